	.target	sm_90a

	.elftype	@"ET_EXEC"


//--------------------- .note.nv.tkinfo           --------------------------
	.section	.note.nv.tkinfo,"",@"SHT_NOTE"
	.sectionflags	@"SHF_NOTE_NV_TKINFO"
	.tkinfo
        /*0018*/ 	.word	0x00000002
        /*0030*/ 	.string	""
        /*0030*/ 	.string	"ptxas"
        /*0030*/ 	.string	"Cuda compilation tools, release 13.0, V13.0.88"
        /*0030*/ 	.string	"Build cuda_13.0.r13.0/compiler.36424714_0"
        /*0030*/ 	.string	"-arch sm_90a -m 64 "



//--------------------- .note.nv.cuinfo           --------------------------
	.section	.note.nv.cuinfo,"",@"SHT_NOTE"
	.sectionflags	@"SHF_NOTE_NV_CUINFO"
        /*0018*/ 	.short	0x0002
        /*001a*/ 	.short	0x005a
        /*001c*/ 	.short	0x0082
	.zero		2


//--------------------- .nv.info                  --------------------------
	.section	.nv.info,"",@"SHT_CUDA_INFO"
	.align	4


	//----- nvinfo : EIATTR_REGCOUNT
	.align		4
        /*0000*/ 	.byte	0x04, 0x2f
        /*0002*/ 	.short	(.L_12 - .L_11)
	.align		4
.L_11:
        /*0004*/ 	.word	index@(_ZN5flash24flash_fwd_splitkv_kernelI23Flash_fwd_kernel_traitsILi128ELi64ELi64ELi4ELb0ELb0EN7cutlass6half_tE19Flash_kernel_traitsILi128ELi64ELi64ELi4ES3_EELb1ELb0ELb1ELb0ELb0ELb1ELb1ELb1EEEvNS_16Flash_fwd_paramsE)
        /*0008*/ 	.word	0x000000d2


	//----- nvinfo : EIATTR_FRAME_SIZE
	.align		4
.L_12:
        /*000c*/ 	.byte	0x04, 0x11
        /*000e*/ 	.short	(.L_14 - .L_13)
	.align		4
.L_13:
        /*0010*/ 	.word	index@(_ZN5flash24flash_fwd_splitkv_kernelI23Flash_fwd_kernel_traitsILi128ELi64ELi64ELi4ELb0ELb0EN7cutlass6half_tE19Flash_kernel_traitsILi128ELi64ELi64ELi4ES3_EELb1ELb0ELb1ELb0ELb0ELb1ELb1ELb1EEEvNS_16Flash_fwd_paramsE)
        /*0014*/ 	.word	0x00000000


	//----- nvinfo : EIATTR_REGCOUNT
	.align		4
.L_14:
        /*0018*/ 	.byte	0x04, 0x2f
        /*001a*/ 	.short	(.L_16 - .L_15)
	.align		4
.L_15:
        /*001c*/ 	.word	index@(_ZN5flash24flash_fwd_splitkv_kernelI23Flash_fwd_kernel_traitsILi128ELi64ELi64ELi4ELb0ELb0EN7cutlass6half_tE19Flash_kernel_traitsILi128ELi64ELi64ELi4ES3_EELb1ELb0ELb1ELb0ELb0ELb0ELb1ELb1EEEvNS_16Flash_fwd_paramsE)
        /*0020*/ 	.word	0x000000b8


	//----- nvinfo : EIATTR_FRAME_SIZE
	.align		4
.L_16:
        /*0024*/ 	.byte	0x04, 0x11
        /*0026*/ 	.short	(.L_18 - .L_17)
	.align		4
.L_17:
        /*0028*/ 	.word	index@(_ZN5flash24flash_fwd_splitkv_kernelI23Flash_fwd_kernel_traitsILi128ELi64ELi64ELi4ELb0ELb0EN7cutlass6half_tE19Flash_kernel_traitsILi128ELi64ELi64ELi4ES3_EELb1ELb0ELb1ELb0ELb0ELb0ELb1ELb1EEEvNS_16Flash_fwd_paramsE)
        /*002c*/ 	.word	0x00000000


	//----- nvinfo : EIATTR_REGCOUNT
	.align		4
.L_18:
        /*0030*/ 	.byte	0x04, 0x2f
        /*0032*/ 	.short	(.L_20 - .L_19)
	.align		4
.L_19:
        /*0034*/ 	.word	index@(_ZN5flash24flash_fwd_splitkv_kernelI23Flash_fwd_kernel_traitsILi128ELi64ELi64ELi4ELb0ELb0EN7cutlass6half_tE19Flash_kernel_traitsILi128ELi64ELi64ELi4ES3_EELb1ELb0ELb0ELb0ELb1ELb1ELb1ELb1EEEvNS_16Flash_fwd_paramsE)
        /*0038*/ 	.word	0x000000c5


	//----- nvinfo : EIATTR_FRAME_SIZE
	.align		4
.L_20:
        /*003c*/ 	.byte	0x04, 0x11
        /*003e*/ 	.short	(.L_22 - .L_21)
	.align		4
.L_21:
        /*0040*/ 	.word	index@(_ZN5flash24flash_fwd_splitkv_kernelI23Flash_fwd_kernel_traitsILi128ELi64ELi64ELi4ELb0ELb0EN7cutlass6half_tE19Flash_kernel_traitsILi128ELi64ELi64ELi4ES3_EELb1ELb0ELb0ELb0ELb1ELb1ELb1ELb1EEEvNS_16Flash_fwd_paramsE)
        /*0044*/ 	.word	0x00000000


	//----- nvinfo : EIATTR_REGCOUNT
	.align		4
.L_22:
        /*0048*/ 	.byte	0x04, 0x2f
        /*004a*/ 	.short	(.L_24 - .L_23)
	.align		4
.L_23:
        /*004c*/ 	.word	index@(_ZN5flash24flash_fwd_splitkv_kernelI23Flash_fwd_kernel_traitsILi128ELi64ELi64ELi4ELb0ELb0EN7cutlass6half_tE19Flash_kernel_traitsILi128ELi64ELi64ELi4ES3_EELb1ELb0ELb0ELb0ELb1ELb0ELb1ELb1EEEvNS_16Flash_fwd_paramsE)
        /*0050*/ 	.word	0x000000b4


	//----- nvinfo : EIATTR_FRAME_SIZE
	.align		4
.L_24:
        /*0054*/ 	.byte	0x04, 0x11
        /*0056*/ 	.short	(.L_26 - .L_25)
	.align		4
.L_25:
        /*0058*/ 	.word	index@(_ZN5flash24flash_fwd_splitkv_kernelI23Flash_fwd_kernel_traitsILi128ELi64ELi64ELi4ELb0ELb0EN7cutlass6half_tE19Flash_kernel_traitsILi128ELi64ELi64ELi4ES3_EELb1ELb0ELb0ELb0ELb1ELb0ELb1ELb1EEEvNS_16Flash_fwd_paramsE)
        /*005c*/ 	.word	0x00000000


	//----- nvinfo : EIATTR_REGCOUNT
	.align		4
.L_26:
        /*0060*/ 	.byte	0x04, 0x2f
        /*0062*/ 	.short	(.L_28 - .L_27)
	.align		4
.L_27:
        /*0064*/ 	.word	index@(_ZN5flash24flash_fwd_splitkv_kernelI23Flash_fwd_kernel_traitsILi128ELi64ELi64ELi4ELb0ELb0EN7cutlass6half_tE19Flash_kernel_traitsILi128ELi64ELi64ELi4ES3_EELb1ELb0ELb1ELb0ELb0ELb1ELb1ELb0EEEvNS_16Flash_fwd_paramsE)
        /*0068*/ 	.word	0x000000c8


	//----- nvinfo : EIATTR_FRAME_SIZE
	.align		4
.L_28:
        /*006c*/ 	.byte	0x04, 0x11
        /*006e*/ 	.short	(.L_30 - .L_29)
	.align		4
.L_29:
        /*0070*/ 	.word	index@(_ZN5flash24flash_fwd_splitkv_kernelI23Flash_fwd_kernel_traitsILi128ELi64ELi64ELi4ELb0ELb0EN7cutlass6half_tE19Flash_kernel_traitsILi128ELi64ELi64ELi4ES3_EELb1ELb0ELb1ELb0ELb0ELb1ELb1ELb0EEEvNS_16Flash_fwd_paramsE)
        /*0074*/ 	.word	0x00000000


	//----- nvinfo : EIATTR_REGCOUNT
	.align		4
.L_30:
        /*0078*/ 	.byte	0x04, 0x2f
        /*007a*/ 	.short	(.L_32 - .L_31)
	.align		4
.L_31:
        /*007c*/ 	.word	index@(_ZN5flash24flash_fwd_splitkv_kernelI23Flash_fwd_kernel_traitsILi128ELi64ELi64ELi4ELb0ELb0EN7cutlass6half_tE19Flash_kernel_traitsILi128ELi64ELi64ELi4ES3_EELb1ELb0ELb1ELb0ELb0ELb0ELb1ELb0EEEvNS_16Flash_fwd_paramsE)
        /*0080*/ 	.word	0x000000c7


	//----- nvinfo : EIATTR_FRAME_SIZE
	.align		4
.L_32:
        /*0084*/ 	.byte	0x04, 0x11
        /*0086*/ 	.short	(.L_34 - .L_33)
	.align		4
.L_33:
        /*0088*/ 	.word	index@(_ZN5flash24flash_fwd_splitkv_kernelI23Flash_fwd_kernel_traitsILi128ELi64ELi64ELi4ELb0ELb0EN7cutlass6half_tE19Flash_kernel_traitsILi128ELi64ELi64ELi4ES3_EELb1ELb0ELb1ELb0ELb0ELb0ELb1ELb0EEEvNS_16Flash_fwd_paramsE)
        /*008c*/ 	.word	0x00000000


	//----- nvinfo : EIATTR_REGCOUNT
	.align		4
.L_34:
        /*0090*/ 	.byte	0x04, 0x2f
        /*0092*/ 	.short	(.L_36 - .L_35)
	.align		4
.L_35:
        /*0094*/ 	.word	index@(_ZN5flash24flash_fwd_splitkv_kernelI23Flash_fwd_kernel_traitsILi128ELi64ELi64ELi4ELb0ELb0EN7cutlass6half_tE19Flash_kernel_traitsILi128ELi64ELi64ELi4ES3_EELb1ELb0ELb0ELb0ELb1ELb1ELb1ELb0EEEvNS_16Flash_fwd_paramsE)
        /*0098*/ 	.word	0x000000ca


	//----- nvinfo : EIATTR_FRAME_SIZE
	.align		4
.L_36:
        /*009c*/ 	.byte	0x04, 0x11
        /*009e*/ 	.short	(.L_38 - .L_37)
	.align		4
.L_37:
        /*00a0*/ 	.word	index@(_ZN5flash24flash_fwd_splitkv_kernelI23Flash_fwd_kernel_traitsILi128ELi64ELi64ELi4ELb0ELb0EN7cutlass6half_tE19Flash_kernel_traitsILi128ELi64ELi64ELi4ES3_EELb1ELb0ELb0ELb0ELb1ELb1ELb1ELb0EEEvNS_16Flash_fwd_paramsE)
        /*00a4*/ 	.word	0x00000000


	//----- nvinfo : EIATTR_REGCOUNT
	.align		4
.L_38:
        /*00a8*/ 	.byte	0x04, 0x2f
        /*00aa*/ 	.short	(.L_40 - .L_39)
	.align		4
.L_39:
        /*00ac*/ 	.word	index@(_ZN5flash24flash_fwd_splitkv_kernelI23Flash_fwd_kernel_traitsILi128ELi64ELi64ELi4ELb0ELb0EN7cutlass6half_tE19Flash_kernel_traitsILi128ELi64ELi64ELi4ES3_EELb1ELb0ELb0ELb0ELb1ELb0ELb1ELb0EEEvNS_16Flash_fwd_paramsE)
        /*00b0*/ 	.word	0x000000b7


	//----- nvinfo : EIATTR_FRAME_SIZE
	.align		4
.L_40:
        /*00b4*/ 	.byte	0x04, 0x11
        /*00b6*/ 	.short	(.L_42 - .L_41)
	.align		4
.L_41:
        /*00b8*/ 	.word	index@(_ZN5flash24flash_fwd_splitkv_kernelI23Flash_fwd_kernel_traitsILi128ELi64ELi64ELi4ELb0ELb0EN7cutlass6half_tE19Flash_kernel_traitsILi128ELi64ELi64ELi4ES3_EELb1ELb0ELb0ELb0ELb1ELb0ELb1ELb0EEEvNS_16Flash_fwd_paramsE)
        /*00bc*/ 	.word	0x00000000


	//----- nvinfo : EIATTR_REGCOUNT
	.align		4
.L_42:
        /*00c0*/ 	.byte	0x04, 0x2f
        /*00c2*/ 	.short	(.L_44 - .L_43)
	.align		4
.L_43:
        /*00c4*/ 	.word	index@(_ZN5flash24flash_fwd_splitkv_kernelI23Flash_fwd_kernel_traitsILi128ELi64ELi64ELi4ELb0ELb0EN7cutlass6half_tE19Flash_kernel_traitsILi128ELi64ELi64ELi4ES3_EELb1ELb0ELb1ELb0ELb0ELb1ELb0ELb1EEEvNS_16Flash_fwd_paramsE)
        /*00c8*/ 	.word	0x000000ca


	//----- nvinfo : EIATTR_FRAME_SIZE
	.align		4
.L_44:
        /*00cc*/ 	.byte	0x04, 0x11
        /*00ce*/ 	.short	(.L_46 - .L_45)
	.align		4
.L_45:
        /*00d0*/ 	.word	index@(_ZN5flash24flash_fwd_splitkv_kernelI23Flash_fwd_kernel_traitsILi128ELi64ELi64ELi4ELb0ELb0EN7cutlass6half_tE19Flash_kernel_traitsILi128ELi64ELi64ELi4ES3_EELb1ELb0ELb1ELb0ELb0ELb1ELb0ELb1EEEvNS_16Flash_fwd_paramsE)
        /*00d4*/ 	.word	0x00000000


	//----- nvinfo : EIATTR_REGCOUNT
	.align		4
.L_46:
        /*00d8*/ 	.byte	0x04, 0x2f
        /*00da*/ 	.short	(.L_48 - .L_47)
	.align		4
.L_47:
        /*00dc*/ 	.word	index@(_ZN5flash24flash_fwd_splitkv_kernelI23Flash_fwd_kernel_traitsILi128ELi64ELi64ELi4ELb0ELb0EN7cutlass6half_tE19Flash_kernel_traitsILi128ELi64ELi64ELi4ES3_EELb1ELb0ELb1ELb0ELb0ELb0ELb0ELb1EEEvNS_16Flash_fwd_paramsE)
        /*00e0*/ 	.word	0x000000bd


	//----- nvinfo : EIATTR_FRAME_SIZE
	.align		4
.L_48:
        /*00e4*/ 	.byte	0x04, 0x11
        /*00e6*/ 	.short	(.L_50 - .L_49)
	.align		4
.L_49:
        /*00e8*/ 	.word	index@(_ZN5flash24flash_fwd_splitkv_kernelI23Flash_fwd_kernel_traitsILi128ELi64ELi64ELi4ELb0ELb0EN7cutlass6half_tE19Flash_kernel_traitsILi128ELi64ELi64ELi4ES3_EELb1ELb0ELb1ELb0ELb0ELb0ELb0ELb1EEEvNS_16Flash_fwd_paramsE)
        /*00ec*/ 	.word	0x00000000


	//----- nvinfo : EIATTR_REGCOUNT
	.align		4
.L_50:
        /*00f0*/ 	.byte	0x04, 0x2f
        /*00f2*/ 	.short	(.L_52 - .L_51)
	.align		4
.L_51:
        /*00f4*/ 	.word	index@(_ZN5flash24flash_fwd_splitkv_kernelI23Flash_fwd_kernel_traitsILi128ELi64ELi64ELi4ELb0ELb0EN7cutlass6half_tE19Flash_kernel_traitsILi128ELi64ELi64ELi4ES3_EELb1ELb0ELb0ELb0ELb1ELb1ELb0ELb1EEEvNS_16Flash_fwd_paramsE)
        /*00f8*/ 	.word	0x000000c5


	//----- nvinfo : EIATTR_FRAME_SIZE
	.align		4
.L_52:
        /*00fc*/ 	.byte	0x04, 0x11
        /*00fe*/ 	.short	(.L_54 - .L_53)
	.align		4
.L_53:
        /*0100*/ 	.word	index@(_ZN5flash24flash_fwd_splitkv_kernelI23Flash_fwd_kernel_traitsILi128ELi64ELi64ELi4ELb0ELb0EN7cutlass6half_tE19Flash_kernel_traitsILi128ELi64ELi64ELi4ES3_EELb1ELb0ELb0ELb0ELb1ELb1ELb0ELb1EEEvNS_16Flash_fwd_paramsE)
        /*0104*/ 	.word	0x00000000


	//----- nvinfo : EIATTR_REGCOUNT
	.align		4
.L_54:
        /*0108*/ 	.byte	0x04, 0x2f
        /*010a*/ 	.short	(.L_56 - .L_55)
	.align		4
.L_55:
        /*010c*/ 	.word	index@(_ZN5flash24flash_fwd_splitkv_kernelI23Flash_fwd_kernel_traitsILi128ELi64ELi64ELi4ELb0ELb0EN7cutlass6half_tE19Flash_kernel_traitsILi128ELi64ELi64ELi4ES3_EELb1ELb0ELb0ELb0ELb1ELb0ELb0ELb1EEEvNS_16Flash_fwd_paramsE)
        /*0110*/ 	.word	0x000000b2


	//----- nvinfo : EIATTR_FRAME_SIZE
	.align		4
.L_56:
        /*0114*/ 	.byte	0x04, 0x11
        /*0116*/ 	.short	(.L_58 - .L_57)
	.align		4
.L_57:
        /*0118*/ 	.word	index@(_ZN5flash24flash_fwd_splitkv_kernelI23Flash_fwd_kernel_traitsILi128ELi64ELi64ELi4ELb0ELb0EN7cutlass6half_tE19Flash_kernel_traitsILi128ELi64ELi64ELi4ES3_EELb1ELb0ELb0ELb0ELb1ELb0ELb0ELb1EEEvNS_16Flash_fwd_paramsE)
        /*011c*/ 	.word	0x00000000


	//----- nvinfo : EIATTR_REGCOUNT
	.align		4
.L_58:
        /*0120*/ 	.byte	0x04, 0x2f
        /*0122*/ 	.short	(.L_60 - .L_59)
	.align		4
.L_59:
        /*0124*/ 	.word	index@(_ZN5flash24flash_fwd_splitkv_kernelI23Flash_fwd_kernel_traitsILi128ELi64ELi64ELi4ELb0ELb0EN7cutlass6half_tE19Flash_kernel_traitsILi128ELi64ELi64ELi4ES3_EELb1ELb0ELb1ELb0ELb0ELb1ELb0ELb0EEEvNS_16Flash_fwd_paramsE)
        /*0128*/ 	.word	0x000000cc


	//----- nvinfo : EIATTR_FRAME_SIZE
	.align		4
.L_60:
        /*012c*/ 	.byte	0x04, 0x11
        /*012e*/ 	.short	(.L_62 - .L_61)
	.align		4
.L_61:
        /*0130*/ 	.word	index@(_ZN5flash24flash_fwd_splitkv_kernelI23Flash_fwd_kernel_traitsILi128ELi64ELi64ELi4ELb0ELb0EN7cutlass6half_tE19Flash_kernel_traitsILi128ELi64ELi64ELi4ES3_EELb1ELb0ELb1ELb0ELb0ELb1ELb0ELb0EEEvNS_16Flash_fwd_paramsE)
        /*0134*/ 	.word	0x00000000


	//----- nvinfo : EIATTR_REGCOUNT
	.align		4
.L_62:
        /*0138*/ 	.byte	0x04, 0x2f
        /*013a*/ 	.short	(.L_64 - .L_63)
	.align		4
.L_63:
        /*013c*/ 	.word	index@(_ZN5flash24flash_fwd_splitkv_kernelI23Flash_fwd_kernel_traitsILi128ELi64ELi64ELi4ELb0ELb0EN7cutlass6half_tE19Flash_kernel_traitsILi128ELi64ELi64ELi4ES3_EELb1ELb0ELb1ELb0ELb0ELb0ELb0ELb0EEEvNS_16Flash_fwd_paramsE)
        /*0140*/ 	.word	0x000000c6


	//----- nvinfo : EIATTR_FRAME_SIZE
	.align		4
.L_64:
        /*0144*/ 	.byte	0x04, 0x11
        /*0146*/ 	.short	(.L_66 - .L_65)
	.align		4
.L_65:
        /*0148*/ 	.word	index@(_ZN5flash24flash_fwd_splitkv_kernelI23Flash_fwd_kernel_traitsILi128ELi64ELi64ELi4ELb0ELb0EN7cutlass6half_tE19Flash_kernel_traitsILi128ELi64ELi64ELi4ES3_EELb1ELb0ELb1ELb0ELb0ELb0ELb0ELb0EEEvNS_16Flash_fwd_paramsE)
        /*014c*/ 	.word	0x00000000


	//----- nvinfo : EIATTR_REGCOUNT
	.align		4
.L_66:
        /*0150*/ 	.byte	0x04, 0x2f
        /*0152*/ 	.short	(.L_68 - .L_67)
	.align		4
.L_67:
        /*0154*/ 	.word	index@(_ZN5flash24flash_fwd_splitkv_kernelI23Flash_fwd_kernel_traitsILi128ELi64ELi64ELi4ELb0ELb0EN7cutlass6half_tE19Flash_kernel_traitsILi128ELi64ELi64ELi4ES3_EELb1ELb0ELb0ELb0ELb1ELb1ELb0ELb0EEEvNS_16Flash_fwd_paramsE)
        /*0158*/ 	.word	0x000000e5


	//----- nvinfo : EIATTR_FRAME_SIZE
	.align		4
.L_68:
        /*015c*/ 	.byte	0x04, 0x11
        /*015e*/ 	.short	(.L_70 - .L_69)
	.align		4
.L_69:
        /*0160*/ 	.word	index@(_ZN5flash24flash_fwd_splitkv_kernelI23Flash_fwd_kernel_traitsILi128ELi64ELi64ELi4ELb0ELb0EN7cutlass6half_tE19Flash_kernel_traitsILi128ELi64ELi64ELi4ES3_EELb1ELb0ELb0ELb0ELb1ELb1ELb0ELb0EEEvNS_16Flash_fwd_paramsE)
        /*0164*/ 	.word	0x00000000


	//----- nvinfo : EIATTR_REGCOUNT
	.align		4
.L_70:
        /*0168*/ 	.byte	0x04, 0x2f
        /*016a*/ 	.short	(.L_72 - .L_71)
	.align		4
.L_71:
        /*016c*/ 	.word	index@(_ZN5flash24flash_fwd_splitkv_kernelI23Flash_fwd_kernel_traitsILi128ELi64ELi64ELi4ELb0ELb0EN7cutlass6half_tE19Flash_kernel_traitsILi128ELi64ELi64ELi4ES3_EELb1ELb0ELb0ELb0ELb1ELb0ELb0ELb0EEEvNS_16Flash_fwd_paramsE)
        /*0170*/ 	.word	0x000000b2


	//----- nvinfo : EIATTR_FRAME_SIZE
	.align		4
.L_72:
        /*0174*/ 	.byte	0x04, 0x11
        /*0176*/ 	.short	(.L_74 - .L_73)
	.align		4
.L_73:
        /*0178*/ 	.word	index@(_ZN5flash24flash_fwd_splitkv_kernelI23Flash_fwd_kernel_traitsILi128ELi64ELi64ELi4ELb0ELb0EN7cutlass6half_tE19Flash_kernel_traitsILi128ELi64ELi64ELi4ES3_EELb1ELb0ELb0ELb0ELb1ELb0ELb0ELb0EEEvNS_16Flash_fwd_paramsE)
        /*017c*/ 	.word	0x00000000


	//----- nvinfo : EIATTR_REGCOUNT
	.align		4
.L_74:
        /*0180*/ 	.byte	0x04, 0x2f
        /*0182*/ 	.short	(.L_76 - .L_75)
	.align		4
.L_75:
        /*0184*/ 	.word	index@(_ZN5flash24flash_fwd_splitkv_kernelI23Flash_fwd_kernel_traitsILi128ELi64ELi64ELi4ELb0ELb0EN7cutlass6half_tE19Flash_kernel_traitsILi128ELi64ELi64ELi4ES3_EELb1ELb0ELb0ELb1ELb1ELb1ELb1ELb0EEEvNS_16Flash_fwd_paramsE)
        /*0188*/ 	.word	0x000000cf


	//----- nvinfo : EIATTR_FRAME_SIZE
	.align		4
.L_76:
        /*018c*/ 	.byte	0x04, 0x11
        /*018e*/ 	.short	(.L_78 - .L_77)
	.align		4
.L_77:
        /*0190*/ 	.word	index@(_ZN5flash24flash_fwd_splitkv_kernelI23Flash_fwd_kernel_traitsILi128ELi64ELi64ELi4ELb0ELb0EN7cutlass6half_tE19Flash_kernel_traitsILi128ELi64ELi64ELi4ES3_EELb1ELb0ELb0ELb1ELb1ELb1ELb1ELb0EEEvNS_16Flash_fwd_paramsE)
        /*0194*/ 	.word	0x00000000


	//----- nvinfo : EIATTR_REGCOUNT
	.align		4
.L_78:
        /*0198*/ 	.byte	0x04, 0x2f
        /*019a*/ 	.short	(.L_80 - .L_79)
	.align		4
.L_79:
        /*019c*/ 	.word	index@(_ZN5flash24flash_fwd_splitkv_kernelI23Flash_fwd_kernel_traitsILi128ELi64ELi64ELi4ELb0ELb0EN7cutlass6half_tE19Flash_kernel_traitsILi128ELi64ELi64ELi4ES3_EELb1ELb0ELb0ELb1ELb1ELb0ELb1ELb0EEEvNS_16Flash_fwd_paramsE)
        /*01a0*/ 	.word	0x000000b4


	//----- nvinfo : EIATTR_FRAME_SIZE
	.align		4
.L_80:
        /*01a4*/ 	.byte	0x04, 0x11
        /*01a6*/ 	.short	(.L_82 - .L_81)
	.align		4
.L_81:
        /*01a8*/ 	.word	index@(_ZN5flash24flash_fwd_splitkv_kernelI23Flash_fwd_kernel_traitsILi128ELi64ELi64ELi4ELb0ELb0EN7cutlass6half_tE19Flash_kernel_traitsILi128ELi64ELi64ELi4ES3_EELb1ELb0ELb0ELb1ELb1ELb0ELb1ELb0EEEvNS_16Flash_fwd_paramsE)
        /*01ac*/ 	.word	0x00000000


	//----- nvinfo : EIATTR_REGCOUNT
	.align		4
.L_82:
        /*01b0*/ 	.byte	0x04, 0x2f
        /*01b2*/ 	.short	(.L_84 - .L_83)
	.align		4
.L_83:
        /*01b4*/ 	.word	index@(_ZN5flash24flash_fwd_splitkv_kernelI23Flash_fwd_kernel_traitsILi128ELi64ELi64ELi4ELb0ELb0EN7cutlass6half_tE19Flash_kernel_traitsILi128ELi64ELi64ELi4ES3_EELb1ELb0ELb0ELb1ELb1ELb1ELb0ELb0EEEvNS_16Flash_fwd_paramsE)
        /*01b8*/ 	.word	0x000000c7


	//----- nvinfo : EIATTR_FRAME_SIZE
	.align		4
.L_84:
        /*01bc*/ 	.byte	0x04, 0x11
        /*01be*/ 	.short	(.L_86 - .L_85)
	.align		4
.L_85:
        /*01c0*/ 	.word	index@(_ZN5flash24flash_fwd_splitkv_kernelI23Flash_fwd_kernel_traitsILi128ELi64ELi64ELi4ELb0ELb0EN7cutlass6half_tE19Flash_kernel_traitsILi128ELi64ELi64ELi4ES3_EELb1ELb0ELb0ELb1ELb1ELb1ELb0ELb0EEEvNS_16Flash_fwd_paramsE)
        /*01c4*/ 	.word	0x00000000


	//----- nvinfo : EIATTR_REGCOUNT
	.align		4
.L_86:
        /*01c8*/ 	.byte	0x04, 0x2f
        /*01ca*/ 	.short	(.L_88 - .L_87)
	.align		4
.L_87:
        /*01cc*/ 	.word	index@(_ZN5flash24flash_fwd_splitkv_kernelI23Flash_fwd_kernel_traitsILi128ELi64ELi64ELi4ELb0ELb0EN7cutlass6half_tE19Flash_kernel_traitsILi128ELi64ELi64ELi4ES3_EELb1ELb0ELb0ELb1ELb1ELb0ELb0ELb0EEEvNS_16Flash_fwd_paramsE)
        /*01d0*/ 	.word	0x000000b6


	//----- nvinfo : EIATTR_FRAME_SIZE
	.align		4
.L_88:
        /*01d4*/ 	.byte	0x04, 0x11
        /*01d6*/ 	.short	(.L_90 - .L_89)
	.align		4
.L_89:
        /*01d8*/ 	.word	index@(_ZN5flash24flash_fwd_splitkv_kernelI23Flash_fwd_kernel_traitsILi128ELi64ELi64ELi4ELb0ELb0EN7cutlass6half_tE19Flash_kernel_traitsILi128ELi64ELi64ELi4ES3_EELb1ELb0ELb0ELb1ELb1ELb0ELb0ELb0EEEvNS_16Flash_fwd_paramsE)
        /*01dc*/ 	.word	0x00000000


	//----- nvinfo : EIATTR_REGCOUNT
	.align		4
.L_90:
        /*01e0*/ 	.byte	0x04, 0x2f
        /*01e2*/ 	.short	(.L_92 - .L_91)
	.align		4
.L_91:
        /*01e4*/ 	.word	index@(_ZN5flash24flash_fwd_splitkv_kernelI23Flash_fwd_kernel_traitsILi128ELi64ELi64ELi4ELb0ELb0EN7cutlass6half_tE19Flash_kernel_traitsILi128ELi64ELi64ELi4ES3_EELb1ELb0ELb0ELb0ELb0ELb1ELb1ELb1EEEvNS_16Flash_fwd_paramsE)
        /*01e8*/ 	.word	0x000000d8


	//----- nvinfo : EIATTR_FRAME_SIZE
	.align		4
.L_92:
        /*01ec*/ 	.byte	0x04, 0x11
        /*01ee*/ 	.short	(.L_94 - .L_93)
	.align		4
.L_93:
        /*01f0*/ 	.word	index@(_ZN5flash24flash_fwd_splitkv_kernelI23Flash_fwd_kernel_traitsILi128ELi64ELi64ELi4ELb0ELb0EN7cutlass6half_tE19Flash_kernel_traitsILi128ELi64ELi64ELi4ES3_EELb1ELb0ELb0ELb0ELb0ELb1ELb1ELb1EEEvNS_16Flash_fwd_paramsE)
        /*01f4*/ 	.word	0x00000000


	//----- nvinfo : EIATTR_REGCOUNT
	.align		4
.L_94:
        /*01f8*/ 	.byte	0x04, 0x2f
        /*01fa*/ 	.short	(.L_96 - .L_95)
	.align		4
.L_95:
        /*01fc*/ 	.word	index@(_ZN5flash24flash_fwd_splitkv_kernelI23Flash_fwd_kernel_traitsILi128ELi64ELi64ELi4ELb0ELb0EN7cutlass6half_tE19Flash_kernel_traitsILi128ELi64ELi64ELi4ES3_EELb1ELb0ELb0ELb0ELb0ELb0ELb1ELb1EEEvNS_16Flash_fwd_paramsE)
        /*0200*/ 	.word	0x000000c4


	//----- nvinfo : EIATTR_FRAME_SIZE
	.align		4
.L_96:
        /*0204*/ 	.byte	0x04, 0x11
        /*0206*/ 	.short	(.L_98 - .L_97)
	.align		4
.L_97:
        /*0208*/ 	.word	index@(_ZN5flash24flash_fwd_splitkv_kernelI23Flash_fwd_kernel_traitsILi128ELi64ELi64ELi4ELb0ELb0EN7cutlass6half_tE19Flash_kernel_traitsILi128ELi64ELi64ELi4ES3_EELb1ELb0ELb0ELb0ELb0ELb0ELb1ELb1EEEvNS_16Flash_fwd_paramsE)
        /*020c*/ 	.word	0x00000000


	//----- nvinfo : EIATTR_REGCOUNT
	.align		4
.L_98:
        /*0210*/ 	.byte	0x04, 0x2f
        /*0212*/ 	.short	(.L_100 - .L_99)
	.align		4
.L_99:
        /*0214*/ 	.word	index@(_ZN5flash24flash_fwd_splitkv_kernelI23Flash_fwd_kernel_traitsILi128ELi64ELi64ELi4ELb0ELb0EN7cutlass6half_tE19Flash_kernel_traitsILi128ELi64ELi64ELi4ES3_EELb1ELb0ELb0ELb0ELb0ELb1ELb1ELb0EEEvNS_16Flash_fwd_paramsE)
        /*0218*/ 	.word	0x000000ce


	//----- nvinfo : EIATTR_FRAME_SIZE
	.align		4
.L_100:
        /*021c*/ 	.byte	0x04, 0x11
        /*021e*/ 	.short	(.L_102 - .L_101)
	.align		4
.L_101:
        /*0220*/ 	.word	index@(_ZN5flash24flash_fwd_splitkv_kernelI23Flash_fwd_kernel_traitsILi128ELi64ELi64ELi4ELb0ELb0EN7cutlass6half_tE19Flash_kernel_traitsILi128ELi64ELi64ELi4ES3_EELb1ELb0ELb0ELb0ELb0ELb1ELb1ELb0EEEvNS_16Flash_fwd_paramsE)
        /*0224*/ 	.word	0x00000000


	//----- nvinfo : EIATTR_REGCOUNT
	.align		4
.L_102:
        /*0228*/ 	.byte	0x04, 0x2f
        /*022a*/ 	.short	(.L_104 - .L_103)
	.align		4
.L_103:
        /*022c*/ 	.word	index@(_ZN5flash24flash_fwd_splitkv_kernelI23Flash_fwd_kernel_traitsILi128ELi64ELi64ELi4ELb0ELb0EN7cutlass6half_tE19Flash_kernel_traitsILi128ELi64ELi64ELi4ES3_EELb1ELb0ELb0ELb0ELb0ELb0ELb1ELb0EEEvNS_16Flash_fwd_paramsE)
        /*0230*/ 	.word	0x000000bb


	//----- nvinfo : EIATTR_FRAME_SIZE
	.align		4
.L_104:
        /*0234*/ 	.byte	0x04, 0x11
        /*0236*/ 	.short	(.L_106 - .L_105)
	.align		4
.L_105:
        /*0238*/ 	.word	index@(_ZN5flash24flash_fwd_splitkv_kernelI23Flash_fwd_kernel_traitsILi128ELi64ELi64ELi4ELb0ELb0EN7cutlass6half_tE19Flash_kernel_traitsILi128ELi64ELi64ELi4ES3_EELb1ELb0ELb0ELb0ELb0ELb0ELb1ELb0EEEvNS_16Flash_fwd_paramsE)
        /*023c*/ 	.word	0x00000000


	//----- nvinfo : EIATTR_REGCOUNT
	.align		4
.L_106:
        /*0240*/ 	.byte	0x04, 0x2f
        /*0242*/ 	.short	(.L_108 - .L_107)
	.align		4
.L_107:
        /*0244*/ 	.word	index@(_ZN5flash24flash_fwd_splitkv_kernelI23Flash_fwd_kernel_traitsILi128ELi64ELi64ELi4ELb0ELb0EN7cutlass6half_tE19Flash_kernel_traitsILi128ELi64ELi64ELi4ES3_EELb1ELb0ELb0ELb0ELb0ELb1ELb0ELb1EEEvNS_16Flash_fwd_paramsE)
        /*0248*/ 	.word	0x000000de


	//----- nvinfo : EIATTR_FRAME_SIZE
	.align		4
.L_108:
        /*024c*/ 	.byte	0x04, 0x11
        /*024e*/ 	.short	(.L_110 - .L_109)
	.align		4
.L_109:
        /*0250*/ 	.word	index@(_ZN5flash24flash_fwd_splitkv_kernelI23Flash_fwd_kernel_traitsILi128ELi64ELi64ELi4ELb0ELb0EN7cutlass6half_tE19Flash_kernel_traitsILi128ELi64ELi64ELi4ES3_EELb1ELb0ELb0ELb0ELb0ELb1ELb0ELb1EEEvNS_16Flash_fwd_paramsE)
        /*0254*/ 	.word	0x00000000


	//----- nvinfo : EIATTR_REGCOUNT
	.align		4
.L_110:
        /*0258*/ 	.byte	0x04, 0x2f
        /*025a*/ 	.short	(.L_112 - .L_111)
	.align		4
.L_111:
        /*025c*/ 	.word	index@(_ZN5flash24flash_fwd_splitkv_kernelI23Flash_fwd_kernel_traitsILi128ELi64ELi64ELi4ELb0ELb0EN7cutlass6half_tE19Flash_kernel_traitsILi128ELi64ELi64ELi4ES3_EELb1ELb0ELb0ELb0ELb0ELb0ELb0ELb1EEEvNS_16Flash_fwd_paramsE)
        /*0260*/ 	.word	0x000000bc


	//----- nvinfo : EIATTR_FRAME_SIZE
	.align		4
.L_112:
        /*0264*/ 	.byte	0x04, 0x11
        /*0266*/ 	.short	(.L_114 - .L_113)
	.align		4
.L_113:
        /*0268*/ 	.word	index@(_ZN5flash24flash_fwd_splitkv_kernelI23Flash_fwd_kernel_traitsILi128ELi64ELi64ELi4ELb0ELb0EN7cutlass6half_tE19Flash_kernel_traitsILi128ELi64ELi64ELi4ES3_EELb1ELb0ELb0ELb0ELb0ELb0ELb0ELb1EEEvNS_16Flash_fwd_paramsE)
        /*026c*/ 	.word	0x00000000


	//----- nvinfo : EIATTR_REGCOUNT
	.align		4
.L_114:
        /*0270*/ 	.byte	0x04, 0x2f
        /*0272*/ 	.short	(.L_116 - .L_115)
	.align		4
.L_115:
        /*0274*/ 	.word	index@(_ZN5flash24flash_fwd_splitkv_kernelI23Flash_fwd_kernel_traitsILi128ELi64ELi64ELi4ELb0ELb0EN7cutlass6half_tE19Flash_kernel_traitsILi128ELi64ELi64ELi4ES3_EELb1ELb0ELb0ELb0ELb0ELb1ELb0ELb0EEEvNS_16Flash_fwd_paramsE)
        /*0278*/ 	.word	0x000000ca


	//----- nvinfo : EIATTR_FRAME_SIZE
	.align		4
.L_116:
        /*027c*/ 	.byte	0x04, 0x11
        /*027e*/ 	.short	(.L_118 - .L_117)
	.align		4
.L_117:
        /*0280*/ 	.word	index@(_ZN5flash24flash_fwd_splitkv_kernelI23Flash_fwd_kernel_traitsILi128ELi64ELi64ELi4ELb0ELb0EN7cutlass6half_tE19Flash_kernel_traitsILi128ELi64ELi64ELi4ES3_EELb1ELb0ELb0ELb0ELb0ELb1ELb0ELb0EEEvNS_16Flash_fwd_paramsE)
        /*0284*/ 	.word	0x00000000


	//----- nvinfo : EIATTR_REGCOUNT
	.align		4
.L_118:
        /*0288*/ 	.byte	0x04, 0x2f
        /*028a*/ 	.short	(.L_120 - .L_119)
	.align		4
.L_119:
        /*028c*/ 	.word	index@(_ZN5flash24flash_fwd_splitkv_kernelI23Flash_fwd_kernel_traitsILi128ELi64ELi64ELi4ELb0ELb0EN7cutlass6half_tE19Flash_kernel_traitsILi128ELi64ELi64ELi4ES3_EELb1ELb0ELb0ELb0ELb0ELb0ELb0ELb0EEEvNS_16Flash_fwd_paramsE)
        /*0290*/ 	.word	0x000000c4


	//----- nvinfo : EIATTR_FRAME_SIZE
	.align		4
.L_120:
        /*0294*/ 	.byte	0x04, 0x11
        /*0296*/ 	.short	(.L_122 - .L_121)
	.align		4
.L_121:
        /*0298*/ 	.word	index@(_ZN5flash24flash_fwd_splitkv_kernelI23Flash_fwd_kernel_traitsILi128ELi64ELi64ELi4ELb0ELb0EN7cutlass6half_tE19Flash_kernel_traitsILi128ELi64ELi64ELi4ES3_EELb1ELb0ELb0ELb0ELb0ELb0ELb0ELb0EEEvNS_16Flash_fwd_paramsE)
        /*029c*/ 	.word	0x00000000


	//----- nvinfo : EIATTR_REGCOUNT
	.align		4
.L_122:
        /*02a0*/ 	.byte	0x04, 0x2f
        /*02a2*/ 	.short	(.L_124 - .L_123)
	.align		4
.L_123:
        /*02a4*/ 	.word	index@(_ZN5flash32flash_fwd_splitkv_combine_kernelI23Flash_fwd_kernel_traitsILi128ELi64ELi64ELi4ELb0ELb0EN7cutlass6half_tE19Flash_kernel_traitsILi128ELi64ELi64ELi4ES3_EELi4ELi1ELb1EEEvNS_16Flash_fwd_paramsE)
        /*02a8*/ 	.word	0x00000036


	//----- nvinfo : EIATTR_FRAME_SIZE
	.align		4
.L_124:
        /*02ac*/ 	.byte	0x04, 0x11
        /*02ae*/ 	.short	(.L_126 - .L_125)
	.align		4
.L_125:
        /*02b0*/ 	.word	index@($__internal_27_$__cuda_sm20_div_s64)
        /*02b4*/ 	.word	0x00000000


	//----- nvinfo : EIATTR_FRAME_SIZE
	.align		4
.L_126:
        /*02b8*/ 	.byte	0x04, 0x11
        /*02ba*/ 	.short	(.L_128 - .L_127)
	.align		4
.L_127:
        /*02bc*/ 	.word	index@(_ZN5flash32flash_fwd_splitkv_combine_kernelI23Flash_fwd_kernel_traitsILi128ELi64ELi64ELi4ELb0ELb0EN7cutlass6half_tE19Flash_kernel_traitsILi128ELi64ELi64ELi4ES3_EELi4ELi1ELb1EEEvNS_16Flash_fwd_paramsE)
        /*02c0*/ 	.word	0x00000000


	//----- nvinfo : EIATTR_REGCOUNT
	.align		4
.L_128:
        /*02c4*/ 	.byte	0x04, 0x2f
        /*02c6*/ 	.short	(.L_130 - .L_129)
	.align		4
.L_129:
        /*02c8*/ 	.word	index@(_ZN5flash32flash_fwd_splitkv_combine_kernelI23Flash_fwd_kernel_traitsILi128ELi64ELi64ELi4ELb0ELb0EN7cutlass6half_tE19Flash_kernel_traitsILi128ELi64ELi64ELi4ES3_EELi4ELi2ELb1EEEvNS_16Flash_fwd_paramsE)
        /*02cc*/ 	.word	0x00000038


	//----- nvinfo : EIATTR_FRAME_SIZE
	.align		4
.L_130:
        /*02d0*/ 	.byte	0x04, 0x11
        /*02d2*/ 	.short	(.L_132 - .L_131)
	.align		4
.L_131:
        /*02d4*/ 	.word	index@($__internal_26_$__cuda_sm20_div_s64)
        /*02d8*/ 	.word	0x00000000


	//----- nvinfo : EIATTR_FRAME_SIZE
	.align		4
.L_132:
        /*02dc*/ 	.byte	0x04, 0x11
        /*02de*/ 	.short	(.L_134 - .L_133)
	.align		4
.L_133:
        /*02e0*/ 	.word	index@(_ZN5flash32flash_fwd_splitkv_combine_kernelI23Flash_fwd_kernel_traitsILi128ELi64ELi64ELi4ELb0ELb0EN7cutlass6half_tE19Flash_kernel_traitsILi128ELi64ELi64ELi4ES3_EELi4ELi2ELb1EEEvNS_16Flash_fwd_paramsE)
        /*02e4*/ 	.word	0x00000000


	//----- nvinfo : EIATTR_REGCOUNT
	.align		4
.L_134:
        /*02e8*/ 	.byte	0x04, 0x2f
        /*02ea*/ 	.short	(.L_136 - .L_135)
	.align		4
.L_135:
        /*02ec*/ 	.word	index@(_ZN5flash32flash_fwd_splitkv_combine_kernelI23Flash_fwd_kernel_traitsILi128ELi64ELi64ELi4ELb0ELb0EN7cutlass6half_tE19Flash_kernel_traitsILi128ELi64ELi64ELi4ES3_EELi4ELi3ELb1EEEvNS_16Flash_fwd_paramsE)
        /*02f0*/ 	.word	0x00000034


	//----- nvinfo : EIATTR_FRAME_SIZE
	.align		4
.L_136:
        /*02f4*/ 	.byte	0x04, 0x11
        /*02f6*/ 	.short	(.L_138 - .L_137)
	.align		4
.L_137:
        /*02f8*/ 	.word	index@($__internal_25_$__cuda_sm20_div_s64)
        /*02fc*/ 	.word	0x00000000


	//----- nvinfo : EIATTR_FRAME_SIZE
	.align		4
.L_138:
        /*0300*/ 	.byte	0x04, 0x11
        /*0302*/ 	.short	(.L_140 - .L_139)
	.align		4
.L_139:
        /*0304*/ 	.word	index@(_ZN5flash32flash_fwd_splitkv_combine_kernelI23Flash_fwd_kernel_traitsILi128ELi64ELi64ELi4ELb0ELb0EN7cutlass6half_tE19Flash_kernel_traitsILi128ELi64ELi64ELi4ES3_EELi4ELi3ELb1EEEvNS_16Flash_fwd_paramsE)
        /*0308*/ 	.word	0x00000000


	//----- nvinfo : EIATTR_REGCOUNT
	.align		4
.L_140:
        /*030c*/ 	.byte	0x04, 0x2f
        /*030e*/ 	.short	(.L_142 - .L_141)
	.align		4
.L_141:
        /*0310*/ 	.word	index@(_ZN5flash32flash_fwd_splitkv_combine_kernelI23Flash_fwd_kernel_traitsILi128ELi64ELi64ELi4ELb0ELb0EN7cutlass6half_tE19Flash_kernel_traitsILi128ELi64ELi64ELi4ES3_EELi4ELi4ELb1EEEvNS_16Flash_fwd_paramsE)
        /*0314*/ 	.word	0x00000034


	//----- nvinfo : EIATTR_FRAME_SIZE
	.align		4
.L_142:
        /*0318*/ 	.byte	0x04, 0x11
        /*031a*/ 	.short	(.L_144 - .L_143)
	.align		4
.L_143:
        /*031c*/ 	.word	index@($__internal_24_$__cuda_sm20_div_s64)
        /*0320*/ 	.word	0x00000000


	//----- nvinfo : EIATTR_FRAME_SIZE
	.align		4
.L_144:
        /*0324*/ 	.byte	0x04, 0x11
        /*0326*/ 	.short	(.L_146 - .L_145)
	.align		4
.L_145:
        /*0328*/ 	.word	index@(_ZN5flash32flash_fwd_splitkv_combine_kernelI23Flash_fwd_kernel_traitsILi128ELi64ELi64ELi4ELb0ELb0EN7cutlass6half_tE19Flash_kernel_traitsILi128ELi64ELi64ELi4ES3_EELi4ELi4ELb1EEEvNS_16Flash_fwd_paramsE)
        /*032c*/ 	.word	0x00000000


	//----- nvinfo : EIATTR_REGCOUNT
	.align		4
.L_146:
        /*0330*/ 	.byte	0x04, 0x2f
        /*0332*/ 	.short	(.L_148 - .L_147)
	.align		4
.L_147:
        /*0334*/ 	.word	index@(_ZN5flash32flash_fwd_splitkv_combine_kernelI23Flash_fwd_kernel_traitsILi128ELi64ELi64ELi4ELb0ELb0EN7cutlass6half_tE19Flash_kernel_traitsILi128ELi64ELi64ELi4ES3_EELi4ELi5ELb1EEEvNS_16Flash_fwd_paramsE)
        /*0338*/ 	.word	0x00000034


	//----- nvinfo : EIATTR_FRAME_SIZE
	.align		4
.L_148:
        /*033c*/ 	.byte	0x04, 0x11
        /*033e*/ 	.short	(.L_150 - .L_149)
	.align		4
.L_149:
        /*0340*/ 	.word	index@($__internal_23_$__cuda_sm20_div_s64)
        /*0344*/ 	.word	0x00000000


	//----- nvinfo : EIATTR_FRAME_SIZE
	.align		4
.L_150:
        /*0348*/ 	.byte	0x04, 0x11
        /*034a*/ 	.short	(.L_152 - .L_151)
	.align		4
.L_151:
        /*034c*/ 	.word	index@(_ZN5flash32flash_fwd_splitkv_combine_kernelI23Flash_fwd_kernel_traitsILi128ELi64ELi64ELi4ELb0ELb0EN7cutlass6half_tE19Flash_kernel_traitsILi128ELi64ELi64ELi4ES3_EELi4ELi5ELb1EEEvNS_16Flash_fwd_paramsE)
        /*0350*/ 	.word	0x00000000


	//----- nvinfo : EIATTR_REGCOUNT
	.align		4
.L_152:
        /*0354*/ 	.byte	0x04, 0x2f
        /*0356*/ 	.short	(.L_154 - .L_153)
	.align		4
.L_153:
        /*0358*/ 	.word	index@(_ZN5flash32flash_fwd_splitkv_combine_kernelI23Flash_fwd_kernel_traitsILi128ELi64ELi64ELi4ELb0ELb0EN7cutlass6half_tE19Flash_kernel_traitsILi128ELi64ELi64ELi4ES3_EELi4ELi6ELb1EEEvNS_16Flash_fwd_paramsE)
        /*035c*/ 	.word	0x0000003a


	//----- nvinfo : EIATTR_FRAME_SIZE
	.align		4
.L_154:
        /*0360*/ 	.byte	0x04, 0x11
        /*0362*/ 	.short	(.L_156 - .L_155)
	.align		4
.L_155:
        /*0364*/ 	.word	index@($__internal_22_$__cuda_sm20_div_s64)
        /*0368*/ 	.word	0x00000000


	//----- nvinfo : EIATTR_FRAME_SIZE
	.align		4
.L_156:
        /*036c*/ 	.byte	0x04, 0x11
        /*036e*/ 	.short	(.L_158 - .L_157)
	.align		4
.L_157:
        /*0370*/ 	.word	index@(_ZN5flash32flash_fwd_splitkv_combine_kernelI23Flash_fwd_kernel_traitsILi128ELi64ELi64ELi4ELb0ELb0EN7cutlass6half_tE19Flash_kernel_traitsILi128ELi64ELi64ELi4ES3_EELi4ELi6ELb1EEEvNS_16Flash_fwd_paramsE)
        /*0374*/ 	.word	0x00000000


	//----- nvinfo : EIATTR_REGCOUNT
	.align		4
.L_158:
        /*0378*/ 	.byte	0x04, 0x2f
        /*037a*/ 	.short	(.L_160 - .L_159)
	.align		4
.L_159:
        /*037c*/ 	.word	index@(_ZN5flash32flash_fwd_splitkv_combine_kernelI23Flash_fwd_kernel_traitsILi128ELi64ELi64ELi4ELb0ELb0EN7cutlass6half_tE19Flash_kernel_traitsILi128ELi64ELi64ELi4ES3_EELi4ELi7ELb1EEEvNS_16Flash_fwd_paramsE)
        /*0380*/ 	.word	0x0000003c


	//----- nvinfo : EIATTR_FRAME_SIZE
	.align		4
.L_160:
        /*0384*/ 	.byte	0x04, 0x11
        /*0386*/ 	.short	(.L_162 - .L_161)
	.align		4
.L_161:
        /*0388*/ 	.word	index@($__internal_21_$__cuda_sm20_div_s64)
        /*038c*/ 	.word	0x00000000


	//----- nvinfo : EIATTR_FRAME_SIZE
	.align		4
.L_162:
        /*0390*/ 	.byte	0x04, 0x11
        /*0392*/ 	.short	(.L_164 - .L_163)
	.align		4
.L_163:
        /*0394*/ 	.word	index@(_ZN5flash32flash_fwd_splitkv_combine_kernelI23Flash_fwd_kernel_traitsILi128ELi64ELi64ELi4ELb0ELb0EN7cutlass6half_tE19Flash_kernel_traitsILi128ELi64ELi64ELi4ES3_EELi4ELi7ELb1EEEvNS_16Flash_fwd_paramsE)
        /*0398*/ 	.word	0x00000000


	//----- nvinfo : EIATTR_REGCOUNT
	.align		4
.L_164:
        /*039c*/ 	.byte	0x04, 0x2f
        /*039e*/ 	.short	(.L_166 - .L_165)
	.align		4
.L_165:
        /*03a0*/ 	.word	index@(_ZN5flash32flash_fwd_splitkv_combine_kernelI23Flash_fwd_kernel_traitsILi128ELi64ELi64ELi4ELb0ELb0EN7cutlass6half_tE19Flash_kernel_traitsILi128ELi64ELi64ELi4ES3_EELi4ELi1ELb0EEEvNS_16Flash_fwd_paramsE)
        /*03a4*/ 	.word	0x00000036


	//----- nvinfo : EIATTR_FRAME_SIZE
	.align		4
.L_166:
        /*03a8*/ 	.byte	0x04, 0x11
        /*03aa*/ 	.short	(.L_168 - .L_167)
	.align		4
.L_167:
        /*03ac*/ 	.word	index@($__internal_20_$__cuda_sm20_div_s64)
        /*03b0*/ 	.word	0x00000000


	//----- nvinfo : EIATTR_FRAME_SIZE
	.align		4
.L_168:
        /*03b4*/ 	.byte	0x04, 0x11
        /*03b6*/ 	.short	(.L_170 - .L_169)
	.align		4
.L_169:
        /*03b8*/ 	.word	index@(_ZN5flash32flash_fwd_splitkv_combine_kernelI23Flash_fwd_kernel_traitsILi128ELi64ELi64ELi4ELb0ELb0EN7cutlass6half_tE19Flash_kernel_traitsILi128ELi64ELi64ELi4ES3_EELi4ELi1ELb0EEEvNS_16Flash_fwd_paramsE)
        /*03bc*/ 	.word	0x00000000


	//----- nvinfo : EIATTR_REGCOUNT
	.align		4
.L_170:
        /*03c0*/ 	.byte	0x04, 0x2f
        /*03c2*/ 	.short	(.L_172 - .L_171)
	.align		4
.L_171:
        /*03c4*/ 	.word	index@(_ZN5flash32flash_fwd_splitkv_combine_kernelI23Flash_fwd_kernel_traitsILi128ELi64ELi64ELi4ELb0ELb0EN7cutlass6half_tE19Flash_kernel_traitsILi128ELi64ELi64ELi4ES3_EELi4ELi2ELb0EEEvNS_16Flash_fwd_paramsE)
        /*03c8*/ 	.word	0x00000038


	//----- nvinfo : EIATTR_FRAME_SIZE
	.align		4
.L_172:
        /*03cc*/ 	.byte	0x04, 0x11
        /*03ce*/ 	.short	(.L_174 - .L_173)
	.align		4
.L_173:
        /*03d0*/ 	.word	index@($__internal_19_$__cuda_sm20_div_s64)
        /*03d4*/ 	.word	0x00000000


	//----- nvinfo : EIATTR_FRAME_SIZE
	.align		4
.L_174:
        /*03d8*/ 	.byte	0x04, 0x11
        /*03da*/ 	.short	(.L_176 - .L_175)
	.align		4
.L_175:
        /*03dc*/ 	.word	index@(_ZN5flash32flash_fwd_splitkv_combine_kernelI23Flash_fwd_kernel_traitsILi128ELi64ELi64ELi4ELb0ELb0EN7cutlass6half_tE19Flash_kernel_traitsILi128ELi64ELi64ELi4ES3_EELi4ELi2ELb0EEEvNS_16Flash_fwd_paramsE)
        /*03e0*/ 	.word	0x00000000


	//----- nvinfo : EIATTR_REGCOUNT
	.align		4
.L_176:
        /*03e4*/ 	.byte	0x04, 0x2f
        /*03e6*/ 	.short	(.L_178 - .L_177)
	.align		4
.L_177:
        /*03e8*/ 	.word	index@(_ZN5flash32flash_fwd_splitkv_combine_kernelI23Flash_fwd_kernel_traitsILi128ELi64ELi64ELi4ELb0ELb0EN7cutlass6half_tE19Flash_kernel_traitsILi128ELi64ELi64ELi4ES3_EELi4ELi3ELb0EEEvNS_16Flash_fwd_paramsE)
        /*03ec*/ 	.word	0x00000034


	//----- nvinfo : EIATTR_FRAME_SIZE
	.align		4
.L_178:
        /*03f0*/ 	.byte	0x04, 0x11
        /*03f2*/ 	.short	(.L_180 - .L_179)
	.align		4
.L_179:
        /*03f4*/ 	.word	index@($__internal_18_$__cuda_sm20_div_s64)
        /*03f8*/ 	.word	0x00000000


	//----- nvinfo : EIATTR_FRAME_SIZE
	.align		4
.L_180:
        /*03fc*/ 	.byte	0x04, 0x11
        /*03fe*/ 	.short	(.L_182 - .L_181)
	.align		4
.L_181:
        /*0400*/ 	.word	index@(_ZN5flash32flash_fwd_splitkv_combine_kernelI23Flash_fwd_kernel_traitsILi128ELi64ELi64ELi4ELb0ELb0EN7cutlass6half_tE19Flash_kernel_traitsILi128ELi64ELi64ELi4ES3_EELi4ELi3ELb0EEEvNS_16Flash_fwd_paramsE)
        /*0404*/ 	.word	0x00000000


	//----- nvinfo : EIATTR_REGCOUNT
	.align		4
.L_182:
        /*0408*/ 	.byte	0x04, 0x2f
        /*040a*/ 	.short	(.L_184 - .L_183)
	.align		4
.L_183:
        /*040c*/ 	.word	index@(_ZN5flash32flash_fwd_splitkv_combine_kernelI23Flash_fwd_kernel_traitsILi128ELi64ELi64ELi4ELb0ELb0EN7cutlass6half_tE19Flash_kernel_traitsILi128ELi64ELi64ELi4ES3_EELi4ELi4ELb0EEEvNS_16Flash_fwd_paramsE)
        /*0410*/ 	.word	0x00000034


	//----- nvinfo : EIATTR_FRAME_SIZE
	.align		4
.L_184:
        /*0414*/ 	.byte	0x04, 0x11
        /*0416*/ 	.short	(.L_186 - .L_185)
	.align		4
.L_185:
        /*0418*/ 	.word	index@($__internal_17_$__cuda_sm20_div_s64)
        /*041c*/ 	.word	0x00000000


	//----- nvinfo : EIATTR_FRAME_SIZE
	.align		4
.L_186:
        /*0420*/ 	.byte	0x04, 0x11
        /*0422*/ 	.short	(.L_188 - .L_187)
	.align		4
.L_187:
        /*0424*/ 	.word	index@(_ZN5flash32flash_fwd_splitkv_combine_kernelI23Flash_fwd_kernel_traitsILi128ELi64ELi64ELi4ELb0ELb0EN7cutlass6half_tE19Flash_kernel_traitsILi128ELi64ELi64ELi4ES3_EELi4ELi4ELb0EEEvNS_16Flash_fwd_paramsE)
        /*0428*/ 	.word	0x00000000


	//----- nvinfo : EIATTR_REGCOUNT
	.align		4
.L_188:
        /*042c*/ 	.byte	0x04, 0x2f
        /*042e*/ 	.short	(.L_190 - .L_189)
	.align		4
.L_189:
        /*0430*/ 	.word	index@(_ZN5flash32flash_fwd_splitkv_combine_kernelI23Flash_fwd_kernel_traitsILi128ELi64ELi64ELi4ELb0ELb0EN7cutlass6half_tE19Flash_kernel_traitsILi128ELi64ELi64ELi4ES3_EELi4ELi5ELb0EEEvNS_16Flash_fwd_paramsE)
        /*0434*/ 	.word	0x00000034


	//----- nvinfo : EIATTR_FRAME_SIZE
	.align		4
.L_190:
        /*0438*/ 	.byte	0x04, 0x11
        /*043a*/ 	.short	(.L_192 - .L_191)
	.align		4
.L_191:
        /*043c*/ 	.word	index@($__internal_16_$__cuda_sm20_div_s64)
        /*0440*/ 	.word	0x00000000


	//----- nvinfo : EIATTR_FRAME_SIZE
	.align		4
.L_192:
        /*0444*/ 	.byte	0x04, 0x11
        /*0446*/ 	.short	(.L_194 - .L_193)
	.align		4
.L_193:
        /*0448*/ 	.word	index@(_ZN5flash32flash_fwd_splitkv_combine_kernelI23Flash_fwd_kernel_traitsILi128ELi64ELi64ELi4ELb0ELb0EN7cutlass6half_tE19Flash_kernel_traitsILi128ELi64ELi64ELi4ES3_EELi4ELi5ELb0EEEvNS_16Flash_fwd_paramsE)
        /*044c*/ 	.word	0x00000000


	//----- nvinfo : EIATTR_REGCOUNT
	.align		4
.L_194:
        /*0450*/ 	.byte	0x04, 0x2f
        /*0452*/ 	.short	(.L_196 - .L_195)
	.align		4
.L_195:
        /*0454*/ 	.word	index@(_ZN5flash32flash_fwd_splitkv_combine_kernelI23Flash_fwd_kernel_traitsILi128ELi64ELi64ELi4ELb0ELb0EN7cutlass6half_tE19Flash_kernel_traitsILi128ELi64ELi64ELi4ES3_EELi4ELi6ELb0EEEvNS_16Flash_fwd_paramsE)
        /*0458*/ 	.word	0x0000003a


	//----- nvinfo : EIATTR_FRAME_SIZE
	.align		4
.L_196:
        /*045c*/ 	.byte	0x04, 0x11
        /*045e*/ 	.short	(.L_198 - .L_197)
	.align		4
.L_197:
        /*0460*/ 	.word	index@($__internal_15_$__cuda_sm20_div_s64)
        /*0464*/ 	.word	0x00000000


	//----- nvinfo : EIATTR_FRAME_SIZE
	.align		4
.L_198:
        /*0468*/ 	.byte	0x04, 0x11
        /*046a*/ 	.short	(.L_200 - .L_199)
	.align		4
.L_199:
        /*046c*/ 	.word	index@(_ZN5flash32flash_fwd_splitkv_combine_kernelI23Flash_fwd_kernel_traitsILi128ELi64ELi64ELi4ELb0ELb0EN7cutlass6half_tE19Flash_kernel_traitsILi128ELi64ELi64ELi4ES3_EELi4ELi6ELb0EEEvNS_16Flash_fwd_paramsE)
        /*0470*/ 	.word	0x00000000


	//----- nvinfo : EIATTR_REGCOUNT
	.align		4
.L_200:
        /*0474*/ 	.byte	0x04, 0x2f
        /*0476*/ 	.short	(.L_202 - .L_201)
	.align		4
.L_201:
        /*0478*/ 	.word	index@(_ZN5flash32flash_fwd_splitkv_combine_kernelI23Flash_fwd_kernel_traitsILi128ELi64ELi64ELi4ELb0ELb0EN7cutlass6half_tE19Flash_kernel_traitsILi128ELi64ELi64ELi4ES3_EELi4ELi7ELb0EEEvNS_16Flash_fwd_paramsE)
        /*047c*/ 	.word	0x0000003c


	//----- nvinfo : EIATTR_FRAME_SIZE
	.align		4
.L_202:
        /*0480*/ 	.byte	0x04, 0x11
        /*0482*/ 	.short	(.L_204 - .L_203)
	.align		4
.L_203:
        /*0484*/ 	.word	index@($__internal_14_$__cuda_sm20_div_s64)
        /*0488*/ 	.word	0x00000000


	//----- nvinfo : EIATTR_FRAME_SIZE
	.align		4
.L_204:
        /*048c*/ 	.byte	0x04, 0x11
        /*048e*/ 	.short	(.L_206 - .L_205)
	.align		4
.L_205:
        /*0490*/ 	.word	index@(_ZN5flash32flash_fwd_splitkv_combine_kernelI23Flash_fwd_kernel_traitsILi128ELi64ELi64ELi4ELb0ELb0EN7cutlass6half_tE19Flash_kernel_traitsILi128ELi64ELi64ELi4ES3_EELi4ELi7ELb0EEEvNS_16Flash_fwd_paramsE)
        /*0494*/ 	.word	0x00000000


	//----- nvinfo : EIATTR_REGCOUNT
	.align		4
.L_206:
        /*0498*/ 	.byte	0x04, 0x2f
        /*049a*/ 	.short	(.L_208 - .L_207)
	.align		4
.L_207:
        /*049c*/ 	.word	index@(_ZN5flash24flash_fwd_splitkv_kernelI23Flash_fwd_kernel_traitsILi128ELi64ELi128ELi4ELb0ELb0EN7cutlass6half_tE19Flash_kernel_traitsILi128ELi64ELi128ELi4ES3_EELb1ELb0ELb1ELb0ELb0ELb1ELb1ELb1EEEvNS_16Flash_fwd_paramsE)
        /*04a0*/ 	.word	0x000000ff


	//----- nvinfo : EIATTR_FRAME_SIZE
	.align		4
.L_208:
        /*04a4*/ 	.byte	0x04, 0x11
        /*04a6*/ 	.short	(.L_210 - .L_209)
	.align		4
.L_209:
        /*04a8*/ 	.word	index@($_ZN5flash24flash_fwd_splitkv_kernelI23Flash_fwd_kernel_traitsILi128ELi64ELi128ELi4ELb0ELb0EN7cutlass6half_tE19Flash_kernel_traitsILi128ELi64ELi128ELi4ES3_EELb1ELb0ELb1ELb0ELb0ELb1ELb1ELb1EEEvNS_16Flash_fwd_paramsE$_ZN5flash30compute_attn_1rowblock_splitkvI23Flash_fwd_kernel_traitsILi128ELi64ELi128ELi4ELb0ELb0EN7cutlass6half_tE19Flash_kernel_traitsILi128ELi64ELi128ELi4ES3_EELb1ELb0ELb1ELb0ELb0ELb1ELb1ELb1ENS_16Flash_fwd_paramsEEEvRKT8_iiiii)
        /*04ac*/ 	.word	0x00000000


	//----- nvinfo : EIATTR_FRAME_SIZE
	.align		4
.L_210:
        /*04b0*/ 	.byte	0x04, 0x11
        /*04b2*/ 	.short	(.L_212 - .L_211)
	.align		4
.L_211:
        /*04b4*/ 	.word	index@(_ZN5flash24flash_fwd_splitkv_kernelI23Flash_fwd_kernel_traitsILi128ELi64ELi128ELi4ELb0ELb0EN7cutlass6half_tE19Flash_kernel_traitsILi128ELi64ELi128ELi4ES3_EELb1ELb0ELb1ELb0ELb0ELb1ELb1ELb1EEEvNS_16Flash_fwd_paramsE)
        /*04b8*/ 	.word	0x00000000


	//----- nvinfo : EIATTR_REGCOUNT
	.align		4
.L_212:
        /*04bc*/ 	.byte	0x04, 0x2f
        /*04be*/ 	.short	(.L_214 - .L_213)
	.align		4
.L_213:
        /*04c0*/ 	.word	index@(_ZN5flash24flash_fwd_splitkv_kernelI23Flash_fwd_kernel_traitsILi128ELi64ELi128ELi4ELb0ELb0EN7cutlass6half_tE19Flash_kernel_traitsILi128ELi64ELi128ELi4ES3_EELb1ELb0ELb1ELb0ELb0ELb0ELb1ELb1EEEvNS_16Flash_fwd_paramsE)
        /*04c4*/ 	.word	0x000000ff


	//----- nvinfo : EIATTR_FRAME_SIZE
	.align		4
.L_214:
        /*04c8*/ 	.byte	0x04, 0x11
        /*04ca*/ 	.short	(.L_216 - .L_215)
	.align		4
.L_215:
        /*04cc*/ 	.word	index@($_ZN5flash24flash_fwd_splitkv_kernelI23Flash_fwd_kernel_traitsILi128ELi64ELi128ELi4ELb0ELb0EN7cutlass6half_tE19Flash_kernel_traitsILi128ELi64ELi128ELi4ES3_EELb1ELb0ELb1ELb0ELb0ELb0ELb1ELb1EEEvNS_16Flash_fwd_paramsE$_ZN5flash30compute_attn_1rowblock_splitkvI23Flash_fwd_kernel_traitsILi128ELi64ELi128ELi4ELb0ELb0EN7cutlass6half_tE19Flash_kernel_traitsILi128ELi64ELi128ELi4ES3_EELb1ELb0ELb1ELb0ELb0ELb0ELb1ELb1ENS_16Flash_fwd_paramsEEEvRKT8_iiiii)
        /*04d0*/ 	.word	0x00000000


	//----- nvinfo : EIATTR_FRAME_SIZE
	.align		4
.L_216:
        /*04d4*/ 	.byte	0x04, 0x11
        /*04d6*/ 	.short	(.L_218 - .L_217)
	.align		4
.L_217:
        /*04d8*/ 	.word	index@(_ZN5flash24flash_fwd_splitkv_kernelI23Flash_fwd_kernel_traitsILi128ELi64ELi128ELi4ELb0ELb0EN7cutlass6half_tE19Flash_kernel_traitsILi128ELi64ELi128ELi4ES3_EELb1ELb0ELb1ELb0ELb0ELb0ELb1ELb1EEEvNS_16Flash_fwd_paramsE)
        /*04dc*/ 	.word	0x00000000


	//----- nvinfo : EIATTR_REGCOUNT
	.align		4
.L_218:
        /*04e0*/ 	.byte	0x04, 0x2f
        /*04e2*/ 	.short	(.L_220 - .L_219)
	.align		4
.L_219:
        /*04e4*/ 	.word	index@(_ZN5flash24flash_fwd_splitkv_kernelI23Flash_fwd_kernel_traitsILi128ELi64ELi128ELi4ELb0ELb0EN7cutlass6half_tE19Flash_kernel_traitsILi128ELi64ELi128ELi4ES3_EELb1ELb0ELb0ELb0ELb1ELb1ELb1ELb1EEEvNS_16Flash_fwd_paramsE)
        /*04e8*/ 	.word	0x000000fe


	//----- nvinfo : EIATTR_FRAME_SIZE
	.align		4
.L_220:
        /*04ec*/ 	.byte	0x04, 0x11
        /*04ee*/ 	.short	(.L_222 - .L_221)
	.align		4
.L_221:
        /*04f0*/ 	.word	index@(_ZN5flash24flash_fwd_splitkv_kernelI23Flash_fwd_kernel_traitsILi128ELi64ELi128ELi4ELb0ELb0EN7cutlass6half_tE19Flash_kernel_traitsILi128ELi64ELi128ELi4ES3_EELb1ELb0ELb0ELb0ELb1ELb1ELb1ELb1EEEvNS_16Flash_fwd_paramsE)
        /*04f4*/ 	.word	0x00000000


	//----- nvinfo : EIATTR_REGCOUNT
	.align		4
.L_222:
        /*04f8*/ 	.byte	0x04, 0x2f
        /*04fa*/ 	.short	(.L_224 - .L_223)
	.align		4
.L_223:
        /*04fc*/ 	.word	index@(_ZN5flash24flash_fwd_splitkv_kernelI23Flash_fwd_kernel_traitsILi128ELi64ELi128ELi4ELb0ELb0EN7cutlass6half_tE19Flash_kernel_traitsILi128ELi64ELi128ELi4ES3_EELb1ELb0ELb0ELb0ELb1ELb0ELb1ELb1EEEvNS_16Flash_fwd_paramsE)
        /*0500*/ 	.word	0x000000f8


	//----- nvinfo : EIATTR_FRAME_SIZE
	.align		4
.L_224:
        /*0504*/ 	.byte	0x04, 0x11
        /*0506*/ 	.short	(.L_226 - .L_225)
	.align		4
.L_225:
        /*0508*/ 	.word	index@(_ZN5flash24flash_fwd_splitkv_kernelI23Flash_fwd_kernel_traitsILi128ELi64ELi128ELi4ELb0ELb0EN7cutlass6half_tE19Flash_kernel_traitsILi128ELi64ELi128ELi4ES3_EELb1ELb0ELb0ELb0ELb1ELb0ELb1ELb1EEEvNS_16Flash_fwd_paramsE)
        /*050c*/ 	.word	0x00000000


	//----- nvinfo : EIATTR_REGCOUNT
	.align		4
.L_226:
        /*0510*/ 	.byte	0x04, 0x2f
        /*0512*/ 	.short	(.L_228 - .L_227)
	.align		4
.L_227:
        /*0514*/ 	.word	index@(_ZN5flash24flash_fwd_splitkv_kernelI23Flash_fwd_kernel_traitsILi128ELi64ELi128ELi4ELb0ELb0EN7cutlass6half_tE19Flash_kernel_traitsILi128ELi64ELi128ELi4ES3_EELb1ELb0ELb1ELb0ELb0ELb1ELb1ELb0EEEvNS_16Flash_fwd_paramsE)
        /*0518*/ 	.word	0x000000ff


	//----- nvinfo : EIATTR_FRAME_SIZE
	.align		4
.L_228:
        /*051c*/ 	.byte	0x04, 0x11
        /*051e*/ 	.short	(.L_230 - .L_229)
	.align		4
.L_229:
        /*0520*/ 	.word	index@(_ZN5flash24flash_fwd_splitkv_kernelI23Flash_fwd_kernel_traitsILi128ELi64ELi128ELi4ELb0ELb0EN7cutlass6half_tE19Flash_kernel_traitsILi128ELi64ELi128ELi4ES3_EELb1ELb0ELb1ELb0ELb0ELb1ELb1ELb0EEEvNS_16Flash_fwd_paramsE)
        /*0524*/ 	.word	0x00000000


	//----- nvinfo : EIATTR_REGCOUNT
	.align		4
.L_230:
        /*0528*/ 	.byte	0x04, 0x2f
        /*052a*/ 	.short	(.L_232 - .L_231)
	.align		4
.L_231:
        /*052c*/ 	.word	index@(_ZN5flash24flash_fwd_splitkv_kernelI23Flash_fwd_kernel_traitsILi128ELi64ELi128ELi4ELb0ELb0EN7cutlass6half_tE19Flash_kernel_traitsILi128ELi64ELi128ELi4ES3_EELb1ELb0ELb1ELb0ELb0ELb0ELb1ELb0EEEvNS_16Flash_fwd_paramsE)
        /*0530*/ 	.word	0x000000fc


	//----- nvinfo : EIATTR_FRAME_SIZE
	.align		4
.L_232:
        /*0534*/ 	.byte	0x04, 0x11
        /*0536*/ 	.short	(.L_234 - .L_233)
	.align		4
.L_233:
        /*0538*/ 	.word	index@(_ZN5flash24flash_fwd_splitkv_kernelI23Flash_fwd_kernel_traitsILi128ELi64ELi128ELi4ELb0ELb0EN7cutlass6half_tE19Flash_kernel_traitsILi128ELi64ELi128ELi4ES3_EELb1ELb0ELb1ELb0ELb0ELb0ELb1ELb0EEEvNS_16Flash_fwd_paramsE)
        /*053c*/ 	.word	0x00000000


	//----- nvinfo : EIATTR_REGCOUNT
	.align		4
.L_234:
        /*0540*/ 	.byte	0x04, 0x2f
        /*0542*/ 	.short	(.L_236 - .L_235)
	.align		4
.L_235:
        /*0544*/ 	.word	index@(_ZN5flash24flash_fwd_splitkv_kernelI23Flash_fwd_kernel_traitsILi128ELi64ELi128ELi4ELb0ELb0EN7cutlass6half_tE19Flash_kernel_traitsILi128ELi64ELi128ELi4ES3_EELb1ELb0ELb0ELb0ELb1ELb1ELb1ELb0EEEvNS_16Flash_fwd_paramsE)
        /*0548*/ 	.word	0x000000ff


	//----- nvinfo : EIATTR_FRAME_SIZE
	.align		4
.L_236:
        /*054c*/ 	.byte	0x04, 0x11
        /*054e*/ 	.short	(.L_238 - .L_237)
	.align		4
.L_237:
        /*0550*/ 	.word	index@(_ZN5flash24flash_fwd_splitkv_kernelI23Flash_fwd_kernel_traitsILi128ELi64ELi128ELi4ELb0ELb0EN7cutlass6half_tE19Flash_kernel_traitsILi128ELi64ELi128ELi4ES3_EELb1ELb0ELb0ELb0ELb1ELb1ELb1ELb0EEEvNS_16Flash_fwd_paramsE)
        /*0554*/ 	.word	0x00000000


	//----- nvinfo : EIATTR_REGCOUNT
	.align		4
.L_238:
        /*0558*/ 	.byte	0x04, 0x2f
        /*055a*/ 	.short	(.L_240 - .L_239)
	.align		4
.L_239:
        /*055c*/ 	.word	index@(_ZN5flash24flash_fwd_splitkv_kernelI23Flash_fwd_kernel_traitsILi128ELi64ELi128ELi4ELb0ELb0EN7cutlass6half_tE19Flash_kernel_traitsILi128ELi64ELi128ELi4ES3_EELb1ELb0ELb0ELb0ELb1ELb0ELb1ELb0EEEvNS_16Flash_fwd_paramsE)
        /*0560*/ 	.word	0x000000ff


	//----- nvinfo : EIATTR_FRAME_SIZE
	.align		4
.L_240:
        /*0564*/ 	.byte	0x04, 0x11
        /*0566*/ 	.short	(.L_242 - .L_241)
	.align		4
.L_241:
        /*0568*/ 	.word	index@(_ZN5flash24flash_fwd_splitkv_kernelI23Flash_fwd_kernel_traitsILi128ELi64ELi128ELi4ELb0ELb0EN7cutlass6half_tE19Flash_kernel_traitsILi128ELi64ELi128ELi4ES3_EELb1ELb0ELb0ELb0ELb1ELb0ELb1ELb0EEEvNS_16Flash_fwd_paramsE)
        /*056c*/ 	.word	0x00000000


	//----- nvinfo : EIATTR_REGCOUNT
	.align		4
.L_242:
        /*0570*/ 	.byte	0x04, 0x2f
        /*0572*/ 	.short	(.L_244 - .L_243)
	.align		4
.L_243:
        /*0574*/ 	.word	index@(_ZN5flash24flash_fwd_splitkv_kernelI23Flash_fwd_kernel_traitsILi128ELi64ELi128ELi4ELb0ELb0EN7cutlass6half_tE19Flash_kernel_traitsILi128ELi64ELi128ELi4ES3_EELb1ELb0ELb1ELb0ELb0ELb1ELb0ELb1EEEvNS_16Flash_fwd_paramsE)
        /*0578*/ 	.word	0x000000ff


	//----- nvinfo : EIATTR_FRAME_SIZE
	.align		4
.L_244:
        /*057c*/ 	.byte	0x04, 0x11
        /*057e*/ 	.short	(.L_246 - .L_245)
	.align		4
.L_245:
        /*0580*/ 	.word	index@($_ZN5flash24flash_fwd_splitkv_kernelI23Flash_fwd_kernel_traitsILi128ELi64ELi128ELi4ELb0ELb0EN7cutlass6half_tE19Flash_kernel_traitsILi128ELi64ELi128ELi4ES3_EELb1ELb0ELb1ELb0ELb0ELb1ELb0ELb1EEEvNS_16Flash_fwd_paramsE$_ZN5flash30compute_attn_1rowblock_splitkvI23Flash_fwd_kernel_traitsILi128ELi64ELi128ELi4ELb0ELb0EN7cutlass6half_tE19Flash_kernel_traitsILi128ELi64ELi128ELi4ES3_EELb1ELb0ELb1ELb0ELb0ELb1ELb0ELb1ENS_16Flash_fwd_paramsEEEvRKT8_iiiii)
        /*0584*/ 	.word	0x00000010


	//----- nvinfo : EIATTR_FRAME_SIZE
	.align		4
.L_246:
        /*0588*/ 	.byte	0x04, 0x11
        /*058a*/ 	.short	(.L_248 - .L_247)
	.align		4
.L_247:
        /*058c*/ 	.word	index@(_ZN5flash24flash_fwd_splitkv_kernelI23Flash_fwd_kernel_traitsILi128ELi64ELi128ELi4ELb0ELb0EN7cutlass6half_tE19Flash_kernel_traitsILi128ELi64ELi128ELi4ES3_EELb1ELb0ELb1ELb0ELb0ELb1ELb0ELb1EEEvNS_16Flash_fwd_paramsE)
        /*0590*/ 	.word	0x00000010


	//----- nvinfo : EIATTR_REGCOUNT
	.align		4
.L_248:
        /*0594*/ 	.byte	0x04, 0x2f
        /*0596*/ 	.short	(.L_250 - .L_249)
	.align		4
.L_249:
        /*0598*/ 	.word	index@(_ZN5flash24flash_fwd_splitkv_kernelI23Flash_fwd_kernel_traitsILi128ELi64ELi128ELi4ELb0ELb0EN7cutlass6half_tE19Flash_kernel_traitsILi128ELi64ELi128ELi4ES3_EELb1ELb0ELb1ELb0ELb0ELb0ELb0ELb1EEEvNS_16Flash_fwd_paramsE)
        /*059c*/ 	.word	0x000000fe


	//----- nvinfo : EIATTR_FRAME_SIZE
	.align		4
.L_250:
        /*05a0*/ 	.byte	0x04, 0x11
        /*05a2*/ 	.short	(.L_252 - .L_251)
	.align		4
.L_251:
        /*05a4*/ 	.word	index@($_ZN5flash24flash_fwd_splitkv_kernelI23Flash_fwd_kernel_traitsILi128ELi64ELi128ELi4ELb0ELb0EN7cutlass6half_tE19Flash_kernel_traitsILi128ELi64ELi128ELi4ES3_EELb1ELb0ELb1ELb0ELb0ELb0ELb0ELb1EEEvNS_16Flash_fwd_paramsE$_ZN5flash30compute_attn_1rowblock_splitkvI23Flash_fwd_kernel_traitsILi128ELi64ELi128ELi4ELb0ELb0EN7cutlass6half_tE19Flash_kernel_traitsILi128ELi64ELi128ELi4ES3_EELb1ELb0ELb1ELb0ELb0ELb0ELb0ELb1ENS_16Flash_fwd_paramsEEEvRKT8_iiiii)
        /*05a8*/ 	.word	0x00000000


	//----- nvinfo : EIATTR_FRAME_SIZE
	.align		4
.L_252:
        /*05ac*/ 	.byte	0x04, 0x11
        /*05ae*/ 	.short	(.L_254 - .L_253)
	.align		4
.L_253:
        /*05b0*/ 	.word	index@(_ZN5flash24flash_fwd_splitkv_kernelI23Flash_fwd_kernel_traitsILi128ELi64ELi128ELi4ELb0ELb0EN7cutlass6half_tE19Flash_kernel_traitsILi128ELi64ELi128ELi4ES3_EELb1ELb0ELb1ELb0ELb0ELb0ELb0ELb1EEEvNS_16Flash_fwd_paramsE)
        /*05b4*/ 	.word	0x00000000


	//----- nvinfo : EIATTR_REGCOUNT
	.align		4
.L_254:
        /*05b8*/ 	.byte	0x04, 0x2f
        /*05ba*/ 	.short	(.L_256 - .L_255)
	.align		4
.L_255:
        /*05bc*/ 	.word	index@(_ZN5flash24flash_fwd_splitkv_kernelI23Flash_fwd_kernel_traitsILi128ELi64ELi128ELi4ELb0ELb0EN7cutlass6half_tE19Flash_kernel_traitsILi128ELi64ELi128ELi4ES3_EELb1ELb0ELb0ELb0ELb1ELb1ELb0ELb1EEEvNS_16Flash_fwd_paramsE)
        /*05c0*/ 	.word	0x000000fe


	//----- nvinfo : EIATTR_FRAME_SIZE
	.align		4
.L_256:
        /*05c4*/ 	.byte	0x04, 0x11
        /*05c6*/ 	.short	(.L_258 - .L_257)
	.align		4
.L_257:
        /*05c8*/ 	.word	index@(_ZN5flash24flash_fwd_splitkv_kernelI23Flash_fwd_kernel_traitsILi128ELi64ELi128ELi4ELb0ELb0EN7cutlass6half_tE19Flash_kernel_traitsILi128ELi64ELi128ELi4ES3_EELb1ELb0ELb0ELb0ELb1ELb1ELb0ELb1EEEvNS_16Flash_fwd_paramsE)
        /*05cc*/ 	.word	0x00000000


	//----- nvinfo : EIATTR_REGCOUNT
	.align		4
.L_258:
        /*05d0*/ 	.byte	0x04, 0x2f
        /*05d2*/ 	.short	(.L_260 - .L_259)
	.align		4
.L_259:
        /*05d4*/ 	.word	index@(_ZN5flash24flash_fwd_splitkv_kernelI23Flash_fwd_kernel_traitsILi128ELi64ELi128ELi4ELb0ELb0EN7cutlass6half_tE19Flash_kernel_traitsILi128ELi64ELi128ELi4ES3_EELb1ELb0ELb0ELb0ELb1ELb0ELb0ELb1EEEvNS_16Flash_fwd_paramsE)
        /*05d8*/ 	.word	0x000000f7


	//----- nvinfo : EIATTR_FRAME_SIZE
	.align		4
.L_260:
        /*05dc*/ 	.byte	0x04, 0x11
        /*05de*/ 	.short	(.L_262 - .L_261)
	.align		4
.L_261:
        /*05e0*/ 	.word	index@(_ZN5flash24flash_fwd_splitkv_kernelI23Flash_fwd_kernel_traitsILi128ELi64ELi128ELi4ELb0ELb0EN7cutlass6half_tE19Flash_kernel_traitsILi128ELi64ELi128ELi4ES3_EELb1ELb0ELb0ELb0ELb1ELb0ELb0ELb1EEEvNS_16Flash_fwd_paramsE)
        /*05e4*/ 	.word	0x00000000


	//----- nvinfo : EIATTR_REGCOUNT
	.align		4
.L_262:
        /*05e8*/ 	.byte	0x04, 0x2f
        /*05ea*/ 	.short	(.L_264 - .L_263)
	.align		4
.L_263:
        /*05ec*/ 	.word	index@(_ZN5flash24flash_fwd_splitkv_kernelI23Flash_fwd_kernel_traitsILi128ELi64ELi128ELi4ELb0ELb0EN7cutlass6half_tE19Flash_kernel_traitsILi128ELi64ELi128ELi4ES3_EELb1ELb0ELb1ELb0ELb0ELb1ELb0ELb0EEEvNS_16Flash_fwd_paramsE)
        /*05f0*/ 	.word	0x000000ff


	//----- nvinfo : EIATTR_FRAME_SIZE
	.align		4
.L_264:
        /*05f4*/ 	.byte	0x04, 0x11
        /*05f6*/ 	.short	(.L_266 - .L_265)
	.align		4
.L_265:
        /*05f8*/ 	.word	index@(_ZN5flash24flash_fwd_splitkv_kernelI23Flash_fwd_kernel_traitsILi128ELi64ELi128ELi4ELb0ELb0EN7cutlass6half_tE19Flash_kernel_traitsILi128ELi64ELi128ELi4ES3_EELb1ELb0ELb1ELb0ELb0ELb1ELb0ELb0EEEvNS_16Flash_fwd_paramsE)
        /*05fc*/ 	.word	0x00000000


	//----- nvinfo : EIATTR_REGCOUNT
	.align		4
.L_266:
        /*0600*/ 	.byte	0x04, 0x2f
        /*0602*/ 	.short	(.L_268 - .L_267)
	.align		4
.L_267:
        /*0604*/ 	.word	index@(_ZN5flash24flash_fwd_splitkv_kernelI23Flash_fwd_kernel_traitsILi128ELi64ELi128ELi4ELb0ELb0EN7cutlass6half_tE19Flash_kernel_traitsILi128ELi64ELi128ELi4ES3_EELb1ELb0ELb1ELb0ELb0ELb0ELb0ELb0EEEvNS_16Flash_fwd_paramsE)
        /*0608*/ 	.word	0x000000ff


	//----- nvinfo : EIATTR_FRAME_SIZE
	.align		4
.L_268:
        /*060c*/ 	.byte	0x04, 0x11
        /*060e*/ 	.short	(.L_270 - .L_269)
	.align		4
.L_269:
        /*0610*/ 	.word	index@(_ZN5flash24flash_fwd_splitkv_kernelI23Flash_fwd_kernel_traitsILi128ELi64ELi128ELi4ELb0ELb0EN7cutlass6half_tE19Flash_kernel_traitsILi128ELi64ELi128ELi4ES3_EELb1ELb0ELb1ELb0ELb0ELb0ELb0ELb0EEEvNS_16Flash_fwd_paramsE)
        /*0614*/ 	.word	0x00000000


	//----- nvinfo : EIATTR_REGCOUNT
	.align		4
.L_270:
        /*0618*/ 	.byte	0x04, 0x2f
        /*061a*/ 	.short	(.L_272 - .L_271)
	.align		4
.L_271:
        /*061c*/ 	.word	index@(_ZN5flash24flash_fwd_splitkv_kernelI23Flash_fwd_kernel_traitsILi128ELi64ELi128ELi4ELb0ELb0EN7cutlass6half_tE19Flash_kernel_traitsILi128ELi64ELi128ELi4ES3_EELb1ELb0ELb0ELb0ELb1ELb1ELb0ELb0EEEvNS_16Flash_fwd_paramsE)
        /*0620*/ 	.word	0x000000ff


	//----- nvinfo : EIATTR_FRAME_SIZE
	.align		4
.L_272:
        /*0624*/ 	.byte	0x04, 0x11
        /*0626*/ 	.short	(.L_274 - .L_273)
	.align		4
.L_273:
        /*0628*/ 	.word	index@(_ZN5flash24flash_fwd_splitkv_kernelI23Flash_fwd_kernel_traitsILi128ELi64ELi128ELi4ELb0ELb0EN7cutlass6half_tE19Flash_kernel_traitsILi128ELi64ELi128ELi4ES3_EELb1ELb0ELb0ELb0ELb1ELb1ELb0ELb0EEEvNS_16Flash_fwd_paramsE)
        /*062c*/ 	.word	0x00000000


	//----- nvinfo : EIATTR_REGCOUNT
	.align		4
.L_274:
        /*0630*/ 	.byte	0x04, 0x2f
        /*0632*/ 	.short	(.L_276 - .L_275)
	.align		4
.L_275:
        /*0634*/ 	.word	index@(_ZN5flash24flash_fwd_splitkv_kernelI23Flash_fwd_kernel_traitsILi128ELi64ELi128ELi4ELb0ELb0EN7cutlass6half_tE19Flash_kernel_traitsILi128ELi64ELi128ELi4ES3_EELb1ELb0ELb0ELb0ELb1ELb0ELb0ELb0EEEvNS_16Flash_fwd_paramsE)
        /*0638*/ 	.word	0x000000ff


	//----- nvinfo : EIATTR_FRAME_SIZE
	.align		4
.L_276:
        /*063c*/ 	.byte	0x04, 0x11
        /*063e*/ 	.short	(.L_278 - .L_277)
	.align		4
.L_277:
        /*0640*/ 	.word	index@(_ZN5flash24flash_fwd_splitkv_kernelI23Flash_fwd_kernel_traitsILi128ELi64ELi128ELi4ELb0ELb0EN7cutlass6half_tE19Flash_kernel_traitsILi128ELi64ELi128ELi4ES3_EELb1ELb0ELb0ELb0ELb1ELb0ELb0ELb0EEEvNS_16Flash_fwd_paramsE)
        /*0644*/ 	.word	0x00000000


	//----- nvinfo : EIATTR_REGCOUNT
	.align		4
.L_278:
        /*0648*/ 	.byte	0x04, 0x2f
        /*064a*/ 	.short	(.L_280 - .L_279)
	.align		4
.L_279:
        /*064c*/ 	.word	index@(_ZN5flash24flash_fwd_splitkv_kernelI23Flash_fwd_kernel_traitsILi128ELi64ELi128ELi4ELb0ELb0EN7cutlass6half_tE19Flash_kernel_traitsILi128ELi64ELi128ELi4ES3_EELb1ELb0ELb0ELb1ELb1ELb1ELb1ELb0EEEvNS_16Flash_fwd_paramsE)
        /*0650*/ 	.word	0x000000ff


	//----- nvinfo : EIATTR_FRAME_SIZE
	.align		4
.L_280:
        /*0654*/ 	.byte	0x04, 0x11
        /*0656*/ 	.short	(.L_282 - .L_281)
	.align		4
.L_281:
        /*0658*/ 	.word	index@(_ZN5flash24flash_fwd_splitkv_kernelI23Flash_fwd_kernel_traitsILi128ELi64ELi128ELi4ELb0ELb0EN7cutlass6half_tE19Flash_kernel_traitsILi128ELi64ELi128ELi4ES3_EELb1ELb0ELb0ELb1ELb1ELb1ELb1ELb0EEEvNS_16Flash_fwd_paramsE)
        /*065c*/ 	.word	0x00000000


	//----- nvinfo : EIATTR_REGCOUNT
	.align		4
.L_282:
        /*0660*/ 	.byte	0x04, 0x2f
        /*0662*/ 	.short	(.L_284 - .L_283)
	.align		4
.L_283:
        /*0664*/ 	.word	index@(_ZN5flash24flash_fwd_splitkv_kernelI23Flash_fwd_kernel_traitsILi128ELi64ELi128ELi4ELb0ELb0EN7cutlass6half_tE19Flash_kernel_traitsILi128ELi64ELi128ELi4ES3_EELb1ELb0ELb0ELb1ELb1ELb0ELb1ELb0EEEvNS_16Flash_fwd_paramsE)
        /*0668*/ 	.word	0x000000f7


	//----- nvinfo : EIATTR_FRAME_SIZE
	.align		4
.L_284:
        /*066c*/ 	.byte	0x04, 0x11
        /*066e*/ 	.short	(.L_286 - .L_285)
	.align		4
.L_285:
        /*0670*/ 	.word	index@(_ZN5flash24flash_fwd_splitkv_kernelI23Flash_fwd_kernel_traitsILi128ELi64ELi128ELi4ELb0ELb0EN7cutlass6half_tE19Flash_kernel_traitsILi128ELi64ELi128ELi4ES3_EELb1ELb0ELb0ELb1ELb1ELb0ELb1ELb0EEEvNS_16Flash_fwd_paramsE)
        /*0674*/ 	.word	0x00000000


	//----- nvinfo : EIATTR_REGCOUNT
	.align		4
.L_286:
        /*0678*/ 	.byte	0x04, 0x2f
        /*067a*/ 	.short	(.L_288 - .L_287)
	.align		4
.L_287:
        /*067c*/ 	.word	index@(_ZN5flash24flash_fwd_splitkv_kernelI23Flash_fwd_kernel_traitsILi128ELi64ELi128ELi4ELb0ELb0EN7cutlass6half_tE19Flash_kernel_traitsILi128ELi64ELi128ELi4ES3_EELb1ELb0ELb0ELb1ELb1ELb1ELb0ELb0EEEvNS_16Flash_fwd_paramsE)
        /*0680*/ 	.word	0x000000ff


	//----- nvinfo : EIATTR_FRAME_SIZE
	.align		4
.L_288:
        /*0684*/ 	.byte	0x04, 0x11
        /*0686*/ 	.short	(.L_290 - .L_289)
	.align		4
.L_289:
        /*0688*/ 	.word	index@(_ZN5flash24flash_fwd_splitkv_kernelI23Flash_fwd_kernel_traitsILi128ELi64ELi128ELi4ELb0ELb0EN7cutlass6half_tE19Flash_kernel_traitsILi128ELi64ELi128ELi4ES3_EELb1ELb0ELb0ELb1ELb1ELb1ELb0ELb0EEEvNS_16Flash_fwd_paramsE)
        /*068c*/ 	.word	0x00000000


	//----- nvinfo : EIATTR_REGCOUNT
	.align		4
.L_290:
        /*0690*/ 	.byte	0x04, 0x2f
        /*0692*/ 	.short	(.L_292 - .L_291)
	.align		4
.L_291:
        /*0694*/ 	.word	index@(_ZN5flash24flash_fwd_splitkv_kernelI23Flash_fwd_kernel_traitsILi128ELi64ELi128ELi4ELb0ELb0EN7cutlass6half_tE19Flash_kernel_traitsILi128ELi64ELi128ELi4ES3_EELb1ELb0ELb0ELb1ELb1ELb0ELb0ELb0EEEvNS_16Flash_fwd_paramsE)
        /*0698*/ 	.word	0x000000f6


	//----- nvinfo : EIATTR_FRAME_SIZE
	.align		4
.L_292:
        /*069c*/ 	.byte	0x04, 0x11
        /*069e*/ 	.short	(.L_294 - .L_293)
	.align		4
.L_293:
        /*06a0*/ 	.word	index@(_ZN5flash24flash_fwd_splitkv_kernelI23Flash_fwd_kernel_traitsILi128ELi64ELi128ELi4ELb0ELb0EN7cutlass6half_tE19Flash_kernel_traitsILi128ELi64ELi128ELi4ES3_EELb1ELb0ELb0ELb1ELb1ELb0ELb0ELb0EEEvNS_16Flash_fwd_paramsE)
        /*06a4*/ 	.word	0x00000000


	//----- nvinfo : EIATTR_REGCOUNT
	.align		4
.L_294:
        /*06a8*/ 	.byte	0x04, 0x2f
        /*06aa*/ 	.short	(.L_296 - .L_295)
	.align		4
.L_295:
        /*06ac*/ 	.word	index@(_ZN5flash24flash_fwd_splitkv_kernelI23Flash_fwd_kernel_traitsILi128ELi64ELi128ELi4ELb0ELb0EN7cutlass6half_tE19Flash_kernel_traitsILi128ELi64ELi128ELi4ES3_EELb1ELb0ELb0ELb0ELb0ELb1ELb1ELb1EEEvNS_16Flash_fwd_paramsE)
        /*06b0*/ 	.word	0x000000ff


	//----- nvinfo : EIATTR_FRAME_SIZE
	.align		4
.L_296:
        /*06b4*/ 	.byte	0x04, 0x11
        /*06b6*/ 	.short	(.L_298 - .L_297)
	.align		4
.L_297:
        /*06b8*/ 	.word	index@($_ZN5flash24flash_fwd_splitkv_kernelI23Flash_fwd_kernel_traitsILi128ELi64ELi128ELi4ELb0ELb0EN7cutlass6half_tE19Flash_kernel_traitsILi128ELi64ELi128ELi4ES3_EELb1ELb0ELb0ELb0ELb0ELb1ELb1ELb1EEEvNS_16Flash_fwd_paramsE$_ZN5flash30compute_attn_1rowblock_splitkvI23Flash_fwd_kernel_traitsILi128ELi64ELi128ELi4ELb0ELb0EN7cutlass6half_tE19Flash_kernel_traitsILi128ELi64ELi128ELi4ES3_EELb1ELb0ELb0ELb0ELb0ELb1ELb1ELb1ENS_16Flash_fwd_paramsEEEvRKT8_iiiii)
        /*06bc*/ 	.word	0x00000008


	//----- nvinfo : EIATTR_FRAME_SIZE
	.align		4
.L_298:
        /*06c0*/ 	.byte	0x04, 0x11
        /*06c2*/ 	.short	(.L_300 - .L_299)
	.align		4
.L_299:
        /*06c4*/ 	.word	index@(_ZN5flash24flash_fwd_splitkv_kernelI23Flash_fwd_kernel_traitsILi128ELi64ELi128ELi4ELb0ELb0EN7cutlass6half_tE19Flash_kernel_traitsILi128ELi64ELi128ELi4ES3_EELb1ELb0ELb0ELb0ELb0ELb1ELb1ELb1EEEvNS_16Flash_fwd_paramsE)
        /*06c8*/ 	.word	0x00000008


	//----- nvinfo : EIATTR_REGCOUNT
	.align		4
.L_300:
        /*06cc*/ 	.byte	0x04, 0x2f
        /*06ce*/ 	.short	(.L_302 - .L_301)
	.align		4
.L_301:
        /*06d0*/ 	.word	index@(_ZN5flash24flash_fwd_splitkv_kernelI23Flash_fwd_kernel_traitsILi128ELi64ELi128ELi4ELb0ELb0EN7cutlass6half_tE19Flash_kernel_traitsILi128ELi64ELi128ELi4ES3_EELb1ELb0ELb0ELb0ELb0ELb0ELb1ELb1EEEvNS_16Flash_fwd_paramsE)
        /*06d4*/ 	.word	0x000000ff


	//----- nvinfo : EIATTR_FRAME_SIZE
	.align		4
.L_302:
        /*06d8*/ 	.byte	0x04, 0x11
        /*06da*/ 	.short	(.L_304 - .L_303)
	.align		4
.L_303:
        /*06dc*/ 	.word	index@($_ZN5flash24flash_fwd_splitkv_kernelI23Flash_fwd_kernel_traitsILi128ELi64ELi128ELi4ELb0ELb0EN7cutlass6half_tE19Flash_kernel_traitsILi128ELi64ELi128ELi4ES3_EELb1ELb0ELb0ELb0ELb0ELb0ELb1ELb1EEEvNS_16Flash_fwd_paramsE$_ZN5flash30compute_attn_1rowblock_splitkvI23Flash_fwd_kernel_traitsILi128ELi64ELi128ELi4ELb0ELb0EN7cutlass6half_tE19Flash_kernel_traitsILi128ELi64ELi128ELi4ES3_EELb1ELb0ELb0ELb0ELb0ELb0ELb1ELb1ENS_16Flash_fwd_paramsEEEvRKT8_iiiii)
        /*06e0*/ 	.word	0x00000000


	//----- nvinfo : EIATTR_FRAME_SIZE
	.align		4
.L_304:
        /*06e4*/ 	.byte	0x04, 0x11
        /*06e6*/ 	.short	(.L_306 - .L_305)
	.align		4
.L_305:
        /*06e8*/ 	.word	index@(_ZN5flash24flash_fwd_splitkv_kernelI23Flash_fwd_kernel_traitsILi128ELi64ELi128ELi4ELb0ELb0EN7cutlass6half_tE19Flash_kernel_traitsILi128ELi64ELi128ELi4ES3_EELb1ELb0ELb0ELb0ELb0ELb0ELb1ELb1EEEvNS_16Flash_fwd_paramsE)
        /*06ec*/ 	.word	0x00000000


	//----- nvinfo : EIATTR_REGCOUNT
	.align		4
.L_306:
        /*06f0*/ 	.byte	0x04, 0x2f
        /*06f2*/ 	.short	(.L_308 - .L_307)
	.align		4
.L_307:
        /*06f4*/ 	.word	index@(_ZN5flash24flash_fwd_splitkv_kernelI23Flash_fwd_kernel_traitsILi128ELi64ELi128ELi4ELb0ELb0EN7cutlass6half_tE19Flash_kernel_traitsILi128ELi64ELi128ELi4ES3_EELb1ELb0ELb0ELb0ELb0ELb1ELb1ELb0EEEvNS_16Flash_fwd_paramsE)
        /*06f8*/ 	.word	0x000000ff


	//----- nvinfo : EIATTR_FRAME_SIZE
	.align		4
.L_308:
        /*06fc*/ 	.byte	0x04, 0x11
        /*06fe*/ 	.short	(.L_310 - .L_309)
	.align		4
.L_309:
        /*0700*/ 	.word	index@(_ZN5flash24flash_fwd_splitkv_kernelI23Flash_fwd_kernel_traitsILi128ELi64ELi128ELi4ELb0ELb0EN7cutlass6half_tE19Flash_kernel_traitsILi128ELi64ELi128ELi4ES3_EELb1ELb0ELb0ELb0ELb0ELb1ELb1ELb0EEEvNS_16Flash_fwd_paramsE)
        /*0704*/ 	.word	0x00000000


	//----- nvinfo : EIATTR_REGCOUNT
	.align		4
.L_310:
        /*0708*/ 	.byte	0x04, 0x2f
        /*070a*/ 	.short	(.L_312 - .L_311)
	.align		4
.L_311:
        /*070c*/ 	.word	index@(_ZN5flash24flash_fwd_splitkv_kernelI23Flash_fwd_kernel_traitsILi128ELi64ELi128ELi4ELb0ELb0EN7cutlass6half_tE19Flash_kernel_traitsILi128ELi64ELi128ELi4ES3_EELb1ELb0ELb0ELb0ELb0ELb0ELb1ELb0EEEvNS_16Flash_fwd_paramsE)
        /*0710*/ 	.word	0x000000ff


	//----- nvinfo : EIATTR_FRAME_SIZE
	.align		4
.L_312:
        /*0714*/ 	.byte	0x04, 0x11
        /*0716*/ 	.short	(.L_314 - .L_313)
	.align		4
.L_313:
        /*0718*/ 	.word	index@(_ZN5flash24flash_fwd_splitkv_kernelI23Flash_fwd_kernel_traitsILi128ELi64ELi128ELi4ELb0ELb0EN7cutlass6half_tE19Flash_kernel_traitsILi128ELi64ELi128ELi4ES3_EELb1ELb0ELb0ELb0ELb0ELb0ELb1ELb0EEEvNS_16Flash_fwd_paramsE)
        /*071c*/ 	.word	0x00000000


	//----- nvinfo : EIATTR_REGCOUNT
	.align		4
.L_314:
        /*0720*/ 	.byte	0x04, 0x2f
        /*0722*/ 	.short	(.L_316 - .L_315)
	.align		4
.L_315:
        /*0724*/ 	.word	index@(_ZN5flash24flash_fwd_splitkv_kernelI23Flash_fwd_kernel_traitsILi128ELi64ELi128ELi4ELb0ELb0EN7cutlass6half_tE19Flash_kernel_traitsILi128ELi64ELi128ELi4ES3_EELb1ELb0ELb0ELb0ELb0ELb1ELb0ELb1EEEvNS_16Flash_fwd_paramsE)
        /*0728*/ 	.word	0x000000ff


	//----- nvinfo : EIATTR_FRAME_SIZE
	.align		4
.L_316:
        /*072c*/ 	.byte	0x04, 0x11
        /*072e*/ 	.short	(.L_318 - .L_317)
	.align		4
.L_317:
        /*0730*/ 	.word	index@($_ZN5flash24flash_fwd_splitkv_kernelI23Flash_fwd_kernel_traitsILi128ELi64ELi128ELi4ELb0ELb0EN7cutlass6half_tE19Flash_kernel_traitsILi128ELi64ELi128ELi4ES3_EELb1ELb0ELb0ELb0ELb0ELb1ELb0ELb1EEEvNS_16Flash_fwd_paramsE$_ZN5flash30compute_attn_1rowblock_splitkvI23Flash_fwd_kernel_traitsILi128ELi64ELi128ELi4ELb0ELb0EN7cutlass6half_tE19Flash_kernel_traitsILi128ELi64ELi128ELi4ES3_EELb1ELb0ELb0ELb0ELb0ELb1ELb0ELb1ENS_16Flash_fwd_paramsEEEvRKT8_iiiii)
        /*0734*/ 	.word	0x00000008


	//----- nvinfo : EIATTR_FRAME_SIZE
	.align		4
.L_318:
        /*0738*/ 	.byte	0x04, 0x11
        /*073a*/ 	.short	(.L_320 - .L_319)
	.align		4
.L_319:
        /*073c*/ 	.word	index@(_ZN5flash24flash_fwd_splitkv_kernelI23Flash_fwd_kernel_traitsILi128ELi64ELi128ELi4ELb0ELb0EN7cutlass6half_tE19Flash_kernel_traitsILi128ELi64ELi128ELi4ES3_EELb1ELb0ELb0ELb0ELb0ELb1ELb0ELb1EEEvNS_16Flash_fwd_paramsE)
        /*0740*/ 	.word	0x00000008


	//----- nvinfo : EIATTR_REGCOUNT
	.align		4
.L_320:
        /*0744*/ 	.byte	0x04, 0x2f
        /*0746*/ 	.short	(.L_322 - .L_321)
	.align		4
.L_321:
        /*0748*/ 	.word	index@(_ZN5flash24flash_fwd_splitkv_kernelI23Flash_fwd_kernel_traitsILi128ELi64ELi128ELi4ELb0ELb0EN7cutlass6half_tE19Flash_kernel_traitsILi128ELi64ELi128ELi4ES3_EELb1ELb0ELb0ELb0ELb0ELb0ELb0ELb1EEEvNS_16Flash_fwd_paramsE)
        /*074c*/ 	.word	0x000000ff


	//----- nvinfo : EIATTR_FRAME_SIZE
	.align		4
.L_322:
        /*0750*/ 	.byte	0x04, 0x11
        /*0752*/ 	.short	(.L_324 - .L_323)
	.align		4
.L_323:
        /*0754*/ 	.word	index@($_ZN5flash24flash_fwd_splitkv_kernelI23Flash_fwd_kernel_traitsILi128ELi64ELi128ELi4ELb0ELb0EN7cutlass6half_tE19Flash_kernel_traitsILi128ELi64ELi128ELi4ES3_EELb1ELb0ELb0ELb0ELb0ELb0ELb0ELb1EEEvNS_16Flash_fwd_paramsE$_ZN5flash30compute_attn_1rowblock_splitkvI23Flash_fwd_kernel_traitsILi128ELi64ELi128ELi4ELb0ELb0EN7cutlass6half_tE19Flash_kernel_traitsILi128ELi64ELi128ELi4ES3_EELb1ELb0ELb0ELb0ELb0ELb0ELb0ELb1ENS_16Flash_fwd_paramsEEEvRKT8_iiiii)
        /*0758*/ 	.word	0x00000000


	//----- nvinfo : EIATTR_FRAME_SIZE
	.align		4
.L_324:
        /*075c*/ 	.byte	0x04, 0x11
        /*075e*/ 	.short	(.L_326 - .L_325)
	.align		4
.L_325:
        /*0760*/ 	.word	index@(_ZN5flash24flash_fwd_splitkv_kernelI23Flash_fwd_kernel_traitsILi128ELi64ELi128ELi4ELb0ELb0EN7cutlass6half_tE19Flash_kernel_traitsILi128ELi64ELi128ELi4ES3_EELb1ELb0ELb0ELb0ELb0ELb0ELb0ELb1EEEvNS_16Flash_fwd_paramsE)
        /*0764*/ 	.word	0x00000000


	//----- nvinfo : EIATTR_REGCOUNT
	.align		4
.L_326:
        /*0768*/ 	.byte	0x04, 0x2f
        /*076a*/ 	.short	(.L_328 - .L_327)
	.align		4
.L_327:
        /*076c*/ 	.word	index@(_ZN5flash24flash_fwd_splitkv_kernelI23Flash_fwd_kernel_traitsILi128ELi64ELi128ELi4ELb0ELb0EN7cutlass6half_tE19Flash_kernel_traitsILi128ELi64ELi128ELi4ES3_EELb1ELb0ELb0ELb0ELb0ELb1ELb0ELb0EEEvNS_16Flash_fwd_paramsE)
        /*0770*/ 	.word	0x000000ff


	//----- nvinfo : EIATTR_FRAME_SIZE
	.align		4
.L_328:
        /*0774*/ 	.byte	0x04, 0x11
        /*0776*/ 	.short	(.L_330 - .L_329)
	.align		4
.L_329:
        /*0778*/ 	.word	index@(_ZN5flash24flash_fwd_splitkv_kernelI23Flash_fwd_kernel_traitsILi128ELi64ELi128ELi4ELb0ELb0EN7cutlass6half_tE19Flash_kernel_traitsILi128ELi64ELi128ELi4ES3_EELb1ELb0ELb0ELb0ELb0ELb1ELb0ELb0EEEvNS_16Flash_fwd_paramsE)
        /*077c*/ 	.word	0x00000000


	//----- nvinfo : EIATTR_REGCOUNT
	.align		4
.L_330:
        /*0780*/ 	.byte	0x04, 0x2f
        /*0782*/ 	.short	(.L_332 - .L_331)
	.align		4
.L_331:
        /*0784*/ 	.word	index@(_ZN5flash24flash_fwd_splitkv_kernelI23Flash_fwd_kernel_traitsILi128ELi64ELi128ELi4ELb0ELb0EN7cutlass6half_tE19Flash_kernel_traitsILi128ELi64ELi128ELi4ES3_EELb1ELb0ELb0ELb0ELb0ELb0ELb0ELb0EEEvNS_16Flash_fwd_paramsE)
        /*0788*/ 	.word	0x000000ff


	//----- nvinfo : EIATTR_FRAME_SIZE
	.align		4
.L_332:
        /*078c*/ 	.byte	0x04, 0x11
        /*078e*/ 	.short	(.L_334 - .L_333)
	.align		4
.L_333:
        /*0790*/ 	.word	index@(_ZN5flash24flash_fwd_splitkv_kernelI23Flash_fwd_kernel_traitsILi128ELi64ELi128ELi4ELb0ELb0EN7cutlass6half_tE19Flash_kernel_traitsILi128ELi64ELi128ELi4ES3_EELb1ELb0ELb0ELb0ELb0ELb0ELb0ELb0EEEvNS_16Flash_fwd_paramsE)
        /*0794*/ 	.word	0x00000000


	//----- nvinfo : EIATTR_REGCOUNT
	.align		4
.L_334:
        /*0798*/ 	.byte	0x04, 0x2f
        /*079a*/ 	.short	(.L_336 - .L_335)
	.align		4
.L_335:
        /*079c*/ 	.word	index@(_ZN5flash32flash_fwd_splitkv_combine_kernelI23Flash_fwd_kernel_traitsILi128ELi64ELi128ELi4ELb0ELb0EN7cutlass6half_tE19Flash_kernel_traitsILi128ELi64ELi128ELi4ES3_EELi4ELi1ELb1EEEvNS_16Flash_fwd_paramsE)
        /*07a0*/ 	.word	0x00000036


	//----- nvinfo : EIATTR_FRAME_SIZE
	.align		4
.L_336:
        /*07a4*/ 	.byte	0x04, 0x11
        /*07a6*/ 	.short	(.L_338 - .L_337)
	.align		4
.L_337:
        /*07a8*/ 	.word	index@($__internal_13_$__cuda_sm20_div_s64)
        /*07ac*/ 	.word	0x00000000


	//----- nvinfo : EIATTR_FRAME_SIZE
	.align		4
.L_338:
        /*07b0*/ 	.byte	0x04, 0x11
        /*07b2*/ 	.short	(.L_340 - .L_339)
	.align		4
.L_339:
        /*07b4*/ 	.word	index@(_ZN5flash32flash_fwd_splitkv_combine_kernelI23Flash_fwd_kernel_traitsILi128ELi64ELi128ELi4ELb0ELb0EN7cutlass6half_tE19Flash_kernel_traitsILi128ELi64ELi128ELi4ES3_EELi4ELi1ELb1EEEvNS_16Flash_fwd_paramsE)
        /*07b8*/ 	.word	0x00000000


	//----- nvinfo : EIATTR_REGCOUNT
	.align		4
.L_340:
        /*07bc*/ 	.byte	0x04, 0x2f
        /*07be*/ 	.short	(.L_342 - .L_341)
	.align		4
.L_341:
        /*07c0*/ 	.word	index@(_ZN5flash32flash_fwd_splitkv_combine_kernelI23Flash_fwd_kernel_traitsILi128ELi64ELi128ELi4ELb0ELb0EN7cutlass6half_tE19Flash_kernel_traitsILi128ELi64ELi128ELi4ES3_EELi4ELi2ELb1EEEvNS_16Flash_fwd_paramsE)
        /*07c4*/ 	.word	0x00000038


	//----- nvinfo : EIATTR_FRAME_SIZE
	.align		4
.L_342:
        /*07c8*/ 	.byte	0x04, 0x11
        /*07ca*/ 	.short	(.L_344 - .L_343)
	.align		4
.L_343:
        /*07cc*/ 	.word	index@($__internal_12_$__cuda_sm20_div_s64)
        /*07d0*/ 	.word	0x00000000


	//----- nvinfo : EIATTR_FRAME_SIZE
	.align		4
.L_344:
        /*07d4*/ 	.byte	0x04, 0x11
        /*07d6*/ 	.short	(.L_346 - .L_345)
	.align		4
.L_345:
        /*07d8*/ 	.word	index@(_ZN5flash32flash_fwd_splitkv_combine_kernelI23Flash_fwd_kernel_traitsILi128ELi64ELi128ELi4ELb0ELb0EN7cutlass6half_tE19Flash_kernel_traitsILi128ELi64ELi128ELi4ES3_EELi4ELi2ELb1EEEvNS_16Flash_fwd_paramsE)
        /*07dc*/ 	.word	0x00000000


	//----- nvinfo : EIATTR_REGCOUNT
	.align		4
.L_346:
        /*07e0*/ 	.byte	0x04, 0x2f
        /*07e2*/ 	.short	(.L_348 - .L_347)
	.align		4
.L_347:
        /*07e4*/ 	.word	index@(_ZN5flash32flash_fwd_splitkv_combine_kernelI23Flash_fwd_kernel_traitsILi128ELi64ELi128ELi4ELb0ELb0EN7cutlass6half_tE19Flash_kernel_traitsILi128ELi64ELi128ELi4ES3_EELi4ELi3ELb1EEEvNS_16Flash_fwd_paramsE)
        /*07e8*/ 	.word	0x00000034


	//----- nvinfo : EIATTR_FRAME_SIZE
	.align		4
.L_348:
        /*07ec*/ 	.byte	0x04, 0x11
        /*07ee*/ 	.short	(.L_350 - .L_349)
	.align		4
.L_349:
        /*07f0*/ 	.word	index@($__internal_11_$__cuda_sm20_div_s64)
        /*07f4*/ 	.word	0x00000000


	//----- nvinfo : EIATTR_FRAME_SIZE
	.align		4
.L_350:
        /*07f8*/ 	.byte	0x04, 0x11
        /*07fa*/ 	.short	(.L_352 - .L_351)
	.align		4
.L_351:
        /*07fc*/ 	.word	index@(_ZN5flash32flash_fwd_splitkv_combine_kernelI23Flash_fwd_kernel_traitsILi128ELi64ELi128ELi4ELb0ELb0EN7cutlass6half_tE19Flash_kernel_traitsILi128ELi64ELi128ELi4ES3_EELi4ELi3ELb1EEEvNS_16Flash_fwd_paramsE)
        /*0800*/ 	.word	0x00000000


	//----- nvinfo : EIATTR_REGCOUNT
	.align		4
.L_352:
        /*0804*/ 	.byte	0x04, 0x2f
        /*0806*/ 	.short	(.L_354 - .L_353)
	.align		4
.L_353:
        /*0808*/ 	.word	index@(_ZN5flash32flash_fwd_splitkv_combine_kernelI23Flash_fwd_kernel_traitsILi128ELi64ELi128ELi4ELb0ELb0EN7cutlass6half_tE19Flash_kernel_traitsILi128ELi64ELi128ELi4ES3_EELi4ELi4ELb1EEEvNS_16Flash_fwd_paramsE)
        /*080c*/ 	.word	0x00000034


	//----- nvinfo : EIATTR_FRAME_SIZE
	.align		4
.L_354:
        /*0810*/ 	.byte	0x04, 0x11
        /*0812*/ 	.short	(.L_356 - .L_355)
	.align		4
.L_355:
        /*0814*/ 	.word	index@($__internal_10_$__cuda_sm20_div_s64)
        /*0818*/ 	.word	0x00000000


	//----- nvinfo : EIATTR_FRAME_SIZE
	.align		4
.L_356:
        /*081c*/ 	.byte	0x04, 0x11
        /*081e*/ 	.short	(.L_358 - .L_357)
	.align		4
.L_357:
        /*0820*/ 	.word	index@(_ZN5flash32flash_fwd_splitkv_combine_kernelI23Flash_fwd_kernel_traitsILi128ELi64ELi128ELi4ELb0ELb0EN7cutlass6half_tE19Flash_kernel_traitsILi128ELi64ELi128ELi4ES3_EELi4ELi4ELb1EEEvNS_16Flash_fwd_paramsE)
        /*0824*/ 	.word	0x00000000


	//----- nvinfo : EIATTR_REGCOUNT
	.align		4
.L_358:
        /*0828*/ 	.byte	0x04, 0x2f
        /*082a*/ 	.short	(.L_360 - .L_359)
	.align		4
.L_359:
        /*082c*/ 	.word	index@(_ZN5flash32flash_fwd_splitkv_combine_kernelI23Flash_fwd_kernel_traitsILi128ELi64ELi128ELi4ELb0ELb0EN7cutlass6half_tE19Flash_kernel_traitsILi128ELi64ELi128ELi4ES3_EELi4ELi5ELb1EEEvNS_16Flash_fwd_paramsE)
        /*0830*/ 	.word	0x00000034


	//----- nvinfo : EIATTR_FRAME_SIZE
	.align		4
.L_360:
        /*0834*/ 	.byte	0x04, 0x11
        /*0836*/ 	.short	(.L_362 - .L_361)
	.align		4
.L_361:
        /*0838*/ 	.word	index@($__internal_9_$__cuda_sm20_div_s64)
        /*083c*/ 	.word	0x00000000


	//----- nvinfo : EIATTR_FRAME_SIZE
	.align		4
.L_362:
        /*0840*/ 	.byte	0x04, 0x11
        /*0842*/ 	.short	(.L_364 - .L_363)
	.align		4
.L_363:
        /*0844*/ 	.word	index@(_ZN5flash32flash_fwd_splitkv_combine_kernelI23Flash_fwd_kernel_traitsILi128ELi64ELi128ELi4ELb0ELb0EN7cutlass6half_tE19Flash_kernel_traitsILi128ELi64ELi128ELi4ES3_EELi4ELi5ELb1EEEvNS_16Flash_fwd_paramsE)
        /*0848*/ 	.word	0x00000000


	//----- nvinfo : EIATTR_REGCOUNT
	.align		4
.L_364:
        /*084c*/ 	.byte	0x04, 0x2f
        /*084e*/ 	.short	(.L_366 - .L_365)
	.align		4
.L_365:
        /*0850*/ 	.word	index@(_ZN5flash32flash_fwd_splitkv_combine_kernelI23Flash_fwd_kernel_traitsILi128ELi64ELi128ELi4ELb0ELb0EN7cutlass6half_tE19Flash_kernel_traitsILi128ELi64ELi128ELi4ES3_EELi4ELi6ELb1EEEvNS_16Flash_fwd_paramsE)
        /*0854*/ 	.word	0x0000003a


	//----- nvinfo : EIATTR_FRAME_SIZE
	.align		4
.L_366:
        /*0858*/ 	.byte	0x04, 0x11
        /*085a*/ 	.short	(.L_368 - .L_367)
	.align		4
.L_367:
        /*085c*/ 	.word	index@($__internal_8_$__cuda_sm20_div_s64)
        /*0860*/ 	.word	0x00000000


	//----- nvinfo : EIATTR_FRAME_SIZE
	.align		4
.L_368:
        /*0864*/ 	.byte	0x04, 0x11
        /*0866*/ 	.short	(.L_370 - .L_369)
	.align		4
.L_369:
        /*0868*/ 	.word	index@(_ZN5flash32flash_fwd_splitkv_combine_kernelI23Flash_fwd_kernel_traitsILi128ELi64ELi128ELi4ELb0ELb0EN7cutlass6half_tE19Flash_kernel_traitsILi128ELi64ELi128ELi4ES3_EELi4ELi6ELb1EEEvNS_16Flash_fwd_paramsE)
        /*086c*/ 	.word	0x00000000


	//----- nvinfo : EIATTR_REGCOUNT
	.align		4
.L_370:
        /*0870*/ 	.byte	0x04, 0x2f
        /*0872*/ 	.short	(.L_372 - .L_371)
	.align		4
.L_371:
        /*0874*/ 	.word	index@(_ZN5flash32flash_fwd_splitkv_combine_kernelI23Flash_fwd_kernel_traitsILi128ELi64ELi128ELi4ELb0ELb0EN7cutlass6half_tE19Flash_kernel_traitsILi128ELi64ELi128ELi4ES3_EELi4ELi7ELb1EEEvNS_16Flash_fwd_paramsE)
        /*0878*/ 	.word	0x0000003c


	//----- nvinfo : EIATTR_FRAME_SIZE
	.align		4
.L_372:
        /*087c*/ 	.byte	0x04, 0x11
        /*087e*/ 	.short	(.L_374 - .L_373)
	.align		4
.L_373:
        /*0880*/ 	.word	index@($__internal_7_$__cuda_sm20_div_s64)
        /*0884*/ 	.word	0x00000000


	//----- nvinfo : EIATTR_FRAME_SIZE
	.align		4
.L_374:
        /*0888*/ 	.byte	0x04, 0x11
        /*088a*/ 	.short	(.L_376 - .L_375)
	.align		4
.L_375:
        /*088c*/ 	.word	index@(_ZN5flash32flash_fwd_splitkv_combine_kernelI23Flash_fwd_kernel_traitsILi128ELi64ELi128ELi4ELb0ELb0EN7cutlass6half_tE19Flash_kernel_traitsILi128ELi64ELi128ELi4ES3_EELi4ELi7ELb1EEEvNS_16Flash_fwd_paramsE)
        /*0890*/ 	.word	0x00000000


	//----- nvinfo : EIATTR_REGCOUNT
	.align		4
.L_376:
        /*0894*/ 	.byte	0x04, 0x2f
        /*0896*/ 	.short	(.L_378 - .L_377)
	.align		4
.L_377:
        /*0898*/ 	.word	index@(_ZN5flash32flash_fwd_splitkv_combine_kernelI23Flash_fwd_kernel_traitsILi128ELi64ELi128ELi4ELb0ELb0EN7cutlass6half_tE19Flash_kernel_traitsILi128ELi64ELi128ELi4ES3_EELi4ELi1ELb0EEEvNS_16Flash_fwd_paramsE)
        /*089c*/ 	.word	0x00000036


	//----- nvinfo : EIATTR_FRAME_SIZE
	.align		4
.L_378:
        /*08a0*/ 	.byte	0x04, 0x11
        /*08a2*/ 	.short	(.L_380 - .L_379)
	.align		4
.L_379:
        /*08a4*/ 	.word	index@($__internal_6_$__cuda_sm20_div_s64)
        /*08a8*/ 	.word	0x00000000


	//----- nvinfo : EIATTR_FRAME_SIZE
	.align		4
.L_380:
        /*08ac*/ 	.byte	0x04, 0x11
        /*08ae*/ 	.short	(.L_382 - .L_381)
	.align		4
.L_381:
        /*08b0*/ 	.word	index@(_ZN5flash32flash_fwd_splitkv_combine_kernelI23Flash_fwd_kernel_traitsILi128ELi64ELi128ELi4ELb0ELb0EN7cutlass6half_tE19Flash_kernel_traitsILi128ELi64ELi128ELi4ES3_EELi4ELi1ELb0EEEvNS_16Flash_fwd_paramsE)
        /*08b4*/ 	.word	0x00000000


	//----- nvinfo : EIATTR_REGCOUNT
	.align		4
.L_382:
        /*08b8*/ 	.byte	0x04, 0x2f
        /*08ba*/ 	.short	(.L_384 - .L_383)
	.align		4
.L_383:
        /*08bc*/ 	.word	index@(_ZN5flash32flash_fwd_splitkv_combine_kernelI23Flash_fwd_kernel_traitsILi128ELi64ELi128ELi4ELb0ELb0EN7cutlass6half_tE19Flash_kernel_traitsILi128ELi64ELi128ELi4ES3_EELi4ELi2ELb0EEEvNS_16Flash_fwd_paramsE)
        /*08c0*/ 	.word	0x00000038


	//----- nvinfo : EIATTR_FRAME_SIZE
	.align		4
.L_384:
        /*08c4*/ 	.byte	0x04, 0x11
        /*08c6*/ 	.short	(.L_386 - .L_385)
	.align		4
.L_385:
        /*08c8*/ 	.word	index@($__internal_5_$__cuda_sm20_div_s64)
        /*08cc*/ 	.word	0x00000000


	//----- nvinfo : EIATTR_FRAME_SIZE
	.align		4
.L_386:
        /*08d0*/ 	.byte	0x04, 0x11
        /*08d2*/ 	.short	(.L_388 - .L_387)
	.align		4
.L_387:
        /*08d4*/ 	.word	index@(_ZN5flash32flash_fwd_splitkv_combine_kernelI23Flash_fwd_kernel_traitsILi128ELi64ELi128ELi4ELb0ELb0EN7cutlass6half_tE19Flash_kernel_traitsILi128ELi64ELi128ELi4ES3_EELi4ELi2ELb0EEEvNS_16Flash_fwd_paramsE)
        /*08d8*/ 	.word	0x00000000


	//----- nvinfo : EIATTR_REGCOUNT
	.align		4
.L_388:
        /*08dc*/ 	.byte	0x04, 0x2f
        /*08de*/ 	.short	(.L_390 - .L_389)
	.align		4
.L_389:
        /*08e0*/ 	.word	index@(_ZN5flash32flash_fwd_splitkv_combine_kernelI23Flash_fwd_kernel_traitsILi128ELi64ELi128ELi4ELb0ELb0EN7cutlass6half_tE19Flash_kernel_traitsILi128ELi64ELi128ELi4ES3_EELi4ELi3ELb0EEEvNS_16Flash_fwd_paramsE)
        /*08e4*/ 	.word	0x00000034


	//----- nvinfo : EIATTR_FRAME_SIZE
	.align		4
.L_390:
        /*08e8*/ 	.byte	0x04, 0x11
        /*08ea*/ 	.short	(.L_392 - .L_391)
	.align		4
.L_391:
        /*08ec*/ 	.word	index@($__internal_4_$__cuda_sm20_div_s64)
        /*08f0*/ 	.word	0x00000000


	//----- nvinfo : EIATTR_FRAME_SIZE
	.align		4
.L_392:
        /*08f4*/ 	.byte	0x04, 0x11
        /*08f6*/ 	.short	(.L_394 - .L_393)
	.align		4
.L_393:
        /*08f8*/ 	.word	index@(_ZN5flash32flash_fwd_splitkv_combine_kernelI23Flash_fwd_kernel_traitsILi128ELi64ELi128ELi4ELb0ELb0EN7cutlass6half_tE19Flash_kernel_traitsILi128ELi64ELi128ELi4ES3_EELi4ELi3ELb0EEEvNS_16Flash_fwd_paramsE)
        /*08fc*/ 	.word	0x00000000


	//----- nvinfo : EIATTR_REGCOUNT
	.align		4
.L_394:
        /*0900*/ 	.byte	0x04, 0x2f
        /*0902*/ 	.short	(.L_396 - .L_395)
	.align		4
.L_395:
        /*0904*/ 	.word	index@(_ZN5flash32flash_fwd_splitkv_combine_kernelI23Flash_fwd_kernel_traitsILi128ELi64ELi128ELi4ELb0ELb0EN7cutlass6half_tE19Flash_kernel_traitsILi128ELi64ELi128ELi4ES3_EELi4ELi4ELb0EEEvNS_16Flash_fwd_paramsE)
        /*0908*/ 	.word	0x00000034


	//----- nvinfo : EIATTR_FRAME_SIZE
	.align		4
.L_396:
        /*090c*/ 	.byte	0x04, 0x11
        /*090e*/ 	.short	(.L_398 - .L_397)
	.align		4
.L_397:
        /*0910*/ 	.word	index@($__internal_3_$__cuda_sm20_div_s64)
        /*0914*/ 	.word	0x00000000


	//----- nvinfo : EIATTR_FRAME_SIZE
	.align		4
.L_398:
        /*0918*/ 	.byte	0x04, 0x11
        /*091a*/ 	.short	(.L_400 - .L_399)
	.align		4
.L_399:
        /*091c*/ 	.word	index@(_ZN5flash32flash_fwd_splitkv_combine_kernelI23Flash_fwd_kernel_traitsILi128ELi64ELi128ELi4ELb0ELb0EN7cutlass6half_tE19Flash_kernel_traitsILi128ELi64ELi128ELi4ES3_EELi4ELi4ELb0EEEvNS_16Flash_fwd_paramsE)
        /*0920*/ 	.word	0x00000000


	//----- nvinfo : EIATTR_REGCOUNT
	.align		4
.L_400:
        /*0924*/ 	.byte	0x04, 0x2f
        /*0926*/ 	.short	(.L_402 - .L_401)
	.align		4
.L_401:
        /*0928*/ 	.word	index@(_ZN5flash32flash_fwd_splitkv_combine_kernelI23Flash_fwd_kernel_traitsILi128ELi64ELi128ELi4ELb0ELb0EN7cutlass6half_tE19Flash_kernel_traitsILi128ELi64ELi128ELi4ES3_EELi4ELi5ELb0EEEvNS_16Flash_fwd_paramsE)
        /*092c*/ 	.word	0x00000034


	//----- nvinfo : EIATTR_FRAME_SIZE
	.align		4
.L_402:
        /*0930*/ 	.byte	0x04, 0x11
        /*0932*/ 	.short	(.L_404 - .L_403)
	.align		4
.L_403:
        /*0934*/ 	.word	index@($__internal_2_$__cuda_sm20_div_s64)
        /*0938*/ 	.word	0x00000000


	//----- nvinfo : EIATTR_FRAME_SIZE
	.align		4
.L_404:
        /*093c*/ 	.byte	0x04, 0x11
        /*093e*/ 	.short	(.L_406 - .L_405)
	.align		4
.L_405:
        /*0940*/ 	.word	index@(_ZN5flash32flash_fwd_splitkv_combine_kernelI23Flash_fwd_kernel_traitsILi128ELi64ELi128ELi4ELb0ELb0EN7cutlass6half_tE19Flash_kernel_traitsILi128ELi64ELi128ELi4ES3_EELi4ELi5ELb0EEEvNS_16Flash_fwd_paramsE)
        /*0944*/ 	.word	0x00000000


	//----- nvinfo : EIATTR_REGCOUNT
	.align		4
.L_406:
        /*0948*/ 	.byte	0x04, 0x2f
        /*094a*/ 	.short	(.L_408 - .L_407)
	.align		4
.L_407:
        /*094c*/ 	.word	index@(_ZN5flash32flash_fwd_splitkv_combine_kernelI23Flash_fwd_kernel_traitsILi128ELi64ELi128ELi4ELb0ELb0EN7cutlass6half_tE19Flash_kernel_traitsILi128ELi64ELi128ELi4ES3_EELi4ELi6ELb0EEEvNS_16Flash_fwd_paramsE)
        /*0950*/ 	.word	0x0000003a


	//----- nvinfo : EIATTR_FRAME_SIZE
	.align		4
.L_408:
        /*0954*/ 	.byte	0x04, 0x11
        /*0956*/ 	.short	(.L_410 - .L_409)
	.align		4
.L_409:
        /*0958*/ 	.word	index@($__internal_1_$__cuda_sm20_div_s64)
        /*095c*/ 	.word	0x00000000


	//----- nvinfo : EIATTR_FRAME_SIZE
	.align		4
.L_410:
        /*0960*/ 	.byte	0x04, 0x11
        /*0962*/ 	.short	(.L_412 - .L_411)
	.align		4
.L_411:
        /*0964*/ 	.word	index@(_ZN5flash32flash_fwd_splitkv_combine_kernelI23Flash_fwd_kernel_traitsILi128ELi64ELi128ELi4ELb0ELb0EN7cutlass6half_tE19Flash_kernel_traitsILi128ELi64ELi128ELi4ES3_EELi4ELi6ELb0EEEvNS_16Flash_fwd_paramsE)
        /*0968*/ 	.word	0x00000000


	//----- nvinfo : EIATTR_REGCOUNT
	.align		4
.L_412:
        /*096c*/ 	.byte	0x04, 0x2f
        /*096e*/ 	.short	(.L_414 - .L_413)
	.align		4
.L_413:
        /*0970*/ 	.word	index@(_ZN5flash32flash_fwd_splitkv_combine_kernelI23Flash_fwd_kernel_traitsILi128ELi64ELi128ELi4ELb0ELb0EN7cutlass6half_tE19Flash_kernel_traitsILi128ELi64ELi128ELi4ES3_EELi4ELi7ELb0EEEvNS_16Flash_fwd_paramsE)
        /*0974*/ 	.word	0x0000003c


	//----- nvinfo : EIATTR_FRAME_SIZE
	.align		4
.L_414:
        /*0978*/ 	.byte	0x04, 0x11
        /*097a*/ 	.short	(.L_416 - .L_415)
	.align		4
.L_415:
        /*097c*/ 	.word	index@($__internal_0_$__cuda_sm20_div_s64)
        /*0980*/ 	.word	0x00000000


	//----- nvinfo : EIATTR_FRAME_SIZE
	.align		4
.L_416:
        /*0984*/ 	.byte	0x04, 0x11
        /*0986*/ 	.short	(.L_418 - .L_417)
	.align		4
.L_417:
        /*0988*/ 	.word	index@(_ZN5flash32flash_fwd_splitkv_combine_kernelI23Flash_fwd_kernel_traitsILi128ELi64ELi128ELi4ELb0ELb0EN7cutlass6half_tE19Flash_kernel_traitsILi128ELi64ELi128ELi4ES3_EELi4ELi7ELb0EEEvNS_16Flash_fwd_paramsE)
        /*098c*/ 	.word	0x00000000


	//----- nvinfo : EIATTR_MIN_STACK_SIZE
	.align		4
.L_418:
        /*0990*/ 	.byte	0x04, 0x12
        /*0992*/ 	.short	(.L_420 - .L_419)
	.align		4
.L_419:
        /*0994*/ 	.word	index@(_ZN5flash32flash_fwd_splitkv_combine_kernelI23Flash_fwd_kernel_traitsILi128ELi64ELi128ELi4ELb0ELb0EN7cutlass6half_tE19Flash_kernel_traitsILi128ELi64ELi128ELi4ES3_EELi4ELi7ELb0EEEvNS_16Flash_fwd_paramsE)
        /*0998*/ 	.word	0x00000000


	//----- nvinfo : EIATTR_MIN_STACK_SIZE
	.align		4
.L_420:
        /*099c*/ 	.byte	0x04, 0x12
        /*099e*/ 	.short	(.L_422 - .L_421)
	.align		4
.L_421:
        /*09a0*/ 	.word	index@(_ZN5flash32flash_fwd_splitkv_combine_kernelI23Flash_fwd_kernel_traitsILi128ELi64ELi128ELi4ELb0ELb0EN7cutlass6half_tE19Flash_kernel_traitsILi128ELi64ELi128ELi4ES3_EELi4ELi6ELb0EEEvNS_16Flash_fwd_paramsE)
        /*09a4*/ 	.word	0x00000000


	//----- nvinfo : EIATTR_MIN_STACK_SIZE
	.align		4
.L_422:
        /*09a8*/ 	.byte	0x04, 0x12
        /*09aa*/ 	.short	(.L_424 - .L_423)
	.align		4
.L_423:
        /*09ac*/ 	.word	index@(_ZN5flash32flash_fwd_splitkv_combine_kernelI23Flash_fwd_kernel_traitsILi128ELi64ELi128ELi4ELb0ELb0EN7cutlass6half_tE19Flash_kernel_traitsILi128ELi64ELi128ELi4ES3_EELi4ELi5ELb0EEEvNS_16Flash_fwd_paramsE)
        /*09b0*/ 	.word	0x00000000


	//----- nvinfo : EIATTR_MIN_STACK_SIZE
	.align		4
.L_424:
        /*09b4*/ 	.byte	0x04, 0x12
        /*09b6*/ 	.short	(.L_426 - .L_425)
	.align		4
.L_425:
        /*09b8*/ 	.word	index@(_ZN5flash32flash_fwd_splitkv_combine_kernelI23Flash_fwd_kernel_traitsILi128ELi64ELi128ELi4ELb0ELb0EN7cutlass6half_tE19Flash_kernel_traitsILi128ELi64ELi128ELi4ES3_EELi4ELi4ELb0EEEvNS_16Flash_fwd_paramsE)
        /*09bc*/ 	.word	0x00000000


	//----- nvinfo : EIATTR_MIN_STACK_SIZE
	.align		4
.L_426:
        /*09c0*/ 	.byte	0x04, 0x12
        /*09c2*/ 	.short	(.L_428 - .L_427)
	.align		4
.L_427:
        /*09c4*/ 	.word	index@(_ZN5flash32flash_fwd_splitkv_combine_kernelI23Flash_fwd_kernel_traitsILi128ELi64ELi128ELi4ELb0ELb0EN7cutlass6half_tE19Flash_kernel_traitsILi128ELi64ELi128ELi4ES3_EELi4ELi3ELb0EEEvNS_16Flash_fwd_paramsE)
        /*09c8*/ 	.word	0x00000000


	//----- nvinfo : EIATTR_MIN_STACK_SIZE
	.align		4
.L_428:
        /*09cc*/ 	.byte	0x04, 0x12
        /*09ce*/ 	.short	(.L_430 - .L_429)
	.align		4
.L_429:
        /*09d0*/ 	.word	index@(_ZN5flash32flash_fwd_splitkv_combine_kernelI23Flash_fwd_kernel_traitsILi128ELi64ELi128ELi4ELb0ELb0EN7cutlass6half_tE19Flash_kernel_traitsILi128ELi64ELi128ELi4ES3_EELi4ELi2ELb0EEEvNS_16Flash_fwd_paramsE)
        /*09d4*/ 	.word	0x00000000


	//----- nvinfo : EIATTR_MIN_STACK_SIZE
	.align		4
.L_430:
        /*09d8*/ 	.byte	0x04, 0x12
        /*09da*/ 	.short	(.L_432 - .L_431)
	.align		4
.L_431:
        /*09dc*/ 	.word	index@(_ZN5flash32flash_fwd_splitkv_combine_kernelI23Flash_fwd_kernel_traitsILi128ELi64ELi128ELi4ELb0ELb0EN7cutlass6half_tE19Flash_kernel_traitsILi128ELi64ELi128ELi4ES3_EELi4ELi1ELb0EEEvNS_16Flash_fwd_paramsE)
        /*09e0*/ 	.word	0x00000000


	//----- nvinfo : EIATTR_MIN_STACK_SIZE
	.align		4
.L_432:
        /*09e4*/ 	.byte	0x04, 0x12
        /*09e6*/ 	.short	(.L_434 - .L_433)
	.align		4
.L_433:
        /*09e8*/ 	.word	index@(_ZN5flash32flash_fwd_splitkv_combine_kernelI23Flash_fwd_kernel_traitsILi128ELi64ELi128ELi4ELb0ELb0EN7cutlass6half_tE19Flash_kernel_traitsILi128ELi64ELi128ELi4ES3_EELi4ELi7ELb1EEEvNS_16Flash_fwd_paramsE)
        /*09ec*/ 	.word	0x00000000


	//----- nvinfo : EIATTR_MIN_STACK_SIZE
	.align		4
.L_434:
        /*09f0*/ 	.byte	0x04, 0x12
        /*09f2*/ 	.short	(.L_436 - .L_435)
	.align		4
.L_435:
        /*09f4*/ 	.word	index@(_ZN5flash32flash_fwd_splitkv_combine_kernelI23Flash_fwd_kernel_traitsILi128ELi64ELi128ELi4ELb0ELb0EN7cutlass6half_tE19Flash_kernel_traitsILi128ELi64ELi128ELi4ES3_EELi4ELi6ELb1EEEvNS_16Flash_fwd_paramsE)
        /*09f8*/ 	.word	0x00000000


	//----- nvinfo : EIATTR_MIN_STACK_SIZE
	.align		4
.L_436:
        /*09fc*/ 	.byte	0x04, 0x12
        /*09fe*/ 	.short	(.L_438 - .L_437)
	.align		4
.L_437:
        /*0a00*/ 	.word	index@(_ZN5flash32flash_fwd_splitkv_combine_kernelI23Flash_fwd_kernel_traitsILi128ELi64ELi128ELi4ELb0ELb0EN7cutlass6half_tE19Flash_kernel_traitsILi128ELi64ELi128ELi4ES3_EELi4ELi5ELb1EEEvNS_16Flash_fwd_paramsE)
        /*0a04*/ 	.word	0x00000000


	//----- nvinfo : EIATTR_MIN_STACK_SIZE
	.align		4
.L_438:
        /*0a08*/ 	.byte	0x04, 0x12
        /*0a0a*/ 	.short	(.L_440 - .L_439)
	.align		4
.L_439:
        /*0a0c*/ 	.word	index@(_ZN5flash32flash_fwd_splitkv_combine_kernelI23Flash_fwd_kernel_traitsILi128ELi64ELi128ELi4ELb0ELb0EN7cutlass6half_tE19Flash_kernel_traitsILi128ELi64ELi128ELi4ES3_EELi4ELi4ELb1EEEvNS_16Flash_fwd_paramsE)
        /*0a10*/ 	.word	0x00000000


	//----- nvinfo : EIATTR_MIN_STACK_SIZE
	.align		4
.L_440:
        /*0a14*/ 	.byte	0x04, 0x12
        /*0a16*/ 	.short	(.L_442 - .L_441)
	.align		4
.L_441:
        /*0a18*/ 	.word	index@(_ZN5flash32flash_fwd_splitkv_combine_kernelI23Flash_fwd_kernel_traitsILi128ELi64ELi128ELi4ELb0ELb0EN7cutlass6half_tE19Flash_kernel_traitsILi128ELi64ELi128ELi4ES3_EELi4ELi3ELb1EEEvNS_16Flash_fwd_paramsE)
        /*0a1c*/ 	.word	0x00000000


	//----- nvinfo : EIATTR_MIN_STACK_SIZE
	.align		4
.L_442:
        /*0a20*/ 	.byte	0x04, 0x12
        /*0a22*/ 	.short	(.L_444 - .L_443)
	.align		4
.L_443:
        /*0a24*/ 	.word	index@(_ZN5flash32flash_fwd_splitkv_combine_kernelI23Flash_fwd_kernel_traitsILi128ELi64ELi128ELi4ELb0ELb0EN7cutlass6half_tE19Flash_kernel_traitsILi128ELi64ELi128ELi4ES3_EELi4ELi2ELb1EEEvNS_16Flash_fwd_paramsE)
        /*0a28*/ 	.word	0x00000000


	//----- nvinfo : EIATTR_MIN_STACK_SIZE
	.align		4
.L_444:
        /*0a2c*/ 	.byte	0x04, 0x12
        /*0a2e*/ 	.short	(.L_446 - .L_445)
	.align		4
.L_445:
        /*0a30*/ 	.word	index@(_ZN5flash32flash_fwd_splitkv_combine_kernelI23Flash_fwd_kernel_traitsILi128ELi64ELi128ELi4ELb0ELb0EN7cutlass6half_tE19Flash_kernel_traitsILi128ELi64ELi128ELi4ES3_EELi4ELi1ELb1EEEvNS_16Flash_fwd_paramsE)
        /*0a34*/ 	.word	0x00000000


	//----- nvinfo : EIATTR_MIN_STACK_SIZE
	.align		4
.L_446:
        /*0a38*/ 	.byte	0x04, 0x12
        /*0a3a*/ 	.short	(.L_448 - .L_447)
	.align		4
.L_447:
        /*0a3c*/ 	.word	index@(_ZN5flash24flash_fwd_splitkv_kernelI23Flash_fwd_kernel_traitsILi128ELi64ELi128ELi4ELb0ELb0EN7cutlass6half_tE19Flash_kernel_traitsILi128ELi64ELi128ELi4ES3_EELb1ELb0ELb0ELb0ELb0ELb0ELb0ELb0EEEvNS_16Flash_fwd_paramsE)
        /*0a40*/ 	.word	0x00000000


	//----- nvinfo : EIATTR_MIN_STACK_SIZE
	.align		4
.L_448:
        /*0a44*/ 	.byte	0x04, 0x12
        /*0a46*/ 	.short	(.L_450 - .L_449)
	.align		4
.L_449:
        /*0a48*/ 	.word	index@(_ZN5flash24flash_fwd_splitkv_kernelI23Flash_fwd_kernel_traitsILi128ELi64ELi128ELi4ELb0ELb0EN7cutlass6half_tE19Flash_kernel_traitsILi128ELi64ELi128ELi4ES3_EELb1ELb0ELb0ELb0ELb0ELb1ELb0ELb0EEEvNS_16Flash_fwd_paramsE)
        /*0a4c*/ 	.word	0x00000000


	//----- nvinfo : EIATTR_MIN_STACK_SIZE
	.align		4
.L_450:
        /*0a50*/ 	.byte	0x04, 0x12
        /*0a52*/ 	.short	(.L_452 - .L_451)
	.align		4
.L_451:
        /*0a54*/ 	.word	index@(_ZN5flash24flash_fwd_splitkv_kernelI23Flash_fwd_kernel_traitsILi128ELi64ELi128ELi4ELb0ELb0EN7cutlass6half_tE19Flash_kernel_traitsILi128ELi64ELi128ELi4ES3_EELb1ELb0ELb0ELb0ELb0ELb0ELb0ELb1EEEvNS_16Flash_fwd_paramsE)
        /*0a58*/ 	.word	0x00000000


	//----- nvinfo : EIATTR_MIN_STACK_SIZE
	.align		4
.L_452:
        /*0a5c*/ 	.byte	0x04, 0x12
        /*0a5e*/ 	.short	(.L_454 - .L_453)
	.align		4
.L_453:
        /*0a60*/ 	.word	index@(_ZN5flash24flash_fwd_splitkv_kernelI23Flash_fwd_kernel_traitsILi128ELi64ELi128ELi4ELb0ELb0EN7cutlass6half_tE19Flash_kernel_traitsILi128ELi64ELi128ELi4ES3_EELb1ELb0ELb0ELb0ELb0ELb1ELb0ELb1EEEvNS_16Flash_fwd_paramsE)
        /*0a64*/ 	.word	0x00000008


	//----- nvinfo : EIATTR_MIN_STACK_SIZE
	.align		4
.L_454:
        /*0a68*/ 	.byte	0x04, 0x12
        /*0a6a*/ 	.short	(.L_456 - .L_455)
	.align		4
.L_455:
        /*0a6c*/ 	.word	index@(_ZN5flash24flash_fwd_splitkv_kernelI23Flash_fwd_kernel_traitsILi128ELi64ELi128ELi4ELb0ELb0EN7cutlass6half_tE19Flash_kernel_traitsILi128ELi64ELi128ELi4ES3_EELb1ELb0ELb0ELb0ELb0ELb0ELb1ELb0EEEvNS_16Flash_fwd_paramsE)
        /*0a70*/ 	.word	0x00000000


	//----- nvinfo : EIATTR_MIN_STACK_SIZE
	.align		4
.L_456:
        /*0a74*/ 	.byte	0x04, 0x12
        /*0a76*/ 	.short	(.L_458 - .L_457)
	.align		4
.L_457:
        /*0a78*/ 	.word	index@(_ZN5flash24flash_fwd_splitkv_kernelI23Flash_fwd_kernel_traitsILi128ELi64ELi128ELi4ELb0ELb0EN7cutlass6half_tE19Flash_kernel_traitsILi128ELi64ELi128ELi4ES3_EELb1ELb0ELb0ELb0ELb0ELb1ELb1ELb0EEEvNS_16Flash_fwd_paramsE)
        /*0a7c*/ 	.word	0x00000000


	//----- nvinfo : EIATTR_MIN_STACK_SIZE
	.align		4
.L_458:
        /*0a80*/ 	.byte	0x04, 0x12
        /*0a82*/ 	.short	(.L_460 - .L_459)
	.align		4
.L_459:
        /*0a84*/ 	.word	index@(_ZN5flash24flash_fwd_splitkv_kernelI23Flash_fwd_kernel_traitsILi128ELi64ELi128ELi4ELb0ELb0EN7cutlass6half_tE19Flash_kernel_traitsILi128ELi64ELi128ELi4ES3_EELb1ELb0ELb0ELb0ELb0ELb0ELb1ELb1EEEvNS_16Flash_fwd_paramsE)
        /*0a88*/ 	.word	0x00000000


	//----- nvinfo : EIATTR_MIN_STACK_SIZE
	.align		4
.L_460:
        /*0a8c*/ 	.byte	0x04, 0x12
        /*0a8e*/ 	.short	(.L_462 - .L_461)
	.align		4
.L_461:
        /*0a90*/ 	.word	index@(_ZN5flash24flash_fwd_splitkv_kernelI23Flash_fwd_kernel_traitsILi128ELi64ELi128ELi4ELb0ELb0EN7cutlass6half_tE19Flash_kernel_traitsILi128ELi64ELi128ELi4ES3_EELb1ELb0ELb0ELb0ELb0ELb1ELb1ELb1EEEvNS_16Flash_fwd_paramsE)
        /*0a94*/ 	.word	0x00000008


	//----- nvinfo : EIATTR_MIN_STACK_SIZE
	.align		4
.L_462:
        /*0a98*/ 	.byte	0x04, 0x12
        /*0a9a*/ 	.short	(.L_464 - .L_463)
	.align		4
.L_463:
        /*0a9c*/ 	.word	index@(_ZN5flash24flash_fwd_splitkv_kernelI23Flash_fwd_kernel_traitsILi128ELi64ELi128ELi4ELb0ELb0EN7cutlass6half_tE19Flash_kernel_traitsILi128ELi64ELi128ELi4ES3_EELb1ELb0ELb0ELb1ELb1ELb0ELb0ELb0EEEvNS_16Flash_fwd_paramsE)
        /*0aa0*/ 	.word	0x00000000


	//----- nvinfo : EIATTR_MIN_STACK_SIZE
	.align		4
.L_464:
        /*0aa4*/ 	.byte	0x04, 0x12
        /*0aa6*/ 	.short	(.L_466 - .L_465)
	.align		4
.L_465:
        /*0aa8*/ 	.word	index@(_ZN5flash24flash_fwd_splitkv_kernelI23Flash_fwd_kernel_traitsILi128ELi64ELi128ELi4ELb0ELb0EN7cutlass6half_tE19Flash_kernel_traitsILi128ELi64ELi128ELi4ES3_EELb1ELb0ELb0ELb1ELb1ELb1ELb0ELb0EEEvNS_16Flash_fwd_paramsE)
        /*0aac*/ 	.word	0x00000000


	//----- nvinfo : EIATTR_MIN_STACK_SIZE
	.align		4
.L_466:
        /*0ab0*/ 	.byte	0x04, 0x12
        /*0ab2*/ 	.short	(.L_468 - .L_467)
	.align		4
.L_467:
        /*0ab4*/ 	.word	index@(_ZN5flash24flash_fwd_splitkv_kernelI23Flash_fwd_kernel_traitsILi128ELi64ELi128ELi4ELb0ELb0EN7cutlass6half_tE19Flash_kernel_traitsILi128ELi64ELi128ELi4ES3_EELb1ELb0ELb0ELb1ELb1ELb0ELb1ELb0EEEvNS_16Flash_fwd_paramsE)
        /*0ab8*/ 	.word	0x00000000


	//----- nvinfo : EIATTR_MIN_STACK_SIZE
	.align		4
.L_468:
        /*0abc*/ 	.byte	0x04, 0x12
        /*0abe*/ 	.short	(.L_470 - .L_469)
	.align		4
.L_469:
        /*0ac0*/ 	.word	index@(_ZN5flash24flash_fwd_splitkv_kernelI23Flash_fwd_kernel_traitsILi128ELi64ELi128ELi4ELb0ELb0EN7cutlass6half_tE19Flash_kernel_traitsILi128ELi64ELi128ELi4ES3_EELb1ELb0ELb0ELb1ELb1ELb1ELb1ELb0EEEvNS_16Flash_fwd_paramsE)
        /*0ac4*/ 	.word	0x00000000


	//----- nvinfo : EIATTR_MIN_STACK_SIZE
	.align		4
.L_470:
        /*0ac8*/ 	.byte	0x04, 0x12
        /*0aca*/ 	.short	(.L_472 - .L_471)
	.align		4
.L_471:
        /*0acc*/ 	.word	index@(_ZN5flash24flash_fwd_splitkv_kernelI23Flash_fwd_kernel_traitsILi128ELi64ELi128ELi4ELb0ELb0EN7cutlass6half_tE19Flash_kernel_traitsILi128ELi64ELi128ELi4ES3_EELb1ELb0ELb0ELb0ELb1ELb0ELb0ELb0EEEvNS_16Flash_fwd_paramsE)
        /*0ad0*/ 	.word	0x00000000


	//----- nvinfo : EIATTR_MIN_STACK_SIZE
	.align		4
.L_472:
        /*0ad4*/ 	.byte	0x04, 0x12
        /*0ad6*/ 	.short	(.L_474 - .L_473)
	.align		4
.L_473:
        /*0ad8*/ 	.word	index@(_ZN5flash24flash_fwd_splitkv_kernelI23Flash_fwd_kernel_traitsILi128ELi64ELi128ELi4ELb0ELb0EN7cutlass6half_tE19Flash_kernel_traitsILi128ELi64ELi128ELi4ES3_EELb1ELb0ELb0ELb0ELb1ELb1ELb0ELb0EEEvNS_16Flash_fwd_paramsE)
        /*0adc*/ 	.word	0x00000000


	//----- nvinfo : EIATTR_MIN_STACK_SIZE
	.align		4
.L_474:
        /*0ae0*/ 	.byte	0x04, 0x12
        /*0ae2*/ 	.short	(.L_476 - .L_475)
	.align		4
.L_475:
        /*0ae4*/ 	.word	index@(_ZN5flash24flash_fwd_splitkv_kernelI23Flash_fwd_kernel_traitsILi128ELi64ELi128ELi4ELb0ELb0EN7cutlass6half_tE19Flash_kernel_traitsILi128ELi64ELi128ELi4ES3_EELb1ELb0ELb1ELb0ELb0ELb0ELb0ELb0EEEvNS_16Flash_fwd_paramsE)
        /*0ae8*/ 	.word	0x00000000


	//----- nvinfo : EIATTR_MIN_STACK_SIZE
	.align		4
.L_476:
        /*0aec*/ 	.byte	0x04, 0x12
        /*0aee*/ 	.short	(.L_478 - .L_477)
	.align		4
.L_477:
        /*0af0*/ 	.word	index@(_ZN5flash24flash_fwd_splitkv_kernelI23Flash_fwd_kernel_traitsILi128ELi64ELi128ELi4ELb0ELb0EN7cutlass6half_tE19Flash_kernel_traitsILi128ELi64ELi128ELi4ES3_EELb1ELb0ELb1ELb0ELb0ELb1ELb0ELb0EEEvNS_16Flash_fwd_paramsE)
        /*0af4*/ 	.word	0x00000000


	//----- nvinfo : EIATTR_MIN_STACK_SIZE
	.align		4
.L_478:
        /*0af8*/ 	.byte	0x04, 0x12
        /*0afa*/ 	.short	(.L_480 - .L_479)
	.align		4
.L_479:
        /*0afc*/ 	.word	index@(_ZN5flash24flash_fwd_splitkv_kernelI23Flash_fwd_kernel_traitsILi128ELi64ELi128ELi4ELb0ELb0EN7cutlass6half_tE19Flash_kernel_traitsILi128ELi64ELi128ELi4ES3_EELb1ELb0ELb0ELb0ELb1ELb0ELb0ELb1EEEvNS_16Flash_fwd_paramsE)
        /*0b00*/ 	.word	0x00000000


	//----- nvinfo : EIATTR_MIN_STACK_SIZE
	.align		4
.L_480:
        /*0b04*/ 	.byte	0x04, 0x12
        /*0b06*/ 	.short	(.L_482 - .L_481)
	.align		4
.L_481:
        /*0b08*/ 	.word	index@(_ZN5flash24flash_fwd_splitkv_kernelI23Flash_fwd_kernel_traitsILi128ELi64ELi128ELi4ELb0ELb0EN7cutlass6half_tE19Flash_kernel_traitsILi128ELi64ELi128ELi4ES3_EELb1ELb0ELb0ELb0ELb1ELb1ELb0ELb1EEEvNS_16Flash_fwd_paramsE)
        /*0b0c*/ 	.word	0x00000000


	//----- nvinfo : EIATTR_MIN_STACK_SIZE
	.align		4
.L_482:
        /*0b10*/ 	.byte	0x04, 0x12
        /*0b12*/ 	.short	(.L_484 - .L_483)
	.align		4
.L_483:
        /*0b14*/ 	.word	index@(_ZN5flash24flash_fwd_splitkv_kernelI23Flash_fwd_kernel_traitsILi128ELi64ELi128ELi4ELb0ELb0EN7cutlass6half_tE19Flash_kernel_traitsILi128ELi64ELi128ELi4ES3_EELb1ELb0ELb1ELb0ELb0ELb0ELb0ELb1EEEvNS_16Flash_fwd_paramsE)
        /*0b18*/ 	.word	0x00000000


	//----- nvinfo : EIATTR_MIN_STACK_SIZE
	.align		4
.L_484:
        /*0b1c*/ 	.byte	0x04, 0x12
        /*0b1e*/ 	.short	(.L_486 - .L_485)
	.align		4
.L_485:
        /*0b20*/ 	.word	index@(_ZN5flash24flash_fwd_splitkv_kernelI23Flash_fwd_kernel_traitsILi128ELi64ELi128ELi4ELb0ELb0EN7cutlass6half_tE19Flash_kernel_traitsILi128ELi64ELi128ELi4ES3_EELb1ELb0ELb1ELb0ELb0ELb1ELb0ELb1EEEvNS_16Flash_fwd_paramsE)
        /*0b24*/ 	.word	0x00000010


	//----- nvinfo : EIATTR_MIN_STACK_SIZE
	.align		4
.L_486:
        /*0b28*/ 	.byte	0x04, 0x12
        /*0b2a*/ 	.short	(.L_488 - .L_487)
	.align		4
.L_487:
        /*0b2c*/ 	.word	index@(_ZN5flash24flash_fwd_splitkv_kernelI23Flash_fwd_kernel_traitsILi128ELi64ELi128ELi4ELb0ELb0EN7cutlass6half_tE19Flash_kernel_traitsILi128ELi64ELi128ELi4ES3_EELb1ELb0ELb0ELb0ELb1ELb0ELb1ELb0EEEvNS_16Flash_fwd_paramsE)
        /*0b30*/ 	.word	0x00000000


	//----- nvinfo : EIATTR_MIN_STACK_SIZE
	.align		4
.L_488:
        /*0b34*/ 	.byte	0x04, 0x12
        /*0b36*/ 	.short	(.L_490 - .L_489)
	.align		4
.L_489:
        /*0b38*/ 	.word	index@(_ZN5flash24flash_fwd_splitkv_kernelI23Flash_fwd_kernel_traitsILi128ELi64ELi128ELi4ELb0ELb0EN7cutlass6half_tE19Flash_kernel_traitsILi128ELi64ELi128ELi4ES3_EELb1ELb0ELb0ELb0ELb1ELb1ELb1ELb0EEEvNS_16Flash_fwd_paramsE)
        /*0b3c*/ 	.word	0x00000000


	//----- nvinfo : EIATTR_MIN_STACK_SIZE
	.align		4
.L_490:
        /*0b40*/ 	.byte	0x04, 0x12
        /*0b42*/ 	.short	(.L_492 - .L_491)
	.align		4
.L_491:
        /*0b44*/ 	.word	index@(_ZN5flash24flash_fwd_splitkv_kernelI23Flash_fwd_kernel_traitsILi128ELi64ELi128ELi4ELb0ELb0EN7cutlass6half_tE19Flash_kernel_traitsILi128ELi64ELi128ELi4ES3_EELb1ELb0ELb1ELb0ELb0ELb0ELb1ELb0EEEvNS_16Flash_fwd_paramsE)
        /*0b48*/ 	.word	0x00000000


	//----- nvinfo : EIATTR_MIN_STACK_SIZE
	.align		4
.L_492:
        /*0b4c*/ 	.byte	0x04, 0x12
        /*0b4e*/ 	.short	(.L_494 - .L_493)
	.align		4
.L_493:
        /*0b50*/ 	.word	index@(_ZN5flash24flash_fwd_splitkv_kernelI23Flash_fwd_kernel_traitsILi128ELi64ELi128ELi4ELb0ELb0EN7cutlass6half_tE19Flash_kernel_traitsILi128ELi64ELi128ELi4ES3_EELb1ELb0ELb1ELb0ELb0ELb1ELb1ELb0EEEvNS_16Flash_fwd_paramsE)
        /*0b54*/ 	.word	0x00000000


	//----- nvinfo : EIATTR_MIN_STACK_SIZE
	.align		4
.L_494:
        /*0b58*/ 	.byte	0x04, 0x12
        /*0b5a*/ 	.short	(.L_496 - .L_495)
	.align		4
.L_495:
        /*0b5c*/ 	.word	index@(_ZN5flash24flash_fwd_splitkv_kernelI23Flash_fwd_kernel_traitsILi128ELi64ELi128ELi4ELb0ELb0EN7cutlass6half_tE19Flash_kernel_traitsILi128ELi64ELi128ELi4ES3_EELb1ELb0ELb0ELb0ELb1ELb0ELb1ELb1EEEvNS_16Flash_fwd_paramsE)
        /*0b60*/ 	.word	0x00000000


	//----- nvinfo : EIATTR_MIN_STACK_SIZE
	.align		4
.L_496:
        /*0b64*/ 	.byte	0x04, 0x12
        /*0b66*/ 	.short	(.L_498 - .L_497)
	.align		4
.L_497:
        /*0b68*/ 	.word	index@(_ZN5flash24flash_fwd_splitkv_kernelI23Flash_fwd_kernel_traitsILi128ELi64ELi128ELi4ELb0ELb0EN7cutlass6half_tE19Flash_kernel_traitsILi128ELi64ELi128ELi4ES3_EELb1ELb0ELb0ELb0ELb1ELb1ELb1ELb1EEEvNS_16Flash_fwd_paramsE)
        /*0b6c*/ 	.word	0x00000000


	//----- nvinfo : EIATTR_MIN_STACK_SIZE
	.align		4
.L_498:
        /*0b70*/ 	.byte	0x04, 0x12
        /*0b72*/ 	.short	(.L_500 - .L_499)
	.align		4
.L_499:
        /*0b74*/ 	.word	index@(_ZN5flash24flash_fwd_splitkv_kernelI23Flash_fwd_kernel_traitsILi128ELi64ELi128ELi4ELb0ELb0EN7cutlass6half_tE19Flash_kernel_traitsILi128ELi64ELi128ELi4ES3_EELb1ELb0ELb1ELb0ELb0ELb0ELb1ELb1EEEvNS_16Flash_fwd_paramsE)
        /*0b78*/ 	.word	0x00000000


	//----- nvinfo : EIATTR_MIN_STACK_SIZE
	.align		4
.L_500:
        /*0b7c*/ 	.byte	0x04, 0x12
        /*0b7e*/ 	.short	(.L_502 - .L_501)
	.align		4
.L_501:
        /*0b80*/ 	.word	index@(_ZN5flash24flash_fwd_splitkv_kernelI23Flash_fwd_kernel_traitsILi128ELi64ELi128ELi4ELb0ELb0EN7cutlass6half_tE19Flash_kernel_traitsILi128ELi64ELi128ELi4ES3_EELb1ELb0ELb1ELb0ELb0ELb1ELb1ELb1EEEvNS_16Flash_fwd_paramsE)
        /*0b84*/ 	.word	0x00000000


	//----- nvinfo : EIATTR_MIN_STACK_SIZE
	.align		4
.L_502:
        /*0b88*/ 	.byte	0x04, 0x12
        /*0b8a*/ 	.short	(.L_504 - .L_503)
	.align		4
.L_503:
        /*0b8c*/ 	.word	index@(_ZN5flash32flash_fwd_splitkv_combine_kernelI23Flash_fwd_kernel_traitsILi128ELi64ELi64ELi4ELb0ELb0EN7cutlass6half_tE19Flash_kernel_traitsILi128ELi64ELi64ELi4ES3_EELi4ELi7ELb0EEEvNS_16Flash_fwd_paramsE)
        /*0b90*/ 	.word	0x00000000


	//----- nvinfo : EIATTR_MIN_STACK_SIZE
	.align		4
.L_504:
        /*0b94*/ 	.byte	0x04, 0x12
        /*0b96*/ 	.short	(.L_506 - .L_505)
	.align		4
.L_505:
        /*0b98*/ 	.word	index@(_ZN5flash32flash_fwd_splitkv_combine_kernelI23Flash_fwd_kernel_traitsILi128ELi64ELi64ELi4ELb0ELb0EN7cutlass6half_tE19Flash_kernel_traitsILi128ELi64ELi64ELi4ES3_EELi4ELi6ELb0EEEvNS_16Flash_fwd_paramsE)
        /*0b9c*/ 	.word	0x00000000


	//----- nvinfo : EIATTR_MIN_STACK_SIZE
	.align		4
.L_506:
        /*0ba0*/ 	.byte	0x04, 0x12
        /*0ba2*/ 	.short	(.L_508 - .L_507)
	.align		4
.L_507:
        /*0ba4*/ 	.word	index@(_ZN5flash32flash_fwd_splitkv_combine_kernelI23Flash_fwd_kernel_traitsILi128ELi64ELi64ELi4ELb0ELb0EN7cutlass6half_tE19Flash_kernel_traitsILi128ELi64ELi64ELi4ES3_EELi4ELi5ELb0EEEvNS_16Flash_fwd_paramsE)
        /*0ba8*/ 	.word	0x00000000


	//----- nvinfo : EIATTR_MIN_STACK_SIZE
	.align		4
.L_508:
        /*0bac*/ 	.byte	0x04, 0x12
        /*0bae*/ 	.short	(.L_510 - .L_509)
	.align		4
.L_509:
        /*0bb0*/ 	.word	index@(_ZN5flash32flash_fwd_splitkv_combine_kernelI23Flash_fwd_kernel_traitsILi128ELi64ELi64ELi4ELb0ELb0EN7cutlass6half_tE19Flash_kernel_traitsILi128ELi64ELi64ELi4ES3_EELi4ELi4ELb0EEEvNS_16Flash_fwd_paramsE)
        /*0bb4*/ 	.word	0x00000000


	//----- nvinfo : EIATTR_MIN_STACK_SIZE
	.align		4
.L_510:
        /*0bb8*/ 	.byte	0x04, 0x12
        /*0bba*/ 	.short	(.L_512 - .L_511)
	.align		4
.L_511:
        /*0bbc*/ 	.word	index@(_ZN5flash32flash_fwd_splitkv_combine_kernelI23Flash_fwd_kernel_traitsILi128ELi64ELi64ELi4ELb0ELb0EN7cutlass6half_tE19Flash_kernel_traitsILi128ELi64ELi64ELi4ES3_EELi4ELi3ELb0EEEvNS_16Flash_fwd_paramsE)
        /*0bc0*/ 	.word	0x00000000


	//----- nvinfo : EIATTR_MIN_STACK_SIZE
	.align		4
.L_512:
        /*0bc4*/ 	.byte	0x04, 0x12
        /*0bc6*/ 	.short	(.L_514 - .L_513)
	.align		4
.L_513:
        /*0bc8*/ 	.word	index@(_ZN5flash32flash_fwd_splitkv_combine_kernelI23Flash_fwd_kernel_traitsILi128ELi64ELi64ELi4ELb0ELb0EN7cutlass6half_tE19Flash_kernel_traitsILi128ELi64ELi64ELi4ES3_EELi4ELi2ELb0EEEvNS_16Flash_fwd_paramsE)
        /*0bcc*/ 	.word	0x00000000


	//----- nvinfo : EIATTR_MIN_STACK_SIZE
	.align		4
.L_514:
        /*0bd0*/ 	.byte	0x04, 0x12
        /*0bd2*/ 	.short	(.L_516 - .L_515)
	.align		4
.L_515:
        /*0bd4*/ 	.word	index@(_ZN5flash32flash_fwd_splitkv_combine_kernelI23Flash_fwd_kernel_traitsILi128ELi64ELi64ELi4ELb0ELb0EN7cutlass6half_tE19Flash_kernel_traitsILi128ELi64ELi64ELi4ES3_EELi4ELi1ELb0EEEvNS_16Flash_fwd_paramsE)
        /*0bd8*/ 	.word	0x00000000


	//----- nvinfo : EIATTR_MIN_STACK_SIZE
	.align		4
.L_516:
        /*0bdc*/ 	.byte	0x04, 0x12
        /*0bde*/ 	.short	(.L_518 - .L_517)
	.align		4
.L_517:
        /*0be0*/ 	.word	index@(_ZN5flash32flash_fwd_splitkv_combine_kernelI23Flash_fwd_kernel_traitsILi128ELi64ELi64ELi4ELb0ELb0EN7cutlass6half_tE19Flash_kernel_traitsILi128ELi64ELi64ELi4ES3_EELi4ELi7ELb1EEEvNS_16Flash_fwd_paramsE)
        /*0be4*/ 	.word	0x00000000


	//----- nvinfo : EIATTR_MIN_STACK_SIZE
	.align		4
.L_518:
        /*0be8*/ 	.byte	0x04, 0x12
        /*0bea*/ 	.short	(.L_520 - .L_519)
	.align		4
.L_519:
        /*0bec*/ 	.word	index@(_ZN5flash32flash_fwd_splitkv_combine_kernelI23Flash_fwd_kernel_traitsILi128ELi64ELi64ELi4ELb0ELb0EN7cutlass6half_tE19Flash_kernel_traitsILi128ELi64ELi64ELi4ES3_EELi4ELi6ELb1EEEvNS_16Flash_fwd_paramsE)
        /*0bf0*/ 	.word	0x00000000


	//----- nvinfo : EIATTR_MIN_STACK_SIZE
	.align		4
.L_520:
        /*0bf4*/ 	.byte	0x04, 0x12
        /*0bf6*/ 	.short	(.L_522 - .L_521)
	.align		4
.L_521:
        /*0bf8*/ 	.word	index@(_ZN5flash32flash_fwd_splitkv_combine_kernelI23Flash_fwd_kernel_traitsILi128ELi64ELi64ELi4ELb0ELb0EN7cutlass6half_tE19Flash_kernel_traitsILi128ELi64ELi64ELi4ES3_EELi4ELi5ELb1EEEvNS_16Flash_fwd_paramsE)
        /*0bfc*/ 	.word	0x00000000


	//----- nvinfo : EIATTR_MIN_STACK_SIZE
	.align		4
.L_522:
        /*0c00*/ 	.byte	0x04, 0x12
        /*0c02*/ 	.short	(.L_524 - .L_523)
	.align		4
.L_523:
        /*0c04*/ 	.word	index@(_ZN5flash32flash_fwd_splitkv_combine_kernelI23Flash_fwd_kernel_traitsILi128ELi64ELi64ELi4ELb0ELb0EN7cutlass6half_tE19Flash_kernel_traitsILi128ELi64ELi64ELi4ES3_EELi4ELi4ELb1EEEvNS_16Flash_fwd_paramsE)
        /*0c08*/ 	.word	0x00000000


	//----- nvinfo : EIATTR_MIN_STACK_SIZE
	.align		4
.L_524:
        /*0c0c*/ 	.byte	0x04, 0x12
        /*0c0e*/ 	.short	(.L_526 - .L_525)
	.align		4
.L_525:
        /*0c10*/ 	.word	index@(_ZN5flash32flash_fwd_splitkv_combine_kernelI23Flash_fwd_kernel_traitsILi128ELi64ELi64ELi4ELb0ELb0EN7cutlass6half_tE19Flash_kernel_traitsILi128ELi64ELi64ELi4ES3_EELi4ELi3ELb1EEEvNS_16Flash_fwd_paramsE)
        /*0c14*/ 	.word	0x00000000


	//----- nvinfo : EIATTR_MIN_STACK_SIZE
	.align		4
.L_526:
        /*0c18*/ 	.byte	0x04, 0x12
        /*0c1a*/ 	.short	(.L_528 - .L_527)
	.align		4
.L_527:
        /*0c1c*/ 	.word	index@(_ZN5flash32flash_fwd_splitkv_combine_kernelI23Flash_fwd_kernel_traitsILi128ELi64ELi64ELi4ELb0ELb0EN7cutlass6half_tE19Flash_kernel_traitsILi128ELi64ELi64ELi4ES3_EELi4ELi2ELb1EEEvNS_16Flash_fwd_paramsE)
        /*0c20*/ 	.word	0x00000000


	//----- nvinfo : EIATTR_MIN_STACK_SIZE
	.align		4
.L_528:
        /*0c24*/ 	.byte	0x04, 0x12
        /*0c26*/ 	.short	(.L_530 - .L_529)
	.align		4
.L_529:
        /*0c28*/ 	.word	index@(_ZN5flash32flash_fwd_splitkv_combine_kernelI23Flash_fwd_kernel_traitsILi128ELi64ELi64ELi4ELb0ELb0EN7cutlass6half_tE19Flash_kernel_traitsILi128ELi64ELi64ELi4ES3_EELi4ELi1ELb1EEEvNS_16Flash_fwd_paramsE)
        /*0c2c*/ 	.word	0x00000000


	//----- nvinfo : EIATTR_MIN_STACK_SIZE
	.align		4
.L_530:
        /*0c30*/ 	.byte	0x04, 0x12
        /*0c32*/ 	.short	(.L_532 - .L_531)
	.align		4
.L_531:
        /*0c34*/ 	.word	index@(_ZN5flash24flash_fwd_splitkv_kernelI23Flash_fwd_kernel_traitsILi128ELi64ELi64ELi4ELb0ELb0EN7cutlass6half_tE19Flash_kernel_traitsILi128ELi64ELi64ELi4ES3_EELb1ELb0ELb0ELb0ELb0ELb0ELb0ELb0EEEvNS_16Flash_fwd_paramsE)
        /*0c38*/ 	.word	0x00000000


	//----- nvinfo : EIATTR_MIN_STACK_SIZE
	.align		4
.L_532:
        /*0c3c*/ 	.byte	0x04, 0x12
        /*0c3e*/ 	.short	(.L_534 - .L_533)
	.align		4
.L_533:
        /*0c40*/ 	.word	index@(_ZN5flash24flash_fwd_splitkv_kernelI23Flash_fwd_kernel_traitsILi128ELi64ELi64ELi4ELb0ELb0EN7cutlass6half_tE19Flash_kernel_traitsILi128ELi64ELi64ELi4ES3_EELb1ELb0ELb0ELb0ELb0ELb1ELb0ELb0EEEvNS_16Flash_fwd_paramsE)
        /*0c44*/ 	.word	0x00000000


	//----- nvinfo : EIATTR_MIN_STACK_SIZE
	.align		4
.L_534:
        /*0c48*/ 	.byte	0x04, 0x12
        /*0c4a*/ 	.short	(.L_536 - .L_535)
	.align		4
.L_535:
        /*0c4c*/ 	.word	index@(_ZN5flash24flash_fwd_splitkv_kernelI23Flash_fwd_kernel_traitsILi128ELi64ELi64ELi4ELb0ELb0EN7cutlass6half_tE19Flash_kernel_traitsILi128ELi64ELi64ELi4ES3_EELb1ELb0ELb0ELb0ELb0ELb0ELb0ELb1EEEvNS_16Flash_fwd_paramsE)
        /*0c50*/ 	.word	0x00000000


	//----- nvinfo : EIATTR_MIN_STACK_SIZE
	.align		4
.L_536:
        /*0c54*/ 	.byte	0x04, 0x12
        /*0c56*/ 	.short	(.L_538 - .L_537)
	.align		4
.L_537:
        /*0c58*/ 	.word	index@(_ZN5flash24flash_fwd_splitkv_kernelI23Flash_fwd_kernel_traitsILi128ELi64ELi64ELi4ELb0ELb0EN7cutlass6half_tE19Flash_kernel_traitsILi128ELi64ELi64ELi4ES3_EELb1ELb0ELb0ELb0ELb0ELb1ELb0ELb1EEEvNS_16Flash_fwd_paramsE)
        /*0c5c*/ 	.word	0x00000000


	//----- nvinfo : EIATTR_MIN_STACK_SIZE
	.align		4
.L_538:
        /*0c60*/ 	.byte	0x04, 0x12
        /*0c62*/ 	.short	(.L_540 - .L_539)
	.align		4
.L_539:
        /*0c64*/ 	.word	index@(_ZN5flash24flash_fwd_splitkv_kernelI23Flash_fwd_kernel_traitsILi128ELi64ELi64ELi4ELb0ELb0EN7cutlass6half_tE19Flash_kernel_traitsILi128ELi64ELi64ELi4ES3_EELb1ELb0ELb0ELb0ELb0ELb0ELb1ELb0EEEvNS_16Flash_fwd_paramsE)
        /*0c68*/ 	.word	0x00000000


	//----- nvinfo : EIATTR_MIN_STACK_SIZE
	.align		4
.L_540:
        /*0c6c*/ 	.byte	0x04, 0x12
        /*0c6e*/ 	.short	(.L_542 - .L_541)
	.align		4
.L_541:
        /*0c70*/ 	.word	index@(_ZN5flash24flash_fwd_splitkv_kernelI23Flash_fwd_kernel_traitsILi128ELi64ELi64ELi4ELb0ELb0EN7cutlass6half_tE19Flash_kernel_traitsILi128ELi64ELi64ELi4ES3_EELb1ELb0ELb0ELb0ELb0ELb1ELb1ELb0EEEvNS_16Flash_fwd_paramsE)
        /*0c74*/ 	.word	0x00000000


	//----- nvinfo : EIATTR_MIN_STACK_SIZE
	.align		4
.L_542:
        /*0c78*/ 	.byte	0x04, 0x12
        /*0c7a*/ 	.short	(.L_544 - .L_543)
	.align		4
.L_543:
        /*0c7c*/ 	.word	index@(_ZN5flash24flash_fwd_splitkv_kernelI23Flash_fwd_kernel_traitsILi128ELi64ELi64ELi4ELb0ELb0EN7cutlass6half_tE19Flash_kernel_traitsILi128ELi64ELi64ELi4ES3_EELb1ELb0ELb0ELb0ELb0ELb0ELb1ELb1EEEvNS_16Flash_fwd_paramsE)
        /*0c80*/ 	.word	0x00000000


	//----- nvinfo : EIATTR_MIN_STACK_SIZE
	.align		4
.L_544:
        /*0c84*/ 	.byte	0x04, 0x12
        /*0c86*/ 	.short	(.L_546 - .L_545)
	.align		4
.L_545:
        /*0c88*/ 	.word	index@(_ZN5flash24flash_fwd_splitkv_kernelI23Flash_fwd_kernel_traitsILi128ELi64ELi64ELi4ELb0ELb0EN7cutlass6half_tE19Flash_kernel_traitsILi128ELi64ELi64ELi4ES3_EELb1ELb0ELb0ELb0ELb0ELb1ELb1ELb1EEEvNS_16Flash_fwd_paramsE)
        /*0c8c*/ 	.word	0x00000000


	//----- nvinfo : EIATTR_MIN_STACK_SIZE
	.align		4
.L_546:
        /*0c90*/ 	.byte	0x04, 0x12
        /*0c92*/ 	.short	(.L_548 - .L_547)
	.align		4
.L_547:
        /*0c94*/ 	.word	index@(_ZN5flash24flash_fwd_splitkv_kernelI23Flash_fwd_kernel_traitsILi128ELi64ELi64ELi4ELb0ELb0EN7cutlass6half_tE19Flash_kernel_traitsILi128ELi64ELi64ELi4ES3_EELb1ELb0ELb0ELb1ELb1ELb0ELb0ELb0EEEvNS_16Flash_fwd_paramsE)
        /*0c98*/ 	.word	0x00000000


	//----- nvinfo : EIATTR_MIN_STACK_SIZE
	.align		4
.L_548:
        /*0c9c*/ 	.byte	0x04, 0x12
        /*0c9e*/ 	.short	(.L_550 - .L_549)
	.align		4
.L_549:
        /*0ca0*/ 	.word	index@(_ZN5flash24flash_fwd_splitkv_kernelI23Flash_fwd_kernel_traitsILi128ELi64ELi64ELi4ELb0ELb0EN7cutlass6half_tE19Flash_kernel_traitsILi128ELi64ELi64ELi4ES3_EELb1ELb0ELb0ELb1ELb1ELb1ELb0ELb0EEEvNS_16Flash_fwd_paramsE)
        /*0ca4*/ 	.word	0x00000000


	//----- nvinfo : EIATTR_MIN_STACK_SIZE
	.align		4
.L_550:
        /*0ca8*/ 	.byte	0x04, 0x12
        /*0caa*/ 	.short	(.L_552 - .L_551)
	.align		4
.L_551:
        /*0cac*/ 	.word	index@(_ZN5flash24flash_fwd_splitkv_kernelI23Flash_fwd_kernel_traitsILi128ELi64ELi64ELi4ELb0ELb0EN7cutlass6half_tE19Flash_kernel_traitsILi128ELi64ELi64ELi4ES3_EELb1ELb0ELb0ELb1ELb1ELb0ELb1ELb0EEEvNS_16Flash_fwd_paramsE)
        /*0cb0*/ 	.word	0x00000000


	//----- nvinfo : EIATTR_MIN_STACK_SIZE
	.align		4
.L_552:
        /*0cb4*/ 	.byte	0x04, 0x12
        /*0cb6*/ 	.short	(.L_554 - .L_553)
	.align		4
.L_553:
        /*0cb8*/ 	.word	index@(_ZN5flash24flash_fwd_splitkv_kernelI23Flash_fwd_kernel_traitsILi128ELi64ELi64ELi4ELb0ELb0EN7cutlass6half_tE19Flash_kernel_traitsILi128ELi64ELi64ELi4ES3_EELb1ELb0ELb0ELb1ELb1ELb1ELb1ELb0EEEvNS_16Flash_fwd_paramsE)
        /*0cbc*/ 	.word	0x00000000


	//----- nvinfo : EIATTR_MIN_STACK_SIZE
	.align		4
.L_554:
        /*0cc0*/ 	.byte	0x04, 0x12
        /*0cc2*/ 	.short	(.L_556 - .L_555)
	.align		4
.L_555:
        /*0cc4*/ 	.word	index@(_ZN5flash24flash_fwd_splitkv_kernelI23Flash_fwd_kernel_traitsILi128ELi64ELi64ELi4ELb0ELb0EN7cutlass6half_tE19Flash_kernel_traitsILi128ELi64ELi64ELi4ES3_EELb1ELb0ELb0ELb0ELb1ELb0ELb0ELb0EEEvNS_16Flash_fwd_paramsE)
        /*0cc8*/ 	.word	0x00000000


	//----- nvinfo : EIATTR_MIN_STACK_SIZE
	.align		4
.L_556:
        /*0ccc*/ 	.byte	0x04, 0x12
        /*0cce*/ 	.short	(.L_558 - .L_557)
	.align		4
.L_557:
        /*0cd0*/ 	.word	index@(_ZN5flash24flash_fwd_splitkv_kernelI23Flash_fwd_kernel_traitsILi128ELi64ELi64ELi4ELb0ELb0EN7cutlass6half_tE19Flash_kernel_traitsILi128ELi64ELi64ELi4ES3_EELb1ELb0ELb0ELb0ELb1ELb1ELb0ELb0EEEvNS_16Flash_fwd_paramsE)
        /*0cd4*/ 	.word	0x00000000


	//----- nvinfo : EIATTR_MIN_STACK_SIZE
	.align		4
.L_558:
        /*0cd8*/ 	.byte	0x04, 0x12
        /*0cda*/ 	.short	(.L_560 - .L_559)
	.align		4
.L_559:
        /*0cdc*/ 	.word	index@(_ZN5flash24flash_fwd_splitkv_kernelI23Flash_fwd_kernel_traitsILi128ELi64ELi64ELi4ELb0ELb0EN7cutlass6half_tE19Flash_kernel_traitsILi128ELi64ELi64ELi4ES3_EELb1ELb0ELb1ELb0ELb0ELb0ELb0ELb0EEEvNS_16Flash_fwd_paramsE)
        /*0ce0*/ 	.word	0x00000000


	//----- nvinfo : EIATTR_MIN_STACK_SIZE
	.align		4
.L_560:
        /*0ce4*/ 	.byte	0x04, 0x12
        /*0ce6*/ 	.short	(.L_562 - .L_561)
	.align		4
.L_561:
        /*0ce8*/ 	.word	index@(_ZN5flash24flash_fwd_splitkv_kernelI23Flash_fwd_kernel_traitsILi128ELi64ELi64ELi4ELb0ELb0EN7cutlass6half_tE19Flash_kernel_traitsILi128ELi64ELi64ELi4ES3_EELb1ELb0ELb1ELb0ELb0ELb1ELb0ELb0EEEvNS_16Flash_fwd_paramsE)
        /*0cec*/ 	.word	0x00000000


	//----- nvinfo : EIATTR_MIN_STACK_SIZE
	.align		4
.L_562:
        /*0cf0*/ 	.byte	0x04, 0x12
        /*0cf2*/ 	.short	(.L_564 - .L_563)
	.align		4
.L_563:
        /*0cf4*/ 	.word	index@(_ZN5flash24flash_fwd_splitkv_kernelI23Flash_fwd_kernel_traitsILi128ELi64ELi64ELi4ELb0ELb0EN7cutlass6half_tE19Flash_kernel_traitsILi128ELi64ELi64ELi4ES3_EELb1ELb0ELb0ELb0ELb1ELb0ELb0ELb1EEEvNS_16Flash_fwd_paramsE)
        /*0cf8*/ 	.word	0x00000000


	//----- nvinfo : EIATTR_MIN_STACK_SIZE
	.align		4
.L_564:
        /*0cfc*/ 	.byte	0x04, 0x12
        /*0cfe*/ 	.short	(.L_566 - .L_565)
	.align		4
.L_565:
        /*0d00*/ 	.word	index@(_ZN5flash24flash_fwd_splitkv_kernelI23Flash_fwd_kernel_traitsILi128ELi64ELi64ELi4ELb0ELb0EN7cutlass6half_tE19Flash_kernel_traitsILi128ELi64ELi64ELi4ES3_EELb1ELb0ELb0ELb0ELb1ELb1ELb0ELb1EEEvNS_16Flash_fwd_paramsE)
        /*0d04*/ 	.word	0x00000000


	//----- nvinfo : EIATTR_MIN_STACK_SIZE
	.align		4
.L_566:
        /*0d08*/ 	.byte	0x04, 0x12
        /*0d0a*/ 	.short	(.L_568 - .L_567)
	.align		4
.L_567:
        /*0d0c*/ 	.word	index@(_ZN5flash24flash_fwd_splitkv_kernelI23Flash_fwd_kernel_traitsILi128ELi64ELi64ELi4ELb0ELb0EN7cutlass6half_tE19Flash_kernel_traitsILi128ELi64ELi64ELi4ES3_EELb1ELb0ELb1ELb0ELb0ELb0ELb0ELb1EEEvNS_16Flash_fwd_paramsE)
        /*0d10*/ 	.word	0x00000000


	//----- nvinfo : EIATTR_MIN_STACK_SIZE
	.align		4
.L_568:
        /*0d14*/ 	.byte	0x04, 0x12
        /*0d16*/ 	.short	(.L_570 - .L_569)
	.align		4
.L_569:
        /*0d18*/ 	.word	index@(_ZN5flash24flash_fwd_splitkv_kernelI23Flash_fwd_kernel_traitsILi128ELi64ELi64ELi4ELb0ELb0EN7cutlass6half_tE19Flash_kernel_traitsILi128ELi64ELi64ELi4ES3_EELb1ELb0ELb1ELb0ELb0ELb1ELb0ELb1EEEvNS_16Flash_fwd_paramsE)
        /*0d1c*/ 	.word	0x00000000


	//----- nvinfo : EIATTR_MIN_STACK_SIZE
	.align		4
.L_570:
        /*0d20*/ 	.byte	0x04, 0x12
        /*0d22*/ 	.short	(.L_572 - .L_571)
	.align		4
.L_571:
        /*0d24*/ 	.word	index@(_ZN5flash24flash_fwd_splitkv_kernelI23Flash_fwd_kernel_traitsILi128ELi64ELi64ELi4ELb0ELb0EN7cutlass6half_tE19Flash_kernel_traitsILi128ELi64ELi64ELi4ES3_EELb1ELb0ELb0ELb0ELb1ELb0ELb1ELb0EEEvNS_16Flash_fwd_paramsE)
        /*0d28*/ 	.word	0x00000000


	//----- nvinfo : EIATTR_MIN_STACK_SIZE
	.align		4
.L_572:
        /*0d2c*/ 	.byte	0x04, 0x12
        /*0d2e*/ 	.short	(.L_574 - .L_573)
	.align		4
.L_573:
        /*0d30*/ 	.word	index@(_ZN5flash24flash_fwd_splitkv_kernelI23Flash_fwd_kernel_traitsILi128ELi64ELi64ELi4ELb0ELb0EN7cutlass6half_tE19Flash_kernel_traitsILi128ELi64ELi64ELi4ES3_EELb1ELb0ELb0ELb0ELb1ELb1ELb1ELb0EEEvNS_16Flash_fwd_paramsE)
        /*0d34*/ 	.word	0x00000000


	//----- nvinfo : EIATTR_MIN_STACK_SIZE
	.align		4
.L_574:
        /*0d38*/ 	.byte	0x04, 0x12
        /*0d3a*/ 	.short	(.L_576 - .L_575)
	.align		4
.L_575:
        /*0d3c*/ 	.word	index@(_ZN5flash24flash_fwd_splitkv_kernelI23Flash_fwd_kernel_traitsILi128ELi64ELi64ELi4ELb0ELb0EN7cutlass6half_tE19Flash_kernel_traitsILi128ELi64ELi64ELi4ES3_EELb1ELb0ELb1ELb0ELb0ELb0ELb1ELb0EEEvNS_16Flash_fwd_paramsE)
        /*0d40*/ 	.word	0x00000000


	//----- nvinfo : EIATTR_MIN_STACK_SIZE
	.align		4
.L_576:
        /*0d44*/ 	.byte	0x04, 0x12
        /*0d46*/ 	.short	(.L_578 - .L_577)
	.align		4
.L_577:
        /*0d48*/ 	.word	index@(_ZN5flash24flash_fwd_splitkv_kernelI23Flash_fwd_kernel_traitsILi128ELi64ELi64ELi4ELb0ELb0EN7cutlass6half_tE19Flash_kernel_traitsILi128ELi64ELi64ELi4ES3_EELb1ELb0ELb1ELb0ELb0ELb1ELb1ELb0EEEvNS_16Flash_fwd_paramsE)
        /*0d4c*/ 	.word	0x00000000


	//----- nvinfo : EIATTR_MIN_STACK_SIZE
	.align		4
.L_578:
        /*0d50*/ 	.byte	0x04, 0x12
        /*0d52*/ 	.short	(.L_580 - .L_579)
	.align		4
.L_579:
        /*0d54*/ 	.word	index@(_ZN5flash24flash_fwd_splitkv_kernelI23Flash_fwd_kernel_traitsILi128ELi64ELi64ELi4ELb0ELb0EN7cutlass6half_tE19Flash_kernel_traitsILi128ELi64ELi64ELi4ES3_EELb1ELb0ELb0ELb0ELb1ELb0ELb1ELb1EEEvNS_16Flash_fwd_paramsE)
        /*0d58*/ 	.word	0x00000000


	//----- nvinfo : EIATTR_MIN_STACK_SIZE
	.align		4
.L_580:
        /*0d5c*/ 	.byte	0x04, 0x12
        /*0d5e*/ 	.short	(.L_582 - .L_581)
	.align		4
.L_581:
        /*0d60*/ 	.word	index@(_ZN5flash24flash_fwd_splitkv_kernelI23Flash_fwd_kernel_traitsILi128ELi64ELi64ELi4ELb0ELb0EN7cutlass6half_tE19Flash_kernel_traitsILi128ELi64ELi64ELi4ES3_EELb1ELb0ELb0ELb0ELb1ELb1ELb1ELb1EEEvNS_16Flash_fwd_paramsE)
        /*0d64*/ 	.word	0x00000000


	//----- nvinfo : EIATTR_MIN_STACK_SIZE
	.align		4
.L_582:
        /*0d68*/ 	.byte	0x04, 0x12
        /*0d6a*/ 	.short	(.L_584 - .L_583)
	.align		4
.L_583:
        /*0d6c*/ 	.word	index@(_ZN5flash24flash_fwd_splitkv_kernelI23Flash_fwd_kernel_traitsILi128ELi64ELi64ELi4ELb0ELb0EN7cutlass6half_tE19Flash_kernel_traitsILi128ELi64ELi64ELi4ES3_EELb1ELb0ELb1ELb0ELb0ELb0ELb1ELb1EEEvNS_16Flash_fwd_paramsE)
        /*0d70*/ 	.word	0x00000000


	//----- nvinfo : EIATTR_MIN_STACK_SIZE
	.align		4
.L_584:
        /*0d74*/ 	.byte	0x04, 0x12
        /*0d76*/ 	.short	(.L_586 - .L_585)
	.align		4
.L_585:
        /*0d78*/ 	.word	index@(_ZN5flash24flash_fwd_splitkv_kernelI23Flash_fwd_kernel_traitsILi128ELi64ELi64ELi4ELb0ELb0EN7cutlass6half_tE19Flash_kernel_traitsILi128ELi64ELi64ELi4ES3_EELb1ELb0ELb1ELb0ELb0ELb1ELb1ELb1EEEvNS_16Flash_fwd_paramsE)
        /*0d7c*/ 	.word	0x00000000
.L_586:


//--------------------- .nv.compat                --------------------------
	.section	.nv.compat,"",@"SHT_CUDA_COMPAT_INFO"
	.align	4
        /*0000*/ 	.byte	0x02, 0x09, 0x01, 0x00, 0x02, 0x02, 0x01, 0x00, 0x02, 0x05, 0x05, 0x00, 0x03, 0x07, 0x01, 0x01
        /*0010*/ 	.byte	0x02, 0x03, 0x00, 0x00, 0x02, 0x06, 0x01, 0x00, 0x04, 0x0b, 0x08, 0x00, 0x00, 0x00, 0x00, 0x00
        /*0020*/ 	.byte	0x00, 0x00, 0x00, 0x00


//--------------------- .nv.info._ZN5flash32flash_fwd_splitkv_combine_kernelI23Flash_fwd_kernel_traitsILi128ELi64ELi128ELi4ELb0ELb0EN7cutlass6half_tE19Flash_kernel_traitsILi128ELi64ELi128ELi4ES3_EELi4ELi7ELb0EEEvNS_16Flash_fwd_paramsE --------------------------
	.section	.nv.info._ZN5flash32flash_fwd_splitkv_combine_kernelI23Flash_fwd_kernel_traitsILi128ELi64ELi128ELi4ELb0ELb0EN7cutlass6half_tE19Flash_kernel_traitsILi128ELi64ELi128ELi4ES3_EELi4ELi7ELb0EEEvNS_16Flash_fwd_paramsE,"",@"SHT_CUDA_INFO"
	.sectionflags	@""
	.align	4


	//----- nvinfo : EIATTR_CUDA_API_VERSION
	.align		4
        /*0000*/ 	.byte	0x04, 0x37
        /*0002*/ 	.short	(.L_588 - .L_587)
.L_587:
        /*0004*/ 	.word	0x00000082


	//----- nvinfo : EIATTR_KPARAM_INFO
	.align		4
.L_588:
        /*0008*/ 	.byte	0x04, 0x17
        /*000a*/ 	.short	(.L_590 - .L_589)
.L_589:
        /*000c*/ 	.word	0x00000000
        /*0010*/ 	.short	0x0000
        /*0012*/ 	.short	0x0000
        /*0014*/ 	.byte	0x00, 0xf0, 0x41, 0x07


	//----- nvinfo : EIATTR_SPARSE_MMA_MASK
	.align		4
.L_590:
        /*0018*/ 	.byte	0x03, 0x50
        /*001a*/ 	.short	0x0000


	//----- nvinfo : EIATTR_MAXREG_COUNT
	.align		4
        /*001c*/ 	.byte	0x03, 0x1b
        /*001e*/ 	.short	0x00ff


	//----- nvinfo : EIATTR_NUM_BARRIERS
	.align		4
        /*0020*/ 	.byte	0x02, 0x4c
        /*0022*/ 	.byte	0x01
	.zero		1


	//----- nvinfo : EIATTR_MERCURY_ISA_VERSION
	.align		4
        /*0024*/ 	.byte	0x03, 0x5f
        /*0026*/ 	.short	0x0101


	//----- nvinfo : EIATTR_COOP_GROUP_MASK_REGIDS
	.align		4
        /*0028*/ 	.byte	0x04, 0x29
        /*002a*/ 	.short	(.L_592 - .L_591)


	//   ....[0]....
.L_591:
        /*002c*/ 	.word	0xffffffff


	//   ....[1]....
        /*0030*/ 	.word	0xffffffff


	//   ....[2]....
        /*0034*/ 	.word	0xffffffff


	//   ....[3]....
        /*0038*/ 	.word	0xffffffff


	//   ....[4]....
        /*003c*/ 	.word	0xffffffff


	//   ....[5]....
        /*0040*/ 	.word	0xffffffff


	//   ....[6]....
        /*0044*/ 	.word	0xffffffff


	//   ....[7]....
        /*0048*/ 	.word	0xffffffff


	//   ....[8]....
        /*004c*/ 	.word	0xffffffff


	//   ....[9]....
        /*0050*/ 	.word	0xffffffff


	//----- nvinfo : EIATTR_COOP_GROUP_INSTR_OFFSETS
	.align		4
.L_592:
        /*0054*/ 	.byte	0x04, 0x28
        /*0056*/ 	.short	(.L_594 - .L_593)


	//   ....[0]....
.L_593:
        /*0058*/ 	.word	0x00001b70


	//   ....[1]....
        /*005c*/ 	.word	0x00001b90


	//   ....[2]....
        /*0060*/ 	.word	0x00001bb0


	//   ....[3]....
        /*0064*/ 	.word	0x00001bd0


	//   ....[4]....
        /*0068*/ 	.word	0x00001bf0


	//   ....[5]....
        /*006c*/ 	.word	0x00001d60


	//   ....[6]....
        /*0070*/ 	.word	0x00001dc0


	//   ....[7]....
        /*0074*/ 	.word	0x00001e90


	//   ....[8]....
        /*0078*/ 	.word	0x00001f60


	//   ....[9]....
        /*007c*/ 	.word	0x00002080


	//----- nvinfo : EIATTR_EXIT_INSTR_OFFSETS
	.align		4
.L_594:
        /*0080*/ 	.byte	0x04, 0x1c
        /*0082*/ 	.short	(.L_596 - .L_595)


	//   ....[0]....
.L_595:
        /*0084*/ 	.word	0x000043d0


	//   ....[1]....
        /*0088*/ 	.word	0x00004400


	//   ....[2]....
        /*008c*/ 	.word	0x00004900


	//----- nvinfo : EIATTR_CRS_STACK_SIZE
	.align		4
.L_596:
        /*0090*/ 	.byte	0x04, 0x1e
        /*0092*/ 	.short	(.L_598 - .L_597)
.L_597:
        /*0094*/ 	.word	0x00000000


	//----- nvinfo : EIATTR_CBANK_PARAM_SIZE
	.align		4
.L_598:
        /*0098*/ 	.byte	0x03, 0x19
        /*009a*/ 	.short	0x01d0


	//----- nvinfo : EIATTR_PARAM_CBANK
	.align		4
        /*009c*/ 	.byte	0x04, 0x0a
        /*009e*/ 	.short	(.L_600 - .L_599)
	.align		4
.L_599:
        /*00a0*/ 	.word	index@(.nv.constant0._ZN5flash32flash_fwd_splitkv_combine_kernelI23Flash_fwd_kernel_traitsILi128ELi64ELi128ELi4ELb0ELb0EN7cutlass6half_tE19Flash_kernel_traitsILi128ELi64ELi128ELi4ES3_EELi4ELi7ELb0EEEvNS_16Flash_fwd_paramsE)
        /*00a4*/ 	.short	0x0210
        /*00a6*/ 	.short	0x01d0


	//----- nvinfo : EIATTR_SW_WAR
	.align		4
.L_600:
        /*00a8*/ 	.byte	0x04, 0x36
        /*00aa*/ 	.short	(.L_602 - .L_601)
.L_601:
        /*00ac*/ 	.word	0x00000008
.L_602:


//--------------------- .nv.info._ZN5flash32flash_fwd_splitkv_combine_kernelI23Flash_fwd_kernel_traitsILi128ELi64ELi128ELi4ELb0ELb0EN7cutlass6half_tE19Flash_kernel_traitsILi128ELi64ELi128ELi4ES3_EELi4ELi6ELb0EEEvNS_16Flash_fwd_paramsE --------------------------
	.section	.nv.info._ZN5flash32flash_fwd_splitkv_combine_kernelI23Flash_fwd_kernel_traitsILi128ELi64ELi128ELi4ELb0ELb0EN7cutlass6half_tE19Flash_kernel_traitsILi128ELi64ELi128ELi4ES3_EELi4ELi6ELb0EEEvNS_16Flash_fwd_paramsE,"",@"SHT_CUDA_INFO"
	.sectionflags	@""
	.align	4


	//----- nvinfo : EIATTR_CUDA_API_VERSION
	.align		4
        /*0000*/ 	.byte	0x04, 0x37
        /*0002*/ 	.short	(.L_604 - .L_603)
.L_603:
        /*0004*/ 	.word	0x00000082


	//----- nvinfo : EIATTR_KPARAM_INFO
	.align		4
.L_604:
        /*0008*/ 	.byte	0x04, 0x17
        /*000a*/ 	.short	(.L_606 - .L_605)
.L_605:
        /*000c*/ 	.word	0x00000000
        /*0010*/ 	.short	0x0000
        /*0012*/ 	.short	0x0000
        /*0014*/ 	.byte	0x00, 0xf0, 0x41, 0x07


	//----- nvinfo : EIATTR_SPARSE_MMA_MASK
	.align		4
.L_606:
        /*0018*/ 	.byte	0x03, 0x50
        /*001a*/ 	.short	0x0000


	//----- nvinfo : EIATTR_MAXREG_COUNT
	.align		4
        /*001c*/ 	.byte	0x03, 0x1b
        /*001e*/ 	.short	0x00ff


	//----- nvinfo : EIATTR_NUM_BARRIERS
	.align		4
        /*0020*/ 	.byte	0x02, 0x4c
        /*0022*/ 	.byte	0x01
	.zero		1


	//----- nvinfo : EIATTR_MERCURY_ISA_VERSION
	.align		4
        /*0024*/ 	.byte	0x03, 0x5f
        /*0026*/ 	.short	0x0101


	//----- nvinfo : EIATTR_COOP_GROUP_MASK_REGIDS
	.align		4
        /*0028*/ 	.byte	0x04, 0x29
        /*002a*/ 	.short	(.L_608 - .L_607)


	//   ....[0]....
.L_607:
        /*002c*/ 	.word	0xffffffff


	//   ....[1]....
        /*0030*/ 	.word	0xffffffff


	//   ....[2]....
        /*0034*/ 	.word	0xffffffff


	//   ....[3]....
        /*0038*/ 	.word	0xffffffff


	//   ....[4]....
        /*003c*/ 	.word	0xffffffff


	//   ....[5]....
        /*0040*/ 	.word	0xffffffff


	//   ....[6]....
        /*0044*/ 	.word	0xffffffff


	//   ....[7]....
        /*0048*/ 	.word	0xffffffff


	//   ....[8]....
        /*004c*/ 	.word	0xffffffff


	//   ....[9]....
        /*0050*/ 	.word	0xffffffff


	//----- nvinfo : EIATTR_COOP_GROUP_INSTR_OFFSETS
	.align		4
.L_608:
        /*0054*/ 	.byte	0x04, 0x28
        /*0056*/ 	.short	(.L_610 - .L_609)


	//   ....[0]....
.L_609:
        /*0058*/ 	.word	0x00001690


	//   ....[1]....
        /*005c*/ 	.word	0x000016b0


	//   ....[2]....
        /*0060*/ 	.word	0x000016d0


	//   ....[3]....
        /*0064*/ 	.word	0x00001700


	//   ....[4]....
        /*0068*/ 	.word	0x00001740


	//   ....[5]....
        /*006c*/ 	.word	0x00001900


	//   ....[6]....
        /*0070*/ 	.word	0x000019c0


	//   ....[7]....
        /*0074*/ 	.word	0x00001a20


	//   ....[8]....
        /*0078*/ 	.word	0x00001af0


	//   ....[9]....
        /*007c*/ 	.word	0x00001c30


	//----- nvinfo : EIATTR_EXIT_INSTR_OFFSETS
	.align		4
.L_610:
        /*0080*/ 	.byte	0x04, 0x1c
        /*0082*/ 	.short	(.L_612 - .L_611)


	//   ....[0]....
.L_611:
        /*0084*/ 	.word	0x00004040


	//   ....[1]....
        /*0088*/ 	.word	0x00004070


	//   ....[2]....
        /*008c*/ 	.word	0x00004570


	//----- nvinfo : EIATTR_CRS_STACK_SIZE
	.align		4
.L_612:
        /*0090*/ 	.byte	0x04, 0x1e
        /*0092*/ 	.short	(.L_614 - .L_613)
.L_613:
        /*0094*/ 	.word	0x00000000


	//----- nvinfo : EIATTR_CBANK_PARAM_SIZE
	.align		4
.L_614:
        /*0098*/ 	.byte	0x03, 0x19
        /*009a*/ 	.short	0x01d0


	//----- nvinfo : EIATTR_PARAM_CBANK
	.align		4
        /*009c*/ 	.byte	0x04, 0x0a
        /*009e*/ 	.short	(.L_616 - .L_615)
	.align		4
.L_615:
        /*00a0*/ 	.word	index@(.nv.constant0._ZN5flash32flash_fwd_splitkv_combine_kernelI23Flash_fwd_kernel_traitsILi128ELi64ELi128ELi4ELb0ELb0EN7cutlass6half_tE19Flash_kernel_traitsILi128ELi64ELi128ELi4ES3_EELi4ELi6ELb0EEEvNS_16Flash_fwd_paramsE)
        /*00a4*/ 	.short	0x0210
        /*00a6*/ 	.short	0x01d0


	//----- nvinfo : EIATTR_SW_WAR
	.align		4
.L_616:
        /*00a8*/ 	.byte	0x04, 0x36
        /*00aa*/ 	.short	(.L_618 - .L_617)
.L_617:
        /*00ac*/ 	.word	0x00000008
.L_618:


//--------------------- .nv.info._ZN5flash32flash_fwd_splitkv_combine_kernelI23Flash_fwd_kernel_traitsILi128ELi64ELi128ELi4ELb0ELb0EN7cutlass6half_tE19Flash_kernel_traitsILi128ELi64ELi128ELi4ES3_EELi4ELi5ELb0EEEvNS_16Flash_fwd_paramsE --------------------------
	.section	.nv.info._ZN5flash32flash_fwd_splitkv_combine_kernelI23Flash_fwd_kernel_traitsILi128ELi64ELi128ELi4ELb0ELb0EN7cutlass6half_tE19Flash_kernel_traitsILi128ELi64ELi128ELi4ES3_EELi4ELi5ELb0EEEvNS_16Flash_fwd_paramsE,"",@"SHT_CUDA_INFO"
	.sectionflags	@""
	.align	4


	//----- nvinfo : EIATTR_CUDA_API_VERSION
	.align		4
        /*0000*/ 	.byte	0x04, 0x37
        /*0002*/ 	.short	(.L_620 - .L_619)
.L_619:
        /*0004*/ 	.word	0x00000082


	//----- nvinfo : EIATTR_KPARAM_INFO
	.align		4
.L_620:
        /*0008*/ 	.byte	0x04, 0x17
        /*000a*/ 	.short	(.L_622 - .L_621)
.L_621:
        /*000c*/ 	.word	0x00000000
        /*0010*/ 	.short	0x0000
        /*0012*/ 	.short	0x0000
        /*0014*/ 	.byte	0x00, 0xf0, 0x41, 0x07


	//----- nvinfo : EIATTR_SPARSE_MMA_MASK
	.align		4
.L_622:
        /*0018*/ 	.byte	0x03, 0x50
        /*001a*/ 	.short	0x0000


	//----- nvinfo : EIATTR_MAXREG_COUNT
	.align		4
        /*001c*/ 	.byte	0x03, 0x1b
        /*001e*/ 	.short	0x00ff


	//----- nvinfo : EIATTR_NUM_BARRIERS
	.align		4
        /*0020*/ 	.byte	0x02, 0x4c
        /*0022*/ 	.byte	0x01
	.zero		1


	//----- nvinfo : EIATTR_MERCURY_ISA_VERSION
	.align		4
        /*0024*/ 	.byte	0x03, 0x5f
        /*0026*/ 	.short	0x0101


	//----- nvinfo : EIATTR_COOP_GROUP_MASK_REGIDS
	.align		4
        /*0028*/ 	.byte	0x04, 0x29
        /*002a*/ 	.short	(.L_624 - .L_623)


	//   ....[0]....
.L_623:
        /*002c*/ 	.word	0xffffffff


	//   ....[1]....
        /*0030*/ 	.word	0xffffffff


	//   ....[2]....
        /*0034*/ 	.word	0xffffffff


	//   ....[3]....
        /*0038*/ 	.word	0xffffffff


	//   ....[4]....
        /*003c*/ 	.word	0xffffffff


	//   ....[5]....
        /*0040*/ 	.word	0xffffffff


	//   ....[6]....
        /*0044*/ 	.word	0xffffffff


	//   ....[7]....
        /*0048*/ 	.word	0xffffffff


	//   ....[8]....
        /*004c*/ 	.word	0xffffffff


	//   ....[9]....
        /*0050*/ 	.word	0xffffffff


	//----- nvinfo : EIATTR_COOP_GROUP_INSTR_OFFSETS
	.align		4
.L_624:
        /*0054*/ 	.byte	0x04, 0x28
        /*0056*/ 	.short	(.L_626 - .L_625)


	//   ....[0]....
.L_625:
        /*0058*/ 	.word	0x00001830


	//   ....[1]....
        /*005c*/ 	.word	0x00001890


	//   ....[2]....
        /*0060*/ 	.word	0x000018c0


	//   ....[3]....
        /*0064*/ 	.word	0x000018e0


	//   ....[4]....
        /*0068*/ 	.word	0x00001910


	//   ....[5]....
        /*006c*/ 	.word	0x00001a40


	//   ....[6]....
        /*0070*/ 	.word	0x00001aa0


	//   ....[7]....
        /*0074*/ 	.word	0x00001b30


	//   ....[8]....
        /*0078*/ 	.word	0x00001bd0


	//   ....[9]....
        /*007c*/ 	.word	0x00001cc0


	//----- nvinfo : EIATTR_EXIT_INSTR_OFFSETS
	.align		4
.L_626:
        /*0080*/ 	.byte	0x04, 0x1c
        /*0082*/ 	.short	(.L_628 - .L_627)


	//   ....[0]....
.L_627:
        /*0084*/ 	.word	0x00004050


	//   ....[1]....
        /*0088*/ 	.word	0x00004080


	//   ....[2]....
        /*008c*/ 	.word	0x00004580


	//----- nvinfo : EIATTR_CRS_STACK_SIZE
	.align		4
.L_628:
        /*0090*/ 	.byte	0x04, 0x1e
        /*0092*/ 	.short	(.L_630 - .L_629)
.L_629:
        /*0094*/ 	.word	0x00000000


	//----- nvinfo : EIATTR_CBANK_PARAM_SIZE
	.align		4
.L_630:
        /*0098*/ 	.byte	0x03, 0x19
        /*009a*/ 	.short	0x01d0


	//----- nvinfo : EIATTR_PARAM_CBANK
	.align		4
        /*009c*/ 	.byte	0x04, 0x0a
        /*009e*/ 	.short	(.L_632 - .L_631)
	.align		4
.L_631:
        /*00a0*/ 	.word	index@(.nv.constant0._ZN5flash32flash_fwd_splitkv_combine_kernelI23Flash_fwd_kernel_traitsILi128ELi64ELi128ELi4ELb0ELb0EN7cutlass6half_tE19Flash_kernel_traitsILi128ELi64ELi128ELi4ES3_EELi4ELi5ELb0EEEvNS_16Flash_fwd_paramsE)
        /*00a4*/ 	.short	0x0210
        /*00a6*/ 	.short	0x01d0


	//----- nvinfo : EIATTR_SW_WAR
	.align		4
.L_632:
        /*00a8*/ 	.byte	0x04, 0x36
        /*00aa*/ 	.short	(.L_634 - .L_633)
.L_633:
        /*00ac*/ 	.word	0x00000008
.L_634:


//--------------------- .nv.info._ZN5flash32flash_fwd_splitkv_combine_kernelI23Flash_fwd_kernel_traitsILi128ELi64ELi128ELi4ELb0ELb0EN7cutlass6half_tE19Flash_kernel_traitsILi128ELi64ELi128ELi4ES3_EELi4ELi4ELb0EEEvNS_16Flash_fwd_paramsE --------------------------
	.section	.nv.info._ZN5flash32flash_fwd_splitkv_combine_kernelI23Flash_fwd_kernel_traitsILi128ELi64ELi128ELi4ELb0ELb0EN7cutlass6half_tE19Flash_kernel_traitsILi128ELi64ELi128ELi4ES3_EELi4ELi4ELb0EEEvNS_16Flash_fwd_paramsE,"",@"SHT_CUDA_INFO"
	.sectionflags	@""
	.align	4


	//----- nvinfo : EIATTR_CUDA_API_VERSION
	.align		4
        /*0000*/ 	.byte	0x04, 0x37
        /*0002*/ 	.short	(.L_636 - .L_635)
.L_635:
        /*0004*/ 	.word	0x00000082


	//----- nvinfo : EIATTR_KPARAM_INFO
	.align		4
.L_636:
        /*0008*/ 	.byte	0x04, 0x17
        /*000a*/ 	.short	(.L_638 - .L_637)
.L_637:
        /*000c*/ 	.word	0x00000000
        /*0010*/ 	.short	0x0000
        /*0012*/ 	.short	0x0000
        /*0014*/ 	.byte	0x00, 0xf0, 0x41, 0x07


	//----- nvinfo : EIATTR_SPARSE_MMA_MASK
	.align		4
.L_638:
        /*0018*/ 	.byte	0x03, 0x50
        /*001a*/ 	.short	0x0000


	//----- nvinfo : EIATTR_MAXREG_COUNT
	.align		4
        /*001c*/ 	.byte	0x03, 0x1b
        /*001e*/ 	.short	0x00ff


	//----- nvinfo : EIATTR_NUM_BARRIERS
	.align		4
        /*0020*/ 	.byte	0x02, 0x4c
        /*0022*/ 	.byte	0x01
	.zero		1


	//----- nvinfo : EIATTR_MERCURY_ISA_VERSION
	.align		4
        /*0024*/ 	.byte	0x03, 0x5f
        /*0026*/ 	.short	0x0101


	//----- nvinfo : EIATTR_COOP_GROUP_MASK_REGIDS
	.align		4
        /*0028*/ 	.byte	0x04, 0x29
        /*002a*/ 	.short	(.L_640 - .L_639)


	//   ....[0]....
.L_639:
        /*002c*/ 	.word	0xffffffff


	//   ....[1]....
        /*0030*/ 	.word	0xffffffff


	//   ....[2]....
        /*0034*/ 	.word	0xffffffff


	//   ....[3]....
        /*0038*/ 	.word	0xffffffff


	//   ....[4]....
        /*003c*/ 	.word	0xffffffff


	//   ....[5]....
        /*0040*/ 	.word	0xffffffff


	//   ....[6]....
        /*0044*/ 	.word	0xffffffff


	//   ....[7]....
        /*0048*/ 	.word	0xffffffff


	//----- nvinfo : EIATTR_COOP_GROUP_INSTR_OFFSETS
	.align		4
.L_640:
        /*004c*/ 	.byte	0x04, 0x28
        /*004e*/ 	.short	(.L_642 - .L_641)


	//   ....[0]....
.L_641:
        /*0050*/ 	.word	0x00001830


	//   ....[1]....
        /*0054*/ 	.word	0x000018a0


	//   ....[2]....
        /*0058*/ 	.word	0x000018e0


	//   ....[3]....
        /*005c*/ 	.word	0x00001910


	//   ....[4]....
        /*0060*/ 	.word	0x00001a40


	//   ....[5]....
        /*0064*/ 	.word	0x00001af0


	//   ....[6]....
        /*0068*/ 	.word	0x00001b90


	//   ....[7]....
        /*006c*/ 	.word	0x00001c80


	//----- nvinfo : EIATTR_EXIT_INSTR_OFFSETS
	.align		4
.L_642:
        /*0070*/ 	.byte	0x04, 0x1c
        /*0072*/ 	.short	(.L_644 - .L_643)


	//   ....[0]....
.L_643:
        /*0074*/ 	.word	0x00004050


	//   ....[1]....
        /*0078*/ 	.word	0x00004080


	//   ....[2]....
        /*007c*/ 	.word	0x00004580


	//----- nvinfo : EIATTR_CRS_STACK_SIZE
	.align		4
.L_644:
        /*0080*/ 	.byte	0x04, 0x1e
        /*0082*/ 	.short	(.L_646 - .L_645)
.L_645:
        /*0084*/ 	.word	0x00000000


	//----- nvinfo : EIATTR_CBANK_PARAM_SIZE
	.align		4
.L_646:
        /*0088*/ 	.byte	0x03, 0x19
        /*008a*/ 	.short	0x01d0


	//----- nvinfo : EIATTR_PARAM_CBANK
	.align		4
        /*008c*/ 	.byte	0x04, 0x0a
        /*008e*/ 	.short	(.L_648 - .L_647)
	.align		4
.L_647:
        /*0090*/ 	.word	index@(.nv.constant0._ZN5flash32flash_fwd_splitkv_combine_kernelI23Flash_fwd_kernel_traitsILi128ELi64ELi128ELi4ELb0ELb0EN7cutlass6half_tE19Flash_kernel_traitsILi128ELi64ELi128ELi4ES3_EELi4ELi4ELb0EEEvNS_16Flash_fwd_paramsE)
        /*0094*/ 	.short	0x0210
        /*0096*/ 	.short	0x01d0


	//----- nvinfo : EIATTR_SW_WAR
	.align		4
.L_648:
        /*0098*/ 	.byte	0x04, 0x36
        /*009a*/ 	.short	(.L_650 - .L_649)
.L_649:
        /*009c*/ 	.word	0x00000008
.L_650:


//--------------------- .nv.info._ZN5flash32flash_fwd_splitkv_combine_kernelI23Flash_fwd_kernel_traitsILi128ELi64ELi128ELi4ELb0ELb0EN7cutlass6half_tE19Flash_kernel_traitsILi128ELi64ELi128ELi4ES3_EELi4ELi3ELb0EEEvNS_16Flash_fwd_paramsE --------------------------
	.section	.nv.info._ZN5flash32flash_fwd_splitkv_combine_kernelI23Flash_fwd_kernel_traitsILi128ELi64ELi128ELi4ELb0ELb0EN7cutlass6half_tE19Flash_kernel_traitsILi128ELi64ELi128ELi4ES3_EELi4ELi3ELb0EEEvNS_16Flash_fwd_paramsE,"",@"SHT_CUDA_INFO"
	.sectionflags	@""
	.align	4


	//----- nvinfo : EIATTR_CUDA_API_VERSION
	.align		4
        /*0000*/ 	.byte	0x04, 0x37
        /*0002*/ 	.short	(.L_652 - .L_651)
.L_651:
        /*0004*/ 	.word	0x00000082


	//----- nvinfo : EIATTR_KPARAM_INFO
	.align		4
.L_652:
        /*0008*/ 	.byte	0x04, 0x17
        /*000a*/ 	.short	(.L_654 - .L_653)
.L_653:
        /*000c*/ 	.word	0x00000000
        /*0010*/ 	.short	0x0000
        /*0012*/ 	.short	0x0000
        /*0014*/ 	.byte	0x00, 0xf0, 0x41, 0x07


	//----- nvinfo : EIATTR_SPARSE_MMA_MASK
	.align		4
.L_654:
        /*0018*/ 	.byte	0x03, 0x50
        /*001a*/ 	.short	0x0000


	//----- nvinfo : EIATTR_MAXREG_COUNT
	.align		4
        /*001c*/ 	.byte	0x03, 0x1b
        /*001e*/ 	.short	0x00ff


	//----- nvinfo : EIATTR_NUM_BARRIERS
	.align		4
        /*0020*/ 	.byte	0x02, 0x4c
        /*0022*/ 	.byte	0x01
	.zero		1


	//----- nvinfo : EIATTR_MERCURY_ISA_VERSION
	.align		4
        /*0024*/ 	.byte	0x03, 0x5f
        /*0026*/ 	.short	0x0101


	//----- nvinfo : EIATTR_COOP_GROUP_MASK_REGIDS
	.align		4
        /*0028*/ 	.byte	0x04, 0x29
        /*002a*/ 	.short	(.L_656 - .L_655)


	//   ....[0]....
.L_655:
        /*002c*/ 	.word	0xffffffff


	//   ....[1]....
        /*0030*/ 	.word	0xffffffff


	//   ....[2]....
        /*0034*/ 	.word	0xffffffff


	//   ....[3]....
        /*0038*/ 	.word	0xffffffff


	//   ....[4]....
        /*003c*/ 	.word	0xffffffff


	//   ....[5]....
        /*0040*/ 	.word	0xffffffff


	//----- nvinfo : EIATTR_COOP_GROUP_INSTR_OFFSETS
	.align		4
.L_656:
        /*0044*/ 	.byte	0x04, 0x28
        /*0046*/ 	.short	(.L_658 - .L_657)


	//   ....[0]....
.L_657:
        /*0048*/ 	.word	0x00001830


	//   ....[1]....
        /*004c*/ 	.word	0x000018d0


	//   ....[2]....
        /*0050*/ 	.word	0x00001930


	//   ....[3]....
        /*0054*/ 	.word	0x00001a90


	//   ....[4]....
        /*0058*/ 	.word	0x00001b40


	//   ....[5]....
        /*005c*/ 	.word	0x00001c40


	//----- nvinfo : EIATTR_EXIT_INSTR_OFFSETS
	.align		4
.L_658:
        /*0060*/ 	.byte	0x04, 0x1c
        /*0062*/ 	.short	(.L_660 - .L_659)


	//   ....[0]....
.L_659:
        /*0064*/ 	.word	0x00004010


	//   ....[1]....
        /*0068*/ 	.word	0x00004040


	//   ....[2]....
        /*006c*/ 	.word	0x00004540


	//----- nvinfo : EIATTR_CRS_STACK_SIZE
	.align		4
.L_660:
        /*0070*/ 	.byte	0x04, 0x1e
        /*0072*/ 	.short	(.L_662 - .L_661)
.L_661:
        /*0074*/ 	.word	0x00000000


	//----- nvinfo : EIATTR_CBANK_PARAM_SIZE
	.align		4
.L_662:
        /*0078*/ 	.byte	0x03, 0x19
        /*007a*/ 	.short	0x01d0


	//----- nvinfo : EIATTR_PARAM_CBANK
	.align		4
        /*007c*/ 	.byte	0x04, 0x0a
        /*007e*/ 	.short	(.L_664 - .L_663)
	.align		4
.L_663:
        /*0080*/ 	.word	index@(.nv.constant0._ZN5flash32flash_fwd_splitkv_combine_kernelI23Flash_fwd_kernel_traitsILi128ELi64ELi128ELi4ELb0ELb0EN7cutlass6half_tE19Flash_kernel_traitsILi128ELi64ELi128ELi4ES3_EELi4ELi3ELb0EEEvNS_16Flash_fwd_paramsE)
        /*0084*/ 	.short	0x0210
        /*0086*/ 	.short	0x01d0


	//----- nvinfo : EIATTR_SW_WAR
	.align		4
.L_664:
        /*0088*/ 	.byte	0x04, 0x36
        /*008a*/ 	.short	(.L_666 - .L_665)
.L_665:
        /*008c*/ 	.word	0x00000008
.L_666:


//--------------------- .nv.info._ZN5flash32flash_fwd_splitkv_combine_kernelI23Flash_fwd_kernel_traitsILi128ELi64ELi128ELi4ELb0ELb0EN7cutlass6half_tE19Flash_kernel_traitsILi128ELi64ELi128ELi4ES3_EELi4ELi2ELb0EEEvNS_16Flash_fwd_paramsE --------------------------
	.section	.nv.info._ZN5flash32flash_fwd_splitkv_combine_kernelI23Flash_fwd_kernel_traitsILi128ELi64ELi128ELi4ELb0ELb0EN7cutlass6half_tE19Flash_kernel_traitsILi128ELi64ELi128ELi4ES3_EELi4ELi2ELb0EEEvNS_16Flash_fwd_paramsE,"",@"SHT_CUDA_INFO"
	.sectionflags	@""
	.align	4


	//----- nvinfo : EIATTR_CUDA_API_VERSION
	.align		4
        /*0000*/ 	.byte	0x04, 0x37
        /*0002*/ 	.short	(.L_668 - .L_667)
.L_667:
        /*0004*/ 	.word	0x00000082


	//----- nvinfo : EIATTR_KPARAM_INFO
	.align		4
.L_668:
        /*0008*/ 	.byte	0x04, 0x17
        /*000a*/ 	.short	(.L_670 - .L_669)
.L_669:
        /*000c*/ 	.word	0x00000000
        /*0010*/ 	.short	0x0000
        /*0012*/ 	.short	0x0000
        /*0014*/ 	.byte	0x00, 0xf0, 0x41, 0x07


	//----- nvinfo : EIATTR_SPARSE_MMA_MASK
	.align		4
.L_670:
        /*0018*/ 	.byte	0x03, 0x50
        /*001a*/ 	.short	0x0000


	//----- nvinfo : EIATTR_MAXREG_COUNT
	.align		4
        /*001c*/ 	.byte	0x03, 0x1b
        /*001e*/ 	.short	0x00ff


	//----- nvinfo : EIATTR_NUM_BARRIERS
	.align		4
        /*0020*/ 	.byte	0x02, 0x4c
        /*0022*/ 	.byte	0x01
	.zero		1


	//----- nvinfo : EIATTR_MERCURY_ISA_VERSION
	.align		4
        /*0024*/ 	.byte	0x03, 0x5f
        /*0026*/ 	.short	0x0101


	//----- nvinfo : EIATTR_COOP_GROUP_MASK_REGIDS
	.align		4
        /*0028*/ 	.byte	0x04, 0x29
        /*002a*/ 	.short	(.L_672 - .L_671)


	//   ....[0]....
.L_671:
        /*002c*/ 	.word	0xffffffff


	//   ....[1]....
        /*0030*/ 	.word	0xffffffff


	//   ....[2]....
        /*0034*/ 	.word	0xffffffff


	//   ....[3]....
        /*0038*/ 	.word	0xffffffff


	//----- nvinfo : EIATTR_COOP_GROUP_INSTR_OFFSETS
	.align		4
.L_672:
        /*003c*/ 	.byte	0x04, 0x28
        /*003e*/ 	.short	(.L_674 - .L_673)


	//   ....[0]....
.L_673:
        /*0040*/ 	.word	0x00001840


	//   ....[1]....
        /*0044*/ 	.word	0x00001910


	//   ....[2]....
        /*0048*/ 	.word	0x00001b40


	//   ....[3]....
        /*004c*/ 	.word	0x00001c90


	//----- nvinfo : EIATTR_EXIT_INSTR_OFFSETS
	.align		4
.L_674:
        /*0050*/ 	.byte	0x04, 0x1c
        /*0052*/ 	.short	(.L_676 - .L_675)


	//   ....[0]....
.L_675:
        /*0054*/ 	.word	0x00003e40


	//   ....[1]....
        /*0058*/ 	.word	0x00003e70


	//   ....[2]....
        /*005c*/ 	.word	0x00004350


	//----- nvinfo : EIATTR_CRS_STACK_SIZE
	.align		4
.L_676:
        /*0060*/ 	.byte	0x04, 0x1e
        /*0062*/ 	.short	(.L_678 - .L_677)
.L_677:
        /*0064*/ 	.word	0x00000000


	//----- nvinfo : EIATTR_CBANK_PARAM_SIZE
	.align		4
.L_678:
        /*0068*/ 	.byte	0x03, 0x19
        /*006a*/ 	.short	0x01d0


	//----- nvinfo : EIATTR_PARAM_CBANK
	.align		4
        /*006c*/ 	.byte	0x04, 0x0a
        /*006e*/ 	.short	(.L_680 - .L_679)
	.align		4
.L_679:
        /*0070*/ 	.word	index@(.nv.constant0._ZN5flash32flash_fwd_splitkv_combine_kernelI23Flash_fwd_kernel_traitsILi128ELi64ELi128ELi4ELb0ELb0EN7cutlass6half_tE19Flash_kernel_traitsILi128ELi64ELi128ELi4ES3_EELi4ELi2ELb0EEEvNS_16Flash_fwd_paramsE)
        /*0074*/ 	.short	0x0210
        /*0076*/ 	.short	0x01d0


	//----- nvinfo : EIATTR_SW_WAR
	.align		4
.L_680:
        /*0078*/ 	.byte	0x04, 0x36
        /*007a*/ 	.short	(.L_682 - .L_681)
.L_681:
        /*007c*/ 	.word	0x00000008
.L_682:


//--------------------- .nv.info._ZN5flash32flash_fwd_splitkv_combine_kernelI23Flash_fwd_kernel_traitsILi128ELi64ELi128ELi4ELb0ELb0EN7cutlass6half_tE19Flash_kernel_traitsILi128ELi64ELi128ELi4ES3_EELi4ELi1ELb0EEEvNS_16Flash_fwd_paramsE --------------------------
	.section	.nv.info._ZN5flash32flash_fwd_splitkv_combine_kernelI23Flash_fwd_kernel_traitsILi128ELi64ELi128ELi4ELb0ELb0EN7cutlass6half_tE19Flash_kernel_traitsILi128ELi64ELi128ELi4ES3_EELi4ELi1ELb0EEEvNS_16Flash_fwd_paramsE,"",@"SHT_CUDA_INFO"
	.sectionflags	@""
	.align	4


	//----- nvinfo : EIATTR_CUDA_API_VERSION
	.align		4
        /*0000*/ 	.byte	0x04, 0x37
        /*0002*/ 	.short	(.L_684 - .L_683)
.L_683:
        /*0004*/ 	.word	0x00000082


	//----- nvinfo : EIATTR_KPARAM_INFO
	.align		4
.L_684:
        /*0008*/ 	.byte	0x04, 0x17
        /*000a*/ 	.short	(.L_686 - .L_685)
.L_685:
        /*000c*/ 	.word	0x00000000
        /*0010*/ 	.short	0x0000
        /*0012*/ 	.short	0x0000
        /*0014*/ 	.byte	0x00, 0xf0, 0x41, 0x07


	//----- nvinfo : EIATTR_SPARSE_MMA_MASK
	.align		4
.L_686:
        /*0018*/ 	.byte	0x03, 0x50
        /*001a*/ 	.short	0x0000


	//----- nvinfo : EIATTR_MAXREG_COUNT
	.align		4
        /*001c*/ 	.byte	0x03, 0x1b
        /*001e*/ 	.short	0x00ff


	//----- nvinfo : EIATTR_NUM_BARRIERS
	.align		4
        /*0020*/ 	.byte	0x02, 0x4c
        /*0022*/ 	.byte	0x01
	.zero		1


	//----- nvinfo : EIATTR_MERCURY_ISA_VERSION
	.align		4
        /*0024*/ 	.byte	0x03, 0x5f
        /*0026*/ 	.short	0x0101


	//----- nvinfo : EIATTR_COOP_GROUP_MASK_REGIDS
	.align		4
        /*0028*/ 	.byte	0x04, 0x29
        /*002a*/ 	.short	(.L_688 - .L_687)


	//   ....[0]....
.L_687:
        /*002c*/ 	.word	0xffffffff


	//   ....[1]....
        /*0030*/ 	.word	0xffffffff


	//----- nvinfo : EIATTR_COOP_GROUP_INSTR_OFFSETS
	.align		4
.L_688:
        /*0034*/ 	.byte	0x04, 0x28
        /*0036*/ 	.short	(.L_690 - .L_689)


	//   ....[0]....
.L_689:
        /*0038*/ 	.word	0x00001910


	//   ....[1]....
        /*003c*/ 	.word	0x00001b60


	//----- nvinfo : EIATTR_EXIT_INSTR_OFFSETS
	.align		4
.L_690:
        /*0040*/ 	.byte	0x04, 0x1c
        /*0042*/ 	.short	(.L_692 - .L_691)


	//   ....[0]....
.L_691:
        /*0044*/ 	.word	0x00004040


	//   ....[1]....
        /*0048*/ 	.word	0x00004070


	//   ....[2]....
        /*004c*/ 	.word	0x00004550


	//----- nvinfo : EIATTR_CRS_STACK_SIZE
	.align		4
.L_692:
        /*0050*/ 	.byte	0x04, 0x1e
        /*0052*/ 	.short	(.L_694 - .L_693)
.L_693:
        /*0054*/ 	.word	0x00000000


	//----- nvinfo : EIATTR_CBANK_PARAM_SIZE
	.align		4
.L_694:
        /*0058*/ 	.byte	0x03, 0x19
        /*005a*/ 	.short	0x01d0


	//----- nvinfo : EIATTR_PARAM_CBANK
	.align		4
        /*005c*/ 	.byte	0x04, 0x0a
        /*005e*/ 	.short	(.L_696 - .L_695)
	.align		4
.L_695:
        /*0060*/ 	.word	index@(.nv.constant0._ZN5flash32flash_fwd_splitkv_combine_kernelI23Flash_fwd_kernel_traitsILi128ELi64ELi128ELi4ELb0ELb0EN7cutlass6half_tE19Flash_kernel_traitsILi128ELi64ELi128ELi4ES3_EELi4ELi1ELb0EEEvNS_16Flash_fwd_paramsE)
        /*0064*/ 	.short	0x0210
        /*0066*/ 	.short	0x01d0


	//----- nvinfo : EIATTR_SW_WAR
	.align		4
.L_696:
        /*0068*/ 	.byte	0x04, 0x36
        /*006a*/ 	.short	(.L_698 - .L_697)
.L_697:
        /*006c*/ 	.word	0x00000008
.L_698:


//--------------------- .nv.info._ZN5flash32flash_fwd_splitkv_combine_kernelI23Flash_fwd_kernel_traitsILi128ELi64ELi128ELi4ELb0ELb0EN7cutlass6half_tE19Flash_kernel_traitsILi128ELi64ELi128ELi4ES3_EELi4ELi7ELb1EEEvNS_16Flash_fwd_paramsE --------------------------
	.section	.nv.info._ZN5flash32flash_fwd_splitkv_combine_kernelI23Flash_fwd_kernel_traitsILi128ELi64ELi128ELi4ELb0ELb0EN7cutlass6half_tE19Flash_kernel_traitsILi128ELi64ELi128ELi4ES3_EELi4ELi7ELb1EEEvNS_16Flash_fwd_paramsE,"",@"SHT_CUDA_INFO"
	.sectionflags	@""
	.align	4


	//----- nvinfo : EIATTR_CUDA_API_VERSION
	.align		4
        /*0000*/ 	.byte	0x04, 0x37
        /*0002*/ 	.short	(.L_700 - .L_699)
.L_699:
        /*0004*/ 	.word	0x00000082


	//----- nvinfo : EIATTR_KPARAM_INFO
	.align		4
.L_700:
        /*0008*/ 	.byte	0x04, 0x17
        /*000a*/ 	.short	(.L_702 - .L_701)
.L_701:
        /*000c*/ 	.word	0x00000000
        /*0010*/ 	.short	0x0000
        /*0012*/ 	.short	0x0000
        /*0014*/ 	.byte	0x00, 0xf0, 0x41, 0x07


	//----- nvinfo : EIATTR_SPARSE_MMA_MASK
	.align		4
.L_702:
        /*0018*/ 	.byte	0x03, 0x50
        /*001a*/ 	.short	0x0000


	//----- nvinfo : EIATTR_MAXREG_COUNT
	.align		4
        /*001c*/ 	.byte	0x03, 0x1b
        /*001e*/ 	.short	0x00ff


	//----- nvinfo : EIATTR_NUM_BARRIERS
	.align		4
        /*0020*/ 	.byte	0x02, 0x4c
        /*0022*/ 	.byte	0x01
	.zero		1


	//----- nvinfo : EIATTR_MERCURY_ISA_VERSION
	.align		4
        /*0024*/ 	.byte	0x03, 0x5f
        /*0026*/ 	.short	0x0101


	//----- nvinfo : EIATTR_COOP_GROUP_MASK_REGIDS
	.align		4
        /*0028*/ 	.byte	0x04, 0x29
        /*002a*/ 	.short	(.L_704 - .L_703)


	//   ....[0]....
.L_703:
        /*002c*/ 	.word	0xffffffff


	//   ....[1]....
        /*0030*/ 	.word	0xffffffff


	//   ....[2]....
        /*0034*/ 	.word	0xffffffff


	//   ....[3]....
        /*0038*/ 	.word	0xffffffff


	//   ....[4]....
        /*003c*/ 	.word	0xffffffff


	//   ....[5]....
        /*0040*/ 	.word	0xffffffff


	//   ....[6]....
        /*0044*/ 	.word	0xffffffff


	//   ....[7]....
        /*0048*/ 	.word	0xffffffff


	//   ....[8]....
        /*004c*/ 	.word	0xffffffff


	//   ....[9]....
        /*0050*/ 	.word	0xffffffff


	//----- nvinfo : EIATTR_COOP_GROUP_INSTR_OFFSETS
	.align		4
.L_704:
        /*0054*/ 	.byte	0x04, 0x28
        /*0056*/ 	.short	(.L_706 - .L_705)


	//   ....[0]....
.L_705:
        /*0058*/ 	.word	0x00001b70


	//   ....[1]....
        /*005c*/ 	.word	0x00001b90


	//   ....[2]....
        /*0060*/ 	.word	0x00001bb0


	//   ....[3]....
        /*0064*/ 	.word	0x00001bd0


	//   ....[4]....
        /*0068*/ 	.word	0x00001bf0


	//   ....[5]....
        /*006c*/ 	.word	0x00001d60


	//   ....[6]....
        /*0070*/ 	.word	0x00001dc0


	//   ....[7]....
        /*0074*/ 	.word	0x00001e90


	//   ....[8]....
        /*0078*/ 	.word	0x00001f60


	//   ....[9]....
        /*007c*/ 	.word	0x00002080


	//----- nvinfo : EIATTR_EXIT_INSTR_OFFSETS
	.align		4
.L_706:
        /*0080*/ 	.byte	0x04, 0x1c
        /*0082*/ 	.short	(.L_708 - .L_707)


	//   ....[0]....
.L_707:
        /*0084*/ 	.word	0x00004790


	//   ....[1]....
        /*0088*/ 	.word	0x00004c90


	//----- nvinfo : EIATTR_CRS_STACK_SIZE
	.align		4
.L_708:
        /*008c*/ 	.byte	0x04, 0x1e
        /*008e*/ 	.short	(.L_710 - .L_709)
.L_709:
        /*0090*/ 	.word	0x00000000


	//----- nvinfo : EIATTR_CBANK_PARAM_SIZE
	.align		4
.L_710:
        /*0094*/ 	.byte	0x03, 0x19
        /*0096*/ 	.short	0x01d0


	//----- nvinfo : EIATTR_PARAM_CBANK
	.align		4
        /*0098*/ 	.byte	0x04, 0x0a
        /*009a*/ 	.short	(.L_712 - .L_711)
	.align		4
.L_711:
        /*009c*/ 	.word	index@(.nv.constant0._ZN5flash32flash_fwd_splitkv_combine_kernelI23Flash_fwd_kernel_traitsILi128ELi64ELi128ELi4ELb0ELb0EN7cutlass6half_tE19Flash_kernel_traitsILi128ELi64ELi128ELi4ES3_EELi4ELi7ELb1EEEvNS_16Flash_fwd_paramsE)
        /*00a0*/ 	.short	0x0210
        /*00a2*/ 	.short	0x01d0


	//----- nvinfo : EIATTR_SW_WAR
	.align		4
.L_712:
        /*00a4*/ 	.byte	0x04, 0x36
        /*00a6*/ 	.short	(.L_714 - .L_713)
.L_713:
        /*00a8*/ 	.word	0x00000008
.L_714:


//--------------------- .nv.info._ZN5flash32flash_fwd_splitkv_combine_kernelI23Flash_fwd_kernel_traitsILi128ELi64ELi128ELi4ELb0ELb0EN7cutlass6half_tE19Flash_kernel_traitsILi128ELi64ELi128ELi4ES3_EELi4ELi6ELb1EEEvNS_16Flash_fwd_paramsE --------------------------
	.section	.nv.info._ZN5flash32flash_fwd_splitkv_combine_kernelI23Flash_fwd_kernel_traitsILi128ELi64ELi128ELi4ELb0ELb0EN7cutlass6half_tE19Flash_kernel_traitsILi128ELi64ELi128ELi4ES3_EELi4ELi6ELb1EEEvNS_16Flash_fwd_paramsE,"",@"SHT_CUDA_INFO"
	.sectionflags	@""
	.align	4


	//----- nvinfo : EIATTR_CUDA_API_VERSION
	.align		4
        /*0000*/ 	.byte	0x04, 0x37
        /*0002*/ 	.short	(.L_716 - .L_715)
.L_715:
        /*0004*/ 	.word	0x00000082


	//----- nvinfo : EIATTR_KPARAM_INFO
	.align		4
.L_716:
        /*0008*/ 	.byte	0x04, 0x17
        /*000a*/ 	.short	(.L_718 - .L_717)
.L_717:
        /*000c*/ 	.word	0x00000000
        /*0010*/ 	.short	0x0000
        /*0012*/ 	.short	0x0000
        /*0014*/ 	.byte	0x00, 0xf0, 0x41, 0x07


	//----- nvinfo : EIATTR_SPARSE_MMA_MASK
	.align		4
.L_718:
        /*0018*/ 	.byte	0x03, 0x50
        /*001a*/ 	.short	0x0000


	//----- nvinfo : EIATTR_MAXREG_COUNT
	.align		4
        /*001c*/ 	.byte	0x03, 0x1b
        /*001e*/ 	.short	0x00ff


	//----- nvinfo : EIATTR_NUM_BARRIERS
	.align		4
        /*0020*/ 	.byte	0x02, 0x4c
        /*0022*/ 	.byte	0x01
	.zero		1


	//----- nvinfo : EIATTR_MERCURY_ISA_VERSION
	.align		4
        /*0024*/ 	.byte	0x03, 0x5f
        /*0026*/ 	.short	0x0101


	//----- nvinfo : EIATTR_COOP_GROUP_MASK_REGIDS
	.align		4
        /*0028*/ 	.byte	0x04, 0x29
        /*002a*/ 	.short	(.L_720 - .L_719)


	//   ....[0]....
.L_719:
        /*002c*/ 	.word	0xffffffff


	//   ....[1]....
        /*0030*/ 	.word	0xffffffff


	//   ....[2]....
        /*0034*/ 	.word	0xffffffff


	//   ....[3]....
        /*0038*/ 	.word	0xffffffff


	//   ....[4]....
        /*003c*/ 	.word	0xffffffff


	//   ....[5]....
        /*0040*/ 	.word	0xffffffff


	//   ....[6]....
        /*0044*/ 	.word	0xffffffff


	//   ....[7]....
        /*0048*/ 	.word	0xffffffff


	//   ....[8]....
        /*004c*/ 	.word	0xffffffff


	//   ....[9]....
        /*0050*/ 	.word	0xffffffff


	//----- nvinfo : EIATTR_COOP_GROUP_INSTR_OFFSETS
	.align		4
.L_720:
        /*0054*/ 	.byte	0x04, 0x28
        /*0056*/ 	.short	(.L_722 - .L_721)


	//   ....[0]....
.L_721:
        /*0058*/ 	.word	0x00001690


	//   ....[1]....
        /*005c*/ 	.word	0x000016b0


	//   ....[2]....
        /*0060*/ 	.word	0x000016d0


	//   ....[3]....
        /*0064*/ 	.word	0x00001700


	//   ....[4]....
        /*0068*/ 	.word	0x00001740


	//   ....[5]....
        /*006c*/ 	.word	0x00001900


	//   ....[6]....
        /*0070*/ 	.word	0x000019c0


	//   ....[7]....
        /*0074*/ 	.word	0x00001a20


	//   ....[8]....
        /*0078*/ 	.word	0x00001af0


	//   ....[9]....
        /*007c*/ 	.word	0x00001c30


	//----- nvinfo : EIATTR_EXIT_INSTR_OFFSETS
	.align		4
.L_722:
        /*0080*/ 	.byte	0x04, 0x1c
        /*0082*/ 	.short	(.L_724 - .L_723)


	//   ....[0]....
.L_723:
        /*0084*/ 	.word	0x00004400


	//   ....[1]....
        /*0088*/ 	.word	0x00004900


	//----- nvinfo : EIATTR_CRS_STACK_SIZE
	.align		4
.L_724:
        /*008c*/ 	.byte	0x04, 0x1e
        /*008e*/ 	.short	(.L_726 - .L_725)
.L_725:
        /*0090*/ 	.word	0x00000000


	//----- nvinfo : EIATTR_CBANK_PARAM_SIZE
	.align		4
.L_726:
        /*0094*/ 	.byte	0x03, 0x19
        /*0096*/ 	.short	0x01d0


	//----- nvinfo : EIATTR_PARAM_CBANK
	.align		4
        /*0098*/ 	.byte	0x04, 0x0a
        /*009a*/ 	.short	(.L_728 - .L_727)
	.align		4
.L_727:
        /*009c*/ 	.word	index@(.nv.constant0._ZN5flash32flash_fwd_splitkv_combine_kernelI23Flash_fwd_kernel_traitsILi128ELi64ELi128ELi4ELb0ELb0EN7cutlass6half_tE19Flash_kernel_traitsILi128ELi64ELi128ELi4ES3_EELi4ELi6ELb1EEEvNS_16Flash_fwd_paramsE)
        /*00a0*/ 	.short	0x0210
        /*00a2*/ 	.short	0x01d0


	//----- nvinfo : EIATTR_SW_WAR
	.align		4
.L_728:
        /*00a4*/ 	.byte	0x04, 0x36
        /*00a6*/ 	.short	(.L_730 - .L_729)
.L_729:
        /*00a8*/ 	.word	0x00000008
.L_730:


//--------------------- .nv.info._ZN5flash32flash_fwd_splitkv_combine_kernelI23Flash_fwd_kernel_traitsILi128ELi64ELi128ELi4ELb0ELb0EN7cutlass6half_tE19Flash_kernel_traitsILi128ELi64ELi128ELi4ES3_EELi4ELi5ELb1EEEvNS_16Flash_fwd_paramsE --------------------------
	.section	.nv.info._ZN5flash32flash_fwd_splitkv_combine_kernelI23Flash_fwd_kernel_traitsILi128ELi64ELi128ELi4ELb0ELb0EN7cutlass6half_tE19Flash_kernel_traitsILi128ELi64ELi128ELi4ES3_EELi4ELi5ELb1EEEvNS_16Flash_fwd_paramsE,"",@"SHT_CUDA_INFO"
	.sectionflags	@""
	.align	4


	//----- nvinfo : EIATTR_CUDA_API_VERSION
	.align		4
        /*0000*/ 	.byte	0x04, 0x37
        /*0002*/ 	.short	(.L_732 - .L_731)
.L_731:
        /*0004*/ 	.word	0x00000082


	//----- nvinfo : EIATTR_KPARAM_INFO
	.align		4
.L_732:
        /*0008*/ 	.byte	0x04, 0x17
        /*000a*/ 	.short	(.L_734 - .L_733)
.L_733:
        /*000c*/ 	.word	0x00000000
        /*0010*/ 	.short	0x0000
        /*0012*/ 	.short	0x0000
        /*0014*/ 	.byte	0x00, 0xf0, 0x41, 0x07


	//----- nvinfo : EIATTR_SPARSE_MMA_MASK
	.align		4
.L_734:
        /*0018*/ 	.byte	0x03, 0x50
        /*001a*/ 	.short	0x0000


	//----- nvinfo : EIATTR_MAXREG_COUNT
	.align		4
        /*001c*/ 	.byte	0x03, 0x1b
        /*001e*/ 	.short	0x00ff


	//----- nvinfo : EIATTR_NUM_BARRIERS
	.align		4
        /*0020*/ 	.byte	0x02, 0x4c
        /*0022*/ 	.byte	0x01
	.zero		1


	//----- nvinfo : EIATTR_MERCURY_ISA_VERSION
	.align		4
        /*0024*/ 	.byte	0x03, 0x5f
        /*0026*/ 	.short	0x0101


	//----- nvinfo : EIATTR_COOP_GROUP_MASK_REGIDS
	.align		4
        /*0028*/ 	.byte	0x04, 0x29
        /*002a*/ 	.short	(.L_736 - .L_735)


	//   ....[0]....
.L_735:
        /*002c*/ 	.word	0xffffffff


	//   ....[1]....
        /*0030*/ 	.word	0xffffffff


	//   ....[2]....
        /*0034*/ 	.word	0xffffffff


	//   ....[3]....
        /*0038*/ 	.word	0xffffffff


	//   ....[4]....
        /*003c*/ 	.word	0xffffffff


	//   ....[5]....
        /*0040*/ 	.word	0xffffffff


	//   ....[6]....
        /*0044*/ 	.word	0xffffffff


	//   ....[7]....
        /*0048*/ 	.word	0xffffffff


	//   ....[8]....
        /*004c*/ 	.word	0xffffffff


	//   ....[9]....
        /*0050*/ 	.word	0xffffffff


	//----- nvinfo : EIATTR_COOP_GROUP_INSTR_OFFSETS
	.align		4
.L_736:
        /*0054*/ 	.byte	0x04, 0x28
        /*0056*/ 	.short	(.L_738 - .L_737)


	//   ....[0]....
.L_737:
        /*0058*/ 	.word	0x00001830


	//   ....[1]....
        /*005c*/ 	.word	0x00001890


	//   ....[2]....
        /*0060*/ 	.word	0x000018c0


	//   ....[3]....
        /*0064*/ 	.word	0x000018e0


	//   ....[4]....
        /*0068*/ 	.word	0x00001910


	//   ....[5]....
        /*006c*/ 	.word	0x00001a40


	//   ....[6]....
        /*0070*/ 	.word	0x00001aa0


	//   ....[7]....
        /*0074*/ 	.word	0x00001b30


	//   ....[8]....
        /*0078*/ 	.word	0x00001bd0


	//   ....[9]....
        /*007c*/ 	.word	0x00001cc0


	//----- nvinfo : EIATTR_EXIT_INSTR_OFFSETS
	.align		4
.L_738:
        /*0080*/ 	.byte	0x04, 0x1c
        /*0082*/ 	.short	(.L_740 - .L_739)


	//   ....[0]....
.L_739:
        /*0084*/ 	.word	0x00004410


	//   ....[1]....
        /*0088*/ 	.word	0x00004910


	//----- nvinfo : EIATTR_CRS_STACK_SIZE
	.align		4
.L_740:
        /*008c*/ 	.byte	0x04, 0x1e
        /*008e*/ 	.short	(.L_742 - .L_741)
.L_741:
        /*0090*/ 	.word	0x00000000


	//----- nvinfo : EIATTR_CBANK_PARAM_SIZE
	.align		4
.L_742:
        /*0094*/ 	.byte	0x03, 0x19
        /*0096*/ 	.short	0x01d0


	//----- nvinfo : EIATTR_PARAM_CBANK
	.align		4
        /*0098*/ 	.byte	0x04, 0x0a
        /*009a*/ 	.short	(.L_744 - .L_743)
	.align		4
.L_743:
        /*009c*/ 	.word	index@(.nv.constant0._ZN5flash32flash_fwd_splitkv_combine_kernelI23Flash_fwd_kernel_traitsILi128ELi64ELi128ELi4ELb0ELb0EN7cutlass6half_tE19Flash_kernel_traitsILi128ELi64ELi128ELi4ES3_EELi4ELi5ELb1EEEvNS_16Flash_fwd_paramsE)
        /*00a0*/ 	.short	0x0210
        /*00a2*/ 	.short	0x01d0


	//----- nvinfo : EIATTR_SW_WAR
	.align		4
.L_744:
        /*00a4*/ 	.byte	0x04, 0x36
        /*00a6*/ 	.short	(.L_746 - .L_745)
.L_745:
        /*00a8*/ 	.word	0x00000008
.L_746:


//--------------------- .nv.info._ZN5flash32flash_fwd_splitkv_combine_kernelI23Flash_fwd_kernel_traitsILi128ELi64ELi128ELi4ELb0ELb0EN7cutlass6half_tE19Flash_kernel_traitsILi128ELi64ELi128ELi4ES3_EELi4ELi4ELb1EEEvNS_16Flash_fwd_paramsE --------------------------
	.section	.nv.info._ZN5flash32flash_fwd_splitkv_combine_kernelI23Flash_fwd_kernel_traitsILi128ELi64ELi128ELi4ELb0ELb0EN7cutlass6half_tE19Flash_kernel_traitsILi128ELi64ELi128ELi4ES3_EELi4ELi4ELb1EEEvNS_16Flash_fwd_paramsE,"",@"SHT_CUDA_INFO"
	.sectionflags	@""
	.align	4


	//----- nvinfo : EIATTR_CUDA_API_VERSION
	.align		4
        /*0000*/ 	.byte	0x04, 0x37
        /*0002*/ 	.short	(.L_748 - .L_747)
.L_747:
        /*0004*/ 	.word	0x00000082


	//----- nvinfo : EIATTR_KPARAM_INFO
	.align		4
.L_748:
        /*0008*/ 	.byte	0x04, 0x17
        /*000a*/ 	.short	(.L_750 - .L_749)
.L_749:
        /*000c*/ 	.word	0x00000000
        /*0010*/ 	.short	0x0000
        /*0012*/ 	.short	0x0000
        /*0014*/ 	.byte	0x00, 0xf0, 0x41, 0x07


	//----- nvinfo : EIATTR_SPARSE_MMA_MASK
	.align		4
.L_750:
        /*0018*/ 	.byte	0x03, 0x50
        /*001a*/ 	.short	0x0000


	//----- nvinfo : EIATTR_MAXREG_COUNT
	.align		4
        /*001c*/ 	.byte	0x03, 0x1b
        /*001e*/ 	.short	0x00ff


	//----- nvinfo : EIATTR_NUM_BARRIERS
	.align		4
        /*0020*/ 	.byte	0x02, 0x4c
        /*0022*/ 	.byte	0x01
	.zero		1


	//----- nvinfo : EIATTR_MERCURY_ISA_VERSION
	.align		4
        /*0024*/ 	.byte	0x03, 0x5f
        /*0026*/ 	.short	0x0101


	//----- nvinfo : EIATTR_COOP_GROUP_MASK_REGIDS
	.align		4
        /*0028*/ 	.byte	0x04, 0x29
        /*002a*/ 	.short	(.L_752 - .L_751)


	//   ....[0]....
.L_751:
        /*002c*/ 	.word	0xffffffff


	//   ....[1]....
        /*0030*/ 	.word	0xffffffff


	//   ....[2]....
        /*0034*/ 	.word	0xffffffff


	//   ....[3]....
        /*0038*/ 	.word	0xffffffff


	//   ....[4]....
        /*003c*/ 	.word	0xffffffff


	//   ....[5]....
        /*0040*/ 	.word	0xffffffff


	//   ....[6]....
        /*0044*/ 	.word	0xffffffff


	//   ....[7]....
        /*0048*/ 	.word	0xffffffff


	//----- nvinfo : EIATTR_COOP_GROUP_INSTR_OFFSETS
	.align		4
.L_752:
        /*004c*/ 	.byte	0x04, 0x28
        /*004e*/ 	.short	(.L_754 - .L_753)


	//   ....[0]....
.L_753:
        /*0050*/ 	.word	0x00001830


	//   ....[1]....
        /*0054*/ 	.word	0x000018a0


	//   ....[2]....
        /*0058*/ 	.word	0x000018e0


	//   ....[3]....
        /*005c*/ 	.word	0x00001910


	//   ....[4]....
        /*0060*/ 	.word	0x00001a40


	//   ....[5]....
        /*0064*/ 	.word	0x00001af0


	//   ....[6]....
        /*0068*/ 	.word	0x00001b90


	//   ....[7]....
        /*006c*/ 	.word	0x00001c80


	//----- nvinfo : EIATTR_EXIT_INSTR_OFFSETS
	.align		4
.L_754:
        /*0070*/ 	.byte	0x04, 0x1c
        /*0072*/ 	.short	(.L_756 - .L_755)


	//   ....[0]....
.L_755:
        /*0074*/ 	.word	0x00004400


	//   ....[1]....
        /*0078*/ 	.word	0x00004900


	//----- nvinfo : EIATTR_CRS_STACK_SIZE
	.align		4
.L_756:
        /*007c*/ 	.byte	0x04, 0x1e
        /*007e*/ 	.short	(.L_758 - .L_757)
.L_757:
        /*0080*/ 	.word	0x00000000


	//----- nvinfo : EIATTR_CBANK_PARAM_SIZE
	.align		4
.L_758:
        /*0084*/ 	.byte	0x03, 0x19
        /*0086*/ 	.short	0x01d0


	//----- nvinfo : EIATTR_PARAM_CBANK
	.align		4
        /*0088*/ 	.byte	0x04, 0x0a
        /*008a*/ 	.short	(.L_760 - .L_759)
	.align		4
.L_759:
        /*008c*/ 	.word	index@(.nv.constant0._ZN5flash32flash_fwd_splitkv_combine_kernelI23Flash_fwd_kernel_traitsILi128ELi64ELi128ELi4ELb0ELb0EN7cutlass6half_tE19Flash_kernel_traitsILi128ELi64ELi128ELi4ES3_EELi4ELi4ELb1EEEvNS_16Flash_fwd_paramsE)
        /*0090*/ 	.short	0x0210
        /*0092*/ 	.short	0x01d0


	//----- nvinfo : EIATTR_SW_WAR
	.align		4
.L_760:
        /*0094*/ 	.byte	0x04, 0x36
        /*0096*/ 	.short	(.L_762 - .L_761)
.L_761:
        /*0098*/ 	.word	0x00000008
.L_762:


//--------------------- .nv.info._ZN5flash32flash_fwd_splitkv_combine_kernelI23Flash_fwd_kernel_traitsILi128ELi64ELi128ELi4ELb0ELb0EN7cutlass6half_tE19Flash_kernel_traitsILi128ELi64ELi128ELi4ES3_EELi4ELi3ELb1EEEvNS_16Flash_fwd_paramsE --------------------------
	.section	.nv.info._ZN5flash32flash_fwd_splitkv_combine_kernelI23Flash_fwd_kernel_traitsILi128ELi64ELi128ELi4ELb0ELb0EN7cutlass6half_tE19Flash_kernel_traitsILi128ELi64ELi128ELi4ES3_EELi4ELi3ELb1EEEvNS_16Flash_fwd_paramsE,"",@"SHT_CUDA_INFO"
	.sectionflags	@""
	.align	4


	//----- nvinfo : EIATTR_CUDA_API_VERSION
	.align		4
        /*0000*/ 	.byte	0x04, 0x37
        /*0002*/ 	.short	(.L_764 - .L_763)
.L_763:
        /*0004*/ 	.word	0x00000082


	//----- nvinfo : EIATTR_KPARAM_INFO
	.align		4
.L_764:
        /*0008*/ 	.byte	0x04, 0x17
        /*000a*/ 	.short	(.L_766 - .L_765)
.L_765:
        /*000c*/ 	.word	0x00000000
        /*0010*/ 	.short	0x0000
        /*0012*/ 	.short	0x0000
        /*0014*/ 	.byte	0x00, 0xf0, 0x41, 0x07


	//----- nvinfo : EIATTR_SPARSE_MMA_MASK
	.align		4
.L_766:
        /*0018*/ 	.byte	0x03, 0x50
        /*001a*/ 	.short	0x0000


	//----- nvinfo : EIATTR_MAXREG_COUNT
	.align		4
        /*001c*/ 	.byte	0x03, 0x1b
        /*001e*/ 	.short	0x00ff


	//----- nvinfo : EIATTR_NUM_BARRIERS
	.align		4
        /*0020*/ 	.byte	0x02, 0x4c
        /*0022*/ 	.byte	0x01
	.zero		1


	//----- nvinfo : EIATTR_MERCURY_ISA_VERSION
	.align		4
        /*0024*/ 	.byte	0x03, 0x5f
        /*0026*/ 	.short	0x0101


	//----- nvinfo : EIATTR_COOP_GROUP_MASK_REGIDS
	.align		4
        /*0028*/ 	.byte	0x04, 0x29
        /*002a*/ 	.short	(.L_768 - .L_767)


	//   ....[0]....
.L_767:
        /*002c*/ 	.word	0xffffffff


	//   ....[1]....
        /*0030*/ 	.word	0xffffffff


	//   ....[2]....
        /*0034*/ 	.word	0xffffffff


	//   ....[3]....
        /*0038*/ 	.word	0xffffffff


	//   ....[4]....
        /*003c*/ 	.word	0xffffffff


	//   ....[5]....
        /*0040*/ 	.word	0xffffffff


	//----- nvinfo : EIATTR_COOP_GROUP_INSTR_OFFSETS
	.align		4
.L_768:
        /*0044*/ 	.byte	0x04, 0x28
        /*0046*/ 	.short	(.L_770 - .L_769)


	//   ....[0]....
.L_769:
        /*0048*/ 	.word	0x00001830


	//   ....[1]....
        /*004c*/ 	.word	0x000018d0


	//   ....[2]....
        /*0050*/ 	.word	0x00001930


	//   ....[3]....
        /*0054*/ 	.word	0x00001a90


	//   ....[4]....
        /*0058*/ 	.word	0x00001b40


	//   ....[5]....
        /*005c*/ 	.word	0x00001c40


	//----- nvinfo : EIATTR_EXIT_INSTR_OFFSETS
	.align		4
.L_770:
        /*0060*/ 	.byte	0x04, 0x1c
        /*0062*/ 	.short	(.L_772 - .L_771)


	//   ....[0]....
.L_771:
        /*0064*/ 	.word	0x000043c0


	//   ....[1]....
        /*0068*/ 	.word	0x000048c0


	//----- nvinfo : EIATTR_CRS_STACK_SIZE
	.align		4
.L_772:
        /*006c*/ 	.byte	0x04, 0x1e
        /*006e*/ 	.short	(.L_774 - .L_773)
.L_773:
        /*0070*/ 	.word	0x00000000


	//----- nvinfo : EIATTR_CBANK_PARAM_SIZE
	.align		4
.L_774:
        /*0074*/ 	.byte	0x03, 0x19
        /*0076*/ 	.short	0x01d0


	//----- nvinfo : EIATTR_PARAM_CBANK
	.align		4
        /*0078*/ 	.byte	0x04, 0x0a
        /*007a*/ 	.short	(.L_776 - .L_775)
	.align		4
.L_775:
        /*007c*/ 	.word	index@(.nv.constant0._ZN5flash32flash_fwd_splitkv_combine_kernelI23Flash_fwd_kernel_traitsILi128ELi64ELi128ELi4ELb0ELb0EN7cutlass6half_tE19Flash_kernel_traitsILi128ELi64ELi128ELi4ES3_EELi4ELi3ELb1EEEvNS_16Flash_fwd_paramsE)
        /*0080*/ 	.short	0x0210
        /*0082*/ 	.short	0x01d0


	//----- nvinfo : EIATTR_SW_WAR
	.align		4
.L_776:
        /*0084*/ 	.byte	0x04, 0x36
        /*0086*/ 	.short	(.L_778 - .L_777)
.L_777:
        /*0088*/ 	.word	0x00000008
.L_778:


//--------------------- .nv.info._ZN5flash32flash_fwd_splitkv_combine_kernelI23Flash_fwd_kernel_traitsILi128ELi64ELi128ELi4ELb0ELb0EN7cutlass6half_tE19Flash_kernel_traitsILi128ELi64ELi128ELi4ES3_EELi4ELi2ELb1EEEvNS_16Flash_fwd_paramsE --------------------------
	.section	.nv.info._ZN5flash32flash_fwd_splitkv_combine_kernelI23Flash_fwd_kernel_traitsILi128ELi64ELi128ELi4ELb0ELb0EN7cutlass6half_tE19Flash_kernel_traitsILi128ELi64ELi128ELi4ES3_EELi4ELi2ELb1EEEvNS_16Flash_fwd_paramsE,"",@"SHT_CUDA_INFO"
	.sectionflags	@""
	.align	4


	//----- nvinfo : EIATTR_CUDA_API_VERSION
	.align		4
        /*0000*/ 	.byte	0x04, 0x37
        /*0002*/ 	.short	(.L_780 - .L_779)
.L_779:
        /*0004*/ 	.word	0x00000082


	//----- nvinfo : EIATTR_KPARAM_INFO
	.align		4
.L_780:
        /*0008*/ 	.byte	0x04, 0x17
        /*000a*/ 	.short	(.L_782 - .L_781)
.L_781:
        /*000c*/ 	.word	0x00000000
        /*0010*/ 	.short	0x0000
        /*0012*/ 	.short	0x0000
        /*0014*/ 	.byte	0x00, 0xf0, 0x41, 0x07


	//----- nvinfo : EIATTR_SPARSE_MMA_MASK
	.align		4
.L_782:
        /*0018*/ 	.byte	0x03, 0x50
        /*001a*/ 	.short	0x0000


	//----- nvinfo : EIATTR_MAXREG_COUNT
	.align		4
        /*001c*/ 	.byte	0x03, 0x1b
        /*001e*/ 	.short	0x00ff


	//----- nvinfo : EIATTR_NUM_BARRIERS
	.align		4
        /*0020*/ 	.byte	0x02, 0x4c
        /*0022*/ 	.byte	0x01
	.zero		1


	//----- nvinfo : EIATTR_MERCURY_ISA_VERSION
	.align		4
        /*0024*/ 	.byte	0x03, 0x5f
        /*0026*/ 	.short	0x0101


	//----- nvinfo : EIATTR_COOP_GROUP_MASK_REGIDS
	.align		4
        /*0028*/ 	.byte	0x04, 0x29
        /*002a*/ 	.short	(.L_784 - .L_783)


	//   ....[0]....
.L_783:
        /*002c*/ 	.word	0xffffffff


	//   ....[1]....
        /*0030*/ 	.word	0xffffffff


	//   ....[2]....
        /*0034*/ 	.word	0xffffffff


	//   ....[3]....
        /*0038*/ 	.word	0xffffffff


	//----- nvinfo : EIATTR_COOP_GROUP_INSTR_OFFSETS
	.align		4
.L_784:
        /*003c*/ 	.byte	0x04, 0x28
        /*003e*/ 	.short	(.L_786 - .L_785)


	//   ....[0]....
.L_785:
        /*0040*/ 	.word	0x00001840


	//   ....[1]....
        /*0044*/ 	.word	0x00001910


	//   ....[2]....
        /*0048*/ 	.word	0x00001b40


	//   ....[3]....
        /*004c*/ 	.word	0x00001c90


	//----- nvinfo : EIATTR_EXIT_INSTR_OFFSETS
	.align		4
.L_786:
        /*0050*/ 	.byte	0x04, 0x1c
        /*0052*/ 	.short	(.L_788 - .L_787)


	//   ....[0]....
.L_787:
        /*0054*/ 	.word	0x00004200


	//   ....[1]....
        /*0058*/ 	.word	0x000046e0


	//----- nvinfo : EIATTR_CRS_STACK_SIZE
	.align		4
.L_788:
        /*005c*/ 	.byte	0x04, 0x1e
        /*005e*/ 	.short	(.L_790 - .L_789)
.L_789:
        /*0060*/ 	.word	0x00000000


	//----- nvinfo : EIATTR_CBANK_PARAM_SIZE
	.align		4
.L_790:
        /*0064*/ 	.byte	0x03, 0x19
        /*0066*/ 	.short	0x01d0


	//----- nvinfo : EIATTR_PARAM_CBANK
	.align		4
        /*0068*/ 	.byte	0x04, 0x0a
        /*006a*/ 	.short	(.L_792 - .L_791)
	.align		4
.L_791:
        /*006c*/ 	.word	index@(.nv.constant0._ZN5flash32flash_fwd_splitkv_combine_kernelI23Flash_fwd_kernel_traitsILi128ELi64ELi128ELi4ELb0ELb0EN7cutlass6half_tE19Flash_kernel_traitsILi128ELi64ELi128ELi4ES3_EELi4ELi2ELb1EEEvNS_16Flash_fwd_paramsE)
        /*0070*/ 	.short	0x0210
        /*0072*/ 	.short	0x01d0


	//----- nvinfo : EIATTR_SW_WAR
	.align		4
.L_792:
        /*0074*/ 	.byte	0x04, 0x36
        /*0076*/ 	.short	(.L_794 - .L_793)
.L_793:
        /*0078*/ 	.word	0x00000008
.L_794:


//--------------------- .nv.info._ZN5flash32flash_fwd_splitkv_combine_kernelI23Flash_fwd_kernel_traitsILi128ELi64ELi128ELi4ELb0ELb0EN7cutlass6half_tE19Flash_kernel_traitsILi128ELi64ELi128ELi4ES3_EELi4ELi1ELb1EEEvNS_16Flash_fwd_paramsE --------------------------
	.section	.nv.info._ZN5flash32flash_fwd_splitkv_combine_kernelI23Flash_fwd_kernel_traitsILi128ELi64ELi128ELi4ELb0ELb0EN7cutlass6half_tE19Flash_kernel_traitsILi128ELi64ELi128ELi4ES3_EELi4ELi1ELb1EEEvNS_16Flash_fwd_paramsE,"",@"SHT_CUDA_INFO"
	.sectionflags	@""
	.align	4


	//----- nvinfo : EIATTR_CUDA_API_VERSION
	.align		4
        /*0000*/ 	.byte	0x04, 0x37
        /*0002*/ 	.short	(.L_796 - .L_795)
.L_795:
        /*0004*/ 	.word	0x00000082


	//----- nvinfo : EIATTR_KPARAM_INFO
	.align		4
.L_796:
        /*0008*/ 	.byte	0x04, 0x17
        /*000a*/ 	.short	(.L_798 - .L_797)
.L_797:
        /*000c*/ 	.word	0x00000000
        /*0010*/ 	.short	0x0000
        /*0012*/ 	.short	0x0000
        /*0014*/ 	.byte	0x00, 0xf0, 0x41, 0x07


	//----- nvinfo : EIATTR_SPARSE_MMA_MASK
	.align		4
.L_798:
        /*0018*/ 	.byte	0x03, 0x50
        /*001a*/ 	.short	0x0000


	//----- nvinfo : EIATTR_MAXREG_COUNT
	.align		4
        /*001c*/ 	.byte	0x03, 0x1b
        /*001e*/ 	.short	0x00ff


	//----- nvinfo : EIATTR_NUM_BARRIERS
	.align		4
        /*0020*/ 	.byte	0x02, 0x4c
        /*0022*/ 	.byte	0x01
	.zero		1


	//----- nvinfo : EIATTR_MERCURY_ISA_VERSION
	.align		4
        /*0024*/ 	.byte	0x03, 0x5f
        /*0026*/ 	.short	0x0101


	//----- nvinfo : EIATTR_COOP_GROUP_MASK_REGIDS
	.align		4
        /*0028*/ 	.byte	0x04, 0x29
        /*002a*/ 	.short	(.L_800 - .L_799)


	//   ....[0]....
.L_799:
        /*002c*/ 	.word	0xffffffff


	//   ....[1]....
        /*0030*/ 	.word	0xffffffff


	//----- nvinfo : EIATTR_COOP_GROUP_INSTR_OFFSETS
	.align		4
.L_800:
        /*0034*/ 	.byte	0x04, 0x28
        /*0036*/ 	.short	(.L_802 - .L_801)


	//   ....[0]....
.L_801:
        /*0038*/ 	.word	0x00001910


	//   ....[1]....
        /*003c*/ 	.word	0x00001b60


	//----- nvinfo : EIATTR_EXIT_INSTR_OFFSETS
	.align		4
.L_802:
        /*0040*/ 	.byte	0x04, 0x1c
        /*0042*/ 	.short	(.L_804 - .L_803)


	//   ....[0]....
.L_803:
        /*0044*/ 	.word	0x00004440


	//   ....[1]....
        /*0048*/ 	.word	0x00004920


	//----- nvinfo : EIATTR_CRS_STACK_SIZE
	.align		4
.L_804:
        /*004c*/ 	.byte	0x04, 0x1e
        /*004e*/ 	.short	(.L_806 - .L_805)
.L_805:
        /*0050*/ 	.word	0x00000000


	//----- nvinfo : EIATTR_CBANK_PARAM_SIZE
	.align		4
.L_806:
        /*0054*/ 	.byte	0x03, 0x19
        /*0056*/ 	.short	0x01d0


	//----- nvinfo : EIATTR_PARAM_CBANK
	.align		4
        /*0058*/ 	.byte	0x04, 0x0a
        /*005a*/ 	.short	(.L_808 - .L_807)
	.align		4
.L_807:
        /*005c*/ 	.word	index@(.nv.constant0._ZN5flash32flash_fwd_splitkv_combine_kernelI23Flash_fwd_kernel_traitsILi128ELi64ELi128ELi4ELb0ELb0EN7cutlass6half_tE19Flash_kernel_traitsILi128ELi64ELi128ELi4ES3_EELi4ELi1ELb1EEEvNS_16Flash_fwd_paramsE)
        /*0060*/ 	.short	0x0210
        /*0062*/ 	.short	0x01d0


	//----- nvinfo : EIATTR_SW_WAR
	.align		4
.L_808:
        /*0064*/ 	.byte	0x04, 0x36
        /*0066*/ 	.short	(.L_810 - .L_809)
.L_809:
        /*0068*/ 	.word	0x00000008
.L_810:


//--------------------- .nv.info._ZN5flash24flash_fwd_splitkv_kernelI23Flash_fwd_kernel_traitsILi128ELi64ELi128ELi4ELb0ELb0EN7cutlass6half_tE19Flash_kernel_traitsILi128ELi64ELi128ELi4ES3_EELb1ELb0ELb0ELb0ELb0ELb0ELb0ELb0EEEvNS_16Flash_fwd_paramsE --------------------------
	.section	.nv.info._ZN5flash24flash_fwd_splitkv_kernelI23Flash_fwd_kernel_traitsILi128ELi64ELi128ELi4ELb0ELb0EN7cutlass6half_tE19Flash_kernel_traitsILi128ELi64ELi128ELi4ES3_EELb1ELb0ELb0ELb0ELb0ELb0ELb0ELb0EEEvNS_16Flash_fwd_paramsE,"",@"SHT_CUDA_INFO"
	.sectionflags	@""
	.align	4


	//----- nvinfo : EIATTR_CUDA_API_VERSION
	.align		4
        /*0000*/ 	.byte	0x04, 0x37
        /*0002*/ 	.short	(.L_812 - .L_811)
.L_811:
        /*0004*/ 	.word	0x00000082


	//----- nvinfo : EIATTR_KPARAM_INFO
	.align		4
.L_812:
        /*0008*/ 	.byte	0x04, 0x17
        /*000a*/ 	.short	(.L_814 - .L_813)
.L_813:
        /*000c*/ 	.word	0x00000000
        /*0010*/ 	.short	0x0000
        /*0012*/ 	.short	0x0000
        /*0014*/ 	.byte	0x00, 0xf0, 0x41, 0x07


	//----- nvinfo : EIATTR_SPARSE_MMA_MASK
	.align		4
.L_814:
        /*0018*/ 	.byte	0x03, 0x50
        /*001a*/ 	.short	0x0000


	//----- nvinfo : EIATTR_MAXREG_COUNT
	.align		4
        /*001c*/ 	.byte	0x03, 0x1b
        /*001e*/ 	.short	0x00ff


	//----- nvinfo : EIATTR_NUM_BARRIERS
	.align		4
        /*0020*/ 	.byte	0x02, 0x4c
        /*0022*/ 	.byte	0x01
	.zero		1


	//----- nvinfo : EIATTR_MERCURY_ISA_VERSION
	.align		4
        /*0024*/ 	.byte	0x03, 0x5f
        /*0026*/ 	.short	0x0101


	//----- nvinfo : EIATTR_COOP_GROUP_MASK_REGIDS
	.align		4
        /*0028*/ 	.byte	0x04, 0x29
        /*002a*/ 	.short	(.L_816 - .L_815)


	//   ....[0]....
.L_815:
        /*002c*/ 	.word	0xffffffff


	//   ....[1]....
        /*0030*/ 	.word	0xffffffff


	//   ....[2]....
        /*0034*/ 	.word	0xffffffff


	//   ....[3]....
        /*0038*/ 	.word	0xffffffff


	//   ....[4]....
        /*003c*/ 	.word	0xffffffff


	//   ....[5]....
        /*0040*/ 	.word	0xffffffff


	//   ....[6]....
        /*0044*/ 	.word	0xffffffff


	//   ....[7]....
        /*0048*/ 	.word	0xffffffff


	//   ....[8]....
        /*004c*/ 	.word	0xffffffff


	//   ....[9]....
        /*0050*/ 	.word	0xffffffff


	//   ....[10]....
        /*0054*/ 	.word	0xffffffff


	//   ....[11]....
        /*0058*/ 	.word	0xffffffff


	//   ....[12]....
        /*005c*/ 	.word	0xffffffff


	//   ....[13]....
        /*0060*/ 	.word	0xffffffff


	//   ....[14]....
        /*0064*/ 	.word	0xffffffff


	//   ....[15]....
        /*0068*/ 	.word	0xffffffff


	//----- nvinfo : EIATTR_COOP_GROUP_INSTR_OFFSETS
	.align		4
.L_816:
        /*006c*/ 	.byte	0x04, 0x28
        /*006e*/ 	.short	(.L_818 - .L_817)


	//   ....[0]....
.L_817:
        /*0070*/ 	.word	0x00006e90


	//   ....[1]....
        /*0074*/ 	.word	0x00006eb0


	//   ....[2]....
        /*0078*/ 	.word	0x00006ed0


	//   ....[3]....
        /*007c*/ 	.word	0x00006ef0


	//   ....[4]....
        /*0080*/ 	.word	0x0000beb0


	//   ....[5]....
        /*0084*/ 	.word	0x0000bec0


	//   ....[6]....
        /*0088*/ 	.word	0x0000bef0


	//   ....[7]....
        /*008c*/ 	.word	0x0000bf00


	//   ....[8]....
        /*0090*/ 	.word	0x00010890


	//   ....[9]....
        /*0094*/ 	.word	0x000108b0


	//   ....[10]....
        /*0098*/ 	.word	0x000108f0


	//   ....[11]....
        /*009c*/ 	.word	0x00010900


	//   ....[12]....
        /*00a0*/ 	.word	0x00012840


	//   ....[13]....
        /*00a4*/ 	.word	0x00012880


	//   ....[14]....
        /*00a8*/ 	.word	0x000128e0


	//   ....[15]....
        /*00ac*/ 	.word	0x000128f0


	//----- nvinfo : EIATTR_EXIT_INSTR_OFFSETS
	.align		4
.L_818:
        /*00b0*/ 	.byte	0x04, 0x1c
        /*00b2*/ 	.short	(.L_820 - .L_819)


	//   ....[0]....
.L_819:
        /*00b4*/ 	.word	0x00000310


	//   ....[1]....
        /*00b8*/ 	.word	0x00000ce0


	//   ....[2]....
        /*00bc*/ 	.word	0x00000d10


	//   ....[3]....
        /*00c0*/ 	.word	0x00013cb0


	//   ....[4]....
        /*00c4*/ 	.word	0x00013db0


	//   ....[5]....
        /*00c8*/ 	.word	0x00013dd0


	//----- nvinfo : EIATTR_CRS_STACK_SIZE
	.align		4
.L_820:
        /*00cc*/ 	.byte	0x04, 0x1e
        /*00ce*/ 	.short	(.L_822 - .L_821)
.L_821:
        /*00d0*/ 	.word	0x00000000


	//----- nvinfo : EIATTR_CBANK_PARAM_SIZE
	.align		4
.L_822:
        /*00d4*/ 	.byte	0x03, 0x19
        /*00d6*/ 	.short	0x01d0


	//----- nvinfo : EIATTR_PARAM_CBANK
	.align		4
        /*00d8*/ 	.byte	0x04, 0x0a
        /*00da*/ 	.short	(.L_824 - .L_823)
	.align		4
.L_823:
        /*00dc*/ 	.word	index@(.nv.constant0._ZN5flash24flash_fwd_splitkv_kernelI23Flash_fwd_kernel_traitsILi128ELi64ELi128ELi4ELb0ELb0EN7cutlass6half_tE19Flash_kernel_traitsILi128ELi64ELi128ELi4ES3_EELb1ELb0ELb0ELb0ELb0ELb0ELb0ELb0EEEvNS_16Flash_fwd_paramsE)
        /*00e0*/ 	.short	0x0210
        /*00e2*/ 	.short	0x01d0


	//----- nvinfo : EIATTR_SW_WAR
	.align		4
.L_824:
        /*00e4*/ 	.byte	0x04, 0x36
        /*00e6*/ 	.short	(.L_826 - .L_825)
.L_825:
        /*00e8*/ 	.word	0x00000008
.L_826:


//--------------------- .nv.info._ZN5flash24flash_fwd_splitkv_kernelI23Flash_fwd_kernel_traitsILi128ELi64ELi128ELi4ELb0ELb0EN7cutlass6half_tE19Flash_kernel_traitsILi128ELi64ELi128ELi4ES3_EELb1ELb0ELb0ELb0ELb0ELb1ELb0ELb0EEEvNS_16Flash_fwd_paramsE --------------------------
	.section	.nv.info._ZN5flash24flash_fwd_splitkv_kernelI23Flash_fwd_kernel_traitsILi128ELi64ELi128ELi4ELb0ELb0EN7cutlass6half_tE19Flash_kernel_traitsILi128ELi64ELi128ELi4ES3_EELb1ELb0ELb0ELb0ELb0ELb1ELb0ELb0EEEvNS_16Flash_fwd_paramsE,"",@"SHT_CUDA_INFO"
	.sectionflags	@""
	.align	4


	//----- nvinfo : EIATTR_CUDA_API_VERSION
	.align		4
        /*0000*/ 	.byte	0x04, 0x37
        /*0002*/ 	.short	(.L_828 - .L_827)
.L_827:
        /*0004*/ 	.word	0x00000082


	//----- nvinfo : EIATTR_KPARAM_INFO
	.align		4
.L_828:
        /*0008*/ 	.byte	0x04, 0x17
        /*000a*/ 	.short	(.L_830 - .L_829)
.L_829:
        /*000c*/ 	.word	0x00000000
        /*0010*/ 	.short	0x0000
        /*0012*/ 	.short	0x0000
        /*0014*/ 	.byte	0x00, 0xf0, 0x41, 0x07


	//----- nvinfo : EIATTR_SPARSE_MMA_MASK
	.align		4
.L_830:
        /*0018*/ 	.byte	0x03, 0x50
        /*001a*/ 	.short	0x0000


	//----- nvinfo : EIATTR_MAXREG_COUNT
	.align		4
        /*001c*/ 	.byte	0x03, 0x1b
        /*001e*/ 	.short	0x00ff


	//----- nvinfo : EIATTR_NUM_BARRIERS
	.align		4
        /*0020*/ 	.byte	0x02, 0x4c
        /*0022*/ 	.byte	0x01
	.zero		1


	//----- nvinfo : EIATTR_MERCURY_ISA_VERSION
	.align		4
        /*0024*/ 	.byte	0x03, 0x5f
        /*0026*/ 	.short	0x0101


	//----- nvinfo : EIATTR_COOP_GROUP_MASK_REGIDS
	.align		4
        /*0028*/ 	.byte	0x04, 0x29
        /*002a*/ 	.short	(.L_832 - .L_831)


	//   ....[0]....
.L_831:
        /*002c*/ 	.word	0xffffffff


	//   ....[1]....
        /*0030*/ 	.word	0xffffffff


	//   ....[2]....
        /*0034*/ 	.word	0xffffffff


	//   ....[3]....
        /*0038*/ 	.word	0xffffffff


	//   ....[4]....
        /*003c*/ 	.word	0xffffffff


	//   ....[5]....
        /*0040*/ 	.word	0xffffffff


	//   ....[6]....
        /*0044*/ 	.word	0xffffffff


	//   ....[7]....
        /*0048*/ 	.word	0xffffffff


	//   ....[8]....
        /*004c*/ 	.word	0xffffffff


	//   ....[9]....
        /*0050*/ 	.word	0xffffffff


	//   ....[10]....
        /*0054*/ 	.word	0xffffffff


	//   ....[11]....
        /*0058*/ 	.word	0xffffffff


	//   ....[12]....
        /*005c*/ 	.word	0xffffffff


	//   ....[13]....
        /*0060*/ 	.word	0xffffffff


	//   ....[14]....
        /*0064*/ 	.word	0xffffffff


	//   ....[15]....
        /*0068*/ 	.word	0xffffffff


	//----- nvinfo : EIATTR_COOP_GROUP_INSTR_OFFSETS
	.align		4
.L_832:
        /*006c*/ 	.byte	0x04, 0x28
        /*006e*/ 	.short	(.L_834 - .L_833)


	//   ....[0]....
.L_833:
        /*0070*/ 	.word	0x000075d0


	//   ....[1]....
        /*0074*/ 	.word	0x00007690


	//   ....[2]....
        /*0078*/ 	.word	0x000076a0


	//   ....[3]....
        /*007c*/ 	.word	0x000076d0


	//   ....[4]....
        /*0080*/ 	.word	0x0000ceb0


	//   ....[5]....
        /*0084*/ 	.word	0x0000cec0


	//   ....[6]....
        /*0088*/ 	.word	0x0000cef0


	//   ....[7]....
        /*008c*/ 	.word	0x0000cf00


	//   ....[8]....
        /*0090*/ 	.word	0x00012100


	//   ....[9]....
        /*0094*/ 	.word	0x00012110


	//   ....[10]....
        /*0098*/ 	.word	0x00012140


	//   ....[11]....
        /*009c*/ 	.word	0x00012150


	//   ....[12]....
        /*00a0*/ 	.word	0x00014040


	//   ....[13]....
        /*00a4*/ 	.word	0x00014080


	//   ....[14]....
        /*00a8*/ 	.word	0x000140e0


	//   ....[15]....
        /*00ac*/ 	.word	0x000140f0


	//----- nvinfo : EIATTR_EXIT_INSTR_OFFSETS
	.align		4
.L_834:
        /*00b0*/ 	.byte	0x04, 0x1c
        /*00b2*/ 	.short	(.L_836 - .L_835)


	//   ....[0]....
.L_835:
        /*00b4*/ 	.word	0x00000310


	//   ....[1]....
        /*00b8*/ 	.word	0x00000ce0


	//   ....[2]....
        /*00bc*/ 	.word	0x00000d10


	//   ....[3]....
        /*00c0*/ 	.word	0x000154b0


	//   ....[4]....
        /*00c4*/ 	.word	0x000155b0


	//   ....[5]....
        /*00c8*/ 	.word	0x000155d0


	//----- nvinfo : EIATTR_CRS_STACK_SIZE
	.align		4
.L_836:
        /*00cc*/ 	.byte	0x04, 0x1e
        /*00ce*/ 	.short	(.L_838 - .L_837)
.L_837:
        /*00d0*/ 	.word	0x00000000


	//----- nvinfo : EIATTR_CBANK_PARAM_SIZE
	.align		4
.L_838:
        /*00d4*/ 	.byte	0x03, 0x19
        /*00d6*/ 	.short	0x01d0


	//----- nvinfo : EIATTR_PARAM_CBANK
	.align		4
        /*00d8*/ 	.byte	0x04, 0x0a
        /*00da*/ 	.short	(.L_840 - .L_839)
	.align		4
.L_839:
        /*00dc*/ 	.word	index@(.nv.constant0._ZN5flash24flash_fwd_splitkv_kernelI23Flash_fwd_kernel_traitsILi128ELi64ELi128ELi4ELb0ELb0EN7cutlass6half_tE19Flash_kernel_traitsILi128ELi64ELi128ELi4ES3_EELb1ELb0ELb0ELb0ELb0ELb1ELb0ELb0EEEvNS_16Flash_fwd_paramsE)
        /*00e0*/ 	.short	0x0210
        /*00e2*/ 	.short	0x01d0


	//----- nvinfo : EIATTR_SW_WAR
	.align		4
.L_840:
        /*00e4*/ 	.byte	0x04, 0x36
        /*00e6*/ 	.short	(.L_842 - .L_841)
.L_841:
        /*00e8*/ 	.word	0x00000008
.L_842:


//--------------------- .nv.info._ZN5flash24flash_fwd_splitkv_kernelI23Flash_fwd_kernel_traitsILi128ELi64ELi128ELi4ELb0ELb0EN7cutlass6half_tE19Flash_kernel_traitsILi128ELi64ELi128ELi4ES3_EELb1ELb0ELb0ELb0ELb0ELb0ELb0ELb1EEEvNS_16Flash_fwd_paramsE --------------------------
	.section	.nv.info._ZN5flash24flash_fwd_splitkv_kernelI23Flash_fwd_kernel_traitsILi128ELi64ELi128ELi4ELb0ELb0EN7cutlass6half_tE19Flash_kernel_traitsILi128ELi64ELi128ELi4ES3_EELb1ELb0ELb0ELb0ELb0ELb0ELb0ELb1EEEvNS_16Flash_fwd_paramsE,"",@"SHT_CUDA_INFO"
	.sectionflags	@""
	.align	4


	//----- nvinfo : EIATTR_CUDA_API_VERSION
	.align		4
        /*0000*/ 	.byte	0x04, 0x37
        /*0002*/ 	.short	(.L_844 - .L_843)
.L_843:
        /*0004*/ 	.word	0x00000082


	//----- nvinfo : EIATTR_KPARAM_INFO
	.align		4
.L_844:
        /*0008*/ 	.byte	0x04, 0x17
        /*000a*/ 	.short	(.L_846 - .L_845)
.L_845:
        /*000c*/ 	.word	0x00000000
        /*0010*/ 	.short	0x0000
        /*0012*/ 	.short	0x0000
        /*0014*/ 	.byte	0x00, 0xf0, 0x41, 0x07


	//----- nvinfo : EIATTR_SPARSE_MMA_MASK
	.align		4
.L_846:
        /*0018*/ 	.byte	0x03, 0x50
        /*001a*/ 	.short	0x0000


	//----- nvinfo : EIATTR_MAXREG_COUNT
	.align		4
        /*001c*/ 	.byte	0x03, 0x1b
        /*001e*/ 	.short	0x00ff


	//----- nvinfo : EIATTR_NUM_BARRIERS
	.align		4
        /*0020*/ 	.byte	0x02, 0x4c
        /*0022*/ 	.byte	0x01
	.zero		1


	//----- nvinfo : EIATTR_MERCURY_ISA_VERSION
	.align		4
        /*0024*/ 	.byte	0x03, 0x5f
        /*0026*/ 	.short	0x0101


	//----- nvinfo : EIATTR_COOP_GROUP_MASK_REGIDS
	.align		4
        /*0028*/ 	.byte	0x04, 0x29
        /*002a*/ 	.short	(.L_848 - .L_847)


	//   ....[0]....
.L_847:
        /*002c*/ 	.word	0xffffffff


	//   ....[1]....
        /*0030*/ 	.word	0xffffffff


	//   ....[2]....
        /*0034*/ 	.word	0xffffffff


	//   ....[3]....
        /*0038*/ 	.word	0xffffffff


	//   ....[4]....
        /*003c*/ 	.word	0xffffffff


	//   ....[5]....
        /*0040*/ 	.word	0xffffffff


	//   ....[6]....
        /*0044*/ 	.word	0xffffffff


	//   ....[7]....
        /*0048*/ 	.word	0xffffffff


	//   ....[8]....
        /*004c*/ 	.word	0xffffffff


	//   ....[9]....
        /*0050*/ 	.word	0xffffffff


	//   ....[10]....
        /*0054*/ 	.word	0xffffffff


	//   ....[11]....
        /*0058*/ 	.word	0xffffffff


	//   ....[12]....
        /*005c*/ 	.word	0xffffffff


	//   ....[13]....
        /*0060*/ 	.word	0xffffffff


	//   ....[14]....
        /*0064*/ 	.word	0xffffffff


	//   ....[15]....
        /*0068*/ 	.word	0xffffffff


	//   ....[16]....
        /*006c*/ 	.word	0x05000005


	//   ....[17]....
        /*0070*/ 	.word	0x05000005


	//   ....[18]....
        /*0074*/ 	.word	0x05000005


	//   ....[19]....
        /*0078*/ 	.word	0x05000005


	//----- nvinfo : EIATTR_COOP_GROUP_INSTR_OFFSETS
	.align		4
.L_848:
        /*007c*/ 	.byte	0x04, 0x28
        /*007e*/ 	.short	(.L_850 - .L_849)


	//   ....[0]....
.L_849:
        /*0080*/ 	.word	0x00018810


	//   ....[1]....
        /*0084*/ 	.word	0x00018860


	//   ....[2]....
        /*0088*/ 	.word	0x00018880


	//   ....[3]....
        /*008c*/ 	.word	0x000188a0


	//   ....[4]....
        /*0090*/ 	.word	0x0001d6f0


	//   ....[5]....
        /*0094*/ 	.word	0x0001d700


	//   ....[6]....
        /*0098*/ 	.word	0x0001d730


	//   ....[7]....
        /*009c*/ 	.word	0x0001d740


	//   ....[8]....
        /*00a0*/ 	.word	0x00022550


	//   ....[9]....
        /*00a4*/ 	.word	0x00022560


	//   ....[10]....
        /*00a8*/ 	.word	0x00022590


	//   ....[11]....
        /*00ac*/ 	.word	0x000225a0


	//   ....[12]....
        /*00b0*/ 	.word	0x00024540


	//   ....[13]....
        /*00b4*/ 	.word	0x00024550


	//   ....[14]....
        /*00b8*/ 	.word	0x00024580


	//   ....[15]....
        /*00bc*/ 	.word	0x00024590


	//   ....[16]....
        /*00c0*/ 	.word	0x00025e70


	//   ....[17]....
        /*00c4*/ 	.word	0x00025ee0


	//   ....[18]....
        /*00c8*/ 	.word	0x00025f40


	//   ....[19]....
        /*00cc*/ 	.word	0x00025fb0


	//----- nvinfo : EIATTR_EXIT_INSTR_OFFSETS
	.align		4
.L_850:
        /*00d0*/ 	.byte	0x04, 0x1c
        /*00d2*/ 	.short	(.L_852 - .L_851)


	//   ....[0]....
.L_851:
        /*00d4*/ 	.word	0x00000090


	//----- nvinfo : EIATTR_CRS_STACK_SIZE
	.align		4
.L_852:
        /*00d8*/ 	.byte	0x04, 0x1e
        /*00da*/ 	.short	(.L_854 - .L_853)
.L_853:
        /*00dc*/ 	.word	0x00000000


	//----- nvinfo : EIATTR_CBANK_PARAM_SIZE
	.align		4
.L_854:
        /*00e0*/ 	.byte	0x03, 0x19
        /*00e2*/ 	.short	0x01d0


	//----- nvinfo : EIATTR_PARAM_CBANK
	.align		4
        /*00e4*/ 	.byte	0x04, 0x0a
        /*00e6*/ 	.short	(.L_856 - .L_855)
	.align		4
.L_855:
        /*00e8*/ 	.word	index@(.nv.constant0._ZN5flash24flash_fwd_splitkv_kernelI23Flash_fwd_kernel_traitsILi128ELi64ELi128ELi4ELb0ELb0EN7cutlass6half_tE19Flash_kernel_traitsILi128ELi64ELi128ELi4ES3_EELb1ELb0ELb0ELb0ELb0ELb0ELb0ELb1EEEvNS_16Flash_fwd_paramsE)
        /*00ec*/ 	.short	0x0210
        /*00ee*/ 	.short	0x01d0


	//----- nvinfo : EIATTR_SW_WAR
	.align		4
.L_856:
        /*00f0*/ 	.byte	0x04, 0x36
        /*00f2*/ 	.short	(.L_858 - .L_857)
.L_857:
        /*00f4*/ 	.word	0x00000008
.L_858:


//--------------------- .nv.info._ZN5flash24flash_fwd_splitkv_kernelI23Flash_fwd_kernel_traitsILi128ELi64ELi128ELi4ELb0ELb0EN7cutlass6half_tE19Flash_kernel_traitsILi128ELi64ELi128ELi4ES3_EELb1ELb0ELb0ELb0ELb0ELb1ELb0ELb1EEEvNS_16Flash_fwd_paramsE --------------------------
	.section	.nv.info._ZN5flash24flash_fwd_splitkv_kernelI23Flash_fwd_kernel_traitsILi128ELi64ELi128ELi4ELb0ELb0EN7cutlass6half_tE19Flash_kernel_traitsILi128ELi64ELi128ELi4ES3_EELb1ELb0ELb0ELb0ELb0ELb1ELb0ELb1EEEvNS_16Flash_fwd_paramsE,"",@"SHT_CUDA_INFO"
	.sectionflags	@""
	.align	4


	//----- nvinfo : EIATTR_CUDA_API_VERSION
	.align		4
        /*0000*/ 	.byte	0x04, 0x37
        /*0002*/ 	.short	(.L_860 - .L_859)
.L_859:
        /*0004*/ 	.word	0x00000082


	//----- nvinfo : EIATTR_KPARAM_INFO
	.align		4
.L_860:
        /*0008*/ 	.byte	0x04, 0x17
        /*000a*/ 	.short	(.L_862 - .L_861)
.L_861:
        /*000c*/ 	.word	0x00000000
        /*0010*/ 	.short	0x0000
        /*0012*/ 	.short	0x0000
        /*0014*/ 	.byte	0x00, 0xf0, 0x41, 0x07


	//----- nvinfo : EIATTR_SPARSE_MMA_MASK
	.align		4
.L_862:
        /*0018*/ 	.byte	0x03, 0x50
        /*001a*/ 	.short	0x0000


	//----- nvinfo : EIATTR_MAXREG_COUNT
	.align		4
        /*001c*/ 	.byte	0x03, 0x1b
        /*001e*/ 	.short	0x00ff


	//----- nvinfo : EIATTR_NUM_BARRIERS
	.align		4
        /*0020*/ 	.byte	0x02, 0x4c
        /*0022*/ 	.byte	0x01
	.zero		1


	//----- nvinfo : EIATTR_ANNOTATIONS
	.align		4
        /*0024*/ 	.byte	0x04, 0x55
        /*0026*/ 	.short	(.L_864 - .L_863)


	//   ....[0]....
.L_863:
        /*0028*/ 	.word	0x00000001
        /*002c*/ 	.byte	0xb0, 0xb7, 0x01, 0x00, 0x01, 0x00, 0x00, 0x00, 0xd0, 0x13, 0x02, 0x00, 0x01, 0x00, 0x00, 0x00
        /*003c*/ 	.byte	0x60, 0x4a, 0x02, 0x00, 0x01, 0x00, 0x00, 0x00, 0x50, 0x6b, 0x02, 0x00, 0x01, 0x00, 0x00, 0x00
        /*004c*/ 	.byte	0x70, 0x6c, 0x02, 0x00


	//----- nvinfo : EIATTR_MERCURY_ISA_VERSION
	.align		4
.L_864:
        /*0050*/ 	.byte	0x03, 0x5f
        /*0052*/ 	.short	0x0101


	//----- nvinfo : EIATTR_COOP_GROUP_MASK_REGIDS
	.align		4
        /*0054*/ 	.byte	0x04, 0x29
        /*0056*/ 	.short	(.L_866 - .L_865)


	//   ....[0]....
.L_865:
        /*0058*/ 	.word	0xffffffff


	//   ....[1]....
        /*005c*/ 	.word	0xffffffff


	//   ....[2]....
        /*0060*/ 	.word	0xffffffff


	//   ....[3]....
        /*0064*/ 	.word	0xffffffff


	//   ....[4]....
        /*0068*/ 	.word	0xffffffff


	//   ....[5]....
        /*006c*/ 	.word	0xffffffff


	//   ....[6]....
        /*0070*/ 	.word	0xffffffff


	//   ....[7]....
        /*0074*/ 	.word	0xffffffff


	//   ....[8]....
        /*0078*/ 	.word	0xffffffff


	//   ....[9]....
        /*007c*/ 	.word	0xffffffff


	//   ....[10]....
        /*0080*/ 	.word	0xffffffff


	//   ....[11]....
        /*0084*/ 	.word	0xffffffff


	//   ....[12]....
        /*0088*/ 	.word	0xffffffff


	//   ....[13]....
        /*008c*/ 	.word	0xffffffff


	//   ....[14]....
        /*0090*/ 	.word	0xffffffff


	//   ....[15]....
        /*0094*/ 	.word	0xffffffff


	//   ....[16]....
        /*0098*/ 	.word	0x05000005


	//   ....[17]....
        /*009c*/ 	.word	0x05000005


	//   ....[18]....
        /*00a0*/ 	.word	0x05000005


	//   ....[19]....
        /*00a4*/ 	.word	0x05000005


	//----- nvinfo : EIATTR_COOP_GROUP_INSTR_OFFSETS
	.align		4
.L_866:
        /*00a8*/ 	.byte	0x04, 0x28
        /*00aa*/ 	.short	(.L_868 - .L_867)


	//   ....[0]....
.L_867:
        /*00ac*/ 	.word	0x00019de0


	//   ....[1]....
        /*00b0*/ 	.word	0x00019e00


	//   ....[2]....
        /*00b4*/ 	.word	0x00019ea0


	//   ....[3]....
        /*00b8*/ 	.word	0x00019eb0


	//   ....[4]....
        /*00bc*/ 	.word	0x0001f5c0


	//   ....[5]....
        /*00c0*/ 	.word	0x0001f5d0


	//   ....[6]....
        /*00c4*/ 	.word	0x0001f600


	//   ....[7]....
        /*00c8*/ 	.word	0x0001f610


	//   ....[8]....
        /*00cc*/ 	.word	0x00024d20


	//   ....[9]....
        /*00d0*/ 	.word	0x00024d30


	//   ....[10]....
        /*00d4*/ 	.word	0x00024d60


	//   ....[11]....
        /*00d8*/ 	.word	0x00024d70


	//   ....[12]....
        /*00dc*/ 	.word	0x00026cf0


	//   ....[13]....
        /*00e0*/ 	.word	0x00026d00


	//   ....[14]....
        /*00e4*/ 	.word	0x00026d30


	//   ....[15]....
        /*00e8*/ 	.word	0x00026d40


	//   ....[16]....
        /*00ec*/ 	.word	0x00028660


	//   ....[17]....
        /*00f0*/ 	.word	0x000286e0


	//   ....[18]....
        /*00f4*/ 	.word	0x00028760


	//   ....[19]....
        /*00f8*/ 	.word	0x000287d0


	//----- nvinfo : EIATTR_EXIT_INSTR_OFFSETS
	.align		4
.L_868:
        /*00fc*/ 	.byte	0x04, 0x1c
        /*00fe*/ 	.short	(.L_870 - .L_869)


	//   ....[0]....
.L_869:
        /*0100*/ 	.word	0x000000a0


	//----- nvinfo : EIATTR_CRS_STACK_SIZE
	.align		4
.L_870:
        /*0104*/ 	.byte	0x04, 0x1e
        /*0106*/ 	.short	(.L_872 - .L_871)
.L_871:
        /*0108*/ 	.word	0x00000000


	//----- nvinfo : EIATTR_CBANK_PARAM_SIZE
	.align		4
.L_872:
        /*010c*/ 	.byte	0x03, 0x19
        /*010e*/ 	.short	0x01d0


	//----- nvinfo : EIATTR_PARAM_CBANK
	.align		4
        /*0110*/ 	.byte	0x04, 0x0a
        /*0112*/ 	.short	(.L_874 - .L_873)
	.align		4
.L_873:
        /*0114*/ 	.word	index@(.nv.constant0._ZN5flash24flash_fwd_splitkv_kernelI23Flash_fwd_kernel_traitsILi128ELi64ELi128ELi4ELb0ELb0EN7cutlass6half_tE19Flash_kernel_traitsILi128ELi64ELi128ELi4ES3_EELb1ELb0ELb0ELb0ELb0ELb1ELb0ELb1EEEvNS_16Flash_fwd_paramsE)
        /*0118*/ 	.short	0x0210
        /*011a*/ 	.short	0x01d0


	//----- nvinfo : EIATTR_SW_WAR
	.align		4
.L_874:
        /*011c*/ 	.byte	0x04, 0x36
        /*011e*/ 	.short	(.L_876 - .L_875)
.L_875:
        /*0120*/ 	.word	0x00000008
.L_876:


//--------------------- .nv.info._ZN5flash24flash_fwd_splitkv_kernelI23Flash_fwd_kernel_traitsILi128ELi64ELi128ELi4ELb0ELb0EN7cutlass6half_tE19Flash_kernel_traitsILi128ELi64ELi128ELi4ES3_EELb1ELb0ELb0ELb0ELb0ELb0ELb1ELb0EEEvNS_16Flash_fwd_paramsE --------------------------
	.section	.nv.info._ZN5flash24flash_fwd_splitkv_kernelI23Flash_fwd_kernel_traitsILi128ELi64ELi128ELi4ELb0ELb0EN7cutlass6half_tE19Flash_kernel_traitsILi128ELi64ELi128ELi4ES3_EELb1ELb0ELb0ELb0ELb0ELb0ELb1ELb0EEEvNS_16Flash_fwd_paramsE,"",@"SHT_CUDA_INFO"
	.sectionflags	@""
	.align	4


	//----- nvinfo : EIATTR_CUDA_API_VERSION
	.align		4
        /*0000*/ 	.byte	0x04, 0x37
        /*0002*/ 	.short	(.L_878 - .L_877)
.L_877:
        /*0004*/ 	.word	0x00000082


	//----- nvinfo : EIATTR_KPARAM_INFO
	.align		4
.L_878:
        /*0008*/ 	.byte	0x04, 0x17
        /*000a*/ 	.short	(.L_880 - .L_879)
.L_879:
        /*000c*/ 	.word	0x00000000
        /*0010*/ 	.short	0x0000
        /*0012*/ 	.short	0x0000
        /*0014*/ 	.byte	0x00, 0xf0, 0x41, 0x07


	//----- nvinfo : EIATTR_SPARSE_MMA_MASK
	.align		4
.L_880:
        /*0018*/ 	.byte	0x03, 0x50
        /*001a*/ 	.short	0x0000


	//----- nvinfo : EIATTR_MAXREG_COUNT
	.align		4
        /*001c*/ 	.byte	0x03, 0x1b
        /*001e*/ 	.short	0x00ff


	//----- nvinfo : EIATTR_NUM_BARRIERS
	.align		4
        /*0020*/ 	.byte	0x02, 0x4c
        /*0022*/ 	.byte	0x01
	.zero		1


	//----- nvinfo : EIATTR_MERCURY_ISA_VERSION
	.align		4
        /*0024*/ 	.byte	0x03, 0x5f
        /*0026*/ 	.short	0x0101


	//----- nvinfo : EIATTR_COOP_GROUP_MASK_REGIDS
	.align		4
        /*0028*/ 	.byte	0x04, 0x29
        /*002a*/ 	.short	(.L_882 - .L_881)


	//   ....[0]....
.L_881:
        /*002c*/ 	.word	0xffffffff


	//   ....[1]....
        /*0030*/ 	.word	0xffffffff


	//   ....[2]....
        /*0034*/ 	.word	0xffffffff


	//   ....[3]....
        /*0038*/ 	.word	0xffffffff


	//   ....[4]....
        /*003c*/ 	.word	0xffffffff


	//   ....[5]....
        /*0040*/ 	.word	0xffffffff


	//   ....[6]....
        /*0044*/ 	.word	0xffffffff


	//   ....[7]....
        /*0048*/ 	.word	0xffffffff


	//   ....[8]....
        /*004c*/ 	.word	0xffffffff


	//   ....[9]....
        /*0050*/ 	.word	0xffffffff


	//   ....[10]....
        /*0054*/ 	.word	0xffffffff


	//   ....[11]....
        /*0058*/ 	.word	0xffffffff


	//   ....[12]....
        /*005c*/ 	.word	0xffffffff


	//   ....[13]....
        /*0060*/ 	.word	0xffffffff


	//   ....[14]....
        /*0064*/ 	.word	0xffffffff


	//   ....[15]....
        /*0068*/ 	.word	0xffffffff


	//----- nvinfo : EIATTR_COOP_GROUP_INSTR_OFFSETS
	.align		4
.L_882:
        /*006c*/ 	.byte	0x04, 0x28
        /*006e*/ 	.short	(.L_884 - .L_883)


	//   ....[0]....
.L_883:
        /*0070*/ 	.word	0x00007140


	//   ....[1]....
        /*0074*/ 	.word	0x00007160


	//   ....[2]....
        /*0078*/ 	.word	0x00007200


	//   ....[3]....
        /*007c*/ 	.word	0x00007210


	//   ....[4]....
        /*0080*/ 	.word	0x0000c230


	//   ....[5]....
        /*0084*/ 	.word	0x0000c270


	//   ....[6]....
        /*0088*/ 	.word	0x0000c290


	//   ....[7]....
        /*008c*/ 	.word	0x0000c2b0


	//   ....[8]....
        /*0090*/ 	.word	0x00010c20


	//   ....[9]....
        /*0094*/ 	.word	0x00010c40


	//   ....[10]....
        /*0098*/ 	.word	0x00010c80


	//   ....[11]....
        /*009c*/ 	.word	0x00010c90


	//   ....[12]....
        /*00a0*/ 	.word	0x00012b90


	//   ....[13]....
        /*00a4*/ 	.word	0x00012bd0


	//   ....[14]....
        /*00a8*/ 	.word	0x00012c60


	//   ....[15]....
        /*00ac*/ 	.word	0x00012c70


	//----- nvinfo : EIATTR_EXIT_INSTR_OFFSETS
	.align		4
.L_884:
        /*00b0*/ 	.byte	0x04, 0x1c
        /*00b2*/ 	.short	(.L_886 - .L_885)


	//   ....[0]....
.L_885:
        /*00b4*/ 	.word	0x00000440


	//   ....[1]....
        /*00b8*/ 	.word	0x00000fc0


	//   ....[2]....
        /*00bc*/ 	.word	0x00000ff0


	//   ....[3]....
        /*00c0*/ 	.word	0x00013f40


	//   ....[4]....
        /*00c4*/ 	.word	0x00013f90


	//   ....[5]....
        /*00c8*/ 	.word	0x00013fb0


	//----- nvinfo : EIATTR_CRS_STACK_SIZE
	.align		4
.L_886:
        /*00cc*/ 	.byte	0x04, 0x1e
        /*00ce*/ 	.short	(.L_888 - .L_887)
.L_887:
        /*00d0*/ 	.word	0x00000000


	//----- nvinfo : EIATTR_CBANK_PARAM_SIZE
	.align		4
.L_888:
        /*00d4*/ 	.byte	0x03, 0x19
        /*00d6*/ 	.short	0x01d0


	//----- nvinfo : EIATTR_PARAM_CBANK
	.align		4
        /*00d8*/ 	.byte	0x04, 0x0a
        /*00da*/ 	.short	(.L_890 - .L_889)
	.align		4
.L_889:
        /*00dc*/ 	.word	index@(.nv.constant0._ZN5flash24flash_fwd_splitkv_kernelI23Flash_fwd_kernel_traitsILi128ELi64ELi128ELi4ELb0ELb0EN7cutlass6half_tE19Flash_kernel_traitsILi128ELi64ELi128ELi4ES3_EELb1ELb0ELb0ELb0ELb0ELb0ELb1ELb0EEEvNS_16Flash_fwd_paramsE)
        /*00e0*/ 	.short	0x0210
        /*00e2*/ 	.short	0x01d0


	//----- nvinfo : EIATTR_SW_WAR
	.align		4
.L_890:
        /*00e4*/ 	.byte	0x04, 0x36
        /*00e6*/ 	.short	(.L_892 - .L_891)
.L_891:
        /*00e8*/ 	.word	0x00000008
.L_892:


//--------------------- .nv.info._ZN5flash24flash_fwd_splitkv_kernelI23Flash_fwd_kernel_traitsILi128ELi64ELi128ELi4ELb0ELb0EN7cutlass6half_tE19Flash_kernel_traitsILi128ELi64ELi128ELi4ES3_EELb1ELb0ELb0ELb0ELb0ELb1ELb1ELb0EEEvNS_16Flash_fwd_paramsE --------------------------
	.section	.nv.info._ZN5flash24flash_fwd_splitkv_kernelI23Flash_fwd_kernel_traitsILi128ELi64ELi128ELi4ELb0ELb0EN7cutlass6half_tE19Flash_kernel_traitsILi128ELi64ELi128ELi4ES3_EELb1ELb0ELb0ELb0ELb0ELb1ELb1ELb0EEEvNS_16Flash_fwd_paramsE,"",@"SHT_CUDA_INFO"
	.sectionflags	@""
	.align	4


	//----- nvinfo : EIATTR_CUDA_API_VERSION
	.align		4
        /*0000*/ 	.byte	0x04, 0x37
        /*0002*/ 	.short	(.L_894 - .L_893)
.L_893:
        /*0004*/ 	.word	0x00000082


	//----- nvinfo : EIATTR_KPARAM_INFO
	.align		4
.L_894:
        /*0008*/ 	.byte	0x04, 0x17
        /*000a*/ 	.short	(.L_896 - .L_895)
.L_895:
        /*000c*/ 	.word	0x00000000
        /*0010*/ 	.short	0x0000
        /*0012*/ 	.short	0x0000
        /*0014*/ 	.byte	0x00, 0xf0, 0x41, 0x07


	//----- nvinfo : EIATTR_SPARSE_MMA_MASK
	.align		4
.L_896:
        /*0018*/ 	.byte	0x03, 0x50
        /*001a*/ 	.short	0x0000


	//----- nvinfo : EIATTR_MAXREG_COUNT
	.align		4
        /*001c*/ 	.byte	0x03, 0x1b
        /*001e*/ 	.short	0x00ff


	//----- nvinfo : EIATTR_NUM_BARRIERS
	.align		4
        /*0020*/ 	.byte	0x02, 0x4c
        /*0022*/ 	.byte	0x01
	.zero		1


	//----- nvinfo : EIATTR_MERCURY_ISA_VERSION
	.align		4
        /*0024*/ 	.byte	0x03, 0x5f
        /*0026*/ 	.short	0x0101


	//----- nvinfo : EIATTR_COOP_GROUP_MASK_REGIDS
	.align		4
        /*0028*/ 	.byte	0x04, 0x29
        /*002a*/ 	.short	(.L_898 - .L_897)


	//   ....[0]....
.L_897:
        /*002c*/ 	.word	0xffffffff


	//   ....[1]....
        /*0030*/ 	.word	0xffffffff


	//   ....[2]....
        /*0034*/ 	.word	0xffffffff


	//   ....[3]....
        /*0038*/ 	.word	0xffffffff


	//   ....[4]....
        /*003c*/ 	.word	0xffffffff


	//   ....[5]....
        /*0040*/ 	.word	0xffffffff


	//   ....[6]....
        /*0044*/ 	.word	0xffffffff


	//   ....[7]....
        /*0048*/ 	.word	0xffffffff


	//   ....[8]....
        /*004c*/ 	.word	0xffffffff


	//   ....[9]....
        /*0050*/ 	.word	0xffffffff


	//   ....[10]....
        /*0054*/ 	.word	0xffffffff


	//   ....[11]....
        /*0058*/ 	.word	0xffffffff


	//   ....[12]....
        /*005c*/ 	.word	0xffffffff


	//   ....[13]....
        /*0060*/ 	.word	0xffffffff


	//   ....[14]....
        /*0064*/ 	.word	0xffffffff


	//   ....[15]....
        /*0068*/ 	.word	0xffffffff


	//----- nvinfo : EIATTR_COOP_GROUP_INSTR_OFFSETS
	.align		4
.L_898:
        /*006c*/ 	.byte	0x04, 0x28
        /*006e*/ 	.short	(.L_900 - .L_899)


	//   ....[0]....
.L_899:
        /*0070*/ 	.word	0x00007be0


	//   ....[1]....
        /*0074*/ 	.word	0x00007c00


	//   ....[2]....
        /*0078*/ 	.word	0x00007ca0


	//   ....[3]....
        /*007c*/ 	.word	0x00007cb0


	//   ....[4]....
        /*0080*/ 	.word	0x0000d4f0


	//   ....[5]....
        /*0084*/ 	.word	0x0000d500


	//   ....[6]....
        /*0088*/ 	.word	0x0000d530


	//   ....[7]....
        /*008c*/ 	.word	0x0000d540


	//   ....[8]....
        /*0090*/ 	.word	0x00012750


	//   ....[9]....
        /*0094*/ 	.word	0x00012770


	//   ....[10]....
        /*0098*/ 	.word	0x000127a0


	//   ....[11]....
        /*009c*/ 	.word	0x000127b0


	//   ....[12]....
        /*00a0*/ 	.word	0x00014690


	//   ....[13]....
        /*00a4*/ 	.word	0x000146d0


	//   ....[14]....
        /*00a8*/ 	.word	0x00014760


	//   ....[15]....
        /*00ac*/ 	.word	0x00014770


	//----- nvinfo : EIATTR_EXIT_INSTR_OFFSETS
	.align		4
.L_900:
        /*00b0*/ 	.byte	0x04, 0x1c
        /*00b2*/ 	.short	(.L_902 - .L_901)


	//   ....[0]....
.L_901:
        /*00b4*/ 	.word	0x00000440


	//   ....[1]....
        /*00b8*/ 	.word	0x00000fc0


	//   ....[2]....
        /*00bc*/ 	.word	0x00000ff0


	//   ....[3]....
        /*00c0*/ 	.word	0x00015a40


	//   ....[4]....
        /*00c4*/ 	.word	0x00015a90


	//   ....[5]....
        /*00c8*/ 	.word	0x00015ab0


	//----- nvinfo : EIATTR_CRS_STACK_SIZE
	.align		4
.L_902:
        /*00cc*/ 	.byte	0x04, 0x1e
        /*00ce*/ 	.short	(.L_904 - .L_903)
.L_903:
        /*00d0*/ 	.word	0x00000000


	//----- nvinfo : EIATTR_CBANK_PARAM_SIZE
	.align		4
.L_904:
        /*00d4*/ 	.byte	0x03, 0x19
        /*00d6*/ 	.short	0x01d0


	//----- nvinfo : EIATTR_PARAM_CBANK
	.align		4
        /*00d8*/ 	.byte	0x04, 0x0a
        /*00da*/ 	.short	(.L_906 - .L_905)
	.align		4
.L_905:
        /*00dc*/ 	.word	index@(.nv.constant0._ZN5flash24flash_fwd_splitkv_kernelI23Flash_fwd_kernel_traitsILi128ELi64ELi128ELi4ELb0ELb0EN7cutlass6half_tE19Flash_kernel_traitsILi128ELi64ELi128ELi4ES3_EELb1ELb0ELb0ELb0ELb0ELb1ELb1ELb0EEEvNS_16Flash_fwd_paramsE)
        /*00e0*/ 	.short	0x0210
        /*00e2*/ 	.short	0x01d0


	//----- nvinfo : EIATTR_SW_WAR
	.align		4
.L_906:
        /*00e4*/ 	.byte	0x04, 0x36
        /*00e6*/ 	.short	(.L_908 - .L_907)
.L_907:
        /*00e8*/ 	.word	0x00000008
.L_908:


//--------------------- .nv.info._ZN5flash24flash_fwd_splitkv_kernelI23Flash_fwd_kernel_traitsILi128ELi64ELi128ELi4ELb0ELb0EN7cutlass6half_tE19Flash_kernel_traitsILi128ELi64ELi128ELi4ES3_EELb1ELb0ELb0ELb0ELb0ELb0ELb1ELb1EEEvNS_16Flash_fwd_paramsE --------------------------
	.section	.nv.info._ZN5flash24flash_fwd_splitkv_kernelI23Flash_fwd_kernel_traitsILi128ELi64ELi128ELi4ELb0ELb0EN7cutlass6half_tE19Flash_kernel_traitsILi128ELi64ELi128ELi4ES3_EELb1ELb0ELb0ELb0ELb0ELb0ELb1ELb1EEEvNS_16Flash_fwd_paramsE,"",@"SHT_CUDA_INFO"
	.sectionflags	@""
	.align	4


	//----- nvinfo : EIATTR_CUDA_API_VERSION
	.align		4
        /*0000*/ 	.byte	0x04, 0x37
        /*0002*/ 	.short	(.L_910 - .L_909)
.L_909:
        /*0004*/ 	.word	0x00000082


	//----- nvinfo : EIATTR_KPARAM_INFO
	.align		4
.L_910:
        /*0008*/ 	.byte	0x04, 0x17
        /*000a*/ 	.short	(.L_912 - .L_911)
.L_911:
        /*000c*/ 	.word	0x00000000
        /*0010*/ 	.short	0x0000
        /*0012*/ 	.short	0x0000
        /*0014*/ 	.byte	0x00, 0xf0, 0x41, 0x07


	//----- nvinfo : EIATTR_SPARSE_MMA_MASK
	.align		4
.L_912:
        /*0018*/ 	.byte	0x03, 0x50
        /*001a*/ 	.short	0x0000


	//----- nvinfo : EIATTR_MAXREG_COUNT
	.align		4
        /*001c*/ 	.byte	0x03, 0x1b
        /*001e*/ 	.short	0x00ff


	//----- nvinfo : EIATTR_NUM_BARRIERS
	.align		4
        /*0020*/ 	.byte	0x02, 0x4c
        /*0022*/ 	.byte	0x01
	.zero		1


	//----- nvinfo : EIATTR_MERCURY_ISA_VERSION
	.align		4
        /*0024*/ 	.byte	0x03, 0x5f
        /*0026*/ 	.short	0x0101


	//----- nvinfo : EIATTR_COOP_GROUP_MASK_REGIDS
	.align		4
        /*0028*/ 	.byte	0x04, 0x29
        /*002a*/ 	.short	(.L_914 - .L_913)


	//   ....[0]....
.L_913:
        /*002c*/ 	.word	0xffffffff


	//   ....[1]....
        /*0030*/ 	.word	0xffffffff


	//   ....[2]....
        /*0034*/ 	.word	0xffffffff


	//   ....[3]....
        /*0038*/ 	.word	0xffffffff


	//   ....[4]....
        /*003c*/ 	.word	0xffffffff


	//   ....[5]....
        /*0040*/ 	.word	0xffffffff


	//   ....[6]....
        /*0044*/ 	.word	0xffffffff


	//   ....[7]....
        /*0048*/ 	.word	0xffffffff


	//   ....[8]....
        /*004c*/ 	.word	0xffffffff


	//   ....[9]....
        /*0050*/ 	.word	0xffffffff


	//   ....[10]....
        /*0054*/ 	.word	0xffffffff


	//   ....[11]....
        /*0058*/ 	.word	0xffffffff


	//   ....[12]....
        /*005c*/ 	.word	0xffffffff


	//   ....[13]....
        /*0060*/ 	.word	0xffffffff


	//   ....[14]....
        /*0064*/ 	.word	0xffffffff


	//   ....[15]....
        /*0068*/ 	.word	0xffffffff


	//   ....[16]....
        /*006c*/ 	.word	0x0500000c


	//   ....[17]....
        /*0070*/ 	.word	0x0500000c


	//   ....[18]....
        /*0074*/ 	.word	0x0500000c


	//   ....[19]....
        /*0078*/ 	.word	0x0500000c


	//----- nvinfo : EIATTR_COOP_GROUP_INSTR_OFFSETS
	.align		4
.L_914:
        /*007c*/ 	.byte	0x04, 0x28
        /*007e*/ 	.short	(.L_916 - .L_915)


	//   ....[0]....
.L_915:
        /*0080*/ 	.word	0x00018a70


	//   ....[1]....
        /*0084*/ 	.word	0x00018ad0


	//   ....[2]....
        /*0088*/ 	.word	0x00018af0


	//   ....[3]....
        /*008c*/ 	.word	0x00018b10


	//   ....[4]....
        /*0090*/ 	.word	0x0001d930


	//   ....[5]....
        /*0094*/ 	.word	0x0001d980


	//   ....[6]....
        /*0098*/ 	.word	0x0001d9a0


	//   ....[7]....
        /*009c*/ 	.word	0x0001d9c0


	//   ....[8]....
        /*00a0*/ 	.word	0x000227e0


	//   ....[9]....
        /*00a4*/ 	.word	0x00022820


	//   ....[10]....
        /*00a8*/ 	.word	0x00022840


	//   ....[11]....
        /*00ac*/ 	.word	0x00022860


	//   ....[12]....
        /*00b0*/ 	.word	0x00024870


	//   ....[13]....
        /*00b4*/ 	.word	0x00024880


	//   ....[14]....
        /*00b8*/ 	.word	0x000248b0


	//   ....[15]....
        /*00bc*/ 	.word	0x000248c0


	//   ....[16]....
        /*00c0*/ 	.word	0x00025e60


	//   ....[17]....
        /*00c4*/ 	.word	0x00025ed0


	//   ....[18]....
        /*00c8*/ 	.word	0x00025f30


	//   ....[19]....
        /*00cc*/ 	.word	0x00025fa0


	//----- nvinfo : EIATTR_EXIT_INSTR_OFFSETS
	.align		4
.L_916:
        /*00d0*/ 	.byte	0x04, 0x1c
        /*00d2*/ 	.short	(.L_918 - .L_917)


	//   ....[0]....
.L_917:
        /*00d4*/ 	.word	0x000001f0


	//----- nvinfo : EIATTR_CRS_STACK_SIZE
	.align		4
.L_918:
        /*00d8*/ 	.byte	0x04, 0x1e
        /*00da*/ 	.short	(.L_920 - .L_919)
.L_919:
        /*00dc*/ 	.word	0x00000000


	//----- nvinfo : EIATTR_CBANK_PARAM_SIZE
	.align		4
.L_920:
        /*00e0*/ 	.byte	0x03, 0x19
        /*00e2*/ 	.short	0x01d0


	//----- nvinfo : EIATTR_PARAM_CBANK
	.align		4
        /*00e4*/ 	.byte	0x04, 0x0a
        /*00e6*/ 	.short	(.L_922 - .L_921)
	.align		4
.L_921:
        /*00e8*/ 	.word	index@(.nv.constant0._ZN5flash24flash_fwd_splitkv_kernelI23Flash_fwd_kernel_traitsILi128ELi64ELi128ELi4ELb0ELb0EN7cutlass6half_tE19Flash_kernel_traitsILi128ELi64ELi128ELi4ES3_EELb1ELb0ELb0ELb0ELb0ELb0ELb1ELb1EEEvNS_16Flash_fwd_paramsE)
        /*00ec*/ 	.short	0x0210
        /*00ee*/ 	.short	0x01d0


	//----- nvinfo : EIATTR_SW_WAR
	.align		4
.L_922:
        /*00f0*/ 	.byte	0x04, 0x36
        /*00f2*/ 	.short	(.L_924 - .L_923)
.L_923:
        /*00f4*/ 	.word	0x00000008
.L_924:


//--------------------- .nv.info._ZN5flash24flash_fwd_splitkv_kernelI23Flash_fwd_kernel_traitsILi128ELi64ELi128ELi4ELb0ELb0EN7cutlass6half_tE19Flash_kernel_traitsILi128ELi64ELi128ELi4ES3_EELb1ELb0ELb0ELb0ELb0ELb1ELb1ELb1EEEvNS_16Flash_fwd_paramsE --------------------------
	.section	.nv.info._ZN5flash24flash_fwd_splitkv_kernelI23Flash_fwd_kernel_traitsILi128ELi64ELi128ELi4ELb0ELb0EN7cutlass6half_tE19Flash_kernel_traitsILi128ELi64ELi128ELi4ES3_EELb1ELb0ELb0ELb0ELb0ELb1ELb1ELb1EEEvNS_16Flash_fwd_paramsE,"",@"SHT_CUDA_INFO"
	.sectionflags	@""
	.align	4


	//----- nvinfo : EIATTR_CUDA_API_VERSION
	.align		4
        /*0000*/ 	.byte	0x04, 0x37
        /*0002*/ 	.short	(.L_926 - .L_925)
.L_925:
        /*0004*/ 	.word	0x00000082


	//----- nvinfo : EIATTR_KPARAM_INFO
	.align		4
.L_926:
        /*0008*/ 	.byte	0x04, 0x17
        /*000a*/ 	.short	(.L_928 - .L_927)
.L_927:
        /*000c*/ 	.word	0x00000000
        /*0010*/ 	.short	0x0000
        /*0012*/ 	.short	0x0000
        /*0014*/ 	.byte	0x00, 0xf0, 0x41, 0x07


	//----- nvinfo : EIATTR_SPARSE_MMA_MASK
	.align		4
.L_928:
        /*0018*/ 	.byte	0x03, 0x50
        /*001a*/ 	.short	0x0000


	//----- nvinfo : EIATTR_MAXREG_COUNT
	.align		4
        /*001c*/ 	.byte	0x03, 0x1b
        /*001e*/ 	.short	0x00ff


	//----- nvinfo : EIATTR_NUM_BARRIERS
	.align		4
        /*0020*/ 	.byte	0x02, 0x4c
        /*0022*/ 	.byte	0x01
	.zero		1


	//----- nvinfo : EIATTR_ANNOTATIONS
	.align		4
        /*0024*/ 	.byte	0x04, 0x55
        /*0026*/ 	.short	(.L_930 - .L_929)


	//   ....[0]....
.L_929:
        /*0028*/ 	.word	0x00000001
        /*002c*/ 	.byte	0xd0, 0xbb, 0x01, 0x00, 0x01, 0x00, 0x00, 0x00, 0x00, 0x18, 0x02, 0x00, 0x01, 0x00, 0x00, 0x00
        /*003c*/ 	.byte	0xd0, 0x4e, 0x02, 0x00, 0x01, 0x00, 0x00, 0x00, 0x70, 0x69, 0x02, 0x00, 0x01, 0x00, 0x00, 0x00
        /*004c*/ 	.byte	0x70, 0x70, 0x02, 0x00


	//----- nvinfo : EIATTR_MERCURY_ISA_VERSION
	.align		4
.L_930:
        /*0050*/ 	.byte	0x03, 0x5f
        /*0052*/ 	.short	0x0101


	//----- nvinfo : EIATTR_COOP_GROUP_MASK_REGIDS
	.align		4
        /*0054*/ 	.byte	0x04, 0x29
        /*0056*/ 	.short	(.L_932 - .L_931)


	//   ....[0]....
.L_931:
        /*0058*/ 	.word	0xffffffff


	//   ....[1]....
        /*005c*/ 	.word	0xffffffff


	//   ....[2]....
        /*0060*/ 	.word	0xffffffff


	//   ....[3]....
        /*0064*/ 	.word	0xffffffff


	//   ....[4]....
        /*0068*/ 	.word	0xffffffff


	//   ....[5]....
        /*006c*/ 	.word	0xffffffff


	//   ....[6]....
        /*0070*/ 	.word	0xffffffff


	//   ....[7]....
        /*0074*/ 	.word	0xffffffff


	//   ....[8]....
        /*0078*/ 	.word	0xffffffff


	//   ....[9]....
        /*007c*/ 	.word	0xffffffff


	//   ....[10]....
        /*0080*/ 	.word	0xffffffff


	//   ....[11]....
        /*0084*/ 	.word	0xffffffff


	//   ....[12]....
        /*0088*/ 	.word	0xffffffff


	//   ....[13]....
        /*008c*/ 	.word	0xffffffff


	//   ....[14]....
        /*0090*/ 	.word	0xffffffff


	//   ....[15]....
        /*0094*/ 	.word	0xffffffff


	//   ....[16]....
        /*0098*/ 	.word	0x0500000c


	//   ....[17]....
        /*009c*/ 	.word	0x0500000c


	//   ....[18]....
        /*00a0*/ 	.word	0x0500000c


	//   ....[19]....
        /*00a4*/ 	.word	0x0500000c


	//----- nvinfo : EIATTR_COOP_GROUP_INSTR_OFFSETS
	.align		4
.L_932:
        /*00a8*/ 	.byte	0x04, 0x28
        /*00aa*/ 	.short	(.L_934 - .L_933)


	//   ....[0]....
.L_933:
        /*00ac*/ 	.word	0x0001a200


	//   ....[1]....
        /*00b0*/ 	.word	0x0001a220


	//   ....[2]....
        /*00b4*/ 	.word	0x0001a2c0


	//   ....[3]....
        /*00b8*/ 	.word	0x0001a2d0


	//   ....[4]....
        /*00bc*/ 	.word	0x0001f9d0


	//   ....[5]....
        /*00c0*/ 	.word	0x0001f9e0


	//   ....[6]....
        /*00c4*/ 	.word	0x0001fa10


	//   ....[7]....
        /*00c8*/ 	.word	0x0001fa20


	//   ....[8]....
        /*00cc*/ 	.word	0x00025130


	//   ....[9]....
        /*00d0*/ 	.word	0x00025140


	//   ....[10]....
        /*00d4*/ 	.word	0x00025170


	//   ....[11]....
        /*00d8*/ 	.word	0x00025180


	//   ....[12]....
        /*00dc*/ 	.word	0x00027190


	//   ....[13]....
        /*00e0*/ 	.word	0x000271a0


	//   ....[14]....
        /*00e4*/ 	.word	0x000271d0


	//   ....[15]....
        /*00e8*/ 	.word	0x000271e0


	//   ....[16]....
        /*00ec*/ 	.word	0x000287b0


	//   ....[17]....
        /*00f0*/ 	.word	0x00028830


	//   ....[18]....
        /*00f4*/ 	.word	0x000288a0


	//   ....[19]....
        /*00f8*/ 	.word	0x00028910


	//----- nvinfo : EIATTR_EXIT_INSTR_OFFSETS
	.align		4
.L_934:
        /*00fc*/ 	.byte	0x04, 0x1c
        /*00fe*/ 	.short	(.L_936 - .L_935)


	//   ....[0]....
.L_935:
        /*0100*/ 	.word	0x00000200


	//----- nvinfo : EIATTR_CRS_STACK_SIZE
	.align		4
.L_936:
        /*0104*/ 	.byte	0x04, 0x1e
        /*0106*/ 	.short	(.L_938 - .L_937)
.L_937:
        /*0108*/ 	.word	0x00000000


	//----- nvinfo : EIATTR_CBANK_PARAM_SIZE
	.align		4
.L_938:
        /*010c*/ 	.byte	0x03, 0x19
        /*010e*/ 	.short	0x01d0


	//----- nvinfo : EIATTR_PARAM_CBANK
	.align		4
        /*0110*/ 	.byte	0x04, 0x0a
        /*0112*/ 	.short	(.L_940 - .L_939)
	.align		4
.L_939:
        /*0114*/ 	.word	index@(.nv.constant0._ZN5flash24flash_fwd_splitkv_kernelI23Flash_fwd_kernel_traitsILi128ELi64ELi128ELi4ELb0ELb0EN7cutlass6half_tE19Flash_kernel_traitsILi128ELi64ELi128ELi4ES3_EELb1ELb0ELb0ELb0ELb0ELb1ELb1ELb1EEEvNS_16Flash_fwd_paramsE)
        /*0118*/ 	.short	0x0210
        /*011a*/ 	.short	0x01d0


	//----- nvinfo : EIATTR_SW_WAR
	.align		4
.L_940:
        /*011c*/ 	.byte	0x04, 0x36
        /*011e*/ 	.short	(.L_942 - .L_941)
.L_941:
        /*0120*/ 	.word	0x00000008
.L_942:


//--------------------- .nv.info._ZN5flash24flash_fwd_splitkv_kernelI23Flash_fwd_kernel_traitsILi128ELi64ELi128ELi4ELb0ELb0EN7cutlass6half_tE19Flash_kernel_traitsILi128ELi64ELi128ELi4ES3_EELb1ELb0ELb0ELb1ELb1ELb0ELb0ELb0EEEvNS_16Flash_fwd_paramsE --------------------------
	.section	.nv.info._ZN5flash24flash_fwd_splitkv_kernelI23Flash_fwd_kernel_traitsILi128ELi64ELi128ELi4ELb0ELb0EN7cutlass6half_tE19Flash_kernel_traitsILi128ELi64ELi128ELi4ES3_EELb1ELb0ELb0ELb1ELb1ELb0ELb0ELb0EEEvNS_16Flash_fwd_paramsE,"",@"SHT_CUDA_INFO"
	.sectionflags	@""
	.align	4


	//----- nvinfo : EIATTR_CUDA_API_VERSION
	.align		4
        /*0000*/ 	.byte	0x04, 0x37
        /*0002*/ 	.short	(.L_944 - .L_943)
.L_943:
        /*0004*/ 	.word	0x00000082


	//----- nvinfo : EIATTR_KPARAM_INFO
	.align		4
.L_944:
        /*0008*/ 	.byte	0x04, 0x17
        /*000a*/ 	.short	(.L_946 - .L_945)
.L_945:
        /*000c*/ 	.word	0x00000000
        /*0010*/ 	.short	0x0000
        /*0012*/ 	.short	0x0000
        /*0014*/ 	.byte	0x00, 0xf0, 0x41, 0x07


	//----- nvinfo : EIATTR_SPARSE_MMA_MASK
	.align		4
.L_946:
        /*0018*/ 	.byte	0x03, 0x50
        /*001a*/ 	.short	0x0000


	//----- nvinfo : EIATTR_MAXREG_COUNT
	.align		4
        /*001c*/ 	.byte	0x03, 0x1b
        /*001e*/ 	.short	0x00ff


	//----- nvinfo : EIATTR_NUM_BARRIERS
	.align		4
        /*0020*/ 	.byte	0x02, 0x4c
        /*0022*/ 	.byte	0x01
	.zero		1


	//----- nvinfo : EIATTR_MERCURY_ISA_VERSION
	.align		4
        /*0024*/ 	.byte	0x03, 0x5f
        /*0026*/ 	.short	0x0101


	//----- nvinfo : EIATTR_COOP_GROUP_MASK_REGIDS
	.align		4
        /*0028*/ 	.byte	0x04, 0x29
        /*002a*/ 	.short	(.L_948 - .L_947)


	//   ....[0]....
.L_947:
        /*002c*/ 	.word	0xffffffff


	//   ....[1]....
        /*0030*/ 	.word	0xffffffff


	//   ....[2]....
        /*0034*/ 	.word	0xffffffff


	//   ....[3]....
        /*0038*/ 	.word	0xffffffff


	//   ....[4]....
        /*003c*/ 	.word	0xffffffff


	//   ....[5]....
        /*0040*/ 	.word	0xffffffff


	//   ....[6]....
        /*0044*/ 	.word	0xffffffff


	//   ....[7]....
        /*0048*/ 	.word	0xffffffff


	//   ....[8]....
        /*004c*/ 	.word	0xffffffff


	//   ....[9]....
        /*0050*/ 	.word	0xffffffff


	//   ....[10]....
        /*0054*/ 	.word	0xffffffff


	//   ....[11]....
        /*0058*/ 	.word	0xffffffff


	//----- nvinfo : EIATTR_COOP_GROUP_INSTR_OFFSETS
	.align		4
.L_948:
        /*005c*/ 	.byte	0x04, 0x28
        /*005e*/ 	.short	(.L_950 - .L_949)


	//   ....[0]....
.L_949:
        /*0060*/ 	.word	0x000041f0


	//   ....[1]....
        /*0064*/ 	.word	0x00004210


	//   ....[2]....
        /*0068*/ 	.word	0x000042b0


	//   ....[3]....
        /*006c*/ 	.word	0x000042c0


	//   ....[4]....
        /*0070*/ 	.word	0x00007b50


	//   ....[5]....
        /*0074*/ 	.word	0x00007b70


	//   ....[6]....
        /*0078*/ 	.word	0x00007bb0


	//   ....[7]....
        /*007c*/ 	.word	0x00007bc0


	//   ....[8]....
        /*0080*/ 	.word	0x00009b00


	//   ....[9]....
        /*0084*/ 	.word	0x00009b40


	//   ....[10]....
        /*0088*/ 	.word	0x00009b90


	//   ....[11]....
        /*008c*/ 	.word	0x00009ba0


	//----- nvinfo : EIATTR_EXIT_INSTR_OFFSETS
	.align		4
.L_950:
        /*0090*/ 	.byte	0x04, 0x1c
        /*0092*/ 	.short	(.L_952 - .L_951)


	//   ....[0]....
.L_951:
        /*0094*/ 	.word	0x000001a0


	//   ....[1]....
        /*0098*/ 	.word	0x000007a0


	//   ....[2]....
        /*009c*/ 	.word	0x000007d0


	//   ....[3]....
        /*00a0*/ 	.word	0x0000aca0


	//----- nvinfo : EIATTR_CRS_STACK_SIZE
	.align		4
.L_952:
        /*00a4*/ 	.byte	0x04, 0x1e
        /*00a6*/ 	.short	(.L_954 - .L_953)
.L_953:
        /*00a8*/ 	.word	0x00000000


	//----- nvinfo : EIATTR_CBANK_PARAM_SIZE
	.align		4
.L_954:
        /*00ac*/ 	.byte	0x03, 0x19
        /*00ae*/ 	.short	0x01d0


	//----- nvinfo : EIATTR_PARAM_CBANK
	.align		4
        /*00b0*/ 	.byte	0x04, 0x0a
        /*00b2*/ 	.short	(.L_956 - .L_955)
	.align		4
.L_955:
        /*00b4*/ 	.word	index@(.nv.constant0._ZN5flash24flash_fwd_splitkv_kernelI23Flash_fwd_kernel_traitsILi128ELi64ELi128ELi4ELb0ELb0EN7cutlass6half_tE19Flash_kernel_traitsILi128ELi64ELi128ELi4ES3_EELb1ELb0ELb0ELb1ELb1ELb0ELb0ELb0EEEvNS_16Flash_fwd_paramsE)
        /*00b8*/ 	.short	0x0210
        /*00ba*/ 	.short	0x01d0


	//----- nvinfo : EIATTR_SW_WAR
	.align		4
.L_956:
        /*00bc*/ 	.byte	0x04, 0x36
        /*00be*/ 	.short	(.L_958 - .L_957)
.L_957:
        /*00c0*/ 	.word	0x00000008
.L_958:


//--------------------- .nv.info._ZN5flash24flash_fwd_splitkv_kernelI23Flash_fwd_kernel_traitsILi128ELi64ELi128ELi4ELb0ELb0EN7cutlass6half_tE19Flash_kernel_traitsILi128ELi64ELi128ELi4ES3_EELb1ELb0ELb0ELb1ELb1ELb1ELb0ELb0EEEvNS_16Flash_fwd_paramsE --------------------------
	.section	.nv.info._ZN5flash24flash_fwd_splitkv_kernelI23Flash_fwd_kernel_traitsILi128ELi64ELi128ELi4ELb0ELb0EN7cutlass6half_tE19Flash_kernel_traitsILi128ELi64ELi128ELi4ES3_EELb1ELb0ELb0ELb1ELb1ELb1ELb0ELb0EEEvNS_16Flash_fwd_paramsE,"",@"SHT_CUDA_INFO"
	.sectionflags	@""
	.align	4


	//----- nvinfo : EIATTR_CUDA_API_VERSION
	.align		4
        /*0000*/ 	.byte	0x04, 0x37
        /*0002*/ 	.short	(.L_960 - .L_959)
.L_959:
        /*0004*/ 	.word	0x00000082


	//----- nvinfo : EIATTR_KPARAM_INFO
	.align		4
.L_960:
        /*0008*/ 	.byte	0x04, 0x17
        /*000a*/ 	.short	(.L_962 - .L_961)
.L_961:
        /*000c*/ 	.word	0x00000000
        /*0010*/ 	.short	0x0000
        /*0012*/ 	.short	0x0000
        /*0014*/ 	.byte	0x00, 0xf0, 0x41, 0x07


	//----- nvinfo : EIATTR_SPARSE_MMA_MASK
	.align		4
.L_962:
        /*0018*/ 	.byte	0x03, 0x50
        /*001a*/ 	.short	0x0000


	//----- nvinfo : EIATTR_MAXREG_COUNT
	.align		4
        /*001c*/ 	.byte	0x03, 0x1b
        /*001e*/ 	.short	0x00ff


	//----- nvinfo : EIATTR_NUM_BARRIERS
	.align		4
        /*0020*/ 	.byte	0x02, 0x4c
        /*0022*/ 	.byte	0x01
	.zero		1


	//----- nvinfo : EIATTR_MERCURY_ISA_VERSION
	.align		4
        /*0024*/ 	.byte	0x03, 0x5f
        /*0026*/ 	.short	0x0101


	//----- nvinfo : EIATTR_COOP_GROUP_MASK_REGIDS
	.align		4
        /*0028*/ 	.byte	0x04, 0x29
        /*002a*/ 	.short	(.L_964 - .L_963)


	//   ....[0]....
.L_963:
        /*002c*/ 	.word	0xffffffff


	//   ....[1]....
        /*0030*/ 	.word	0xffffffff


	//   ....[2]....
        /*0034*/ 	.word	0xffffffff


	//   ....[3]....
        /*0038*/ 	.word	0xffffffff


	//   ....[4]....
        /*003c*/ 	.word	0xffffffff


	//   ....[5]....
        /*0040*/ 	.word	0xffffffff


	//   ....[6]....
        /*0044*/ 	.word	0xffffffff


	//   ....[7]....
        /*0048*/ 	.word	0xffffffff


	//   ....[8]....
        /*004c*/ 	.word	0xffffffff


	//   ....[9]....
        /*0050*/ 	.word	0xffffffff


	//   ....[10]....
        /*0054*/ 	.word	0xffffffff


	//   ....[11]....
        /*0058*/ 	.word	0xffffffff


	//----- nvinfo : EIATTR_COOP_GROUP_INSTR_OFFSETS
	.align		4
.L_964:
        /*005c*/ 	.byte	0x04, 0x28
        /*005e*/ 	.short	(.L_966 - .L_965)


	//   ....[0]....
.L_965:
        /*0060*/ 	.word	0x00004a10


	//   ....[1]....
        /*0064*/ 	.word	0x00004a30


	//   ....[2]....
        /*0068*/ 	.word	0x00004ad0


	//   ....[3]....
        /*006c*/ 	.word	0x00004ae0


	//   ....[4]....
        /*0070*/ 	.word	0x00008bb0


	//   ....[5]....
        /*0074*/ 	.word	0x00008bc0


	//   ....[6]....
        /*0078*/ 	.word	0x00008bf0


	//   ....[7]....
        /*007c*/ 	.word	0x00008c00


	//   ....[8]....
        /*0080*/ 	.word	0x0000aaf0


	//   ....[9]....
        /*0084*/ 	.word	0x0000ab30


	//   ....[10]....
        /*0088*/ 	.word	0x0000ab80


	//   ....[11]....
        /*008c*/ 	.word	0x0000ab90


	//----- nvinfo : EIATTR_EXIT_INSTR_OFFSETS
	.align		4
.L_966:
        /*0090*/ 	.byte	0x04, 0x1c
        /*0092*/ 	.short	(.L_968 - .L_967)


	//   ....[0]....
.L_967:
        /*0094*/ 	.word	0x000001a0


	//   ....[1]....
        /*0098*/ 	.word	0x000007a0


	//   ....[2]....
        /*009c*/ 	.word	0x000007d0


	//   ....[3]....
        /*00a0*/ 	.word	0x0000bc90


	//----- nvinfo : EIATTR_CRS_STACK_SIZE
	.align		4
.L_968:
        /*00a4*/ 	.byte	0x04, 0x1e
        /*00a6*/ 	.short	(.L_970 - .L_969)
.L_969:
        /*00a8*/ 	.word	0x00000000


	//----- nvinfo : EIATTR_CBANK_PARAM_SIZE
	.align		4
.L_970:
        /*00ac*/ 	.byte	0x03, 0x19
        /*00ae*/ 	.short	0x01d0


	//----- nvinfo : EIATTR_PARAM_CBANK
	.align		4
        /*00b0*/ 	.byte	0x04, 0x0a
        /*00b2*/ 	.short	(.L_972 - .L_971)
	.align		4
.L_971:
        /*00b4*/ 	.word	index@(.nv.constant0._ZN5flash24flash_fwd_splitkv_kernelI23Flash_fwd_kernel_traitsILi128ELi64ELi128ELi4ELb0ELb0EN7cutlass6half_tE19Flash_kernel_traitsILi128ELi64ELi128ELi4ES3_EELb1ELb0ELb0ELb1ELb1ELb1ELb0ELb0EEEvNS_16Flash_fwd_paramsE)
        /*00b8*/ 	.short	0x0210
        /*00ba*/ 	.short	0x01d0


	//----- nvinfo : EIATTR_SW_WAR
	.align		4
.L_972:
        /*00bc*/ 	.byte	0x04, 0x36
        /*00be*/ 	.short	(.L_974 - .L_973)
.L_973:
        /*00c0*/ 	.word	0x00000008
.L_974:


//--------------------- .nv.info._ZN5flash24flash_fwd_splitkv_kernelI23Flash_fwd_kernel_traitsILi128ELi64ELi128ELi4ELb0ELb0EN7cutlass6half_tE19Flash_kernel_traitsILi128ELi64ELi128ELi4ES3_EELb1ELb0ELb0ELb1ELb1ELb0ELb1ELb0EEEvNS_16Flash_fwd_paramsE --------------------------
	.section	.nv.info._ZN5flash24flash_fwd_splitkv_kernelI23Flash_fwd_kernel_traitsILi128ELi64ELi128ELi4ELb0ELb0EN7cutlass6half_tE19Flash_kernel_traitsILi128ELi64ELi128ELi4ES3_EELb1ELb0ELb0ELb1ELb1ELb0ELb1ELb0EEEvNS_16Flash_fwd_paramsE,"",@"SHT_CUDA_INFO"
	.sectionflags	@""
	.align	4


	//----- nvinfo : EIATTR_CUDA_API_VERSION
	.align		4
        /*0000*/ 	.byte	0x04, 0x37
        /*0002*/ 	.short	(.L_976 - .L_975)
.L_975:
        /*0004*/ 	.word	0x00000082


	//----- nvinfo : EIATTR_KPARAM_INFO
	.align		4
.L_976:
        /*0008*/ 	.byte	0x04, 0x17
        /*000a*/ 	.short	(.L_978 - .L_977)
.L_977:
        /*000c*/ 	.word	0x00000000
        /*0010*/ 	.short	0x0000
        /*0012*/ 	.short	0x0000
        /*0014*/ 	.byte	0x00, 0xf0, 0x41, 0x07


	//----- nvinfo : EIATTR_SPARSE_MMA_MASK
	.align		4
.L_978:
        /*0018*/ 	.byte	0x03, 0x50
        /*001a*/ 	.short	0x0000


	//----- nvinfo : EIATTR_MAXREG_COUNT
	.align		4
        /*001c*/ 	.byte	0x03, 0x1b
        /*001e*/ 	.short	0x00ff


	//----- nvinfo : EIATTR_NUM_BARRIERS
	.align		4
        /*0020*/ 	.byte	0x02, 0x4c
        /*0022*/ 	.byte	0x01
	.zero		1


	//----- nvinfo : EIATTR_MERCURY_ISA_VERSION
	.align		4
        /*0024*/ 	.byte	0x03, 0x5f
        /*0026*/ 	.short	0x0101


	//----- nvinfo : EIATTR_COOP_GROUP_MASK_REGIDS
	.align		4
        /*0028*/ 	.byte	0x04, 0x29
        /*002a*/ 	.short	(.L_980 - .L_979)


	//   ....[0]....
.L_979:
        /*002c*/ 	.word	0xffffffff


	//   ....[1]....
        /*0030*/ 	.word	0xffffffff


	//   ....[2]....
        /*0034*/ 	.word	0xffffffff


	//   ....[3]....
        /*0038*/ 	.word	0xffffffff


	//   ....[4]....
        /*003c*/ 	.word	0xffffffff


	//   ....[5]....
        /*0040*/ 	.word	0xffffffff


	//   ....[6]....
        /*0044*/ 	.word	0xffffffff


	//   ....[7]....
        /*0048*/ 	.word	0xffffffff


	//   ....[8]....
        /*004c*/ 	.word	0xffffffff


	//   ....[9]....
        /*0050*/ 	.word	0xffffffff


	//   ....[10]....
        /*0054*/ 	.word	0xffffffff


	//   ....[11]....
        /*0058*/ 	.word	0xffffffff


	//----- nvinfo : EIATTR_COOP_GROUP_INSTR_OFFSETS
	.align		4
.L_980:
        /*005c*/ 	.byte	0x04, 0x28
        /*005e*/ 	.short	(.L_982 - .L_981)


	//   ....[0]....
.L_981:
        /*0060*/ 	.word	0x000044b0


	//   ....[1]....
        /*0064*/ 	.word	0x000044d0


	//   ....[2]....
        /*0068*/ 	.word	0x00004570


	//   ....[3]....
        /*006c*/ 	.word	0x00004580


	//   ....[4]....
        /*0070*/ 	.word	0x00007e00


	//   ....[5]....
        /*0074*/ 	.word	0x00007e20


	//   ....[6]....
        /*0078*/ 	.word	0x00007e60


	//   ....[7]....
        /*007c*/ 	.word	0x00007e70


	//   ....[8]....
        /*0080*/ 	.word	0x00009db0


	//   ....[9]....
        /*0084*/ 	.word	0x00009df0


	//   ....[10]....
        /*0088*/ 	.word	0x00009e80


	//   ....[11]....
        /*008c*/ 	.word	0x00009e90


	//----- nvinfo : EIATTR_EXIT_INSTR_OFFSETS
	.align		4
.L_982:
        /*0090*/ 	.byte	0x04, 0x1c
        /*0092*/ 	.short	(.L_984 - .L_983)


	//   ....[0]....
.L_983:
        /*0094*/ 	.word	0x00000290


	//   ....[1]....
        /*0098*/ 	.word	0x00000aa0


	//   ....[2]....
        /*009c*/ 	.word	0x00000ad0


	//   ....[3]....
        /*00a0*/ 	.word	0x0000ace0


	//----- nvinfo : EIATTR_CRS_STACK_SIZE
	.align		4
.L_984:
        /*00a4*/ 	.byte	0x04, 0x1e
        /*00a6*/ 	.short	(.L_986 - .L_985)
.L_985:
        /*00a8*/ 	.word	0x00000000


	//----- nvinfo : EIATTR_CBANK_PARAM_SIZE
	.align		4
.L_986:
        /*00ac*/ 	.byte	0x03, 0x19
        /*00ae*/ 	.short	0x01d0


	//----- nvinfo : EIATTR_PARAM_CBANK
	.align		4
        /*00b0*/ 	.byte	0x04, 0x0a
        /*00b2*/ 	.short	(.L_988 - .L_987)
	.align		4
.L_987:
        /*00b4*/ 	.word	index@(.nv.constant0._ZN5flash24flash_fwd_splitkv_kernelI23Flash_fwd_kernel_traitsILi128ELi64ELi128ELi4ELb0ELb0EN7cutlass6half_tE19Flash_kernel_traitsILi128ELi64ELi128ELi4ES3_EELb1ELb0ELb0ELb1ELb1ELb0ELb1ELb0EEEvNS_16Flash_fwd_paramsE)
        /*00b8*/ 	.short	0x0210
        /*00ba*/ 	.short	0x01d0


	//----- nvinfo : EIATTR_SW_WAR
	.align		4
.L_988:
        /*00bc*/ 	.byte	0x04, 0x36
        /*00be*/ 	.short	(.L_990 - .L_989)
.L_989:
        /*00c0*/ 	.word	0x00000008
.L_990:


//--------------------- .nv.info._ZN5flash24flash_fwd_splitkv_kernelI23Flash_fwd_kernel_traitsILi128ELi64ELi128ELi4ELb0ELb0EN7cutlass6half_tE19Flash_kernel_traitsILi128ELi64ELi128ELi4ES3_EELb1ELb0ELb0ELb1ELb1ELb1ELb1ELb0EEEvNS_16Flash_fwd_paramsE --------------------------
	.section	.nv.info._ZN5flash24flash_fwd_splitkv_kernelI23Flash_fwd_kernel_traitsILi128ELi64ELi128ELi4ELb0ELb0EN7cutlass6half_tE19Flash_kernel_traitsILi128ELi64ELi128ELi4ES3_EELb1ELb0ELb0ELb1ELb1ELb1ELb1ELb0EEEvNS_16Flash_fwd_paramsE,"",@"SHT_CUDA_INFO"
	.sectionflags	@""
	.align	4


	//----- nvinfo : EIATTR_CUDA_API_VERSION
	.align		4
        /*0000*/ 	.byte	0x04, 0x37
        /*0002*/ 	.short	(.L_992 - .L_991)
.L_991:
        /*0004*/ 	.word	0x00000082


	//----- nvinfo : EIATTR_KPARAM_INFO
	.align		4
.L_992:
        /*0008*/ 	.byte	0x04, 0x17
        /*000a*/ 	.short	(.L_994 - .L_993)
.L_993:
        /*000c*/ 	.word	0x00000000
        /*0010*/ 	.short	0x0000
        /*0012*/ 	.short	0x0000
        /*0014*/ 	.byte	0x00, 0xf0, 0x41, 0x07


	//----- nvinfo : EIATTR_SPARSE_MMA_MASK
	.align		4
.L_994:
        /*0018*/ 	.byte	0x03, 0x50
        /*001a*/ 	.short	0x0000


	//----- nvinfo : EIATTR_MAXREG_COUNT
	.align		4
        /*001c*/ 	.byte	0x03, 0x1b
        /*001e*/ 	.short	0x00ff


	//----- nvinfo : EIATTR_NUM_BARRIERS
	.align		4
        /*0020*/ 	.byte	0x02, 0x4c
        /*0022*/ 	.byte	0x01
	.zero		1


	//----- nvinfo : EIATTR_MERCURY_ISA_VERSION
	.align		4
        /*0024*/ 	.byte	0x03, 0x5f
        /*0026*/ 	.short	0x0101


	//----- nvinfo : EIATTR_COOP_GROUP_MASK_REGIDS
	.align		4
        /*0028*/ 	.byte	0x04, 0x29
        /*002a*/ 	.short	(.L_996 - .L_995)


	//   ....[0]....
.L_995:
        /*002c*/ 	.word	0xffffffff


	//   ....[1]....
        /*0030*/ 	.word	0xffffffff


	//   ....[2]....
        /*0034*/ 	.word	0xffffffff


	//   ....[3]....
        /*0038*/ 	.word	0xffffffff


	//   ....[4]....
        /*003c*/ 	.word	0xffffffff


	//   ....[5]....
        /*0040*/ 	.word	0xffffffff


	//   ....[6]....
        /*0044*/ 	.word	0xffffffff


	//   ....[7]....
        /*0048*/ 	.word	0xffffffff


	//   ....[8]....
        /*004c*/ 	.word	0xffffffff


	//   ....[9]....
        /*0050*/ 	.word	0xffffffff


	//   ....[10]....
        /*0054*/ 	.word	0xffffffff


	//   ....[11]....
        /*0058*/ 	.word	0xffffffff


	//----- nvinfo : EIATTR_COOP_GROUP_INSTR_OFFSETS
	.align		4
.L_996:
        /*005c*/ 	.byte	0x04, 0x28
        /*005e*/ 	.short	(.L_998 - .L_997)


	//   ....[0]....
.L_997:
        /*0060*/ 	.word	0x00004cc0


	//   ....[1]....
        /*0064*/ 	.word	0x00004ce0


	//   ....[2]....
        /*0068*/ 	.word	0x00004d80


	//   ....[3]....
        /*006c*/ 	.word	0x00004d90


	//   ....[4]....
        /*0070*/ 	.word	0x00008e50


	//   ....[5]....
        /*0074*/ 	.word	0x00008e60


	//   ....[6]....
        /*0078*/ 	.word	0x00008e90


	//   ....[7]....
        /*007c*/ 	.word	0x00008ea0


	//   ....[8]....
        /*0080*/ 	.word	0x0000ad90


	//   ....[9]....
        /*0084*/ 	.word	0x0000add0


	//   ....[10]....
        /*0088*/ 	.word	0x0000ae60


	//   ....[11]....
        /*008c*/ 	.word	0x0000ae70


	//----- nvinfo : EIATTR_EXIT_INSTR_OFFSETS
	.align		4
.L_998:
        /*0090*/ 	.byte	0x04, 0x1c
        /*0092*/ 	.short	(.L_1000 - .L_999)


	//   ....[0]....
.L_999:
        /*0094*/ 	.word	0x00000290


	//   ....[1]....
        /*0098*/ 	.word	0x00000aa0


	//   ....[2]....
        /*009c*/ 	.word	0x00000ad0


	//   ....[3]....
        /*00a0*/ 	.word	0x0000bcc0


	//----- nvinfo : EIATTR_CRS_STACK_SIZE
	.align		4
.L_1000:
        /*00a4*/ 	.byte	0x04, 0x1e
        /*00a6*/ 	.short	(.L_1002 - .L_1001)
.L_1001:
        /*00a8*/ 	.word	0x00000000


	//----- nvinfo : EIATTR_CBANK_PARAM_SIZE
	.align		4
.L_1002:
        /*00ac*/ 	.byte	0x03, 0x19
        /*00ae*/ 	.short	0x01d0


	//----- nvinfo : EIATTR_PARAM_CBANK
	.align		4
        /*00b0*/ 	.byte	0x04, 0x0a
        /*00b2*/ 	.short	(.L_1004 - .L_1003)
	.align		4
.L_1003:
        /*00b4*/ 	.word	index@(.nv.constant0._ZN5flash24flash_fwd_splitkv_kernelI23Flash_fwd_kernel_traitsILi128ELi64ELi128ELi4ELb0ELb0EN7cutlass6half_tE19Flash_kernel_traitsILi128ELi64ELi128ELi4ES3_EELb1ELb0ELb0ELb1ELb1ELb1ELb1ELb0EEEvNS_16Flash_fwd_paramsE)
        /*00b8*/ 	.short	0x0210
        /*00ba*/ 	.short	0x01d0


	//----- nvinfo : EIATTR_SW_WAR
	.align		4
.L_1004:
        /*00bc*/ 	.byte	0x04, 0x36
        /*00be*/ 	.short	(.L_1006 - .L_1005)
.L_1005:
        /*00c0*/ 	.word	0x00000008
.L_1006:


//--------------------- .nv.info._ZN5flash24flash_fwd_splitkv_kernelI23Flash_fwd_kernel_traitsILi128ELi64ELi128ELi4ELb0ELb0EN7cutlass6half_tE19Flash_kernel_traitsILi128ELi64ELi128ELi4ES3_EELb1ELb0ELb0ELb0ELb1ELb0ELb0ELb0EEEvNS_16Flash_fwd_paramsE --------------------------
	.section	.nv.info._ZN5flash24flash_fwd_splitkv_kernelI23Flash_fwd_kernel_traitsILi128ELi64ELi128ELi4ELb0ELb0EN7cutlass6half_tE19Flash_kernel_traitsILi128ELi64ELi128ELi4ES3_EELb1ELb0ELb0ELb0ELb1ELb0ELb0ELb0EEEvNS_16Flash_fwd_paramsE,"",@"SHT_CUDA_INFO"
	.sectionflags	@""
	.align	4


	//----- nvinfo : EIATTR_CUDA_API_VERSION
	.align		4
        /*0000*/ 	.byte	0x04, 0x37
        /*0002*/ 	.short	(.L_1008 - .L_1007)
.L_1007:
        /*0004*/ 	.word	0x00000082


	//----- nvinfo : EIATTR_KPARAM_INFO
	.align		4
.L_1008:
        /*0008*/ 	.byte	0x04, 0x17
        /*000a*/ 	.short	(.L_1010 - .L_1009)
.L_1009:
        /*000c*/ 	.word	0x00000000
        /*0010*/ 	.short	0x0000
        /*0012*/ 	.short	0x0000
        /*0014*/ 	.byte	0x00, 0xf0, 0x41, 0x07


	//----- nvinfo : EIATTR_SPARSE_MMA_MASK
	.align		4
.L_1010:
        /*0018*/ 	.byte	0x03, 0x50
        /*001a*/ 	.short	0x0000


	//----- nvinfo : EIATTR_MAXREG_COUNT
	.align		4
        /*001c*/ 	.byte	0x03, 0x1b
        /*001e*/ 	.short	0x00ff


	//----- nvinfo : EIATTR_NUM_BARRIERS
	.align		4
        /*0020*/ 	.byte	0x02, 0x4c
        /*0022*/ 	.byte	0x01
	.zero		1


	//----- nvinfo : EIATTR_MERCURY_ISA_VERSION
	.align		4
        /*0024*/ 	.byte	0x03, 0x5f
        /*0026*/ 	.short	0x0101


	//----- nvinfo : EIATTR_COOP_GROUP_MASK_REGIDS
	.align		4
        /*0028*/ 	.byte	0x04, 0x29
        /*002a*/ 	.short	(.L_1012 - .L_1011)


	//   ....[0]....
.L_1011:
        /*002c*/ 	.word	0xffffffff


	//   ....[1]....
        /*0030*/ 	.word	0xffffffff


	//   ....[2]....
        /*0034*/ 	.word	0xffffffff


	//   ....[3]....
        /*0038*/ 	.word	0xffffffff


	//   ....[4]....
        /*003c*/ 	.word	0xffffffff


	//   ....[5]....
        /*0040*/ 	.word	0xffffffff


	//   ....[6]....
        /*0044*/ 	.word	0xffffffff


	//   ....[7]....
        /*0048*/ 	.word	0xffffffff


	//   ....[8]....
        /*004c*/ 	.word	0xffffffff


	//   ....[9]....
        /*0050*/ 	.word	0xffffffff


	//   ....[10]....
        /*0054*/ 	.word	0xffffffff


	//   ....[11]....
        /*0058*/ 	.word	0xffffffff


	//   ....[12]....
        /*005c*/ 	.word	0xffffffff


	//   ....[13]....
        /*0060*/ 	.word	0xffffffff


	//   ....[14]....
        /*0064*/ 	.word	0xffffffff


	//   ....[15]....
        /*0068*/ 	.word	0xffffffff


	//----- nvinfo : EIATTR_COOP_GROUP_INSTR_OFFSETS
	.align		4
.L_1012:
        /*006c*/ 	.byte	0x04, 0x28
        /*006e*/ 	.short	(.L_1014 - .L_1013)


	//   ....[0]....
.L_1013:
        /*0070*/ 	.word	0x000053b0


	//   ....[1]....
        /*0074*/ 	.word	0x000053d0


	//   ....[2]....
        /*0078*/ 	.word	0x000053f0


	//   ....[3]....
        /*007c*/ 	.word	0x00005420


	//   ....[4]....
        /*0080*/ 	.word	0x000096b0


	//   ....[5]....
        /*0084*/ 	.word	0x000096c0


	//   ....[6]....
        /*0088*/ 	.word	0x000096f0


	//   ....[7]....
        /*008c*/ 	.word	0x00009700


	//   ....[8]....
        /*0090*/ 	.word	0x0000d490


	//   ....[9]....
        /*0094*/ 	.word	0x0000d4b0


	//   ....[10]....
        /*0098*/ 	.word	0x0000d4f0


	//   ....[11]....
        /*009c*/ 	.word	0x0000d500


	//   ....[12]....
        /*00a0*/ 	.word	0x0000f440


	//   ....[13]....
        /*00a4*/ 	.word	0x0000f480


	//   ....[14]....
        /*00a8*/ 	.word	0x0000f4e0


	//   ....[15]....
        /*00ac*/ 	.word	0x0000f4f0


	//----- nvinfo : EIATTR_EXIT_INSTR_OFFSETS
	.align		4
.L_1014:
        /*00b0*/ 	.byte	0x04, 0x1c
        /*00b2*/ 	.short	(.L_1016 - .L_1015)


	//   ....[0]....
.L_1015:
        /*00b4*/ 	.word	0x00000310


	//   ....[1]....
        /*00b8*/ 	.word	0x00000c10


	//   ....[2]....
        /*00bc*/ 	.word	0x00000c40


	//   ....[3]....
        /*00c0*/ 	.word	0x000108f0


	//   ....[4]....
        /*00c4*/ 	.word	0x000109d0


	//----- nvinfo : EIATTR_CRS_STACK_SIZE
	.align		4
.L_1016:
        /*00c8*/ 	.byte	0x04, 0x1e
        /*00ca*/ 	.short	(.L_1018 - .L_1017)
.L_1017:
        /*00cc*/ 	.word	0x00000000


	//----- nvinfo : EIATTR_CBANK_PARAM_SIZE
	.align		4
.L_1018:
        /*00d0*/ 	.byte	0x03, 0x19
        /*00d2*/ 	.short	0x01d0


	//----- nvinfo : EIATTR_PARAM_CBANK
	.align		4
        /*00d4*/ 	.byte	0x04, 0x0a
        /*00d6*/ 	.short	(.L_1020 - .L_1019)
	.align		4
.L_1019:
        /*00d8*/ 	.word	index@(.nv.constant0._ZN5flash24flash_fwd_splitkv_kernelI23Flash_fwd_kernel_traitsILi128ELi64ELi128ELi4ELb0ELb0EN7cutlass6half_tE19Flash_kernel_traitsILi128ELi64ELi128ELi4ES3_EELb1ELb0ELb0ELb0ELb1ELb0ELb0ELb0EEEvNS_16Flash_fwd_paramsE)
        /*00dc*/ 	.short	0x0210
        /*00de*/ 	.short	0x01d0


	//----- nvinfo : EIATTR_SW_WAR
	.align		4
.L_1020:
        /*00e0*/ 	.byte	0x04, 0x36
        /*00e2*/ 	.short	(.L_1022 - .L_1021)
.L_1021:
        /*00e4*/ 	.word	0x00000008
.L_1022:


//--------------------- .nv.info._ZN5flash24flash_fwd_splitkv_kernelI23Flash_fwd_kernel_traitsILi128ELi64ELi128ELi4ELb0ELb0EN7cutlass6half_tE19Flash_kernel_traitsILi128ELi64ELi128ELi4ES3_EELb1ELb0ELb0ELb0ELb1ELb1ELb0ELb0EEEvNS_16Flash_fwd_paramsE --------------------------
	.section	.nv.info._ZN5flash24flash_fwd_splitkv_kernelI23Flash_fwd_kernel_traitsILi128ELi64ELi128ELi4ELb0ELb0EN7cutlass6half_tE19Flash_kernel_traitsILi128ELi64ELi128ELi4ES3_EELb1ELb0ELb0ELb0ELb1ELb1ELb0ELb0EEEvNS_16Flash_fwd_paramsE,"",@"SHT_CUDA_INFO"
	.sectionflags	@""
	.align	4


	//----- nvinfo : EIATTR_CUDA_API_VERSION
	.align		4
        /*0000*/ 	.byte	0x04, 0x37
        /*0002*/ 	.short	(.L_1024 - .L_1023)
.L_1023:
        /*0004*/ 	.word	0x00000082


	//----- nvinfo : EIATTR_KPARAM_INFO
	.align		4
.L_1024:
        /*0008*/ 	.byte	0x04, 0x17
        /*000a*/ 	.short	(.L_1026 - .L_1025)
.L_1025:
        /*000c*/ 	.word	0x00000000
        /*0010*/ 	.short	0x0000
        /*0012*/ 	.short	0x0000
        /*0014*/ 	.byte	0x00, 0xf0, 0x41, 0x07


	//----- nvinfo : EIATTR_SPARSE_MMA_MASK
	.align		4
.L_1026:
        /*0018*/ 	.byte	0x03, 0x50
        /*001a*/ 	.short	0x0000


	//----- nvinfo : EIATTR_MAXREG_COUNT
	.align		4
        /*001c*/ 	.byte	0x03, 0x1b
        /*001e*/ 	.short	0x00ff


	//----- nvinfo : EIATTR_NUM_BARRIERS
	.align		4
        /*0020*/ 	.byte	0x02, 0x4c
        /*0022*/ 	.byte	0x01
	.zero		1


	//----- nvinfo : EIATTR_MERCURY_ISA_VERSION
	.align		4
        /*0024*/ 	.byte	0x03, 0x5f
        /*0026*/ 	.short	0x0101


	//----- nvinfo : EIATTR_COOP_GROUP_MASK_REGIDS
	.align		4
        /*0028*/ 	.byte	0x04, 0x29
        /*002a*/ 	.short	(.L_1028 - .L_1027)


	//   ....[0]....
.L_1027:
        /*002c*/ 	.word	0xffffffff


	//   ....[1]....
        /*0030*/ 	.word	0xffffffff


	//   ....[2]....
        /*0034*/ 	.word	0xffffffff


	//   ....[3]....
        /*0038*/ 	.word	0xffffffff


	//   ....[4]....
        /*003c*/ 	.word	0xffffffff


	//   ....[5]....
        /*0040*/ 	.word	0xffffffff


	//   ....[6]....
        /*0044*/ 	.word	0xffffffff


	//   ....[7]....
        /*0048*/ 	.word	0xffffffff


	//   ....[8]....
        /*004c*/ 	.word	0xffffffff


	//   ....[9]....
        /*0050*/ 	.word	0xffffffff


	//   ....[10]....
        /*0054*/ 	.word	0xffffffff


	//   ....[11]....
        /*0058*/ 	.word	0xffffffff


	//   ....[12]....
        /*005c*/ 	.word	0xffffffff


	//   ....[13]....
        /*0060*/ 	.word	0xffffffff


	//   ....[14]....
        /*0064*/ 	.word	0xffffffff


	//   ....[15]....
        /*0068*/ 	.word	0xffffffff


	//----- nvinfo : EIATTR_COOP_GROUP_INSTR_OFFSETS
	.align		4
.L_1028:
        /*006c*/ 	.byte	0x04, 0x28
        /*006e*/ 	.short	(.L_1030 - .L_1029)


	//   ....[0]....
.L_1029:
        /*0070*/ 	.word	0x00005b80


	//   ....[1]....
        /*0074*/ 	.word	0x00005c40


	//   ....[2]....
        /*0078*/ 	.word	0x00005c50


	//   ....[3]....
        /*007c*/ 	.word	0x00005c80


	//   ....[4]....
        /*0080*/ 	.word	0x0000a6e0


	//   ....[5]....
        /*0084*/ 	.word	0x0000a6f0


	//   ....[6]....
        /*0088*/ 	.word	0x0000a720


	//   ....[7]....
        /*008c*/ 	.word	0x0000a730


	//   ....[8]....
        /*0090*/ 	.word	0x0000ed20


	//   ....[9]....
        /*0094*/ 	.word	0x0000ed30


	//   ....[10]....
        /*0098*/ 	.word	0x0000ed60


	//   ....[11]....
        /*009c*/ 	.word	0x0000ed70


	//   ....[12]....
        /*00a0*/ 	.word	0x00010c60


	//   ....[13]....
        /*00a4*/ 	.word	0x00010ca0


	//   ....[14]....
        /*00a8*/ 	.word	0x00010d00


	//   ....[15]....
        /*00ac*/ 	.word	0x00010d10


	//----- nvinfo : EIATTR_EXIT_INSTR_OFFSETS
	.align		4
.L_1030:
        /*00b0*/ 	.byte	0x04, 0x1c
        /*00b2*/ 	.short	(.L_1032 - .L_1031)


	//   ....[0]....
.L_1031:
        /*00b4*/ 	.word	0x00000310


	//   ....[1]....
        /*00b8*/ 	.word	0x00000c10


	//   ....[2]....
        /*00bc*/ 	.word	0x00000c40


	//   ....[3]....
        /*00c0*/ 	.word	0x00012110


	//   ....[4]....
        /*00c4*/ 	.word	0x000121f0


	//----- nvinfo : EIATTR_CRS_STACK_SIZE
	.align		4
.L_1032:
        /*00c8*/ 	.byte	0x04, 0x1e
        /*00ca*/ 	.short	(.L_1034 - .L_1033)
.L_1033:
        /*00cc*/ 	.word	0x00000000


	//----- nvinfo : EIATTR_CBANK_PARAM_SIZE
	.align		4
.L_1034:
        /*00d0*/ 	.byte	0x03, 0x19
        /*00d2*/ 	.short	0x01d0


	//----- nvinfo : EIATTR_PARAM_CBANK
	.align		4
        /*00d4*/ 	.byte	0x04, 0x0a
        /*00d6*/ 	.short	(.L_1036 - .L_1035)
	.align		4
.L_1035:
        /*00d8*/ 	.word	index@(.nv.constant0._ZN5flash24flash_fwd_splitkv_kernelI23Flash_fwd_kernel_traitsILi128ELi64ELi128ELi4ELb0ELb0EN7cutlass6half_tE19Flash_kernel_traitsILi128ELi64ELi128ELi4ES3_EELb1ELb0ELb0ELb0ELb1ELb1ELb0ELb0EEEvNS_16Flash_fwd_paramsE)
        /*00dc*/ 	.short	0x0210
        /*00de*/ 	.short	0x01d0


	//----- nvinfo : EIATTR_SW_WAR
	.align		4
.L_1036:
        /*00e0*/ 	.byte	0x04, 0x36
        /*00e2*/ 	.short	(.L_1038 - .L_1037)
.L_1037:
        /*00e4*/ 	.word	0x00000008
.L_1038:


//--------------------- .nv.info._ZN5flash24flash_fwd_splitkv_kernelI23Flash_fwd_kernel_traitsILi128ELi64ELi128ELi4ELb0ELb0EN7cutlass6half_tE19Flash_kernel_traitsILi128ELi64ELi128ELi4ES3_EELb1ELb0ELb1ELb0ELb0ELb0ELb0ELb0EEEvNS_16Flash_fwd_paramsE --------------------------
	.section	.nv.info._ZN5flash24flash_fwd_splitkv_kernelI23Flash_fwd_kernel_traitsILi128ELi64ELi128ELi4ELb0ELb0EN7cutlass6half_tE19Flash_kernel_traitsILi128ELi64ELi128ELi4ES3_EELb1ELb0ELb1ELb0ELb0ELb0ELb0ELb0EEEvNS_16Flash_fwd_paramsE,"",@"SHT_CUDA_INFO"
	.sectionflags	@""
	.align	4


	//----- nvinfo : EIATTR_CUDA_API_VERSION
	.align		4
        /*0000*/ 	.byte	0x04, 0x37
        /*0002*/ 	.short	(.L_1040 - .L_1039)
.L_1039:
        /*0004*/ 	.word	0x00000082


	//----- nvinfo : EIATTR_KPARAM_INFO
	.align		4
.L_1040:
        /*0008*/ 	.byte	0x04, 0x17
        /*000a*/ 	.short	(.L_1042 - .L_1041)
.L_1041:
        /*000c*/ 	.word	0x00000000
        /*0010*/ 	.short	0x0000
        /*0012*/ 	.short	0x0000
        /*0014*/ 	.byte	0x00, 0xf0, 0x41, 0x07


	//----- nvinfo : EIATTR_SPARSE_MMA_MASK
	.align		4
.L_1042:
        /*0018*/ 	.byte	0x03, 0x50
        /*001a*/ 	.short	0x0000


	//----- nvinfo : EIATTR_MAXREG_COUNT
	.align		4
        /*001c*/ 	.byte	0x03, 0x1b
        /*001e*/ 	.short	0x00ff


	//----- nvinfo : EIATTR_NUM_BARRIERS
	.align		4
        /*0020*/ 	.byte	0x02, 0x4c
        /*0022*/ 	.byte	0x01
	.zero		1


	//----- nvinfo : EIATTR_MERCURY_ISA_VERSION
	.align		4
        /*0024*/ 	.byte	0x03, 0x5f
        /*0026*/ 	.short	0x0101


	//----- nvinfo : EIATTR_COOP_GROUP_MASK_REGIDS
	.align		4
        /*0028*/ 	.byte	0x04, 0x29
        /*002a*/ 	.short	(.L_1044 - .L_1043)


	//   ....[0]....
.L_1043:
        /*002c*/ 	.word	0xffffffff


	//   ....[1]....
        /*0030*/ 	.word	0xffffffff


	//   ....[2]....
        /*0034*/ 	.word	0xffffffff


	//   ....[3]....
        /*0038*/ 	.word	0xffffffff


	//   ....[4]....
        /*003c*/ 	.word	0xffffffff


	//   ....[5]....
        /*0040*/ 	.word	0xffffffff


	//   ....[6]....
        /*0044*/ 	.word	0xffffffff


	//   ....[7]....
        /*0048*/ 	.word	0xffffffff


	//   ....[8]....
        /*004c*/ 	.word	0xffffffff


	//   ....[9]....
        /*0050*/ 	.word	0xffffffff


	//   ....[10]....
        /*0054*/ 	.word	0xffffffff


	//   ....[11]....
        /*0058*/ 	.word	0xffffffff


	//   ....[12]....
        /*005c*/ 	.word	0xffffffff


	//   ....[13]....
        /*0060*/ 	.word	0xffffffff


	//   ....[14]....
        /*0064*/ 	.word	0xffffffff


	//   ....[15]....
        /*0068*/ 	.word	0xffffffff


	//----- nvinfo : EIATTR_COOP_GROUP_INSTR_OFFSETS
	.align		4
.L_1044:
        /*006c*/ 	.byte	0x04, 0x28
        /*006e*/ 	.short	(.L_1046 - .L_1045)


	//   ....[0]....
.L_1045:
        /*0070*/ 	.word	0x00007490


	//   ....[1]....
        /*0074*/ 	.word	0x000074b0


	//   ....[2]....
        /*0078*/ 	.word	0x00007550


	//   ....[3]....
        /*007c*/ 	.word	0x00007560


	//   ....[4]....
        /*0080*/ 	.word	0x0000cb00


	//   ....[5]....
        /*0084*/ 	.word	0x0000cb50


	//   ....[6]....
        /*0088*/ 	.word	0x0000cb70


	//   ....[7]....
        /*008c*/ 	.word	0x0000cb90


	//   ....[8]....
        /*0090*/ 	.word	0x00011d30


	//   ....[9]....
        /*0094*/ 	.word	0x00011d40


	//   ....[10]....
        /*0098*/ 	.word	0x00011d70


	//   ....[11]....
        /*009c*/ 	.word	0x00011d80


	//   ....[12]....
        /*00a0*/ 	.word	0x00013ca0


	//   ....[13]....
        /*00a4*/ 	.word	0x00013ce0


	//   ....[14]....
        /*00a8*/ 	.word	0x00013d30


	//   ....[15]....
        /*00ac*/ 	.word	0x00013d40


	//----- nvinfo : EIATTR_EXIT_INSTR_OFFSETS
	.align		4
.L_1046:
        /*00b0*/ 	.byte	0x04, 0x1c
        /*00b2*/ 	.short	(.L_1048 - .L_1047)


	//   ....[0]....
.L_1047:
        /*00b4*/ 	.word	0x00000310


	//   ....[1]....
        /*00b8*/ 	.word	0x00000ce0


	//   ....[2]....
        /*00bc*/ 	.word	0x00000d10


	//   ....[3]....
        /*00c0*/ 	.word	0x00015140


	//   ....[4]....
        /*00c4*/ 	.word	0x00015240


	//   ....[5]....
        /*00c8*/ 	.word	0x00015260


	//----- nvinfo : EIATTR_CRS_STACK_SIZE
	.align		4
.L_1048:
        /*00cc*/ 	.byte	0x04, 0x1e
        /*00ce*/ 	.short	(.L_1050 - .L_1049)
.L_1049:
        /*00d0*/ 	.word	0x00000000


	//----- nvinfo : EIATTR_CBANK_PARAM_SIZE
	.align		4
.L_1050:
        /*00d4*/ 	.byte	0x03, 0x19
        /*00d6*/ 	.short	0x01d0


	//----- nvinfo : EIATTR_PARAM_CBANK
	.align		4
        /*00d8*/ 	.byte	0x04, 0x0a
        /*00da*/ 	.short	(.L_1052 - .L_1051)
	.align		4
.L_1051:
        /*00dc*/ 	.word	index@(.nv.constant0._ZN5flash24flash_fwd_splitkv_kernelI23Flash_fwd_kernel_traitsILi128ELi64ELi128ELi4ELb0ELb0EN7cutlass6half_tE19Flash_kernel_traitsILi128ELi64ELi128ELi4ES3_EELb1ELb0ELb1ELb0ELb0ELb0ELb0ELb0EEEvNS_16Flash_fwd_paramsE)
        /*00e0*/ 	.short	0x0210
        /*00e2*/ 	.short	0x01d0


	//----- nvinfo : EIATTR_SW_WAR
	.align		4
.L_1052:
        /*00e4*/ 	.byte	0x04, 0x36
        /*00e6*/ 	.short	(.L_1054 - .L_1053)
.L_1053:
        /*00e8*/ 	.word	0x00000008
.L_1054:


//--------------------- .nv.info._ZN5flash24flash_fwd_splitkv_kernelI23Flash_fwd_kernel_traitsILi128ELi64ELi128ELi4ELb0ELb0EN7cutlass6half_tE19Flash_kernel_traitsILi128ELi64ELi128ELi4ES3_EELb1ELb0ELb1ELb0ELb0ELb1ELb0ELb0EEEvNS_16Flash_fwd_paramsE --------------------------
	.section	.nv.info._ZN5flash24flash_fwd_splitkv_kernelI23Flash_fwd_kernel_traitsILi128ELi64ELi128ELi4ELb0ELb0EN7cutlass6half_tE19Flash_kernel_traitsILi128ELi64ELi128ELi4ES3_EELb1ELb0ELb1ELb0ELb0ELb1ELb0ELb0EEEvNS_16Flash_fwd_paramsE,"",@"SHT_CUDA_INFO"
	.sectionflags	@""
	.align	4


	//----- nvinfo : EIATTR_CUDA_API_VERSION
	.align		4
        /*0000*/ 	.byte	0x04, 0x37
        /*0002*/ 	.short	(.L_1056 - .L_1055)
.L_1055:
        /*0004*/ 	.word	0x00000082


	//----- nvinfo : EIATTR_KPARAM_INFO
	.align		4
.L_1056:
        /*0008*/ 	.byte	0x04, 0x17
        /*000a*/ 	.short	(.L_1058 - .L_1057)
.L_1057:
        /*000c*/ 	.word	0x00000000
        /*0010*/ 	.short	0x0000
        /*0012*/ 	.short	0x0000
        /*0014*/ 	.byte	0x00, 0xf0, 0x41, 0x07


	//----- nvinfo : EIATTR_SPARSE_MMA_MASK
	.align		4
.L_1058:
        /*0018*/ 	.byte	0x03, 0x50
        /*001a*/ 	.short	0x0000


	//----- nvinfo : EIATTR_MAXREG_COUNT
	.align		4
        /*001c*/ 	.byte	0x03, 0x1b
        /*001e*/ 	.short	0x00ff


	//----- nvinfo : EIATTR_NUM_BARRIERS
	.align		4
        /*0020*/ 	.byte	0x02, 0x4c
        /*0022*/ 	.byte	0x01
	.zero		1


	//----- nvinfo : EIATTR_MERCURY_ISA_VERSION
	.align		4
        /*0024*/ 	.byte	0x03, 0x5f
        /*0026*/ 	.short	0x0101


	//----- nvinfo : EIATTR_COOP_GROUP_MASK_REGIDS
	.align		4
        /*0028*/ 	.byte	0x04, 0x29
        /*002a*/ 	.short	(.L_1060 - .L_1059)


	//   ....[0]....
.L_1059:
        /*002c*/ 	.word	0xffffffff


	//   ....[1]....
        /*0030*/ 	.word	0xffffffff


	//   ....[2]....
        /*0034*/ 	.word	0xffffffff


	//   ....[3]....
        /*0038*/ 	.word	0xffffffff


	//   ....[4]....
        /*003c*/ 	.word	0xffffffff


	//   ....[5]....
        /*0040*/ 	.word	0xffffffff


	//   ....[6]....
        /*0044*/ 	.word	0xffffffff


	//   ....[7]....
        /*0048*/ 	.word	0xffffffff


	//   ....[8]....
        /*004c*/ 	.word	0xffffffff


	//   ....[9]....
        /*0050*/ 	.word	0xffffffff


	//   ....[10]....
        /*0054*/ 	.word	0xffffffff


	//   ....[11]....
        /*0058*/ 	.word	0xffffffff


	//   ....[12]....
        /*005c*/ 	.word	0xffffffff


	//   ....[13]....
        /*0060*/ 	.word	0xffffffff


	//   ....[14]....
        /*0064*/ 	.word	0xffffffff


	//   ....[15]....
        /*0068*/ 	.word	0xffffffff


	//----- nvinfo : EIATTR_COOP_GROUP_INSTR_OFFSETS
	.align		4
.L_1060:
        /*006c*/ 	.byte	0x04, 0x28
        /*006e*/ 	.short	(.L_1062 - .L_1061)


	//   ....[0]....
.L_1061:
        /*0070*/ 	.word	0x00007cd0


	//   ....[1]....
        /*0074*/ 	.word	0x00007cf0


	//   ....[2]....
        /*0078*/ 	.word	0x00007d90


	//   ....[3]....
        /*007c*/ 	.word	0x00007da0


	//   ....[4]....
        /*0080*/ 	.word	0x0000db90


	//   ....[5]....
        /*0084*/ 	.word	0x0000dba0


	//   ....[6]....
        /*0088*/ 	.word	0x0000dbd0


	//   ....[7]....
        /*008c*/ 	.word	0x0000dbe0


	//   ....[8]....
        /*0090*/ 	.word	0x000135c0


	//   ....[9]....
        /*0094*/ 	.word	0x000135e0


	//   ....[10]....
        /*0098*/ 	.word	0x00013610


	//   ....[11]....
        /*009c*/ 	.word	0x00013620


	//   ....[12]....
        /*00a0*/ 	.word	0x000154f0


	//   ....[13]....
        /*00a4*/ 	.word	0x00015530


	//   ....[14]....
        /*00a8*/ 	.word	0x00015590


	//   ....[15]....
        /*00ac*/ 	.word	0x000155a0


	//----- nvinfo : EIATTR_EXIT_INSTR_OFFSETS
	.align		4
.L_1062:
        /*00b0*/ 	.byte	0x04, 0x1c
        /*00b2*/ 	.short	(.L_1064 - .L_1063)


	//   ....[0]....
.L_1063:
        /*00b4*/ 	.word	0x00000310


	//   ....[1]....
        /*00b8*/ 	.word	0x00000ce0


	//   ....[2]....
        /*00bc*/ 	.word	0x00000d10


	//   ....[3]....
        /*00c0*/ 	.word	0x000169f0


	//   ....[4]....
        /*00c4*/ 	.word	0x00016af0


	//   ....[5]....
        /*00c8*/ 	.word	0x00016b10


	//----- nvinfo : EIATTR_CRS_STACK_SIZE
	.align		4
.L_1064:
        /*00cc*/ 	.byte	0x04, 0x1e
        /*00ce*/ 	.short	(.L_1066 - .L_1065)
.L_1065:
        /*00d0*/ 	.word	0x00000000


	//----- nvinfo : EIATTR_CBANK_PARAM_SIZE
	.align		4
.L_1066:
        /*00d4*/ 	.byte	0x03, 0x19
        /*00d6*/ 	.short	0x01d0


	//----- nvinfo : EIATTR_PARAM_CBANK
	.align		4
        /*00d8*/ 	.byte	0x04, 0x0a
        /*00da*/ 	.short	(.L_1068 - .L_1067)
	.align		4
.L_1067:
        /*00dc*/ 	.word	index@(.nv.constant0._ZN5flash24flash_fwd_splitkv_kernelI23Flash_fwd_kernel_traitsILi128ELi64ELi128ELi4ELb0ELb0EN7cutlass6half_tE19Flash_kernel_traitsILi128ELi64ELi128ELi4ES3_EELb1ELb0ELb1ELb0ELb0ELb1ELb0ELb0EEEvNS_16Flash_fwd_paramsE)
        /*00e0*/ 	.short	0x0210
        /*00e2*/ 	.short	0x01d0


	//----- nvinfo : EIATTR_SW_WAR
	.align		4
.L_1068:
        /*00e4*/ 	.byte	0x04, 0x36
        /*00e6*/ 	.short	(.L_1070 - .L_1069)
.L_1069:
        /*00e8*/ 	.word	0x00000008
.L_1070:


//--------------------- .nv.info._ZN5flash24flash_fwd_splitkv_kernelI23Flash_fwd_kernel_traitsILi128ELi64ELi128ELi4ELb0ELb0EN7cutlass6half_tE19Flash_kernel_traitsILi128ELi64ELi128ELi4ES3_EELb1ELb0ELb0ELb0ELb1ELb0ELb0ELb1EEEvNS_16Flash_fwd_paramsE --------------------------
	.section	.nv.info._ZN5flash24flash_fwd_splitkv_kernelI23Flash_fwd_kernel_traitsILi128ELi64ELi128ELi4ELb0ELb0EN7cutlass6half_tE19Flash_kernel_traitsILi128ELi64ELi128ELi4ES3_EELb1ELb0ELb0ELb0ELb1ELb0ELb0ELb1EEEvNS_16Flash_fwd_paramsE,"",@"SHT_CUDA_INFO"
	.sectionflags	@""
	.align	4


	//----- nvinfo : EIATTR_CUDA_API_VERSION
	.align		4
        /*0000*/ 	.byte	0x04, 0x37
        /*0002*/ 	.short	(.L_1072 - .L_1071)
.L_1071:
        /*0004*/ 	.word	0x00000082


	//----- nvinfo : EIATTR_KPARAM_INFO
	.align		4
.L_1072:
        /*0008*/ 	.byte	0x04, 0x17
        /*000a*/ 	.short	(.L_1074 - .L_1073)
.L_1073:
        /*000c*/ 	.word	0x00000000
        /*0010*/ 	.short	0x0000
        /*0012*/ 	.short	0x0000
        /*0014*/ 	.byte	0x00, 0xf0, 0x41, 0x07


	//----- nvinfo : EIATTR_SPARSE_MMA_MASK
	.align		4
.L_1074:
        /*0018*/ 	.byte	0x03, 0x50
        /*001a*/ 	.short	0x0000


	//----- nvinfo : EIATTR_MAXREG_COUNT
	.align		4
        /*001c*/ 	.byte	0x03, 0x1b
        /*001e*/ 	.short	0x00ff


	//----- nvinfo : EIATTR_NUM_BARRIERS
	.align		4
        /*0020*/ 	.byte	0x02, 0x4c
        /*0022*/ 	.byte	0x01
	.zero		1


	//----- nvinfo : EIATTR_MERCURY_ISA_VERSION
	.align		4
        /*0024*/ 	.byte	0x03, 0x5f
        /*0026*/ 	.short	0x0101


	//----- nvinfo : EIATTR_COOP_GROUP_MASK_REGIDS
	.align		4
        /*0028*/ 	.byte	0x04, 0x29
        /*002a*/ 	.short	(.L_1076 - .L_1075)


	//   ....[0]....
.L_1075:
        /*002c*/ 	.word	0xffffffff


	//   ....[1]....
        /*0030*/ 	.word	0xffffffff


	//   ....[2]....
        /*0034*/ 	.word	0xffffffff


	//   ....[3]....
        /*0038*/ 	.word	0xffffffff


	//   ....[4]....
        /*003c*/ 	.word	0xffffffff


	//   ....[5]....
        /*0040*/ 	.word	0xffffffff


	//   ....[6]....
        /*0044*/ 	.word	0xffffffff


	//   ....[7]....
        /*0048*/ 	.word	0xffffffff


	//   ....[8]....
        /*004c*/ 	.word	0xffffffff


	//   ....[9]....
        /*0050*/ 	.word	0xffffffff


	//   ....[10]....
        /*0054*/ 	.word	0xffffffff


	//   ....[11]....
        /*0058*/ 	.word	0xffffffff


	//   ....[12]....
        /*005c*/ 	.word	0xffffffff


	//   ....[13]....
        /*0060*/ 	.word	0xffffffff


	//   ....[14]....
        /*0064*/ 	.word	0xffffffff


	//   ....[15]....
        /*0068*/ 	.word	0xffffffff


	//----- nvinfo : EIATTR_COOP_GROUP_INSTR_OFFSETS
	.align		4
.L_1076:
        /*006c*/ 	.byte	0x04, 0x28
        /*006e*/ 	.short	(.L_1078 - .L_1077)


	//   ....[0]....
.L_1077:
        /*0070*/ 	.word	0x00015fd0


	//   ....[1]....
        /*0074*/ 	.word	0x00015ff0


	//   ....[2]....
        /*0078*/ 	.word	0x00016090


	//   ....[3]....
        /*007c*/ 	.word	0x000160a0


	//   ....[4]....
        /*0080*/ 	.word	0x0001a420


	//   ....[5]....
        /*0084*/ 	.word	0x0001a430


	//   ....[6]....
        /*0088*/ 	.word	0x0001a460


	//   ....[7]....
        /*008c*/ 	.word	0x0001a470


	//   ....[8]....
        /*0090*/ 	.word	0x0001e250


	//   ....[9]....
        /*0094*/ 	.word	0x0001e270


	//   ....[10]....
        /*0098*/ 	.word	0x0001e2b0


	//   ....[11]....
        /*009c*/ 	.word	0x0001e2c0


	//   ....[12]....
        /*00a0*/ 	.word	0x00020200


	//   ....[13]....
        /*00a4*/ 	.word	0x00020240


	//   ....[14]....
        /*00a8*/ 	.word	0x000202a0


	//   ....[15]....
        /*00ac*/ 	.word	0x000202b0


	//----- nvinfo : EIATTR_EXIT_INSTR_OFFSETS
	.align		4
.L_1078:
        /*00b0*/ 	.byte	0x04, 0x1c
        /*00b2*/ 	.short	(.L_1080 - .L_1079)


	//   ....[0]....
.L_1079:
        /*00b4*/ 	.word	0x00000330


	//   ....[1]....
        /*00b8*/ 	.word	0x00000c50


	//   ....[2]....
        /*00bc*/ 	.word	0x00000c80


	//   ....[3]....
        /*00c0*/ 	.word	0x00021630


	//   ....[4]....
        /*00c4*/ 	.word	0x00021710


	//----- nvinfo : EIATTR_CRS_STACK_SIZE
	.align		4
.L_1080:
        /*00c8*/ 	.byte	0x04, 0x1e
        /*00ca*/ 	.short	(.L_1082 - .L_1081)
.L_1081:
        /*00cc*/ 	.word	0x00000000


	//----- nvinfo : EIATTR_CBANK_PARAM_SIZE
	.align		4
.L_1082:
        /*00d0*/ 	.byte	0x03, 0x19
        /*00d2*/ 	.short	0x01d0


	//----- nvinfo : EIATTR_PARAM_CBANK
	.align		4
        /*00d4*/ 	.byte	0x04, 0x0a
        /*00d6*/ 	.short	(.L_1084 - .L_1083)
	.align		4
.L_1083:
        /*00d8*/ 	.word	index@(.nv.constant0._ZN5flash24flash_fwd_splitkv_kernelI23Flash_fwd_kernel_traitsILi128ELi64ELi128ELi4ELb0ELb0EN7cutlass6half_tE19Flash_kernel_traitsILi128ELi64ELi128ELi4ES3_EELb1ELb0ELb0ELb0ELb1ELb0ELb0ELb1EEEvNS_16Flash_fwd_paramsE)
        /*00dc*/ 	.short	0x0210
        /*00de*/ 	.short	0x01d0


	//----- nvinfo : EIATTR_SW_WAR
	.align		4
.L_1084:
        /*00e0*/ 	.byte	0x04, 0x36
        /*00e2*/ 	.short	(.L_1086 - .L_1085)
.L_1085:
        /*00e4*/ 	.word	0x00000008
.L_1086:


//--------------------- .nv.info._ZN5flash24flash_fwd_splitkv_kernelI23Flash_fwd_kernel_traitsILi128ELi64ELi128ELi4ELb0ELb0EN7cutlass6half_tE19Flash_kernel_traitsILi128ELi64ELi128ELi4ES3_EELb1ELb0ELb0ELb0ELb1ELb1ELb0ELb1EEEvNS_16Flash_fwd_paramsE --------------------------
	.section	.nv.info._ZN5flash24flash_fwd_splitkv_kernelI23Flash_fwd_kernel_traitsILi128ELi64ELi128ELi4ELb0ELb0EN7cutlass6half_tE19Flash_kernel_traitsILi128ELi64ELi128ELi4ES3_EELb1ELb0ELb0ELb0ELb1ELb1ELb0ELb1EEEvNS_16Flash_fwd_paramsE,"",@"SHT_CUDA_INFO"
	.sectionflags	@""
	.align	4


	//----- nvinfo : EIATTR_CUDA_API_VERSION
	.align		4
        /*0000*/ 	.byte	0x04, 0x37
        /*0002*/ 	.short	(.L_1088 - .L_1087)
.L_1087:
        /*0004*/ 	.word	0x00000082


	//----- nvinfo : EIATTR_KPARAM_INFO
	.align		4
.L_1088:
        /*0008*/ 	.byte	0x04, 0x17
        /*000a*/ 	.short	(.L_1090 - .L_1089)
.L_1089:
        /*000c*/ 	.word	0x00000000
        /*0010*/ 	.short	0x0000
        /*0012*/ 	.short	0x0000
        /*0014*/ 	.byte	0x00, 0xf0, 0x41, 0x07


	//----- nvinfo : EIATTR_SPARSE_MMA_MASK
	.align		4
.L_1090:
        /*0018*/ 	.byte	0x03, 0x50
        /*001a*/ 	.short	0x0000


	//----- nvinfo : EIATTR_MAXREG_COUNT
	.align		4
        /*001c*/ 	.byte	0x03, 0x1b
        /*001e*/ 	.short	0x00ff


	//----- nvinfo : EIATTR_NUM_BARRIERS
	.align		4
        /*0020*/ 	.byte	0x02, 0x4c
        /*0022*/ 	.byte	0x01
	.zero		1


	//----- nvinfo : EIATTR_MERCURY_ISA_VERSION
	.align		4
        /*0024*/ 	.byte	0x03, 0x5f
        /*0026*/ 	.short	0x0101


	//----- nvinfo : EIATTR_COOP_GROUP_MASK_REGIDS
	.align		4
        /*0028*/ 	.byte	0x04, 0x29
        /*002a*/ 	.short	(.L_1092 - .L_1091)


	//   ....[0]....
.L_1091:
        /*002c*/ 	.word	0xffffffff


	//   ....[1]....
        /*0030*/ 	.word	0xffffffff


	//   ....[2]....
        /*0034*/ 	.word	0xffffffff


	//   ....[3]....
        /*0038*/ 	.word	0xffffffff


	//   ....[4]....
        /*003c*/ 	.word	0xffffffff


	//   ....[5]....
        /*0040*/ 	.word	0xffffffff


	//   ....[6]....
        /*0044*/ 	.word	0xffffffff


	//   ....[7]....
        /*0048*/ 	.word	0xffffffff


	//   ....[8]....
        /*004c*/ 	.word	0xffffffff


	//   ....[9]....
        /*0050*/ 	.word	0xffffffff


	//   ....[10]....
        /*0054*/ 	.word	0xffffffff


	//   ....[11]....
        /*0058*/ 	.word	0xffffffff


	//   ....[12]....
        /*005c*/ 	.word	0xffffffff


	//   ....[13]....
        /*0060*/ 	.word	0xffffffff


	//   ....[14]....
        /*0064*/ 	.word	0xffffffff


	//   ....[15]....
        /*0068*/ 	.word	0xffffffff


	//----- nvinfo : EIATTR_COOP_GROUP_INSTR_OFFSETS
	.align		4
.L_1092:
        /*006c*/ 	.byte	0x04, 0x28
        /*006e*/ 	.short	(.L_1094 - .L_1093)


	//   ....[0]....
.L_1093:
        /*0070*/ 	.word	0x000167f0


	//   ....[1]....
        /*0074*/ 	.word	0x00016810


	//   ....[2]....
        /*0078*/ 	.word	0x000168b0


	//   ....[3]....
        /*007c*/ 	.word	0x000168c0


	//   ....[4]....
        /*0080*/ 	.word	0x0001b470


	//   ....[5]....
        /*0084*/ 	.word	0x0001b480


	//   ....[6]....
        /*0088*/ 	.word	0x0001b4b0


	//   ....[7]....
        /*008c*/ 	.word	0x0001b4c0


	//   ....[8]....
        /*0090*/ 	.word	0x0001fb40


	//   ....[9]....
        /*0094*/ 	.word	0x0001fb50


	//   ....[10]....
        /*0098*/ 	.word	0x0001fb80


	//   ....[11]....
        /*009c*/ 	.word	0x0001fb90


	//   ....[12]....
        /*00a0*/ 	.word	0x00021a70


	//   ....[13]....
        /*00a4*/ 	.word	0x00021ab0


	//   ....[14]....
        /*00a8*/ 	.word	0x00021b10


	//   ....[15]....
        /*00ac*/ 	.word	0x00021b20


	//----- nvinfo : EIATTR_EXIT_INSTR_OFFSETS
	.align		4
.L_1094:
        /*00b0*/ 	.byte	0x04, 0x1c
        /*00b2*/ 	.short	(.L_1096 - .L_1095)


	//   ....[0]....
.L_1095:
        /*00b4*/ 	.word	0x00000330


	//   ....[1]....
        /*00b8*/ 	.word	0x00000c50


	//   ....[2]....
        /*00bc*/ 	.word	0x00000c80


	//   ....[3]....
        /*00c0*/ 	.word	0x00022ea0


	//   ....[4]....
        /*00c4*/ 	.word	0x00022f80


	//----- nvinfo : EIATTR_CRS_STACK_SIZE
	.align		4
.L_1096:
        /*00c8*/ 	.byte	0x04, 0x1e
        /*00ca*/ 	.short	(.L_1098 - .L_1097)
.L_1097:
        /*00cc*/ 	.word	0x00000000


	//----- nvinfo : EIATTR_CBANK_PARAM_SIZE
	.align		4
.L_1098:
        /*00d0*/ 	.byte	0x03, 0x19
        /*00d2*/ 	.short	0x01d0


	//----- nvinfo : EIATTR_PARAM_CBANK
	.align		4
        /*00d4*/ 	.byte	0x04, 0x0a
        /*00d6*/ 	.short	(.L_1100 - .L_1099)
	.align		4
.L_1099:
        /*00d8*/ 	.word	index@(.nv.constant0._ZN5flash24flash_fwd_splitkv_kernelI23Flash_fwd_kernel_traitsILi128ELi64ELi128ELi4ELb0ELb0EN7cutlass6half_tE19Flash_kernel_traitsILi128ELi64ELi128ELi4ES3_EELb1ELb0ELb0ELb0ELb1ELb1ELb0ELb1EEEvNS_16Flash_fwd_paramsE)
        /*00dc*/ 	.short	0x0210
        /*00de*/ 	.short	0x01d0


	//----- nvinfo : EIATTR_SW_WAR
	.align		4
.L_1100:
        /*00e0*/ 	.byte	0x04, 0x36
        /*00e2*/ 	.short	(.L_1102 - .L_1101)
.L_1101:
        /*00e4*/ 	.word	0x00000008
.L_1102:


//--------------------- .nv.info._ZN5flash24flash_fwd_splitkv_kernelI23Flash_fwd_kernel_traitsILi128ELi64ELi128ELi4ELb0ELb0EN7cutlass6half_tE19Flash_kernel_traitsILi128ELi64ELi128ELi4ES3_EELb1ELb0ELb1ELb0ELb0ELb0ELb0ELb1EEEvNS_16Flash_fwd_paramsE --------------------------
	.section	.nv.info._ZN5flash24flash_fwd_splitkv_kernelI23Flash_fwd_kernel_traitsILi128ELi64ELi128ELi4ELb0ELb0EN7cutlass6half_tE19Flash_kernel_traitsILi128ELi64ELi128ELi4ES3_EELb1ELb0ELb1ELb0ELb0ELb0ELb0ELb1EEEvNS_16Flash_fwd_paramsE,"",@"SHT_CUDA_INFO"
	.sectionflags	@""
	.align	4


	//----- nvinfo : EIATTR_CUDA_API_VERSION
	.align		4
        /*0000*/ 	.byte	0x04, 0x37
        /*0002*/ 	.short	(.L_1104 - .L_1103)
.L_1103:
        /*0004*/ 	.word	0x00000082


	//----- nvinfo : EIATTR_KPARAM_INFO
	.align		4
.L_1104:
        /*0008*/ 	.byte	0x04, 0x17
        /*000a*/ 	.short	(.L_1106 - .L_1105)
.L_1105:
        /*000c*/ 	.word	0x00000000
        /*0010*/ 	.short	0x0000
        /*0012*/ 	.short	0x0000
        /*0014*/ 	.byte	0x00, 0xf0, 0x41, 0x07


	//----- nvinfo : EIATTR_SPARSE_MMA_MASK
	.align		4
.L_1106:
        /*0018*/ 	.byte	0x03, 0x50
        /*001a*/ 	.short	0x0000


	//----- nvinfo : EIATTR_MAXREG_COUNT
	.align		4
        /*001c*/ 	.byte	0x03, 0x1b
        /*001e*/ 	.short	0x00ff


	//----- nvinfo : EIATTR_NUM_BARRIERS
	.align		4
        /*0020*/ 	.byte	0x02, 0x4c
        /*0022*/ 	.byte	0x01
	.zero		1


	//----- nvinfo : EIATTR_MERCURY_ISA_VERSION
	.align		4
        /*0024*/ 	.byte	0x03, 0x5f
        /*0026*/ 	.short	0x0101


	//----- nvinfo : EIATTR_COOP_GROUP_MASK_REGIDS
	.align		4
        /*0028*/ 	.byte	0x04, 0x29
        /*002a*/ 	.short	(.L_1108 - .L_1107)


	//   ....[0]....
.L_1107:
        /*002c*/ 	.word	0xffffffff


	//   ....[1]....
        /*0030*/ 	.word	0xffffffff


	//   ....[2]....
        /*0034*/ 	.word	0xffffffff


	//   ....[3]....
        /*0038*/ 	.word	0xffffffff


	//   ....[4]....
        /*003c*/ 	.word	0xffffffff


	//   ....[5]....
        /*0040*/ 	.word	0xffffffff


	//   ....[6]....
        /*0044*/ 	.word	0xffffffff


	//   ....[7]....
        /*0048*/ 	.word	0xffffffff


	//   ....[8]....
        /*004c*/ 	.word	0xffffffff


	//   ....[9]....
        /*0050*/ 	.word	0xffffffff


	//   ....[10]....
        /*0054*/ 	.word	0xffffffff


	//   ....[11]....
        /*0058*/ 	.word	0xffffffff


	//   ....[12]....
        /*005c*/ 	.word	0xffffffff


	//   ....[13]....
        /*0060*/ 	.word	0xffffffff


	//   ....[14]....
        /*0064*/ 	.word	0xffffffff


	//   ....[15]....
        /*0068*/ 	.word	0xffffffff


	//   ....[16]....
        /*006c*/ 	.word	0x05000004


	//   ....[17]....
        /*0070*/ 	.word	0x05000004


	//   ....[18]....
        /*0074*/ 	.word	0x05000004


	//   ....[19]....
        /*0078*/ 	.word	0x05000004


	//----- nvinfo : EIATTR_COOP_GROUP_INSTR_OFFSETS
	.align		4
.L_1108:
        /*007c*/ 	.byte	0x04, 0x28
        /*007e*/ 	.short	(.L_1110 - .L_1109)


	//   ....[0]....
.L_1109:
        /*0080*/ 	.word	0x00018e80


	//   ....[1]....
        /*0084*/ 	.word	0x00018ee0


	//   ....[2]....
        /*0088*/ 	.word	0x00018f10


	//   ....[3]....
        /*008c*/ 	.word	0x00018f30


	//   ....[4]....
        /*0090*/ 	.word	0x0001e3a0


	//   ....[5]....
        /*0094*/ 	.word	0x0001e3f0


	//   ....[6]....
        /*0098*/ 	.word	0x0001e410


	//   ....[7]....
        /*009c*/ 	.word	0x0001e430


	//   ....[8]....
        /*00a0*/ 	.word	0x00023a60


	//   ....[9]....
        /*00a4*/ 	.word	0x00023a70


	//   ....[10]....
        /*00a8*/ 	.word	0x00023aa0


	//   ....[11]....
        /*00ac*/ 	.word	0x00023ab0


	//   ....[12]....
        /*00b0*/ 	.word	0x00025a30


	//   ....[13]....
        /*00b4*/ 	.word	0x00025a40


	//   ....[14]....
        /*00b8*/ 	.word	0x00025a70


	//   ....[15]....
        /*00bc*/ 	.word	0x00025a80


	//   ....[16]....
        /*00c0*/ 	.word	0x00027360


	//   ....[17]....
        /*00c4*/ 	.word	0x000273d0


	//   ....[18]....
        /*00c8*/ 	.word	0x00027430


	//   ....[19]....
        /*00cc*/ 	.word	0x000274a0


	//----- nvinfo : EIATTR_EXIT_INSTR_OFFSETS
	.align		4
.L_1110:
        /*00d0*/ 	.byte	0x04, 0x1c
        /*00d2*/ 	.short	(.L_1112 - .L_1111)


	//   ....[0]....
.L_1111:
        /*00d4*/ 	.word	0x00000090


	//----- nvinfo : EIATTR_CRS_STACK_SIZE
	.align		4
.L_1112:
        /*00d8*/ 	.byte	0x04, 0x1e
        /*00da*/ 	.short	(.L_1114 - .L_1113)
.L_1113:
        /*00dc*/ 	.word	0x00000000


	//----- nvinfo : EIATTR_CBANK_PARAM_SIZE
	.align		4
.L_1114:
        /*00e0*/ 	.byte	0x03, 0x19
        /*00e2*/ 	.short	0x01d0


	//----- nvinfo : EIATTR_PARAM_CBANK
	.align		4
        /*00e4*/ 	.byte	0x04, 0x0a
        /*00e6*/ 	.short	(.L_1116 - .L_1115)
	.align		4
.L_1115:
        /*00e8*/ 	.word	index@(.nv.constant0._ZN5flash24flash_fwd_splitkv_kernelI23Flash_fwd_kernel_traitsILi128ELi64ELi128ELi4ELb0ELb0EN7cutlass6half_tE19Flash_kernel_traitsILi128ELi64ELi128ELi4ES3_EELb1ELb0ELb1ELb0ELb0ELb0ELb0ELb1EEEvNS_16Flash_fwd_paramsE)
        /*00ec*/ 	.short	0x0210
        /*00ee*/ 	.short	0x01d0


	//----- nvinfo : EIATTR_SW_WAR
	.align		4
.L_1116:
        /*00f0*/ 	.byte	0x04, 0x36
        /*00f2*/ 	.short	(.L_1118 - .L_1117)
.L_1117:
        /*00f4*/ 	.word	0x00000008
.L_1118:


//--------------------- .nv.info._ZN5flash24flash_fwd_splitkv_kernelI23Flash_fwd_kernel_traitsILi128ELi64ELi128ELi4ELb0ELb0EN7cutlass6half_tE19Flash_kernel_traitsILi128ELi64ELi128ELi4ES3_EELb1ELb0ELb1ELb0ELb0ELb1ELb0ELb1EEEvNS_16Flash_fwd_paramsE --------------------------
	.section	.nv.info._ZN5flash24flash_fwd_splitkv_kernelI23Flash_fwd_kernel_traitsILi128ELi64ELi128ELi4ELb0ELb0EN7cutlass6half_tE19Flash_kernel_traitsILi128ELi64ELi128ELi4ES3_EELb1ELb0ELb1ELb0ELb0ELb1ELb0ELb1EEEvNS_16Flash_fwd_paramsE,"",@"SHT_CUDA_INFO"
	.sectionflags	@""
	.align	4


	//----- nvinfo : EIATTR_CUDA_API_VERSION
	.align		4
        /*0000*/ 	.byte	0x04, 0x37
        /*0002*/ 	.short	(.L_1120 - .L_1119)
.L_1119:
        /*0004*/ 	.word	0x00000082


	//----- nvinfo : EIATTR_KPARAM_INFO
	.align		4
.L_1120:
        /*0008*/ 	.byte	0x04, 0x17
        /*000a*/ 	.short	(.L_1122 - .L_1121)
.L_1121:
        /*000c*/ 	.word	0x00000000
        /*0010*/ 	.short	0x0000
        /*0012*/ 	.short	0x0000
        /*0014*/ 	.byte	0x00, 0xf0, 0x41, 0x07


	//----- nvinfo : EIATTR_SPARSE_MMA_MASK
	.align		4
.L_1122:
        /*0018*/ 	.byte	0x03, 0x50
        /*001a*/ 	.short	0x0000


	//----- nvinfo : EIATTR_MAXREG_COUNT
	.align		4
        /*001c*/ 	.byte	0x03, 0x1b
        /*001e*/ 	.short	0x00ff


	//----- nvinfo : EIATTR_NUM_BARRIERS
	.align		4
        /*0020*/ 	.byte	0x02, 0x4c
        /*0022*/ 	.byte	0x01
	.zero		1


	//----- nvinfo : EIATTR_ANNOTATIONS
	.align		4
        /*0024*/ 	.byte	0x04, 0x55
        /*0026*/ 	.short	(.L_1124 - .L_1123)


	//   ....[0]....
.L_1123:
        /*0028*/ 	.word	0x00000001
        /*002c*/ 	.byte	0x90, 0x01, 0x00, 0x00, 0x01, 0x00, 0x00, 0x00, 0xf0, 0x01, 0x00, 0x00, 0x01, 0x00, 0x00, 0x00
        /*003c*/ 	.byte	0xd0, 0x05, 0x00, 0x00, 0x01, 0x00, 0x00, 0x00, 0x80, 0xf4, 0x00, 0x00, 0x01, 0x00, 0x00, 0x00
        /*004c*/ 	.byte	0x00, 0x4e, 0x01, 0x00, 0x01, 0x00, 0x00, 0x00, 0x80, 0xbf, 0x01, 0x00, 0x01, 0x00, 0x00, 0x00
        /*005c*/ 	.byte	0x90, 0x83, 0x02, 0x00, 0x01, 0x00, 0x00, 0x00, 0xf0, 0x90, 0x02, 0x00, 0x01, 0x00, 0x00, 0x00
        /*006c*/ 	.byte	0xb0, 0x91, 0x02, 0x00


	//----- nvinfo : EIATTR_MERCURY_ISA_VERSION
	.align		4
.L_1124:
        /*0070*/ 	.byte	0x03, 0x5f
        /*0072*/ 	.short	0x0101


	//----- nvinfo : EIATTR_COOP_GROUP_MASK_REGIDS
	.align		4
        /*0074*/ 	.byte	0x04, 0x29
        /*0076*/ 	.short	(.L_1126 - .L_1125)


	//   ....[0]....
.L_1125:
        /*0078*/ 	.word	0xffffffff


	//   ....[1]....
        /*007c*/ 	.word	0xffffffff


	//   ....[2]....
        /*0080*/ 	.word	0xffffffff


	//   ....[3]....
        /*0084*/ 	.word	0xffffffff


	//   ....[4]....
        /*0088*/ 	.word	0xffffffff


	//   ....[5]....
        /*008c*/ 	.word	0xffffffff


	//   ....[6]....
        /*0090*/ 	.word	0xffffffff


	//   ....[7]....
        /*0094*/ 	.word	0xffffffff


	//   ....[8]....
        /*0098*/ 	.word	0xffffffff


	//   ....[9]....
        /*009c*/ 	.word	0xffffffff


	//   ....[10]....
        /*00a0*/ 	.word	0xffffffff


	//   ....[11]....
        /*00a4*/ 	.word	0xffffffff


	//   ....[12]....
        /*00a8*/ 	.word	0xffffffff


	//   ....[13]....
        /*00ac*/ 	.word	0xffffffff


	//   ....[14]....
        /*00b0*/ 	.word	0xffffffff


	//   ....[15]....
        /*00b4*/ 	.word	0xffffffff


	//   ....[16]....
        /*00b8*/ 	.word	0x05000004


	//   ....[17]....
        /*00bc*/ 	.word	0x05000004


	//   ....[18]....
        /*00c0*/ 	.word	0x05000004


	//   ....[19]....
        /*00c4*/ 	.word	0x05000004


	//----- nvinfo : EIATTR_COOP_GROUP_INSTR_OFFSETS
	.align		4
.L_1126:
        /*00c8*/ 	.byte	0x04, 0x28
        /*00ca*/ 	.short	(.L_1128 - .L_1127)


	//   ....[0]....
.L_1127:
        /*00cc*/ 	.word	0x0001a360


	//   ....[1]....
        /*00d0*/ 	.word	0x0001a380


	//   ....[2]....
        /*00d4*/ 	.word	0x0001a420


	//   ....[3]....
        /*00d8*/ 	.word	0x0001a430


	//   ....[4]....
        /*00dc*/ 	.word	0x000202e0


	//   ....[5]....
        /*00e0*/ 	.word	0x000202f0


	//   ....[6]....
        /*00e4*/ 	.word	0x00020320


	//   ....[7]....
        /*00e8*/ 	.word	0x00020330


	//   ....[8]....
        /*00ec*/ 	.word	0x00026360


	//   ....[9]....
        /*00f0*/ 	.word	0x00026390


	//   ....[10]....
        /*00f4*/ 	.word	0x000263b0


	//   ....[11]....
        /*00f8*/ 	.word	0x000263d0


	//   ....[12]....
        /*00fc*/ 	.word	0x00028320


	//   ....[13]....
        /*0100*/ 	.word	0x00028330


	//   ....[14]....
        /*0104*/ 	.word	0x00028360


	//   ....[15]....
        /*0108*/ 	.word	0x00028370


	//   ....[16]....
        /*010c*/ 	.word	0x00029d00


	//   ....[17]....
        /*0110*/ 	.word	0x00029d70


	//   ....[18]....
        /*0114*/ 	.word	0x00029de0


	//   ....[19]....
        /*0118*/ 	.word	0x00029e40


	//----- nvinfo : EIATTR_EXIT_INSTR_OFFSETS
	.align		4
.L_1128:
        /*011c*/ 	.byte	0x04, 0x1c
        /*011e*/ 	.short	(.L_1130 - .L_1129)


	//   ....[0]....
.L_1129:
        /*0120*/ 	.word	0x00000060


	//----- nvinfo : EIATTR_CRS_STACK_SIZE
	.align		4
.L_1130:
        /*0124*/ 	.byte	0x04, 0x1e
        /*0126*/ 	.short	(.L_1132 - .L_1131)
.L_1131:
        /*0128*/ 	.word	0x00000000


	//----- nvinfo : EIATTR_CBANK_PARAM_SIZE
	.align		4
.L_1132:
        /*012c*/ 	.byte	0x03, 0x19
        /*012e*/ 	.short	0x01d0


	//----- nvinfo : EIATTR_PARAM_CBANK
	.align		4
        /*0130*/ 	.byte	0x04, 0x0a
        /*0132*/ 	.short	(.L_1134 - .L_1133)
	.align		4
.L_1133:
        /*0134*/ 	.word	index@(.nv.constant0._ZN5flash24flash_fwd_splitkv_kernelI23Flash_fwd_kernel_traitsILi128ELi64ELi128ELi4ELb0ELb0EN7cutlass6half_tE19Flash_kernel_traitsILi128ELi64ELi128ELi4ES3_EELb1ELb0ELb1ELb0ELb0ELb1ELb0ELb1EEEvNS_16Flash_fwd_paramsE)
        /*0138*/ 	.short	0x0210
        /*013a*/ 	.short	0x01d0


	//----- nvinfo : EIATTR_SW_WAR
	.align		4
.L_1134:
        /*013c*/ 	.byte	0x04, 0x36
        /*013e*/ 	.short	(.L_1136 - .L_1135)
.L_1135:
        /*0140*/ 	.word	0x00000008
.L_1136:


//--------------------- .nv.info._ZN5flash24flash_fwd_splitkv_kernelI23Flash_fwd_kernel_traitsILi128ELi64ELi128ELi4ELb0ELb0EN7cutlass6half_tE19Flash_kernel_traitsILi128ELi64ELi128ELi4ES3_EELb1ELb0ELb0ELb0ELb1ELb0ELb1ELb0EEEvNS_16Flash_fwd_paramsE --------------------------
	.section	.nv.info._ZN5flash24flash_fwd_splitkv_kernelI23Flash_fwd_kernel_traitsILi128ELi64ELi128ELi4ELb0ELb0EN7cutlass6half_tE19Flash_kernel_traitsILi128ELi64ELi128ELi4ES3_EELb1ELb0ELb0ELb0ELb1ELb0ELb1ELb0EEEvNS_16Flash_fwd_paramsE,"",@"SHT_CUDA_INFO"
	.sectionflags	@""
	.align	4


	//----- nvinfo : EIATTR_CUDA_API_VERSION
	.align		4
        /*0000*/ 	.byte	0x04, 0x37
        /*0002*/ 	.short	(.L_1138 - .L_1137)
.L_1137:
        /*0004*/ 	.word	0x00000082


	//----- nvinfo : EIATTR_KPARAM_INFO
	.align		4
.L_1138:
        /*0008*/ 	.byte	0x04, 0x17
        /*000a*/ 	.short	(.L_1140 - .L_1139)
.L_1139:
        /*000c*/ 	.word	0x00000000
        /*0010*/ 	.short	0x0000
        /*0012*/ 	.short	0x0000
        /*0014*/ 	.byte	0x00, 0xf0, 0x41, 0x07


	//----- nvinfo : EIATTR_SPARSE_MMA_MASK
	.align		4
.L_1140:
        /*0018*/ 	.byte	0x03, 0x50
        /*001a*/ 	.short	0x0000


	//----- nvinfo : EIATTR_MAXREG_COUNT
	.align		4
        /*001c*/ 	.byte	0x03, 0x1b
        /*001e*/ 	.short	0x00ff


	//----- nvinfo : EIATTR_NUM_BARRIERS
	.align		4
        /*0020*/ 	.byte	0x02, 0x4c
        /*0022*/ 	.byte	0x01
	.zero		1


	//----- nvinfo : EIATTR_MERCURY_ISA_VERSION
	.align		4
        /*0024*/ 	.byte	0x03, 0x5f
        /*0026*/ 	.short	0x0101


	//----- nvinfo : EIATTR_COOP_GROUP_MASK_REGIDS
	.align		4
        /*0028*/ 	.byte	0x04, 0x29
        /*002a*/ 	.short	(.L_1142 - .L_1141)


	//   ....[0]....
.L_1141:
        /*002c*/ 	.word	0xffffffff


	//   ....[1]....
        /*0030*/ 	.word	0xffffffff


	//   ....[2]....
        /*0034*/ 	.word	0xffffffff


	//   ....[3]....
        /*0038*/ 	.word	0xffffffff


	//   ....[4]....
        /*003c*/ 	.word	0xffffffff


	//   ....[5]....
        /*0040*/ 	.word	0xffffffff


	//   ....[6]....
        /*0044*/ 	.word	0xffffffff


	//   ....[7]....
        /*0048*/ 	.word	0xffffffff


	//   ....[8]....
        /*004c*/ 	.word	0xffffffff


	//   ....[9]....
        /*0050*/ 	.word	0xffffffff


	//   ....[10]....
        /*0054*/ 	.word	0xffffffff


	//   ....[11]....
        /*0058*/ 	.word	0xffffffff


	//   ....[12]....
        /*005c*/ 	.word	0xffffffff


	//   ....[13]....
        /*0060*/ 	.word	0xffffffff


	//   ....[14]....
        /*0064*/ 	.word	0xffffffff


	//   ....[15]....
        /*0068*/ 	.word	0xffffffff


	//----- nvinfo : EIATTR_COOP_GROUP_INSTR_OFFSETS
	.align		4
.L_1142:
        /*006c*/ 	.byte	0x04, 0x28
        /*006e*/ 	.short	(.L_1144 - .L_1143)


	//   ....[0]....
.L_1143:
        /*0070*/ 	.word	0x00005460


	//   ....[1]....
        /*0074*/ 	.word	0x00005490


	//   ....[2]....
        /*0078*/ 	.word	0x000054b0


	//   ....[3]....
        /*007c*/ 	.word	0x000054e0


	//   ....[4]....
        /*0080*/ 	.word	0x00009780


	//   ....[5]....
        /*0084*/ 	.word	0x00009790


	//   ....[6]....
        /*0088*/ 	.word	0x000097c0


	//   ....[7]....
        /*008c*/ 	.word	0x000097d0


	//   ....[8]....
        /*0090*/ 	.word	0x0000d560


	//   ....[9]....
        /*0094*/ 	.word	0x0000d580


	//   ....[10]....
        /*0098*/ 	.word	0x0000d5c0


	//   ....[11]....
        /*009c*/ 	.word	0x0000d5d0


	//   ....[12]....
        /*00a0*/ 	.word	0x0000f4d0


	//   ....[13]....
        /*00a4*/ 	.word	0x0000f510


	//   ....[14]....
        /*00a8*/ 	.word	0x0000f5b0


	//   ....[15]....
        /*00ac*/ 	.word	0x0000f5c0


	//----- nvinfo : EIATTR_EXIT_INSTR_OFFSETS
	.align		4
.L_1144:
        /*00b0*/ 	.byte	0x04, 0x1c
        /*00b2*/ 	.short	(.L_1146 - .L_1145)


	//   ....[0]....
.L_1145:
        /*00b4*/ 	.word	0x00000440


	//   ....[1]....
        /*00b8*/ 	.word	0x00000cb0


	//   ....[2]....
        /*00bc*/ 	.word	0x00000ce0


	//   ....[3]....
        /*00c0*/ 	.word	0x000105b0


	//   ....[4]....
        /*00c4*/ 	.word	0x000105e0


	//----- nvinfo : EIATTR_CRS_STACK_SIZE
	.align		4
.L_1146:
        /*00c8*/ 	.byte	0x04, 0x1e
        /*00ca*/ 	.short	(.L_1148 - .L_1147)
.L_1147:
        /*00cc*/ 	.word	0x00000000


	//----- nvinfo : EIATTR_CBANK_PARAM_SIZE
	.align		4
.L_1148:
        /*00d0*/ 	.byte	0x03, 0x19
        /*00d2*/ 	.short	0x01d0


	//----- nvinfo : EIATTR_PARAM_CBANK
	.align		4
        /*00d4*/ 	.byte	0x04, 0x0a
        /*00d6*/ 	.short	(.L_1150 - .L_1149)
	.align		4
.L_1149:
        /*00d8*/ 	.word	index@(.nv.constant0._ZN5flash24flash_fwd_splitkv_kernelI23Flash_fwd_kernel_traitsILi128ELi64ELi128ELi4ELb0ELb0EN7cutlass6half_tE19Flash_kernel_traitsILi128ELi64ELi128ELi4ES3_EELb1ELb0ELb0ELb0ELb1ELb0ELb1ELb0EEEvNS_16Flash_fwd_paramsE)
        /*00dc*/ 	.short	0x0210
        /*00de*/ 	.short	0x01d0


	//----- nvinfo : EIATTR_SW_WAR
	.align		4
.L_1150:
        /*00e0*/ 	.byte	0x04, 0x36
        /*00e2*/ 	.short	(.L_1152 - .L_1151)
.L_1151:
        /*00e4*/ 	.word	0x00000008
.L_1152:


//--------------------- .nv.info._ZN5flash24flash_fwd_splitkv_kernelI23Flash_fwd_kernel_traitsILi128ELi64ELi128ELi4ELb0ELb0EN7cutlass6half_tE19Flash_kernel_traitsILi128ELi64ELi128ELi4ES3_EELb1ELb0ELb0ELb0ELb1ELb1ELb1ELb0EEEvNS_16Flash_fwd_paramsE --------------------------
	.section	.nv.info._ZN5flash24flash_fwd_splitkv_kernelI23Flash_fwd_kernel_traitsILi128ELi64ELi128ELi4ELb0ELb0EN7cutlass6half_tE19Flash_kernel_traitsILi128ELi64ELi128ELi4ES3_EELb1ELb0ELb0ELb0ELb1ELb1ELb1ELb0EEEvNS_16Flash_fwd_paramsE,"",@"SHT_CUDA_INFO"
	.sectionflags	@""
	.align	4


	//----- nvinfo : EIATTR_CUDA_API_VERSION
	.align		4
        /*0000*/ 	.byte	0x04, 0x37
        /*0002*/ 	.short	(.L_1154 - .L_1153)
.L_1153:
        /*0004*/ 	.word	0x00000082


	//----- nvinfo : EIATTR_KPARAM_INFO
	.align		4
.L_1154:
        /*0008*/ 	.byte	0x04, 0x17
        /*000a*/ 	.short	(.L_1156 - .L_1155)
.L_1155:
        /*000c*/ 	.word	0x00000000
        /*0010*/ 	.short	0x0000
        /*0012*/ 	.short	0x0000
        /*0014*/ 	.byte	0x00, 0xf0, 0x41, 0x07


	//----- nvinfo : EIATTR_SPARSE_MMA_MASK
	.align		4
.L_1156:
        /*0018*/ 	.byte	0x03, 0x50
        /*001a*/ 	.short	0x0000


	//----- nvinfo : EIATTR_MAXREG_COUNT
	.align		4
        /*001c*/ 	.byte	0x03, 0x1b
        /*001e*/ 	.short	0x00ff


	//----- nvinfo : EIATTR_NUM_BARRIERS
	.align		4
        /*0020*/ 	.byte	0x02, 0x4c
        /*0022*/ 	.byte	0x01
	.zero		1


	//----- nvinfo : EIATTR_MERCURY_ISA_VERSION
	.align		4
        /*0024*/ 	.byte	0x03, 0x5f
        /*0026*/ 	.short	0x0101


	//----- nvinfo : EIATTR_COOP_GROUP_MASK_REGIDS
	.align		4
        /*0028*/ 	.byte	0x04, 0x29
        /*002a*/ 	.short	(.L_1158 - .L_1157)


	//   ....[0]....
.L_1157:
        /*002c*/ 	.word	0xffffffff


	//   ....[1]....
        /*0030*/ 	.word	0xffffffff


	//   ....[2]....
        /*0034*/ 	.word	0xffffffff


	//   ....[3]....
        /*0038*/ 	.word	0xffffffff


	//   ....[4]....
        /*003c*/ 	.word	0xffffffff


	//   ....[5]....
        /*0040*/ 	.word	0xffffffff


	//   ....[6]....
        /*0044*/ 	.word	0xffffffff


	//   ....[7]....
        /*0048*/ 	.word	0xffffffff


	//   ....[8]....
        /*004c*/ 	.word	0xffffffff


	//   ....[9]....
        /*0050*/ 	.word	0xffffffff


	//   ....[10]....
        /*0054*/ 	.word	0xffffffff


	//   ....[11]....
        /*0058*/ 	.word	0xffffffff


	//   ....[12]....
        /*005c*/ 	.word	0xffffffff


	//   ....[13]....
        /*0060*/ 	.word	0xffffffff


	//   ....[14]....
        /*0064*/ 	.word	0xffffffff


	//   ....[15]....
        /*0068*/ 	.word	0xffffffff


	//----- nvinfo : EIATTR_COOP_GROUP_INSTR_OFFSETS
	.align		4
.L_1158:
        /*006c*/ 	.byte	0x04, 0x28
        /*006e*/ 	.short	(.L_1160 - .L_1159)


	//   ....[0]....
.L_1159:
        /*0070*/ 	.word	0x00005c20


	//   ....[1]....
        /*0074*/ 	.word	0x00005cf0


	//   ....[2]....
        /*0078*/ 	.word	0x00005d00


	//   ....[3]....
        /*007c*/ 	.word	0x00005d30


	//   ....[4]....
        /*0080*/ 	.word	0x0000a790


	//   ....[5]....
        /*0084*/ 	.word	0x0000a7a0


	//   ....[6]....
        /*0088*/ 	.word	0x0000a7d0


	//   ....[7]....
        /*008c*/ 	.word	0x0000a7e0


	//   ....[8]....
        /*0090*/ 	.word	0x0000edd0


	//   ....[9]....
        /*0094*/ 	.word	0x0000ede0


	//   ....[10]....
        /*0098*/ 	.word	0x0000ee10


	//   ....[11]....
        /*009c*/ 	.word	0x0000ee20


	//   ....[12]....
        /*00a0*/ 	.word	0x00010cf0


	//   ....[13]....
        /*00a4*/ 	.word	0x00010d30


	//   ....[14]....
        /*00a8*/ 	.word	0x00010dd0


	//   ....[15]....
        /*00ac*/ 	.word	0x00010de0


	//----- nvinfo : EIATTR_EXIT_INSTR_OFFSETS
	.align		4
.L_1160:
        /*00b0*/ 	.byte	0x04, 0x1c
        /*00b2*/ 	.short	(.L_1162 - .L_1161)


	//   ....[0]....
.L_1161:
        /*00b4*/ 	.word	0x00000440


	//   ....[1]....
        /*00b8*/ 	.word	0x00000cb0


	//   ....[2]....
        /*00bc*/ 	.word	0x00000ce0


	//   ....[3]....
        /*00c0*/ 	.word	0x00011dd0


	//   ....[4]....
        /*00c4*/ 	.word	0x00011e00


	//----- nvinfo : EIATTR_CRS_STACK_SIZE
	.align		4
.L_1162:
        /*00c8*/ 	.byte	0x04, 0x1e
        /*00ca*/ 	.short	(.L_1164 - .L_1163)
.L_1163:
        /*00cc*/ 	.word	0x00000000


	//----- nvinfo : EIATTR_CBANK_PARAM_SIZE
	.align		4
.L_1164:
        /*00d0*/ 	.byte	0x03, 0x19
        /*00d2*/ 	.short	0x01d0


	//----- nvinfo : EIATTR_PARAM_CBANK
	.align		4
        /*00d4*/ 	.byte	0x04, 0x0a
        /*00d6*/ 	.short	(.L_1166 - .L_1165)
	.align		4
.L_1165:
        /*00d8*/ 	.word	index@(.nv.constant0._ZN5flash24flash_fwd_splitkv_kernelI23Flash_fwd_kernel_traitsILi128ELi64ELi128ELi4ELb0ELb0EN7cutlass6half_tE19Flash_kernel_traitsILi128ELi64ELi128ELi4ES3_EELb1ELb0ELb0ELb0ELb1ELb1ELb1ELb0EEEvNS_16Flash_fwd_paramsE)
        /*00dc*/ 	.short	0x0210
        /*00de*/ 	.short	0x01d0


	//----- nvinfo : EIATTR_SW_WAR
	.align		4
.L_1166:
        /*00e0*/ 	.byte	0x04, 0x36
        /*00e2*/ 	.short	(.L_1168 - .L_1167)
.L_1167:
        /*00e4*/ 	.word	0x00000008
.L_1168:


//--------------------- .nv.info._ZN5flash24flash_fwd_splitkv_kernelI23Flash_fwd_kernel_traitsILi128ELi64ELi128ELi4ELb0ELb0EN7cutlass6half_tE19Flash_kernel_traitsILi128ELi64ELi128ELi4ES3_EELb1ELb0ELb1ELb0ELb0ELb0ELb1ELb0EEEvNS_16Flash_fwd_paramsE --------------------------
	.section	.nv.info._ZN5flash24flash_fwd_splitkv_kernelI23Flash_fwd_kernel_traitsILi128ELi64ELi128ELi4ELb0ELb0EN7cutlass6half_tE19Flash_kernel_traitsILi128ELi64ELi128ELi4ES3_EELb1ELb0ELb1ELb0ELb0ELb0ELb1ELb0EEEvNS_16Flash_fwd_paramsE,"",@"SHT_CUDA_INFO"
	.sectionflags	@""
	.align	4


	//----- nvinfo : EIATTR_CUDA_API_VERSION
	.align		4
        /*0000*/ 	.byte	0x04, 0x37
        /*0002*/ 	.short	(.L_1170 - .L_1169)
.L_1169:
        /*0004*/ 	.word	0x00000082


	//----- nvinfo : EIATTR_KPARAM_INFO
	.align		4
.L_1170:
        /*0008*/ 	.byte	0x04, 0x17
        /*000a*/ 	.short	(.L_1172 - .L_1171)
.L_1171:
        /*000c*/ 	.word	0x00000000
        /*0010*/ 	.short	0x0000
        /*0012*/ 	.short	0x0000
        /*0014*/ 	.byte	0x00, 0xf0, 0x41, 0x07


	//----- nvinfo : EIATTR_SPARSE_MMA_MASK
	.align		4
.L_1172:
        /*0018*/ 	.byte	0x03, 0x50
        /*001a*/ 	.short	0x0000


	//----- nvinfo : EIATTR_MAXREG_COUNT
	.align		4
        /*001c*/ 	.byte	0x03, 0x1b
        /*001e*/ 	.short	0x00ff


	//----- nvinfo : EIATTR_NUM_BARRIERS
	.align		4
        /*0020*/ 	.byte	0x02, 0x4c
        /*0022*/ 	.byte	0x01
	.zero		1


	//----- nvinfo : EIATTR_MERCURY_ISA_VERSION
	.align		4
        /*0024*/ 	.byte	0x03, 0x5f
        /*0026*/ 	.short	0x0101


	//----- nvinfo : EIATTR_COOP_GROUP_MASK_REGIDS
	.align		4
        /*0028*/ 	.byte	0x04, 0x29
        /*002a*/ 	.short	(.L_1174 - .L_1173)


	//   ....[0]....
.L_1173:
        /*002c*/ 	.word	0xffffffff


	//   ....[1]....
        /*0030*/ 	.word	0xffffffff


	//   ....[2]....
        /*0034*/ 	.word	0xffffffff


	//   ....[3]....
        /*0038*/ 	.word	0xffffffff


	//   ....[4]....
        /*003c*/ 	.word	0xffffffff


	//   ....[5]....
        /*0040*/ 	.word	0xffffffff


	//   ....[6]....
        /*0044*/ 	.word	0xffffffff


	//   ....[7]....
        /*0048*/ 	.word	0xffffffff


	//   ....[8]....
        /*004c*/ 	.word	0xffffffff


	//   ....[9]....
        /*0050*/ 	.word	0xffffffff


	//   ....[10]....
        /*0054*/ 	.word	0xffffffff


	//   ....[11]....
        /*0058*/ 	.word	0xffffffff


	//   ....[12]....
        /*005c*/ 	.word	0xffffffff


	//   ....[13]....
        /*0060*/ 	.word	0xffffffff


	//   ....[14]....
        /*0064*/ 	.word	0xffffffff


	//   ....[15]....
        /*0068*/ 	.word	0xffffffff


	//----- nvinfo : EIATTR_COOP_GROUP_INSTR_OFFSETS
	.align		4
.L_1174:
        /*006c*/ 	.byte	0x04, 0x28
        /*006e*/ 	.short	(.L_1176 - .L_1175)


	//   ....[0]....
.L_1175:
        /*0070*/ 	.word	0x000077e0


	//   ....[1]....
        /*0074*/ 	.word	0x00007800


	//   ....[2]....
        /*0078*/ 	.word	0x000078a0


	//   ....[3]....
        /*007c*/ 	.word	0x000078b0


	//   ....[4]....
        /*0080*/ 	.word	0x0000ced0


	//   ....[5]....
        /*0084*/ 	.word	0x0000cee0


	//   ....[6]....
        /*0088*/ 	.word	0x0000cf10


	//   ....[7]....
        /*008c*/ 	.word	0x0000cf20


	//   ....[8]....
        /*0090*/ 	.word	0x00012080


	//   ....[9]....
        /*0094*/ 	.word	0x00012090


	//   ....[10]....
        /*0098*/ 	.word	0x000120c0


	//   ....[11]....
        /*009c*/ 	.word	0x000120d0


	//   ....[12]....
        /*00a0*/ 	.word	0x00013ff0


	//   ....[13]....
        /*00a4*/ 	.word	0x00014030


	//   ....[14]....
        /*00a8*/ 	.word	0x000140c0


	//   ....[15]....
        /*00ac*/ 	.word	0x000140d0


	//----- nvinfo : EIATTR_EXIT_INSTR_OFFSETS
	.align		4
.L_1176:
        /*00b0*/ 	.byte	0x04, 0x1c
        /*00b2*/ 	.short	(.L_1178 - .L_1177)


	//   ....[0]....
.L_1177:
        /*00b4*/ 	.word	0x00000440


	//   ....[1]....
        /*00b8*/ 	.word	0x00000fc0


	//   ....[2]....
        /*00bc*/ 	.word	0x00000ff0


	//   ....[3]....
        /*00c0*/ 	.word	0x000153a0


	//   ....[4]....
        /*00c4*/ 	.word	0x000153f0


	//   ....[5]....
        /*00c8*/ 	.word	0x00015410


	//----- nvinfo : EIATTR_CRS_STACK_SIZE
	.align		4
.L_1178:
        /*00cc*/ 	.byte	0x04, 0x1e
        /*00ce*/ 	.short	(.L_1180 - .L_1179)
.L_1179:
        /*00d0*/ 	.word	0x00000000


	//----- nvinfo : EIATTR_CBANK_PARAM_SIZE
	.align		4
.L_1180:
        /*00d4*/ 	.byte	0x03, 0x19
        /*00d6*/ 	.short	0x01d0


	//----- nvinfo : EIATTR_PARAM_CBANK
	.align		4
        /*00d8*/ 	.byte	0x04, 0x0a
        /*00da*/ 	.short	(.L_1182 - .L_1181)
	.align		4
.L_1181:
        /*00dc*/ 	.word	index@(.nv.constant0._ZN5flash24flash_fwd_splitkv_kernelI23Flash_fwd_kernel_traitsILi128ELi64ELi128ELi4ELb0ELb0EN7cutlass6half_tE19Flash_kernel_traitsILi128ELi64ELi128ELi4ES3_EELb1ELb0ELb1ELb0ELb0ELb0ELb1ELb0EEEvNS_16Flash_fwd_paramsE)
        /*00e0*/ 	.short	0x0210
        /*00e2*/ 	.short	0x01d0


	//----- nvinfo : EIATTR_SW_WAR
	.align		4
.L_1182:
        /*00e4*/ 	.byte	0x04, 0x36
        /*00e6*/ 	.short	(.L_1184 - .L_1183)
.L_1183:
        /*00e8*/ 	.word	0x00000008
.L_1184:


//--------------------- .nv.info._ZN5flash24flash_fwd_splitkv_kernelI23Flash_fwd_kernel_traitsILi128ELi64ELi128ELi4ELb0ELb0EN7cutlass6half_tE19Flash_kernel_traitsILi128ELi64ELi128ELi4ES3_EELb1ELb0ELb1ELb0ELb0ELb1ELb1ELb0EEEvNS_16Flash_fwd_paramsE --------------------------
	.section	.nv.info._ZN5flash24flash_fwd_splitkv_kernelI23Flash_fwd_kernel_traitsILi128ELi64ELi128ELi4ELb0ELb0EN7cutlass6half_tE19Flash_kernel_traitsILi128ELi64ELi128ELi4ES3_EELb1ELb0ELb1ELb0ELb0ELb1ELb1ELb0EEEvNS_16Flash_fwd_paramsE,"",@"SHT_CUDA_INFO"
	.sectionflags	@""
	.align	4


	//----- nvinfo : EIATTR_CUDA_API_VERSION
	.align		4
        /*0000*/ 	.byte	0x04, 0x37
        /*0002*/ 	.short	(.L_1186 - .L_1185)
.L_1185:
        /*0004*/ 	.word	0x00000082


	//----- nvinfo : EIATTR_KPARAM_INFO
	.align		4
.L_1186:
        /*0008*/ 	.byte	0x04, 0x17
        /*000a*/ 	.short	(.L_1188 - .L_1187)
.L_1187:
        /*000c*/ 	.word	0x00000000
        /*0010*/ 	.short	0x0000
        /*0012*/ 	.short	0x0000
        /*0014*/ 	.byte	0x00, 0xf0, 0x41, 0x07


	//----- nvinfo : EIATTR_SPARSE_MMA_MASK
	.align		4
.L_1188:
        /*0018*/ 	.byte	0x03, 0x50
        /*001a*/ 	.short	0x0000


	//----- nvinfo : EIATTR_MAXREG_COUNT
	.align		4
        /*001c*/ 	.byte	0x03, 0x1b
        /*001e*/ 	.short	0x00ff


	//----- nvinfo : EIATTR_NUM_BARRIERS
	.align		4
        /*0020*/ 	.byte	0x02, 0x4c
        /*0022*/ 	.byte	0x01
	.zero		1


	//----- nvinfo : EIATTR_MERCURY_ISA_VERSION
	.align		4
        /*0024*/ 	.byte	0x03, 0x5f
        /*0026*/ 	.short	0x0101


	//----- nvinfo : EIATTR_COOP_GROUP_MASK_REGIDS
	.align		4
        /*0028*/ 	.byte	0x04, 0x29
        /*002a*/ 	.short	(.L_1190 - .L_1189)


	//   ....[0]....
.L_1189:
        /*002c*/ 	.word	0xffffffff


	//   ....[1]....
        /*0030*/ 	.word	0xffffffff


	//   ....[2]....
        /*0034*/ 	.word	0xffffffff


	//   ....[3]....
        /*0038*/ 	.word	0xffffffff


	//   ....[4]....
        /*003c*/ 	.word	0xffffffff


	//   ....[5]....
        /*0040*/ 	.word	0xffffffff


	//   ....[6]....
        /*0044*/ 	.word	0xffffffff


	//   ....[7]....
        /*0048*/ 	.word	0xffffffff


	//   ....[8]....
        /*004c*/ 	.word	0xffffffff


	//   ....[9]....
        /*0050*/ 	.word	0xffffffff


	//   ....[10]....
        /*0054*/ 	.word	0xffffffff


	//   ....[11]....
        /*0058*/ 	.word	0xffffffff


	//   ....[12]....
        /*005c*/ 	.word	0xffffffff


	//   ....[13]....
        /*0060*/ 	.word	0xffffffff


	//   ....[14]....
        /*0064*/ 	.word	0xffffffff


	//   ....[15]....
        /*0068*/ 	.word	0xffffffff


	//----- nvinfo : EIATTR_COOP_GROUP_INSTR_OFFSETS
	.align		4
.L_1190:
        /*006c*/ 	.byte	0x04, 0x28
        /*006e*/ 	.short	(.L_1192 - .L_1191)


	//   ....[0]....
.L_1191:
        /*0070*/ 	.word	0x00008060


	//   ....[1]....
        /*0074*/ 	.word	0x00008080


	//   ....[2]....
        /*0078*/ 	.word	0x00008120


	//   ....[3]....
        /*007c*/ 	.word	0x00008130


	//   ....[4]....
        /*0080*/ 	.word	0x0000dee0


	//   ....[5]....
        /*0084*/ 	.word	0x0000def0


	//   ....[6]....
        /*0088*/ 	.word	0x0000df20


	//   ....[7]....
        /*008c*/ 	.word	0x0000df30


	//   ....[8]....
        /*0090*/ 	.word	0x00013920


	//   ....[9]....
        /*0094*/ 	.word	0x00013940


	//   ....[10]....
        /*0098*/ 	.word	0x00013970


	//   ....[11]....
        /*009c*/ 	.word	0x00013980


	//   ....[12]....
        /*00a0*/ 	.word	0x00015850


	//   ....[13]....
        /*00a4*/ 	.word	0x000158c0


	//   ....[14]....
        /*00a8*/ 	.word	0x00015910


	//   ....[15]....
        /*00ac*/ 	.word	0x00015940


	//----- nvinfo : EIATTR_EXIT_INSTR_OFFSETS
	.align		4
.L_1192:
        /*00b0*/ 	.byte	0x04, 0x1c
        /*00b2*/ 	.short	(.L_1194 - .L_1193)


	//   ....[0]....
.L_1193:
        /*00b4*/ 	.word	0x00000440


	//   ....[1]....
        /*00b8*/ 	.word	0x00000fc0


	//   ....[2]....
        /*00bc*/ 	.word	0x00000ff0


	//   ....[3]....
        /*00c0*/ 	.word	0x00016c00


	//   ....[4]....
        /*00c4*/ 	.word	0x00016c50


	//   ....[5]....
        /*00c8*/ 	.word	0x00016c70


	//----- nvinfo : EIATTR_CRS_STACK_SIZE
	.align		4
.L_1194:
        /*00cc*/ 	.byte	0x04, 0x1e
        /*00ce*/ 	.short	(.L_1196 - .L_1195)
.L_1195:
        /*00d0*/ 	.word	0x00000000


	//----- nvinfo : EIATTR_CBANK_PARAM_SIZE
	.align		4
.L_1196:
        /*00d4*/ 	.byte	0x03, 0x19
        /*00d6*/ 	.short	0x01d0


	//----- nvinfo : EIATTR_PARAM_CBANK
	.align		4
        /*00d8*/ 	.byte	0x04, 0x0a
        /*00da*/ 	.short	(.L_1198 - .L_1197)
	.align		4
.L_1197:
        /*00dc*/ 	.word	index@(.nv.constant0._ZN5flash24flash_fwd_splitkv_kernelI23Flash_fwd_kernel_traitsILi128ELi64ELi128ELi4ELb0ELb0EN7cutlass6half_tE19Flash_kernel_traitsILi128ELi64ELi128ELi4ES3_EELb1ELb0ELb1ELb0ELb0ELb1ELb1ELb0EEEvNS_16Flash_fwd_paramsE)
        /*00e0*/ 	.short	0x0210
        /*00e2*/ 	.short	0x01d0


	//----- nvinfo : EIATTR_SW_WAR
	.align		4
.L_1198:
        /*00e4*/ 	.byte	0x04, 0x36
        /*00e6*/ 	.short	(.L_1200 - .L_1199)
.L_1199:
        /*00e8*/ 	.word	0x00000008
.L_1200:


//--------------------- .nv.info._ZN5flash24flash_fwd_splitkv_kernelI23Flash_fwd_kernel_traitsILi128ELi64ELi128ELi4ELb0ELb0EN7cutlass6half_tE19Flash_kernel_traitsILi128ELi64ELi128ELi4ES3_EELb1ELb0ELb0ELb0ELb1ELb0ELb1ELb1EEEvNS_16Flash_fwd_paramsE --------------------------
	.section	.nv.info._ZN5flash24flash_fwd_splitkv_kernelI23Flash_fwd_kernel_traitsILi128ELi64ELi128ELi4ELb0ELb0EN7cutlass6half_tE19Flash_kernel_traitsILi128ELi64ELi128ELi4ES3_EELb1ELb0ELb0ELb0ELb1ELb0ELb1ELb1EEEvNS_16Flash_fwd_paramsE,"",@"SHT_CUDA_INFO"
	.sectionflags	@""
	.align	4


	//----- nvinfo : EIATTR_CUDA_API_VERSION
	.align		4
        /*0000*/ 	.byte	0x04, 0x37
        /*0002*/ 	.short	(.L_1202 - .L_1201)
.L_1201:
        /*0004*/ 	.word	0x00000082


	//----- nvinfo : EIATTR_KPARAM_INFO
	.align		4
.L_1202:
        /*0008*/ 	.byte	0x04, 0x17
        /*000a*/ 	.short	(.L_1204 - .L_1203)
.L_1203:
        /*000c*/ 	.word	0x00000000
        /*0010*/ 	.short	0x0000
        /*0012*/ 	.short	0x0000
        /*0014*/ 	.byte	0x00, 0xf0, 0x41, 0x07


	//----- nvinfo : EIATTR_SPARSE_MMA_MASK
	.align		4
.L_1204:
        /*0018*/ 	.byte	0x03, 0x50
        /*001a*/ 	.short	0x0000


	//----- nvinfo : EIATTR_MAXREG_COUNT
	.align		4
        /*001c*/ 	.byte	0x03, 0x1b
        /*001e*/ 	.short	0x00ff


	//----- nvinfo : EIATTR_NUM_BARRIERS
	.align		4
        /*0020*/ 	.byte	0x02, 0x4c
        /*0022*/ 	.byte	0x01
	.zero		1


	//----- nvinfo : EIATTR_MERCURY_ISA_VERSION
	.align		4
        /*0024*/ 	.byte	0x03, 0x5f
        /*0026*/ 	.short	0x0101


	//----- nvinfo : EIATTR_COOP_GROUP_MASK_REGIDS
	.align		4
        /*0028*/ 	.byte	0x04, 0x29
        /*002a*/ 	.short	(.L_1206 - .L_1205)


	//   ....[0]....
.L_1205:
        /*002c*/ 	.word	0xffffffff


	//   ....[1]....
        /*0030*/ 	.word	0xffffffff


	//   ....[2]....
        /*0034*/ 	.word	0xffffffff


	//   ....[3]....
        /*0038*/ 	.word	0xffffffff


	//   ....[4]....
        /*003c*/ 	.word	0xffffffff


	//   ....[5]....
        /*0040*/ 	.word	0xffffffff


	//   ....[6]....
        /*0044*/ 	.word	0xffffffff


	//   ....[7]....
        /*0048*/ 	.word	0xffffffff


	//   ....[8]....
        /*004c*/ 	.word	0xffffffff


	//   ....[9]....
        /*0050*/ 	.word	0xffffffff


	//   ....[10]....
        /*0054*/ 	.word	0xffffffff


	//   ....[11]....
        /*0058*/ 	.word	0xffffffff


	//   ....[12]....
        /*005c*/ 	.word	0xffffffff


	//   ....[13]....
        /*0060*/ 	.word	0xffffffff


	//   ....[14]....
        /*0064*/ 	.word	0xffffffff


	//   ....[15]....
        /*0068*/ 	.word	0xffffffff


	//----- nvinfo : EIATTR_COOP_GROUP_INSTR_OFFSETS
	.align		4
.L_1206:
        /*006c*/ 	.byte	0x04, 0x28
        /*006e*/ 	.short	(.L_1208 - .L_1207)


	//   ....[0]....
.L_1207:
        /*0070*/ 	.word	0x000160a0


	//   ....[1]....
        /*0074*/ 	.word	0x000160c0


	//   ....[2]....
        /*0078*/ 	.word	0x00016160


	//   ....[3]....
        /*007c*/ 	.word	0x00016170


	//   ....[4]....
        /*0080*/ 	.word	0x0001a520


	//   ....[5]....
        /*0084*/ 	.word	0x0001a530


	//   ....[6]....
        /*0088*/ 	.word	0x0001a560


	//   ....[7]....
        /*008c*/ 	.word	0x0001a570


	//   ....[8]....
        /*0090*/ 	.word	0x0001e340


	//   ....[9]....
        /*0094*/ 	.word	0x0001e360


	//   ....[10]....
        /*0098*/ 	.word	0x0001e3a0


	//   ....[11]....
        /*009c*/ 	.word	0x0001e3b0


	//   ....[12]....
        /*00a0*/ 	.word	0x000202b0


	//   ....[13]....
        /*00a4*/ 	.word	0x000202f0


	//   ....[14]....
        /*00a8*/ 	.word	0x000203c0


	//   ....[15]....
        /*00ac*/ 	.word	0x000203d0


	//----- nvinfo : EIATTR_EXIT_INSTR_OFFSETS
	.align		4
.L_1208:
        /*00b0*/ 	.byte	0x04, 0x1c
        /*00b2*/ 	.short	(.L_1210 - .L_1209)


	//   ....[0]....
.L_1209:
        /*00b4*/ 	.word	0x00000440


	//   ....[1]....
        /*00b8*/ 	.word	0x00000ce0


	//   ....[2]....
        /*00bc*/ 	.word	0x00000d10


	//   ....[3]....
        /*00c0*/ 	.word	0x000212f0


	//   ....[4]....
        /*00c4*/ 	.word	0x00021320


	//----- nvinfo : EIATTR_CRS_STACK_SIZE
	.align		4
.L_1210:
        /*00c8*/ 	.byte	0x04, 0x1e
        /*00ca*/ 	.short	(.L_1212 - .L_1211)
.L_1211:
        /*00cc*/ 	.word	0x00000000


	//----- nvinfo : EIATTR_CBANK_PARAM_SIZE
	.align		4
.L_1212:
        /*00d0*/ 	.byte	0x03, 0x19
        /*00d2*/ 	.short	0x01d0


	//----- nvinfo : EIATTR_PARAM_CBANK
	.align		4
        /*00d4*/ 	.byte	0x04, 0x0a
        /*00d6*/ 	.short	(.L_1214 - .L_1213)
	.align		4
.L_1213:
        /*00d8*/ 	.word	index@(.nv.constant0._ZN5flash24flash_fwd_splitkv_kernelI23Flash_fwd_kernel_traitsILi128ELi64ELi128ELi4ELb0ELb0EN7cutlass6half_tE19Flash_kernel_traitsILi128ELi64ELi128ELi4ES3_EELb1ELb0ELb0ELb0ELb1ELb0ELb1ELb1EEEvNS_16Flash_fwd_paramsE)
        /*00dc*/ 	.short	0x0210
        /*00de*/ 	.short	0x01d0


	//----- nvinfo : EIATTR_SW_WAR
	.align		4
.L_1214:
        /*00e0*/ 	.byte	0x04, 0x36
        /*00e2*/ 	.short	(.L_1216 - .L_1215)
.L_1215:
        /*00e4*/ 	.word	0x00000008
.L_1216:


//--------------------- .nv.info._ZN5flash24flash_fwd_splitkv_kernelI23Flash_fwd_kernel_traitsILi128ELi64ELi128ELi4ELb0ELb0EN7cutlass6half_tE19Flash_kernel_traitsILi128ELi64ELi128ELi4ES3_EELb1ELb0ELb0ELb0ELb1ELb1ELb1ELb1EEEvNS_16Flash_fwd_paramsE --------------------------
	.section	.nv.info._ZN5flash24flash_fwd_splitkv_kernelI23Flash_fwd_kernel_traitsILi128ELi64ELi128ELi4ELb0ELb0EN7cutlass6half_tE19Flash_kernel_traitsILi128ELi64ELi128ELi4ES3_EELb1ELb0ELb0ELb0ELb1ELb1ELb1ELb1EEEvNS_16Flash_fwd_paramsE,"",@"SHT_CUDA_INFO"
	.sectionflags	@""
	.align	4


	//----- nvinfo : EIATTR_CUDA_API_VERSION
	.align		4
        /*0000*/ 	.byte	0x04, 0x37
        /*0002*/ 	.short	(.L_1218 - .L_1217)
.L_1217:
        /*0004*/ 	.word	0x00000082


	//----- nvinfo : EIATTR_KPARAM_INFO
	.align		4
.L_1218:
        /*0008*/ 	.byte	0x04, 0x17
        /*000a*/ 	.short	(.L_1220 - .L_1219)
.L_1219:
        /*000c*/ 	.word	0x00000000
        /*0010*/ 	.short	0x0000
        /*0012*/ 	.short	0x0000
        /*0014*/ 	.byte	0x00, 0xf0, 0x41, 0x07


	//----- nvinfo : EIATTR_SPARSE_MMA_MASK
	.align		4
.L_1220:
        /*0018*/ 	.byte	0x03, 0x50
        /*001a*/ 	.short	0x0000


	//----- nvinfo : EIATTR_MAXREG_COUNT
	.align		4
        /*001c*/ 	.byte	0x03, 0x1b
        /*001e*/ 	.short	0x00ff


	//----- nvinfo : EIATTR_NUM_BARRIERS
	.align		4
        /*0020*/ 	.byte	0x02, 0x4c
        /*0022*/ 	.byte	0x01
	.zero		1


	//----- nvinfo : EIATTR_MERCURY_ISA_VERSION
	.align		4
        /*0024*/ 	.byte	0x03, 0x5f
        /*0026*/ 	.short	0x0101


	//----- nvinfo : EIATTR_COOP_GROUP_MASK_REGIDS
	.align		4
        /*0028*/ 	.byte	0x04, 0x29
        /*002a*/ 	.short	(.L_1222 - .L_1221)


	//   ....[0]....
.L_1221:
        /*002c*/ 	.word	0xffffffff


	//   ....[1]....
        /*0030*/ 	.word	0xffffffff


	//   ....[2]....
        /*0034*/ 	.word	0xffffffff


	//   ....[3]....
        /*0038*/ 	.word	0xffffffff


	//   ....[4]....
        /*003c*/ 	.word	0xffffffff


	//   ....[5]....
        /*0040*/ 	.word	0xffffffff


	//   ....[6]....
        /*0044*/ 	.word	0xffffffff


	//   ....[7]....
        /*0048*/ 	.word	0xffffffff


	//   ....[8]....
        /*004c*/ 	.word	0xffffffff


	//   ....[9]....
        /*0050*/ 	.word	0xffffffff


	//   ....[10]....
        /*0054*/ 	.word	0xffffffff


	//   ....[11]....
        /*0058*/ 	.word	0xffffffff


	//   ....[12]....
        /*005c*/ 	.word	0xffffffff


	//   ....[13]....
        /*0060*/ 	.word	0xffffffff


	//   ....[14]....
        /*0064*/ 	.word	0xffffffff


	//   ....[15]....
        /*0068*/ 	.word	0xffffffff


	//----- nvinfo : EIATTR_COOP_GROUP_INSTR_OFFSETS
	.align		4
.L_1222:
        /*006c*/ 	.byte	0x04, 0x28
        /*006e*/ 	.short	(.L_1224 - .L_1223)


	//   ....[0]....
.L_1223:
        /*0070*/ 	.word	0x000168b0


	//   ....[1]....
        /*0074*/ 	.word	0x000168d0


	//   ....[2]....
        /*0078*/ 	.word	0x00016970


	//   ....[3]....
        /*007c*/ 	.word	0x00016980


	//   ....[4]....
        /*0080*/ 	.word	0x0001b590


	//   ....[5]....
        /*0084*/ 	.word	0x0001b5a0


	//   ....[6]....
        /*0088*/ 	.word	0x0001b5d0


	//   ....[7]....
        /*008c*/ 	.word	0x0001b5e0


	//   ....[8]....
        /*0090*/ 	.word	0x0001fc50


	//   ....[9]....
        /*0094*/ 	.word	0x0001fc70


	//   ....[10]....
        /*0098*/ 	.word	0x0001fca0


	//   ....[11]....
        /*009c*/ 	.word	0x0001fcb0


	//   ....[12]....
        /*00a0*/ 	.word	0x00021b70


	//   ....[13]....
        /*00a4*/ 	.word	0x00021bb0


	//   ....[14]....
        /*00a8*/ 	.word	0x00021ca0


	//   ....[15]....
        /*00ac*/ 	.word	0x00021cb0


	//----- nvinfo : EIATTR_EXIT_INSTR_OFFSETS
	.align		4
.L_1224:
        /*00b0*/ 	.byte	0x04, 0x1c
        /*00b2*/ 	.short	(.L_1226 - .L_1225)


	//   ....[0]....
.L_1225:
        /*00b4*/ 	.word	0x00000440


	//   ....[1]....
        /*00b8*/ 	.word	0x00000ce0


	//   ....[2]....
        /*00bc*/ 	.word	0x00000d10


	//   ....[3]....
        /*00c0*/ 	.word	0x00022bb0


	//   ....[4]....
        /*00c4*/ 	.word	0x00022be0


	//----- nvinfo : EIATTR_CRS_STACK_SIZE
	.align		4
.L_1226:
        /*00c8*/ 	.byte	0x04, 0x1e
        /*00ca*/ 	.short	(.L_1228 - .L_1227)
.L_1227:
        /*00cc*/ 	.word	0x00000000


	//----- nvinfo : EIATTR_CBANK_PARAM_SIZE
	.align		4
.L_1228:
        /*00d0*/ 	.byte	0x03, 0x19
        /*00d2*/ 	.short	0x01d0


	//----- nvinfo : EIATTR_PARAM_CBANK
	.align		4
        /*00d4*/ 	.byte	0x04, 0x0a
        /*00d6*/ 	.short	(.L_1230 - .L_1229)
	.align		4
.L_1229:
        /*00d8*/ 	.word	index@(.nv.constant0._ZN5flash24flash_fwd_splitkv_kernelI23Flash_fwd_kernel_traitsILi128ELi64ELi128ELi4ELb0ELb0EN7cutlass6half_tE19Flash_kernel_traitsILi128ELi64ELi128ELi4ES3_EELb1ELb0ELb0ELb0ELb1ELb1ELb1ELb1EEEvNS_16Flash_fwd_paramsE)
        /*00dc*/ 	.short	0x0210
        /*00de*/ 	.short	0x01d0


	//----- nvinfo : EIATTR_SW_WAR
	.align		4
.L_1230:
        /*00e0*/ 	.byte	0x04, 0x36
        /*00e2*/ 	.short	(.L_1232 - .L_1231)
.L_1231:
        /*00e4*/ 	.word	0x00000008
.L_1232:


//--------------------- .nv.info._ZN5flash24flash_fwd_splitkv_kernelI23Flash_fwd_kernel_traitsILi128ELi64ELi128ELi4ELb0ELb0EN7cutlass6half_tE19Flash_kernel_traitsILi128ELi64ELi128ELi4ES3_EELb1ELb0ELb1ELb0ELb0ELb0ELb1ELb1EEEvNS_16Flash_fwd_paramsE --------------------------
	.section	.nv.info._ZN5flash24flash_fwd_splitkv_kernelI23Flash_fwd_kernel_traitsILi128ELi64ELi128ELi4ELb0ELb0EN7cutlass6half_tE19Flash_kernel_traitsILi128ELi64ELi128ELi4ES3_EELb1ELb0ELb1ELb0ELb0ELb0ELb1ELb1EEEvNS_16Flash_fwd_paramsE,"",@"SHT_CUDA_INFO"
	.sectionflags	@""
	.align	4


	//----- nvinfo : EIATTR_CUDA_API_VERSION
	.align		4
        /*0000*/ 	.byte	0x04, 0x37
        /*0002*/ 	.short	(.L_1234 - .L_1233)
.L_1233:
        /*0004*/ 	.word	0x00000082


	//----- nvinfo : EIATTR_KPARAM_INFO
	.align		4
.L_1234:
        /*0008*/ 	.byte	0x04, 0x17
        /*000a*/ 	.short	(.L_1236 - .L_1235)
.L_1235:
        /*000c*/ 	.word	0x00000000
        /*0010*/ 	.short	0x0000
        /*0012*/ 	.short	0x0000
        /*0014*/ 	.byte	0x00, 0xf0, 0x41, 0x07


	//----- nvinfo : EIATTR_SPARSE_MMA_MASK
	.align		4
.L_1236:
        /*0018*/ 	.byte	0x03, 0x50
        /*001a*/ 	.short	0x0000


	//----- nvinfo : EIATTR_MAXREG_COUNT
	.align		4
        /*001c*/ 	.byte	0x03, 0x1b
        /*001e*/ 	.short	0x00ff


	//----- nvinfo : EIATTR_NUM_BARRIERS
	.align		4
        /*0020*/ 	.byte	0x02, 0x4c
        /*0022*/ 	.byte	0x01
	.zero		1


	//----- nvinfo : EIATTR_MERCURY_ISA_VERSION
	.align		4
        /*0024*/ 	.byte	0x03, 0x5f
        /*0026*/ 	.short	0x0101


	//----- nvinfo : EIATTR_COOP_GROUP_MASK_REGIDS
	.align		4
        /*0028*/ 	.byte	0x04, 0x29
        /*002a*/ 	.short	(.L_1238 - .L_1237)


	//   ....[0]....
.L_1237:
        /*002c*/ 	.word	0xffffffff


	//   ....[1]....
        /*0030*/ 	.word	0xffffffff


	//   ....[2]....
        /*0034*/ 	.word	0xffffffff


	//   ....[3]....
        /*0038*/ 	.word	0xffffffff


	//   ....[4]....
        /*003c*/ 	.word	0xffffffff


	//   ....[5]....
        /*0040*/ 	.word	0xffffffff


	//   ....[6]....
        /*0044*/ 	.word	0xffffffff


	//   ....[7]....
        /*0048*/ 	.word	0xffffffff


	//   ....[8]....
        /*004c*/ 	.word	0xffffffff


	//   ....[9]....
        /*0050*/ 	.word	0xffffffff


	//   ....[10]....
        /*0054*/ 	.word	0xffffffff


	//   ....[11]....
        /*0058*/ 	.word	0xffffffff


	//   ....[12]....
        /*005c*/ 	.word	0xffffffff


	//   ....[13]....
        /*0060*/ 	.word	0xffffffff


	//   ....[14]....
        /*0064*/ 	.word	0xffffffff


	//   ....[15]....
        /*0068*/ 	.word	0xffffffff


	//   ....[16]....
        /*006c*/ 	.word	0x0500000c


	//   ....[17]....
        /*0070*/ 	.word	0x0500000c


	//   ....[18]....
        /*0074*/ 	.word	0x0500000c


	//   ....[19]....
        /*0078*/ 	.word	0x0500000c


	//----- nvinfo : EIATTR_COOP_GROUP_INSTR_OFFSETS
	.align		4
.L_1238:
        /*007c*/ 	.byte	0x04, 0x28
        /*007e*/ 	.short	(.L_1240 - .L_1239)


	//   ....[0]....
.L_1239:
        /*0080*/ 	.word	0x000190f0


	//   ....[1]....
        /*0084*/ 	.word	0x00019140


	//   ....[2]....
        /*0088*/ 	.word	0x00019160


	//   ....[3]....
        /*008c*/ 	.word	0x00019180


	//   ....[4]....
        /*0090*/ 	.word	0x0001e5c0


	//   ....[5]....
        /*0094*/ 	.word	0x0001e610


	//   ....[6]....
        /*0098*/ 	.word	0x0001e630


	//   ....[7]....
        /*009c*/ 	.word	0x0001e650


	//   ....[8]....
        /*00a0*/ 	.word	0x00023ca0


	//   ....[9]....
        /*00a4*/ 	.word	0x00023cb0


	//   ....[10]....
        /*00a8*/ 	.word	0x00023ce0


	//   ....[11]....
        /*00ac*/ 	.word	0x00023cf0


	//   ....[12]....
        /*00b0*/ 	.word	0x00025d10


	//   ....[13]....
        /*00b4*/ 	.word	0x00025d20


	//   ....[14]....
        /*00b8*/ 	.word	0x00025d50


	//   ....[15]....
        /*00bc*/ 	.word	0x00025d60


	//   ....[16]....
        /*00c0*/ 	.word	0x00027300


	//   ....[17]....
        /*00c4*/ 	.word	0x00027370


	//   ....[18]....
        /*00c8*/ 	.word	0x000273d0


	//   ....[19]....
        /*00cc*/ 	.word	0x00027440


	//----- nvinfo : EIATTR_EXIT_INSTR_OFFSETS
	.align		4
.L_1240:
        /*00d0*/ 	.byte	0x04, 0x1c
        /*00d2*/ 	.short	(.L_1242 - .L_1241)


	//   ....[0]....
.L_1241:
        /*00d4*/ 	.word	0x000001f0


	//----- nvinfo : EIATTR_CRS_STACK_SIZE
	.align		4
.L_1242:
        /*00d8*/ 	.byte	0x04, 0x1e
        /*00da*/ 	.short	(.L_1244 - .L_1243)
.L_1243:
        /*00dc*/ 	.word	0x00000000


	//----- nvinfo : EIATTR_CBANK_PARAM_SIZE
	.align		4
.L_1244:
        /*00e0*/ 	.byte	0x03, 0x19
        /*00e2*/ 	.short	0x01d0


	//----- nvinfo : EIATTR_PARAM_CBANK
	.align		4
        /*00e4*/ 	.byte	0x04, 0x0a
        /*00e6*/ 	.short	(.L_1246 - .L_1245)
	.align		4
.L_1245:
        /*00e8*/ 	.word	index@(.nv.constant0._ZN5flash24flash_fwd_splitkv_kernelI23Flash_fwd_kernel_traitsILi128ELi64ELi128ELi4ELb0ELb0EN7cutlass6half_tE19Flash_kernel_traitsILi128ELi64ELi128ELi4ES3_EELb1ELb0ELb1ELb0ELb0ELb0ELb1ELb1EEEvNS_16Flash_fwd_paramsE)
        /*00ec*/ 	.short	0x0210
        /*00ee*/ 	.short	0x01d0


	//----- nvinfo : EIATTR_SW_WAR
	.align		4
.L_1246:
        /*00f0*/ 	.byte	0x04, 0x36
        /*00f2*/ 	.short	(.L_1248 - .L_1247)
.L_1247:
        /*00f4*/ 	.word	0x00000008
.L_1248:


//--------------------- .nv.info._ZN5flash24flash_fwd_splitkv_kernelI23Flash_fwd_kernel_traitsILi128ELi64ELi128ELi4ELb0ELb0EN7cutlass6half_tE19Flash_kernel_traitsILi128ELi64ELi128ELi4ES3_EELb1ELb0ELb1ELb0ELb0ELb1ELb1ELb1EEEvNS_16Flash_fwd_paramsE --------------------------
	.section	.nv.info._ZN5flash24flash_fwd_splitkv_kernelI23Flash_fwd_kernel_traitsILi128ELi64ELi128ELi4ELb0ELb0EN7cutlass6half_tE19Flash_kernel_traitsILi128ELi64ELi128ELi4ES3_EELb1ELb0ELb1ELb0ELb0ELb1ELb1ELb1EEEvNS_16Flash_fwd_paramsE,"",@"SHT_CUDA_INFO"
	.sectionflags	@""
	.align	4


	//----- nvinfo : EIATTR_CUDA_API_VERSION
	.align		4
        /*0000*/ 	.byte	0x04, 0x37
        /*0002*/ 	.short	(.L_1250 - .L_1249)
.L_1249:
        /*0004*/ 	.word	0x00000082


	//----- nvinfo : EIATTR_KPARAM_INFO
	.align		4
.L_1250:
        /*0008*/ 	.byte	0x04, 0x17
        /*000a*/ 	.short	(.L_1252 - .L_1251)
.L_1251:
        /*000c*/ 	.word	0x00000000
        /*0010*/ 	.short	0x0000
        /*0012*/ 	.short	0x0000
        /*0014*/ 	.byte	0x00, 0xf0, 0x41, 0x07


	//----- nvinfo : EIATTR_SPARSE_MMA_MASK
	.align		4
.L_1252:
        /*0018*/ 	.byte	0x03, 0x50
        /*001a*/ 	.short	0x0000


	//----- nvinfo : EIATTR_MAXREG_COUNT
	.align		4
        /*001c*/ 	.byte	0x03, 0x1b
        /*001e*/ 	.short	0x00ff


	//----- nvinfo : EIATTR_NUM_BARRIERS
	.align		4
        /*0020*/ 	.byte	0x02, 0x4c
        /*0022*/ 	.byte	0x01
	.zero		1


	//----- nvinfo : EIATTR_MERCURY_ISA_VERSION
	.align		4
        /*0024*/ 	.byte	0x03, 0x5f
        /*0026*/ 	.short	0x0101


	//----- nvinfo : EIATTR_COOP_GROUP_MASK_REGIDS
	.align		4
        /*0028*/ 	.byte	0x04, 0x29
        /*002a*/ 	.short	(.L_1254 - .L_1253)


	//   ....[0]....
.L_1253:
        /*002c*/ 	.word	0xffffffff


	//   ....[1]....
        /*0030*/ 	.word	0xffffffff


	//   ....[2]....
        /*0034*/ 	.word	0xffffffff


	//   ....[3]....
        /*0038*/ 	.word	0xffffffff


	//   ....[4]....
        /*003c*/ 	.word	0xffffffff


	//   ....[5]....
        /*0040*/ 	.word	0xffffffff


	//   ....[6]....
        /*0044*/ 	.word	0xffffffff


	//   ....[7]....
        /*0048*/ 	.word	0xffffffff


	//   ....[8]....
        /*004c*/ 	.word	0xffffffff


	//   ....[9]....
        /*0050*/ 	.word	0xffffffff


	//   ....[10]....
        /*0054*/ 	.word	0xffffffff


	//   ....[11]....
        /*0058*/ 	.word	0xffffffff


	//   ....[12]....
        /*005c*/ 	.word	0xffffffff


	//   ....[13]....
        /*0060*/ 	.word	0xffffffff


	//   ....[14]....
        /*0064*/ 	.word	0xffffffff


	//   ....[15]....
        /*0068*/ 	.word	0xffffffff


	//   ....[16]....
        /*006c*/ 	.word	0x0500000c


	//   ....[17]....
        /*0070*/ 	.word	0x0500000c


	//   ....[18]....
        /*0074*/ 	.word	0x0500000c


	//   ....[19]....
        /*0078*/ 	.word	0x0500000c


	//----- nvinfo : EIATTR_COOP_GROUP_INSTR_OFFSETS
	.align		4
.L_1254:
        /*007c*/ 	.byte	0x04, 0x28
        /*007e*/ 	.short	(.L_1256 - .L_1255)


	//   ....[0]....
.L_1255:
        /*0080*/ 	.word	0x0001a8f0


	//   ....[1]....
        /*0084*/ 	.word	0x0001a910


	//   ....[2]....
        /*0088*/ 	.word	0x0001a9b0


	//   ....[3]....
        /*008c*/ 	.word	0x0001a9c0


	//   ....[4]....
        /*0090*/ 	.word	0x00020690


	//   ....[5]....
        /*0094*/ 	.word	0x000206a0


	//   ....[6]....
        /*0098*/ 	.word	0x000206d0


	//   ....[7]....
        /*009c*/ 	.word	0x000206e0


	//   ....[8]....
        /*00a0*/ 	.word	0x000265f0


	//   ....[9]....
        /*00a4*/ 	.word	0x00026610


	//   ....[10]....
        /*00a8*/ 	.word	0x00026630


	//   ....[11]....
        /*00ac*/ 	.word	0x00026650


	//   ....[12]....
        /*00b0*/ 	.word	0x00028630


	//   ....[13]....
        /*00b4*/ 	.word	0x00028640


	//   ....[14]....
        /*00b8*/ 	.word	0x00028670


	//   ....[15]....
        /*00bc*/ 	.word	0x00028680


	//   ....[16]....
        /*00c0*/ 	.word	0x00029c60


	//   ....[17]....
        /*00c4*/ 	.word	0x00029ce0


	//   ....[18]....
        /*00c8*/ 	.word	0x00029d50


	//   ....[19]....
        /*00cc*/ 	.word	0x00029dc0


	//----- nvinfo : EIATTR_EXIT_INSTR_OFFSETS
	.align		4
.L_1256:
        /*00d0*/ 	.byte	0x04, 0x1c
        /*00d2*/ 	.short	(.L_1258 - .L_1257)


	//   ....[0]....
.L_1257:
        /*00d4*/ 	.word	0x000001f0


	//----- nvinfo : EIATTR_CRS_STACK_SIZE
	.align		4
.L_1258:
        /*00d8*/ 	.byte	0x04, 0x1e
        /*00da*/ 	.short	(.L_1260 - .L_1259)
.L_1259:
        /*00dc*/ 	.word	0x00000000


	//----- nvinfo : EIATTR_CBANK_PARAM_SIZE
	.align		4
.L_1260:
        /*00e0*/ 	.byte	0x03, 0x19
        /*00e2*/ 	.short	0x01d0


	//----- nvinfo : EIATTR_PARAM_CBANK
	.align		4
        /*00e4*/ 	.byte	0x04, 0x0a
        /*00e6*/ 	.short	(.L_1262 - .L_1261)
	.align		4
.L_1261:
        /*00e8*/ 	.word	index@(.nv.constant0._ZN5flash24flash_fwd_splitkv_kernelI23Flash_fwd_kernel_traitsILi128ELi64ELi128ELi4ELb0ELb0EN7cutlass6half_tE19Flash_kernel_traitsILi128ELi64ELi128ELi4ES3_EELb1ELb0ELb1ELb0ELb0ELb1ELb1ELb1EEEvNS_16Flash_fwd_paramsE)
        /*00ec*/ 	.short	0x0210
        /*00ee*/ 	.short	0x01d0


	//----- nvinfo : EIATTR_SW_WAR
	.align		4
.L_1262:
        /*00f0*/ 	.byte	0x04, 0x36
        /*00f2*/ 	.short	(.L_1264 - .L_1263)
.L_1263:
        /*00f4*/ 	.word	0x00000008
.L_1264:


//--------------------- .nv.info._ZN5flash32flash_fwd_splitkv_combine_kernelI23Flash_fwd_kernel_traitsILi128ELi64ELi64ELi4ELb0ELb0EN7cutlass6half_tE19Flash_kernel_traitsILi128ELi64ELi64ELi4ES3_EELi4ELi7ELb0EEEvNS_16Flash_fwd_paramsE --------------------------
	.section	.nv.info._ZN5flash32flash_fwd_splitkv_combine_kernelI23Flash_fwd_kernel_traitsILi128ELi64ELi64ELi4ELb0ELb0EN7cutlass6half_tE19Flash_kernel_traitsILi128ELi64ELi64ELi4ES3_EELi4ELi7ELb0EEEvNS_16Flash_fwd_paramsE,"",@"SHT_CUDA_INFO"
	.sectionflags	@""
	.align	4


	//----- nvinfo : EIATTR_CUDA_API_VERSION
	.align		4
        /*0000*/ 	.byte	0x04, 0x37
        /*0002*/ 	.short	(.L_1266 - .L_1265)
.L_1265:
        /*0004*/ 	.word	0x00000082


	//----- nvinfo : EIATTR_KPARAM_INFO
	.align		4
.L_1266:
        /*0008*/ 	.byte	0x04, 0x17
        /*000a*/ 	.short	(.L_1268 - .L_1267)
.L_1267:
        /*000c*/ 	.word	0x00000000
        /*0010*/ 	.short	0x0000
        /*0012*/ 	.short	0x0000
        /*0014*/ 	.byte	0x00, 0xf0, 0x41, 0x07


	//----- nvinfo : EIATTR_SPARSE_MMA_MASK
	.align		4
.L_1268:
        /*0018*/ 	.byte	0x03, 0x50
        /*001a*/ 	.short	0x0000


	//----- nvinfo : EIATTR_MAXREG_COUNT
	.align		4
        /*001c*/ 	.byte	0x03, 0x1b
        /*001e*/ 	.short	0x00ff


	//----- nvinfo : EIATTR_NUM_BARRIERS
	.align		4
        /*0020*/ 	.byte	0x02, 0x4c
        /*0022*/ 	.byte	0x01
	.zero		1


	//----- nvinfo : EIATTR_MERCURY_ISA_VERSION
	.align		4
        /*0024*/ 	.byte	0x03, 0x5f
        /*0026*/ 	.short	0x0101


	//----- nvinfo : EIATTR_COOP_GROUP_MASK_REGIDS
	.align		4
        /*0028*/ 	.byte	0x04, 0x29
        /*002a*/ 	.short	(.L_1270 - .L_1269)


	//   ....[0]....
.L_1269:
        /*002c*/ 	.word	0xffffffff


	//   ....[1]....
        /*0030*/ 	.word	0xffffffff


	//   ....[2]....
        /*0034*/ 	.word	0xffffffff


	//   ....[3]....
        /*0038*/ 	.word	0xffffffff


	//   ....[4]....
        /*003c*/ 	.word	0xffffffff


	//   ....[5]....
        /*0040*/ 	.word	0xffffffff


	//   ....[6]....
        /*0044*/ 	.word	0xffffffff


	//   ....[7]....
        /*0048*/ 	.word	0xffffffff


	//   ....[8]....
        /*004c*/ 	.word	0xffffffff


	//   ....[9]....
        /*0050*/ 	.word	0xffffffff


	//----- nvinfo : EIATTR_COOP_GROUP_INSTR_OFFSETS
	.align		4
.L_1270:
        /*0054*/ 	.byte	0x04, 0x28
        /*0056*/ 	.short	(.L_1272 - .L_1271)


	//   ....[0]....
.L_1271:
        /*0058*/ 	.word	0x00001b70


	//   ....[1]....
        /*005c*/ 	.word	0x00001b90


	//   ....[2]....
        /*0060*/ 	.word	0x00001bb0


	//   ....[3]....
        /*0064*/ 	.word	0x00001bd0


	//   ....[4]....
        /*0068*/ 	.word	0x00001bf0


	//   ....[5]....
        /*006c*/ 	.word	0x00001d60


	//   ....[6]....
        /*0070*/ 	.word	0x00001dc0


	//   ....[7]....
        /*0074*/ 	.word	0x00001e90


	//   ....[8]....
        /*0078*/ 	.word	0x00001f60


	//   ....[9]....
        /*007c*/ 	.word	0x00002080


	//----- nvinfo : EIATTR_EXIT_INSTR_OFFSETS
	.align		4
.L_1272:
        /*0080*/ 	.byte	0x04, 0x1c
        /*0082*/ 	.short	(.L_1274 - .L_1273)


	//   ....[0]....
.L_1273:
        /*0084*/ 	.word	0x000043d0


	//   ....[1]....
        /*0088*/ 	.word	0x00004400


	//   ....[2]....
        /*008c*/ 	.word	0x00004900


	//----- nvinfo : EIATTR_CRS_STACK_SIZE
	.align		4
.L_1274:
        /*0090*/ 	.byte	0x04, 0x1e
        /*0092*/ 	.short	(.L_1276 - .L_1275)
.L_1275:
        /*0094*/ 	.word	0x00000000


	//----- nvinfo : EIATTR_CBANK_PARAM_SIZE
	.align		4
.L_1276:
        /*0098*/ 	.byte	0x03, 0x19
        /*009a*/ 	.short	0x01d0


	//----- nvinfo : EIATTR_PARAM_CBANK
	.align		4
        /*009c*/ 	.byte	0x04, 0x0a
        /*009e*/ 	.short	(.L_1278 - .L_1277)
	.align		4
.L_1277:
        /*00a0*/ 	.word	index@(.nv.constant0._ZN5flash32flash_fwd_splitkv_combine_kernelI23Flash_fwd_kernel_traitsILi128ELi64ELi64ELi4ELb0ELb0EN7cutlass6half_tE19Flash_kernel_traitsILi128ELi64ELi64ELi4ES3_EELi4ELi7ELb0EEEvNS_16Flash_fwd_paramsE)
        /*00a4*/ 	.short	0x0210
        /*00a6*/ 	.short	0x01d0


	//----- nvinfo : EIATTR_SW_WAR
	.align		4
.L_1278:
        /*00a8*/ 	.byte	0x04, 0x36
        /*00aa*/ 	.short	(.L_1280 - .L_1279)
.L_1279:
        /*00ac*/ 	.word	0x00000008
.L_1280:


//--------------------- .nv.info._ZN5flash32flash_fwd_splitkv_combine_kernelI23Flash_fwd_kernel_traitsILi128ELi64ELi64ELi4ELb0ELb0EN7cutlass6half_tE19Flash_kernel_traitsILi128ELi64ELi64ELi4ES3_EELi4ELi6ELb0EEEvNS_16Flash_fwd_paramsE --------------------------
	.section	.nv.info._ZN5flash32flash_fwd_splitkv_combine_kernelI23Flash_fwd_kernel_traitsILi128ELi64ELi64ELi4ELb0ELb0EN7cutlass6half_tE19Flash_kernel_traitsILi128ELi64ELi64ELi4ES3_EELi4ELi6ELb0EEEvNS_16Flash_fwd_paramsE,"",@"SHT_CUDA_INFO"
	.sectionflags	@""
	.align	4


	//----- nvinfo : EIATTR_CUDA_API_VERSION
	.align		4
        /*0000*/ 	.byte	0x04, 0x37
        /*0002*/ 	.short	(.L_1282 - .L_1281)
.L_1281:
        /*0004*/ 	.word	0x00000082


	//----- nvinfo : EIATTR_KPARAM_INFO
	.align		4
.L_1282:
        /*0008*/ 	.byte	0x04, 0x17
        /*000a*/ 	.short	(.L_1284 - .L_1283)
.L_1283:
        /*000c*/ 	.word	0x00000000
        /*0010*/ 	.short	0x0000
        /*0012*/ 	.short	0x0000
        /*0014*/ 	.byte	0x00, 0xf0, 0x41, 0x07


	//----- nvinfo : EIATTR_SPARSE_MMA_MASK
	.align		4
.L_1284:
        /*0018*/ 	.byte	0x03, 0x50
        /*001a*/ 	.short	0x0000


	//----- nvinfo : EIATTR_MAXREG_COUNT
	.align		4
        /*001c*/ 	.byte	0x03, 0x1b
        /*001e*/ 	.short	0x00ff


	//----- nvinfo : EIATTR_NUM_BARRIERS
	.align		4
        /*0020*/ 	.byte	0x02, 0x4c
        /*0022*/ 	.byte	0x01
	.zero		1


	//----- nvinfo : EIATTR_MERCURY_ISA_VERSION
	.align		4
        /*0024*/ 	.byte	0x03, 0x5f
        /*0026*/ 	.short	0x0101


	//----- nvinfo : EIATTR_COOP_GROUP_MASK_REGIDS
	.align		4
        /*0028*/ 	.byte	0x04, 0x29
        /*002a*/ 	.short	(.L_1286 - .L_1285)


	//   ....[0]....
.L_1285:
        /*002c*/ 	.word	0xffffffff


	//   ....[1]....
        /*0030*/ 	.word	0xffffffff


	//   ....[2]....
        /*0034*/ 	.word	0xffffffff


	//   ....[3]....
        /*0038*/ 	.word	0xffffffff


	//   ....[4]....
        /*003c*/ 	.word	0xffffffff


	//   ....[5]....
        /*0040*/ 	.word	0xffffffff


	//   ....[6]....
        /*0044*/ 	.word	0xffffffff


	//   ....[7]....
        /*0048*/ 	.word	0xffffffff


	//   ....[8]....
        /*004c*/ 	.word	0xffffffff


	//   ....[9]....
        /*0050*/ 	.word	0xffffffff


	//----- nvinfo : EIATTR_COOP_GROUP_INSTR_OFFSETS
	.align		4
.L_1286:
        /*0054*/ 	.byte	0x04, 0x28
        /*0056*/ 	.short	(.L_1288 - .L_1287)


	//   ....[0]....
.L_1287:
        /*0058*/ 	.word	0x00001690


	//   ....[1]....
        /*005c*/ 	.word	0x000016b0


	//   ....[2]....
        /*0060*/ 	.word	0x000016d0


	//   ....[3]....
        /*0064*/ 	.word	0x00001700


	//   ....[4]....
        /*0068*/ 	.word	0x00001740


	//   ....[5]....
        /*006c*/ 	.word	0x00001900


	//   ....[6]....
        /*0070*/ 	.word	0x000019c0


	//   ....[7]....
        /*0074*/ 	.word	0x00001a20


	//   ....[8]....
        /*0078*/ 	.word	0x00001af0


	//   ....[9]....
        /*007c*/ 	.word	0x00001c30


	//----- nvinfo : EIATTR_EXIT_INSTR_OFFSETS
	.align		4
.L_1288:
        /*0080*/ 	.byte	0x04, 0x1c
        /*0082*/ 	.short	(.L_1290 - .L_1289)


	//   ....[0]....
.L_1289:
        /*0084*/ 	.word	0x00004040


	//   ....[1]....
        /*0088*/ 	.word	0x00004070


	//   ....[2]....
        /*008c*/ 	.word	0x00004570


	//----- nvinfo : EIATTR_CRS_STACK_SIZE
	.align		4
.L_1290:
        /*0090*/ 	.byte	0x04, 0x1e
        /*0092*/ 	.short	(.L_1292 - .L_1291)
.L_1291:
        /*0094*/ 	.word	0x00000000


	//----- nvinfo : EIATTR_CBANK_PARAM_SIZE
	.align		4
.L_1292:
        /*0098*/ 	.byte	0x03, 0x19
        /*009a*/ 	.short	0x01d0


	//----- nvinfo : EIATTR_PARAM_CBANK
	.align		4
        /*009c*/ 	.byte	0x04, 0x0a
        /*009e*/ 	.short	(.L_1294 - .L_1293)
	.align		4
.L_1293:
        /*00a0*/ 	.word	index@(.nv.constant0._ZN5flash32flash_fwd_splitkv_combine_kernelI23Flash_fwd_kernel_traitsILi128ELi64ELi64ELi4ELb0ELb0EN7cutlass6half_tE19Flash_kernel_traitsILi128ELi64ELi64ELi4ES3_EELi4ELi6ELb0EEEvNS_16Flash_fwd_paramsE)
        /*00a4*/ 	.short	0x0210
        /*00a6*/ 	.short	0x01d0


	//----- nvinfo : EIATTR_SW_WAR
	.align		4
.L_1294:
        /*00a8*/ 	.byte	0x04, 0x36
        /*00aa*/ 	.short	(.L_1296 - .L_1295)
.L_1295:
        /*00ac*/ 	.word	0x00000008
.L_1296:


//--------------------- .nv.info._ZN5flash32flash_fwd_splitkv_combine_kernelI23Flash_fwd_kernel_traitsILi128ELi64ELi64ELi4ELb0ELb0EN7cutlass6half_tE19Flash_kernel_traitsILi128ELi64ELi64ELi4ES3_EELi4ELi5ELb0EEEvNS_16Flash_fwd_paramsE --------------------------
	.section	.nv.info._ZN5flash32flash_fwd_splitkv_combine_kernelI23Flash_fwd_kernel_traitsILi128ELi64ELi64ELi4ELb0ELb0EN7cutlass6half_tE19Flash_kernel_traitsILi128ELi64ELi64ELi4ES3_EELi4ELi5ELb0EEEvNS_16Flash_fwd_paramsE,"",@"SHT_CUDA_INFO"
	.sectionflags	@""
	.align	4


	//----- nvinfo : EIATTR_CUDA_API_VERSION
	.align		4
        /*0000*/ 	.byte	0x04, 0x37
        /*0002*/ 	.short	(.L_1298 - .L_1297)
.L_1297:
        /*0004*/ 	.word	0x00000082


	//----- nvinfo : EIATTR_KPARAM_INFO
	.align		4
.L_1298:
        /*0008*/ 	.byte	0x04, 0x17
        /*000a*/ 	.short	(.L_1300 - .L_1299)
.L_1299:
        /*000c*/ 	.word	0x00000000
        /*0010*/ 	.short	0x0000
        /*0012*/ 	.short	0x0000
        /*0014*/ 	.byte	0x00, 0xf0, 0x41, 0x07


	//----- nvinfo : EIATTR_SPARSE_MMA_MASK
	.align		4
.L_1300:
        /*0018*/ 	.byte	0x03, 0x50
        /*001a*/ 	.short	0x0000


	//----- nvinfo : EIATTR_MAXREG_COUNT
	.align		4
        /*001c*/ 	.byte	0x03, 0x1b
        /*001e*/ 	.short	0x00ff


	//----- nvinfo : EIATTR_NUM_BARRIERS
	.align		4
        /*0020*/ 	.byte	0x02, 0x4c
        /*0022*/ 	.byte	0x01
	.zero		1


	//----- nvinfo : EIATTR_MERCURY_ISA_VERSION
	.align		4
        /*0024*/ 	.byte	0x03, 0x5f
        /*0026*/ 	.short	0x0101


	//----- nvinfo : EIATTR_COOP_GROUP_MASK_REGIDS
	.align		4
        /*0028*/ 	.byte	0x04, 0x29
        /*002a*/ 	.short	(.L_1302 - .L_1301)


	//   ....[0]....
.L_1301:
        /*002c*/ 	.word	0xffffffff


	//   ....[1]....
        /*0030*/ 	.word	0xffffffff


	//   ....[2]....
        /*0034*/ 	.word	0xffffffff


	//   ....[3]....
        /*0038*/ 	.word	0xffffffff


	//   ....[4]....
        /*003c*/ 	.word	0xffffffff


	//   ....[5]....
        /*0040*/ 	.word	0xffffffff


	//   ....[6]....
        /*0044*/ 	.word	0xffffffff


	//   ....[7]....
        /*0048*/ 	.word	0xffffffff


	//   ....[8]....
        /*004c*/ 	.word	0xffffffff


	//   ....[9]....
        /*0050*/ 	.word	0xffffffff


	//----- nvinfo : EIATTR_COOP_GROUP_INSTR_OFFSETS
	.align		4
.L_1302:
        /*0054*/ 	.byte	0x04, 0x28
        /*0056*/ 	.short	(.L_1304 - .L_1303)


	//   ....[0]....
.L_1303:
        /*0058*/ 	.word	0x00001830


	//   ....[1]....
        /*005c*/ 	.word	0x00001890


	//   ....[2]....
        /*0060*/ 	.word	0x000018c0


	//   ....[3]....
        /*0064*/ 	.word	0x000018e0


	//   ....[4]....
        /*0068*/ 	.word	0x00001910


	//   ....[5]....
        /*006c*/ 	.word	0x00001a40


	//   ....[6]....
        /*0070*/ 	.word	0x00001aa0


	//   ....[7]....
        /*0074*/ 	.word	0x00001b30


	//   ....[8]....
        /*0078*/ 	.word	0x00001bd0


	//   ....[9]....
        /*007c*/ 	.word	0x00001cc0


	//----- nvinfo : EIATTR_EXIT_INSTR_OFFSETS
	.align		4
.L_1304:
        /*0080*/ 	.byte	0x04, 0x1c
        /*0082*/ 	.short	(.L_1306 - .L_1305)


	//   ....[0]....
.L_1305:
        /*0084*/ 	.word	0x00004050


	//   ....[1]....
        /*0088*/ 	.word	0x00004080


	//   ....[2]....
        /*008c*/ 	.word	0x00004580


	//----- nvinfo : EIATTR_CRS_STACK_SIZE
	.align		4
.L_1306:
        /*0090*/ 	.byte	0x04, 0x1e
        /*0092*/ 	.short	(.L_1308 - .L_1307)
.L_1307:
        /*0094*/ 	.word	0x00000000


	//----- nvinfo : EIATTR_CBANK_PARAM_SIZE
	.align		4
.L_1308:
        /*0098*/ 	.byte	0x03, 0x19
        /*009a*/ 	.short	0x01d0


	//----- nvinfo : EIATTR_PARAM_CBANK
	.align		4
        /*009c*/ 	.byte	0x04, 0x0a
        /*009e*/ 	.short	(.L_1310 - .L_1309)
	.align		4
.L_1309:
        /*00a0*/ 	.word	index@(.nv.constant0._ZN5flash32flash_fwd_splitkv_combine_kernelI23Flash_fwd_kernel_traitsILi128ELi64ELi64ELi4ELb0ELb0EN7cutlass6half_tE19Flash_kernel_traitsILi128ELi64ELi64ELi4ES3_EELi4ELi5ELb0EEEvNS_16Flash_fwd_paramsE)
        /*00a4*/ 	.short	0x0210
        /*00a6*/ 	.short	0x01d0


	//----- nvinfo : EIATTR_SW_WAR
	.align		4
.L_1310:
        /*00a8*/ 	.byte	0x04, 0x36
        /*00aa*/ 	.short	(.L_1312 - .L_1311)
.L_1311:
        /*00ac*/ 	.word	0x00000008
.L_1312:


//--------------------- .nv.info._ZN5flash32flash_fwd_splitkv_combine_kernelI23Flash_fwd_kernel_traitsILi128ELi64ELi64ELi4ELb0ELb0EN7cutlass6half_tE19Flash_kernel_traitsILi128ELi64ELi64ELi4ES3_EELi4ELi4ELb0EEEvNS_16Flash_fwd_paramsE --------------------------
	.section	.nv.info._ZN5flash32flash_fwd_splitkv_combine_kernelI23Flash_fwd_kernel_traitsILi128ELi64ELi64ELi4ELb0ELb0EN7cutlass6half_tE19Flash_kernel_traitsILi128ELi64ELi64ELi4ES3_EELi4ELi4ELb0EEEvNS_16Flash_fwd_paramsE,"",@"SHT_CUDA_INFO"
	.sectionflags	@""
	.align	4


	//----- nvinfo : EIATTR_CUDA_API_VERSION
	.align		4
        /*0000*/ 	.byte	0x04, 0x37
        /*0002*/ 	.short	(.L_1314 - .L_1313)
.L_1313:
        /*0004*/ 	.word	0x00000082


	//----- nvinfo : EIATTR_KPARAM_INFO
	.align		4
.L_1314:
        /*0008*/ 	.byte	0x04, 0x17
        /*000a*/ 	.short	(.L_1316 - .L_1315)
.L_1315:
        /*000c*/ 	.word	0x00000000
        /*0010*/ 	.short	0x0000
        /*0012*/ 	.short	0x0000
        /*0014*/ 	.byte	0x00, 0xf0, 0x41, 0x07


	//----- nvinfo : EIATTR_SPARSE_MMA_MASK
	.align		4
.L_1316:
        /*0018*/ 	.byte	0x03, 0x50
        /*001a*/ 	.short	0x0000


	//----- nvinfo : EIATTR_MAXREG_COUNT
	.align		4
        /*001c*/ 	.byte	0x03, 0x1b
        /*001e*/ 	.short	0x00ff


	//----- nvinfo : EIATTR_NUM_BARRIERS
	.align		4
        /*0020*/ 	.byte	0x02, 0x4c
        /*0022*/ 	.byte	0x01
	.zero		1


	//----- nvinfo : EIATTR_MERCURY_ISA_VERSION
	.align		4
        /*0024*/ 	.byte	0x03, 0x5f
        /*0026*/ 	.short	0x0101


	//----- nvinfo : EIATTR_COOP_GROUP_MASK_REGIDS
	.align		4
        /*0028*/ 	.byte	0x04, 0x29
        /*002a*/ 	.short	(.L_1318 - .L_1317)


	//   ....[0]....
.L_1317:
        /*002c*/ 	.word	0xffffffff


	//   ....[1]....
        /*0030*/ 	.word	0xffffffff


	//   ....[2]....
        /*0034*/ 	.word	0xffffffff


	//   ....[3]....
        /*0038*/ 	.word	0xffffffff


	//   ....[4]....
        /*003c*/ 	.word	0xffffffff


	//   ....[5]....
        /*0040*/ 	.word	0xffffffff


	//   ....[6]....
        /*0044*/ 	.word	0xffffffff


	//   ....[7]....
        /*0048*/ 	.word	0xffffffff


	//----- nvinfo : EIATTR_COOP_GROUP_INSTR_OFFSETS
	.align		4
.L_1318:
        /*004c*/ 	.byte	0x04, 0x28
        /*004e*/ 	.short	(.L_1320 - .L_1319)


	//   ....[0]....
.L_1319:
        /*0050*/ 	.word	0x00001830


	//   ....[1]....
        /*0054*/ 	.word	0x000018a0


	//   ....[2]....
        /*0058*/ 	.word	0x000018e0


	//   ....[3]....
        /*005c*/ 	.word	0x00001910


	//   ....[4]....
        /*0060*/ 	.word	0x00001a40


	//   ....[5]....
        /*0064*/ 	.word	0x00001af0


	//   ....[6]....
        /*0068*/ 	.word	0x00001b90


	//   ....[7]....
        /*006c*/ 	.word	0x00001c80


	//----- nvinfo : EIATTR_EXIT_INSTR_OFFSETS
	.align		4
.L_1320:
        /*0070*/ 	.byte	0x04, 0x1c
        /*0072*/ 	.short	(.L_1322 - .L_1321)


	//   ....[0]....
.L_1321:
        /*0074*/ 	.word	0x00004050


	//   ....[1]....
        /*0078*/ 	.word	0x00004080


	//   ....[2]....
        /*007c*/ 	.word	0x00004580


	//----- nvinfo : EIATTR_CRS_STACK_SIZE
	.align		4
.L_1322:
        /*0080*/ 	.byte	0x04, 0x1e
        /*0082*/ 	.short	(.L_1324 - .L_1323)
.L_1323:
        /*0084*/ 	.word	0x00000000


	//----- nvinfo : EIATTR_CBANK_PARAM_SIZE
	.align		4
.L_1324:
        /*0088*/ 	.byte	0x03, 0x19
        /*008a*/ 	.short	0x01d0


	//----- nvinfo : EIATTR_PARAM_CBANK
	.align		4
        /*008c*/ 	.byte	0x04, 0x0a
        /*008e*/ 	.short	(.L_1326 - .L_1325)
	.align		4
.L_1325:
        /*0090*/ 	.word	index@(.nv.constant0._ZN5flash32flash_fwd_splitkv_combine_kernelI23Flash_fwd_kernel_traitsILi128ELi64ELi64ELi4ELb0ELb0EN7cutlass6half_tE19Flash_kernel_traitsILi128ELi64ELi64ELi4ES3_EELi4ELi4ELb0EEEvNS_16Flash_fwd_paramsE)
        /*0094*/ 	.short	0x0210
        /*0096*/ 	.short	0x01d0


	//----- nvinfo : EIATTR_SW_WAR
	.align		4
.L_1326:
        /*0098*/ 	.byte	0x04, 0x36
        /*009a*/ 	.short	(.L_1328 - .L_1327)
.L_1327:
        /*009c*/ 	.word	0x00000008
.L_1328:


//--------------------- .nv.info._ZN5flash32flash_fwd_splitkv_combine_kernelI23Flash_fwd_kernel_traitsILi128ELi64ELi64ELi4ELb0ELb0EN7cutlass6half_tE19Flash_kernel_traitsILi128ELi64ELi64ELi4ES3_EELi4ELi3ELb0EEEvNS_16Flash_fwd_paramsE --------------------------
	.section	.nv.info._ZN5flash32flash_fwd_splitkv_combine_kernelI23Flash_fwd_kernel_traitsILi128ELi64ELi64ELi4ELb0ELb0EN7cutlass6half_tE19Flash_kernel_traitsILi128ELi64ELi64ELi4ES3_EELi4ELi3ELb0EEEvNS_16Flash_fwd_paramsE,"",@"SHT_CUDA_INFO"
	.sectionflags	@""
	.align	4


	//----- nvinfo : EIATTR_CUDA_API_VERSION
	.align		4
        /*0000*/ 	.byte	0x04, 0x37
        /*0002*/ 	.short	(.L_1330 - .L_1329)
.L_1329:
        /*0004*/ 	.word	0x00000082


	//----- nvinfo : EIATTR_KPARAM_INFO
	.align		4
.L_1330:
        /*0008*/ 	.byte	0x04, 0x17
        /*000a*/ 	.short	(.L_1332 - .L_1331)
.L_1331:
        /*000c*/ 	.word	0x00000000
        /*0010*/ 	.short	0x0000
        /*0012*/ 	.short	0x0000
        /*0014*/ 	.byte	0x00, 0xf0, 0x41, 0x07


	//----- nvinfo : EIATTR_SPARSE_MMA_MASK
	.align		4
.L_1332:
        /*0018*/ 	.byte	0x03, 0x50
        /*001a*/ 	.short	0x0000


	//----- nvinfo : EIATTR_MAXREG_COUNT
	.align		4
        /*001c*/ 	.byte	0x03, 0x1b
        /*001e*/ 	.short	0x00ff


	//----- nvinfo : EIATTR_NUM_BARRIERS
	.align		4
        /*0020*/ 	.byte	0x02, 0x4c
        /*0022*/ 	.byte	0x01
	.zero		1


	//----- nvinfo : EIATTR_MERCURY_ISA_VERSION
	.align		4
        /*0024*/ 	.byte	0x03, 0x5f
        /*0026*/ 	.short	0x0101


	//----- nvinfo : EIATTR_COOP_GROUP_MASK_REGIDS
	.align		4
        /*0028*/ 	.byte	0x04, 0x29
        /*002a*/ 	.short	(.L_1334 - .L_1333)


	//   ....[0]....
.L_1333:
        /*002c*/ 	.word	0xffffffff


	//   ....[1]....
        /*0030*/ 	.word	0xffffffff


	//   ....[2]....
        /*0034*/ 	.word	0xffffffff


	//   ....[3]....
        /*0038*/ 	.word	0xffffffff


	//   ....[4]....
        /*003c*/ 	.word	0xffffffff


	//   ....[5]....
        /*0040*/ 	.word	0xffffffff


	//----- nvinfo : EIATTR_COOP_GROUP_INSTR_OFFSETS
	.align		4
.L_1334:
        /*0044*/ 	.byte	0x04, 0x28
        /*0046*/ 	.short	(.L_1336 - .L_1335)


	//   ....[0]....
.L_1335:
        /*0048*/ 	.word	0x00001830


	//   ....[1]....
        /*004c*/ 	.word	0x000018d0


	//   ....[2]....
        /*0050*/ 	.word	0x00001930


	//   ....[3]....
        /*0054*/ 	.word	0x00001a90


	//   ....[4]....
        /*0058*/ 	.word	0x00001b40


	//   ....[5]....
        /*005c*/ 	.word	0x00001c40


	//----- nvinfo : EIATTR_EXIT_INSTR_OFFSETS
	.align		4
.L_1336:
        /*0060*/ 	.byte	0x04, 0x1c
        /*0062*/ 	.short	(.L_1338 - .L_1337)


	//   ....[0]....
.L_1337:
        /*0064*/ 	.word	0x00004010


	//   ....[1]....
        /*0068*/ 	.word	0x00004040


	//   ....[2]....
        /*006c*/ 	.word	0x00004540


	//----- nvinfo : EIATTR_CRS_STACK_SIZE
	.align		4
.L_1338:
        /*0070*/ 	.byte	0x04, 0x1e
        /*0072*/ 	.short	(.L_1340 - .L_1339)
.L_1339:
        /*0074*/ 	.word	0x00000000


	//----- nvinfo : EIATTR_CBANK_PARAM_SIZE
	.align		4
.L_1340:
        /*0078*/ 	.byte	0x03, 0x19
        /*007a*/ 	.short	0x01d0


	//----- nvinfo : EIATTR_PARAM_CBANK
	.align		4
        /*007c*/ 	.byte	0x04, 0x0a
        /*007e*/ 	.short	(.L_1342 - .L_1341)
	.align		4
.L_1341:
        /*0080*/ 	.word	index@(.nv.constant0._ZN5flash32flash_fwd_splitkv_combine_kernelI23Flash_fwd_kernel_traitsILi128ELi64ELi64ELi4ELb0ELb0EN7cutlass6half_tE19Flash_kernel_traitsILi128ELi64ELi64ELi4ES3_EELi4ELi3ELb0EEEvNS_16Flash_fwd_paramsE)
        /*0084*/ 	.short	0x0210
        /*0086*/ 	.short	0x01d0


	//----- nvinfo : EIATTR_SW_WAR
	.align		4
.L_1342:
        /*0088*/ 	.byte	0x04, 0x36
        /*008a*/ 	.short	(.L_1344 - .L_1343)
.L_1343:
        /*008c*/ 	.word	0x00000008
.L_1344:


//--------------------- .nv.info._ZN5flash32flash_fwd_splitkv_combine_kernelI23Flash_fwd_kernel_traitsILi128ELi64ELi64ELi4ELb0ELb0EN7cutlass6half_tE19Flash_kernel_traitsILi128ELi64ELi64ELi4ES3_EELi4ELi2ELb0EEEvNS_16Flash_fwd_paramsE --------------------------
	.section	.nv.info._ZN5flash32flash_fwd_splitkv_combine_kernelI23Flash_fwd_kernel_traitsILi128ELi64ELi64ELi4ELb0ELb0EN7cutlass6half_tE19Flash_kernel_traitsILi128ELi64ELi64ELi4ES3_EELi4ELi2ELb0EEEvNS_16Flash_fwd_paramsE,"",@"SHT_CUDA_INFO"
	.sectionflags	@""
	.align	4


	//----- nvinfo : EIATTR_CUDA_API_VERSION
	.align		4
        /*0000*/ 	.byte	0x04, 0x37
        /*0002*/ 	.short	(.L_1346 - .L_1345)
.L_1345:
        /*0004*/ 	.word	0x00000082


	//----- nvinfo : EIATTR_KPARAM_INFO
	.align		4
.L_1346:
        /*0008*/ 	.byte	0x04, 0x17
        /*000a*/ 	.short	(.L_1348 - .L_1347)
.L_1347:
        /*000c*/ 	.word	0x00000000
        /*0010*/ 	.short	0x0000
        /*0012*/ 	.short	0x0000
        /*0014*/ 	.byte	0x00, 0xf0, 0x41, 0x07


	//----- nvinfo : EIATTR_SPARSE_MMA_MASK
	.align		4
.L_1348:
        /*0018*/ 	.byte	0x03, 0x50
        /*001a*/ 	.short	0x0000


	//----- nvinfo : EIATTR_MAXREG_COUNT
	.align		4
        /*001c*/ 	.byte	0x03, 0x1b
        /*001e*/ 	.short	0x00ff


	//----- nvinfo : EIATTR_NUM_BARRIERS
	.align		4
        /*0020*/ 	.byte	0x02, 0x4c
        /*0022*/ 	.byte	0x01
	.zero		1


	//----- nvinfo : EIATTR_MERCURY_ISA_VERSION
	.align		4
        /*0024*/ 	.byte	0x03, 0x5f
        /*0026*/ 	.short	0x0101


	//----- nvinfo : EIATTR_COOP_GROUP_MASK_REGIDS
	.align		4
        /*0028*/ 	.byte	0x04, 0x29
        /*002a*/ 	.short	(.L_1350 - .L_1349)


	//   ....[0]....
.L_1349:
        /*002c*/ 	.word	0xffffffff


	//   ....[1]....
        /*0030*/ 	.word	0xffffffff


	//   ....[2]....
        /*0034*/ 	.word	0xffffffff


	//   ....[3]....
        /*0038*/ 	.word	0xffffffff


	//----- nvinfo : EIATTR_COOP_GROUP_INSTR_OFFSETS
	.align		4
.L_1350:
        /*003c*/ 	.byte	0x04, 0x28
        /*003e*/ 	.short	(.L_1352 - .L_1351)


	//   ....[0]....
.L_1351:
        /*0040*/ 	.word	0x00001840


	//   ....[1]....
        /*0044*/ 	.word	0x00001910


	//   ....[2]....
        /*0048*/ 	.word	0x00001b40


	//   ....[3]....
        /*004c*/ 	.word	0x00001c90


	//----- nvinfo : EIATTR_EXIT_INSTR_OFFSETS
	.align		4
.L_1352:
        /*0050*/ 	.byte	0x04, 0x1c
        /*0052*/ 	.short	(.L_1354 - .L_1353)


	//   ....[0]....
.L_1353:
        /*0054*/ 	.word	0x00003e40


	//   ....[1]....
        /*0058*/ 	.word	0x00003e70


	//   ....[2]....
        /*005c*/ 	.word	0x00004350


	//----- nvinfo : EIATTR_CRS_STACK_SIZE
	.align		4
.L_1354:
        /*0060*/ 	.byte	0x04, 0x1e
        /*0062*/ 	.short	(.L_1356 - .L_1355)
.L_1355:
        /*0064*/ 	.word	0x00000000


	//----- nvinfo : EIATTR_CBANK_PARAM_SIZE
	.align		4
.L_1356:
        /*0068*/ 	.byte	0x03, 0x19
        /*006a*/ 	.short	0x01d0


	//----- nvinfo : EIATTR_PARAM_CBANK
	.align		4
        /*006c*/ 	.byte	0x04, 0x0a
        /*006e*/ 	.short	(.L_1358 - .L_1357)
	.align		4
.L_1357:
        /*0070*/ 	.word	index@(.nv.constant0._ZN5flash32flash_fwd_splitkv_combine_kernelI23Flash_fwd_kernel_traitsILi128ELi64ELi64ELi4ELb0ELb0EN7cutlass6half_tE19Flash_kernel_traitsILi128ELi64ELi64ELi4ES3_EELi4ELi2ELb0EEEvNS_16Flash_fwd_paramsE)
        /*0074*/ 	.short	0x0210
        /*0076*/ 	.short	0x01d0


	//----- nvinfo : EIATTR_SW_WAR
	.align		4
.L_1358:
        /*0078*/ 	.byte	0x04, 0x36
        /*007a*/ 	.short	(.L_1360 - .L_1359)
.L_1359:
        /*007c*/ 	.word	0x00000008
.L_1360:


//--------------------- .nv.info._ZN5flash32flash_fwd_splitkv_combine_kernelI23Flash_fwd_kernel_traitsILi128ELi64ELi64ELi4ELb0ELb0EN7cutlass6half_tE19Flash_kernel_traitsILi128ELi64ELi64ELi4ES3_EELi4ELi1ELb0EEEvNS_16Flash_fwd_paramsE --------------------------
	.section	.nv.info._ZN5flash32flash_fwd_splitkv_combine_kernelI23Flash_fwd_kernel_traitsILi128ELi64ELi64ELi4ELb0ELb0EN7cutlass6half_tE19Flash_kernel_traitsILi128ELi64ELi64ELi4ES3_EELi4ELi1ELb0EEEvNS_16Flash_fwd_paramsE,"",@"SHT_CUDA_INFO"
	.sectionflags	@""
	.align	4


	//----- nvinfo : EIATTR_CUDA_API_VERSION
	.align		4
        /*0000*/ 	.byte	0x04, 0x37
        /*0002*/ 	.short	(.L_1362 - .L_1361)
.L_1361:
        /*0004*/ 	.word	0x00000082


	//----- nvinfo : EIATTR_KPARAM_INFO
	.align		4
.L_1362:
        /*0008*/ 	.byte	0x04, 0x17
        /*000a*/ 	.short	(.L_1364 - .L_1363)
.L_1363:
        /*000c*/ 	.word	0x00000000
        /*0010*/ 	.short	0x0000
        /*0012*/ 	.short	0x0000
        /*0014*/ 	.byte	0x00, 0xf0, 0x41, 0x07


	//----- nvinfo : EIATTR_SPARSE_MMA_MASK
	.align		4
.L_1364:
        /*0018*/ 	.byte	0x03, 0x50
        /*001a*/ 	.short	0x0000


	//----- nvinfo : EIATTR_MAXREG_COUNT
	.align		4
        /*001c*/ 	.byte	0x03, 0x1b
        /*001e*/ 	.short	0x00ff


	//----- nvinfo : EIATTR_NUM_BARRIERS
	.align		4
        /*0020*/ 	.byte	0x02, 0x4c
        /*0022*/ 	.byte	0x01
	.zero		1


	//----- nvinfo : EIATTR_MERCURY_ISA_VERSION
	.align		4
        /*0024*/ 	.byte	0x03, 0x5f
        /*0026*/ 	.short	0x0101


	//----- nvinfo : EIATTR_COOP_GROUP_MASK_REGIDS
	.align		4
        /*0028*/ 	.byte	0x04, 0x29
        /*002a*/ 	.short	(.L_1366 - .L_1365)


	//   ....[0]....
.L_1365:
        /*002c*/ 	.word	0xffffffff


	//   ....[1]....
        /*0030*/ 	.word	0xffffffff


	//----- nvinfo : EIATTR_COOP_GROUP_INSTR_OFFSETS
	.align		4
.L_1366:
        /*0034*/ 	.byte	0x04, 0x28
        /*0036*/ 	.short	(.L_1368 - .L_1367)


	//   ....[0]....
.L_1367:
        /*0038*/ 	.word	0x00001910


	//   ....[1]....
        /*003c*/ 	.word	0x00001b60


	//----- nvinfo : EIATTR_EXIT_INSTR_OFFSETS
	.align		4
.L_1368:
        /*0040*/ 	.byte	0x04, 0x1c
        /*0042*/ 	.short	(.L_1370 - .L_1369)


	//   ....[0]....
.L_1369:
        /*0044*/ 	.word	0x00004040


	//   ....[1]....
        /*0048*/ 	.word	0x00004070


	//   ....[2]....
        /*004c*/ 	.word	0x00004550


	//----- nvinfo : EIATTR_CRS_STACK_SIZE
	.align		4
.L_1370:
        /*0050*/ 	.byte	0x04, 0x1e
        /*0052*/ 	.short	(.L_1372 - .L_1371)
.L_1371:
        /*0054*/ 	.word	0x00000000


	//----- nvinfo : EIATTR_CBANK_PARAM_SIZE
	.align		4
.L_1372:
        /*0058*/ 	.byte	0x03, 0x19
        /*005a*/ 	.short	0x01d0


	//----- nvinfo : EIATTR_PARAM_CBANK
	.align		4
        /*005c*/ 	.byte	0x04, 0x0a
        /*005e*/ 	.short	(.L_1374 - .L_1373)
	.align		4
.L_1373:
        /*0060*/ 	.word	index@(.nv.constant0._ZN5flash32flash_fwd_splitkv_combine_kernelI23Flash_fwd_kernel_traitsILi128ELi64ELi64ELi4ELb0ELb0EN7cutlass6half_tE19Flash_kernel_traitsILi128ELi64ELi64ELi4ES3_EELi4ELi1ELb0EEEvNS_16Flash_fwd_paramsE)
        /*0064*/ 	.short	0x0210
        /*0066*/ 	.short	0x01d0


	//----- nvinfo : EIATTR_SW_WAR
	.align		4
.L_1374:
        /*0068*/ 	.byte	0x04, 0x36
        /*006a*/ 	.short	(.L_1376 - .L_1375)
.L_1375:
        /*006c*/ 	.word	0x00000008
.L_1376:


//--------------------- .nv.info._ZN5flash32flash_fwd_splitkv_combine_kernelI23Flash_fwd_kernel_traitsILi128ELi64ELi64ELi4ELb0ELb0EN7cutlass6half_tE19Flash_kernel_traitsILi128ELi64ELi64ELi4ES3_EELi4ELi7ELb1EEEvNS_16Flash_fwd_paramsE --------------------------
	.section	.nv.info._ZN5flash32flash_fwd_splitkv_combine_kernelI23Flash_fwd_kernel_traitsILi128ELi64ELi64ELi4ELb0ELb0EN7cutlass6half_tE19Flash_kernel_traitsILi128ELi64ELi64ELi4ES3_EELi4ELi7ELb1EEEvNS_16Flash_fwd_paramsE,"",@"SHT_CUDA_INFO"
	.sectionflags	@""
	.align	4


	//----- nvinfo : EIATTR_CUDA_API_VERSION
	.align		4
        /*0000*/ 	.byte	0x04, 0x37
        /*0002*/ 	.short	(.L_1378 - .L_1377)
.L_1377:
        /*0004*/ 	.word	0x00000082


	//----- nvinfo : EIATTR_KPARAM_INFO
	.align		4
.L_1378:
        /*0008*/ 	.byte	0x04, 0x17
        /*000a*/ 	.short	(.L_1380 - .L_1379)
.L_1379:
        /*000c*/ 	.word	0x00000000
        /*0010*/ 	.short	0x0000
        /*0012*/ 	.short	0x0000
        /*0014*/ 	.byte	0x00, 0xf0, 0x41, 0x07


	//----- nvinfo : EIATTR_SPARSE_MMA_MASK
	.align		4
.L_1380:
        /*0018*/ 	.byte	0x03, 0x50
        /*001a*/ 	.short	0x0000


	//----- nvinfo : EIATTR_MAXREG_COUNT
	.align		4
        /*001c*/ 	.byte	0x03, 0x1b
        /*001e*/ 	.short	0x00ff


	//----- nvinfo : EIATTR_NUM_BARRIERS
	.align		4
        /*0020*/ 	.byte	0x02, 0x4c
        /*0022*/ 	.byte	0x01
	.zero		1


	//----- nvinfo : EIATTR_MERCURY_ISA_VERSION
	.align		4
        /*0024*/ 	.byte	0x03, 0x5f
        /*0026*/ 	.short	0x0101


	//----- nvinfo : EIATTR_COOP_GROUP_MASK_REGIDS
	.align		4
        /*0028*/ 	.byte	0x04, 0x29
        /*002a*/ 	.short	(.L_1382 - .L_1381)


	//   ....[0]....
.L_1381:
        /*002c*/ 	.word	0xffffffff


	//   ....[1]....
        /*0030*/ 	.word	0xffffffff


	//   ....[2]....
        /*0034*/ 	.word	0xffffffff


	//   ....[3]....
        /*0038*/ 	.word	0xffffffff


	//   ....[4]....
        /*003c*/ 	.word	0xffffffff


	//   ....[5]....
        /*0040*/ 	.word	0xffffffff


	//   ....[6]....
        /*0044*/ 	.word	0xffffffff


	//   ....[7]....
        /*0048*/ 	.word	0xffffffff


	//   ....[8]....
        /*004c*/ 	.word	0xffffffff


	//   ....[9]....
        /*0050*/ 	.word	0xffffffff


	//----- nvinfo : EIATTR_COOP_GROUP_INSTR_OFFSETS
	.align		4
.L_1382:
        /*0054*/ 	.byte	0x04, 0x28
        /*0056*/ 	.short	(.L_1384 - .L_1383)


	//   ....[0]....
.L_1383:
        /*0058*/ 	.word	0x00001b70


	//   ....[1]....
        /*005c*/ 	.word	0x00001b90


	//   ....[2]....
        /*0060*/ 	.word	0x00001bb0


	//   ....[3]....
        /*0064*/ 	.word	0x00001bd0


	//   ....[4]....
        /*0068*/ 	.word	0x00001bf0


	//   ....[5]....
        /*006c*/ 	.word	0x00001d60


	//   ....[6]....
        /*0070*/ 	.word	0x00001dc0


	//   ....[7]....
        /*0074*/ 	.word	0x00001e90


	//   ....[8]....
        /*0078*/ 	.word	0x00001f60


	//   ....[9]....
        /*007c*/ 	.word	0x00002080


	//----- nvinfo : EIATTR_EXIT_INSTR_OFFSETS
	.align		4
.L_1384:
        /*0080*/ 	.byte	0x04, 0x1c
        /*0082*/ 	.short	(.L_1386 - .L_1385)


	//   ....[0]....
.L_1385:
        /*0084*/ 	.word	0x00004790


	//   ....[1]....
        /*0088*/ 	.word	0x00004c90


	//----- nvinfo : EIATTR_CRS_STACK_SIZE
	.align		4
.L_1386:
        /*008c*/ 	.byte	0x04, 0x1e
        /*008e*/ 	.short	(.L_1388 - .L_1387)
.L_1387:
        /*0090*/ 	.word	0x00000000


	//----- nvinfo : EIATTR_CBANK_PARAM_SIZE
	.align		4
.L_1388:
        /*0094*/ 	.byte	0x03, 0x19
        /*0096*/ 	.short	0x01d0


	//----- nvinfo : EIATTR_PARAM_CBANK
	.align		4
        /*0098*/ 	.byte	0x04, 0x0a
        /*009a*/ 	.short	(.L_1390 - .L_1389)
	.align		4
.L_1389:
        /*009c*/ 	.word	index@(.nv.constant0._ZN5flash32flash_fwd_splitkv_combine_kernelI23Flash_fwd_kernel_traitsILi128ELi64ELi64ELi4ELb0ELb0EN7cutlass6half_tE19Flash_kernel_traitsILi128ELi64ELi64ELi4ES3_EELi4ELi7ELb1EEEvNS_16Flash_fwd_paramsE)
        /*00a0*/ 	.short	0x0210
        /*00a2*/ 	.short	0x01d0


	//----- nvinfo : EIATTR_SW_WAR
	.align		4
.L_1390:
        /*00a4*/ 	.byte	0x04, 0x36
        /*00a6*/ 	.short	(.L_1392 - .L_1391)
.L_1391:
        /*00a8*/ 	.word	0x00000008
.L_1392:


//--------------------- .nv.info._ZN5flash32flash_fwd_splitkv_combine_kernelI23Flash_fwd_kernel_traitsILi128ELi64ELi64ELi4ELb0ELb0EN7cutlass6half_tE19Flash_kernel_traitsILi128ELi64ELi64ELi4ES3_EELi4ELi6ELb1EEEvNS_16Flash_fwd_paramsE --------------------------
	.section	.nv.info._ZN5flash32flash_fwd_splitkv_combine_kernelI23Flash_fwd_kernel_traitsILi128ELi64ELi64ELi4ELb0ELb0EN7cutlass6half_tE19Flash_kernel_traitsILi128ELi64ELi64ELi4ES3_EELi4ELi6ELb1EEEvNS_16Flash_fwd_paramsE,"",@"SHT_CUDA_INFO"
	.sectionflags	@""
	.align	4


	//----- nvinfo : EIATTR_CUDA_API_VERSION
	.align		4
        /*0000*/ 	.byte	0x04, 0x37
        /*0002*/ 	.short	(.L_1394 - .L_1393)
.L_1393:
        /*0004*/ 	.word	0x00000082


	//----- nvinfo : EIATTR_KPARAM_INFO
	.align		4
.L_1394:
        /*0008*/ 	.byte	0x04, 0x17
        /*000a*/ 	.short	(.L_1396 - .L_1395)
.L_1395:
        /*000c*/ 	.word	0x00000000
        /*0010*/ 	.short	0x0000
        /*0012*/ 	.short	0x0000
        /*0014*/ 	.byte	0x00, 0xf0, 0x41, 0x07


	//----- nvinfo : EIATTR_SPARSE_MMA_MASK
	.align		4
.L_1396:
        /*0018*/ 	.byte	0x03, 0x50
        /*001a*/ 	.short	0x0000


	//----- nvinfo : EIATTR_MAXREG_COUNT
	.align		4
        /*001c*/ 	.byte	0x03, 0x1b
        /*001e*/ 	.short	0x00ff


	//----- nvinfo : EIATTR_NUM_BARRIERS
	.align		4
        /*0020*/ 	.byte	0x02, 0x4c
        /*0022*/ 	.byte	0x01
	.zero		1


	//----- nvinfo : EIATTR_MERCURY_ISA_VERSION
	.align		4
        /*0024*/ 	.byte	0x03, 0x5f
        /*0026*/ 	.short	0x0101


	//----- nvinfo : EIATTR_COOP_GROUP_MASK_REGIDS
	.align		4
        /*0028*/ 	.byte	0x04, 0x29
        /*002a*/ 	.short	(.L_1398 - .L_1397)


	//   ....[0]....
.L_1397:
        /*002c*/ 	.word	0xffffffff


	//   ....[1]....
        /*0030*/ 	.word	0xffffffff


	//   ....[2]....
        /*0034*/ 	.word	0xffffffff


	//   ....[3]....
        /*0038*/ 	.word	0xffffffff


	//   ....[4]....
        /*003c*/ 	.word	0xffffffff


	//   ....[5]....
        /*0040*/ 	.word	0xffffffff


	//   ....[6]....
        /*0044*/ 	.word	0xffffffff


	//   ....[7]....
        /*0048*/ 	.word	0xffffffff


	//   ....[8]....
        /*004c*/ 	.word	0xffffffff


	//   ....[9]....
        /*0050*/ 	.word	0xffffffff


	//----- nvinfo : EIATTR_COOP_GROUP_INSTR_OFFSETS
	.align		4
.L_1398:
        /*0054*/ 	.byte	0x04, 0x28
        /*0056*/ 	.short	(.L_1400 - .L_1399)


	//   ....[0]....
.L_1399:
        /*0058*/ 	.word	0x00001690


	//   ....[1]....
        /*005c*/ 	.word	0x000016b0


	//   ....[2]....
        /*0060*/ 	.word	0x000016d0


	//   ....[3]....
        /*0064*/ 	.word	0x00001700


	//   ....[4]....
        /*0068*/ 	.word	0x00001740


	//   ....[5]....
        /*006c*/ 	.word	0x00001900


	//   ....[6]....
        /*0070*/ 	.word	0x000019c0


	//   ....[7]....
        /*0074*/ 	.word	0x00001a20


	//   ....[8]....
        /*0078*/ 	.word	0x00001af0


	//   ....[9]....
        /*007c*/ 	.word	0x00001c30


	//----- nvinfo : EIATTR_EXIT_INSTR_OFFSETS
	.align		4
.L_1400:
        /*0080*/ 	.byte	0x04, 0x1c
        /*0082*/ 	.short	(.L_1402 - .L_1401)


	//   ....[0]....
.L_1401:
        /*0084*/ 	.word	0x00004400


	//   ....[1]....
        /*0088*/ 	.word	0x00004900


	//----- nvinfo : EIATTR_CRS_STACK_SIZE
	.align		4
.L_1402:
        /*008c*/ 	.byte	0x04, 0x1e
        /*008e*/ 	.short	(.L_1404 - .L_1403)
.L_1403:
        /*0090*/ 	.word	0x00000000


	//----- nvinfo : EIATTR_CBANK_PARAM_SIZE
	.align		4
.L_1404:
        /*0094*/ 	.byte	0x03, 0x19
        /*0096*/ 	.short	0x01d0


	//----- nvinfo : EIATTR_PARAM_CBANK
	.align		4
        /*0098*/ 	.byte	0x04, 0x0a
        /*009a*/ 	.short	(.L_1406 - .L_1405)
	.align		4
.L_1405:
        /*009c*/ 	.word	index@(.nv.constant0._ZN5flash32flash_fwd_splitkv_combine_kernelI23Flash_fwd_kernel_traitsILi128ELi64ELi64ELi4ELb0ELb0EN7cutlass6half_tE19Flash_kernel_traitsILi128ELi64ELi64ELi4ES3_EELi4ELi6ELb1EEEvNS_16Flash_fwd_paramsE)
        /*00a0*/ 	.short	0x0210
        /*00a2*/ 	.short	0x01d0


	//----- nvinfo : EIATTR_SW_WAR
	.align		4
.L_1406:
        /*00a4*/ 	.byte	0x04, 0x36
        /*00a6*/ 	.short	(.L_1408 - .L_1407)
.L_1407:
        /*00a8*/ 	.word	0x00000008
.L_1408:


//--------------------- .nv.info._ZN5flash32flash_fwd_splitkv_combine_kernelI23Flash_fwd_kernel_traitsILi128ELi64ELi64ELi4ELb0ELb0EN7cutlass6half_tE19Flash_kernel_traitsILi128ELi64ELi64ELi4ES3_EELi4ELi5ELb1EEEvNS_16Flash_fwd_paramsE --------------------------
	.section	.nv.info._ZN5flash32flash_fwd_splitkv_combine_kernelI23Flash_fwd_kernel_traitsILi128ELi64ELi64ELi4ELb0ELb0EN7cutlass6half_tE19Flash_kernel_traitsILi128ELi64ELi64ELi4ES3_EELi4ELi5ELb1EEEvNS_16Flash_fwd_paramsE,"",@"SHT_CUDA_INFO"
	.sectionflags	@""
	.align	4


	//----- nvinfo : EIATTR_CUDA_API_VERSION
	.align		4
        /*0000*/ 	.byte	0x04, 0x37
        /*0002*/ 	.short	(.L_1410 - .L_1409)
.L_1409:
        /*0004*/ 	.word	0x00000082


	//----- nvinfo : EIATTR_KPARAM_INFO
	.align		4
.L_1410:
        /*0008*/ 	.byte	0x04, 0x17
        /*000a*/ 	.short	(.L_1412 - .L_1411)
.L_1411:
        /*000c*/ 	.word	0x00000000
        /*0010*/ 	.short	0x0000
        /*0012*/ 	.short	0x0000
        /*0014*/ 	.byte	0x00, 0xf0, 0x41, 0x07


	//----- nvinfo : EIATTR_SPARSE_MMA_MASK
	.align		4
.L_1412:
        /*0018*/ 	.byte	0x03, 0x50
        /*001a*/ 	.short	0x0000


	//----- nvinfo : EIATTR_MAXREG_COUNT
	.align		4
        /*001c*/ 	.byte	0x03, 0x1b
        /*001e*/ 	.short	0x00ff


	//----- nvinfo : EIATTR_NUM_BARRIERS
	.align		4
        /*0020*/ 	.byte	0x02, 0x4c
        /*0022*/ 	.byte	0x01
	.zero		1


	//----- nvinfo : EIATTR_MERCURY_ISA_VERSION
	.align		4
        /*0024*/ 	.byte	0x03, 0x5f
        /*0026*/ 	.short	0x0101


	//----- nvinfo : EIATTR_COOP_GROUP_MASK_REGIDS
	.align		4
        /*0028*/ 	.byte	0x04, 0x29
        /*002a*/ 	.short	(.L_1414 - .L_1413)


	//   ....[0]....
.L_1413:
        /*002c*/ 	.word	0xffffffff


	//   ....[1]....
        /*0030*/ 	.word	0xffffffff


	//   ....[2]....
        /*0034*/ 	.word	0xffffffff


	//   ....[3]....
        /*0038*/ 	.word	0xffffffff


	//   ....[4]....
        /*003c*/ 	.word	0xffffffff


	//   ....[5]....
        /*0040*/ 	.word	0xffffffff


	//   ....[6]....
        /*0044*/ 	.word	0xffffffff


	//   ....[7]....
        /*0048*/ 	.word	0xffffffff


	//   ....[8]....
        /*004c*/ 	.word	0xffffffff


	//   ....[9]....
        /*0050*/ 	.word	0xffffffff


	//----- nvinfo : EIATTR_COOP_GROUP_INSTR_OFFSETS
	.align		4
.L_1414:
        /*0054*/ 	.byte	0x04, 0x28
        /*0056*/ 	.short	(.L_1416 - .L_1415)


	//   ....[0]....
.L_1415:
        /*0058*/ 	.word	0x00001830


	//   ....[1]....
        /*005c*/ 	.word	0x00001890


	//   ....[2]....
        /*0060*/ 	.word	0x000018c0


	//   ....[3]....
        /*0064*/ 	.word	0x000018e0


	//   ....[4]....
        /*0068*/ 	.word	0x00001910


	//   ....[5]....
        /*006c*/ 	.word	0x00001a40


	//   ....[6]....
        /*0070*/ 	.word	0x00001aa0


	//   ....[7]....
        /*0074*/ 	.word	0x00001b30


	//   ....[8]....
        /*0078*/ 	.word	0x00001bd0


	//   ....[9]....
        /*007c*/ 	.word	0x00001cc0


	//----- nvinfo : EIATTR_EXIT_INSTR_OFFSETS
	.align		4
.L_1416:
        /*0080*/ 	.byte	0x04, 0x1c
        /*0082*/ 	.short	(.L_1418 - .L_1417)


	//   ....[0]....
.L_1417:
        /*0084*/ 	.word	0x00004410


	//   ....[1]....
        /*0088*/ 	.word	0x00004910


	//----- nvinfo : EIATTR_CRS_STACK_SIZE
	.align		4
.L_1418:
        /*008c*/ 	.byte	0x04, 0x1e
        /*008e*/ 	.short	(.L_1420 - .L_1419)
.L_1419:
        /*0090*/ 	.word	0x00000000


	//----- nvinfo : EIATTR_CBANK_PARAM_SIZE
	.align		4
.L_1420:
        /*0094*/ 	.byte	0x03, 0x19
        /*0096*/ 	.short	0x01d0


	//----- nvinfo : EIATTR_PARAM_CBANK
	.align		4
        /*0098*/ 	.byte	0x04, 0x0a
        /*009a*/ 	.short	(.L_1422 - .L_1421)
	.align		4
.L_1421:
        /*009c*/ 	.word	index@(.nv.constant0._ZN5flash32flash_fwd_splitkv_combine_kernelI23Flash_fwd_kernel_traitsILi128ELi64ELi64ELi4ELb0ELb0EN7cutlass6half_tE19Flash_kernel_traitsILi128ELi64ELi64ELi4ES3_EELi4ELi5ELb1EEEvNS_16Flash_fwd_paramsE)
        /*00a0*/ 	.short	0x0210
        /*00a2*/ 	.short	0x01d0


	//----- nvinfo : EIATTR_SW_WAR
	.align		4
.L_1422:
        /*00a4*/ 	.byte	0x04, 0x36
        /*00a6*/ 	.short	(.L_1424 - .L_1423)
.L_1423:
        /*00a8*/ 	.word	0x00000008
.L_1424:


//--------------------- .nv.info._ZN5flash32flash_fwd_splitkv_combine_kernelI23Flash_fwd_kernel_traitsILi128ELi64ELi64ELi4ELb0ELb0EN7cutlass6half_tE19Flash_kernel_traitsILi128ELi64ELi64ELi4ES3_EELi4ELi4ELb1EEEvNS_16Flash_fwd_paramsE --------------------------
	.section	.nv.info._ZN5flash32flash_fwd_splitkv_combine_kernelI23Flash_fwd_kernel_traitsILi128ELi64ELi64ELi4ELb0ELb0EN7cutlass6half_tE19Flash_kernel_traitsILi128ELi64ELi64ELi4ES3_EELi4ELi4ELb1EEEvNS_16Flash_fwd_paramsE,"",@"SHT_CUDA_INFO"
	.sectionflags	@""
	.align	4


	//----- nvinfo : EIATTR_CUDA_API_VERSION
	.align		4
        /*0000*/ 	.byte	0x04, 0x37
        /*0002*/ 	.short	(.L_1426 - .L_1425)
.L_1425:
        /*0004*/ 	.word	0x00000082


	//----- nvinfo : EIATTR_KPARAM_INFO
	.align		4
.L_1426:
        /*0008*/ 	.byte	0x04, 0x17
        /*000a*/ 	.short	(.L_1428 - .L_1427)
.L_1427:
        /*000c*/ 	.word	0x00000000
        /*0010*/ 	.short	0x0000
        /*0012*/ 	.short	0x0000
        /*0014*/ 	.byte	0x00, 0xf0, 0x41, 0x07


	//----- nvinfo : EIATTR_SPARSE_MMA_MASK
	.align		4
.L_1428:
        /*0018*/ 	.byte	0x03, 0x50
        /*001a*/ 	.short	0x0000


	//----- nvinfo : EIATTR_MAXREG_COUNT
	.align		4
        /*001c*/ 	.byte	0x03, 0x1b
        /*001e*/ 	.short	0x00ff


	//----- nvinfo : EIATTR_NUM_BARRIERS
	.align		4
        /*0020*/ 	.byte	0x02, 0x4c
        /*0022*/ 	.byte	0x01
	.zero		1


	//----- nvinfo : EIATTR_MERCURY_ISA_VERSION
	.align		4
        /*0024*/ 	.byte	0x03, 0x5f
        /*0026*/ 	.short	0x0101


	//----- nvinfo : EIATTR_COOP_GROUP_MASK_REGIDS
	.align		4
        /*0028*/ 	.byte	0x04, 0x29
        /*002a*/ 	.short	(.L_1430 - .L_1429)


	//   ....[0]....
.L_1429:
        /*002c*/ 	.word	0xffffffff


	//   ....[1]....
        /*0030*/ 	.word	0xffffffff


	//   ....[2]....
        /*0034*/ 	.word	0xffffffff


	//   ....[3]....
        /*0038*/ 	.word	0xffffffff


	//   ....[4]....
        /*003c*/ 	.word	0xffffffff


	//   ....[5]....
        /*0040*/ 	.word	0xffffffff


	//   ....[6]....
        /*0044*/ 	.word	0xffffffff


	//   ....[7]....
        /*0048*/ 	.word	0xffffffff


	//----- nvinfo : EIATTR_COOP_GROUP_INSTR_OFFSETS
	.align		4
.L_1430:
        /*004c*/ 	.byte	0x04, 0x28
        /*004e*/ 	.short	(.L_1432 - .L_1431)


	//   ....[0]....
.L_1431:
        /*0050*/ 	.word	0x00001830


	//   ....[1]....
        /*0054*/ 	.word	0x000018a0


	//   ....[2]....
        /*0058*/ 	.word	0x000018e0


	//   ....[3]....
        /*005c*/ 	.word	0x00001910


	//   ....[4]....
        /*0060*/ 	.word	0x00001a40


	//   ....[5]....
        /*0064*/ 	.word	0x00001af0


	//   ....[6]....
        /*0068*/ 	.word	0x00001b90


	//   ....[7]....
        /*006c*/ 	.word	0x00001c80


	//----- nvinfo : EIATTR_EXIT_INSTR_OFFSETS
	.align		4
.L_1432:
        /*0070*/ 	.byte	0x04, 0x1c
        /*0072*/ 	.short	(.L_1434 - .L_1433)


	//   ....[0]....
.L_1433:
        /*0074*/ 	.word	0x00004400


	//   ....[1]....
        /*0078*/ 	.word	0x00004900


	//----- nvinfo : EIATTR_CRS_STACK_SIZE
	.align		4
.L_1434:
        /*007c*/ 	.byte	0x04, 0x1e
        /*007e*/ 	.short	(.L_1436 - .L_1435)
.L_1435:
        /*0080*/ 	.word	0x00000000


	//----- nvinfo : EIATTR_CBANK_PARAM_SIZE
	.align		4
.L_1436:
        /*0084*/ 	.byte	0x03, 0x19
        /*0086*/ 	.short	0x01d0


	//----- nvinfo : EIATTR_PARAM_CBANK
	.align		4
        /*0088*/ 	.byte	0x04, 0x0a
        /*008a*/ 	.short	(.L_1438 - .L_1437)
	.align		4
.L_1437:
        /*008c*/ 	.word	index@(.nv.constant0._ZN5flash32flash_fwd_splitkv_combine_kernelI23Flash_fwd_kernel_traitsILi128ELi64ELi64ELi4ELb0ELb0EN7cutlass6half_tE19Flash_kernel_traitsILi128ELi64ELi64ELi4ES3_EELi4ELi4ELb1EEEvNS_16Flash_fwd_paramsE)
        /*0090*/ 	.short	0x0210
        /*0092*/ 	.short	0x01d0


	//----- nvinfo : EIATTR_SW_WAR
	.align		4
.L_1438:
        /*0094*/ 	.byte	0x04, 0x36
        /*0096*/ 	.short	(.L_1440 - .L_1439)
.L_1439:
        /*0098*/ 	.word	0x00000008
.L_1440:


//--------------------- .nv.info._ZN5flash32flash_fwd_splitkv_combine_kernelI23Flash_fwd_kernel_traitsILi128ELi64ELi64ELi4ELb0ELb0EN7cutlass6half_tE19Flash_kernel_traitsILi128ELi64ELi64ELi4ES3_EELi4ELi3ELb1EEEvNS_16Flash_fwd_paramsE --------------------------
	.section	.nv.info._ZN5flash32flash_fwd_splitkv_combine_kernelI23Flash_fwd_kernel_traitsILi128ELi64ELi64ELi4ELb0ELb0EN7cutlass6half_tE19Flash_kernel_traitsILi128ELi64ELi64ELi4ES3_EELi4ELi3ELb1EEEvNS_16Flash_fwd_paramsE,"",@"SHT_CUDA_INFO"
	.sectionflags	@""
	.align	4


	//----- nvinfo : EIATTR_CUDA_API_VERSION
	.align		4
        /*0000*/ 	.byte	0x04, 0x37
        /*0002*/ 	.short	(.L_1442 - .L_1441)
.L_1441:
        /*0004*/ 	.word	0x00000082


	//----- nvinfo : EIATTR_KPARAM_INFO
	.align		4
.L_1442:
        /*0008*/ 	.byte	0x04, 0x17
        /*000a*/ 	.short	(.L_1444 - .L_1443)
.L_1443:
        /*000c*/ 	.word	0x00000000
        /*0010*/ 	.short	0x0000
        /*0012*/ 	.short	0x0000
        /*0014*/ 	.byte	0x00, 0xf0, 0x41, 0x07


	//----- nvinfo : EIATTR_SPARSE_MMA_MASK
	.align		4
.L_1444:
        /*0018*/ 	.byte	0x03, 0x50
        /*001a*/ 	.short	0x0000


	//----- nvinfo : EIATTR_MAXREG_COUNT
	.align		4
        /*001c*/ 	.byte	0x03, 0x1b
        /*001e*/ 	.short	0x00ff


	//----- nvinfo : EIATTR_NUM_BARRIERS
	.align		4
        /*0020*/ 	.byte	0x02, 0x4c
        /*0022*/ 	.byte	0x01
	.zero		1


	//----- nvinfo : EIATTR_MERCURY_ISA_VERSION
	.align		4
        /*0024*/ 	.byte	0x03, 0x5f
        /*0026*/ 	.short	0x0101


	//----- nvinfo : EIATTR_COOP_GROUP_MASK_REGIDS
	.align		4
        /*0028*/ 	.byte	0x04, 0x29
        /*002a*/ 	.short	(.L_1446 - .L_1445)


	//   ....[0]....
.L_1445:
        /*002c*/ 	.word	0xffffffff


	//   ....[1]....
        /*0030*/ 	.word	0xffffffff


	//   ....[2]....
        /*0034*/ 	.word	0xffffffff


	//   ....[3]....
        /*0038*/ 	.word	0xffffffff


	//   ....[4]....
        /*003c*/ 	.word	0xffffffff


	//   ....[5]....
        /*0040*/ 	.word	0xffffffff


	//----- nvinfo : EIATTR_COOP_GROUP_INSTR_OFFSETS
	.align		4
.L_1446:
        /*0044*/ 	.byte	0x04, 0x28
        /*0046*/ 	.short	(.L_1448 - .L_1447)


	//   ....[0]....
.L_1447:
        /*0048*/ 	.word	0x00001830


	//   ....[1]....
        /*004c*/ 	.word	0x000018d0


	//   ....[2]....
        /*0050*/ 	.word	0x00001930


	//   ....[3]....
        /*0054*/ 	.word	0x00001a90


	//   ....[4]....
        /*0058*/ 	.word	0x00001b40


	//   ....[5]....
        /*005c*/ 	.word	0x00001c40


	//----- nvinfo : EIATTR_EXIT_INSTR_OFFSETS
	.align		4
.L_1448:
        /*0060*/ 	.byte	0x04, 0x1c
        /*0062*/ 	.short	(.L_1450 - .L_1449)


	//   ....[0]....
.L_1449:
        /*0064*/ 	.word	0x000043c0


	//   ....[1]....
        /*0068*/ 	.word	0x000048c0


	//----- nvinfo : EIATTR_CRS_STACK_SIZE
	.align		4
.L_1450:
        /*006c*/ 	.byte	0x04, 0x1e
        /*006e*/ 	.short	(.L_1452 - .L_1451)
.L_1451:
        /*0070*/ 	.word	0x00000000


	//----- nvinfo : EIATTR_CBANK_PARAM_SIZE
	.align		4
.L_1452:
        /*0074*/ 	.byte	0x03, 0x19
        /*0076*/ 	.short	0x01d0


	//----- nvinfo : EIATTR_PARAM_CBANK
	.align		4
        /*0078*/ 	.byte	0x04, 0x0a
        /*007a*/ 	.short	(.L_1454 - .L_1453)
	.align		4
.L_1453:
        /*007c*/ 	.word	index@(.nv.constant0._ZN5flash32flash_fwd_splitkv_combine_kernelI23Flash_fwd_kernel_traitsILi128ELi64ELi64ELi4ELb0ELb0EN7cutlass6half_tE19Flash_kernel_traitsILi128ELi64ELi64ELi4ES3_EELi4ELi3ELb1EEEvNS_16Flash_fwd_paramsE)
        /*0080*/ 	.short	0x0210
        /*0082*/ 	.short	0x01d0


	//----- nvinfo : EIATTR_SW_WAR
	.align		4
.L_1454:
        /*0084*/ 	.byte	0x04, 0x36
        /*0086*/ 	.short	(.L_1456 - .L_1455)
.L_1455:
        /*0088*/ 	.word	0x00000008
.L_1456:


//--------------------- .nv.info._ZN5flash32flash_fwd_splitkv_combine_kernelI23Flash_fwd_kernel_traitsILi128ELi64ELi64ELi4ELb0ELb0EN7cutlass6half_tE19Flash_kernel_traitsILi128ELi64ELi64ELi4ES3_EELi4ELi2ELb1EEEvNS_16Flash_fwd_paramsE --------------------------
	.section	.nv.info._ZN5flash32flash_fwd_splitkv_combine_kernelI23Flash_fwd_kernel_traitsILi128ELi64ELi64ELi4ELb0ELb0EN7cutlass6half_tE19Flash_kernel_traitsILi128ELi64ELi64ELi4ES3_EELi4ELi2ELb1EEEvNS_16Flash_fwd_paramsE,"",@"SHT_CUDA_INFO"
	.sectionflags	@""
	.align	4


	//----- nvinfo : EIATTR_CUDA_API_VERSION
	.align		4
        /*0000*/ 	.byte	0x04, 0x37
        /*0002*/ 	.short	(.L_1458 - .L_1457)
.L_1457:
        /*0004*/ 	.word	0x00000082


	//----- nvinfo : EIATTR_KPARAM_INFO
	.align		4
.L_1458:
        /*0008*/ 	.byte	0x04, 0x17
        /*000a*/ 	.short	(.L_1460 - .L_1459)
.L_1459:
        /*000c*/ 	.word	0x00000000
        /*0010*/ 	.short	0x0000
        /*0012*/ 	.short	0x0000
        /*0014*/ 	.byte	0x00, 0xf0, 0x41, 0x07


	//----- nvinfo : EIATTR_SPARSE_MMA_MASK
	.align		4
.L_1460:
        /*0018*/ 	.byte	0x03, 0x50
        /*001a*/ 	.short	0x0000


	//----- nvinfo : EIATTR_MAXREG_COUNT
	.align		4
        /*001c*/ 	.byte	0x03, 0x1b
        /*001e*/ 	.short	0x00ff


	//----- nvinfo : EIATTR_NUM_BARRIERS
	.align		4
        /*0020*/ 	.byte	0x02, 0x4c
        /*0022*/ 	.byte	0x01
	.zero		1


	//----- nvinfo : EIATTR_MERCURY_ISA_VERSION
	.align		4
        /*0024*/ 	.byte	0x03, 0x5f
        /*0026*/ 	.short	0x0101


	//----- nvinfo : EIATTR_COOP_GROUP_MASK_REGIDS
	.align		4
        /*0028*/ 	.byte	0x04, 0x29
        /*002a*/ 	.short	(.L_1462 - .L_1461)


	//   ....[0]....
.L_1461:
        /*002c*/ 	.word	0xffffffff


	//   ....[1]....
        /*0030*/ 	.word	0xffffffff


	//   ....[2]....
        /*0034*/ 	.word	0xffffffff


	//   ....[3]....
        /*0038*/ 	.word	0xffffffff


	//----- nvinfo : EIATTR_COOP_GROUP_INSTR_OFFSETS
	.align		4
.L_1462:
        /*003c*/ 	.byte	0x04, 0x28
        /*003e*/ 	.short	(.L_1464 - .L_1463)


	//   ....[0]....
.L_1463:
        /*0040*/ 	.word	0x00001840


	//   ....[1]....
        /*0044*/ 	.word	0x00001910


	//   ....[2]....
        /*0048*/ 	.word	0x00001b40


	//   ....[3]....
        /*004c*/ 	.word	0x00001c90


	//----- nvinfo : EIATTR_EXIT_INSTR_OFFSETS
	.align		4
.L_1464:
        /*0050*/ 	.byte	0x04, 0x1c
        /*0052*/ 	.short	(.L_1466 - .L_1465)


	//   ....[0]....
.L_1465:
        /*0054*/ 	.word	0x00004200


	//   ....[1]....
        /*0058*/ 	.word	0x000046e0


	//----- nvinfo : EIATTR_CRS_STACK_SIZE
	.align		4
.L_1466:
        /*005c*/ 	.byte	0x04, 0x1e
        /*005e*/ 	.short	(.L_1468 - .L_1467)
.L_1467:
        /*0060*/ 	.word	0x00000000


	//----- nvinfo : EIATTR_CBANK_PARAM_SIZE
	.align		4
.L_1468:
        /*0064*/ 	.byte	0x03, 0x19
        /*0066*/ 	.short	0x01d0


	//----- nvinfo : EIATTR_PARAM_CBANK
	.align		4
        /*0068*/ 	.byte	0x04, 0x0a
        /*006a*/ 	.short	(.L_1470 - .L_1469)
	.align		4
.L_1469:
        /*006c*/ 	.word	index@(.nv.constant0._ZN5flash32flash_fwd_splitkv_combine_kernelI23Flash_fwd_kernel_traitsILi128ELi64ELi64ELi4ELb0ELb0EN7cutlass6half_tE19Flash_kernel_traitsILi128ELi64ELi64ELi4ES3_EELi4ELi2ELb1EEEvNS_16Flash_fwd_paramsE)
        /*0070*/ 	.short	0x0210
        /*0072*/ 	.short	0x01d0


	//----- nvinfo : EIATTR_SW_WAR
	.align		4
.L_1470:
        /*0074*/ 	.byte	0x04, 0x36
        /*0076*/ 	.short	(.L_1472 - .L_1471)
.L_1471:
        /*0078*/ 	.word	0x00000008
.L_1472:


//--------------------- .nv.info._ZN5flash32flash_fwd_splitkv_combine_kernelI23Flash_fwd_kernel_traitsILi128ELi64ELi64ELi4ELb0ELb0EN7cutlass6half_tE19Flash_kernel_traitsILi128ELi64ELi64ELi4ES3_EELi4ELi1ELb1EEEvNS_16Flash_fwd_paramsE --------------------------
	.section	.nv.info._ZN5flash32flash_fwd_splitkv_combine_kernelI23Flash_fwd_kernel_traitsILi128ELi64ELi64ELi4ELb0ELb0EN7cutlass6half_tE19Flash_kernel_traitsILi128ELi64ELi64ELi4ES3_EELi4ELi1ELb1EEEvNS_16Flash_fwd_paramsE,"",@"SHT_CUDA_INFO"
	.sectionflags	@""
	.align	4


	//----- nvinfo : EIATTR_CUDA_API_VERSION
	.align		4
        /*0000*/ 	.byte	0x04, 0x37
        /*0002*/ 	.short	(.L_1474 - .L_1473)
.L_1473:
        /*0004*/ 	.word	0x00000082


	//----- nvinfo : EIATTR_KPARAM_INFO
	.align		4
.L_1474:
        /*0008*/ 	.byte	0x04, 0x17
        /*000a*/ 	.short	(.L_1476 - .L_1475)
.L_1475:
        /*000c*/ 	.word	0x00000000
        /*0010*/ 	.short	0x0000
        /*0012*/ 	.short	0x0000
        /*0014*/ 	.byte	0x00, 0xf0, 0x41, 0x07


	//----- nvinfo : EIATTR_SPARSE_MMA_MASK
	.align		4
.L_1476:
        /*0018*/ 	.byte	0x03, 0x50
        /*001a*/ 	.short	0x0000


	//----- nvinfo : EIATTR_MAXREG_COUNT
	.align		4
        /*001c*/ 	.byte	0x03, 0x1b
        /*001e*/ 	.short	0x00ff


	//----- nvinfo : EIATTR_NUM_BARRIERS
	.align		4
        /*0020*/ 	.byte	0x02, 0x4c
        /*0022*/ 	.byte	0x01
	.zero		1


	//----- nvinfo : EIATTR_MERCURY_ISA_VERSION
	.align		4
        /*0024*/ 	.byte	0x03, 0x5f
        /*0026*/ 	.short	0x0101


	//----- nvinfo : EIATTR_COOP_GROUP_MASK_REGIDS
	.align		4
        /*0028*/ 	.byte	0x04, 0x29
        /*002a*/ 	.short	(.L_1478 - .L_1477)


	//   ....[0]....
.L_1477:
        /*002c*/ 	.word	0xffffffff


	//   ....[1]....
        /*0030*/ 	.word	0xffffffff


	//----- nvinfo : EIATTR_COOP_GROUP_INSTR_OFFSETS
	.align		4
.L_1478:
        /*0034*/ 	.byte	0x04, 0x28
        /*0036*/ 	.short	(.L_1480 - .L_1479)


	//   ....[0]....
.L_1479:
        /*0038*/ 	.word	0x00001910


	//   ....[1]....
        /*003c*/ 	.word	0x00001b60


	//----- nvinfo : EIATTR_EXIT_INSTR_OFFSETS
	.align		4
.L_1480:
        /*0040*/ 	.byte	0x04, 0x1c
        /*0042*/ 	.short	(.L_1482 - .L_1481)


	//   ....[0]....
.L_1481:
        /*0044*/ 	.word	0x00004440


	//   ....[1]....
        /*0048*/ 	.word	0x00004920


	//----- nvinfo : EIATTR_CRS_STACK_SIZE
	.align		4
.L_1482:
        /*004c*/ 	.byte	0x04, 0x1e
        /*004e*/ 	.short	(.L_1484 - .L_1483)
.L_1483:
        /*0050*/ 	.word	0x00000000


	//----- nvinfo : EIATTR_CBANK_PARAM_SIZE
	.align		4
.L_1484:
        /*0054*/ 	.byte	0x03, 0x19
        /*0056*/ 	.short	0x01d0


	//----- nvinfo : EIATTR_PARAM_CBANK
	.align		4
        /*0058*/ 	.byte	0x04, 0x0a
        /*005a*/ 	.short	(.L_1486 - .L_1485)
	.align		4
.L_1485:
        /*005c*/ 	.word	index@(.nv.constant0._ZN5flash32flash_fwd_splitkv_combine_kernelI23Flash_fwd_kernel_traitsILi128ELi64ELi64ELi4ELb0ELb0EN7cutlass6half_tE19Flash_kernel_traitsILi128ELi64ELi64ELi4ES3_EELi4ELi1ELb1EEEvNS_16Flash_fwd_paramsE)
        /*0060*/ 	.short	0x0210
        /*0062*/ 	.short	0x01d0


	//----- nvinfo : EIATTR_SW_WAR
	.align		4
.L_1486:
        /*0064*/ 	.byte	0x04, 0x36
        /*0066*/ 	.short	(.L_1488 - .L_1487)
.L_1487:
        /*0068*/ 	.word	0x00000008
.L_1488:


//--------------------- .nv.info._ZN5flash24flash_fwd_splitkv_kernelI23Flash_fwd_kernel_traitsILi128ELi64ELi64ELi4ELb0ELb0EN7cutlass6half_tE19Flash_kernel_traitsILi128ELi64ELi64ELi4ES3_EELb1ELb0ELb0ELb0ELb0ELb0ELb0ELb0EEEvNS_16Flash_fwd_paramsE --------------------------
	.section	.nv.info._ZN5flash24flash_fwd_splitkv_kernelI23Flash_fwd_kernel_traitsILi128ELi64ELi64ELi4ELb0ELb0EN7cutlass6half_tE19Flash_kernel_traitsILi128ELi64ELi64ELi4ES3_EELb1ELb0ELb0ELb0ELb0ELb0ELb0ELb0EEEvNS_16Flash_fwd_paramsE,"",@"SHT_CUDA_INFO"
	.sectionflags	@""
	.align	4


	//----- nvinfo : EIATTR_CUDA_API_VERSION
	.align		4
        /*0000*/ 	.byte	0x04, 0x37
        /*0002*/ 	.short	(.L_1490 - .L_1489)
.L_1489:
        /*0004*/ 	.word	0x00000082


	//----- nvinfo : EIATTR_KPARAM_INFO
	.align		4
.L_1490:
        /*0008*/ 	.byte	0x04, 0x17
        /*000a*/ 	.short	(.L_1492 - .L_1491)
.L_1491:
        /*000c*/ 	.word	0x00000000
        /*0010*/ 	.short	0x0000
        /*0012*/ 	.short	0x0000
        /*0014*/ 	.byte	0x00, 0xf0, 0x41, 0x07


	//----- nvinfo : EIATTR_SPARSE_MMA_MASK
	.align		4
.L_1492:
        /*0018*/ 	.byte	0x03, 0x50
        /*001a*/ 	.short	0x0000


	//----- nvinfo : EIATTR_MAXREG_COUNT
	.align		4
        /*001c*/ 	.byte	0x03, 0x1b
        /*001e*/ 	.short	0x00ff


	//----- nvinfo : EIATTR_NUM_BARRIERS
	.align		4
        /*0020*/ 	.byte	0x02, 0x4c
        /*0022*/ 	.byte	0x01
	.zero		1


	//----- nvinfo : EIATTR_MERCURY_ISA_VERSION
	.align		4
        /*0024*/ 	.byte	0x03, 0x5f
        /*0026*/ 	.short	0x0101


	//----- nvinfo : EIATTR_COOP_GROUP_MASK_REGIDS
	.align		4
        /*0028*/ 	.byte	0x04, 0x29
        /*002a*/ 	.short	(.L_1494 - .L_1493)


	//   ....[0]....
.L_1493:
        /*002c*/ 	.word	0xffffffff


	//   ....[1]....
        /*0030*/ 	.word	0xffffffff


	//   ....[2]....
        /*0034*/ 	.word	0xffffffff


	//   ....[3]....
        /*0038*/ 	.word	0xffffffff


	//   ....[4]....
        /*003c*/ 	.word	0xffffffff


	//   ....[5]....
        /*0040*/ 	.word	0xffffffff


	//   ....[6]....
        /*0044*/ 	.word	0xffffffff


	//   ....[7]....
        /*0048*/ 	.word	0xffffffff


	//   ....[8]....
        /*004c*/ 	.word	0xffffffff


	//   ....[9]....
        /*0050*/ 	.word	0xffffffff


	//   ....[10]....
        /*0054*/ 	.word	0xffffffff


	//   ....[11]....
        /*0058*/ 	.word	0xffffffff


	//   ....[12]....
        /*005c*/ 	.word	0xffffffff


	//   ....[13]....
        /*0060*/ 	.word	0xffffffff


	//   ....[14]....
        /*0064*/ 	.word	0xffffffff


	//   ....[15]....
        /*0068*/ 	.word	0xffffffff


	//----- nvinfo : EIATTR_COOP_GROUP_INSTR_OFFSETS
	.align		4
.L_1494:
        /*006c*/ 	.byte	0x04, 0x28
        /*006e*/ 	.short	(.L_1496 - .L_1495)


	//   ....[0]....
.L_1495:
        /*0070*/ 	.word	0x00004ec0


	//   ....[1]....
        /*0074*/ 	.word	0x00004ef0


	//   ....[2]....
        /*0078*/ 	.word	0x00004f10


	//   ....[3]....
        /*007c*/ 	.word	0x00004f30


	//   ....[4]....
        /*0080*/ 	.word	0x00007bf0


	//   ....[5]....
        /*0084*/ 	.word	0x00007c00


	//   ....[6]....
        /*0088*/ 	.word	0x00007c30


	//   ....[7]....
        /*008c*/ 	.word	0x00007c40


	//   ....[8]....
        /*0090*/ 	.word	0x0000a840


	//   ....[9]....
        /*0094*/ 	.word	0x0000a860


	//   ....[10]....
        /*0098*/ 	.word	0x0000a890


	//   ....[11]....
        /*009c*/ 	.word	0x0000a8a0


	//   ....[12]....
        /*00a0*/ 	.word	0x0000bae0


	//   ....[13]....
        /*00a4*/ 	.word	0x0000bb20


	//   ....[14]....
        /*00a8*/ 	.word	0x0000bb70


	//   ....[15]....
        /*00ac*/ 	.word	0x0000bb80


	//----- nvinfo : EIATTR_EXIT_INSTR_OFFSETS
	.align		4
.L_1496:
        /*00b0*/ 	.byte	0x04, 0x1c
        /*00b2*/ 	.short	(.L_1498 - .L_1497)


	//   ....[0]....
.L_1497:
        /*00b4*/ 	.word	0x00000310


	//   ....[1]....
        /*00b8*/ 	.word	0x00000ce0


	//   ....[2]....
        /*00bc*/ 	.word	0x00000d10


	//   ....[3]....
        /*00c0*/ 	.word	0x0000cf90


	//   ....[4]....
        /*00c4*/ 	.word	0x0000d090


	//   ....[5]....
        /*00c8*/ 	.word	0x0000d0b0


	//----- nvinfo : EIATTR_CRS_STACK_SIZE
	.align		4
.L_1498:
        /*00cc*/ 	.byte	0x04, 0x1e
        /*00ce*/ 	.short	(.L_1500 - .L_1499)
.L_1499:
        /*00d0*/ 	.word	0x00000000


	//----- nvinfo : EIATTR_CBANK_PARAM_SIZE
	.align		4
.L_1500:
        /*00d4*/ 	.byte	0x03, 0x19
        /*00d6*/ 	.short	0x01d0


	//----- nvinfo : EIATTR_PARAM_CBANK
	.align		4
        /*00d8*/ 	.byte	0x04, 0x0a
        /*00da*/ 	.short	(.L_1502 - .L_1501)
	.align		4
.L_1501:
        /*00dc*/ 	.word	index@(.nv.constant0._ZN5flash24flash_fwd_splitkv_kernelI23Flash_fwd_kernel_traitsILi128ELi64ELi64ELi4ELb0ELb0EN7cutlass6half_tE19Flash_kernel_traitsILi128ELi64ELi64ELi4ES3_EELb1ELb0ELb0ELb0ELb0ELb0ELb0ELb0EEEvNS_16Flash_fwd_paramsE)
        /*00e0*/ 	.short	0x0210
        /*00e2*/ 	.short	0x01d0


	//----- nvinfo : EIATTR_SW_WAR
	.align		4
.L_1502:
        /*00e4*/ 	.byte	0x04, 0x36
        /*00e6*/ 	.short	(.L_1504 - .L_1503)
.L_1503:
        /*00e8*/ 	.word	0x00000008
.L_1504:


//--------------------- .nv.info._ZN5flash24flash_fwd_splitkv_kernelI23Flash_fwd_kernel_traitsILi128ELi64ELi64ELi4ELb0ELb0EN7cutlass6half_tE19Flash_kernel_traitsILi128ELi64ELi64ELi4ES3_EELb1ELb0ELb0ELb0ELb0ELb1ELb0ELb0EEEvNS_16Flash_fwd_paramsE --------------------------
	.section	.nv.info._ZN5flash24flash_fwd_splitkv_kernelI23Flash_fwd_kernel_traitsILi128ELi64ELi64ELi4ELb0ELb0EN7cutlass6half_tE19Flash_kernel_traitsILi128ELi64ELi64ELi4ES3_EELb1ELb0ELb0ELb0ELb0ELb1ELb0ELb0EEEvNS_16Flash_fwd_paramsE,"",@"SHT_CUDA_INFO"
	.sectionflags	@""
	.align	4


	//----- nvinfo : EIATTR_CUDA_API_VERSION
	.align		4
        /*0000*/ 	.byte	0x04, 0x37
        /*0002*/ 	.short	(.L_1506 - .L_1505)
.L_1505:
        /*0004*/ 	.word	0x00000082


	//----- nvinfo : EIATTR_KPARAM_INFO
	.align		4
.L_1506:
        /*0008*/ 	.byte	0x04, 0x17
        /*000a*/ 	.short	(.L_1508 - .L_1507)
.L_1507:
        /*000c*/ 	.word	0x00000000
        /*0010*/ 	.short	0x0000
        /*0012*/ 	.short	0x0000
        /*0014*/ 	.byte	0x00, 0xf0, 0x41, 0x07


	//----- nvinfo : EIATTR_SPARSE_MMA_MASK
	.align		4
.L_1508:
        /*0018*/ 	.byte	0x03, 0x50
        /*001a*/ 	.short	0x0000


	//----- nvinfo : EIATTR_MAXREG_COUNT
	.align		4
        /*001c*/ 	.byte	0x03, 0x1b
        /*001e*/ 	.short	0x00ff


	//----- nvinfo : EIATTR_NUM_BARRIERS
	.align		4
        /*0020*/ 	.byte	0x02, 0x4c
        /*0022*/ 	.byte	0x01
	.zero		1


	//----- nvinfo : EIATTR_MERCURY_ISA_VERSION
	.align		4
        /*0024*/ 	.byte	0x03, 0x5f
        /*0026*/ 	.short	0x0101


	//----- nvinfo : EIATTR_COOP_GROUP_MASK_REGIDS
	.align		4
        /*0028*/ 	.byte	0x04, 0x29
        /*002a*/ 	.short	(.L_1510 - .L_1509)


	//   ....[0]....
.L_1509:
        /*002c*/ 	.word	0xffffffff


	//   ....[1]....
        /*0030*/ 	.word	0xffffffff


	//   ....[2]....
        /*0034*/ 	.word	0xffffffff


	//   ....[3]....
        /*0038*/ 	.word	0xffffffff


	//   ....[4]....
        /*003c*/ 	.word	0xffffffff


	//   ....[5]....
        /*0040*/ 	.word	0xffffffff


	//   ....[6]....
        /*0044*/ 	.word	0xffffffff


	//   ....[7]....
        /*0048*/ 	.word	0xffffffff


	//   ....[8]....
        /*004c*/ 	.word	0xffffffff


	//   ....[9]....
        /*0050*/ 	.word	0xffffffff


	//   ....[10]....
        /*0054*/ 	.word	0xffffffff


	//   ....[11]....
        /*0058*/ 	.word	0xffffffff


	//   ....[12]....
        /*005c*/ 	.word	0xffffffff


	//   ....[13]....
        /*0060*/ 	.word	0xffffffff


	//   ....[14]....
        /*0064*/ 	.word	0xffffffff


	//   ....[15]....
        /*0068*/ 	.word	0xffffffff


	//----- nvinfo : EIATTR_COOP_GROUP_INSTR_OFFSETS
	.align		4
.L_1510:
        /*006c*/ 	.byte	0x04, 0x28
        /*006e*/ 	.short	(.L_1512 - .L_1511)


	//   ....[0]....
.L_1511:
        /*0070*/ 	.word	0x00005120


	//   ....[1]....
        /*0074*/ 	.word	0x00005290


	//   ....[2]....
        /*0078*/ 	.word	0x000052e0


	//   ....[3]....
        /*007c*/ 	.word	0x00005380


	//   ....[4]....
        /*0080*/ 	.word	0x000083d0


	//   ....[5]....
        /*0084*/ 	.word	0x000083e0


	//   ....[6]....
        /*0088*/ 	.word	0x00008410


	//   ....[7]....
        /*008c*/ 	.word	0x00008420


	//   ....[8]....
        /*0090*/ 	.word	0x0000b440


	//   ....[9]....
        /*0094*/ 	.word	0x0000b460


	//   ....[10]....
        /*0098*/ 	.word	0x0000b490


	//   ....[11]....
        /*009c*/ 	.word	0x0000b4a0


	//   ....[12]....
        /*00a0*/ 	.word	0x0000c6b0


	//   ....[13]....
        /*00a4*/ 	.word	0x0000c6f0


	//   ....[14]....
        /*00a8*/ 	.word	0x0000c740


	//   ....[15]....
        /*00ac*/ 	.word	0x0000c750


	//----- nvinfo : EIATTR_EXIT_INSTR_OFFSETS
	.align		4
.L_1512:
        /*00b0*/ 	.byte	0x04, 0x1c
        /*00b2*/ 	.short	(.L_1514 - .L_1513)


	//   ....[0]....
.L_1513:
        /*00b4*/ 	.word	0x00000310


	//   ....[1]....
        /*00b8*/ 	.word	0x00000ce0


	//   ....[2]....
        /*00bc*/ 	.word	0x00000d10


	//   ....[3]....
        /*00c0*/ 	.word	0x0000db60


	//   ....[4]....
        /*00c4*/ 	.word	0x0000dc60


	//   ....[5]....
        /*00c8*/ 	.word	0x0000dc80


	//----- nvinfo : EIATTR_CRS_STACK_SIZE
	.align		4
.L_1514:
        /*00cc*/ 	.byte	0x04, 0x1e
        /*00ce*/ 	.short	(.L_1516 - .L_1515)
.L_1515:
        /*00d0*/ 	.word	0x00000000


	//----- nvinfo : EIATTR_CBANK_PARAM_SIZE
	.align		4
.L_1516:
        /*00d4*/ 	.byte	0x03, 0x19
        /*00d6*/ 	.short	0x01d0


	//----- nvinfo : EIATTR_PARAM_CBANK
	.align		4
        /*00d8*/ 	.byte	0x04, 0x0a
        /*00da*/ 	.short	(.L_1518 - .L_1517)
	.align		4
.L_1517:
        /*00dc*/ 	.word	index@(.nv.constant0._ZN5flash24flash_fwd_splitkv_kernelI23Flash_fwd_kernel_traitsILi128ELi64ELi64ELi4ELb0ELb0EN7cutlass6half_tE19Flash_kernel_traitsILi128ELi64ELi64ELi4ES3_EELb1ELb0ELb0ELb0ELb0ELb1ELb0ELb0EEEvNS_16Flash_fwd_paramsE)
        /*00e0*/ 	.short	0x0210
        /*00e2*/ 	.short	0x01d0


	//----- nvinfo : EIATTR_SW_WAR
	.align		4
.L_1518:
        /*00e4*/ 	.byte	0x04, 0x36
        /*00e6*/ 	.short	(.L_1520 - .L_1519)
.L_1519:
        /*00e8*/ 	.word	0x00000008
.L_1520:


//--------------------- .nv.info._ZN5flash24flash_fwd_splitkv_kernelI23Flash_fwd_kernel_traitsILi128ELi64ELi64ELi4ELb0ELb0EN7cutlass6half_tE19Flash_kernel_traitsILi128ELi64ELi64ELi4ES3_EELb1ELb0ELb0ELb0ELb0ELb0ELb0ELb1EEEvNS_16Flash_fwd_paramsE --------------------------
	.section	.nv.info._ZN5flash24flash_fwd_splitkv_kernelI23Flash_fwd_kernel_traitsILi128ELi64ELi64ELi4ELb0ELb0EN7cutlass6half_tE19Flash_kernel_traitsILi128ELi64ELi64ELi4ES3_EELb1ELb0ELb0ELb0ELb0ELb0ELb0ELb1EEEvNS_16Flash_fwd_paramsE,"",@"SHT_CUDA_INFO"
	.sectionflags	@""
	.align	4


	//----- nvinfo : EIATTR_CUDA_API_VERSION
	.align		4
        /*0000*/ 	.byte	0x04, 0x37
        /*0002*/ 	.short	(.L_1522 - .L_1521)
.L_1521:
        /*0004*/ 	.word	0x00000082


	//----- nvinfo : EIATTR_KPARAM_INFO
	.align		4
.L_1522:
        /*0008*/ 	.byte	0x04, 0x17
        /*000a*/ 	.short	(.L_1524 - .L_1523)
.L_1523:
        /*000c*/ 	.word	0x00000000
        /*0010*/ 	.short	0x0000
        /*0012*/ 	.short	0x0000
        /*0014*/ 	.byte	0x00, 0xf0, 0x41, 0x07


	//----- nvinfo : EIATTR_SPARSE_MMA_MASK
	.align		4
.L_1524:
        /*0018*/ 	.byte	0x03, 0x50
        /*001a*/ 	.short	0x0000


	//----- nvinfo : EIATTR_MAXREG_COUNT
	.align		4
        /*001c*/ 	.byte	0x03, 0x1b
        /*001e*/ 	.short	0x00ff


	//----- nvinfo : EIATTR_NUM_BARRIERS
	.align		4
        /*0020*/ 	.byte	0x02, 0x4c
        /*0022*/ 	.byte	0x01
	.zero		1


	//----- nvinfo : EIATTR_MERCURY_ISA_VERSION
	.align		4
        /*0024*/ 	.byte	0x03, 0x5f
        /*0026*/ 	.short	0x0101


	//----- nvinfo : EIATTR_COOP_GROUP_MASK_REGIDS
	.align		4
        /*0028*/ 	.byte	0x04, 0x29
        /*002a*/ 	.short	(.L_1526 - .L_1525)


	//   ....[0]....
.L_1525:
        /*002c*/ 	.word	0xffffffff


	//   ....[1]....
        /*0030*/ 	.word	0xffffffff


	//   ....[2]....
        /*0034*/ 	.word	0xffffffff


	//   ....[3]....
        /*0038*/ 	.word	0xffffffff


	//   ....[4]....
        /*003c*/ 	.word	0xffffffff


	//   ....[5]....
        /*0040*/ 	.word	0xffffffff


	//   ....[6]....
        /*0044*/ 	.word	0xffffffff


	//   ....[7]....
        /*0048*/ 	.word	0xffffffff


	//   ....[8]....
        /*004c*/ 	.word	0xffffffff


	//   ....[9]....
        /*0050*/ 	.word	0xffffffff


	//   ....[10]....
        /*0054*/ 	.word	0xffffffff


	//   ....[11]....
        /*0058*/ 	.word	0xffffffff


	//   ....[12]....
        /*005c*/ 	.word	0xffffffff


	//   ....[13]....
        /*0060*/ 	.word	0xffffffff


	//   ....[14]....
        /*0064*/ 	.word	0xffffffff


	//   ....[15]....
        /*0068*/ 	.word	0xffffffff


	//----- nvinfo : EIATTR_COOP_GROUP_INSTR_OFFSETS
	.align		4
.L_1526:
        /*006c*/ 	.byte	0x04, 0x28
        /*006e*/ 	.short	(.L_1528 - .L_1527)


	//   ....[0]....
.L_1527:
        /*0070*/ 	.word	0x00010740


	//   ....[1]....
        /*0074*/ 	.word	0x00010770


	//   ....[2]....
        /*0078*/ 	.word	0x000107e0


	//   ....[3]....
        /*007c*/ 	.word	0x00010890


	//   ....[4]....
        /*0080*/ 	.word	0x00013460


	//   ....[5]....
        /*0084*/ 	.word	0x00013470


	//   ....[6]....
        /*0088*/ 	.word	0x000134a0


	//   ....[7]....
        /*008c*/ 	.word	0x000134b0


	//   ....[8]....
        /*0090*/ 	.word	0x000160d0


	//   ....[9]....
        /*0094*/ 	.word	0x000160f0


	//   ....[10]....
        /*0098*/ 	.word	0x00016130


	//   ....[11]....
        /*009c*/ 	.word	0x00016140


	//   ....[12]....
        /*00a0*/ 	.word	0x00017390


	//   ....[13]....
        /*00a4*/ 	.word	0x000173d0


	//   ....[14]....
        /*00a8*/ 	.word	0x00017420


	//   ....[15]....
        /*00ac*/ 	.word	0x00017430


	//----- nvinfo : EIATTR_EXIT_INSTR_OFFSETS
	.align		4
.L_1528:
        /*00b0*/ 	.byte	0x04, 0x1c
        /*00b2*/ 	.short	(.L_1530 - .L_1529)


	//   ....[0]....
.L_1529:
        /*00b4*/ 	.word	0x00000330


	//   ....[1]....
        /*00b8*/ 	.word	0x00000d00


	//   ....[2]....
        /*00bc*/ 	.word	0x00000d30


	//   ....[3]....
        /*00c0*/ 	.word	0x00018870


	//   ....[4]....
        /*00c4*/ 	.word	0x00018970


	//   ....[5]....
        /*00c8*/ 	.word	0x00018990


	//----- nvinfo : EIATTR_CRS_STACK_SIZE
	.align		4
.L_1530:
        /*00cc*/ 	.byte	0x04, 0x1e
        /*00ce*/ 	.short	(.L_1532 - .L_1531)
.L_1531:
        /*00d0*/ 	.word	0x00000000


	//----- nvinfo : EIATTR_CBANK_PARAM_SIZE
	.align		4
.L_1532:
        /*00d4*/ 	.byte	0x03, 0x19
        /*00d6*/ 	.short	0x01d0


	//----- nvinfo : EIATTR_PARAM_CBANK
	.align		4
        /*00d8*/ 	.byte	0x04, 0x0a
        /*00da*/ 	.short	(.L_1534 - .L_1533)
	.align		4
.L_1533:
        /*00dc*/ 	.word	index@(.nv.constant0._ZN5flash24flash_fwd_splitkv_kernelI23Flash_fwd_kernel_traitsILi128ELi64ELi64ELi4ELb0ELb0EN7cutlass6half_tE19Flash_kernel_traitsILi128ELi64ELi64ELi4ES3_EELb1ELb0ELb0ELb0ELb0ELb0ELb0ELb1EEEvNS_16Flash_fwd_paramsE)
        /*00e0*/ 	.short	0x0210
        /*00e2*/ 	.short	0x01d0


	//----- nvinfo : EIATTR_SW_WAR
	.align		4
.L_1534:
        /*00e4*/ 	.byte	0x04, 0x36
        /*00e6*/ 	.short	(.L_1536 - .L_1535)
.L_1535:
        /*00e8*/ 	.word	0x00000008
.L_1536:


//--------------------- .nv.info._ZN5flash24flash_fwd_splitkv_kernelI23Flash_fwd_kernel_traitsILi128ELi64ELi64ELi4ELb0ELb0EN7cutlass6half_tE19Flash_kernel_traitsILi128ELi64ELi64ELi4ES3_EELb1ELb0ELb0ELb0ELb0ELb1ELb0ELb1EEEvNS_16Flash_fwd_paramsE --------------------------
	.section	.nv.info._ZN5flash24flash_fwd_splitkv_kernelI23Flash_fwd_kernel_traitsILi128ELi64ELi64ELi4ELb0ELb0EN7cutlass6half_tE19Flash_kernel_traitsILi128ELi64ELi64ELi4ES3_EELb1ELb0ELb0ELb0ELb0ELb1ELb0ELb1EEEvNS_16Flash_fwd_paramsE,"",@"SHT_CUDA_INFO"
	.sectionflags	@""
	.align	4


	//----- nvinfo : EIATTR_CUDA_API_VERSION
	.align		4
        /*0000*/ 	.byte	0x04, 0x37
        /*0002*/ 	.short	(.L_1538 - .L_1537)
.L_1537:
        /*0004*/ 	.word	0x00000082


	//----- nvinfo : EIATTR_KPARAM_INFO
	.align		4
.L_1538:
        /*0008*/ 	.byte	0x04, 0x17
        /*000a*/ 	.short	(.L_1540 - .L_1539)
.L_1539:
        /*000c*/ 	.word	0x00000000
        /*0010*/ 	.short	0x0000
        /*0012*/ 	.short	0x0000
        /*0014*/ 	.byte	0x00, 0xf0, 0x41, 0x07


	//----- nvinfo : EIATTR_SPARSE_MMA_MASK
	.align		4
.L_1540:
        /*0018*/ 	.byte	0x03, 0x50
        /*001a*/ 	.short	0x0000


	//----- nvinfo : EIATTR_MAXREG_COUNT
	.align		4
        /*001c*/ 	.byte	0x03, 0x1b
        /*001e*/ 	.short	0x00ff


	//----- nvinfo : EIATTR_NUM_BARRIERS
	.align		4
        /*0020*/ 	.byte	0x02, 0x4c
        /*0022*/ 	.byte	0x01
	.zero		1


	//----- nvinfo : EIATTR_MERCURY_ISA_VERSION
	.align		4
        /*0024*/ 	.byte	0x03, 0x5f
        /*0026*/ 	.short	0x0101


	//----- nvinfo : EIATTR_COOP_GROUP_MASK_REGIDS
	.align		4
        /*0028*/ 	.byte	0x04, 0x29
        /*002a*/ 	.short	(.L_1542 - .L_1541)


	//   ....[0]....
.L_1541:
        /*002c*/ 	.word	0xffffffff


	//   ....[1]....
        /*0030*/ 	.word	0xffffffff


	//   ....[2]....
        /*0034*/ 	.word	0xffffffff


	//   ....[3]....
        /*0038*/ 	.word	0xffffffff


	//   ....[4]....
        /*003c*/ 	.word	0xffffffff


	//   ....[5]....
        /*0040*/ 	.word	0xffffffff


	//   ....[6]....
        /*0044*/ 	.word	0xffffffff


	//   ....[7]....
        /*0048*/ 	.word	0xffffffff


	//   ....[8]....
        /*004c*/ 	.word	0xffffffff


	//   ....[9]....
        /*0050*/ 	.word	0xffffffff


	//   ....[10]....
        /*0054*/ 	.word	0xffffffff


	//   ....[11]....
        /*0058*/ 	.word	0xffffffff


	//   ....[12]....
        /*005c*/ 	.word	0xffffffff


	//   ....[13]....
        /*0060*/ 	.word	0xffffffff


	//   ....[14]....
        /*0064*/ 	.word	0xffffffff


	//   ....[15]....
        /*0068*/ 	.word	0xffffffff


	//----- nvinfo : EIATTR_COOP_GROUP_INSTR_OFFSETS
	.align		4
.L_1542:
        /*006c*/ 	.byte	0x04, 0x28
        /*006e*/ 	.short	(.L_1544 - .L_1543)


	//   ....[0]....
.L_1543:
        /*0070*/ 	.word	0x00010b20


	//   ....[1]....
        /*0074*/ 	.word	0x00010b80


	//   ....[2]....
        /*0078*/ 	.word	0x00010bd0


	//   ....[3]....
        /*007c*/ 	.word	0x00010c80


	//   ....[4]....
        /*0080*/ 	.word	0x00013c60


	//   ....[5]....
        /*0084*/ 	.word	0x00013c70


	//   ....[6]....
        /*0088*/ 	.word	0x00013ca0


	//   ....[7]....
        /*008c*/ 	.word	0x00013cb0


	//   ....[8]....
        /*0090*/ 	.word	0x00016d00


	//   ....[9]....
        /*0094*/ 	.word	0x00016d20


	//   ....[10]....
        /*0098*/ 	.word	0x00016d50


	//   ....[11]....
        /*009c*/ 	.word	0x00016d60


	//   ....[12]....
        /*00a0*/ 	.word	0x00017f80


	//   ....[13]....
        /*00a4*/ 	.word	0x00017fc0


	//   ....[14]....
        /*00a8*/ 	.word	0x00018010


	//   ....[15]....
        /*00ac*/ 	.word	0x00018020


	//----- nvinfo : EIATTR_EXIT_INSTR_OFFSETS
	.align		4
.L_1544:
        /*00b0*/ 	.byte	0x04, 0x1c
        /*00b2*/ 	.short	(.L_1546 - .L_1545)


	//   ....[0]....
.L_1545:
        /*00b4*/ 	.word	0x00000330


	//   ....[1]....
        /*00b8*/ 	.word	0x00000d00


	//   ....[2]....
        /*00bc*/ 	.word	0x00000d30


	//   ....[3]....
        /*00c0*/ 	.word	0x00019460


	//   ....[4]....
        /*00c4*/ 	.word	0x00019560


	//   ....[5]....
        /*00c8*/ 	.word	0x00019580


	//----- nvinfo : EIATTR_CRS_STACK_SIZE
	.align		4
.L_1546:
        /*00cc*/ 	.byte	0x04, 0x1e
        /*00ce*/ 	.short	(.L_1548 - .L_1547)
.L_1547:
        /*00d0*/ 	.word	0x00000000


	//----- nvinfo : EIATTR_CBANK_PARAM_SIZE
	.align		4
.L_1548:
        /*00d4*/ 	.byte	0x03, 0x19
        /*00d6*/ 	.short	0x01d0


	//----- nvinfo : EIATTR_PARAM_CBANK
	.align		4
        /*00d8*/ 	.byte	0x04, 0x0a
        /*00da*/ 	.short	(.L_1550 - .L_1549)
	.align		4
.L_1549:
        /*00dc*/ 	.word	index@(.nv.constant0._ZN5flash24flash_fwd_splitkv_kernelI23Flash_fwd_kernel_traitsILi128ELi64ELi64ELi4ELb0ELb0EN7cutlass6half_tE19Flash_kernel_traitsILi128ELi64ELi64ELi4ES3_EELb1ELb0ELb0ELb0ELb0ELb1ELb0ELb1EEEvNS_16Flash_fwd_paramsE)
        /*00e0*/ 	.short	0x0210
        /*00e2*/ 	.short	0x01d0


	//----- nvinfo : EIATTR_SW_WAR
	.align		4
.L_1550:
        /*00e4*/ 	.byte	0x04, 0x36
        /*00e6*/ 	.short	(.L_1552 - .L_1551)
.L_1551:
        /*00e8*/ 	.word	0x00000008
.L_1552:


//--------------------- .nv.info._ZN5flash24flash_fwd_splitkv_kernelI23Flash_fwd_kernel_traitsILi128ELi64ELi64ELi4ELb0ELb0EN7cutlass6half_tE19Flash_kernel_traitsILi128ELi64ELi64ELi4ES3_EELb1ELb0ELb0ELb0ELb0ELb0ELb1ELb0EEEvNS_16Flash_fwd_paramsE --------------------------
	.section	.nv.info._ZN5flash24flash_fwd_splitkv_kernelI23Flash_fwd_kernel_traitsILi128ELi64ELi64ELi4ELb0ELb0EN7cutlass6half_tE19Flash_kernel_traitsILi128ELi64ELi64ELi4ES3_EELb1ELb0ELb0ELb0ELb0ELb0ELb1ELb0EEEvNS_16Flash_fwd_paramsE,"",@"SHT_CUDA_INFO"
	.sectionflags	@""
	.align	4


	//----- nvinfo : EIATTR_CUDA_API_VERSION
	.align		4
        /*0000*/ 	.byte	0x04, 0x37
        /*0002*/ 	.short	(.L_1554 - .L_1553)
.L_1553:
        /*0004*/ 	.word	0x00000082


	//----- nvinfo : EIATTR_KPARAM_INFO
	.align		4
.L_1554:
        /*0008*/ 	.byte	0x04, 0x17
        /*000a*/ 	.short	(.L_1556 - .L_1555)
.L_1555:
        /*000c*/ 	.word	0x00000000
        /*0010*/ 	.short	0x0000
        /*0012*/ 	.short	0x0000
        /*0014*/ 	.byte	0x00, 0xf0, 0x41, 0x07


	//----- nvinfo : EIATTR_SPARSE_MMA_MASK
	.align		4
.L_1556:
        /*0018*/ 	.byte	0x03, 0x50
        /*001a*/ 	.short	0x0000


	//----- nvinfo : EIATTR_MAXREG_COUNT
	.align		4
        /*001c*/ 	.byte	0x03, 0x1b
        /*001e*/ 	.short	0x00ff


	//----- nvinfo : EIATTR_NUM_BARRIERS
	.align		4
        /*0020*/ 	.byte	0x02, 0x4c
        /*0022*/ 	.byte	0x01
	.zero		1


	//----- nvinfo : EIATTR_MERCURY_ISA_VERSION
	.align		4
        /*0024*/ 	.byte	0x03, 0x5f
        /*0026*/ 	.short	0x0101


	//----- nvinfo : EIATTR_COOP_GROUP_MASK_REGIDS
	.align		4
        /*0028*/ 	.byte	0x04, 0x29
        /*002a*/ 	.short	(.L_1558 - .L_1557)


	//   ....[0]....
.L_1557:
        /*002c*/ 	.word	0xffffffff


	//   ....[1]....
        /*0030*/ 	.word	0xffffffff


	//   ....[2]....
        /*0034*/ 	.word	0xffffffff


	//   ....[3]....
        /*0038*/ 	.word	0xffffffff


	//   ....[4]....
        /*003c*/ 	.word	0xffffffff


	//   ....[5]....
        /*0040*/ 	.word	0xffffffff


	//   ....[6]....
        /*0044*/ 	.word	0xffffffff


	//   ....[7]....
        /*0048*/ 	.word	0xffffffff


	//   ....[8]....
        /*004c*/ 	.word	0xffffffff


	//   ....[9]....
        /*0050*/ 	.word	0xffffffff


	//   ....[10]....
        /*0054*/ 	.word	0xffffffff


	//   ....[11]....
        /*0058*/ 	.word	0xffffffff


	//   ....[12]....
        /*005c*/ 	.word	0xffffffff


	//   ....[13]....
        /*0060*/ 	.word	0xffffffff


	//   ....[14]....
        /*0064*/ 	.word	0xffffffff


	//   ....[15]....
        /*0068*/ 	.word	0xffffffff


	//----- nvinfo : EIATTR_COOP_GROUP_INSTR_OFFSETS
	.align		4
.L_1558:
        /*006c*/ 	.byte	0x04, 0x28
        /*006e*/ 	.short	(.L_1560 - .L_1559)


	//   ....[0]....
.L_1559:
        /*0070*/ 	.word	0x00005150


	//   ....[1]....
        /*0074*/ 	.word	0x000051a0


	//   ....[2]....
        /*0078*/ 	.word	0x00005200


	//   ....[3]....
        /*007c*/ 	.word	0x00005220


	//   ....[4]....
        /*0080*/ 	.word	0x00007f30


	//   ....[5]....
        /*0084*/ 	.word	0x00007f40


	//   ....[6]....
        /*0088*/ 	.word	0x00007f70


	//   ....[7]....
        /*008c*/ 	.word	0x00007f80


	//   ....[8]....
        /*0090*/ 	.word	0x0000ab30


	//   ....[9]....
        /*0094*/ 	.word	0x0000ab50


	//   ....[10]....
        /*0098*/ 	.word	0x0000ab90


	//   ....[11]....
        /*009c*/ 	.word	0x0000aba0


	//   ....[12]....
        /*00a0*/ 	.word	0x0000bdd0


	//   ....[13]....
        /*00a4*/ 	.word	0x0000be10


	//   ....[14]....
        /*00a8*/ 	.word	0x0000beb0


	//   ....[15]....
        /*00ac*/ 	.word	0x0000bec0


	//----- nvinfo : EIATTR_EXIT_INSTR_OFFSETS
	.align		4
.L_1560:
        /*00b0*/ 	.byte	0x04, 0x1c
        /*00b2*/ 	.short	(.L_1562 - .L_1561)


	//   ....[0]....
.L_1561:
        /*00b4*/ 	.word	0x00000440


	//   ....[1]....
        /*00b8*/ 	.word	0x00000fc0


	//   ....[2]....
        /*00bc*/ 	.word	0x00000ff0


	//   ....[3]....
        /*00c0*/ 	.word	0x0000d0d0


	//   ....[4]....
        /*00c4*/ 	.word	0x0000d120


	//   ....[5]....
        /*00c8*/ 	.word	0x0000d140


	//----- nvinfo : EIATTR_CRS_STACK_SIZE
	.align		4
.L_1562:
        /*00cc*/ 	.byte	0x04, 0x1e
        /*00ce*/ 	.short	(.L_1564 - .L_1563)
.L_1563:
        /*00d0*/ 	.word	0x00000000


	//----- nvinfo : EIATTR_CBANK_PARAM_SIZE
	.align		4
.L_1564:
        /*00d4*/ 	.byte	0x03, 0x19
        /*00d6*/ 	.short	0x01d0


	//----- nvinfo : EIATTR_PARAM_CBANK
	.align		4
        /*00d8*/ 	.byte	0x04, 0x0a
        /*00da*/ 	.short	(.L_1566 - .L_1565)
	.align		4
.L_1565:
        /*00dc*/ 	.word	index@(.nv.constant0._ZN5flash24flash_fwd_splitkv_kernelI23Flash_fwd_kernel_traitsILi128ELi64ELi64ELi4ELb0ELb0EN7cutlass6half_tE19Flash_kernel_traitsILi128ELi64ELi64ELi4ES3_EELb1ELb0ELb0ELb0ELb0ELb0ELb1ELb0EEEvNS_16Flash_fwd_paramsE)
        /*00e0*/ 	.short	0x0210
        /*00e2*/ 	.short	0x01d0


	//----- nvinfo : EIATTR_SW_WAR
	.align		4
.L_1566:
        /*00e4*/ 	.byte	0x04, 0x36
        /*00e6*/ 	.short	(.L_1568 - .L_1567)
.L_1567:
        /*00e8*/ 	.word	0x00000008
.L_1568:


//--------------------- .nv.info._ZN5flash24flash_fwd_splitkv_kernelI23Flash_fwd_kernel_traitsILi128ELi64ELi64ELi4ELb0ELb0EN7cutlass6half_tE19Flash_kernel_traitsILi128ELi64ELi64ELi4ES3_EELb1ELb0ELb0ELb0ELb0ELb1ELb1ELb0EEEvNS_16Flash_fwd_paramsE --------------------------
	.section	.nv.info._ZN5flash24flash_fwd_splitkv_kernelI23Flash_fwd_kernel_traitsILi128ELi64ELi64ELi4ELb0ELb0EN7cutlass6half_tE19Flash_kernel_traitsILi128ELi64ELi64ELi4ES3_EELb1ELb0ELb0ELb0ELb0ELb1ELb1ELb0EEEvNS_16Flash_fwd_paramsE,"",@"SHT_CUDA_INFO"
	.sectionflags	@""
	.align	4


	//----- nvinfo : EIATTR_CUDA_API_VERSION
	.align		4
        /*0000*/ 	.byte	0x04, 0x37
        /*0002*/ 	.short	(.L_1570 - .L_1569)
.L_1569:
        /*0004*/ 	.word	0x00000082


	//----- nvinfo : EIATTR_KPARAM_INFO
	.align		4
.L_1570:
        /*0008*/ 	.byte	0x04, 0x17
        /*000a*/ 	.short	(.L_1572 - .L_1571)
.L_1571:
        /*000c*/ 	.word	0x00000000
        /*0010*/ 	.short	0x0000
        /*0012*/ 	.short	0x0000
        /*0014*/ 	.byte	0x00, 0xf0, 0x41, 0x07


	//----- nvinfo : EIATTR_SPARSE_MMA_MASK
	.align		4
.L_1572:
        /*0018*/ 	.byte	0x03, 0x50
        /*001a*/ 	.short	0x0000


	//----- nvinfo : EIATTR_MAXREG_COUNT
	.align		4
        /*001c*/ 	.byte	0x03, 0x1b
        /*001e*/ 	.short	0x00ff


	//----- nvinfo : EIATTR_NUM_BARRIERS
	.align		4
        /*0020*/ 	.byte	0x02, 0x4c
        /*0022*/ 	.byte	0x01
	.zero		1


	//----- nvinfo : EIATTR_MERCURY_ISA_VERSION
	.align		4
        /*0024*/ 	.byte	0x03, 0x5f
        /*0026*/ 	.short	0x0101


	//----- nvinfo : EIATTR_COOP_GROUP_MASK_REGIDS
	.align		4
        /*0028*/ 	.byte	0x04, 0x29
        /*002a*/ 	.short	(.L_1574 - .L_1573)


	//   ....[0]....
.L_1573:
        /*002c*/ 	.word	0xffffffff


	//   ....[1]....
        /*0030*/ 	.word	0xffffffff


	//   ....[2]....
        /*0034*/ 	.word	0xffffffff


	//   ....[3]....
        /*0038*/ 	.word	0xffffffff


	//   ....[4]....
        /*003c*/ 	.word	0xffffffff


	//   ....[5]....
        /*0040*/ 	.word	0xffffffff


	//   ....[6]....
        /*0044*/ 	.word	0xffffffff


	//   ....[7]....
        /*0048*/ 	.word	0xffffffff


	//   ....[8]....
        /*004c*/ 	.word	0xffffffff


	//   ....[9]....
        /*0050*/ 	.word	0xffffffff


	//   ....[10]....
        /*0054*/ 	.word	0xffffffff


	//   ....[11]....
        /*0058*/ 	.word	0xffffffff


	//   ....[12]....
        /*005c*/ 	.word	0xffffffff


	//   ....[13]....
        /*0060*/ 	.word	0xffffffff


	//   ....[14]....
        /*0064*/ 	.word	0xffffffff


	//   ....[15]....
        /*0068*/ 	.word	0xffffffff


	//----- nvinfo : EIATTR_COOP_GROUP_INSTR_OFFSETS
	.align		4
.L_1574:
        /*006c*/ 	.byte	0x04, 0x28
        /*006e*/ 	.short	(.L_1576 - .L_1575)


	//   ....[0]....
.L_1575:
        /*0070*/ 	.word	0x00005570


	//   ....[1]....
        /*0074*/ 	.word	0x00005600


	//   ....[2]....
        /*0078*/ 	.word	0x00005610


	//   ....[3]....
        /*007c*/ 	.word	0x00005650


	//   ....[4]....
        /*0080*/ 	.word	0x00008740


	//   ....[5]....
        /*0084*/ 	.word	0x00008750


	//   ....[6]....
        /*0088*/ 	.word	0x00008780


	//   ....[7]....
        /*008c*/ 	.word	0x00008790


	//   ....[8]....
        /*0090*/ 	.word	0x0000b750


	//   ....[9]....
        /*0094*/ 	.word	0x0000b770


	//   ....[10]....
        /*0098*/ 	.word	0x0000b7a0


	//   ....[11]....
        /*009c*/ 	.word	0x0000b7b0


	//   ....[12]....
        /*00a0*/ 	.word	0x0000c9d0


	//   ....[13]....
        /*00a4*/ 	.word	0x0000ca10


	//   ....[14]....
        /*00a8*/ 	.word	0x0000cab0


	//   ....[15]....
        /*00ac*/ 	.word	0x0000cac0


	//----- nvinfo : EIATTR_EXIT_INSTR_OFFSETS
	.align		4
.L_1576:
        /*00b0*/ 	.byte	0x04, 0x1c
        /*00b2*/ 	.short	(.L_1578 - .L_1577)


	//   ....[0]....
.L_1577:
        /*00b4*/ 	.word	0x00000440


	//   ....[1]....
        /*00b8*/ 	.word	0x00000fc0


	//   ....[2]....
        /*00bc*/ 	.word	0x00000ff0


	//   ....[3]....
        /*00c0*/ 	.word	0x0000dcd0


	//   ....[4]....
        /*00c4*/ 	.word	0x0000dd20


	//   ....[5]....
        /*00c8*/ 	.word	0x0000dd40


	//----- nvinfo : EIATTR_CRS_STACK_SIZE
	.align		4
.L_1578:
        /*00cc*/ 	.byte	0x04, 0x1e
        /*00ce*/ 	.short	(.L_1580 - .L_1579)
.L_1579:
        /*00d0*/ 	.word	0x00000000


	//----- nvinfo : EIATTR_CBANK_PARAM_SIZE
	.align		4
.L_1580:
        /*00d4*/ 	.byte	0x03, 0x19
        /*00d6*/ 	.short	0x01d0


	//----- nvinfo : EIATTR_PARAM_CBANK
	.align		4
        /*00d8*/ 	.byte	0x04, 0x0a
        /*00da*/ 	.short	(.L_1582 - .L_1581)
	.align		4
.L_1581:
        /*00dc*/ 	.word	index@(.nv.constant0._ZN5flash24flash_fwd_splitkv_kernelI23Flash_fwd_kernel_traitsILi128ELi64ELi64ELi4ELb0ELb0EN7cutlass6half_tE19Flash_kernel_traitsILi128ELi64ELi64ELi4ES3_EELb1ELb0ELb0ELb0ELb0ELb1ELb1ELb0EEEvNS_16Flash_fwd_paramsE)
        /*00e0*/ 	.short	0x0210
        /*00e2*/ 	.short	0x01d0


	//----- nvinfo : EIATTR_SW_WAR
	.align		4
.L_1582:
        /*00e4*/ 	.byte	0x04, 0x36
        /*00e6*/ 	.short	(.L_1584 - .L_1583)
.L_1583:
        /*00e8*/ 	.word	0x00000008
.L_1584:


//--------------------- .nv.info._ZN5flash24flash_fwd_splitkv_kernelI23Flash_fwd_kernel_traitsILi128ELi64ELi64ELi4ELb0ELb0EN7cutlass6half_tE19Flash_kernel_traitsILi128ELi64ELi64ELi4ES3_EELb1ELb0ELb0ELb0ELb0ELb0ELb1ELb1EEEvNS_16Flash_fwd_paramsE --------------------------
	.section	.nv.info._ZN5flash24flash_fwd_splitkv_kernelI23Flash_fwd_kernel_traitsILi128ELi64ELi64ELi4ELb0ELb0EN7cutlass6half_tE19Flash_kernel_traitsILi128ELi64ELi64ELi4ES3_EELb1ELb0ELb0ELb0ELb0ELb0ELb1ELb1EEEvNS_16Flash_fwd_paramsE,"",@"SHT_CUDA_INFO"
	.sectionflags	@""
	.align	4


	//----- nvinfo : EIATTR_CUDA_API_VERSION
	.align		4
        /*0000*/ 	.byte	0x04, 0x37
        /*0002*/ 	.short	(.L_1586 - .L_1585)
.L_1585:
        /*0004*/ 	.word	0x00000082


	//----- nvinfo : EIATTR_KPARAM_INFO
	.align		4
.L_1586:
        /*0008*/ 	.byte	0x04, 0x17
        /*000a*/ 	.short	(.L_1588 - .L_1587)
.L_1587:
        /*000c*/ 	.word	0x00000000
        /*0010*/ 	.short	0x0000
        /*0012*/ 	.short	0x0000
        /*0014*/ 	.byte	0x00, 0xf0, 0x41, 0x07


	//----- nvinfo : EIATTR_SPARSE_MMA_MASK
	.align		4
.L_1588:
        /*0018*/ 	.byte	0x03, 0x50
        /*001a*/ 	.short	0x0000


	//----- nvinfo : EIATTR_MAXREG_COUNT
	.align		4
        /*001c*/ 	.byte	0x03, 0x1b
        /*001e*/ 	.short	0x00ff


	//----- nvinfo : EIATTR_NUM_BARRIERS
	.align		4
        /*0020*/ 	.byte	0x02, 0x4c
        /*0022*/ 	.byte	0x01
	.zero		1


	//----- nvinfo : EIATTR_MERCURY_ISA_VERSION
	.align		4
        /*0024*/ 	.byte	0x03, 0x5f
        /*0026*/ 	.short	0x0101


	//----- nvinfo : EIATTR_COOP_GROUP_MASK_REGIDS
	.align		4
        /*0028*/ 	.byte	0x04, 0x29
        /*002a*/ 	.short	(.L_1590 - .L_1589)


	//   ....[0]....
.L_1589:
        /*002c*/ 	.word	0xffffffff


	//   ....[1]....
        /*0030*/ 	.word	0xffffffff


	//   ....[2]....
        /*0034*/ 	.word	0xffffffff


	//   ....[3]....
        /*0038*/ 	.word	0xffffffff


	//   ....[4]....
        /*003c*/ 	.word	0xffffffff


	//   ....[5]....
        /*0040*/ 	.word	0xffffffff


	//   ....[6]....
        /*0044*/ 	.word	0xffffffff


	//   ....[7]....
        /*0048*/ 	.word	0xffffffff


	//   ....[8]....
        /*004c*/ 	.word	0xffffffff


	//   ....[9]....
        /*0050*/ 	.word	0xffffffff


	//   ....[10]....
        /*0054*/ 	.word	0xffffffff


	//   ....[11]....
        /*0058*/ 	.word	0xffffffff


	//   ....[12]....
        /*005c*/ 	.word	0xffffffff


	//   ....[13]....
        /*0060*/ 	.word	0xffffffff


	//   ....[14]....
        /*0064*/ 	.word	0xffffffff


	//   ....[15]....
        /*0068*/ 	.word	0xffffffff


	//----- nvinfo : EIATTR_COOP_GROUP_INSTR_OFFSETS
	.align		4
.L_1590:
        /*006c*/ 	.byte	0x04, 0x28
        /*006e*/ 	.short	(.L_1592 - .L_1591)


	//   ....[0]....
.L_1591:
        /*0070*/ 	.word	0x000109a0


	//   ....[1]....
        /*0074*/ 	.word	0x000109c0


	//   ....[2]....
        /*0078*/ 	.word	0x00010a60


	//   ....[3]....
        /*007c*/ 	.word	0x00010a70


	//   ....[4]....
        /*0080*/ 	.word	0x00013710


	//   ....[5]....
        /*0084*/ 	.word	0x00013720


	//   ....[6]....
        /*0088*/ 	.word	0x00013750


	//   ....[7]....
        /*008c*/ 	.word	0x00013760


	//   ....[8]....
        /*0090*/ 	.word	0x00016370


	//   ....[9]....
        /*0094*/ 	.word	0x00016390


	//   ....[10]....
        /*0098*/ 	.word	0x000163c0


	//   ....[11]....
        /*009c*/ 	.word	0x000163d0


	//   ....[12]....
        /*00a0*/ 	.word	0x00017600


	//   ....[13]....
        /*00a4*/ 	.word	0x00017640


	//   ....[14]....
        /*00a8*/ 	.word	0x000176e0


	//   ....[15]....
        /*00ac*/ 	.word	0x000176f0


	//----- nvinfo : EIATTR_EXIT_INSTR_OFFSETS
	.align		4
.L_1592:
        /*00b0*/ 	.byte	0x04, 0x1c
        /*00b2*/ 	.short	(.L_1594 - .L_1593)


	//   ....[0]....
.L_1593:
        /*00b4*/ 	.word	0x00000440


	//   ....[1]....
        /*00b8*/ 	.word	0x00000fd0


	//   ....[2]....
        /*00bc*/ 	.word	0x00001000


	//   ....[3]....
        /*00c0*/ 	.word	0x00018960


	//   ....[4]....
        /*00c4*/ 	.word	0x000189b0


	//   ....[5]....
        /*00c8*/ 	.word	0x000189d0


	//----- nvinfo : EIATTR_CRS_STACK_SIZE
	.align		4
.L_1594:
        /*00cc*/ 	.byte	0x04, 0x1e
        /*00ce*/ 	.short	(.L_1596 - .L_1595)
.L_1595:
        /*00d0*/ 	.word	0x00000000


	//----- nvinfo : EIATTR_CBANK_PARAM_SIZE
	.align		4
.L_1596:
        /*00d4*/ 	.byte	0x03, 0x19
        /*00d6*/ 	.short	0x01d0


	//----- nvinfo : EIATTR_PARAM_CBANK
	.align		4
        /*00d8*/ 	.byte	0x04, 0x0a
        /*00da*/ 	.short	(.L_1598 - .L_1597)
	.align		4
.L_1597:
        /*00dc*/ 	.word	index@(.nv.constant0._ZN5flash24flash_fwd_splitkv_kernelI23Flash_fwd_kernel_traitsILi128ELi64ELi64ELi4ELb0ELb0EN7cutlass6half_tE19Flash_kernel_traitsILi128ELi64ELi64ELi4ES3_EELb1ELb0ELb0ELb0ELb0ELb0ELb1ELb1EEEvNS_16Flash_fwd_paramsE)
        /*00e0*/ 	.short	0x0210
        /*00e2*/ 	.short	0x01d0


	//----- nvinfo : EIATTR_SW_WAR
	.align		4
.L_1598:
        /*00e4*/ 	.byte	0x04, 0x36
        /*00e6*/ 	.short	(.L_1600 - .L_1599)
.L_1599:
        /*00e8*/ 	.word	0x00000008
.L_1600:


//--------------------- .nv.info._ZN5flash24flash_fwd_splitkv_kernelI23Flash_fwd_kernel_traitsILi128ELi64ELi64ELi4ELb0ELb0EN7cutlass6half_tE19Flash_kernel_traitsILi128ELi64ELi64ELi4ES3_EELb1ELb0ELb0ELb0ELb0ELb1ELb1ELb1EEEvNS_16Flash_fwd_paramsE --------------------------
	.section	.nv.info._ZN5flash24flash_fwd_splitkv_kernelI23Flash_fwd_kernel_traitsILi128ELi64ELi64ELi4ELb0ELb0EN7cutlass6half_tE19Flash_kernel_traitsILi128ELi64ELi64ELi4ES3_EELb1ELb0ELb0ELb0ELb0ELb1ELb1ELb1EEEvNS_16Flash_fwd_paramsE,"",@"SHT_CUDA_INFO"
	.sectionflags	@""
	.align	4


	//----- nvinfo : EIATTR_CUDA_API_VERSION
	.align		4
        /*0000*/ 	.byte	0x04, 0x37
        /*0002*/ 	.short	(.L_1602 - .L_1601)
.L_1601:
        /*0004*/ 	.word	0x00000082


	//----- nvinfo : EIATTR_KPARAM_INFO
	.align		4
.L_1602:
        /*0008*/ 	.byte	0x04, 0x17
        /*000a*/ 	.short	(.L_1604 - .L_1603)
.L_1603:
        /*000c*/ 	.word	0x00000000
        /*0010*/ 	.short	0x0000
        /*0012*/ 	.short	0x0000
        /*0014*/ 	.byte	0x00, 0xf0, 0x41, 0x07


	//----- nvinfo : EIATTR_SPARSE_MMA_MASK
	.align		4
.L_1604:
        /*0018*/ 	.byte	0x03, 0x50
        /*001a*/ 	.short	0x0000


	//----- nvinfo : EIATTR_MAXREG_COUNT
	.align		4
        /*001c*/ 	.byte	0x03, 0x1b
        /*001e*/ 	.short	0x00ff


	//----- nvinfo : EIATTR_NUM_BARRIERS
	.align		4
        /*0020*/ 	.byte	0x02, 0x4c
        /*0022*/ 	.byte	0x01
	.zero		1


	//----- nvinfo : EIATTR_MERCURY_ISA_VERSION
	.align		4
        /*0024*/ 	.byte	0x03, 0x5f
        /*0026*/ 	.short	0x0101


	//----- nvinfo : EIATTR_COOP_GROUP_MASK_REGIDS
	.align		4
        /*0028*/ 	.byte	0x04, 0x29
        /*002a*/ 	.short	(.L_1606 - .L_1605)


	//   ....[0]....
.L_1605:
        /*002c*/ 	.word	0xffffffff


	//   ....[1]....
        /*0030*/ 	.word	0xffffffff


	//   ....[2]....
        /*0034*/ 	.word	0xffffffff


	//   ....[3]....
        /*0038*/ 	.word	0xffffffff


	//   ....[4]....
        /*003c*/ 	.word	0xffffffff


	//   ....[5]....
        /*0040*/ 	.word	0xffffffff


	//   ....[6]....
        /*0044*/ 	.word	0xffffffff


	//   ....[7]....
        /*0048*/ 	.word	0xffffffff


	//   ....[8]....
        /*004c*/ 	.word	0xffffffff


	//   ....[9]....
        /*0050*/ 	.word	0xffffffff


	//   ....[10]....
        /*0054*/ 	.word	0xffffffff


	//   ....[11]....
        /*0058*/ 	.word	0xffffffff


	//   ....[12]....
        /*005c*/ 	.word	0xffffffff


	//   ....[13]....
        /*0060*/ 	.word	0xffffffff


	//   ....[14]....
        /*0064*/ 	.word	0xffffffff


	//   ....[15]....
        /*0068*/ 	.word	0xffffffff


	//----- nvinfo : EIATTR_COOP_GROUP_INSTR_OFFSETS
	.align		4
.L_1606:
        /*006c*/ 	.byte	0x04, 0x28
        /*006e*/ 	.short	(.L_1608 - .L_1607)


	//   ....[0]....
.L_1607:
        /*0070*/ 	.word	0x00010da0


	//   ....[1]....
        /*0074*/ 	.word	0x00010dc0


	//   ....[2]....
        /*0078*/ 	.word	0x00010e60


	//   ....[3]....
        /*007c*/ 	.word	0x00010e70


	//   ....[4]....
        /*0080*/ 	.word	0x00013ef0


	//   ....[5]....
        /*0084*/ 	.word	0x00013f00


	//   ....[6]....
        /*0088*/ 	.word	0x00013f30


	//   ....[7]....
        /*008c*/ 	.word	0x00013f40


	//   ....[8]....
        /*0090*/ 	.word	0x00016f70


	//   ....[9]....
        /*0094*/ 	.word	0x00016f80


	//   ....[10]....
        /*0098*/ 	.word	0x00016fb0


	//   ....[11]....
        /*009c*/ 	.word	0x00016fc0


	//   ....[12]....
        /*00a0*/ 	.word	0x000181e0


	//   ....[13]....
        /*00a4*/ 	.word	0x00018220


	//   ....[14]....
        /*00a8*/ 	.word	0x000182c0


	//   ....[15]....
        /*00ac*/ 	.word	0x000182d0


	//----- nvinfo : EIATTR_EXIT_INSTR_OFFSETS
	.align		4
.L_1608:
        /*00b0*/ 	.byte	0x04, 0x1c
        /*00b2*/ 	.short	(.L_1610 - .L_1609)


	//   ....[0]....
.L_1609:
        /*00b4*/ 	.word	0x00000440


	//   ....[1]....
        /*00b8*/ 	.word	0x00000fd0


	//   ....[2]....
        /*00bc*/ 	.word	0x00001000


	//   ....[3]....
        /*00c0*/ 	.word	0x00019540


	//   ....[4]....
        /*00c4*/ 	.word	0x00019590


	//   ....[5]....
        /*00c8*/ 	.word	0x000195b0


	//----- nvinfo : EIATTR_CRS_STACK_SIZE
	.align		4
.L_1610:
        /*00cc*/ 	.byte	0x04, 0x1e
        /*00ce*/ 	.short	(.L_1612 - .L_1611)
.L_1611:
        /*00d0*/ 	.word	0x00000000


	//----- nvinfo : EIATTR_CBANK_PARAM_SIZE
	.align		4
.L_1612:
        /*00d4*/ 	.byte	0x03, 0x19
        /*00d6*/ 	.short	0x01d0


	//----- nvinfo : EIATTR_PARAM_CBANK
	.align		4
        /*00d8*/ 	.byte	0x04, 0x0a
        /*00da*/ 	.short	(.L_1614 - .L_1613)
	.align		4
.L_1613:
        /*00dc*/ 	.word	index@(.nv.constant0._ZN5flash24flash_fwd_splitkv_kernelI23Flash_fwd_kernel_traitsILi128ELi64ELi64ELi4ELb0ELb0EN7cutlass6half_tE19Flash_kernel_traitsILi128ELi64ELi64ELi4ES3_EELb1ELb0ELb0ELb0ELb0ELb1ELb1ELb1EEEvNS_16Flash_fwd_paramsE)
        /*00e0*/ 	.short	0x0210
        /*00e2*/ 	.short	0x01d0


	//----- nvinfo : EIATTR_SW_WAR
	.align		4
.L_1614:
        /*00e4*/ 	.byte	0x04, 0x36
        /*00e6*/ 	.short	(.L_1616 - .L_1615)
.L_1615:
        /*00e8*/ 	.word	0x00000008
.L_1616:


//--------------------- .nv.info._ZN5flash24flash_fwd_splitkv_kernelI23Flash_fwd_kernel_traitsILi128ELi64ELi64ELi4ELb0ELb0EN7cutlass6half_tE19Flash_kernel_traitsILi128ELi64ELi64ELi4ES3_EELb1ELb0ELb0ELb1ELb1ELb0ELb0ELb0EEEvNS_16Flash_fwd_paramsE --------------------------
	.section	.nv.info._ZN5flash24flash_fwd_splitkv_kernelI23Flash_fwd_kernel_traitsILi128ELi64ELi64ELi4ELb0ELb0EN7cutlass6half_tE19Flash_kernel_traitsILi128ELi64ELi64ELi4ES3_EELb1ELb0ELb0ELb1ELb1ELb0ELb0ELb0EEEvNS_16Flash_fwd_paramsE,"",@"SHT_CUDA_INFO"
	.sectionflags	@""
	.align	4


	//----- nvinfo : EIATTR_CUDA_API_VERSION
	.align		4
        /*0000*/ 	.byte	0x04, 0x37
        /*0002*/ 	.short	(.L_1618 - .L_1617)
.L_1617:
        /*0004*/ 	.word	0x00000082


	//----- nvinfo : EIATTR_KPARAM_INFO
	.align		4
.L_1618:
        /*0008*/ 	.byte	0x04, 0x17
        /*000a*/ 	.short	(.L_1620 - .L_1619)
.L_1619:
        /*000c*/ 	.word	0x00000000
        /*0010*/ 	.short	0x0000
        /*0012*/ 	.short	0x0000
        /*0014*/ 	.byte	0x00, 0xf0, 0x41, 0x07


	//----- nvinfo : EIATTR_SPARSE_MMA_MASK
	.align		4
.L_1620:
        /*0018*/ 	.byte	0x03, 0x50
        /*001a*/ 	.short	0x0000


	//----- nvinfo : EIATTR_MAXREG_COUNT
	.align		4
        /*001c*/ 	.byte	0x03, 0x1b
        /*001e*/ 	.short	0x00ff


	//----- nvinfo : EIATTR_NUM_BARRIERS
	.align		4
        /*0020*/ 	.byte	0x02, 0x4c
        /*0022*/ 	.byte	0x01
	.zero		1


	//----- nvinfo : EIATTR_MERCURY_ISA_VERSION
	.align		4
        /*0024*/ 	.byte	0x03, 0x5f
        /*0026*/ 	.short	0x0101


	//----- nvinfo : EIATTR_COOP_GROUP_MASK_REGIDS
	.align		4
        /*0028*/ 	.byte	0x04, 0x29
        /*002a*/ 	.short	(.L_1622 - .L_1621)


	//   ....[0]....
.L_1621:
        /*002c*/ 	.word	0xffffffff


	//   ....[1]....
        /*0030*/ 	.word	0xffffffff


	//   ....[2]....
        /*0034*/ 	.word	0xffffffff


	//   ....[3]....
        /*0038*/ 	.word	0xffffffff


	//   ....[4]....
        /*003c*/ 	.word	0xffffffff


	//   ....[5]....
        /*0040*/ 	.word	0xffffffff


	//   ....[6]....
        /*0044*/ 	.word	0xffffffff


	//   ....[7]....
        /*0048*/ 	.word	0xffffffff


	//   ....[8]....
        /*004c*/ 	.word	0xffffffff


	//   ....[9]....
        /*0050*/ 	.word	0xffffffff


	//   ....[10]....
        /*0054*/ 	.word	0xffffffff


	//   ....[11]....
        /*0058*/ 	.word	0xffffffff


	//----- nvinfo : EIATTR_COOP_GROUP_INSTR_OFFSETS
	.align		4
.L_1622:
        /*005c*/ 	.byte	0x04, 0x28
        /*005e*/ 	.short	(.L_1624 - .L_1623)


	//   ....[0]....
.L_1623:
        /*0060*/ 	.word	0x00003150


	//   ....[1]....
        /*0064*/ 	.word	0x00003170


	//   ....[2]....
        /*0068*/ 	.word	0x00003210


	//   ....[3]....
        /*006c*/ 	.word	0x00003220


	//   ....[4]....
        /*0070*/ 	.word	0x000053c0


	//   ....[5]....
        /*0074*/ 	.word	0x000053e0


	//   ....[6]....
        /*0078*/ 	.word	0x00005410


	//   ....[7]....
        /*007c*/ 	.word	0x00005420


	//   ....[8]....
        /*0080*/ 	.word	0x00006660


	//   ....[9]....
        /*0084*/ 	.word	0x000066a0


	//   ....[10]....
        /*0088*/ 	.word	0x000066f0


	//   ....[11]....
        /*008c*/ 	.word	0x00006700


	//----- nvinfo : EIATTR_EXIT_INSTR_OFFSETS
	.align		4
.L_1624:
        /*0090*/ 	.byte	0x04, 0x1c
        /*0092*/ 	.short	(.L_1626 - .L_1625)


	//   ....[0]....
.L_1625:
        /*0094*/ 	.word	0x000001a0


	//   ....[1]....
        /*0098*/ 	.word	0x000007a0


	//   ....[2]....
        /*009c*/ 	.word	0x000007d0


	//   ....[3]....
        /*00a0*/ 	.word	0x000077f0


	//----- nvinfo : EIATTR_CRS_STACK_SIZE
	.align		4
.L_1626:
        /*00a4*/ 	.byte	0x04, 0x1e
        /*00a6*/ 	.short	(.L_1628 - .L_1627)
.L_1627:
        /*00a8*/ 	.word	0x00000000


	//----- nvinfo : EIATTR_CBANK_PARAM_SIZE
	.align		4
.L_1628:
        /*00ac*/ 	.byte	0x03, 0x19
        /*00ae*/ 	.short	0x01d0


	//----- nvinfo : EIATTR_PARAM_CBANK
	.align		4
        /*00b0*/ 	.byte	0x04, 0x0a
        /*00b2*/ 	.short	(.L_1630 - .L_1629)
	.align		4
.L_1629:
        /*00b4*/ 	.word	index@(.nv.constant0._ZN5flash24flash_fwd_splitkv_kernelI23Flash_fwd_kernel_traitsILi128ELi64ELi64ELi4ELb0ELb0EN7cutlass6half_tE19Flash_kernel_traitsILi128ELi64ELi64ELi4ES3_EELb1ELb0ELb0ELb1ELb1ELb0ELb0ELb0EEEvNS_16Flash_fwd_paramsE)
        /*00b8*/ 	.short	0x0210
        /*00ba*/ 	.short	0x01d0


	//----- nvinfo : EIATTR_SW_WAR
	.align		4
.L_1630:
        /*00bc*/ 	.byte	0x04, 0x36
        /*00be*/ 	.short	(.L_1632 - .L_1631)
.L_1631:
        /*00c0*/ 	.word	0x00000008
.L_1632:


//--------------------- .nv.info._ZN5flash24flash_fwd_splitkv_kernelI23Flash_fwd_kernel_traitsILi128ELi64ELi64ELi4ELb0ELb0EN7cutlass6half_tE19Flash_kernel_traitsILi128ELi64ELi64ELi4ES3_EELb1ELb0ELb0ELb1ELb1ELb1ELb0ELb0EEEvNS_16Flash_fwd_paramsE --------------------------
	.section	.nv.info._ZN5flash24flash_fwd_splitkv_kernelI23Flash_fwd_kernel_traitsILi128ELi64ELi64ELi4ELb0ELb0EN7cutlass6half_tE19Flash_kernel_traitsILi128ELi64ELi64ELi4ES3_EELb1ELb0ELb0ELb1ELb1ELb1ELb0ELb0EEEvNS_16Flash_fwd_paramsE,"",@"SHT_CUDA_INFO"
	.sectionflags	@""
	.align	4


	//----- nvinfo : EIATTR_CUDA_API_VERSION
	.align		4
        /*0000*/ 	.byte	0x04, 0x37
        /*0002*/ 	.short	(.L_1634 - .L_1633)
.L_1633:
        /*0004*/ 	.word	0x00000082


	//----- nvinfo : EIATTR_KPARAM_INFO
	.align		4
.L_1634:
        /*0008*/ 	.byte	0x04, 0x17
        /*000a*/ 	.short	(.L_1636 - .L_1635)
.L_1635:
        /*000c*/ 	.word	0x00000000
        /*0010*/ 	.short	0x0000
        /*0012*/ 	.short	0x0000
        /*0014*/ 	.byte	0x00, 0xf0, 0x41, 0x07


	//----- nvinfo : EIATTR_SPARSE_MMA_MASK
	.align		4
.L_1636:
        /*0018*/ 	.byte	0x03, 0x50
        /*001a*/ 	.short	0x0000


	//----- nvinfo : EIATTR_MAXREG_COUNT
	.align		4
        /*001c*/ 	.byte	0x03, 0x1b
        /*001e*/ 	.short	0x00ff


	//----- nvinfo : EIATTR_NUM_BARRIERS
	.align		4
        /*0020*/ 	.byte	0x02, 0x4c
        /*0022*/ 	.byte	0x01
	.zero		1


	//----- nvinfo : EIATTR_MERCURY_ISA_VERSION
	.align		4
        /*0024*/ 	.byte	0x03, 0x5f
        /*0026*/ 	.short	0x0101


	//----- nvinfo : EIATTR_COOP_GROUP_MASK_REGIDS
	.align		4
        /*0028*/ 	.byte	0x04, 0x29
        /*002a*/ 	.short	(.L_1638 - .L_1637)


	//   ....[0]....
.L_1637:
        /*002c*/ 	.word	0xffffffff


	//   ....[1]....
        /*0030*/ 	.word	0xffffffff


	//   ....[2]....
        /*0034*/ 	.word	0xffffffff


	//   ....[3]....
        /*0038*/ 	.word	0xffffffff


	//   ....[4]....
        /*003c*/ 	.word	0xffffffff


	//   ....[5]....
        /*0040*/ 	.word	0xffffffff


	//   ....[6]....
        /*0044*/ 	.word	0xffffffff


	//   ....[7]....
        /*0048*/ 	.word	0xffffffff


	//   ....[8]....
        /*004c*/ 	.word	0xffffffff


	//   ....[9]....
        /*0050*/ 	.word	0xffffffff


	//   ....[10]....
        /*0054*/ 	.word	0xffffffff


	//   ....[11]....
        /*0058*/ 	.word	0xffffffff


	//----- nvinfo : EIATTR_COOP_GROUP_INSTR_OFFSETS
	.align		4
.L_1638:
        /*005c*/ 	.byte	0x04, 0x28
        /*005e*/ 	.short	(.L_1640 - .L_1639)


	//   ....[0]....
.L_1639:
        /*0060*/ 	.word	0x00003560


	//   ....[1]....
        /*0064*/ 	.word	0x00003580


	//   ....[2]....
        /*0068*/ 	.word	0x00003620


	//   ....[3]....
        /*006c*/ 	.word	0x00003630


	//   ....[4]....
        /*0070*/ 	.word	0x00005c00


	//   ....[5]....
        /*0074*/ 	.word	0x00005c20


	//   ....[6]....
        /*0078*/ 	.word	0x00005c50


	//   ....[7]....
        /*007c*/ 	.word	0x00005c60


	//   ....[8]....
        /*0080*/ 	.word	0x00006e70


	//   ....[9]....
        /*0084*/ 	.word	0x00006eb0


	//   ....[10]....
        /*0088*/ 	.word	0x00006f00


	//   ....[11]....
        /*008c*/ 	.word	0x00006f10


	//----- nvinfo : EIATTR_EXIT_INSTR_OFFSETS
	.align		4
.L_1640:
        /*0090*/ 	.byte	0x04, 0x1c
        /*0092*/ 	.short	(.L_1642 - .L_1641)


	//   ....[0]....
.L_1641:
        /*0094*/ 	.word	0x000001a0


	//   ....[1]....
        /*0098*/ 	.word	0x000007a0


	//   ....[2]....
        /*009c*/ 	.word	0x000007d0


	//   ....[3]....
        /*00a0*/ 	.word	0x00008000


	//----- nvinfo : EIATTR_CRS_STACK_SIZE
	.align		4
.L_1642:
        /*00a4*/ 	.byte	0x04, 0x1e
        /*00a6*/ 	.short	(.L_1644 - .L_1643)
.L_1643:
        /*00a8*/ 	.word	0x00000000


	//----- nvinfo : EIATTR_CBANK_PARAM_SIZE
	.align		4
.L_1644:
        /*00ac*/ 	.byte	0x03, 0x19
        /*00ae*/ 	.short	0x01d0


	//----- nvinfo : EIATTR_PARAM_CBANK
	.align		4
        /*00b0*/ 	.byte	0x04, 0x0a
        /*00b2*/ 	.short	(.L_1646 - .L_1645)
	.align		4
.L_1645:
        /*00b4*/ 	.word	index@(.nv.constant0._ZN5flash24flash_fwd_splitkv_kernelI23Flash_fwd_kernel_traitsILi128ELi64ELi64ELi4ELb0ELb0EN7cutlass6half_tE19Flash_kernel_traitsILi128ELi64ELi64ELi4ES3_EELb1ELb0ELb0ELb1ELb1ELb1ELb0ELb0EEEvNS_16Flash_fwd_paramsE)
        /*00b8*/ 	.short	0x0210
        /*00ba*/ 	.short	0x01d0


	//----- nvinfo : EIATTR_SW_WAR
	.align		4
.L_1646:
        /*00bc*/ 	.byte	0x04, 0x36
        /*00be*/ 	.short	(.L_1648 - .L_1647)
.L_1647:
        /*00c0*/ 	.word	0x00000008
.L_1648:


//--------------------- .nv.info._ZN5flash24flash_fwd_splitkv_kernelI23Flash_fwd_kernel_traitsILi128ELi64ELi64ELi4ELb0ELb0EN7cutlass6half_tE19Flash_kernel_traitsILi128ELi64ELi64ELi4ES3_EELb1ELb0ELb0ELb1ELb1ELb0ELb1ELb0EEEvNS_16Flash_fwd_paramsE --------------------------
	.section	.nv.info._ZN5flash24flash_fwd_splitkv_kernelI23Flash_fwd_kernel_traitsILi128ELi64ELi64ELi4ELb0ELb0EN7cutlass6half_tE19Flash_kernel_traitsILi128ELi64ELi64ELi4ES3_EELb1ELb0ELb0ELb1ELb1ELb0ELb1ELb0EEEvNS_16Flash_fwd_paramsE,"",@"SHT_CUDA_INFO"
	.sectionflags	@""
	.align	4


	//----- nvinfo : EIATTR_CUDA_API_VERSION
	.align		4
        /*0000*/ 	.byte	0x04, 0x37
        /*0002*/ 	.short	(.L_1650 - .L_1649)
.L_1649:
        /*0004*/ 	.word	0x00000082


	//----- nvinfo : EIATTR_KPARAM_INFO
	.align		4
.L_1650:
        /*0008*/ 	.byte	0x04, 0x17
        /*000a*/ 	.short	(.L_1652 - .L_1651)
.L_1651:
        /*000c*/ 	.word	0x00000000
        /*0010*/ 	.short	0x0000
        /*0012*/ 	.short	0x0000
        /*0014*/ 	.byte	0x00, 0xf0, 0x41, 0x07


	//----- nvinfo : EIATTR_SPARSE_MMA_MASK
	.align		4
.L_1652:
        /*0018*/ 	.byte	0x03, 0x50
        /*001a*/ 	.short	0x0000


	//----- nvinfo : EIATTR_MAXREG_COUNT
	.align		4
        /*001c*/ 	.byte	0x03, 0x1b
        /*001e*/ 	.short	0x00ff


	//----- nvinfo : EIATTR_NUM_BARRIERS
	.align		4
        /*0020*/ 	.byte	0x02, 0x4c
        /*0022*/ 	.byte	0x01
	.zero		1


	//----- nvinfo : EIATTR_MERCURY_ISA_VERSION
	.align		4
        /*0024*/ 	.byte	0x03, 0x5f
        /*0026*/ 	.short	0x0101


	//----- nvinfo : EIATTR_COOP_GROUP_MASK_REGIDS
	.align		4
        /*0028*/ 	.byte	0x04, 0x29
        /*002a*/ 	.short	(.L_1654 - .L_1653)


	//   ....[0]....
.L_1653:
        /*002c*/ 	.word	0xffffffff


	//   ....[1]....
        /*0030*/ 	.word	0xffffffff


	//   ....[2]....
        /*0034*/ 	.word	0xffffffff


	//   ....[3]....
        /*0038*/ 	.word	0xffffffff


	//   ....[4]....
        /*003c*/ 	.word	0xffffffff


	//   ....[5]....
        /*0040*/ 	.word	0xffffffff


	//   ....[6]....
        /*0044*/ 	.word	0xffffffff


	//   ....[7]....
        /*0048*/ 	.word	0xffffffff


	//   ....[8]....
        /*004c*/ 	.word	0xffffffff


	//   ....[9]....
        /*0050*/ 	.word	0xffffffff


	//   ....[10]....
        /*0054*/ 	.word	0xffffffff


	//   ....[11]....
        /*0058*/ 	.word	0xffffffff


	//----- nvinfo : EIATTR_COOP_GROUP_INSTR_OFFSETS
	.align		4
.L_1654:
        /*005c*/ 	.byte	0x04, 0x28
        /*005e*/ 	.short	(.L_1656 - .L_1655)


	//   ....[0]....
.L_1655:
        /*0060*/ 	.word	0x00003450


	//   ....[1]....
        /*0064*/ 	.word	0x00003470


	//   ....[2]....
        /*0068*/ 	.word	0x00003510


	//   ....[3]....
        /*006c*/ 	.word	0x00003520


	//   ....[4]....
        /*0070*/ 	.word	0x000056b0


	//   ....[5]....
        /*0074*/ 	.word	0x000056d0


	//   ....[6]....
        /*0078*/ 	.word	0x00005700


	//   ....[7]....
        /*007c*/ 	.word	0x00005710


	//   ....[8]....
        /*0080*/ 	.word	0x00006950


	//   ....[9]....
        /*0084*/ 	.word	0x00006990


	//   ....[10]....
        /*0088*/ 	.word	0x00006a30


	//   ....[11]....
        /*008c*/ 	.word	0x00006a40


	//----- nvinfo : EIATTR_EXIT_INSTR_OFFSETS
	.align		4
.L_1656:
        /*0090*/ 	.byte	0x04, 0x1c
        /*0092*/ 	.short	(.L_1658 - .L_1657)


	//   ....[0]....
.L_1657:
        /*0094*/ 	.word	0x00000290


	//   ....[1]....
        /*0098*/ 	.word	0x00000aa0


	//   ....[2]....
        /*009c*/ 	.word	0x00000ad0


	//   ....[3]....
        /*00a0*/ 	.word	0x000078d0


	//----- nvinfo : EIATTR_CRS_STACK_SIZE
	.align		4
.L_1658:
        /*00a4*/ 	.byte	0x04, 0x1e
        /*00a6*/ 	.short	(.L_1660 - .L_1659)
.L_1659:
        /*00a8*/ 	.word	0x00000000


	//----- nvinfo : EIATTR_CBANK_PARAM_SIZE
	.align		4
.L_1660:
        /*00ac*/ 	.byte	0x03, 0x19
        /*00ae*/ 	.short	0x01d0


	//----- nvinfo : EIATTR_PARAM_CBANK
	.align		4
        /*00b0*/ 	.byte	0x04, 0x0a
        /*00b2*/ 	.short	(.L_1662 - .L_1661)
	.align		4
.L_1661:
        /*00b4*/ 	.word	index@(.nv.constant0._ZN5flash24flash_fwd_splitkv_kernelI23Flash_fwd_kernel_traitsILi128ELi64ELi64ELi4ELb0ELb0EN7cutlass6half_tE19Flash_kernel_traitsILi128ELi64ELi64ELi4ES3_EELb1ELb0ELb0ELb1ELb1ELb0ELb1ELb0EEEvNS_16Flash_fwd_paramsE)
        /*00b8*/ 	.short	0x0210
        /*00ba*/ 	.short	0x01d0


	//----- nvinfo : EIATTR_SW_WAR
	.align		4
.L_1662:
        /*00bc*/ 	.byte	0x04, 0x36
        /*00be*/ 	.short	(.L_1664 - .L_1663)
.L_1663:
        /*00c0*/ 	.word	0x00000008
.L_1664:


//--------------------- .nv.info._ZN5flash24flash_fwd_splitkv_kernelI23Flash_fwd_kernel_traitsILi128ELi64ELi64ELi4ELb0ELb0EN7cutlass6half_tE19Flash_kernel_traitsILi128ELi64ELi64ELi4ES3_EELb1ELb0ELb0ELb1ELb1ELb1ELb1ELb0EEEvNS_16Flash_fwd_paramsE --------------------------
	.section	.nv.info._ZN5flash24flash_fwd_splitkv_kernelI23Flash_fwd_kernel_traitsILi128ELi64ELi64ELi4ELb0ELb0EN7cutlass6half_tE19Flash_kernel_traitsILi128ELi64ELi64ELi4ES3_EELb1ELb0ELb0ELb1ELb1ELb1ELb1ELb0EEEvNS_16Flash_fwd_paramsE,"",@"SHT_CUDA_INFO"
	.sectionflags	@""
	.align	4


	//----- nvinfo : EIATTR_CUDA_API_VERSION
	.align		4
        /*0000*/ 	.byte	0x04, 0x37
        /*0002*/ 	.short	(.L_1666 - .L_1665)
.L_1665:
        /*0004*/ 	.word	0x00000082


	//----- nvinfo : EIATTR_KPARAM_INFO
	.align		4
.L_1666:
        /*0008*/ 	.byte	0x04, 0x17
        /*000a*/ 	.short	(.L_1668 - .L_1667)
.L_1667:
        /*000c*/ 	.word	0x00000000
        /*0010*/ 	.short	0x0000
        /*0012*/ 	.short	0x0000
        /*0014*/ 	.byte	0x00, 0xf0, 0x41, 0x07


	//----- nvinfo : EIATTR_SPARSE_MMA_MASK
	.align		4
.L_1668:
        /*0018*/ 	.byte	0x03, 0x50
        /*001a*/ 	.short	0x0000


	//----- nvinfo : EIATTR_MAXREG_COUNT
	.align		4
        /*001c*/ 	.byte	0x03, 0x1b
        /*001e*/ 	.short	0x00ff


	//----- nvinfo : EIATTR_NUM_BARRIERS
	.align		4
        /*0020*/ 	.byte	0x02, 0x4c
        /*0022*/ 	.byte	0x01
	.zero		1


	//----- nvinfo : EIATTR_MERCURY_ISA_VERSION
	.align		4
        /*0024*/ 	.byte	0x03, 0x5f
        /*0026*/ 	.short	0x0101


	//----- nvinfo : EIATTR_COOP_GROUP_MASK_REGIDS
	.align		4
        /*0028*/ 	.byte	0x04, 0x29
        /*002a*/ 	.short	(.L_1670 - .L_1669)


	//   ....[0]....
.L_1669:
        /*002c*/ 	.word	0xffffffff


	//   ....[1]....
        /*0030*/ 	.word	0xffffffff


	//   ....[2]....
        /*0034*/ 	.word	0xffffffff


	//   ....[3]....
        /*0038*/ 	.word	0xffffffff


	//   ....[4]....
        /*003c*/ 	.word	0xffffffff


	//   ....[5]....
        /*0040*/ 	.word	0xffffffff


	//   ....[6]....
        /*0044*/ 	.word	0xffffffff


	//   ....[7]....
        /*0048*/ 	.word	0xffffffff


	//   ....[8]....
        /*004c*/ 	.word	0xffffffff


	//   ....[9]....
        /*0050*/ 	.word	0xffffffff


	//   ....[10]....
        /*0054*/ 	.word	0xffffffff


	//   ....[11]....
        /*0058*/ 	.word	0xffffffff


	//----- nvinfo : EIATTR_COOP_GROUP_INSTR_OFFSETS
	.align		4
.L_1670:
        /*005c*/ 	.byte	0x04, 0x28
        /*005e*/ 	.short	(.L_1672 - .L_1671)


	//   ....[0]....
.L_1671:
        /*0060*/ 	.word	0x00003860


	//   ....[1]....
        /*0064*/ 	.word	0x00003880


	//   ....[2]....
        /*0068*/ 	.word	0x00003920


	//   ....[3]....
        /*006c*/ 	.word	0x00003930


	//   ....[4]....
        /*0070*/ 	.word	0x00005ef0


	//   ....[5]....
        /*0074*/ 	.word	0x00005f00


	//   ....[6]....
        /*0078*/ 	.word	0x00005f30


	//   ....[7]....
        /*007c*/ 	.word	0x00005f40


	//   ....[8]....
        /*0080*/ 	.word	0x00007160


	//   ....[9]....
        /*0084*/ 	.word	0x000071a0


	//   ....[10]....
        /*0088*/ 	.word	0x00007240


	//   ....[11]....
        /*008c*/ 	.word	0x00007250


	//----- nvinfo : EIATTR_EXIT_INSTR_OFFSETS
	.align		4
.L_1672:
        /*0090*/ 	.byte	0x04, 0x1c
        /*0092*/ 	.short	(.L_1674 - .L_1673)


	//   ....[0]....
.L_1673:
        /*0094*/ 	.word	0x00000290


	//   ....[1]....
        /*0098*/ 	.word	0x00000aa0


	//   ....[2]....
        /*009c*/ 	.word	0x00000ad0


	//   ....[3]....
        /*00a0*/ 	.word	0x000080e0


	//----- nvinfo : EIATTR_CRS_STACK_SIZE
	.align		4
.L_1674:
        /*00a4*/ 	.byte	0x04, 0x1e
        /*00a6*/ 	.short	(.L_1676 - .L_1675)
.L_1675:
        /*00a8*/ 	.word	0x00000000


	//----- nvinfo : EIATTR_CBANK_PARAM_SIZE
	.align		4
.L_1676:
        /*00ac*/ 	.byte	0x03, 0x19
        /*00ae*/ 	.short	0x01d0


	//----- nvinfo : EIATTR_PARAM_CBANK
	.align		4
        /*00b0*/ 	.byte	0x04, 0x0a
        /*00b2*/ 	.short	(.L_1678 - .L_1677)
	.align		4
.L_1677:
        /*00b4*/ 	.word	index@(.nv.constant0._ZN5flash24flash_fwd_splitkv_kernelI23Flash_fwd_kernel_traitsILi128ELi64ELi64ELi4ELb0ELb0EN7cutlass6half_tE19Flash_kernel_traitsILi128ELi64ELi64ELi4ES3_EELb1ELb0ELb0ELb1ELb1ELb1ELb1ELb0EEEvNS_16Flash_fwd_paramsE)
        /*00b8*/ 	.short	0x0210
        /*00ba*/ 	.short	0x01d0


	//----- nvinfo : EIATTR_SW_WAR
	.align		4
.L_1678:
        /*00bc*/ 	.byte	0x04, 0x36
        /*00be*/ 	.short	(.L_1680 - .L_1679)
.L_1679:
        /*00c0*/ 	.word	0x00000008
.L_1680:


//--------------------- .nv.info._ZN5flash24flash_fwd_splitkv_kernelI23Flash_fwd_kernel_traitsILi128ELi64ELi64ELi4ELb0ELb0EN7cutlass6half_tE19Flash_kernel_traitsILi128ELi64ELi64ELi4ES3_EELb1ELb0ELb0ELb0ELb1ELb0ELb0ELb0EEEvNS_16Flash_fwd_paramsE --------------------------
	.section	.nv.info._ZN5flash24flash_fwd_splitkv_kernelI23Flash_fwd_kernel_traitsILi128ELi64ELi64ELi4ELb0ELb0EN7cutlass6half_tE19Flash_kernel_traitsILi128ELi64ELi64ELi4ES3_EELb1ELb0ELb0ELb0ELb1ELb0ELb0ELb0EEEvNS_16Flash_fwd_paramsE,"",@"SHT_CUDA_INFO"
	.sectionflags	@""
	.align	4


	//----- nvinfo : EIATTR_CUDA_API_VERSION
	.align		4
        /*0000*/ 	.byte	0x04, 0x37
        /*0002*/ 	.short	(.L_1682 - .L_1681)
.L_1681:
        /*0004*/ 	.word	0x00000082


	//----- nvinfo : EIATTR_KPARAM_INFO
	.align		4
.L_1682:
        /*0008*/ 	.byte	0x04, 0x17
        /*000a*/ 	.short	(.L_1684 - .L_1683)
.L_1683:
        /*000c*/ 	.word	0x00000000
        /*0010*/ 	.short	0x0000
        /*0012*/ 	.short	0x0000
        /*0014*/ 	.byte	0x00, 0xf0, 0x41, 0x07


	//----- nvinfo : EIATTR_SPARSE_MMA_MASK
	.align		4
.L_1684:
        /*0018*/ 	.byte	0x03, 0x50
        /*001a*/ 	.short	0x0000


	//----- nvinfo : EIATTR_MAXREG_COUNT
	.align		4
        /*001c*/ 	.byte	0x03, 0x1b
        /*001e*/ 	.short	0x00ff


	//----- nvinfo : EIATTR_NUM_BARRIERS
	.align		4
        /*0020*/ 	.byte	0x02, 0x4c
        /*0022*/ 	.byte	0x01
	.zero		1


	//----- nvinfo : EIATTR_MERCURY_ISA_VERSION
	.align		4
        /*0024*/ 	.byte	0x03, 0x5f
        /*0026*/ 	.short	0x0101


	//----- nvinfo : EIATTR_COOP_GROUP_MASK_REGIDS
	.align		4
        /*0028*/ 	.byte	0x04, 0x29
        /*002a*/ 	.short	(.L_1686 - .L_1685)


	//   ....[0]....
.L_1685:
        /*002c*/ 	.word	0xffffffff


	//   ....[1]....
        /*0030*/ 	.word	0xffffffff


	//   ....[2]....
        /*0034*/ 	.word	0xffffffff


	//   ....[3]....
        /*0038*/ 	.word	0xffffffff


	//   ....[4]....
        /*003c*/ 	.word	0xffffffff


	//   ....[5]....
        /*0040*/ 	.word	0xffffffff


	//   ....[6]....
        /*0044*/ 	.word	0xffffffff


	//   ....[7]....
        /*0048*/ 	.word	0xffffffff


	//   ....[8]....
        /*004c*/ 	.word	0xffffffff


	//   ....[9]....
        /*0050*/ 	.word	0xffffffff


	//   ....[10]....
        /*0054*/ 	.word	0xffffffff


	//   ....[11]....
        /*0058*/ 	.word	0xffffffff


	//   ....[12]....
        /*005c*/ 	.word	0xffffffff


	//   ....[13]....
        /*0060*/ 	.word	0xffffffff


	//   ....[14]....
        /*0064*/ 	.word	0xffffffff


	//   ....[15]....
        /*0068*/ 	.word	0xffffffff


	//----- nvinfo : EIATTR_COOP_GROUP_INSTR_OFFSETS
	.align		4
.L_1686:
        /*006c*/ 	.byte	0x04, 0x28
        /*006e*/ 	.short	(.L_1688 - .L_1687)


	//   ....[0]....
.L_1687:
        /*0070*/ 	.word	0x00003ee0


	//   ....[1]....
        /*0074*/ 	.word	0x00003f40


	//   ....[2]....
        /*0078*/ 	.word	0x00003f50


	//   ....[3]....
        /*007c*/ 	.word	0x00003fa0


	//   ....[4]....
        /*0080*/ 	.word	0x00006620


	//   ....[5]....
        /*0084*/ 	.word	0x00006630


	//   ....[6]....
        /*0088*/ 	.word	0x00006660


	//   ....[7]....
        /*008c*/ 	.word	0x00006670


	//   ....[8]....
        /*0090*/ 	.word	0x00008d00


	//   ....[9]....
        /*0094*/ 	.word	0x00008d20


	//   ....[10]....
        /*0098*/ 	.word	0x00008d50


	//   ....[11]....
        /*009c*/ 	.word	0x00008d60


	//   ....[12]....
        /*00a0*/ 	.word	0x00009fb0


	//   ....[13]....
        /*00a4*/ 	.word	0x00009ff0


	//   ....[14]....
        /*00a8*/ 	.word	0x0000a040


	//   ....[15]....
        /*00ac*/ 	.word	0x0000a050


	//----- nvinfo : EIATTR_EXIT_INSTR_OFFSETS
	.align		4
.L_1688:
        /*00b0*/ 	.byte	0x04, 0x1c
        /*00b2*/ 	.short	(.L_1690 - .L_1689)


	//   ....[0]....
.L_1689:
        /*00b4*/ 	.word	0x00000320


	//   ....[1]....
        /*00b8*/ 	.word	0x00000c10


	//   ....[2]....
        /*00bc*/ 	.word	0x00000c40


	//   ....[3]....
        /*00c0*/ 	.word	0x0000b3d0


	//   ....[4]....
        /*00c4*/ 	.word	0x0000b4b0


	//----- nvinfo : EIATTR_CRS_STACK_SIZE
	.align		4
.L_1690:
        /*00c8*/ 	.byte	0x04, 0x1e
        /*00ca*/ 	.short	(.L_1692 - .L_1691)
.L_1691:
        /*00cc*/ 	.word	0x00000000


	//----- nvinfo : EIATTR_CBANK_PARAM_SIZE
	.align		4
.L_1692:
        /*00d0*/ 	.byte	0x03, 0x19
        /*00d2*/ 	.short	0x01d0


	//----- nvinfo : EIATTR_PARAM_CBANK
	.align		4
        /*00d4*/ 	.byte	0x04, 0x0a
        /*00d6*/ 	.short	(.L_1694 - .L_1693)
	.align		4
.L_1693:
        /*00d8*/ 	.word	index@(.nv.constant0._ZN5flash24flash_fwd_splitkv_kernelI23Flash_fwd_kernel_traitsILi128ELi64ELi64ELi4ELb0ELb0EN7cutlass6half_tE19Flash_kernel_traitsILi128ELi64ELi64ELi4ES3_EELb1ELb0ELb0ELb0ELb1ELb0ELb0ELb0EEEvNS_16Flash_fwd_paramsE)
        /*00dc*/ 	.short	0x0210
        /*00de*/ 	.short	0x01d0


	//----- nvinfo : EIATTR_SW_WAR
	.align		4
.L_1694:
        /*00e0*/ 	.byte	0x04, 0x36
        /*00e2*/ 	.short	(.L_1696 - .L_1695)
.L_1695:
        /*00e4*/ 	.word	0x00000008
.L_1696:


//--------------------- .nv.info._ZN5flash24flash_fwd_splitkv_kernelI23Flash_fwd_kernel_traitsILi128ELi64ELi64ELi4ELb0ELb0EN7cutlass6half_tE19Flash_kernel_traitsILi128ELi64ELi64ELi4ES3_EELb1ELb0ELb0ELb0ELb1ELb1ELb0ELb0EEEvNS_16Flash_fwd_paramsE --------------------------
	.section	.nv.info._ZN5flash24flash_fwd_splitkv_kernelI23Flash_fwd_kernel_traitsILi128ELi64ELi64ELi4ELb0ELb0EN7cutlass6half_tE19Flash_kernel_traitsILi128ELi64ELi64ELi4ES3_EELb1ELb0ELb0ELb0ELb1ELb1ELb0ELb0EEEvNS_16Flash_fwd_paramsE,"",@"SHT_CUDA_INFO"
	.sectionflags	@""
	.align	4


	//----- nvinfo : EIATTR_CUDA_API_VERSION
	.align		4
        /*0000*/ 	.byte	0x04, 0x37
        /*0002*/ 	.short	(.L_1698 - .L_1697)
.L_1697:
        /*0004*/ 	.word	0x00000082


	//----- nvinfo : EIATTR_KPARAM_INFO
	.align		4
.L_1698:
        /*0008*/ 	.byte	0x04, 0x17
        /*000a*/ 	.short	(.L_1700 - .L_1699)
.L_1699:
        /*000c*/ 	.word	0x00000000
        /*0010*/ 	.short	0x0000
        /*0012*/ 	.short	0x0000
        /*0014*/ 	.byte	0x00, 0xf0, 0x41, 0x07


	//----- nvinfo : EIATTR_SPARSE_MMA_MASK
	.align		4
.L_1700:
        /*0018*/ 	.byte	0x03, 0x50
        /*001a*/ 	.short	0x0000


	//----- nvinfo : EIATTR_MAXREG_COUNT
	.align		4
        /*001c*/ 	.byte	0x03, 0x1b
        /*001e*/ 	.short	0x00ff


	//----- nvinfo : EIATTR_NUM_BARRIERS
	.align		4
        /*0020*/ 	.byte	0x02, 0x4c
        /*0022*/ 	.byte	0x01
	.zero		1


	//----- nvinfo : EIATTR_MERCURY_ISA_VERSION
	.align		4
        /*0024*/ 	.byte	0x03, 0x5f
        /*0026*/ 	.short	0x0101


	//----- nvinfo : EIATTR_COOP_GROUP_MASK_REGIDS
	.align		4
        /*0028*/ 	.byte	0x04, 0x29
        /*002a*/ 	.short	(.L_1702 - .L_1701)


	//   ....[0]....
.L_1701:
        /*002c*/ 	.word	0xffffffff


	//   ....[1]....
        /*0030*/ 	.word	0xffffffff


	//   ....[2]....
        /*0034*/ 	.word	0xffffffff


	//   ....[3]....
        /*0038*/ 	.word	0xffffffff


	//   ....[4]....
        /*003c*/ 	.word	0xffffffff


	//   ....[5]....
        /*0040*/ 	.word	0xffffffff


	//   ....[6]....
        /*0044*/ 	.word	0xffffffff


	//   ....[7]....
        /*0048*/ 	.word	0xffffffff


	//   ....[8]....
        /*004c*/ 	.word	0xffffffff


	//   ....[9]....
        /*0050*/ 	.word	0xffffffff


	//   ....[10]....
        /*0054*/ 	.word	0xffffffff


	//   ....[11]....
        /*0058*/ 	.word	0xffffffff


	//   ....[12]....
        /*005c*/ 	.word	0xffffffff


	//   ....[13]....
        /*0060*/ 	.word	0xffffffff


	//   ....[14]....
        /*0064*/ 	.word	0xffffffff


	//   ....[15]....
        /*0068*/ 	.word	0xffffffff


	//----- nvinfo : EIATTR_COOP_GROUP_INSTR_OFFSETS
	.align		4
.L_1702:
        /*006c*/ 	.byte	0x04, 0x28
        /*006e*/ 	.short	(.L_1704 - .L_1703)


	//   ....[0]....
.L_1703:
        /*0070*/ 	.word	0x000041d0


	//   ....[1]....
        /*0074*/ 	.word	0x000041f0


	//   ....[2]....
        /*0078*/ 	.word	0x00004290


	//   ....[3]....
        /*007c*/ 	.word	0x00004310


	//   ....[4]....
        /*0080*/ 	.word	0x00006d10


	//   ....[5]....
        /*0084*/ 	.word	0x00006d20


	//   ....[6]....
        /*0088*/ 	.word	0x00006d50


	//   ....[7]....
        /*008c*/ 	.word	0x00006d60


	//   ....[8]....
        /*0090*/ 	.word	0x00009820


	//   ....[9]....
        /*0094*/ 	.word	0x00009830


	//   ....[10]....
        /*0098*/ 	.word	0x00009860


	//   ....[11]....
        /*009c*/ 	.word	0x00009870


	//   ....[12]....
        /*00a0*/ 	.word	0x0000aaa0


	//   ....[13]....
        /*00a4*/ 	.word	0x0000aae0


	//   ....[14]....
        /*00a8*/ 	.word	0x0000ab30


	//   ....[15]....
        /*00ac*/ 	.word	0x0000ab40


	//----- nvinfo : EIATTR_EXIT_INSTR_OFFSETS
	.align		4
.L_1704:
        /*00b0*/ 	.byte	0x04, 0x1c
        /*00b2*/ 	.short	(.L_1706 - .L_1705)


	//   ....[0]....
.L_1705:
        /*00b4*/ 	.word	0x00000320


	//   ....[1]....
        /*00b8*/ 	.word	0x00000c10


	//   ....[2]....
        /*00bc*/ 	.word	0x00000c40


	//   ....[3]....
        /*00c0*/ 	.word	0x0000bec0


	//   ....[4]....
        /*00c4*/ 	.word	0x0000bfa0


	//----- nvinfo : EIATTR_CRS_STACK_SIZE
	.align		4
.L_1706:
        /*00c8*/ 	.byte	0x04, 0x1e
        /*00ca*/ 	.short	(.L_1708 - .L_1707)
.L_1707:
        /*00cc*/ 	.word	0x00000000


	//----- nvinfo : EIATTR_CBANK_PARAM_SIZE
	.align		4
.L_1708:
        /*00d0*/ 	.byte	0x03, 0x19
        /*00d2*/ 	.short	0x01d0


	//----- nvinfo : EIATTR_PARAM_CBANK
	.align		4
        /*00d4*/ 	.byte	0x04, 0x0a
        /*00d6*/ 	.short	(.L_1710 - .L_1709)
	.align		4
.L_1709:
        /*00d8*/ 	.word	index@(.nv.constant0._ZN5flash24flash_fwd_splitkv_kernelI23Flash_fwd_kernel_traitsILi128ELi64ELi64ELi4ELb0ELb0EN7cutlass6half_tE19Flash_kernel_traitsILi128ELi64ELi64ELi4ES3_EELb1ELb0ELb0ELb0ELb1ELb1ELb0ELb0EEEvNS_16Flash_fwd_paramsE)
        /*00dc*/ 	.short	0x0210
        /*00de*/ 	.short	0x01d0


	//----- nvinfo : EIATTR_SW_WAR
	.align		4
.L_1710:
        /*00e0*/ 	.byte	0x04, 0x36
        /*00e2*/ 	.short	(.L_1712 - .L_1711)
.L_1711:
        /*00e4*/ 	.word	0x00000008
.L_1712:


//--------------------- .nv.info._ZN5flash24flash_fwd_splitkv_kernelI23Flash_fwd_kernel_traitsILi128ELi64ELi64ELi4ELb0ELb0EN7cutlass6half_tE19Flash_kernel_traitsILi128ELi64ELi64ELi4ES3_EELb1ELb0ELb1ELb0ELb0ELb0ELb0ELb0EEEvNS_16Flash_fwd_paramsE --------------------------
	.section	.nv.info._ZN5flash24flash_fwd_splitkv_kernelI23Flash_fwd_kernel_traitsILi128ELi64ELi64ELi4ELb0ELb0EN7cutlass6half_tE19Flash_kernel_traitsILi128ELi64ELi64ELi4ES3_EELb1ELb0ELb1ELb0ELb0ELb0ELb0ELb0EEEvNS_16Flash_fwd_paramsE,"",@"SHT_CUDA_INFO"
	.sectionflags	@""
	.align	4


	//----- nvinfo : EIATTR_CUDA_API_VERSION
	.align		4
        /*0000*/ 	.byte	0x04, 0x37
        /*0002*/ 	.short	(.L_1714 - .L_1713)
.L_1713:
        /*0004*/ 	.word	0x00000082


	//----- nvinfo : EIATTR_KPARAM_INFO
	.align		4
.L_1714:
        /*0008*/ 	.byte	0x04, 0x17
        /*000a*/ 	.short	(.L_1716 - .L_1715)
.L_1715:
        /*000c*/ 	.word	0x00000000
        /*0010*/ 	.short	0x0000
        /*0012*/ 	.short	0x0000
        /*0014*/ 	.byte	0x00, 0xf0, 0x41, 0x07


	//----- nvinfo : EIATTR_SPARSE_MMA_MASK
	.align		4
.L_1716:
        /*0018*/ 	.byte	0x03, 0x50
        /*001a*/ 	.short	0x0000


	//----- nvinfo : EIATTR_MAXREG_COUNT
	.align		4
        /*001c*/ 	.byte	0x03, 0x1b
        /*001e*/ 	.short	0x00ff


	//----- nvinfo : EIATTR_NUM_BARRIERS
	.align		4
        /*0020*/ 	.byte	0x02, 0x4c
        /*0022*/ 	.byte	0x01
	.zero		1


	//----- nvinfo : EIATTR_MERCURY_ISA_VERSION
	.align		4
        /*0024*/ 	.byte	0x03, 0x5f
        /*0026*/ 	.short	0x0101


	//----- nvinfo : EIATTR_COOP_GROUP_MASK_REGIDS
	.align		4
        /*0028*/ 	.byte	0x04, 0x29
        /*002a*/ 	.short	(.L_1718 - .L_1717)


	//   ....[0]....
.L_1717:
        /*002c*/ 	.word	0xffffffff


	//   ....[1]....
        /*0030*/ 	.word	0xffffffff


	//   ....[2]....
        /*0034*/ 	.word	0xffffffff


	//   ....[3]....
        /*0038*/ 	.word	0xffffffff


	//   ....[4]....
        /*003c*/ 	.word	0xffffffff


	//   ....[5]....
        /*0040*/ 	.word	0xffffffff


	//   ....[6]....
        /*0044*/ 	.word	0xffffffff


	//   ....[7]....
        /*0048*/ 	.word	0xffffffff


	//   ....[8]....
        /*004c*/ 	.word	0xffffffff


	//   ....[9]....
        /*0050*/ 	.word	0xffffffff


	//   ....[10]....
        /*0054*/ 	.word	0xffffffff


	//   ....[11]....
        /*0058*/ 	.word	0xffffffff


	//   ....[12]....
        /*005c*/ 	.word	0xffffffff


	//   ....[13]....
        /*0060*/ 	.word	0xffffffff


	//   ....[14]....
        /*0064*/ 	.word	0xffffffff


	//   ....[15]....
        /*0068*/ 	.word	0xffffffff


	//----- nvinfo : EIATTR_COOP_GROUP_INSTR_OFFSETS
	.align		4
.L_1718:
        /*006c*/ 	.byte	0x04, 0x28
        /*006e*/ 	.short	(.L_1720 - .L_1719)


	//   ....[0]....
.L_1719:
        /*0070*/ 	.word	0x000051d0


	//   ....[1]....
        /*0074*/ 	.word	0x000051f0


	//   ....[2]....
        /*0078*/ 	.word	0x00005290


	//   ....[3]....
        /*007c*/ 	.word	0x000052a0


	//   ....[4]....
        /*0080*/ 	.word	0x00008260


	//   ....[5]....
        /*0084*/ 	.word	0x00008270


	//   ....[6]....
        /*0088*/ 	.word	0x000082a0


	//   ....[7]....
        /*008c*/ 	.word	0x000082b0


	//   ....[8]....
        /*0090*/ 	.word	0x0000b290


	//   ....[9]....
        /*0094*/ 	.word	0x0000b2a0


	//   ....[10]....
        /*0098*/ 	.word	0x0000b2e0


	//   ....[11]....
        /*009c*/ 	.word	0x0000b2f0


	//   ....[12]....
        /*00a0*/ 	.word	0x0000c510


	//   ....[13]....
        /*00a4*/ 	.word	0x0000c550


	//   ....[14]....
        /*00a8*/ 	.word	0x0000c5c0


	//   ....[15]....
        /*00ac*/ 	.word	0x0000c5d0


	//----- nvinfo : EIATTR_EXIT_INSTR_OFFSETS
	.align		4
.L_1720:
        /*00b0*/ 	.byte	0x04, 0x1c
        /*00b2*/ 	.short	(.L_1722 - .L_1721)


	//   ....[0]....
.L_1721:
        /*00b4*/ 	.word	0x00000310


	//   ....[1]....
        /*00b8*/ 	.word	0x00000ce0


	//   ....[2]....
        /*00bc*/ 	.word	0x00000d10


	//   ....[3]....
        /*00c0*/ 	.word	0x0000d9b0


	//   ....[4]....
        /*00c4*/ 	.word	0x0000dab0


	//   ....[5]....
        /*00c8*/ 	.word	0x0000dad0


	//----- nvinfo : EIATTR_CRS_STACK_SIZE
	.align		4
.L_1722:
        /*00cc*/ 	.byte	0x04, 0x1e
        /*00ce*/ 	.short	(.L_1724 - .L_1723)
.L_1723:
        /*00d0*/ 	.word	0x00000000


	//----- nvinfo : EIATTR_CBANK_PARAM_SIZE
	.align		4
.L_1724:
        /*00d4*/ 	.byte	0x03, 0x19
        /*00d6*/ 	.short	0x01d0


	//----- nvinfo : EIATTR_PARAM_CBANK
	.align		4
        /*00d8*/ 	.byte	0x04, 0x0a
        /*00da*/ 	.short	(.L_1726 - .L_1725)
	.align		4
.L_1725:
        /*00dc*/ 	.word	index@(.nv.constant0._ZN5flash24flash_fwd_splitkv_kernelI23Flash_fwd_kernel_traitsILi128ELi64ELi64ELi4ELb0ELb0EN7cutlass6half_tE19Flash_kernel_traitsILi128ELi64ELi64ELi4ES3_EELb1ELb0ELb1ELb0ELb0ELb0ELb0ELb0EEEvNS_16Flash_fwd_paramsE)
        /*00e0*/ 	.short	0x0210
        /*00e2*/ 	.short	0x01d0


	//----- nvinfo : EIATTR_SW_WAR
	.align		4
.L_1726:
        /*00e4*/ 	.byte	0x04, 0x36
        /*00e6*/ 	.short	(.L_1728 - .L_1727)
.L_1727:
        /*00e8*/ 	.word	0x00000008
.L_1728:


//--------------------- .nv.info._ZN5flash24flash_fwd_splitkv_kernelI23Flash_fwd_kernel_traitsILi128ELi64ELi64ELi4ELb0ELb0EN7cutlass6half_tE19Flash_kernel_traitsILi128ELi64ELi64ELi4ES3_EELb1ELb0ELb1ELb0ELb0ELb1ELb0ELb0EEEvNS_16Flash_fwd_paramsE --------------------------
	.section	.nv.info._ZN5flash24flash_fwd_splitkv_kernelI23Flash_fwd_kernel_traitsILi128ELi64ELi64ELi4ELb0ELb0EN7cutlass6half_tE19Flash_kernel_traitsILi128ELi64ELi64ELi4ES3_EELb1ELb0ELb1ELb0ELb0ELb1ELb0ELb0EEEvNS_16Flash_fwd_paramsE,"",@"SHT_CUDA_INFO"
	.sectionflags	@""
	.align	4


	//----- nvinfo : EIATTR_CUDA_API_VERSION
	.align		4
        /*0000*/ 	.byte	0x04, 0x37
        /*0002*/ 	.short	(.L_1730 - .L_1729)
.L_1729:
        /*0004*/ 	.word	0x00000082


	//----- nvinfo : EIATTR_KPARAM_INFO
	.align		4
.L_1730:
        /*0008*/ 	.byte	0x04, 0x17
        /*000a*/ 	.short	(.L_1732 - .L_1731)
.L_1731:
        /*000c*/ 	.word	0x00000000
        /*0010*/ 	.short	0x0000
        /*0012*/ 	.short	0x0000
        /*0014*/ 	.byte	0x00, 0xf0, 0x41, 0x07


	//----- nvinfo : EIATTR_SPARSE_MMA_MASK
	.align		4
.L_1732:
        /*0018*/ 	.byte	0x03, 0x50
        /*001a*/ 	.short	0x0000


	//----- nvinfo : EIATTR_MAXREG_COUNT
	.align		4
        /*001c*/ 	.byte	0x03, 0x1b
        /*001e*/ 	.short	0x00ff


	//----- nvinfo : EIATTR_NUM_BARRIERS
	.align		4
        /*0020*/ 	.byte	0x02, 0x4c
        /*0022*/ 	.byte	0x01
	.zero		1


	//----- nvinfo : EIATTR_MERCURY_ISA_VERSION
	.align		4
        /*0024*/ 	.byte	0x03, 0x5f
        /*0026*/ 	.short	0x0101


	//----- nvinfo : EIATTR_COOP_GROUP_MASK_REGIDS
	.align		4
        /*0028*/ 	.byte	0x04, 0x29
        /*002a*/ 	.short	(.L_1734 - .L_1733)


	//   ....[0]....
.L_1733:
        /*002c*/ 	.word	0xffffffff


	//   ....[1]....
        /*0030*/ 	.word	0xffffffff


	//   ....[2]....
        /*0034*/ 	.word	0xffffffff


	//   ....[3]....
        /*0038*/ 	.word	0xffffffff


	//   ....[4]....
        /*003c*/ 	.word	0xffffffff


	//   ....[5]....
        /*0040*/ 	.word	0xffffffff


	//   ....[6]....
        /*0044*/ 	.word	0xffffffff


	//   ....[7]....
        /*0048*/ 	.word	0xffffffff


	//   ....[8]....
        /*004c*/ 	.word	0xffffffff


	//   ....[9]....
        /*0050*/ 	.word	0xffffffff


	//   ....[10]....
        /*0054*/ 	.word	0xffffffff


	//   ....[11]....
        /*0058*/ 	.word	0xffffffff


	//   ....[12]....
        /*005c*/ 	.word	0xffffffff


	//   ....[13]....
        /*0060*/ 	.word	0xffffffff


	//   ....[14]....
        /*0064*/ 	.word	0xffffffff


	//   ....[15]....
        /*0068*/ 	.word	0xffffffff


	//----- nvinfo : EIATTR_COOP_GROUP_INSTR_OFFSETS
	.align		4
.L_1734:
        /*006c*/ 	.byte	0x04, 0x28
        /*006e*/ 	.short	(.L_1736 - .L_1735)


	//   ....[0]....
.L_1735:
        /*0070*/ 	.word	0x000055f0


	//   ....[1]....
        /*0074*/ 	.word	0x00005620


	//   ....[2]....
        /*0078*/ 	.word	0x000056a0


	//   ....[3]....
        /*007c*/ 	.word	0x000056b0


	//   ....[4]....
        /*0080*/ 	.word	0x00008a70


	//   ....[5]....
        /*0084*/ 	.word	0x00008a80


	//   ....[6]....
        /*0088*/ 	.word	0x00008ab0


	//   ....[7]....
        /*008c*/ 	.word	0x00008ac0


	//   ....[8]....
        /*0090*/ 	.word	0x0000bee0


	//   ....[9]....
        /*0094*/ 	.word	0x0000bef0


	//   ....[10]....
        /*0098*/ 	.word	0x0000bf20


	//   ....[11]....
        /*009c*/ 	.word	0x0000bf30


	//   ....[12]....
        /*00a0*/ 	.word	0x0000d160


	//   ....[13]....
        /*00a4*/ 	.word	0x0000d1a0


	//   ....[14]....
        /*00a8*/ 	.word	0x0000d210


	//   ....[15]....
        /*00ac*/ 	.word	0x0000d220


	//----- nvinfo : EIATTR_EXIT_INSTR_OFFSETS
	.align		4
.L_1736:
        /*00b0*/ 	.byte	0x04, 0x1c
        /*00b2*/ 	.short	(.L_1738 - .L_1737)


	//   ....[0]....
.L_1737:
        /*00b4*/ 	.word	0x00000310


	//   ....[1]....
        /*00b8*/ 	.word	0x00000ce0


	//   ....[2]....
        /*00bc*/ 	.word	0x00000d10


	//   ....[3]....
        /*00c0*/ 	.word	0x0000e600


	//   ....[4]....
        /*00c4*/ 	.word	0x0000e700


	//   ....[5]....
        /*00c8*/ 	.word	0x0000e720


	//----- nvinfo : EIATTR_CRS_STACK_SIZE
	.align		4
.L_1738:
        /*00cc*/ 	.byte	0x04, 0x1e
        /*00ce*/ 	.short	(.L_1740 - .L_1739)
.L_1739:
        /*00d0*/ 	.word	0x00000000


	//----- nvinfo : EIATTR_CBANK_PARAM_SIZE
	.align		4
.L_1740:
        /*00d4*/ 	.byte	0x03, 0x19
        /*00d6*/ 	.short	0x01d0


	//----- nvinfo : EIATTR_PARAM_CBANK
	.align		4
        /*00d8*/ 	.byte	0x04, 0x0a
        /*00da*/ 	.short	(.L_1742 - .L_1741)
	.align		4
.L_1741:
        /*00dc*/ 	.word	index@(.nv.constant0._ZN5flash24flash_fwd_splitkv_kernelI23Flash_fwd_kernel_traitsILi128ELi64ELi64ELi4ELb0ELb0EN7cutlass6half_tE19Flash_kernel_traitsILi128ELi64ELi64ELi4ES3_EELb1ELb0ELb1ELb0ELb0ELb1ELb0ELb0EEEvNS_16Flash_fwd_paramsE)
        /*00e0*/ 	.short	0x0210
        /*00e2*/ 	.short	0x01d0


	//----- nvinfo : EIATTR_SW_WAR
	.align		4
.L_1742:
        /*00e4*/ 	.byte	0x04, 0x36
        /*00e6*/ 	.short	(.L_1744 - .L_1743)
.L_1743:
        /*00e8*/ 	.word	0x00000008
.L_1744:


//--------------------- .nv.info._ZN5flash24flash_fwd_splitkv_kernelI23Flash_fwd_kernel_traitsILi128ELi64ELi64ELi4ELb0ELb0EN7cutlass6half_tE19Flash_kernel_traitsILi128ELi64ELi64ELi4ES3_EELb1ELb0ELb0ELb0ELb1ELb0ELb0ELb1EEEvNS_16Flash_fwd_paramsE --------------------------
	.section	.nv.info._ZN5flash24flash_fwd_splitkv_kernelI23Flash_fwd_kernel_traitsILi128ELi64ELi64ELi4ELb0ELb0EN7cutlass6half_tE19Flash_kernel_traitsILi128ELi64ELi64ELi4ES3_EELb1ELb0ELb0ELb0ELb1ELb0ELb0ELb1EEEvNS_16Flash_fwd_paramsE,"",@"SHT_CUDA_INFO"
	.sectionflags	@""
	.align	4


	//----- nvinfo : EIATTR_CUDA_API_VERSION
	.align		4
        /*0000*/ 	.byte	0x04, 0x37
        /*0002*/ 	.short	(.L_1746 - .L_1745)
.L_1745:
        /*0004*/ 	.word	0x00000082


	//----- nvinfo : EIATTR_KPARAM_INFO
	.align		4
.L_1746:
        /*0008*/ 	.byte	0x04, 0x17
        /*000a*/ 	.short	(.L_1748 - .L_1747)
.L_1747:
        /*000c*/ 	.word	0x00000000
        /*0010*/ 	.short	0x0000
        /*0012*/ 	.short	0x0000
        /*0014*/ 	.byte	0x00, 0xf0, 0x41, 0x07


	//----- nvinfo : EIATTR_SPARSE_MMA_MASK
	.align		4
.L_1748:
        /*0018*/ 	.byte	0x03, 0x50
        /*001a*/ 	.short	0x0000


	//----- nvinfo : EIATTR_MAXREG_COUNT
	.align		4
        /*001c*/ 	.byte	0x03, 0x1b
        /*001e*/ 	.short	0x00ff


	//----- nvinfo : EIATTR_NUM_BARRIERS
	.align		4
        /*0020*/ 	.byte	0x02, 0x4c
        /*0022*/ 	.byte	0x01
	.zero		1


	//----- nvinfo : EIATTR_MERCURY_ISA_VERSION
	.align		4
        /*0024*/ 	.byte	0x03, 0x5f
        /*0026*/ 	.short	0x0101


	//----- nvinfo : EIATTR_COOP_GROUP_MASK_REGIDS
	.align		4
        /*0028*/ 	.byte	0x04, 0x29
        /*002a*/ 	.short	(.L_1750 - .L_1749)


	//   ....[0]....
.L_1749:
        /*002c*/ 	.word	0xffffffff


	//   ....[1]....
        /*0030*/ 	.word	0xffffffff


	//   ....[2]....
        /*0034*/ 	.word	0xffffffff


	//   ....[3]....
        /*0038*/ 	.word	0xffffffff


	//   ....[4]....
        /*003c*/ 	.word	0xffffffff


	//   ....[5]....
        /*0040*/ 	.word	0xffffffff


	//   ....[6]....
        /*0044*/ 	.word	0xffffffff


	//   ....[7]....
        /*0048*/ 	.word	0xffffffff


	//   ....[8]....
        /*004c*/ 	.word	0xffffffff


	//   ....[9]....
        /*0050*/ 	.word	0xffffffff


	//   ....[10]....
        /*0054*/ 	.word	0xffffffff


	//   ....[11]....
        /*0058*/ 	.word	0xffffffff


	//   ....[12]....
        /*005c*/ 	.word	0xffffffff


	//   ....[13]....
        /*0060*/ 	.word	0xffffffff


	//   ....[14]....
        /*0064*/ 	.word	0xffffffff


	//   ....[15]....
        /*0068*/ 	.word	0xffffffff


	//----- nvinfo : EIATTR_COOP_GROUP_INSTR_OFFSETS
	.align		4
.L_1750:
        /*006c*/ 	.byte	0x04, 0x28
        /*006e*/ 	.short	(.L_1752 - .L_1751)


	//   ....[0]....
.L_1751:
        /*0070*/ 	.word	0x0000eb20


	//   ....[1]....
        /*0074*/ 	.word	0x0000ebd0


	//   ....[2]....
        /*0078*/ 	.word	0x0000ebe0


	//   ....[3]....
        /*007c*/ 	.word	0x0000ec40


	//   ....[4]....
        /*0080*/ 	.word	0x000112c0


	//   ....[5]....
        /*0084*/ 	.word	0x000112d0


	//   ....[6]....
        /*0088*/ 	.word	0x00011300


	//   ....[7]....
        /*008c*/ 	.word	0x00011310


	//   ....[8]....
        /*0090*/ 	.word	0x00013a10


	//   ....[9]....
        /*0094*/ 	.word	0x00013a30


	//   ....[10]....
        /*0098*/ 	.word	0x00013a60


	//   ....[11]....
        /*009c*/ 	.word	0x00013a70


	//   ....[12]....
        /*00a0*/ 	.word	0x00014cb0


	//   ....[13]....
        /*00a4*/ 	.word	0x00014cf0


	//   ....[14]....
        /*00a8*/ 	.word	0x00014d50


	//   ....[15]....
        /*00ac*/ 	.word	0x00014d60


	//----- nvinfo : EIATTR_EXIT_INSTR_OFFSETS
	.align		4
.L_1752:
        /*00b0*/ 	.byte	0x04, 0x1c
        /*00b2*/ 	.short	(.L_1754 - .L_1753)


	//   ....[0]....
.L_1753:
        /*00b4*/ 	.word	0x00000340


	//   ....[1]....
        /*00b8*/ 	.word	0x00000c30


	//   ....[2]....
        /*00bc*/ 	.word	0x00000c60


	//   ....[3]....
        /*00c0*/ 	.word	0x00016130


	//   ....[4]....
        /*00c4*/ 	.word	0x00016210


	//----- nvinfo : EIATTR_CRS_STACK_SIZE
	.align		4
.L_1754:
        /*00c8*/ 	.byte	0x04, 0x1e
        /*00ca*/ 	.short	(.L_1756 - .L_1755)
.L_1755:
        /*00cc*/ 	.word	0x00000000


	//----- nvinfo : EIATTR_CBANK_PARAM_SIZE
	.align		4
.L_1756:
        /*00d0*/ 	.byte	0x03, 0x19
        /*00d2*/ 	.short	0x01d0


	//----- nvinfo : EIATTR_PARAM_CBANK
	.align		4
        /*00d4*/ 	.byte	0x04, 0x0a
        /*00d6*/ 	.short	(.L_1758 - .L_1757)
	.align		4
.L_1757:
        /*00d8*/ 	.word	index@(.nv.constant0._ZN5flash24flash_fwd_splitkv_kernelI23Flash_fwd_kernel_traitsILi128ELi64ELi64ELi4ELb0ELb0EN7cutlass6half_tE19Flash_kernel_traitsILi128ELi64ELi64ELi4ES3_EELb1ELb0ELb0ELb0ELb1ELb0ELb0ELb1EEEvNS_16Flash_fwd_paramsE)
        /*00dc*/ 	.short	0x0210
        /*00de*/ 	.short	0x01d0


	//----- nvinfo : EIATTR_SW_WAR
	.align		4
.L_1758:
        /*00e0*/ 	.byte	0x04, 0x36
        /*00e2*/ 	.short	(.L_1760 - .L_1759)
.L_1759:
        /*00e4*/ 	.word	0x00000008
.L_1760:


//--------------------- .nv.info._ZN5flash24flash_fwd_splitkv_kernelI23Flash_fwd_kernel_traitsILi128ELi64ELi64ELi4ELb0ELb0EN7cutlass6half_tE19Flash_kernel_traitsILi128ELi64ELi64ELi4ES3_EELb1ELb0ELb0ELb0ELb1ELb1ELb0ELb1EEEvNS_16Flash_fwd_paramsE --------------------------
	.section	.nv.info._ZN5flash24flash_fwd_splitkv_kernelI23Flash_fwd_kernel_traitsILi128ELi64ELi64ELi4ELb0ELb0EN7cutlass6half_tE19Flash_kernel_traitsILi128ELi64ELi64ELi4ES3_EELb1ELb0ELb0ELb0ELb1ELb1ELb0ELb1EEEvNS_16Flash_fwd_paramsE,"",@"SHT_CUDA_INFO"
	.sectionflags	@""
	.align	4


	//----- nvinfo : EIATTR_CUDA_API_VERSION
	.align		4
        /*0000*/ 	.byte	0x04, 0x37
        /*0002*/ 	.short	(.L_1762 - .L_1761)
.L_1761:
        /*0004*/ 	.word	0x00000082


	//----- nvinfo : EIATTR_KPARAM_INFO
	.align		4
.L_1762:
        /*0008*/ 	.byte	0x04, 0x17
        /*000a*/ 	.short	(.L_1764 - .L_1763)
.L_1763:
        /*000c*/ 	.word	0x00000000
        /*0010*/ 	.short	0x0000
        /*0012*/ 	.short	0x0000
        /*0014*/ 	.byte	0x00, 0xf0, 0x41, 0x07


	//----- nvinfo : EIATTR_SPARSE_MMA_MASK
	.align		4
.L_1764:
        /*0018*/ 	.byte	0x03, 0x50
        /*001a*/ 	.short	0x0000


	//----- nvinfo : EIATTR_MAXREG_COUNT
	.align		4
        /*001c*/ 	.byte	0x03, 0x1b
        /*001e*/ 	.short	0x00ff


	//----- nvinfo : EIATTR_NUM_BARRIERS
	.align		4
        /*0020*/ 	.byte	0x02, 0x4c
        /*0022*/ 	.byte	0x01
	.zero		1


	//----- nvinfo : EIATTR_MERCURY_ISA_VERSION
	.align		4
        /*0024*/ 	.byte	0x03, 0x5f
        /*0026*/ 	.short	0x0101


	//----- nvinfo : EIATTR_COOP_GROUP_MASK_REGIDS
	.align		4
        /*0028*/ 	.byte	0x04, 0x29
        /*002a*/ 	.short	(.L_1766 - .L_1765)


	//   ....[0]....
.L_1765:
        /*002c*/ 	.word	0xffffffff


	//   ....[1]....
        /*0030*/ 	.word	0xffffffff


	//   ....[2]....
        /*0034*/ 	.word	0xffffffff


	//   ....[3]....
        /*0038*/ 	.word	0xffffffff


	//   ....[4]....
        /*003c*/ 	.word	0xffffffff


	//   ....[5]....
        /*0040*/ 	.word	0xffffffff


	//   ....[6]....
        /*0044*/ 	.word	0xffffffff


	//   ....[7]....
        /*0048*/ 	.word	0xffffffff


	//   ....[8]....
        /*004c*/ 	.word	0xffffffff


	//   ....[9]....
        /*0050*/ 	.word	0xffffffff


	//   ....[10]....
        /*0054*/ 	.word	0xffffffff


	//   ....[11]....
        /*0058*/ 	.word	0xffffffff


	//   ....[12]....
        /*005c*/ 	.word	0xffffffff


	//   ....[13]....
        /*0060*/ 	.word	0xffffffff


	//   ....[14]....
        /*0064*/ 	.word	0xffffffff


	//   ....[15]....
        /*0068*/ 	.word	0xffffffff


	//----- nvinfo : EIATTR_COOP_GROUP_INSTR_OFFSETS
	.align		4
.L_1766:
        /*006c*/ 	.byte	0x04, 0x28
        /*006e*/ 	.short	(.L_1768 - .L_1767)


	//   ....[0]....
.L_1767:
        /*0070*/ 	.word	0x0000ef30


	//   ....[1]....
        /*0074*/ 	.word	0x0000ef50


	//   ....[2]....
        /*0078*/ 	.word	0x0000eff0


	//   ....[3]....
        /*007c*/ 	.word	0x0000f000


	//   ....[4]....
        /*0080*/ 	.word	0x00011ac0


	//   ....[5]....
        /*0084*/ 	.word	0x00011ad0


	//   ....[6]....
        /*0088*/ 	.word	0x00011b00


	//   ....[7]....
        /*008c*/ 	.word	0x00011b10


	//   ....[8]....
        /*0090*/ 	.word	0x00014660


	//   ....[9]....
        /*0094*/ 	.word	0x00014670


	//   ....[10]....
        /*0098*/ 	.word	0x000146a0


	//   ....[11]....
        /*009c*/ 	.word	0x000146b0


	//   ....[12]....
        /*00a0*/ 	.word	0x000158c0


	//   ....[13]....
        /*00a4*/ 	.word	0x00015900


	//   ....[14]....
        /*00a8*/ 	.word	0x00015960


	//   ....[15]....
        /*00ac*/ 	.word	0x00015970


	//----- nvinfo : EIATTR_EXIT_INSTR_OFFSETS
	.align		4
.L_1768:
        /*00b0*/ 	.byte	0x04, 0x1c
        /*00b2*/ 	.short	(.L_1770 - .L_1769)


	//   ....[0]....
.L_1769:
        /*00b4*/ 	.word	0x00000340


	//   ....[1]....
        /*00b8*/ 	.word	0x00000c30


	//   ....[2]....
        /*00bc*/ 	.word	0x00000c60


	//   ....[3]....
        /*00c0*/ 	.word	0x00016d40


	//   ....[4]....
        /*00c4*/ 	.word	0x00016e20


	//----- nvinfo : EIATTR_CRS_STACK_SIZE
	.align		4
.L_1770:
        /*00c8*/ 	.byte	0x04, 0x1e
        /*00ca*/ 	.short	(.L_1772 - .L_1771)
.L_1771:
        /*00cc*/ 	.word	0x00000000


	//----- nvinfo : EIATTR_CBANK_PARAM_SIZE
	.align		4
.L_1772:
        /*00d0*/ 	.byte	0x03, 0x19
        /*00d2*/ 	.short	0x01d0


	//----- nvinfo : EIATTR_PARAM_CBANK
	.align		4
        /*00d4*/ 	.byte	0x04, 0x0a
        /*00d6*/ 	.short	(.L_1774 - .L_1773)
	.align		4
.L_1773:
        /*00d8*/ 	.word	index@(.nv.constant0._ZN5flash24flash_fwd_splitkv_kernelI23Flash_fwd_kernel_traitsILi128ELi64ELi64ELi4ELb0ELb0EN7cutlass6half_tE19Flash_kernel_traitsILi128ELi64ELi64ELi4ES3_EELb1ELb0ELb0ELb0ELb1ELb1ELb0ELb1EEEvNS_16Flash_fwd_paramsE)
        /*00dc*/ 	.short	0x0210
        /*00de*/ 	.short	0x01d0


	//----- nvinfo : EIATTR_SW_WAR
	.align		4
.L_1774:
        /*00e0*/ 	.byte	0x04, 0x36
        /*00e2*/ 	.short	(.L_1776 - .L_1775)
.L_1775:
        /*00e4*/ 	.word	0x00000008
.L_1776:


//--------------------- .nv.info._ZN5flash24flash_fwd_splitkv_kernelI23Flash_fwd_kernel_traitsILi128ELi64ELi64ELi4ELb0ELb0EN7cutlass6half_tE19Flash_kernel_traitsILi128ELi64ELi64ELi4ES3_EELb1ELb0ELb1ELb0ELb0ELb0ELb0ELb1EEEvNS_16Flash_fwd_paramsE --------------------------
	.section	.nv.info._ZN5flash24flash_fwd_splitkv_kernelI23Flash_fwd_kernel_traitsILi128ELi64ELi64ELi4ELb0ELb0EN7cutlass6half_tE19Flash_kernel_traitsILi128ELi64ELi64ELi4ES3_EELb1ELb0ELb1ELb0ELb0ELb0ELb0ELb1EEEvNS_16Flash_fwd_paramsE,"",@"SHT_CUDA_INFO"
	.sectionflags	@""
	.align	4


	//----- nvinfo : EIATTR_CUDA_API_VERSION
	.align		4
        /*0000*/ 	.byte	0x04, 0x37
        /*0002*/ 	.short	(.L_1778 - .L_1777)
.L_1777:
        /*0004*/ 	.word	0x00000082


	//----- nvinfo : EIATTR_KPARAM_INFO
	.align		4
.L_1778:
        /*0008*/ 	.byte	0x04, 0x17
        /*000a*/ 	.short	(.L_1780 - .L_1779)
.L_1779:
        /*000c*/ 	.word	0x00000000
        /*0010*/ 	.short	0x0000
        /*0012*/ 	.short	0x0000
        /*0014*/ 	.byte	0x00, 0xf0, 0x41, 0x07


	//----- nvinfo : EIATTR_SPARSE_MMA_MASK
	.align		4
.L_1780:
        /*0018*/ 	.byte	0x03, 0x50
        /*001a*/ 	.short	0x0000


	//----- nvinfo : EIATTR_MAXREG_COUNT
	.align		4
        /*001c*/ 	.byte	0x03, 0x1b
        /*001e*/ 	.short	0x00ff


	//----- nvinfo : EIATTR_NUM_BARRIERS
	.align		4
        /*0020*/ 	.byte	0x02, 0x4c
        /*0022*/ 	.byte	0x01
	.zero		1


	//----- nvinfo : EIATTR_MERCURY_ISA_VERSION
	.align		4
        /*0024*/ 	.byte	0x03, 0x5f
        /*0026*/ 	.short	0x0101


	//----- nvinfo : EIATTR_COOP_GROUP_MASK_REGIDS
	.align		4
        /*0028*/ 	.byte	0x04, 0x29
        /*002a*/ 	.short	(.L_1782 - .L_1781)


	//   ....[0]....
.L_1781:
        /*002c*/ 	.word	0xffffffff


	//   ....[1]....
        /*0030*/ 	.word	0xffffffff


	//   ....[2]....
        /*0034*/ 	.word	0xffffffff


	//   ....[3]....
        /*0038*/ 	.word	0xffffffff


	//   ....[4]....
        /*003c*/ 	.word	0xffffffff


	//   ....[5]....
        /*0040*/ 	.word	0xffffffff


	//   ....[6]....
        /*0044*/ 	.word	0xffffffff


	//   ....[7]....
        /*0048*/ 	.word	0xffffffff


	//   ....[8]....
        /*004c*/ 	.word	0xffffffff


	//   ....[9]....
        /*0050*/ 	.word	0xffffffff


	//   ....[10]....
        /*0054*/ 	.word	0xffffffff


	//   ....[11]....
        /*0058*/ 	.word	0xffffffff


	//   ....[12]....
        /*005c*/ 	.word	0xffffffff


	//   ....[13]....
        /*0060*/ 	.word	0xffffffff


	//   ....[14]....
        /*0064*/ 	.word	0xffffffff


	//   ....[15]....
        /*0068*/ 	.word	0xffffffff


	//----- nvinfo : EIATTR_COOP_GROUP_INSTR_OFFSETS
	.align		4
.L_1782:
        /*006c*/ 	.byte	0x04, 0x28
        /*006e*/ 	.short	(.L_1784 - .L_1783)


	//   ....[0]....
.L_1783:
        /*0070*/ 	.word	0x00010ad0


	//   ....[1]....
        /*0074*/ 	.word	0x00010b00


	//   ....[2]....
        /*0078*/ 	.word	0x00010b80


	//   ....[3]....
        /*007c*/ 	.word	0x00010bb0


	//   ....[4]....
        /*0080*/ 	.word	0x00013af0


	//   ....[5]....
        /*0084*/ 	.word	0x00013b00


	//   ....[6]....
        /*0088*/ 	.word	0x00013b30


	//   ....[7]....
        /*008c*/ 	.word	0x00013b40


	//   ....[8]....
        /*0090*/ 	.word	0x00016b70


	//   ....[9]....
        /*0094*/ 	.word	0x00016b80


	//   ....[10]....
        /*0098*/ 	.word	0x00016bc0


	//   ....[11]....
        /*009c*/ 	.word	0x00016bd0


	//   ....[12]....
        /*00a0*/ 	.word	0x00017df0


	//   ....[13]....
        /*00a4*/ 	.word	0x00017e30


	//   ....[14]....
        /*00a8*/ 	.word	0x00017e90


	//   ....[15]....
        /*00ac*/ 	.word	0x00017ea0


	//----- nvinfo : EIATTR_EXIT_INSTR_OFFSETS
	.align		4
.L_1784:
        /*00b0*/ 	.byte	0x04, 0x1c
        /*00b2*/ 	.short	(.L_1786 - .L_1785)


	//   ....[0]....
.L_1785:
        /*00b4*/ 	.word	0x00000330


	//   ....[1]....
        /*00b8*/ 	.word	0x00000d00


	//   ....[2]....
        /*00bc*/ 	.word	0x00000d30


	//   ....[3]....
        /*00c0*/ 	.word	0x000192d0


	//   ....[4]....
        /*00c4*/ 	.word	0x000193d0


	//   ....[5]....
        /*00c8*/ 	.word	0x000193f0


	//----- nvinfo : EIATTR_CRS_STACK_SIZE
	.align		4
.L_1786:
        /*00cc*/ 	.byte	0x04, 0x1e
        /*00ce*/ 	.short	(.L_1788 - .L_1787)
.L_1787:
        /*00d0*/ 	.word	0x00000000


	//----- nvinfo : EIATTR_CBANK_PARAM_SIZE
	.align		4
.L_1788:
        /*00d4*/ 	.byte	0x03, 0x19
        /*00d6*/ 	.short	0x01d0


	//----- nvinfo : EIATTR_PARAM_CBANK
	.align		4
        /*00d8*/ 	.byte	0x04, 0x0a
        /*00da*/ 	.short	(.L_1790 - .L_1789)
	.align		4
.L_1789:
        /*00dc*/ 	.word	index@(.nv.constant0._ZN5flash24flash_fwd_splitkv_kernelI23Flash_fwd_kernel_traitsILi128ELi64ELi64ELi4ELb0ELb0EN7cutlass6half_tE19Flash_kernel_traitsILi128ELi64ELi64ELi4ES3_EELb1ELb0ELb1ELb0ELb0ELb0ELb0ELb1EEEvNS_16Flash_fwd_paramsE)
        /*00e0*/ 	.short	0x0210
        /*00e2*/ 	.short	0x01d0


	//----- nvinfo : EIATTR_SW_WAR
	.align		4
.L_1790:
        /*00e4*/ 	.byte	0x04, 0x36
        /*00e6*/ 	.short	(.L_1792 - .L_1791)
.L_1791:
        /*00e8*/ 	.word	0x00000008
.L_1792:


//--------------------- .nv.info._ZN5flash24flash_fwd_splitkv_kernelI23Flash_fwd_kernel_traitsILi128ELi64ELi64ELi4ELb0ELb0EN7cutlass6half_tE19Flash_kernel_traitsILi128ELi64ELi64ELi4ES3_EELb1ELb0ELb1ELb0ELb0ELb1ELb0ELb1EEEvNS_16Flash_fwd_paramsE --------------------------
	.section	.nv.info._ZN5flash24flash_fwd_splitkv_kernelI23Flash_fwd_kernel_traitsILi128ELi64ELi64ELi4ELb0ELb0EN7cutlass6half_tE19Flash_kernel_traitsILi128ELi64ELi64ELi4ES3_EELb1ELb0ELb1ELb0ELb0ELb1ELb0ELb1EEEvNS_16Flash_fwd_paramsE,"",@"SHT_CUDA_INFO"
	.sectionflags	@""
	.align	4


	//----- nvinfo : EIATTR_CUDA_API_VERSION
	.align		4
        /*0000*/ 	.byte	0x04, 0x37
        /*0002*/ 	.short	(.L_1794 - .L_1793)
.L_1793:
        /*0004*/ 	.word	0x00000082


	//----- nvinfo : EIATTR_KPARAM_INFO
	.align		4
.L_1794:
        /*0008*/ 	.byte	0x04, 0x17
        /*000a*/ 	.short	(.L_1796 - .L_1795)
.L_1795:
        /*000c*/ 	.word	0x00000000
        /*0010*/ 	.short	0x0000
        /*0012*/ 	.short	0x0000
        /*0014*/ 	.byte	0x00, 0xf0, 0x41, 0x07


	//----- nvinfo : EIATTR_SPARSE_MMA_MASK
	.align		4
.L_1796:
        /*0018*/ 	.byte	0x03, 0x50
        /*001a*/ 	.short	0x0000


	//----- nvinfo : EIATTR_MAXREG_COUNT
	.align		4
        /*001c*/ 	.byte	0x03, 0x1b
        /*001e*/ 	.short	0x00ff


	//----- nvinfo : EIATTR_NUM_BARRIERS
	.align		4
        /*0020*/ 	.byte	0x02, 0x4c
        /*0022*/ 	.byte	0x01
	.zero		1


	//----- nvinfo : EIATTR_MERCURY_ISA_VERSION
	.align		4
        /*0024*/ 	.byte	0x03, 0x5f
        /*0026*/ 	.short	0x0101


	//----- nvinfo : EIATTR_COOP_GROUP_MASK_REGIDS
	.align		4
        /*0028*/ 	.byte	0x04, 0x29
        /*002a*/ 	.short	(.L_1798 - .L_1797)


	//   ....[0]....
.L_1797:
        /*002c*/ 	.word	0xffffffff


	//   ....[1]....
        /*0030*/ 	.word	0xffffffff


	//   ....[2]....
        /*0034*/ 	.word	0xffffffff


	//   ....[3]....
        /*0038*/ 	.word	0xffffffff


	//   ....[4]....
        /*003c*/ 	.word	0xffffffff


	//   ....[5]....
        /*0040*/ 	.word	0xffffffff


	//   ....[6]....
        /*0044*/ 	.word	0xffffffff


	//   ....[7]....
        /*0048*/ 	.word	0xffffffff


	//   ....[8]....
        /*004c*/ 	.word	0xffffffff


	//   ....[9]....
        /*0050*/ 	.word	0xffffffff


	//   ....[10]....
        /*0054*/ 	.word	0xffffffff


	//   ....[11]....
        /*0058*/ 	.word	0xffffffff


	//   ....[12]....
        /*005c*/ 	.word	0xffffffff


	//   ....[13]....
        /*0060*/ 	.word	0xffffffff


	//   ....[14]....
        /*0064*/ 	.word	0xffffffff


	//   ....[15]....
        /*0068*/ 	.word	0xffffffff


	//----- nvinfo : EIATTR_COOP_GROUP_INSTR_OFFSETS
	.align		4
.L_1798:
        /*006c*/ 	.byte	0x04, 0x28
        /*006e*/ 	.short	(.L_1800 - .L_1799)


	//   ....[0]....
.L_1799:
        /*0070*/ 	.word	0x00010eb0


	//   ....[1]....
        /*0074*/ 	.word	0x00010f00


	//   ....[2]....
        /*0078*/ 	.word	0x00010f60


	//   ....[3]....
        /*007c*/ 	.word	0x00010fb0


	//   ....[4]....
        /*0080*/ 	.word	0x000142f0


	//   ....[5]....
        /*0084*/ 	.word	0x00014300


	//   ....[6]....
        /*0088*/ 	.word	0x00014330


	//   ....[7]....
        /*008c*/ 	.word	0x00014340


	//   ....[8]....
        /*0090*/ 	.word	0x00017790


	//   ....[9]....
        /*0094*/ 	.word	0x000177a0


	//   ....[10]....
        /*0098*/ 	.word	0x000177d0


	//   ....[11]....
        /*009c*/ 	.word	0x000177e0


	//   ....[12]....
        /*00a0*/ 	.word	0x000189f0


	//   ....[13]....
        /*00a4*/ 	.word	0x00018a30


	//   ....[14]....
        /*00a8*/ 	.word	0x00018a90


	//   ....[15]....
        /*00ac*/ 	.word	0x00018aa0


	//----- nvinfo : EIATTR_EXIT_INSTR_OFFSETS
	.align		4
.L_1800:
        /*00b0*/ 	.byte	0x04, 0x1c
        /*00b2*/ 	.short	(.L_1802 - .L_1801)


	//   ....[0]....
.L_1801:
        /*00b4*/ 	.word	0x00000330


	//   ....[1]....
        /*00b8*/ 	.word	0x00000d00


	//   ....[2]....
        /*00bc*/ 	.word	0x00000d30


	//   ....[3]....
        /*00c0*/ 	.word	0x00019ed0


	//   ....[4]....
        /*00c4*/ 	.word	0x00019fd0


	//   ....[5]....
        /*00c8*/ 	.word	0x00019ff0


	//----- nvinfo : EIATTR_CRS_STACK_SIZE
	.align		4
.L_1802:
        /*00cc*/ 	.byte	0x04, 0x1e
        /*00ce*/ 	.short	(.L_1804 - .L_1803)
.L_1803:
        /*00d0*/ 	.word	0x00000000


	//----- nvinfo : EIATTR_CBANK_PARAM_SIZE
	.align		4
.L_1804:
        /*00d4*/ 	.byte	0x03, 0x19
        /*00d6*/ 	.short	0x01d0


	//----- nvinfo : EIATTR_PARAM_CBANK
	.align		4
        /*00d8*/ 	.byte	0x04, 0x0a
        /*00da*/ 	.short	(.L_1806 - .L_1805)
	.align		4
.L_1805:
        /*00dc*/ 	.word	index@(.nv.constant0._ZN5flash24flash_fwd_splitkv_kernelI23Flash_fwd_kernel_traitsILi128ELi64ELi64ELi4ELb0ELb0EN7cutlass6half_tE19Flash_kernel_traitsILi128ELi64ELi64ELi4ES3_EELb1ELb0ELb1ELb0ELb0ELb1ELb0ELb1EEEvNS_16Flash_fwd_paramsE)
        /*00e0*/ 	.short	0x0210
        /*00e2*/ 	.short	0x01d0


	//----- nvinfo : EIATTR_SW_WAR
	.align		4
.L_1806:
        /*00e4*/ 	.byte	0x04, 0x36
        /*00e6*/ 	.short	(.L_1808 - .L_1807)
.L_1807:
        /*00e8*/ 	.word	0x00000008
.L_1808:


//--------------------- .nv.info._ZN5flash24flash_fwd_splitkv_kernelI23Flash_fwd_kernel_traitsILi128ELi64ELi64ELi4ELb0ELb0EN7cutlass6half_tE19Flash_kernel_traitsILi128ELi64ELi64ELi4ES3_EELb1ELb0ELb0ELb0ELb1ELb0ELb1ELb0EEEvNS_16Flash_fwd_paramsE --------------------------
	.section	.nv.info._ZN5flash24flash_fwd_splitkv_kernelI23Flash_fwd_kernel_traitsILi128ELi64ELi64ELi4ELb0ELb0EN7cutlass6half_tE19Flash_kernel_traitsILi128ELi64ELi64ELi4ES3_EELb1ELb0ELb0ELb0ELb1ELb0ELb1ELb0EEEvNS_16Flash_fwd_paramsE,"",@"SHT_CUDA_INFO"
	.sectionflags	@""
	.align	4


	//----- nvinfo : EIATTR_CUDA_API_VERSION
	.align		4
        /*0000*/ 	.byte	0x04, 0x37
        /*0002*/ 	.short	(.L_1810 - .L_1809)
.L_1809:
        /*0004*/ 	.word	0x00000082


	//----- nvinfo : EIATTR_KPARAM_INFO
	.align		4
.L_1810:
        /*0008*/ 	.byte	0x04, 0x17
        /*000a*/ 	.short	(.L_1812 - .L_1811)
.L_1811:
        /*000c*/ 	.word	0x00000000
        /*0010*/ 	.short	0x0000
        /*0012*/ 	.short	0x0000
        /*0014*/ 	.byte	0x00, 0xf0, 0x41, 0x07


	//----- nvinfo : EIATTR_SPARSE_MMA_MASK
	.align		4
.L_1812:
        /*0018*/ 	.byte	0x03, 0x50
        /*001a*/ 	.short	0x0000


	//----- nvinfo : EIATTR_MAXREG_COUNT
	.align		4
        /*001c*/ 	.byte	0x03, 0x1b
        /*001e*/ 	.short	0x00ff


	//----- nvinfo : EIATTR_NUM_BARRIERS
	.align		4
        /*0020*/ 	.byte	0x02, 0x4c
        /*0022*/ 	.byte	0x01
	.zero		1


	//----- nvinfo : EIATTR_MERCURY_ISA_VERSION
	.align		4
        /*0024*/ 	.byte	0x03, 0x5f
        /*0026*/ 	.short	0x0101


	//----- nvinfo : EIATTR_COOP_GROUP_MASK_REGIDS
	.align		4
        /*0028*/ 	.byte	0x04, 0x29
        /*002a*/ 	.short	(.L_1814 - .L_1813)


	//   ....[0]....
.L_1813:
        /*002c*/ 	.word	0xffffffff


	//   ....[1]....
        /*0030*/ 	.word	0xffffffff


	//   ....[2]....
        /*0034*/ 	.word	0xffffffff


	//   ....[3]....
        /*0038*/ 	.word	0xffffffff


	//   ....[4]....
        /*003c*/ 	.word	0xffffffff


	//   ....[5]....
        /*0040*/ 	.word	0xffffffff


	//   ....[6]....
        /*0044*/ 	.word	0xffffffff


	//   ....[7]....
        /*0048*/ 	.word	0xffffffff


	//   ....[8]....
        /*004c*/ 	.word	0xffffffff


	//   ....[9]....
        /*0050*/ 	.word	0xffffffff


	//   ....[10]....
        /*0054*/ 	.word	0xffffffff


	//   ....[11]....
        /*0058*/ 	.word	0xffffffff


	//   ....[12]....
        /*005c*/ 	.word	0xffffffff


	//   ....[13]....
        /*0060*/ 	.word	0xffffffff


	//   ....[14]....
        /*0064*/ 	.word	0xffffffff


	//   ....[15]....
        /*0068*/ 	.word	0xffffffff


	//----- nvinfo : EIATTR_COOP_GROUP_INSTR_OFFSETS
	.align		4
.L_1814:
        /*006c*/ 	.byte	0x04, 0x28
        /*006e*/ 	.short	(.L_1816 - .L_1815)


	//   ....[0]....
.L_1815:
        /*0070*/ 	.word	0x00003df0


	//   ....[1]....
        /*0074*/ 	.word	0x00003f80


	//   ....[2]....
        /*0078*/ 	.word	0x00003fe0


	//   ....[3]....
        /*007c*/ 	.word	0x00004080


	//   ....[4]....
        /*0080*/ 	.word	0x00006660


	//   ....[5]....
        /*0084*/ 	.word	0x00006680


	//   ....[6]....
        /*0088*/ 	.word	0x000066a0


	//   ....[7]....
        /*008c*/ 	.word	0x000066c0


	//   ....[8]....
        /*0090*/ 	.word	0x00008d30


	//   ....[9]....
        /*0094*/ 	.word	0x00008d50


	//   ....[10]....
        /*0098*/ 	.word	0x00008d80


	//   ....[11]....
        /*009c*/ 	.word	0x00008d90


	//   ....[12]....
        /*00a0*/ 	.word	0x00009fc0


	//   ....[13]....
        /*00a4*/ 	.word	0x0000a000


	//   ....[14]....
        /*00a8*/ 	.word	0x0000a0c0


	//   ....[15]....
        /*00ac*/ 	.word	0x0000a0d0


	//----- nvinfo : EIATTR_EXIT_INSTR_OFFSETS
	.align		4
.L_1816:
        /*00b0*/ 	.byte	0x04, 0x1c
        /*00b2*/ 	.short	(.L_1818 - .L_1817)


	//   ....[0]....
.L_1817:
        /*00b4*/ 	.word	0x00000440


	//   ....[1]....
        /*00b8*/ 	.word	0x00000cb0


	//   ....[2]....
        /*00bc*/ 	.word	0x00000ce0


	//   ....[3]....
        /*00c0*/ 	.word	0x0000b040


	//   ....[4]....
        /*00c4*/ 	.word	0x0000b070


	//----- nvinfo : EIATTR_CRS_STACK_SIZE
	.align		4
.L_1818:
        /*00c8*/ 	.byte	0x04, 0x1e
        /*00ca*/ 	.short	(.L_1820 - .L_1819)
.L_1819:
        /*00cc*/ 	.word	0x00000000


	//----- nvinfo : EIATTR_CBANK_PARAM_SIZE
	.align		4
.L_1820:
        /*00d0*/ 	.byte	0x03, 0x19
        /*00d2*/ 	.short	0x01d0


	//----- nvinfo : EIATTR_PARAM_CBANK
	.align		4
        /*00d4*/ 	.byte	0x04, 0x0a
        /*00d6*/ 	.short	(.L_1822 - .L_1821)
	.align		4
.L_1821:
        /*00d8*/ 	.word	index@(.nv.constant0._ZN5flash24flash_fwd_splitkv_kernelI23Flash_fwd_kernel_traitsILi128ELi64ELi64ELi4ELb0ELb0EN7cutlass6half_tE19Flash_kernel_traitsILi128ELi64ELi64ELi4ES3_EELb1ELb0ELb0ELb0ELb1ELb0ELb1ELb0EEEvNS_16Flash_fwd_paramsE)
        /*00dc*/ 	.short	0x0210
        /*00de*/ 	.short	0x01d0


	//----- nvinfo : EIATTR_SW_WAR
	.align		4
.L_1822:
        /*00e0*/ 	.byte	0x04, 0x36
        /*00e2*/ 	.short	(.L_1824 - .L_1823)
.L_1823:
        /*00e4*/ 	.word	0x00000008
.L_1824:


//--------------------- .nv.info._ZN5flash24flash_fwd_splitkv_kernelI23Flash_fwd_kernel_traitsILi128ELi64ELi64ELi4ELb0ELb0EN7cutlass6half_tE19Flash_kernel_traitsILi128ELi64ELi64ELi4ES3_EELb1ELb0ELb0ELb0ELb1ELb1ELb1ELb0EEEvNS_16Flash_fwd_paramsE --------------------------
	.section	.nv.info._ZN5flash24flash_fwd_splitkv_kernelI23Flash_fwd_kernel_traitsILi128ELi64ELi64ELi4ELb0ELb0EN7cutlass6half_tE19Flash_kernel_traitsILi128ELi64ELi64ELi4ES3_EELb1ELb0ELb0ELb0ELb1ELb1ELb1ELb0EEEvNS_16Flash_fwd_paramsE,"",@"SHT_CUDA_INFO"
	.sectionflags	@""
	.align	4


	//----- nvinfo : EIATTR_CUDA_API_VERSION
	.align		4
        /*0000*/ 	.byte	0x04, 0x37
        /*0002*/ 	.short	(.L_1826 - .L_1825)
.L_1825:
        /*0004*/ 	.word	0x00000082


	//----- nvinfo : EIATTR_KPARAM_INFO
	.align		4
.L_1826:
        /*0008*/ 	.byte	0x04, 0x17
        /*000a*/ 	.short	(.L_1828 - .L_1827)
.L_1827:
        /*000c*/ 	.word	0x00000000
        /*0010*/ 	.short	0x0000
        /*0012*/ 	.short	0x0000
        /*0014*/ 	.byte	0x00, 0xf0, 0x41, 0x07


	//----- nvinfo : EIATTR_SPARSE_MMA_MASK
	.align		4
.L_1828:
        /*0018*/ 	.byte	0x03, 0x50
        /*001a*/ 	.short	0x0000


	//----- nvinfo : EIATTR_MAXREG_COUNT
	.align		4
        /*001c*/ 	.byte	0x03, 0x1b
        /*001e*/ 	.short	0x00ff


	//----- nvinfo : EIATTR_NUM_BARRIERS
	.align		4
        /*0020*/ 	.byte	0x02, 0x4c
        /*0022*/ 	.byte	0x01
	.zero		1


	//----- nvinfo : EIATTR_MERCURY_ISA_VERSION
	.align		4
        /*0024*/ 	.byte	0x03, 0x5f
        /*0026*/ 	.short	0x0101


	//----- nvinfo : EIATTR_COOP_GROUP_MASK_REGIDS
	.align		4
        /*0028*/ 	.byte	0x04, 0x29
        /*002a*/ 	.short	(.L_1830 - .L_1829)


	//   ....[0]....
.L_1829:
        /*002c*/ 	.word	0xffffffff


	//   ....[1]....
        /*0030*/ 	.word	0xffffffff


	//   ....[2]....
        /*0034*/ 	.word	0xffffffff


	//   ....[3]....
        /*0038*/ 	.word	0xffffffff


	//   ....[4]....
        /*003c*/ 	.word	0xffffffff


	//   ....[5]....
        /*0040*/ 	.word	0xffffffff


	//   ....[6]....
        /*0044*/ 	.word	0xffffffff


	//   ....[7]....
        /*0048*/ 	.word	0xffffffff


	//   ....[8]....
        /*004c*/ 	.word	0xffffffff


	//   ....[9]....
        /*0050*/ 	.word	0xffffffff


	//   ....[10]....
        /*0054*/ 	.word	0xffffffff


	//   ....[11]....
        /*0058*/ 	.word	0xffffffff


	//   ....[12]....
        /*005c*/ 	.word	0xffffffff


	//   ....[13]....
        /*0060*/ 	.word	0xffffffff


	//   ....[14]....
        /*0064*/ 	.word	0xffffffff


	//   ....[15]....
        /*0068*/ 	.word	0xffffffff


	//----- nvinfo : EIATTR_COOP_GROUP_INSTR_OFFSETS
	.align		4
.L_1830:
        /*006c*/ 	.byte	0x04, 0x28
        /*006e*/ 	.short	(.L_1832 - .L_1831)


	//   ....[0]....
.L_1831:
        /*0070*/ 	.word	0x00004200


	//   ....[1]....
        /*0074*/ 	.word	0x00004370


	//   ....[2]....
        /*0078*/ 	.word	0x000043d0


	//   ....[3]....
        /*007c*/ 	.word	0x00004470


	//   ....[4]....
        /*0080*/ 	.word	0x00006e50


	//   ....[5]....
        /*0084*/ 	.word	0x00006e60


	//   ....[6]....
        /*0088*/ 	.word	0x00006e90


	//   ....[7]....
        /*008c*/ 	.word	0x00006ea0


	//   ....[8]....
        /*0090*/ 	.word	0x00009960


	//   ....[9]....
        /*0094*/ 	.word	0x00009970


	//   ....[10]....
        /*0098*/ 	.word	0x000099a0


	//   ....[11]....
        /*009c*/ 	.word	0x000099b0


	//   ....[12]....
        /*00a0*/ 	.word	0x0000abc0


	//   ....[13]....
        /*00a4*/ 	.word	0x0000ac00


	//   ....[14]....
        /*00a8*/ 	.word	0x0000acb0


	//   ....[15]....
        /*00ac*/ 	.word	0x0000acc0


	//----- nvinfo : EIATTR_EXIT_INSTR_OFFSETS
	.align		4
.L_1832:
        /*00b0*/ 	.byte	0x04, 0x1c
        /*00b2*/ 	.short	(.L_1834 - .L_1833)


	//   ....[0]....
.L_1833:
        /*00b4*/ 	.word	0x00000440


	//   ....[1]....
        /*00b8*/ 	.word	0x00000cb0


	//   ....[2]....
        /*00bc*/ 	.word	0x00000ce0


	//   ....[3]....
        /*00c0*/ 	.word	0x0000bc40


	//   ....[4]....
        /*00c4*/ 	.word	0x0000bc70


	//----- nvinfo : EIATTR_CRS_STACK_SIZE
	.align		4
.L_1834:
        /*00c8*/ 	.byte	0x04, 0x1e
        /*00ca*/ 	.short	(.L_1836 - .L_1835)
.L_1835:
        /*00cc*/ 	.word	0x00000000


	//----- nvinfo : EIATTR_CBANK_PARAM_SIZE
	.align		4
.L_1836:
        /*00d0*/ 	.byte	0x03, 0x19
        /*00d2*/ 	.short	0x01d0


	//----- nvinfo : EIATTR_PARAM_CBANK
	.align		4
        /*00d4*/ 	.byte	0x04, 0x0a
        /*00d6*/ 	.short	(.L_1838 - .L_1837)
	.align		4
.L_1837:
        /*00d8*/ 	.word	index@(.nv.constant0._ZN5flash24flash_fwd_splitkv_kernelI23Flash_fwd_kernel_traitsILi128ELi64ELi64ELi4ELb0ELb0EN7cutlass6half_tE19Flash_kernel_traitsILi128ELi64ELi64ELi4ES3_EELb1ELb0ELb0ELb0ELb1ELb1ELb1ELb0EEEvNS_16Flash_fwd_paramsE)
        /*00dc*/ 	.short	0x0210
        /*00de*/ 	.short	0x01d0


	//----- nvinfo : EIATTR_SW_WAR
	.align		4
.L_1838:
        /*00e0*/ 	.byte	0x04, 0x36
        /*00e2*/ 	.short	(.L_1840 - .L_1839)
.L_1839:
        /*00e4*/ 	.word	0x00000008
.L_1840:


//--------------------- .nv.info._ZN5flash24flash_fwd_splitkv_kernelI23Flash_fwd_kernel_traitsILi128ELi64ELi64ELi4ELb0ELb0EN7cutlass6half_tE19Flash_kernel_traitsILi128ELi64ELi64ELi4ES3_EELb1ELb0ELb1ELb0ELb0ELb0ELb1ELb0EEEvNS_16Flash_fwd_paramsE --------------------------
	.section	.nv.info._ZN5flash24flash_fwd_splitkv_kernelI23Flash_fwd_kernel_traitsILi128ELi64ELi64ELi4ELb0ELb0EN7cutlass6half_tE19Flash_kernel_traitsILi128ELi64ELi64ELi4ES3_EELb1ELb0ELb1ELb0ELb0ELb0ELb1ELb0EEEvNS_16Flash_fwd_paramsE,"",@"SHT_CUDA_INFO"
	.sectionflags	@""
	.align	4


	//----- nvinfo : EIATTR_CUDA_API_VERSION
	.align		4
        /*0000*/ 	.byte	0x04, 0x37
        /*0002*/ 	.short	(.L_1842 - .L_1841)
.L_1841:
        /*0004*/ 	.word	0x00000082


	//----- nvinfo : EIATTR_KPARAM_INFO
	.align		4
.L_1842:
        /*0008*/ 	.byte	0x04, 0x17
        /*000a*/ 	.short	(.L_1844 - .L_1843)
.L_1843:
        /*000c*/ 	.word	0x00000000
        /*0010*/ 	.short	0x0000
        /*0012*/ 	.short	0x0000
        /*0014*/ 	.byte	0x00, 0xf0, 0x41, 0x07


	//----- nvinfo : EIATTR_SPARSE_MMA_MASK
	.align		4
.L_1844:
        /*0018*/ 	.byte	0x03, 0x50
        /*001a*/ 	.short	0x0000


	//----- nvinfo : EIATTR_MAXREG_COUNT
	.align		4
        /*001c*/ 	.byte	0x03, 0x1b
        /*001e*/ 	.short	0x00ff


	//----- nvinfo : EIATTR_NUM_BARRIERS
	.align		4
        /*0020*/ 	.byte	0x02, 0x4c
        /*0022*/ 	.byte	0x01
	.zero		1


	//----- nvinfo : EIATTR_MERCURY_ISA_VERSION
	.align		4
        /*0024*/ 	.byte	0x03, 0x5f
        /*0026*/ 	.short	0x0101


	//----- nvinfo : EIATTR_COOP_GROUP_MASK_REGIDS
	.align		4
        /*0028*/ 	.byte	0x04, 0x29
        /*002a*/ 	.short	(.L_1846 - .L_1845)


	//   ....[0]....
.L_1845:
        /*002c*/ 	.word	0xffffffff


	//   ....[1]....
        /*0030*/ 	.word	0xffffffff


	//   ....[2]....
        /*0034*/ 	.word	0xffffffff


	//   ....[3]....
        /*0038*/ 	.word	0xffffffff


	//   ....[4]....
        /*003c*/ 	.word	0xffffffff


	//   ....[5]....
        /*0040*/ 	.word	0xffffffff


	//   ....[6]....
        /*0044*/ 	.word	0xffffffff


	//   ....[7]....
        /*0048*/ 	.word	0xffffffff


	//   ....[8]....
        /*004c*/ 	.word	0xffffffff


	//   ....[9]....
        /*0050*/ 	.word	0xffffffff


	//   ....[10]....
        /*0054*/ 	.word	0xffffffff


	//   ....[11]....
        /*0058*/ 	.word	0xffffffff


	//   ....[12]....
        /*005c*/ 	.word	0xffffffff


	//   ....[13]....
        /*0060*/ 	.word	0xffffffff


	//   ....[14]....
        /*0064*/ 	.word	0xffffffff


	//   ....[15]....
        /*0068*/ 	.word	0xffffffff


	//----- nvinfo : EIATTR_COOP_GROUP_INSTR_OFFSETS
	.align		4
.L_1846:
        /*006c*/ 	.byte	0x04, 0x28
        /*006e*/ 	.short	(.L_1848 - .L_1847)


	//   ....[0]....
.L_1847:
        /*0070*/ 	.word	0x000054b0


	//   ....[1]....
        /*0074*/ 	.word	0x00005500


	//   ....[2]....
        /*0078*/ 	.word	0x00005560


	//   ....[3]....
        /*007c*/ 	.word	0x00005580


	//   ....[4]....
        /*0080*/ 	.word	0x00008520


	//   ....[5]....
        /*0084*/ 	.word	0x00008540


	//   ....[6]....
        /*0088*/ 	.word	0x00008560


	//   ....[7]....
        /*008c*/ 	.word	0x00008580


	//   ....[8]....
        /*0090*/ 	.word	0x0000b540


	//   ....[9]....
        /*0094*/ 	.word	0x0000b550


	//   ....[10]....
        /*0098*/ 	.word	0x0000b580


	//   ....[11]....
        /*009c*/ 	.word	0x0000b590


	//   ....[12]....
        /*00a0*/ 	.word	0x0000c7d0


	//   ....[13]....
        /*00a4*/ 	.word	0x0000c810


	//   ....[14]....
        /*00a8*/ 	.word	0x0000c8b0


	//   ....[15]....
        /*00ac*/ 	.word	0x0000c8c0


	//----- nvinfo : EIATTR_EXIT_INSTR_OFFSETS
	.align		4
.L_1848:
        /*00b0*/ 	.byte	0x04, 0x1c
        /*00b2*/ 	.short	(.L_1850 - .L_1849)


	//   ....[0]....
.L_1849:
        /*00b4*/ 	.word	0x00000440


	//   ....[1]....
        /*00b8*/ 	.word	0x00000fc0


	//   ....[2]....
        /*00bc*/ 	.word	0x00000ff0


	//   ....[3]....
        /*00c0*/ 	.word	0x0000dad0


	//   ....[4]....
        /*00c4*/ 	.word	0x0000db20


	//   ....[5]....
        /*00c8*/ 	.word	0x0000db40


	//----- nvinfo : EIATTR_CRS_STACK_SIZE
	.align		4
.L_1850:
        /*00cc*/ 	.byte	0x04, 0x1e
        /*00ce*/ 	.short	(.L_1852 - .L_1851)
.L_1851:
        /*00d0*/ 	.word	0x00000000


	//----- nvinfo : EIATTR_CBANK_PARAM_SIZE
	.align		4
.L_1852:
        /*00d4*/ 	.byte	0x03, 0x19
        /*00d6*/ 	.short	0x01d0


	//----- nvinfo : EIATTR_PARAM_CBANK
	.align		4
        /*00d8*/ 	.byte	0x04, 0x0a
        /*00da*/ 	.short	(.L_1854 - .L_1853)
	.align		4
.L_1853:
        /*00dc*/ 	.word	index@(.nv.constant0._ZN5flash24flash_fwd_splitkv_kernelI23Flash_fwd_kernel_traitsILi128ELi64ELi64ELi4ELb0ELb0EN7cutlass6half_tE19Flash_kernel_traitsILi128ELi64ELi64ELi4ES3_EELb1ELb0ELb1ELb0ELb0ELb0ELb1ELb0EEEvNS_16Flash_fwd_paramsE)
        /*00e0*/ 	.short	0x0210
        /*00e2*/ 	.short	0x01d0


	//----- nvinfo : EIATTR_SW_WAR
	.align		4
.L_1854:
        /*00e4*/ 	.byte	0x04, 0x36
        /*00e6*/ 	.short	(.L_1856 - .L_1855)
.L_1855:
        /*00e8*/ 	.word	0x00000008
.L_1856:


//--------------------- .nv.info._ZN5flash24flash_fwd_splitkv_kernelI23Flash_fwd_kernel_traitsILi128ELi64ELi64ELi4ELb0ELb0EN7cutlass6half_tE19Flash_kernel_traitsILi128ELi64ELi64ELi4ES3_EELb1ELb0ELb1ELb0ELb0ELb1ELb1ELb0EEEvNS_16Flash_fwd_paramsE --------------------------
	.section	.nv.info._ZN5flash24flash_fwd_splitkv_kernelI23Flash_fwd_kernel_traitsILi128ELi64ELi64ELi4ELb0ELb0EN7cutlass6half_tE19Flash_kernel_traitsILi128ELi64ELi64ELi4ES3_EELb1ELb0ELb1ELb0ELb0ELb1ELb1ELb0EEEvNS_16Flash_fwd_paramsE,"",@"SHT_CUDA_INFO"
	.sectionflags	@""
	.align	4


	//----- nvinfo : EIATTR_CUDA_API_VERSION
	.align		4
        /*0000*/ 	.byte	0x04, 0x37
        /*0002*/ 	.short	(.L_1858 - .L_1857)
.L_1857:
        /*0004*/ 	.word	0x00000082


	//----- nvinfo : EIATTR_KPARAM_INFO
	.align		4
.L_1858:
        /*0008*/ 	.byte	0x04, 0x17
        /*000a*/ 	.short	(.L_1860 - .L_1859)
.L_1859:
        /*000c*/ 	.word	0x00000000
        /*0010*/ 	.short	0x0000
        /*0012*/ 	.short	0x0000
        /*0014*/ 	.byte	0x00, 0xf0, 0x41, 0x07


	//----- nvinfo : EIATTR_SPARSE_MMA_MASK
	.align		4
.L_1860:
        /*0018*/ 	.byte	0x03, 0x50
        /*001a*/ 	.short	0x0000


	//----- nvinfo : EIATTR_MAXREG_COUNT
	.align		4
        /*001c*/ 	.byte	0x03, 0x1b
        /*001e*/ 	.short	0x00ff


	//----- nvinfo : EIATTR_NUM_BARRIERS
	.align		4
        /*0020*/ 	.byte	0x02, 0x4c
        /*0022*/ 	.byte	0x01
	.zero		1


	//----- nvinfo : EIATTR_MERCURY_ISA_VERSION
	.align		4
        /*0024*/ 	.byte	0x03, 0x5f
        /*0026*/ 	.short	0x0101


	//----- nvinfo : EIATTR_COOP_GROUP_MASK_REGIDS
	.align		4
        /*0028*/ 	.byte	0x04, 0x29
        /*002a*/ 	.short	(.L_1862 - .L_1861)


	//   ....[0]....
.L_1861:
        /*002c*/ 	.word	0xffffffff


	//   ....[1]....
        /*0030*/ 	.word	0xffffffff


	//   ....[2]....
        /*0034*/ 	.word	0xffffffff


	//   ....[3]....
        /*0038*/ 	.word	0xffffffff


	//   ....[4]....
        /*003c*/ 	.word	0xffffffff


	//   ....[5]....
        /*0040*/ 	.word	0xffffffff


	//   ....[6]....
        /*0044*/ 	.word	0xffffffff


	//   ....[7]....
        /*0048*/ 	.word	0xffffffff


	//   ....[8]....
        /*004c*/ 	.word	0xffffffff


	//   ....[9]....
        /*0050*/ 	.word	0xffffffff


	//   ....[10]....
        /*0054*/ 	.word	0xffffffff


	//   ....[11]....
        /*0058*/ 	.word	0xffffffff


	//   ....[12]....
        /*005c*/ 	.word	0xffffffff


	//   ....[13]....
        /*0060*/ 	.word	0xffffffff


	//   ....[14]....
        /*0064*/ 	.word	0xffffffff


	//   ....[15]....
        /*0068*/ 	.word	0xffffffff


	//----- nvinfo : EIATTR_COOP_GROUP_INSTR_OFFSETS
	.align		4
.L_1862:
        /*006c*/ 	.byte	0x04, 0x28
        /*006e*/ 	.short	(.L_1864 - .L_1863)


	//   ....[0]....
.L_1863:
        /*0070*/ 	.word	0x000058b0


	//   ....[1]....
        /*0074*/ 	.word	0x00005900


	//   ....[2]....
        /*0078*/ 	.word	0x00005960


	//   ....[3]....
        /*007c*/ 	.word	0x00005990


	//   ....[4]....
        /*0080*/ 	.word	0x00008d30


	//   ....[5]....
        /*0084*/ 	.word	0x00008d40


	//   ....[6]....
        /*0088*/ 	.word	0x00008d70


	//   ....[7]....
        /*008c*/ 	.word	0x00008d80


	//   ....[8]....
        /*0090*/ 	.word	0x0000c180


	//   ....[9]....
        /*0094*/ 	.word	0x0000c190


	//   ....[10]....
        /*0098*/ 	.word	0x0000c1c0


	//   ....[11]....
        /*009c*/ 	.word	0x0000c1d0


	//   ....[12]....
        /*00a0*/ 	.word	0x0000d3e0


	//   ....[13]....
        /*00a4*/ 	.word	0x0000d420


	//   ....[14]....
        /*00a8*/ 	.word	0x0000d4c0


	//   ....[15]....
        /*00ac*/ 	.word	0x0000d4d0


	//----- nvinfo : EIATTR_EXIT_INSTR_OFFSETS
	.align		4
.L_1864:
        /*00b0*/ 	.byte	0x04, 0x1c
        /*00b2*/ 	.short	(.L_1866 - .L_1865)


	//   ....[0]....
.L_1865:
        /*00b4*/ 	.word	0x00000440


	//   ....[1]....
        /*00b8*/ 	.word	0x00000fc0


	//   ....[2]....
        /*00bc*/ 	.word	0x00000ff0


	//   ....[3]....
        /*00c0*/ 	.word	0x0000e6e0


	//   ....[4]....
        /*00c4*/ 	.word	0x0000e730


	//   ....[5]....
        /*00c8*/ 	.word	0x0000e750


	//----- nvinfo : EIATTR_CRS_STACK_SIZE
	.align		4
.L_1866:
        /*00cc*/ 	.byte	0x04, 0x1e
        /*00ce*/ 	.short	(.L_1868 - .L_1867)
.L_1867:
        /*00d0*/ 	.word	0x00000000


	//----- nvinfo : EIATTR_CBANK_PARAM_SIZE
	.align		4
.L_1868:
        /*00d4*/ 	.byte	0x03, 0x19
        /*00d6*/ 	.short	0x01d0


	//----- nvinfo : EIATTR_PARAM_CBANK
	.align		4
        /*00d8*/ 	.byte	0x04, 0x0a
        /*00da*/ 	.short	(.L_1870 - .L_1869)
	.align		4
.L_1869:
        /*00dc*/ 	.word	index@(.nv.constant0._ZN5flash24flash_fwd_splitkv_kernelI23Flash_fwd_kernel_traitsILi128ELi64ELi64ELi4ELb0ELb0EN7cutlass6half_tE19Flash_kernel_traitsILi128ELi64ELi64ELi4ES3_EELb1ELb0ELb1ELb0ELb0ELb1ELb1ELb0EEEvNS_16Flash_fwd_paramsE)
        /*00e0*/ 	.short	0x0210
        /*00e2*/ 	.short	0x01d0


	//----- nvinfo : EIATTR_SW_WAR
	.align		4
.L_1870:
        /*00e4*/ 	.byte	0x04, 0x36
        /*00e6*/ 	.short	(.L_1872 - .L_1871)
.L_1871:
        /*00e8*/ 	.word	0x00000008
.L_1872:


//--------------------- .nv.info._ZN5flash24flash_fwd_splitkv_kernelI23Flash_fwd_kernel_traitsILi128ELi64ELi64ELi4ELb0ELb0EN7cutlass6half_tE19Flash_kernel_traitsILi128ELi64ELi64ELi4ES3_EELb1ELb0ELb0ELb0ELb1ELb0ELb1ELb1EEEvNS_16Flash_fwd_paramsE --------------------------
	.section	.nv.info._ZN5flash24flash_fwd_splitkv_kernelI23Flash_fwd_kernel_traitsILi128ELi64ELi64ELi4ELb0ELb0EN7cutlass6half_tE19Flash_kernel_traitsILi128ELi64ELi64ELi4ES3_EELb1ELb0ELb0ELb0ELb1ELb0ELb1ELb1EEEvNS_16Flash_fwd_paramsE,"",@"SHT_CUDA_INFO"
	.sectionflags	@""
	.align	4


	//----- nvinfo : EIATTR_CUDA_API_VERSION
	.align		4
        /*0000*/ 	.byte	0x04, 0x37
        /*0002*/ 	.short	(.L_1874 - .L_1873)
.L_1873:
        /*0004*/ 	.word	0x00000082


	//----- nvinfo : EIATTR_KPARAM_INFO
	.align		4
.L_1874:
        /*0008*/ 	.byte	0x04, 0x17
        /*000a*/ 	.short	(.L_1876 - .L_1875)
.L_1875:
        /*000c*/ 	.word	0x00000000
        /*0010*/ 	.short	0x0000
        /*0012*/ 	.short	0x0000
        /*0014*/ 	.byte	0x00, 0xf0, 0x41, 0x07


	//----- nvinfo : EIATTR_SPARSE_MMA_MASK
	.align		4
.L_1876:
        /*0018*/ 	.byte	0x03, 0x50
        /*001a*/ 	.short	0x0000


	//----- nvinfo : EIATTR_MAXREG_COUNT
	.align		4
        /*001c*/ 	.byte	0x03, 0x1b
        /*001e*/ 	.short	0x00ff


	//----- nvinfo : EIATTR_NUM_BARRIERS
	.align		4
        /*0020*/ 	.byte	0x02, 0x4c
        /*0022*/ 	.byte	0x01
	.zero		1


	//----- nvinfo : EIATTR_MERCURY_ISA_VERSION
	.align		4
        /*0024*/ 	.byte	0x03, 0x5f
        /*0026*/ 	.short	0x0101


	//----- nvinfo : EIATTR_COOP_GROUP_MASK_REGIDS
	.align		4
        /*0028*/ 	.byte	0x04, 0x29
        /*002a*/ 	.short	(.L_1878 - .L_1877)


	//   ....[0]....
.L_1877:
        /*002c*/ 	.word	0xffffffff


	//   ....[1]....
        /*0030*/ 	.word	0xffffffff


	//   ....[2]....
        /*0034*/ 	.word	0xffffffff


	//   ....[3]....
        /*0038*/ 	.word	0xffffffff


	//   ....[4]....
        /*003c*/ 	.word	0xffffffff


	//   ....[5]....
        /*0040*/ 	.word	0xffffffff


	//   ....[6]....
        /*0044*/ 	.word	0xffffffff


	//   ....[7]....
        /*0048*/ 	.word	0xffffffff


	//   ....[8]....
        /*004c*/ 	.word	0xffffffff


	//   ....[9]....
        /*0050*/ 	.word	0xffffffff


	//   ....[10]....
        /*0054*/ 	.word	0xffffffff


	//   ....[11]....
        /*0058*/ 	.word	0xffffffff


	//   ....[12]....
        /*005c*/ 	.word	0xffffffff


	//   ....[13]....
        /*0060*/ 	.word	0xffffffff


	//   ....[14]....
        /*0064*/ 	.word	0xffffffff


	//   ....[15]....
        /*0068*/ 	.word	0xffffffff


	//----- nvinfo : EIATTR_COOP_GROUP_INSTR_OFFSETS
	.align		4
.L_1878:
        /*006c*/ 	.byte	0x04, 0x28
        /*006e*/ 	.short	(.L_1880 - .L_1879)


	//   ....[0]....
.L_1879:
        /*0070*/ 	.word	0x0000ec30


	//   ....[1]....
        /*0074*/ 	.word	0x0000ec70


	//   ....[2]....
        /*0078*/ 	.word	0x0000ecd0


	//   ....[3]....
        /*007c*/ 	.word	0x0000ed00


	//   ....[4]....
        /*0080*/ 	.word	0x000113b0


	//   ....[5]....
        /*0084*/ 	.word	0x000113c0


	//   ....[6]....
        /*0088*/ 	.word	0x000113f0


	//   ....[7]....
        /*008c*/ 	.word	0x00011400


	//   ....[8]....
        /*0090*/ 	.word	0x00013af0


	//   ....[9]....
        /*0094*/ 	.word	0x00013b10


	//   ....[10]....
        /*0098*/ 	.word	0x00013b40


	//   ....[11]....
        /*009c*/ 	.word	0x00013b50


	//   ....[12]....
        /*00a0*/ 	.word	0x00014d70


	//   ....[13]....
        /*00a4*/ 	.word	0x00014db0


	//   ....[14]....
        /*00a8*/ 	.word	0x00014e60


	//   ....[15]....
        /*00ac*/ 	.word	0x00014e70


	//----- nvinfo : EIATTR_EXIT_INSTR_OFFSETS
	.align		4
.L_1880:
        /*00b0*/ 	.byte	0x04, 0x1c
        /*00b2*/ 	.short	(.L_1882 - .L_1881)


	//   ....[0]....
.L_1881:
        /*00b4*/ 	.word	0x00000440


	//   ....[1]....
        /*00b8*/ 	.word	0x00000cc0


	//   ....[2]....
        /*00bc*/ 	.word	0x00000cf0


	//   ....[3]....
        /*00c0*/ 	.word	0x00015e10


	//   ....[4]....
        /*00c4*/ 	.word	0x00015e40


	//----- nvinfo : EIATTR_CRS_STACK_SIZE
	.align		4
.L_1882:
        /*00c8*/ 	.byte	0x04, 0x1e
        /*00ca*/ 	.short	(.L_1884 - .L_1883)
.L_1883:
        /*00cc*/ 	.word	0x00000000


	//----- nvinfo : EIATTR_CBANK_PARAM_SIZE
	.align		4
.L_1884:
        /*00d0*/ 	.byte	0x03, 0x19
        /*00d2*/ 	.short	0x01d0


	//----- nvinfo : EIATTR_PARAM_CBANK
	.align		4
        /*00d4*/ 	.byte	0x04, 0x0a
        /*00d6*/ 	.short	(.L_1886 - .L_1885)
	.align		4
.L_1885:
        /*00d8*/ 	.word	index@(.nv.constant0._ZN5flash24flash_fwd_splitkv_kernelI23Flash_fwd_kernel_traitsILi128ELi64ELi64ELi4ELb0ELb0EN7cutlass6half_tE19Flash_kernel_traitsILi128ELi64ELi64ELi4ES3_EELb1ELb0ELb0ELb0ELb1ELb0ELb1ELb1EEEvNS_16Flash_fwd_paramsE)
        /*00dc*/ 	.short	0x0210
        /*00de*/ 	.short	0x01d0


	//----- nvinfo : EIATTR_SW_WAR
	.align		4
.L_1886:
        /*00e0*/ 	.byte	0x04, 0x36
        /*00e2*/ 	.short	(.L_1888 - .L_1887)
.L_1887:
        /*00e4*/ 	.word	0x00000008
.L_1888:


//--------------------- .nv.info._ZN5flash24flash_fwd_splitkv_kernelI23Flash_fwd_kernel_traitsILi128ELi64ELi64ELi4ELb0ELb0EN7cutlass6half_tE19Flash_kernel_traitsILi128ELi64ELi64ELi4ES3_EELb1ELb0ELb0ELb0ELb1ELb1ELb1ELb1EEEvNS_16Flash_fwd_paramsE --------------------------
	.section	.nv.info._ZN5flash24flash_fwd_splitkv_kernelI23Flash_fwd_kernel_traitsILi128ELi64ELi64ELi4ELb0ELb0EN7cutlass6half_tE19Flash_kernel_traitsILi128ELi64ELi64ELi4ES3_EELb1ELb0ELb0ELb0ELb1ELb1ELb1ELb1EEEvNS_16Flash_fwd_paramsE,"",@"SHT_CUDA_INFO"
	.sectionflags	@""
	.align	4


	//----- nvinfo : EIATTR_CUDA_API_VERSION
	.align		4
        /*0000*/ 	.byte	0x04, 0x37
        /*0002*/ 	.short	(.L_1890 - .L_1889)
.L_1889:
        /*0004*/ 	.word	0x00000082


	//----- nvinfo : EIATTR_KPARAM_INFO
	.align		4
.L_1890:
        /*0008*/ 	.byte	0x04, 0x17
        /*000a*/ 	.short	(.L_1892 - .L_1891)
.L_1891:
        /*000c*/ 	.word	0x00000000
        /*0010*/ 	.short	0x0000
        /*0012*/ 	.short	0x0000
        /*0014*/ 	.byte	0x00, 0xf0, 0x41, 0x07


	//----- nvinfo : EIATTR_SPARSE_MMA_MASK
	.align		4
.L_1892:
        /*0018*/ 	.byte	0x03, 0x50
        /*001a*/ 	.short	0x0000


	//----- nvinfo : EIATTR_MAXREG_COUNT
	.align		4
        /*001c*/ 	.byte	0x03, 0x1b
        /*001e*/ 	.short	0x00ff


	//----- nvinfo : EIATTR_NUM_BARRIERS
	.align		4
        /*0020*/ 	.byte	0x02, 0x4c
        /*0022*/ 	.byte	0x01
	.zero		1


	//----- nvinfo : EIATTR_MERCURY_ISA_VERSION
	.align		4
        /*0024*/ 	.byte	0x03, 0x5f
        /*0026*/ 	.short	0x0101


	//----- nvinfo : EIATTR_COOP_GROUP_MASK_REGIDS
	.align		4
        /*0028*/ 	.byte	0x04, 0x29
        /*002a*/ 	.short	(.L_1894 - .L_1893)


	//   ....[0]....
.L_1893:
        /*002c*/ 	.word	0xffffffff


	//   ....[1]....
        /*0030*/ 	.word	0xffffffff


	//   ....[2]....
        /*0034*/ 	.word	0xffffffff


	//   ....[3]....
        /*0038*/ 	.word	0xffffffff


	//   ....[4]....
        /*003c*/ 	.word	0xffffffff


	//   ....[5]....
        /*0040*/ 	.word	0xffffffff


	//   ....[6]....
        /*0044*/ 	.word	0xffffffff


	//   ....[7]....
        /*0048*/ 	.word	0xffffffff


	//   ....[8]....
        /*004c*/ 	.word	0xffffffff


	//   ....[9]....
        /*0050*/ 	.word	0xffffffff


	//   ....[10]....
        /*0054*/ 	.word	0xffffffff


	//   ....[11]....
        /*0058*/ 	.word	0xffffffff


	//   ....[12]....
        /*005c*/ 	.word	0xffffffff


	//   ....[13]....
        /*0060*/ 	.word	0xffffffff


	//   ....[14]....
        /*0064*/ 	.word	0xffffffff


	//   ....[15]....
        /*0068*/ 	.word	0xffffffff


	//----- nvinfo : EIATTR_COOP_GROUP_INSTR_OFFSETS
	.align		4
.L_1894:
        /*006c*/ 	.byte	0x04, 0x28
        /*006e*/ 	.short	(.L_1896 - .L_1895)


	//   ....[0]....
.L_1895:
        /*0070*/ 	.word	0x0000f000


	//   ....[1]....
        /*0074*/ 	.word	0x0000f020


	//   ....[2]....
        /*0078*/ 	.word	0x0000f0c0


	//   ....[3]....
        /*007c*/ 	.word	0x0000f100


	//   ....[4]....
        /*0080*/ 	.word	0x00011bb0


	//   ....[5]....
        /*0084*/ 	.word	0x00011bc0


	//   ....[6]....
        /*0088*/ 	.word	0x00011bf0


	//   ....[7]....
        /*008c*/ 	.word	0x00011c00


	//   ....[8]....
        /*0090*/ 	.word	0x00014740


	//   ....[9]....
        /*0094*/ 	.word	0x00014750


	//   ....[10]....
        /*0098*/ 	.word	0x00014780


	//   ....[11]....
        /*009c*/ 	.word	0x00014790


	//   ....[12]....
        /*00a0*/ 	.word	0x00015980


	//   ....[13]....
        /*00a4*/ 	.word	0x000159c0


	//   ....[14]....
        /*00a8*/ 	.word	0x00015a70


	//   ....[15]....
        /*00ac*/ 	.word	0x00015a80


	//----- nvinfo : EIATTR_EXIT_INSTR_OFFSETS
	.align		4
.L_1896:
        /*00b0*/ 	.byte	0x04, 0x1c
        /*00b2*/ 	.short	(.L_1898 - .L_1897)


	//   ....[0]....
.L_1897:
        /*00b4*/ 	.word	0x00000440


	//   ....[1]....
        /*00b8*/ 	.word	0x00000cc0


	//   ....[2]....
        /*00bc*/ 	.word	0x00000cf0


	//   ....[3]....
        /*00c0*/ 	.word	0x00016a20


	//   ....[4]....
        /*00c4*/ 	.word	0x00016a50


	//----- nvinfo : EIATTR_CRS_STACK_SIZE
	.align		4
.L_1898:
        /*00c8*/ 	.byte	0x04, 0x1e
        /*00ca*/ 	.short	(.L_1900 - .L_1899)
.L_1899:
        /*00cc*/ 	.word	0x00000000


	//----- nvinfo : EIATTR_CBANK_PARAM_SIZE
	.align		4
.L_1900:
        /*00d0*/ 	.byte	0x03, 0x19
        /*00d2*/ 	.short	0x01d0


	//----- nvinfo : EIATTR_PARAM_CBANK
	.align		4
        /*00d4*/ 	.byte	0x04, 0x0a
        /*00d6*/ 	.short	(.L_1902 - .L_1901)
	.align		4
.L_1901:
        /*00d8*/ 	.word	index@(.nv.constant0._ZN5flash24flash_fwd_splitkv_kernelI23Flash_fwd_kernel_traitsILi128ELi64ELi64ELi4ELb0ELb0EN7cutlass6half_tE19Flash_kernel_traitsILi128ELi64ELi64ELi4ES3_EELb1ELb0ELb0ELb0ELb1ELb1ELb1ELb1EEEvNS_16Flash_fwd_paramsE)
        /*00dc*/ 	.short	0x0210
        /*00de*/ 	.short	0x01d0


	//----- nvinfo : EIATTR_SW_WAR
	.align		4
.L_1902:
        /*00e0*/ 	.byte	0x04, 0x36
        /*00e2*/ 	.short	(.L_1904 - .L_1903)
.L_1903:
        /*00e4*/ 	.word	0x00000008
.L_1904:


//--------------------- .nv.info._ZN5flash24flash_fwd_splitkv_kernelI23Flash_fwd_kernel_traitsILi128ELi64ELi64ELi4ELb0ELb0EN7cutlass6half_tE19Flash_kernel_traitsILi128ELi64ELi64ELi4ES3_EELb1ELb0ELb1ELb0ELb0ELb0ELb1ELb1EEEvNS_16Flash_fwd_paramsE --------------------------
	.section	.nv.info._ZN5flash24flash_fwd_splitkv_kernelI23Flash_fwd_kernel_traitsILi128ELi64ELi64ELi4ELb0ELb0EN7cutlass6half_tE19Flash_kernel_traitsILi128ELi64ELi64ELi4ES3_EELb1ELb0ELb1ELb0ELb0ELb0ELb1ELb1EEEvNS_16Flash_fwd_paramsE,"",@"SHT_CUDA_INFO"
	.sectionflags	@""
	.align	4


	//----- nvinfo : EIATTR_CUDA_API_VERSION
	.align		4
        /*0000*/ 	.byte	0x04, 0x37
        /*0002*/ 	.short	(.L_1906 - .L_1905)
.L_1905:
        /*0004*/ 	.word	0x00000082


	//----- nvinfo : EIATTR_KPARAM_INFO
	.align		4
.L_1906:
        /*0008*/ 	.byte	0x04, 0x17
        /*000a*/ 	.short	(.L_1908 - .L_1907)
.L_1907:
        /*000c*/ 	.word	0x00000000
        /*0010*/ 	.short	0x0000
        /*0012*/ 	.short	0x0000
        /*0014*/ 	.byte	0x00, 0xf0, 0x41, 0x07


	//----- nvinfo : EIATTR_SPARSE_MMA_MASK
	.align		4
.L_1908:
        /*0018*/ 	.byte	0x03, 0x50
        /*001a*/ 	.short	0x0000


	//----- nvinfo : EIATTR_MAXREG_COUNT
	.align		4
        /*001c*/ 	.byte	0x03, 0x1b
        /*001e*/ 	.short	0x00ff


	//----- nvinfo : EIATTR_NUM_BARRIERS
	.align		4
        /*0020*/ 	.byte	0x02, 0x4c
        /*0022*/ 	.byte	0x01
	.zero		1


	//----- nvinfo : EIATTR_MERCURY_ISA_VERSION
	.align		4
        /*0024*/ 	.byte	0x03, 0x5f
        /*0026*/ 	.short	0x0101


	//----- nvinfo : EIATTR_COOP_GROUP_MASK_REGIDS
	.align		4
        /*0028*/ 	.byte	0x04, 0x29
        /*002a*/ 	.short	(.L_1910 - .L_1909)


	//   ....[0]....
.L_1909:
        /*002c*/ 	.word	0xffffffff


	//   ....[1]....
        /*0030*/ 	.word	0xffffffff


	//   ....[2]....
        /*0034*/ 	.word	0xffffffff


	//   ....[3]....
        /*0038*/ 	.word	0xffffffff


	//   ....[4]....
        /*003c*/ 	.word	0xffffffff


	//   ....[5]....
        /*0040*/ 	.word	0xffffffff


	//   ....[6]....
        /*0044*/ 	.word	0xffffffff


	//   ....[7]....
        /*0048*/ 	.word	0xffffffff


	//   ....[8]....
        /*004c*/ 	.word	0xffffffff


	//   ....[9]....
        /*0050*/ 	.word	0xffffffff


	//   ....[10]....
        /*0054*/ 	.word	0xffffffff


	//   ....[11]....
        /*0058*/ 	.word	0xffffffff


	//   ....[12]....
        /*005c*/ 	.word	0xffffffff


	//   ....[13]....
        /*0060*/ 	.word	0xffffffff


	//   ....[14]....
        /*0064*/ 	.word	0xffffffff


	//   ....[15]....
        /*0068*/ 	.word	0xffffffff


	//----- nvinfo : EIATTR_COOP_GROUP_INSTR_OFFSETS
	.align		4
.L_1910:
        /*006c*/ 	.byte	0x04, 0x28
        /*006e*/ 	.short	(.L_1912 - .L_1911)


	//   ....[0]....
.L_1911:
        /*0070*/ 	.word	0x00010d60


	//   ....[1]....
        /*0074*/ 	.word	0x00010d80


	//   ....[2]....
        /*0078*/ 	.word	0x00010e20


	//   ....[3]....
        /*007c*/ 	.word	0x00010e30


	//   ....[4]....
        /*0080*/ 	.word	0x00013d90


	//   ....[5]....
        /*0084*/ 	.word	0x00013da0


	//   ....[6]....
        /*0088*/ 	.word	0x00013dd0


	//   ....[7]....
        /*008c*/ 	.word	0x00013de0


	//   ....[8]....
        /*0090*/ 	.word	0x00016df0


	//   ....[9]....
        /*0094*/ 	.word	0x00016e00


	//   ....[10]....
        /*0098*/ 	.word	0x00016e30


	//   ....[11]....
        /*009c*/ 	.word	0x00016e40


	//   ....[12]....
        /*00a0*/ 	.word	0x00018080


	//   ....[13]....
        /*00a4*/ 	.word	0x000180c0


	//   ....[14]....
        /*00a8*/ 	.word	0x00018160


	//   ....[15]....
        /*00ac*/ 	.word	0x00018170


	//----- nvinfo : EIATTR_EXIT_INSTR_OFFSETS
	.align		4
.L_1912:
        /*00b0*/ 	.byte	0x04, 0x1c
        /*00b2*/ 	.short	(.L_1914 - .L_1913)


	//   ....[0]....
.L_1913:
        /*00b4*/ 	.word	0x00000440


	//   ....[1]....
        /*00b8*/ 	.word	0x00000fd0


	//   ....[2]....
        /*00bc*/ 	.word	0x00001000


	//   ....[3]....
        /*00c0*/ 	.word	0x000193e0


	//   ....[4]....
        /*00c4*/ 	.word	0x00019430


	//   ....[5]....
        /*00c8*/ 	.word	0x00019450


	//----- nvinfo : EIATTR_CRS_STACK_SIZE
	.align		4
.L_1914:
        /*00cc*/ 	.byte	0x04, 0x1e
        /*00ce*/ 	.short	(.L_1916 - .L_1915)
.L_1915:
        /*00d0*/ 	.word	0x00000000


	//----- nvinfo : EIATTR_CBANK_PARAM_SIZE
	.align		4
.L_1916:
        /*00d4*/ 	.byte	0x03, 0x19
        /*00d6*/ 	.short	0x01d0


	//----- nvinfo : EIATTR_PARAM_CBANK
	.align		4
        /*00d8*/ 	.byte	0x04, 0x0a
        /*00da*/ 	.short	(.L_1918 - .L_1917)
	.align		4
.L_1917:
        /*00dc*/ 	.word	index@(.nv.constant0._ZN5flash24flash_fwd_splitkv_kernelI23Flash_fwd_kernel_traitsILi128ELi64ELi64ELi4ELb0ELb0EN7cutlass6half_tE19Flash_kernel_traitsILi128ELi64ELi64ELi4ES3_EELb1ELb0ELb1ELb0ELb0ELb0ELb1ELb1EEEvNS_16Flash_fwd_paramsE)
        /*00e0*/ 	.short	0x0210
        /*00e2*/ 	.short	0x01d0


	//----- nvinfo : EIATTR_SW_WAR
	.align		4
.L_1918:
        /*00e4*/ 	.byte	0x04, 0x36
        /*00e6*/ 	.short	(.L_1920 - .L_1919)
.L_1919:
        /*00e8*/ 	.word	0x00000008
.L_1920:


//--------------------- .nv.info._ZN5flash24flash_fwd_splitkv_kernelI23Flash_fwd_kernel_traitsILi128ELi64ELi64ELi4ELb0ELb0EN7cutlass6half_tE19Flash_kernel_traitsILi128ELi64ELi64ELi4ES3_EELb1ELb0ELb1ELb0ELb0ELb1ELb1ELb1EEEvNS_16Flash_fwd_paramsE --------------------------
	.section	.nv.info._ZN5flash24flash_fwd_splitkv_kernelI23Flash_fwd_kernel_traitsILi128ELi64ELi64ELi4ELb0ELb0EN7cutlass6half_tE19Flash_kernel_traitsILi128ELi64ELi64ELi4ES3_EELb1ELb0ELb1ELb0ELb0ELb1ELb1ELb1EEEvNS_16Flash_fwd_paramsE,"",@"SHT_CUDA_INFO"
	.sectionflags	@""
	.align	4


	//----- nvinfo : EIATTR_CUDA_API_VERSION
	.align		4
        /*0000*/ 	.byte	0x04, 0x37
        /*0002*/ 	.short	(.L_1922 - .L_1921)
.L_1921:
        /*0004*/ 	.word	0x00000082


	//----- nvinfo : EIATTR_KPARAM_INFO
	.align		4
.L_1922:
        /*0008*/ 	.byte	0x04, 0x17
        /*000a*/ 	.short	(.L_1924 - .L_1923)
.L_1923:
        /*000c*/ 	.word	0x00000000
        /*0010*/ 	.short	0x0000
        /*0012*/ 	.short	0x0000
        /*0014*/ 	.byte	0x00, 0xf0, 0x41, 0x07


	//----- nvinfo : EIATTR_SPARSE_MMA_MASK
	.align		4
.L_1924:
        /*0018*/ 	.byte	0x03, 0x50
        /*001a*/ 	.short	0x0000


	//----- nvinfo : EIATTR_MAXREG_COUNT
	.align		4
        /*001c*/ 	.byte	0x03, 0x1b
        /*001e*/ 	.short	0x00ff


	//----- nvinfo : EIATTR_NUM_BARRIERS
	.align		4
        /*0020*/ 	.byte	0x02, 0x4c
        /*0022*/ 	.byte	0x01
	.zero		1


	//----- nvinfo : EIATTR_MERCURY_ISA_VERSION
	.align		4
        /*0024*/ 	.byte	0x03, 0x5f
        /*0026*/ 	.short	0x0101


	//----- nvinfo : EIATTR_COOP_GROUP_MASK_REGIDS
	.align		4
        /*0028*/ 	.byte	0x04, 0x29
        /*002a*/ 	.short	(.L_1926 - .L_1925)


	//   ....[0]....
.L_1925:
        /*002c*/ 	.word	0xffffffff


	//   ....[1]....
        /*0030*/ 	.word	0xffffffff


	//   ....[2]....
        /*0034*/ 	.word	0xffffffff


	//   ....[3]....
        /*0038*/ 	.word	0xffffffff


	//   ....[4]....
        /*003c*/ 	.word	0xffffffff


	//   ....[5]....
        /*0040*/ 	.word	0xffffffff


	//   ....[6]....
        /*0044*/ 	.word	0xffffffff


	//   ....[7]....
        /*0048*/ 	.word	0xffffffff


	//   ....[8]....
        /*004c*/ 	.word	0xffffffff


	//   ....[9]....
        /*0050*/ 	.word	0xffffffff


	//   ....[10]....
        /*0054*/ 	.word	0xffffffff


	//   ....[11]....
        /*0058*/ 	.word	0xffffffff


	//   ....[12]....
        /*005c*/ 	.word	0xffffffff


	//   ....[13]....
        /*0060*/ 	.word	0xffffffff


	//   ....[14]....
        /*0064*/ 	.word	0xffffffff


	//   ....[15]....
        /*0068*/ 	.word	0xffffffff


	//----- nvinfo : EIATTR_COOP_GROUP_INSTR_OFFSETS
	.align		4
.L_1926:
        /*006c*/ 	.byte	0x04, 0x28
        /*006e*/ 	.short	(.L_1928 - .L_1927)


	//   ....[0]....
.L_1927:
        /*0070*/ 	.word	0x00011140


	//   ....[1]....
        /*0074*/ 	.word	0x00011160


	//   ....[2]....
        /*0078*/ 	.word	0x00011200


	//   ....[3]....
        /*007c*/ 	.word	0x00011210


	//   ....[4]....
        /*0080*/ 	.word	0x00014550


	//   ....[5]....
        /*0084*/ 	.word	0x00014560


	//   ....[6]....
        /*0088*/ 	.word	0x00014590


	//   ....[7]....
        /*008c*/ 	.word	0x000145a0


	//   ....[8]....
        /*0090*/ 	.word	0x000179e0


	//   ....[9]....
        /*0094*/ 	.word	0x000179f0


	//   ....[10]....
        /*0098*/ 	.word	0x00017a20


	//   ....[11]....
        /*009c*/ 	.word	0x00017a30


	//   ....[12]....
        /*00a0*/ 	.word	0x00018c50


	//   ....[13]....
        /*00a4*/ 	.word	0x00018c90


	//   ....[14]....
        /*00a8*/ 	.word	0x00018d30


	//   ....[15]....
        /*00ac*/ 	.word	0x00018d40


	//----- nvinfo : EIATTR_EXIT_INSTR_OFFSETS
	.align		4
.L_1928:
        /*00b0*/ 	.byte	0x04, 0x1c
        /*00b2*/ 	.short	(.L_1930 - .L_1929)


	//   ....[0]....
.L_1929:
        /*00b4*/ 	.word	0x00000440


	//   ....[1]....
        /*00b8*/ 	.word	0x00000fd0


	//   ....[2]....
        /*00bc*/ 	.word	0x00001000


	//   ....[3]....
        /*00c0*/ 	.word	0x00019fb0


	//   ....[4]....
        /*00c4*/ 	.word	0x0001a000


	//   ....[5]....
        /*00c8*/ 	.word	0x0001a020


	//----- nvinfo : EIATTR_CRS_STACK_SIZE
	.align		4
.L_1930:
        /*00cc*/ 	.byte	0x04, 0x1e
        /*00ce*/ 	.short	(.L_1932 - .L_1931)
.L_1931:
        /*00d0*/ 	.word	0x00000000


	//----- nvinfo : EIATTR_CBANK_PARAM_SIZE
	.align		4
.L_1932:
        /*00d4*/ 	.byte	0x03, 0x19
        /*00d6*/ 	.short	0x01d0


	//----- nvinfo : EIATTR_PARAM_CBANK
	.align		4
        /*00d8*/ 	.byte	0x04, 0x0a
        /*00da*/ 	.short	(.L_1934 - .L_1933)
	.align		4
.L_1933:
        /*00dc*/ 	.word	index@(.nv.constant0._ZN5flash24flash_fwd_splitkv_kernelI23Flash_fwd_kernel_traitsILi128ELi64ELi64ELi4ELb0ELb0EN7cutlass6half_tE19Flash_kernel_traitsILi128ELi64ELi64ELi4ES3_EELb1ELb0ELb1ELb0ELb0ELb1ELb1ELb1EEEvNS_16Flash_fwd_paramsE)
        /*00e0*/ 	.short	0x0210
        /*00e2*/ 	.short	0x01d0


	//----- nvinfo : EIATTR_SW_WAR
	.align		4
.L_1934:
        /*00e4*/ 	.byte	0x04, 0x36
        /*00e6*/ 	.short	(.L_1936 - .L_1935)
.L_1935:
        /*00e8*/ 	.word	0x00000008
.L_1936:


//--------------------- .nv.callgraph             --------------------------
	.section	.nv.callgraph,"",@"SHT_CUDA_CALLGRAPH"
	.align	4
	.sectionentsize	8
	.align		4
        /*0000*/ 	.word	0x00000000
	.align		4
        /*0004*/ 	.word	0xffffffff
	.align		4
        /*0008*/ 	.word	0x00000000
	.align		4
        /*000c*/ 	.word	0xfffffffe
	.align		4
        /*0010*/ 	.word	0x00000000
	.align		4
        /*0014*/ 	.word	0xfffffffd
	.align		4
        /*0018*/ 	.word	0x00000000
	.align		4
        /*001c*/ 	.word	0xfffffffc


//--------------------- .nv.constant4             --------------------------
	.section	.nv.constant4,"a",@progbits
	.align	8
	.align		8
.nv.constant4:
        /*0000*/ 	.dword	_ZN79_INTERNAL_ba76c388_43_flash_fwd_split_hdim128_fp16_causal_sm80_cu_6987f922_28404cuda3std3__45__cpo5beginE
	.align		8
        /*0008*/ 	.dword	_ZN79_INTERNAL_ba76c388_43_flash_fwd_split_hdim128_fp16_causal_sm80_cu_6987f922_28404cuda3std3__45__cpo3endE
	.align		8
        /*0010*/ 	.dword	_ZN79_INTERNAL_ba76c388_43_flash_fwd_split_hdim128_fp16_causal_sm80_cu_6987f922_28404cuda3std3__45__cpo6cbeginE
	.align		8
        /*0018*/ 	.dword	_ZN79_INTERNAL_ba76c388_43_flash_fwd_split_hdim128_fp16_causal_sm80_cu_6987f922_28404cuda3std3__45__cpo4cendE
	.align		8
        /*0020*/ 	.dword	_ZN79_INTERNAL_ba76c388_43_flash_fwd_split_hdim128_fp16_causal_sm80_cu_6987f922_28404cuda3std3__481_GLOBAL__N__ba76c388_43_flash_fwd_split_hdim128_fp16_causal_sm80_cu_6987f922_28406ignoreE
	.align		8
        /*0028*/ 	.dword	_ZN79_INTERNAL_ba76c388_43_flash_fwd_split_hdim128_fp16_causal_sm80_cu_6987f922_28404cuda3std3__419piecewise_constructE
	.align		8
        /*0030*/ 	.dword	_ZN79_INTERNAL_ba76c388_43_flash_fwd_split_hdim128_fp16_causal_sm80_cu_6987f922_28404cuda3std3__48in_placeE
	.align		8
        /*0038*/ 	.dword	_ZN79_INTERNAL_ba76c388_43_flash_fwd_split_hdim128_fp16_causal_sm80_cu_6987f922_28404cuda3std6ranges3__45__cpo4swapE
	.align		8
        /*0040*/ 	.dword	_ZN79_INTERNAL_ba76c388_43_flash_fwd_split_hdim128_fp16_causal_sm80_cu_6987f922_28404cuda3std6ranges3__45__cpo9iter_moveE
	.align		8
        /*0048*/ 	.dword	_ZN79_INTERNAL_ba76c388_43_flash_fwd_split_hdim128_fp16_causal_sm80_cu_6987f922_28404cute7productE
	.align		8
        /*0050*/ 	.dword	_ZN79_INTERNAL_ba76c388_43_flash_fwd_split_hdim128_fp16_causal_sm80_cu_6987f922_28404cute1_E


//--------------------- .text._ZN5flash32flash_fwd_splitkv_combine_kernelI23Flash_fwd_kernel_traitsILi128ELi64ELi128ELi4ELb0ELb0EN7cutlass6half_tE19Flash_kernel_traitsILi128ELi64ELi128ELi4ES3_EELi4ELi7ELb0EEEvNS_16Flash_fwd_paramsE --------------------------
	.section	.text._ZN5flash32flash_fwd_splitkv_combine_kernelI23Flash_fwd_kernel_traitsILi128ELi64ELi128ELi4ELb0ELb0EN7cutlass6half_tE19Flash_kernel_traitsILi128ELi64ELi128ELi4ES3_EELi4ELi7ELb0EEEvNS_16Flash_fwd_paramsE,"ax",@progbits
	.align	128
        .global         _ZN5flash32flash_fwd_splitkv_combine_kernelI23Flash_fwd_kernel_traitsILi128ELi64ELi128ELi4ELb0ELb0EN7cutlass6half_tE19Flash_kernel_traitsILi128ELi64ELi128ELi4ES3_EELi4ELi7ELb0EEEvNS_16Flash_fwd_paramsE
        .type           _ZN5flash32flash_fwd_splitkv_combine_kernelI23Flash_fwd_kernel_traitsILi128ELi64ELi128ELi4ELb0ELb0EN7cutlass6half_tE19Flash_kernel_traitsILi128ELi64ELi128ELi4ES3_EELi4ELi7ELb0EEEvNS_16Flash_fwd_paramsE,@function
        .size           _ZN5flash32flash_fwd_splitkv_combine_kernelI23Flash_fwd_kernel_traitsILi128ELi64ELi128ELi4ELb0ELb0EN7cutlass6half_tE19Flash_kernel_traitsILi128ELi64ELi128ELi4ES3_EELi4ELi7ELb0EEEvNS_16Flash_fwd_paramsE,(.L_x_8312 - _ZN5flash32flash_fwd_splitkv_combine_kernelI23Flash_fwd_kernel_traitsILi128ELi64ELi128ELi4ELb0ELb0EN7cutlass6half_tE19Flash_kernel_traitsILi128ELi64ELi128ELi4ES3_EELi4ELi7ELb0EEEvNS_16Flash_fwd_paramsE)
        .other          _ZN5flash32flash_fwd_splitkv_combine_kernelI23Flash_fwd_kernel_traitsILi128ELi64ELi128ELi4ELb0ELb0EN7cutlass6half_tE19Flash_kernel_traitsILi128ELi64ELi128ELi4ES3_EELi4ELi7ELb0EEEvNS_16Flash_fwd_paramsE,@"STO_CUDA_ENTRY STV_DEFAULT"
_ZN5flash32flash_fwd_splitkv_combine_kernelI23Flash_fwd_kernel_traitsILi128ELi64ELi128ELi4ELb0ELb0EN7cutlass6half_tE19Flash_kernel_traitsILi128ELi64ELi128ELi4ES3_EELi4ELi7ELb0EEEvNS_16Flash_fwd_paramsE:
.text._ZN5flash32flash_fwd_splitkv_combine_kernelI23Flash_fwd_kernel_traitsILi128ELi64ELi128ELi4ELb0ELb0EN7cutlass6half_tE19Flash_kernel_traitsILi128ELi64ELi128ELi4ES3_EELi4ELi7ELb0EEEvNS_16Flash_fwd_paramsE:
[----:B------:R-:W-:Y:S08]  /*0000*/  LDC R1, c[0x0][0x28] ;  /* 0x00000a00ff017b82 */ /* 0x000ff00000000800 */
[----:B------:R-:W0:Y:S01]  /*0010*/  LDC.64 R26, c[0x0][0x2c0] ;  /* 0x0000b000ff1a7b82 */ /* 0x000e220000000a00 */
[----:B------:R-:W-:-:S07]  /*0020*/  ULDC UR5, c[0x0][0x270] ;  /* 0x00009c0000057ab9 */ /* 0x000fce0000000800 */
[----:B------:R-:W1:Y:S01]  /*0030*/  S2UR UR7, SR_CTAID.X ;  /* 0x00000000000779c3 */ /* 0x000e620000002500 */
[----:B0-----:R-:W-:Y:S01]  /*0040*/  IMAD R12, R26, UR5, RZ ;  /* 0x000000051a0c7c24 */ /* 0x001fe2000f8e02ff */
[----:B------:R-:W-:Y:S01]  /*0050*/  SHF.R.S32.HI R0, RZ, 0x1f, R27 ;  /* 0x0000001fff007819 */ /* 0x000fe2000001141b */
[----:B------:R-:W-:Y:S02]  /*0060*/  USHF.R.S32.HI UR5, URZ, 0x1f, UR5 ;  /* 0x0000001f3f057899 */ /* 0x000fe40008011405 */
[----:B------:R-:W-:Y:S01]  /*0070*/  IMAD R12, R12, R27, RZ ;  /* 0x0000001b0c0c7224 */ /* 0x000fe200078e02ff */
[----:B-1----:R-:W-:-:S04]  /*0080*/  USHF.L.U32 UR7, UR7, 0x2, URZ ;  /* 0x0000000207077899 */ /* 0x002fc8000800063f */
[----:B------:R-:W-:Y:S02]  /*0090*/  ISETP.LT.U32.AND P0, PT, R12, R27, PT ;  /* 0x0000001b0c00720c */ /* 0x000fe40003f01070 */
[----:B------:R-:W-:Y:S01]  /*00a0*/  SHF.R.S32.HI R5, RZ, 0x1f, R12 ;  /* 0x0000001fff057819 */ /* 0x000fe2000001140c */
[----:B------:R-:W-:-:S03]  /*00b0*/  USHF.R.S32.HI UR6, URZ, 0x1f, UR7 ;  /* 0x0000001f3f067899 */ /* 0x000fc60008011407 */
[----:B------:R-:W-:-:S04]  /*00c0*/  ISETP.LT.AND.EX P0, PT, R5, R0, PT, P0 ;  /* 0x000000000500720c */ /* 0x000fc80003f01300 */
[C---:B------:R-:W-:Y:S02]  /*00d0*/  SEL R0, R5.reuse, R0, P0 ;  /* 0x0000000005007207 */ /* 0x040fe40000000000 */
[----:B------:R-:W-:Y:S02]  /*00e0*/  SEL R27, R12, R27, P0 ;  /* 0x0000001b0c1b7207 */ /* 0x000fe40000000000 */
[----:B------:R-:W-:-:S04]  /*00f0*/  LOP3.LUT R2, R5, R0, RZ, 0xfc, !PT ;  /* 0x0000000005027212 */ /* 0x000fc800078efcff */
[----:B------:R-:W-:-:S13]  /*0100*/  ISETP.NE.U32.AND P1, PT, R2, RZ, PT ;  /* 0x000000ff0200720c */ /* 0x000fda0003f25070 */
[----:B------:R-:W-:Y:S05]  /*0110*/  @!P1 BRA `(.L_x_0) ;  /* 0x00000000001c9947 */ /* 0x000fea0003800000 */
[----:B------:R-:W-:Y:S01]  /*0120*/  IMAD.MOV.U32 R28, RZ, RZ, R12 ;  /* 0x000000ffff1c7224 */ /* 0x000fe200078e000c */
[----:B------:R-:W-:Y:S01]  /*0130*/  MOV R26, R27 ;  /* 0x0000001b001a7202 */ /* 0x000fe20000000f00 */
[----:B------:R-:W-:Y:S01]  /*0140*/  IMAD.MOV.U32 R19, RZ, RZ, R5 ;  /* 0x000000ffff137224 */ /* 0x000fe200078e0005 */
[----:B------:R-:W-:Y:S02]  /*0150*/  MOV R25, R0 ;  /* 0x0000000000197202 */ /* 0x000fe40000000f00 */
[----:B------:R-:W-:Y:S02]  /*0160*/  MOV R24, 0x180 ;  /* 0x0000018000187802 */ /* 0x000fe40000000f00 */
[----:B------:R-:W-:Y:S05]  /*0170*/  CALL.REL.NOINC `($__internal_0_$__cuda_sm20_div_s64) ;  /* 0x0000004400e47944 */ /* 0x000fea0003c00000 */
[----:B------:R-:W-:Y:S05]  /*0180*/  BRA `(.L_x_1) ;  /* 0x00000000004c7947 */ /* 0x000fea0003800000 */
.L_x_0:
[----:B------:R-:W0:Y:S01]  /*0190*/  I2F.U32.RP R4, R27 ;  /* 0x0000001b00047306 */ /* 0x000e220000209000 */
[----:B------:R-:W-:Y:S02]  /*01a0*/  ISETP.NE.U32.AND P0, PT, R27, RZ, PT ;  /* 0x000000ff1b00720c */ /* 0x000fe40003f05070 */
[----:B------:R-:W-:-:S05]  /*01b0*/  MOV R21, RZ ;  /* 0x000000ff00157202 */ /* 0x000fca0000000f00 */
[----:B0-----:R-:W0:Y:S02]  /*01c0*/  MUFU.RCP R3, R4 ;  /* 0x0000000400037308 */ /* 0x001e240000001000 */
[----:B0-----:R-:W-:-:S06]  /*01d0*/  VIADD R3, R3, 0xffffffe ;  /* 0x0ffffffe03037836 */ /* 0x001fcc0000000000 */
[----:B------:R-:W0:Y:S02]  /*01e0*/  F2I.FTZ.U32.TRUNC.NTZ R3, R3 ;  /* 0x0000000300037305 */ /* 0x000e24000021f000 */
[----:B0-----:R-:W-:-:S04]  /*01f0*/  IMAD.MOV R2, RZ, RZ, -R3 ;  /* 0x000000ffff027224 */ /* 0x001fc800078e0a03 */
[----:B------:R-:W-:Y:S01]  /*0200*/  IMAD R7, R2, R27, RZ ;  /* 0x0000001b02077224 */ /* 0x000fe200078e02ff */
[----:B------:R-:W-:-:S10]  /*0210*/  HFMA2.MMA R2, -RZ, RZ, 0, 0 ;  /* 0x00000000ff027435 */ /* 0x000fd400000001ff */
[----:B------:R-:W-:-:S06]  /*0220*/  IMAD.HI.U32 R7, R3, R7, R2 ;  /* 0x0000000703077227 */ /* 0x000fcc00078e0002 */
[----:B------:R-:W-:-:S04]  /*0230*/  IMAD.HI.U32 R20, R7, R12, RZ ;  /* 0x0000000c07147227 */ /* 0x000fc800078e00ff */
[----:B------:R-:W-:-:S04]  /*0240*/  IMAD.MOV R2, RZ, RZ, -R20 ;  /* 0x000000ffff027224 */ /* 0x000fc800078e0a14 */
[----:B------:R-:W-:-:S05]  /*0250*/  IMAD R2, R27, R2, R12 ;  /* 0x000000021b027224 */ /* 0x000fca00078e020c */
[----:B------:R-:W-:-:S13]  /*0260*/  ISETP.GE.U32.AND P2, PT, R2, R27, PT ;  /* 0x0000001b0200720c */ /* 0x000fda0003f46070 */
[----:B------:R-:W-:Y:S01]  /*0270*/  @P2 IADD3 R2, R2, -R27, RZ ;  /* 0x8000001b02022210 */ /* 0x000fe20007ffe0ff */
[----:B------:R-:W-:-:S03]  /*0280*/  @P2 VIADD R20, R20, 0x1 ;  /* 0x0000000114142836 */ /* 0x000fc60000000000 */
[----:B------:R-:W-:-:S13]  /*0290*/  ISETP.GE.U32.AND P1, PT, R2, R27, PT ;  /* 0x0000001b0200720c */ /* 0x000fda0003f26070 */
[----:B------:R-:W-:Y:S02]  /*02a0*/  @P1 IADD3 R20, R20, 0x1, RZ ;  /* 0x0000000114141810 */ /* 0x000fe40007ffe0ff */
[----:B------:R-:W-:-:S07]  /*02b0*/  @!P0 LOP3.LUT R20, RZ, R27, RZ, 0x33, !PT ;  /* 0x0000001bff148212 */ /* 0x000fce00078e33ff */
.L_x_1:
[----:B------:R-:W-:Y:S01]  /*02c0*/  ULDC UR4, c[0x0][0x270] ;  /* 0x00009c0000047ab9 */ /* 0x000fe20000000800 */
[----:B------:R-:W-:Y:S01]  /*02d0*/  BSSY B0, `(.L_x_2) ;  /* 0x0000022000007945 */ /* 0x000fe20003800000 */
[----:B------:R-:W-:-:S04]  /*02e0*/  ISETP.LT.U32.AND P0, PT, R20, UR4, PT ;  /* 0x0000000414007c0c */ /* 0x000fc8000bf01070 */
[----:B------:R-:W-:-:S04]  /*02f0*/  ISETP.LT.AND.EX P0, PT, R21, UR5, PT, P0 ;  /* 0x0000000515007c0c */ /* 0x000fc8000bf01300 */
[C---:B------:R-:W-:Y:S02]  /*0300*/  SEL R25, R21.reuse, UR5, P0 ;  /* 0x0000000515197c07 */ /* 0x040fe40008000000 */
[----:B------:R-:W-:Y:S02]  /*0310*/  SEL R26, R20, UR4, P0 ;  /* 0x00000004141a7c07 */ /* 0x000fe40008000000 */
[----:B------:R-:W-:-:S04]  /*0320*/  LOP3.LUT R2, R21, R25, RZ, 0xfc, !PT ;  /* 0x0000001915027212 */ /* 0x000fc800078efcff */
[----:B------:R-:W-:-:S13]  /*0330*/  ISETP.NE.U32.AND P1, PT, R2, RZ, PT ;  /* 0x000000ff0200720c */ /* 0x000fda0003f25070 */
[----:B------:R-:W-:Y:S05]  /*0340*/  @!P1 BRA `(.L_x_3) ;  /* 0x00000000001c9947 */ /* 0x000fea0003800000 */
[----:B------:R-:W-:Y:S01]  /*0350*/  IMAD.MOV.U32 R28, RZ, RZ, R20 ;  /* 0x000000ffff1c7224 */ /* 0x000fe200078e0014 */
[----:B------:R-:W-:Y:S02]  /*0360*/  MOV R19, R21 ;  /* 0x0000001500137202 */ /* 0x000fe40000000f00 */
[----:B------:R-:W-:Y:S02]  /*0370*/  MOV R24, 0x390 ;  /* 0x0000039000187802 */ /* 0x000fe40000000f00 */
[----:B------:R-:W-:Y:S05]  /*0380*/  CALL.REL.NOINC `($__internal_0_$__cuda_sm20_div_s64) ;  /* 0x0000004400607944 */ /* 0x000fea0003c00000 */
[----:B------:R-:W-:Y:S02]  /*0390*/  MOV R6, R20 ;  /* 0x0000001400067202 */ /* 0x000fe40000000f00 */
[----:B------:R-:W-:Y:S01]  /*03a0*/  MOV R7, R21 ;  /* 0x0000001500077202 */ /* 0x000fe20000000f00 */
[----:B------:R-:W-:Y:S05]  /*03b0*/  BRA `(.L_x_4) ;  /* 0x00000000004c7947 */ /* 0x000fea0003800000 */
.L_x_3:
[----:B------:R-:W0:Y:S01]  /*03c0*/  I2F.U32.RP R8, R26 ;  /* 0x0000001a00087306 */ /* 0x000e220000209000 */
[----:B------:R-:W-:-:S07]  /*03d0*/  ISETP.NE.U32.AND P0, PT, R26, RZ, PT ;  /* 0x000000ff1a00720c */ /* 0x000fce0003f05070 */
[----:B0-----:R-:W0:Y:S02]  /*03e0*/  MUFU.RCP R4, R8 ;  /* 0x0000000800047308 */ /* 0x001e240000001000 */
[----:B0-----:R-:W-:-:S06]  /*03f0*/  VIADD R4, R4, 0xffffffe ;  /* 0x0ffffffe04047836 */ /* 0x001fcc0000000000 */
[----:B------:R-:W0:Y:S02]  /*0400*/  F2I.FTZ.U32.TRUNC.NTZ R3, R4 ;  /* 0x0000000400037305 */ /* 0x000e24000021f000 */
[----:B0-----:R-:W-:-:S04]  /*0410*/  IMAD.MOV R2, RZ, RZ, -R3 ;  /* 0x000000ffff027224 */ /* 0x001fc800078e0a03 */
[----:B------:R-:W-:Y:S01]  /*0420*/  IMAD R7, R2, R26, RZ ;  /* 0x0000001a02077224 */ /* 0x000fe200078e02ff */
[----:B------:R-:W-:-:S10]  /*0430*/  HFMA2.MMA R2, -RZ, RZ, 0, 0 ;  /* 0x00000000ff027435 */ /* 0x000fd400000001ff */
[----:B------:R-:W-:-:S06]  /*0440*/  IMAD.HI.U32 R7, R3, R7, R2 ;  /* 0x0000000703077227 */ /* 0x000fcc00078e0002 */
[----:B------:R-:W-:Y:S01]  /*0450*/  IMAD.HI.U32 R6, R7, R20, RZ ;  /* 0x0000001407067227 */ /* 0x000fe200078e00ff */
[----:B------:R-:W-:-:S03]  /*0460*/  MOV R7, RZ ;  /* 0x000000ff00077202 */ /* 0x000fc60000000f00 */
[----:B------:R-:W-:-:S04]  /*0470*/  IMAD.MOV R3, RZ, RZ, -R6 ;  /* 0x000000ffff037224 */ /* 0x000fc800078e0a06 */
[----:B------:R-:W-:-:S05]  /*0480*/  IMAD R3, R26, R3, R20 ;  /* 0x000000031a037224 */ /* 0x000fca00078e0214 */
[----:B------:R-:W-:-:S13]  /*0490*/  ISETP.GE.U32.AND P2, PT, R3, R26, PT ;  /* 0x0000001a0300720c */ /* 0x000fda0003f46070 */
[----:B------:R-:W-:Y:S01]  /*04a0*/  @P2 IADD3 R3, R3, -R26, RZ ;  /* 0x8000001a03032210 */ /* 0x000fe20007ffe0ff */
[----:B------:R-:W-:-:S03]  /*04b0*/  @P2 VIADD R6, R6, 0x1 ;  /* 0x0000000106062836 */ /* 0x000fc60000000000 */
[----:B------:R-:W-:-:S13]  /*04c0*/  ISETP.GE.U32.AND P1, PT, R3, R26, PT ;  /* 0x0000001a0300720c */ /* 0x000fda0003f26070 */
[----:B------:R-:W-:Y:S02]  /*04d0*/  @P1 IADD3 R6, R6, 0x1, RZ ;  /* 0x0000000106061810 */ /* 0x000fe40007ffe0ff */
[----:B------:R-:W-:Y:S02]  /*04e0*/  @!P0 LOP3.LUT R6, RZ, R26, RZ, 0x33, !PT ;  /* 0x0000001aff068212 */ /* 0x000fe400078e33ff */
.L_x_4:
[----:B------:R-:W-:Y:S05]  /*04f0*/  BSYNC B0 ;  /* 0x0000000000007941 */ /* 0x000fea0003800000 */
.L_x_2:
[----:B------:R-:W0:Y:S01]  /*0500*/  LDC R3, c[0x0][0x2c4] ;  /* 0x0000b100ff037b82 */ /* 0x000e220000000800 */
[----:B------:R-:W-:Y:S01]  /*0510*/  BSSY B0, `(.L_x_5) ;  /* 0x000004a000007945 */ /* 0x000fe20003800000 */
[----:B0-----:R-:W-:Y:S01]  /*0520*/  IABS R9, R3 ;  /* 0x0000000300097213 */ /* 0x001fe20000000000 */
[C---:B------:R-:W-:Y:S01]  /*0530*/  VIADD R2, R3.reuse, 0xffffffff ;  /* 0xffffffff03027836 */ /* 0x040fe20000000000 */
[----:B------:R-:W-:Y:S02]  /*0540*/  ISETP.NE.AND P3, PT, R3, RZ, PT ;  /* 0x000000ff0300720c */ /* 0x000fe40003f65270 */
[----:B------:R-:W0:Y:S01]  /*0550*/  I2F.RP R13, R9 ;  /* 0x00000009000d7306 */ /* 0x000e220000209400 */
[----:B------:R-:W-:-:S05]  /*0560*/  IMAD.IADD R4, R2, 0x1, R9 ;  /* 0x0000000102047824 */ /* 0x000fca00078e0209 */
[----:B------:R-:W-:Y:S02]  /*0570*/  IABS R8, R4 ;  /* 0x0000000400087213 */ /* 0x000fe40000000000 */
[----:B0-----:R-:W0:Y:S02]  /*0580*/  MUFU.RCP R14, R13 ;  /* 0x0000000d000e7308 */ /* 0x001e240000001000 */
[----:B0-----:R-:W-:-:S06]  /*0590*/  VIADD R14, R14, 0xffffffe ;  /* 0x0ffffffe0e0e7836 */ /* 0x001fcc0000000000 */
[----:B------:R-:W0:Y:S02]  /*05a0*/  F2I.FTZ.U32.TRUNC.NTZ R15, R14 ;  /* 0x0000000e000f7305 */ /* 0x000e24000021f000 */
[----:B0-----:R-:W-:Y:S02]  /*05b0*/  IMAD.MOV R10, RZ, RZ, -R15 ;  /* 0x000000ffff0a7224 */ /* 0x001fe400078e0a0f */
[----:B------:R-:W-:Y:S02]  /*05c0*/  IMAD.MOV.U32 R14, RZ, RZ, RZ ;  /* 0x000000ffff0e7224 */ /* 0x000fe400078e00ff */
[----:B------:R-:W-:-:S04]  /*05d0*/  IMAD R10, R10, R9, RZ ;  /* 0x000000090a0a7224 */ /* 0x000fc800078e02ff */
[----:B------:R-:W-:-:S04]  /*05e0*/  IMAD.HI.U32 R11, R15, R10, R14 ;  /* 0x0000000a0f0b7227 */ /* 0x000fc800078e000e */
[----:B------:R-:W-:-:S04]  /*05f0*/  IMAD.MOV.U32 R10, RZ, RZ, R8 ;  /* 0x000000ffff0a7224 */ /* 0x000fc800078e0008 */
[----:B------:R-:W-:-:S04]  /*0600*/  IMAD.HI.U32 R11, R11, R10, RZ ;  /* 0x0000000a0b0b7227 */ /* 0x000fc800078e00ff */
[----:B------:R-:W-:-:S04]  /*0610*/  IMAD.MOV R8, RZ, RZ, -R11 ;  /* 0x000000ffff087224 */ /* 0x000fc800078e0a0b */
[----:B------:R-:W-:-:S05]  /*0620*/  IMAD R8, R9, R8, R10 ;  /* 0x0000000809087224 */ /* 0x000fca00078e020a */
[----:B------:R-:W-:-:S13]  /*0630*/  ISETP.GT.U32.AND P1, PT, R9, R8, PT ;  /* 0x000000080900720c */ /* 0x000fda0003f24070 */
[----:B------:R-:W-:Y:S02]  /*0640*/  @!P1 IMAD.IADD R8, R8, 0x1, -R9 ;  /* 0x0000000108089824 */ /* 0x000fe400078e0a09 */
[----:B------:R-:W-:Y:S01]  /*0650*/  @!P1 VIADD R11, R11, 0x1 ;  /* 0x000000010b0b9836 */ /* 0x000fe20000000000 */
[----:B------:R-:W-:Y:S02]  /*0660*/  ISETP.NE.AND P1, PT, R3, RZ, PT ;  /* 0x000000ff0300720c */ /* 0x000fe40003f25270 */
[-C--:B------:R-:W-:Y:S02]  /*0670*/  ISETP.GE.U32.AND P2, PT, R8, R9.reuse, PT ;  /* 0x000000090800720c */ /* 0x080fe40003f46070 */
[C---:B------:R-:W-:Y:S02]  /*0680*/  LOP3.LUT R8, R4.reuse, R9, RZ, 0x3c, !PT ;  /* 0x0000000904087212 */ /* 0x040fe400078e3cff */
[----:B------:R-:W-:Y:S02]  /*0690*/  LOP3.LUT R4, R4, R3, RZ, 0x3c, !PT ;  /* 0x0000000304047212 */ /* 0x000fe400078e3cff */
[----:B------:R-:W-:-:S02]  /*06a0*/  ISETP.GE.AND P0, PT, R8, RZ, PT ;  /* 0x000000ff0800720c */ /* 0x000fc40003f06270 */
[----:B------:R-:W-:-:S05]  /*06b0*/  LEA.HI.SX32 R8, R3, 0x1, 0x1 ;  /* 0x0000000103087811 */ /* 0x000fca00078f0aff */
[----:B------:R-:W-:Y:S01]  /*06c0*/  @P2 VIADD R11, R11, 0x1 ;  /* 0x000000010b0b2836 */ /* 0x000fe20000000000 */
[----:B------:R-:W-:-:S03]  /*06d0*/  ISETP.GT.AND P2, PT, R3, RZ, PT ;  /* 0x000000ff0300720c */ /* 0x000fc60003f44270 */
[----:B------:R-:W-:-:S04]  /*06e0*/  IMAD.MOV.U32 R17, RZ, RZ, R11 ;  /* 0x000000ffff117224 */ /* 0x000fc800078e000b */
[----:B------:R-:W-:Y:S01]  /*06f0*/  @!P0 IMAD.MOV R17, RZ, RZ, -R17 ;  /* 0x000000ffff118224 */ /* 0x000fe200078e0a11 */
[----:B------:R-:W-:Y:S02]  /*0700*/  @!P1 LOP3.LUT R17, RZ, R9, RZ, 0x33, !PT ;  /* 0x00000009ff119212 */ /* 0x000fe400078e33ff */
[----:B------:R-:W-:Y:S02]  /*0710*/  ISETP.GE.AND P1, PT, R4, RZ, PT ;  /* 0x000000ff0400720c */ /* 0x000fe40003f26270 */
[----:B------:R-:W-:Y:S02]  /*0720*/  ISETP.LT.U32.AND P0, PT, R26, R17, PT ;  /* 0x000000111a00720c */ /* 0x000fe40003f01070 */
[----:B------:R-:W-:Y:S02]  /*0730*/  SHF.R.S32.HI R16, RZ, 0x1f, R17 ;  /* 0x0000001fff107819 */ /* 0x000fe40000011411 */
[----:B------:R-:W-:Y:S02]  /*0740*/  SHF.R.S32.HI R9, RZ, 0x1f, R3 ;  /* 0x0000001fff097819 */ /* 0x000fe40000011403 */
[----:B------:R-:W-:-:S03]  /*0750*/  ISETP.LT.AND.EX P0, PT, R25, R16, PT, P0 ;  /* 0x000000101900720c */ /* 0x000fc60003f01300 */
[----:B------:R-:W-:Y:S01]  /*0760*/  @!P2 IMAD.MOV R8, RZ, RZ, R9 ;  /* 0x000000ffff08a224 */ /* 0x000fe200078e0209 */
[C---:B------:R-:W-:Y:S01]  /*0770*/  SEL R16, R25.reuse, R16, P0 ;  /* 0x0000001019107207 */ /* 0x040fe20000000000 */
[----:B------:R-:W-:Y:S01]  /*0780*/  @!P1 IMAD.MOV R11, RZ, RZ, -R11 ;  /* 0x000000ffff0b9224 */ /* 0x000fe200078e0a0b */
[----:B------:R-:W-:Y:S02]  /*0790*/  @!P3 LOP3.LUT R11, RZ, R3, RZ, 0x33, !PT ;  /* 0x00000003ff0bb212 */ /* 0x000fe400078e33ff */
[----:B------:R-:W-:Y:S02]  /*07a0*/  LOP3.LUT R4, R25, R16, RZ, 0xfc, !PT ;  /* 0x0000001019047212 */ /* 0x000fe400078efcff */
[----:B------:R-:W-:Y:S01]  /*07b0*/  SEL R17, R26, R17, P0 ;  /* 0x000000111a117207 */ /* 0x000fe20000000000 */
[----:B------:R-:W-:Y:S01]  /*07c0*/  IMAD R3, R11, R8, RZ ;  /* 0x000000080b037224 */ /* 0x000fe200078e02ff */
        /* <DEDUP_REMOVED lines=8> */
[----:B------:R-:W-:Y:S02]  /*0850*/  MOV R32, R20 ;  /* 0x0000001400207202 */ /* 0x000fe40000000f00 */
[----:B------:R-:W-:Y:S01]  /*0860*/  MOV R33, R21 ;  /* 0x0000001500217202 */ /* 0x000fe20000000f00 */
[----:B------:R-:W-:Y:S05]  /*0870*/  BRA `(.L_x_7) ;  /* 0x00000000004c7947 */ /* 0x000fea0003800000 */
.L_x_6:
[----:B------:R-:W0:Y:S01]  /*0880*/  I2F.U32.RP R10, R17 ;  /* 0x00000011000a7306 */ /* 0x000e220000209000 */
[----:B------:R-:W-:Y:S02]  /*0890*/  ISETP.NE.U32.AND P0, PT, R17, RZ, PT ;  /* 0x000000ff1100720c */ /* 0x000fe40003f05070 */
[----:B------:R-:W-:-:S05]  /*08a0*/  MOV R33, RZ ;  /* 0x000000ff00217202 */ /* 0x000fca0000000f00 */
[----:B0-----:R-:W0:Y:S02]  /*08b0*/  MUFU.RCP R8, R10 ;  /* 0x0000000a00087308 */ /* 0x001e240000001000 */
[----:B0-----:R-:W-:-:S06]  /*08c0*/  VIADD R8, R8, 0xffffffe ;  /* 0x0ffffffe08087836 */ /* 0x001fcc0000000000 */
[----:B------:R0:W1:Y:S02]  /*08d0*/  F2I.FTZ.U32.TRUNC.NTZ R9, R8 ;  /* 0x0000000800097305 */ /* 0x000064000021f000 */
[----:B0-----:R-:W-:Y:S01]  /*08e0*/  HFMA2.MMA R8, -RZ, RZ, 0, 0 ;  /* 0x00000000ff087435 */ /* 0x001fe200000001ff */
[----:B-1----:R-:W-:-:S04]  /*08f0*/  IMAD.MOV R4, RZ, RZ, -R9 ;  /* 0x000000ffff047224 */ /* 0x002fc800078e0a09 */
[----:B------:R-:W-:-:S05]  /*0900*/  IMAD R11, R4, R17, RZ ;  /* 0x00000011040b7224 */ /* 0x000fca00078e02ff */
        /* <DEDUP_REMOVED lines=10> */
.L_x_7:
[----:B------:R-:W-:Y:S05]  /*09b0*/  BSYNC B0 ;  /* 0x0000000000007941 */ /* 0x000fea0003800000 */
.L_x_5:
[----:B------:R-:W0:Y:S01]  /*09c0*/  LDC R8, c[0x0][0x2c4] ;  /* 0x0000b100ff087b82 */ /* 0x000e220000000800 */
[----:B------:R-:W-:Y:S01]  /*09d0*/  ULDC UR4, c[0x0][0x270] ;  /* 0x00009c0000047ab9 */ /* 0x000fe20000000800 */
[----:B------:R-:W-:Y:S01]  /*09e0*/  IABS R11, R3 ;  /* 0x00000003000b7213 */ /* 0x000fe20000000000 */
[----:B------:R-:W1:Y:S01]  /*09f0*/  S2R R35, SR_TID.X ;  /* 0x0000000000237919 */ /* 0x000e620000002100 */
[----:B------:R-:W-:Y:S02]  /*0a00*/  BSSY B0, `(.L_x_8) ;  /* 0x0000078000007945 */ /* 0x000fe40003800000 */
[----:B------:R-:W2:Y:S08]  /*0a10*/  I2F.RP R4, R11 ;  /* 0x0000000b00047306 */ /* 0x000eb00000209400 */
[----:B--2---:R-:W2:Y:S01]  /*0a20*/  MUFU.RCP R4, R4 ;  /* 0x0000000400047308 */ /* 0x004ea20000001000 */
[----:B0-----:R-:W-:Y:S01]  /*0a30*/  IMAD R9, R8, UR4, RZ ;  /* 0x0000000408097c24 */ /* 0x001fe2000f8e02ff */
[----:B------:R-:W-:Y:S01]  /*0a40*/  IABS R10, R8 ;  /* 0x00000008000a7213 */ /* 0x000fe20000000000 */
[----:B------:R-:W-:-:S03]  /*0a50*/  UIADD3 UR4, UR4, -0x1, URZ ;  /* 0xffffffff04047890 */ /* 0x000fc6000fffe03f */
[----:B------:R-:W-:Y:S02]  /*0a60*/  IABS R13, R9 ;  /* 0x00000009000d7213 */ /* 0x000fe40000000000 */
[----:B------:R-:W0:Y:S01]  /*0a70*/  I2F.RP R15, R10 ;  /* 0x0000000a000f7306 */ /* 0x000e220000209400 */
[----:B------:R-:W-:Y:S02]  /*0a80*/  ISETP.NE.AND P5, PT, R9, RZ, PT ;  /* 0x000000ff0900720c */ /* 0x000fe40003fa5270 */
[----:B------:R-:W-:Y:S01]  /*0a90*/  IMAD.IADD R22, R2, 0x1, R13 ;  /* 0x0000000102167824 */ /* 0x000fe200078e020d */
[----:B------:R-:W-:-:S04]  /*0aa0*/  IABS R2, R3 ;  /* 0x0000000300027213 */ /* 0x000fc80000000000 */
[----:B------:R-:W3:Y:S01]  /*0ab0*/  I2F.RP R20, R13 ;  /* 0x0000000d00147306 */ /* 0x000ee20000209400 */
[----:B--2---:R-:W-:Y:S02]  /*0ac0*/  VIADD R18, R4, 0xffffffe ;  /* 0x0ffffffe04127836 */ /* 0x004fe40000000000 */
[----:B------:R-:W-:-:S05]  /*0ad0*/  IMAD.MOV R2, RZ, RZ, -R2 ;  /* 0x000000ffff027224 */ /* 0x000fca00078e0a02 */
[----:B0-----:R-:W0:Y:S08]  /*0ae0*/  MUFU.RCP R24, R15 ;  /* 0x0000000f00187308 */ /* 0x001e300000001000 */
[----:B---3--:R-:W2:Y:S08]  /*0af0*/  MUFU.RCP R28, R20 ;  /* 0x00000014001c7308 */ /* 0x008eb00000001000 */
[----:B------:R-:W3:Y:S01]  /*0b00*/  F2I.FTZ.U32.TRUNC.NTZ R19, R18 ;  /* 0x0000001200137305 */ /* 0x000ee2000021f000 */
[----:B0-----:R-:W-:-:S07]  /*0b10*/  VIADD R24, R24, 0xffffffe ;  /* 0x0ffffffe18187836 */ /* 0x001fce0000000000 */
[----:B------:R-:W0:Y:S01]  /*0b20*/  F2I.FTZ.U32.TRUNC.NTZ R25, R24 ;  /* 0x0000001800197305 */ /* 0x000e22000021f000 */
[----:B--2---:R-:W-:Y:S01]  /*0b30*/  VIADD R28, R28, 0xffffffe ;  /* 0x0ffffffe1c1c7836 */ /* 0x004fe20000000000 */
[----:B------:R-:W-:Y:S01]  /*0b40*/  IABS R20, R22 ;  /* 0x0000001600147213 */ /* 0x000fe20000000000 */
[----:B---3--:R-:W-:-:S05]  /*0b50*/  IMAD.MOV R14, RZ, RZ, -R19 ;  /* 0x000000ffff0e7224 */ /* 0x008fca00078e0a13 */
[----:B------:R-:W2:Y:S01]  /*0b60*/  F2I.FTZ.U32.TRUNC.NTZ R29, R28 ;  /* 0x0000001c001d7305 */ /* 0x000ea2000021f000 */
[----:B------:R-:W-:Y:S02]  /*0b70*/  IMAD.MOV.U32 R18, RZ, RZ, RZ ;  /* 0x000000ffff127224 */ /* 0x000fe400078e00ff */
[----:B------:R-:W-:-:S04]  /*0b80*/  IMAD R14, R14, R11, RZ ;  /* 0x0000000b0e0e7224 */ /* 0x000fc800078e02ff */
[----:B------:R-:W-:Y:S01]  /*0b90*/  IMAD.HI.U32 R14, R19, R14, R18 ;  /* 0x0000000e130e7227 */ /* 0x000fe200078e0012 */
[----:B------:R-:W-:-:S03]  /*0ba0*/  IABS R19, R9 ;  /* 0x0000000900137213 */ /* 0x000fc60000000000 */
[----:B0-----:R-:W-:Y:S02]  /*0bb0*/  IMAD.MOV R15, RZ, RZ, -R25 ;  /* 0x000000ffff0f7224 */ /* 0x001fe400078e0a19 */
[----:B------:R-:W-:Y:S02]  /*0bc0*/  IMAD.MOV R19, RZ, RZ, -R19 ;  /* 0x000000ffff137224 */ /* 0x000fe400078e0a13 */
[----:B--2---:R-:W-:Y:S02]  /*0bd0*/  IMAD.MOV R4, RZ, RZ, -R29 ;  /* 0x000000ffff047224 */ /* 0x004fe400078e0a1d */
[----:B------:R-:W-:Y:S02]  /*0be0*/  IMAD.MOV.U32 R28, RZ, RZ, RZ ;  /* 0x000000ffff1c7224 */ /* 0x000fe400078e00ff */
[----:B------:R-:W-:Y:S02]  /*0bf0*/  IMAD R21, R4, R13, RZ ;  /* 0x0000000d04157224 */ /* 0x000fe400078e02ff */
[----:B------:R-:W-:-:S02]  /*0c00*/  VIADD R4, R11, UR4 ;  /* 0x000000040b047c36 */ /* 0x000fc40008000000 */
[----:B------:R-:W-:-:S03]  /*0c10*/  IMAD.HI.U32 R21, R29, R21, R28 ;  /* 0x000000151d157227 */ /* 0x000fc600078e001c */
[----:B------:R-:W-:Y:S01]  /*0c20*/  IABS R18, R4 ;  /* 0x0000000400127213 */ /* 0x000fe20000000000 */
[----:B------:R-:W-:Y:S02]  /*0c30*/  IMAD R15, R15, R10, RZ ;  /* 0x0000000a0f0f7224 */ /* 0x000fe400078e02ff */
[----:B------:R-:W-:-:S04]  /*0c40*/  IMAD.HI.U32 R21, R21, R20, RZ ;  /* 0x0000001415157227 */ /* 0x000fc800078e00ff */
[----:B------:R-:W-:Y:S02]  /*0c50*/  IMAD R26, R21, R19, R20 ;  /* 0x00000013151a7224 */ /* 0x000fe400078e0214 */
[----:B------:R-:W-:Y:S02]  /*0c60*/  IMAD.MOV.U32 R24, RZ, RZ, RZ ;  /* 0x000000ffff187224 */ /* 0x000fe400078e00ff */
[----:B------:R-:W-:Y:S01]  /*0c70*/  IMAD.HI.U32 R19, R14, R18, RZ ;  /* 0x000000120e137227 */ /* 0x000fe200078e00ff */
[----:B------:R-:W-:Y:S02]  /*0c80*/  ISETP.GT.U32.AND P4, PT, R13, R26, PT ;  /* 0x0000001a0d00720c */ /* 0x000fe40003f84070 */
[C---:B------:R-:W-:Y:S01]  /*0c90*/  LOP3.LUT R14, R22.reuse, R13, RZ, 0x3c, !PT ;  /* 0x0000000d160e7212 */ /* 0x040fe200078e3cff */
[----:B------:R-:W-:Y:S01]  /*0ca0*/  IMAD.HI.U32 R15, R25, R15, R24 ;  /* 0x0000000f190f7227 */ /* 0x000fe200078e0018 */
[----:B------:R-:W-:Y:S02]  /*0cb0*/  LOP3.LUT R22, R22, R8, RZ, 0x3c, !PT ;  /* 0x0000000816167212 */ /* 0x000fe400078e3cff */
[----:B------:R-:W-:Y:S01]  /*0cc0*/  ISETP.GE.AND P1, PT, R14, RZ, PT ;  /* 0x000000ff0e00720c */ /* 0x000fe20003f26270 */
[----:B------:R-:W-:Y:S01]  /*0cd0*/  IMAD R2, R19, R2, R18 ;  /* 0x0000000213027224 */ /* 0x000fe200078e0212 */
[----:B------:R-:W-:Y:S01]  /*0ce0*/  LEA.HI.SX32 R14, R9, 0x1, 0x1 ;  /* 0x00000001090e7811 */ /* 0x000fe200078f0aff */
[----:B------:R-:W-:-:S03]  /*0cf0*/  IMAD.HI.U32 R15, R15, R20, RZ ;  /* 0x000000140f0f7227 */ /* 0x000fc600078e00ff */
[----:B------:R-:W-:Y:S01]  /*0d00*/  ISETP.GT.U32.AND P3, PT, R11, R2, PT ;  /* 0x000000020b00720c */ /* 0x000fe20003f64070 */
[----:B------:R-:W-:Y:S01]  /*0d10*/  @!P4 IMAD.IADD R26, R26, 0x1, -R13 ;  /* 0x000000011a1ac824 */ /* 0x000fe200078e0a0d */
[----:B------:R-:W-:Y:S01]  /*0d20*/  IADD3 R23, -R15, RZ, RZ ;  /* 0x000000ff0f177210 */ /* 0x000fe20007ffe1ff */
[----:B------:R-:W-:-:S03]  /*0d30*/  @!P4 VIADD R21, R21, 0x1 ;  /* 0x000000011515c836 */ /* 0x000fc60000000000 */
[----:B------:R-:W-:Y:S01]  /*0d40*/  ISETP.GE.U32.AND P2, PT, R26, R13, PT ;  /* 0x0000000d1a00720c */ /* 0x000fe20003f46070 */
[----:B------:R-:W-:-:S05]  /*0d50*/  IMAD R23, R10, R23, R20 ;  /* 0x000000170a177224 */ /* 0x000fca00078e0214 */
[----:B------:R-:W-:Y:S01]  /*0d60*/  ISETP.GT.U32.AND P0, PT, R10, R23, PT ;  /* 0x000000170a00720c */ /* 0x000fe20003f04070 */
[----:B------:R-:W-:Y:S02]  /*0d70*/  @!P3 IMAD.IADD R2, R2, 0x1, -R11 ;  /* 0x000000010202b824 */ /* 0x000fe400078e0a0b */
[----:B------:R-:W-:Y:S01]  /*0d80*/  @!P3 VIADD R19, R19, 0x1 ;  /* 0x000000011313b836 */ /* 0x000fe20000000000 */
[----:B------:R-:W-:Y:S02]  /*0d90*/  ISETP.NE.AND P3, PT, R3, RZ, PT ;  /* 0x000000ff0300720c */ /* 0x000fe40003f65270 */
[-C--:B------:R-:W-:Y:S01]  /*0da0*/  ISETP.GE.U32.AND P6, PT, R2, R11.reuse, PT ;  /* 0x0000000b0200720c */ /* 0x080fe20003fc6070 */
[----:B------:R-:W-:Y:S01]  /*0db0*/  @P2 VIADD R21, R21, 0x1 ;  /* 0x0000000115152836 */ /* 0x000fe20000000000 */
[----:B------:R-:W-:-:S03]  /*0dc0*/  LOP3.LUT R2, R4, R11, RZ, 0x3c, !PT ;  /* 0x0000000b04027212 */ /* 0x000fc600078e3cff */
[----:B------:R-:W-:Y:S01]  /*0dd0*/  @!P1 IMAD.MOV R21, RZ, RZ, -R21 ;  /* 0x000000ffff159224 */ /* 0x000fe200078e0a15 */
[----:B------:R-:W-:Y:S01]  /*0de0*/  ISETP.GE.AND P2, PT, R2, RZ, PT ;  /* 0x000000ff0200720c */ /* 0x000fe20003f46270 */
[----:B------:R-:W-:Y:S01]  /*0df0*/  @!P0 IMAD.IADD R23, R23, 0x1, -R10 ;  /* 0x0000000117178824 */ /* 0x000fe200078e0a0a */
[----:B------:R-:W-:Y:S01]  /*0e00*/  @!P5 LOP3.LUT R21, RZ, R13, RZ, 0x33, !PT ;  /* 0x0000000dff15d212 */ /* 0x000fe200078e33ff */
[----:B------:R-:W-:Y:S01]  /*0e10*/  @!P0 VIADD R15, R15, 0x1 ;  /* 0x000000010f0f8836 */ /* 0x000fe20000000000 */
[----:B------:R-:W-:Y:S02]  /*0e20*/  ISETP.GE.AND P1, PT, R22, RZ, PT ;  /* 0x000000ff1600720c */ /* 0x000fe40003f26270 */
[----:B------:R-:W-:Y:S02]  /*0e30*/  ISETP.GE.U32.AND P4, PT, R23, R10, PT ;  /* 0x0000000a1700720c */ /* 0x000fe40003f86070 */
[----:B------:R-:W-:Y:S02]  /*0e40*/  ISETP.LT.U32.AND P0, PT, R6, R21, PT ;  /* 0x000000150600720c */ /* 0x000fe40003f01070 */
[----:B------:R-:W-:-:S02]  /*0e50*/  SHF.R.S32.HI R13, RZ, 0x1f, R21 ;  /* 0x0000001fff0d7819 */ /* 0x000fc40000011415 */
[----:B------:R-:W-:Y:S02]  /*0e60*/  @P6 IADD3 R19, R19, 0x1, RZ ;  /* 0x0000000113136810 */ /* 0x000fe40007ffe0ff */
[----:B------:R-:W-:Y:S02]  /*0e70*/  ISETP.LT.AND.EX P0, PT, R7, R13, PT, P0 ;  /* 0x0000000d0700720c */ /* 0x000fe40003f01300 */
[----:B------:R-:W-:Y:S01]  /*0e80*/  ISETP.GT.AND P5, PT, R9, RZ, PT ;  /* 0x000000ff0900720c */ /* 0x000fe20003fa4270 */
[----:B------:R-:W-:Y:S01]  /*0e90*/  @!P2 IMAD.MOV R19, RZ, RZ, -R19 ;  /* 0x000000ffff13a224 */ /* 0x000fe200078e0a13 */
[----:B------:R-:W-:Y:S01]  /*0ea0*/  @!P3 LOP3.LUT R19, RZ, R11, RZ, 0x33, !PT ;  /* 0x0000000bff13b212 */ /* 0x000fe200078e33ff */
[----:B------:R-:W-:Y:S01]  /*0eb0*/  @P4 VIADD R15, R15, 0x1 ;  /* 0x000000010f0f4836 */ /* 0x000fe20000000000 */
[C---:B------:R-:W-:Y:S02]  /*0ec0*/  SEL R11, R7.reuse, R13, P0 ;  /* 0x0000000d070b7207 */ /* 0x040fe40000000000 */
[----:B------:R-:W-:Y:S01]  /*0ed0*/  ISETP.NE.AND P2, PT, R8, RZ, PT ;  /* 0x000000ff0800720c */ /* 0x000fe20003f45270 */
[----:B------:R-:W-:Y:S01]  /*0ee0*/  @!P1 IMAD.MOV R15, RZ, RZ, -R15 ;  /* 0x000000ffff0f9224 */ /* 0x000fe200078e0a0f */
[----:B------:R-:W-:-:S02]  /*0ef0*/  LOP3.LUT R10, R7, R11, RZ, 0xfc, !PT ;  /* 0x0000000b070a7212 */ /* 0x000fc400078efcff */
[----:B------:R-:W-:Y:S02]  /*0f00*/  SHF.R.S32.HI R2, RZ, 0x1f, R9 ;  /* 0x0000001fff027819 */ /* 0x000fe40000011409 */
[----:B------:R-:W-:Y:S02]  /*0f10*/  ISETP.NE.U32.AND P1, PT, R10, RZ, PT ;  /* 0x000000ff0a00720c */ /* 0x000fe40003f25070 */
[----:B------:R-:W-:Y:S01]  /*0f20*/  ISETP.LT.U32.AND P3, PT, R32, R19, PT ;  /* 0x000000132000720c */ /* 0x000fe20003f61070 */
[----:B------:R-:W-:Y:S01]  /*0f30*/  @!P5 IMAD.MOV R14, RZ, RZ, R2 ;  /* 0x000000ffff0ed224 */ /* 0x000fe200078e0202 */
[----:B------:R-:W-:Y:S02]  /*0f40*/  SHF.R.S32.HI R9, RZ, 0x1f, R19 ;  /* 0x0000001fff097819 */ /* 0x000fe40000011413 */
[----:B------:R-:W-:Y:S02]  /*0f50*/  SEL R13, R6, R21, P0 ;  /* 0x00000015060d7207 */ /* 0x000fe40000000000 */
[----:B------:R-:W-:-:S02]  /*0f60*/  @!P2 LOP3.LUT R15, RZ, R8, RZ, 0x33, !PT ;  /* 0x00000008ff0fa212 */ /* 0x000fc400078e33ff */
[----:B------:R-:W-:-:S03]  /*0f70*/  ISETP.LT.AND.EX P3, PT, R33, R9, PT, P3 ;  /* 0x000000092100720c */ /* 0x000fc60003f61330 */
[----:B------:R-:W-:Y:S01]  /*0f80*/  IMAD R2, R15, R14, RZ ;  /* 0x0000000e0f027224 */ /* 0x000fe200078e02ff */
[----:B------:R-:W-:Y:S02]  /*0f90*/  SEL R15, R32, R19, P3 ;  /* 0x00000013200f7207 */ /* 0x000fe40001800000 */
[----:B------:R-:W-:Y:S01]  /*0fa0*/  SEL R14, R33, R9, P3 ;  /* 0x00000009210e7207 */ /* 0x000fe20001800000 */
[----:B-1----:R-:W-:Y:S06]  /*0fb0*/  @!P1 BRA `(.L_x_9) ;  /* 0x0000000000249947 */ /* 0x002fec0003800000 */
        /* <DEDUP_REMOVED lines=9> */
.L_x_9:
[----:B------:R-:W0:Y:S01]  /*1050*/  I2F.U32.RP R10, R13 ;  /* 0x0000000d000a7306 */ /* 0x000e220000209000 */
[----:B------:R-:W-:Y:S01]  /*1060*/  HFMA2.MMA R8, -RZ, RZ, 0, 0 ;  /* 0x00000000ff087435 */ /* 0x000fe200000001ff */
[----:B------:R-:W-:-:S06]  /*1070*/  ISETP.NE.U32.AND P0, PT, R13, RZ, PT ;  /* 0x000000ff0d00720c */ /* 0x000fcc0003f05070 */
[----:B0-----:R-:W0:Y:S02]  /*1080*/  MUFU.RCP R9, R10 ;  /* 0x0000000a00097308 */ /* 0x001e240000001000 */
[----:B0-----:R-:W-:-:S06]  /*1090*/  VIADD R9, R9, 0xffffffe ;  /* 0x0ffffffe09097836 */ /* 0x001fcc0000000000 */
[----:B------:R-:W0:Y:S02]  /*10a0*/  F2I.FTZ.U32.TRUNC.NTZ R9, R9 ;  /* 0x0000000900097305 */ /* 0x000e24000021f000 */
[----:B0-----:R-:W-:-:S04]  /*10b0*/  IMAD.MOV R7, RZ, RZ, -R9 ;  /* 0x000000ffff077224 */ /* 0x001fc800078e0a09 */
[----:B------:R-:W-:-:S04]  /*10c0*/  IMAD R7, R7, R13, RZ ;  /* 0x0000000d07077224 */ /* 0x000fc800078e02ff */
[----:B------:R-:W-:Y:S01]  /*10d0*/  IMAD.HI.U32 R7, R9, R7, R8 ;  /* 0x0000000709077227 */ /* 0x000fe200078e0008 */
[----:B------:R-:W-:-:S05]  /*10e0*/  MOV R9, RZ ;  /* 0x000000ff00097202 */ /* 0x000fca0000000f00 */
        /* <DEDUP_REMOVED lines=9> */
.L_x_10:
[----:B------:R-:W-:Y:S05]  /*1180*/  BSYNC B0 ;  /* 0x0000000000007941 */ /* 0x000fea0003800000 */
.L_x_8:
[----:B------:R-:W-:Y:S01]  /*1190*/  SHF.R.S32.HI R10, RZ, 0x1f, R35 ;  /* 0x0000001fff0a7819 */ /* 0x000fe20000011423 */
[----:B------:R-:W-:Y:S01]  /*11a0*/  ULDC UR5, c[0x0][0x3c4] ;  /* 0x0000f10000057ab9 */ /* 0x000fe20000000800 */
[----:B------:R-:W-:Y:S01]  /*11b0*/  IADD3 R19, P0, R12, -UR7, RZ ;  /* 0x800000070c137c10 */ /* 0x000fe2000ff1e0ff */
[----:B------:R-:W-:Y:S01]  /*11c0*/  ULDC.64 UR8, c[0x0][0x208] ;  /* 0x0000820000087ab9 */ /* 0x000fe20000000a00 */
[----:B------:R-:W-:Y:S02]  /*11d0*/  LEA.HI R25, R10, R35, RZ, 0x2 ;  /* 0x000000230a197211 */ /* 0x000fe400078f10ff */
[----:B------:R-:W-:Y:S02]  /*11e0*/  IADD3.X R7, R5, ~UR6, RZ, P0, !PT ;  /* 0x8000000605077c10 */ /* 0x000fe400087fe4ff */
[----:B------:R-:W-:Y:S02]  /*11f0*/  LOP3.LUT R24, R25, 0xfffffffc, RZ, 0xc0, !PT ;  /* 0xfffffffc19187812 */ /* 0x000fe400078ec0ff */
[----:B------:R-:W-:-:S03]  /*1200*/  SHF.R.S32.HI R25, RZ, 0x2, R25 ;  /* 0x00000002ff197819 */ /* 0x000fc60000011419 */
[----:B------:R-:W-:Y:S02]  /*1210*/  IMAD.IADD R24, R35, 0x1, -R24 ;  /* 0x0000000123187824 */ /* 0x000fe400078e0a18 */
[C---:B------:R-:W-:Y:S02]  /*1220*/  VIADD R31, R25.reuse, 0x20 ;  /* 0x00000020191f7836 */ /* 0x040fe40000000000 */
[----:B------:R-:W-:Y:S01]  /*1230*/  VIADD R37, R25, 0x40 ;  /* 0x0000004019257836 */ /* 0x000fe20000000000 */
[----:B------:R-:W-:Y:S01]  /*1240*/  ISETP.GT.U32.AND P3, PT, R19, R24, PT ;  /* 0x000000181300720c */ /* 0x000fe20003f64070 */
[----:B------:R-:W-:Y:S01]  /*1250*/  VIADD R30, R25, 0x60 ;  /* 0x00000060191e7836 */ /* 0x000fe20000000000 */
[----:B------:R-:W-:Y:S02]  /*1260*/  SHF.R.S32.HI R6, RZ, 0x1f, R24 ;  /* 0x0000001fff067819 */ /* 0x000fe40000011418 */
[----:B------:R-:W-:Y:S02]  /*1270*/  IADD3 R42, P0, R24, UR7, RZ ;  /* 0x00000007182a7c10 */ /* 0x000fe4000ff1e0ff */
[----:B------:R-:W-:-:S02]  /*1280*/  ISETP.GT.AND.EX P3, PT, R7, R6, PT, P3 ;  /* 0x000000060700720c */ /* 0x000fc40003f64330 */
[----:B------:R-:W-:Y:S02]  /*1290*/  IADD3.X R43, R6, UR6, RZ, P0, !PT ;  /* 0x00000006062b7c10 */ /* 0x000fe400087fe4ff */
[----:B------:R-:W-:Y:S02]  /*12a0*/  ISETP.GE.OR P1, PT, R25, UR5, !P3 ;  /* 0x0000000519007c0c */ /* 0x000fe4000df26670 */
[----:B------:R-:W-:Y:S02]  /*12b0*/  ISETP.GE.OR P5, PT, R31, UR5, !P3 ;  /* 0x000000051f007c0c */ /* 0x000fe4000dfa6670 */
[----:B------:R-:W-:Y:S02]  /*12c0*/  ISETP.GE.OR P4, PT, R37, UR5, !P3 ;  /* 0x0000000525007c0c */ /* 0x000fe4000df86670 */
[----:B------:R-:W-:-:S07]  /*12d0*/  ISETP.GE.OR P3, PT, R30, UR5, !P3 ;  /* 0x000000051e007c0c */ /* 0x000fce000df66670 */
[----:B------:R-:W0:Y:S01]  /*12e0*/  @!P1 LDC.64 R22, c[0x0][0x2b8] ;  /* 0x0000ae00ff169b82 */ /* 0x000e220000000a00 */
[----:B------:R-:W-:Y:S01]  /*12f0*/  @!P1 SHF.R.S32.HI R41, RZ, 0x1f, R25 ;  /* 0x0000001fff299819 */ /* 0x000fe20000011419 */
[----:B------:R-:W-:Y:S01]  /*1300*/  @!P1 IMAD.WIDE.U32 R44, R12, R25, R42 ;  /* 0x000000190c2c9225 */ /* 0x000fe200078e002a */
[----:B------:R-:W-:Y:S02]  /*1310*/  @!P5 SHF.R.S32.HI R29, RZ, 0x1f, R31 ;  /* 0x0000001fff1dd819 */ /* 0x000fe4000001141f */
[----:B------:R-:W-:Y:S01]  /*1320*/  @!P4 SHF.R.S32.HI R39, RZ, 0x1f, R37 ;  /* 0x0000001fff27c819 */ /* 0x000fe20000011425 */
[-C--:B------:R-:W-:Y:S02]  /*1330*/  @!P1 IMAD R26, R41, R12.reuse, RZ ;  /* 0x0000000c291a9224 */ /* 0x080fe400078e02ff */
[----:B------:R-:W1:Y:S01]  /*1340*/  @!P3 LDC.64 R6, c[0x0][0x2b8] ;  /* 0x0000ae00ff06bb82 */ /* 0x000e620000000a00 */
[----:B------:R-:W-:Y:S02]  /*1350*/  @!P5 IMAD R28, R29, R12, RZ ;  /* 0x0000000c1d1cd224 */ /* 0x000fe400078e02ff */
[----:B------:R-:W-:-:S02]  /*1360*/  @!P1 IMAD R29, R25, R5, R26 ;  /* 0x00000005191d9224 */ /* 0x000fc400078e021a */
[----:B------:R-:W-:-:S03]  /*1370*/  @!P5 IMAD.WIDE.U32 R40, R12, R31, R42 ;  /* 0x0000001f0c28d225 */ /* 0x000fc600078e002a */
[----:B------:R-:W2:Y:S01]  /*1380*/  @!P4 LDC.64 R18, c[0x0][0x2b8] ;  /* 0x0000ae00ff12cb82 */ /* 0x000ea20000000a00 */
[----:B------:R-:W-:Y:S01]  /*1390*/  @!P5 IMAD R28, R31, R5, R28 ;  /* 0x000000051f1cd224 */ /* 0x000fe200078e021c */
[----:B------:R-:W-:Y:S01]  /*13a0*/  @!P3 SHF.R.S32.HI R31, RZ, 0x1f, R30 ;  /* 0x0000001fff1fb819 */ /* 0x000fe2000001141e */
[----:B------:R-:W-:Y:S02]  /*13b0*/  @!P4 IMAD R26, R39, R12, RZ ;  /* 0x0000000c271ac224 */ /* 0x000fe400078e02ff */
[----:B------:R-:W-:Y:S02]  /*13c0*/  @!P4 IMAD.MOV.U32 R38, RZ, RZ, R42 ;  /* 0x000000ffff26c224 */ /* 0x000fe400078e002a */
[----:B------:R-:W-:Y:S01]  /*13d0*/  @!P4 IMAD.MOV.U32 R39, RZ, RZ, R43 ;  /* 0x000000ffff27c224 */ /* 0x000fe200078e002b */
[----:B------:R-:W3:Y:S01]  /*13e0*/  @!P5 LDC.64 R20, c[0x0][0x2b8] ;  /* 0x0000ae00ff14db82 */ /* 0x000ee20000000a00 */
[----:B------:R-:W-:Y:S01]  /*13f0*/  @!P1 IMAD.IADD R29, R45, 0x1, R29 ;  /* 0x000000012d1d9824 */ /* 0x000fe200078e021d */
[----:B0-----:R-:W-:Y:S01]  /*1400*/  @!P1 LEA R22, P0, R44, R22, 0x2 ;  /* 0x000000162c169211 */ /* 0x001fe200078010ff */
[----:B------:R-:W-:-:S03]  /*1410*/  @!P4 IMAD.WIDE.U32 R38, R12, R37, R38 ;  /* 0x000000250c26c225 */ /* 0x000fc600078e0026 */
[----:B------:R-:W-:Y:S01]  /*1420*/  @!P1 LEA.HI.X R23, R44, R23, R29, 0x2, P0 ;  /* 0x000000172c179211 */ /* 0x000fe200000f141d */
[----:B------:R-:W-:Y:S02]  /*1430*/  @!P4 IMAD R26, R37, R5, R26 ;  /* 0x00000005251ac224 */ /* 0x000fe400078e021a */
[----:B------:R-:W-:Y:S02]  /*1440*/  @!P3 IMAD R31, R31, R12, RZ ;  /* 0x0000000c1f1fb224 */ /* 0x000fe400078e02ff */
[----:B------:R-:W-:Y:S02]  /*1450*/  @!P3 IMAD.MOV.U32 R36, RZ, RZ, R42 ;  /* 0x000000ffff24b224 */ /* 0x000fe400078e002a */
[----:B------:R-:W-:Y:S02]  /*1460*/  @!P3 IMAD.MOV.U32 R37, RZ, RZ, R43 ;  /* 0x000000ffff25b224 */ /* 0x000fe400078e002b */
[----:B------:R-:W-:Y:S02]  /*1470*/  IMAD.MOV.U32 R29, RZ, RZ, -0x800000 ;  /* 0xff800000ff1d7424 */ /* 0x000fe400078e00ff */
[----:B------:R-:W-:-:S04]  /*1480*/  @!P3 IMAD.WIDE.U32 R36, R12, R30, R36 ;  /* 0x0000001e0c24b225 */ /* 0x000fc800078e0024 */
[----:B------:R-:W-:Y:S01]  /*1490*/  @!P3 IMAD R31, R30, R5, R31 ;  /* 0x000000051e1fb224 */ /* 0x000fe200078e021f */
[----:B-1----:R-:W-:Y:S01]  /*14a0*/  @!P3 LEA R6, P0, R36, R6, 0x2 ;  /* 0x000000062406b211 */ /* 0x002fe200078010ff */
[----:B------:R0:W4:Y:S01]  /*14b0*/  @!P1 LDG.E R29, desc[UR8][R22.64] ;  /* 0x00000008161d9981 */ /* 0x000122000c1e1900 */
[----:B------:R-:W-:Y:S01]  /*14c0*/  @!P4 IMAD.IADD R26, R39, 0x1, R26 ;  /* 0x00000001271ac824 */ /* 0x000fe200078e021a */
[----:B--2---:R-:W-:Y:S01]  /*14d0*/  @!P4 LEA R18, P1, R38, R18, 0x2 ;  /* 0x000000122612c211 */ /* 0x004fe200078210ff */
[----:B------:R-:W-:Y:S01]  /*14e0*/  @!P3 IMAD.IADD R31, R37, 0x1, R31 ;  /* 0x00000001251fb824 */ /* 0x000fe200078e021f */
[----:B---3--:R-:W-:Y:S01]  /*14f0*/  @!P5 LEA R20, P2, R40, R20, 0x2 ;  /* 0x000000142814d211 */ /* 0x008fe200078410ff */
[----:B------:R-:W-:Y:S01]  /*1500*/  @!P5 IMAD.IADD R28, R41, 0x1, R28 ;  /* 0x00000001291cd824 */ /* 0x000fe200078e021c */
[----:B------:R-:W-:Y:S01]  /*1510*/  @!P4 LEA.HI.X R19, R38, R19, R26, 0x2, P1 ;  /* 0x000000132613c211 */ /* 0x000fe200008f141a */
[----:B------:R-:W-:Y:S01]  /*1520*/  IMAD.MOV.U32 R26, RZ, RZ, -0x800000 ;  /* 0xff800000ff1a7424 */ /* 0x000fe200078e00ff */
[----:B------:R-:W-:-:S02]  /*1530*/  @!P3 LEA.HI.X R7, R36, R7, R31, 0x2, P0 ;  /* 0x000000072407b211 */ /* 0x000fc400000f141f */
[----:B------:R-:W-:Y:S01]  /*1540*/  @!P5 LEA.HI.X R21, R40, R21, R28, 0x2, P2 ;  /* 0x000000152815d211 */ /* 0x000fe200010f141c */
[----:B------:R-:W1:Y:S04]  /*1550*/  LDC R31, c[0x0][0x270] ;  /* 0x00009c00ff1f7b82 */ /* 0x000e680000000800 */
[----:B------:R2:W3:Y:S01]  /*1560*/  @!P5 LDG.E R26, desc[UR8][R20.64] ;  /* 0x00000008141ad981 */ /* 0x0004e2000c1e1900 */
[----:B0-----:R-:W-:Y:S02]  /*1570*/  IMAD.MOV.U32 R22, RZ, RZ, -0x800000 ;  /* 0xff800000ff167424 */ /* 0x001fe400078e00ff */
[----:B------:R-:W-:-:S04]  /*1580*/  IMAD.MOV.U32 R23, RZ, RZ, -0x800000 ;  /* 0xff800000ff177424 */ /* 0x000fc800078e00ff */
[----:B------:R0:W5:Y:S04]  /*1590*/  @!P3 LDG.E R22, desc[UR8][R6.64] ;  /* 0x000000080616b981 */ /* 0x000168000c1e1900 */
[----:B------:R0:W5:Y:S01]  /*15a0*/  @!P4 LDG.E R23, desc[UR8][R18.64] ;  /* 0x000000081217c981 */ /* 0x000162000c1e1900 */
[----:B-1----:R-:W-:-:S04]  /*15b0*/  IABS R28, R31 ;  /* 0x0000001f001c7213 */ /* 0x002fc80000000000 */
[----:B------:R-:W1:Y:S08]  /*15c0*/  I2F.U32.RP R34, R28 ;  /* 0x0000001c00227306 */ /* 0x000e700000209000 */
[----:B-1----:R-:W1:Y:S01]  /*15d0*/  MUFU.RCP R36, R34 ;  /* 0x0000002200247308 */ /* 0x002e620000001000 */
[----:B--2---:R-:W2:Y:S01]  /*15e0*/  S2R R20, SR_CgaCtaId ;  /* 0x0000000000147919 */ /* 0x004ea20000008800 */
[----:B-1----:R-:W-:-:S06]  /*15f0*/  VIADD R36, R36, 0xffffffe ;  /* 0x0ffffffe24247836 */ /* 0x002fcc0000000000 */
[----:B------:R-:W1:Y:S01]  /*1600*/  F2I.FTZ.U32.TRUNC.NTZ R37, R36 ;  /* 0x0000002400257305 */ /* 0x000e62000021f000 */
[----:B0-----:R-:W-:Y:S02]  /*1610*/  IABS R6, R4 ;  /* 0x0000000400067213 */ /* 0x001fe40000000000 */
[----:B------:R-:W-:Y:S01]  /*1620*/  IABS R18, R31 ;  /* 0x0000001f00127213 */ /* 0x000fe20000000000 */
[----:B-1----:R-:W-:Y:S02]  /*1630*/  IMAD.MOV R30, RZ, RZ, -R37 ;  /* 0x000000ffff1e7224 */ /* 0x002fe400078e0a25 */
[----:B------:R-:W-:Y:S02]  /*1640*/  IMAD.MOV.U32 R36, RZ, RZ, RZ ;  /* 0x000000ffff247224 */ /* 0x000fe400078e00ff */
[----:B------:R-:W-:-:S04]  /*1650*/  IMAD R7, R30, R28, RZ ;  /* 0x0000001c1e077224 */ /* 0x000fc800078e02ff */
[----:B------:R-:W-:-:S04]  /*1660*/  IMAD.HI.U32 R7, R37, R7, R36 ;  /* 0x0000000725077227 */ /* 0x000fc800078e0024 */
[----:B------:R-:W-:Y:S02]  /*1670*/  IMAD.MOV R18, RZ, RZ, -R18 ;  /* 0x000000ffff127224 */ /* 0x000fe400078e0a12 */
[----:B------:R-:W-:-:S04]  /*1680*/  IMAD.HI.U32 R7, R7, R6, RZ ;  /* 0x0000000607077227 */ /* 0x000fc800078e00ff */
[----:B------:R-:W-:Y:S01]  /*1690*/  IMAD R19, R7, R18, R6 ;  /* 0x0000001207137224 */ /* 0x000fe200078e0206 */
[----:B------:R-:W-:-:S04]  /*16a0*/  MOV R21, 0x400 ;  /* 0x0000040000157802 */ /* 0x000fc80000000f00 */
[----:B------:R-:W-:Y:S02]  /*16b0*/  ISETP.GT.U32.AND P3, PT, R28, R19, PT ;  /* 0x000000131c00720c */ /* 0x000fe40003f64070 */
[----:B--2---:R-:W-:Y:S02]  /*16c0*/  LEA R6, R20, R21, 0x18 ;  /* 0x0000001514067211 */ /* 0x004fe400078ec0ff */
[C---:B------:R-:W-:Y:S02]  /*16d0*/  ISETP.GT.AND P6, PT, R35.reuse, 0x7f, PT ;  /* 0x0000007f2300780c */ /* 0x040fe40003fc4270 */
[----:B------:R-:W-:Y:S01]  /*16e0*/  ISETP.GT.AND P1, PT, R35, 0x17f, PT ;  /* 0x0000017f2300780c */ /* 0x000fe20003f24270 */
[----:B------:R-:W-:Y:S01]  /*16f0*/  IMAD R25, R25, 0x14, R6 ;  /* 0x0000001419197824 */ /* 0x000fe200078e0206 */
[C---:B------:R-:W-:Y:S02]  /*1700*/  ISETP.GT.AND P2, PT, R35.reuse, 0x1ff, PT ;  /* 0x000001ff2300780c */ /* 0x040fe40003f44270 */
[----:B------:R-:W-:Y:S01]  /*1710*/  ISETP.GT.AND P0, PT, R35, 0xff, PT ;  /* 0x000000ff2300780c */ /* 0x000fe20003f04270 */
[----:B------:R-:W-:-:S02]  /*1720*/  IMAD R25, R24, 0x4, R25 ;  /* 0x0000000418197824 */ /* 0x000fc400078e0219 */
[----:B------:R-:W-:Y:S01]  /*1730*/  @!P3 IMAD.IADD R19, R19, 0x1, -R28 ;  /* 0x000000011313b824 */ /* 0x000fe200078e0a1c */
[----:B------:R-:W-:-:S04]  /*1740*/  LOP3.LUT R18, R33, R14, RZ, 0xfc, !PT ;  /* 0x0000000e21127212 */ /* 0x000fc800078efcff */
[----:B------:R-:W-:Y:S02]  /*1750*/  ISETP.GE.U32.AND P4, PT, R19, R28, PT ;  /* 0x0000001c1300720c */ /* 0x000fe40003f86070 */
[----:B------:R-:W-:Y:S01]  /*1760*/  LOP3.LUT R4, R4, R31, RZ, 0x3c, !PT ;  /* 0x0000001f04047212 */ /* 0x000fe200078e3cff */
[----:B------:R-:W-:Y:S01]  /*1770*/  @!P3 VIADD R7, R7, 0x1 ;  /* 0x000000010707b836 */ /* 0x000fe20000000000 */
[----:B------:R-:W-:Y:S09]  /*1780*/  BSSY B0, `(.L_x_11) ;  /* 0x0000029000007945 */ /* 0x000ff20003800000 */
[----:B------:R-:W-:Y:S01]  /*1790*/  @P4 VIADD R7, R7, 0x1 ;  /* 0x0000000107074836 */ /* 0x000fe20000000000 */
[----:B----4-:R0:W-:Y:S01]  /*17a0*/  @!P2 STS [R25], R29 ;  /* 0x0000001d1900a388 */ /* 0x0101e20000000800 */
[----:B------:R-:W-:-:S02]  /*17b0*/  ISETP.GE.AND P2, PT, R4, RZ, PT ;  /* 0x000000ff0400720c */ /* 0x000fc40003f46270 */
[----:B------:R-:W-:Y:S01]  /*17c0*/  IMAD.MOV.U32 R4, RZ, RZ, R7 ;  /* 0x000000ffff047224 */ /* 0x000fe200078e0007 */
[----:B---3--:R0:W-:Y:S01]  /*17d0*/  @!P1 STS [R25+0x280], R26 ;  /* 0x0002801a19009388 */ /* 0x0081e20000000800 */
[----:B------:R-:W-:-:S03]  /*17e0*/  ISETP.NE.U32.AND P1, PT, R18, RZ, PT ;  /* 0x000000ff1200720c */ /* 0x000fc60003f25070 */
[----:B-----5:R0:W-:Y:S04]  /*17f0*/  @!P6 STS [R25+0x780], R22 ;  /* 0x000780161900e388 */ /* 0x0201e80000000800 */
[----:B------:R0:W-:Y:S01]  /*1800*/  @!P0 STS [R25+0x500], R23 ;  /* 0x0005001719008388 */ /* 0x0001e20000000800 */
[----:B------:R-:W-:Y:S01]  /*1810*/  ISETP.NE.AND P0, PT, R31, RZ, PT ;  /* 0x000000ff1f00720c */ /* 0x000fe20003f05270 */
[----:B------:R-:W-:-:S12]  /*1820*/  @!P2 IMAD.MOV R4, RZ, RZ, -R4 ;  /* 0x000000ffff04a224 */ /* 0x000fd800078e0a04 */
[----:B------:R-:W-:Y:S01]  /*1830*/  @!P0 LOP3.LUT R4, RZ, R31, RZ, 0x33, !PT ;  /* 0x0000001fff048212 */ /* 0x000fe200078e33ff */
[----:B------:R-:W-:Y:S06]  /*1840*/  @!P1 BRA `(.L_x_12) ;  /* 0x0000000000249947 */ /* 0x000fec0003800000 */
[----:B------:R-:W-:Y:S01]  /*1850*/  IMAD.MOV.U32 R28, RZ, RZ, R32 ;  /* 0x000000ffff1c7224 */ /* 0x000fe200078e0020 */
[----:B0-----:R-:W-:Y:S01]  /*1860*/  MOV R26, R15 ;  /* 0x0000000f001a7202 */ /* 0x001fe20000000f00 */
[----:B------:R-:W-:Y:S01]  /*1870*/  IMAD.MOV.U32 R19, RZ, RZ, R33 ;  /* 0x000000ffff137224 */ /* 0x000fe200078e0021 */
[----:B------:R-:W-:Y:S02]  /*1880*/  MOV R25, R14 ;  /* 0x0000000e00197202 */ /* 0x000fe40000000f00 */
[----:B------:R-:W-:Y:S02]  /*1890*/  MOV R24, 0x18b0 ;  /* 0x000018b000187802 */ /* 0x000fe40000000f00 */
[----:B------:R-:W-:Y:S05]  /*18a0*/  CALL.REL.NOINC `($__internal_0_$__cuda_sm20_div_s64) ;  /* 0x0000003000187944 */ /* 0x000fea0003c00000 */
[----:B------:R-:W-:Y:S02]  /*18b0*/  MOV R40, R20 ;  /* 0x0000001400287202 */ /* 0x000fe40000000f00 */
[----:B------:R-:W-:Y:S01]  /*18c0*/  MOV R41, R21 ;  /* 0x0000001500297202 */ /* 0x000fe20000000f00 */
[----:B------:R-:W-:Y:S05]  /*18d0*/  BRA `(.L_x_13) ;  /* 0x00000000004c7947 */ /* 0x000fea0003800000 */
.L_x_12:
[----:B------:R-:W1:Y:S01]  /*18e0*/  I2F.U32.RP R20, R15 ;  /* 0x0000000f00147306 */ /* 0x000e620000209000 */
[----:B------:R-:W-:Y:S02]  /*18f0*/  ISETP.NE.U32.AND P0, PT, R15, RZ, PT ;  /* 0x000000ff0f00720c */ /* 0x000fe40003f05070 */
[----:B------:R-:W-:-:S05]  /*1900*/  MOV R41, RZ ;  /* 0x000000ff00297202 */ /* 0x000fca0000000f00 */
[----:B-1----:R-:W1:Y:S02]  /*1910*/  MUFU.RCP R18, R20 ;  /* 0x0000001400127308 */ /* 0x002e640000001000 */
[----:B-1----:R-:W-:-:S06]  /*1920*/  VIADD R18, R18, 0xffffffe ;  /* 0x0ffffffe12127836 */ /* 0x002fcc0000000000 */
[----:B------:R1:W2:Y:S02]  /*1930*/  F2I.FTZ.U32.TRUNC.NTZ R19, R18 ;  /* 0x0000001200137305 */ /* 0x0002a4000021f000 */
[----:B-1----:R-:W-:Y:S01]  /*1940*/  HFMA2.MMA R18, -RZ, RZ, 0, 0 ;  /* 0x00000000ff127435 */ /* 0x002fe200000001ff */
[----:B--2---:R-:W-:-:S04]  /*1950*/  IMAD.MOV R7, RZ, RZ, -R19 ;  /* 0x000000ffff077224 */ /* 0x004fc800078e0a13 */
        /* <DEDUP_REMOVED lines=11> */
.L_x_13:
[----:B------:R-:W-:Y:S05]  /*1a10*/  BSYNC B0 ;  /* 0x0000000000007941 */ /* 0x000fea0003800000 */
.L_x_11:
[----:B------:R-:W-:Y:S01]  /*1a20*/  BAR.SYNC.DEFER_BLOCKING 0x0 ;  /* 0x0000000000007b1d */ /* 0x000fe20000010000 */
[----:B------:R-:W-:Y:S01]  /*1a30*/  LEA.HI R7, R10, R35, RZ, 0x5 ;  /* 0x000000230a077211 */ /* 0x000fe200078f28ff */
[----:B------:R-:W-:Y:S01]  /*1a40*/  IMAD.MOV.U32 R36, RZ, RZ, -0x800000 ;  /* 0xff800000ff247424 */ /* 0x000fe200078e00ff */
[----:B------:R-:W-:Y:S01]  /*1a50*/  MOV R32, 0xff800000 ;  /* 0xff80000000207802 */ /* 0x000fe20000000f00 */
[----:B------:R-:W-:Y:S01]  /*1a60*/  IMAD.MOV.U32 R31, RZ, RZ, -0x800000 ;  /* 0xff800000ff1f7424 */ /* 0x000fe200078e00ff */
[----:B------:R-:W-:Y:S01]  /*1a70*/  LOP3.LUT R10, R7, 0xffffffe0, RZ, 0xc0, !PT ;  /* 0xffffffe0070a7812 */ /* 0x000fe200078ec0ff */
[----:B------:R-:W-:Y:S01]  /*1a80*/  IMAD.MOV.U32 R34, RZ, RZ, -0x800000 ;  /* 0xff800000ff227424 */ /* 0x000fe200078e00ff */
[----:B------:R-:W-:Y:S01]  /*1a90*/  SHF.R.S32.HI R7, RZ, 0x5, R7 ;  /* 0x00000005ff077819 */ /* 0x000fe20000011407 */
[----:B------:R-:W-:Y:S01]  /*1aa0*/  IMAD.MOV.U32 R42, RZ, RZ, RZ ;  /* 0x000000ffff2a7224 */ /* 0x000fe200078e00ff */
[----:B------:R-:W-:Y:S01]  /*1ab0*/  IABS R24, R2 ;  /* 0x0000000200187213 */ /* 0x000fe20000000000 */
[----:B------:R-:W-:Y:S01]  /*1ac0*/  IMAD.IADD R35, R35, 0x1, -R10 ;  /* 0x0000000123237824 */ /* 0x000fe200078e0a0a */
[----:B------:R-:W-:Y:S03]  /*1ad0*/  BSSY B1, `(.L_x_14) ;  /* 0x0000244000017945 */ /* 0x000fe60003800000 */
[----:B------:R-:W-:-:S04]  /*1ae0*/  IMAD R6, R35, 0x14, R6 ;  /* 0x0000001423067824 */ /* 0x000fc800078e0206 */
[----:B------:R-:W-:-:S05]  /*1af0*/  IMAD R33, R7, 0x4, R6 ;  /* 0x0000000407217824 */ /* 0x000fca00078e0206 */
[----:B------:R-:W-:Y:S04]  /*1b00*/  @!P6 LDS R36, [R33] ;  /* 0x000000002124e984 */ /* 0x000fe80000000800 */
[----:B------:R-:W1:Y:S04]  /*1b10*/  @!P6 LDS R31, [R33+0x280] ;  /* 0x00028000211fe984 */ /* 0x000e680000000800 */
[----:B------:R-:W2:Y:S04]  /*1b20*/  @!P6 LDS R32, [R33+0x500] ;  /* 0x000500002120e984 */ /* 0x000ea80000000800 */
[----:B------:R-:W3:Y:S01]  /*1b30*/  @!P6 LDS R34, [R33+0x780] ;  /* 0x000780002122e984 */ /* 0x000ee20000000800 */
[----:B-1----:R-:W-:-:S04]  /*1b40*/  FMNMX.FTZ R19, R36, R31, !PT ;  /* 0x0000001f24137209 */ /* 0x002fc80007810000 */
[----:B--2---:R-:W-:-:S04]  /*1b50*/  FMNMX.FTZ R19, R19, R32, !PT ;  /* 0x0000002013137209 */ /* 0x004fc80007810000 */
[----:B---3--:R-:W-:-:S05]  /*1b60*/  FMNMX.FTZ R19, R19, R34, !PT ;  /* 0x0000002213137209 */ /* 0x008fca0007810000 */
[----:B------:R-:W1:Y:S02]  /*1b70*/  SHFL.BFLY PT, R20, R19, 0x10, 0x1f ;  /* 0x0e001f0013147f89 */ /* 0x000e6400000e0000 */
[----:B-1----:R-:W-:-:S05]  /*1b80*/  FMNMX.FTZ R20, R19, R20, !PT ;  /* 0x0000001413147209 */ /* 0x002fca0007810000 */
[----:B------:R-:W1:Y:S02]  /*1b90*/  SHFL.BFLY PT, R21, R20, 0x8, 0x1f ;  /* 0x0d001f0014157f89 */ /* 0x000e6400000e0000 */
[----:B-1----:R-:W-:-:S05]  /*1ba0*/  FMNMX.FTZ R21, R20, R21, !PT ;  /* 0x0000001514157209 */ /* 0x002fca0007810000 */
[----:B------:R-:W1:Y:S02]  /*1bb0*/  SHFL.BFLY PT, R10, R21, 0x4, 0x1f ;  /* 0x0c801f00150a7f89 */ /* 0x000e6400000e0000 */
[----:B-1----:R-:W-:-:S05]  /*1bc0*/  FMNMX.FTZ R10, R21, R10, !PT ;  /* 0x0000000a150a7209 */ /* 0x002fca0007810000 */
[----:B0-----:R-:W0:Y:S02]  /*1bd0*/  SHFL.BFLY PT, R23, R10, 0x2, 0x1f ;  /* 0x0c401f000a177f89 */ /* 0x001e2400000e0000 */
[----:B0-----:R-:W-:-:S05]  /*1be0*/  FMNMX.FTZ R23, R10, R23, !PT ;  /* 0x000000170a177209 */ /* 0x001fca0007810000 */
[----:B------:R-:W0:Y:S02]  /*1bf0*/  SHFL.BFLY PT, R6, R23, 0x1, 0x1f ;  /* 0x0c201f0017067f89 */ /* 0x000e2400000e0000 */
[----:B0-----:R-:W-:-:S04]  /*1c00*/  FMNMX.FTZ R6, R23, R6, !PT ;  /* 0x0000000617067209 */ /* 0x001fc80007810000 */
[----:B------:R-:W-:-:S04]  /*1c10*/  FSETP.NEU.FTZ.AND P0, PT, R6, -INF , PT ;  /* 0xff8000000600780b */ /* 0x000fc80003f1d000 */
[----:B------:R-:W-:Y:S02]  /*1c20*/  FSEL R19, R6, RZ, P0 ;  /* 0x000000ff06137208 */ /* 0x000fe40000000000 */
[----:B------:R-:W-:-:S03]  /*1c30*/  ISETP.GT.AND P0, PT, R2, RZ, PT ;  /* 0x000000ff0200720c */ /* 0x000fc60003f04270 */
[C---:B------:R-:W-:Y:S01]  /*1c40*/  FADD.FTZ R18, -R19.reuse, R36 ;  /* 0x0000002413127221 */ /* 0x040fe20000010100 */
[C---:B------:R-:W-:Y:S01]  /*1c50*/  FADD.FTZ R22, -R19.reuse, R31 ;  /* 0x0000001f13167221 */ /* 0x040fe20000010100 */
[C---:B------:R-:W-:Y:S01]  /*1c60*/  FADD.FTZ R6, -R19.reuse, R32 ;  /* 0x0000002013067221 */ /* 0x040fe20000010100 */
[----:B------:R-:W-:Y:S01]  /*1c70*/  FADD.FTZ R20, -R19, R34 ;  /* 0x0000002213147221 */ /* 0x000fe20000010100 */
[----:B------:R-:W-:Y:S01]  /*1c80*/  FMUL.FTZ R18, R18, 1.4426950216293334961 ;  /* 0x3fb8aa3b12127820 */ /* 0x000fe20000410000 */
[----:B------:R-:W-:Y:S01]  /*1c90*/  FMUL.FTZ R22, R22, 1.4426950216293334961 ;  /* 0x3fb8aa3b16167820 */ /* 0x000fe20000410000 */
[----:B------:R-:W-:Y:S01]  /*1ca0*/  FMUL.FTZ R6, R6, 1.4426950216293334961 ;  /* 0x3fb8aa3b06067820 */ /* 0x000fe20000410000 */
[----:B------:R-:W-:Y:S01]  /*1cb0*/  FMUL.FTZ R20, R20, 1.4426950216293334961 ;  /* 0x3fb8aa3b14147820 */ /* 0x000fe20000410000 */
[----:B------:R0:W-:Y:S08]  /*1cc0*/  MUFU.EX2 R21, R18 ;  /* 0x0000001200157308 */ /* 0x0001f00000000800 */
[----:B------:R-:W1:Y:S08]  /*1cd0*/  MUFU.EX2 R10, R22 ;  /* 0x00000016000a7308 */ /* 0x000e700000000800 */
[----:B------:R-:W2:Y:S01]  /*1ce0*/  MUFU.EX2 R6, R6 ;  /* 0x0000000600067308 */ /* 0x000ea20000000800 */
[----:B0-----:R-:W0:Y:S07]  /*1cf0*/  LDC R18, c[0x0][0x270] ;  /* 0x00009c00ff127b82 */ /* 0x001e2e0000000800 */
[----:B------:R-:W3:Y:S01]  /*1d00*/  MUFU.EX2 R23, R20 ;  /* 0x0000001400177308 */ /* 0x000ee20000000800 */
[----:B-1----:R-:W-:-:S04]  /*1d10*/  FADD.FTZ R21, R21, R10 ;  /* 0x0000000a15157221 */ /* 0x002fc80000010000 */
[----:B--2---:R-:W-:-:S03]  /*1d20*/  FADD.FTZ R10, R21, R6 ;  /* 0x00000006150a7221 */ /* 0x004fc60000010000 */
[----:B------:R-:W1:Y:S01]  /*1d30*/  I2F.RP R21, R24 ;  /* 0x0000001800157306 */ /* 0x000e620000209400 */
[----:B---3--:R-:W-:Y:S01]  /*1d40*/  FADD.FTZ R23, R10, R23 ;  /* 0x000000170a177221 */ /* 0x008fe20000010000 */
[----:B0-----:R-:W-:-:S04]  /*1d50*/  IABS R22, R18 ;  /* 0x0000001200167213 */ /* 0x001fc80000000000 */
[----:B------:R-:W0:Y:S02]  /*1d60*/  SHFL.BFLY PT, R10, R23, 0x10, 0x1f ;  /* 0x0e001f00170a7f89 */ /* 0x000e2400000e0000 */
[----:B------:R-:W2:Y:S08]  /*1d70*/  I2F.U32.RP R20, R22 ;  /* 0x0000001600147306 */ /* 0x000eb00000209000 */
[----:B-1----:R-:W1:Y:S08]  /*1d80*/  MUFU.RCP R6, R21 ;  /* 0x0000001500067308 */ /* 0x002e700000001000 */
[----:B--2---:R-:W2:Y:S01]  /*1d90*/  MUFU.RCP R38, R20 ;  /* 0x0000001400267308 */ /* 0x004ea20000001000 */
[----:B0-----:R-:W-:Y:S01]  /*1da0*/  FADD.FTZ R10, R23, R10 ;  /* 0x0000000a170a7221 */ /* 0x001fe20000010000 */
[----:B-1----:R-:W-:-:S04]  /*1db0*/  VIADD R6, R6, 0xffffffe ;  /* 0x0ffffffe06067836 */ /* 0x002fc80000000000 */
[----:B------:R-:W0:Y:S02]  /*1dc0*/  SHFL.BFLY PT, R29, R10, 0x8, 0x1f ;  /* 0x0d001f000a1d7f89 */ /* 0x000e2400000e0000 */
[----:B------:R-:W1:Y:S01]  /*1dd0*/  F2I.FTZ.U32.TRUNC.NTZ R43, R6 ;  /* 0x00000006002b7305 */ /* 0x000e62000021f000 */
[----:B--2---:R-:W-:-:S07]  /*1de0*/  VIADD R38, R38, 0xffffffe ;  /* 0x0ffffffe26267836 */ /* 0x004fce0000000000 */
[----:B------:R-:W2:Y:S01]  /*1df0*/  F2I.FTZ.U32.TRUNC.NTZ R39, R38 ;  /* 0x0000002600277305 */ /* 0x000ea2000021f000 */
[----:B-1----:R-:W-:Y:S02]  /*1e00*/  IADD3 R23, RZ, -R43, RZ ;  /* 0x8000002bff177210 */ /* 0x002fe40007ffe0ff */
[----:B------:R-:W-:-:S03]  /*1e10*/  IABS R6, R18 ;  /* 0x0000001200067213 */ /* 0x000fc60000000000 */
[----:B------:R-:W-:Y:S02]  /*1e20*/  IMAD R28, R23, R24, RZ ;  /* 0x00000018171c7224 */ /* 0x000fe400078e02ff */
[----:B------:R-:W-:Y:S02]  /*1e30*/  VIADD R23, R24, UR4 ;  /* 0x0000000418177c36 */ /* 0x000fe40008000000 */
[----:B0-----:R-:W-:Y:S01]  /*1e40*/  FADD.FTZ R29, R10, R29 ;  /* 0x0000001d0a1d7221 */ /* 0x001fe20000010000 */
[----:B--2---:R-:W-:Y:S01]  /*1e50*/  IMAD.MOV R21, RZ, RZ, -R39 ;  /* 0x000000ffff157224 */ /* 0x004fe200078e0a27 */
[----:B------:R-:W-:Y:S01]  /*1e60*/  IABS R10, R2 ;  /* 0x00000002000a7213 */ /* 0x000fe20000000000 */
[----:B------:R-:W-:Y:S01]  /*1e70*/  IMAD.MOV.U32 R38, RZ, RZ, RZ ;  /* 0x000000ffff267224 */ /* 0x000fe200078e00ff */
[----:B------:R-:W-:Y:S01]  /*1e80*/  IABS R20, R23 ;  /* 0x0000001700147213 */ /* 0x000fe20000000000 */
[----:B------:R-:W0:Y:S01]  /*1e90*/  SHFL.BFLY PT, R26, R29, 0x4, 0x1f ;  /* 0x0c801f001d1a7f89 */ /* 0x000e2200000e0000 */
[----:B------:R-:W-:Y:S01]  /*1ea0*/  IMAD R21, R21, R22, RZ ;  /* 0x0000001615157224 */ /* 0x000fe200078e02ff */
[----:B------:R-:W-:Y:S01]  /*1eb0*/  IADD3 R10, RZ, -R10, RZ ;  /* 0x8000000aff0a7210 */ /* 0x000fe20007ffe0ff */
[----:B------:R-:W-:Y:S01]  /*1ec0*/  IMAD.HI.U32 R28, R43, R28, R42 ;  /* 0x0000001c2b1c7227 */ /* 0x000fe200078e002a */
[----:B------:R-:W-:-:S03]  /*1ed0*/  ULDC.U8 UR4, c[0x0][0x3d9] ;  /* 0x0000f64000047ab9 */ /* 0x000fc60000000000 */
[----:B------:R-:W-:-:S04]  /*1ee0*/  IMAD.HI.U32 R21, R39, R21, R38 ;  /* 0x0000001527157227 */ /* 0x000fc800078e0026 */
[----:B------:R-:W-:Y:S02]  /*1ef0*/  IMAD.MOV R6, RZ, RZ, -R6 ;  /* 0x000000ffff067224 */ /* 0x000fe400078e0a06 */
[----:B------:R-:W-:-:S04]  /*1f00*/  IMAD.HI.U32 R21, R21, R20, RZ ;  /* 0x0000001415157227 */ /* 0x000fc800078e00ff */
[----:B------:R-:W-:-:S05]  /*1f10*/  IMAD R39, R21, R6, R20 ;  /* 0x0000000615277224 */ /* 0x000fca00078e0214 */
[----:B------:R-:W-:Y:S01]  /*1f20*/  ISETP.GT.U32.AND P1, PT, R22, R39, PT ;  /* 0x000000271600720c */ /* 0x000fe20003f24070 */
[----:B0-----:R-:W-:Y:S01]  /*1f30*/  FADD.FTZ R26, R29, R26 ;  /* 0x0000001a1d1a7221 */ /* 0x001fe20000010000 */
[----:B------:R-:W-:Y:S01]  /*1f40*/  IMAD.HI.U32 R29, R28, R20, RZ ;  /* 0x000000141c1d7227 */ /* 0x000fe200078e00ff */
[----:B------:R-:W-:-:S03]  /*1f50*/  SHF.R.S32.HI R28, RZ, 0x1f, R2 ;  /* 0x0000001fff1c7819 */ /* 0x000fc60000011402 */
[----:B------:R-:W0:Y:S01]  /*1f60*/  SHFL.BFLY PT, R25, R26, 0x2, 0x1f ;  /* 0x0c401f001a197f89 */ /* 0x000e2200000e0000 */
[----:B------:R-:W-:Y:S01]  /*1f70*/  IMAD R37, R29, R10, R20 ;  /* 0x0000000a1d257224 */ /* 0x000fe200078e0214 */
[----:B------:R-:W-:Y:S01]  /*1f80*/  LOP3.LUT R20, R23, R24, RZ, 0x3c, !PT ;  /* 0x0000001817147212 */ /* 0x000fe200078e3cff */
[----:B------:R-:W1:Y:S03]  /*1f90*/  S2R R10, SR_TID.X ;  /* 0x00000000000a7919 */ /* 0x000e660000002100 */
[----:B------:R-:W-:Y:S01]  /*1fa0*/  ISETP.GT.U32.AND P4, PT, R24, R37, PT ;  /* 0x000000251800720c */ /* 0x000fe20003f84070 */
[----:B------:R-:W-:Y:S01]  /*1fb0*/  @!P1 VIADD R21, R21, 0x1 ;  /* 0x0000000115159836 */ /* 0x000fe20000000000 */
[----:B------:R-:W-:Y:S02]  /*1fc0*/  @!P1 IADD3 R39, R39, -R22, RZ ;  /* 0x8000001627279210 */ /* 0x000fe40007ffe0ff */
[----:B------:R-:W-:-:S02]  /*1fd0*/  ISETP.GE.AND P3, PT, R20, RZ, PT ;  /* 0x000000ff1400720c */ /* 0x000fc40003f66270 */
[----:B------:R-:W-:Y:S02]  /*1fe0*/  ISETP.GE.U32.AND P5, PT, R39, R22, PT ;  /* 0x000000162700720c */ /* 0x000fe40003fa6070 */
[----:B------:R-:W-:Y:S01]  /*1ff0*/  LEA.HI.SX32 R20, R2, 0x1, 0x1 ;  /* 0x0000000102147811 */ /* 0x000fe200078f0aff */
[----:B------:R-:W-:Y:S01]  /*2000*/  @!P0 IMAD.MOV R20, RZ, RZ, R28 ;  /* 0x000000ffff148224 */ /* 0x000fe200078e021c */
[----:B------:R-:W-:-:S03]  /*2010*/  ISETP.NE.AND P0, PT, R18, RZ, PT ;  /* 0x000000ff1200720c */ /* 0x000fc60003f05270 */
[----:B------:R-:W-:Y:S02]  /*2020*/  @!P4 IMAD.IADD R37, R37, 0x1, -R24 ;  /* 0x000000012525c824 */ /* 0x000fe400078e0a18 */
[----:B------:R-:W-:Y:S01]  /*2030*/  @!P4 VIADD R29, R29, 0x1 ;  /* 0x000000011d1dc836 */ /* 0x000fe20000000000 */
[----:B------:R-:W-:Y:S01]  /*2040*/  ISETP.GT.AND P4, PT, R3, RZ, PT ;  /* 0x000000ff0300720c */ /* 0x000fe20003f84270 */
[----:B0-----:R-:W-:Y:S01]  /*2050*/  FADD.FTZ R25, R26, R25 ;  /* 0x000000191a197221 */ /* 0x001fe20000010000 */
[----:B------:R-:W-:Y:S02]  /*2060*/  ISETP.GE.U32.AND P2, PT, R37, R24, PT ;  /* 0x000000182500720c */ /* 0x000fe40003f46070 */
[----:B------:R-:W-:Y:S02]  /*2070*/  @P5 IADD3 R21, R21, 0x1, RZ ;  /* 0x0000000115155810 */ /* 0x000fe40007ffe0ff */
[----:B------:R-:W0:Y:S01]  /*2080*/  SHFL.BFLY PT, R6, R25, 0x1, 0x1f ;  /* 0x0c201f0019067f89 */ /* 0x000e2200000e0000 */
[----:B------:R-:W-:-:S02]  /*2090*/  ISETP.NE.AND P5, PT, R2, RZ, PT ;  /* 0x000000ff0200720c */ /* 0x000fc40003fa5270 */
[----:B------:R-:W-:-:S06]  /*20a0*/  SHF.R.S32.HI R26, RZ, 0x1f, R3 ;  /* 0x0000001fff1a7819 */ /* 0x000fcc0000011403 */
[----:B------:R-:W-:Y:S02]  /*20b0*/  @P2 VIADD R29, R29, 0x1 ;  /* 0x000000011d1d2836 */ /* 0x000fe40000000000 */
[----:B0-----:R-:W-:Y:S01]  /*20c0*/  FADD.FTZ R22, R25, R6 ;  /* 0x0000000619167221 */ /* 0x001fe20000010000 */
[----:B------:R-:W-:Y:S01]  /*20d0*/  LOP3.LUT R6, R23, R18, RZ, 0x3c, !PT ;  /* 0x0000001217067212 */ /* 0x000fe200078e3cff */
[----:B------:R-:W-:Y:S01]  /*20e0*/  IMAD.MOV.U32 R25, RZ, RZ, R29 ;  /* 0x000000ffff197224 */ /* 0x000fe200078e001d */
[----:B------:R-:W0:Y:S01]  /*20f0*/  LDC R23, c[0x0][0x2c4] ;  /* 0x0000b100ff177b82 */ /* 0x000e220000000800 */
[----:B------:R-:W-:Y:S01]  /*2100*/  IMAD.MOV.U32 R29, RZ, RZ, 0x7f800000 ;  /* 0x7f800000ff1d7424 */ /* 0x000fe200078e00ff */
[----:B------:R-:W-:Y:S01]  /*2110*/  FSETP.NE.FTZ.AND P1, PT, R22, RZ, PT ;  /* 0x000000ff1600720b */ /* 0x000fe20003f35000 */
[----:B------:R-:W-:Y:S01]  /*2120*/  @!P3 IMAD.MOV R25, RZ, RZ, -R25 ;  /* 0x000000ffff19b224 */ /* 0x000fe200078e0a19 */
[----:B------:R-:W-:Y:S02]  /*2130*/  ISETP.GE.AND P2, PT, R6, RZ, PT ;  /* 0x000000ff0600720c */ /* 0x000fe40003f46270 */
[----:B------:R-:W-:-:S02]  /*2140*/  LEA.HI.SX32 R6, R3, 0x1, 0x1 ;  /* 0x0000000103067811 */ /* 0x000fc400078f0aff */
[----:B------:R-:W-:Y:S01]  /*2150*/  @!P4 IADD3 R6, R26, RZ, RZ ;  /* 0x000000ff1a06c210 */ /* 0x000fe20007ffe0ff */
[----:B------:R-:W-:Y:S01]  /*2160*/  IMAD.MOV.U32 R26, RZ, RZ, R21 ;  /* 0x000000ffff1a7224 */ /* 0x000fe200078e0015 */
[C---:B-1----:R-:W-:Y:S02]  /*2170*/  LOP3.LUT P4, RZ, R10.reuse, 0x1f, RZ, 0xc0, !PT ;  /* 0x0000001f0aff7812 */ /* 0x042fe4000788c0ff */
[----:B------:R-:W-:Y:S02]  /*2180*/  ISETP.NE.AND P3, PT, RZ, UR4, PT ;  /* 0x00000004ff007c0c */ /* 0x000fe4000bf65270 */
[----:B------:R-:W-:Y:S01]  /*2190*/  ISETP.GT.OR P4, PT, R10, 0x7f, P4 ;  /* 0x0000007f0a00780c */ /* 0x000fe20002784670 */
[----:B------:R-:W1:Y:S01]  /*21a0*/  @P1 MUFU.LG2 R22, R22 ;  /* 0x0000001600161308 */ /* 0x000e620000000c00 */
[----:B------:R-:W-:Y:S02]  /*21b0*/  @!P5 LOP3.LUT R25, RZ, R24, RZ, 0x33, !PT ;  /* 0x00000018ff19d212 */ /* 0x000fe400078e33ff */
[----:B------:R-:W-:-:S02]  /*21c0*/  @!P2 IADD3 R26, -R26, RZ, RZ ;  /* 0x000000ff1a1aa210 */ /* 0x000fc40007ffe1ff */
[----:B------:R-:W-:Y:S02]  /*21d0*/  ISETP.LT.U32.AND P2, PT, R8, R25, PT ;  /* 0x000000190800720c */ /* 0x000fe40003f41070 */
[----:B------:R-:W-:Y:S02]  /*21e0*/  SHF.R.S32.HI R21, RZ, 0x1f, R25 ;  /* 0x0000001fff157819 */ /* 0x000fe40000011419 */
[----:B0-----:R-:W-:Y:S02]  /*21f0*/  SEL R23, R23, 0x1, !P3 ;  /* 0x0000000117177807 */ /* 0x001fe40005800000 */
[----:B------:R-:W-:Y:S02]  /*2200*/  @!P0 LOP3.LUT R26, RZ, R18, RZ, 0x33, !PT ;  /* 0x00000012ff1a8212 */ /* 0x000fe400078e33ff */
[C---:B------:R-:W-:Y:S01]  /*2210*/  ISETP.LT.AND.EX P2, PT, R9.reuse, R21, PT, P2 ;  /* 0x000000150900720c */ /* 0x040fe20003f41320 */
[-C--:B------:R-:W-:Y:S02]  /*2220*/  IMAD R37, R4, R23.reuse, RZ ;  /* 0x0000001704257224 */ /* 0x080fe400078e02ff */
[----:B------:R-:W-:Y:S01]  /*2230*/  IMAD R23, R26, R23, RZ ;  /* 0x000000171a177224 */ /* 0x000fe200078e02ff */
[----:B------:R-:W-:Y:S01]  /*2240*/  SEL R10, R8, R25, P2 ;  /* 0x00000019080a7207 */ /* 0x000fe20001000000 */
[----:B-1----:R-:W-:Y:S01]  /*2250*/  @P1 FFMA.FTZ R29, R22, 0.69314718246459960938, R19 ;  /* 0x3f317218161d1823 */ /* 0x002fe20000010013 */
[----:B------:R-:W-:Y:S01]  /*2260*/  SEL R9, R9, R21, P2 ;  /* 0x0000001509097207 */ /* 0x000fe20001000000 */
[----:B------:R-:W-:-:S02]  /*2270*/  IMAD R6, R37, R6, RZ ;  /* 0x0000000625067224 */ /* 0x000fc400078e02ff */
[----:B------:R-:W-:Y:S01]  /*2280*/  IMAD R8, R20, R23, RZ ;  /* 0x0000001714087224 */ /* 0x000fe200078e02ff */
[----:B------:R-:W-:Y:S06]  /*2290*/  @P4 BRA `(.L_x_15) ;  /* 0x0000001c001c4947 */ /* 0x000fec0003800000 */
[----:B------:R-:W-:Y:S01]  /*22a0*/  ULDC.U8 UR4, c[0x0][0x3d8] ;  /* 0x0000f60000047ab9 */ /* 0x000fe20000000000 */
[C---:B------:R-:W-:Y:S02]  /*22b0*/  IADD3 R38, P0, R7.reuse, UR7, RZ ;  /* 0x0000000707267c10 */ /* 0x040fe4000ff1e0ff */
[----:B------:R-:W-:Y:S02]  /*22c0*/  ISETP.NE.AND P1, PT, RZ, UR4, PT ;  /* 0x00000004ff007c0c */ /* 0x000fe4000bf25270 */
[----:B------:R-:W-:-:S11]  /*22d0*/  LEA.HI.X.SX32 R39, R7, UR6, 0x1, P0 ;  /* 0x0000000607277c11 */ /* 0x000fd600080f0eff */
[----:B------:R-:W-:Y:S05]  /*22e0*/  @!P1 BRA `(.L_x_16) ;  /* 0x0000001800f89947 */ /* 0x000fea0003800000 */
[----:B------:R-:W-:Y:S02]  /*22f0*/  ISETP.GE.U32.AND P1, PT, R38, R12, PT ;  /* 0x0000000c2600720c */ /* 0x000fe40003f26070 */
[----:B------:R-:W-:Y:S02]  /*2300*/  ISETP.LT.U32.AND P0, PT, R18, 0x1, PT ;  /* 0x000000011200780c */ /* 0x000fe40003f01070 */
[----:B------:R-:W-:Y:S02]  /*2310*/  ISETP.GE.AND.EX P1, PT, R39, R5, PT, P1 ;  /* 0x000000052700720c */ /* 0x000fe40003f26310 */
[----:B------:R-:W-:-:S04]  /*2320*/  SHF.R.S32.HI R4, RZ, 0x1f, R18 ;  /* 0x0000001fff047819 */ /* 0x000fc80000011412 */
[----:B------:R-:W-:-:S04]  /*2330*/  ISETP.LT.AND.EX P0, PT, R4, RZ, PT, P0 ;  /* 0x000000ff0400720c */ /* 0x000fc80003f01300 */
[----:B------:R-:W-:Y:S02]  /*2340*/  SEL R5, R18, 0x1, P0 ;  /* 0x0000000112057807 */ /* 0x000fe40000000000 */
[----:B------:R-:W-:Y:S01]  /*2350*/  SEL R4, R4, RZ, P0 ;  /* 0x000000ff04047207 */ /* 0x000fe20000000000 */
[----:B------:R-:W-:Y:S06]  /*2360*/  @P1 BRA `(.L_x_15) ;  /* 0x0000001800e81947 */ /* 0x000fec0003800000 */
[----:B------:R-:W-:Y:S01]  /*2370*/  IADD3 R18, P1, R5, 0x1, RZ ;  /* 0x0000000105127810 */ /* 0x000fe20007f3e0ff */
[----:B------:R-:W-:Y:S03]  /*2380*/  BSSY B0, `(.L_x_17) ;  /* 0x0000035000007945 */ /* 0x000fe60003800000 */
[----:B------:R-:W-:Y:S01]  /*2390*/  ISETP.GE.U32.AND P0, PT, R18, 0x3, PT ;  /* 0x000000031200780c */ /* 0x000fe20003f06070 */
[----:B------:R-:W-:-:S05]  /*23a0*/  IMAD.X R18, RZ, RZ, R4, P1 ;  /* 0x000000ffff127224 */ /* 0x000fca00008e0604 */
[----:B------:R-:W-:-:S04]  /*23b0*/  ISETP.GE.U32.AND.EX P0, PT, R18, RZ, PT, P0 ;  /* 0x000000ff1200720c */ /* 0x000fc80003f06100 */
[----:B------:R-:W-:Y:S02]  /*23c0*/  SEL R20, R4, RZ, !P0 ;  /* 0x000000ff04147207 */ /* 0x000fe40004000000 */
[----:B------:R-:W-:-:S03]  /*23d0*/  SEL R18, R5, RZ, !P0 ;  /* 0x000000ff05127207 */ /* 0x000fc60004000000 */
[-C--:B------:R-:W-:Y:S02]  /*23e0*/  IMAD R19, R20, R27.reuse, RZ ;  /* 0x0000001b14137224 */ /* 0x080fe400078e02ff */
[----:B------:R-:W-:-:S04]  /*23f0*/  IMAD.WIDE.U32 R20, R18, R27, RZ ;  /* 0x0000001b12147225 */ /* 0x000fc800078e00ff */
[----:B------:R-:W-:Y:S02]  /*2400*/  IMAD R19, R18, R0, R19 ;  /* 0x0000000012137224 */ /* 0x000fe400078e0213 */
[----:B------:R-:W-:-:S03]  /*2410*/  IMAD.WIDE.U32 R42, R20, R5, RZ ;  /* 0x00000005142a7225 */ /* 0x000fc600078e00ff */
[----:B------:R-:W-:-:S05]  /*2420*/  IADD3 R18, R21, R19, RZ ;  /* 0x0000001315127210 */ /* 0x000fca0007ffe0ff */
[----:B------:R-:W-:-:S04]  /*2430*/  IMAD R25, R18, R5, RZ ;  /* 0x0000000512197224 */ /* 0x000fc800078e02ff */
[----:B------:R-:W-:-:S04]  /*2440*/  IMAD R25, R4, R20, R25 ;  /* 0x0000001404197224 */ /* 0x000fc800078e0219 */
[----:B------:R-:W-:-:S05]  /*2450*/  IMAD.IADD R25, R43, 0x1, R25 ;  /* 0x000000012b197824 */ /* 0x000fca00078e0219 */
[----:B------:R-:W-:-:S04]  /*2460*/  LOP3.LUT R18, R39, R25, RZ, 0xfc, !PT ;  /* 0x0000001927127212 */ /* 0x000fc800078efcff */
[----:B------:R-:W-:-:S13]  /*2470*/  ISETP.NE.U32.AND P0, PT, R18, RZ, PT ;  /* 0x000000ff1200720c */ /* 0x000fda0003f05070 */
[----:B------:R-:W-:Y:S05]  /*2480*/  @!P0 BRA `(.L_x_18) ;  /* 0x0000000000388947 */ /* 0x000fea0003800000 */
[----:B------:R-:W-:Y:S01]  /*2490*/  IMAD.MOV.U32 R28, RZ, RZ, R38 ;  /* 0x000000ffff1c7224 */ /* 0x000fe200078e0026 */
[----:B------:R-:W-:Y:S01]  /*24a0*/  MOV R19, R39 ;  /* 0x0000002700137202 */ /* 0x000fe20000000f00 */
[----:B------:R-:W-:Y:S01]  /*24b0*/  IMAD.MOV.U32 R26, RZ, RZ, R42 ;  /* 0x000000ffff1a7224 */ /* 0x000fe200078e002a */
[----:B------:R-:W-:Y:S02]  /*24c0*/  MOV R24, 0x24e0 ;  /* 0x000024e000187802 */ /* 0x000fe40000000f00 */
[----:B------:R-:W-:Y:S05]  /*24d0*/  CALL.REL.NOINC `($__internal_0_$__cuda_sm20_div_s64) ;  /* 0x00000024000c7944 */ /* 0x000fea0003c00000 */
[-C--:B------:R-:W-:Y:S02]  /*24e0*/  IADD3 R23, P0, RZ, -R20.reuse, RZ ;  /* 0x80000014ff177210 */ /* 0x080fe40007f1e0ff */
[----:B------:R-:W-:Y:S02]  /*24f0*/  MOV R48, R20 ;  /* 0x0000001400307202 */ /* 0x000fe40000000f00 */
[----:B------:R-:W-:Y:S01]  /*2500*/  IADD3.X R19, RZ, ~R21, RZ, P0, !PT ;  /* 0x80000015ff137210 */ /* 0x000fe200007fe4ff */
[----:B------:R-:W-:Y:S01]  /*2510*/  IMAD.WIDE.U32 R38, R42, R23, R38 ;  /* 0x000000172a267225 */ /* 0x000fe200078e0026 */
[----:B------:R-:W-:-:S03]  /*2520*/  MOV R49, R21 ;  /* 0x0000001500317202 */ /* 0x000fc60000000f00 */
[----:B------:R-:W-:-:S04]  /*2530*/  IMAD R18, R19, R42, RZ ;  /* 0x0000002a13127224 */ /* 0x000fc800078e02ff */
[----:B------:R-:W-:-:S05]  /*2540*/  IMAD R19, R25, R23, R18 ;  /* 0x0000001719137224 */ /* 0x000fca00078e0212 */
[----:B------:R-:W-:Y:S01]  /*2550*/  IADD3 R19, R39, R19, RZ ;  /* 0x0000001327137210 */ /* 0x000fe20007ffe0ff */
[----:B------:R-:W-:Y:S05]  /*2560*/  BRA `(.L_x_19) ;  /* 0x0000000000587947 */ /* 0x000fea0003800000 */
.L_x_18:
[----:B------:R-:W0:Y:S01]  /*2570*/  I2F.U32.RP R22, R42 ;  /* 0x0000002a00167306 */ /* 0x000e220000209000 */
[----:B------:R-:W-:Y:S01]  /*2580*/  ISETP.NE.U32.AND P0, PT, R42, RZ, PT ;  /* 0x000000ff2a00720c */ /* 0x000fe20003f05070 */
[----:B------:R-:W-:-:S06]  /*2590*/  HFMA2.MMA R49, -RZ, RZ, 0, 0 ;  /* 0x00000000ff317435 */ /* 0x000fcc00000001ff */
[----:B0-----:R-:W0:Y:S02]  /*25a0*/  MUFU.RCP R20, R22 ;  /* 0x0000001600147308 */ /* 0x001e240000001000 */
[----:B0-----:R-:W-:-:S06]  /*25b0*/  IADD3 R20, R20, 0xffffffe, RZ ;  /* 0x0ffffffe14147810 */ /* 0x001fcc0007ffe0ff */
        /* <DEDUP_REMOVED lines=11> */
[----:B------:R-:W-:Y:S02]  /*2670*/  ISETP.GE.U32.AND P1, PT, R19, R42, PT ;  /* 0x0000002a1300720c */ /* 0x000fe40003f26070 */
[----:B------:R-:W-:-:S11]  /*2680*/  MOV R19, RZ ;  /* 0x000000ff00137202 */ /* 0x000fd60000000f00 */
[----:B------:R-:W-:Y:S02]  /*2690*/  @P1 IADD3 R48, R48, 0x1, RZ ;  /* 0x0000000130301810 */ /* 0x000fe40007ffe0ff */
[----:B------:R-:W-:-:S05]  /*26a0*/  @!P0 LOP3.LUT R48, RZ, R42, RZ, 0x33, !PT ;  /* 0x0000002aff308212 */ /* 0x000fca00078e33ff */
[----:B------:R-:W-:-:S04]  /*26b0*/  IMAD.MOV R21, RZ, RZ, -R48 ;  /* 0x000000ffff157224 */ /* 0x000fc800078e0a30 */
[----:B------:R-:W-:Y:S02]  /*26c0*/  IMAD R38, R42, R21, R38 ;  /* 0x000000152a267224 */ /* 0x000fe400078e0226 */
.L_x_19:
[----:B------:R-:W-:Y:S05]  /*26d0*/  BSYNC B0 ;  /* 0x0000000000007941 */ /* 0x000fea0003800000 */
.L_x_17:
[----:B------:R-:W-:Y:S01]  /*26e0*/  LOP3.LUT R18, R19, R0, RZ, 0xfc, !PT ;  /* 0x0000000013127212 */ /* 0x000fe200078efcff */
[----:B------:R-:W-:Y:S03]  /*26f0*/  BSSY B0, `(.L_x_20) ;  /* 0x0000028000007945 */ /* 0x000fe60003800000 */
        /* <DEDUP_REMOVED lines=9> */
[-C--:B------:R-:W-:Y:S02]  /*2790*/  IADD3.X R18, RZ, ~R21.reuse, RZ, P0, !PT ;  /* 0x80000015ff127210 */ /* 0x080fe400007fe4ff */
[----:B------:R-:W-:Y:S01]  /*27a0*/  MOV R42, R20 ;  /* 0x00000014002a7202 */ /* 0x000fe20000000f00 */
[----:B------:R-:W-:Y:S01]  /*27b0*/  IMAD.WIDE.U32 R38, R27, R22, R38 ;  /* 0x000000161b267225 */ /* 0x000fe200078e0026 */
[----:B------:R-:W-:-:S03]  /*27c0*/  MOV R43, R21 ;  /* 0x00000015002b7202 */ /* 0x000fc60000000f00 */
[----:B------:R-:W-:-:S04]  /*27d0*/  IMAD R23, R18, R27, RZ ;  /* 0x0000001b12177224 */ /* 0x000fc800078e02ff */
[----:B------:R-:W-:-:S05]  /*27e0*/  IMAD R0, R0, R22, R23 ;  /* 0x0000001600007224 */ /* 0x000fca00078e0217 */
[----:B------:R-:W-:Y:S01]  /*27f0*/  IADD3 R0, R39, R0, RZ ;  /* 0x0000000027007210 */ /* 0x000fe20007ffe0ff */
[----:B------:R-:W-:Y:S05]  /*2800*/  BRA `(.L_x_22) ;  /* 0x0000000000587947 */ /* 0x000fea0003800000 */
.L_x_21:
        /* <DEDUP_REMOVED lines=22> */
.L_x_22:
[----:B------:R-:W-:Y:S05]  /*2970*/  BSYNC B0 ;  /* 0x0000000000007941 */ /* 0x000fea0003800000 */
.L_x_20:
[----:B------:R-:W0:Y:S01]  /*2980*/  LDC R27, c[0x0][0x2c0] ;  /* 0x0000b000ff1b7b82 */ /* 0x000e220000000800 */
[----:B------:R-:W-:Y:S01]  /*2990*/  LOP3.LUT R18, R43, R4, RZ, 0xfc, !PT ;  /* 0x000000042b127212 */ /* 0x000fe200078efcff */
[----:B------:R-:W-:Y:S03]  /*29a0*/  BSSY B0, `(.L_x_23) ;  /* 0x0000027000007945 */ /* 0x000fe60003800000 */
[----:B------:R-:W-:Y:S02]  /*29b0*/  ISETP.NE.U32.AND P0, PT, R18, RZ, PT ;  /* 0x000000ff1200720c */ /* 0x000fe40003f05070 */
[----:B0-----:R-:W-:-:S11]  /*29c0*/  SEL R27, R27, 0x1, P3 ;  /* 0x000000011b1b7807 */ /* 0x001fd60001800000 */
[----:B------:R-:W-:Y:S05]  /*29d0*/  @!P0 BRA `(.L_x_24) ;  /* 0x0000000000348947 */ /* 0x000fea0003800000 */
[----:B------:R-:W-:Y:S01]  /*29e0*/  IMAD.MOV.U32 R28, RZ, RZ, R42 ;  /* 0x000000ffff1c7224 */ /* 0x000fe200078e002a */
[----:B------:R-:W-:Y:S01]  /*29f0*/  MOV R26, R5 ;  /* 0x00000005001a7202 */ /* 0x000fe20000000f00 */
[----:B------:R-:W-:Y:S01]  /*2a00*/  IMAD.MOV.U32 R19, RZ, RZ, R43 ;  /* 0x000000ffff137224 */ /* 0x000fe200078e002b */
[----:B------:R-:W-:Y:S02]  /*2a10*/  MOV R25, R4 ;  /* 0x0000000400197202 */ /* 0x000fe40000000f00 */
[----:B------:R-:W-:Y:S02]  /*2a20*/  MOV R24, 0x2a40 ;  /* 0x00002a4000187802 */ /* 0x000fe40000000f00 */
[----:B------:R-:W-:Y:S05]  /*2a30*/  CALL.REL.NOINC `($__internal_0_$__cuda_sm20_div_s64) ;  /* 0x0000001c00b47944 */ /* 0x000fea0003c00000 */
[----:B------:R-:W-:-:S04]  /*2a40*/  IADD3 R19, P0, RZ, -R20, RZ ;  /* 0x80000014ff137210 */ /* 0x000fc80007f1e0ff */
[----:B------:R-:W-:Y:S01]  /*2a50*/  IADD3.X R18, RZ, ~R21, RZ, P0, !PT ;  /* 0x80000015ff127210 */ /* 0x000fe200007fe4ff */
[----:B------:R-:W-:-:S04]  /*2a60*/  IMAD.WIDE.U32 R42, R5, R19, R42 ;  /* 0x00000013052a7225 */ /* 0x000fc800078e002a */
[----:B------:R-:W-:-:S04]  /*2a70*/  IMAD R18, R18, R5, RZ ;  /* 0x0000000512127224 */ /* 0x000fc800078e02ff */
[----:B------:R-:W-:-:S05]  /*2a80*/  IMAD R4, R4, R19, R18 ;  /* 0x0000001304047224 */ /* 0x000fca00078e0212 */
[----:B------:R-:W-:Y:S01]  /*2a90*/  IADD3 R4, R43, R4, RZ ;  /* 0x000000042b047210 */ /* 0x000fe20007ffe0ff */
[----:B------:R-:W-:Y:S05]  /*2aa0*/  BRA `(.L_x_25) ;  /* 0x0000000000587947 */ /* 0x000fea0003800000 */
.L_x_24:
[----:B------:R-:W0:Y:S01]  /*2ab0*/  I2F.U32.RP R21, R5 ;  /* 0x0000000500157306 */ /* 0x000e220000209000 */
[----:B------:R-:W-:-:S07]  /*2ac0*/  ISETP.NE.U32.AND P0, PT, R5, RZ, PT ;  /* 0x000000ff0500720c */ /* 0x000fce0003f05070 */
[----:B0-----:R-:W0:Y:S02]  /*2ad0*/  MUFU.RCP R18, R21 ;  /* 0x0000001500127308 */ /* 0x001e240000001000 */
[----:B0-----:R-:W-:Y:S01]  /*2ae0*/  IADD3 R18, R18, 0xffffffe, RZ ;  /* 0x0ffffffe12127810 */ /* 0x001fe20007ffe0ff */
[----:B------:R-:W-:-:S05]  /*2af0*/  HFMA2.MMA R21, -RZ, RZ, 0, 0 ;  /* 0x00000000ff157435 */ /* 0x000fca00000001ff */
        /* <DEDUP_REMOVED lines=17> */
.L_x_25:
[----:B------:R-:W-:Y:S05]  /*2c10*/  BSYNC B0 ;  /* 0x0000000000007941 */ /* 0x000fea0003800000 */
.L_x_23:
[-C--:B------:R-:W-:Y:S01]  /*2c20*/  IMAD R5, R41, R17.reuse, RZ ;  /* 0x0000001129057224 */ /* 0x080fe200078e02ff */
[----:B------:R-:W-:Y:S01]  /*2c30*/  SHF.R.S32.HI R19, RZ, 0x1f, R27 ;  /* 0x0000001fff137819 */ /* 0x000fe2000001141b */
[C---:B------:R-:W-:Y:S01]  /*2c40*/  IMAD.WIDE.U32 R46, R40.reuse, R17, RZ ;  /* 0x00000011282e7225 */ /* 0x040fe200078e00ff */
[----:B------:R-:W-:Y:S01]  /*2c50*/  ULDC.U8 UR10, c[0x0][0x3d9] ;  /* 0x0000f640000a7ab9 */ /* 0x000fe20000000000 */
[----:B------:R-:W-:Y:S01]  /*2c60*/  ULDC.64 UR4, c[0x0][0x2c0] ;  /* 0x0000b00000047ab9 */ /* 0x000fe20000000a00 */
[----:B------:R-:W-:Y:S01]  /*2c70*/  UISETP.NE.AND UP0, UPT, UR10, URZ, UPT ;  /* 0x0000003f0a00728c */ /* 0x000fe2000bf05270 */
[----:B------:R-:W-:Y:S01]  /*2c80*/  IMAD R5, R40, R16, R5 ;  /* 0x0000001028057224 */ /* 0x000fe200078e0205 */
[----:B------:R-:W-:Y:S01]  /*2c90*/  UIMAD UR4, UR4, UR5, URZ ;  /* 0x00000005040472a4 */ /* 0x000fe2000f8e023f */
[----:B------:R-:W-:Y:S01]  /*2ca0*/  IMAD R0, R0, R27, RZ ;  /* 0x0000001b00007224 */ /* 0x000fe200078e02ff */
[----:B------:R-:W-:Y:S01]  /*2cb0*/  USEL UR5, UR5, 0x1, !UP0 ;  /* 0x0000000105057887 */ /* 0x000fe2000c000000 */
[----:B------:R-:W-:Y:S01]  /*2cc0*/  BSSY B0, `(.L_x_26) ;  /* 0x0000040000007945 */ /* 0x000fe20003800000 */
[----:B------:R-:W-:Y:S01]  /*2cd0*/  IADD3 R18, R47, R5, RZ ;  /* 0x000000052f127210 */ /* 0x000fe20007ffe0ff */
[----:B------:R-:W-:Y:S01]  /*2ce0*/  IMAD R19, R19, R38, R0 ;  /* 0x0000002613137224 */ /* 0x000fe200078e0200 */
[----:B------:R-:W-:Y:S01]  /*2cf0*/  USHF.R.S32.HI UR11, URZ, 0x1f, UR4 ;  /* 0x0000001f3f0b7899 */ /* 0x000fe20008011404 */
[----:B------:R-:W-:Y:S01]  /*2d00*/  IMAD R23, R4, UR4, RZ ;  /* 0x0000000404177c24 */ /* 0x000fe2000f8e02ff */
[----:B------:R-:W-:Y:S01]  /*2d10*/  USHF.R.S32.HI UR10, URZ, 0x1f, UR5 ;  /* 0x0000001f3f0a7899 */ /* 0x000fe20008011405 */
[----:B------:R-:W-:-:S02]  /*2d20*/  IMAD R25, R18, R15, RZ ;  /* 0x0000000f12197224 */ /* 0x000fc400078e02ff */
[----:B------:R-:W-:Y:S02]  /*2d30*/  IMAD R5, R21, UR5, RZ ;  /* 0x0000000515057c24 */ /* 0x000fe4000f8e02ff */
[----:B------:R-:W-:Y:S02]  /*2d40*/  IMAD R25, R14, R46, R25 ;  /* 0x0000002e0e197224 */ /* 0x000fe400078e0219 */
[----:B------:R-:W-:-:S04]  /*2d50*/  IMAD.WIDE.U32 R46, R46, R15, RZ ;  /* 0x0000000f2e2e7225 */ /* 0x000fc800078e00ff */
[----:B------:R-:W-:Y:S01]  /*2d60*/  IMAD R21, R42, UR11, R23 ;  /* 0x0000000b2a157c24 */ /* 0x000fe2000f8e0217 */
[----:B------:R-:W-:Y:S01]  /*2d70*/  IADD3 R25, R47, R25, RZ ;  /* 0x000000192f197210 */ /* 0x000fe20007ffe0ff */
[----:B------:R-:W-:-:S03]  /*2d80*/  IMAD.WIDE.U32 R38, R38, R27, RZ ;  /* 0x0000001b26267225 */ /* 0x000fc600078e00ff */
[----:B------:R-:W-:Y:S01]  /*2d90*/  LOP3.LUT R0, R49, R25, RZ, 0xfc, !PT ;  /* 0x0000001931007212 */ /* 0x000fe200078efcff */
[----:B------:R-:W-:-:S03]  /*2da0*/  IMAD.WIDE.U32 R42, R42, UR4, RZ ;  /* 0x000000042a2a7c25 */ /* 0x000fc6000f8e00ff */
[----:B------:R-:W-:Y:S01]  /*2db0*/  ISETP.NE.U32.AND P0, PT, R0, RZ, PT ;  /* 0x000000ff0000720c */ /* 0x000fe20003f05070 */
[C---:B------:R-:W-:Y:S01]  /*2dc0*/  IMAD R5, R20.reuse, UR10, R5 ;  /* 0x0000000a14057c24 */ /* 0x040fe2000f8e0205 */
[----:B------:R-:W-:Y:S01]  /*2dd0*/  IADD3 R0, R39, R19, RZ ;  /* 0x0000001327007210 */ /* 0x000fe20007ffe0ff */
[----:B------:R-:W-:Y:S01]  /*2de0*/  IMAD.WIDE.U32 R40, R20, UR5, RZ ;  /* 0x0000000514287c25 */ /* 0x000fe2000f8e00ff */
[----:B------:R-:W-:-:S03]  /*2df0*/  IADD3 R4, R43, R21, RZ ;  /* 0x000000152b047210 */ /* 0x000fc60007ffe0ff */
[----:B------:R-:W-:Y:S01]  /*2e00*/  IMAD R3, R3, UR4, RZ ;  /* 0x0000000403037c24 */ /* 0x000fe2000f8e02ff */
[----:B------:R-:W-:Y:S01]  /*2e10*/  IADD3 R5, R41, R5, RZ ;  /* 0x0000000529057210 */ /* 0x000fe20007ffe0ff */
[----:B------:R-:W-:-:S04]  /*2e20*/  IMAD R2, R2, UR4, RZ ;  /* 0x0000000402027c24 */ /* 0x000fc8000f8e02ff */
[----:B------:R-:W-:Y:S05]  /*2e30*/  @!P0 BRA `(.L_x_27) ;  /* 0x0000000000448947 */ /* 0x000fea0003800000 */
[----:B------:R-:W-:Y:S01]  /*2e40*/  IMAD.MOV.U32 R28, RZ, RZ, R48 ;  /* 0x000000ffff1c7224 */ /* 0x000fe200078e0030 */
[----:B------:R-:W-:Y:S01]  /*2e50*/  MOV R19, R49 ;  /* 0x0000003100137202 */ /* 0x000fe20000000f00 */
[----:B------:R-:W-:Y:S01]  /*2e60*/  IMAD.MOV.U32 R26, RZ, RZ, R46 ;  /* 0x000000ffff1a7224 */ /* 0x000fe200078e002e */
[----:B------:R-:W-:Y:S02]  /*2e70*/  MOV R24, 0x2e90 ;  /* 0x00002e9000187802 */ /* 0x000fe40000000f00 */
[----:B------:R-:W-:Y:S05]  /*2e80*/  CALL.REL.NOINC `($__internal_0_$__cuda_sm20_div_s64) ;  /* 0x0000001800a07944 */ /* 0x000fea0003c00000 */
[----:B------:R-:W-:Y:S01]  /*2e90*/  IADD3 R18, P0, RZ, -R20, RZ ;  /* 0x80000014ff127210 */ /* 0x000fe20007f1e0ff */
[----:B------:R-:W-:Y:S01]  /*2ea0*/  IMAD.MOV.U32 R23, RZ, RZ, R49 ;  /* 0x000000ffff177224 */ /* 0x000fe200078e0031 */
[----:B------:R-:W-:Y:S02]  /*2eb0*/  MOV R22, R48 ;  /* 0x0000003000167202 */ /* 0x000fe40000000f00 */
[----:B------:R-:W-:-:S05]  /*2ec0*/  IADD3.X R19, RZ, ~R21, RZ, P0, !PT ;  /* 0x80000015ff137210 */ /* 0x000fca00007fe4ff */
[-C--:B------:R-:W-:Y:S02]  /*2ed0*/  IMAD R19, R19, R46.reuse, RZ ;  /* 0x0000002e13137224 */ /* 0x080fe400078e02ff */
[----:B------:R-:W-:-:S04]  /*2ee0*/  IMAD.WIDE.U32 R46, R18, R46, R22 ;  /* 0x0000002e122e7225 */ /* 0x000fc800078e0016 */
[----:B------:R-:W-:Y:S01]  /*2ef0*/  IMAD R19, R25, R18, R19 ;  /* 0x0000001219137224 */ /* 0x000fe200078e0213 */
[----:B------:R-:W-:Y:S02]  /*2f00*/  MOV R18, R46 ;  /* 0x0000002e00127202 */ /* 0x000fe40000000f00 */
[----:B------:R-:W-:Y:S01]  /*2f10*/  MOV R46, R20 ;  /* 0x00000014002e7202 */ /* 0x000fe20000000f00 */
[----:B------:R-:W-:Y:S01]  /*2f20*/  IMAD.IADD R19, R47, 0x1, R19 ;  /* 0x000000012f137824 */ /* 0x000fe200078e0213 */
[----:B------:R-:W-:Y:S01]  /*2f30*/  MOV R47, R21 ;  /* 0x00000015002f7202 */ /* 0x000fe20000000f00 */
[----:B------:R-:W-:Y:S05]  /*2f40*/  BRA `(.L_x_28) ;  /* 0x00000000005c7947 */ /* 0x000fea0003800000 */
.L_x_27:
[----:B------:R-:W0:Y:S01]  /*2f50*/  I2F.U32.RP R22, R46 ;  /* 0x0000002e00167306 */ /* 0x000e220000209000 */
[----:B------:R-:W-:Y:S01]  /*2f60*/  IMAD.MOV.U32 R20, RZ, RZ, RZ ;  /* 0x000000ffff147224 */ /* 0x000fe200078e00ff */
[----:B------:R-:W-:Y:S01]  /*2f70*/  ISETP.NE.U32.AND P0, PT, R46, RZ, PT ;  /* 0x000000ff2e00720c */ /* 0x000fe20003f05070 */
[----:B------:R-:W-:-:S05]  /*2f80*/  IMAD.MOV.U32 R47, RZ, RZ, RZ ;  /* 0x000000ffff2f7224 */ /* 0x000fca00078e00ff */
[----:B0-----:R-:W0:Y:S02]  /*2f90*/  MUFU.RCP R21, R22 ;  /* 0x0000001600157308 */ /* 0x001e240000001000 */
[----:B0-----:R-:W-:-:S06]  /*2fa0*/  IADD3 R21, R21, 0xffffffe, RZ ;  /* 0x0ffffffe15157810 */ /* 0x001fcc0007ffe0ff */
[----:B------:R-:W0:Y:S02]  /*2fb0*/  F2I.FTZ.U32.TRUNC.NTZ R21, R21 ;  /* 0x0000001500157305 */ /* 0x000e24000021f000 */
[----:B0-----:R-:W-:-:S05]  /*2fc0*/  IADD3 R18, RZ, -R21, RZ ;  /* 0x80000015ff127210 */ /* 0x001fca0007ffe0ff */
[----:B------:R-:W-:-:S04]  /*2fd0*/  IMAD R18, R18, R46, RZ ;  /* 0x0000002e12127224 */ /* 0x000fc800078e02ff */
[----:B------:R-:W-:-:S06]  /*2fe0*/  IMAD.HI.U32 R19, R21, R18, R20 ;  /* 0x0000001215137227 */ /* 0x000fcc00078e0014 */
[----:B------:R-:W-:-:S05]  /*2ff0*/  IMAD.HI.U32 R20, R19, R48, RZ ;  /* 0x0000003013147227 */ /* 0x000fca00078e00ff */
[----:B------:R-:W-:-:S05]  /*3000*/  IADD3 R19, -R20, RZ, RZ ;  /* 0x000000ff14137210 */ /* 0x000fca0007ffe1ff */
[----:B------:R-:W-:-:S05]  /*3010*/  IMAD R19, R46, R19, R48 ;  /* 0x000000132e137224 */ /* 0x000fca00078e0230 */
[----:B------:R-:W-:-:S13]  /*3020*/  ISETP.GE.U32.AND P2, PT, R19, R46, PT ;  /* 0x0000002e1300720c */ /* 0x000fda0003f46070 */
[----:B------:R-:W-:Y:S01]  /*3030*/  @P2 IMAD.IADD R19, R19, 0x1, -R46 ;  /* 0x0000000113132824 */ /* 0x000fe200078e0a2e */
[----:B------:R-:W-:-:S04]  /*3040*/  @P2 IADD3 R20, R20, 0x1, RZ ;  /* 0x0000000114142810 */ /* 0x000fc80007ffe0ff */
[----:B------:R-:W-:Y:S01]  /*3050*/  ISETP.GE.U32.AND P1, PT, R19, R46, PT ;  /* 0x0000002e1300720c */ /* 0x000fe20003f26070 */
[----:B------:R-:W-:-:S12]  /*3060*/  IMAD.MOV.U32 R19, RZ, RZ, RZ ;  /* 0x000000ffff137224 */ /* 0x000fd800078e00ff */
[----:B------:R-:W-:Y:S01]  /*3070*/  @P1 VIADD R20, R20, 0x1 ;  /* 0x0000000114141836 */ /* 0x000fe20000000000 */
[----:B------:R-:W-:-:S04]  /*3080*/  @!P0 LOP3.LUT R20, RZ, R46, RZ, 0x33, !PT ;  /* 0x0000002eff148212 */ /* 0x000fc800078e33ff */
[----:B------:R-:W-:-:S05]  /*3090*/  IADD3 R21, -R20, RZ, RZ ;  /* 0x000000ff14157210 */ /* 0x000fca0007ffe1ff */
[----:B------:R-:W-:Y:S01]  /*30a0*/  IMAD R18, R46, R21, R48 ;  /* 0x000000152e127224 */ /* 0x000fe200078e0230 */
[----:B------:R-:W-:Y:S02]  /*30b0*/  MOV R46, R20 ;  /* 0x00000014002e7202 */ /* 0x000fe40000000f00 */
.L_x_28:
[----:B------:R-:W-:Y:S05]  /*30c0*/  BSYNC B0 ;  /* 0x0000000000007941 */ /* 0x000fea0003800000 */
.L_x_26:
        /* <DEDUP_REMOVED lines=18> */
.L_x_30:
[----:B------:R-:W0:Y:S01]  /*31f0*/  I2F.U32.RP R21, R17 ;  /* 0x0000001100157306 */ /* 0x000e220000209000 */
[----:B------:R-:W-:Y:S01]  /*3200*/  HFMA2.MMA R22, -RZ, RZ, 0, 0 ;  /* 0x00000000ff167435 */ /* 0x000fe200000001ff */
[----:B------:R-:W-:Y:S01]  /*3210*/  ISETP.NE.U32.AND P0, PT, R17, RZ, PT ;  /* 0x000000ff1100720c */ /* 0x000fe20003f05070 */
[----:B------:R-:W-:-:S05]  /*3220*/  HFMA2.MMA R49, -RZ, RZ, 0, 0 ;  /* 0x00000000ff317435 */ /* 0x000fca00000001ff */
[----:B0-----:R-:W0:Y:S02]  /*3230*/  MUFU.RCP R20, R21 ;  /* 0x0000001500147308 */ /* 0x001e240000001000 */
[----:B0-----:R-:W-:-:S06]  /*3240*/  IADD3 R20, R20, 0xffffffe, RZ ;  /* 0x0ffffffe14147810 */ /* 0x001fcc0007ffe0ff */
[----:B------:R-:W0:Y:S02]  /*3250*/  F2I.FTZ.U32.TRUNC.NTZ R23, R20 ;  /* 0x0000001400177305 */ /* 0x000e24000021f000 */
[----:B0-----:R-:W-:-:S04]  /*3260*/  IMAD.MOV R16, RZ, RZ, -R23 ;  /* 0x000000ffff107224 */ /* 0x001fc800078e0a17 */
[----:B------:R-:W-:-:S04]  /*3270*/  IMAD R16, R16, R17, RZ ;  /* 0x0000001110107224 */ /* 0x000fc800078e02ff */
        /* <DEDUP_REMOVED lines=13> */
.L_x_31:
[----:B------:R-:W-:Y:S05]  /*3350*/  BSYNC B0 ;  /* 0x0000000000007941 */ /* 0x000fea0003800000 */
.L_x_29:
[----:B------:R-:W-:Y:S01]  /*3360*/  LOP3.LUT R17, R49, R14, RZ, 0xfc, !PT ;  /* 0x0000000e31117212 */ /* 0x000fe200078efcff */
[----:B------:R-:W-:Y:S03]  /*3370*/  BSSY B0, `(.L_x_32) ;  /* 0x000002c000007945 */ /* 0x000fe60003800000 */
        /* <DEDUP_REMOVED lines=8> */
[----:B------:R-:W-:Y:S01]  /*3400*/  IADD3 R17, P0, RZ, -R20, RZ ;  /* 0x80000014ff117210 */ /* 0x000fe20007f1e0ff */
[----:B------:R-:W-:Y:S01]  /*3410*/  IMAD.MOV.U32 R25, RZ, RZ, R49 ;  /* 0x000000ffff197224 */ /* 0x000fe200078e0031 */
[----:B------:R-:W-:Y:S02]  /*3420*/  MOV R24, R48 ;  /* 0x0000003000187202 */ /* 0x000fe40000000f00 */
[----:B------:R-:W-:-:S03]  /*3430*/  IADD3.X R22, RZ, ~R21, RZ, P0, !PT ;  /* 0x80000015ff167210 */ /* 0x000fc600007fe4ff */
[----:B------:R-:W-:-:S04]  /*3440*/  IMAD.WIDE.U32 R24, R15, R17, R24 ;  /* 0x000000110f187225 */ /* 0x000fc800078e0018 */
[----:B------:R-:W-:-:S04]  /*3450*/  IMAD R22, R22, R15, RZ ;  /* 0x0000000f16167224 */ /* 0x000fc800078e02ff */
[----:B------:R-:W-:Y:S01]  /*3460*/  IMAD R14, R14, R17, R22 ;  /* 0x000000110e0e7224 */ /* 0x000fe200078e0216 */
[----:B------:R-:W-:Y:S02]  /*3470*/  MOV R22, R24 ;  /* 0x0000001800167202 */ /* 0x000fe40000000f00 */
[----:B------:R-:W-:Y:S01]  /*3480*/  MOV R24, R20 ;  /* 0x0000001400187202 */ /* 0x000fe20000000f00 */
[----:B------:R-:W-:Y:S01]  /*3490*/  IMAD.IADD R14, R25, 0x1, R14 ;  /* 0x00000001190e7824 */ /* 0x000fe200078e020e */
[----:B------:R-:W-:Y:S01]  /*34a0*/  MOV R25, R21 ;  /* 0x0000001500197202 */ /* 0x000fe20000000f00 */
[----:B------:R-:W-:Y:S05]  /*34b0*/  BRA `(.L_x_34) ;  /* 0x00000000005c7947 */ /* 0x000fea0003800000 */
.L_x_33:
        /* <DEDUP_REMOVED lines=20> */
[----:B------:R-:W-:Y:S02]  /*3600*/  IADD3 R22, -R20, RZ, RZ ;  /* 0x000000ff14167210 */ /* 0x000fe40007ffe1ff */
[----:B------:R-:W-:-:S03]  /*3610*/  MOV R24, R20 ;  /* 0x0000001400187202 */ /* 0x000fc60000000f00 */
[----:B------:R-:W-:Y:S02]  /*3620*/  IMAD R22, R15, R22, R48 ;  /* 0x000000160f167224 */ /* 0x000fe400078e0230 */
.L_x_34:
[----:B------:R-:W-:Y:S05]  /*3630*/  BSYNC B0 ;  /* 0x0000000000007941 */ /* 0x000fea0003800000 */
.L_x_32:
[----:B------:R-:W-:Y:S01]  /*3640*/  IMAD R17, R14, R3, RZ ;  /* 0x000000030e117224 */ /* 0x000fe200078e02ff */
[----:B------:R-:W-:Y:S01]  /*3650*/  LOP3.LUT R14, R47, R11, RZ, 0xfc, !PT ;  /* 0x0000000b2f0e7212 */ /* 0x000fe200078efcff */
[----:B------:R-:W-:Y:S01]  /*3660*/  ULDC UR4, c[0x0][0x2c4] ;  /* 0x0000b10000047ab9 */ /* 0x000fe20000000800 */
[----:B------:R-:W-:Y:S01]  /*3670*/  SHF.R.S32.HI R19, RZ, 0x1f, R3 ;  /* 0x0000001fff137819 */ /* 0x000fe20000011403 */
[----:B------:R-:W-:Y:S01]  /*3680*/  IMAD R51, R27, UR4, RZ ;  /* 0x000000041b337c24 */ /* 0x000fe2000f8e02ff */
[----:B------:R-:W-:Y:S01]  /*3690*/  ISETP.NE.U32.AND P0, PT, R14, RZ, PT ;  /* 0x000000ff0e00720c */ /* 0x000fe20003f05070 */
[-C--:B------:R-:W-:Y:S01]  /*36a0*/  IMAD R15, R25, R6.reuse, RZ ;  /* 0x00000006190f7224 */ /* 0x080fe200078e02ff */
[----:B------:R-:W-:Y:S01]  /*36b0*/  SHF.R.S32.HI R20, RZ, 0x1f, R6 ;  /* 0x0000001fff147819 */ /* 0x000fe20000011406 */
[----:B------:R-:W-:Y:S01]  /*36c0*/  IMAD.WIDE.U32 R48, R24, R6, RZ ;  /* 0x0000000618307225 */ /* 0x000fe200078e00ff */
[----:B------:R-:W-:Y:S01]  /*36d0*/  SHF.R.S32.HI R21, RZ, 0x1f, R51 ;  /* 0x0000001fff157819 */ /* 0x000fe20000011433 */
[----:B------:R-:W-:Y:S02]  /*36e0*/  BSSY B0, `(.L_x_35) ;  /* 0x0000034000007945 */ /* 0x000fe40003800000 */
[----:B------:R-:W-:-:S02]  /*36f0*/  IMAD R6, R16, R51, RZ ;  /* 0x0000003310067224 */ /* 0x000fc400078e02ff */
[----:B------:R-:W-:Y:S02]  /*3700*/  IMAD R19, R19, R22, R17 ;  /* 0x0000001613137224 */ /* 0x000fe400078e0211 */
[----:B------:R-:W-:-:S04]  /*3710*/  IMAD.WIDE.U32 R16, R22, R3, RZ ;  /* 0x0000000316107225 */ /* 0x000fc800078e00ff */
[----:B------:R-:W-:Y:S01]  /*3720*/  IMAD R15, R20, R24, R15 ;  /* 0x00000018140f7224 */ /* 0x000fe200078e020f */
[----:B------:R-:W-:Y:S01]  /*3730*/  IADD3 R14, R17, R19, RZ ;  /* 0x00000013110e7210 */ /* 0x000fe20007ffe0ff */
[----:B------:R-:W-:Y:S02]  /*3740*/  IMAD R3, R21, R18, R6 ;  /* 0x0000001215037224 */ /* 0x000fe400078e0206 */
[----:B------:R-:W-:Y:S01]  /*3750*/  IMAD.WIDE.U32 R50, R18, R51, RZ ;  /* 0x0000003312327225 */ /* 0x000fe200078e00ff */
[----:B------:R-:W-:-:S04]  /*3760*/  IADD3 R6, R49, R15, RZ ;  /* 0x0000000f31067210 */ /* 0x000fc80007ffe0ff */
[----:B------:R-:W-:Y:S01]  /*3770*/  IADD3 R3, R51, R3, RZ ;  /* 0x0000000333037210 */ /* 0x000fe20007ffe0ff */
[----:B------:R-:W-:Y:S06]  /*3780*/  @!P0 BRA `(.L_x_36) ;  /* 0x0000000000488947 */ /* 0x000fec0003800000 */
        /* <DEDUP_REMOVED lines=9> */
[-C--:B------:R-:W-:Y:S02]  /*3820*/  IADD3.X R18, RZ, ~R21.reuse, RZ, P0, !PT ;  /* 0x80000015ff127210 */ /* 0x080fe400007fe4ff */
[----:B------:R-:W-:Y:S01]  /*3830*/  MOV R46, R20 ;  /* 0x00000014002e7202 */ /* 0x000fe20000000f00 */
[----:B------:R-:W-:Y:S01]  /*3840*/  IMAD.WIDE.U32 R24, R13, R22, R24 ;  /* 0x000000160d187225 */ /* 0x000fe200078e0018 */
[----:B------:R-:W-:-:S03]  /*3850*/  MOV R47, R21 ;  /* 0x00000015002f7202 */ /* 0x000fc60000000f00 */
[----:B------:R-:W-:-:S04]  /*3860*/  IMAD R18, R18, R13, RZ ;  /* 0x0000000d12127224 */ /* 0x000fc800078e02ff */
[----:B------:R-:W-:Y:S01]  /*3870*/  IMAD R11, R11, R22, R18 ;  /* 0x000000160b0b7224 */ /* 0x000fe200078e0212 */
[----:B------:R-:W-:-:S03]  /*3880*/  MOV R18, R24 ;  /* 0x0000001800127202 */ /* 0x000fc60000000f00 */
[----:B------:R-:W-:Y:S01]  /*3890*/  IMAD.IADD R11, R25, 0x1, R11 ;  /* 0x00000001190b7824 */ /* 0x000fe200078e020b */
[----:B------:R-:W-:Y:S05]  /*38a0*/  BRA `(.L_x_37) ;  /* 0x00000000005c7947 */ /* 0x000fea0003800000 */
.L_x_36:
        /* <DEDUP_REMOVED lines=12> */
[----:B------:R-:W-:Y:S02]  /*3970*/  IMAD R18, R13, R11, R46 ;  /* 0x0000000b0d127224 */ /* 0x000fe400078e022e */
[----:B------:R-:W-:-:S03]  /*3980*/  IMAD.MOV.U32 R11, RZ, RZ, RZ ;  /* 0x000000ffff0b7224 */ /* 0x000fc600078e00ff */
[----:B------:R-:W-:-:S13]  /*3990*/  ISETP.GE.U32.AND P2, PT, R18, R13, PT ;  /* 0x0000000d1200720c */ /* 0x000fda0003f46070 */
[----:B------:R-:W-:Y:S01]  /*39a0*/  @P2 IMAD.IADD R18, R18, 0x1, -R13 ;  /* 0x0000000112122824 */ /* 0x000fe200078e0a0d */
[----:B------:R-:W-:-:S04]  /*39b0*/  @P2 IADD3 R15, R15, 0x1, RZ ;  /* 0x000000010f0f2810 */ /* 0x000fc80007ffe0ff */
[----:B------:R-:W-:-:S13]  /*39c0*/  ISETP.GE.U32.AND P1, PT, R18, R13, PT ;  /* 0x0000000d1200720c */ /* 0x000fda0003f26070 */
[----:B------:R-:W-:Y:S01]  /*39d0*/  @P1 VIADD R15, R15, 0x1 ;  /* 0x000000010f0f1836 */ /* 0x000fe20000000000 */
[----:B------:R-:W-:-:S04]  /*39e0*/  @!P0 LOP3.LUT R15, RZ, R13, RZ, 0x33, !PT ;  /* 0x0000000dff0f8212 */ /* 0x000fc800078e33ff */
[----:B------:R-:W-:-:S05]  /*39f0*/  IADD3 R18, -R15, RZ, RZ ;  /* 0x000000ff0f127210 */ /* 0x000fca0007ffe1ff */
[----:B------:R-:W-:Y:S01]  /*3a00*/  IMAD R18, R13, R18, R46 ;  /* 0x000000120d127224 */ /* 0x000fe200078e022e */
[----:B------:R-:W-:Y:S02]  /*3a10*/  MOV R46, R15 ;  /* 0x0000000f002e7202 */ /* 0x000fe40000000f00 */
.L_x_37:
[----:B------:R-:W-:Y:S05]  /*3a20*/  BSYNC B0 ;  /* 0x0000000000007941 */ /* 0x000fea0003800000 */
.L_x_35:
[----:B------:R-:W-:Y:S01]  /*3a30*/  ULDC UR5, c[0x0][0x270] ;  /* 0x00009c0000057ab9 */ /* 0x000fe20000000800 */
[----:B------:R-:W-:Y:S01]  /*3a40*/  ULDC UR4, c[0x0][0x2c4] ;  /* 0x0000b10000047ab9 */ /* 0x000fe20000000800 */
[----:B------:R-:W-:Y:S01]  /*3a50*/  LOP3.LUT R15, R47, R9, RZ, 0xfc, !PT ;  /* 0x000000092f0f7212 */ /* 0x000fe200078efcff */
[----:B------:R-:W-:Y:S01]  /*3a60*/  UIMAD UR4, UR5, UR4, URZ ;  /* 0x00000004050472a4 */ /* 0x000fe2000f8e023f */
[----:B------:R-:W-:Y:S02]  /*3a70*/  BSSY B0, `(.L_x_38) ;  /* 0x0000030000007945 */ /* 0x000fe40003800000 */
[----:B------:R-:W-:-:S03]  /*3a80*/  ISETP.NE.U32.AND P0, PT, R15, RZ, PT ;  /* 0x000000ff0f00720c */ /* 0x000fc60003f05070 */
[----:B------:R-:W-:-:S04]  /*3a90*/  IMAD R27, R27, UR4, RZ ;  /* 0x000000041b1b7c24 */ /* 0x000fc8000f8e02ff */
[-C--:B------:R-:W-:Y:S01]  /*3aa0*/  IMAD R11, R11, R27.reuse, RZ ;  /* 0x0000001b0b0b7224 */ /* 0x080fe200078e02ff */
[----:B------:R-:W-:Y:S01]  /*3ab0*/  SHF.R.S32.HI R13, RZ, 0x1f, R27 ;  /* 0x0000001fff0d7819 */ /* 0x000fe2000001141b */
[----:B------:R-:W-:-:S04]  /*3ac0*/  IMAD.WIDE.U32 R52, R18, R27, RZ ;  /* 0x0000001b12347225 */ /* 0x000fc800078e00ff */
[----:B------:R-:W-:-:S05]  /*3ad0*/  IMAD R11, R13, R18, R11 ;  /* 0x000000120d0b7224 */ /* 0x000fca00078e020b */
        /* <DEDUP_REMOVED lines=8> */
[----:B------:R-:W-:Y:S02]  /*3b60*/  IADD3 R15, P0, RZ, -R20, RZ ;  /* 0x80000014ff0f7210 */ /* 0x000fe40007f1e0ff */
[----:B------:R-:W-:Y:S02]  /*3b70*/  MOV R22, R46 ;  /* 0x0000002e00167202 */ /* 0x000fe40000000f00 */
[----:B------:R-:W-:Y:S02]  /*3b80*/  IADD3.X R13, RZ, ~R21, RZ, P0, !PT ;  /* 0x80000015ff0d7210 */ /* 0x000fe400007fe4ff */
[----:B------:R-:W-:-:S03]  /*3b90*/  MOV R23, R47 ;  /* 0x0000002f00177202 */ /* 0x000fc60000000f00 */
[----:B------:R-:W-:Y:S02]  /*3ba0*/  IMAD R18, R13, R10, RZ ;  /* 0x0000000a0d127224 */ /* 0x000fe400078e02ff */
[----:B------:R-:W-:-:S04]  /*3bb0*/  IMAD.WIDE.U32 R22, R10, R15, R22 ;  /* 0x0000000f0a167225 */ /* 0x000fc800078e0016 */
[----:B------:R-:W-:Y:S01]  /*3bc0*/  IMAD R9, R9, R15, R18 ;  /* 0x0000000f09097224 */ /* 0x000fe200078e0212 */
[----:B------:R-:W-:-:S04]  /*3bd0*/  MOV R10, R22 ;  /* 0x00000016000a7202 */ /* 0x000fc80000000f00 */
[----:B------:R-:W-:Y:S01]  /*3be0*/  IADD3 R9, R23, R9, RZ ;  /* 0x0000000917097210 */ /* 0x000fe20007ffe0ff */
[----:B------:R-:W-:Y:S05]  /*3bf0*/  BRA `(.L_x_40) ;  /* 0x00000000005c7947 */ /* 0x000fea0003800000 */
.L_x_39:
        /* <DEDUP_REMOVED lines=23> */
.L_x_40:
[----:B------:R-:W-:Y:S05]  /*3d70*/  BSYNC B0 ;  /* 0x0000000000007941 */ /* 0x000fea0003800000 */
.L_x_38:
[----:B------:R-:W-:Y:S01]  /*3d80*/  IADD3 R39, P1, P0, R42, R40, R38 ;  /* 0x000000282a277210 */ /* 0x000fe2000783e026 */
[----:B------:R-:W-:Y:S01]  /*3d90*/  IMAD R9, R9, R2, RZ ;  /* 0x0000000209097224 */ /* 0x000fe200078e02ff */
[----:B------:R-:W-:Y:S02]  /*3da0*/  ULDC.64 UR4, c[0x0][0x2b0] ;  /* 0x0000ac0000047ab9 */ /* 0x000fe40000000a00 */
[----:B------:R-:W-:Y:S02]  /*3db0*/  IADD3 R39, P3, P2, R48, R39, R50 ;  /* 0x0000002730277210 */ /* 0x000fe40007a7e032 */
[----:B------:R-:W-:Y:S02]  /*3dc0*/  IADD3.X R0, R4, R5, R0, P1, P0 ;  /* 0x0000000504007210 */ /* 0x000fe40000fe0400 */
[----:B------:R-:W-:Y:S02]  /*3dd0*/  IADD3 R16, P1, P0, R52, R39, R16 ;  /* 0x0000002734107210 */ /* 0x000fe4000783e010 */
[----:B------:R-:W-:Y:S01]  /*3de0*/  IADD3.X R0, R6, R0, R3, P3, P2 ;  /* 0x0000000006007210 */ /* 0x000fe20001fe4403 */
[----:B------:R-:W-:Y:S01]  /*3df0*/  IMAD R3, R21, R8, RZ ;  /* 0x0000000815037224 */ /* 0x000fe200078e02ff */
[----:B------:R-:W-:-:S02]  /*3e00*/  SHF.R.S32.HI R4, RZ, 0x1f, R8 ;  /* 0x0000001fff047819 */ /* 0x000fc40000011408 */
[----:B------:R-:W-:Y:S02]  /*3e10*/  IADD3.X R17, R11, R0, R14, P1, P0 ;  /* 0x000000000b117210 */ /* 0x000fe40000fe040e */
[----:B------:R-:W-:Y:S01]  /*3e20*/  SHF.R.S32.HI R0, RZ, 0x1f, R2 ;  /* 0x0000001fff007819 */ /* 0x000fe20000011402 */
[-C--:B------:R-:W-:Y:S02]  /*3e30*/  IMAD R3, R4, R20.reuse, R3 ;  /* 0x0000001404037224 */ /* 0x080fe400078e0203 */
[----:B------:R-:W-:-:S04]  /*3e40*/  IMAD.WIDE.U32 R16, R8, R20, R16 ;  /* 0x0000001408107225 */ /* 0x000fc800078e0010 */
[----:B------:R-:W-:Y:S02]  /*3e50*/  IMAD.IADD R17, R17, 0x1, R3 ;  /* 0x0000000111117824 */ /* 0x000fe400078e0203 */
[-C--:B------:R-:W-:Y:S02]  /*3e60*/  IMAD R0, R0, R10.reuse, R9 ;  /* 0x0000000a00007224 */ /* 0x080fe400078e0209 */
[----:B------:R-:W-:-:S04]  /*3e70*/  IMAD.WIDE.U32 R2, R2, R10, R16 ;  /* 0x0000000a02027225 */ /* 0x000fc800078e0010 */
[----:B------:R-:W-:Y:S01]  /*3e80*/  IMAD.IADD R3, R3, 0x1, R0 ;  /* 0x0000000103037824 */ /* 0x000fe200078e0200 */
[----:B------:R-:W-:-:S04]  /*3e90*/  LEA R4, P0, R2, UR4, 0x2 ;  /* 0x0000000402047c11 */ /* 0x000fc8000f8010ff */
[----:B------:R-:W-:-:S05]  /*3ea0*/  LEA.HI.X R5, R2, UR5, R3, 0x2, P0 ;  /* 0x0000000502057c11 */ /* 0x000fca00080f1403 */
[----:B------:R1:W-:Y:S01]  /*3eb0*/  STG.E desc[UR8][R4.64], R29 ;  /* 0x0000001d04007986 */ /* 0x0003e2000c101908 */
[----:B------:R-:W-:Y:S05]  /*3ec0*/  BRA `(.L_x_15) ;  /* 0x0000000000107947 */ /* 0x000fea0003800000 */
.L_x_16:
[----:B------:R-:W-:Y:S02]  /*3ed0*/  ULDC.64 UR4, c[0x0][0x2b0] ;  /* 0x0000ac0000047ab9 */ /* 0x000fe40000000a00 */
[----:B------:R-:W-:-:S04]  /*3ee0*/  LEA R2, P0, R38, UR4, 0x2 ;  /* 0x0000000426027c11 */ /* 0x000fc8000f8010ff */
[----:B------:R-:W-:-:S05]  /*3ef0*/  LEA.HI.X R3, R38, UR5, R39, 0x2, P0 ;  /* 0x0000000526037c11 */ /* 0x000fca00080f1427 */
[----:B------:R0:W-:Y:S04]  /*3f00*/  STG.E desc[UR8][R2.64], R29 ;  /* 0x0000001d02007986 */ /* 0x0001e8000c101908 */
.L_x_15:
[----:B------:R-:W-:Y:S05]  /*3f10*/  BSYNC B1 ;  /* 0x0000000000017941 */ /* 0x000fea0003800000 */
.L_x_14:
[----:B------:R-:W2:Y:S01]  /*3f20*/  LDC R0, c[0x0][0x3c4] ;  /* 0x0000f100ff007b82 */ /* 0x000ea20000000800 */
[C---:B0-----:R-:W-:Y:S01]  /*3f30*/  IADD3 R3, R35.reuse, 0x20, RZ ;  /* 0x0000002023037810 */ /* 0x041fe20007ffe0ff */
[----:B-1----:R-:W-:Y:S01]  /*3f40*/  HFMA2.MMA R5, -RZ, RZ, 0, 0 ;  /* 0x00000000ff057435 */ /* 0x002fe200000001ff */
[----:B------:R-:W-:Y:S02]  /*3f50*/  IMAD.SHL.U32 R16, R35, 0x4, RZ ;  /* 0x0000000423107824 */ /* 0x000fe400078e00ff */
[-C--:B--2---:R-:W-:Y:S02]  /*3f60*/  ISETP.GE.OR P1, PT, R3, R0.reuse, P6 ;  /* 0x000000000300720c */ /* 0x084fe40003726670 */
[C---:B------:R-:W-:Y:S02]  /*3f70*/  IADD3 R3, R35.reuse, 0x40, RZ ;  /* 0x0000004023037810 */ /* 0x040fe40007ffe0ff */
[-C--:B------:R-:W-:Y:S02]  /*3f80*/  ISETP.GE.OR P2, PT, R35, R0.reuse, P6 ;  /* 0x000000002300720c */ /* 0x080fe40003746670 */
[----:B------:R-:W-:-:S02]  /*3f90*/  ISETP.GE.OR P0, PT, R3, R0, P6 ;  /* 0x000000000300720c */ /* 0x000fc40003706670 */
[----:B------:R-:W-:-:S04]  /*3fa0*/  IADD3 R3, R35, 0x60, RZ ;  /* 0x0000006023037810 */ /* 0x000fc80007ffe0ff */
[----:B------:R-:W-:Y:S01]  /*3fb0*/  ISETP.GE.OR P6, PT, R3, R0, P6 ;  /* 0x000000000300720c */ /* 0x000fe200037c6670 */
[----:B------:R-:W-:Y:S01]  /*3fc0*/  @!P1 FADD.FTZ R31, -R29, R31 ;  /* 0x0000001f1d1f9221 */ /* 0x000fe20000010100 */
[----:B------:R-:W-:-:S03]  /*3fd0*/  CS2R R2, SRZ ;  /* 0x0000000000027805 */ /* 0x000fc6000001ff00 */
[----:B------:R-:W-:Y:S01]  /*3fe0*/  @!P2 FADD.FTZ R36, -R29, R36 ;  /* 0x000000241d24a221 */ /* 0x000fe20000010100 */
[----:B------:R-:W-:Y:S01]  /*3ff0*/  @!P1 FMUL.FTZ R31, R31, 1.4426950216293334961 ;  /* 0x3fb8aa3b1f1f9820 */ /* 0x000fe20000410000 */
[C---:B------:R-:W-:Y:S02]  /*4000*/  @!P0 FADD.FTZ R32, -R29.reuse, R32 ;  /* 0x000000201d208221 */ /* 0x040fe40000010100 */
[----:B------:R-:W-:Y:S01]  /*4010*/  @!P2 FMUL.FTZ R36, R36, 1.4426950216293334961 ;  /* 0x3fb8aa3b2424a820 */ /* 0x000fe20000410000 */
[----:B------:R-:W0:Y:S01]  /*4020*/  @!P1 MUFU.EX2 R4, R31 ;  /* 0x0000001f00049308 */ /* 0x000e220000000800 */
[----:B------:R-:W-:Y:S02]  /*4030*/  @!P0 FMUL.FTZ R32, R32, 1.4426950216293334961 ;  /* 0x3fb8aa3b20208820 */ /* 0x000fe40000410000 */
[----:B------:R-:W-:-:S04]  /*4040*/  @!P6 FADD.FTZ R29, -R29, R34 ;  /* 0x000000221d1de221 */ /* 0x000fc80000010100 */
[----:B------:R-:W-:Y:S01]  /*4050*/  @!P6 FMUL.FTZ R6, R29, 1.4426950216293334961 ;  /* 0x3fb8aa3b1d06e820 */ /* 0x000fe20000410000 */
[----:B------:R-:W1:Y:S08]  /*4060*/  @!P0 MUFU.EX2 R32, R32 ;  /* 0x0000002000208308 */ /* 0x000e700000000800 */
[----:B------:R-:W2:Y:S01]  /*4070*/  @!P2 MUFU.EX2 R36, R36 ;  /* 0x000000240024a308 */ /* 0x000ea20000000800 */
[----:B0-----:R0:W-:Y:S07]  /*4080*/  @!P1 STS [R33+0x280], R4 ;  /* 0x0002800421009388 */ /* 0x0011ee0000000800 */
[----:B------:R-:W3:Y:S01]  /*4090*/  @!P6 MUFU.EX2 R6, R6 ;  /* 0x000000060006e308 */ /* 0x000ee20000000800 */
[----:B-1----:R0:W-:Y:S01]  /*40a0*/  @!P0 STS [R33+0x500], R32 ;  /* 0x0005002021008388 */ /* 0x0021e20000000800 */
[----:B------:R-:W-:Y:S01]  /*40b0*/  ISETP.GE.AND P0, PT, R0, 0x1, PT ;  /* 0x000000010000780c */ /* 0x000fe20003f06270 */
[----:B------:R-:W-:-:S02]  /*40c0*/  IMAD.MOV.U32 R0, RZ, RZ, RZ ;  /* 0x000000ffff007224 */ /* 0x000fc400078e00ff */
[----:B--2---:R0:W-:Y:S04]  /*40d0*/  @!P2 STS [R33], R36 ;  /* 0x000000242100a388 */ /* 0x0041e80000000800 */
[----:B---3--:R0:W-:Y:S01]  /*40e0*/  @!P6 STS [R33+0x780], R6 ;  /* 0x000780062100e388 */ /* 0x0081e20000000800 */
[----:B------:R-:W-:Y:S06]  /*40f0*/  BAR.SYNC.DEFER_BLOCKING 0x0 ;  /* 0x0000000000007b1d */ /* 0x000fec0000010000 */
[----:B------:R-:W-:Y:S05]  /*4100*/  @!P0 BRA `(.L_x_41) ;  /* 0x0000000000a88947 */ /* 0x000fea0003800000 */
[----:B------:R-:W1:Y:S01]  /*4110*/  S2UR UR6, SR_CgaCtaId ;  /* 0x00000000000679c3 */ /* 0x000e620000008800 */
[----:B------:R-:W-:Y:S01]  /*4120*/  ULDC UR10, c[0x0][0x2dc] ;  /* 0x0000b700000a7ab9 */ /* 0x000fe20000000800 */
[----:B------:R-:W-:Y:S01]  /*4130*/  IMAD R15, R7, 0x80, R16 ;  /* 0x00000080070f7824 */ /* 0x000fe200078e0210 */
[----:B------:R-:W-:Y:S01]  /*4140*/  UIMAD UR4, UR7, UR10, URZ ;  /* 0x0000000a070472a4 */ /* 0x000fe2000f8e023f */
[C---:B0-----:R-:W-:Y:S01]  /*4150*/  VIADD R4, R12.reuse, -UR7 ;  /* 0x800000070c047c36 */ /* 0x041fe20008000000 */
[----:B------:R-:W-:Y:S01]  /*4160*/  CS2R R8, SRZ ;  /* 0x0000000000087805 */ /* 0x000fe2000001ff00 */
[----:B------:R-:W-:Y:S01]  /*4170*/  IMAD R18, R12, UR10, RZ ;  /* 0x0000000a0c127c24 */ /* 0x000fe2000f8e02ff */
[----:B------:R-:W-:Y:S01]  /*4180*/  USHF.R.S32.HI UR11, URZ, 0x1f, UR4 ;  /* 0x0000001f3f0b7899 */ /* 0x000fe20008011404 */
[----:B------:R-:W0:Y:S01]  /*4190*/  LDC R13, c[0x0][0x3c4] ;  /* 0x0000f100ff0d7b82 */ /* 0x000e220000000800 */
[----:B------:R-:W-:Y:S01]  /*41a0*/  IADD3 R2, P0, R15, UR4, RZ ;  /* 0x000000040f027c10 */ /* 0x000fe2000ff1e0ff */
[----:B------:R-:W-:Y:S01]  /*41b0*/  ULDC.64 UR4, c[0x0][0x288] ;  /* 0x0000a20000047ab9 */ /* 0x000fe20000000a00 */
[----:B------:R-:W-:-:S02]  /*41c0*/  ISETP.GE.AND P2, PT, R7, R4, PT ;  /* 0x000000040700720c */ /* 0x000fc40003f46270 */
[----:B------:R-:W-:Y:S02]  /*41d0*/  CS2R R10, SRZ ;  /* 0x00000000000a7805 */ /* 0x000fe4000001ff00 */
[----:B------:R-:W-:Y:S01]  /*41e0*/  LEA.HI.X.SX32 R15, R15, UR11, 0x1, P0 ;  /* 0x0000000b0f0f7c11 */ /* 0x000fe200080f0eff */
[----:B------:R-:W-:Y:S01]  /*41f0*/  IMAD.WIDE R18, R18, 0x4, RZ ;  /* 0x0000000412127825 */ /* 0x000fe200078e02ff */
[----:B------:R-:W-:Y:S01]  /*4200*/  LEA R14, P0, R2, UR4, 0x2 ;  /* 0x00000004020e7c11 */ /* 0x000fe2000f8010ff */
[----:B------:R-:W-:-:S03]  /*4210*/  UMOV UR4, 0x400 ;  /* 0x0000040000047882 */ /* 0x000fc60000000000 */
[----:B------:R-:W-:Y:S01]  /*4220*/  LEA.HI.X R15, R2, UR5, R15, 0x2, P0 ;  /* 0x00000005020f7c11 */ /* 0x000fe200080f140f */
[----:B------:R-:W-:Y:S01]  /*4230*/  IMAD.MOV.U32 R2, RZ, RZ, RZ ;  /* 0x000000ffff027224 */ /* 0x000fe200078e00ff */
[----:B------:R-:W-:Y:S01]  /*4240*/  UMOV UR5, URZ ;  /* 0x0000003f00057c82 */ /* 0x000fe20008000000 */
[----:B-1----:R-:W-:-:S06]  /*4250*/  ULEA UR4, UR6, UR4, 0x18 ;  /* 0x0000000406047291 */ /* 0x002fcc000f8ec03f */
[----:B------:R-:W-:Y:S01]  /*4260*/  LEA R6, R7, UR4, 0x2 ;  /* 0x0000000407067c11 */ /* 0x000fe2000f8e10ff */
[----:B------:R-:W-:-:S06]  /*4270*/  ULDC UR4, c[0x0][0x2d0] ;  /* 0x0000b40000047ab9 */ /* 0x000fcc0000000800 */
.L_x_44:
[----:B------:R1:W2:Y:S01]  /*4280*/  LDS R4, [R6] ;  /* 0x0000000006047984 */ /* 0x0002a20000000800 */
[----:B------:R-:W-:Y:S01]  /*4290*/  UIADD3 UR5, UR5, 0x1, URZ ;  /* 0x0000000105057890 */ /* 0x000fe2000fffe03f */
[----:B------:R-:W-:Y:S05]  /*42a0*/  BSSY B0, `(.L_x_42) ;  /* 0x0000008000007945 */ /* 0x000fea0003800000 */
[----:B0-----:R-:W-:Y:S01]  /*42b0*/  ISETP.LE.AND P1, PT, R13, UR5, PT ;  /* 0x000000050d007c0c */ /* 0x001fe2000bf23270 */
[----:B------:R-:W-:Y:S01]  /*42c0*/  @!UPT UIADD3 URZ, URZ, URZ, URZ ;  /* 0x0000003f3f3ff290 */ /* 0x000fe2000fffe03f */
[----:B------:R-:W-:Y:S11]  /*42d0*/  @P2 BRA `(.L_x_43) ;  /* 0x0000000000102947 */ /* 0x000ff60003800000 */
[----:B------:R-:W-:Y:S02]  /*42e0*/  ISETP.GE.AND P0, PT, R16, UR4, PT ;  /* 0x0000000410007c0c */ /* 0x000fe4000bf06270 */
[----:B------:R-:W-:Y:S02]  /*42f0*/  CS2R R8, SRZ ;  /* 0x0000000000087805 */ /* 0x000fe4000001ff00 */
[----:B------:R-:W-:Y:S09]  /*4300*/  CS2R R10, SRZ ;  /* 0x00000000000a7805 */ /* 0x000ff2000001ff00 */
[----:B------:R0:W5:Y:S02]  /*4310*/  @!P0 LDG.E.128 R8, desc[UR8][R14.64] ;  /* 0x000000080e088981 */ /* 0x000164000c1e1d00 */
.L_x_43:
[----:B------:R-:W-:Y:S05]  /*4320*/  BSYNC B0 ;  /* 0x0000000000007941 */ /* 0x000fea0003800000 */
.L_x_42:
[----:B0-----:R-:W-:Y:S01]  /*4330*/  IADD3 R14, P0, R18, R14, RZ ;  /* 0x0000000e120e7210 */ /* 0x001fe20007f1e0ff */
[----:B--2--5:R-:W-:Y:S01]  /*4340*/  FFMA.FTZ R3, R4, R8, R3 ;  /* 0x0000000804037223 */ /* 0x024fe20000010003 */
[----:B-1----:R-:W-:Y:S01]  /*4350*/  IADD3 R6, R6, 0x14, RZ ;  /* 0x0000001406067810 */ /* 0x002fe20007ffe0ff */
[C---:B------:R-:W-:Y:S01]  /*4360*/  FFMA.FTZ R0, R4.reuse, R9, R0 ;  /* 0x0000000904007223 */ /* 0x040fe20000010000 */
[C---:B------:R-:W-:Y:S01]  /*4370*/  FFMA.FTZ R5, R4.reuse, R10, R5 ;  /* 0x0000000a04057223 */ /* 0x040fe20000010005 */
[----:B------:R-:W-:Y:S01]  /*4380*/  IADD3.X R15, R19, R15, RZ, P0, !PT ;  /* 0x0000000f130f7210 */ /* 0x000fe200007fe4ff */
[----:B------:R-:W-:Y:S01]  /*4390*/  FFMA.FTZ R2, R4, R11, R2 ;  /* 0x0000000b04027223 */ /* 0x000fe20000010002 */
[----:B------:R-:W-:Y:S06]  /*43a0*/  @!P1 BRA `(.L_x_44) ;  /* 0xfffffffc00b49947 */ /* 0x000fec000383ffff */
.L_x_41:
[----:B------:R-:W-:-:S04]  /*43b0*/  IADD3 R7, R7, UR7, RZ ;  /* 0x0000000707077c10 */ /* 0x000fc8000fffe0ff */
[----:B------:R-:W-:-:S13]  /*43c0*/  ISETP.GE.AND P0, PT, R7, R12, PT ;  /* 0x0000000c0700720c */ /* 0x000fda0003f06270 */
[----:B------:R-:W-:Y:S05]  /*43d0*/  @P0 EXIT ;  /* 0x000000000000094d */ /* 0x000fea0003800000 */
[----:B------:R-:W-:Y:S02]  /*43e0*/  ULDC UR4, c[0x0][0x2d0] ;  /* 0x0000b40000047ab9 */ /* 0x000fe40000000800 */
[----:B------:R-:W-:-:S13]  /*43f0*/  ISETP.GE.AND P0, PT, R16, UR4, PT ;  /* 0x0000000410007c0c */ /* 0x000fda000bf06270 */
[----:B------:R-:W-:Y:S05]  /*4400*/  @P0 EXIT ;  /* 0x000000000000094d */ /* 0x000fea0003800000 */
[----:B------:R-:W1:Y:S01]  /*4410*/  LDC R9, c[0x0][0x2c4] ;  /* 0x0000b100ff097b82 */ /* 0x000e620000000800 */
[----:B------:R-:W-:Y:S01]  /*4420*/  ULDC UR4, c[0x0][0x270] ;  /* 0x00009c0000047ab9 */ /* 0x000fe20000000800 */
[----:B------:R-:W-:Y:S02]  /*4430*/  IABS R13, R7 ;  /* 0x00000007000d7213 */ /* 0x000fe40000000000 */
[----:B------:R-:W-:Y:S02]  /*4440*/  SHF.R.S32.HI R17, RZ, 0x1f, R16 ;  /* 0x0000001fff117819 */ /* 0x000fe40000011410 */
[----:B------:R-:W-:Y:S01]  /*4450*/  F2FP.F16.F32.PACK_AB R5, R2, R5 ;  /* 0x000000050205723e */ /* 0x000fe200000000ff */
[----:B-1----:R-:W-:Y:S01]  /*4460*/  IMAD R10, R9, UR4, RZ ;  /* 0x00000004090a7c24 */ /* 0x002fe2000f8e02ff */
[----:B------:R-:W-:-:S04]  /*4470*/  ULDC.64 UR4, c[0x0][0x290] ;  /* 0x0000a40000047ab9 */ /* 0x000fc80000000a00 */
[-C--:B------:R-:W-:Y:S02]  /*4480*/  IABS R12, R10.reuse ;  /* 0x0000000a000c7213 */ /* 0x080fe40000000000 */
[----:B0-----:R-:W-:Y:S02]  /*4490*/  IABS R6, R10 ;  /* 0x0000000a00067213 */ /* 0x001fe40000000000 */
[----:B------:R-:W0:Y:S03]  /*44a0*/  I2F.RP R8, R12 ;  /* 0x0000000c00087306 */ /* 0x000e260000209400 */
[----:B------:R-:W-:-:S05]  /*44b0*/  IMAD.MOV R6, RZ, RZ, -R6 ;  /* 0x000000ffff067224 */ /* 0x000fca00078e0a06 */
[----:B0-----:R-:W0:Y:S02]  /*44c0*/  MUFU.RCP R14, R8 ;  /* 0x00000008000e7308 */ /* 0x001e240000001000 */
[----:B0-----:R-:W-:Y:S01]  /*44d0*/  VIADD R14, R14, 0xffffffe ;  /* 0x0ffffffe0e0e7836 */ /* 0x001fe20000000000 */
[----:B------:R-:W-:-:S05]  /*44e0*/  IABS R8, R9 ;  /* 0x0000000900087213 */ /* 0x000fca0000000000 */
[----:B------:R-:W0:Y:S02]  /*44f0*/  F2I.FTZ.U32.TRUNC.NTZ R15, R14 ;  /* 0x0000000e000f7305 */ /* 0x000e24000021f000 */
[----:B0-----:R-:W-:Y:S01]  /*4500*/  IMAD.MOV R11, RZ, RZ, -R15 ;  /* 0x000000ffff0b7224 */ /* 0x001fe200078e0a0f */
[----:B------:R-:W-:-:S03]  /*4510*/  MOV R14, RZ ;  /* 0x000000ff000e7202 */ /* 0x000fc60000000f00 */
[----:B------:R-:W-:-:S04]  /*4520*/  IMAD R4, R11, R12, RZ ;  /* 0x0000000c0b047224 */ /* 0x000fc800078e02ff */
[----:B------:R-:W-:-:S06]  /*4530*/  IMAD.HI.U32 R4, R15, R4, R14 ;  /* 0x000000040f047227 */ /* 0x000fcc00078e000e */
[----:B------:R-:W-:Y:S02]  /*4540*/  IMAD.HI.U32 R11, R4, R13, RZ ;  /* 0x0000000d040b7227 */ /* 0x000fe400078e00ff */
[----:B------:R-:W0:Y:S02]  /*4550*/  I2F.RP R4, R8 ;  /* 0x0000000800047306 */ /* 0x000e240000209400 */
[----:B------:R-:W-:Y:S01]  /*4560*/  IMAD R13, R11, R6, R13 ;  /* 0x000000060b0d7224 */ /* 0x000fe200078e020d */
[----:B------:R-:W-:-:S04]  /*4570*/  LOP3.LUT R6, R7, R10, RZ, 0x3c, !PT ;  /* 0x0000000a07067212 */ /* 0x000fc800078e3cff */
[----:B------:R-:W-:Y:S02]  /*4580*/  ISETP.GT.U32.AND P1, PT, R12, R13, PT ;  /* 0x0000000d0c00720c */ /* 0x000fe40003f24070 */
[----:B------:R-:W-:Y:S01]  /*4590*/  ISETP.GE.AND P0, PT, R6, RZ, PT ;  /* 0x000000ff0600720c */ /* 0x000fe20003f06270 */
[----:B0-----:R-:W0:Y:S10]  /*45a0*/  MUFU.RCP R4, R4 ;  /* 0x0000000400047308 */ /* 0x001e340000001000 */
[----:B------:R-:W-:Y:S01]  /*45b0*/  @!P1 IMAD.IADD R13, R13, 0x1, -R12 ;  /* 0x000000010d0d9824 */ /* 0x000fe200078e0a0c */
[----:B------:R-:W-:-:S02]  /*45c0*/  @!P1 IADD3 R11, R11, 0x1, RZ ;  /* 0x000000010b0b9810 */ /* 0x000fc40007ffe0ff */
[----:B------:R-:W-:Y:S02]  /*45d0*/  ISETP.NE.AND P1, PT, R10, RZ, PT ;  /* 0x000000ff0a00720c */ /* 0x000fe40003f25270 */
[----:B------:R-:W-:Y:S01]  /*45e0*/  ISETP.GE.U32.AND P2, PT, R13, R12, PT ;  /* 0x0000000c0d00720c */ /* 0x000fe20003f46070 */
[----:B0-----:R-:W-:-:S04]  /*45f0*/  VIADD R14, R4, 0xffffffe ;  /* 0x0ffffffe040e7836 */ /* 0x001fc80000000000 */
[----:B------:R-:W0:Y:S08]  /*4600*/  F2I.FTZ.U32.TRUNC.NTZ R15, R14 ;  /* 0x0000000e000f7305 */ /* 0x000e30000021f000 */
[----:B------:R-:W-:-:S05]  /*4610*/  @P2 VIADD R11, R11, 0x1 ;  /* 0x000000010b0b2836 */ /* 0x000fca0000000000 */
[----:B------:R-:W-:Y:S02]  /*4620*/  @!P0 IADD3 R11, -R11, RZ, RZ ;  /* 0x000000ff0b0b8210 */ /* 0x000fe40007ffe1ff */
[----:B------:R-:W-:-:S05]  /*4630*/  @!P1 LOP3.LUT R11, RZ, R10, RZ, 0x33, !PT ;  /* 0x0000000aff0b9212 */ /* 0x000fca00078e33ff */
[----:B------:R-:W-:Y:S02]  /*4640*/  IMAD R10, R11, R10, RZ ;  /* 0x0000000a0b0a7224 */ /* 0x000fe400078e02ff */
[----:B0-----:R-:W-:Y:S02]  /*4650*/  IMAD.MOV R13, RZ, RZ, -R15 ;  /* 0x000000ffff0d7224 */ /* 0x001fe400078e0a0f */
[----:B------:R-:W-:Y:S01]  /*4660*/  IMAD.MOV.U32 R14, RZ, RZ, RZ ;  /* 0x000000ffff0e7224 */ /* 0x000fe200078e00ff */
[----:B------:R-:W-:Y:S01]  /*4670*/  IADD3 R12, R7, -R10, RZ ;  /* 0x8000000a070c7210 */ /* 0x000fe20007ffe0ff */
[----:B------:R-:W-:Y:S02]  /*4680*/  IMAD R6, R13, R8, RZ ;  /* 0x000000080d067224 */ /* 0x000fe400078e02ff */
[----:B------:R-:W-:Y:S01]  /*4690*/  IMAD.WIDE.U32 R16, R11, UR4, R16 ;  /* 0x000000040b107c25 */ /* 0x000fe2000f8e0010 */
[----:B------:R-:W-:Y:S02]  /*46a0*/  IABS R4, R12 ;  /* 0x0000000c00047213 */ /* 0x000fe40000000000 */
[----:B------:R-:W-:Y:S01]  /*46b0*/  LOP3.LUT R12, R12, R9, RZ, 0x3c, !PT ;  /* 0x000000090c0c7212 */ /* 0x000fe200078e3cff */
[----:B------:R-:W-:-:S03]  /*46c0*/  IMAD.HI.U32 R6, R15, R6, R14 ;  /* 0x000000060f067227 */ /* 0x000fc600078e000e */
[----:B------:R-:W-:-:S03]  /*46d0*/  ISETP.GE.AND P1, PT, R12, RZ, PT ;  /* 0x000000ff0c00720c */ /* 0x000fc60003f26270 */
[----:B------:R-:W-:-:S05]  /*46e0*/  IMAD.HI.U32 R6, R6, R4, RZ ;  /* 0x0000000406067227 */ /* 0x000fca00078e00ff */
[----:B------:R-:W-:-:S05]  /*46f0*/  IADD3 R13, -R6, RZ, RZ ;  /* 0x000000ff060d7210 */ /* 0x000fca0007ffe1ff */
[----:B------:R-:W-:Y:S01]  /*4700*/  IMAD R13, R8, R13, R4 ;  /* 0x0000000d080d7224 */ /* 0x000fe200078e0204 */
[----:B------:R-:W-:-:S04]  /*4710*/  SHF.R.S32.HI R4, RZ, 0x1f, R11 ;  /* 0x0000001fff047819 */ /* 0x000fc8000001140b */
[----:B------:R-:W-:Y:S01]  /*4720*/  ISETP.GT.U32.AND P0, PT, R8, R13, PT ;  /* 0x0000000d0800720c */ /* 0x000fe20003f04070 */
[----:B------:R-:W-:-:S04]  /*4730*/  IMAD R4, R4, UR4, RZ ;  /* 0x0000000404047c24 */ /* 0x000fc8000f8e02ff */
[----:B------:R-:W-:Y:S01]  /*4740*/  IMAD R11, R11, UR5, R4 ;  /* 0x000000050b0b7c24 */ /* 0x000fe2000f8e0204 */
[----:B------:R-:W-:-:S03]  /*4750*/  ULDC.64 UR4, c[0x0][0x2a0] ;  /* 0x0000a80000047ab9 */ /* 0x000fc60000000a00 */
[----:B------:R-:W-:-:S04]  /*4760*/  IMAD.IADD R17, R17, 0x1, R11 ;  /* 0x0000000111117824 */ /* 0x000fc800078e020b */
[----:B------:R-:W-:Y:S01]  /*4770*/  @!P0 IMAD.IADD R13, R13, 0x1, -R8 ;  /* 0x000000010d0d8824 */ /* 0x000fe200078e0a08 */
[----:B------:R-:W-:Y:S02]  /*4780*/  @!P0 IADD3 R6, R6, 0x1, RZ ;  /* 0x0000000106068810 */ /* 0x000fe40007ffe0ff */
[----:B------:R-:W-:Y:S02]  /*4790*/  ISETP.NE.AND P0, PT, R9, RZ, PT ;  /* 0x000000ff0900720c */ /* 0x000fe40003f05270 */
[----:B------:R-:W-:-:S13]  /*47a0*/  ISETP.GE.U32.AND P2, PT, R13, R8, PT ;  /* 0x000000080d00720c */ /* 0x000fda0003f46070 */
[----:B------:R-:W-:-:S05]  /*47b0*/  @P2 VIADD R6, R6, 0x1 ;  /* 0x0000000106062836 */ /* 0x000fca0000000000 */
[----:B------:R-:W-:Y:S02]  /*47c0*/  @!P1 IADD3 R6, -R6, RZ, RZ ;  /* 0x000000ff06069210 */ /* 0x000fe40007ffe1ff */
[----:B------:R-:W-:-:S04]  /*47d0*/  @!P0 LOP3.LUT R6, RZ, R9, RZ, 0x33, !PT ;  /* 0x00000009ff068212 */ /* 0x000fc800078e33ff */
[----:B------:R-:W-:Y:S01]  /*47e0*/  SHF.R.S32.HI R4, RZ, 0x1f, R6 ;  /* 0x0000001fff047819 */ /* 0x000fe20000011406 */
[C---:B------:R-:W-:Y:S02]  /*47f0*/  IMAD R10, R6.reuse, R9, R10 ;  /* 0x00000009060a7224 */ /* 0x040fe400078e020a */
[----:B------:R-:W-:-:S03]  /*4800*/  IMAD.WIDE.U32 R16, R6, UR4, R16 ;  /* 0x0000000406107c25 */ /* 0x000fc6000f8e0010 */
[----:B------:R-:W-:Y:S01]  /*4810*/  IADD3 R10, R7, -R10, RZ ;  /* 0x8000000a070a7210 */ /* 0x000fe20007ffe0ff */
[----:B------:R-:W-:Y:S01]  /*4820*/  IMAD R9, R4, UR4, RZ ;  /* 0x0000000404097c24 */ /* 0x000fe2000f8e02ff */
[----:B------:R-:W-:Y:S02]  /*4830*/  F2FP.F16.F32.PACK_AB R4, R0, R3 ;  /* 0x000000030004723e */ /* 0x000fe400000000ff */
[----:B------:R-:W-:Y:S01]  /*4840*/  SHF.R.S32.HI R7, RZ, 0x1f, R10 ;  /* 0x0000001fff077819 */ /* 0x000fe2000001140a */
[----:B------:R-:W-:Y:S01]  /*4850*/  IMAD R9, R6, UR5, R9 ;  /* 0x0000000506097c24 */ /* 0x000fe2000f8e0209 */
[----:B------:R-:W-:-:S03]  /*4860*/  ULDC.64 UR4, c[0x0][0x298] ;  /* 0x0000a60000047ab9 */ /* 0x000fc60000000a00 */
[----:B------:R-:W-:Y:S02]  /*4870*/  IMAD R7, R7, UR4, RZ ;  /* 0x0000000407077c24 */ /* 0x000fe4000f8e02ff */
[----:B------:R-:W-:Y:S02]  /*4880*/  IMAD.IADD R17, R17, 0x1, R9 ;  /* 0x0000000111117824 */ /* 0x000fe400078e0209 */
[C---:B------:R-:W-:Y:S02]  /*4890*/  IMAD R7, R10.reuse, UR5, R7 ;  /* 0x000000050a077c24 */ /* 0x040fe4000f8e0207 */
[----:B------:R-:W-:Y:S01]  /*48a0*/  IMAD.WIDE.U32 R10, R10, UR4, R16 ;  /* 0x000000040a0a7c25 */ /* 0x000fe2000f8e0010 */
[----:B------:R-:W-:-:S04]  /*48b0*/  ULDC.64 UR4, c[0x0][0x280] ;  /* 0x0000a00000047ab9 */ /* 0x000fc80000000a00 */
[----:B------:R-:W-:Y:S02]  /*48c0*/  IADD3 R7, R11, R7, RZ ;  /* 0x000000070b077210 */ /* 0x000fe40007ffe0ff */
[----:B------:R-:W-:-:S04]  /*48d0*/  LEA R6, P0, R10, UR4, 0x1 ;  /* 0x000000040a067c11 */ /* 0x000fc8000f8008ff */
[----:B------:R-:W-:-:S05]  /*48e0*/  LEA.HI.X R7, R10, UR5, R7, 0x1, P0 ;  /* 0x000000050a077c11 */ /* 0x000fca00080f0c07 */
[----:B------:R-:W-:Y:S01]  /*48f0*/  STG.E.64 desc[UR8][R6.64], R4 ;  /* 0x0000000406007986 */ /* 0x000fe2000c101b08 */
[----:B------:R-:W-:Y:S05]  /*4900*/  EXIT ;  /* 0x000000000000794d */ /* 0x000fea0003800000 */
        .weak           $__internal_0_$__cuda_sm20_div_s64
        .type           $__internal_0_$__cuda_sm20_div_s64,@function
        .size           $__internal_0_$__cuda_sm20_div_s64,(.L_x_8312 - $__internal_0_$__cuda_sm20_div_s64)
$__internal_0_$__cuda_sm20_div_s64:
[----:B------:R-:W-:Y:S02]  /*4910*/  IADD3 R45, P0, RZ, -R26, RZ ;  /* 0x8000001aff2d7210 */ /* 0x000fe40007f1e0ff */
[----:B------:R-:W-:-:S03]  /*4920*/  ISETP.GE.AND P1, PT, R25, RZ, PT ;  /* 0x000000ff1900720c */ /* 0x000fc60003f26270 */
[----:B------:R-:W-:Y:S01]  /*4930*/  IMAD.X R20, RZ, RZ, ~R25, P0 ;  /* 0x000000ffff147224 */ /* 0x000fe200000e0e19 */
[----:B------:R-:W-:-:S04]  /*4940*/  SEL R44, R45, R26, !P1 ;  /* 0x0000001a2d2c7207 */ /* 0x000fc80004800000 */
[----:B------:R-:W-:-:S04]  /*4950*/  SEL R45, R20, R25, !P1 ;  /* 0x00000019142d7207 */ /* 0x000fc80004800000 */
[----:B------:R-:W0:Y:S08]  /*4960*/  I2F.U64.RP R20, R44 ;  /* 0x0000002c00147312 */ /* 0x000e300000309000 */
[----:B0-----:R-:W0:Y:S02]  /*4970*/  MUFU.RCP R22, R20 ;  /* 0x0000001400167308 */ /* 0x001e240000001000 */
[----:B0-----:R-:W-:-:S06]  /*4980*/  VIADD R22, R22, 0x1ffffffe ;  /* 0x1ffffffe16167836 */ /* 0x001fcc0000000000 */
[----:B------:R-:W0:Y:S02]  /*4990*/  F2I.U64.TRUNC R56, R22 ;  /* 0x0000001600387311 */ /* 0x000e24000020d800 */
[----:B0-----:R-:W-:-:S04]  /*49a0*/  IMAD.WIDE.U32 R54, R56, R44, RZ ;  /* 0x0000002c38367225 */ /* 0x001fc800078e00ff */
[C---:B------:R-:W-:Y:S01]  /*49b0*/  IMAD R21, R56.reuse, R45, R55 ;  /* 0x0000002d38157224 */ /* 0x040fe200078e0237 */
[----:B------:R-:W-:Y:S01]  /*49c0*/  IADD3 R23, P0, RZ, -R54, RZ ;  /* 0x80000036ff177210 */ /* 0x000fe20007f1e0ff */
[----:B------:R-:W-:Y:S02]  /*49d0*/  IMAD.MOV.U32 R55, RZ, RZ, R56 ;  /* 0x000000ffff377224 */ /* 0x000fe400078e0038 */
[----:B------:R-:W-:Y:S02]  /*49e0*/  IMAD R21, R57, R44, R21 ;  /* 0x0000002c39157224 */ /* 0x000fe400078e0215 */
[----:B------:R-:W-:-:S04]  /*49f0*/  IMAD.HI.U32 R54, R56, R23, RZ ;  /* 0x0000001738367227 */ /* 0x000fc800078e00ff */
[----:B------:R-:W-:-:S04]  /*4a00*/  IMAD.X R21, RZ, RZ, ~R21, P0 ;  /* 0x000000ffff157224 */ /* 0x000fc800000e0e15 */
[----:B------:R-:W-:-:S04]  /*4a10*/  IMAD.WIDE.U32 R54, P2, R56, R21, R54 ;  /* 0x0000001538367225 */ /* 0x000fc80007840036 */
[C---:B------:R-:W-:Y:S02]  /*4a20*/  IMAD R20, R57.reuse, R21, RZ ;  /* 0x0000001539147224 */ /* 0x040fe400078e02ff */
[----:B------:R-:W-:-:S04]  /*4a30*/  IMAD.HI.U32 R23, P1, R57, R23, R54 ;  /* 0x0000001739177227 */ /* 0x000fc80007820036 */
[----:B------:R-:W-:Y:S01]  /*4a40*/  IMAD.HI.U32 R21, R57, R21, RZ ;  /* 0x0000001539157227 */ /* 0x000fe200078e00ff */
[----:B------:R-:W-:-:S03]  /*4a50*/  IADD3 R55, P0, R20, R23, RZ ;  /* 0x0000001714377210 */ /* 0x000fc60007f1e0ff */
[----:B------:R-:W-:Y:S02]  /*4a60*/  IMAD.X R21, R21, 0x1, R57, P2 ;  /* 0x0000000115157824 */ /* 0x000fe400010e0639 */
[----:B------:R-:W-:-:S03]  /*4a70*/  IMAD.WIDE.U32 R56, R55, R44, RZ ;  /* 0x0000002c37387225 */ /* 0x000fc600078e00ff */
[----:B------:R-:W-:Y:S01]  /*4a80*/  IADD3.X R37, RZ, RZ, R21, P0, P1 ;  /* 0x000000ffff257210 */ /* 0x000fe200007e2415 */
[----:B------:R-:W-:Y:S01]  /*4a90*/  IMAD R22, R55, R45, R57 ;  /* 0x0000002d37167224 */ /* 0x000fe200078e0239 */
[----:B------:R-:W-:Y:S02]  /*4aa0*/  IADD3 R20, P0, RZ, -R56, RZ ;  /* 0x80000038ff147210 */ /* 0x000fe40007f1e0ff */
[----:B------:R-:W-:Y:S01]  /*4ab0*/  ISETP.GE.AND P1, PT, R19, RZ, PT ;  /* 0x000000ff1300720c */ /* 0x000fe20003f26270 */
[----:B------:R-:W-:Y:S02]  /*4ac0*/  IMAD R22, R37, R44, R22 ;  /* 0x0000002c25167224 */ /* 0x000fe400078e0216 */
[----:B------:R-:W-:-:S04]  /*4ad0*/  IMAD.HI.U32 R54, R55, R20, RZ ;  /* 0x0000001437367227 */ /* 0x000fc800078e00ff */
[----:B------:R-:W-:Y:S01]  /*4ae0*/  IMAD.X R22, RZ, RZ, ~R22, P0 ;  /* 0x000000ffff167224 */ /* 0x000fe200000e0e16 */
[----:B------:R-:W-:-:S03]  /*4af0*/  IADD3 R21, P0, RZ, -R28, RZ ;  /* 0x8000001cff157210 */ /* 0x000fc60007f1e0ff */
[----:B------:R-:W-:Y:S01]  /*4b00*/  IMAD.WIDE.U32 R54, P5, R55, R22, R54 ;  /* 0x0000001637367225 */ /* 0x000fe200078a0036 */
[----:B------:R-:W-:-:S03]  /*4b10*/  SEL R21, R21, R28, !P1 ;  /* 0x0000001c15157207 */ /* 0x000fc60004800000 */
[C---:B------:R-:W-:Y:S02]  /*4b20*/  IMAD R23, R37.reuse, R22, RZ ;  /* 0x0000001625177224 */ /* 0x040fe400078e02ff */
[----:B------:R-:W-:-:S04]  /*4b30*/  IMAD.HI.U32 R20, P4, R37, R20, R54 ;  /* 0x0000001425147227 */ /* 0x000fc80007880036 */
[----:B------:R-:W-:Y:S01]  /*4b40*/  IMAD.HI.U32 R22, R37, R22, RZ ;  /* 0x0000001625167227 */ /* 0x000fe200078e00ff */
[----:B------:R-:W-:Y:S02]  /*4b50*/  IADD3 R23, P2, R23, R20, RZ ;  /* 0x0000001417177210 */ /* 0x000fe40007f5e0ff */
[----:B------:R-:W-:Y:S01]  /*4b60*/  IADD3.X R20, RZ, ~R19, RZ, P0, !PT ;  /* 0x80000013ff147210 */ /* 0x000fe200007fe4ff */
[----:B------:R-:W-:Y:S02]  /*4b70*/  IMAD.X R37, R22, 0x1, R37, P5 ;  /* 0x0000000116257824 */ /* 0x000fe400028e0625 */
[----:B------:R-:W-:Y:S01]  /*4b80*/  IMAD.HI.U32 R54, R23, R21, RZ ;  /* 0x0000001517367227 */ /* 0x000fe200078e00ff */
[----:B------:R-:W-:Y:S02]  /*4b90*/  SEL R20, R20, R19, !P1 ;  /* 0x0000001314147207 */ /* 0x000fe40004800000 */
[----:B------:R-:W-:Y:S01]  /*4ba0*/  IADD3.X R37, RZ, RZ, R37, P2, P4 ;  /* 0x000000ffff257210 */ /* 0x000fe200017e8425 */
[----:B------:R-:W-:-:S02]  /*4bb0*/  IMAD.MOV.U32 R55, RZ, RZ, RZ ;  /* 0x000000ffff377224 */ /* 0x000fc400078e00ff */
[----:B------:R-:W-:-:S04]  /*4bc0*/  IMAD.WIDE.U32 R54, R23, R20, R54 ;  /* 0x0000001417367225 */ /* 0x000fc800078e0036 */
[C---:B------:R-:W-:Y:S02]  /*4bd0*/  IMAD R30, R37.reuse, R20, RZ ;  /* 0x00000014251e7224 */ /* 0x040fe400078e02ff */
[----:B------:R-:W-:-:S04]  /*4be0*/  IMAD.HI.U32 R23, P1, R37, R21, R54 ;  /* 0x0000001525177227 */ /* 0x000fc80007820036 */
[----:B------:R-:W-:Y:S01]  /*4bf0*/  IMAD.HI.U32 R22, R37, R20, RZ ;  /* 0x0000001425167227 */ /* 0x000fe200078e00ff */
[----:B------:R-:W-:-:S03]  /*4c00*/  IADD3 R30, P0, R30, R23, RZ ;  /* 0x000000171e1e7210 */ /* 0x000fc60007f1e0ff */
[----:B------:R-:W-:Y:S02]  /*4c10*/  IMAD.X R22, RZ, RZ, R22, P1 ;  /* 0x000000ffff167224 */ /* 0x000fe400008e0616 */
[----:B------:R-:W-:-:S04]  /*4c20*/  IMAD.WIDE.U32 R54, R30, R44, RZ ;  /* 0x0000002c1e367225 */ /* 0x000fc800078e00ff */
[----:B------:R-:W-:Y:S01]  /*4c30*/  IMAD.X R28, RZ, RZ, R22, P0 ;  /* 0x000000ffff1c7224 */ /* 0x000fe200000e0616 */
[----:B------:R-:W-:Y:S01]  /*4c40*/  IADD3 R21, P0, -R54, R21, RZ ;  /* 0x0000001536157210 */ /* 0x000fe20007f1e1ff */
[----:B------:R-:W-:-:S03]  /*4c50*/  IMAD R23, R30, R45, R55 ;  /* 0x0000002d1e177224 */ /* 0x000fc600078e0237 */
[CC--:B------:R-:W-:Y:S01]  /*4c60*/  ISETP.GE.U32.AND P2, PT, R21.reuse, R44.reuse, PT ;  /* 0x0000002c1500720c */ /* 0x0c0fe20003f46070 */
[-C--:B------:R-:W-:Y:S01]  /*4c70*/  IMAD R23, R28, R44.reuse, R23 ;  /* 0x0000002c1c177224 */ /* 0x080fe200078e0217 */
[----:B------:R-:W-:-:S04]  /*4c80*/  IADD3 R22, P1, R21, -R44, RZ ;  /* 0x8000002c15167210 */ /* 0x000fc80007f3e0ff */
[----:B------:R-:W-:Y:S02]  /*4c90*/  IADD3.X R20, ~R23, R20, RZ, P0, !PT ;  /* 0x0000001417147210 */ /* 0x000fe400007fe5ff */
[----:B------:R-:W-:Y:S02]  /*4ca0*/  IADD3 R23, P0, R30, 0x1, RZ ;  /* 0x000000011e177810 */ /* 0x000fe40007f1e0ff */
[----:B------:R-:W-:-:S04]  /*4cb0*/  ISETP.GE.U32.AND.EX P2, PT, R20, R45, PT, P2 ;  /* 0x0000002d1400720c */ /* 0x000fc80003f46120 */
[----:B------:R-:W-:Y:S01]  /*4cc0*/  SEL R22, R22, R21, P2 ;  /* 0x0000001516167207 */ /* 0x000fe20001000000 */
[----:B------:R-:W-:Y:S01]  /*4cd0*/  IMAD.X R21, R20, 0x1, ~R45, P1 ;  /* 0x0000000114157824 */ /* 0x000fe200008e0e2d */
[----:B------:R-:W-:Y:S01]  /*4ce0*/  SEL R30, R23, R30, P2 ;  /* 0x0000001e171e7207 */ /* 0x000fe20001000000 */
[----:B------:R-:W-:Y:S01]  /*4cf0*/  IMAD.X R23, RZ, RZ, R28, P0 ;  /* 0x000000ffff177224 */ /* 0x000fe200000e061c */
[----:B------:R-:W-:Y:S02]  /*4d00*/  ISETP.GE.U32.AND P0, PT, R22, R44, PT ;  /* 0x0000002c1600720c */ /* 0x000fe40003f06070 */
[----:B------:R-:W-:Y:S02]  /*4d10*/  SEL R21, R21, R20, P2 ;  /* 0x0000001415157207 */ /* 0x000fe40001000000 */
[----:B------:R-:W-:Y:S02]  /*4d20*/  SEL R23, R23, R28, P2 ;  /* 0x0000001c17177207 */ /* 0x000fe40001000000 */
[----:B------:R-:W-:-:S02]  /*4d30*/  IADD3 R37, P1, R30, 0x1, RZ ;  /* 0x000000011e257810 */ /* 0x000fc40007f3e0ff */
[----:B------:R-:W-:Y:S02]  /*4d40*/  ISETP.GE.U32.AND.EX P0, PT, R21, R45, PT, P0 ;  /* 0x0000002d1500720c */ /* 0x000fe40003f06100 */
[----:B------:R-:W-:Y:S01]  /*4d50*/  LOP3.LUT R21, R25, R19, RZ, 0x3c, !PT ;  /* 0x0000001319157212 */ /* 0x000fe200078e3cff */
[----:B------:R-:W-:Y:S01]  /*4d60*/  IMAD.X R20, RZ, RZ, R23, P1 ;  /* 0x000000ffff147224 */ /* 0x000fe200008e0617 */
[----:B------:R-:W-:Y:S02]  /*4d70*/  SEL R37, R37, R30, P0 ;  /* 0x0000001e25257207 */ /* 0x000fe40000000000 */
[----:B------:R-:W-:Y:S02]  /*4d80*/  ISETP.GE.AND P2, PT, R21, RZ, PT ;  /* 0x000000ff1500720c */ /* 0x000fe40003f46270 */
[----:B------:R-:W-:Y:S02]  /*4d90*/  SEL R23, R20, R23, P0 ;  /* 0x0000001714177207 */ /* 0x000fe40000000000 */
[----:B------:R-:W-:-:S02]  /*4da0*/  IADD3 R20, P1, RZ, -R37, RZ ;  /* 0x80000025ff147210 */ /* 0x000fc40007f3e0ff */
[----:B------:R-:W-:Y:S02]  /*4db0*/  ISETP.NE.U32.AND P0, PT, R26, RZ, PT ;  /* 0x000000ff1a00720c */ /* 0x000fe40003f05070 */
[-C--:B------:R-:W-:Y:S02]  /*4dc0*/  IADD3.X R22, RZ, ~R23.reuse, RZ, P1, !PT ;  /* 0x80000017ff167210 */ /* 0x080fe40000ffe4ff */
[----:B------:R-:W-:Y:S02]  /*4dd0*/  ISETP.NE.AND.EX P0, PT, R25, RZ, PT, P0 ;  /* 0x000000ff1900720c */ /* 0x000fe40003f05300 */
[----:B------:R-:W-:Y:S01]  /*4de0*/  SEL R22, R22, R23, !P2 ;  /* 0x0000001716167207 */ /* 0x000fe20005000000 */
[----:B------:R-:W-:Y:S01]  /*4df0*/  IMAD.MOV.U32 R23, RZ, RZ, 0x0 ;  /* 0x00000000ff177424 */ /* 0x000fe200078e00ff */
[----:B------:R-:W-:Y:S02]  /*4e00*/  SEL R20, R20, R37, !P2 ;  /* 0x0000002514147207 */ /* 0x000fe40005000000 */
[----:B------:R-:W-:Y:S01]  /*4e10*/  SEL R21, R22, 0xffffffff, P0 ;  /* 0xffffffff16157807 */ /* 0x000fe20000000000 */
[----:B------:R-:W-:Y:S01]  /*4e20*/  IMAD.MOV.U32 R22, RZ, RZ, R24 ;  /* 0x000000ffff167224 */ /* 0x000fe200078e0018 */
[----:B------:R-:W-:-:S03]  /*4e30*/  SEL R20, R20, 0xffffffff, P0 ;  /* 0xffffffff14147807 */ /* 0x000fc60000000000 */
[----:B------:R-:W-:Y:S05]  /*4e40*/  RET.REL.NODEC R22 `(_ZN5flash32flash_fwd_splitkv_combine_kernelI23Flash_fwd_kernel_traitsILi128ELi64ELi128ELi4ELb0ELb0EN7cutlass6half_tE19Flash_kernel_traitsILi128ELi64ELi128ELi4ES3_EELi4ELi7ELb0EEEvNS_16Flash_fwd_paramsE) ;  /* 0xffffffb0166c7950 */ /* 0x000fea0003c3ffff */
.L_x_45:
[----:B------:R-:W-:-:S00]  /*4e50*/  BRA `(.L_x_45) ;  /* 0xfffffffc00fc7947 */ /* 0x000fc0000383ffff */
[----:B------:R-:W-:-:S00]  /*4e60*/  NOP ;  /* 0x0000000000007918 */ /* 0x000fc00000000000 */
        /* <DEDUP_REMOVED lines=9> */
.L_x_8312:


//--------------------- .text._ZN5flash32flash_fwd_splitkv_combine_kernelI23Flash_fwd_kernel_traitsILi128ELi64ELi128ELi4ELb0ELb0EN7cutlass6half_tE19Flash_kernel_traitsILi128ELi64ELi128ELi4ES3_EELi4ELi6ELb0EEEvNS_16Flash_fwd_paramsE --------------------------
	.section	.text._ZN5flash32flash_fwd_splitkv_combine_kernelI23Flash_fwd_kernel_traitsILi128ELi64ELi128ELi4ELb0ELb0EN7cutlass6half_tE19Flash_kernel_traitsILi128ELi64ELi128ELi4ES3_EELi4ELi6ELb0EEEvNS_16Flash_fwd_paramsE,"ax",@progbits
	.align	128
        .global         _ZN5flash32flash_fwd_splitkv_combine_kernelI23Flash_fwd_kernel_traitsILi128ELi64ELi128ELi4ELb0ELb0EN7cutlass6half_tE19Flash_kernel_traitsILi128ELi64ELi128ELi4ES3_EELi4ELi6ELb0EEEvNS_16Flash_fwd_paramsE
        .type           _ZN5flash32flash_fwd_splitkv_combine_kernelI23Flash_fwd_kernel_traitsILi128ELi64ELi128ELi4ELb0ELb0EN7cutlass6half_tE19Flash_kernel_traitsILi128ELi64ELi128ELi4ES3_EELi4ELi6ELb0EEEvNS_16Flash_fwd_paramsE,@function
        .size           _ZN5flash32flash_fwd_splitkv_combine_kernelI23Flash_fwd_kernel_traitsILi128ELi64ELi128ELi4ELb0ELb0EN7cutlass6half_tE19Flash_kernel_traitsILi128ELi64ELi128ELi4ES3_EELi4ELi6ELb0EEEvNS_16Flash_fwd_paramsE,(.L_x_8313 - _ZN5flash32flash_fwd_splitkv_combine_kernelI23Flash_fwd_kernel_traitsILi128ELi64ELi128ELi4ELb0ELb0EN7cutlass6half_tE19Flash_kernel_traitsILi128ELi64ELi128ELi4ES3_EELi4ELi6ELb0EEEvNS_16Flash_fwd_paramsE)
        .other          _ZN5flash32flash_fwd_splitkv_combine_kernelI23Flash_fwd_kernel_traitsILi128ELi64ELi128ELi4ELb0ELb0EN7cutlass6half_tE19Flash_kernel_traitsILi128ELi64ELi128ELi4ES3_EELi4ELi6ELb0EEEvNS_16Flash_fwd_paramsE,@"STO_CUDA_ENTRY STV_DEFAULT"
_ZN5flash32flash_fwd_splitkv_combine_kernelI23Flash_fwd_kernel_traitsILi128ELi64ELi128ELi4ELb0ELb0EN7cutlass6half_tE19Flash_kernel_traitsILi128ELi64ELi128ELi4ES3_EELi4ELi6ELb0EEEvNS_16Flash_fwd_paramsE:
.text._ZN5flash32flash_fwd_splitkv_combine_kernelI23Flash_fwd_kernel_traitsILi128ELi64ELi128ELi4ELb0ELb0EN7cutlass6half_tE19Flash_kernel_traitsILi128ELi64ELi128ELi4ES3_EELi4ELi6ELb0EEEvNS_16Flash_fwd_paramsE:
        /* <DEDUP_REMOVED lines=23> */
[----:B------:R-:W-:Y:S05]  /*0170*/  CALL.REL.NOINC `($__internal_1_$__cuda_sm20_div_s64) ;  /* 0x0000004400007944 */ /* 0x000fea0003c00000 */
[----:B------:R-:W-:Y:S05]  /*0180*/  BRA `(.L_x_47) ;  /* 0x00000000004c7947 */ /* 0x000fea0003800000 */
.L_x_46:
        /* <DEDUP_REMOVED lines=19> */
.L_x_47:
        /* <DEDUP_REMOVED lines=12> */
[----:B------:R-:W-:Y:S05]  /*0380*/  CALL.REL.NOINC `($__internal_1_$__cuda_sm20_div_s64) ;  /* 0x00000040007c7944 */ /* 0x000fea0003c00000 */
[----:B------:R-:W-:Y:S02]  /*0390*/  MOV R8, R22 ;  /* 0x0000001600087202 */ /* 0x000fe40000000f00 */
[----:B------:R-:W-:Y:S01]  /*03a0*/  MOV R9, R23 ;  /* 0x0000001700097202 */ /* 0x000fe20000000f00 */
[----:B------:R-:W-:Y:S05]  /*03b0*/  BRA `(.L_x_50) ;  /* 0x00000000004c7947 */ /* 0x000fea0003800000 */
.L_x_49:
        /* <DEDUP_REMOVED lines=19> */
.L_x_50:
[----:B------:R-:W-:Y:S05]  /*04f0*/  BSYNC B0 ;  /* 0x0000000000007941 */ /* 0x000fea0003800000 */
.L_x_48:
[----:B------:R-:W0:Y:S01]  /*0500*/  LDC R4, c[0x0][0x2c4] ;  /* 0x0000b100ff047b82 */ /* 0x000e220000000800 */
[----:B------:R-:W-:Y:S01]  /*0510*/  IMAD.MOV.U32 R14, RZ, RZ, RZ ;  /* 0x000000ffff0e7224 */ /* 0x000fe200078e00ff */
[----:B------:R-:W-:Y:S01]  /*0520*/  BSSY B0, `(.L_x_51) ;  /* 0x000003b000007945 */ /* 0x000fe20003800000 */
[----:B0-----:R-:W-:Y:S01]  /*0530*/  IABS R11, R4 ;  /* 0x00000004000b7213 */ /* 0x001fe20000000000 */
[----:B------:R-:W-:-:S03]  /*0540*/  VIADD R6, R4, 0xffffffff ;  /* 0xffffffff04067836 */ /* 0x000fc60000000000 */
[----:B------:R-:W0:Y:S01]  /*0550*/  I2F.RP R13, R11 ;  /* 0x0000000b000d7306 */ /* 0x000e220000209400 */
[----:B------:R-:W-:-:S05]  /*0560*/  IMAD.IADD R2, R6, 0x1, R11 ;  /* 0x0000000106027824 */ /* 0x000fca00078e020b */
[----:B------:R-:W-:Y:S02]  /*0570*/  IABS R3, R2 ;  /* 0x0000000200037213 */ /* 0x000fe40000000000 */
[----:B0-----:R-:W0:Y:S02]  /*0580*/  MUFU.RCP R15, R13 ;  /* 0x0000000d000f7308 */ /* 0x001e240000001000 */
[----:B0-----:R-:W-:-:S06]  /*0590*/  VIADD R15, R15, 0xffffffe ;  /* 0x0ffffffe0f0f7836 */ /* 0x001fcc0000000000 */
[----:B------:R-:W0:Y:S02]  /*05a0*/  F2I.FTZ.U32.TRUNC.NTZ R15, R15 ;  /* 0x0000000f000f7305 */ /* 0x000e24000021f000 */
[----:B0-----:R-:W-:-:S04]  /*05b0*/  IMAD.MOV R10, RZ, RZ, -R15 ;  /* 0x000000ffff0a7224 */ /* 0x001fc800078e0a0f */
[----:B------:R-:W-:-:S04]  /*05c0*/  IMAD R7, R10, R11, RZ ;  /* 0x0000000b0a077224 */ /* 0x000fc800078e02ff */
[----:B------:R-:W-:-:S06]  /*05d0*/  IMAD.HI.U32 R14, R15, R7, R14 ;  /* 0x000000070f0e7227 */ /* 0x000fcc00078e000e */
[----:B------:R-:W-:-:S04]  /*05e0*/  IMAD.HI.U32 R7, R14, R3, RZ ;  /* 0x000000030e077227 */ /* 0x000fc800078e00ff */
[----:B------:R-:W-:-:S04]  /*05f0*/  IMAD.MOV R10, RZ, RZ, -R7 ;  /* 0x000000ffff0a7224 */ /* 0x000fc800078e0a07 */
[----:B------:R-:W-:Y:S01]  /*0600*/  IMAD R10, R11, R10, R3 ;  /* 0x0000000a0b0a7224 */ /* 0x000fe200078e0203 */
[----:B------:R-:W-:-:S04]  /*0610*/  LOP3.LUT R3, R2, R11, RZ, 0x3c, !PT ;  /* 0x0000000b02037212 */ /* 0x000fc800078e3cff */
[----:B------:R-:W-:Y:S02]  /*0620*/  ISETP.GT.U32.AND P1, PT, R11, R10, PT ;  /* 0x0000000a0b00720c */ /* 0x000fe40003f24070 */
[----:B------:R-:W-:-:S11]  /*0630*/  ISETP.GE.AND P0, PT, R3, RZ, PT ;  /* 0x000000ff0300720c */ /* 0x000fd60003f06270 */
[----:B------:R-:W-:Y:S02]  /*0640*/  @!P1 IMAD.IADD R10, R10, 0x1, -R11 ;  /* 0x000000010a0a9824 */ /* 0x000fe400078e0a0b */
[----:B------:R-:W-:Y:S01]  /*0650*/  @!P1 VIADD R7, R7, 0x1 ;  /* 0x0000000107079836 */ /* 0x000fe20000000000 */
[----:B------:R-:W-:Y:S02]  /*0660*/  ISETP.NE.AND P1, PT, R4, RZ, PT ;  /* 0x000000ff0400720c */ /* 0x000fe40003f25270 */
[----:B------:R-:W-:-:S13]  /*0670*/  ISETP.GE.U32.AND P2, PT, R10, R11, PT ;  /* 0x0000000b0a00720c */ /* 0x000fda0003f46070 */
[----:B------:R-:W-:-:S04]  /*0680*/  @P2 VIADD R7, R7, 0x1 ;  /* 0x0000000107072836 */ /* 0x000fc80000000000 */
[----:B------:R-:W-:Y:S01]  /*0690*/  @!P0 IMAD.MOV R7, RZ, RZ, -R7 ;  /* 0x000000ffff078224 */ /* 0x000fe200078e0a07 */
[----:B------:R-:W-:-:S04]  /*06a0*/  @!P1 LOP3.LUT R7, RZ, R11, RZ, 0x33, !PT ;  /* 0x0000000bff079212 */ /* 0x000fc800078e33ff */
[----:B------:R-:W-:Y:S02]  /*06b0*/  ISETP.LT.U32.AND P0, PT, R28, R7, PT ;  /* 0x000000071c00720c */ /* 0x000fe40003f01070 */
[----:B------:R-:W-:-:S04]  /*06c0*/  SHF.R.S32.HI R16, RZ, 0x1f, R7 ;  /* 0x0000001fff107819 */ /* 0x000fc80000011407 */
        /* <DEDUP_REMOVED lines=13> */
.L_x_52:
        /* <DEDUP_REMOVED lines=19> */
.L_x_53:
[----:B------:R-:W-:Y:S05]  /*08d0*/  BSYNC B0 ;  /* 0x0000000000007941 */ /* 0x000fea0003800000 */
.L_x_51:
[----:B------:R-:W0:Y:S01]  /*08e0*/  LDC R7, c[0x0][0x2c4] ;  /* 0x0000b100ff077b82 */ /* 0x000e220000000800 */
[----:B------:R-:W-:Y:S01]  /*08f0*/  ULDC UR5, c[0x0][0x270] ;  /* 0x00009c0000057ab9 */ /* 0x000fe20000000800 */
[----:B------:R-:W-:Y:S01]  /*0900*/  BSSY B0, `(.L_x_54) ;  /* 0x000005d000007945 */ /* 0x000fe20003800000 */
[----:B------:R-:W-:Y:S01]  /*0910*/  UIADD3 UR4, UR5, -0x1, URZ ;  /* 0xffffffff05047890 */ /* 0x000fe2000fffe03f */
[----:B0-----:R-:W-:Y:S02]  /*0920*/  IABS R10, R7 ;  /* 0x00000007000a7213 */ /* 0x001fe40000000000 */
[----:B------:R-:W-:Y:S02]  /*0930*/  ISETP.GT.AND P3, PT, R7, RZ, PT ;  /* 0x000000ff0700720c */ /* 0x000fe40003f64270 */
[----:B------:R-:W0:Y:S08]  /*0940*/  I2F.RP R13, R10 ;  /* 0x0000000a000d7306 */ /* 0x000e300000209400 */
[----:B0-----:R-:W0:Y:S02]  /*0950*/  MUFU.RCP R14, R13 ;  /* 0x0000000d000e7308 */ /* 0x001e240000001000 */
[----:B0-----:R-:W-:-:S06]  /*0960*/  VIADD R14, R14, 0xffffffe ;  /* 0x0ffffffe0e0e7836 */ /* 0x001fcc0000000000 */
[----:B------:R-:W0:Y:S02]  /*0970*/  F2I.FTZ.U32.TRUNC.NTZ R15, R14 ;  /* 0x0000000e000f7305 */ /* 0x000e24000021f000 */
[--C-:B0-----:R-:W-:Y:S02]  /*0980*/  IMAD.MOV R3, RZ, RZ, -R15.reuse ;  /* 0x000000ffff037224 */ /* 0x101fe400078e0a0f */
[----:B------:R-:W-:Y:S02]  /*0990*/  IMAD.MOV.U32 R14, RZ, RZ, RZ ;  /* 0x000000ffff0e7224 */ /* 0x000fe400078e00ff */
[----:B------:R-:W-:Y:S01]  /*09a0*/  IMAD R4, R3, R10, RZ ;  /* 0x0000000a03047224 */ /* 0x000fe200078e02ff */
[----:B------:R-:W-:Y:S02]  /*09b0*/  IABS R3, R2 ;  /* 0x0000000200037213 */ /* 0x000fe40000000000 */
[----:B------:R-:W-:Y:S01]  /*09c0*/  LOP3.LUT R2, R2, R7, RZ, 0x3c, !PT ;  /* 0x0000000702027212 */ /* 0x000fe200078e3cff */
[----:B------:R-:W-:-:S03]  /*09d0*/  IMAD.HI.U32 R4, R15, R4, R14 ;  /* 0x000000040f047227 */ /* 0x000fc600078e000e */
[----:B------:R-:W-:Y:S01]  /*09e0*/  ISETP.GE.AND P1, PT, R2, RZ, PT ;  /* 0x000000ff0200720c */ /* 0x000fe20003f26270 */
[----:B------:R-:W-:Y:S01]  /*09f0*/  IMAD.MOV.U32 R11, RZ, RZ, R3 ;  /* 0x000000ffff0b7224 */ /* 0x000fe200078e0003 */
[----:B------:R-:W-:-:S03]  /*0a00*/  SHF.R.S32.HI R2, RZ, 0x1f, R7 ;  /* 0x0000001fff027819 */ /* 0x000fc60000011407 */
[----:B------:R-:W-:-:S04]  /*0a10*/  IMAD.HI.U32 R4, R4, R11, RZ ;  /* 0x0000000b04047227 */ /* 0x000fc800078e00ff */
[----:B------:R-:W-:-:S04]  /*0a20*/  IMAD.MOV R3, RZ, RZ, -R4 ;  /* 0x000000ffff037224 */ /* 0x000fc800078e0a04 */
[----:B------:R-:W-:-:S05]  /*0a30*/  IMAD R3, R10, R3, R11 ;  /* 0x000000030a037224 */ /* 0x000fca00078e020b */
[----:B------:R-:W-:-:S13]  /*0a40*/  ISETP.GT.U32.AND P2, PT, R10, R3, PT ;  /* 0x000000030a00720c */ /* 0x000fda0003f44070 */
[----:B------:R-:W-:Y:S02]  /*0a50*/  @!P2 IMAD.IADD R3, R3, 0x1, -R10 ;  /* 0x000000010303a824 */ /* 0x000fe400078e0a0a */
[----:B------:R-:W-:Y:S01]  /*0a60*/  @!P2 VIADD R4, R4, 0x1 ;  /* 0x000000010404a836 */ /* 0x000fe20000000000 */
[----:B------:R-:W-:Y:S02]  /*0a70*/  ISETP.NE.AND P2, PT, R7, RZ, PT ;  /* 0x000000ff0700720c */ /* 0x000fe40003f45270 */
[----:B------:R-:W-:Y:S02]  /*0a80*/  ISETP.GE.U32.AND P0, PT, R3, R10, PT ;  /* 0x0000000a0300720c */ /* 0x000fe40003f06070 */
[----:B------:R-:W-:Y:S02]  /*0a90*/  LEA.HI.SX32 R3, R7, 0x1, 0x1 ;  /* 0x0000000107037811 */ /* 0x000fe400078f0aff */
[----:B------:R-:W-:-:S09]  /*0aa0*/  @!P3 IADD3 R3, R2, RZ, RZ ;  /* 0x000000ff0203b210 */ /* 0x000fd20007ffe0ff */
[----:B------:R-:W-:-:S04]  /*0ab0*/  @P0 VIADD R4, R4, 0x1 ;  /* 0x0000000104040836 */ /* 0x000fc80000000000 */
[----:B------:R-:W-:Y:S01]  /*0ac0*/  @!P1 IMAD.MOV R4, RZ, RZ, -R4 ;  /* 0x000000ffff049224 */ /* 0x000fe200078e0a04 */
[----:B------:R-:W-:-:S05]  /*0ad0*/  @!P2 LOP3.LUT R4, RZ, R7, RZ, 0x33, !PT ;  /* 0x00000007ff04a212 */ /* 0x000fca00078e33ff */
[----:B------:R-:W-:-:S05]  /*0ae0*/  IMAD R3, R3, R4, RZ ;  /* 0x0000000403037224 */ /* 0x000fca00078e02ff */
[-C--:B------:R-:W-:Y:S02]  /*0af0*/  IABS R13, R3.reuse ;  /* 0x00000003000d7213 */ /* 0x080fe40000000000 */
[----:B------:R-:W-:Y:S02]  /*0b00*/  IABS R2, R3 ;  /* 0x0000000300027213 */ /* 0x000fe40000000000 */
[----:B------:R-:W0:Y:S01]  /*0b10*/  I2F.RP R18, R13 ;  /* 0x0000000d00127306 */ /* 0x000e220000209400 */
[----:B------:R-:W-:Y:S02]  /*0b20*/  VIADD R4, R13, UR4 ;  /* 0x000000040d047c36 */ /* 0x000fe40008000000 */
[----:B------:R-:W-:-:S05]  /*0b30*/  IMAD.MOV R2, RZ, RZ, -R2 ;  /* 0x000000ffff027224 */ /* 0x000fca00078e0a02 */
[----:B0-----:R-:W0:Y:S02]  /*0b40*/  MUFU.RCP R14, R18 ;  /* 0x00000012000e7308 */ /* 0x001e240000001000 */
[----:B0-----:R-:W-:-:S06]  /*0b50*/  VIADD R14, R14, 0xffffffe ;  /* 0x0ffffffe0e0e7836 */ /* 0x001fcc0000000000 */
[----:B------:R-:W0:Y:S02]  /*0b60*/  F2I.FTZ.U32.TRUNC.NTZ R15, R14 ;  /* 0x0000000e000f7305 */ /* 0x000e24000021f000 */
[----:B0-----:R-:W-:Y:S02]  /*0b70*/  IMAD.MOV R10, RZ, RZ, -R15 ;  /* 0x000000ffff0a7224 */ /* 0x001fe400078e0a0f */
[----:B------:R-:W-:Y:S02]  /*0b80*/  IMAD.MOV.U32 R14, RZ, RZ, RZ ;  /* 0x000000ffff0e7224 */ /* 0x000fe400078e00ff */
[----:B------:R-:W-:Y:S01]  /*0b90*/  IMAD R11, R10, R13, RZ ;  /* 0x0000000d0a0b7224 */ /* 0x000fe200078e02ff */
[----:B------:R-:W-:-:S03]  /*0ba0*/  IABS R10, R4 ;  /* 0x00000004000a7213 */ /* 0x000fc60000000000 */
[----:B------:R-:W-:-:S06]  /*0bb0*/  IMAD.HI.U32 R11, R15, R11, R14 ;  /* 0x0000000b0f0b7227 */ /* 0x000fcc00078e000e */
[----:B------:R-:W-:-:S04]  /*0bc0*/  IMAD.HI.U32 R15, R11, R10, RZ ;  /* 0x0000000a0b0f7227 */ /* 0x000fc800078e00ff */
[----:B------:R-:W-:-:S05]  /*0bd0*/  IMAD R2, R15, R2, R10 ;  /* 0x000000020f027224 */ /* 0x000fca00078e020a */
[----:B------:R-:W-:-:S13]  /*0be0*/  ISETP.GT.U32.AND P1, PT, R13, R2, PT ;  /* 0x000000020d00720c */ /* 0x000fda0003f24070 */
[-C--:B------:R-:W-:Y:S01]  /*0bf0*/  @!P1 IADD3 R2, R2, -R13.reuse, RZ ;  /* 0x8000000d02029210 */ /* 0x080fe20007ffe0ff */
[----:B------:R-:W-:Y:S01]  /*0c00*/  @!P1 VIADD R15, R15, 0x1 ;  /* 0x000000010f0f9836 */ /* 0x000fe20000000000 */
[----:B------:R-:W-:Y:S02]  /*0c10*/  ISETP.NE.AND P1, PT, R3, RZ, PT ;  /* 0x000000ff0300720c */ /* 0x000fe40003f25270 */
[-C--:B------:R-:W-:Y:S02]  /*0c20*/  ISETP.GE.U32.AND P2, PT, R2, R13.reuse, PT ;  /* 0x0000000d0200720c */ /* 0x080fe40003f46070 */
[----:B------:R-:W-:-:S04]  /*0c30*/  LOP3.LUT R2, R4, R13, RZ, 0x3c, !PT ;  /* 0x0000000d04027212 */ /* 0x000fc800078e3cff */
[----:B------:R-:W-:-:S07]  /*0c40*/  ISETP.GE.AND P0, PT, R2, RZ, PT ;  /* 0x000000ff0200720c */ /* 0x000fce0003f06270 */
[----:B------:R-:W-:-:S06]  /*0c50*/  @P2 VIADD R15, R15, 0x1 ;  /* 0x000000010f0f2836 */ /* 0x000fcc0000000000 */
        /* <DEDUP_REMOVED lines=8> */
[----:B------:R-:W-:Y:S01]  /*0ce0*/  ISETP.NE.U32.AND P1, PT, R2, RZ, PT ;  /* 0x000000ff0200720c */ /* 0x000fe20003f25070 */
[----:B------:R-:W-:-:S12]  /*0cf0*/  IMAD R2, R7, UR5, RZ ;  /* 0x0000000507027c24 */ /* 0x000fd8000f8e02ff */
[----:B------:R-:W-:Y:S05]  /*0d00*/  @!P1 BRA `(.L_x_55) ;  /* 0x0000000000249947 */ /* 0x000fea0003800000 */
[----:B------:R-:W-:Y:S01]  /*0d10*/  IMAD.MOV.U32 R24, RZ, RZ, R22 ;  /* 0x000000ffff187224 */ /* 0x000fe200078e0016 */
[----:B------:R-:W-:Y:S01]  /*0d20*/  MOV R28, R15 ;  /* 0x0000000f001c7202 */ /* 0x000fe20000000f00 */
[----:B------:R-:W-:Y:S01]  /*0d30*/  IMAD.MOV.U32 R19, RZ, RZ, R23 ;  /* 0x000000ffff137224 */ /* 0x000fe200078e0017 */
[----:B------:R-:W-:Y:S02]  /*0d40*/  MOV R25, R14 ;  /* 0x0000000e00197202 */ /* 0x000fe40000000f00 */
[----:B------:R-:W-:Y:S02]  /*0d50*/  MOV R26, 0xd70 ;  /* 0x00000d70001a7802 */ /* 0x000fe40000000f00 */
[----:B------:R-:W-:Y:S05]  /*0d60*/  CALL.REL.NOINC `($__internal_1_$__cuda_sm20_div_s64) ;  /* 0x0000003800047944 */ /* 0x000fea0003c00000 */
[----:B------:R-:W-:Y:S02]  /*0d70*/  MOV R38, R22 ;  /* 0x0000001600267202 */ /* 0x000fe40000000f00 */
[----:B------:R-:W-:Y:S01]  /*0d80*/  MOV R39, R23 ;  /* 0x0000001700277202 */ /* 0x000fe20000000f00 */
[----:B------:R-:W-:Y:S05]  /*0d90*/  BRA `(.L_x_56) ;  /* 0x00000000004c7947 */ /* 0x000fea0003800000 */
.L_x_55:
        /* <DEDUP_REMOVED lines=19> */
.L_x_56:
[----:B------:R-:W-:Y:S05]  /*0ed0*/  BSYNC B0 ;  /* 0x0000000000007941 */ /* 0x000fea0003800000 */
.L_x_54:
[-C--:B------:R-:W-:Y:S01]  /*0ee0*/  IABS R7, R2.reuse ;  /* 0x0000000200077213 */ /* 0x080fe20000000000 */
[----:B------:R-:W-:Y:S01]  /*0ef0*/  BSSY B0, `(.L_x_57) ;  /* 0x000003b000007945 */ /* 0x000fe20003800000 */
[----:B------:R-:W-:Y:S02]  /*0f00*/  IABS R10, R2 ;  /* 0x00000002000a7213 */ /* 0x000fe40000000000 */
[----:B------:R-:W0:Y:S01]  /*0f10*/  I2F.RP R20, R7 ;  /* 0x0000000700147306 */ /* 0x000e220000209400 */
[----:B------:R-:W-:Y:S02]  /*0f20*/  IMAD.IADD R6, R6, 0x1, R7 ;  /* 0x0000000106067824 */ /* 0x000fe400078e0207 */
[----:B------:R-:W-:-:S03]  /*0f30*/  IMAD.MOV R10, RZ, RZ, -R10 ;  /* 0x000000ffff0a7224 */ /* 0x000fc600078e0a0a */
[----:B------:R-:W-:Y:S02]  /*0f40*/  IABS R11, R6 ;  /* 0x00000006000b7213 */ /* 0x000fe40000000000 */
[----:B0-----:R-:W0:Y:S02]  /*0f50*/  MUFU.RCP R19, R20 ;  /* 0x0000001400137308 */ /* 0x001e240000001000 */
[----:B0-----:R-:W-:-:S06]  /*0f60*/  VIADD R19, R19, 0xffffffe ;  /* 0x0ffffffe13137836 */ /* 0x001fcc0000000000 */
[----:B------:R-:W0:Y:S02]  /*0f70*/  F2I.FTZ.U32.TRUNC.NTZ R19, R19 ;  /* 0x0000001300137305 */ /* 0x000e24000021f000 */
[----:B0-----:R-:W-:-:S04]  /*0f80*/  IMAD.MOV R18, RZ, RZ, -R19 ;  /* 0x000000ffff127224 */ /* 0x001fc800078e0a13 */
[----:B------:R-:W-:Y:S02]  /*0f90*/  IMAD R13, R18, R7, RZ ;  /* 0x00000007120d7224 */ /* 0x000fe400078e02ff */
[----:B------:R-:W-:-:S04]  /*0fa0*/  IMAD.MOV.U32 R18, RZ, RZ, RZ ;  /* 0x000000ffff127224 */ /* 0x000fc800078e00ff */
[----:B------:R-:W-:-:S06]  /*0fb0*/  IMAD.HI.U32 R13, R19, R13, R18 ;  /* 0x0000000d130d7227 */ /* 0x000fcc00078e0012 */
[----:B------:R-:W-:-:S04]  /*0fc0*/  IMAD.HI.U32 R13, R13, R11, RZ ;  /* 0x0000000b0d0d7227 */ /* 0x000fc800078e00ff */
[----:B------:R-:W-:-:S05]  /*0fd0*/  IMAD R10, R13, R10, R11 ;  /* 0x0000000a0d0a7224 */ /* 0x000fca00078e020b */
[----:B------:R-:W-:-:S13]  /*0fe0*/  ISETP.GT.U32.AND P1, PT, R7, R10, PT ;  /* 0x0000000a0700720c */ /* 0x000fda0003f24070 */
[----:B------:R-:W-:Y:S02]  /*0ff0*/  @!P1 IMAD.IADD R10, R10, 0x1, -R7 ;  /* 0x000000010a0a9824 */ /* 0x000fe400078e0a07 */
        /* <DEDUP_REMOVED lines=23> */
.L_x_58:
        /* <DEDUP_REMOVED lines=19> */
.L_x_59:
[----:B------:R-:W-:Y:S05]  /*12a0*/  BSYNC B0 ;  /* 0x0000000000007941 */ /* 0x000fea0003800000 */
.L_x_57:
[----:B------:R-:W0:Y:S01]  /*12b0*/  S2R R10, SR_TID.X ;  /* 0x00000000000a7919 */ /* 0x000e220000002100 */
[----:B------:R-:W-:Y:S01]  /*12c0*/  IADD3 R9, P0, R12, -UR7, RZ ;  /* 0x800000070c097c10 */ /* 0x000fe2000ff1e0ff */
[----:B------:R-:W-:Y:S01]  /*12d0*/  ULDC UR5, c[0x0][0x3c4] ;  /* 0x0000f10000057ab9 */ /* 0x000fe20000000800 */
[----:B------:R-:W-:Y:S02]  /*12e0*/  ULDC.64 UR8, c[0x0][0x208] ;  /* 0x0000820000087ab9 */ /* 0x000fe40000000a00 */
[----:B------:R-:W-:Y:S02]  /*12f0*/  IADD3.X R8, R5, ~UR6, RZ, P0, !PT ;  /* 0x8000000605087c10 */ /* 0x000fe400087fe4ff */
[----:B0-----:R-:W-:-:S04]  /*1300*/  SHF.R.S32.HI R29, RZ, 0x1f, R10 ;  /* 0x0000001fff1d7819 */ /* 0x001fc8000001140a */
[----:B------:R-:W-:-:S04]  /*1310*/  LEA.HI R7, R29, R10, RZ, 0x2 ;  /* 0x0000000a1d077211 */ /* 0x000fc800078f10ff */
[----:B------:R-:W-:Y:S02]  /*1320*/  LOP3.LUT R19, R7, 0xfffffffc, RZ, 0xc0, !PT ;  /* 0xfffffffc07137812 */ /* 0x000fe400078ec0ff */
[----:B------:R-:W-:-:S03]  /*1330*/  SHF.R.S32.HI R7, RZ, 0x2, R7 ;  /* 0x00000002ff077819 */ /* 0x000fc60000011407 */
[----:B------:R-:W-:Y:S02]  /*1340*/  IMAD.IADD R20, R10, 0x1, -R19 ;  /* 0x000000010a147824 */ /* 0x000fe400078e0a13 */
[----:B------:R-:W-:-:S03]  /*1350*/  VIADD R25, R7, 0x20 ;  /* 0x0000002007197836 */ /* 0x000fc60000000000 */
[----:B------:R-:W-:Y:S02]  /*1360*/  ISETP.GT.U32.AND P2, PT, R9, R20, PT ;  /* 0x000000140900720c */ /* 0x000fe40003f44070 */
[----:B------:R-:W-:Y:S02]  /*1370*/  SHF.R.S32.HI R21, RZ, 0x1f, R20 ;  /* 0x0000001fff157819 */ /* 0x000fe40000011414 */
[----:B------:R-:W-:Y:S02]  /*1380*/  IADD3 R30, P0, R20, UR7, RZ ;  /* 0x00000007141e7c10 */ /* 0x000fe4000ff1e0ff */
[----:B------:R-:W-:Y:S02]  /*1390*/  ISETP.GT.AND.EX P2, PT, R8, R21, PT, P2 ;  /* 0x000000150800720c */ /* 0x000fe40003f44320 */
[----:B------:R-:W-:Y:S02]  /*13a0*/  IADD3.X R31, R21, UR6, RZ, P0, !PT ;  /* 0x00000006151f7c10 */ /* 0x000fe400087fe4ff */
[----:B------:R-:W-:-:S02]  /*13b0*/  ISETP.GE.OR P3, PT, R7, UR5, !P2 ;  /* 0x0000000507007c0c */ /* 0x000fc4000d766670 */
[----:B------:R-:W-:-:S11]  /*13c0*/  ISETP.GE.OR P2, PT, R25, UR5, !P2 ;  /* 0x0000000519007c0c */ /* 0x000fd6000d746670 */
[----:B------:R-:W0:Y:S01]  /*13d0*/  @!P3 LDC.64 R18, c[0x0][0x2b8] ;  /* 0x0000ae00ff12bb82 */ /* 0x000e220000000a00 */
[----:B------:R-:W-:Y:S02]  /*13e0*/  @!P3 SHF.R.S32.HI R33, RZ, 0x1f, R7 ;  /* 0x0000001fff21b819 */ /* 0x000fe40000011407 */
[----:B------:R-:W-:-:S03]  /*13f0*/  @!P2 SHF.R.S32.HI R21, RZ, 0x1f, R25 ;  /* 0x0000001fff15a819 */ /* 0x000fc60000011419 */
[-C--:B------:R-:W-:Y:S02]  /*1400*/  @!P3 IMAD R26, R33, R12.reuse, RZ ;  /* 0x0000000c211ab224 */ /* 0x080fe400078e02ff */
[----:B------:R-:W1:Y:S01]  /*1410*/  @!P2 LDC.64 R8, c[0x0][0x2b8] ;  /* 0x0000ae00ff08ab82 */ /* 0x000e620000000a00 */
[----:B------:R-:W-:Y:S02]  /*1420*/  @!P2 IMAD R24, R21, R12, RZ ;  /* 0x0000000c1518a224 */ /* 0x000fe400078e02ff */
[----:B------:R-:W-:-:S04]  /*1430*/  @!P3 IMAD.WIDE.U32 R32, R12, R7, R30 ;  /* 0x000000070c20b225 */ /* 0x000fc800078e001e */
[----:B------:R-:W-:Y:S02]  /*1440*/  @!P3 IMAD R21, R7, R5, R26 ;  /* 0x000000050715b224 */ /* 0x000fe400078e021a */
[----:B------:R-:W-:-:S04]  /*1450*/  @!P2 IMAD.WIDE.U32 R30, R12, R25, R30 ;  /* 0x000000190c1ea225 */ /* 0x000fc800078e001e */
[----:B------:R-:W-:Y:S02]  /*1460*/  @!P2 IMAD R24, R25, R5, R24 ;  /* 0x000000051918a224 */ /* 0x000fe400078e0218 */
[----:B------:R-:W-:Y:S01]  /*1470*/  @!P3 IMAD.IADD R21, R33, 0x1, R21 ;  /* 0x000000012115b824 */ /* 0x000fe200078e0215 */
[----:B0-----:R-:W-:Y:S01]  /*1480*/  @!P3 LEA R18, P1, R32, R18, 0x2 ;  /* 0x000000122012b211 */ /* 0x001fe200078210ff */
[----:B------:R-:W-:-:S03]  /*1490*/  @!P2 IMAD.IADD R24, R31, 0x1, R24 ;  /* 0x000000011f18a824 */ /* 0x000fc600078e0218 */
[----:B------:R-:W-:Y:S01]  /*14a0*/  @!P3 LEA.HI.X R19, R32, R19, R21, 0x2, P1 ;  /* 0x000000132013b211 */ /* 0x000fe200008f1415 */
[----:B------:R-:W-:Y:S01]  /*14b0*/  IMAD.MOV.U32 R21, RZ, RZ, -0x800000 ;  /* 0xff800000ff157424 */ /* 0x000fe200078e00ff */
[----:B-1----:R-:W-:Y:S01]  /*14c0*/  @!P2 LEA R36, P0, R30, R8, 0x2 ;  /* 0x000000081e24a211 */ /* 0x002fe200078010ff */
[----:B------:R-:W-:-:S04]  /*14d0*/  IMAD.MOV.U32 R8, RZ, RZ, -0x800000 ;  /* 0xff800000ff087424 */ /* 0x000fc800078e00ff */
[----:B------:R0:W2:Y:S01]  /*14e0*/  @!P3 LDG.E R21, desc[UR8][R18.64] ;  /* 0x000000081215b981 */ /* 0x0000a2000c1e1900 */
[----:B------:R-:W-:-:S05]  /*14f0*/  @!P2 LEA.HI.X R37, R30, R9, R24, 0x2, P0 ;  /* 0x000000091e25a211 */ /* 0x000fca00000f1418 */
[----:B------:R-:W3:Y:S01]  /*1500*/  @!P2 LDG.E R8, desc[UR8][R36.64] ;  /* 0x000000082408a981 */ /* 0x000ee2000c1e1900 */
[----:B------:R-:W1:Y:S01]  /*1510*/  S2R R34, SR_CgaCtaId ;  /* 0x0000000000227919 */ /* 0x000e620000008800 */
[----:B------:R-:W-:Y:S02]  /*1520*/  MOV R9, 0x400 ;  /* 0x0000040000097802 */ /* 0x000fe40000000f00 */
[C---:B------:R-:W-:Y:S02]  /*1530*/  ISETP.GT.AND P0, PT, R10.reuse, 0xff, PT ;  /* 0x000000ff0a00780c */ /* 0x040fe40003f04270 */
[----:B------:R-:W-:Y:S02]  /*1540*/  ISETP.GT.AND P3, PT, R10, 0x7f, PT ;  /* 0x0000007f0a00780c */ /* 0x000fe40003f64270 */
[----:B------:R-:W-:-:S04]  /*1550*/  LEA.HI R29, R29, R10, RZ, 0x5 ;  /* 0x0000000a1d1d7211 */ /* 0x000fc800078f28ff */
[----:B------:R-:W-:Y:S02]  /*1560*/  LOP3.LUT R35, R29, 0xffffffe0, RZ, 0xc0, !PT ;  /* 0xffffffe01d237812 */ /* 0x000fe400078ec0ff */
[----:B-1----:R-:W-:-:S05]  /*1570*/  LEA R34, R34, R9, 0x18 ;  /* 0x0000000922227211 */ /* 0x002fca00078ec0ff */
[----:B------:R-:W-:-:S04]  /*1580*/  IMAD R9, R7, 0x14, R34 ;  /* 0x0000001407097824 */ /* 0x000fc800078e0222 */
[----:B------:R-:W-:Y:S02]  /*1590*/  IMAD R24, R20, 0x4, R9 ;  /* 0x0000000414187824 */ /* 0x000fe400078e0209 */
[----:B------:R-:W-:Y:S01]  /*15a0*/  IMAD.IADD R35, R10, 0x1, -R35 ;  /* 0x000000010a237824 */ /* 0x000fe200078e0a23 */
[----:B------:R-:W-:Y:S01]  /*15b0*/  SHF.R.S32.HI R7, RZ, 0x5, R29 ;  /* 0x00000005ff077819 */ /* 0x000fe2000001141d */
[----:B------:R-:W-:Y:S01]  /*15c0*/  IMAD.MOV.U32 R33, RZ, RZ, -0x800000 ;  /* 0xff800000ff217424 */ /* 0x000fe200078e00ff */
[----:B------:R-:W0:Y:S01]  /*15d0*/  LDC R9, c[0x0][0x2c4] ;  /* 0x0000b100ff097b82 */ /* 0x000e220000000800 */
[----:B------:R-:W-:Y:S02]  /*15e0*/  IMAD R34, R35, 0x14, R34 ;  /* 0x0000001423227824 */ /* 0x000fe400078e0222 */
[----:B------:R-:W-:Y:S02]  /*15f0*/  IMAD.MOV.U32 R32, RZ, RZ, -0x800000 ;  /* 0xff800000ff207424 */ /* 0x000fe400078e00ff */
[----:B------:R-:W-:Y:S01]  /*1600*/  IMAD R34, R7, 0x4, R34 ;  /* 0x0000000407227824 */ /* 0x000fe200078e0222 */
[----:B0-----:R-:W-:-:S04]  /*1610*/  IABS R18, R9 ;  /* 0x0000000900127213 */ /* 0x001fc80000000000 */
[----:B------:R-:W0:Y:S01]  /*1620*/  I2F.RP R28, R18 ;  /* 0x00000012001c7306 */ /* 0x000e220000209400 */
[----:B--2---:R-:W-:Y:S04]  /*1630*/  @!P0 STS [R24], R21 ;  /* 0x0000001518008388 */ /* 0x004fe80000000800 */
[----:B---3--:R-:W-:Y:S01]  /*1640*/  @!P3 STS [R24+0x280], R8 ;  /* 0x000280081800b388 */ /* 0x008fe20000000800 */
[----:B------:R-:W-:Y:S06]  /*1650*/  BAR.SYNC.DEFER_BLOCKING 0x0 ;  /* 0x0000000000007b1d */ /* 0x000fec0000010000 */
[----:B------:R-:W-:Y:S04]  /*1660*/  @!P3 LDS R33, [R34] ;  /* 0x000000002221b984 */ /* 0x000fe80000000800 */
[----:B------:R-:W1:Y:S02]  /*1670*/  @!P3 LDS R32, [R34+0x280] ;  /* 0x000280002220b984 */ /* 0x000e640000000800 */
[----:B-1----:R-:W-:-:S05]  /*1680*/  FMNMX.FTZ R25, R33, R32, !PT ;  /* 0x0000002021197209 */ /* 0x002fca0007810000 */
[----:B------:R-:W1:Y:S02]  /*1690*/  SHFL.BFLY PT, R20, R25, 0x10, 0x1f ;  /* 0x0e001f0019147f89 */ /* 0x000e6400000e0000 */
[----:B-1----:R-:W-:-:S05]  /*16a0*/  FMNMX.FTZ R20, R25, R20, !PT ;  /* 0x0000001419147209 */ /* 0x002fca0007810000 */
[----:B------:R-:W1:Y:S02]  /*16b0*/  SHFL.BFLY PT, R19, R20, 0x8, 0x1f ;  /* 0x0d001f0014137f89 */ /* 0x000e6400000e0000 */
[----:B-1----:R-:W-:-:S05]  /*16c0*/  FMNMX.FTZ R19, R20, R19, !PT ;  /* 0x0000001314137209 */ /* 0x002fca0007810000 */
[----:B------:R-:W1:Y:S01]  /*16d0*/  SHFL.BFLY PT, R26, R19, 0x4, 0x1f ;  /* 0x0c801f00131a7f89 */ /* 0x000e6200000e0000 */
[----:B0-----:R-:W0:Y:S01]  /*16e0*/  MUFU.RCP R24, R28 ;  /* 0x0000001c00187308 */ /* 0x001e220000001000 */
[----:B-1----:R-:W-:-:S05]  /*16f0*/  FMNMX.FTZ R26, R19, R26, !PT ;  /* 0x0000001a131a7209 */ /* 0x002fca0007810000 */
[----:B------:R-:W1:Y:S01]  /*1700*/  SHFL.BFLY PT, R21, R26, 0x2, 0x1f ;  /* 0x0c401f001a157f89 */ /* 0x000e6200000e0000 */
[----:B0-----:R-:W-:-:S04]  /*1710*/  VIADD R24, R24, 0xffffffe ;  /* 0x0ffffffe18187836 */ /* 0x001fc80000000000 */
[----:B------:R-:W0:Y:S01]  /*1720*/  F2I.FTZ.U32.TRUNC.NTZ R25, R24 ;  /* 0x0000001800197305 */ /* 0x000e22000021f000 */
[----:B-1----:R-:W-:-:S05]  /*1730*/  FMNMX.FTZ R21, R26, R21, !PT ;  /* 0x000000151a157209 */ /* 0x002fca0007810000 */
[----:B------:R-:W1:Y:S01]  /*1740*/  SHFL.BFLY PT, R20, R21, 0x1, 0x1f ;  /* 0x0c201f0015147f89 */ /* 0x000e6200000e0000 */
[----:B0-----:R-:W-:Y:S02]  /*1750*/  IMAD.MOV R8, RZ, RZ, -R25 ;  /* 0x000000ffff087224 */ /* 0x001fe400078e0a19 */
[----:B------:R-:W-:Y:S02]  /*1760*/  IMAD.MOV.U32 R24, RZ, RZ, RZ ;  /* 0x000000ffff187224 */ /* 0x000fe400078e00ff */
[----:B------:R-:W-:Y:S01]  /*1770*/  IMAD R19, R8, R18, RZ ;  /* 0x0000001208137224 */ /* 0x000fe200078e02ff */
[----:B------:R-:W-:-:S03]  /*1780*/  IABS R8, R6 ;  /* 0x0000000600087213 */ /* 0x000fc60000000000 */
[----:B------:R-:W-:-:S06]  /*1790*/  IMAD.HI.U32 R19, R25, R19, R24 ;  /* 0x0000001319137227 */ /* 0x000fcc00078e0018 */
[----:B------:R-:W-:-:S04]  /*17a0*/  IMAD.HI.U32 R19, R19, R8, RZ ;  /* 0x0000000813137227 */ /* 0x000fc800078e00ff */
[----:B------:R-:W-:Y:S01]  /*17b0*/  IMAD.MOV R25, RZ, RZ, -R19 ;  /* 0x000000ffff197224 */ /* 0x000fe200078e0a13 */
[----:B-1----:R-:W-:-:S03]  /*17c0*/  FMNMX.FTZ R20, R21, R20, !PT ;  /* 0x0000001415147209 */ /* 0x002fc60007810000 */
[----:B------:R-:W-:Y:S01]  /*17d0*/  IMAD R25, R18, R25, R8 ;  /* 0x0000001912197224 */ /* 0x000fe200078e0208 */
[----:B------:R-:W-:-:S04]  /*17e0*/  FSETP.NEU.FTZ.AND P0, PT, R20, -INF , PT ;  /* 0xff8000001400780b */ /* 0x000fc80003f1d000 */
[----:B------:R-:W-:-:S05]  /*17f0*/  FSEL R8, R20, RZ, P0 ;  /* 0x000000ff14087208 */ /* 0x000fca0000000000 */
[C---:B------:R-:W-:Y:S01]  /*1800*/  FADD.FTZ R21, -R8.reuse, R33 ;  /* 0x0000002108157221 */ /* 0x040fe20000010100 */
[----:B------:R-:W-:Y:S01]  /*1810*/  FADD.FTZ R20, -R8, R32 ;  /* 0x0000002008147221 */ /* 0x000fe20000010100 */
[----:B------:R-:W-:Y:S02]  /*1820*/  ISETP.GT.U32.AND P0, PT, R18, R25, PT ;  /* 0x000000191200720c */ /* 0x000fe40003f04070 */
[----:B------:R-:W-:Y:S01]  /*1830*/  FMUL.FTZ R21, R21, 1.4426950216293334961 ;  /* 0x3fb8aa3b15157820 */ /* 0x000fe20000410000 */
[----:B------:R-:W-:-:S05]  /*1840*/  FMUL.FTZ R20, R20, 1.4426950216293334961 ;  /* 0x3fb8aa3b14147820 */ /* 0x000fca0000410000 */
[----:B------:R-:W-:Y:S08]  /*1850*/  MUFU.EX2 R21, R21 ;  /* 0x0000001500157308 */ /* 0x000ff00000000800 */
[----:B------:R-:W0:Y:S01]  /*1860*/  MUFU.EX2 R20, R20 ;  /* 0x0000001400147308 */ /* 0x000e220000000800 */
[----:B------:R-:W-:Y:S01]  /*1870*/  @!P0 IMAD.IADD R25, R25, 0x1, -R18 ;  /* 0x0000000119198824 */ /* 0x000fe200078e0a12 */
[----:B------:R-:W-:-:S04]  /*1880*/  LOP3.LUT R6, R6, R9, RZ, 0x3c, !PT ;  /* 0x0000000906067212 */ /* 0x000fc800078e3cff */
[----:B------:R-:W-:Y:S02]  /*1890*/  ISETP.GE.U32.AND P2, PT, R25, R18, PT ;  /* 0x000000121900720c */ /* 0x000fe40003f46070 */
[----:B------:R-:W-:Y:S01]  /*18a0*/  ISETP.GE.AND P1, PT, R6, RZ, PT ;  /* 0x000000ff0600720c */ /* 0x000fe20003f26270 */
[----:B------:R-:W-:Y:S01]  /*18b0*/  @!P0 VIADD R19, R19, 0x1 ;  /* 0x0000000113138836 */ /* 0x000fe20000000000 */
[----:B------:R-:W-:Y:S01]  /*18c0*/  ISETP.NE.AND P0, PT, R9, RZ, PT ;  /* 0x000000ff0900720c */ /* 0x000fe20003f05270 */
[----:B0-----:R-:W-:Y:S01]  /*18d0*/  FADD.FTZ R6, R21, R20 ;  /* 0x0000001415067221 */ /* 0x001fe20000010000 */
[----:B------:R-:W-:-:S07]  /*18e0*/  ISETP.GT.AND P4, PT, R2, RZ, PT ;  /* 0x000000ff0200720c */ /* 0x000fce0003f84270 */
[----:B------:R-:W-:Y:S01]  /*18f0*/  @P2 VIADD R19, R19, 0x1 ;  /* 0x0000000113132836 */ /* 0x000fe20000000000 */
[----:B------:R-:W0:Y:S03]  /*1900*/  SHFL.BFLY PT, R21, R6, 0x10, 0x1f ;  /* 0x0e001f0006157f89 */ /* 0x000e2600000e0000 */
[----:B------:R-:W-:Y:S01]  /*1910*/  IMAD.MOV.U32 R18, RZ, RZ, R19 ;  /* 0x000000ffff127224 */ /* 0x000fe200078e0013 */
[----:B------:R-:W-:Y:S01]  /*1920*/  SHF.R.S32.HI R20, RZ, 0x1f, R2 ;  /* 0x0000001fff147819 */ /* 0x000fe20000011402 */
[----:B------:R-:W1:Y:S01]  /*1930*/  LDC R19, c[0x0][0x270] ;  /* 0x00009c00ff137b82 */ /* 0x000e620000000800 */
[----:B------:R-:W-:Y:S01]  /*1940*/  LEA.HI.SX32 R25, R2, 0x1, 0x1 ;  /* 0x0000000102197811 */ /* 0x000fe200078f0aff */
[----:B------:R-:W-:Y:S01]  /*1950*/  @!P1 IMAD.MOV R18, RZ, RZ, -R18 ;  /* 0x000000ffff129224 */ /* 0x000fe200078e0a12 */
[----:B------:R-:W-:Y:S01]  /*1960*/  @!P0 LOP3.LUT R18, RZ, R9, RZ, 0x33, !PT ;  /* 0x00000009ff128212 */ /* 0x000fe200078e33ff */
[----:B------:R-:W-:-:S04]  /*1970*/  @!P4 IMAD.MOV R25, RZ, RZ, R20 ;  /* 0x000000ffff19c224 */ /* 0x000fc800078e0214 */
[----:B------:R-:W-:-:S05]  /*1980*/  IMAD R2, R25, R18, RZ ;  /* 0x0000001219027224 */ /* 0x000fca00078e02ff */
[----:B------:R-:W-:Y:S01]  /*1990*/  IABS R29, R2 ;  /* 0x00000002001d7213 */ /* 0x000fe20000000000 */
[----:B0-----:R-:W-:-:S03]  /*19a0*/  FADD.FTZ R21, R6, R21 ;  /* 0x0000001506157221 */ /* 0x001fc60000010000 */
[----:B------:R-:W0:Y:S02]  /*19b0*/  I2F.RP R25, R29 ;  /* 0x0000001d00197306 */ /* 0x000e240000209400 */
[----:B------:R-:W2:Y:S01]  /*19c0*/  SHFL.BFLY PT, R6, R21, 0x8, 0x1f ;  /* 0x0d001f0015067f89 */ /* 0x000ea200000e0000 */
[----:B-1----:R-:W-:-:S05]  /*19d0*/  IABS R24, R19 ;  /* 0x0000001300187213 */ /* 0x002fca0000000000 */
[----:B------:R-:W1:Y:S08]  /*19e0*/  I2F.U32.RP R20, R24 ;  /* 0x0000001800147306 */ /* 0x000e700000209000 */
[----:B0-----:R-:W0:Y:S08]  /*19f0*/  MUFU.RCP R42, R25 ;  /* 0x00000019002a7308 */ /* 0x001e300000001000 */
[----:B-1----:R-:W1:Y:S01]  /*1a00*/  MUFU.RCP R40, R20 ;  /* 0x0000001400287308 */ /* 0x002e620000001000 */
[----:B--2---:R-:W-:-:S05]  /*1a10*/  FADD.FTZ R6, R21, R6 ;  /* 0x0000000615067221 */ /* 0x004fca0000010000 */
[----:B------:R-:W2:Y:S01]  /*1a20*/  SHFL.BFLY PT, R31, R6, 0x4, 0x1f ;  /* 0x0c801f00061f7f89 */ /* 0x000ea200000e0000 */
[----:B0-----:R-:W-:-:S04]  /*1a30*/  VIADD R42, R42, 0xffffffe ;  /* 0x0ffffffe2a2a7836 */ /* 0x001fc80000000000 */
[----:B------:R-:W0:Y:S01]  /*1a40*/  F2I.FTZ.U32.TRUNC.NTZ R43, R42 ;  /* 0x0000002a002b7305 */ /* 0x000e22000021f000 */
[----:B-1----:R-:W-:-:S07]  /*1a50*/  VIADD R40, R40, 0xffffffe ;  /* 0x0ffffffe28287836 */ /* 0x002fce0000000000 */
[----:B------:R-:W1:Y:S01]  /*1a60*/  F2I.FTZ.U32.TRUNC.NTZ R41, R40 ;  /* 0x0000002800297305 */ /* 0x000e62000021f000 */
[----:B------:R-:W-:Y:S02]  /*1a70*/  VIADD R20, R29, UR4 ;  /* 0x000000041d147c36 */ /* 0x000fe40008000000 */
[----:B0-----:R-:W-:Y:S02]  /*1a80*/  IMAD.MOV R18, RZ, RZ, -R43 ;  /* 0x000000ffff127224 */ /* 0x001fe400078e0a2b */
[----:B------:R-:W-:Y:S02]  /*1a90*/  IMAD.MOV.U32 R42, RZ, RZ, RZ ;  /* 0x000000ffff2a7224 */ /* 0x000fe400078e00ff */
[----:B------:R-:W-:Y:S02]  /*1aa0*/  IMAD R37, R18, R29, RZ ;  /* 0x0000001d12257224 */ /* 0x000fe400078e02ff */
[----:B--2---:R-:W-:Y:S01]  /*1ab0*/  FADD.FTZ R31, R6, R31 ;  /* 0x0000001f061f7221 */ /* 0x004fe20000010000 */
[----:B------:R-:W-:Y:S01]  /*1ac0*/  IABS R25, R2 ;  /* 0x0000000200197213 */ /* 0x000fe20000000000 */
[----:B------:R-:W-:Y:S01]  /*1ad0*/  IMAD.HI.U32 R37, R43, R37, R42 ;  /* 0x000000252b257227 */ /* 0x000fe200078e002a */
[----:B------:R-:W-:-:S02]  /*1ae0*/  IABS R26, R20 ;  /* 0x00000014001a7213 */ /* 0x000fc40000000000 */
[----:B------:R-:W0:Y:S01]  /*1af0*/  SHFL.BFLY PT, R28, R31, 0x2, 0x1f ;  /* 0x0c401f001f1c7f89 */ /* 0x000e2200000e0000 */
[----:B-1----:R-:W-:Y:S02]  /*1b00*/  IMAD.MOV R21, RZ, RZ, -R41 ;  /* 0x000000ffff157224 */ /* 0x002fe400078e0a29 */
[----:B------:R-:W-:Y:S02]  /*1b10*/  IMAD.MOV R25, RZ, RZ, -R25 ;  /* 0x000000ffff197224 */ /* 0x000fe400078e0a19 */
[----:B------:R-:W-:Y:S02]  /*1b20*/  IMAD R21, R21, R24, RZ ;  /* 0x0000001815157224 */ /* 0x000fe400078e02ff */
[----:B------:R-:W-:-:S04]  /*1b30*/  IMAD.HI.U32 R30, R37, R26, RZ ;  /* 0x0000001a251e7227 */ /* 0x000fc800078e00ff */
[----:B------:R-:W-:Y:S01]  /*1b40*/  IMAD.MOV.U32 R40, RZ, RZ, RZ ;  /* 0x000000ffff287224 */ /* 0x000fe200078e00ff */
[----:B------:R-:W-:Y:S01]  /*1b50*/  IABS R18, R19 ;  /* 0x0000001300127213 */ /* 0x000fe20000000000 */
[----:B------:R-:W-:Y:S01]  /*1b60*/  IMAD R36, R30, R25, R26 ;  /* 0x000000191e247224 */ /* 0x000fe200078e021a */
[----:B------:R-:W-:Y:S01]  /*1b70*/  IABS R6, R4 ;  /* 0x0000000400067213 */ /* 0x000fe20000000000 */
[----:B------:R-:W-:-:S03]  /*1b80*/  IMAD.HI.U32 R21, R41, R21, R40 ;  /* 0x0000001529157227 */ /* 0x000fc600078e0028 */
[----:B------:R-:W-:Y:S01]  /*1b90*/  ISETP.GT.U32.AND P4, PT, R29, R36, PT ;  /* 0x000000241d00720c */ /* 0x000fe20003f84070 */
[----:B------:R-:W-:Y:S02]  /*1ba0*/  IMAD.MOV R25, RZ, RZ, -R18 ;  /* 0x000000ffff197224 */ /* 0x000fe400078e0a12 */
[----:B------:R-:W-:-:S04]  /*1bb0*/  IMAD.HI.U32 R18, R21, R6, RZ ;  /* 0x0000000615127227 */ /* 0x000fc800078e00ff */
[----:B------:R-:W-:-:S04]  /*1bc0*/  IMAD.HI.U32 R21, R21, R26, RZ ;  /* 0x0000001a15157227 */ /* 0x000fc800078e00ff */
[-C--:B------:R-:W-:Y:S02]  /*1bd0*/  IMAD R37, R18, R25.reuse, R6 ;  /* 0x0000001912257224 */ /* 0x080fe400078e0206 */
[----:B------:R-:W-:Y:S02]  /*1be0*/  IMAD R25, R21, R25, R26 ;  /* 0x0000001915197224 */ /* 0x000fe400078e021a */
[----:B0-----:R-:W-:Y:S01]  /*1bf0*/  FADD.FTZ R31, R31, R28 ;  /* 0x0000001c1f1f7221 */ /* 0x001fe20000010000 */
[----:B------:R-:W-:Y:S01]  /*1c00*/  @!P4 IMAD.IADD R36, R36, 0x1, -R29 ;  /* 0x000000012424c824 */ /* 0x000fe200078e0a1d */
[C---:B------:R-:W-:Y:S02]  /*1c10*/  ISETP.GT.U32.AND P1, PT, R24.reuse, R37, PT ;  /* 0x000000251800720c */ /* 0x040fe40003f24070 */
[----:B------:R-:W-:Y:S01]  /*1c20*/  ISETP.GT.U32.AND P5, PT, R24, R25, PT ;  /* 0x000000191800720c */ /* 0x000fe20003fa4070 */
[----:B------:R-:W0:Y:S01]  /*1c30*/  SHFL.BFLY PT, R6, R31, 0x1, 0x1f ;  /* 0x0c201f001f067f89 */ /* 0x000e2200000e0000 */
[----:B------:R-:W-:Y:S01]  /*1c40*/  ISETP.GE.U32.AND P0, PT, R36, R29, PT ;  /* 0x0000001d2400720c */ /* 0x000fe20003f06070 */
[----:B------:R-:W-:Y:S01]  /*1c50*/  @!P4 VIADD R30, R30, 0x1 ;  /* 0x000000011e1ec836 */ /* 0x000fe20000000000 */
[----:B------:R-:W-:-:S07]  /*1c60*/  LOP3.LUT R4, R4, R19, RZ, 0x3c, !PT ;  /* 0x0000001304047212 */ /* 0x000fce00078e3cff */
[--C-:B------:R-:W-:Y:S02]  /*1c70*/  @!P1 IMAD.IADD R37, R37, 0x1, -R24.reuse ;  /* 0x0000000125259824 */ /* 0x100fe400078e0a18 */
[----:B------:R-:W-:Y:S02]  /*1c80*/  @!P5 IMAD.IADD R25, R25, 0x1, -R24 ;  /* 0x000000011919d824 */ /* 0x000fe400078e0a18 */
[----:B------:R-:W-:Y:S01]  /*1c90*/  @P0 VIADD R30, R30, 0x1 ;  /* 0x000000011e1e0836 */ /* 0x000fe20000000000 */
[-C--:B------:R-:W-:Y:S02]  /*1ca0*/  ISETP.GE.U32.AND P4, PT, R37, R24.reuse, PT ;  /* 0x000000182500720c */ /* 0x080fe40003f86070 */
[----:B------:R-:W-:Y:S02]  /*1cb0*/  ISETP.GE.U32.AND P6, PT, R25, R24, PT ;  /* 0x000000181900720c */ /* 0x000fe40003fc6070 */
[----:B------:R-:W-:Y:S02]  /*1cc0*/  ISETP.GE.AND P0, PT, R4, RZ, PT ;  /* 0x000000ff0400720c */ /* 0x000fe40003f06270 */
[----:B------:R-:W-:Y:S01]  /*1cd0*/  LOP3.LUT R4, R20, R19, RZ, 0x3c, !PT ;  /* 0x0000001314047212 */ /* 0x000fe200078e3cff */
[----:B------:R-:W-:Y:S01]  /*1ce0*/  @!P5 VIADD R21, R21, 0x1 ;  /* 0x000000011515d836 */ /* 0x000fe20000000000 */
[----:B------:R-:W-:Y:S01]  /*1cf0*/  ISETP.GT.AND P5, PT, R3, RZ, PT ;  /* 0x000000ff0300720c */ /* 0x000fe20003fa4270 */
[----:B------:R-:W-:Y:S01]  /*1d00*/  @!P1 VIADD R18, R18, 0x1 ;  /* 0x0000000112129836 */ /* 0x000fe20000000000 */
[----:B------:R-:W-:-:S02]  /*1d10*/  LOP3.LUT R26, R20, R29, RZ, 0x3c, !PT ;  /* 0x0000001d141a7212 */ /* 0x000fc400078e3cff */
[----:B------:R-:W-:Y:S01]  /*1d20*/  ISETP.GE.AND P1, PT, R4, RZ, PT ;  /* 0x000000ff0400720c */ /* 0x000fe20003f26270 */
[----:B------:R-:W1:Y:S01]  /*1d30*/  LDC.U8 R20, c[0x0][0x3d9] ;  /* 0x0000f640ff147b82 */ /* 0x000e620000000000 */
[----:B0-----:R-:W-:Y:S01]  /*1d40*/  FADD.FTZ R6, R31, R6 ;  /* 0x000000061f067221 */ /* 0x001fe20000010000 */
[----:B------:R-:W-:Y:S01]  /*1d50*/  @P6 VIADD R21, R21, 0x1 ;  /* 0x0000000115156836 */ /* 0x000fe20000000000 */
[----:B------:R-:W-:Y:S01]  /*1d60*/  ISETP.GE.AND P2, PT, R26, RZ, PT ;  /* 0x000000ff1a00720c */ /* 0x000fe20003f46270 */
[----:B------:R-:W-:Y:S01]  /*1d70*/  @P4 VIADD R18, R18, 0x1 ;  /* 0x0000000112124836 */ /* 0x000fe20000000000 */
[----:B------:R-:W-:Y:S02]  /*1d80*/  SHF.R.S32.HI R24, RZ, 0x1f, R3 ;  /* 0x0000001fff187819 */ /* 0x000fe40000011403 */
[----:B------:R-:W-:Y:S01]  /*1d90*/  FSETP.NE.FTZ.AND P4, PT, R6, RZ, PT ;  /* 0x000000ff0600720b */ /* 0x000fe20003f95000 */
[----:B------:R-:W-:Y:S01]  /*1da0*/  IMAD.MOV.U32 R31, RZ, RZ, R21 ;  /* 0x000000ffff1f7224 */ /* 0x000fe200078e0015 */
[----:B------:R-:W-:Y:S01]  /*1db0*/  LEA.HI.SX32 R4, R3, 0x1, 0x1 ;  /* 0x0000000103047811 */ /* 0x000fe200078f0aff */
[----:B------:R-:W-:Y:S01]  /*1dc0*/  @!P5 IMAD.MOV R4, RZ, RZ, R24 ;  /* 0x000000ffff04d224 */ /* 0x000fe200078e0218 */
[----:B------:R-:W-:Y:S01]  /*1dd0*/  ISETP.NE.AND P6, PT, R2, RZ, PT ;  /* 0x000000ff0200720c */ /* 0x000fe20003fc5270 */
[----:B------:R-:W-:Y:S01]  /*1de0*/  @!P0 IMAD.MOV R18, RZ, RZ, -R18 ;  /* 0x000000ffff128224 */ /* 0x000fe200078e0a12 */
[----:B------:R-:W-:Y:S01]  /*1df0*/  ISETP.NE.AND P5, PT, R19, RZ, PT ;  /* 0x000000ff1300720c */ /* 0x000fe20003fa5270 */
[----:B------:R-:W-:Y:S01]  /*1e00*/  @!P1 IMAD.MOV R31, RZ, RZ, -R31 ;  /* 0x000000ffff1f9224 */ /* 0x000fe200078e0a1f */
[----:B------:R-:W-:Y:S01]  /*1e10*/  LOP3.LUT R26, RZ, R19, RZ, 0x33, !PT ;  /* 0x00000013ff1a7212 */ /* 0x000fe200078e33ff */
[----:B------:R-:W-:-:S03]  /*1e20*/  IMAD.MOV.U32 R25, RZ, RZ, R30 ;  /* 0x000000ffff197224 */ /* 0x000fc600078e001e */
[C---:B------:R-:W-:Y:S02]  /*1e30*/  SEL R24, R26.reuse, R18, !P5 ;  /* 0x000000121a187207 */ /* 0x040fe40006800000 */
[----:B------:R-:W-:Y:S01]  /*1e40*/  SEL R26, R26, R31, !P5 ;  /* 0x0000001f1a1a7207 */ /* 0x000fe20006800000 */
[----:B------:R-:W-:Y:S01]  /*1e50*/  @!P2 IMAD.MOV R25, RZ, RZ, -R25 ;  /* 0x000000ffff19a224 */ /* 0x000fe200078e0a19 */
[----:B------:R-:W-:Y:S01]  /*1e60*/  LOP3.LUT P5, RZ, R10, 0x1f, RZ, 0xc0, !PT ;  /* 0x0000001f0aff7812 */ /* 0x000fe200078ac0ff */
[----:B------:R-:W0:Y:S01]  /*1e70*/  @P4 MUFU.LG2 R21, R6 ;  /* 0x0000000600154308 */ /* 0x000e220000000c00 */
[----:B------:R-:W-:Y:S02]  /*1e80*/  ISETP.GT.AND P2, PT, R2, RZ, PT ;  /* 0x000000ff0200720c */ /* 0x000fe40003f44270 */
[----:B------:R-:W-:Y:S02]  /*1e90*/  ISETP.GT.OR P5, PT, R10, 0x7f, P5 ;  /* 0x0000007f0a00780c */ /* 0x000fe40002fa4670 */
[----:B-1----:R-:W-:-:S02]  /*1ea0*/  ISETP.NE.AND P0, PT, R20, RZ, PT ;  /* 0x000000ff1400720c */ /* 0x002fc40003f05270 */
[----:B------:R-:W-:Y:S02]  /*1eb0*/  @!P6 LOP3.LUT R25, RZ, R29, RZ, 0x33, !PT ;  /* 0x0000001dff19e212 */ /* 0x000fe400078e33ff */
[----:B------:R-:W-:Y:S02]  /*1ec0*/  SHF.R.S32.HI R20, RZ, 0x1f, R2 ;  /* 0x0000001fff147819 */ /* 0x000fe40000011402 */
[----:B------:R-:W-:Y:S02]  /*1ed0*/  SEL R9, R9, 0x1, !P0 ;  /* 0x0000000109097807 */ /* 0x000fe40004000000 */
[----:B------:R-:W-:Y:S02]  /*1ee0*/  ISETP.LT.U32.AND P1, PT, R22, R25, PT ;  /* 0x000000191600720c */ /* 0x000fe40003f21070 */
[----:B------:R-:W-:Y:S01]  /*1ef0*/  SHF.R.S32.HI R29, RZ, 0x1f, R25 ;  /* 0x0000001fff1d7819 */ /* 0x000fe20000011419 */
[----:B------:R-:W-:Y:S01]  /*1f00*/  IMAD R31, R24, R9, RZ ;  /* 0x00000009181f7224 */ /* 0x000fe200078e02ff */
[----:B------:R-:W-:Y:S01]  /*1f10*/  LEA.HI.SX32 R18, R2, 0x1, 0x1 ;  /* 0x0000000102127811 */ /* 0x000fe200078f0aff */
[----:B------:R-:W-:Y:S01]  /*1f20*/  @!P2 IMAD.MOV R18, RZ, RZ, R20 ;  /* 0x000000ffff12a224 */ /* 0x000fe200078e0214 */
[----:B------:R-:W-:Y:S01]  /*1f30*/  ISETP.LT.AND.EX P1, PT, R23, R29, PT, P1 ;  /* 0x0000001d1700720c */ /* 0x000fe20003f21310 */
[----:B------:R-:W-:Y:S01]  /*1f40*/  IMAD R37, R26, R9, RZ ;  /* 0x000000091a257224 */ /* 0x000fe200078e02ff */
[----:B------:R-:W-:Y:S01]  /*1f50*/  BSSY B1, `(.L_x_60) ;  /* 0x00001cf000017945 */ /* 0x000fe20003800000 */
[----:B------:R-:W-:-:S02]  /*1f60*/  IMAD.MOV.U32 R30, RZ, RZ, 0x7f800000 ;  /* 0x7f800000ff1e7424 */ /* 0x000fc400078e00ff */
[----:B0-----:R-:W-:Y:S01]  /*1f70*/  @P4 FFMA.FTZ R30, R21, 0.69314718246459960938, R8 ;  /* 0x3f317218151e4823 */ /* 0x001fe20000010008 */
[----:B------:R-:W-:Y:S01]  /*1f80*/  SEL R10, R22, R25, P1 ;  /* 0x00000019160a7207 */ /* 0x000fe20000800000 */
[----:B------:R-:W-:Y:S01]  /*1f90*/  IMAD R8, R4, R31, RZ ;  /* 0x0000001f04087224 */ /* 0x000fe200078e02ff */
[----:B------:R-:W-:Y:S01]  /*1fa0*/  SEL R9, R23, R29, P1 ;  /* 0x0000001d17097207 */ /* 0x000fe20000800000 */
        /* <DEDUP_REMOVED lines=37> */
[----:B------:R-:W-:Y:S05]  /*2200*/  CALL.REL.NOINC `($__internal_1_$__cuda_sm20_div_s64) ;  /* 0x0000002000dc7944 */ /* 0x000fea0003c00000 */
        /* <DEDUP_REMOVED lines=9> */
.L_x_64:
        /* <DEDUP_REMOVED lines=22> */
.L_x_65:
[----:B------:R-:W-:Y:S05]  /*2400*/  BSYNC B0 ;  /* 0x0000000000007941 */ /* 0x000fea0003800000 */
.L_x_63:
        /* <DEDUP_REMOVED lines=19> */
.L_x_67:
        /* <DEDUP_REMOVED lines=22> */
.L_x_68:
[----:B------:R-:W-:Y:S05]  /*26a0*/  BSYNC B0 ;  /* 0x0000000000007941 */ /* 0x000fea0003800000 */
.L_x_66:
        /* <DEDUP_REMOVED lines=11> */
[----:B------:R-:W-:Y:S05]  /*2760*/  CALL.REL.NOINC `($__internal_1_$__cuda_sm20_div_s64) ;  /* 0x0000001c00847944 */ /* 0x000fea0003c00000 */
[----:B------:R-:W-:-:S04]  /*2770*/  IADD3 R19, P0, RZ, -R22, RZ ;  /* 0x80000016ff137210 */ /* 0x000fc80007f1e0ff */
[----:B------:R-:W-:Y:S01]  /*2780*/  IADD3.X R18, RZ, ~R23, RZ, P0, !PT ;  /* 0x80000017ff127210 */ /* 0x000fe200007fe4ff */
[----:B------:R-:W-:-:S04]  /*2790*/  IMAD.WIDE.U32 R42, R5, R19, R42 ;  /* 0x00000013052a7225 */ /* 0x000fc800078e002a */
[----:B------:R-:W-:-:S04]  /*27a0*/  IMAD R18, R18, R5, RZ ;  /* 0x0000000512127224 */ /* 0x000fc800078e02ff */
[----:B------:R-:W-:-:S05]  /*27b0*/  IMAD R4, R4, R19, R18 ;  /* 0x0000001304047224 */ /* 0x000fca00078e0212 */
[----:B------:R-:W-:Y:S01]  /*27c0*/  IADD3 R4, R43, R4, RZ ;  /* 0x000000042b047210 */ /* 0x000fe20007ffe0ff */
[----:B------:R-:W-:Y:S05]  /*27d0*/  BRA `(.L_x_71) ;  /* 0x0000000000587947 */ /* 0x000fea0003800000 */
.L_x_70:
        /* <DEDUP_REMOVED lines=22> */
.L_x_71:
[----:B------:R-:W-:Y:S05]  /*2940*/  BSYNC B0 ;  /* 0x0000000000007941 */ /* 0x000fea0003800000 */
.L_x_69:
        /* <DEDUP_REMOVED lines=38> */
[----:B------:R-:W-:Y:S05]  /*2bb0*/  CALL.REL.NOINC `($__internal_1_$__cuda_sm20_div_s64) ;  /* 0x0000001800707944 */ /* 0x000fea0003c00000 */
        /* <DEDUP_REMOVED lines=12> */
.L_x_73:
        /* <DEDUP_REMOVED lines=23> */
.L_x_74:
[----:B------:R-:W-:Y:S05]  /*2df0*/  BSYNC B0 ;  /* 0x0000000000007941 */ /* 0x000fea0003800000 */
.L_x_72:
        /* <DEDUP_REMOVED lines=18> */
.L_x_76:
        /* <DEDUP_REMOVED lines=22> */
.L_x_77:
[----:B------:R-:W-:Y:S05]  /*3080*/  BSYNC B0 ;  /* 0x0000000000007941 */ /* 0x000fea0003800000 */
.L_x_75:
        /* <DEDUP_REMOVED lines=22> */
.L_x_79:
        /* <DEDUP_REMOVED lines=23> */
.L_x_80:
[----:B------:R-:W-:Y:S05]  /*3360*/  BSYNC B0 ;  /* 0x0000000000007941 */ /* 0x000fea0003800000 */
.L_x_78:
        /* <DEDUP_REMOVED lines=39> */
.L_x_82:
        /* <DEDUP_REMOVED lines=23> */
.L_x_83:
[----:B------:R-:W-:Y:S05]  /*3750*/  BSYNC B0 ;  /* 0x0000000000007941 */ /* 0x000fea0003800000 */
.L_x_81:
        /* <DEDUP_REMOVED lines=29> */
.L_x_85:
        /* <DEDUP_REMOVED lines=23> */
.L_x_86:
[----:B------:R-:W-:Y:S05]  /*3aa0*/  BSYNC B0 ;  /* 0x0000000000007941 */ /* 0x000fea0003800000 */
.L_x_84:
        /* <DEDUP_REMOVED lines=21> */
.L_x_62:
[----:B------:R-:W-:Y:S02]  /*3c00*/  ULDC.64 UR4, c[0x0][0x2b0] ;  /* 0x0000ac0000047ab9 */ /* 0x000fe40000000a00 */
[----:B------:R-:W-:-:S04]  /*3c10*/  LEA R2, P0, R36, UR4, 0x2 ;  /* 0x0000000424027c11 */ /* 0x000fc8000f8010ff */
[----:B------:R-:W-:-:S05]  /*3c20*/  LEA.HI.X R3, R36, UR5, R37, 0x2, P0 ;  /* 0x0000000524037c11 */ /* 0x000fca00080f1425 */
[----:B------:R0:W-:Y:S04]  /*3c30*/  STG.E desc[UR8][R2.64], R30 ;  /* 0x0000001e02007986 */ /* 0x0001e8000c101908 */
.L_x_61:
[----:B------:R-:W-:Y:S05]  /*3c40*/  BSYNC B1 ;  /* 0x0000000000017941 */ /* 0x000fea0003800000 */
.L_x_60:
[----:B------:R-:W2:Y:S01]  /*3c50*/  LDC R0, c[0x0][0x3c4] ;  /* 0x0000f100ff007b82 */ /* 0x000ea20000000800 */
[C---:B0-----:R-:W-:Y:S01]  /*3c60*/  VIADD R3, R35.reuse, 0x20 ;  /* 0x0000002023037836 */ /* 0x041fe20000000000 */
[----:B-1----:R-:W-:Y:S01]  /*3c70*/  HFMA2.MMA R5, -RZ, RZ, 0, 0 ;  /* 0x00000000ff057435 */ /* 0x002fe200000001ff */
[C---:B------:R-:W-:Y:S01]  /*3c80*/  IMAD.SHL.U32 R16, R35.reuse, 0x4, RZ ;  /* 0x0000000423107824 */ /* 0x040fe200078e00ff */
[-C--:B--2---:R-:W-:Y:S02]  /*3c90*/  ISETP.GE.OR P0, PT, R35, R0.reuse, P3 ;  /* 0x000000002300720c */ /* 0x084fe40001f06670 */
[----:B------:R-:W-:-:S11]  /*3ca0*/  ISETP.GE.OR P3, PT, R3, R0, P3 ;  /* 0x000000000300720c */ /* 0x000fd60001f66670 */
[C---:B------:R-:W-:Y:S02]  /*3cb0*/  @!P0 FADD.FTZ R3, -R30.reuse, R33 ;  /* 0x000000211e038221 */ /* 0x040fe40000010100 */
[----:B------:R-:W-:Y:S02]  /*3cc0*/  @!P3 FADD.FTZ R30, -R30, R32 ;  /* 0x000000201e1eb221 */ /* 0x000fe40000010100 */
[----:B------:R-:W-:Y:S02]  /*3cd0*/  @!P0 FMUL.FTZ R3, R3, 1.4426950216293334961 ;  /* 0x3fb8aa3b03038820 */ /* 0x000fe40000410000 */
[----:B------:R-:W-:Y:S02]  /*3ce0*/  @!P3 FMUL.FTZ R11, R30, 1.4426950216293334961 ;  /* 0x3fb8aa3b1e0bb820 */ /* 0x000fe40000410000 */
[----:B------:R-:W0:Y:S08]  /*3cf0*/  @!P0 MUFU.EX2 R9, R3 ;  /* 0x0000000300098308 */ /* 0x000e300000000800 */
[----:B------:R-:W1:Y:S01]  /*3d00*/  @!P3 MUFU.EX2 R11, R11 ;  /* 0x0000000b000bb308 */ /* 0x000e620000000800 */
[----:B0-----:R0:W-:Y:S01]  /*3d10*/  @!P0 STS [R34], R9 ;  /* 0x0000000922008388 */ /* 0x0011e20000000800 */
[----:B------:R-:W-:-:S02]  /*3d20*/  ISETP.GE.AND P0, PT, R0, 0x1, PT ;  /* 0x000000010000780c */ /* 0x000fc40003f06270 */
[----:B------:R-:W-:Y:S02]  /*3d30*/  CS2R R2, SRZ ;  /* 0x0000000000027805 */ /* 0x000fe4000001ff00 */
[----:B------:R-:W-:Y:S01]  /*3d40*/  MOV R0, RZ ;  /* 0x000000ff00007202 */ /* 0x000fe20000000f00 */
[----:B-1----:R0:W-:Y:S01]  /*3d50*/  @!P3 STS [R34+0x280], R11 ;  /* 0x0002800b2200b388 */ /* 0x0021e20000000800 */
[----:B------:R-:W-:Y:S07]  /*3d60*/  BAR.SYNC.DEFER_BLOCKING 0x0 ;  /* 0x0000000000007b1d */ /* 0x000fee0000010000 */
[----:B------:R-:W-:Y:S05]  /*3d70*/  @!P0 BRA `(.L_x_87) ;  /* 0x0000000000a88947 */ /* 0x000fea0003800000 */
[----:B------:R-:W1:Y:S01]  /*3d80*/  S2UR UR6, SR_CgaCtaId ;  /* 0x00000000000679c3 */ /* 0x000e620000008800 */
[----:B------:R-:W-:Y:S01]  /*3d90*/  ULDC UR10, c[0x0][0x2dc] ;  /* 0x0000b700000a7ab9 */ /* 0x000fe20000000800 */
[----:B------:R-:W-:Y:S01]  /*3da0*/  IMAD R15, R7, 0x80, R16 ;  /* 0x00000080070f7824 */ /* 0x000fe200078e0210 */
[----:B------:R-:W-:Y:S01]  /*3db0*/  UIMAD UR4, UR7, UR10, URZ ;  /* 0x0000000a070472a4 */ /* 0x000fe2000f8e023f */
[C---:B------:R-:W-:Y:S01]  /*3dc0*/  VIADD R4, R12.reuse, -UR7 ;  /* 0x800000070c047c36 */ /* 0x040fe20008000000 */
[----:B0-----:R-:W-:Y:S01]  /*3dd0*/  CS2R R8, SRZ ;  /* 0x0000000000087805 */ /* 0x001fe2000001ff00 */
        /* <DEDUP_REMOVED lines=17> */
.L_x_90:
        /* <DEDUP_REMOVED lines=10> */
.L_x_89:
[----:B------:R-:W-:Y:S05]  /*3f90*/  BSYNC B0 ;  /* 0x0000000000007941 */ /* 0x000fea0003800000 */
.L_x_88:
        /* <DEDUP_REMOVED lines=8> */
.L_x_87:
[----:B------:R-:W-:-:S04]  /*4020*/  IADD3 R7, R7, UR7, RZ ;  /* 0x0000000707077c10 */ /* 0x000fc8000fffe0ff */
[----:B------:R-:W-:-:S13]  /*4030*/  ISETP.GE.AND P0, PT, R7, R12, PT ;  /* 0x0000000c0700720c */ /* 0x000fda0003f06270 */
[----:B------:R-:W-:Y:S05]  /*4040*/  @P0 EXIT ;  /* 0x000000000000094d */ /* 0x000fea0003800000 */
[----:B------:R-:W-:Y:S02]  /*4050*/  ULDC UR4, c[0x0][0x2d0] ;  /* 0x0000b40000047ab9 */ /* 0x000fe40000000800 */
[----:B------:R-:W-:-:S13]  /*4060*/  ISETP.GE.AND P0, PT, R16, UR4, PT ;  /* 0x0000000410007c0c */ /* 0x000fda000bf06270 */
[----:B------:R-:W-:Y:S05]  /*4070*/  @P0 EXIT ;  /* 0x000000000000094d */ /* 0x000fea0003800000 */
[----:B0-----:R-:W0:Y:S01]  /*4080*/  LDC R9, c[0x0][0x2c4] ;  /* 0x0000b100ff097b82 */ /* 0x001e220000000800 */
[----:B------:R-:W-:Y:S01]  /*4090*/  ULDC UR4, c[0x0][0x270] ;  /* 0x00009c0000047ab9 */ /* 0x000fe20000000800 */
[----:B------:R-:W-:Y:S02]  /*40a0*/  IABS R13, R7 ;  /* 0x00000007000d7213 */ /* 0x000fe40000000000 */
[----:B------:R-:W-:Y:S02]  /*40b0*/  SHF.R.S32.HI R17, RZ, 0x1f, R16 ;  /* 0x0000001fff117819 */ /* 0x000fe40000011410 */
[----:B------:R-:W-:Y:S01]  /*40c0*/  F2FP.F16.F32.PACK_AB R5, R2, R5 ;  /* 0x000000050205723e */ /* 0x000fe200000000ff */
[----:B0-----:R-:W-:Y:S01]  /*40d0*/  IMAD R10, R9, UR4, RZ ;  /* 0x00000004090a7c24 */ /* 0x001fe2000f8e02ff */
[----:B------:R-:W-:-:S04]  /*40e0*/  ULDC.64 UR4, c[0x0][0x290] ;  /* 0x0000a40000047ab9 */ /* 0x000fc80000000a00 */
[-C--:B------:R-:W-:Y:S02]  /*40f0*/  IABS R12, R10.reuse ;  /* 0x0000000a000c7213 */ /* 0x080fe40000000000 */
[----:B------:R-:W-:Y:S02]  /*4100*/  IABS R6, R10 ;  /* 0x0000000a00067213 */ /* 0x000fe40000000000 */
[----:B------:R-:W0:Y:S03]  /*4110*/  I2F.RP R8, R12 ;  /* 0x0000000c00087306 */ /* 0x000e260000209400 */
[----:B------:R-:W-:-:S05]  /*4120*/  IMAD.MOV R6, RZ, RZ, -R6 ;  /* 0x000000ffff067224 */ /* 0x000fca00078e0a06 */
[----:B0-----:R-:W0:Y:S02]  /*4130*/  MUFU.RCP R14, R8 ;  /* 0x00000008000e7308 */ /* 0x001e240000001000 */
[----:B0-----:R-:W-:Y:S01]  /*4140*/  VIADD R14, R14, 0xffffffe ;  /* 0x0ffffffe0e0e7836 */ /* 0x001fe20000000000 */
[----:B------:R-:W-:-:S05]  /*4150*/  IABS R8, R9 ;  /* 0x0000000900087213 */ /* 0x000fca0000000000 */
[----:B------:R0:W1:Y:S02]  /*4160*/  F2I.FTZ.U32.TRUNC.NTZ R15, R14 ;  /* 0x0000000e000f7305 */ /* 0x000064000021f000 */
[----:B0-----:R-:W-:Y:S01]  /*4170*/  HFMA2.MMA R14, -RZ, RZ, 0, 0 ;  /* 0x00000000ff0e7435 */ /* 0x001fe200000001ff */
[----:B-1----:R-:W-:-:S04]  /*4180*/  IMAD.MOV R11, RZ, RZ, -R15 ;  /* 0x000000ffff0b7224 */ /* 0x002fc800078e0a0f */
[----:B------:R-:W-:-:S05]  /*4190*/  IMAD R4, R11, R12, RZ ;  /* 0x0000000c0b047224 */ /* 0x000fca00078e02ff */
        /* <DEDUP_REMOVED lines=62> */
        .weak           $__internal_1_$__cuda_sm20_div_s64
        .type           $__internal_1_$__cuda_sm20_div_s64,@function
        .size           $__internal_1_$__cuda_sm20_div_s64,(.L_x_8313 - $__internal_1_$__cuda_sm20_div_s64)
$__internal_1_$__cuda_sm20_div_s64:
        /* <DEDUP_REMOVED lines=32> */
[----:B------:R-:W-:Y:S02]  /*4780*/  SEL R21, R21, R24, !P2 ;  /* 0x0000001815157207 */ /* 0x000fe40005000000 */
[----:B------:R-:W-:Y:S01]  /*4790*/  IADD3.X R24, RZ, ~R19, RZ, P1, !PT ;  /* 0x80000013ff187210 */ /* 0x000fe20000ffe4ff */
[----:B------:R-:W-:-:S04]  /*47a0*/  IMAD.HI.U32 R29, P5, R23, R22, R40 ;  /* 0x00000016171d7227 */ /* 0x000fc800078a0028 */
[CC--:B------:R-:W-:Y:S02]  /*47b0*/  IMAD R22, R23.reuse, R20.reuse, RZ ;  /* 0x0000001417167224 */ /* 0x0c0fe400078e02ff */
[----:B------:R-:W-:-:S03]  /*47c0*/  IMAD.HI.U32 R20, R23, R20, RZ ;  /* 0x0000001417147227 */ /* 0x000fc600078e00ff */
[----:B------:R-:W-:Y:S01]  /*47d0*/  IADD3 R22, P4, R22, R29, RZ ;  /* 0x0000001d16167210 */ /* 0x000fe20007f9e0ff */
[----:B------:R-:W-:Y:S01]  /*47e0*/  IMAD.X R23, R20, 0x1, R23, P6 ;  /* 0x0000000114177824 */ /* 0x000fe200030e0617 */
[----:B------:R-:W-:Y:S01]  /*47f0*/  SEL R20, R24, R19, !P2 ;  /* 0x0000001318147207 */ /* 0x000fe20005000000 */
[----:B------:R-:W-:Y:S02]  /*4800*/  IMAD.MOV.U32 R41, RZ, RZ, RZ ;  /* 0x000000ffff297224 */ /* 0x000fe400078e00ff */
[----:B------:R-:W-:Y:S01]  /*4810*/  IMAD.HI.U32 R40, R22, R21, RZ ;  /* 0x0000001516287227 */ /* 0x000fe200078e00ff */
[----:B------:R-:W-:-:S03]  /*4820*/  IADD3.X R23, RZ, RZ, R23, P4, P5 ;  /* 0x000000ffff177210 */ /* 0x000fc600027ea417 */
        /* <DEDUP_REMOVED lines=10> */
[-C--:B------:R-:W-:Y:S01]  /*48d0*/  ISETP.GE.U32.AND P4, PT, R21, R44.reuse, PT ;  /* 0x0000002c1500720c */ /* 0x080fe20003f86070 */
[-C--:B------:R-:W-:Y:S01]  /*48e0*/  IMAD R23, R29, R44.reuse, R22 ;  /* 0x0000002c1d177224 */ /* 0x080fe200078e0216 */
[----:B------:R-:W-:-:S04]  /*48f0*/  IADD3 R22, P2, R21, -R44, RZ ;  /* 0x8000002c15167210 */ /* 0x000fc80007f5e0ff */
[----:B------:R-:W-:Y:S02]  /*4900*/  IADD3.X R20, ~R23, R20, RZ, P1, !PT ;  /* 0x0000001417147210 */ /* 0x000fe40000ffe5ff */
[----:B------:R-:W-:Y:S02]  /*4910*/  IADD3 R24, P1, R31, 0x1, RZ ;  /* 0x000000011f187810 */ /* 0x000fe40007f3e0ff */
[C---:B------:R-:W-:Y:S01]  /*4920*/  ISETP.GE.U32.AND.EX P4, PT, R20.reuse, R45, PT, P4 ;  /* 0x0000002d1400720c */ /* 0x040fe20003f86140 */
[----:B------:R-:W-:Y:S02]  /*4930*/  IMAD.X R23, R20, 0x1, ~R45, P2 ;  /* 0x0000000114177824 */ /* 0x000fe400010e0e2d */
[----:B------:R-:W-:Y:S01]  /*4940*/  IMAD.X R40, RZ, RZ, R29, P1 ;  /* 0x000000ffff287224 */ /* 0x000fe200008e061d */
[----:B------:R-:W-:Y:S02]  /*4950*/  SEL R22, R22, R21, P4 ;  /* 0x0000001516167207 */ /* 0x000fe40002000000 */
[----:B------:R-:W-:-:S02]  /*4960*/  SEL R24, R24, R31, P4 ;  /* 0x0000001f18187207 */ /* 0x000fc40002000000 */
[----:B------:R-:W-:Y:S02]  /*4970*/  SEL R23, R23, R20, P4 ;  /* 0x0000001417177207 */ /* 0x000fe40002000000 */
[----:B------:R-:W-:Y:S02]  /*4980*/  ISETP.GE.U32.AND P1, PT, R22, R44, PT ;  /* 0x0000002c1600720c */ /* 0x000fe40003f26070 */
[----:B------:R-:W-:Y:S02]  /*4990*/  SEL R40, R40, R29, P4 ;  /* 0x0000001d28287207 */ /* 0x000fe40002000000 */
[----:B------:R-:W-:Y:S02]  /*49a0*/  IADD3 R21, P2, R24, 0x1, RZ ;  /* 0x0000000118157810 */ /* 0x000fe40007f5e0ff */
[----:B------:R-:W-:Y:S02]  /*49b0*/  ISETP.GE.U32.AND.EX P1, PT, R23, R45, PT, P1 ;  /* 0x0000002d1700720c */ /* 0x000fe40003f26110 */
[----:B------:R-:W-:Y:S01]  /*49c0*/  LOP3.LUT R20, R25, R19, RZ, 0x3c, !PT ;  /* 0x0000001319147212 */ /* 0x000fe200078e3cff */
[----:B------:R-:W-:Y:S01]  /*49d0*/  IMAD.X R23, RZ, RZ, R40, P2 ;  /* 0x000000ffff177224 */ /* 0x000fe200010e0628 */
[----:B------:R-:W-:-:S02]  /*49e0*/  SEL R21, R21, R24, P1 ;  /* 0x0000001815157207 */ /* 0x000fc40000800000 */
[----:B------:R-:W-:Y:S02]  /*49f0*/  ISETP.GE.AND P4, PT, R20, RZ, PT ;  /* 0x000000ff1400720c */ /* 0x000fe40003f86270 */
[----:B------:R-:W-:Y:S02]  /*4a00*/  SEL R23, R23, R40, P1 ;  /* 0x0000002817177207 */ /* 0x000fe40000800000 */
[----:B------:R-:W-:Y:S02]  /*4a10*/  IADD3 R22, P2, RZ, -R21, RZ ;  /* 0x80000015ff167210 */ /* 0x000fe40007f5e0ff */
[----:B------:R-:W-:Y:S02]  /*4a20*/  ISETP.NE.U32.AND P1, PT, R28, RZ, PT ;  /* 0x000000ff1c00720c */ /* 0x000fe40003f25070 */
[----:B------:R-:W-:Y:S02]  /*4a30*/  IADD3.X R20, RZ, ~R23, RZ, P2, !PT ;  /* 0x80000017ff147210 */ /* 0x000fe400017fe4ff */
[----:B------:R-:W-:-:S02]  /*4a40*/  ISETP.NE.AND.EX P1, PT, R25, RZ, PT, P1 ;  /* 0x000000ff1900720c */ /* 0x000fc40003f25310 */
[----:B------:R-:W-:Y:S02]  /*4a50*/  SEL R20, R20, R23, !P4 ;  /* 0x0000001714147207 */ /* 0x000fe40006000000 */
[----:B------:R-:W-:Y:S01]  /*4a60*/  SEL R22, R22, R21, !P4 ;  /* 0x0000001516167207 */ /* 0x000fe20006000000 */
[----:B------:R-:W-:Y:S01]  /*4a70*/  IMAD.MOV.U32 R21, RZ, RZ, 0x0 ;  /* 0x00000000ff157424 */ /* 0x000fe200078e00ff */
[----:B------:R-:W-:Y:S01]  /*4a80*/  SEL R23, R20, 0xffffffff, P1 ;  /* 0xffffffff14177807 */ /* 0x000fe20000800000 */
[----:B------:R-:W-:Y:S01]  /*4a90*/  IMAD.MOV.U32 R20, RZ, RZ, R26 ;  /* 0x000000ffff147224 */ /* 0x000fe200078e001a */
[----:B------:R-:W-:-:S03]  /*4aa0*/  SEL R22, R22, 0xffffffff, P1 ;  /* 0xffffffff16167807 */ /* 0x000fc60000800000 */
[----:B------:R-:W-:Y:S05]  /*4ab0*/  RET.REL.NODEC R20 `(_ZN5flash32flash_fwd_splitkv_combine_kernelI23Flash_fwd_kernel_traitsILi128ELi64ELi128ELi4ELb0ELb0EN7cutlass6half_tE19Flash_kernel_traitsILi128ELi64ELi128ELi4ES3_EELi4ELi6ELb0EEEvNS_16Flash_fwd_paramsE) ;  /* 0xffffffb414507950 */ /* 0x000fea0003c3ffff */
.L_x_91:
        /* <DEDUP_REMOVED lines=12> */
.L_x_8313:


//--------------------- .text._ZN5flash32flash_fwd_splitkv_combine_kernelI23Flash_fwd_kernel_traitsILi128ELi64ELi128ELi4ELb0ELb0EN7cutlass6half_tE19Flash_kernel_traitsILi128ELi64ELi128ELi4ES3_EELi4ELi5ELb0EEEvNS_16Flash_fwd_paramsE --------------------------
	.section	.text._ZN5flash32flash_fwd_splitkv_combine_kernelI23Flash_fwd_kernel_traitsILi128ELi64ELi128ELi4ELb0ELb0EN7cutlass6half_tE19Flash_kernel_traitsILi128ELi64ELi128ELi4ES3_EELi4ELi5ELb0EEEvNS_16Flash_fwd_paramsE,"ax",@progbits
	.align	128
        .global         _ZN5flash32flash_fwd_splitkv_combine_kernelI23Flash_fwd_kernel_traitsILi128ELi64ELi128ELi4ELb0ELb0EN7cutlass6half_tE19Flash_kernel_traitsILi128ELi64ELi128ELi4ES3_EELi4ELi5ELb0EEEvNS_16Flash_fwd_paramsE
        .type           _ZN5flash32flash_fwd_splitkv_combine_kernelI23Flash_fwd_kernel_traitsILi128ELi64ELi128ELi4ELb0ELb0EN7cutlass6half_tE19Flash_kernel_traitsILi128ELi64ELi128ELi4ES3_EELi4ELi5ELb0EEEvNS_16Flash_fwd_paramsE,@function
        .size           _ZN5flash32flash_fwd_splitkv_combine_kernelI23Flash_fwd_kernel_traitsILi128ELi64ELi128ELi4ELb0ELb0EN7cutlass6half_tE19Flash_kernel_traitsILi128ELi64ELi128ELi4ES3_EELi4ELi5ELb0EEEvNS_16Flash_fwd_paramsE,(.L_x_8314 - _ZN5flash32flash_fwd_splitkv_combine_kernelI23Flash_fwd_kernel_traitsILi128ELi64ELi128ELi4ELb0ELb0EN7cutlass6half_tE19Flash_kernel_traitsILi128ELi64ELi128ELi4ES3_EELi4ELi5ELb0EEEvNS_16Flash_fwd_paramsE)
        .other          _ZN5flash32flash_fwd_splitkv_combine_kernelI23Flash_fwd_kernel_traitsILi128ELi64ELi128ELi4ELb0ELb0EN7cutlass6half_tE19Flash_kernel_traitsILi128ELi64ELi128ELi4ES3_EELi4ELi5ELb0EEEvNS_16Flash_fwd_paramsE,@"STO_CUDA_ENTRY STV_DEFAULT"
_ZN5flash32flash_fwd_splitkv_combine_kernelI23Flash_fwd_kernel_traitsILi128ELi64ELi128ELi4ELb0ELb0EN7cutlass6half_tE19Flash_kernel_traitsILi128ELi64ELi128ELi4ES3_EELi4ELi5ELb0EEEvNS_16Flash_fwd_paramsE:
.text._ZN5flash32flash_fwd_splitkv_combine_kernelI23Flash_fwd_kernel_traitsILi128ELi64ELi128ELi4ELb0ELb0EN7cutlass6half_tE19Flash_kernel_traitsILi128ELi64ELi128ELi4ES3_EELi4ELi5ELb0EEEvNS_16Flash_fwd_paramsE:
        /* <DEDUP_REMOVED lines=23> */
[----:B------:R-:W-:Y:S05]  /*0170*/  CALL.REL.NOINC `($__internal_2_$__cuda_sm20_div_s64) ;  /* 0x0000004400047944 */ /* 0x000fea0003c00000 */
[----:B------:R-:W-:Y:S05]  /*0180*/  BRA `(.L_x_93) ;  /* 0x00000000004c7947 */ /* 0x000fea0003800000 */
.L_x_92:
        /* <DEDUP_REMOVED lines=19> */
.L_x_93:
        /* <DEDUP_REMOVED lines=10> */
[----:B------:R-:W-:Y:S01]  /*0360*/  MOV R17, R21 ;  /* 0x0000001500117202 */ /* 0x000fe20000000f00 */
[----:B------:R-:W-:Y:S01]  /*0370*/  IMAD.MOV.U32 R24, RZ, RZ, R3 ;  /* 0x000000ffff187224 */ /* 0x000fe200078e0003 */
[----:B------:R-:W-:Y:S02]  /*0380*/  MOV R22, 0x3a0 ;  /* 0x000003a000167802 */ /* 0x000fe40000000f00 */
[----:B------:R-:W-:Y:S05]  /*0390*/  CALL.REL.NOINC `($__internal_2_$__cuda_sm20_div_s64) ;  /* 0x00000040007c7944 */ /* 0x000fea0003c00000 */
[----:B------:R-:W-:Y:S02]  /*03a0*/  MOV R8, R20 ;  /* 0x0000001400087202 */ /* 0x000fe40000000f00 */
[----:B------:R-:W-:Y:S01]  /*03b0*/  MOV R9, R21 ;  /* 0x0000001500097202 */ /* 0x000fe20000000f00 */
[----:B------:R-:W-:Y:S05]  /*03c0*/  BRA `(.L_x_96) ;  /* 0x00000000004c7947 */ /* 0x000fea0003800000 */
.L_x_95:
[----:B------:R-:W0:Y:S01]  /*03d0*/  I2F.U32.RP R4, R3 ;  /* 0x0000000300047306 */ /* 0x000e220000209000 */
[----:B------:R-:W-:-:S07]  /*03e0*/  ISETP.NE.U32.AND P0, PT, R3, RZ, PT ;  /* 0x000000ff0300720c */ /* 0x000fce0003f05070 */
[----:B0-----:R-:W0:Y:S02]  /*03f0*/  MUFU.RCP R6, R4 ;  /* 0x0000000400067308 */ /* 0x001e240000001000 */
[----:B0-----:R-:W-:-:S06]  /*0400*/  VIADD R6, R6, 0xffffffe ;  /* 0x0ffffffe06067836 */ /* 0x001fcc0000000000 */
[----:B------:R0:W1:Y:S02]  /*0410*/  F2I.FTZ.U32.TRUNC.NTZ R7, R6 ;  /* 0x0000000600077305 */ /* 0x000064000021f000 */
[----:B0-----:R-:W-:Y:S01]  /*0420*/  HFMA2.MMA R6, -RZ, RZ, 0, 0 ;  /* 0x00000000ff067435 */ /* 0x001fe200000001ff */
[----:B-1----:R-:W-:-:S04]  /*0430*/  IMAD.MOV R2, RZ, RZ, -R7 ;  /* 0x000000ffff027224 */ /* 0x002fc800078e0a07 */
[----:B------:R-:W-:-:S05]  /*0440*/  IMAD R9, R2, R3, RZ ;  /* 0x0000000302097224 */ /* 0x000fca00078e02ff */
        /* <DEDUP_REMOVED lines=11> */
.L_x_96:
[----:B------:R-:W-:Y:S05]  /*0500*/  BSYNC B0 ;  /* 0x0000000000007941 */ /* 0x000fea0003800000 */
.L_x_94:
[----:B------:R-:W0:Y:S01]  /*0510*/  LDC R7, c[0x0][0x2c4] ;  /* 0x0000b100ff077b82 */ /* 0x000e220000000800 */
        /* <DEDUP_REMOVED lines=30> */
[----:B------:R-:W-:Y:S02]  /*0700*/  SEL R15, R23, R4, P0 ;  /* 0x00000004170f7207 */ /* 0x000fe40000000000 */
        /* <DEDUP_REMOVED lines=11> */
.L_x_98:
[----:B------:R-:W0:Y:S01]  /*07c0*/  I2F.U32.RP R13, R16 ;  /* 0x00000010000d7306 */ /* 0x000e220000209000 */
[----:B------:R-:W-:Y:S01]  /*07d0*/  HFMA2.MMA R10, -RZ, RZ, 0, 0 ;  /* 0x00000000ff0a7435 */ /* 0x000fe200000001ff */
[----:B------:R-:W-:Y:S02]  /*07e0*/  ISETP.NE.U32.AND P0, PT, R16, RZ, PT ;  /* 0x000000ff1000720c */ /* 0x000fe40003f05070 */
[----:B------:R-:W-:-:S04]  /*07f0*/  MOV R21, RZ ;  /* 0x000000ff00157202 */ /* 0x000fc80000000f00 */
        /* <DEDUP_REMOVED lines=15> */
.L_x_99:
[----:B------:R-:W-:Y:S05]  /*08f0*/  BSYNC B0 ;  /* 0x0000000000007941 */ /* 0x000fea0003800000 */
.L_x_97:
[----:B------:R-:W0:Y:S01]  /*0900*/  LDC R3, c[0x0][0x2c4] ;  /* 0x0000b100ff037b82 */ /* 0x000e220000000800 */
[----:B------:R-:W-:Y:S01]  /*0910*/  IMAD.MOV.U32 R18, RZ, RZ, RZ ;  /* 0x000000ffff127224 */ /* 0x000fe200078e00ff */
        /* <DEDUP_REMOVED lines=9> */
[----:B0-----:R-:W-:-:S04]  /*09b0*/  IMAD.MOV R4, RZ, RZ, -R19 ;  /* 0x000000ffff047224 */ /* 0x001fc800078e0a13 */
        /* <DEDUP_REMOVED lines=11> */
[----:B------:R-:W-:Y:S01]  /*0a70*/  @!P2 IMAD.IADD R7, R7, 0x1, -R10 ;  /* 0x000000010707a824 */ /* 0x000fe200078e0a0a */
[----:B------:R-:W-:Y:S02]  /*0a80*/  @!P2 IADD3 R4, R4, 0x1, RZ ;  /* 0x000000010404a810 */ /* 0x000fe40007ffe0ff */
[----:B------:R-:W-:Y:S02]  /*0a90*/  ISETP.NE.AND P2, PT, R3, RZ, PT ;  /* 0x000000ff0300720c */ /* 0x000fe40003f45270 */
[----:B------:R-:W-:Y:S02]  /*0aa0*/  ISETP.GE.U32.AND P0, PT, R7, R10, PT ;  /* 0x0000000a0700720c */ /* 0x000fe40003f06070 */
[----:B------:R-:W-:Y:S01]  /*0ab0*/  LEA.HI.SX32 R7, R3, 0x1, 0x1 ;  /* 0x0000000103077811 */ /* 0x000fe200078f0aff */
[----:B------:R-:W-:-:S10]  /*0ac0*/  @!P3 IMAD.MOV R7, RZ, RZ, R2 ;  /* 0x000000ffff07b224 */ /* 0x000fd400078e0202 */
[----:B------:R-:W-:-:S04]  /*0ad0*/  @P0 VIADD R4, R4, 0x1 ;  /* 0x0000000104040836 */ /* 0x000fc80000000000 */
[----:B------:R-:W-:Y:S01]  /*0ae0*/  @!P1 IMAD.MOV R4, RZ, RZ, -R4 ;  /* 0x000000ffff049224 */ /* 0x000fe200078e0a04 */
[----:B------:R-:W-:Y:S01]  /*0af0*/  @!P2 LOP3.LUT R4, RZ, R3, RZ, 0x33, !PT ;  /* 0x00000003ff04a212 */ /* 0x000fe200078e33ff */
[----:B------:R-:W-:-:S04]  /*0b00*/  IMAD R3, R3, UR5, RZ ;  /* 0x0000000503037c24 */ /* 0x000fc8000f8e02ff */
        /* <DEDUP_REMOVED lines=9> */
[----:B0-----:R-:W-:Y:S01]  /*0ba0*/  IADD3 R10, RZ, -R19, RZ ;  /* 0x80000013ff0a7210 */ /* 0x001fe20007ffe0ff */
[----:B------:R-:W-:-:S04]  /*0bb0*/  IMAD.MOV.U32 R18, RZ, RZ, RZ ;  /* 0x000000ffff127224 */ /* 0x000fc800078e00ff */
[----:B------:R-:W-:Y:S01]  /*0bc0*/  IMAD R11, R10, R13, RZ ;  /* 0x0000000d0a0b7224 */ /* 0x000fe200078e02ff */
[----:B------:R-:W-:-:S03]  /*0bd0*/  IABS R10, R4 ;  /* 0x00000004000a7213 */ /* 0x000fc60000000000 */
[----:B------:R-:W-:-:S06]  /*0be0*/  IMAD.HI.U32 R11, R19, R11, R18 ;  /* 0x0000000b130b7227 */ /* 0x000fcc00078e0012 */
[----:B------:R-:W-:-:S04]  /*0bf0*/  IMAD.HI.U32 R11, R11, R10, RZ ;  /* 0x0000000a0b0b7227 */ /* 0x000fc800078e00ff */
[----:B------:R-:W-:Y:S01]  /*0c00*/  IMAD R10, R11, R7, R10 ;  /* 0x000000070b0a7224 */ /* 0x000fe200078e020a */
[----:B------:R-:W-:-:S04]  /*0c10*/  LOP3.LUT R7, R4, R13, RZ, 0x3c, !PT ;  /* 0x0000000d04077212 */ /* 0x000fc800078e3cff */
[----:B------:R-:W-:Y:S02]  /*0c20*/  ISETP.GT.U32.AND P1, PT, R13, R10, PT ;  /* 0x0000000a0d00720c */ /* 0x000fe40003f24070 */
[----:B------:R-:W-:-:S11]  /*0c30*/  ISETP.GE.AND P0, PT, R7, RZ, PT ;  /* 0x000000ff0700720c */ /* 0x000fd60003f06270 */
[----:B------:R-:W-:Y:S01]  /*0c40*/  @!P1 IMAD.IADD R10, R10, 0x1, -R13 ;  /* 0x000000010a0a9824 */ /* 0x000fe200078e0a0d */
[----:B------:R-:W-:Y:S02]  /*0c50*/  @!P1 IADD3 R11, R11, 0x1, RZ ;  /* 0x000000010b0b9810 */ /* 0x000fe40007ffe0ff */
[----:B------:R-:W-:Y:S02]  /*0c60*/  ISETP.NE.AND P1, PT, R2, RZ, PT ;  /* 0x000000ff0200720c */ /* 0x000fe40003f25270 */
[----:B------:R-:W-:-:S13]  /*0c70*/  ISETP.GE.U32.AND P2, PT, R10, R13, PT ;  /* 0x0000000d0a00720c */ /* 0x000fda0003f46070 */
[----:B------:R-:W-:-:S04]  /*0c80*/  @P2 VIADD R11, R11, 0x1 ;  /* 0x000000010b0b2836 */ /* 0x000fc80000000000 */
[----:B------:R-:W-:-:S04]  /*0c90*/  IMAD.MOV.U32 R7, RZ, RZ, R11 ;  /* 0x000000ffff077224 */ /* 0x000fc800078e000b */
        /* <DEDUP_REMOVED lines=16> */
[----:B------:R-:W-:Y:S02]  /*0da0*/  MOV R32, R20 ;  /* 0x0000001400207202 */ /* 0x000fe40000000f00 */
[----:B------:R-:W-:Y:S01]  /*0db0*/  MOV R33, R21 ;  /* 0x0000001500217202 */ /* 0x000fe20000000f00 */
[----:B------:R-:W-:Y:S05]  /*0dc0*/  BRA `(.L_x_102) ;  /* 0x00000000004c7947 */ /* 0x000fea0003800000 */
.L_x_101:
        /* <DEDUP_REMOVED lines=19> */
.L_x_102:
[----:B------:R-:W-:Y:S05]  /*0f00*/  BSYNC B0 ;  /* 0x0000000000007941 */ /* 0x000fea0003800000 */
.L_x_100:
        /* <DEDUP_REMOVED lines=43> */
.L_x_104:
        /* <DEDUP_REMOVED lines=19> */
.L_x_105:
[----:B------:R-:W-:Y:S05]  /*12f0*/  BSYNC B0 ;  /* 0x0000000000007941 */ /* 0x000fea0003800000 */
.L_x_103:
[----:B------:R-:W0:Y:S01]  /*1300*/  LDC R9, c[0x0][0x2c4] ;  /* 0x0000b100ff097b82 */ /* 0x000e220000000800 */
[----:B------:R-:W1:Y:S01]  /*1310*/  S2R R18, SR_TID.X ;  /* 0x0000000000127919 */ /* 0x000e620000002100 */
[----:B------:R-:W-:Y:S01]  /*1320*/  ISETP.GT.AND P4, PT, R3, RZ, PT ;  /* 0x000000ff0300720c */ /* 0x000fe20003f84270 */
[----:B------:R-:W-:Y:S01]  /*1330*/  ULDC UR5, c[0x0][0x3c4] ;  /* 0x0000f10000057ab9 */ /* 0x000fe20000000800 */
[----:B------:R-:W-:Y:S01]  /*1340*/  ULDC.64 UR8, c[0x0][0x208] ;  /* 0x0000820000087ab9 */ /* 0x000fe20000000a00 */
[----:B------:R-:W-:Y:S01]  /*1350*/  BSSY B0, `(.L_x_106) ;  /* 0x000003e000007945 */ /* 0x000fe20003800000 */
[----:B------:R-:W-:Y:S01]  /*1360*/  IMAD.MOV.U32 R29, RZ, RZ, -0x800000 ;  /* 0xff800000ff1d7424 */ /* 0x000fe200078e00ff */
[----:B0-----:R-:W-:-:S04]  /*1370*/  IABS R8, R9 ;  /* 0x0000000900087213 */ /* 0x001fc80000000000 */
[----:B------:R-:W0:Y:S01]  /*1380*/  I2F.RP R17, R8 ;  /* 0x0000000800117306 */ /* 0x000e220000209400 */
[----:B-1----:R-:W-:-:S07]  /*1390*/  ISETP.GT.AND P1, PT, R18, 0x7f, PT ;  /* 0x0000007f1200780c */ /* 0x002fce0003f24270 */
        /* <DEDUP_REMOVED lines=9> */
[----:B------:R-:W-:Y:S02]  /*1430*/  ISETP.GE.AND P2, PT, R6, RZ, PT ;  /* 0x000000ff0600720c */ /* 0x000fe40003f46270 */
[----:B------:R-:W-:Y:S01]  /*1440*/  SHF.R.S32.HI R6, RZ, 0x1f, R3 ;  /* 0x0000001fff067819 */ /* 0x000fe20000011403 */
[----:B------:R-:W-:Y:S01]  /*1450*/  IMAD.HI.U32 R17, R20, R7, RZ ;  /* 0x0000000714117227 */ /* 0x000fe200078e00ff */
[----:B------:R-:W-:-:S03]  /*1460*/  LEA.HI.SX32 R20, R3, 0x1, 0x1 ;  /* 0x0000000103147811 */ /* 0x000fc600078f0aff */
[----:B------:R-:W-:Y:S02]  /*1470*/  IMAD.MOV R19, RZ, RZ, -R17 ;  /* 0x000000ffff137224 */ /* 0x000fe400078e0a11 */
[----:B------:R-:W-:Y:S01]  /*1480*/  @!P4 IMAD.MOV R20, RZ, RZ, R6 ;  /* 0x000000ffff14c224 */ /* 0x000fe200078e0206 */
[----:B------:R-:W-:Y:S01]  /*1490*/  @!P1 MOV R6, 0x400 ;  /* 0x0000040000069802 */ /* 0x000fe20000000f00 */
[C---:B------:R-:W-:Y:S02]  /*14a0*/  IMAD R19, R8.reuse, R19, R7 ;  /* 0x0000001308137224 */ /* 0x040fe400078e0207 */
[----:B------:R-:W0:Y:S03]  /*14b0*/  @!P1 S2R R7, SR_CgaCtaId ;  /* 0x0000000000079919 */ /* 0x000e260000008800 */
[----:B------:R-:W-:-:S13]  /*14c0*/  ISETP.GT.U32.AND P0, PT, R8, R19, PT ;  /* 0x000000130800720c */ /* 0x000fda0003f04070 */
[----:B------:R-:W-:Y:S02]  /*14d0*/  @!P0 IMAD.IADD R19, R19, 0x1, -R8 ;  /* 0x0000000113138824 */ /* 0x000fe400078e0a08 */
[----:B------:R-:W-:Y:S01]  /*14e0*/  @!P0 VIADD R17, R17, 0x1 ;  /* 0x0000000111118836 */ /* 0x000fe20000000000 */
[----:B------:R-:W-:Y:S02]  /*14f0*/  ISETP.NE.AND P0, PT, R9, RZ, PT ;  /* 0x000000ff0900720c */ /* 0x000fe40003f05270 */
[----:B------:R-:W-:Y:S02]  /*1500*/  ISETP.GE.U32.AND P3, PT, R19, R8, PT ;  /* 0x000000081300720c */ /* 0x000fe40003f66070 */
[----:B------:R-:W-:-:S04]  /*1510*/  SHF.R.S32.HI R19, RZ, 0x1f, R18 ;  /* 0x0000001fff137819 */ /* 0x000fc80000011412 */
[----:B------:R-:W-:-:S04]  /*1520*/  LEA.HI R8, R19, R18, RZ, 0x2 ;  /* 0x0000001213087211 */ /* 0x000fc800078f10ff */
[----:B------:R-:W-:Y:S02]  /*1530*/  SHF.R.S32.HI R21, RZ, 0x2, R8 ;  /* 0x00000002ff157819 */ /* 0x000fe40000011408 */
[----:B0-----:R-:W-:Y:S01]  /*1540*/  @!P1 LEA R6, R7, R6, 0x18 ;  /* 0x0000000607069211 */ /* 0x001fe200078ec0ff */
[----:B------:R-:W-:Y:S01]  /*1550*/  @P3 VIADD R17, R17, 0x1 ;  /* 0x0000000111113836 */ /* 0x000fe20000000000 */
[----:B------:R-:W-:-:S03]  /*1560*/  LOP3.LUT R7, R8, 0xfffffffc, RZ, 0xc0, !PT ;  /* 0xfffffffc08077812 */ /* 0x000fc600078ec0ff */
[----:B------:R-:W-:Y:S01]  /*1570*/  @!P2 IMAD.MOV R17, RZ, RZ, -R17 ;  /* 0x000000ffff11a224 */ /* 0x000fe200078e0a11 */
[----:B------:R-:W-:Y:S01]  /*1580*/  @!P0 LOP3.LUT R17, RZ, R9, RZ, 0x33, !PT ;  /* 0x00000009ff118212 */ /* 0x000fe200078e33ff */
[----:B------:R-:W-:Y:S01]  /*1590*/  IMAD.IADD R8, R18, 0x1, -R7 ;  /* 0x0000000112087824 */ /* 0x000fe200078e0a07 */
[----:B------:R-:W-:-:S03]  /*15a0*/  ISETP.GE.AND P0, PT, R21, UR5, PT ;  /* 0x0000000515007c0c */ /* 0x000fc6000bf06270 */
[----:B------:R-:W-:Y:S02]  /*15b0*/  IMAD R3, R20, R17, RZ ;  /* 0x0000001114037224 */ /* 0x000fe400078e02ff */
[----:B------:R-:W-:Y:S02]  /*15c0*/  @!P1 IMAD R17, R21, 0x14, R6 ;  /* 0x0000001415119824 */ /* 0x000fe400078e0206 */
[----:B------:R-:W-:Y:S01]  /*15d0*/  IMAD.MOV.U32 R20, RZ, RZ, -0x800000 ;  /* 0xff800000ff147424 */ /* 0x000fe200078e00ff */
[----:B------:R-:W-:Y:S01]  /*15e0*/  IABS R31, R3 ;  /* 0x00000003001f7213 */ /* 0x000fe20000000000 */
[----:B------:R-:W-:-:S04]  /*15f0*/  @!P1 IMAD R17, R8, 0x4, R17 ;  /* 0x0000000408119824 */ /* 0x000fc800078e0211 */
[----:B------:R-:W-:Y:S01]  /*1600*/  VIADD R24, R31, UR4 ;  /* 0x000000041f187c36 */ /* 0x000fe20008000000 */
[----:B------:R-:W-:Y:S06]  /*1610*/  @P0 BRA `(.L_x_107) ;  /* 0x0000000000440947 */ /* 0x000fec0003800000 */
[----:B------:R-:W-:Y:S02]  /*1620*/  IADD3 R27, P2, R12, -UR7, RZ ;  /* 0x800000070c1b7c10 */ /* 0x000fe4000ff5e0ff */
[----:B------:R-:W-:Y:S02]  /*1630*/  SHF.R.S32.HI R7, RZ, 0x1f, R8 ;  /* 0x0000001fff077819 */ /* 0x000fe40000011408 */
[----:B------:R-:W-:Y:S02]  /*1640*/  ISETP.GT.U32.AND P0, PT, R27, R8, PT ;  /* 0x000000081b00720c */ /* 0x000fe40003f04070 */
[----:B------:R-:W-:-:S04]  /*1650*/  IADD3.X R6, R5, ~UR6, RZ, P2, !PT ;  /* 0x8000000605067c10 */ /* 0x000fc800097fe4ff */
[----:B------:R-:W-:-:S13]  /*1660*/  ISETP.GT.AND.EX P0, PT, R6, R7, PT, P0 ;  /* 0x000000070600720c */ /* 0x000fda0003f04300 */
[----:B------:R-:W-:Y:S05]  /*1670*/  @!P0 BRA `(.L_x_107) ;  /* 0x00000000002c8947 */ /* 0x000fea0003800000 */
[----:B------:R-:W-:Y:S01]  /*1680*/  IADD3 R34, P0, R8, UR7, RZ ;  /* 0x0000000708227c10 */ /* 0x000fe2000ff1e0ff */
[----:B------:R-:W-:Y:S01]  /*1690*/  IMAD R27, R5, R21, RZ ;  /* 0x00000015051b7224 */ /* 0x000fe200078e02ff */
[----:B------:R-:W-:Y:S01]  /*16a0*/  SHF.R.S32.HI R6, RZ, 0x1f, R21 ;  /* 0x0000001fff067819 */ /* 0x000fe20000011415 */
[----:B------:R-:W-:Y:S01]  /*16b0*/  ULDC.64 UR4, c[0x0][0x2b8] ;  /* 0x0000ae0000047ab9 */ /* 0x000fe20000000a00 */
[----:B------:R-:W-:-:S03]  /*16c0*/  IADD3.X R35, R7, UR6, RZ, P0, !PT ;  /* 0x0000000607237c10 */ /* 0x000fc600087fe4ff */
[C---:B------:R-:W-:Y:S02]  /*16d0*/  IMAD R6, R12.reuse, R6, R27 ;  /* 0x000000060c067224 */ /* 0x040fe400078e021b */
[----:B------:R-:W-:-:S04]  /*16e0*/  IMAD.WIDE.U32 R34, R12, R21, R34 ;  /* 0x000000150c227225 */ /* 0x000fc800078e0022 */
[----:B------:R-:W-:Y:S01]  /*16f0*/  IMAD.IADD R6, R35, 0x1, R6 ;  /* 0x0000000123067824 */ /* 0x000fe200078e0206 */
[----:B------:R-:W-:-:S04]  /*1700*/  LEA R20, P0, R34, UR4, 0x2 ;  /* 0x0000000422147c11 */ /* 0x000fc8000f8010ff */
[----:B------:R-:W-:-:S05]  /*1710*/  LEA.HI.X R21, R34, UR5, R6, 0x2, P0 ;  /* 0x0000000522157c11 */ /* 0x000fca00080f1406 */
[----:B------:R0:W5:Y:S04]  /*1720*/  LDG.E R20, desc[UR8][R20.64] ;  /* 0x0000000814147981 */ /* 0x000168000c1e1900 */
.L_x_107:
[----:B------:R-:W-:Y:S05]  /*1730*/  BSYNC B0 ;  /* 0x0000000000007941 */ /* 0x000fea0003800000 */
.L_x_106:
[----:B-----5:R1:W-:Y:S01]  /*1740*/  @!P1 STS [R17], R20 ;  /* 0x0000001411009388 */ /* 0x0203e20000000800 */
[----:B------:R-:W-:Y:S01]  /*1750*/  BSSY B0, `(.L_x_108) ;  /* 0x000000d000007945 */ /* 0x000fe20003800000 */
[----:B------:R-:W-:Y:S06]  /*1760*/  BAR.SYNC.DEFER_BLOCKING 0x0 ;  /* 0x0000000000007b1d */ /* 0x000fec0000010000 */
[----:B------:R-:W-:Y:S05]  /*1770*/  @P1 BRA `(.L_x_109) ;  /* 0x0000000000281947 */ /* 0x000fea0003800000 */
[----:B------:R-:W2:Y:S01]  /*1780*/  S2R R6, SR_CgaCtaId ;  /* 0x0000000000067919 */ /* 0x000ea20000008800 */
[----:B------:R-:W-:Y:S02]  /*1790*/  LEA.HI R8, R19, R18, RZ, 0x5 ;  /* 0x0000001213087211 */ /* 0x000fe400078f28ff */
[----:B------:R-:W-:Y:S02]  /*17a0*/  MOV R7, 0x400 ;  /* 0x0000040000077802 */ /* 0x000fe40000000f00 */
[----:B-1----:R-:W-:-:S05]  /*17b0*/  LOP3.LUT R17, R8, 0xffffffe0, RZ, 0xc0, !PT ;  /* 0xffffffe008117812 */ /* 0x002fca00078ec0ff */
[----:B------:R-:W-:Y:S01]  /*17c0*/  IMAD.IADD R17, R18, 0x1, -R17 ;  /* 0x0000000112117824 */ /* 0x000fe200078e0a11 */
[----:B--2---:R-:W-:Y:S02]  /*17d0*/  LEA R6, R6, R7, 0x18 ;  /* 0x0000000706067211 */ /* 0x004fe400078ec0ff */
[----:B------:R-:W-:-:S03]  /*17e0*/  SHF.R.S32.HI R7, RZ, 0x5, R8 ;  /* 0x00000005ff077819 */ /* 0x000fc60000011408 */
[----:B------:R-:W-:-:S04]  /*17f0*/  IMAD R6, R17, 0x14, R6 ;  /* 0x0000001411067824 */ /* 0x000fc800078e0206 */
[----:B------:R-:W-:-:S05]  /*1800*/  IMAD R6, R7, 0x4, R6 ;  /* 0x0000000407067824 */ /* 0x000fca00078e0206 */
[----:B------:R2:W3:Y:S02]  /*1810*/  LDS R29, [R6] ;  /* 0x00000000061d7984 */ /* 0x0004e40000000800 */
.L_x_109:
[----:B------:R-:W-:Y:S05]  /*1820*/  BSYNC B0 ;  /* 0x0000000000007941 */ /* 0x000fea0003800000 */
.L_x_108:
[----:B---3--:R-:W3:Y:S01]  /*1830*/  SHFL.BFLY PT, R26, R29, 0x10, 0x1f ;  /* 0x0e001f001d1a7f89 */ /* 0x008ee200000e0000 */
[----:B-1----:R-:W1:Y:S01]  /*1840*/  LDC R17, c[0x0][0x270] ;  /* 0x00009c00ff117b82 */ /* 0x002e620000000800 */
[----:B------:R-:W-:Y:S01]  /*1850*/  ISETP.GT.AND P5, PT, R3, RZ, PT ;  /* 0x000000ff0300720c */ /* 0x000fe20003fa4270 */
[----:B------:R-:W-:Y:S01]  /*1860*/  BSSY B1, `(.L_x_110) ;  /* 0x0000235000017945 */ /* 0x000fe20003800000 */
[----:B---3--:R-:W-:Y:S02]  /*1870*/  FMNMX.FTZ R26, R26, R29, !PT ;  /* 0x0000001d1a1a7209 */ /* 0x008fe40007810000 */
[----:B-1----:R-:W-:-:S03]  /*1880*/  IABS R36, R17 ;  /* 0x0000001100247213 */ /* 0x002fc60000000000 */
[----:B------:R-:W1:Y:S02]  /*1890*/  SHFL.BFLY PT, R7, R26, 0x8, 0x1f ;  /* 0x0d001f001a077f89 */ /* 0x000e6400000e0000 */
[----:B------:R-:W-:Y:S01]  /*18a0*/  IMAD.MOV R36, RZ, RZ, -R36 ;  /* 0x000000ffff247224 */ /* 0x000fe200078e0a24 */
[----:B-1----:R-:W-:-:S05]  /*18b0*/  FMNMX.FTZ R7, R26, R7, !PT ;  /* 0x000000071a077209 */ /* 0x002fca0007810000 */
[----:B------:R-:W1:Y:S02]  /*18c0*/  SHFL.BFLY PT, R8, R7, 0x4, 0x1f ;  /* 0x0c801f0007087f89 */ /* 0x000e6400000e0000 */
[----:B-1----:R-:W-:-:S05]  /*18d0*/  FMNMX.FTZ R8, R7, R8, !PT ;  /* 0x0000000807087209 */ /* 0x002fca0007810000 */
[----:B------:R-:W1:Y:S02]  /*18e0*/  SHFL.BFLY PT, R27, R8, 0x2, 0x1f ;  /* 0x0c401f00081b7f89 */ /* 0x000e6400000e0000 */
[----:B-1----:R-:W-:Y:S02]  /*18f0*/  FMNMX.FTZ R27, R8, R27, !PT ;  /* 0x0000001b081b7209 */ /* 0x002fe40007810000 */
[----:B------:R-:W1:Y:S03]  /*1900*/  I2F.RP R8, R31 ;  /* 0x0000001f00087306 */ /* 0x000e660000209400 */
[----:B--2---:R-:W2:Y:S05]  /*1910*/  SHFL.BFLY PT, R6, R27, 0x1, 0x1f ;  /* 0x0c201f001b067f89 */ /* 0x004eaa00000e0000 */
[----:B-1----:R-:W1:Y:S01]  /*1920*/  MUFU.RCP R8, R8 ;  /* 0x0000000800087308 */ /* 0x002e620000001000 */
[----:B--2---:R-:W-:-:S02]  /*1930*/  FMNMX.FTZ R6, R27, R6, !PT ;  /* 0x000000061b067209 */ /* 0x004fc40007810000 */
[----:B------:R-:W-:Y:S02]  /*1940*/  IABS R27, R17 ;  /* 0x00000011001b7213 */ /* 0x000fe40000000000 */
[----:B------:R-:W-:Y:S01]  /*1950*/  FSETP.NEU.FTZ.AND P0, PT, R6, -INF , PT ;  /* 0xff8000000600780b */ /* 0x000fe20003f1d000 */
[----:B-1----:R-:W-:Y:S02]  /*1960*/  VIADD R34, R8, 0xffffffe ;  /* 0x0ffffffe08227836 */ /* 0x002fe40000000000 */
[----:B------:R-:W1:Y:S01]  /*1970*/  I2F.U32.RP R26, R27 ;  /* 0x0000001b001a7306 */ /* 0x000e620000209000 */
[----:B------:R-:W-:Y:S02]  /*1980*/  FSEL R20, R6, RZ, P0 ;  /* 0x000000ff06147208 */ /* 0x000fe40000000000 */
[----:B------:R-:W-:-:S03]  /*1990*/  ISETP.GT.AND P0, PT, R2, RZ, PT ;  /* 0x000000ff0200720c */ /* 0x000fc60003f04270 */
[----:B0-----:R-:W-:Y:S02]  /*19a0*/  FADD.FTZ R21, -R20, R29 ;  /* 0x0000001d14157221 */ /* 0x001fe40000010100 */
[----:B------:R0:W-:Y:S02]  /*19b0*/  F2I.FTZ.U32.TRUNC.NTZ R35, R34 ;  /* 0x0000002200237305 */ /* 0x0001e4000021f000 */
[----:B------:R-:W-:-:S06]  /*19c0*/  FMUL.FTZ R21, R21, 1.4426950216293334961 ;  /* 0x3fb8aa3b15157820 */ /* 0x000fcc0000410000 */
[----:B-1----:R-:W1:Y:S01]  /*19d0*/  MUFU.RCP R6, R26 ;  /* 0x0000001a00067308 */ /* 0x002e620000001000 */
[----:B0-----:R-:W-:-:S07]  /*19e0*/  IMAD.MOV.U32 R34, RZ, RZ, RZ ;  /* 0x000000ffff227224 */ /* 0x001fce00078e00ff */
[----:B------:R-:W0:Y:S01]  /*19f0*/  MUFU.EX2 R21, R21 ;  /* 0x0000001500157308 */ /* 0x000e220000000800 */
[----:B-1----:R-:W-:Y:S01]  /*1a00*/  VIADD R38, R6, 0xffffffe ;  /* 0x0ffffffe06267836 */ /* 0x002fe20000000000 */
[----:B------:R-:W-:Y:S01]  /*1a10*/  IABS R26, R24 ;  /* 0x00000018001a7213 */ /* 0x000fe20000000000 */
[----:B------:R-:W-:-:S05]  /*1a20*/  IMAD.MOV R6, RZ, RZ, -R35 ;  /* 0x000000ffff067224 */ /* 0x000fca00078e0a23 */
[----:B------:R-:W1:Y:S01]  /*1a30*/  F2I.FTZ.U32.TRUNC.NTZ R39, R38 ;  /* 0x0000002600277305 */ /* 0x000e62000021f000 */
[----:B0-----:R-:W0:Y:S01]  /*1a40*/  SHFL.BFLY PT, R30, R21, 0x10, 0x1f ;  /* 0x0e001f00151e7f89 */ /* 0x001e2200000e0000 */
[----:B-1----:R-:W-:Y:S02]  /*1a50*/  IMAD.MOV R8, RZ, RZ, -R39 ;  /* 0x000000ffff087224 */ /* 0x002fe400078e0a27 */
[----:B------:R-:W-:Y:S02]  /*1a60*/  IMAD.MOV.U32 R38, RZ, RZ, RZ ;  /* 0x000000ffff267224 */ /* 0x000fe400078e00ff */
[----:B0-----:R-:W-:Y:S01]  /*1a70*/  FADD.FTZ R30, R21, R30 ;  /* 0x0000001e151e7221 */ /* 0x001fe20000010000 */
[----:B------:R-:W-:Y:S01]  /*1a80*/  IMAD R21, R6, R31, RZ ;  /* 0x0000001f06157224 */ /* 0x000fe200078e02ff */
[----:B------:R-:W-:-:S03]  /*1a90*/  IABS R6, R3 ;  /* 0x0000000300067213 */ /* 0x000fc60000000000 */
[----:B------:R-:W0:Y:S01]  /*1aa0*/  SHFL.BFLY PT, R7, R30, 0x8, 0x1f ;  /* 0x0d001f001e077f89 */ /* 0x000e2200000e0000 */
[----:B------:R-:W-:-:S04]  /*1ab0*/  IMAD.HI.U32 R21, R35, R21, R34 ;  /* 0x0000001523157227 */ /* 0x000fc800078e0022 */
[----:B------:R-:W-:Y:S02]  /*1ac0*/  IMAD.MOV R6, RZ, RZ, -R6 ;  /* 0x000000ffff067224 */ /* 0x000fe400078e0a06 */
[----:B------:R-:W-:-:S04]  /*1ad0*/  IMAD.HI.U32 R21, R21, R26, RZ ;  /* 0x0000001a15157227 */ /* 0x000fc800078e00ff */
[----:B------:R-:W-:Y:S02]  /*1ae0*/  IMAD R6, R21, R6, R26 ;  /* 0x0000000615067224 */ /* 0x000fe400078e021a */
[----:B------:R-:W-:-:S03]  /*1af0*/  IMAD R35, R8, R27, RZ ;  /* 0x0000001b08237224 */ /* 0x000fc600078e02ff */
[----:B------:R-:W-:Y:S01]  /*1b00*/  ISETP.GT.U32.AND P1, PT, R31, R6, PT ;  /* 0x000000061f00720c */ /* 0x000fe20003f24070 */
[----:B------:R-:W-:-:S04]  /*1b10*/  IMAD.HI.U32 R35, R39, R35, R38 ;  /* 0x0000002327237227 */ /* 0x000fc800078e0026 */
[----:B0-----:R-:W-:-:S05]  /*1b20*/  FADD.FTZ R7, R30, R7 ;  /* 0x000000071e077221 */ /* 0x001fca0000010000 */
[----:B------:R-:W0:Y:S03]  /*1b30*/  SHFL.BFLY PT, R28, R7, 0x4, 0x1f ;  /* 0x0c801f00071c7f89 */ /* 0x000e2600000e0000 */
[----:B------:R-:W-:Y:S02]  /*1b40*/  @!P1 IMAD.IADD R6, R6, 0x1, -R31 ;  /* 0x0000000106069824 */ /* 0x000fe400078e0a1f */
[----:B------:R-:W-:Y:S01]  /*1b50*/  @!P1 VIADD R21, R21, 0x1 ;  /* 0x0000000115159836 */ /* 0x000fe20000000000 */
[----:B------:R-:W-:Y:S02]  /*1b60*/  ISETP.NE.AND P1, PT, R3, RZ, PT ;  /* 0x000000ff0300720c */ /* 0x000fe40003f25270 */
[----:B------:R-:W-:Y:S02]  /*1b70*/  ISETP.GE.U32.AND P4, PT, R6, R31, PT ;  /* 0x0000001f0600720c */ /* 0x000fe40003f86070 */
[----:B------:R-:W-:-:S11]  /*1b80*/  SHF.R.S32.HI R6, RZ, 0x1f, R2 ;  /* 0x0000001fff067819 */ /* 0x000fd60000011402 */
[----:B------:R-:W-:Y:S02]  /*1b90*/  @P4 VIADD R21, R21, 0x1 ;  /* 0x0000000115154836 */ /* 0x000fe40000000000 */
[----:B0-----:R-:W-:Y:S01]  /*1ba0*/  FADD.FTZ R28, R7, R28 ;  /* 0x0000001c071c7221 */ /* 0x001fe20000010000 */
[----:B------:R-:W-:Y:S02]  /*1bb0*/  IABS R7, R4 ;  /* 0x0000000400077213 */ /* 0x000fe40000000000 */
[----:B------:R-:W-:Y:S02]  /*1bc0*/  LOP3.LUT R4, R4, R17, RZ, 0x3c, !PT ;  /* 0x0000001104047212 */ /* 0x000fe400078e3cff */
[----:B------:R-:W0:Y:S01]  /*1bd0*/  SHFL.BFLY PT, R37, R28, 0x2, 0x1f ;  /* 0x0c401f001c257f89 */ /* 0x000e2200000e0000 */
[----:B------:R-:W-:-:S04]  /*1be0*/  IMAD.HI.U32 R34, R35, R7, RZ ;  /* 0x0000000723227227 */ /* 0x000fc800078e00ff */
[----:B------:R-:W-:-:S04]  /*1bf0*/  IMAD.HI.U32 R35, R35, R26, RZ ;  /* 0x0000001a23237227 */ /* 0x000fc800078e00ff */
[-C--:B------:R-:W-:Y:S01]  /*1c00*/  IMAD R30, R34, R36.reuse, R7 ;  /* 0x00000024221e7224 */ /* 0x080fe200078e0207 */
[----:B------:R-:W-:Y:S01]  /*1c10*/  LEA.HI.SX32 R7, R2, 0x1, 0x1 ;  /* 0x0000000102077811 */ /* 0x000fe200078f0aff */
[----:B------:R-:W-:Y:S02]  /*1c20*/  IMAD R36, R35, R36, R26 ;  /* 0x0000002423247224 */ /* 0x000fe400078e021a */
[----:B------:R-:W-:Y:S01]  /*1c30*/  @!P0 IMAD.MOV R7, RZ, RZ, R6 ;  /* 0x000000ffff078224 */ /* 0x000fe200078e0206 */
[C---:B------:R-:W-:Y:S01]  /*1c40*/  ISETP.GT.U32.AND P3, PT, R27.reuse, R30, PT ;  /* 0x0000001e1b00720c */ /* 0x040fe20003f64070 */
[----:B------:R-:W1:Y:S01]  /*1c50*/  LDC.U8 R26, c[0x0][0x3d9] ;  /* 0x0000f640ff1a7b82 */ /* 0x000e620000000000 */
[----:B------:R-:W-:Y:S02]  /*1c60*/  ISETP.GT.U32.AND P2, PT, R27, R36, PT ;  /* 0x000000241b00720c */ /* 0x000fe40003f44070 */
[----:B------:R-:W-:Y:S01]  /*1c70*/  LEA.HI.SX32 R6, R3, 0x1, 0x1 ;  /* 0x0000000103067811 */ /* 0x000fe200078f0aff */
[----:B0-----:R-:W-:Y:S01]  /*1c80*/  FADD.FTZ R37, R28, R37 ;  /* 0x000000251c257221 */ /* 0x001fe20000010000 */
[----:B------:R-:W-:-:S07]  /*1c90*/  LOP3.LUT R28, R24, R31, RZ, 0x3c, !PT ;  /* 0x0000001f181c7212 */ /* 0x000fce00078e3cff */
[--C-:B------:R-:W-:Y:S01]  /*1ca0*/  @!P3 IMAD.IADD R30, R30, 0x1, -R27.reuse ;  /* 0x000000011e1eb824 */ /* 0x100fe200078e0a1b */
[----:B------:R-:W-:Y:S01]  /*1cb0*/  LOP3.LUT R24, R24, R17, RZ, 0x3c, !PT ;  /* 0x0000001118187212 */ /* 0x000fe200078e3cff */
[----:B------:R-:W0:Y:S01]  /*1cc0*/  SHFL.BFLY PT, R8, R37, 0x1, 0x1f ;  /* 0x0c201f0025087f89 */ /* 0x000e2200000e0000 */
[----:B------:R-:W-:Y:S01]  /*1cd0*/  ISETP.GE.AND P0, PT, R28, RZ, PT ;  /* 0x000000ff1c00720c */ /* 0x000fe20003f06270 */
[----:B------:R-:W-:Y:S01]  /*1ce0*/  @!P2 IMAD.IADD R36, R36, 0x1, -R27 ;  /* 0x000000012424a824 */ /* 0x000fe200078e0a1b */
[----:B------:R-:W-:Y:S01]  /*1cf0*/  SHF.R.S32.HI R28, RZ, 0x1f, R3 ;  /* 0x0000001fff1c7819 */ /* 0x000fe20000011403 */
[----:B------:R-:W-:Y:S01]  /*1d00*/  @!P3 VIADD R34, R34, 0x1 ;  /* 0x000000012222b836 */ /* 0x000fe20000000000 */
[-C--:B------:R-:W-:Y:S01]  /*1d10*/  ISETP.GE.U32.AND P4, PT, R30, R27.reuse, PT ;  /* 0x0000001b1e00720c */ /* 0x080fe20003f86070 */
[----:B------:R-:W-:Y:S01]  /*1d20*/  @!P2 VIADD R35, R35, 0x1 ;  /* 0x000000012323a836 */ /* 0x000fe20000000000 */
[----:B------:R-:W-:Y:S01]  /*1d30*/  ISETP.GE.AND P3, PT, R24, RZ, PT ;  /* 0x000000ff1800720c */ /* 0x000fe20003f66270 */
[----:B------:R-:W-:Y:S01]  /*1d40*/  @!P5 IMAD.MOV R6, RZ, RZ, R28 ;  /* 0x000000ffff06d224 */ /* 0x000fe200078e021c */
[----:B------:R-:W-:Y:S01]  /*1d50*/  ISETP.GE.U32.AND P5, PT, R36, R27, PT ;  /* 0x0000001b2400720c */ /* 0x000fe20003fa6070 */
[----:B------:R-:W-:Y:S01]  /*1d60*/  IMAD.MOV.U32 R28, RZ, RZ, 0x7f800000 ;  /* 0x7f800000ff1c7424 */ /* 0x000fe200078e00ff */
[----:B-1----:R-:W-:-:S03]  /*1d70*/  ISETP.NE.AND P2, PT, R26, RZ, PT ;  /* 0x000000ff1a00720c */ /* 0x002fc60003f45270 */
[----:B------:R-:W-:Y:S01]  /*1d80*/  @!P0 IMAD.MOV R21, RZ, RZ, -R21 ;  /* 0x000000ffff158224 */ /* 0x000fe200078e0a15 */
[----:B------:R-:W-:Y:S02]  /*1d90*/  @!P1 LOP3.LUT R21, RZ, R31, RZ, 0x33, !PT ;  /* 0x0000001fff159212 */ /* 0x000fe400078e33ff */
[----:B------:R-:W-:Y:S01]  /*1da0*/  ISETP.GE.AND P1, PT, R4, RZ, PT ;  /* 0x000000ff0400720c */ /* 0x000fe20003f26270 */
[----:B------:R-:W-:Y:S01]  /*1db0*/  @P4 VIADD R34, R34, 0x1 ;  /* 0x0000000122224836 */ /* 0x000fe20000000000 */
[C---:B------:R-:W-:Y:S02]  /*1dc0*/  LOP3.LUT P4, RZ, R18.reuse, 0x1f, RZ, 0xc0, !PT ;  /* 0x0000001f12ff7812 */ /* 0x040fe4000788c0ff */
[----:B------:R-:W-:Y:S01]  /*1dd0*/  LOP3.LUT R31, RZ, R17, RZ, 0x33, !PT ;  /* 0x00000011ff1f7212 */ /* 0x000fe200078e33ff */
[----:B------:R-:W-:Y:S01]  /*1de0*/  @P5 VIADD R35, R35, 0x1 ;  /* 0x0000000123235836 */ /* 0x000fe20000000000 */
[----:B------:R-:W-:Y:S01]  /*1df0*/  ISETP.GT.OR P4, PT, R18, 0x7f, P4 ;  /* 0x0000007f1200780c */ /* 0x000fe20002784670 */
[----:B0-----:R-:W-:Y:S01]  /*1e00*/  FADD.FTZ R8, R37, R8 ;  /* 0x0000000825087221 */ /* 0x001fe20000010000 */
[----:B------:R-:W-:Y:S01]  /*1e10*/  ISETP.NE.AND P5, PT, R17, RZ, PT ;  /* 0x000000ff1100720c */ /* 0x000fe20003fa5270 */
[----:B------:R-:W-:Y:S01]  /*1e20*/  IMAD.MOV.U32 R4, RZ, RZ, R35 ;  /* 0x000000ffff047224 */ /* 0x000fe200078e0023 */
[----:B------:R-:W-:-:S02]  /*1e30*/  SEL R9, R9, 0x1, !P2 ;  /* 0x0000000109097807 */ /* 0x000fc40005000000 */
[----:B------:R-:W-:Y:S01]  /*1e40*/  FSETP.NE.FTZ.AND P0, PT, R8, RZ, PT ;  /* 0x000000ff0800720b */ /* 0x000fe20003f15000 */
[----:B------:R-:W-:Y:S01]  /*1e50*/  @!P1 IMAD.MOV R34, RZ, RZ, -R34 ;  /* 0x000000ffff229224 */ /* 0x000fe200078e0a22 */
[----:B------:R-:W-:Y:S01]  /*1e60*/  ISETP.LT.U32.AND P1, PT, R22, R21, PT ;  /* 0x000000151600720c */ /* 0x000fe20003f21070 */
[----:B------:R-:W-:Y:S01]  /*1e70*/  @!P3 IMAD.MOV R4, RZ, RZ, -R4 ;  /* 0x000000ffff04b224 */ /* 0x000fe200078e0a04 */
[----:B------:R-:W-:Y:S02]  /*1e80*/  SHF.R.S32.HI R35, RZ, 0x1f, R21 ;  /* 0x0000001fff237819 */ /* 0x000fe40000011415 */
[C---:B------:R-:W-:Y:S02]  /*1e90*/  SEL R34, R31.reuse, R34, !P5 ;  /* 0x000000221f227207 */ /* 0x040fe40006800000 */
[----:B------:R-:W-:Y:S02]  /*1ea0*/  SEL R24, R31, R4, !P5 ;  /* 0x000000041f187207 */ /* 0x000fe40006800000 */
[----:B------:R-:W-:Y:S01]  /*1eb0*/  ISETP.LT.AND.EX P1, PT, R23, R35, PT, P1 ;  /* 0x000000231700720c */ /* 0x000fe20003f21310 */
[----:B------:R-:W-:-:S02]  /*1ec0*/  IMAD R4, R34, R9, RZ ;  /* 0x0000000922047224 */ /* 0x000fc400078e02ff */
[----:B------:R0:W1:Y:S01]  /*1ed0*/  @P0 MUFU.LG2 R27, R8 ;  /* 0x00000008001b0308 */ /* 0x0000620000000c00 */
[----:B------:R-:W-:Y:S01]  /*1ee0*/  IMAD R31, R24, R9, RZ ;  /* 0x00000009181f7224 */ /* 0x000fe200078e02ff */
[----:B------:R-:W-:Y:S01]  /*1ef0*/  SEL R9, R22, R21, P1 ;  /* 0x0000001516097207 */ /* 0x000fe20000800000 */
[----:B------:R-:W-:Y:S02]  /*1f00*/  IMAD R7, R7, R4, RZ ;  /* 0x0000000407077224 */ /* 0x000fe400078e02ff */
[----:B------:R-:W-:Y:S01]  /*1f10*/  IMAD R6, R31, R6, RZ ;  /* 0x000000061f067224 */ /* 0x000fe200078e02ff */
[----:B0-----:R-:W-:Y:S01]  /*1f20*/  SEL R8, R23, R35, P1 ;  /* 0x0000002317087207 */ /* 0x001fe20000800000 */
[----:B-1----:R-:W-:Y:S01]  /*1f30*/  @P0 FFMA.FTZ R28, R27, 0.69314718246459960938, R20 ;  /* 0x3f3172181b1c0823 */ /* 0x002fe20000010014 */
[----:B------:R-:W-:Y:S06]  /*1f40*/  @P4 BRA `(.L_x_111) ;  /* 0x0000001c00184947 */ /* 0x000fec0003800000 */
[----:B------:R-:W-:Y:S01]  /*1f50*/  ULDC.U8 UR4, c[0x0][0x3d8] ;  /* 0x0000f60000047ab9 */ /* 0x000fe20000000000 */
[----:B------:R-:W-:Y:S02]  /*1f60*/  LEA.HI R4, R19, R18, RZ, 0x5 ;  /* 0x0000001213047211 */ /* 0x000fe400078f28ff */
[----:B------:R-:W-:Y:S02]  /*1f70*/  ISETP.NE.AND P1, PT, RZ, UR4, PT ;  /* 0x00000004ff007c0c */ /* 0x000fe4000bf25270 */
[----:B------:R-:W-:-:S04]  /*1f80*/  SHF.R.S32.HI R4, RZ, 0x5, R4 ;  /* 0x00000005ff047819 */ /* 0x000fc80000011404 */
[----:B------:R-:W-:-:S04]  /*1f90*/  IADD3 R30, P0, R4, UR7, RZ ;  /* 0x00000007041e7c10 */ /* 0x000fc8000ff1e0ff */
[----:B------:R-:W-:-:S03]  /*1fa0*/  LEA.HI.X.SX32 R31, R4, UR6, 0x1, P0 ;  /* 0x00000006041f7c11 */ /* 0x000fc600080f0eff */
[----:B------:R-:W-:Y:S06]  /*1fb0*/  @!P1 BRA `(.L_x_112) ;  /* 0x0000001800ec9947 */ /* 0x000fec0003800000 */
        /* <DEDUP_REMOVED lines=31> */
[-C--:B------:R-:W-:Y:S02]  /*21b0*/  IADD3 R19, P0, RZ, -R20.reuse, RZ ;  /* 0x80000014ff137210 */ /* 0x080fe40007f1e0ff */
[----:B------:R-:W-:Y:S02]  /*21c0*/  MOV R42, R20 ;  /* 0x00000014002a7202 */ /* 0x000fe40000000f00 */
[----:B------:R-:W-:Y:S01]  /*21d0*/  IADD3.X R17, RZ, ~R21, RZ, P0, !PT ;  /* 0x80000015ff117210 */ /* 0x000fe200007fe4ff */
[----:B------:R-:W-:Y:S01]  /*21e0*/  IMAD.WIDE.U32 R30, R36, R19, R30 ;  /* 0x00000013241e7225 */ /* 0x000fe200078e001e */
[----:B------:R-:W-:-:S03]  /*21f0*/  MOV R43, R21 ;  /* 0x00000015002b7202 */ /* 0x000fc60000000f00 */
[----:B------:R-:W-:-:S04]  /*2200*/  IMAD R18, R17, R36, RZ ;  /* 0x0000002411127224 */ /* 0x000fc800078e02ff */
[----:B------:R-:W-:Y:S01]  /*2210*/  IMAD R17, R23, R19, R18 ;  /* 0x0000001317117224 */ /* 0x000fe200078e0212 */
[----:B------:R-:W-:-:S04]  /*2220*/  MOV R18, R30 ;  /* 0x0000001e00127202 */ /* 0x000fc80000000f00 */
[----:B------:R-:W-:Y:S01]  /*2230*/  IADD3 R17, R31, R17, RZ ;  /* 0x000000111f117210 */ /* 0x000fe20007ffe0ff */
[----:B------:R-:W-:Y:S05]  /*2240*/  BRA `(.L_x_115) ;  /* 0x0000000000587947 */ /* 0x000fea0003800000 */
.L_x_114:
        /* <DEDUP_REMOVED lines=22> */
.L_x_115:
[----:B------:R-:W-:Y:S05]  /*23b0*/  BSYNC B0 ;  /* 0x0000000000007941 */ /* 0x000fea0003800000 */
.L_x_113:
[----:B------:R-:W-:Y:S01]  /*23c0*/  LOP3.LUT R19, R17, R0, RZ, 0xfc, !PT ;  /* 0x0000000011137212 */ /* 0x000fe200078efcff */
[----:B------:R-:W-:Y:S03]  /*23d0*/  BSSY B0, `(.L_x_116) ;  /* 0x0000028000007945 */ /* 0x000fe60003800000 */
[----:B------:R-:W-:-:S13]  /*23e0*/  ISETP.NE.U32.AND P0, PT, R19, RZ, PT ;  /* 0x000000ff1300720c */ /* 0x000fda0003f05070 */
[----:B------:R-:W-:Y:S05]  /*23f0*/  @!P0 BRA `(.L_x_117) ;  /* 0x00000000003c8947 */ /* 0x000fea0003800000 */
[----:B------:R-:W-:Y:S01]  /*2400*/  IMAD.MOV.U32 R24, RZ, RZ, R25 ;  /* 0x000000ffff187224 */ /* 0x000fe200078e0019 */
[----:B------:R-:W-:Y:S02]  /*2410*/  MOV R23, R0 ;  /* 0x0000000000177202 */ /* 0x000fe40000000f00 */
[----:B------:R-:W-:Y:S02]  /*2420*/  MOV R22, 0x2440 ;  /* 0x0000244000167802 */ /* 0x000fe40000000f00 */
[----:B------:R-:W-:Y:S05]  /*2430*/  CALL.REL.NOINC `($__internal_2_$__cuda_sm20_div_s64) ;  /* 0x0000002000547944 */ /* 0x000fea0003c00000 */
[----:B------:R-:W-:Y:S01]  /*2440*/  IADD3 R19, P0, RZ, -R20, RZ ;  /* 0x80000014ff137210 */ /* 0x000fe20007f1e0ff */
[----:B------:R-:W-:Y:S01]  /*2450*/  IMAD.MOV.U32 R37, RZ, RZ, R21 ;  /* 0x000000ffff257224 */ /* 0x000fe200078e0015 */
[----:B------:R-:W-:Y:S02]  /*2460*/  MOV R30, R18 ;  /* 0x00000012001e7202 */ /* 0x000fe40000000f00 */
[----:B------:R-:W-:Y:S02]  /*2470*/  IADD3.X R22, RZ, ~R21, RZ, P0, !PT ;  /* 0x80000015ff167210 */ /* 0x000fe400007fe4ff */
[----:B------:R-:W-:Y:S02]  /*2480*/  MOV R31, R17 ;  /* 0x00000011001f7202 */ /* 0x000fe40000000f00 */
[----:B------:R-:W-:Y:S01]  /*2490*/  MOV R36, R20 ;  /* 0x0000001400247202 */ /* 0x000fe20000000f00 */
[----:B------:R-:W-:Y:S02]  /*24a0*/  IMAD R22, R22, R25, RZ ;  /* 0x0000001916167224 */ /* 0x000fe400078e02ff */
[----:B------:R-:W-:-:S04]  /*24b0*/  IMAD.WIDE.U32 R30, R25, R19, R30 ;  /* 0x00000013191e7225 */ /* 0x000fc800078e001e */
[----:B------:R-:W-:-:S04]  /*24c0*/  IMAD R0, R0, R19, R22 ;  /* 0x0000001300007224 */ /* 0x000fc800078e0216 */
[----:B------:R-:W-:Y:S01]  /*24d0*/  IMAD.IADD R0, R31, 0x1, R0 ;  /* 0x000000011f007824 */ /* 0x000fe200078e0200 */
[----:B------:R-:W-:Y:S05]  /*24e0*/  BRA `(.L_x_118) ;  /* 0x0000000000587947 */ /* 0x000fea0003800000 */
.L_x_117:
        /* <DEDUP_REMOVED lines=22> */
.L_x_118:
[----:B------:R-:W-:Y:S05]  /*2650*/  BSYNC B0 ;  /* 0x0000000000007941 */ /* 0x000fea0003800000 */
.L_x_116:
        /* <DEDUP_REMOVED lines=11> */
[----:B------:R-:W-:Y:S05]  /*2710*/  CALL.REL.NOINC `($__internal_2_$__cuda_sm20_div_s64) ;  /* 0x0000001c009c7944 */ /* 0x000fea0003c00000 */
[----:B------:R-:W-:-:S04]  /*2720*/  IADD3 R17, P0, RZ, -R20, RZ ;  /* 0x80000014ff117210 */ /* 0x000fc80007f1e0ff */
[----:B------:R-:W-:Y:S01]  /*2730*/  IADD3.X R18, RZ, ~R21, RZ, P0, !PT ;  /* 0x80000015ff127210 */ /* 0x000fe200007fe4ff */
[----:B------:R-:W-:-:S04]  /*2740*/  IMAD.WIDE.U32 R36, R5, R17, R36 ;  /* 0x0000001105247225 */ /* 0x000fc800078e0024 */
[----:B------:R-:W-:-:S04]  /*2750*/  IMAD R18, R18, R5, RZ ;  /* 0x0000000512127224 */ /* 0x000fc800078e02ff */
[----:B------:R-:W-:-:S05]  /*2760*/  IMAD R4, R4, R17, R18 ;  /* 0x0000001104047224 */ /* 0x000fca00078e0212 */
[----:B------:R-:W-:Y:S01]  /*2770*/  IADD3 R4, R37, R4, RZ ;  /* 0x0000000425047210 */ /* 0x000fe20007ffe0ff */
[----:B------:R-:W-:Y:S05]  /*2780*/  BRA `(.L_x_121) ;  /* 0x0000000000587947 */ /* 0x000fea0003800000 */
.L_x_120:
        /* <DEDUP_REMOVED lines=22> */
.L_x_121:
[----:B------:R-:W-:Y:S05]  /*28f0*/  BSYNC B0 ;  /* 0x0000000000007941 */ /* 0x000fea0003800000 */
.L_x_119:
        /* <DEDUP_REMOVED lines=38> */
[----:B------:R-:W-:Y:S05]  /*2b60*/  CALL.REL.NOINC `($__internal_2_$__cuda_sm20_div_s64) ;  /* 0x0000001800887944 */ /* 0x000fea0003c00000 */
        /* <DEDUP_REMOVED lines=12> */
.L_x_123:
[----:B------:R-:W0:Y:S01]  /*2c30*/  I2F.U32.RP R20, R40 ;  /* 0x0000002800147306 */ /* 0x000e220000209000 */
[----:B------:R-:W-:Y:S01]  /*2c40*/  ISETP.NE.U32.AND P0, PT, R40, RZ, PT ;  /* 0x000000ff2800720c */ /* 0x000fe20003f05070 */
[----:B------:R-:W-:-:S06]  /*2c50*/  IMAD.MOV.U32 R41, RZ, RZ, RZ ;  /* 0x000000ffff297224 */ /* 0x000fcc00078e00ff */
[----:B0-----:R-:W0:Y:S02]  /*2c60*/  MUFU.RCP R18, R20 ;  /* 0x0000001400127308 */ /* 0x001e240000001000 */
[----:B0-----:R-:W-:-:S06]  /*2c70*/  IADD3 R18, R18, 0xffffffe, RZ ;  /* 0x0ffffffe12127810 */ /* 0x001fcc0007ffe0ff */
[----:B------:R-:W0:Y:S02]  /*2c80*/  F2I.FTZ.U32.TRUNC.NTZ R19, R18 ;  /* 0x0000001200137305 */ /* 0x000e24000021f000 */
[----:B0-----:R-:W-:Y:S01]  /*2c90*/  IADD3 R17, RZ, -R19, RZ ;  /* 0x80000013ff117210 */ /* 0x001fe20007ffe0ff */
[----:B------:R-:W-:-:S04]  /*2ca0*/  IMAD.MOV.U32 R18, RZ, RZ, RZ ;  /* 0x000000ffff127224 */ /* 0x000fc800078e00ff */
        /* <DEDUP_REMOVED lines=15> */
.L_x_124:
[----:B------:R-:W-:Y:S05]  /*2da0*/  BSYNC B0 ;  /* 0x0000000000007941 */ /* 0x000fea0003800000 */
.L_x_122:
        /* <DEDUP_REMOVED lines=19> */
.L_x_126:
        /* <DEDUP_REMOVED lines=22> */
.L_x_127:
[----:B------:R-:W-:Y:S05]  /*3040*/  BSYNC B0 ;  /* 0x0000000000007941 */ /* 0x000fea0003800000 */
.L_x_125:
        /* <DEDUP_REMOVED lines=20> */
.L_x_129:
[----:B------:R-:W0:Y:S01]  /*3190*/  I2F.U32.RP R19, R14 ;  /* 0x0000000e00137306 */ /* 0x000e220000209000 */
[----:B------:R-:W-:Y:S01]  /*31a0*/  IMAD.MOV.U32 R20, RZ, RZ, RZ ;  /* 0x000000ffff147224 */ /* 0x000fe200078e00ff */
[----:B------:R-:W-:-:S06]  /*31b0*/  ISETP.NE.U32.AND P0, PT, R14, RZ, PT ;  /* 0x000000ff0e00720c */ /* 0x000fcc0003f05070 */
[----:B0-----:R-:W0:Y:S02]  /*31c0*/  MUFU.RCP R17, R19 ;  /* 0x0000001300117308 */ /* 0x001e240000001000 */
[----:B0-----:R-:W-:-:S06]  /*31d0*/  IADD3 R17, R17, 0xffffffe, RZ ;  /* 0x0ffffffe11117810 */ /* 0x001fcc0007ffe0ff */
[----:B------:R-:W0:Y:S02]  /*31e0*/  F2I.FTZ.U32.TRUNC.NTZ R21, R17 ;  /* 0x0000001100157305 */ /* 0x000e24000021f000 */
[----:B0-----:R-:W-:-:S05]  /*31f0*/  IADD3 R13, RZ, -R21, RZ ;  /* 0x80000015ff0d7210 */ /* 0x001fca0007ffe0ff */
[----:B------:R-:W-:-:S04]  /*3200*/  IMAD R13, R13, R14, RZ ;  /* 0x0000000e0d0d7224 */ /* 0x000fc800078e02ff */
[----:B------:R-:W-:-:S04]  /*3210*/  IMAD.HI.U32 R13, R21, R13, R20 ;  /* 0x0000000d150d7227 */ /* 0x000fc800078e0014 */
[----:B------:R-:W-:Y:S02]  /*3220*/  IMAD.MOV.U32 R21, RZ, RZ, RZ ;  /* 0x000000ffff157224 */ /* 0x000fe400078e00ff */
        /* <DEDUP_REMOVED lines=13> */
.L_x_130:
[----:B------:R-:W-:Y:S05]  /*3300*/  BSYNC B0 ;  /* 0x0000000000007941 */ /* 0x000fea0003800000 */
.L_x_128:
[----:B------:R-:W-:Y:S01]  /*3310*/  LOP3.LUT R19, R41, R10, RZ, 0xfc, !PT ;  /* 0x0000000a29137212 */ /* 0x000fe200078efcff */
[----:B------:R-:W-:Y:S01]  /*3320*/  ULDC UR4, c[0x0][0x2c4] ;  /* 0x0000b10000047ab9 */ /* 0x000fe20000000800 */
[----:B------:R-:W-:Y:S01]  /*3330*/  SHF.R.S32.HI R18, RZ, 0x1f, R7 ;  /* 0x0000001fff127819 */ /* 0x000fe20000011407 */
[-C--:B------:R-:W-:Y:S01]  /*3340*/  IMAD R17, R21, R7.reuse, RZ ;  /* 0x0000000715117224 */ /* 0x080fe200078e02ff */
[----:B------:R-:W-:Y:S01]  /*3350*/  ISETP.NE.U32.AND P0, PT, R19, RZ, PT ;  /* 0x000000ff1300720c */ /* 0x000fe20003f05070 */
[----:B------:R-:W-:Y:S01]  /*3360*/  IMAD R44, R25, UR4, RZ ;  /* 0x00000004192c7c24 */ /* 0x000fe2000f8e02ff */
[----:B------:R-:W-:Y:S01]  /*3370*/  SHF.R.S32.HI R21, RZ, 0x1f, R2 ;  /* 0x0000001fff157819 */ /* 0x000fe20000011402 */
[----:B------:R-:W-:Y:S01]  /*3380*/  IMAD.WIDE.U32 R42, R20, R7, RZ ;  /* 0x00000007142a7225 */ /* 0x000fe200078e00ff */
[----:B------:R-:W-:Y:S03]  /*3390*/  BSSY B0, `(.L_x_131) ;  /* 0x0000036000007945 */ /* 0x000fe60003800000 */
[----:B------:R-:W-:Y:S01]  /*33a0*/  IMAD R7, R18, R20, R17 ;  /* 0x0000001412077224 */ /* 0x000fe200078e0211 */
[----:B------:R-:W-:Y:S01]  /*33b0*/  SHF.R.S32.HI R17, RZ, 0x1f, R44 ;  /* 0x0000001fff117819 */ /* 0x000fe2000001142c */
[----:B------:R-:W-:-:S02]  /*33c0*/  IMAD R13, R13, R2, RZ ;  /* 0x000000020d0d7224 */ /* 0x000fc400078e02ff */
[----:B------:R-:W-:Y:S01]  /*33d0*/  IMAD R18, R15, R44, RZ ;  /* 0x0000002c0f127224 */ /* 0x000fe200078e02ff */
[----:B------:R-:W-:Y:S01]  /*33e0*/  IADD3 R7, R43, R7, RZ ;  /* 0x000000072b077210 */ /* 0x000fe20007ffe0ff */
[----:B------:R-:W-:Y:S02]  /*33f0*/  IMAD R13, R21, R14, R13 ;  /* 0x0000000e150d7224 */ /* 0x000fe400078e020d */
[----:B------:R-:W-:-:S04]  /*3400*/  IMAD.WIDE.U32 R14, R14, R2, RZ ;  /* 0x000000020e0e7225 */ /* 0x000fc800078e00ff */
[----:B------:R-:W-:Y:S01]  /*3410*/  IMAD R17, R17, R16, R18 ;  /* 0x0000001011117224 */ /* 0x000fe200078e0212 */
[----:B------:R-:W-:Y:S01]  /*3420*/  IADD3 R13, R15, R13, RZ ;  /* 0x0000000d0f0d7210 */ /* 0x000fe20007ffe0ff */
[----:B------:R-:W-:-:S05]  /*3430*/  IMAD.WIDE.U32 R44, R16, R44, RZ ;  /* 0x0000002c102c7225 */ /* 0x000fca00078e00ff */
[----:B------:R-:W-:Y:S01]  /*3440*/  IADD3 R2, R45, R17, RZ ;  /* 0x000000112d027210 */ /* 0x000fe20007ffe0ff */
[----:B------:R-:W-:Y:S06]  /*3450*/  @!P0 BRA `(.L_x_132) ;  /* 0x0000000000488947 */ /* 0x000fec0003800000 */
[----:B------:R-:W-:Y:S01]  /*3460*/  IMAD.MOV.U32 R18, RZ, RZ, R40 ;  /* 0x000000ffff127224 */ /* 0x000fe200078e0028 */
[----:B------:R-:W-:Y:S01]  /*3470*/  MOV R24, R11 ;  /* 0x0000000b00187202 */ /* 0x000fe20000000f00 */
        /* <DEDUP_REMOVED lines=16> */
.L_x_132:
        /* <DEDUP_REMOVED lines=23> */
.L_x_133:
[----:B------:R-:W-:Y:S05]  /*36f0*/  BSYNC B0 ;  /* 0x0000000000007941 */ /* 0x000fea0003800000 */
.L_x_131:
        /* <DEDUP_REMOVED lines=26> */
.L_x_135:
        /* <DEDUP_REMOVED lines=23> */
.L_x_136:
[----:B------:R-:W-:Y:S05]  /*3a10*/  BSYNC B0 ;  /* 0x0000000000007941 */ /* 0x000fea0003800000 */
.L_x_134:
[----:B------:R-:W-:Y:S01]  /*3a20*/  IADD3 R31, P1, P0, R36, R32, R30 ;  /* 0x00000020241f7210 */ /* 0x000fe2000783e01e */
[----:B------:R-:W-:-:S03]  /*3a30*/  ULDC.64 UR4, c[0x0][0x2b0] ;  /* 0x0000ac0000047ab9 */ /* 0x000fc60000000a00 */
[----:B------:R-:W-:Y:S02]  /*3a40*/  IADD3 R31, P3, P2, R42, R31, R44 ;  /* 0x0000001f2a1f7210 */ /* 0x000fe40007a7e02c */
[----:B------:R-:W-:Y:S01]  /*3a50*/  IADD3.X R0, R4, R5, R0, P1, P0 ;  /* 0x0000000504007210 */ /* 0x000fe20000fe0400 */
[----:B------:R-:W-:Y:S01]  /*3a60*/  IMAD R5, R21, R6, RZ ;  /* 0x0000000615057224 */ /* 0x000fe200078e02ff */
[----:B------:R-:W-:Y:S02]  /*3a70*/  IADD3 R14, P1, P0, R46, R31, R14 ;  /* 0x0000001f2e0e7210 */ /* 0x000fe4000783e00e */
[----:B------:R-:W-:Y:S02]  /*3a80*/  IADD3.X R0, R7, R0, R2, P3, P2 ;  /* 0x0000000007007210 */ /* 0x000fe40001fe4402 */
[----:B------:R-:W-:Y:S02]  /*3a90*/  SHF.R.S32.HI R2, RZ, 0x1f, R6 ;  /* 0x0000001fff027819 */ /* 0x000fe40000011406 */
[----:B------:R-:W-:-:S02]  /*3aa0*/  IADD3.X R15, R10, R0, R13, P1, P0 ;  /* 0x000000000a0f7210 */ /* 0x000fc40000fe040d */
[----:B------:R-:W-:Y:S01]  /*3ab0*/  SHF.R.S32.HI R0, RZ, 0x1f, R3 ;  /* 0x0000001fff007819 */ /* 0x000fe20000011403 */
[-C--:B------:R-:W-:Y:S02]  /*3ac0*/  IMAD R2, R2, R20.reuse, R5 ;  /* 0x0000001402027224 */ /* 0x080fe400078e0205 */
[----:B------:R-:W-:-:S04]  /*3ad0*/  IMAD.WIDE.U32 R14, R6, R20, R14 ;  /* 0x00000014060e7225 */ /* 0x000fc800078e000e */
[----:B------:R-:W-:Y:S02]  /*3ae0*/  IMAD R5, R8, R3, RZ ;  /* 0x0000000308057224 */ /* 0x000fe400078e02ff */
        /* <DEDUP_REMOVED lines=8> */
.L_x_112:
[----:B------:R-:W-:Y:S02]  /*3b70*/  ULDC.64 UR4, c[0x0][0x2b0] ;  /* 0x0000ac0000047ab9 */ /* 0x000fe40000000a00 */
[----:B------:R-:W-:-:S04]  /*3b80*/  LEA R2, P0, R30, UR4, 0x2 ;  /* 0x000000041e027c11 */ /* 0x000fc8000f8010ff */
[----:B------:R-:W-:-:S05]  /*3b90*/  LEA.HI.X R3, R30, UR5, R31, 0x2, P0 ;  /* 0x000000051e037c11 */ /* 0x000fca00080f141f */
[----:B------:R0:W-:Y:S04]  /*3ba0*/  STG.E desc[UR8][R2.64], R28 ;  /* 0x0000001c02007986 */ /* 0x0001e8000c101908 */
.L_x_111:
[----:B------:R-:W-:Y:S05]  /*3bb0*/  BSYNC B1 ;  /* 0x0000000000017941 */ /* 0x000fea0003800000 */
.L_x_110:
[----:B------:R-:W2:Y:S01]  /*3bc0*/  S2R R0, SR_TID.X ;  /* 0x0000000000007919 */ /* 0x000ea20000002100 */
[----:B01----:R-:W0:Y:S01]  /*3bd0*/  LDC R3, c[0x0][0x3c4] ;  /* 0x0000f100ff037b82 */ /* 0x003e220000000800 */
[----:B------:R-:W-:Y:S01]  /*3be0*/  BSSY B0, `(.L_x_137) ;  /* 0x0000012000007945 */ /* 0x000fe20003800000 */
[----:B--2---:R-:W-:-:S04]  /*3bf0*/  SHF.R.S32.HI R13, RZ, 0x1f, R0 ;  /* 0x0000001fff0d7819 */ /* 0x004fc80000011400 */
[----:B------:R-:W-:-:S04]  /*3c00*/  LEA.HI R13, R13, R0, RZ, 0x5 ;  /* 0x000000000d0d7211 */ /* 0x000fc800078f28ff */
[----:B------:R-:W-:-:S05]  /*3c10*/  LOP3.LUT R5, R13, 0xffffffe0, RZ, 0xc0, !PT ;  /* 0xffffffe00d057812 */ /* 0x000fca00078ec0ff */
[----:B------:R-:W-:-:S05]  /*3c20*/  IMAD.IADD R16, R0, 0x1, -R5 ;  /* 0x0000000100107824 */ /* 0x000fca00078e0a05 */
[----:B0-----:R-:W-:-:S04]  /*3c30*/  ISETP.GE.AND P0, PT, R16, R3, PT ;  /* 0x000000031000720c */ /* 0x001fc80003f06270 */
[----:B------:R-:W-:-:S13]  /*3c40*/  ISETP.LT.AND P0, PT, R0, 0x80, !P0 ;  /* 0x000000800000780c */ /* 0x000fda0004701270 */
[----:B------:R-:W-:Y:S05]  /*3c50*/  @!P0 BRA `(.L_x_138) ;  /* 0x0000000000288947 */ /* 0x000fea0003800000 */
[----:B------:R-:W0:Y:S01]  /*3c60*/  S2R R0, SR_CgaCtaId ;  /* 0x0000000000007919 */ /* 0x000e220000008800 */
[----:B------:R-:W-:Y:S01]  /*3c70*/  FADD.FTZ R2, -R28, R29 ;  /* 0x0000001d1c027221 */ /* 0x000fe20000010100 */
[----:B------:R-:W-:-:S03]  /*3c80*/  MOV R5, 0x400 ;  /* 0x0000040000057802 */ /* 0x000fc60000000f00 */
[----:B------:R-:W-:-:S06]  /*3c90*/  FMUL.FTZ R2, R2, 1.4426950216293334961 ;  /* 0x3fb8aa3b02027820 */ /* 0x000fcc0000410000 */
[----:B------:R-:W1:Y:S01]  /*3ca0*/  MUFU.EX2 R2, R2 ;  /* 0x0000000200027308 */ /* 0x000e620000000800 */
[----:B0-----:R-:W-:-:S05]  /*3cb0*/  LEA R5, R0, R5, 0x18 ;  /* 0x0000000500057211 */ /* 0x001fca00078ec0ff */
[----:B------:R-:W-:Y:S01]  /*3cc0*/  IMAD R0, R16, 0x14, R5 ;  /* 0x0000001410007824 */ /* 0x000fe200078e0205 */
[----:B------:R-:W-:-:S04]  /*3cd0*/  SHF.R.S32.HI R5, RZ, 0x5, R13 ;  /* 0x00000005ff057819 */ /* 0x000fc8000001140d */
[----:B------:R-:W-:-:S05]  /*3ce0*/  LEA R5, R5, R0, 0x2 ;  /* 0x0000000005057211 */ /* 0x000fca00078e10ff */
[----:B-1----:R0:W-:Y:S02]  /*3cf0*/  STS [R5], R2 ;  /* 0x0000000205007388 */ /* 0x0021e40000000800 */
.L_x_138:
[----:B------:R-:W-:Y:S05]  /*3d00*/  BSYNC B0 ;  /* 0x0000000000007941 */ /* 0x000fea0003800000 */
.L_x_137:
[----:B------:R-:W-:Y:S01]  /*3d10*/  BAR.SYNC.DEFER_BLOCKING 0x0 ;  /* 0x0000000000007b1d */ /* 0x000fe20000010000 */
[----:B------:R-:W-:Y:S02]  /*3d20*/  ISETP.GE.AND P0, PT, R3, 0x1, PT ;  /* 0x000000010300780c */ /* 0x000fe40003f06270 */
[----:B0-----:R-:W-:Y:S01]  /*3d30*/  CS2R R2, SRZ ;  /* 0x0000000000027805 */ /* 0x001fe2000001ff00 */
[----:B------:R-:W-:Y:S01]  /*3d40*/  IMAD.MOV.U32 R5, RZ, RZ, RZ ;  /* 0x000000ffff057224 */ /* 0x000fe200078e00ff */
[----:B------:R-:W-:Y:S01]  /*3d50*/  SHF.R.S32.HI R13, RZ, 0x5, R13 ;  /* 0x00000005ff0d7819 */ /* 0x000fe2000001140d */
[----:B------:R-:W-:Y:S02]  /*3d60*/  IMAD.MOV.U32 R0, RZ, RZ, RZ ;  /* 0x000000ffff007224 */ /* 0x000fe400078e00ff */
[----:B------:R-:W-:-:S06]  /*3d70*/  IMAD.SHL.U32 R16, R16, 0x4, RZ ;  /* 0x0000000410107824 */ /* 0x000fcc00078e00ff */
[----:B------:R-:W-:Y:S05]  /*3d80*/  @!P0 BRA `(.L_x_139) ;  /* 0x0000000000a88947 */ /* 0x000fea0003800000 */
[----:B------:R-:W0:Y:S01]  /*3d90*/  S2UR UR6, SR_CgaCtaId ;  /* 0x00000000000679c3 */ /* 0x000e220000008800 */
[----:B------:R-:W-:Y:S01]  /*3da0*/  ULDC UR10, c[0x0][0x2dc] ;  /* 0x0000b700000a7ab9 */ /* 0x000fe20000000800 */
[----:B------:R-:W-:Y:S01]  /*3db0*/  IMAD R15, R13, 0x80, R16 ;  /* 0x000000800d0f7824 */ /* 0x000fe200078e0210 */
[----:B------:R-:W-:Y:S01]  /*3dc0*/  UIMAD UR4, UR7, UR10, URZ ;  /* 0x0000000a070472a4 */ /* 0x000fe2000f8e023f */
[C---:B------:R-:W-:Y:S01]  /*3dd0*/  VIADD R4, R12.reuse, -UR7 ;  /* 0x800000070c047c36 */ /* 0x040fe20008000000 */
[----:B------:R-:W-:Y:S01]  /*3de0*/  CS2R R8, SRZ ;  /* 0x0000000000087805 */ /* 0x000fe2000001ff00 */
[----:B------:R-:W-:Y:S01]  /*3df0*/  IMAD R18, R12, UR10, RZ ;  /* 0x0000000a0c127c24 */ /* 0x000fe2000f8e02ff */
[----:B------:R-:W-:Y:S01]  /*3e00*/  USHF.R.S32.HI UR11, URZ, 0x1f, UR4 ;  /* 0x0000001f3f0b7899 */ /* 0x000fe20008011404 */
[----:B------:R-:W1:Y:S01]  /*3e10*/  LDC R7, c[0x0][0x3c4] ;  /* 0x0000f100ff077b82 */ /* 0x000e620000000800 */
        /* <DEDUP_REMOVED lines=11> */
[----:B0-----:R-:W-:-:S06]  /*3ed0*/  ULEA UR4, UR6, UR4, 0x18 ;  /* 0x0000000406047291 */ /* 0x001fcc000f8ec03f */
[----:B------:R-:W-:Y:S01]  /*3ee0*/  LEA R6, R13, UR4, 0x2 ;  /* 0x000000040d067c11 */ /* 0x000fe2000f8e10ff */
[----:B------:R-:W-:-:S06]  /*3ef0*/  ULDC UR4, c[0x0][0x2d0] ;  /* 0x0000b40000047ab9 */ /* 0x000fcc0000000800 */
.L_x_142:
[----:B------:R0:W2:Y:S01]  /*3f00*/  LDS R4, [R6] ;  /* 0x0000000006047984 */ /* 0x0000a20000000800 */
[----:B------:R-:W-:Y:S01]  /*3f10*/  UIADD3 UR5, UR5, 0x1, URZ ;  /* 0x0000000105057890 */ /* 0x000fe2000fffe03f */
[----:B------:R-:W-:Y:S05]  /*3f20*/  BSSY B0, `(.L_x_140) ;  /* 0x0000008000007945 */ /* 0x000fea0003800000 */
[----:B-1----:R-:W-:Y:S01]  /*3f30*/  ISETP.LE.AND P1, PT, R7, UR5, PT ;  /* 0x0000000507007c0c */ /* 0x002fe2000bf23270 */
[----:B------:R-:W-:Y:S01]  /*3f40*/  @!UPT UIADD3 URZ, URZ, URZ, URZ ;  /* 0x0000003f3f3ff290 */ /* 0x000fe2000fffe03f */
[----:B------:R-:W-:Y:S11]  /*3f50*/  @P2 BRA `(.L_x_141) ;  /* 0x0000000000102947 */ /* 0x000ff60003800000 */
[----:B------:R-:W-:Y:S02]  /*3f60*/  ISETP.GE.AND P0, PT, R16, UR4, PT ;  /* 0x0000000410007c0c */ /* 0x000fe4000bf06270 */
[----:B------:R-:W-:Y:S02]  /*3f70*/  CS2R R8, SRZ ;  /* 0x0000000000087805 */ /* 0x000fe4000001ff00 */
[----:B------:R-:W-:Y:S09]  /*3f80*/  CS2R R10, SRZ ;  /* 0x00000000000a7805 */ /* 0x000ff2000001ff00 */
[----:B------:R1:W5:Y:S02]  /*3f90*/  @!P0 LDG.E.128 R8, desc[UR8][R14.64] ;  /* 0x000000080e088981 */ /* 0x000364000c1e1d00 */
.L_x_141:
[----:B------:R-:W-:Y:S05]  /*3fa0*/  BSYNC B0 ;  /* 0x0000000000007941 */ /* 0x000fea0003800000 */
.L_x_140:
[----:B-1----:R-:W-:Y:S01]  /*3fb0*/  IADD3 R14, P0, R18, R14, RZ ;  /* 0x0000000e120e7210 */ /* 0x002fe20007f1e0ff */
[----:B--2--5:R-:W-:Y:S01]  /*3fc0*/  FFMA.FTZ R3, R4, R8, R3 ;  /* 0x0000000804037223 */ /* 0x024fe20000010003 */
[----:B0-----:R-:W-:Y:S01]  /*3fd0*/  IADD3 R6, R6, 0x14, RZ ;  /* 0x0000001406067810 */ /* 0x001fe20007ffe0ff */
[C---:B------:R-:W-:Y:S01]  /*3fe0*/  FFMA.FTZ R0, R4.reuse, R9, R0 ;  /* 0x0000000904007223 */ /* 0x040fe20000010000 */
[C---:B------:R-:W-:Y:S01]  /*3ff0*/  FFMA.FTZ R5, R4.reuse, R10, R5 ;  /* 0x0000000a04057223 */ /* 0x040fe20000010005 */
[----:B------:R-:W-:Y:S01]  /*4000*/  IADD3.X R15, R19, R15, RZ, P0, !PT ;  /* 0x0000000f130f7210 */ /* 0x000fe200007fe4ff */
[----:B------:R-:W-:Y:S01]  /*4010*/  FFMA.FTZ R2, R4, R11, R2 ;  /* 0x0000000b04027223 */ /* 0x000fe20000010002 */
[----:B------:R-:W-:Y:S06]  /*4020*/  @!P1 BRA `(.L_x_142) ;  /* 0xfffffffc00b49947 */ /* 0x000fec000383ffff */
.L_x_139:
[----:B------:R-:W-:-:S04]  /*4030*/  IADD3 R13, R13, UR7, RZ ;  /* 0x000000070d0d7c10 */ /* 0x000fc8000fffe0ff */
[----:B------:R-:W-:-:S13]  /*4040*/  ISETP.GE.AND P0, PT, R13, R12, PT ;  /* 0x0000000c0d00720c */ /* 0x000fda0003f06270 */
[----:B------:R-:W-:Y:S05]  /*4050*/  @P0 EXIT ;  /* 0x000000000000094d */ /* 0x000fea0003800000 */
[----:B------:R-:W-:Y:S02]  /*4060*/  ULDC UR4, c[0x0][0x2d0] ;  /* 0x0000b40000047ab9 */ /* 0x000fe40000000800 */
[----:B------:R-:W-:-:S13]  /*4070*/  ISETP.GE.AND P0, PT, R16, UR4, PT ;  /* 0x0000000410007c0c */ /* 0x000fda000bf06270 */
[----:B------:R-:W-:Y:S05]  /*4080*/  @P0 EXIT ;  /* 0x000000000000094d */ /* 0x000fea0003800000 */
[----:B------:R-:W0:Y:S01]  /*4090*/  LDC R8, c[0x0][0x2c4] ;  /* 0x0000b100ff087b82 */ /* 0x000e220000000800 */
        /* <DEDUP_REMOVED lines=11> */
[----:B0-----:R-:W-:-:S06]  /*4150*/  VIADD R14, R14, 0xffffffe ;  /* 0x0ffffffe0e0e7836 */ /* 0x001fcc0000000000 */
[----:B------:R-:W0:Y:S02]  /*4160*/  F2I.FTZ.U32.TRUNC.NTZ R7, R14 ;  /* 0x0000000e00077305 */ /* 0x000e24000021f000 */
[----:B0-----:R-:W-:-:S04]  /*4170*/  IMAD.MOV R6, RZ, RZ, -R7 ;  /* 0x000000ffff067224 */ /* 0x001fc800078e0a07 */
[----:B------:R-:W-:Y:S01]  /*4180*/  IMAD R11, R6, R9, RZ ;  /* 0x00000009060b7224 */ /* 0x000fe200078e02ff */
[----:B------:R-:W-:-:S10]  /*4190*/  HFMA2.MMA R6, -RZ, RZ, 0, 0 ;  /* 0x00000000ff067435 */ /* 0x000fd400000001ff */
[----:B------:R-:W-:Y:S01]  /*41a0*/  IMAD.HI.U32 R11, R7, R11, R6 ;  /* 0x0000000b070b7227 */ /* 0x000fe200078e0006 */
[----:B------:R-:W-:-:S04]  /*41b0*/  IABS R7, R8 ;  /* 0x0000000800077213 */ /* 0x000fc80000000000 */
[----:B------:R-:W0:Y:S01]  /*41c0*/  I2F.RP R6, R7 ;  /* 0x0000000700067306 */ /* 0x000e220000209400 */
[----:B------:R-:W-:-:S04]  /*41d0*/  IMAD.HI.U32 R11, R11, R12, RZ ;  /* 0x0000000c0b0b7227 */ /* 0x000fc800078e00ff */
[----:B------:R-:W-:-:S05]  /*41e0*/  IMAD R10, R11, R10, R12 ;  /* 0x0000000a0b0a7224 */ /* 0x000fca00078e020c */
[----:B------:R-:W-:Y:S01]  /*41f0*/  ISETP.GT.U32.AND P1, PT, R9, R10, PT ;  /* 0x0000000a0900720c */ /* 0x000fe20003f24070 */
[----:B0-----:R-:W0:-:S12]  /*4200*/  MUFU.RCP R6, R6 ;  /* 0x0000000600067308 */ /* 0x001e180000001000 */
[----:B------:R-:W-:Y:S01]  /*4210*/  @!P1 IMAD.IADD R10, R10, 0x1, -R9 ;  /* 0x000000010a0a9824 */ /* 0x000fe200078e0a09 */
[----:B------:R-:W-:Y:S02]  /*4220*/  @!P1 IADD3 R11, R11, 0x1, RZ ;  /* 0x000000010b0b9810 */ /* 0x000fe40007ffe0ff */
[----:B------:R-:W-:Y:S02]  /*4230*/  ISETP.NE.AND P1, PT, R4, RZ, PT ;  /* 0x000000ff0400720c */ /* 0x000fe40003f25270 */
[----:B------:R-:W-:Y:S02]  /*4240*/  ISETP.GE.U32.AND P2, PT, R10, R9, PT ;  /* 0x000000090a00720c */ /* 0x000fe40003f46070 */
[----:B------:R-:W-:Y:S01]  /*4250*/  LOP3.LUT R9, R13, R4, RZ, 0x3c, !PT ;  /* 0x000000040d097212 */ /* 0x000fe200078e3cff */
[----:B0-----:R-:W-:-:S03]  /*4260*/  VIADD R18, R6, 0xffffffe ;  /* 0x0ffffffe06127836 */ /* 0x001fc60000000000 */
[----:B------:R-:W-:Y:S01]  /*4270*/  ISETP.GE.AND P0, PT, R9, RZ, PT ;  /* 0x000000ff0900720c */ /* 0x000fe20003f06270 */
[----:B------:R-:W0:Y:S06]  /*4280*/  F2I.FTZ.U32.TRUNC.NTZ R19, R18 ;  /* 0x0000001200137305 */ /* 0x000e2c000021f000 */
[----:B------:R-:W-:-:S06]  /*4290*/  @P2 VIADD R11, R11, 0x1 ;  /* 0x000000010b0b2836 */ /* 0x000fcc0000000000 */
[----:B------:R-:W-:Y:S02]  /*42a0*/  @!P0 IADD3 R11, -R11, RZ, RZ ;  /* 0x000000ff0b0b8210 */ /* 0x000fe40007ffe1ff */
[-C--:B------:R-:W-:Y:S01]  /*42b0*/  @!P1 LOP3.LUT R11, RZ, R4.reuse, RZ, 0x33, !PT ;  /* 0x00000004ff0b9212 */ /* 0x080fe200078e33ff */
[----:B0-----:R-:W-:Y:S02]  /*42c0*/  IMAD.MOV R6, RZ, RZ, -R19 ;  /* 0x000000ffff067224 */ /* 0x001fe400078e0a13 */
[----:B------:R-:W-:Y:S02]  /*42d0*/  IMAD.MOV.U32 R18, RZ, RZ, RZ ;  /* 0x000000ffff127224 */ /* 0x000fe400078e00ff */
[C---:B------:R-:W-:Y:S02]  /*42e0*/  IMAD R9, R11.reuse, R4, RZ ;  /* 0x000000040b097224 */ /* 0x040fe400078e02ff */
[----:B------:R-:W-:Y:S02]  /*42f0*/  IMAD R6, R6, R7, RZ ;  /* 0x0000000706067224 */ /* 0x000fe400078e02ff */
[----:B------:R-:W-:Y:S01]  /*4300*/  IMAD.WIDE.U32 R16, R11, UR4, R16 ;  /* 0x000000040b107c25 */ /* 0x000fe2000f8e0010 */
[----:B------:R-:W-:-:S03]  /*4310*/  IADD3 R15, R13, -R9, RZ ;  /* 0x800000090d0f7210 */ /* 0x000fc60007ffe0ff */
[----:B------:R-:W-:Y:S01]  /*4320*/  IMAD.HI.U32 R6, R19, R6, R18 ;  /* 0x0000000613067227 */ /* 0x000fe200078e0012 */
[----:B------:R-:W-:Y:S02]  /*4330*/  IABS R4, R15 ;  /* 0x0000000f00047213 */ /* 0x000fe40000000000 */
[----:B------:R-:W-:-:S03]  /*4340*/  LOP3.LUT R15, R15, R8, RZ, 0x3c, !PT ;  /* 0x000000080f0f7212 */ /* 0x000fc600078e3cff */
[----:B------:R-:W-:Y:S01]  /*4350*/  IMAD.HI.U32 R10, R6, R4, RZ ;  /* 0x00000004060a7227 */ /* 0x000fe200078e00ff */
[----:B------:R-:W-:-:S04]  /*4360*/  ISETP.GE.AND P1, PT, R15, RZ, PT ;  /* 0x000000ff0f00720c */ /* 0x000fc80003f26270 */
[----:B------:R-:W-:-:S05]  /*4370*/  IADD3 R6, -R10, RZ, RZ ;  /* 0x000000ff0a067210 */ /* 0x000fca0007ffe1ff */
[----:B------:R-:W-:-:S05]  /*4380*/  IMAD R4, R7, R6, R4 ;  /* 0x0000000607047224 */ /* 0x000fca00078e0204 */
[----:B------:R-:W-:-:S13]  /*4390*/  ISETP.GT.U32.AND P0, PT, R7, R4, PT ;  /* 0x000000040700720c */ /* 0x000fda0003f04070 */
[----:B------:R-:W-:Y:S01]  /*43a0*/  @!P0 IMAD.IADD R4, R4, 0x1, -R7 ;  /* 0x0000000104048824 */ /* 0x000fe200078e0a07 */
[----:B------:R-:W-:Y:S02]  /*43b0*/  @!P0 IADD3 R10, R10, 0x1, RZ ;  /* 0x000000010a0a8810 */ /* 0x000fe40007ffe0ff */
[----:B------:R-:W-:Y:S02]  /*43c0*/  ISETP.NE.AND P0, PT, R8, RZ, PT ;  /* 0x000000ff0800720c */ /* 0x000fe40003f05270 */
[----:B------:R-:W-:Y:S02]  /*43d0*/  ISETP.GE.U32.AND P2, PT, R4, R7, PT ;  /* 0x000000070400720c */ /* 0x000fe40003f46070 */
[----:B------:R-:W-:-:S05]  /*43e0*/  SHF.R.S32.HI R4, RZ, 0x1f, R11 ;  /* 0x0000001fff047819 */ /* 0x000fca000001140b */
[----:B------:R-:W-:-:S04]  /*43f0*/  IMAD R4, R4, UR4, RZ ;  /* 0x0000000404047c24 */ /* 0x000fc8000f8e02ff */
[----:B------:R-:W-:Y:S01]  /*4400*/  IMAD R11, R11, UR5, R4 ;  /* 0x000000050b0b7c24 */ /* 0x000fe2000f8e0204 */
[----:B------:R-:W-:Y:S01]  /*4410*/  ULDC.64 UR4, c[0x0][0x2a0] ;  /* 0x0000a80000047ab9 */ /* 0x000fe20000000a00 */
[----:B------:R-:W-:Y:S02]  /*4420*/  @P2 VIADD R10, R10, 0x1 ;  /* 0x000000010a0a2836 */ /* 0x000fe40000000000 */
[----:B------:R-:W-:-:S03]  /*4430*/  IMAD.IADD R17, R17, 0x1, R11 ;  /* 0x0000000111117824 */ /* 0x000fc600078e020b */
[----:B------:R-:W-:Y:S02]  /*4440*/  @!P1 IADD3 R10, -R10, RZ, RZ ;  /* 0x000000ff0a0a9210 */ /* 0x000fe40007ffe1ff */
[----:B------:R-:W-:-:S04]  /*4450*/  @!P0 LOP3.LUT R10, RZ, R8, RZ, 0x33, !PT ;  /* 0x00000008ff0a8212 */ /* 0x000fc800078e33ff */
[----:B------:R-:W-:Y:S01]  /*4460*/  SHF.R.S32.HI R4, RZ, 0x1f, R10 ;  /* 0x0000001fff047819 */ /* 0x000fe2000001140a */
[C---:B------:R-:W-:Y:S02]  /*4470*/  IMAD R8, R10.reuse, R8, R9 ;  /* 0x000000080a087224 */ /* 0x040fe400078e0209 */
[----:B------:R-:W-:-:S03]  /*4480*/  IMAD.WIDE.U32 R16, R10, UR4, R16 ;  /* 0x000000040a107c25 */ /* 0x000fc6000f8e0010 */
[----:B------:R-:W-:Y:S01]  /*4490*/  IADD3 R8, R13, -R8, RZ ;  /* 0x800000080d087210 */ /* 0x000fe20007ffe0ff */
[----:B------:R-:W-:Y:S01]  /*44a0*/  IMAD R7, R4, UR4, RZ ;  /* 0x0000000404077c24 */ /* 0x000fe2000f8e02ff */
[----:B------:R-:W-:-:S03]  /*44b0*/  F2FP.F16.F32.PACK_AB R4, R0, R3 ;  /* 0x000000030004723e */ /* 0x000fc600000000ff */
[----:B------:R-:W-:Y:S01]  /*44c0*/  IMAD R9, R10, UR5, R7 ;  /* 0x000000050a097c24 */ /* 0x000fe2000f8e0207 */
[----:B------:R-:W-:Y:S01]  /*44d0*/  SHF.R.S32.HI R7, RZ, 0x1f, R8 ;  /* 0x0000001fff077819 */ /* 0x000fe20000011408 */
[----:B------:R-:W-:Y:S02]  /*44e0*/  ULDC.64 UR4, c[0x0][0x298] ;  /* 0x0000a60000047ab9 */ /* 0x000fe40000000a00 */
[----:B------:R-:W-:Y:S02]  /*44f0*/  IMAD.IADD R17, R17, 0x1, R9 ;  /* 0x0000000111117824 */ /* 0x000fe400078e0209 */
[----:B------:R-:W-:-:S04]  /*4500*/  IMAD R7, R7, UR4, RZ ;  /* 0x0000000407077c24 */ /* 0x000fc8000f8e02ff */
        /* <DEDUP_REMOVED lines=8> */
        .weak           $__internal_2_$__cuda_sm20_div_s64
        .type           $__internal_2_$__cuda_sm20_div_s64,@function
        .size           $__internal_2_$__cuda_sm20_div_s64,(.L_x_8314 - $__internal_2_$__cuda_sm20_div_s64)
$__internal_2_$__cuda_sm20_div_s64:
        /* <DEDUP_REMOVED lines=29> */
[----:B------:R-:W-:-:S04]  /*4760*/  IMAD.X R26, RZ, RZ, ~R26, P0 ;  /* 0x000000ffff1a7224 */ /* 0x000fc800000e0e1a */
[----:B------:R-:W-:-:S04]  /*4770*/  IMAD.WIDE.U32 R34, P5, R35, R26, R34 ;  /* 0x0000001a23227225 */ /* 0x000fc800078a0022 */
[C---:B------:R-:W-:Y:S02]  /*4780*/  IMAD R21, R27.reuse, R26, RZ ;  /* 0x0000001a1b157224 */ /* 0x040fe400078e02ff */
[----:B------:R-:W-:-:S04]  /*4790*/  IMAD.HI.U32 R20, P4, R27, R20, R34 ;  /* 0x000000141b147227 */ /* 0x000fc80007880022 */
[----:B------:R-:W-:Y:S01]  /*47a0*/  IMAD.HI.U32 R19, R27, R26, RZ ;  /* 0x0000001a1b137227 */ /* 0x000fe200078e00ff */
[----:B------:R-:W-:Y:S02]  /*47b0*/  IADD3 R21, P3, R21, R20, RZ ;  /* 0x0000001415157210 */ /* 0x000fe40007f7e0ff */
[-C--:B------:R-:W-:Y:S01]  /*47c0*/  IADD3 R20, P0, RZ, -R18.reuse, RZ ;  /* 0x80000012ff147210 */ /* 0x080fe20007f1e0ff */
[----:B------:R-:W-:Y:S02]  /*47d0*/  IMAD.X R27, R19, 0x1, R27, P5 ;  /* 0x00000001131b7824 */ /* 0x000fe400028e061b */
[----:B------:R-:W-:Y:S01]  /*47e0*/  IMAD.MOV.U32 R35, RZ, RZ, RZ ;  /* 0x000000ffff237224 */ /* 0x000fe200078e00ff */
[----:B------:R-:W-:Y:S02]  /*47f0*/  SEL R20, R20, R18, !P1 ;  /* 0x0000001214147207 */ /* 0x000fe40004800000 */
[----:B------:R-:W-:-:S03]  /*4800*/  IADD3.X R26, RZ, ~R17, RZ, P0, !PT ;  /* 0x80000011ff1a7210 */ /* 0x000fc600007fe4ff */
[----:B------:R-:W-:Y:S01]  /*4810*/  IMAD.HI.U32 R34, R21, R20, RZ ;  /* 0x0000001415227227 */ /* 0x000fe200078e00ff */
[----:B------:R-:W-:Y:S02]  /*4820*/  SEL R19, R26, R17, !P1 ;  /* 0x000000111a137207 */ /* 0x000fe40004800000 */
        /* <DEDUP_REMOVED lines=8> */
[----:B------:R-:W-:Y:S01]  /*48b0*/  IMAD R21, R27, R39, R35 ;  /* 0x000000271b157224 */ /* 0x000fe200078e0223 */
[----:B------:R-:W-:Y:S01]  /*48c0*/  IADD3 R20, P0, -R34, R20, RZ ;  /* 0x0000001422147210 */ /* 0x000fe20007f1e1ff */
[----:B------:R-:W-:-:S03]  /*48d0*/  IMAD.X R26, RZ, RZ, R26, P1 ;  /* 0x000000ffff1a7224 */ /* 0x000fc600008e061a */
[-C--:B------:R-:W-:Y:S01]  /*48e0*/  ISETP.GE.U32.AND P4, PT, R20, R38.reuse, PT ;  /* 0x000000261400720c */ /* 0x080fe20003f86070 */
[-C--:B------:R-:W-:Y:S01]  /*48f0*/  IMAD R34, R26, R38.reuse, R21 ;  /* 0x000000261a227224 */ /* 0x080fe200078e0215 */
[----:B------:R-:W-:-:S04]  /*4900*/  IADD3 R21, P3, R20, -R38, RZ ;  /* 0x8000002614157210 */ /* 0x000fc80007f7e0ff */
[----:B------:R-:W-:Y:S02]  /*4910*/  IADD3.X R19, ~R34, R19, RZ, P0, !PT ;  /* 0x0000001322137210 */ /* 0x000fe400007fe5ff */
[----:B------:R-:W-:Y:S02]  /*4920*/  IADD3 R34, P1, R27, 0x1, RZ ;  /* 0x000000011b227810 */ /* 0x000fe40007f3e0ff */
[----:B------:R-:W-:-:S04]  /*4930*/  ISETP.GE.U32.AND.EX P4, PT, R19, R39, PT, P4 ;  /* 0x000000271300720c */ /* 0x000fc80003f86140 */
[----:B------:R-:W-:Y:S01]  /*4940*/  SEL R21, R21, R20, P4 ;  /* 0x0000001415157207 */ /* 0x000fe20002000000 */
[----:B------:R-:W-:Y:S01]  /*4950*/  IMAD.X R20, R19, 0x1, ~R39, P3 ;  /* 0x0000000113147824 */ /* 0x000fe200018e0e27 */
[----:B------:R-:W-:Y:S02]  /*4960*/  SEL R34, R34, R27, P4 ;  /* 0x0000001b22227207 */ /* 0x000fe40002000000 */
[----:B------:R-:W-:Y:S01]  /*4970*/  ISETP.GE.U32.AND P0, PT, R21, R38, PT ;  /* 0x000000261500720c */ /* 0x000fe20003f06070 */
[----:B------:R-:W-:Y:S01]  /*4980*/  IMAD.X R21, RZ, RZ, R26, P1 ;  /* 0x000000ffff157224 */ /* 0x000fe200008e061a */
[----:B------:R-:W-:Y:S02]  /*4990*/  SEL R19, R20, R19, P4 ;  /* 0x0000001314137207 */ /* 0x000fe40002000000 */
[----:B------:R-:W-:Y:S02]  /*49a0*/  IADD3 R27, P1, R34, 0x1, RZ ;  /* 0x00000001221b7810 */ /* 0x000fe40007f3e0ff */
[----:B------:R-:W-:Y:S01]  /*49b0*/  SEL R21, R21, R26, P4 ;  /* 0x0000001a15157207 */ /* 0x000fe20002000000 */
[----:B------:R-:W-:Y:S01]  /*49c0*/  IMAD.MOV.U32 R26, RZ, RZ, R22 ;  /* 0x000000ffff1a7224 */ /* 0x000fe200078e0016 */
[----:B------:R-:W-:-:S02]  /*49d0*/  ISETP.GE.U32.AND.EX P0, PT, R19, R39, PT, P0 ;  /* 0x000000271300720c */ /* 0x000fc40003f06100 */
[----:B------:R-:W-:Y:S01]  /*49e0*/  LOP3.LUT R19, R23, R17, RZ, 0x3c, !PT ;  /* 0x0000001117137212 */ /* 0x000fe200078e3cff */
[----:B------:R-:W-:Y:S01]  /*49f0*/  IMAD.X R20, RZ, RZ, R21, P1 ;  /* 0x000000ffff147224 */ /* 0x000fe200008e0615 */
[----:B------:R-:W-:Y:S02]  /*4a00*/  SEL R27, R27, R34, P0 ;  /* 0x000000221b1b7207 */ /* 0x000fe40000000000 */
[----:B------:R-:W-:Y:S02]  /*4a10*/  ISETP.GE.AND P3, PT, R19, RZ, PT ;  /* 0x000000ff1300720c */ /* 0x000fe40003f66270 */
[----:B------:R-:W-:Y:S02]  /*4a20*/  SEL R21, R20, R21, P0 ;  /* 0x0000001514157207 */ /* 0x000fe40000000000 */
[----:B------:R-:W-:Y:S02]  /*4a30*/  IADD3 R20, P1, RZ, -R27, RZ ;  /* 0x8000001bff147210 */ /* 0x000fe40007f3e0ff */
[----:B------:R-:W-:-:S02]  /*4a40*/  ISETP.NE.U32.AND P0, PT, R24, RZ, PT ;  /* 0x000000ff1800720c */ /* 0x000fc40003f05070 */
[----:B------:R-:W-:Y:S02]  /*4a50*/  IADD3.X R24, RZ, ~R21, RZ, P1, !PT ;  /* 0x80000015ff187210 */ /* 0x000fe40000ffe4ff */
[----:B------:R-:W-:Y:S01]  /*4a60*/  SEL R20, R20, R27, !P3 ;  /* 0x0000001b14147207 */ /* 0x000fe20005800000 */
[----:B------:R-:W-:Y:S01]  /*4a70*/  IMAD.MOV.U32 R27, RZ, RZ, 0x0 ;  /* 0x00000000ff1b7424 */ /* 0x000fe200078e00ff */
[----:B------:R-:W-:Y:S02]  /*4a80*/  ISETP.NE.AND.EX P0, PT, R23, RZ, PT, P0 ;  /* 0x000000ff1700720c */ /* 0x000fe40003f05300 */
[----:B------:R-:W-:Y:S02]  /*4a90*/  SEL R24, R24, R21, !P3 ;  /* 0x0000001518187207 */ /* 0x000fe40005800000 */
[----:B------:R-:W-:Y:S02]  /*4aa0*/  SEL R20, R20, 0xffffffff, P0 ;  /* 0xffffffff14147807 */ /* 0x000fe40000000000 */
[----:B------:R-:W-:Y:S01]  /*4ab0*/  SEL R21, R24, 0xffffffff, P0 ;  /* 0xffffffff18157807 */ /* 0x000fe20000000000 */
[----:B------:R-:W-:Y:S06]  /*4ac0*/  RET.REL.NODEC R26 `(_ZN5flash32flash_fwd_splitkv_combine_kernelI23Flash_fwd_kernel_traitsILi128ELi64ELi128ELi4ELb0ELb0EN7cutlass6half_tE19Flash_kernel_traitsILi128ELi64ELi128ELi4ES3_EELi4ELi5ELb0EEEvNS_16Flash_fwd_paramsE) ;  /* 0xffffffb41a4c7950 */ /* 0x000fec0003c3ffff */
.L_x_143:
        /* <DEDUP_REMOVED lines=11> */
.L_x_8314:


//--------------------- .text._ZN5flash32flash_fwd_splitkv_combine_kernelI23Flash_fwd_kernel_traitsILi128ELi64ELi128ELi4ELb0ELb0EN7cutlass6half_tE19Flash_kernel_traitsILi128ELi64ELi128ELi4ES3_EELi4ELi4ELb0EEEvNS_16Flash_fwd_paramsE --------------------------
	.section	.text._ZN5flash32flash_fwd_splitkv_combine_kernelI23Flash_fwd_kernel_traitsILi128ELi64ELi128ELi4ELb0ELb0EN7cutlass6half_tE19Flash_kernel_traitsILi128ELi64ELi128ELi4ES3_EELi4ELi4ELb0EEEvNS_16Flash_fwd_paramsE,"ax",@progbits
	.align	128
        .global         _ZN5flash32flash_fwd_splitkv_combine_kernelI23Flash_fwd_kernel_traitsILi128ELi64ELi128ELi4ELb0ELb0EN7cutlass6half_tE19Flash_kernel_traitsILi128ELi64ELi128ELi4ES3_EELi4ELi4ELb0EEEvNS_16Flash_fwd_paramsE
        .type           _ZN5flash32flash_fwd_splitkv_combine_kernelI23Flash_fwd_kernel_traitsILi128ELi64ELi128ELi4ELb0ELb0EN7cutlass6half_tE19Flash_kernel_traitsILi128ELi64ELi128ELi4ES3_EELi4ELi4ELb0EEEvNS_16Flash_fwd_paramsE,@function
        .size           _ZN5flash32flash_fwd_splitkv_combine_kernelI23Flash_fwd_kernel_traitsILi128ELi64ELi128ELi4ELb0ELb0EN7cutlass6half_tE19Flash_kernel_traitsILi128ELi64ELi128ELi4ES3_EELi4ELi4ELb0EEEvNS_16Flash_fwd_paramsE,(.L_x_8315 - _ZN5flash32flash_fwd_splitkv_combine_kernelI23Flash_fwd_kernel_traitsILi128ELi64ELi128ELi4ELb0ELb0EN7cutlass6half_tE19Flash_kernel_traitsILi128ELi64ELi128ELi4ES3_EELi4ELi4ELb0EEEvNS_16Flash_fwd_paramsE)
        .other          _ZN5flash32flash_fwd_splitkv_combine_kernelI23Flash_fwd_kernel_traitsILi128ELi64ELi128ELi4ELb0ELb0EN7cutlass6half_tE19Flash_kernel_traitsILi128ELi64ELi128ELi4ES3_EELi4ELi4ELb0EEEvNS_16Flash_fwd_paramsE,@"STO_CUDA_ENTRY STV_DEFAULT"
_ZN5flash32flash_fwd_splitkv_combine_kernelI23Flash_fwd_kernel_traitsILi128ELi64ELi128ELi4ELb0ELb0EN7cutlass6half_tE19Flash_kernel_traitsILi128ELi64ELi128ELi4ES3_EELi4ELi4ELb0EEEvNS_16Flash_fwd_paramsE:
.text._ZN5flash32flash_fwd_splitkv_combine_kernelI23Flash_fwd_kernel_traitsILi128ELi64ELi128ELi4ELb0ELb0EN7cutlass6half_tE19Flash_kernel_traitsILi128ELi64ELi128ELi4ES3_EELi4ELi4ELb0EEEvNS_16Flash_fwd_paramsE:
        /* <DEDUP_REMOVED lines=23> */
[----:B------:R-:W-:Y:S05]  /*0170*/  CALL.REL.NOINC `($__internal_3_$__cuda_sm20_div_s64) ;  /* 0x0000004400047944 */ /* 0x000fea0003c00000 */
[----:B------:R-:W-:Y:S05]  /*0180*/  BRA `(.L_x_145) ;  /* 0x00000000004c7947 */ /* 0x000fea0003800000 */
.L_x_144:
        /* <DEDUP_REMOVED lines=19> */
.L_x_145:
        /* <DEDUP_REMOVED lines=13> */
[----:B------:R-:W-:Y:S05]  /*0390*/  CALL.REL.NOINC `($__internal_3_$__cuda_sm20_div_s64) ;  /* 0x00000040007c7944 */ /* 0x000fea0003c00000 */
[----:B------:R-:W-:Y:S02]  /*03a0*/  MOV R8, R20 ;  /* 0x0000001400087202 */ /* 0x000fe40000000f00 */
[----:B------:R-:W-:Y:S01]  /*03b0*/  MOV R9, R21 ;  /* 0x0000001500097202 */ /* 0x000fe20000000f00 */
[----:B------:R-:W-:Y:S05]  /*03c0*/  BRA `(.L_x_148) ;  /* 0x00000000004c7947 */ /* 0x000fea0003800000 */
.L_x_147:
        /* <DEDUP_REMOVED lines=19> */
.L_x_148:
[----:B------:R-:W-:Y:S05]  /*0500*/  BSYNC B0 ;  /* 0x0000000000007941 */ /* 0x000fea0003800000 */
.L_x_146:
        /* <DEDUP_REMOVED lines=43> */
.L_x_150:
        /* <DEDUP_REMOVED lines=19> */
.L_x_151:
[----:B------:R-:W-:Y:S05]  /*08f0*/  BSYNC B0 ;  /* 0x0000000000007941 */ /* 0x000fea0003800000 */
.L_x_149:
        /* <DEDUP_REMOVED lines=74> */
[----:B------:R-:W-:Y:S02]  /*0da0*/  MOV R32, R20 ;  /* 0x0000001400207202 */ /* 0x000fe40000000f00 */
[----:B------:R-:W-:Y:S01]  /*0db0*/  MOV R33, R21 ;  /* 0x0000001500217202 */ /* 0x000fe20000000f00 */
[----:B------:R-:W-:Y:S05]  /*0dc0*/  BRA `(.L_x_154) ;  /* 0x00000000004c7947 */ /* 0x000fea0003800000 */
.L_x_153:
        /* <DEDUP_REMOVED lines=19> */
.L_x_154:
[----:B------:R-:W-:Y:S05]  /*0f00*/  BSYNC B0 ;  /* 0x0000000000007941 */ /* 0x000fea0003800000 */
.L_x_152:
        /* <DEDUP_REMOVED lines=43> */
.L_x_156:
        /* <DEDUP_REMOVED lines=19> */
.L_x_157:
[----:B------:R-:W-:Y:S05]  /*12f0*/  BSYNC B0 ;  /* 0x0000000000007941 */ /* 0x000fea0003800000 */
.L_x_155:
        /* <DEDUP_REMOVED lines=67> */
.L_x_159:
[----:B------:R-:W-:Y:S05]  /*1730*/  BSYNC B0 ;  /* 0x0000000000007941 */ /* 0x000fea0003800000 */
.L_x_158:
        /* <DEDUP_REMOVED lines=14> */
.L_x_161:
[----:B------:R-:W-:Y:S05]  /*1820*/  BSYNC B0 ;  /* 0x0000000000007941 */ /* 0x000fea0003800000 */
.L_x_160:
[----:B--23--:R-:W2:Y:S01]  /*1830*/  SHFL.BFLY PT, R6, R29, 0x8, 0x1f ;  /* 0x0d001f001d067f89 */ /* 0x00cea200000e0000 */
[----:B-1----:R-:W1:Y:S01]  /*1840*/  LDC R17, c[0x0][0x270] ;  /* 0x00009c00ff117b82 */ /* 0x002e620000000800 */
[----:B------:R-:W-:Y:S01]  /*1850*/  ISETP.GT.AND P5, PT, R3, RZ, PT ;  /* 0x000000ff0300720c */ /* 0x000fe20003fa4270 */
[----:B------:R-:W-:Y:S01]  /*1860*/  BSSY B1, `(.L_x_162) ;  /* 0x0000231000017945 */ /* 0x000fe20003800000 */
[----:B--2---:R-:W-:Y:S02]  /*1870*/  FMNMX.FTZ R7, R6, R29, !PT ;  /* 0x0000001d06077209 */ /* 0x004fe40007810000 */
[-C--:B-1----:R-:W-:Y:S02]  /*1880*/  IABS R27, R17.reuse ;  /* 0x00000011001b7213 */ /* 0x082fe40000000000 */
[----:B------:R-:W-:Y:S01]  /*1890*/  IABS R36, R17 ;  /* 0x0000001100247213 */ /* 0x000fe20000000000 */
[----:B------:R-:W1:Y:S01]  /*18a0*/  SHFL.BFLY PT, R8, R7, 0x4, 0x1f ;  /* 0x0c801f0007087f89 */ /* 0x000e6200000e0000 */
[----:B------:R-:W-:Y:S03]  /*18b0*/  I2F.U32.RP R26, R27 ;  /* 0x0000001b001a7306 */ /* 0x000fe60000209000 */
[----:B------:R-:W-:Y:S01]  /*18c0*/  IMAD.MOV R36, RZ, RZ, -R36 ;  /* 0x000000ffff247224 */ /* 0x000fe200078e0a24 */
[----:B-1----:R-:W-:-:S05]  /*18d0*/  FMNMX.FTZ R8, R7, R8, !PT ;  /* 0x0000000807087209 */ /* 0x002fca0007810000 */
[----:B0-----:R-:W0:Y:S02]  /*18e0*/  SHFL.BFLY PT, R21, R8, 0x2, 0x1f ;  /* 0x0c401f0008157f89 */ /* 0x001e2400000e0000 */
[----:B0-----:R-:W-:Y:S02]  /*18f0*/  FMNMX.FTZ R21, R8, R21, !PT ;  /* 0x0000001508157209 */ /* 0x001fe40007810000 */
[----:B------:R-:W0:Y:S03]  /*1900*/  I2F.RP R8, R31 ;  /* 0x0000001f00087306 */ /* 0x000e260000209400 */
[----:B------:R-:W1:Y:S05]  /*1910*/  SHFL.BFLY PT, R6, R21, 0x1, 0x1f ;  /* 0x0c201f0015067f89 */ /* 0x000e6a00000e0000 */
[----:B0-----:R-:W0:Y:S01]  /*1920*/  MUFU.RCP R8, R8 ;  /* 0x0000000800087308 */ /* 0x001e220000001000 */
[----:B-1----:R-:W-:-:S04]  /*1930*/  FMNMX.FTZ R6, R21, R6, !PT ;  /* 0x0000000615067209 */ /* 0x002fc80007810000 */
[----:B------:R-:W-:Y:S01]  /*1940*/  FSETP.NEU.FTZ.AND P0, PT, R6, -INF , PT ;  /* 0xff8000000600780b */ /* 0x000fe20003f1d000 */
[----:B0-----:R-:W-:-:S03]  /*1950*/  VIADD R34, R8, 0xffffffe ;  /* 0x0ffffffe08227836 */ /* 0x001fc60000000000 */
[----:B------:R-:W-:Y:S01]  /*1960*/  FSEL R20, R6, RZ, P0 ;  /* 0x000000ff06147208 */ /* 0x000fe20000000000 */
[----:B------:R0:W-:Y:S01]  /*1970*/  F2I.FTZ.U32.TRUNC.NTZ R35, R34 ;  /* 0x0000002200237305 */ /* 0x0001e2000021f000 */
[----:B------:R-:W-:-:S03]  /*1980*/  ISETP.GT.AND P0, PT, R2, RZ, PT ;  /* 0x000000ff0200720c */ /* 0x000fc60003f04270 */
[----:B------:R-:W-:-:S04]  /*1990*/  FADD.FTZ R30, -R20, R29 ;  /* 0x0000001d141e7221 */ /* 0x000fc80000010100 */
[----:B------:R-:W-:Y:S01]  /*19a0*/  FMUL.FTZ R30, R30, 1.4426950216293334961 ;  /* 0x3fb8aa3b1e1e7820 */ /* 0x000fe20000410000 */
[----:B------:R-:W1:Y:S01]  /*19b0*/  MUFU.RCP R6, R26 ;  /* 0x0000001a00067308 */ /* 0x000e620000001000 */
[----:B0-----:R-:W-:-:S07]  /*19c0*/  IMAD.MOV.U32 R34, RZ, RZ, RZ ;  /* 0x000000ffff227224 */ /* 0x001fce00078e00ff */
[----:B------:R-:W0:Y:S01]  /*19d0*/  MUFU.EX2 R30, R30 ;  /* 0x0000001e001e7308 */ /* 0x000e220000000800 */
[----:B-1----:R-:W-:Y:S01]  /*19e0*/  VIADD R38, R6, 0xffffffe ;  /* 0x0ffffffe06267836 */ /* 0x002fe20000000000 */
[----:B------:R-:W-:Y:S01]  /*19f0*/  IABS R26, R24 ;  /* 0x00000018001a7213 */ /* 0x000fe20000000000 */
[----:B------:R-:W-:-:S05]  /*1a00*/  IMAD.MOV R6, RZ, RZ, -R35 ;  /* 0x000000ffff067224 */ /* 0x000fca00078e0a23 */
[----:B------:R-:W1:Y:S01]  /*1a10*/  F2I.FTZ.U32.TRUNC.NTZ R39, R38 ;  /* 0x0000002600277305 */ /* 0x000e62000021f000 */
[----:B------:R-:W-:Y:S01]  /*1a20*/  IMAD R21, R6, R31, RZ ;  /* 0x0000001f06157224 */ /* 0x000fe200078e02ff */
[----:B------:R-:W-:Y:S01]  /*1a30*/  IABS R6, R3 ;  /* 0x0000000300067213 */ /* 0x000fe20000000000 */
[----:B0-----:R-:W0:Y:S02]  /*1a40*/  SHFL.BFLY PT, R7, R30, 0x8, 0x1f ;  /* 0x0d001f001e077f89 */ /* 0x001e2400000e0000 */
[----:B------:R-:W-:-:S04]  /*1a50*/  IMAD.HI.U32 R21, R35, R21, R34 ;  /* 0x0000001523157227 */ /* 0x000fc800078e0022 */
[----:B------:R-:W-:Y:S02]  /*1a60*/  IMAD.MOV R6, RZ, RZ, -R6 ;  /* 0x000000ffff067224 */ /* 0x000fe400078e0a06 */
[----:B------:R-:W-:-:S04]  /*1a70*/  IMAD.HI.U32 R21, R21, R26, RZ ;  /* 0x0000001a15157227 */ /* 0x000fc800078e00ff */
[----:B-1----:R-:W-:Y:S02]  /*1a80*/  IMAD.MOV R8, RZ, RZ, -R39 ;  /* 0x000000ffff087224 */ /* 0x002fe400078e0a27 */
[----:B------:R-:W-:Y:S02]  /*1a90*/  IMAD R6, R21, R6, R26 ;  /* 0x0000000615067224 */ /* 0x000fe400078e021a */
[----:B------:R-:W-:Y:S02]  /*1aa0*/  IMAD R35, R8, R27, RZ ;  /* 0x0000001b08237224 */ /* 0x000fe400078e02ff */
[----:B------:R-:W-:Y:S01]  /*1ab0*/  IMAD.MOV.U32 R38, RZ, RZ, RZ ;  /* 0x000000ffff267224 */ /* 0x000fe200078e00ff */
[----:B------:R-:W-:-:S03]  /*1ac0*/  ISETP.GT.U32.AND P1, PT, R31, R6, PT ;  /* 0x000000061f00720c */ /* 0x000fc60003f24070 */
[----:B------:R-:W-:-:S04]  /*1ad0*/  IMAD.HI.U32 R35, R39, R35, R38 ;  /* 0x0000002327237227 */ /* 0x000fc800078e0026 */
[----:B0-----:R-:W-:-:S05]  /*1ae0*/  FADD.FTZ R7, R30, R7 ;  /* 0x000000071e077221 */ /* 0x001fca0000010000 */
[----:B------:R-:W0:Y:S01]  /*1af0*/  SHFL.BFLY PT, R28, R7, 0x4, 0x1f ;  /* 0x0c801f00071c7f89 */ /* 0x000e2200000e0000 */
        /* <DEDUP_REMOVED lines=113> */
.L_x_166:
        /* <DEDUP_REMOVED lines=22> */
.L_x_167:
[----:B------:R-:W-:Y:S05]  /*2370*/  BSYNC B0 ;  /* 0x0000000000007941 */ /* 0x000fea0003800000 */
.L_x_165:
[----:B------:R-:W-:Y:S01]  /*2380*/  LOP3.LUT R19, R17, R0, RZ, 0xfc, !PT ;  /* 0x0000000011137212 */ /* 0x000fe200078efcff */
[----:B------:R-:W-:Y:S03]  /*2390*/  BSSY B0, `(.L_x_168) ;  /* 0x0000028000007945 */ /* 0x000fe60003800000 */
[----:B------:R-:W-:-:S13]  /*23a0*/  ISETP.NE.U32.AND P0, PT, R19, RZ, PT ;  /* 0x000000ff1300720c */ /* 0x000fda0003f05070 */
[----:B------:R-:W-:Y:S05]  /*23b0*/  @!P0 BRA `(.L_x_169) ;  /* 0x00000000003c8947 */ /* 0x000fea0003800000 */
[----:B------:R-:W-:Y:S01]  /*23c0*/  IMAD.MOV.U32 R24, RZ, RZ, R25 ;  /* 0x000000ffff187224 */ /* 0x000fe200078e0019 */
[----:B------:R-:W-:Y:S02]  /*23d0*/  MOV R23, R0 ;  /* 0x0000000000177202 */ /* 0x000fe40000000f00 */
[----:B------:R-:W-:Y:S02]  /*23e0*/  MOV R22, 0x2400 ;  /* 0x0000240000167802 */ /* 0x000fe40000000f00 */
[----:B------:R-:W-:Y:S05]  /*23f0*/  CALL.REL.NOINC `($__internal_3_$__cuda_sm20_div_s64) ;  /* 0x0000002000647944 */ /* 0x000fea0003c00000 */
        /* <DEDUP_REMOVED lines=11> */
.L_x_169:
        /* <DEDUP_REMOVED lines=22> */
.L_x_170:
[----:B------:R-:W-:Y:S05]  /*2610*/  BSYNC B0 ;  /* 0x0000000000007941 */ /* 0x000fea0003800000 */
.L_x_168:
        /* <DEDUP_REMOVED lines=11> */
[----:B------:R-:W-:Y:S05]  /*26d0*/  CALL.REL.NOINC `($__internal_3_$__cuda_sm20_div_s64) ;  /* 0x0000001c00ac7944 */ /* 0x000fea0003c00000 */
[----:B------:R-:W-:-:S04]  /*26e0*/  IADD3 R17, P0, RZ, -R20, RZ ;  /* 0x80000014ff117210 */ /* 0x000fc80007f1e0ff */
[----:B------:R-:W-:Y:S01]  /*26f0*/  IADD3.X R18, RZ, ~R21, RZ, P0, !PT ;  /* 0x80000015ff127210 */ /* 0x000fe200007fe4ff */
[----:B------:R-:W-:-:S04]  /*2700*/  IMAD.WIDE.U32 R36, R5, R17, R36 ;  /* 0x0000001105247225 */ /* 0x000fc800078e0024 */
[----:B------:R-:W-:-:S04]  /*2710*/  IMAD R18, R18, R5, RZ ;  /* 0x0000000512127224 */ /* 0x000fc800078e02ff */
[----:B------:R-:W-:-:S05]  /*2720*/  IMAD R4, R4, R17, R18 ;  /* 0x0000001104047224 */ /* 0x000fca00078e0212 */
[----:B------:R-:W-:Y:S01]  /*2730*/  IADD3 R4, R37, R4, RZ ;  /* 0x0000000425047210 */ /* 0x000fe20007ffe0ff */
[----:B------:R-:W-:Y:S05]  /*2740*/  BRA `(.L_x_173) ;  /* 0x0000000000587947 */ /* 0x000fea0003800000 */
.L_x_172:
        /* <DEDUP_REMOVED lines=22> */
.L_x_173:
[----:B------:R-:W-:Y:S05]  /*28b0*/  BSYNC B0 ;  /* 0x0000000000007941 */ /* 0x000fea0003800000 */
.L_x_171:
        /* <DEDUP_REMOVED lines=38> */
[----:B------:R-:W-:Y:S05]  /*2b20*/  CALL.REL.NOINC `($__internal_3_$__cuda_sm20_div_s64) ;  /* 0x0000001800987944 */ /* 0x000fea0003c00000 */
        /* <DEDUP_REMOVED lines=12> */
.L_x_175:
        /* <DEDUP_REMOVED lines=23> */
.L_x_176:
[----:B------:R-:W-:Y:S05]  /*2d60*/  BSYNC B0 ;  /* 0x0000000000007941 */ /* 0x000fea0003800000 */
.L_x_174:
        /* <DEDUP_REMOVED lines=19> */
.L_x_178:
        /* <DEDUP_REMOVED lines=22> */
.L_x_179:
[----:B------:R-:W-:Y:S05]  /*3000*/  BSYNC B0 ;  /* 0x0000000000007941 */ /* 0x000fea0003800000 */
.L_x_177:
        /* <DEDUP_REMOVED lines=20> */
.L_x_181:
        /* <DEDUP_REMOVED lines=23> */
.L_x_182:
[----:B------:R-:W-:Y:S05]  /*32c0*/  BSYNC B0 ;  /* 0x0000000000007941 */ /* 0x000fea0003800000 */
.L_x_180:
        /* <DEDUP_REMOVED lines=39> */
.L_x_184:
        /* <DEDUP_REMOVED lines=23> */
.L_x_185:
[----:B------:R-:W-:Y:S05]  /*36b0*/  BSYNC B0 ;  /* 0x0000000000007941 */ /* 0x000fea0003800000 */
.L_x_183:
        /* <DEDUP_REMOVED lines=26> */
.L_x_187:
        /* <DEDUP_REMOVED lines=23> */
.L_x_188:
[----:B------:R-:W-:Y:S05]  /*39d0*/  BSYNC B0 ;  /* 0x0000000000007941 */ /* 0x000fea0003800000 */
.L_x_186:
        /* <DEDUP_REMOVED lines=21> */
.L_x_164:
[----:B------:R-:W-:Y:S02]  /*3b30*/  ULDC.64 UR4, c[0x0][0x2b0] ;  /* 0x0000ac0000047ab9 */ /* 0x000fe40000000a00 */
[----:B------:R-:W-:-:S04]  /*3b40*/  LEA R2, P0, R30, UR4, 0x2 ;  /* 0x000000041e027c11 */ /* 0x000fc8000f8010ff */
[----:B------:R-:W-:-:S05]  /*3b50*/  LEA.HI.X R3, R30, UR5, R31, 0x2, P0 ;  /* 0x000000051e037c11 */ /* 0x000fca00080f141f */
[----:B------:R0:W-:Y:S04]  /*3b60*/  STG.E desc[UR8][R2.64], R28 ;  /* 0x0000001c02007986 */ /* 0x0001e8000c101908 */
.L_x_163:
[----:B------:R-:W-:Y:S05]  /*3b70*/  BSYNC B1 ;  /* 0x0000000000017941 */ /* 0x000fea0003800000 */
.L_x_162:
        /* <DEDUP_REMOVED lines=8> */
[----:B------:R-:W-:-:S13]  /*3c00*/  ISETP.GT.OR P0, PT, R6, 0x3f, P0 ;  /* 0x0000003f0600780c */ /* 0x000fda0000704670 */
[----:B------:R-:W-:Y:S05]  /*3c10*/  @P0 BRA `(.L_x_190) ;  /* 0x0000000000280947 */ /* 0x000fea0003800000 */
        /* <DEDUP_REMOVED lines=10> */
.L_x_190:
[----:B------:R-:W-:Y:S05]  /*3cc0*/  BSYNC B0 ;  /* 0x0000000000007941 */ /* 0x000fea0003800000 */
.L_x_189:
[----:B------:R-:W-:Y:S01]  /*3cd0*/  BAR.SYNC.DEFER_BLOCKING 0x0 ;  /* 0x0000000000007b1d */ /* 0x000fe20000010000 */
[----:B------:R-:W-:Y:S01]  /*3ce0*/  ISETP.GE.AND P0, PT, R2, 0x1, PT ;  /* 0x000000010200780c */ /* 0x000fe20003f06270 */
[----:B------:R-:W-:Y:S01]  /*3cf0*/  IMAD.MOV.U32 R0, RZ, RZ, RZ ;  /* 0x000000ffff007224 */ /* 0x000fe200078e00ff */
[----:B------:R-:W-:Y:S01]  /*3d00*/  LEA.HI R16, R5, R6, RZ, 0x5 ;  /* 0x0000000605107211 */ /* 0x000fe200078f28ff */
[----:B------:R-:W-:-:S03]  /*3d10*/  IMAD.MOV.U32 R5, RZ, RZ, RZ ;  /* 0x000000ffff057224 */ /* 0x000fc600078e00ff */
[----:B0-----:R-:W-:Y:S02]  /*3d20*/  LOP3.LUT R3, R16, 0x3fffffe0, RZ, 0xc0, !PT ;  /* 0x3fffffe010037812 */ /* 0x001fe400078ec0ff */
[----:B------:R-:W-:-:S03]  /*3d30*/  SHF.R.S32.HI R16, RZ, 0x5, R16 ;  /* 0x00000005ff107819 */ /* 0x000fc60000011410 */
[----:B------:R-:W-:Y:S01]  /*3d40*/  IMAD.IADD R6, R6, 0x1, -R3 ;  /* 0x0000000106067824 */ /* 0x000fe200078e0a03 */
[----:B------:R-:W-:-:S03]  /*3d50*/  CS2R R2, SRZ ;  /* 0x0000000000027805 */ /* 0x000fc6000001ff00 */
[----:B------:R-:W-:Y:S01]  /*3d60*/  IMAD.SHL.U32 R18, R6, 0x4, RZ ;  /* 0x0000000406127824 */ /* 0x000fe200078e00ff */
[----:B------:R-:W-:Y:S06]  /*3d70*/  @!P0 BRA `(.L_x_191) ;  /* 0x0000000000ac8947 */ /* 0x000fec0003800000 */
        /* <DEDUP_REMOVED lines=23> */
.L_x_194:
        /* <DEDUP_REMOVED lines=9> */
[----:B------:R-:W-:Y:S05]  /*3f80*/  @!P0 IMAD.MOV.U32 R15, RZ, RZ, R13 ;  /* 0x000000ffff0f8224 */ /* 0x000fea00078e000d */
[----:B------:R1:W5:Y:S02]  /*3f90*/  @!P0 LDG.E.128 R8, desc[UR8][R14.64] ;  /* 0x000000080e088981 */ /* 0x000364000c1e1d00 */
.L_x_193:
[----:B------:R-:W-:Y:S05]  /*3fa0*/  BSYNC B0 ;  /* 0x0000000000007941 */ /* 0x000fea0003800000 */
.L_x_192:
        /* <DEDUP_REMOVED lines=8> */
.L_x_191:
        /* <DEDUP_REMOVED lines=86> */
        .weak           $__internal_3_$__cuda_sm20_div_s64
        .type           $__internal_3_$__cuda_sm20_div_s64,@function
        .size           $__internal_3_$__cuda_sm20_div_s64,(.L_x_8315 - $__internal_3_$__cuda_sm20_div_s64)
$__internal_3_$__cuda_sm20_div_s64:
        /* <DEDUP_REMOVED lines=83> */
[----:B------:R-:W-:Y:S06]  /*4ac0*/  RET.REL.NODEC R26 `(_ZN5flash32flash_fwd_splitkv_combine_kernelI23Flash_fwd_kernel_traitsILi128ELi64ELi128ELi4ELb0ELb0EN7cutlass6half_tE19Flash_kernel_traitsILi128ELi64ELi128ELi4ES3_EELi4ELi4ELb0EEEvNS_16Flash_fwd_paramsE) ;  /* 0xffffffb41a4c7950 */ /* 0x000fec0003c3ffff */
.L_x_195:
        /* <DEDUP_REMOVED lines=11> */
.L_x_8315:


//--------------------- .text._ZN5flash32flash_fwd_splitkv_combine_kernelI23Flash_fwd_kernel_traitsILi128ELi64ELi128ELi4ELb0ELb0EN7cutlass6half_tE19Flash_kernel_traitsILi128ELi64ELi128ELi4ES3_EELi4ELi3ELb0EEEvNS_16Flash_fwd_paramsE --------------------------
	.section	.text._ZN5flash32flash_fwd_splitkv_combine_kernelI23Flash_fwd_kernel_traitsILi128ELi64ELi128ELi4ELb0ELb0EN7cutlass6half_tE19Flash_kernel_traitsILi128ELi64ELi128ELi4ES3_EELi4ELi3ELb0EEEvNS_16Flash_fwd_paramsE,"ax",@progbits
	.align	128
        .global         _ZN5flash32flash_fwd_splitkv_combine_kernelI23Flash_fwd_kernel_traitsILi128ELi64ELi128ELi4ELb0ELb0EN7cutlass6half_tE19Flash_kernel_traitsILi128ELi64ELi128ELi4ES3_EELi4ELi3ELb0EEEvNS_16Flash_fwd_paramsE
        .type           _ZN5flash32flash_fwd_splitkv_combine_kernelI23Flash_fwd_kernel_traitsILi128ELi64ELi128ELi4ELb0ELb0EN7cutlass6half_tE19Flash_kernel_traitsILi128ELi64ELi128ELi4ES3_EELi4ELi3ELb0EEEvNS_16Flash_fwd_paramsE,@function
        .size           _ZN5flash32flash_fwd_splitkv_combine_kernelI23Flash_fwd_kernel_traitsILi128ELi64ELi128ELi4ELb0ELb0EN7cutlass6half_tE19Flash_kernel_traitsILi128ELi64ELi128ELi4ES3_EELi4ELi3ELb0EEEvNS_16Flash_fwd_paramsE,(.L_x_8316 - _ZN5flash32flash_fwd_splitkv_combine_kernelI23Flash_fwd_kernel_traitsILi128ELi64ELi128ELi4ELb0ELb0EN7cutlass6half_tE19Flash_kernel_traitsILi128ELi64ELi128ELi4ES3_EELi4ELi3ELb0EEEvNS_16Flash_fwd_paramsE)
        .other          _ZN5flash32flash_fwd_splitkv_combine_kernelI23Flash_fwd_kernel_traitsILi128ELi64ELi128ELi4ELb0ELb0EN7cutlass6half_tE19Flash_kernel_traitsILi128ELi64ELi128ELi4ES3_EELi4ELi3ELb0EEEvNS_16Flash_fwd_paramsE,@"STO_CUDA_ENTRY STV_DEFAULT"
_ZN5flash32flash_fwd_splitkv_combine_kernelI23Flash_fwd_kernel_traitsILi128ELi64ELi128ELi4ELb0ELb0EN7cutlass6half_tE19Flash_kernel_traitsILi128ELi64ELi128ELi4ES3_EELi4ELi3ELb0EEEvNS_16Flash_fwd_paramsE:
.text._ZN5flash32flash_fwd_splitkv_combine_kernelI23Flash_fwd_kernel_traitsILi128ELi64ELi128ELi4ELb0ELb0EN7cutlass6half_tE19Flash_kernel_traitsILi128ELi64ELi128ELi4ES3_EELi4ELi3ELb0EEEvNS_16Flash_fwd_paramsE:
        /* <DEDUP_REMOVED lines=23> */
[----:B------:R-:W-:Y:S05]  /*0170*/  CALL.REL.NOINC `($__internal_4_$__cuda_sm20_div_s64) ;  /* 0x0000004000f47944 */ /* 0x000fea0003c00000 */
[----:B------:R-:W-:Y:S05]  /*0180*/  BRA `(.L_x_197) ;  /* 0x00000000004c7947 */ /* 0x000fea0003800000 */
.L_x_196:
        /* <DEDUP_REMOVED lines=19> */
.L_x_197:
        /* <DEDUP_REMOVED lines=13> */
[----:B------:R-:W-:Y:S05]  /*0390*/  CALL.REL.NOINC `($__internal_4_$__cuda_sm20_div_s64) ;  /* 0x00000040006c7944 */ /* 0x000fea0003c00000 */
[----:B------:R-:W-:Y:S02]  /*03a0*/  MOV R8, R20 ;  /* 0x0000001400087202 */ /* 0x000fe40000000f00 */
[----:B------:R-:W-:Y:S01]  /*03b0*/  MOV R9, R21 ;  /* 0x0000001500097202 */ /* 0x000fe20000000f00 */
[----:B------:R-:W-:Y:S05]  /*03c0*/  BRA `(.L_x_200) ;  /* 0x00000000004c7947 */ /* 0x000fea0003800000 */
.L_x_199:
        /* <DEDUP_REMOVED lines=19> */
.L_x_200:
[----:B------:R-:W-:Y:S05]  /*0500*/  BSYNC B0 ;  /* 0x0000000000007941 */ /* 0x000fea0003800000 */
.L_x_198:
        /* <DEDUP_REMOVED lines=43> */
.L_x_202:
        /* <DEDUP_REMOVED lines=19> */
.L_x_203:
[----:B------:R-:W-:Y:S05]  /*08f0*/  BSYNC B0 ;  /* 0x0000000000007941 */ /* 0x000fea0003800000 */
.L_x_201:
        /* <DEDUP_REMOVED lines=74> */
[----:B------:R-:W-:Y:S02]  /*0da0*/  MOV R32, R20 ;  /* 0x0000001400207202 */ /* 0x000fe40000000f00 */
[----:B------:R-:W-:Y:S01]  /*0db0*/  MOV R33, R21 ;  /* 0x0000001500217202 */ /* 0x000fe20000000f00 */
[----:B------:R-:W-:Y:S05]  /*0dc0*/  BRA `(.L_x_206) ;  /* 0x00000000004c7947 */ /* 0x000fea0003800000 */
.L_x_205:
        /* <DEDUP_REMOVED lines=19> */
.L_x_206:
[----:B------:R-:W-:Y:S05]  /*0f00*/  BSYNC B0 ;  /* 0x0000000000007941 */ /* 0x000fea0003800000 */
.L_x_204:
        /* <DEDUP_REMOVED lines=43> */
.L_x_208:
        /* <DEDUP_REMOVED lines=19> */
.L_x_209:
[----:B------:R-:W-:Y:S05]  /*12f0*/  BSYNC B0 ;  /* 0x0000000000007941 */ /* 0x000fea0003800000 */
.L_x_207:
        /* <DEDUP_REMOVED lines=67> */
.L_x_211:
[----:B------:R-:W-:Y:S05]  /*1730*/  BSYNC B0 ;  /* 0x0000000000007941 */ /* 0x000fea0003800000 */
.L_x_210:
        /* <DEDUP_REMOVED lines=14> */
.L_x_213:
[----:B------:R-:W-:Y:S05]  /*1820*/  BSYNC B0 ;  /* 0x0000000000007941 */ /* 0x000fea0003800000 */
.L_x_212:
[----:B--23--:R-:W2:Y:S01]  /*1830*/  SHFL.BFLY PT, R6, R29, 0x4, 0x1f ;  /* 0x0c801f001d067f89 */ /* 0x00cea200000e0000 */
[----:B-1----:R-:W1:Y:S01]  /*1840*/  LDC R17, c[0x0][0x270] ;  /* 0x00009c00ff117b82 */ /* 0x002e620000000800 */
[----:B0-----:R-:W0:Y:S01]  /*1850*/  I2F.RP R21, R31 ;  /* 0x0000001f00157306 */ /* 0x001e220000209400 */
[----:B------:R-:W-:Y:S01]  /*1860*/  IMAD.MOV.U32 R34, RZ, RZ, RZ ;  /* 0x000000ffff227224 */ /* 0x000fe200078e00ff */
[----:B------:R-:W-:Y:S01]  /*1870*/  ISETP.GT.AND P5, PT, R3, RZ, PT ;  /* 0x000000ff0300720c */ /* 0x000fe20003fa4270 */
[----:B------:R-:W-:Y:S05]  /*1880*/  BSSY B1, `(.L_x_214) ;  /* 0x000022b000017945 */ /* 0x000fea0003800000 */
[----:B0-----:R-:W0:Y:S01]  /*1890*/  MUFU.RCP R8, R21 ;  /* 0x0000001500087308 */ /* 0x001e220000001000 */
[----:B--2---:R-:W-:-:S02]  /*18a0*/  FMNMX.FTZ R6, R6, R29, !PT ;  /* 0x0000001d06067209 */ /* 0x004fc40007810000 */
[-C--:B-1----:R-:W-:Y:S02]  /*18b0*/  IABS R27, R17.reuse ;  /* 0x00000011001b7213 */ /* 0x082fe40000000000 */
[----:B------:R-:W-:Y:S01]  /*18c0*/  IABS R36, R17 ;  /* 0x0000001100247213 */ /* 0x000fe20000000000 */
[----:B------:R-:W1:Y:S02]  /*18d0*/  SHFL.BFLY PT, R35, R6, 0x2, 0x1f ;  /* 0x0c401f0006237f89 */ /* 0x000e6400000e0000 */
[----:B------:R-:W2:Y:S02]  /*18e0*/  I2F.U32.RP R26, R27 ;  /* 0x0000001b001a7306 */ /* 0x000ea40000209000 */
[----:B------:R-:W-:Y:S02]  /*18f0*/  IMAD.MOV R36, RZ, RZ, -R36 ;  /* 0x000000ffff247224 */ /* 0x000fe400078e0a24 */
[----:B0-----:R-:W-:Y:S01]  /*1900*/  VIADD R8, R8, 0xffffffe ;  /* 0x0ffffffe08087836 */ /* 0x001fe20000000000 */
[----:B-1----:R-:W-:-:S03]  /*1910*/  FMNMX.FTZ R35, R6, R35, !PT ;  /* 0x0000002306237209 */ /* 0x002fc60007810000 */
[----:B--2---:R-:W0:Y:S02]  /*1920*/  MUFU.RCP R6, R26 ;  /* 0x0000001a00067308 */ /* 0x004e240000001000 */
[----:B------:R-:W1:Y:S01]  /*1930*/  SHFL.BFLY PT, R20, R35, 0x1, 0x1f ;  /* 0x0c201f0023147f89 */ /* 0x000e6200000e0000 */
[----:B0-----:R-:W-:Y:S01]  /*1940*/  VIADD R38, R6, 0xffffffe ;  /* 0x0ffffffe06267836 */ /* 0x001fe20000000000 */
[----:B------:R-:W-:-:S04]  /*1950*/  IABS R26, R24 ;  /* 0x00000018001a7213 */ /* 0x000fc80000000000 */
[----:B------:R0:W-:Y:S01]  /*1960*/  F2I.FTZ.U32.TRUNC.NTZ R39, R38 ;  /* 0x0000002600277305 */ /* 0x0001e2000021f000 */
[----:B-1----:R-:W-:-:S07]  /*1970*/  FMNMX.FTZ R20, R35, R20, !PT ;  /* 0x0000001423147209 */ /* 0x002fce0007810000 */
[----:B------:R-:W1:Y:S01]  /*1980*/  F2I.FTZ.U32.TRUNC.NTZ R35, R8 ;  /* 0x0000000800237305 */ /* 0x000e62000021f000 */
[----:B------:R-:W-:-:S04]  /*1990*/  FSETP.NEU.FTZ.AND P0, PT, R20, -INF , PT ;  /* 0xff8000001400780b */ /* 0x000fc80003f1d000 */
[----:B------:R-:W-:Y:S01]  /*19a0*/  FSEL R20, R20, RZ, P0 ;  /* 0x000000ff14147208 */ /* 0x000fe20000000000 */
[----:B0-----:R-:W-:Y:S01]  /*19b0*/  IMAD.MOV.U32 R38, RZ, RZ, RZ ;  /* 0x000000ffff267224 */ /* 0x001fe200078e00ff */
[----:B------:R-:W-:-:S03]  /*19c0*/  ISETP.GT.AND P0, PT, R2, RZ, PT ;  /* 0x000000ff0200720c */ /* 0x000fc60003f04270 */
[----:B------:R-:W-:-:S04]  /*19d0*/  FADD.FTZ R7, -R20, R29 ;  /* 0x0000001d14077221 */ /* 0x000fc80000010100 */
[----:B------:R-:W-:Y:S01]  /*19e0*/  FMUL.FTZ R7, R7, 1.4426950216293334961 ;  /* 0x3fb8aa3b07077820 */ /* 0x000fe20000410000 */
[----:B-1----:R-:W-:Y:S02]  /*19f0*/  IMAD.MOV R6, RZ, RZ, -R35 ;  /* 0x000000ffff067224 */ /* 0x002fe400078e0a23 */
[----:B------:R-:W-:Y:S02]  /*1a00*/  IMAD.MOV R8, RZ, RZ, -R39 ;  /* 0x000000ffff087224 */ /* 0x000fe400078e0a27 */
[----:B------:R-:W-:Y:S01]  /*1a10*/  IMAD R21, R6, R31, RZ ;  /* 0x0000001f06157224 */ /* 0x000fe200078e02ff */
[----:B------:R-:W0:Y:S01]  /*1a20*/  MUFU.EX2 R7, R7 ;  /* 0x0000000700077308 */ /* 0x000e220000000800 */
[----:B------:R-:W-:Y:S02]  /*1a30*/  IABS R6, R3 ;  /* 0x0000000300067213 */ /* 0x000fe40000000000 */
[----:B------:R-:W-:-:S04]  /*1a40*/  IMAD.HI.U32 R21, R35, R21, R34 ;  /* 0x0000001523157227 */ /* 0x000fc800078e0022 */
[----:B------:R-:W-:Y:S02]  /*1a50*/  IMAD.MOV R6, RZ, RZ, -R6 ;  /* 0x000000ffff067224 */ /* 0x000fe400078e0a06 */
[----:B------:R-:W-:-:S04]  /*1a60*/  IMAD.HI.U32 R21, R21, R26, RZ ;  /* 0x0000001a15157227 */ /* 0x000fc800078e00ff */
[----:B------:R-:W-:Y:S02]  /*1a70*/  IMAD R6, R21, R6, R26 ;  /* 0x0000000615067224 */ /* 0x000fe400078e021a */
[----:B------:R-:W-:Y:S01]  /*1a80*/  IMAD R35, R8, R27, RZ ;  /* 0x0000001b08237224 */ /* 0x000fe200078e02ff */
[----:B0-----:R-:W0:Y:S02]  /*1a90*/  SHFL.BFLY PT, R28, R7, 0x4, 0x1f ;  /* 0x0c801f00071c7f89 */ /* 0x001e2400000e0000 */
[----:B------:R-:W-:Y:S01]  /*1aa0*/  ISETP.GT.U32.AND P1, PT, R31, R6, PT ;  /* 0x000000061f00720c */ /* 0x000fe20003f24070 */
[----:B------:R-:W-:-:S12]  /*1ab0*/  IMAD.HI.U32 R35, R39, R35, R38 ;  /* 0x0000002327237227 */ /* 0x000fd800078e0026 */
[----:B------:R-:W-:Y:S02]  /*1ac0*/  @!P1 IMAD.IADD R6, R6, 0x1, -R31 ;  /* 0x0000000106069824 */ /* 0x000fe400078e0a1f */
[----:B------:R-:W-:Y:S01]  /*1ad0*/  @!P1 VIADD R21, R21, 0x1 ;  /* 0x0000000115159836 */ /* 0x000fe20000000000 */
[----:B------:R-:W-:Y:S02]  /*1ae0*/  ISETP.NE.AND P1, PT, R3, RZ, PT ;  /* 0x000000ff0300720c */ /* 0x000fe40003f25270 */
[----:B------:R-:W-:Y:S02]  /*1af0*/  ISETP.GE.U32.AND P4, PT, R6, R31, PT ;  /* 0x0000001f0600720c */ /* 0x000fe40003f86070 */
[----:B------:R-:W-:Y:S01]  /*1b00*/  SHF.R.S32.HI R6, RZ, 0x1f, R2 ;  /* 0x0000001fff067819 */ /* 0x000fe20000011402 */
[----:B0-----:R-:W-:Y:S01]  /*1b10*/  FADD.FTZ R28, R7, R28 ;  /* 0x0000001c071c7221 */ /* 0x001fe20000010000 */
[----:B------:R-:W-:Y:S02]  /*1b20*/  IABS R7, R4 ;  /* 0x0000000400077213 */ /* 0x000fe40000000000 */
[----:B------:R-:W-:-:S02]  /*1b30*/  LOP3.LUT R4, R4, R17, RZ, 0x3c, !PT ;  /* 0x0000001104047212 */ /* 0x000fc400078e3cff */
        /* <DEDUP_REMOVED lines=9> */
[----:B------:R-:W-:Y:S01]  /*1bd0*/  ISETP.GT.U32.AND P2, PT, R27, R36, PT ;  /* 0x000000241b00720c */ /* 0x000fe20003f44070 */
[----:B------:R-:W-:Y:S01]  /*1be0*/  @P4 VIADD R21, R21, 0x1 ;  /* 0x0000000115154836 */ /* 0x000fe20000000000 */
        /* <DEDUP_REMOVED lines=94> */
.L_x_218:
        /* <DEDUP_REMOVED lines=22> */
.L_x_219:
[----:B------:R-:W-:Y:S05]  /*2330*/  BSYNC B0 ;  /* 0x0000000000007941 */ /* 0x000fea0003800000 */
.L_x_217:
[----:B------:R-:W-:Y:S01]  /*2340*/  LOP3.LUT R19, R17, R0, RZ, 0xfc, !PT ;  /* 0x0000000011137212 */ /* 0x000fe200078efcff */
[----:B------:R-:W-:Y:S03]  /*2350*/  BSSY B0, `(.L_x_220) ;  /* 0x0000028000007945 */ /* 0x000fe60003800000 */
[----:B------:R-:W-:-:S13]  /*2360*/  ISETP.NE.U32.AND P0, PT, R19, RZ, PT ;  /* 0x000000ff1300720c */ /* 0x000fda0003f05070 */
[----:B------:R-:W-:Y:S05]  /*2370*/  @!P0 BRA `(.L_x_221) ;  /* 0x00000000003c8947 */ /* 0x000fea0003800000 */
[----:B------:R-:W-:Y:S01]  /*2380*/  IMAD.MOV.U32 R24, RZ, RZ, R25 ;  /* 0x000000ffff187224 */ /* 0x000fe200078e0019 */
[----:B------:R-:W-:Y:S02]  /*2390*/  MOV R23, R0 ;  /* 0x0000000000177202 */ /* 0x000fe40000000f00 */
[----:B------:R-:W-:Y:S02]  /*23a0*/  MOV R22, 0x23c0 ;  /* 0x000023c000167802 */ /* 0x000fe40000000f00 */
[----:B------:R-:W-:Y:S05]  /*23b0*/  CALL.REL.NOINC `($__internal_4_$__cuda_sm20_div_s64) ;  /* 0x0000002000647944 */ /* 0x000fea0003c00000 */
        /* <DEDUP_REMOVED lines=11> */
.L_x_221:
        /* <DEDUP_REMOVED lines=22> */
.L_x_222:
[----:B------:R-:W-:Y:S05]  /*25d0*/  BSYNC B0 ;  /* 0x0000000000007941 */ /* 0x000fea0003800000 */
.L_x_220:
        /* <DEDUP_REMOVED lines=11> */
[----:B------:R-:W-:Y:S05]  /*2690*/  CALL.REL.NOINC `($__internal_4_$__cuda_sm20_div_s64) ;  /* 0x0000001c00ac7944 */ /* 0x000fea0003c00000 */
[----:B------:R-:W-:-:S04]  /*26a0*/  IADD3 R17, P0, RZ, -R20, RZ ;  /* 0x80000014ff117210 */ /* 0x000fc80007f1e0ff */
[----:B------:R-:W-:Y:S01]  /*26b0*/  IADD3.X R18, RZ, ~R21, RZ, P0, !PT ;  /* 0x80000015ff127210 */ /* 0x000fe200007fe4ff */
[----:B------:R-:W-:-:S04]  /*26c0*/  IMAD.WIDE.U32 R36, R5, R17, R36 ;  /* 0x0000001105247225 */ /* 0x000fc800078e0024 */
[----:B------:R-:W-:-:S04]  /*26d0*/  IMAD R18, R18, R5, RZ ;  /* 0x0000000512127224 */ /* 0x000fc800078e02ff */
[----:B------:R-:W-:-:S05]  /*26e0*/  IMAD R4, R4, R17, R18 ;  /* 0x0000001104047224 */ /* 0x000fca00078e0212 */
[----:B------:R-:W-:Y:S01]  /*26f0*/  IADD3 R4, R37, R4, RZ ;  /* 0x0000000425047210 */ /* 0x000fe20007ffe0ff */
[----:B------:R-:W-:Y:S05]  /*2700*/  BRA `(.L_x_225) ;  /* 0x0000000000587947 */ /* 0x000fea0003800000 */
.L_x_224:
        /* <DEDUP_REMOVED lines=22> */
.L_x_225:
[----:B------:R-:W-:Y:S05]  /*2870*/  BSYNC B0 ;  /* 0x0000000000007941 */ /* 0x000fea0003800000 */
.L_x_223:
        /* <DEDUP_REMOVED lines=38> */
[----:B------:R-:W-:Y:S05]  /*2ae0*/  CALL.REL.NOINC `($__internal_4_$__cuda_sm20_div_s64) ;  /* 0x0000001800987944 */ /* 0x000fea0003c00000 */
        /* <DEDUP_REMOVED lines=12> */
.L_x_227:
        /* <DEDUP_REMOVED lines=23> */
.L_x_228:
[----:B------:R-:W-:Y:S05]  /*2d20*/  BSYNC B0 ;  /* 0x0000000000007941 */ /* 0x000fea0003800000 */
.L_x_226:
        /* <DEDUP_REMOVED lines=19> */
.L_x_230:
        /* <DEDUP_REMOVED lines=22> */
.L_x_231:
[----:B------:R-:W-:Y:S05]  /*2fc0*/  BSYNC B0 ;  /* 0x0000000000007941 */ /* 0x000fea0003800000 */
.L_x_229:
        /* <DEDUP_REMOVED lines=20> */
.L_x_233:
        /* <DEDUP_REMOVED lines=23> */
.L_x_234:
[----:B------:R-:W-:Y:S05]  /*3280*/  BSYNC B0 ;  /* 0x0000000000007941 */ /* 0x000fea0003800000 */
.L_x_232:
        /* <DEDUP_REMOVED lines=39> */
.L_x_236:
        /* <DEDUP_REMOVED lines=23> */
.L_x_237:
[----:B------:R-:W-:Y:S05]  /*3670*/  BSYNC B0 ;  /* 0x0000000000007941 */ /* 0x000fea0003800000 */
.L_x_235:
        /* <DEDUP_REMOVED lines=26> */
.L_x_239:
        /* <DEDUP_REMOVED lines=23> */
.L_x_240:
[----:B------:R-:W-:Y:S05]  /*3990*/  BSYNC B0 ;  /* 0x0000000000007941 */ /* 0x000fea0003800000 */
.L_x_238:
        /* <DEDUP_REMOVED lines=21> */
.L_x_216:
[----:B------:R-:W-:Y:S02]  /*3af0*/  ULDC.64 UR4, c[0x0][0x2b0] ;  /* 0x0000ac0000047ab9 */ /* 0x000fe40000000a00 */
[----:B------:R-:W-:-:S04]  /*3b00*/  LEA R2, P0, R30, UR4, 0x2 ;  /* 0x000000041e027c11 */ /* 0x000fc8000f8010ff */
[----:B------:R-:W-:-:S05]  /*3b10*/  LEA.HI.X R3, R30, UR5, R31, 0x2, P0 ;  /* 0x000000051e037c11 */ /* 0x000fca00080f141f */
[----:B------:R0:W-:Y:S04]  /*3b20*/  STG.E desc[UR8][R2.64], R28 ;  /* 0x0000001c02007986 */ /* 0x0001e8000c101908 */
.L_x_215:
[----:B------:R-:W-:Y:S05]  /*3b30*/  BSYNC B1 ;  /* 0x0000000000017941 */ /* 0x000fea0003800000 */
.L_x_214:
        /* <DEDUP_REMOVED lines=20> */
.L_x_242:
[----:B------:R-:W-:Y:S05]  /*3c80*/  BSYNC B0 ;  /* 0x0000000000007941 */ /* 0x000fea0003800000 */
.L_x_241:
        /* <DEDUP_REMOVED lines=34> */
.L_x_246:
        /* <DEDUP_REMOVED lines=11> */
.L_x_245:
[----:B------:R-:W-:Y:S05]  /*3f60*/  BSYNC B0 ;  /* 0x0000000000007941 */ /* 0x000fea0003800000 */
.L_x_244:
        /* <DEDUP_REMOVED lines=8> */
.L_x_243:
        /* <DEDUP_REMOVED lines=86> */
        .weak           $__internal_4_$__cuda_sm20_div_s64
        .type           $__internal_4_$__cuda_sm20_div_s64,@function
        .size           $__internal_4_$__cuda_sm20_div_s64,(.L_x_8316 - $__internal_4_$__cuda_sm20_div_s64)
$__internal_4_$__cuda_sm20_div_s64:
        /* <DEDUP_REMOVED lines=83> */
[----:B------:R-:W-:Y:S06]  /*4a80*/  RET.REL.NODEC R26 `(_ZN5flash32flash_fwd_splitkv_combine_kernelI23Flash_fwd_kernel_traitsILi128ELi64ELi128ELi4ELb0ELb0EN7cutlass6half_tE19Flash_kernel_traitsILi128ELi64ELi128ELi4ES3_EELi4ELi3ELb0EEEvNS_16Flash_fwd_paramsE) ;  /* 0xffffffb41a5c7950 */ /* 0x000fec0003c3ffff */
.L_x_247:
        /* <DEDUP_REMOVED lines=15> */
.L_x_8316:


//--------------------- .text._ZN5flash32flash_fwd_splitkv_combine_kernelI23Flash_fwd_kernel_traitsILi128ELi64ELi128ELi4ELb0ELb0EN7cutlass6half_tE19Flash_kernel_traitsILi128ELi64ELi128ELi4ES3_EELi4ELi2ELb0EEEvNS_16Flash_fwd_paramsE --------------------------
	.section	.text._ZN5flash32flash_fwd_splitkv_combine_kernelI23Flash_fwd_kernel_traitsILi128ELi64ELi128ELi4ELb0ELb0EN7cutlass6half_tE19Flash_kernel_traitsILi128ELi64ELi128ELi4ES3_EELi4ELi2ELb0EEEvNS_16Flash_fwd_paramsE,"ax",@progbits
	.align	128
        .global         _ZN5flash32flash_fwd_splitkv_combine_kernelI23Flash_fwd_kernel_traitsILi128ELi64ELi128ELi4ELb0ELb0EN7cutlass6half_tE19Flash_kernel_traitsILi128ELi64ELi128ELi4ES3_EELi4ELi2ELb0EEEvNS_16Flash_fwd_paramsE
        .type           _ZN5flash32flash_fwd_splitkv_combine_kernelI23Flash_fwd_kernel_traitsILi128ELi64ELi128ELi4ELb0ELb0EN7cutlass6half_tE19Flash_kernel_traitsILi128ELi64ELi128ELi4ES3_EELi4ELi2ELb0EEEvNS_16Flash_fwd_paramsE,@function
        .size           _ZN5flash32flash_fwd_splitkv_combine_kernelI23Flash_fwd_kernel_traitsILi128ELi64ELi128ELi4ELb0ELb0EN7cutlass6half_tE19Flash_kernel_traitsILi128ELi64ELi128ELi4ES3_EELi4ELi2ELb0EEEvNS_16Flash_fwd_paramsE,(.L_x_8317 - _ZN5flash32flash_fwd_splitkv_combine_kernelI23Flash_fwd_kernel_traitsILi128ELi64ELi128ELi4ELb0ELb0EN7cutlass6half_tE19Flash_kernel_traitsILi128ELi64ELi128ELi4ES3_EELi4ELi2ELb0EEEvNS_16Flash_fwd_paramsE)
        .other          _ZN5flash32flash_fwd_splitkv_combine_kernelI23Flash_fwd_kernel_traitsILi128ELi64ELi128ELi4ELb0ELb0EN7cutlass6half_tE19Flash_kernel_traitsILi128ELi64ELi128ELi4ES3_EELi4ELi2ELb0EEEvNS_16Flash_fwd_paramsE,@"STO_CUDA_ENTRY STV_DEFAULT"
_ZN5flash32flash_fwd_splitkv_combine_kernelI23Flash_fwd_kernel_traitsILi128ELi64ELi128ELi4ELb0ELb0EN7cutlass6half_tE19Flash_kernel_traitsILi128ELi64ELi128ELi4ES3_EELi4ELi2ELb0EEEvNS_16Flash_fwd_paramsE:
.text._ZN5flash32flash_fwd_splitkv_combine_kernelI23Flash_fwd_kernel_traitsILi128ELi64ELi128ELi4ELb0ELb0EN7cutlass6half_tE19Flash_kernel_traitsILi128ELi64ELi128ELi4ES3_EELi4ELi2ELb0EEEvNS_16Flash_fwd_paramsE:
        /* <DEDUP_REMOVED lines=23> */
[----:B------:R-:W-:Y:S05]  /*0170*/  CALL.REL.NOINC `($__internal_5_$__cuda_sm20_div_s64) ;  /* 0x0000004000787944 */ /* 0x000fea0003c00000 */
[----:B------:R-:W-:Y:S02]  /*0180*/  MOV R22, R0 ;  /* 0x0000000000167202 */ /* 0x000fe40000000f00 */
[----:B------:R-:W-:Y:S01]  /*0190*/  MOV R23, R25 ;  /* 0x0000001900177202 */ /* 0x000fe20000000f00 */
[----:B------:R-:W-:Y:S06]  /*01a0*/  BRA `(.L_x_249) ;  /* 0x00000000004c7947 */ /* 0x000fec0003800000 */
.L_x_248:
        /* <DEDUP_REMOVED lines=19> */
.L_x_249:
        /* <DEDUP_REMOVED lines=9> */
[----:B------:R-:W-:Y:S02]  /*0370*/  MOV R46, R22 ;  /* 0x00000016002e7202 */ /* 0x000fe40000000f00 */
[----:B------:R-:W-:Y:S02]  /*0380*/  MOV R22, 0x3a0 ;  /* 0x000003a000167802 */ /* 0x000fe40000000f00 */
[----:B------:R-:W-:Y:S05]  /*0390*/  CALL.REL.NOINC `($__internal_5_$__cuda_sm20_div_s64) ;  /* 0x0000003c00f07944 */ /* 0x000fea0003c00000 */
[----:B------:R-:W-:Y:S02]  /*03a0*/  MOV R8, R0 ;  /* 0x0000000000087202 */ /* 0x000fe40000000f00 */
[----:B------:R-:W-:Y:S01]  /*03b0*/  MOV R9, R25 ;  /* 0x0000001900097202 */ /* 0x000fe20000000f00 */
[----:B------:R-:W-:Y:S05]  /*03c0*/  BRA `(.L_x_252) ;  /* 0x00000000004c7947 */ /* 0x000fea0003800000 */
.L_x_251:
        /* <DEDUP_REMOVED lines=19> */
.L_x_252:
[----:B------:R-:W-:Y:S05]  /*0500*/  BSYNC B0 ;  /* 0x0000000000007941 */ /* 0x000fea0003800000 */
.L_x_250:
        /* <DEDUP_REMOVED lines=43> */
[----:B------:R-:W-:Y:S05]  /*07c0*/  BRA `(.L_x_255) ;  /* 0x00000000004c7947 */ /* 0x000fea0003800000 */
.L_x_254:
        /* <DEDUP_REMOVED lines=19> */
.L_x_255:
[----:B------:R-:W-:Y:S05]  /*0900*/  BSYNC B0 ;  /* 0x0000000000007941 */ /* 0x000fea0003800000 */
.L_x_253:
        /* <DEDUP_REMOVED lines=37> */
[----:B------:R-:W-:-:S03]  /*0b60*/  IMAD.MOV R5, RZ, RZ, -R5 ;  /* 0x000000ffff057224 */ /* 0x000fc600078e0a05 */
        /* <DEDUP_REMOVED lines=9> */
[----:B------:R-:W-:Y:S01]  /*0c00*/  IMAD R10, R17, R5, R7 ;  /* 0x00000005110a7224 */ /* 0x000fe200078e0207 */
[----:B------:R-:W-:Y:S01]  /*0c10*/  LOP3.LUT R5, R4, R11, RZ, 0x3c, !PT ;  /* 0x0000000b04057212 */ /* 0x000fe200078e3cff */
[----:B------:R-:W-:-:S03]  /*0c20*/  IMAD R7, R0, UR4, RZ ;  /* 0x0000000400077c24 */ /* 0x000fc6000f8e02ff */
[----:B------:R-:W-:Y:S02]  /*0c30*/  ISETP.GT.U32.AND P1, PT, R11, R10, PT ;  /* 0x0000000a0b00720c */ /* 0x000fe40003f24070 */
[----:B------:R-:W-:-:S11]  /*0c40*/  ISETP.GE.AND P0, PT, R5, RZ, PT ;  /* 0x000000ff0500720c */ /* 0x000fd60003f06270 */
[-C--:B------:R-:W-:Y:S01]  /*0c50*/  @!P1 IADD3 R10, R10, -R11.reuse, RZ ;  /* 0x8000000b0a0a9210 */ /* 0x080fe20007ffe0ff */
        /* <DEDUP_REMOVED lines=17> */
[----:B------:R-:W-:Y:S02]  /*0d70*/  MOV R22, 0xd90 ;  /* 0x00000d9000167802 */ /* 0x000fe40000000f00 */
[----:B------:R-:W-:Y:S05]  /*0d80*/  CALL.REL.NOINC `($__internal_5_$__cuda_sm20_div_s64) ;  /* 0x0000003400747944 */ /* 0x000fea0003c00000 */
[----:B------:R-:W-:Y:S02]  /*0d90*/  MOV R38, R0 ;  /* 0x0000000000267202 */ /* 0x000fe40000000f00 */
[----:B------:R-:W-:Y:S01]  /*0da0*/  MOV R39, R25 ;  /* 0x0000001900277202 */ /* 0x000fe20000000f00 */
[----:B------:R-:W-:Y:S05]  /*0db0*/  BRA `(.L_x_258) ;  /* 0x00000000004c7947 */ /* 0x000fea0003800000 */
.L_x_257:
        /* <DEDUP_REMOVED lines=19> */
.L_x_258:
[----:B------:R-:W-:Y:S05]  /*0ef0*/  BSYNC B0 ;  /* 0x0000000000007941 */ /* 0x000fea0003800000 */
.L_x_256:
[-C--:B------:R-:W-:Y:S01]  /*0f00*/  IABS R5, R7.reuse ;  /* 0x0000000700057213 */ /* 0x080fe20000000000 */
[----:B------:R-:W-:Y:S01]  /*0f10*/  BSSY B0, `(.L_x_259) ;  /* 0x000003c000007945 */ /* 0x000fe20003800000 */
[----:B------:R-:W-:Y:S02]  /*0f20*/  IABS R0, R7 ;  /* 0x0000000700007213 */ /* 0x000fe40000000000 */
[----:B------:R-:W0:Y:S01]  /*0f30*/  I2F.RP R13, R5 ;  /* 0x00000005000d7306 */ /* 0x000e220000209400 */
[----:B------:R-:W-:Y:S02]  /*0f40*/  IMAD.IADD R6, R6, 0x1, R5 ;  /* 0x0000000106067824 */ /* 0x000fe400078e0205 */
        /* <DEDUP_REMOVED lines=35> */
[----:B------:R-:W-:Y:S01]  /*1180*/  MOV R24, R0 ;  /* 0x0000000000187202 */ /* 0x000fe20000000f00 */
[----:B------:R-:W-:Y:S05]  /*1190*/  BRA `(.L_x_261) ;  /* 0x00000000004c7947 */ /* 0x000fea0003800000 */
.L_x_260:
        /* <DEDUP_REMOVED lines=19> */
.L_x_261:
[----:B------:R-:W-:Y:S05]  /*12d0*/  BSYNC B0 ;  /* 0x0000000000007941 */ /* 0x000fea0003800000 */
.L_x_259:
[----:B------:R-:W0:Y:S01]  /*12e0*/  LDC R11, c[0x0][0x2c4] ;  /* 0x0000b100ff0b7b82 */ /* 0x000e220000000800 */
[----:B------:R-:W-:Y:S01]  /*12f0*/  ISETP.GT.AND P3, PT, R7, RZ, PT ;  /* 0x000000ff0700720c */ /* 0x000fe20003f64270 */
[----:B------:R-:W-:Y:S01]  /*1300*/  ULDC UR4, c[0x0][0x3c4] ;  /* 0x0000f10000047ab9 */ /* 0x000fe20000000800 */
[----:B------:R-:W-:Y:S01]  /*1310*/  ULDC.64 UR8, c[0x0][0x208] ;  /* 0x0000820000087ab9 */ /* 0x000fe20000000a00 */
[----:B------:R-:W-:Y:S01]  /*1320*/  BSSY B0, `(.L_x_262) ;  /* 0x0000041000007945 */ /* 0x000fe20003800000 */
[----:B------:R-:W-:Y:S02]  /*1330*/  IMAD.MOV.U32 R23, RZ, RZ, -0x800000 ;  /* 0xff800000ff177424 */ /* 0x000fe400078e00ff */
[----:B------:R-:W-:Y:S01]  /*1340*/  IMAD.MOV.U32 R29, RZ, RZ, -0x800000 ;  /* 0xff800000ff1d7424 */ /* 0x000fe200078e00ff */
[----:B0-----:R-:W-:-:S04]  /*1350*/  IABS R0, R11 ;  /* 0x0000000b00007213 */ /* 0x001fc80000000000 */
[----:B------:R-:W0:Y:S08]  /*1360*/  I2F.RP R10, R0 ;  /* 0x00000000000a7306 */ /* 0x000e300000209400 */
[----:B0-----:R-:W0:Y:S02]  /*1370*/  MUFU.RCP R20, R10 ;  /* 0x0000000a00147308 */ /* 0x001e240000001000 */
[----:B0-----:R-:W-:Y:S01]  /*1380*/  VIADD R20, R20, 0xffffffe ;  /* 0x0ffffffe14147836 */ /* 0x001fe20000000000 */
[----:B------:R-:W-:-:S05]  /*1390*/  MOV R10, 0x400 ;  /* 0x00000400000a7802 */ /* 0x000fca0000000f00 */
        /* <DEDUP_REMOVED lines=8> */
[----:B------:R-:W-:Y:S01]  /*1420*/  LEA.HI.SX32 R6, R7, 0x1, 0x1 ;  /* 0x0000000107067811 */ /* 0x000fe200078f0aff */
[----:B------:R-:W-:Y:S02]  /*1430*/  IMAD.HI.U32 R9, R8, R5, RZ ;  /* 0x0000000508097227 */ /* 0x000fe400078e00ff */
[----:B------:R-:W0:Y:S02]  /*1440*/  S2R R8, SR_TID.X ;  /* 0x0000000000087919 */ /* 0x000e240000002100 */
[----:B------:R-:W-:-:S04]  /*1450*/  IMAD.MOV R13, RZ, RZ, -R9 ;  /* 0x000000ffff0d7224 */ /* 0x000fc800078e0a09 */
[C---:B------:R-:W-:Y:S02]  /*1460*/  IMAD R13, R0.reuse, R13, R5 ;  /* 0x0000000d000d7224 */ /* 0x040fe400078e0205 */
[----:B------:R-:W1:Y:S03]  /*1470*/  S2R R5, SR_CgaCtaId ;  /* 0x0000000000057919 */ /* 0x000e660000008800 */
[----:B------:R-:W-:-:S13]  /*1480*/  ISETP.GT.U32.AND P0, PT, R0, R13, PT ;  /* 0x0000000d0000720c */ /* 0x000fda0003f04070 */
[----:B------:R-:W-:Y:S02]  /*1490*/  @!P0 IMAD.IADD R13, R13, 0x1, -R0 ;  /* 0x000000010d0d8824 */ /* 0x000fe400078e0a00 */
[----:B------:R-:W-:Y:S01]  /*14a0*/  @!P0 VIADD R9, R9, 0x1 ;  /* 0x0000000109098836 */ /* 0x000fe20000000000 */
[----:B------:R-:W-:Y:S02]  /*14b0*/  ISETP.NE.AND P0, PT, R11, RZ, PT ;  /* 0x000000ff0b00720c */ /* 0x000fe40003f05270 */
[----:B------:R-:W-:Y:S02]  /*14c0*/  ISETP.GE.U32.AND P2, PT, R13, R0, PT ;  /* 0x000000000d00720c */ /* 0x000fe40003f46070 */
[----:B------:R-:W-:Y:S02]  /*14d0*/  SHF.R.S32.HI R0, RZ, 0x1f, R7 ;  /* 0x0000001fff007819 */ /* 0x000fe40000011407 */
[----:B0-----:R-:W-:Y:S02]  /*14e0*/  SHF.R.S32.HI R13, RZ, 0x1f, R8 ;  /* 0x0000001fff0d7819 */ /* 0x001fe40000011408 */
[----:B------:R-:W-:-:S02]  /*14f0*/  @!P3 IADD3 R6, R0, RZ, RZ ;  /* 0x000000ff0006b210 */ /* 0x000fc40007ffe0ff */
[----:B------:R-:W-:Y:S02]  /*1500*/  LEA.HI R0, R13, R8, RZ, 0x2 ;  /* 0x000000080d007211 */ /* 0x000fe400078f10ff */
[----:B------:R-:W-:Y:S02]  /*1510*/  ISETP.GT.AND P3, PT, R8, 0xf, PT ;  /* 0x0000000f0800780c */ /* 0x000fe40003f64270 */
[----:B------:R-:W-:Y:S01]  /*1520*/  LOP3.LUT R31, R0, 0xfffffffc, RZ, 0xc0, !PT ;  /* 0xfffffffc001f7812 */ /* 0x000fe200078ec0ff */
[----:B------:R-:W-:Y:S01]  /*1530*/  @P2 VIADD R9, R9, 0x1 ;  /* 0x0000000109092836 */ /* 0x000fe20000000000 */
[----:B------:R-:W-:Y:S02]  /*1540*/  SHF.R.S32.HI R0, RZ, 0x2, R0 ;  /* 0x00000002ff007819 */ /* 0x000fe40000011400 */
[----:B-1----:R-:W-:Y:S01]  /*1550*/  LEA R5, R5, R10, 0x18 ;  /* 0x0000000a05057211 */ /* 0x002fe200078ec0ff */
[----:B------:R-:W-:Y:S01]  /*1560*/  @!P1 IMAD.MOV R9, RZ, RZ, -R9 ;  /* 0x000000ffff099224 */ /* 0x000fe200078e0a09 */
[----:B------:R-:W-:Y:S01]  /*1570*/  @!P0 LOP3.LUT R9, RZ, R11, RZ, 0x33, !PT ;  /* 0x0000000bff098212 */ /* 0x000fe200078e33ff */
[----:B------:R-:W-:Y:S01]  /*1580*/  IMAD.IADD R31, R8, 0x1, -R31 ;  /* 0x00000001081f7824 */ /* 0x000fe200078e0a1f */
[----:B------:R-:W-:-:S03]  /*1590*/  ISETP.GE.AND P0, PT, R0, UR4, PT ;  /* 0x0000000400007c0c */ /* 0x000fc6000bf06270 */
[----:B------:R-:W-:Y:S02]  /*15a0*/  IMAD R9, R6, R9, RZ ;  /* 0x0000000906097224 */ /* 0x000fe400078e02ff */
[C-C-:B------:R-:W-:Y:S02]  /*15b0*/  @!P3 IMAD R22, R0.reuse, 0x14, R5.reuse ;  /* 0x000000140016b824 */ /* 0x140fe400078e0205 */
[C---:B------:R-:W-:Y:S01]  /*15c0*/  IMAD R5, R31.reuse, 0x14, R5 ;  /* 0x000000141f057824 */ /* 0x040fe200078e0205 */
[----:B------:R-:W-:Y:S02]  /*15d0*/  IABS R27, R9 ;  /* 0x00000009001b7213 */ /* 0x000fe40000000000 */
[----:B------:R-:W-:Y:S01]  /*15e0*/  @!P3 LEA R22, R31, R22, 0x2 ;  /* 0x000000161f16b211 */ /* 0x000fe200078e10ff */
[----:B------:R-:W-:Y:S02]  /*15f0*/  IMAD R30, R0, 0x4, R5 ;  /* 0x00000004001e7824 */ /* 0x000fe400078e0205 */
        /* <DEDUP_REMOVED lines=19> */
.L_x_263:
[----:B------:R-:W-:Y:S05]  /*1730*/  BSYNC B0 ;  /* 0x0000000000007941 */ /* 0x000fea0003800000 */
.L_x_262:
[----:B-----5:R1:W-:Y:S01]  /*1740*/  @!P3 STS [R22], R23 ;  /* 0x000000171600b388 */ /* 0x0203e20000000800 */
[----:B------:R-:W2:Y:S01]  /*1750*/  LDC R5, c[0x0][0x270] ;  /* 0x00009c00ff057b82 */ /* 0x000ea20000000800 */
[----:B------:R-:W1:Y:S01]  /*1760*/  I2F.RP R10, R27 ;  /* 0x0000001b000a7306 */ /* 0x000e620000209400 */
[----:B------:R-:W-:Y:S06]  /*1770*/  BSSY B1, `(.L_x_264) ;  /* 0x000022d000017945 */ /* 0x000fec0003800000 */
[----:B------:R-:W-:Y:S01]  /*1780*/  BAR.SYNC.DEFER_BLOCKING 0x0 ;  /* 0x0000000000007b1d */ /* 0x000fe20000010000 */
[----:B--2---:R-:W-:-:S05]  /*1790*/  IABS R21, R5 ;  /* 0x0000000500157213 */ /* 0x004fca0000000000 */
[----:B-1----:R-:W1:Y:S01]  /*17a0*/  MUFU.RCP R22, R10 ;  /* 0x0000000a00167308 */ /* 0x002e620000001000 */
[----:B------:R-:W2:Y:S07]  /*17b0*/  @!P3 LDS R29, [R30] ;  /* 0x000000001e1db984 */ /* 0x000eae0000000800 */
[----:B------:R-:W3:Y:S01]  /*17c0*/  I2F.U32.RP R26, R21 ;  /* 0x00000015001a7306 */ /* 0x000ee20000209000 */
[----:B-1----:R-:W-:Y:S01]  /*17d0*/  VIADD R22, R22, 0xffffffe ;  /* 0x0ffffffe16167836 */ /* 0x002fe20000000000 */
[----:B------:R-:W-:-:S06]  /*17e0*/  IABS R10, R4 ;  /* 0x00000004000a7213 */ /* 0x000fcc0000000000 */
[----:B------:R-:W0:Y:S08]  /*17f0*/  F2I.FTZ.U32.TRUNC.NTZ R23, R22 ;  /* 0x0000001600177305 */ /* 0x000e30000021f000 */
[----:B---3--:R-:W1:Y:S01]  /*1800*/  MUFU.RCP R42, R26 ;  /* 0x0000001a002a7308 */ /* 0x008e620000001000 */
[----:B0-----:R-:W-:Y:S02]  /*1810*/  IMAD.MOV R34, RZ, RZ, -R23 ;  /* 0x000000ffff227224 */ /* 0x001fe400078e0a17 */
[----:B------:R-:W-:-:S02]  /*1820*/  IMAD.MOV.U32 R22, RZ, RZ, RZ ;  /* 0x000000ffff167224 */ /* 0x000fc400078e00ff */
[----:B------:R-:W-:Y:S01]  /*1830*/  IMAD R34, R34, R27, RZ ;  /* 0x0000001b22227224 */ /* 0x000fe200078e02ff */
[----:B--2---:R-:W0:Y:S03]  /*1840*/  SHFL.BFLY PT, R6, R29, 0x2, 0x1f ;  /* 0x0c401f001d067f89 */ /* 0x004e2600000e0000 */
[----:B------:R-:W-:Y:S01]  /*1850*/  IMAD.HI.U32 R34, R23, R34, R22 ;  /* 0x0000002217227227 */ /* 0x000fe200078e0016 */
[----:B------:R-:W-:Y:S02]  /*1860*/  IABS R22, R9 ;  /* 0x0000000900167213 */ /* 0x000fe40000000000 */
[----:B------:R-:W-:Y:S01]  /*1870*/  IABS R23, R20 ;  /* 0x0000001400177213 */ /* 0x000fe20000000000 */
[----:B-1----:R-:W-:Y:S02]  /*1880*/  VIADD R42, R42, 0xffffffe ;  /* 0x0ffffffe2a2a7836 */ /* 0x002fe40000000000 */
[----:B------:R-:W-:-:S02]  /*1890*/  IMAD.MOV R22, RZ, RZ, -R22 ;  /* 0x000000ffff167224 */ /* 0x000fc400078e0a16 */
[----:B------:R-:W1:Y:S01]  /*18a0*/  F2I.FTZ.U32.TRUNC.NTZ R43, R42 ;  /* 0x0000002a002b7305 */ /* 0x000e62000021f000 */
[----:B------:R-:W-:-:S04]  /*18b0*/  IMAD.HI.U32 R34, R34, R23, RZ ;  /* 0x0000001722227227 */ /* 0x000fc800078e00ff */
[----:B------:R-:W-:-:S05]  /*18c0*/  IMAD R22, R34, R22, R23 ;  /* 0x0000001622167224 */ /* 0x000fca00078e0217 */
[----:B------:R-:W-:Y:S02]  /*18d0*/  ISETP.GT.U32.AND P2, PT, R27, R22, PT ;  /* 0x000000161b00720c */ /* 0x000fe40003f44070 */
[----:B0-----:R-:W-:Y:S01]  /*18e0*/  FMNMX.FTZ R13, R6, R29, !PT ;  /* 0x0000001d060d7209 */ /* 0x001fe20007810000 */
[----:B-1----:R-:W-:Y:S02]  /*18f0*/  IMAD.MOV R32, RZ, RZ, -R43 ;  /* 0x000000ffff207224 */ /* 0x002fe400078e0a2b */
[----:B------:R-:W-:Y:S02]  /*1900*/  IMAD.MOV.U32 R42, RZ, RZ, RZ ;  /* 0x000000ffff2a7224 */ /* 0x000fe400078e00ff */
[----:B------:R-:W0:Y:S01]  /*1910*/  SHFL.BFLY PT, R6, R13, 0x1, 0x1f ;  /* 0x0c201f000d067f89 */ /* 0x000e2200000e0000 */
[----:B------:R-:W-:-:S05]  /*1920*/  IMAD R32, R32, R21, RZ ;  /* 0x0000001520207224 */ /* 0x000fca00078e02ff */
[----:B------:R-:W-:Y:S02]  /*1930*/  @!P2 IMAD.IADD R22, R22, 0x1, -R27 ;  /* 0x000000011616a824 */ /* 0x000fe400078e0a1b */
[----:B------:R-:W-:-:S03]  /*1940*/  IMAD.HI.U32 R32, R43, R32, R42 ;  /* 0x000000202b207227 */ /* 0x000fc600078e002a */
[-C--:B------:R-:W-:Y:S01]  /*1950*/  ISETP.GE.U32.AND P6, PT, R22, R27.reuse, PT ;  /* 0x0000001b1600720c */ /* 0x080fe20003fc6070 */
[----:B------:R-:W-:Y:S01]  /*1960*/  @!P2 VIADD R34, R34, 0x1 ;  /* 0x000000012222a836 */ /* 0x000fe20000000000 */
[----:B------:R-:W-:Y:S01]  /*1970*/  LOP3.LUT R22, R20, R27, RZ, 0x3c, !PT ;  /* 0x0000001b14167212 */ /* 0x000fe200078e3cff */
[----:B------:R-:W-:Y:S01]  /*1980*/  IMAD.HI.U32 R28, R32, R10, RZ ;  /* 0x0000000a201c7227 */ /* 0x000fe200078e00ff */
[----:B------:R-:W-:Y:S02]  /*1990*/  LOP3.LUT R20, R20, R5, RZ, 0x3c, !PT ;  /* 0x0000000514147212 */ /* 0x000fe400078e3cff */
[----:B------:R-:W-:Y:S01]  /*19a0*/  ISETP.GE.AND P2, PT, R22, RZ, PT ;  /* 0x000000ff1600720c */ /* 0x000fe20003f46270 */
[----:B------:R-:W-:-:S06]  /*19b0*/  IMAD.HI.U32 R32, R32, R23, RZ ;  /* 0x0000001720207227 */ /* 0x000fcc00078e00ff */
[----:B------:R-:W-:Y:S01]  /*19c0*/  @P6 VIADD R34, R34, 0x1 ;  /* 0x0000000122226836 */ /* 0x000fe20000000000 */
[----:B------:R-:W-:Y:S02]  /*19d0*/  ISETP.NE.AND P6, PT, R9, RZ, PT ;  /* 0x000000ff0900720c */ /* 0x000fe40003fc5270 */
[----:B0-----:R-:W-:Y:S02]  /*19e0*/  FMNMX.FTZ R6, R13, R6, !PT ;  /* 0x000000060d067209 */ /* 0x001fe40007810000 */
[----:B------:R-:W-:Y:S01]  /*19f0*/  IABS R13, R5 ;  /* 0x00000005000d7213 */ /* 0x000fe20000000000 */
[----:B------:R-:W-:Y:S01]  /*1a00*/  @!P2 IMAD.MOV R34, RZ, RZ, -R34 ;  /* 0x000000ffff22a224 */ /* 0x000fe200078e0a22 */
[----:B------:R-:W-:-:S03]  /*1a10*/  FSETP.NEU.FTZ.AND P0, PT, R6, -INF , PT ;  /* 0xff8000000600780b */ /* 0x000fc60003f1d000 */
[----:B------:R-:W-:Y:S01]  /*1a20*/  IMAD.MOV R13, RZ, RZ, -R13 ;  /* 0x000000ffff0d7224 */ /* 0x000fe200078e0a0d */
[----:B------:R-:W-:-:S03]  /*1a30*/  FSEL R6, R6, RZ, P0 ;  /* 0x000000ff06067208 */ /* 0x000fc60000000000 */
[----:B------:R-:W-:Y:S01]  /*1a40*/  IMAD R10, R28, R13, R10 ;  /* 0x0000000d1c0a7224 */ /* 0x000fe200078e020a */
[----:B------:R-:W-:Y:S01]  /*1a50*/  @!P6 LOP3.LUT R34, RZ, R27, RZ, 0x33, !PT ;  /* 0x0000001bff22e212 */ /* 0x000fe200078e33ff */
[----:B------:R-:W-:Y:S01]  /*1a60*/  FADD.FTZ R33, -R6, R29 ;  /* 0x0000001d06217221 */ /* 0x000fe20000010100 */
[----:B------:R-:W-:Y:S01]  /*1a70*/  IMAD R36, R32, R13, R23 ;  /* 0x0000000d20247224 */ /* 0x000fe200078e0217 */
[----:B------:R-:W-:Y:S02]  /*1a80*/  ISETP.GT.AND P6, PT, R9, RZ, PT ;  /* 0x000000ff0900720c */ /* 0x000fe40003fc4270 */
[----:B------:R-:W-:Y:S01]  /*1a90*/  FMUL.FTZ R33, R33, 1.4426950216293334961 ;  /* 0x3fb8aa3b21217820 */ /* 0x000fe20000410000 */
[C---:B------:R-:W-:Y:S02]  /*1aa0*/  ISETP.GT.U32.AND P1, PT, R21.reuse, R10, PT ;  /* 0x0000000a1500720c */ /* 0x040fe40003f24070 */
[----:B------:R-:W-:Y:S02]  /*1ab0*/  ISETP.GT.U32.AND P0, PT, R21, R36, PT ;  /* 0x000000241500720c */ /* 0x000fe40003f04070 */
[----:B------:R-:W-:Y:S01]  /*1ac0*/  SHF.R.S32.HI R23, RZ, 0x1f, R3 ;  /* 0x0000001fff177819 */ /* 0x000fe20000011403 */
[----:B------:R-:W0:Y:S08]  /*1ad0*/  MUFU.EX2 R33, R33 ;  /* 0x0000002100217308 */ /* 0x000e300000000800 */
[----:B------:R-:W-:-:S02]  /*1ae0*/  @!P1 IMAD.IADD R10, R10, 0x1, -R21 ;  /* 0x000000010a0a9824 */ /* 0x000fc400078e0a15 */
[----:B------:R-:W-:Y:S02]  /*1af0*/  @!P0 IMAD.IADD R36, R36, 0x1, -R21 ;  /* 0x0000000124248824 */ /* 0x000fe400078e0a15 */
[----:B------:R-:W-:Y:S01]  /*1b00*/  @!P0 VIADD R32, R32, 0x1 ;  /* 0x0000000120208836 */ /* 0x000fe20000000000 */
[-C--:B------:R-:W-:Y:S01]  /*1b10*/  ISETP.GE.U32.AND P4, PT, R10, R21.reuse, PT ;  /* 0x000000150a00720c */ /* 0x080fe20003f86070 */
[----:B------:R-:W-:Y:S01]  /*1b20*/  @!P1 VIADD R28, R28, 0x1 ;  /* 0x000000011c1c9836 */ /* 0x000fe20000000000 */
[----:B------:R-:W-:Y:S01]  /*1b30*/  ISETP.GE.U32.AND P5, PT, R36, R21, PT ;  /* 0x000000152400720c */ /* 0x000fe20003fa6070 */
[----:B0-----:R-:W0:Y:S01]  /*1b40*/  SHFL.BFLY PT, R26, R33, 0x2, 0x1f ;  /* 0x0c401f00211a7f89 */ /* 0x001e2200000e0000 */
[----:B------:R-:W-:Y:S02]  /*1b50*/  LOP3.LUT R10, R4, R5, RZ, 0x3c, !PT ;  /* 0x00000005040a7212 */ /* 0x000fe400078e3cff */
[----:B------:R-:W1:Y:S01]  /*1b60*/  LDC.U8 R4, c[0x0][0x3d9] ;  /* 0x0000f640ff047b82 */ /* 0x000e620000000000 */
[----:B------:R-:W-:-:S02]  /*1b70*/  ISETP.GE.AND P1, PT, R20, RZ, PT ;  /* 0x000000ff1400720c */ /* 0x000fc40003f26270 */
[----:B------:R-:W-:Y:S02]  /*1b80*/  ISETP.GE.AND P0, PT, R10, RZ, PT ;  /* 0x000000ff0a00720c */ /* 0x000fe40003f06270 */
[----:B------:R-:W-:Y:S02]  /*1b90*/  LOP3.LUT R21, RZ, R5, RZ, 0x33, !PT ;  /* 0x00000005ff157212 */ /* 0x000fe400078e33ff */
[----:B------:R-:W-:Y:S01]  /*1ba0*/  @P4 VIADD R28, R28, 0x1 ;  /* 0x000000011c1c4836 */ /* 0x000fe20000000000 */
[----:B------:R-:W-:Y:S01]  /*1bb0*/  ISETP.NE.AND P4, PT, R5, RZ, PT ;  /* 0x000000ff0500720c */ /* 0x000fe20003f85270 */
[----:B------:R-:W-:Y:S01]  /*1bc0*/  @P5 VIADD R32, R32, 0x1 ;  /* 0x0000000120205836 */ /* 0x000fe20000000000 */
[C---:B------:R-:W-:Y:S02]  /*1bd0*/  LOP3.LUT P5, RZ, R8.reuse, 0x3, RZ, 0xc0, !PT ;  /* 0x0000000308ff7812 */ /* 0x040fe400078ac0ff */
[C---:B------:R-:W-:Y:S02]  /*1be0*/  LEA.HI.SX32 R10, R3.reuse, 0x1, 0x1 ;  /* 0x00000001030a7811 */ /* 0x040fe400078f0aff */
[----:B------:R-:W-:Y:S01]  /*1bf0*/  ISETP.GT.OR P5, PT, R8, 0xf, P5 ;  /* 0x0000000f0800780c */ /* 0x000fe20002fa4670 */
[----:B------:R-:W-:Y:S01]  /*1c00*/  @!P1 IMAD.MOV R32, RZ, RZ, -R32 ;  /* 0x000000ffff209224 */ /* 0x000fe200078e0a20 */
[----:B------:R-:W-:Y:S01]  /*1c10*/  ISETP.LT.U32.AND P1, PT, R24, R34, PT ;  /* 0x000000221800720c */ /* 0x000fe20003f21070 */
[----:B------:R-:W-:Y:S01]  /*1c20*/  @!P0 IMAD.MOV R28, RZ, RZ, -R28 ;  /* 0x000000ffff1c8224 */ /* 0x000fe200078e0a1c */
[----:B------:R-:W-:-:S02]  /*1c30*/  ISETP.GT.AND P0, PT, R3, RZ, PT ;  /* 0x000000ff0300720c */ /* 0x000fc40003f04270 */
[----:B------:R-:W-:Y:S01]  /*1c40*/  SEL R20, R21, R32, !P4 ;  /* 0x0000002015147207 */ /* 0x000fe20006000000 */
[----:B0-----:R-:W-:Y:S01]  /*1c50*/  FADD.FTZ R26, R33, R26 ;  /* 0x0000001a211a7221 */ /* 0x001fe20000010000 */
[----:B------:R-:W-:Y:S01]  /*1c60*/  SEL R22, R21, R28, !P4 ;  /* 0x0000001c15167207 */ /* 0x000fe20006000000 */
[----:B------:R-:W-:Y:S01]  /*1c70*/  IMAD.MOV.U32 R28, RZ, RZ, 0x7f800000 ;  /* 0x7f800000ff1c7424 */ /* 0x000fe200078e00ff */
[----:B-1----:R-:W-:Y:S02]  /*1c80*/  ISETP.NE.AND P4, PT, R4, RZ, PT ;  /* 0x000000ff0400720c */ /* 0x002fe40003f85270 */
[----:B------:R-:W0:Y:S01]  /*1c90*/  SHFL.BFLY PT, R13, R26, 0x1, 0x1f ;  /* 0x0c201f001a0d7f89 */ /* 0x000e2200000e0000 */
[----:B------:R-:W-:Y:S02]  /*1ca0*/  LEA.HI.SX32 R4, R9, 0x1, 0x1 ;  /* 0x0000000109047811 */ /* 0x000fe400078f0aff */
[----:B------:R-:W-:Y:S02]  /*1cb0*/  SEL R27, R11, 0x1, !P4 ;  /* 0x000000010b1b7807 */ /* 0x000fe40006000000 */
[----:B------:R-:W-:Y:S01]  /*1cc0*/  @!P0 IMAD.MOV R10, RZ, RZ, R23 ;  /* 0x000000ffff0a8224 */ /* 0x000fe200078e0217 */
[----:B------:R-:W-:-:S02]  /*1cd0*/  SHF.R.S32.HI R11, RZ, 0x1f, R34 ;  /* 0x0000001fff0b7819 */ /* 0x000fc40000011422 */
[----:B------:R-:W-:Y:S02]  /*1ce0*/  IMAD R23, R22, R27, RZ ;  /* 0x0000001b16177224 */ /* 0x000fe400078e02ff */
[C---:B------:R-:W-:Y:S01]  /*1cf0*/  ISETP.LT.AND.EX P1, PT, R25.reuse, R11, PT, P1 ;  /* 0x0000000b1900720c */ /* 0x040fe20003f21310 */
[----:B------:R-:W-:Y:S02]  /*1d00*/  IMAD R27, R20, R27, RZ ;  /* 0x0000001b141b7224 */ /* 0x000fe400078e02ff */
[----:B------:R-:W-:Y:S01]  /*1d10*/  IMAD R10, R10, R23, RZ ;  /* 0x000000170a0a7224 */ /* 0x000fe200078e02ff */
[----:B------:R-:W-:Y:S01]  /*1d20*/  SEL R11, R25, R11, P1 ;  /* 0x0000000b190b7207 */ /* 0x000fe20000800000 */
[----:B0-----:R-:W-:Y:S01]  /*1d30*/  FADD.FTZ R13, R26, R13 ;  /* 0x0000000d1a0d7221 */ /* 0x001fe20000010000 */
[----:B------:R-:W-:-:S04]  /*1d40*/  SHF.R.S32.HI R26, RZ, 0x1f, R9 ;  /* 0x0000001fff1a7819 */ /* 0x000fc80000011409 */
[----:B------:R-:W-:Y:S01]  /*1d50*/  FSETP.NE.FTZ.AND P2, PT, R13, RZ, PT ;  /* 0x000000ff0d00720b */ /* 0x000fe20003f55000 */
[----:B------:R-:W-:-:S04]  /*1d60*/  @!P6 IMAD.MOV R4, RZ, RZ, R26 ;  /* 0x000000ffff04e224 */ /* 0x000fc800078e021a */
[----:B------:R-:W-:-:S08]  /*1d70*/  IMAD R8, R27, R4, RZ ;  /* 0x000000041b087224 */ /* 0x000fd000078e02ff */
[----:B------:R0:W1:Y:S02]  /*1d80*/  @P2 MUFU.LG2 R21, R13 ;  /* 0x0000000d00152308 */ /* 0x0000640000000c00 */
[----:B0-----:R-:W-:Y:S01]  /*1d90*/  SEL R13, R24, R34, P1 ;  /* 0x00000022180d7207 */ /* 0x001fe20000800000 */
[----:B-1----:R-:W-:Y:S01]  /*1da0*/  @P2 FFMA.FTZ R28, R21, 0.69314718246459960938, R6 ;  /* 0x3f317218151c2823 */ /* 0x002fe20000010006 */
        /* <DEDUP_REMOVED lines=46> */
.L_x_268:
[----:B------:R-:W0:Y:S01]  /*2090*/  I2F.U32.RP R22, R40 ;  /* 0x0000002800167306 */ /* 0x000e220000209000 */
[----:B------:R-:W-:Y:S01]  /*20a0*/  ISETP.NE.U32.AND P0, PT, R40, RZ, PT ;  /* 0x000000ff2800720c */ /* 0x000fe20003f05070 */
[----:B------:R-:W-:Y:S01]  /*20b0*/  HFMA2.MMA R45, -RZ, RZ, 0, 0 ;  /* 0x00000000ff2d7435 */ /* 0x000fe200000001ff */
[----:B------:R-:W-:-:S05]  /*20c0*/  MOV R23, RZ ;  /* 0x000000ff00177202 */ /* 0x000fca0000000f00 */
        /* <DEDUP_REMOVED lines=15> */
[----:B------:R-:W-:-:S05]  /*21c0*/  @!P0 LOP3.LUT R44, RZ, R40, RZ, 0x33, !PT ;  /* 0x00000028ff2c8212 */ /* 0x000fca00078e33ff */
[----:B------:R-:W-:-:S04]  /*21d0*/  IMAD.MOV R5, RZ, RZ, -R44 ;  /* 0x000000ffff057224 */ /* 0x000fc800078e0a2c */
[----:B------:R-:W-:Y:S02]  /*21e0*/  IMAD R46, R40, R5, R32 ;  /* 0x00000005282e7224 */ /* 0x000fe400078e0220 */
.L_x_269:
[----:B------:R-:W-:Y:S05]  /*21f0*/  BSYNC B0 ;  /* 0x0000000000007941 */ /* 0x000fea0003800000 */
.L_x_267:
[----:B------:R-:W-:Y:S01]  /*2200*/  LOP3.LUT R0, R23, R2, RZ, 0xfc, !PT ;  /* 0x0000000217007212 */ /* 0x000fe200078efcff */
[----:B------:R-:W-:Y:S03]  /*2210*/  BSSY B0, `(.L_x_270) ;  /* 0x0000027000007945 */ /* 0x000fe60003800000 */
[----:B------:R-:W-:-:S13]  /*2220*/  ISETP.NE.U32.AND P0, PT, R0, RZ, PT ;  /* 0x000000ff0000720c */ /* 0x000fda0003f05070 */
[----:B------:R-:W-:Y:S05]  /*2230*/  @!P0 BRA `(.L_x_271) ;  /* 0x0000000000388947 */ /* 0x000fea0003800000 */
[----:B------:R-:W-:Y:S01]  /*2240*/  IMAD.MOV.U32 R24, RZ, RZ, R37 ;  /* 0x000000ffff187224 */ /* 0x000fe200078e0025 */
[----:B------:R-:W-:Y:S02]  /*2250*/  MOV R5, R2 ;  /* 0x0000000200057202 */ /* 0x000fe40000000f00 */
[----:B------:R-:W-:Y:S02]  /*2260*/  MOV R22, 0x2280 ;  /* 0x0000228000167802 */ /* 0x000fe40000000f00 */
[----:B------:R-:W-:Y:S05]  /*2270*/  CALL.REL.NOINC `($__internal_5_$__cuda_sm20_div_s64) ;  /* 0x0000002000387944 */ /* 0x000fea0003c00000 */
[-C--:B------:R-:W-:Y:S02]  /*2280*/  IADD3 R5, P0, RZ, -R0.reuse, RZ ;  /* 0x80000000ff057210 */ /* 0x080fe40007f1e0ff */
[----:B------:R-:W-:Y:S02]  /*2290*/  MOV R47, R23 ;  /* 0x00000017002f7202 */ /* 0x000fe40000000f00 */
[----:B------:R-:W-:Y:S02]  /*22a0*/  IADD3.X R20, RZ, ~R25, RZ, P0, !PT ;  /* 0x80000019ff147210 */ /* 0x000fe400007fe4ff */
[----:B------:R-:W-:Y:S01]  /*22b0*/  MOV R36, R0 ;  /* 0x0000000000247202 */ /* 0x000fe20000000f00 */
[----:B------:R-:W-:-:S04]  /*22c0*/  IMAD.WIDE.U32 R32, R37, R5, R46 ;  /* 0x0000000525207225 */ /* 0x000fc800078e002e */
[----:B------:R-:W-:Y:S01]  /*22d0*/  IMAD R20, R20, R37, RZ ;  /* 0x0000002514147224 */ /* 0x000fe200078e02ff */
[----:B------:R-:W-:-:S03]  /*22e0*/  MOV R37, R25 ;  /* 0x0000001900257202 */ /* 0x000fc60000000f00 */
[----:B------:R-:W-:-:S05]  /*22f0*/  IMAD R20, R2, R5, R20 ;  /* 0x0000000502147224 */ /* 0x000fca00078e0214 */
[----:B------:R-:W-:Y:S01]  /*2300*/  IADD3 R33, R33, R20, RZ ;  /* 0x0000001421217210 */ /* 0x000fe20007ffe0ff */
[----:B------:R-:W-:Y:S05]  /*2310*/  BRA `(.L_x_272) ;  /* 0x0000000000587947 */ /* 0x000fea0003800000 */
.L_x_271:
[----:B------:R-:W0:Y:S01]  /*2320*/  I2F.U32.RP R2, R37 ;  /* 0x0000002500027306 */ /* 0x000e220000209000 */
[----:B------:R-:W-:Y:S02]  /*2330*/  ISETP.NE.U32.AND P0, PT, R37, RZ, PT ;  /* 0x000000ff2500720c */ /* 0x000fe40003f05070 */
        /* <DEDUP_REMOVED lines=18> */
[----:B------:R-:W-:Y:S01]  /*2460*/  IMAD R32, R37, R32, R46 ;  /* 0x0000002025207224 */ /* 0x000fe200078e022e */
[----:B------:R-:W-:-:S11]  /*2470*/  HFMA2.MMA R37, -RZ, RZ, 0, 0 ;  /* 0x00000000ff257435 */ /* 0x000fd600000001ff */
.L_x_272:
[----:B------:R-:W-:Y:S05]  /*2480*/  BSYNC B0 ;  /* 0x0000000000007941 */ /* 0x000fea0003800000 */
.L_x_270:
[----:B------:R-:W0:Y:S01]  /*2490*/  LDC.64 R26, c[0x0][0x2c0] ;  /* 0x0000b000ff1a7b82 */ /* 0x000e220000000a00 */
[----:B------:R-:W-:Y:S01]  /*24a0*/  LOP3.LUT R0, R37, R4, RZ, 0xfc, !PT ;  /* 0x0000000425007212 */ /* 0x000fe200078efcff */
[----:B------:R-:W-:Y:S03]  /*24b0*/  BSSY B0, `(.L_x_273) ;  /* 0x000002d000007945 */ /* 0x000fe60003800000 */
[----:B------:R-:W-:Y:S01]  /*24c0*/  ISETP.NE.U32.AND P0, PT, R0, RZ, PT ;  /* 0x000000ff0000720c */ /* 0x000fe20003f05070 */
[C---:B0-----:R-:W-:Y:S01]  /*24d0*/  IMAD R2, R26.reuse, R27, RZ ;  /* 0x0000001b1a027224 */ /* 0x041fe200078e02ff */
[----:B------:R-:W-:-:S11]  /*24e0*/  SEL R26, R26, 0x1, P4 ;  /* 0x000000011a1a7807 */ /* 0x000fd60002000000 */
[----:B------:R-:W-:Y:S05]  /*24f0*/  @!P0 BRA `(.L_x_274) ;  /* 0x0000000000488947 */ /* 0x000fea0003800000 */
[----:B------:R-:W-:Y:S01]  /*2500*/  IMAD.MOV.U32 R46, RZ, RZ, R36 ;  /* 0x000000ffff2e7224 */ /* 0x000fe200078e0024 */
[----:B------:R-:W-:Y:S01]  /*2510*/  MOV R24, R6 ;  /* 0x0000000600187202 */ /* 0x000fe20000000f00 */
[----:B------:R-:W-:Y:S01]  /*2520*/  IMAD.MOV.U32 R23, RZ, RZ, R37 ;  /* 0x000000ffff177224 */ /* 0x000fe200078e0025 */
[----:B------:R-:W-:Y:S02]  /*2530*/  MOV R5, R4 ;  /* 0x0000000400057202 */ /* 0x000fe40000000f00 */
[----:B------:R-:W-:Y:S02]  /*2540*/  MOV R22, 0x2560 ;  /* 0x0000256000167802 */ /* 0x000fe40000000f00 */
[----:B------:R-:W-:Y:S05]  /*2550*/  CALL.REL.NOINC `($__internal_5_$__cuda_sm20_div_s64) ;  /* 0x0000001c00807944 */ /* 0x000fea0003c00000 */
[----:B------:R-:W-:Y:S01]  /*2560*/  IADD3 R21, P0, RZ, -R0, RZ ;  /* 0x80000000ff157210 */ /* 0x000fe20007f1e0ff */
[----:B------:R-:W-:Y:S01]  /*2570*/  IMAD.MOV.U32 R23, RZ, RZ, R37 ;  /* 0x000000ffff177224 */ /* 0x000fe200078e0025 */
[----:B------:R-:W-:Y:S02]  /*2580*/  MOV R22, R36 ;  /* 0x0000002400167202 */ /* 0x000fe40000000f00 */
[----:B------:R-:W-:-:S03]  /*2590*/  IADD3.X R5, RZ, ~R25, RZ, P0, !PT ;  /* 0x80000019ff057210 */ /* 0x000fc600007fe4ff */
[----:B------:R-:W-:-:S04]  /*25a0*/  IMAD.WIDE.U32 R22, R6, R21, R22 ;  /* 0x0000001506167225 */ /* 0x000fc800078e0016 */
[----:B------:R-:W-:Y:S01]  /*25b0*/  IMAD R5, R5, R6, RZ ;  /* 0x0000000605057224 */ /* 0x000fe200078e02ff */
[----:B------:R-:W-:Y:S02]  /*25c0*/  MOV R6, R22 ;  /* 0x0000001600067202 */ /* 0x000fe40000000f00 */
[----:B------:R-:W-:Y:S01]  /*25d0*/  MOV R22, R0 ;  /* 0x0000000000167202 */ /* 0x000fe20000000f00 */
[----:B------:R-:W-:-:S04]  /*25e0*/  IMAD R5, R4, R21, R5 ;  /* 0x0000001504057224 */ /* 0x000fc800078e0205 */
[----:B------:R-:W-:Y:S01]  /*25f0*/  IMAD.IADD R5, R23, 0x1, R5 ;  /* 0x0000000117057824 */ /* 0x000fe200078e0205 */
[----:B------:R-:W-:Y:S01]  /*2600*/  MOV R23, R25 ;  /* 0x0000001900177202 */ /* 0x000fe20000000f00 */
[----:B------:R-:W-:Y:S05]  /*2610*/  BRA `(.L_x_275) ;  /* 0x0000000000587947 */ /* 0x000fea0003800000 */
.L_x_274:
        /* <DEDUP_REMOVED lines=22> */
.L_x_275:
[----:B------:R-:W-:Y:S05]  /*2780*/  BSYNC B0 ;  /* 0x0000000000007941 */ /* 0x000fea0003800000 */
.L_x_273:
[-C--:B------:R-:W-:Y:S01]  /*2790*/  IMAD R21, R39, R19.reuse, RZ ;  /* 0x0000001327157224 */ /* 0x080fe200078e02ff */
[----:B------:R-:W-:Y:S01]  /*27a0*/  ULDC.U8 UR5, c[0x0][0x3d9] ;  /* 0x0000f64000057ab9 */ /* 0x000fe20000000000 */
[C---:B------:R-:W-:Y:S01]  /*27b0*/  IMAD.WIDE.U32 R36, R38.reuse, R19, RZ ;  /* 0x0000001326247225 */ /* 0x040fe200078e00ff */
[----:B------:R-:W-:Y:S01]  /*27c0*/  UISETP.NE.AND UP0, UPT, UR5, URZ, UPT ;  /* 0x0000003f0500728c */ /* 0x000fe2000bf05270 */
[----:B------:R-:W-:Y:S01]  /*27d0*/  BSSY B0, `(.L_x_276) ;  /* 0x0000044000007945 */ /* 0x000fe20003800000 */
[----:B------:R-:W-:Y:S01]  /*27e0*/  ULDC UR4, c[0x0][0x2c4] ;  /* 0x0000b10000047ab9 */ /* 0x000fe20000000800 */
[----:B------:R-:W-:Y:S01]  /*27f0*/  IMAD R21, R38, R18, R21 ;  /* 0x0000001226157224 */ /* 0x000fe200078e0215 */
[----:B------:R-:W-:Y:S01]  /*2800*/  USEL UR4, UR4, 0x1, !UP0 ;  /* 0x0000000104047887 */ /* 0x000fe2000c000000 */
[----:B------:R-:W-:Y:S02]  /*2810*/  IMAD R25, R5, R2, RZ ;  /* 0x0000000205197224 */ /* 0x000fe400078e02ff */
[----:B------:R-:W-:Y:S01]  /*2820*/  IMAD R33, R33, R26, RZ ;  /* 0x0000001a21217224 */ /* 0x000fe200078e02ff */
[----:B------:R-:W-:Y:S01]  /*2830*/  IADD3 R0, R37, R21, RZ ;  /* 0x0000001525007210 */ /* 0x000fe20007ffe0ff */
[----:B------:R-:W-:Y:S01]  /*2840*/  USHF.R.S32.HI UR5, URZ, 0x1f, UR4 ;  /* 0x0000001f3f057899 */ /* 0x000fe20008011404 */
[----:B------:R-:W-:Y:S01]  /*2850*/  SHF.R.S32.HI R21, RZ, 0x1f, R26 ;  /* 0x0000001fff157819 */ /* 0x000fe2000001141a */
[----:B------:R-:W-:-:S02]  /*2860*/  IMAD R23, R23, UR4, RZ ;  /* 0x0000000417177c24 */ /* 0x000fc4000f8e02ff */
[-C--:B------:R-:W-:Y:S01]  /*2870*/  IMAD R27, R0, R17.reuse, RZ ;  /* 0x00000011001b7224 */ /* 0x080fe200078e02ff */
[----:B------:R-:W-:Y:S01]  /*2880*/  SHF.R.S32.HI R0, RZ, 0x1f, R2 ;  /* 0x0000001fff007819 */ /* 0x000fe20000011402 */
[----:B------:R-:W-:Y:S02]  /*2890*/  IMAD R21, R21, R32, R33 ;  /* 0x0000002015157224 */ /* 0x000fe400078e0221 */
[----:B------:R-:W-:Y:S02]  /*28a0*/  IMAD R27, R16, R36, R27 ;  /* 0x00000024101b7224 */ /* 0x000fe400078e021b */
[----:B------:R-:W-:-:S04]  /*28b0*/  IMAD.WIDE.U32 R36, R36, R17, RZ ;  /* 0x0000001124247225 */ /* 0x000fc800078e00ff */
[----:B------:R-:W-:Y:S01]  /*28c0*/  IMAD R25, R0, R6, R25 ;  /* 0x0000000600197224 */ /* 0x000fe200078e0219 */
[----:B------:R-:W-:Y:S01]  /*28d0*/  IADD3 R5, R37, R27, RZ ;  /* 0x0000001b25057210 */ /* 0x000fe20007ffe0ff */
[----:B------:R-:W-:-:S03]  /*28e0*/  IMAD.WIDE.U32 R40, R6, R2, RZ ;  /* 0x0000000206287225 */ /* 0x000fc600078e00ff */
[----:B------:R-:W-:Y:S01]  /*28f0*/  LOP3.LUT R0, R45, R5, RZ, 0xfc, !PT ;  /* 0x000000052d007212 */ /* 0x000fe200078efcff */
[----:B------:R-:W-:Y:S01]  /*2900*/  IMAD.WIDE.U32 R32, R32, R26, RZ ;  /* 0x0000001a20207225 */ /* 0x000fe200078e00ff */
[----:B------:R-:W-:Y:S02]  /*2910*/  IADD3 R6, R41, R25, RZ ;  /* 0x0000001929067210 */ /* 0x000fe40007ffe0ff */
[----:B------:R-:W-:Y:S01]  /*2920*/  ISETP.NE.U32.AND P0, PT, R0, RZ, PT ;  /* 0x000000ff0000720c */ /* 0x000fe20003f05070 */
[C---:B------:R-:W-:Y:S02]  /*2930*/  IMAD R23, R22.reuse, UR5, R23 ;  /* 0x0000000516177c24 */ /* 0x040fe4000f8e0217 */
[----:B------:R-:W-:-:S04]  /*2940*/  IMAD.WIDE.U32 R38, R22, UR4, RZ ;  /* 0x0000000416267c25 */ /* 0x000fc8000f8e00ff */
[-C--:B------:R-:W-:Y:S01]  /*2950*/  IMAD R4, R9, R2.reuse, RZ ;  /* 0x0000000209047224 */ /* 0x080fe200078e02ff */
[----:B------:R-:W-:Y:S01]  /*2960*/  IADD3 R9, R39, R23, RZ ;  /* 0x0000001727097210 */ /* 0x000fe20007ffe0ff */
[----:B------:R-:W-:Y:S01]  /*2970*/  IMAD R3, R3, R2, RZ ;  /* 0x0000000203037224 */ /* 0x000fe200078e02ff */
[----:B------:R-:W-:-:S03]  /*2980*/  IADD3 R2, R33, R21, RZ ;  /* 0x0000001521027210 */ /* 0x000fc60007ffe0ff */
[----:B------:R-:W-:Y:S05]  /*2990*/  @!P0 BRA `(.L_x_277) ;  /* 0x0000000000408947 */ /* 0x000fea0003800000 */
[----:B------:R-:W-:Y:S01]  /*29a0*/  IMAD.MOV.U32 R46, RZ, RZ, R44 ;  /* 0x000000ffff2e7224 */ /* 0x000fe200078e002c */
[----:B------:R-:W-:Y:S01]  /*29b0*/  MOV R23, R45 ;  /* 0x0000002d00177202 */ /* 0x000fe20000000f00 */
[----:B------:R-:W-:Y:S01]  /*29c0*/  IMAD.MOV.U32 R24, RZ, RZ, R36 ;  /* 0x000000ffff187224 */ /* 0x000fe200078e0024 */
[----:B------:R-:W-:Y:S02]  /*29d0*/  MOV R22, 0x29f0 ;  /* 0x000029f000167802 */ /* 0x000fe40000000f00 */
[----:B------:R-:W-:Y:S05]  /*29e0*/  CALL.REL.NOINC `($__internal_5_$__cuda_sm20_div_s64) ;  /* 0x00000018005c7944 */ /* 0x000fea0003c00000 */
[----:B------:R-:W-:Y:S02]  /*29f0*/  IADD3 R20, P0, RZ, -R0, RZ ;  /* 0x80000000ff147210 */ /* 0x000fe40007f1e0ff */
[----:B------:R-:W-:Y:S02]  /*2a00*/  MOV R22, R44 ;  /* 0x0000002c00167202 */ /* 0x000fe40000000f00 */
[----:B------:R-:W-:Y:S02]  /*2a10*/  IADD3.X R21, RZ, ~R25, RZ, P0, !PT ;  /* 0x80000019ff157210 */ /* 0x000fe400007fe4ff */
[----:B------:R-:W-:Y:S01]  /*2a20*/  MOV R23, R45 ;  /* 0x0000002d00177202 */ /* 0x000fe20000000f00 */
[----:B------:R-:W-:Y:S01]  /*2a30*/  IMAD.MOV.U32 R45, RZ, RZ, R25 ;  /* 0x000000ffff2d7224 */ /* 0x000fe200078e0019 */
[----:B------:R-:W-:Y:S01]  /*2a40*/  MOV R44, R0 ;  /* 0x00000000002c7202 */ /* 0x000fe20000000f00 */
[-C--:B------:R-:W-:Y:S02]  /*2a50*/  IMAD R21, R21, R36.reuse, RZ ;  /* 0x0000002415157224 */ /* 0x080fe400078e02ff */
[----:B------:R-:W-:-:S04]  /*2a60*/  IMAD.WIDE.U32 R36, R20, R36, R22 ;  /* 0x0000002414247225 */ /* 0x000fc800078e0016 */
[----:B------:R-:W-:-:S04]  /*2a70*/  IMAD R21, R5, R20, R21 ;  /* 0x0000001405157224 */ /* 0x000fc800078e0215 */
[----:B------:R-:W-:Y:S01]  /*2a80*/  IMAD.IADD R23, R37, 0x1, R21 ;  /* 0x0000000125177824 */ /* 0x000fe200078e0215 */
[----:B------:R-:W-:Y:S05]  /*2a90*/  BRA `(.L_x_278) ;  /* 0x00000000005c7947 */ /* 0x000fea0003800000 */
.L_x_277:
        /* <DEDUP_REMOVED lines=23> */
.L_x_278:
[----:B------:R-:W-:Y:S05]  /*2c10*/  BSYNC B0 ;  /* 0x0000000000007941 */ /* 0x000fea0003800000 */
.L_x_276:
        /* <DEDUP_REMOVED lines=11> */
[----:B------:R-:W-:Y:S02]  /*2cd0*/  IADD3.X R20, RZ, ~R25, RZ, P0, !PT ;  /* 0x80000019ff147210 */ /* 0x000fe400007fe4ff */
[----:B------:R-:W-:Y:S01]  /*2ce0*/  MOV R48, R0 ;  /* 0x0000000000307202 */ /* 0x000fe20000000f00 */
[----:B------:R-:W-:Y:S01]  /*2cf0*/  IMAD.WIDE.U32 R36, R19, R5, R36 ;  /* 0x0000000513247225 */ /* 0x000fe200078e0024 */
[----:B------:R-:W-:-:S03]  /*2d00*/  MOV R49, R25 ;  /* 0x0000001900317202 */ /* 0x000fc60000000f00 */
[----:B------:R-:W-:-:S04]  /*2d10*/  IMAD R20, R20, R19, RZ ;  /* 0x0000001314147224 */ /* 0x000fc800078e02ff */
[----:B------:R-:W-:-:S05]  /*2d20*/  IMAD R18, R18, R5, R20 ;  /* 0x0000000512127224 */ /* 0x000fca00078e0214 */
[----:B------:R-:W-:Y:S01]  /*2d30*/  IADD3 R18, R37, R18, RZ ;  /* 0x0000001225127210 */ /* 0x000fe20007ffe0ff */
[----:B------:R-:W-:Y:S05]  /*2d40*/  BRA `(.L_x_281) ;  /* 0x0000000000587947 */ /* 0x000fea0003800000 */
.L_x_280:
[----:B------:R-:W0:Y:S01]  /*2d50*/  I2F.U32.RP R20, R19 ;  /* 0x0000001300147306 */ /* 0x000e220000209000 */
[----:B------:R-:W-:Y:S01]  /*2d60*/  HFMA2.MMA R22, -RZ, RZ, 0, 0 ;  /* 0x00000000ff167435 */ /* 0x000fe200000001ff */
[----:B------:R-:W-:Y:S01]  /*2d70*/  ISETP.NE.U32.AND P0, PT, R19, RZ, PT ;  /* 0x000000ff1300720c */ /* 0x000fe20003f05070 */
[----:B------:R-:W-:-:S05]  /*2d80*/  HFMA2.MMA R49, -RZ, RZ, 0, 0 ;  /* 0x00000000ff317435 */ /* 0x000fca00000001ff */
[----:B0-----:R-:W0:Y:S02]  /*2d90*/  MUFU.RCP R18, R20 ;  /* 0x0000001400127308 */ /* 0x001e240000001000 */
[----:B0-----:R-:W-:-:S06]  /*2da0*/  IADD3 R18, R18, 0xffffffe, RZ ;  /* 0x0ffffffe12127810 */ /* 0x001fcc0007ffe0ff */
[----:B------:R-:W0:Y:S02]  /*2db0*/  F2I.FTZ.U32.TRUNC.NTZ R23, R18 ;  /* 0x0000001200177305 */ /* 0x000e24000021f000 */
[----:B0-----:R-:W-:Y:S01]  /*2dc0*/  IMAD.MOV R0, RZ, RZ, -R23 ;  /* 0x000000ffff007224 */ /* 0x001fe200078e0a17 */
[----:B------:R-:W-:-:S03]  /*2dd0*/  MOV R18, RZ ;  /* 0x000000ff00127202 */ /* 0x000fc60000000f00 */
        /* <DEDUP_REMOVED lines=13> */
.L_x_281:
[----:B------:R-:W-:Y:S05]  /*2eb0*/  BSYNC B0 ;  /* 0x0000000000007941 */ /* 0x000fea0003800000 */
.L_x_279:
        /* <DEDUP_REMOVED lines=13> */
[----:B------:R-:W-:Y:S02]  /*2f90*/  IADD3.X R20, RZ, ~R25, RZ, P0, !PT ;  /* 0x80000019ff147210 */ /* 0x000fe400007fe4ff */
[----:B------:R-:W-:-:S03]  /*2fa0*/  MOV R23, R49 ;  /* 0x0000003100177202 */ /* 0x000fc60000000f00 */
[----:B------:R-:W-:Y:S02]  /*2fb0*/  IMAD R20, R20, R17, RZ ;  /* 0x0000001114147224 */ /* 0x000fe400078e02ff */
[----:B------:R-:W-:-:S04]  /*2fc0*/  IMAD.WIDE.U32 R22, R17, R5, R22 ;  /* 0x0000000511167225 */ /* 0x000fc800078e0016 */
[----:B------:R-:W-:Y:S02]  /*2fd0*/  IMAD R16, R16, R5, R20 ;  /* 0x0000000510107224 */ /* 0x000fe400078e0214 */
[----:B------:R-:W-:-:S03]  /*2fe0*/  IMAD.MOV.U32 R20, RZ, RZ, R22 ;  /* 0x000000ffff147224 */ /* 0x000fc600078e0016 */
[----:B------:R-:W-:Y:S01]  /*2ff0*/  IADD3 R16, R23, R16, RZ ;  /* 0x0000001017107210 */ /* 0x000fe20007ffe0ff */
[----:B------:R-:W-:Y:S05]  /*3000*/  BRA `(.L_x_284) ;  /* 0x00000000005c7947 */ /* 0x000fea0003800000 */
.L_x_283:
        /* <DEDUP_REMOVED lines=23> */
.L_x_284:
[----:B------:R-:W-:Y:S05]  /*3180*/  BSYNC B0 ;  /* 0x0000000000007941 */ /* 0x000fea0003800000 */
.L_x_282:
[----:B------:R-:W-:Y:S01]  /*3190*/  SHF.R.S32.HI R0, RZ, 0x1f, R10 ;  /* 0x0000001fff007819 */ /* 0x000fe2000001140a */
[-C--:B------:R-:W-:Y:S01]  /*31a0*/  IMAD R5, R25, R10.reuse, RZ ;  /* 0x0000000a19057224 */ /* 0x080fe200078e02ff */
[----:B------:R-:W-:Y:S01]  /*31b0*/  ULDC UR4, c[0x0][0x2c4] ;  /* 0x0000b10000047ab9 */ /* 0x000fe20000000800 */
[----:B------:R-:W-:Y:S01]  /*31c0*/  IMAD.WIDE.U32 R48, R24, R10, RZ ;  /* 0x0000000a18307225 */ /* 0x000fe200078e00ff */
[----:B------:R-:W-:Y:S01]  /*31d0*/  LOP3.LUT R10, R45, R14, RZ, 0xfc, !PT ;  /* 0x0000000e2d0a7212 */ /* 0x000fe200078efcff */
[----:B------:R-:W-:Y:S01]  /*31e0*/  BSSY B0, `(.L_x_285) ;  /* 0x0000039000007945 */ /* 0x000fe20003800000 */
[----:B------:R-:W-:Y:S01]  /*31f0*/  SHF.R.S32.HI R17, RZ, 0x1f, R3 ;  /* 0x0000001fff117819 */ /* 0x000fe20000011403 */
[----:B------:R-:W-:Y:S01]  /*3200*/  IMAD R37, R26, UR4, RZ ;  /* 0x000000041a257c24 */ /* 0x000fe2000f8e02ff */
[----:B------:R-:W-:Y:S01]  /*3210*/  ISETP.NE.U32.AND P0, PT, R10, RZ, PT ;  /* 0x000000ff0a00720c */ /* 0x000fe20003f05070 */
[----:B------:R-:W-:Y:S02]  /*3220*/  IMAD R5, R0, R24, R5 ;  /* 0x0000001800057224 */ /* 0x000fe400078e0205 */
[----:B------:R-:W-:Y:S01]  /*3230*/  IMAD R0, R18, R37, RZ ;  /* 0x0000002512007224 */ /* 0x000fe200078e02ff */
[----:B------:R-:W-:Y:S01]  /*3240*/  SHF.R.S32.HI R21, RZ, 0x1f, R37 ;  /* 0x0000001fff157819 */ /* 0x000fe20000011425 */
[----:B------:R-:W-:Y:S01]  /*3250*/  IMAD R16, R16, R3, RZ ;  /* 0x0000000310107224 */ /* 0x000fe200078e02ff */
[----:B------:R-:W-:Y:S01]  /*3260*/  IADD3 R10, R49, R5, RZ ;  /* 0x00000005310a7210 */ /* 0x000fe20007ffe0ff */
[----:B------:R-:W-:-:S04]  /*3270*/  IMAD.WIDE.U32 R18, R20, R3, RZ ;  /* 0x0000000314127225 */ /* 0x000fc800078e00ff */
[----:B------:R-:W-:Y:S02]  /*3280*/  IMAD R3, R21, R36, R0 ;  /* 0x0000002415037224 */ /* 0x000fe400078e0200 */
[----:B------:R-:W-:Y:S02]  /*3290*/  IMAD R17, R17, R20, R16 ;  /* 0x0000001411117224 */ /* 0x000fe400078e0210 */
[----:B------:R-:W-:-:S03]  /*32a0*/  IMAD.WIDE.U32 R36, R36, R37, RZ ;  /* 0x0000002524247225 */ /* 0x000fc600078e00ff */
[----:B------:R-:W-:Y:S02]  /*32b0*/  IADD3 R16, R19, R17, RZ ;  /* 0x0000001113107210 */ /* 0x000fe40007ffe0ff */
[----:B------:R-:W-:Y:S01]  /*32c0*/  IADD3 R3, R37, R3, RZ ;  /* 0x0000000325037210 */ /* 0x000fe20007ffe0ff */
[----:B------:R-:W-:Y:S06]  /*32d0*/  @!P0 BRA `(.L_x_286) ;  /* 0x0000000000488947 */ /* 0x000fec0003800000 */
        /* <DEDUP_REMOVED lines=18> */
.L_x_286:
        /* <DEDUP_REMOVED lines=23> */
.L_x_287:
[----:B------:R-:W-:Y:S05]  /*3570*/  BSYNC B0 ;  /* 0x0000000000007941 */ /* 0x000fea0003800000 */
.L_x_285:
[----:B------:R-:W-:Y:S01]  /*3580*/  LOP3.LUT R0, R45, R11, RZ, 0xfc, !PT ;  /* 0x0000000b2d007212 */ /* 0x000fe200078efcff */
[----:B------:R-:W-:Y:S01]  /*3590*/  IMAD R26, R7, R26, RZ ;  /* 0x0000001a071a7224 */ /* 0x000fe200078e02ff */
[----:B------:R-:W-:Y:S02]  /*35a0*/  BSSY B0, `(.L_x_288) ;  /* 0x0000030000007945 */ /* 0x000fe40003800000 */
[----:B------:R-:W-:Y:S01]  /*35b0*/  ISETP.NE.U32.AND P0, PT, R0, RZ, PT ;  /* 0x000000ff0000720c */ /* 0x000fe20003f05070 */
        /* <DEDUP_REMOVED lines=23> */
.L_x_289:
        /* <DEDUP_REMOVED lines=10> */
[----:B------:R-:W-:-:S04]  /*37d0*/  IMAD.HI.U32 R14, R5, R44, RZ ;  /* 0x0000002c050e7227 */ /* 0x000fc800078e00ff */
[----:B------:R-:W-:Y:S01]  /*37e0*/  IMAD.MOV.U32 R5, RZ, RZ, RZ ;  /* 0x000000ffff057224 */ /* 0x000fe200078e00ff */
        /* <DEDUP_REMOVED lines=8> */
[----:B------:R-:W-:Y:S02]  /*3870*/  IADD3 R0, -R14, RZ, RZ ;  /* 0x000000ff0e007210 */ /* 0x000fe40007ffe1ff */
[----:B------:R-:W-:-:S03]  /*3880*/  MOV R24, R14 ;  /* 0x0000000e00187202 */ /* 0x000fc60000000f00 */
[----:B------:R-:W-:Y:S02]  /*3890*/  IMAD R13, R13, R0, R44 ;  /* 0x000000000d0d7224 */ /* 0x000fe400078e022c */
.L_x_290:
[----:B------:R-:W-:Y:S05]  /*38a0*/  BSYNC B0 ;  /* 0x0000000000007941 */ /* 0x000fea0003800000 */
.L_x_288:
[----:B------:R-:W-:Y:S01]  /*38b0*/  IADD3 R33, P1, P0, R40, R38, R32 ;  /* 0x0000002628217210 */ /* 0x000fe2000783e020 */
[----:B------:R-:W-:Y:S01]  /*38c0*/  ULDC.64 UR4, c[0x0][0x2b0] ;  /* 0x0000ac0000047ab9 */ /* 0x000fe20000000a00 */
[----:B------:R-:W-:Y:S02]  /*38d0*/  SHF.R.S32.HI R0, RZ, 0x1f, R8 ;  /* 0x0000001fff007819 */ /* 0x000fe40000011408 */
[----:B------:R-:W-:Y:S02]  /*38e0*/  IADD3 R33, P4, P2, R48, R33, R36 ;  /* 0x0000002130217210 */ /* 0x000fe40007a9e024 */
[----:B------:R-:W-:Y:S02]  /*38f0*/  IADD3.X R2, R6, R9, R2, P1, P0 ;  /* 0x0000000906027210 */ /* 0x000fe40000fe0402 */
[----:B------:R-:W-:Y:S02]  /*3900*/  IADD3 R18, P1, P0, R50, R33, R18 ;  /* 0x0000002132127210 */ /* 0x000fe4000783e012 */
[----:B------:R-:W-:Y:S01]  /*3910*/  IADD3.X R2, R10, R2, R3, P4, P2 ;  /* 0x000000020a027210 */ /* 0x000fe200027e4403 */
[----:B------:R-:W-:-:S03]  /*3920*/  IMAD R3, R25, R8, RZ ;  /* 0x0000000819037224 */ /* 0x000fc600078e02ff */
[----:B------:R-:W-:Y:S01]  /*3930*/  IADD3.X R19, R15, R2, R16, P1, P0 ;  /* 0x000000020f137210 */ /* 0x000fe20000fe0410 */
[----:B------:R-:W-:Y:S01]  /*3940*/  IMAD R0, R0, R24, R3 ;  /* 0x0000001800007224 */ /* 0x000fe200078e0203 */
[----:B------:R-:W-:Y:S01]  /*3950*/  SHF.R.S32.HI R3, RZ, 0x1f, R4 ;  /* 0x0000001fff037819 */ /* 0x000fe20000011404 */
[----:B------:R-:W-:Y:S02]  /*3960*/  IMAD R2, R5, R4, RZ ;  /* 0x0000000405027224 */ /* 0x000fe400078e02ff */
        /* <DEDUP_REMOVED lines=9> */
.L_x_266:
[----:B------:R-:W-:Y:S02]  /*3a00*/  ULDC.64 UR4, c[0x0][0x2b0] ;  /* 0x0000ac0000047ab9 */ /* 0x000fe40000000a00 */
[----:B------:R-:W-:-:S04]  /*3a10*/  LEA R2, P0, R32, UR4, 0x2 ;  /* 0x0000000420027c11 */ /* 0x000fc8000f8010ff */
[----:B------:R-:W-:-:S05]  /*3a20*/  LEA.HI.X R3, R32, UR5, R33, 0x2, P0 ;  /* 0x0000000520037c11 */ /* 0x000fca00080f1421 */
[----:B------:R1:W-:Y:S04]  /*3a30*/  STG.E desc[UR8][R2.64], R28 ;  /* 0x0000001c02007986 */ /* 0x0003e8000c101908 */
.L_x_265:
[----:B------:R-:W-:Y:S05]  /*3a40*/  BSYNC B1 ;  /* 0x0000000000017941 */ /* 0x000fea0003800000 */
.L_x_264:
[----:B------:R-:W2:Y:S01]  /*3a50*/  LDC R0, c[0x0][0x3c4] ;  /* 0x0000f100ff007b82 */ /* 0x000ea20000000800 */
[----:B------:R-:W0:Y:S01]  /*3a60*/  S2R R18, SR_TID.X ;  /* 0x0000000000127919 */ /* 0x000e220000002100 */
[----:B------:R-:W-:Y:S01]  /*3a70*/  IMAD.MOV.U32 R5, RZ, RZ, RZ ;  /* 0x000000ffff057224 */ /* 0x000fe200078e00ff */
[----:B--2---:R-:W-:Y:S02]  /*3a80*/  ISETP.GE.OR P3, PT, R31, R0, P3 ;  /* 0x000000001f00720c */ /* 0x004fe40001f66670 */
[----:B------:R-:W-:Y:S01]  /*3a90*/  ISETP.GE.AND P0, PT, R0, 0x1, PT ;  /* 0x000000010000780c */ /* 0x000fe20003f06270 */
[----:B------:R-:W-:Y:S01]  /*3aa0*/  IMAD.MOV.U32 R0, RZ, RZ, RZ ;  /* 0x000000ffff007224 */ /* 0x000fe200078e00ff */
[----:B01----:R-:W-:-:S09]  /*3ab0*/  SHF.R.S32.HI R3, RZ, 0x1f, R18 ;  /* 0x0000001fff037819 */ /* 0x003fd20000011412 */
[----:B------:R-:W-:Y:S01]  /*3ac0*/  @!P3 FADD.FTZ R9, -R28, R29 ;  /* 0x0000001d1c09b221 */ /* 0x000fe20000010100 */
[----:B------:R-:W-:-:S03]  /*3ad0*/  LEA.HI R16, R3, R18, RZ, 0x5 ;  /* 0x0000001203107211 */ /* 0x000fc600078f28ff */
[----:B------:R-:W-:Y:S01]  /*3ae0*/  @!P3 FMUL.FTZ R9, R9, 1.4426950216293334961 ;  /* 0x3fb8aa3b0909b820 */ /* 0x000fe20000410000 */
[----:B------:R-:W-:Y:S02]  /*3af0*/  LOP3.LUT R3, R16, 0x3fffffe0, RZ, 0xc0, !PT ;  /* 0x3fffffe010037812 */ /* 0x000fe400078ec0ff */
[----:B------:R-:W-:-:S03]  /*3b00*/  SHF.R.S32.HI R16, RZ, 0x5, R16 ;  /* 0x00000005ff107819 */ /* 0x000fc60000011410 */
[----:B------:R-:W0:Y:S01]  /*3b10*/  @!P3 MUFU.EX2 R9, R9 ;  /* 0x000000090009b308 */ /* 0x000e220000000800 */
[----:B------:R-:W-:Y:S01]  /*3b20*/  IMAD.IADD R18, R18, 0x1, -R3 ;  /* 0x0000000112127824 */ /* 0x000fe200078e0a03 */
[----:B------:R-:W-:-:S03]  /*3b30*/  CS2R R2, SRZ ;  /* 0x0000000000027805 */ /* 0x000fc6000001ff00 */
[----:B------:R-:W-:Y:S01]  /*3b40*/  IMAD.SHL.U32 R18, R18, 0x4, RZ ;  /* 0x0000000412127824 */ /* 0x000fe200078e00ff */
[----:B0-----:R0:W-:Y:S01]  /*3b50*/  @!P3 STS [R30], R9 ;  /* 0x000000091e00b388 */ /* 0x0011e20000000800 */
        /* <DEDUP_REMOVED lines=25> */
.L_x_294:
        /* <DEDUP_REMOVED lines=10> */
.L_x_293:
[----:B------:R-:W-:Y:S05]  /*3d90*/  BSYNC B0 ;  /* 0x0000000000007941 */ /* 0x000fea0003800000 */
.L_x_292:
        /* <DEDUP_REMOVED lines=8> */
.L_x_291:
[----:B------:R-:W-:-:S04]  /*3e20*/  IADD3 R16, R16, UR7, RZ ;  /* 0x0000000710107c10 */ /* 0x000fc8000fffe0ff */
[----:B------:R-:W-:-:S13]  /*3e30*/  ISETP.GE.AND P0, PT, R16, R12, PT ;  /* 0x0000000c1000720c */ /* 0x000fda0003f06270 */
[----:B------:R-:W-:Y:S05]  /*3e40*/  @P0 EXIT ;  /* 0x000000000000094d */ /* 0x000fea0003800000 */
[----:B------:R-:W-:Y:S02]  /*3e50*/  ULDC UR4, c[0x0][0x2d0] ;  /* 0x0000b40000047ab9 */ /* 0x000fe40000000800 */
[----:B------:R-:W-:-:S13]  /*3e60*/  ISETP.GE.AND P0, PT, R18, UR4, PT ;  /* 0x0000000412007c0c */ /* 0x000fda000bf06270 */
[----:B------:R-:W-:Y:S05]  /*3e70*/  @P0 EXIT ;  /* 0x000000000000094d */ /* 0x000fea0003800000 */
[-C--:B------:R-:W-:Y:S01]  /*3e80*/  IABS R10, R7.reuse ;  /* 0x00000007000a7213 */ /* 0x080fe20000000000 */
[----:B------:R-:W1:Y:S01]  /*3e90*/  LDC R6, c[0x0][0x2c4] ;  /* 0x0000b100ff067b82 */ /* 0x000e620000000800 */
[----:B------:R-:W-:Y:S01]  /*3ea0*/  IABS R12, R16 ;  /* 0x00000010000c7213 */ /* 0x000fe20000000000 */
[----:B------:R-:W-:Y:S01]  /*3eb0*/  ULDC.64 UR4, c[0x0][0x290] ;  /* 0x0000a40000047ab9 */ /* 0x000fe20000000a00 */
[----:B------:R-:W2:Y:S01]  /*3ec0*/  I2F.RP R8, R10 ;  /* 0x0000000a00087306 */ /* 0x000ea20000209400 */
[----:B------:R-:W-:Y:S02]  /*3ed0*/  IABS R11, R7 ;  /* 0x00000007000b7213 */ /* 0x000fe40000000000 */
[----:B------:R-:W-:Y:S02]  /*3ee0*/  SHF.R.S32.HI R19, RZ, 0x1f, R18 ;  /* 0x0000001fff137819 */ /* 0x000fe40000011412 */
[----:B------:R-:W-:Y:S01]  /*3ef0*/  F2FP.F16.F32.PACK_AB R5, R2, R5 ;  /* 0x000000050205723e */ /* 0x000fe200000000ff */
[----:B------:R-:W-:-:S02]  /*3f00*/  IMAD.MOV R11, RZ, RZ, -R11 ;  /* 0x000000ffff0b7224 */ /* 0x000fc400078e0a0b */
[----:B--2---:R-:W2:Y:S02]  /*3f10*/  MUFU.RCP R14, R8 ;  /* 0x00000008000e7308 */ /* 0x004ea40000001000 */
[----:B--2---:R-:W-:-:S06]  /*3f20*/  VIADD R14, R14, 0xffffffe ;  /* 0x0ffffffe0e0e7836 */ /* 0x004fcc0000000000 */
[----:B------:R2:W3:Y:S02]  /*3f30*/  F2I.FTZ.U32.TRUNC.NTZ R15, R14 ;  /* 0x0000000e000f7305 */ /* 0x0004e4000021f000 */
[----:B--2---:R-:W-:Y:S01]  /*3f40*/  HFMA2.MMA R14, -RZ, RZ, 0, 0 ;  /* 0x00000000ff0e7435 */ /* 0x004fe200000001ff */
[----:B---3--:R-:W-:-:S04]  /*3f50*/  IMAD.MOV R4, RZ, RZ, -R15 ;  /* 0x000000ffff047224 */ /* 0x008fc800078e0a0f */
[----:B0-----:R-:W-:Y:S01]  /*3f60*/  IMAD R9, R4, R10, RZ ;  /* 0x0000000a04097224 */ /* 0x001fe200078e02ff */
[----:B-1----:R-:W-:-:S04]  /*3f70*/  IABS R4, R6 ;  /* 0x0000000600047213 */ /* 0x002fc80000000000 */
[----:B------:R-:W-:-:S06]  /*3f80*/  IMAD.HI.U32 R9, R15, R9, R14 ;  /* 0x000000090f097227 */ /* 0x000fcc00078e000e */
[----:B------:R-:W-:Y:S02]  /*3f90*/  IMAD.HI.U32 R8, R9, R12, RZ ;  /* 0x0000000c09087227 */ /* 0x000fe400078e00ff */
[----:B------:R-:W0:Y:S02]  /*3fa0*/  I2F.RP R9, R4 ;  /* 0x0000000400097306 */ /* 0x000e240000209400 */
[----:B------:R-:W-:-:S05]  /*3fb0*/  IMAD R11, R8, R11, R12 ;  /* 0x0000000b080b7224 */ /* 0x000fca00078e020c */
[----:B------:R-:W-:Y:S01]  /*3fc0*/  ISETP.GT.U32.AND P1, PT, R10, R11, PT ;  /* 0x0000000b0a00720c */ /* 0x000fe20003f24070 */
[----:B0-----:R-:W0:-:S12]  /*3fd0*/  MUFU.RCP R9, R9 ;  /* 0x0000000900097308 */ /* 0x001e180000001000 */
[----:B------:R-:W-:Y:S01]  /*3fe0*/  @!P1 IMAD.IADD R11, R11, 0x1, -R10 ;  /* 0x000000010b0b9824 */ /* 0x000fe200078e0a0a */
[----:B------:R-:W-:Y:S02]  /*3ff0*/  @!P1 IADD3 R8, R8, 0x1, RZ ;  /* 0x0000000108089810 */ /* 0x000fe40007ffe0ff */
[----:B------:R-:W-:Y:S02]  /*4000*/  ISETP.NE.AND P1, PT, R7, RZ, PT ;  /* 0x000000ff0700720c */ /* 0x000fe40003f25270 */
[----:B------:R-:W-:Y:S02]  /*4010*/  ISETP.GE.U32.AND P2, PT, R11, R10, PT ;  /* 0x0000000a0b00720c */ /* 0x000fe40003f46070 */
[----:B------:R-:W-:-:S04]  /*4020*/  LOP3.LUT R10, R16, R7, RZ, 0x3c, !PT ;  /* 0x00000007100a7212 */ /* 0x000fc800078e3cff */
[----:B------:R-:W-:Y:S01]  /*4030*/  ISETP.GE.AND P0, PT, R10, RZ, PT ;  /* 0x000000ff0a00720c */ /* 0x000fe20003f06270 */
[----:B0-----:R-:W-:-:S04]  /*4040*/  VIADD R14, R9, 0xffffffe ;  /* 0x0ffffffe090e7836 */ /* 0x001fc80000000000 */
[----:B------:R-:W0:Y:S02]  /*4050*/  F2I.FTZ.U32.TRUNC.NTZ R15, R14 ;  /* 0x0000000e000f7305 */ /* 0x000e24000021f000 */
[----:B------:R-:W-:-:S06]  /*4060*/  @P2 VIADD R8, R8, 0x1 ;  /* 0x0000000108082836 */ /* 0x000fcc0000000000 */
[----:B------:R-:W-:Y:S02]  /*4070*/  @!P0 IADD3 R8, -R8, RZ, RZ ;  /* 0x000000ff08088210 */ /* 0x000fe40007ffe1ff */
[----:B------:R-:W-:Y:S01]  /*4080*/  @!P1 LOP3.LUT R8, RZ, R7, RZ, 0x33, !PT ;  /* 0x00000007ff089212 */ /* 0x000fe200078e33ff */
[----:B0-----:R-:W-:-:S04]  /*4090*/  IMAD.MOV R9, RZ, RZ, -R15 ;  /* 0x000000ffff097224 */ /* 0x001fc800078e0a0f */
[----:B------:R-:W-:Y:S02]  /*40a0*/  IMAD R11, R8, R7, RZ ;  /* 0x00000007080b7224 */ /* 0x000fe400078e02ff */
[----:B------:R-:W-:Y:S02]  /*40b0*/  IMAD R9, R9, R4, RZ ;  /* 0x0000000409097224 */ /* 0x000fe400078e02ff */
[----:B------:R-:W-:Y:S01]  /*40c0*/  IMAD.MOV.U32 R14, RZ, RZ, RZ ;  /* 0x000000ffff0e7224 */ /* 0x000fe200078e00ff */
[----:B------:R-:W-:Y:S01]  /*40d0*/  IADD3 R13, R16, -R11, RZ ;  /* 0x8000000b100d7210 */ /* 0x000fe20007ffe0ff */
[----:B------:R-:W-:-:S03]  /*40e0*/  IMAD.WIDE.U32 R18, R8, UR4, R18 ;  /* 0x0000000408127c25 */ /* 0x000fc6000f8e0012 */
[----:B------:R-:W-:Y:S01]  /*40f0*/  IABS R7, R13 ;  /* 0x0000000d00077213 */ /* 0x000fe20000000000 */
[----:B------:R-:W-:Y:S01]  /*4100*/  IMAD.HI.U32 R9, R15, R9, R14 ;  /* 0x000000090f097227 */ /* 0x000fe200078e000e */
[----:B------:R-:W-:-:S04]  /*4110*/  LOP3.LUT R13, R13, R6, RZ, 0x3c, !PT ;  /* 0x000000060d0d7212 */ /* 0x000fc800078e3cff */
[----:B------:R-:W-:Y:S01]  /*4120*/  ISETP.GE.AND P1, PT, R13, RZ, PT ;  /* 0x000000ff0d00720c */ /* 0x000fe20003f26270 */
[----:B------:R-:W-:-:S05]  /*4130*/  IMAD.HI.U32 R10, R9, R7, RZ ;  /* 0x00000007090a7227 */ /* 0x000fca00078e00ff */
        /* <DEDUP_REMOVED lines=19> */
[----:B------:R-:W-:-:S03]  /*4270*/  IMAD R7, R4, UR4, RZ ;  /* 0x0000000404077c24 */ /* 0x000fc6000f8e02ff */
[----:B------:R-:W-:Y:S01]  /*4280*/  SHF.R.S32.HI R4, RZ, 0x1f, R11 ;  /* 0x0000001fff047819 */ /* 0x000fe2000001140b */
[----:B------:R-:W-:Y:S01]  /*4290*/  IMAD R7, R10, UR5, R7 ;  /* 0x000000050a077c24 */ /* 0x000fe2000f8e0207 */
[----:B------:R-:W-:-:S03]  /*42a0*/  ULDC.64 UR4, c[0x0][0x298] ;  /* 0x0000a60000047ab9 */ /* 0x000fc60000000a00 */
[----:B------:R-:W-:Y:S02]  /*42b0*/  IMAD.IADD R19, R19, 0x1, R7 ;  /* 0x0000000113137824 */ /* 0x000fe400078e0207 */
[----:B------:R-:W-:Y:S02]  /*42c0*/  IMAD R4, R4, UR4, RZ ;  /* 0x0000000404047c24 */ /* 0x000fe4000f8e02ff */
[----:B------:R-:W-:-:S04]  /*42d0*/  IMAD.WIDE.U32 R18, R11, UR4, R18 ;  /* 0x000000040b127c25 */ /* 0x000fc8000f8e0012 */
[----:B------:R-:W-:Y:S01]  /*42e0*/  IMAD R4, R11, UR5, R4 ;  /* 0x000000050b047c24 */ /* 0x000fe2000f8e0204 */
[----:B------:R-:W-:Y:S02]  /*42f0*/  ULDC.64 UR4, c[0x0][0x280] ;  /* 0x0000a00000047ab9 */ /* 0x000fe40000000a00 */
[----:B------:R-:W-:Y:S02]  /*4300*/  LEA R6, P0, R18, UR4, 0x1 ;  /* 0x0000000412067c11 */ /* 0x000fe4000f8008ff */
[----:B------:R-:W-:Y:S02]  /*4310*/  IADD3 R7, R19, R4, RZ ;  /* 0x0000000413077210 */ /* 0x000fe40007ffe0ff */
[----:B------:R-:W-:Y:S02]  /*4320*/  F2FP.F16.F32.PACK_AB R4, R0, R3 ;  /* 0x000000030004723e */ /* 0x000fe400000000ff */
[----:B------:R-:W-:-:S05]  /*4330*/  LEA.HI.X R7, R18, UR5, R7, 0x1, P0 ;  /* 0x0000000512077c11 */ /* 0x000fca00080f0c07 */
[----:B------:R-:W-:Y:S01]  /*4340*/  STG.E.64 desc[UR8][R6.64], R4 ;  /* 0x0000000406007986 */ /* 0x000fe2000c101b08 */
[----:B------:R-:W-:Y:S05]  /*4350*/  EXIT ;  /* 0x000000000000794d */ /* 0x000fea0003800000 */
        .weak           $__internal_5_$__cuda_sm20_div_s64
        .type           $__internal_5_$__cuda_sm20_div_s64,@function
        .size           $__internal_5_$__cuda_sm20_div_s64,(.L_x_8317 - $__internal_5_$__cuda_sm20_div_s64)
$__internal_5_$__cuda_sm20_div_s64:
        /* <DEDUP_REMOVED lines=17> */
[----:B------:R-:W-:-:S04]  /*4470*/  IMAD.HI.U32 R20, R35, R0, RZ ;  /* 0x0000000023147227 */ /* 0x000fc800078e00ff */
[----:B------:R-:W-:-:S04]  /*4480*/  IMAD.HI.U32 R21, P1, R35, R21, R52 ;  /* 0x0000001523157227 */ /* 0x000fc80007820034 */
[----:B------:R-:W-:Y:S02]  /*4490*/  IMAD R0, R35, R0, RZ ;  /* 0x0000000023007224 */ /* 0x000fe400078e02ff */
[----:B------:R-:W-:-:S03]  /*44a0*/  IMAD.X R20, R20, 0x1, R35, P0 ;  /* 0x0000000114147824 */ /* 0x000fc600000e0623 */
[----:B------:R-:W-:-:S04]  /*44b0*/  IADD3 R35, P0, R0, R21, RZ ;  /* 0x0000001500237210 */ /* 0x000fc80007f1e0ff */
[----:B------:R-:W-:Y:S01]  /*44c0*/  IADD3.X R21, RZ, RZ, R20, P0, P1 ;  /* 0x000000ffff157210 */ /* 0x000fe200007e2414 */
[----:B------:R-:W-:Y:S01]  /*44d0*/  IMAD.WIDE.U32 R52, R35, R42, RZ ;  /* 0x0000002a23347225 */ /* 0x000fe200078e00ff */
[----:B------:R-:W-:-:S03]  /*44e0*/  ISETP.GE.AND P1, PT, R23, RZ, PT ;  /* 0x000000ff1700720c */ /* 0x000fc60003f26270 */
[----:B------:R-:W-:Y:S01]  /*44f0*/  IMAD R0, R35, R43, R53 ;  /* 0x0000002b23007224 */ /* 0x000fe200078e0235 */
[----:B------:R-:W-:Y:S01]  /*4500*/  IADD3 R20, P0, RZ, -R52, RZ ;  /* 0x80000034ff147210 */ /* 0x000fe20007f1e0ff */
[----:B------:R-:W-:Y:S02]  /*4510*/  IMAD.MOV.U32 R53, RZ, RZ, RZ ;  /* 0x000000ffff357224 */ /* 0x000fe400078e00ff */
[----:B------:R-:W-:Y:S02]  /*4520*/  IMAD R0, R21, R42, R0 ;  /* 0x0000002a15007224 */ /* 0x000fe400078e0200 */
[----:B------:R-:W-:-:S04]  /*4530*/  IMAD.HI.U32 R34, R35, R20, RZ ;  /* 0x0000001423227227 */ /* 0x000fc800078e00ff */
[----:B------:R-:W-:-:S04]  /*4540*/  IMAD.X R0, RZ, RZ, ~R0, P0 ;  /* 0x000000ffff007224 */ /* 0x000fc800000e0e00 */
[----:B------:R-:W-:-:S04]  /*4550*/  IMAD.WIDE.U32 R34, P0, R35, R0, R34 ;  /* 0x0000000023227225 */ /* 0x000fc80007800022 */
[----:B------:R-:W-:-:S04]  /*4560*/  IMAD.HI.U32 R20, P5, R21, R20, R34 ;  /* 0x0000001415147227 */ /* 0x000fc800078a0022 */
[----:B------:R-:W-:-:S05]  /*4570*/  IMAD.HI.U32 R34, R21, R0, RZ ;  /* 0x0000000015227227 */ /* 0x000fca00078e00ff */
[----:B------:R-:W-:Y:S01]  /*4580*/  IADD3.X R35, R34, R21, RZ, P0, !PT ;  /* 0x0000001522237210 */ /* 0x000fe200007fe4ff */
[----:B------:R-:W-:Y:S01]  /*4590*/  IMAD R21, R21, R0, RZ ;  /* 0x0000000015157224 */ /* 0x000fe200078e02ff */
[----:B------:R-:W-:-:S04]  /*45a0*/  IADD3 R25, P0, RZ, -R46, RZ ;  /* 0x8000002eff197210 */ /* 0x000fc80007f1e0ff */
[----:B------:R-:W-:Y:S01]  /*45b0*/  IADD3 R21, P2, R21, R20, RZ ;  /* 0x0000001415157210 */ /* 0x000fe20007f5e0ff */
[----:B------:R-:W-:Y:S01]  /*45c0*/  IMAD.X R20, RZ, RZ, ~R23, P0 ;  /* 0x000000ffff147224 */ /* 0x000fe200000e0e17 */
[----:B------:R-:W-:Y:S02]  /*45d0*/  SEL R0, R25, R46, !P1 ;  /* 0x0000002e19007207 */ /* 0x000fe40004800000 */
[----:B------:R-:W-:Y:S02]  /*45e0*/  IADD3.X R35, RZ, RZ, R35, P2, P5 ;  /* 0x000000ffff237210 */ /* 0x000fe400017ea423 */
[----:B------:R-:W-:Y:S01]  /*45f0*/  SEL R20, R20, R23, !P1 ;  /* 0x0000001714147207 */ /* 0x000fe20004800000 */
[----:B------:R-:W-:-:S04]  /*4600*/  IMAD.HI.U32 R52, R21, R0, RZ ;  /* 0x0000000015347227 */ /* 0x000fc800078e00ff */
[-C--:B------:R-:W-:Y:S02]  /*4610*/  IMAD R27, R35, R20.reuse, RZ ;  /* 0x00000014231b7224 */ /* 0x080fe400078e02ff */
[----:B------:R-:W-:-:S04]  /*4620*/  IMAD.WIDE.U32 R52, R21, R20, R52 ;  /* 0x0000001415347225 */ /* 0x000fc800078e0034 */
[----:B------:R-:W-:-:S05]  /*4630*/  IMAD.HI.U32 R34, P2, R35, R0, R52 ;  /* 0x0000000023227227 */ /* 0x000fca0007840034 */
[----:B------:R-:W-:-:S05]  /*4640*/  IADD3 R27, P1, R27, R34, RZ ;  /* 0x000000221b1b7210 */ /* 0x000fca0007f3e0ff */
[----:B------:R-:W-:-:S04]  /*4650*/  IMAD.WIDE.U32 R52, R27, R42, RZ ;  /* 0x0000002a1b347225 */ /* 0x000fc800078e00ff */
[----:B------:R-:W-:Y:S01]  /*4660*/  IMAD R25, R27, R43, R53 ;  /* 0x0000002b1b197224 */ /* 0x000fe200078e0235 */
[----:B------:R-:W-:Y:S01]  /*4670*/  IADD3 R21, P0, -R52, R0, RZ ;  /* 0x0000000034157210 */ /* 0x000fe20007f1e1ff */
[----:B------:R-:W-:-:S04]  /*4680*/  IMAD.HI.U32 R0, R35, R20, RZ ;  /* 0x0000001423007227 */ /* 0x000fc800078e00ff */
[----:B------:R-:W-:Y:S01]  /*4690*/  IMAD.X R0, RZ, RZ, R0, P2 ;  /* 0x000000ffff007224 */ /* 0x000fe200010e0600 */
[----:B------:R-:W-:-:S03]  /*46a0*/  ISETP.GE.U32.AND P2, PT, R21, R42, PT ;  /* 0x0000002a1500720c */ /* 0x000fc60003f46070 */
[----:B------:R-:W-:-:S04]  /*46b0*/  IMAD.X R0, RZ, RZ, R0, P1 ;  /* 0x000000ffff007224 */ /* 0x000fc800008e0600 */
[----:B------:R-:W-:-:S05]  /*46c0*/  IMAD R25, R0, R42, R25 ;  /* 0x0000002a00197224 */ /* 0x000fca00078e0219 */
[----:B------:R-:W-:Y:S02]  /*46d0*/  IADD3.X R25, ~R25, R20, RZ, P0, !PT ;  /* 0x0000001419197210 */ /* 0x000fe400007fe5ff */
[----:B------:R-:W-:Y:S02]  /*46e0*/  IADD3 R20, P0, R21, -R42, RZ ;  /* 0x8000002a15147210 */ /* 0x000fe40007f1e0ff */
[----:B------:R-:W-:-:S04]  /*46f0*/  ISETP.GE.U32.AND.EX P2, PT, R25, R43, PT, P2 ;  /* 0x0000002b1900720c */ /* 0x000fc80003f46120 */
[----:B------:R-:W-:Y:S01]  /*4700*/  SEL R21, R20, R21, P2 ;  /* 0x0000001514157207 */ /* 0x000fe20001000000 */
[----:B------:R-:W-:-:S03]  /*4710*/  IMAD.X R20, R25, 0x1, ~R43, P0 ;  /* 0x0000000119147824 */ /* 0x000fc600000e0e2b */
[----:B------:R-:W-:Y:S02]  /*4720*/  ISETP.GE.U32.AND P1, PT, R21, R42, PT ;  /* 0x0000002a1500720c */ /* 0x000fe40003f26070 */
[----:B------:R-:W-:Y:S02]  /*4730*/  SEL R25, R20, R25, P2 ;  /* 0x0000001914197207 */ /* 0x000fe40001000000 */
[----:B------:R-:W-:Y:S02]  /*4740*/  IADD3 R20, P0, R27, 0x1, RZ ;  /* 0x000000011b147810 */ /* 0x000fe40007f1e0ff */
[----:B------:R-:W-:Y:S02]  /*4750*/  ISETP.GE.U32.AND.EX P1, PT, R25, R43, PT, P1 ;  /* 0x0000002b1900720c */ /* 0x000fe40003f26110 */
[----:B------:R-:W-:Y:S01]  /*4760*/  SEL R27, R20, R27, P2 ;  /* 0x0000001b141b7207 */ /* 0x000fe20001000000 */
[----:B------:R-:W-:Y:S01]  /*4770*/  IMAD.X R21, RZ, RZ, R0, P0 ;  /* 0x000000ffff157224 */ /* 0x000fe200000e0600 */
[----:B------:R-:W-:-:S02]  /*4780*/  LOP3.LUT R25, R5, R23, RZ, 0x3c, !PT ;  /* 0x0000001705197212 */ /* 0x000fc400078e3cff */
[----:B------:R-:W-:Y:S02]  /*4790*/  IADD3 R20, P0, R27, 0x1, RZ ;  /* 0x000000011b147810 */ /* 0x000fe40007f1e0ff */
[----:B------:R-:W-:Y:S02]  /*47a0*/  SEL R21, R21, R0, P2 ;  /* 0x0000000015157207 */ /* 0x000fe40001000000 */
[----:B------:R-:W-:Y:S02]  /*47b0*/  SEL R20, R20, R27, P1 ;  /* 0x0000001b14147207 */ /* 0x000fe40000800000 */
[----:B------:R-:W-:Y:S01]  /*47c0*/  ISETP.GE.AND P2, PT, R25, RZ, PT ;  /* 0x000000ff1900720c */ /* 0x000fe20003f46270 */
[----:B------:R-:W-:Y:S01]  /*47d0*/  IMAD.X R0, RZ, RZ, R21, P0 ;  /* 0x000000ffff007224 */ /* 0x000fe200000e0615 */
[----:B------:R-:W-:-:S04]  /*47e0*/  ISETP.NE.U32.AND P0, PT, R24, RZ, PT ;  /* 0x000000ff1800720c */ /* 0x000fc80003f05070 */
[----:B------:R-:W-:Y:S02]  /*47f0*/  SEL R0, R0, R21, P1 ;  /* 0x0000001500007207 */ /* 0x000fe40000800000 */
[----:B------:R-:W-:Y:S02]  /*4800*/  IADD3 R21, P1, RZ, -R20, RZ ;  /* 0x80000014ff157210 */ /* 0x000fe40007f3e0ff */
[----:B------:R-:W-:Y:S02]  /*4810*/  ISETP.NE.AND.EX P0, PT, R5, RZ, PT, P0 ;  /* 0x000000ff0500720c */ /* 0x000fe40003f05300 */
[----:B------:R-:W-:Y:S02]  /*4820*/  IADD3.X R25, RZ, ~R0, RZ, P1, !PT ;  /* 0x80000000ff197210 */ /* 0x000fe40000ffe4ff */
[----:B------:R-:W-:Y:S01]  /*4830*/  SEL R21, R21, R20, !P2 ;  /* 0x0000001415157207 */ /* 0x000fe20005000000 */
[----:B------:R-:W-:Y:S01]  /*4840*/  IMAD.MOV.U32 R20, RZ, RZ, R22 ;  /* 0x000000ffff147224 */ /* 0x000fe200078e0016 */
[----:B------:R-:W-:-:S02]  /*4850*/  SEL R25, R25, R0, !P2 ;  /* 0x0000000019197207 */ /* 0x000fc40005000000 */
[----:B------:R-:W-:Y:S01]  /*4860*/  SEL R0, R21, 0xffffffff, P0 ;  /* 0xffffffff15007807 */ /* 0x000fe20000000000 */
[----:B------:R-:W-:Y:S01]  /*4870*/  IMAD.MOV.U32 R21, RZ, RZ, 0x0 ;  /* 0x00000000ff157424 */ /* 0x000fe200078e00ff */
[----:B------:R-:W-:-:S03]  /*4880*/  SEL R25, R25, 0xffffffff, P0 ;  /* 0xffffffff19197807 */ /* 0x000fc60000000000 */
[----:B------:R-:W-:Y:S05]  /*4890*/  RET.REL.NODEC R20 `(_ZN5flash32flash_fwd_splitkv_combine_kernelI23Flash_fwd_kernel_traitsILi128ELi64ELi128ELi4ELb0ELb0EN7cutlass6half_tE19Flash_kernel_traitsILi128ELi64ELi128ELi4ES3_EELi4ELi2ELb0EEEvNS_16Flash_fwd_paramsE) ;  /* 0xffffffb414d87950 */ /* 0x000fea0003c3ffff */
.L_x_295:
        /* <DEDUP_REMOVED lines=14> */
.L_x_8317:


//--------------------- .text._ZN5flash32flash_fwd_splitkv_combine_kernelI23Flash_fwd_kernel_traitsILi128ELi64ELi128ELi4ELb0ELb0EN7cutlass6half_tE19Flash_kernel_traitsILi128ELi64ELi128ELi4ES3_EELi4ELi1ELb0EEEvNS_16Flash_fwd_paramsE --------------------------
	.section	.text._ZN5flash32flash_fwd_splitkv_combine_kernelI23Flash_fwd_kernel_traitsILi128ELi64ELi128ELi4ELb0ELb0EN7cutlass6half_tE19Flash_kernel_traitsILi128ELi64ELi128ELi4ES3_EELi4ELi1ELb0EEEvNS_16Flash_fwd_paramsE,"ax",@progbits
	.align	128
        .global         _ZN5flash32flash_fwd_splitkv_combine_kernelI23Flash_fwd_kernel_traitsILi128ELi64ELi128ELi4ELb0ELb0EN7cutlass6half_tE19Flash_kernel_traitsILi128ELi64ELi128ELi4ES3_EELi4ELi1ELb0EEEvNS_16Flash_fwd_paramsE
        .type           _ZN5flash32flash_fwd_splitkv_combine_kernelI23Flash_fwd_kernel_traitsILi128ELi64ELi128ELi4ELb0ELb0EN7cutlass6half_tE19Flash_kernel_traitsILi128ELi64ELi128ELi4ES3_EELi4ELi1ELb0EEEvNS_16Flash_fwd_paramsE,@function
        .size           _ZN5flash32flash_fwd_splitkv_combine_kernelI23Flash_fwd_kernel_traitsILi128ELi64ELi128ELi4ELb0ELb0EN7cutlass6half_tE19Flash_kernel_traitsILi128ELi64ELi128ELi4ES3_EELi4ELi1ELb0EEEvNS_16Flash_fwd_paramsE,(.L_x_8318 - _ZN5flash32flash_fwd_splitkv_combine_kernelI23Flash_fwd_kernel_traitsILi128ELi64ELi128ELi4ELb0ELb0EN7cutlass6half_tE19Flash_kernel_traitsILi128ELi64ELi128ELi4ES3_EELi4ELi1ELb0EEEvNS_16Flash_fwd_paramsE)
        .other          _ZN5flash32flash_fwd_splitkv_combine_kernelI23Flash_fwd_kernel_traitsILi128ELi64ELi128ELi4ELb0ELb0EN7cutlass6half_tE19Flash_kernel_traitsILi128ELi64ELi128ELi4ES3_EELi4ELi1ELb0EEEvNS_16Flash_fwd_paramsE,@"STO_CUDA_ENTRY STV_DEFAULT"
_ZN5flash32flash_fwd_splitkv_combine_kernelI23Flash_fwd_kernel_traitsILi128ELi64ELi128ELi4ELb0ELb0EN7cutlass6half_tE19Flash_kernel_traitsILi128ELi64ELi128ELi4ES3_EELi4ELi1ELb0EEEvNS_16Flash_fwd_paramsE:
.text._ZN5flash32flash_fwd_splitkv_combine_kernelI23Flash_fwd_kernel_traitsILi128ELi64ELi128ELi4ELb0ELb0EN7cutlass6half_tE19Flash_kernel_traitsILi128ELi64ELi128ELi4ES3_EELi4ELi1ELb0EEEvNS_16Flash_fwd_paramsE:
[----:B------:R-:W-:Y:S08]  /*0000*/  LDC R1, c[0x0][0x28] ;  /* 0x00000a00ff017b82 */ /* 0x000ff00000000800 */
[----:B------:R-:W0:Y:S01]  /*0010*/  LDC.64 R2, c[0x0][0x2c0] ;  /* 0x0000b000ff027b82 */ /* 0x000e220000000a00 */
[----:B------:R-:W-:-:S07]  /*0020*/  ULDC UR5, c[0x0][0x270] ;  /* 0x00009c0000057ab9 */ /* 0x000fce0000000800 */
[----:B------:R-:W1:Y:S01]  /*0030*/  S2UR UR7, SR_CTAID.X ;  /* 0x00000000000779c3 */ /* 0x000e620000002500 */
[----:B0-----:R-:W-:Y:S01]  /*0040*/  IMAD R2, R2, UR5, RZ ;  /* 0x0000000502027c24 */ /* 0x001fe2000f8e02ff */
[----:B------:R-:W-:-:S03]  /*0050*/  USHF.R.S32.HI UR5, URZ, 0x1f, UR5 ;  /* 0x0000001f3f057899 */ /* 0x000fc60008011405 */
[----:B------:R-:W-:Y:S01]  /*0060*/  IMAD R12, R2, R3, RZ ;  /* 0x00000003020c7224 */ /* 0x000fe200078e02ff */
[----:B------:R-:W-:Y:S01]  /*0070*/  SHF.R.S32.HI R2, RZ, 0x1f, R3 ;  /* 0x0000001fff027819 */ /* 0x000fe20000011403 */
[----:B-1----:R-:W-:-:S03]  /*0080*/  USHF.L.U32 UR7, UR7, 0x2, URZ ;  /* 0x0000000207077899 */ /* 0x002fc6000800063f */
[----:B------:R-:W-:Y:S02]  /*0090*/  ISETP.LT.U32.AND P0, PT, R12, R3, PT ;  /* 0x000000030c00720c */ /* 0x000fe40003f01070 */
[----:B------:R-:W-:Y:S01]  /*00a0*/  SHF.R.S32.HI R6, RZ, 0x1f, R12 ;  /* 0x0000001fff067819 */ /* 0x000fe2000001140c */
[----:B------:R-:W-:-:S03]  /*00b0*/  USHF.R.S32.HI UR6, URZ, 0x1f, UR7 ;  /* 0x0000001f3f067899 */ /* 0x000fc60008011407 */
        /* <DEDUP_REMOVED lines=11> */
[----:B------:R-:W-:Y:S05]  /*0170*/  CALL.REL.NOINC `($__internal_6_$__cuda_sm20_div_s64) ;  /* 0x0000004000f87944 */ /* 0x000fea0003c00000 */
[----:B------:R-:W-:Y:S02]  /*0180*/  MOV R8, R0 ;  /* 0x0000000000087202 */ /* 0x000fe40000000f00 */
[----:B------:R-:W-:Y:S01]  /*0190*/  MOV R9, R23 ;  /* 0x0000001700097202 */ /* 0x000fe20000000f00 */
[----:B------:R-:W-:Y:S06]  /*01a0*/  BRA `(.L_x_297) ;  /* 0x00000000004c7947 */ /* 0x000fec0003800000 */
.L_x_296:
        /* <DEDUP_REMOVED lines=19> */
.L_x_297:
        /* <DEDUP_REMOVED lines=13> */
[----:B------:R-:W-:Y:S05]  /*03b0*/  CALL.REL.NOINC `($__internal_6_$__cuda_sm20_div_s64) ;  /* 0x0000004000687944 */ /* 0x000fea0003c00000 */
[----:B------:R-:W-:Y:S02]  /*03c0*/  MOV R10, R0 ;  /* 0x00000000000a7202 */ /* 0x000fe40000000f00 */
[----:B------:R-:W-:Y:S01]  /*03d0*/  MOV R11, R23 ;  /* 0x00000017000b7202 */ /* 0x000fe20000000f00 */
[----:B------:R-:W-:Y:S05]  /*03e0*/  BRA `(.L_x_300) ;  /* 0x00000000004c7947 */ /* 0x000fea0003800000 */
.L_x_299:
        /* <DEDUP_REMOVED lines=19> */
.L_x_300:
[----:B------:R-:W-:Y:S05]  /*0520*/  BSYNC B0 ;  /* 0x0000000000007941 */ /* 0x000fea0003800000 */
.L_x_298:
        /* <DEDUP_REMOVED lines=44> */
[----:B------:R-:W-:Y:S05]  /*07f0*/  BRA `(.L_x_303) ;  /* 0x00000000004c7947 */ /* 0x000fea0003800000 */
.L_x_302:
        /* <DEDUP_REMOVED lines=19> */
.L_x_303:
[----:B------:R-:W-:Y:S05]  /*0930*/  BSYNC B0 ;  /* 0x0000000000007941 */ /* 0x000fea0003800000 */
.L_x_301:
        /* <DEDUP_REMOVED lines=17> */
[----:B------:R-:W-:-:S04]  /*0a50*/  IMAD.MOV.U32 R9, RZ, RZ, R0 ;  /* 0x000000ffff097224 */ /* 0x000fc800078e0000 */
[----:B------:R-:W-:-:S04]  /*0a60*/  IMAD.HI.U32 R5, R5, R9, RZ ;  /* 0x0000000905057227 */ /* 0x000fc800078e00ff */
[----:B------:R-:W-:-:S04]  /*0a70*/  IMAD.MOV R0, RZ, RZ, -R5 ;  /* 0x000000ffff007224 */ /* 0x000fc800078e0a05 */
[----:B------:R-:W-:-:S05]  /*0a80*/  IMAD R0, R8, R0, R9 ;  /* 0x0000000008007224 */ /* 0x000fca00078e0209 */
[----:B------:R-:W-:-:S13]  /*0a90*/  ISETP.GT.U32.AND P2, PT, R8, R0, PT ;  /* 0x000000000800720c */ /* 0x000fda0003f44070 */
[----:B------:R-:W-:Y:S02]  /*0aa0*/  @!P2 IMAD.IADD R0, R0, 0x1, -R8 ;  /* 0x000000010000a824 */ /* 0x000fe400078e0a08 */
[----:B------:R-:W-:Y:S01]  /*0ab0*/  @!P2 VIADD R5, R5, 0x1 ;  /* 0x000000010505a836 */ /* 0x000fe20000000000 */
[C---:B------:R-:W-:Y:S02]  /*0ac0*/  ISETP.NE.AND P2, PT, R7.reuse, RZ, PT ;  /* 0x000000ff0700720c */ /* 0x040fe40003f45270 */
[----:B------:R-:W-:Y:S02]  /*0ad0*/  ISETP.GE.U32.AND P0, PT, R0, R8, PT ;  /* 0x000000080000720c */ /* 0x000fe40003f06070 */
[----:B------:R-:W-:-:S11]  /*0ae0*/  LEA.HI.SX32 R0, R7, 0x1, 0x1 ;  /* 0x0000000107007811 */ /* 0x000fd600078f0aff */
[----:B------:R-:W-:-:S05]  /*0af0*/  @P0 IADD3 R5, R5, 0x1, RZ ;  /* 0x0000000105050810 */ /* 0x000fca0007ffe0ff */
[----:B------:R-:W-:Y:S01]  /*0b00*/  IMAD.MOV.U32 R3, RZ, RZ, R5 ;  /* 0x000000ffff037224 */ /* 0x000fe200078e0005 */
[----:B------:R-:W-:-:S03]  /*0b10*/  SHF.R.S32.HI R5, RZ, 0x1f, R7 ;  /* 0x0000001fff057819 */ /* 0x000fc60000011407 */
[----:B------:R-:W-:Y:S01]  /*0b20*/  @!P1 IMAD.MOV R3, RZ, RZ, -R3 ;  /* 0x000000ffff039224 */ /* 0x000fe200078e0a03 */
[----:B------:R-:W-:Y:S01]  /*0b30*/  @!P2 LOP3.LUT R3, RZ, R7, RZ, 0x33, !PT ;  /* 0x00000007ff03a212 */ /* 0x000fe200078e33ff */
[----:B------:R-:W-:Y:S02]  /*0b40*/  @!P3 IMAD.MOV R0, RZ, RZ, R5 ;  /* 0x000000ffff00b224 */ /* 0x000fe400078e0205 */
[----:B------:R-:W-:Y:S02]  /*0b50*/  IMAD R7, R7, UR5, RZ ;  /* 0x0000000507077c24 */ /* 0x000fe4000f8e02ff */
        /* <DEDUP_REMOVED lines=10> */
[----:B0-----:R-:W-:Y:S01]  /*0c00*/  IADD3 R9, RZ, -R17, RZ ;  /* 0x80000011ff097210 */ /* 0x001fe20007ffe0ff */
[----:B------:R-:W-:-:S04]  /*0c10*/  IMAD.MOV.U32 R16, RZ, RZ, RZ ;  /* 0x000000ffff107224 */ /* 0x000fc800078e00ff */
[----:B------:R-:W-:-:S04]  /*0c20*/  IMAD R9, R9, R13, RZ ;  /* 0x0000000d09097224 */ /* 0x000fc800078e02ff */
[----:B------:R-:W-:-:S06]  /*0c30*/  IMAD.HI.U32 R9, R17, R9, R16 ;  /* 0x0000000911097227 */ /* 0x000fcc00078e0010 */
[----:B------:R-:W-:-:S04]  /*0c40*/  IMAD.HI.U32 R9, R9, R5, RZ ;  /* 0x0000000509097227 */ /* 0x000fc800078e00ff */
[----:B------:R-:W-:-:S05]  /*0c50*/  IMAD R0, R9, R0, R5 ;  /* 0x0000000009007224 */ /* 0x000fca00078e0205 */
[----:B------:R-:W-:-:S13]  /*0c60*/  ISETP.GT.U32.AND P1, PT, R13, R0, PT ;  /* 0x000000000d00720c */ /* 0x000fda0003f24070 */
[----:B------:R-:W-:Y:S01]  /*0c70*/  @!P1 IMAD.IADD R0, R0, 0x1, -R13 ;  /* 0x0000000100009824 */ /* 0x000fe200078e0a0d */
[----:B------:R-:W-:Y:S02]  /*0c80*/  @!P1 IADD3 R9, R9, 0x1, RZ ;  /* 0x0000000109099810 */ /* 0x000fe40007ffe0ff */
[----:B------:R-:W-:Y:S02]  /*0c90*/  ISETP.NE.AND P1, PT, R3, RZ, PT ;  /* 0x000000ff0300720c */ /* 0x000fe40003f25270 */
[-C--:B------:R-:W-:Y:S02]  /*0ca0*/  ISETP.GE.U32.AND P2, PT, R0, R13.reuse, PT ;  /* 0x0000000d0000720c */ /* 0x080fe40003f46070 */
[----:B------:R-:W-:-:S04]  /*0cb0*/  LOP3.LUT R0, R8, R13, RZ, 0x3c, !PT ;  /* 0x0000000d08007212 */ /* 0x000fc800078e3cff */
[----:B------:R-:W-:-:S07]  /*0cc0*/  ISETP.GE.AND P0, PT, R0, RZ, PT ;  /* 0x000000ff0000720c */ /* 0x000fce0003f06270 */
        /* <DEDUP_REMOVED lines=21> */
.L_x_305:
        /* <DEDUP_REMOVED lines=19> */
.L_x_306:
[----:B------:R-:W-:Y:S05]  /*0f50*/  BSYNC B0 ;  /* 0x0000000000007941 */ /* 0x000fea0003800000 */
.L_x_304:
        /* <DEDUP_REMOVED lines=43> */
.L_x_308:
[----:B------:R-:W0:Y:S01]  /*1210*/  I2F.U32.RP R20, R15 ;  /* 0x0000000f00147306 */ /* 0x000e220000209000 */
[----:B------:R-:W-:-:S07]  /*1220*/  ISETP.NE.U32.AND P0, PT, R15, RZ, PT ;  /* 0x000000ff0f00720c */ /* 0x000fce0003f05070 */
        /* <DEDUP_REMOVED lines=16> */
[----:B------:R-:W-:Y:S01]  /*1330*/  MOV R10, R11 ;  /* 0x0000000b000a7202 */ /* 0x000fe20000000f00 */
[----:B------:R-:W-:Y:S02]  /*1340*/  IMAD.MOV.U32 R11, RZ, RZ, RZ ;  /* 0x000000ffff0b7224 */ /* 0x000fe400078e00ff */
.L_x_309:
[----:B------:R-:W-:Y:S05]  /*1350*/  BSYNC B0 ;  /* 0x0000000000007941 */ /* 0x000fea0003800000 */
.L_x_307:
[----:B------:R-:W0:Y:S01]  /*1360*/  LDC R36, c[0x0][0x2c4] ;  /* 0x0000b100ff247b82 */ /* 0x000e220000000800 */
[----:B------:R-:W1:Y:S01]  /*1370*/  S2R R26, SR_TID.X ;  /* 0x00000000001a7919 */ /* 0x000e620000002100 */
[----:B------:R-:W-:Y:S01]  /*1380*/  ISETP.GT.AND P2, PT, R7, RZ, PT ;  /* 0x000000ff0700720c */ /* 0x000fe20003f44270 */
[----:B------:R-:W-:Y:S01]  /*1390*/  ULDC UR5, c[0x0][0x3c4] ;  /* 0x0000f10000057ab9 */ /* 0x000fe20000000800 */
[----:B------:R-:W-:Y:S01]  /*13a0*/  ULDC.64 UR8, c[0x0][0x208] ;  /* 0x0000820000087ab9 */ /* 0x000fe20000000a00 */
[----:B------:R-:W-:Y:S01]  /*13b0*/  BSSY B0, `(.L_x_310) ;  /* 0x0000043000007945 */ /* 0x000fe20003800000 */
[----:B------:R-:W-:Y:S02]  /*13c0*/  IMAD.MOV.U32 R25, RZ, RZ, -0x800000 ;  /* 0xff800000ff197424 */ /* 0x000fe400078e00ff */
[----:B------:R-:W2:Y:S01]  /*13d0*/  LDC R33, c[0x0][0x270] ;  /* 0x00009c00ff217b82 */ /* 0x000ea20000000800 */
[----:B0-----:R-:W-:-:S04]  /*13e0*/  IABS R0, R36 ;  /* 0x0000002400007213 */ /* 0x001fc80000000000 */
[----:B------:R-:W0:Y:S01]  /*13f0*/  I2F.RP R20, R0 ;  /* 0x0000000000147306 */ /* 0x000e220000209400 */
[----:B--2---:R-:W-:Y:S02]  /*1400*/  IABS R22, R33 ;  /* 0x0000002100167213 */ /* 0x004fe40000000000 */
[----:B-1----:R-:W-:-:S05]  /*1410*/  SHF.R.S32.HI R31, RZ, 0x1f, R26 ;  /* 0x0000001fff1f7819 */ /* 0x002fca000001141a */
        /* <DEDUP_REMOVED lines=8> */
[----:B------:R-:W-:Y:S01]  /*14a0*/  IMAD.HI.U32 R9, R21, R9, R20 ;  /* 0x0000000915097227 */ /* 0x000fe200078e0014 */
[----:B------:R-:W-:-:S02]  /*14b0*/  LEA.HI R20, R31, R26, RZ, 0x2 ;  /* 0x0000001a1f147211 */ /* 0x000fc400078f10ff */
[----:B------:R-:W-:Y:S02]  /*14c0*/  ISETP.GE.AND P1, PT, R4, RZ, PT ;  /* 0x000000ff0400720c */ /* 0x000fe40003f26270 */
[----:B------:R-:W-:Y:S01]  /*14d0*/  SHF.R.S32.HI R27, RZ, 0x2, R20 ;  /* 0x00000002ff1b7819 */ /* 0x000fe20000011414 */
[----:B------:R-:W-:Y:S01]  /*14e0*/  IMAD.HI.U32 R9, R9, R5, RZ ;  /* 0x0000000509097227 */ /* 0x000fe200078e00ff */
[----:B------:R-:W-:-:S03]  /*14f0*/  LOP3.LUT R20, R20, 0xfffffffc, RZ, 0xc0, !PT ;  /* 0xfffffffc14147812 */ /* 0x000fc600078ec0ff */
[----:B------:R-:W-:Y:S02]  /*1500*/  IMAD.MOV R13, RZ, RZ, -R9 ;  /* 0x000000ffff0d7224 */ /* 0x000fe400078e0a09 */
[----:B------:R-:W-:Y:S02]  /*1510*/  IMAD.IADD R20, R26, 0x1, -R20 ;  /* 0x000000011a147824 */ /* 0x000fe400078e0a14 */
[----:B------:R-:W-:-:S05]  /*1520*/  IMAD R5, R0, R13, R5 ;  /* 0x0000000d00057224 */ /* 0x000fca00078e0205 */
[----:B------:R-:W-:-:S13]  /*1530*/  ISETP.GT.U32.AND P0, PT, R0, R5, PT ;  /* 0x000000050000720c */ /* 0x000fda0003f04070 */
[----:B------:R-:W-:Y:S02]  /*1540*/  @!P0 IMAD.IADD R5, R5, 0x1, -R0 ;  /* 0x0000000105058824 */ /* 0x000fe400078e0a00 */
[----:B------:R-:W-:Y:S01]  /*1550*/  @!P0 VIADD R9, R9, 0x1 ;  /* 0x0000000109098836 */ /* 0x000fe20000000000 */
[----:B------:R-:W-:Y:S02]  /*1560*/  ISETP.NE.AND P0, PT, R36, RZ, PT ;  /* 0x000000ff2400720c */ /* 0x000fe40003f05270 */
[----:B------:R-:W-:Y:S02]  /*1570*/  ISETP.GE.U32.AND P3, PT, R5, R0, PT ;  /* 0x000000000500720c */ /* 0x000fe40003f66070 */
[----:B------:R-:W-:Y:S02]  /*1580*/  SHF.R.S32.HI R5, RZ, 0x1f, R7 ;  /* 0x0000001fff057819 */ /* 0x000fe40000011407 */
[----:B------:R-:W-:-:S03]  /*1590*/  LEA.HI.SX32 R0, R7, 0x1, 0x1 ;  /* 0x0000000107007811 */ /* 0x000fc600078f0aff */
[----:B------:R-:W-:-:S06]  /*15a0*/  @!P2 IMAD.MOV R0, RZ, RZ, R5 ;  /* 0x000000ffff00a224 */ /* 0x000fcc00078e0205 */
[----:B------:R-:W-:Y:S01]  /*15b0*/  @P3 VIADD R9, R9, 0x1 ;  /* 0x0000000109093836 */ /* 0x000fe20000000000 */
[----:B------:R-:W-:-:S03]  /*15c0*/  ISETP.GT.AND P3, PT, R26, 0x7, PT ;  /* 0x000000071a00780c */ /* 0x000fc60003f64270 */
[----:B------:R-:W-:-:S04]  /*15d0*/  IMAD.MOV.U32 R4, RZ, RZ, R9 ;  /* 0x000000ffff047224 */ /* 0x000fc800078e0009 */
[----:B------:R-:W-:Y:S01]  /*15e0*/  @!P1 IMAD.MOV R4, RZ, RZ, -R4 ;  /* 0x000000ffff049224 */ /* 0x000fe200078e0a04 */
[----:B------:R-:W-:Y:S02]  /*15f0*/  @!P0 LOP3.LUT R4, RZ, R36, RZ, 0x33, !PT ;  /* 0x00000024ff048212 */ /* 0x000fe400078e33ff */
[----:B------:R-:W-:-:S03]  /*1600*/  ISETP.GE.AND P0, PT, R27, UR5, PT ;  /* 0x000000051b007c0c */ /* 0x000fc6000bf06270 */
[----:B------:R-:W0:Y:S01]  /*1610*/  @!P3 S2R R23, SR_CgaCtaId ;  /* 0x000000000017b919 */ /* 0x000e220000008800 */
[----:B------:R-:W-:Y:S01]  /*1620*/  IMAD R4, R0, R4, RZ ;  /* 0x0000000400047224 */ /* 0x000fe200078e02ff */
[----:B------:R-:W-:-:S04]  /*1630*/  @!P3 MOV R0, 0x400 ;  /* 0x000004000000b802 */ /* 0x000fc80000000f00 */
[----:B------:R-:W-:-:S04]  /*1640*/  IABS R24, R4 ;  /* 0x0000000400187213 */ /* 0x000fc80000000000 */
[----:B------:R-:W1:Y:S01]  /*1650*/  I2F.RP R5, R24 ;  /* 0x0000001800057306 */ /* 0x000e620000209400 */
[----:B------:R-:W-:-:S07]  /*1660*/  VIADD R21, R24, UR4 ;  /* 0x0000000418157c36 */ /* 0x000fce0008000000 */
[----:B-1----:R-:W1:Y:S01]  /*1670*/  MUFU.RCP R5, R5 ;  /* 0x0000000500057308 */ /* 0x002e620000001000 */
[----:B0-----:R-:W-:-:S07]  /*1680*/  @!P3 LEA R23, R23, R0, 0x18 ;  /* 0x000000001717b211 */ /* 0x001fce00078ec0ff */
[----:B------:R0:W2:Y:S01]  /*1690*/  I2F.U32.RP R0, R22 ;  /* 0x0000001600007306 */ /* 0x0000a20000209000 */
[----:B------:R-:W-:-:S04]  /*16a0*/  @!P3 IMAD R23, R27, 0x14, R23 ;  /* 0x000000141b17b824 */ /* 0x000fc800078e0217 */
[----:B------:R-:W-:Y:S01]  /*16b0*/  @!P3 IMAD R23, R20, 0x4, R23 ;  /* 0x000000041417b824 */ /* 0x000fe200078e0217 */
[----:B-1----:R-:W-:Y:S06]  /*16c0*/  @P0 BRA `(.L_x_311) ;  /* 0x0000000000440947 */ /* 0x002fec0003800000 */
        /* <DEDUP_REMOVED lines=17> */
.L_x_311:
[----:B------:R-:W-:Y:S05]  /*17e0*/  BSYNC B0 ;  /* 0x0000000000007941 */ /* 0x000fea0003800000 */
.L_x_310:
[----:B-----5:R3:W-:Y:S01]  /*17f0*/  @!P3 STS [R23], R25 ;  /* 0x000000191700b388 */ /* 0x0207e20000000800 */
[----:B------:R-:W-:Y:S01]  /*1800*/  BSSY B0, `(.L_x_312) ;  /* 0x000000f000007945 */ /* 0x000fe20003800000 */
[----:B------:R-:W-:Y:S01]  /*1810*/  MOV R30, 0xff800000 ;  /* 0xff800000001e7802 */ /* 0x000fe20000000f00 */
[----:B------:R-:W-:Y:S06]  /*1820*/  BAR.SYNC.DEFER_BLOCKING 0x0 ;  /* 0x0000000000007b1d */ /* 0x000fec0000010000 */
[----:B------:R-:W-:Y:S05]  /*1830*/  @P3 BRA `(.L_x_313) ;  /* 0x00000000002c3947 */ /* 0x000fea0003800000 */
[----:B------:R-:W4:Y:S01]  /*1840*/  S2R R9, SR_CgaCtaId ;  /* 0x0000000000097919 */ /* 0x000f220000008800 */
[----:B---3--:R-:W-:Y:S02]  /*1850*/  LEA.HI R23, R26, R26, RZ, 0x1 ;  /* 0x0000001a1a177211 */ /* 0x008fe400078f08ff */
[----:B------:R-:W-:Y:S02]  /*1860*/  MOV R13, 0x400 ;  /* 0x00000400000d7802 */ /* 0x000fe40000000f00 */
[C---:B------:R-:W-:Y:S01]  /*1870*/  LOP3.LUT R20, R23.reuse, 0xfffffffe, RZ, 0xc0, !PT ;  /* 0xfffffffe17147812 */ /* 0x040fe200078ec0ff */
[----:B------:R-:W-:-:S04]  /*1880*/  IMAD.SHL.U32 R23, R23, 0x2, RZ ;  /* 0x0000000217177824 */ /* 0x000fc800078e00ff */
[----:B------:R-:W-:Y:S01]  /*1890*/  IMAD.IADD R20, R26, 0x1, -R20 ;  /* 0x000000011a147824 */ /* 0x000fe200078e0a14 */
[----:B------:R-:W-:Y:S02]  /*18a0*/  LOP3.LUT R23, R23, 0xfffffffc, RZ, 0xc0, !PT ;  /* 0xfffffffc17177812 */ /* 0x000fe400078ec0ff */
[----:B----4-:R-:W-:-:S05]  /*18b0*/  LEA R9, R9, R13, 0x18 ;  /* 0x0000000d09097211 */ /* 0x010fca00078ec0ff */
[----:B------:R-:W-:-:S04]  /*18c0*/  IMAD R9, R20, 0x14, R9 ;  /* 0x0000001414097824 */ /* 0x000fc800078e0209 */
[----:B------:R-:W-:-:S05]  /*18d0*/  IMAD.IADD R9, R9, 0x1, R23 ;  /* 0x0000000109097824 */ /* 0x000fca00078e0217 */
[----:B------:R4:W3:Y:S02]  /*18e0*/  LDS R30, [R9] ;  /* 0x00000000091e7984 */ /* 0x0008e40000000800 */
.L_x_313:
[----:B------:R-:W-:Y:S05]  /*18f0*/  BSYNC B0 ;  /* 0x0000000000007941 */ /* 0x000fea0003800000 */
.L_x_312:
[----:B--2---:R-:W2:Y:S01]  /*1900*/  MUFU.RCP R0, R0 ;  /* 0x0000000000007308 */ /* 0x004ea20000001000 */
[----:B---34-:R-:W3:Y:S01]  /*1910*/  SHFL.BFLY PT, R9, R30, 0x1, 0x1f ;  /* 0x0c201f001e097f89 */ /* 0x018ee200000e0000 */
[----:B------:R-:W-:Y:S01]  /*1920*/  VIADD R5, R5, 0xffffffe ;  /* 0x0ffffffe05057836 */ /* 0x000fe20000000000 */
[----:B------:R-:W-:Y:S01]  /*1930*/  IABS R20, R4 ;  /* 0x0000000400147213 */ /* 0x000fe20000000000 */
[----:B-1----:R-:W-:Y:S01]  /*1940*/  IMAD.MOV.U32 R38, RZ, RZ, RZ ;  /* 0x000000ffff267224 */ /* 0x002fe200078e00ff */
[----:B------:R-:W-:Y:S01]  /*1950*/  IABS R23, R21 ;  /* 0x0000001500177213 */ /* 0x000fe20000000000 */
[----:B------:R-:W-:Y:S01]  /*1960*/  IMAD.MOV.U32 R28, RZ, RZ, RZ ;  /* 0x000000ffff1c7224 */ /* 0x000fe200078e00ff */
[----:B------:R-:W-:Y:S01]  /*1970*/  BSSY B1, `(.L_x_314) ;  /* 0x0000220000017945 */ /* 0x000fe20003800000 */
[----:B------:R-:W1:Y:S01]  /*1980*/  F2I.FTZ.U32.TRUNC.NTZ R39, R5 ;  /* 0x0000000500277305 */ /* 0x000e62000021f000 */
[----:B------:R-:W-:Y:S02]  /*1990*/  IMAD.MOV R20, RZ, RZ, -R20 ;  /* 0x000000ffff147224 */ /* 0x000fe400078e0a14 */
[----:B--2---:R-:W-:-:S05]  /*19a0*/  VIADD R0, R0, 0xffffffe ;  /* 0x0ffffffe00007836 */ /* 0x004fca0000000000 */
[----:B------:R2:W4:Y:S01]  /*19b0*/  F2I.FTZ.U32.TRUNC.NTZ R29, R0 ;  /* 0x00000000001d7305 */ /* 0x000522000021f000 */
[--C-:B-1----:R-:W-:Y:S01]  /*19c0*/  IMAD.MOV R27, RZ, RZ, -R39.reuse ;  /* 0x000000ffff1b7224 */ /* 0x102fe200078e0a27 */
[----:B------:R-:W-:Y:S02]  /*19d0*/  IABS R5, R8 ;  /* 0x0000000800057213 */ /* 0x000fe40000000000 */
[----:B---3--:R-:W-:Y:S01]  /*19e0*/  FMNMX.FTZ R9, R9, R30, !PT ;  /* 0x0000001e09097209 */ /* 0x008fe20007810000 */
[----:B------:R-:W-:Y:S01]  /*19f0*/  IMAD R27, R27, R24, RZ ;  /* 0x000000181b1b7224 */ /* 0x000fe200078e02ff */
[----:B------:R-:W-:Y:S02]  /*1a00*/  LOP3.LUT R8, R8, R33, RZ, 0x3c, !PT ;  /* 0x0000002108087212 */ /* 0x000fe400078e3cff */
[----:B------:R-:W-:Y:S01]  /*1a10*/  FSETP.NEU.FTZ.AND P0, PT, R9, -INF , PT ;  /* 0xff8000000900780b */ /* 0x000fe20003f1d000 */
[----:B------:R-:W-:-:S03]  /*1a20*/  IMAD.HI.U32 R27, R39, R27, R38 ;  /* 0x0000001b271b7227 */ /* 0x000fc600078e0026 */
[----:B--2---:R-:W-:Y:S01]  /*1a30*/  FSEL R0, R9, RZ, P0 ;  /* 0x000000ff09007208 */ /* 0x004fe20000000000 */
[----:B----4-:R-:W-:Y:S01]  /*1a40*/  IMAD.MOV R13, RZ, RZ, -R29 ;  /* 0x000000ffff0d7224 */ /* 0x010fe200078e0a1d */
[----:B------:R-:W-:Y:S01]  /*1a50*/  IABS R9, R33 ;  /* 0x0000002100097213 */ /* 0x000fe20000000000 */
[----:B------:R-:W-:-:S04]  /*1a60*/  IMAD.HI.U32 R27, R27, R23, RZ ;  /* 0x000000171b1b7227 */ /* 0x000fc800078e00ff */
[----:B------:R-:W-:Y:S01]  /*1a70*/  FADD.FTZ R25, -R0, R30 ;  /* 0x0000001e00197221 */ /* 0x000fe20000010100 */
[----:B------:R-:W-:-:S03]  /*1a80*/  IMAD R13, R13, R22, RZ ;  /* 0x000000160d0d7224 */ /* 0x000fc600078e02ff */
[----:B------:R-:W-:Y:S01]  /*1a90*/  FMUL.FTZ R25, R25, 1.4426950216293334961 ;  /* 0x3fb8aa3b19197820 */ /* 0x000fe20000410000 */
[----:B------:R-:W-:Y:S02]  /*1aa0*/  IMAD.MOV R9, RZ, RZ, -R9 ;  /* 0x000000ffff097224 */ /* 0x000fe400078e0a09 */
[----:B------:R-:W-:-:S03]  /*1ab0*/  IMAD.HI.U32 R13, R29, R13, R28 ;  /* 0x0000000d1d0d7227 */ /* 0x000fc600078e001c */
[----:B------:R-:W1:Y:S01]  /*1ac0*/  MUFU.EX2 R25, R25 ;  /* 0x0000001900197308 */ /* 0x000e620000000800 */
[----:B------:R-:W-:Y:S02]  /*1ad0*/  IMAD R29, R27, R20, R23 ;  /* 0x000000141b1d7224 */ /* 0x000fe400078e0217 */
[----:B------:R-:W-:-:S03]  /*1ae0*/  IMAD.HI.U32 R28, R13, R5, RZ ;  /* 0x000000050d1c7227 */ /* 0x000fc600078e00ff */
[----:B------:R-:W-:Y:S01]  /*1af0*/  ISETP.GT.U32.AND P4, PT, R24, R29, PT ;  /* 0x0000001d1800720c */ /* 0x000fe20003f84070 */
[----:B------:R-:W-:Y:S02]  /*1b00*/  IMAD R5, R28, R9, R5 ;  /* 0x000000091c057224 */ /* 0x000fe400078e0205 */
[----:B------:R-:W-:-:S03]  /*1b10*/  IMAD.HI.U32 R13, R13, R23, RZ ;  /* 0x000000170d0d7227 */ /* 0x000fc600078e00ff */
[C---:B------:R-:W-:Y:S01]  /*1b20*/  ISETP.GT.U32.AND P1, PT, R22.reuse, R5, PT ;  /* 0x000000051600720c */ /* 0x040fe20003f24070 */
[----:B------:R-:W-:Y:S01]  /*1b30*/  IMAD R9, R13, R9, R23 ;  /* 0x000000090d097224 */ /* 0x000fe200078e0217 */
[C---:B------:R-:W-:Y:S02]  /*1b40*/  LOP3.LUT R23, R21.reuse, R24, RZ, 0x3c, !PT ;  /* 0x0000001815177212 */ /* 0x040fe400078e3cff */
[----:B------:R-:W-:Y:S01]  /*1b50*/  LOP3.LUT R21, R21, R33, RZ, 0x3c, !PT ;  /* 0x0000002115157212 */ /* 0x000fe200078e3cff */
[----:B-1----:R-:W1:Y:S01]  /*1b60*/  SHFL.BFLY PT, R20, R25, 0x1, 0x1f ;  /* 0x0c201f0019147f89 */ /* 0x002e6200000e0000 */
[----:B------:R-:W-:Y:S01]  /*1b70*/  ISETP.GT.U32.AND P0, PT, R22, R9, PT ;  /* 0x000000091600720c */ /* 0x000fe20003f04070 */
[----:B------:R-:W-:Y:S01]  /*1b80*/  @!P4 IMAD.IADD R29, R29, 0x1, -R24 ;  /* 0x000000011d1dc824 */ /* 0x000fe200078e0a18 */
[----:B------:R-:W-:Y:S01]  /*1b90*/  ISETP.GE.AND P2, PT, R23, RZ, PT ;  /* 0x000000ff1700720c */ /* 0x000fe20003f46270 */
[----:B------:R-:W-:Y:S01]  /*1ba0*/  @!P4 VIADD R27, R27, 0x1 ;  /* 0x000000011b1bc836 */ /* 0x000fe20000000000 */
[----:B------:R-:W-:-:S02]  /*1bb0*/  SHF.R.S32.HI R23, RZ, 0x1f, R4 ;  /* 0x0000001fff177819 */ /* 0x000fc40000011404 */
[----:B------:R-:W-:Y:S01]  /*1bc0*/  ISETP.GE.U32.AND P5, PT, R29, R24, PT ;  /* 0x000000181d00720c */ /* 0x000fe20003fa6070 */
[--C-:B------:R-:W-:Y:S02]  /*1bd0*/  @!P1 IMAD.IADD R5, R5, 0x1, -R22.reuse ;  /* 0x0000000105059824 */ /* 0x100fe400078e0a16 */
[----:B------:R-:W-:Y:S01]  /*1be0*/  @!P1 VIADD R28, R28, 0x1 ;  /* 0x000000011c1c9836 */ /* 0x000fe20000000000 */
[----:B------:R-:W-:Y:S01]  /*1bf0*/  ISETP.GE.AND P1, PT, R21, RZ, PT ;  /* 0x000000ff1500720c */ /* 0x000fe20003f26270 */
[----:B------:R-:W-:Y:S01]  /*1c00*/  IMAD.MOV.U32 R29, RZ, RZ, 0x7f800000 ;  /* 0x7f800000ff1d7424 */ /* 0x000fe200078e00ff */
[----:B------:R-:W-:Y:S01]  /*1c10*/  ISETP.GE.U32.AND P4, PT, R5, R22, PT ;  /* 0x000000160500720c */ /* 0x000fe20003f86070 */
[----:B------:R-:W-:Y:S01]  /*1c20*/  @!P0 IMAD.IADD R9, R9, 0x1, -R22 ;  /* 0x0000000109098824 */ /* 0x000fe200078e0a16 */
[----:B------:R-:W-:Y:S01]  /*1c30*/  LEA.HI.SX32 R5, R3, 0x1, 0x1 ;  /* 0x0000000103057811 */ /* 0x000fe200078f0aff */
[----:B------:R-:W-:Y:S01]  /*1c40*/  @!P0 VIADD R13, R13, 0x1 ;  /* 0x000000010d0d8836 */ /* 0x000fe20000000000 */
[----:B------:R-:W-:-:S02]  /*1c50*/  ISETP.GE.AND P0, PT, R8, RZ, PT ;  /* 0x000000ff0800720c */ /* 0x000fc40003f06270 */
[----:B------:R-:W-:Y:S02]  /*1c60*/  ISETP.GE.U32.AND P6, PT, R9, R22, PT ;  /* 0x000000160900720c */ /* 0x000fe40003fc6070 */
[----:B------:R-:W-:Y:S01]  /*1c70*/  @P5 IADD3 R27, R27, 0x1, RZ ;  /* 0x000000011b1b5810 */ /* 0x000fe20007ffe0ff */
[----:B------:R-:W2:Y:S01]  /*1c80*/  LDC.U8 R9, c[0x0][0x3d9] ;  /* 0x0000f640ff097b82 */ /* 0x000ea20000000000 */
[----:B------:R-:W-:Y:S01]  /*1c90*/  ISETP.GT.AND P5, PT, R3, RZ, PT ;  /* 0x000000ff0300720c */ /* 0x000fe20003fa4270 */
[----:B-1----:R-:W-:Y:S01]  /*1ca0*/  FADD.FTZ R20, R25, R20 ;  /* 0x0000001419147221 */ /* 0x002fe20000010000 */
[----:B------:R-:W-:Y:S01]  /*1cb0*/  SHF.R.S32.HI R8, RZ, 0x1f, R3 ;  /* 0x0000001fff087819 */ /* 0x000fe20000011403 */
[----:B------:R-:W-:Y:S01]  /*1cc0*/  @P4 VIADD R28, R28, 0x1 ;  /* 0x000000011c1c4836 */ /* 0x000fe20000000000 */
[----:B------:R-:W-:Y:S02]  /*1cd0*/  @!P2 IADD3 R27, -R27, RZ, RZ ;  /* 0x000000ff1b1ba210 */ /* 0x000fe40007ffe1ff */
[----:B------:R-:W-:Y:S01]  /*1ce0*/  FSETP.NE.FTZ.AND P4, PT, R20, RZ, PT ;  /* 0x000000ff1400720b */ /* 0x000fe20003f95000 */
[----:B0-----:R-:W-:Y:S01]  /*1cf0*/  IMAD.MOV.U32 R22, RZ, RZ, R28 ;  /* 0x000000ffff167224 */ /* 0x001fe200078e001c */
[----:B------:R-:W-:Y:S01]  /*1d00*/  ISETP.NE.AND P2, PT, R33, RZ, PT ;  /* 0x000000ff2100720c */ /* 0x000fe20003f45270 */
[----:B------:R-:W-:Y:S01]  /*1d10*/  @P6 VIADD R13, R13, 0x1 ;  /* 0x000000010d0d6836 */ /* 0x000fe20000000000 */
[C---:B------:R-:W-:Y:S01]  /*1d20*/  ISETP.NE.AND P6, PT, R4.reuse, RZ, PT ;  /* 0x000000ff0400720c */ /* 0x040fe20003fc5270 */
[----:B------:R-:W-:Y:S01]  /*1d30*/  @!P0 IMAD.MOV R22, RZ, RZ, -R22 ;  /* 0x000000ffff168224 */ /* 0x000fe200078e0a16 */
[----:B------:R-:W-:Y:S01]  /*1d40*/  ISETP.GT.AND P0, PT, R4, RZ, PT ;  /* 0x000000ff0400720c */ /* 0x000fe20003f04270 */
[----:B------:R-:W-:Y:S01]  /*1d50*/  @!P5 IMAD.MOV R5, RZ, RZ, R8 ;  /* 0x000000ffff05d224 */ /* 0x000fe200078e0208 */
[----:B------:R-:W-:Y:S01]  /*1d60*/  LOP3.LUT R8, RZ, R33, RZ, 0x33, !PT ;  /* 0x00000021ff087212 */ /* 0x000fe200078e33ff */
[----:B------:R-:W-:-:S03]  /*1d70*/  @!P1 IMAD.MOV R13, RZ, RZ, -R13 ;  /* 0x000000ffff0d9224 */ /* 0x000fc600078e0a0d */
[C---:B------:R-:W-:Y:S01]  /*1d80*/  SEL R22, R8.reuse, R22, !P2 ;  /* 0x0000001608167207 */ /* 0x040fe20005000000 */
[----:B------:R-:W0:Y:S01]  /*1d90*/  @P4 MUFU.LG2 R20, R20 ;  /* 0x0000001400144308 */ /* 0x000e220000000c00 */
[----:B------:R-:W-:Y:S02]  /*1da0*/  SEL R8, R8, R13, !P2 ;  /* 0x0000000d08087207 */ /* 0x000fe40005000000 */
[----:B------:R-:W-:Y:S02]  /*1db0*/  LOP3.LUT R13, R26, 0x1, RZ, 0xc0, !PT ;  /* 0x000000011a0d7812 */ /* 0x000fe400078ec0ff */
[----:B------:R-:W-:Y:S02]  /*1dc0*/  @!P6 LOP3.LUT R27, RZ, R24, RZ, 0x33, !PT ;  /* 0x00000018ff1be212 */ /* 0x000fe400078e33ff */
[----:B------:R-:W-:Y:S02]  /*1dd0*/  ISETP.EQ.U32.OR P5, PT, R13, 0x1, P3 ;  /* 0x000000010d00780c */ /* 0x000fe40001fa2470 */
[----:B--2---:R-:W-:-:S02]  /*1de0*/  ISETP.NE.AND P1, PT, R9, RZ, PT ;  /* 0x000000ff0900720c */ /* 0x004fc40003f25270 */
[----:B------:R-:W-:Y:S02]  /*1df0*/  ISETP.LT.U32.AND P2, PT, R10, R27, PT ;  /* 0x0000001b0a00720c */ /* 0x000fe40003f41070 */
[----:B------:R-:W-:Y:S02]  /*1e00*/  SHF.R.S32.HI R21, RZ, 0x1f, R27 ;  /* 0x0000001fff157819 */ /* 0x000fe4000001141b */
[----:B------:R-:W-:Y:S02]  /*1e10*/  SEL R36, R36, 0x1, !P1 ;  /* 0x0000000124247807 */ /* 0x000fe40004800000 */
[----:B------:R-:W-:Y:S01]  /*1e20*/  LEA.HI.SX32 R9, R4, 0x1, 0x1 ;  /* 0x0000000104097811 */ /* 0x000fe200078f0aff */
[----:B------:R-:W-:Y:S01]  /*1e30*/  @!P0 IMAD.MOV R9, RZ, RZ, R23 ;  /* 0x000000ffff098224 */ /* 0x000fe200078e0217 */
[----:B------:R-:W-:Y:S01]  /*1e40*/  ISETP.LT.AND.EX P2, PT, R11, R21, PT, P2 ;  /* 0x000000150b00720c */ /* 0x000fe20003f41320 */
[-C--:B------:R-:W-:Y:S02]  /*1e50*/  IMAD R22, R22, R36.reuse, RZ ;  /* 0x0000002416167224 */ /* 0x080fe400078e02ff */
[----:B0-----:R-:W-:Y:S01]  /*1e60*/  @P4 FFMA.FTZ R29, R20, 0.69314718246459960938, R0 ;  /* 0x3f317218141d4823 */ /* 0x001fe20000010000 */
[----:B------:R-:W-:Y:S01]  /*1e70*/  IMAD R8, R8, R36, RZ ;  /* 0x0000002408087224 */ /* 0x000fe200078e02ff */
[----:B------:R-:W-:Y:S01]  /*1e80*/  SEL R13, R10, R27, P2 ;  /* 0x0000001b0a0d7207 */ /* 0x000fe20001000000 */
[----:B------:R-:W-:Y:S01]  /*1e90*/  IMAD R10, R5, R22, RZ ;  /* 0x00000016050a7224 */ /* 0x000fe200078e02ff */
[----:B------:R-:W-:Y:S01]  /*1ea0*/  SEL R11, R11, R21, P2 ;  /* 0x000000150b0b7207 */ /* 0x000fe20001000000 */
[----:B------:R-:W-:Y:S01]  /*1eb0*/  IMAD R9, R8, R9, RZ ;  /* 0x0000000908097224 */ /* 0x000fe200078e02ff */
        /* <DEDUP_REMOVED lines=39> */
[----:B------:R-:W-:Y:S02]  /*2130*/  IADD3 R20, P0, RZ, -R0, RZ ;  /* 0x80000000ff147210 */ /* 0x000fe40007f1e0ff */
[-C--:B------:R-:W-:Y:S02]  /*2140*/  MOV R43, R23.reuse ;  /* 0x00000017002b7202 */ /* 0x080fe40000000f00 */
[----:B------:R-:W-:Y:S01]  /*2150*/  IADD3.X R6, RZ, ~R23, RZ, P0, !PT ;  /* 0x80000017ff067210 */ /* 0x000fe200007fe4ff */
[----:B------:R-:W-:-:S04]  /*2160*/  IMAD.WIDE.U32 R38, R42, R20, R38 ;  /* 0x000000142a267225 */ /* 0x000fc800078e0026 */
[----:B------:R-:W-:Y:S01]  /*2170*/  IMAD R6, R6, R42, RZ ;  /* 0x0000002a06067224 */ /* 0x000fe200078e02ff */
[----:B------:R-:W-:Y:S02]  /*2180*/  MOV R25, R38 ;  /* 0x0000002600197202 */ /* 0x000fe40000000f00 */
[----:B------:R-:W-:Y:S01]  /*2190*/  MOV R42, R0 ;  /* 0x00000000002a7202 */ /* 0x000fe20000000f00 */
[----:B------:R-:W-:-:S05]  /*21a0*/  IMAD R6, R5, R20, R6 ;  /* 0x0000001405067224 */ /* 0x000fca00078e0206 */
[----:B------:R-:W-:Y:S01]  /*21b0*/  IADD3 R6, R39, R6, RZ ;  /* 0x0000000627067210 */ /* 0x000fe20007ffe0ff */
[----:B------:R-:W-:Y:S05]  /*21c0*/  BRA `(.L_x_319) ;  /* 0x00000000005c7947 */ /* 0x000fea0003800000 */
.L_x_318:
        /* <DEDUP_REMOVED lines=21> */
[----:B------:R-:W-:Y:S01]  /*2320*/  MOV R42, R43 ;  /* 0x0000002b002a7202 */ /* 0x000fe20000000f00 */
[----:B------:R-:W-:Y:S02]  /*2330*/  IMAD.MOV.U32 R43, RZ, RZ, RZ ;  /* 0x000000ffff2b7224 */ /* 0x000fe400078e00ff */
.L_x_319:
[----:B------:R-:W-:Y:S05]  /*2340*/  BSYNC B0 ;  /* 0x0000000000007941 */ /* 0x000fea0003800000 */
.L_x_317:
        /* <DEDUP_REMOVED lines=10> */
[-C--:B------:R-:W-:Y:S02]  /*23f0*/  IADD3 R20, P0, RZ, -R0.reuse, RZ ;  /* 0x80000000ff147210 */ /* 0x080fe40007f1e0ff */
[----:B------:R-:W-:Y:S01]  /*2400*/  MOV R24, R25 ;  /* 0x0000001900187202 */ /* 0x000fe20000000f00 */
[----:B------:R-:W-:Y:S01]  /*2410*/  IMAD.MOV.U32 R25, RZ, RZ, R6 ;  /* 0x000000ffff197224 */ /* 0x000fe200078e0006 */
[-C--:B------:R-:W-:Y:S02]  /*2420*/  IADD3.X R5, RZ, ~R23.reuse, RZ, P0, !PT ;  /* 0x80000017ff057210 */ /* 0x080fe400007fe4ff */
[----:B------:R-:W-:Y:S01]  /*2430*/  MOV R38, R0 ;  /* 0x0000000000267202 */ /* 0x000fe20000000f00 */
[----:B------:R-:W-:Y:S01]  /*2440*/  IMAD.WIDE.U32 R24, R32, R20, R24 ;  /* 0x0000001420187225 */ /* 0x000fe200078e0018 */
[----:B------:R-:W-:-:S03]  /*2450*/  MOV R39, R23 ;  /* 0x0000001700277202 */ /* 0x000fc60000000f00 */
[----:B------:R-:W-:Y:S01]  /*2460*/  IMAD R5, R5, R32, RZ ;  /* 0x0000002005057224 */ /* 0x000fe200078e02ff */
[----:B------:R-:W-:-:S03]  /*2470*/  MOV R32, R24 ;  /* 0x0000001800207202 */ /* 0x000fc60000000f00 */
[----:B------:R-:W-:-:S04]  /*2480*/  IMAD R5, R2, R20, R5 ;  /* 0x0000001402057224 */ /* 0x000fc800078e0205 */
[----:B------:R-:W-:Y:S01]  /*2490*/  IMAD.IADD R6, R25, 0x1, R5 ;  /* 0x0000000119067824 */ /* 0x000fe200078e0205 */
[----:B------:R-:W-:Y:S05]  /*24a0*/  BRA `(.L_x_322) ;  /* 0x0000000000587947 */ /* 0x000fea0003800000 */
.L_x_321:
        /* <DEDUP_REMOVED lines=22> */
.L_x_322:
[----:B------:R-:W-:Y:S05]  /*2610*/  BSYNC B0 ;  /* 0x0000000000007941 */ /* 0x000fea0003800000 */
.L_x_320:
        /* <DEDUP_REMOVED lines=14> */
[----:B------:R-:W-:Y:S02]  /*2700*/  MOV R40, R0 ;  /* 0x0000000000287202 */ /* 0x000fe40000000f00 */
[-C--:B------:R-:W-:Y:S01]  /*2710*/  IADD3.X R5, RZ, ~R23.reuse, RZ, P0, !PT ;  /* 0x80000017ff057210 */ /* 0x080fe200007fe4ff */
[----:B------:R-:W-:Y:S01]  /*2720*/  IMAD.WIDE.U32 R38, R33, R20, R38 ;  /* 0x0000001421267225 */ /* 0x000fe200078e0026 */
[----:B------:R-:W-:-:S03]  /*2730*/  MOV R41, R23 ;  /* 0x0000001700297202 */ /* 0x000fc60000000f00 */
[----:B------:R-:W-:-:S04]  /*2740*/  IMAD R5, R5, R33, RZ ;  /* 0x0000002105057224 */ /* 0x000fc800078e02ff */
[----:B------:R-:W-:-:S05]  /*2750*/  IMAD R5, R8, R20, R5 ;  /* 0x0000001408057224 */ /* 0x000fca00078e0205 */
[----:B------:R-:W-:Y:S01]  /*2760*/  IADD3 R8, R39, R5, RZ ;  /* 0x0000000527087210 */ /* 0x000fe20007ffe0ff */
[----:B------:R-:W-:Y:S05]  /*2770*/  BRA `(.L_x_325) ;  /* 0x0000000000587947 */ /* 0x000fea0003800000 */
.L_x_324:
        /* <DEDUP_REMOVED lines=22> */
.L_x_325:
[----:B------:R-:W-:Y:S05]  /*28e0*/  BSYNC B0 ;  /* 0x0000000000007941 */ /* 0x000fea0003800000 */
.L_x_323:
[-C--:B------:R-:W-:Y:S01]  /*28f0*/  IMAD R0, R35, R19.reuse, RZ ;  /* 0x0000001323007224 */ /* 0x080fe200078e02ff */
[----:B------:R-:W-:Y:S01]  /*2900*/  SHF.R.S32.HI R22, RZ, 0x1f, R2 ;  /* 0x0000001fff167819 */ /* 0x000fe20000011402 */
[C---:B------:R-:W-:Y:S01]  /*2910*/  IMAD.WIDE.U32 R20, R34.reuse, R19, RZ ;  /* 0x0000001322147225 */ /* 0x040fe200078e00ff */
[----:B------:R-:W-:Y:S01]  /*2920*/  SHF.R.S32.HI R23, RZ, 0x1f, R36 ;  /* 0x0000001fff177819 */ /* 0x000fe20000011424 */
[----:B------:R-:W-:Y:S02]  /*2930*/  BSSY B0, `(.L_x_326) ;  /* 0x0000040000007945 */ /* 0x000fe40003800000 */
[----:B------:R-:W-:Y:S02]  /*2940*/  IMAD R0, R34, R18, R0 ;  /* 0x0000001222007224 */ /* 0x000fe400078e0200 */
[----:B------:R-:W-:-:S03]  /*2950*/  IMAD.WIDE.U32 R34, R20, R17, RZ ;  /* 0x0000001114227225 */ /* 0x000fc600078e00ff */
[----:B------:R-:W-:Y:S01]  /*2960*/  IADD3 R0, R21, R0, RZ ;  /* 0x0000000015007210 */ /* 0x000fe20007ffe0ff */
[-C--:B------:R-:W-:Y:S01]  /*2970*/  IMAD R8, R8, R2.reuse, RZ ;  /* 0x0000000208087224 */ /* 0x080fe200078e02ff */
[----:B------:R-:W-:Y:S01]  /*2980*/  SHF.R.S32.HI R21, RZ, 0x1f, R25 ;  /* 0x0000001fff157819 */ /* 0x000fe20000011419 */
[----:B------:R-:W-:Y:S02]  /*2990*/  IMAD R4, R4, R2, RZ ;  /* 0x0000000204047224 */ /* 0x000fe400078e02ff */
[----:B------:R-:W-:Y:S02]  /*29a0*/  IMAD R5, R0, R17, RZ ;  /* 0x0000001100057224 */ /* 0x000fe400078e02ff */
[----:B------:R-:W-:Y:S02]  /*29b0*/  IMAD R0, R6, R25, RZ ;  /* 0x0000001906007224 */ /* 0x000fe400078e02ff */
[----:B------:R-:W-:Y:S02]  /*29c0*/  IMAD R5, R16, R20, R5 ;  /* 0x0000001410057224 */ /* 0x000fe400078e0205 */
[----:B------:R-:W-:-:S02]  /*29d0*/  IMAD R6, R41, R36, RZ ;  /* 0x0000002429067224 */ /* 0x000fc400078e02ff */
[----:B------:R-:W-:Y:S01]  /*29e0*/  IMAD R8, R22, R38, R8 ;  /* 0x0000002616087224 */ /* 0x000fe200078e0208 */
[----:B------:R-:W-:Y:S01]  /*29f0*/  IADD3 R5, R35, R5, RZ ;  /* 0x0000000523057210 */ /* 0x000fe20007ffe0ff */
[----:B------:R-:W-:Y:S02]  /*2a00*/  IMAD R0, R21, R32, R0 ;  /* 0x0000002015007224 */ /* 0x000fe400078e0200 */
[----:B------:R-:W-:Y:S01]  /*2a10*/  IMAD.WIDE.U32 R36, R40, R36, RZ ;  /* 0x0000002428247225 */ /* 0x000fe200078e00ff */
[----:B------:R-:W-:-:S03]  /*2a20*/  LOP3.LUT R20, R43, R5, RZ, 0xfc, !PT ;  /* 0x000000052b147212 */ /* 0x000fc600078efcff */
[----:B------:R-:W-:Y:S01]  /*2a30*/  IMAD R6, R23, R40, R6 ;  /* 0x0000002817067224 */ /* 0x000fe200078e0206 */
[----:B------:R-:W-:Y:S01]  /*2a40*/  ISETP.NE.U32.AND P0, PT, R20, RZ, PT ;  /* 0x000000ff1400720c */ /* 0x000fe20003f05070 */
[----:B------:R-:W-:-:S03]  /*2a50*/  IMAD.WIDE.U32 R38, R38, R2, RZ ;  /* 0x0000000226267225 */ /* 0x000fc600078e00ff */
[----:B------:R-:W-:Y:S01]  /*2a60*/  IADD3 R6, R37, R6, RZ ;  /* 0x0000000625067210 */ /* 0x000fe20007ffe0ff */
[----:B------:R-:W-:Y:S01]  /*2a70*/  IMAD.WIDE.U32 R32, R32, R25, RZ ;  /* 0x0000001920207225 */ /* 0x000fe200078e00ff */
[----:B------:R-:W-:-:S03]  /*2a80*/  IADD3 R8, R39, R8, RZ ;  /* 0x0000000827087210 */ /* 0x000fc60007ffe0ff */
[----:B------:R-:W-:Y:S01]  /*2a90*/  IMAD R3, R3, R2, RZ ;  /* 0x0000000203037224 */ /* 0x000fe200078e02ff */
[----:B------:R-:W-:-:S03]  /*2aa0*/  IADD3 R2, R33, R0, RZ ;  /* 0x0000000021027210 */ /* 0x000fc60007ffe0ff */
[----:B------:R-:W-:Y:S05]  /*2ab0*/  @!P0 BRA `(.L_x_327) ;  /* 0x0000000000408947 */ /* 0x000fea0003800000 */
[----:B------:R-:W-:Y:S01]  /*2ac0*/  IMAD.MOV.U32 R28, RZ, RZ, R42 ;  /* 0x000000ffff1c7224 */ /* 0x000fe200078e002a */
[----:B------:R-:W-:Y:S01]  /*2ad0*/  MOV R24, R43 ;  /* 0x0000002b00187202 */ /* 0x000fe20000000f00 */
[----:B------:R-:W-:Y:S01]  /*2ae0*/  IMAD.MOV.U32 R23, RZ, RZ, R34 ;  /* 0x000000ffff177224 */ /* 0x000fe200078e0022 */
[----:B------:R-:W-:Y:S02]  /*2af0*/  MOV R22, 0x2b10 ;  /* 0x00002b1000167802 */ /* 0x000fe40000000f00 */
[----:B------:R-:W-:Y:S05]  /*2b00*/  CALL.REL.NOINC `($__internal_6_$__cuda_sm20_div_s64) ;  /* 0x0000001800947944 */ /* 0x000fea0003c00000 */
        /* <DEDUP_REMOVED lines=11> */
.L_x_327:
        /* <DEDUP_REMOVED lines=23> */
.L_x_328:
[----:B------:R-:W-:Y:S05]  /*2d30*/  BSYNC B0 ;  /* 0x0000000000007941 */ /* 0x000fea0003800000 */
.L_x_326:
        /* <DEDUP_REMOVED lines=11> */
[----:B------:R-:W-:Y:S01]  /*2df0*/  IADD3.X R5, RZ, ~R23, RZ, P0, !PT ;  /* 0x80000017ff057210 */ /* 0x000fe200007fe4ff */
[----:B------:R-:W-:-:S04]  /*2e00*/  IMAD.WIDE.U32 R34, R19, R20, R34 ;  /* 0x0000001413227225 */ /* 0x000fc800078e0022 */
[----:B------:R-:W-:Y:S01]  /*2e10*/  IMAD R5, R5, R19, RZ ;  /* 0x0000001305057224 */ /* 0x000fe200078e02ff */
[----:B------:R-:W-:Y:S02]  /*2e20*/  MOV R19, R34 ;  /* 0x0000002200137202 */ /* 0x000fe40000000f00 */
[----:B------:R-:W-:Y:S01]  /*2e30*/  MOV R34, R0 ;  /* 0x0000000000227202 */ /* 0x000fe20000000f00 */
[----:B------:R-:W-:-:S04]  /*2e40*/  IMAD R5, R18, R20, R5 ;  /* 0x0000001412057224 */ /* 0x000fc800078e0205 */
[----:B------:R-:W-:Y:S02]  /*2e50*/  IMAD.IADD R18, R35, 0x1, R5 ;  /* 0x0000000123127824 */ /* 0x000fe400078e0205 */
[----:B------:R-:W-:Y:S01]  /*2e60*/  IMAD.MOV.U32 R35, RZ, RZ, R23 ;  /* 0x000000ffff237224 */ /* 0x000fe200078e0017 */
[----:B------:R-:W-:Y:S05]  /*2e70*/  BRA `(.L_x_331) ;  /* 0x00000000005c7947 */ /* 0x000fea0003800000 */
.L_x_330:
        /* <DEDUP_REMOVED lines=23> */
.L_x_331:
[----:B------:R-:W-:Y:S05]  /*2ff0*/  BSYNC B0 ;  /* 0x0000000000007941 */ /* 0x000fea0003800000 */
.L_x_329:
        /* <DEDUP_REMOVED lines=12> */
[----:B------:R-:W-:Y:S01]  /*30c0*/  IADD3.X R5, RZ, ~R23, RZ, P0, !PT ;  /* 0x80000017ff057210 */ /* 0x000fe200007fe4ff */
[----:B------:R-:W-:-:S04]  /*30d0*/  IMAD.WIDE.U32 R34, R17, R20, R34 ;  /* 0x0000001411227225 */ /* 0x000fc800078e0022 */
[----:B------:R-:W-:Y:S01]  /*30e0*/  IMAD R5, R5, R17, RZ ;  /* 0x0000001105057224 */ /* 0x000fe200078e02ff */
[----:B------:R-:W-:-:S03]  /*30f0*/  MOV R17, R34 ;  /* 0x0000002200117202 */ /* 0x000fc60000000f00 */
[----:B------:R-:W-:-:S05]  /*3100*/  IMAD R5, R16, R20, R5 ;  /* 0x0000001410057224 */ /* 0x000fca00078e0205 */
[----:B------:R-:W-:Y:S01]  /*3110*/  IADD3 R5, R35, R5, RZ ;  /* 0x0000000523057210 */ /* 0x000fe20007ffe0ff */
[----:B------:R-:W-:Y:S05]  /*3120*/  BRA `(.L_x_334) ;  /* 0x00000000005c7947 */ /* 0x000fea0003800000 */
.L_x_333:
        /* <DEDUP_REMOVED lines=23> */
.L_x_334:
[----:B------:R-:W-:Y:S05]  /*32a0*/  BSYNC B0 ;  /* 0x0000000000007941 */ /* 0x000fea0003800000 */
.L_x_332:
[----:B------:R-:W-:Y:S01]  /*32b0*/  SHF.R.S32.HI R20, RZ, 0x1f, R10 ;  /* 0x0000001fff147819 */ /* 0x000fe2000001140a */
[-C--:B------:R-:W-:Y:S01]  /*32c0*/  IMAD R16, R23, R10.reuse, RZ ;  /* 0x0000000a17107224 */ /* 0x080fe200078e02ff */
[----:B------:R-:W-:Y:S01]  /*32d0*/  ULDC UR4, c[0x0][0x2c4] ;  /* 0x0000b10000047ab9 */ /* 0x000fe20000000800 */
[----:B------:R-:W-:Y:S01]  /*32e0*/  IMAD.WIDE.U32 R34, R22, R10, RZ ;  /* 0x0000000a16227225 */ /* 0x000fe200078e00ff */
[----:B------:R-:W-:Y:S03]  /*32f0*/  BSSY B0, `(.L_x_335) ;  /* 0x000003a000007945 */ /* 0x000fe60003800000 */
[----:B------:R-:W-:Y:S01]  /*3300*/  IMAD R10, R20, R22, R16 ;  /* 0x00000016140a7224 */ /* 0x000fe200078e0210 */
[----:B------:R-:W-:Y:S01]  /*3310*/  LOP3.LUT R20, R43, R14, RZ, 0xfc, !PT ;  /* 0x0000000e2b147212 */ /* 0x000fe200078efcff */
[----:B------:R-:W-:Y:S01]  /*3320*/  IMAD R0, R25, UR4, RZ ;  /* 0x0000000419007c24 */ /* 0x000fe2000f8e02ff */
[----:B------:R-:W-:Y:S01]  /*3330*/  SHF.R.S32.HI R16, RZ, 0x1f, R3 ;  /* 0x0000001fff107819 */ /* 0x000fe20000011403 */
[-C--:B------:R-:W-:Y:S01]  /*3340*/  IMAD R21, R5, R3.reuse, RZ ;  /* 0x0000000305157224 */ /* 0x080fe200078e02ff */
[----:B------:R-:W-:Y:S01]  /*3350*/  ISETP.NE.U32.AND P0, PT, R20, RZ, PT ;  /* 0x000000ff1400720c */ /* 0x000fe20003f05070 */
[----:B------:R-:W-:Y:S01]  /*3360*/  IMAD R18, R18, R0, RZ ;  /* 0x0000000012127224 */ /* 0x000fe200078e02ff */
[----:B------:R-:W-:Y:S01]  /*3370*/  SHF.R.S32.HI R5, RZ, 0x1f, R0 ;  /* 0x0000001fff057819 */ /* 0x000fe20000011400 */
[----:B------:R-:W-:Y:S01]  /*3380*/  IMAD.WIDE.U32 R44, R17, R3, RZ ;  /* 0x00000003112c7225 */ /* 0x000fe200078e00ff */
[----:B------:R-:W-:-:S03]  /*3390*/  IADD3 R10, R35, R10, RZ ;  /* 0x0000000a230a7210 */ /* 0x000fc60007ffe0ff */
        /* <DEDUP_REMOVED lines=11> */
[----:B------:R-:W-:Y:S05]  /*3450*/  CALL.REL.NOINC `($__internal_6_$__cuda_sm20_div_s64) ;  /* 0x0000001000407944 */ /* 0x000fea0003c00000 */
[----:B------:R-:W-:Y:S01]  /*3460*/  IADD3 R17, P0, RZ, -R0, RZ ;  /* 0x80000000ff117210 */ /* 0x000fe20007f1e0ff */
[----:B------:R-:W-:Y:S01]  /*3470*/  IMAD.MOV.U32 R21, RZ, RZ, R43 ;  /* 0x000000ffff157224 */ /* 0x000fe200078e002b */
[----:B------:R-:W-:Y:S02]  /*3480*/  MOV R20, R42 ;  /* 0x0000002a00147202 */ /* 0x000fe40000000f00 */
[----:B------:R-:W-:Y:S02]  /*3490*/  IADD3.X R5, RZ, ~R23, RZ, P0, !PT ;  /* 0x80000017ff057210 */ /* 0x000fe400007fe4ff */
        /* <DEDUP_REMOVED lines=8> */
.L_x_336:
        /* <DEDUP_REMOVED lines=23> */
.L_x_337:
[----:B------:R-:W-:Y:S05]  /*3690*/  BSYNC B0 ;  /* 0x0000000000007941 */ /* 0x000fea0003800000 */
.L_x_335:
        /* <DEDUP_REMOVED lines=28> */
.L_x_339:
        /* <DEDUP_REMOVED lines=23> */
.L_x_340:
[----:B------:R-:W-:Y:S05]  /*39d0*/  BSYNC B0 ;  /* 0x0000000000007941 */ /* 0x000fea0003800000 */
.L_x_338:
[----:B------:R-:W-:Y:S01]  /*39e0*/  IADD3 R32, P1, P0, R38, R36, R32 ;  /* 0x0000002426207210 */ /* 0x000fe2000783e020 */
[----:B------:R-:W-:Y:S01]  /*39f0*/  IMAD R0, R21, R9, RZ ;  /* 0x0000000915007224 */ /* 0x000fe200078e02ff */
[----:B------:R-:W-:Y:S01]  /*3a00*/  ULDC.64 UR4, c[0x0][0x2b0] ;  /* 0x0000ac0000047ab9 */ /* 0x000fe20000000a00 */
[----:B------:R-:W-:Y:S01]  /*3a10*/  IMAD R5, R5, R4, RZ ;  /* 0x0000000405057224 */ /* 0x000fe200078e02ff */
[----:B------:R-:W-:Y:S02]  /*3a20*/  IADD3 R32, P4, P2, R34, R32, R18 ;  /* 0x0000002022207210 */ /* 0x000fe40007a9e012 */
[----:B------:R-:W-:Y:S02]  /*3a30*/  IADD3.X R2, R8, R6, R2, P1, P0 ;  /* 0x0000000608027210 */ /* 0x000fe40000fe0402 */
[----:B------:R-:W-:Y:S02]  /*3a40*/  IADD3 R32, P1, P0, R46, R32, R44 ;  /* 0x000000202e207210 */ /* 0x000fe4000783e02c */
[----:B------:R-:W-:-:S02]  /*3a50*/  IADD3.X R2, R10, R2, R3, P4, P2 ;  /* 0x000000020a027210 */ /* 0x000fc400027e4403 */
[----:B------:R-:W-:Y:S02]  /*3a60*/  SHF.R.S32.HI R3, RZ, 0x1f, R9 ;  /* 0x0000001fff037819 */ /* 0x000fe40000011409 */
        /* <DEDUP_REMOVED lines=12> */
.L_x_316:
[----:B------:R-:W-:Y:S02]  /*3b30*/  ULDC.64 UR4, c[0x0][0x2b0] ;  /* 0x0000ac0000047ab9 */ /* 0x000fe40000000a00 */
[----:B------:R-:W-:-:S04]  /*3b40*/  LEA R2, P0, R38, UR4, 0x2 ;  /* 0x0000000426027c11 */ /* 0x000fc8000f8010ff */
[----:B------:R-:W-:-:S05]  /*3b50*/  LEA.HI.X R3, R38, UR5, R39, 0x2, P0 ;  /* 0x0000000526037c11 */ /* 0x000fca00080f1427 */
[----:B------:R0:W-:Y:S04]  /*3b60*/  STG.E desc[UR8][R2.64], R29 ;  /* 0x0000001d02007986 */ /* 0x0001e8000c101908 */
.L_x_315:
[----:B------:R-:W-:Y:S05]  /*3b70*/  BSYNC B1 ;  /* 0x0000000000017941 */ /* 0x000fea0003800000 */
.L_x_314:
[----:B0-----:R-:W0:Y:S01]  /*3b80*/  LDC R2, c[0x0][0x3c4] ;  /* 0x0000f100ff027b82 */ /* 0x001e220000000800 */
[----:B------:R-:W-:Y:S01]  /*3b90*/  LEA.HI R4, R26, R26, RZ, 0x1 ;  /* 0x0000001a1a047211 */ /* 0x000fe200078f08ff */
[----:B------:R-:W-:Y:S03]  /*3ba0*/  BSSY B0, `(.L_x_341) ;  /* 0x0000010000007945 */ /* 0x000fe60003800000 */
[----:B------:R-:W-:-:S05]  /*3bb0*/  LOP3.LUT R3, R4, 0xfffffffe, RZ, 0xc0, !PT ;  /* 0xfffffffe04037812 */ /* 0x000fca00078ec0ff */
[----:B------:R-:W-:-:S05]  /*3bc0*/  IMAD.IADD R3, R26, 0x1, -R3 ;  /* 0x000000011a037824 */ /* 0x000fca00078e0a03 */
[----:B0-----:R-:W-:-:S13]  /*3bd0*/  ISETP.GE.OR P3, PT, R3, R2, P3 ;  /* 0x000000020300720c */ /* 0x001fda0001f66670 */
[----:B------:R-:W-:Y:S05]  /*3be0*/  @P3 BRA `(.L_x_342) ;  /* 0x00000000002c3947 */ /* 0x000fea0003800000 */
[----:B------:R-:W0:Y:S01]  /*3bf0*/  S2R R0, SR_CgaCtaId ;  /* 0x0000000000007919 */ /* 0x000e220000008800 */
[----:B------:R-:W-:Y:S01]  /*3c00*/  FADD.FTZ R6, -R29, R30 ;  /* 0x0000001e1d067221 */ /* 0x000fe20000010100 */
[----:B------:R-:W-:Y:S02]  /*3c10*/  MOV R5, 0x400 ;  /* 0x0000040000057802 */ /* 0x000fe40000000f00 */
[----:B------:R-:W-:Y:S01]  /*3c20*/  SHF.L.U32 R4, R4, 0x1, RZ ;  /* 0x0000000104047819 */ /* 0x000fe200000006ff */
[----:B------:R-:W-:-:S03]  /*3c30*/  FMUL.FTZ R6, R6, 1.4426950216293334961 ;  /* 0x3fb8aa3b06067820 */ /* 0x000fc60000410000 */
[----:B------:R-:W-:-:S03]  /*3c40*/  LOP3.LUT R4, R4, 0xfffffffc, RZ, 0xc0, !PT ;  /* 0xfffffffc04047812 */ /* 0x000fc600078ec0ff */
[----:B------:R-:W2:Y:S01]  /*3c50*/  MUFU.EX2 R6, R6 ;  /* 0x0000000600067308 */ /* 0x000ea20000000800 */
[----:B0-----:R-:W-:-:S05]  /*3c60*/  LEA R0, R0, R5, 0x18 ;  /* 0x0000000500007211 */ /* 0x001fca00078ec0ff */
[----:B------:R-:W-:-:S05]  /*3c70*/  IMAD R0, R3, 0x14, R0 ;  /* 0x0000001403007824 */ /* 0x000fca00078e0200 */
[----:B------:R-:W-:-:S05]  /*3c80*/  IADD3 R0, R0, R4, RZ ;  /* 0x0000000400007210 */ /* 0x000fca0007ffe0ff */
[----:B--2---:R0:W-:Y:S02]  /*3c90*/  STS [R0], R6 ;  /* 0x0000000600007388 */ /* 0x0041e40000000800 */
.L_x_342:
[----:B------:R-:W-:Y:S05]  /*3ca0*/  BSYNC B0 ;  /* 0x0000000000007941 */ /* 0x000fea0003800000 */
.L_x_341:
[----:B------:R-:W-:Y:S01]  /*3cb0*/  BAR.SYNC.DEFER_BLOCKING 0x0 ;  /* 0x0000000000007b1d */ /* 0x000fe20000010000 */
[----:B------:R-:W-:Y:S01]  /*3cc0*/  ISETP.GE.AND P0, PT, R2, 0x1, PT ;  /* 0x000000010200780c */ /* 0x000fe20003f06270 */
[----:B------:R-:W-:Y:S01]  /*3cd0*/  IMAD.MOV.U32 R4, RZ, RZ, RZ ;  /* 0x000000ffff047224 */ /* 0x000fe200078e00ff */
[----:B------:R-:W-:Y:S02]  /*3ce0*/  LEA.HI R16, R31, R26, RZ, 0x5 ;  /* 0x0000001a1f107211 */ /* 0x000fe400078f28ff */
[----:B------:R-:W-:Y:S01]  /*3cf0*/  CS2R R2, SRZ ;  /* 0x0000000000027805 */ /* 0x000fe2000001ff00 */
[----:B0-----:R-:W-:Y:S01]  /*3d00*/  IMAD.MOV.U32 R0, RZ, RZ, RZ ;  /* 0x000000ffff007224 */ /* 0x001fe200078e00ff */
[----:B------:R-:W-:Y:S02]  /*3d10*/  LOP3.LUT R18, R16, 0x3fffffe0, RZ, 0xc0, !PT ;  /* 0x3fffffe010127812 */ /* 0x000fe400078ec0ff */
[----:B------:R-:W-:-:S03]  /*3d20*/  SHF.R.S32.HI R16, RZ, 0x5, R16 ;  /* 0x00000005ff107819 */ /* 0x000fc60000011410 */
[----:B------:R-:W-:-:S04]  /*3d30*/  IMAD.IADD R18, R26, 0x1, -R18 ;  /* 0x000000011a127824 */ /* 0x000fc800078e0a12 */
[----:B------:R-:W-:Y:S01]  /*3d40*/  IMAD.SHL.U32 R18, R18, 0x4, RZ ;  /* 0x0000000412127824 */ /* 0x000fe200078e00ff */
[----:B------:R-:W-:Y:S06]  /*3d50*/  @!P0 BRA `(.L_x_343) ;  /* 0x0000000000b08947 */ /* 0x000fec0003800000 */
[----:B------:R-:W0:Y:S01]  /*3d60*/  S2UR UR6, SR_CgaCtaId ;  /* 0x00000000000679c3 */ /* 0x000e220000008800 */
[----:B------:R-:W-:Y:S01]  /*3d70*/  ULDC UR10, c[0x0][0x2dc] ;  /* 0x0000b700000a7ab9 */ /* 0x000fe20000000800 */
[----:B------:R-:W-:Y:S01]  /*3d80*/  IMAD R14, R16, 0x80, R18 ;  /* 0x00000080100e7824 */ /* 0x000fe200078e0212 */
[----:B------:R-:W-:Y:S01]  /*3d90*/  UIMAD UR4, UR7, UR10, URZ ;  /* 0x0000000a070472a4 */ /* 0x000fe2000f8e023f */
[C---:B------:R-:W-:Y:S01]  /*3da0*/  VIADD R5, R12.reuse, -UR7 ;  /* 0x800000070c057c36 */ /* 0x040fe20008000000 */
[----:B-1----:R-:W-:Y:S01]  /*3db0*/  CS2R R8, SRZ ;  /* 0x0000000000087805 */ /* 0x002fe2000001ff00 */
        /* <DEDUP_REMOVED lines=17> */
.L_x_346:
        /* <DEDUP_REMOVED lines=9> */
[----:B------:R-:W-:Y:S02]  /*3f60*/  @!P0 IMAD.MOV.U32 R20, RZ, RZ, R15 ;  /* 0x000000ffff148224 */ /* 0x000fe400078e000f */
[----:B------:R-:W-:Y:S05]  /*3f70*/  @!P0 IMAD.MOV.U32 R21, RZ, RZ, R14 ;  /* 0x000000ffff158224 */ /* 0x000fea00078e000e */
[----:B------:R1:W5:Y:S02]  /*3f80*/  @!P0 LDG.E.128 R8, desc[UR8][R20.64] ;  /* 0x0000000814088981 */ /* 0x000364000c1e1d00 */
.L_x_345:
[----:B------:R-:W-:Y:S05]  /*3f90*/  BSYNC B0 ;  /* 0x0000000000007941 */ /* 0x000fea0003800000 */
.L_x_344:
[----:B------:R-:W-:Y:S01]  /*3fa0*/  IADD3 R15, P0, R22, R15, RZ ;  /* 0x0000000f160f7210 */ /* 0x000fe20007f1e0ff */
[C---:B--2--5:R-:W-:Y:S01]  /*3fb0*/  FFMA.FTZ R0, R5.reuse, R8, R0 ;  /* 0x0000000805007223 */ /* 0x064fe20000010000 */
[----:B0-----:R-:W-:Y:S01]  /*3fc0*/  IADD3 R6, R6, 0x14, RZ ;  /* 0x0000001406067810 */ /* 0x001fe20007ffe0ff */
[C---:B------:R-:W-:Y:S01]  /*3fd0*/  FFMA.FTZ R2, R5.reuse, R9, R2 ;  /* 0x0000000905027223 */ /* 0x040fe20000010002 */
[----:B------:R-:W-:Y:S01]  /*3fe0*/  FFMA.FTZ R3, R5, R10, R3 ;  /* 0x0000000a05037223 */ /* 0x000fe20000010003 */
[----:B------:R-:W-:Y:S01]  /*3ff0*/  IADD3.X R14, R23, R14, RZ, P0, !PT ;  /* 0x0000000e170e7210 */ /* 0x000fe200007fe4ff */
[----:B------:R-:W-:Y:S01]  /*4000*/  FFMA.FTZ R4, R5, R11, R4 ;  /* 0x0000000b05047223 */ /* 0x000fe20000010004 */
[----:B------:R-:W-:Y:S06]  /*4010*/  @!P1 BRA `(.L_x_346) ;  /* 0xfffffffc00ac9947 */ /* 0x000fec000383ffff */
.L_x_343:
[----:B------:R-:W-:-:S04]  /*4020*/  IADD3 R16, R16, UR7, RZ ;  /* 0x0000000710107c10 */ /* 0x000fc8000fffe0ff */
[----:B------:R-:W-:-:S13]  /*4030*/  ISETP.GE.AND P0, PT, R16, R12, PT ;  /* 0x0000000c1000720c */ /* 0x000fda0003f06270 */
[----:B------:R-:W-:Y:S05]  /*4040*/  @P0 EXIT ;  /* 0x000000000000094d */ /* 0x000fea0003800000 */
[----:B------:R-:W-:Y:S02]  /*4050*/  ULDC UR4, c[0x0][0x2d0] ;  /* 0x0000b40000047ab9 */ /* 0x000fe40000000800 */
[----:B------:R-:W-:-:S13]  /*4060*/  ISETP.GE.AND P0, PT, R18, UR4, PT ;  /* 0x0000000412007c0c */ /* 0x000fda000bf06270 */
[----:B------:R-:W-:Y:S05]  /*4070*/  @P0 EXIT ;  /* 0x000000000000094d */ /* 0x000fea0003800000 */
[-C--:B------:R-:W-:Y:S01]  /*4080*/  IABS R11, R7.reuse ;  /* 0x00000007000b7213 */ /* 0x080fe20000000000 */
[----:B------:R-:W0:Y:S01]  /*4090*/  LDC R6, c[0x0][0x2c4] ;  /* 0x0000b100ff067b82 */ /* 0x000e220000000800 */
[----:B------:R-:W-:Y:S01]  /*40a0*/  IABS R12, R16 ;  /* 0x00000010000c7213 */ /* 0x000fe20000000000 */
[----:B------:R-:W-:Y:S01]  /*40b0*/  ULDC.64 UR4, c[0x0][0x290] ;  /* 0x0000a40000047ab9 */ /* 0x000fe20000000a00 */
[----:B------:R-:W2:Y:S01]  /*40c0*/  I2F.RP R14, R11 ;  /* 0x0000000b000e7306 */ /* 0x000ea20000209400 */
[----:B------:R-:W-:Y:S02]  /*40d0*/  IABS R10, R7 ;  /* 0x00000007000a7213 */ /* 0x000fe40000000000 */
[----:B------:R-:W-:Y:S02]  /*40e0*/  SHF.R.S32.HI R19, RZ, 0x1f, R18 ;  /* 0x0000001fff137819 */ /* 0x000fe40000011412 */
[----:B------:R-:W-:Y:S01]  /*40f0*/  F2FP.F16.F32.PACK_AB R2, R2, R0 ;  /* 0x000000000202723e */ /* 0x000fe200000000ff */
[----:B------:R-:W-:Y:S01]  /*4100*/  IMAD.MOV R10, RZ, RZ, -R10 ;  /* 0x000000ffff0a7224 */ /* 0x000fe200078e0a0a */
[----:B------:R-:W-:Y:S01]  /*4110*/  F2FP.F16.F32.PACK_AB R3, R4, R3 ;  /* 0x000000030403723e */ /* 0x000fe200000000ff */
[----:B--2---:R-:W2:Y:S02]  /*4120*/  MUFU.RCP R14, R14 ;  /* 0x0000000e000e7308 */ /* 0x004ea40000001000 */
[----:B--2---:R-:W-:-:S06]  /*4130*/  VIADD R14, R14, 0xffffffe ;  /* 0x0ffffffe0e0e7836 */ /* 0x004fcc0000000000 */
[----:B------:R2:W3:Y:S02]  /*4140*/  F2I.FTZ.U32.TRUNC.NTZ R15, R14 ;  /* 0x0000000e000f7305 */ /* 0x0004e4000021f000 */
[----:B--2---:R-:W-:Y:S01]  /*4150*/  HFMA2.MMA R14, -RZ, RZ, 0, 0 ;  /* 0x00000000ff0e7435 */ /* 0x004fe200000001ff */
[----:B---3--:R-:W-:-:S04]  /*4160*/  IMAD.MOV R5, RZ, RZ, -R15 ;  /* 0x000000ffff057224 */ /* 0x008fc800078e0a0f */
[----:B-1----:R-:W-:Y:S01]  /*4170*/  IMAD R8, R5, R11, RZ ;  /* 0x0000000b05087224 */ /* 0x002fe200078e02ff */
[----:B0-----:R-:W-:-:S04]  /*4180*/  IABS R5, R6 ;  /* 0x0000000600057213 */ /* 0x001fc80000000000 */
[----:B------:R-:W-:Y:S01]  /*4190*/  IMAD.HI.U32 R8, R15, R8, R14 ;  /* 0x000000080f087227 */ /* 0x000fe200078e000e */
[----:B------:R-:W0:Y:S05]  /*41a0*/  I2F.RP R9, R5 ;  /* 0x0000000500097306 */ /* 0x000e2a0000209400 */
[----:B------:R-:W-:-:S04]  /*41b0*/  IMAD.HI.U32 R8, R8, R12, RZ ;  /* 0x0000000c08087227 */ /* 0x000fc800078e00ff */
[----:B------:R-:W-:Y:S02]  /*41c0*/  IMAD R10, R8, R10, R12 ;  /* 0x0000000a080a7224 */ /* 0x000fe400078e020c */
[----:B------:R-:W-:-:S03]  /*41d0*/  IMAD.MOV.U32 R12, RZ, RZ, RZ ;  /* 0x000000ffff0c7224 */ /* 0x000fc600078e00ff */
[----:B------:R-:W-:Y:S01]  /*41e0*/  ISETP.GT.U32.AND P1, PT, R11, R10, PT ;  /* 0x0000000a0b00720c */ /* 0x000fe20003f24070 */
[----:B0-----:R-:W0:-:S12]  /*41f0*/  MUFU.RCP R9, R9 ;  /* 0x0000000900097308 */ /* 0x001e180000001000 */
[----:B------:R-:W-:Y:S01]  /*4200*/  @!P1 IMAD.IADD R10, R10, 0x1, -R11 ;  /* 0x000000010a0a9824 */ /* 0x000fe200078e0a0b */
[----:B------:R-:W-:Y:S02]  /*4210*/  @!P1 IADD3 R8, R8, 0x1, RZ ;  /* 0x0000000108089810 */ /* 0x000fe40007ffe0ff */
[----:B------:R-:W-:Y:S02]  /*4220*/  ISETP.NE.AND P1, PT, R7, RZ, PT ;  /* 0x000000ff0700720c */ /* 0x000fe40003f25270 */
[----:B------:R-:W-:Y:S01]  /*4230*/  ISETP.GE.U32.AND P2, PT, R10, R11, PT ;  /* 0x0000000b0a00720c */ /* 0x000fe20003f46070 */
[----:B0-----:R-:W-:Y:S01]  /*4240*/  VIADD R9, R9, 0xffffffe ;  /* 0x0ffffffe09097836 */ /* 0x001fe20000000000 */
[----:B------:R-:W-:-:S03]  /*4250*/  LOP3.LUT R10, R16, R7, RZ, 0x3c, !PT ;  /* 0x00000007100a7212 */ /* 0x000fc600078e3cff */
[----:B------:R-:W0:Y:S01]  /*4260*/  F2I.FTZ.U32.TRUNC.NTZ R13, R9 ;  /* 0x00000009000d7305 */ /* 0x000e22000021f000 */
[----:B------:R-:W-:-:S07]  /*4270*/  ISETP.GE.AND P0, PT, R10, RZ, PT ;  /* 0x000000ff0a00720c */ /* 0x000fce0003f06270 */
[----:B------:R-:W-:-:S06]  /*4280*/  @P2 VIADD R8, R8, 0x1 ;  /* 0x0000000108082836 */ /* 0x000fcc0000000000 */
[----:B------:R-:W-:Y:S01]  /*4290*/  @!P0 IADD3 R8, -R8, RZ, RZ ;  /* 0x000000ff08088210 */ /* 0x000fe20007ffe1ff */
[----:B0-----:R-:W-:Y:S01]  /*42a0*/  IMAD.MOV R9, RZ, RZ, -R13 ;  /* 0x000000ffff097224 */ /* 0x001fe200078e0a0d */
[----:B------:R-:W-:-:S03]  /*42b0*/  @!P1 LOP3.LUT R8, RZ, R7, RZ, 0x33, !PT ;  /* 0x00000007ff089212 */ /* 0x000fc600078e33ff */
[----:B------:R-:W-:Y:S02]  /*42c0*/  IMAD R9, R9, R5, RZ ;  /* 0x0000000509097224 */ /* 0x000fe400078e02ff */
[----:B------:R-:W-:Y:S02]  /*42d0*/  IMAD R10, R8, R7, RZ ;  /* 0x00000007080a7224 */ /* 0x000fe400078e02ff */
[----:B------:R-:W-:-:S03]  /*42e0*/  IMAD.HI.U32 R9, R13, R9, R12 ;  /* 0x000000090d097227 */ /* 0x000fc600078e000c */
[----:B------:R-:W-:Y:S01]  /*42f0*/  IADD3 R11, R16, -R10, RZ ;  /* 0x8000000a100b7210 */ /* 0x000fe20007ffe0ff */
[----:B------:R-:W-:-:S03]  /*4300*/  IMAD.WIDE.U32 R18, R8, UR4, R18 ;  /* 0x0000000408127c25 */ /* 0x000fc6000f8e0012 */
        /* <DEDUP_REMOVED lines=23> */
[----:B------:R-:W-:-:S04]  /*4480*/  IMAD R5, R5, UR4, RZ ;  /* 0x0000000405057c24 */ /* 0x000fc8000f8e02ff */
[----:B------:R-:W-:Y:S01]  /*4490*/  IMAD R12, R12, UR5, R5 ;  /* 0x000000050c0c7c24 */ /* 0x000fe2000f8e0205 */
[----:B------:R-:W-:Y:S01]  /*44a0*/  SHF.R.S32.HI R5, RZ, 0x1f, R6 ;  /* 0x0000001fff057819 */ /* 0x000fe20000011406 */
[----:B------:R-:W-:Y:S02]  /*44b0*/  ULDC.64 UR4, c[0x0][0x298] ;  /* 0x0000a60000047ab9 */ /* 0x000fe40000000a00 */
[----:B------:R-:W-:Y:S02]  /*44c0*/  IMAD.IADD R19, R19, 0x1, R12 ;  /* 0x0000000113137824 */ /* 0x000fe400078e020c */
[----:B------:R-:W-:Y:S02]  /*44d0*/  IMAD R5, R5, UR4, RZ ;  /* 0x0000000405057c24 */ /* 0x000fe4000f8e02ff */
[----:B------:R-:W-:-:S04]  /*44e0*/  IMAD.WIDE.U32 R18, R6, UR4, R18 ;  /* 0x0000000406127c25 */ /* 0x000fc8000f8e0012 */
[----:B------:R-:W-:Y:S01]  /*44f0*/  IMAD R5, R6, UR5, R5 ;  /* 0x0000000506057c24 */ /* 0x000fe2000f8e0205 */
[----:B------:R-:W-:Y:S02]  /*4500*/  ULDC.64 UR4, c[0x0][0x280] ;  /* 0x0000a00000047ab9 */ /* 0x000fe40000000a00 */
[----:B------:R-:W-:Y:S02]  /*4510*/  LEA R6, P0, R18, UR4, 0x1 ;  /* 0x0000000412067c11 */ /* 0x000fe4000f8008ff */
[----:B------:R-:W-:-:S04]  /*4520*/  IADD3 R5, R19, R5, RZ ;  /* 0x0000000513057210 */ /* 0x000fc80007ffe0ff */
[----:B------:R-:W-:-:S05]  /*4530*/  LEA.HI.X R7, R18, UR5, R5, 0x1, P0 ;  /* 0x0000000512077c11 */ /* 0x000fca00080f0c05 */
[----:B------:R-:W-:Y:S01]  /*4540*/  STG.E.64 desc[UR8][R6.64], R2 ;  /* 0x0000000206007986 */ /* 0x000fe2000c101b08 */
[----:B------:R-:W-:Y:S05]  /*4550*/  EXIT ;  /* 0x000000000000794d */ /* 0x000fea0003800000 */
        .weak           $__internal_6_$__cuda_sm20_div_s64
        .type           $__internal_6_$__cuda_sm20_div_s64,@function
        .size           $__internal_6_$__cuda_sm20_div_s64,(.L_x_8318 - $__internal_6_$__cuda_sm20_div_s64)
$__internal_6_$__cuda_sm20_div_s64:
        /* <DEDUP_REMOVED lines=26> */
[----:B------:R-:W-:-:S03]  /*4700*/  IADD3 R21, P0, RZ, -R50, RZ ;  /* 0x80000032ff157210 */ /* 0x000fc60007f1e0ff */
[----:B------:R-:W-:Y:S02]  /*4710*/  IMAD R20, R27, R40, R20 ;  /* 0x000000281b147224 */ /* 0x000fe400078e0214 */
[----:B------:R-:W-:-:S04]  /*4720*/  IMAD.HI.U32 R48, R49, R21, RZ ;  /* 0x0000001531307227 */ /* 0x000fc800078e00ff */
[----:B------:R-:W-:-:S04]  /*4730*/  IMAD.X R20, RZ, RZ, ~R20, P0 ;  /* 0x000000ffff147224 */ /* 0x000fc800000e0e14 */
[----:B------:R-:W-:-:S04]  /*4740*/  IMAD.WIDE.U32 R48, P0, R49, R20, R48 ;  /* 0x0000001431307225 */ /* 0x000fc80007800030 */
[----:B------:R-:W-:-:S04]  /*4750*/  IMAD.HI.U32 R0, R27, R20, RZ ;  /* 0x000000141b007227 */ /* 0x000fc800078e00ff */
[----:B------:R-:W-:Y:S01]  /*4760*/  IMAD.HI.U32 R21, P5, R27, R21, R48 ;  /* 0x000000151b157227 */ /* 0x000fe200078a0030 */
[----:B------:R-:W-:-:S03]  /*4770*/  IADD3.X R0, R0, R27, RZ, P0, !PT ;  /* 0x0000001b00007210 */ /* 0x000fc600007fe4ff */
[----:B------:R-:W-:Y:S02]  /*4780*/  IMAD R27, R27, R20, RZ ;  /* 0x000000141b1b7224 */ /* 0x000fe400078e02ff */
[----:B------:R-:W-:-:S03]  /*4790*/  IMAD.MOV.U32 R49, RZ, RZ, RZ ;  /* 0x000000ffff317224 */ /* 0x000fc600078e00ff */
[----:B------:R-:W-:Y:S02]  /*47a0*/  IADD3 R27, P4, R27, R21, RZ ;  /* 0x000000151b1b7210 */ /* 0x000fe40007f9e0ff */
[-C--:B------:R-:W-:Y:S02]  /*47b0*/  IADD3 R21, P0, RZ, -R28.reuse, RZ ;  /* 0x8000001cff157210 */ /* 0x080fe40007f1e0ff */
[----:B------:R-:W-:Y:S02]  /*47c0*/  IADD3.X R0, RZ, RZ, R0, P4, P5 ;  /* 0x000000ffff007210 */ /* 0x000fe400027ea400 */
[----:B------:R-:W-:Y:S01]  /*47d0*/  SEL R21, R21, R28, !P2 ;  /* 0x0000001c15157207 */ /* 0x000fe20005000000 */
[----:B------:R-:W-:-:S04]  /*47e0*/  IMAD.X R20, RZ, RZ, ~R24, P0 ;  /* 0x000000ffff147224 */ /* 0x000fc800000e0e18 */
[----:B------:R-:W-:Y:S01]  /*47f0*/  IMAD.HI.U32 R48, R27, R21, RZ ;  /* 0x000000151b307227 */ /* 0x000fe200078e00ff */
[----:B------:R-:W-:-:S05]  /*4800*/  SEL R20, R20, R24, !P2 ;  /* 0x0000001814147207 */ /* 0x000fca0005000000 */
        /* <DEDUP_REMOVED lines=31> */
[-C--:B------:R-:W-:Y:S02]  /*4a00*/  IADD3 R0, P2, RZ, -R21.reuse, RZ ;  /* 0x80000015ff007210 */ /* 0x080fe40007f5e0ff */
[----:B------:R-:W-:Y:S02]  /*4a10*/  ISETP.NE.AND.EX P0, PT, R5, RZ, PT, P0 ;  /* 0x000000ff0500720c */ /* 0x000fe40003f05300 */
[-C--:B------:R-:W-:Y:S02]  /*4a20*/  IADD3.X R23, RZ, ~R20.reuse, RZ, P2, !PT ;  /* 0x80000014ff177210 */ /* 0x080fe400017fe4ff */
[----:B------:R-:W-:Y:S01]  /*4a30*/  SEL R0, R0, R21, !P4 ;  /* 0x0000001500007207 */ /* 0x000fe20006000000 */
[----:B------:R-:W-:Y:S01]  /*4a40*/  IMAD.MOV.U32 R21, RZ, RZ, 0x0 ;  /* 0x00000000ff157424 */ /* 0x000fe200078e00ff */
[----:B------:R-:W-:Y:S01]  /*4a50*/  SEL R23, R23, R20, !P4 ;  /* 0x0000001417177207 */ /* 0x000fe20006000000 */
[----:B------:R-:W-:Y:S01]  /*4a60*/  IMAD.MOV.U32 R20, RZ, RZ, R22 ;  /* 0x000000ffff147224 */ /* 0x000fe200078e0016 */
[----:B------:R-:W-:-:S02]  /*4a70*/  SEL R0, R0, 0xffffffff, P0 ;  /* 0xffffffff00007807 */ /* 0x000fc40000000000 */
[----:B------:R-:W-:Y:S01]  /*4a80*/  SEL R23, R23, 0xffffffff, P0 ;  /* 0xffffffff17177807 */ /* 0x000fe20000000000 */
[----:B------:R-:W-:Y:S06]  /*4a90*/  RET.REL.NODEC R20 `(_ZN5flash32flash_fwd_splitkv_combine_kernelI23Flash_fwd_kernel_traitsILi128ELi64ELi128ELi4ELb0ELb0EN7cutlass6half_tE19Flash_kernel_traitsILi128ELi64ELi128ELi4ES3_EELi4ELi1ELb0EEEvNS_16Flash_fwd_paramsE) ;  /* 0xffffffb414587950 */ /* 0x000fec0003c3ffff */
.L_x_347:
        /* <DEDUP_REMOVED lines=14> */
.L_x_8318:


//--------------------- .text._ZN5flash32flash_fwd_splitkv_combine_kernelI23Flash_fwd_kernel_traitsILi128ELi64ELi128ELi4ELb0ELb0EN7cutlass6half_tE19Flash_kernel_traitsILi128ELi64ELi128ELi4ES3_EELi4ELi7ELb1EEEvNS_16Flash_fwd_paramsE --------------------------
	.section	.text._ZN5flash32flash_fwd_splitkv_combine_kernelI23Flash_fwd_kernel_traitsILi128ELi64ELi128ELi4ELb0ELb0EN7cutlass6half_tE19Flash_kernel_traitsILi128ELi64ELi128ELi4ES3_EELi4ELi7ELb1EEEvNS_16Flash_fwd_paramsE,"ax",@progbits
	.align	128
        .global         _ZN5flash32flash_fwd_splitkv_combine_kernelI23Flash_fwd_kernel_traitsILi128ELi64ELi128ELi4ELb0ELb0EN7cutlass6half_tE19Flash_kernel_traitsILi128ELi64ELi128ELi4ES3_EELi4ELi7ELb1EEEvNS_16Flash_fwd_paramsE
        .type           _ZN5flash32flash_fwd_splitkv_combine_kernelI23Flash_fwd_kernel_traitsILi128ELi64ELi128ELi4ELb0ELb0EN7cutlass6half_tE19Flash_kernel_traitsILi128ELi64ELi128ELi4ES3_EELi4ELi7ELb1EEEvNS_16Flash_fwd_paramsE,@function
        .size           _ZN5flash32flash_fwd_splitkv_combine_kernelI23Flash_fwd_kernel_traitsILi128ELi64ELi128ELi4ELb0ELb0EN7cutlass6half_tE19Flash_kernel_traitsILi128ELi64ELi128ELi4ES3_EELi4ELi7ELb1EEEvNS_16Flash_fwd_paramsE,(.L_x_8319 - _ZN5flash32flash_fwd_splitkv_combine_kernelI23Flash_fwd_kernel_traitsILi128ELi64ELi128ELi4ELb0ELb0EN7cutlass6half_tE19Flash_kernel_traitsILi128ELi64ELi128ELi4ES3_EELi4ELi7ELb1EEEvNS_16Flash_fwd_paramsE)
        .other          _ZN5flash32flash_fwd_splitkv_combine_kernelI23Flash_fwd_kernel_traitsILi128ELi64ELi128ELi4ELb0ELb0EN7cutlass6half_tE19Flash_kernel_traitsILi128ELi64ELi128ELi4ES3_EELi4ELi7ELb1EEEvNS_16Flash_fwd_paramsE,@"STO_CUDA_ENTRY STV_DEFAULT"
_ZN5flash32flash_fwd_splitkv_combine_kernelI23Flash_fwd_kernel_traitsILi128ELi64ELi128ELi4ELb0ELb0EN7cutlass6half_tE19Flash_kernel_traitsILi128ELi64ELi128ELi4ES3_EELi4ELi7ELb1EEEvNS_16Flash_fwd_paramsE:
.text._ZN5flash32flash_fwd_splitkv_combine_kernelI23Flash_fwd_kernel_traitsILi128ELi64ELi128ELi4ELb0ELb0EN7cutlass6half_tE19Flash_kernel_traitsILi128ELi64ELi128ELi4ES3_EELi4ELi7ELb1EEEvNS_16Flash_fwd_paramsE:
        /* <DEDUP_REMOVED lines=23> */
[----:B------:R-:W-:Y:S05]  /*0170*/  CALL.REL.NOINC `($__internal_7_$__cuda_sm20_div_s64) ;  /* 0x0000004800c87944 */ /* 0x000fea0003c00000 */
[----:B------:R-:W-:Y:S05]  /*0180*/  BRA `(.L_x_349) ;  /* 0x00000000004c7947 */ /* 0x000fea0003800000 */
.L_x_348:
        /* <DEDUP_REMOVED lines=19> */
.L_x_349:
        /* <DEDUP_REMOVED lines=12> */
[----:B------:R-:W-:Y:S05]  /*0380*/  CALL.REL.NOINC `($__internal_7_$__cuda_sm20_div_s64) ;  /* 0x0000004800447944 */ /* 0x000fea0003c00000 */
[----:B------:R-:W-:Y:S02]  /*0390*/  MOV R6, R20 ;  /* 0x0000001400067202 */ /* 0x000fe40000000f00 */
[----:B------:R-:W-:Y:S01]  /*03a0*/  MOV R7, R21 ;  /* 0x0000001500077202 */ /* 0x000fe20000000f00 */
[----:B------:R-:W-:Y:S05]  /*03b0*/  BRA `(.L_x_352) ;  /* 0x00000000004c7947 */ /* 0x000fea0003800000 */
.L_x_351:
        /* <DEDUP_REMOVED lines=19> */
.L_x_352:
[----:B------:R-:W-:Y:S05]  /*04f0*/  BSYNC B0 ;  /* 0x0000000000007941 */ /* 0x000fea0003800000 */
.L_x_350:
        /* <DEDUP_REMOVED lines=53> */
[----:B------:R-:W-:Y:S02]  /*0850*/  MOV R32, R20 ;  /* 0x0000001400207202 */ /* 0x000fe40000000f00 */
[----:B------:R-:W-:Y:S01]  /*0860*/  MOV R33, R21 ;  /* 0x0000001500217202 */ /* 0x000fe20000000f00 */
[----:B------:R-:W-:Y:S05]  /*0870*/  BRA `(.L_x_355) ;  /* 0x00000000004c7947 */ /* 0x000fea0003800000 */
.L_x_354:
        /* <DEDUP_REMOVED lines=19> */
.L_x_355:
[----:B------:R-:W-:Y:S05]  /*09b0*/  BSYNC B0 ;  /* 0x0000000000007941 */ /* 0x000fea0003800000 */
.L_x_353:
        /* <DEDUP_REMOVED lines=105> */
.L_x_357:
        /* <DEDUP_REMOVED lines=19> */
.L_x_358:
[----:B------:R-:W-:Y:S05]  /*1180*/  BSYNC B0 ;  /* 0x0000000000007941 */ /* 0x000fea0003800000 */
.L_x_356:
        /* <DEDUP_REMOVED lines=113> */
[----:B------:R-:W-:Y:S05]  /*18a0*/  CALL.REL.NOINC `($__internal_7_$__cuda_sm20_div_s64) ;  /* 0x0000003000fc7944 */ /* 0x000fea0003c00000 */
[----:B------:R-:W-:Y:S02]  /*18b0*/  MOV R40, R20 ;  /* 0x0000001400287202 */ /* 0x000fe40000000f00 */
[----:B------:R-:W-:Y:S01]  /*18c0*/  MOV R41, R21 ;  /* 0x0000001500297202 */ /* 0x000fe20000000f00 */
[----:B------:R-:W-:Y:S05]  /*18d0*/  BRA `(.L_x_361) ;  /* 0x00000000004c7947 */ /* 0x000fea0003800000 */
.L_x_360:
        /* <DEDUP_REMOVED lines=19> */
.L_x_361:
[----:B------:R-:W-:Y:S05]  /*1a10*/  BSYNC B0 ;  /* 0x0000000000007941 */ /* 0x000fea0003800000 */
.L_x_359:
        /* <DEDUP_REMOVED lines=171> */
[----:B------:R-:W-:Y:S05]  /*24d0*/  CALL.REL.NOINC `($__internal_7_$__cuda_sm20_div_s64) ;  /* 0x0000002400f07944 */ /* 0x000fea0003c00000 */
        /* <DEDUP_REMOVED lines=9> */
.L_x_366:
        /* <DEDUP_REMOVED lines=22> */
.L_x_367:
[----:B------:R-:W-:Y:S05]  /*26d0*/  BSYNC B0 ;  /* 0x0000000000007941 */ /* 0x000fea0003800000 */
.L_x_365:
        /* <DEDUP_REMOVED lines=19> */
.L_x_369:
        /* <DEDUP_REMOVED lines=22> */
.L_x_370:
[----:B------:R-:W-:Y:S05]  /*2970*/  BSYNC B0 ;  /* 0x0000000000007941 */ /* 0x000fea0003800000 */
.L_x_368:
        /* <DEDUP_REMOVED lines=11> */
[----:B------:R-:W-:Y:S05]  /*2a30*/  CALL.REL.NOINC `($__internal_7_$__cuda_sm20_div_s64) ;  /* 0x0000002000987944 */ /* 0x000fea0003c00000 */
[----:B------:R-:W-:-:S04]  /*2a40*/  IADD3 R19, P0, RZ, -R20, RZ ;  /* 0x80000014ff137210 */ /* 0x000fc80007f1e0ff */
[----:B------:R-:W-:Y:S01]  /*2a50*/  IADD3.X R18, RZ, ~R21, RZ, P0, !PT ;  /* 0x80000015ff127210 */ /* 0x000fe200007fe4ff */
[----:B------:R-:W-:-:S04]  /*2a60*/  IMAD.WIDE.U32 R42, R5, R19, R42 ;  /* 0x00000013052a7225 */ /* 0x000fc800078e002a */
[----:B------:R-:W-:-:S04]  /*2a70*/  IMAD R18, R18, R5, RZ ;  /* 0x0000000512127224 */ /* 0x000fc800078e02ff */
[----:B------:R-:W-:-:S05]  /*2a80*/  IMAD R4, R4, R19, R18 ;  /* 0x0000001304047224 */ /* 0x000fca00078e0212 */
[----:B------:R-:W-:Y:S01]  /*2a90*/  IADD3 R4, R43, R4, RZ ;  /* 0x000000042b047210 */ /* 0x000fe20007ffe0ff */
[----:B------:R-:W-:Y:S05]  /*2aa0*/  BRA `(.L_x_373) ;  /* 0x0000000000587947 */ /* 0x000fea0003800000 */
.L_x_372:
        /* <DEDUP_REMOVED lines=22> */
.L_x_373:
[----:B------:R-:W-:Y:S05]  /*2c10*/  BSYNC B0 ;  /* 0x0000000000007941 */ /* 0x000fea0003800000 */
.L_x_371:
        /* <DEDUP_REMOVED lines=38> */
[----:B------:R-:W-:Y:S05]  /*2e80*/  CALL.REL.NOINC `($__internal_7_$__cuda_sm20_div_s64) ;  /* 0x0000001c00847944 */ /* 0x000fea0003c00000 */
        /* <DEDUP_REMOVED lines=12> */
.L_x_375:
        /* <DEDUP_REMOVED lines=23> */
.L_x_376:
[----:B------:R-:W-:Y:S05]  /*30c0*/  BSYNC B0 ;  /* 0x0000000000007941 */ /* 0x000fea0003800000 */
.L_x_374:
        /* <DEDUP_REMOVED lines=18> */
.L_x_378:
        /* <DEDUP_REMOVED lines=22> */
.L_x_379:
[----:B------:R-:W-:Y:S05]  /*3350*/  BSYNC B0 ;  /* 0x0000000000007941 */ /* 0x000fea0003800000 */
.L_x_377:
        /* <DEDUP_REMOVED lines=22> */
.L_x_381:
        /* <DEDUP_REMOVED lines=23> */
.L_x_382:
[----:B------:R-:W-:Y:S05]  /*3630*/  BSYNC B0 ;  /* 0x0000000000007941 */ /* 0x000fea0003800000 */
.L_x_380:
        /* <DEDUP_REMOVED lines=39> */
.L_x_384:
        /* <DEDUP_REMOVED lines=23> */
.L_x_385:
[----:B------:R-:W-:Y:S05]  /*3a20*/  BSYNC B0 ;  /* 0x0000000000007941 */ /* 0x000fea0003800000 */
.L_x_383:
        /* <DEDUP_REMOVED lines=29> */
.L_x_387:
        /* <DEDUP_REMOVED lines=23> */
.L_x_388:
[----:B------:R-:W-:Y:S05]  /*3d70*/  BSYNC B0 ;  /* 0x0000000000007941 */ /* 0x000fea0003800000 */
.L_x_386:
        /* <DEDUP_REMOVED lines=21> */
.L_x_364:
[----:B------:R-:W-:Y:S02]  /*3ed0*/  ULDC.64 UR4, c[0x0][0x2b0] ;  /* 0x0000ac0000047ab9 */ /* 0x000fe40000000a00 */
[----:B------:R-:W-:-:S04]  /*3ee0*/  LEA R2, P0, R38, UR4, 0x2 ;  /* 0x0000000426027c11 */ /* 0x000fc8000f8010ff */
[----:B------:R-:W-:-:S05]  /*3ef0*/  LEA.HI.X R3, R38, UR5, R39, 0x2, P0 ;  /* 0x0000000526037c11 */ /* 0x000fca00080f1427 */
[----:B------:R0:W-:Y:S04]  /*3f00*/  STG.E desc[UR8][R2.64], R29 ;  /* 0x0000001d02007986 */ /* 0x0001e8000c101908 */
.L_x_363:
[----:B------:R-:W-:Y:S05]  /*3f10*/  BSYNC B1 ;  /* 0x0000000000017941 */ /* 0x000fea0003800000 */
.L_x_362:
[----:B------:R-:W2:Y:S01]  /*3f20*/  LDC R14, c[0x0][0x3c4] ;  /* 0x0000f100ff0e7b82 */ /* 0x000ea20000000800 */
[C---:B0-----:R-:W-:Y:S01]  /*3f30*/  IADD3 R3, R35.reuse, 0x20, RZ ;  /* 0x0000002023037810 */ /* 0x041fe20007ffe0ff */
[----:B------:R-:W-:Y:S01]  /*3f40*/  HFMA2.MMA R0, -RZ, RZ, 0, 0 ;  /* 0x00000000ff007435 */ /* 0x000fe200000001ff */
[----:B------:R-:W-:Y:S02]  /*3f50*/  IMAD.SHL.U32 R18, R35, 0x4, RZ ;  /* 0x0000000423127824 */ /* 0x000fe400078e00ff */
[----:B-1----:R-:W-:Y:S01]  /*3f60*/  IMAD.MOV.U32 R5, RZ, RZ, RZ ;  /* 0x000000ffff057224 */ /* 0x002fe200078e00ff */
[-C--:B--2---:R-:W-:Y:S02]  /*3f70*/  ISETP.GE.OR P1, PT, R3, R14.reuse, P6 ;  /* 0x0000000e0300720c */ /* 0x084fe40003726670 */
[C---:B------:R-:W-:Y:S02]  /*3f80*/  IADD3 R3, R35.reuse, 0x40, RZ ;  /* 0x0000004023037810 */ /* 0x040fe40007ffe0ff */
[----:B------:R-:W-:-:S02]  /*3f90*/  ISETP.GE.OR P2, PT, R35, R14, P6 ;  /* 0x0000000e2300720c */ /* 0x000fc40003746670 */
[----:B------:R-:W-:Y:S02]  /*3fa0*/  ISETP.GE.OR P0, PT, R3, R14, P6 ;  /* 0x0000000e0300720c */ /* 0x000fe40003706670 */
        /* <DEDUP_REMOVED lines=17> */
[----:B------:R-:W-:-:S03]  /*40c0*/  ISETP.GE.AND P0, PT, R14, 0x1, PT ;  /* 0x000000010e00780c */ /* 0x000fc60003f06270 */
[----:B--2---:R0:W-:Y:S04]  /*40d0*/  @!P2 STS [R33], R36 ;  /* 0x000000242100a388 */ /* 0x0041e80000000800 */
[----:B---3--:R0:W-:Y:S01]  /*40e0*/  @!P6 STS [R33+0x780], R6 ;  /* 0x000780062100e388 */ /* 0x0081e20000000800 */
[----:B------:R-:W-:Y:S06]  /*40f0*/  BAR.SYNC.DEFER_BLOCKING 0x0 ;  /* 0x0000000000007b1d */ /* 0x000fec0000010000 */
[----:B------:R-:W-:Y:S05]  /*4100*/  @!P0 BRA `(.L_x_389) ;  /* 0x0000000400988947 */ /* 0x000fea0003800000 */
[----:B------:R-:W-:Y:S01]  /*4110*/  ULDC UR10, c[0x0][0x2dc] ;  /* 0x0000b700000a7ab9 */ /* 0x000fe20000000800 */
[----:B------:R-:W1:Y:S01]  /*4120*/  S2UR UR6, SR_CgaCtaId ;  /* 0x00000000000679c3 */ /* 0x000e620000008800 */
[----:B------:R-:W-:Y:S01]  /*4130*/  UIMAD UR4, UR7, UR10, URZ ;  /* 0x0000000a070472a4 */ /* 0x000fe2000f8e023f */
[----:B------:R-:W-:Y:S01]  /*4140*/  IMAD R25, R7, 0x80, R18 ;  /* 0x0000008007197824 */ /* 0x000fe200078e0212 */
[----:B------:R-:W-:Y:S01]  /*4150*/  PLOP3.LUT P4, PT, PT, PT, PT, 0x80, 0x0 ;  /* 0x000000000000781c */ /* 0x000fe20003f8f070 */
[C---:B------:R-:W-:Y:S01]  /*4160*/  IMAD R20, R12.reuse, UR10, RZ ;  /* 0x0000000a0c147c24 */ /* 0x040fe2000f8e02ff */
[----:B------:R-:W-:Y:S01]  /*4170*/  USHF.R.S32.HI UR11, URZ, 0x1f, UR4 ;  /* 0x0000001f3f0b7899 */ /* 0x000fe20008011404 */
[----:B------:R-:W-:Y:S01]  /*4180*/  VIADD R16, R12, -UR7 ;  /* 0x800000070c107c36 */ /* 0x000fe20008000000 */
[----:B------:R-:W-:Y:S01]  /*4190*/  IADD3 R0, P0, R25, UR4, RZ ;  /* 0x0000000419007c10 */ /* 0x000fe2000ff1e0ff */
[----:B------:R-:W-:Y:S01]  /*41a0*/  ULDC.64 UR4, c[0x0][0x288] ;  /* 0x0000a20000047ab9 */ /* 0x000fe20000000a00 */
[----:B------:R-:W2:Y:S01]  /*41b0*/  LDC R13, c[0x0][0x3c4] ;  /* 0x0000f100ff0d7b82 */ /* 0x000ea20000000800 */
[----:B------:R-:W-:-:S02]  /*41c0*/  CS2R R8, SRZ ;  /* 0x0000000000087805 */ /* 0x000fc4000001ff00 */
[----:B------:R-:W-:Y:S02]  /*41d0*/  LEA.HI.X.SX32 R25, R25, UR11, 0x1, P0 ;  /* 0x0000000b19197c11 */ /* 0x000fe400080f0eff */
[----:B------:R-:W-:Y:S02]  /*41e0*/  CS2R R10, SRZ ;  /* 0x00000000000a7805 */ /* 0x000fe4000001ff00 */
[----:B------:R-:W-:Y:S01]  /*41f0*/  LEA R24, P0, R0, UR4, 0x2 ;  /* 0x0000000400187c11 */ /* 0x000fe2000f8010ff */
[----:B------:R-:W-:Y:S01]  /*4200*/  UMOV UR4, 0x400 ;  /* 0x0000040000047882 */ /* 0x000fe20000000000 */
[----:B------:R-:W-:Y:S02]  /*4210*/  IMAD.WIDE R20, R20, 0x4, RZ ;  /* 0x0000000414147825 */ /* 0x000fe400078e02ff */
[----:B------:R-:W-:Y:S01]  /*4220*/  LEA.HI.X R25, R0, UR5, R25, 0x2, P0 ;  /* 0x0000000500197c11 */ /* 0x000fe200080f1419 */
[----:B------:R-:W-:Y:S01]  /*4230*/  UMOV UR5, URZ ;  /* 0x0000003f00057c82 */ /* 0x000fe20008000000 */
[----:B------:R-:W-:Y:S01]  /*4240*/  ISETP.GT.AND P0, PT, R14, 0x3, PT ;  /* 0x000000030e00780c */ /* 0x000fe20003f04270 */
[----:B------:R-:W-:Y:S01]  /*4250*/  IMAD.MOV.U32 R0, RZ, RZ, RZ ;  /* 0x000000ffff007224 */ /* 0x000fe200078e00ff */
[----:B-1----:R-:W-:-:S06]  /*4260*/  ULEA UR4, UR6, UR4, 0x18 ;  /* 0x0000000406047291 */ /* 0x002fcc000f8ec03f */
[----:B0-----:R-:W-:-:S05]  /*4270*/  LEA R6, R7, UR4, 0x2 ;  /* 0x0000000407067c11 */ /* 0x001fca000f8e10ff */
[----:B------:R-:W-:Y:S05]  /*4280*/  @!P0 BRA `(.L_x_390) ;  /* 0x0000000000a48947 */ /* 0x000fea0003800000 */
[----:B------:R-:W-:Y:S01]  /*4290*/  PLOP3.LUT P4, PT, PT, PT, PT, 0x8, 0x0 ;  /* 0x000000000000781c */ /* 0x000fe20003f8e170 */
[----:B------:R-:W-:Y:S01]  /*42a0*/  VIADD R14, R14, 0xfffffffd ;  /* 0xfffffffd0e0e7836 */ /* 0x000fe20000000000 */
[CC--:B------:R-:W-:Y:S02]  /*42b0*/  ISETP.GE.AND P3, PT, R7.reuse, R16.reuse, PT ;  /* 0x000000100700720c */ /* 0x0c0fe40003f66270 */
[----:B------:R-:W-:-:S13]  /*42c0*/  ISETP.GE.AND P0, PT, R7, R16, PT ;  /* 0x000000100700720c */ /* 0x000fda0003f06270 */
.L_x_391:
[----:B------:R0:W3:Y:S01]  /*42d0*/  @!P3 LDG.E.128 R8, desc[UR8][R24.64] ;  /* 0x000000081808b981 */ /* 0x0000e2000c1e1d00 */
[----:B------:R-:W-:Y:S01]  /*42e0*/  PLOP3.LUT P3, PT, P0, PT, PT, 0x80, 0x0 ;  /* 0x000000000000781c */ /* 0x000fe2000076f070 */
[----:B------:R-:W-:Y:S01]  /*42f0*/  UIADD3 UR5, UR5, 0x4, URZ ;  /* 0x0000000405057890 */ /* 0x000fe2000fffe03f */
[----:B------:R-:W-:Y:S01]  /*4300*/  IADD3 R26, P1, R20, R24, RZ ;  /* 0x00000018141a7210 */ /* 0x000fe20007f3e0ff */
[----:B------:R-:W3:Y:S03]  /*4310*/  LDS R4, [R6] ;  /* 0x0000000006047984 */ /* 0x000ee60000000800 */
[C---:B------:R-:W-:Y:S02]  /*4320*/  IADD3.X R27, R21.reuse, R25, RZ, P1, !PT ;  /* 0x00000019151b7210 */ /* 0x040fe40000ffe4ff */
[----:B------:R-:W-:Y:S02]  /*4330*/  ISETP.LE.AND P2, PT, R14, UR5, PT ;  /* 0x000000050e007c0c */ /* 0x000fe4000bf43270 */
[C---:B0-----:R-:W-:Y:S04]  /*4340*/  IADD3 R24, P1, R20.reuse, R26, RZ ;  /* 0x0000001a14187210 */ /* 0x041fe80007f3e0ff */
[C---:B------:R-:W-:Y:S02]  /*4350*/  IADD3.X R25, R21.reuse, R27, RZ, P1, !PT ;  /* 0x0000001b15197210 */ /* 0x040fe40000ffe4ff */
[----:B------:R-:W-:Y:S04]  /*4360*/  IADD3 R22, P1, R20, R24, RZ ;  /* 0x0000001814167210 */ /* 0x000fe80007f3e0ff */
[C---:B------:R-:W-:Y:S01]  /*4370*/  IADD3.X R23, R21.reuse, R25, RZ, P1, !PT ;  /* 0x0000001915177210 */ /* 0x040fe20000ffe4ff */
[C---:B---3--:R-:W-:Y:S01]  /*4380*/  FFMA.FTZ R5, R4.reuse, R8, R5 ;  /* 0x0000000804057223 */ /* 0x048fe20000010005 */
[C---:B------:R-:W-:Y:S01]  /*4390*/  FFMA.FTZ R2, R4.reuse, R9, R2 ;  /* 0x0000000904027223 */ /* 0x040fe20000010002 */
[C---:B------:R-:W-:Y:S01]  /*43a0*/  FFMA.FTZ R3, R4.reuse, R10, R3 ;  /* 0x0000000a04037223 */ /* 0x040fe20000010003 */
[----:B------:R-:W-:Y:S02]  /*43b0*/  FFMA.FTZ R0, R4, R11, R0 ;  /* 0x0000000b04007223 */ /* 0x000fe40000010000 */
[----:B------:R-:W3:Y:S04]  /*43c0*/  @!P3 LDG.E.128 R8, desc[UR8][R26.64] ;  /* 0x000000081a08b981 */ /* 0x000ee8000c1e1d00 */
[----:B------:R-:W3:Y:S02]  /*43d0*/  LDS R4, [R6+0x14] ;  /* 0x0000140006047984 */ /* 0x000ee40000000800 */
[C---:B---3--:R-:W-:Y:S01]  /*43e0*/  FFMA.FTZ R5, R4.reuse, R8, R5 ;  /* 0x0000000804057223 */ /* 0x048fe20000010005 */
[C---:B------:R-:W-:Y:S01]  /*43f0*/  FFMA.FTZ R2, R4.reuse, R9, R2 ;  /* 0x0000000904027223 */ /* 0x040fe20000010002 */
[C---:B------:R-:W-:Y:S01]  /*4400*/  FFMA.FTZ R3, R4.reuse, R10, R3 ;  /* 0x0000000a04037223 */ /* 0x040fe20000010003 */
[----:B------:R-:W-:Y:S02]  /*4410*/  FFMA.FTZ R0, R4, R11, R0 ;  /* 0x0000000b04007223 */ /* 0x000fe40000010000 */
[----:B------:R0:W3:Y:S04]  /*4420*/  @!P3 LDG.E.128 R8, desc[UR8][R24.64] ;  /* 0x000000081808b981 */ /* 0x0000e8000c1e1d00 */
[----:B------:R-:W3:Y:S01]  /*4430*/  LDS R4, [R6+0x28] ;  /* 0x0000280006047984 */ /* 0x000ee20000000800 */
[----:B0-----:R-:W-:Y:S04]  /*4440*/  IADD3 R24, P1, R20, R22, RZ ;  /* 0x0000001614187210 */ /* 0x001fe80007f3e0ff */
[----:B------:R-:W-:Y:S01]  /*4450*/  IADD3.X R25, R21, R23, RZ, P1, !PT ;  /* 0x0000001715197210 */ /* 0x000fe20000ffe4ff */
[C---:B---3--:R-:W-:Y:S01]  /*4460*/  FFMA.FTZ R5, R4.reuse, R8, R5 ;  /* 0x0000000804057223 */ /* 0x048fe20000010005 */
[C---:B------:R-:W-:Y:S01]  /*4470*/  FFMA.FTZ R2, R4.reuse, R9, R2 ;  /* 0x0000000904027223 */ /* 0x040fe20000010002 */
[C---:B------:R-:W-:Y:S01]  /*4480*/  FFMA.FTZ R3, R4.reuse, R10, R3 ;  /* 0x0000000a04037223 */ /* 0x040fe20000010003 */
[----:B------:R-:W-:Y:S02]  /*4490*/  FFMA.FTZ R0, R4, R11, R0 ;  /* 0x0000000b04007223 */ /* 0x000fe40000010000 */
[----:B------:R-:W3:Y:S04]  /*44a0*/  @!P3 LDG.E.128 R8, desc[UR8][R22.64] ;  /* 0x000000081608b981 */ /* 0x000ee8000c1e1d00 */
[----:B------:R0:W3:Y:S02]  /*44b0*/  LDS R4, [R6+0x3c] ;  /* 0x00003c0006047984 */ /* 0x0000e40000000800 */
[----:B0-----:R-:W-:Y:S01]  /*44c0*/  IADD3 R6, R6, 0x50, RZ ;  /* 0x0000005006067810 */ /* 0x001fe20007ffe0ff */
[C---:B---3--:R-:W-:Y:S01]  /*44d0*/  FFMA.FTZ R5, R4.reuse, R8, R5 ;  /* 0x0000000804057223 */ /* 0x048fe20000010005 */
[C---:B------:R-:W-:Y:S01]  /*44e0*/  FFMA.FTZ R2, R4.reuse, R9, R2 ;  /* 0x0000000904027223 */ /* 0x040fe20000010002 */
[C---:B------:R-:W-:Y:S01]  /*44f0*/  FFMA.FTZ R3, R4.reuse, R10, R3 ;  /* 0x0000000a04037223 */ /* 0x040fe20000010003 */
[----:B------:R-:W-:Y:S01]  /*4500*/  FFMA.FTZ R0, R4, R11, R0 ;  /* 0x0000000b04007223 */ /* 0x000fe20000010000 */
[----:B------:R-:W-:Y:S09]  /*4510*/  @!P2 BRA `(.L_x_391) ;  /* 0xfffffffc006ca947 */ /* 0x000ff2000383ffff */
.L_x_390:
[----:B--2---:R-:W-:-:S04]  /*4520*/  IADD3 R4, R13, -UR5, RZ ;  /* 0x800000050d047c10 */ /* 0x004fc8000fffe0ff */
[----:B------:R-:W-:-:S13]  /*4530*/  ISETP.GT.AND P0, PT, R4, 0x1, PT ;  /* 0x000000010400780c */ /* 0x000fda0003f04270 */
[----:B------:R-:W-:Y:S05]  /*4540*/  @!P0 BRA `(.L_x_392) ;  /* 0x0000000000588947 */ /* 0x000fea0003800000 */
[----:B------:R-:W-:Y:S01]  /*4550*/  ISETP.GE.AND P0, PT, R7, R16, PT ;  /* 0x000000100700720c */ /* 0x000fe20003f06270 */
[----:B------:R-:W0:-:S12]  /*4560*/  LDS R4, [R6] ;  /* 0x0000000006047984 */ /* 0x000e180000000800 */
[----:B------:R-:W0:Y:S01]  /*4570*/  @!P0 LDG.E.128 R8, desc[UR8][R24.64] ;  /* 0x0000000818088981 */ /* 0x000e22000c1e1d00 */
[----:B------:R-:W-:-:S04]  /*4580*/  IADD3 R14, P1, R20, R24, RZ ;  /* 0x00000018140e7210 */ /* 0x000fc80007f3e0ff */
[----:B------:R-:W-:Y:S01]  /*4590*/  IADD3.X R15, R21, R25, RZ, P1, !PT ;  /* 0x00000019150f7210 */ /* 0x000fe20000ffe4ff */
[-C--:B0-----:R-:W-:Y:S01]  /*45a0*/  FFMA.FTZ R5, R8, R4.reuse, R5 ;  /* 0x0000000408057223 */ /* 0x081fe20000010005 */
[-C--:B------:R-:W-:Y:S01]  /*45b0*/  FFMA.FTZ R2, R9, R4.reuse, R2 ;  /* 0x0000000409027223 */ /* 0x080fe20000010002 */
[-C--:B------:R-:W-:Y:S01]  /*45c0*/  FFMA.FTZ R3, R10, R4.reuse, R3 ;  /* 0x000000040a037223 */ /* 0x080fe20000010003 */
[----:B------:R-:W-:Y:S02]  /*45d0*/  FFMA.FTZ R0, R11, R4, R0 ;  /* 0x000000040b007223 */ /* 0x000fe40000010000 */
[----:B------:R-:W2:Y:S01]  /*45e0*/  @!P0 LDG.E.128 R8, desc[UR8][R14.64] ;  /* 0x000000080e088981 */ /* 0x000ea2000c1e1d00 */
[----:B------:R-:W-:Y:S01]  /*45f0*/  IADD3 R24, P0, R20, R14, RZ ;  /* 0x0000000e14187210 */ /* 0x000fe20007f1e0ff */
[----:B------:R-:W-:Y:S01]  /*4600*/  UIADD3 UR5, UR5, 0x1, URZ ;  /* 0x0000000105057890 */ /* 0x000fe2000fffe03f */
[----:B------:R-:W-:Y:S01]  /*4610*/  IADD3 R17, R6, 0x14, RZ ;  /* 0x0000001406117810 */ /* 0x000fe20007ffe0ff */
[----:B------:R0:W2:Y:S01]  /*4620*/  LDS R4, [R6+0x14] ;  /* 0x0000140006047984 */ /* 0x0000a20000000800 */
[----:B------:R-:W-:Y:S01]  /*4630*/  IADD3.X R25, R21, R15, RZ, P0, !PT ;  /* 0x0000000f15197210 */ /* 0x000fe200007fe4ff */
[----:B------:R-:W-:Y:S01]  /*4640*/  UIADD3 UR5, UR5, 0x1, URZ ;  /* 0x0000000105057890 */ /* 0x000fe2000fffe03f */
[----:B------:R-:W-:-:S02]  /*4650*/  PLOP3.LUT P4, PT, PT, PT, PT, 0x8, 0x0 ;  /* 0x000000000000781c */ /* 0x000fc40003f8e170 */
[----:B0-----:R-:W-:Y:S01]  /*4660*/  IADD3 R6, R17, 0x14, RZ ;  /* 0x0000001411067810 */ /* 0x001fe20007ffe0ff */
[-C--:B--2---:R-:W-:Y:S01]  /*4670*/  FFMA.FTZ R5, R8, R4.reuse, R5 ;  /* 0x0000000408057223 */ /* 0x084fe20000010005 */
[-C--:B------:R-:W-:Y:S01]  /*4680*/  FFMA.FTZ R2, R9, R4.reuse, R2 ;  /* 0x0000000409027223 */ /* 0x080fe20000010002 */
[-C--:B------:R-:W-:Y:S01]  /*4690*/  FFMA.FTZ R3, R10, R4.reuse, R3 ;  /* 0x000000040a037223 */ /* 0x080fe20000010003 */
[----:B------:R-:W-:-:S07]  /*46a0*/  FFMA.FTZ R0, R11, R4, R0 ;  /* 0x000000040b007223 */ /* 0x000fce0000010000 */
.L_x_392:
[----:B------:R-:W-:-:S13]  /*46b0*/  ISETP.GT.OR P4, PT, R13, UR5, P4 ;  /* 0x000000050d007c0c */ /* 0x000fda000a784670 */
[----:B------:R-:W-:Y:S05]  /*46c0*/  @!P4 BRA `(.L_x_389) ;  /* 0x000000000028c947 */ /* 0x000fea0003800000 */
[----:B------:R-:W0:Y:S01]  /*46d0*/  LDS R6, [R6] ;  /* 0x0000000006067984 */ /* 0x000e220000000800 */
[----:B------:R-:W-:Y:S01]  /*46e0*/  ISETP.GE.AND P0, PT, R7, R16, PT ;  /* 0x000000100700720c */ /* 0x000fe20003f06270 */
[----:B------:R-:W-:-:S12]  /*46f0*/  BSSY B0, `(.L_x_393) ;  /* 0x0000003000007945 */ /* 0x000fd80003800000 */
[----:B------:R-:W-:Y:S05]  /*4700*/  @P0 BRA `(.L_x_394) ;  /* 0x0000000000040947 */ /* 0x000fea0003800000 */
[----:B------:R1:W5:Y:S02]  /*4710*/  LDG.E.128 R8, desc[UR8][R24.64] ;  /* 0x0000000818087981 */ /* 0x000364000c1e1d00 */
.L_x_394:
[----:B------:R-:W-:Y:S05]  /*4720*/  BSYNC B0 ;  /* 0x0000000000007941 */ /* 0x000fea0003800000 */
.L_x_393:
[C---:B0----5:R-:W-:Y:S01]  /*4730*/  FFMA.FTZ R5, R6.reuse, R8, R5 ;  /* 0x0000000806057223 */ /* 0x061fe20000010005 */
[C---:B------:R-:W-:Y:S01]  /*4740*/  FFMA.FTZ R2, R6.reuse, R9, R2 ;  /* 0x0000000906027223 */ /* 0x040fe20000010002 */
[C---:B------:R-:W-:Y:S01]  /*4750*/  FFMA.FTZ R3, R6.reuse, R10, R3 ;  /* 0x0000000a06037223 */ /* 0x040fe20000010003 */
[----:B------:R-:W-:Y:S01]  /*4760*/  FFMA.FTZ R0, R6, R11, R0 ;  /* 0x0000000b06007223 */ /* 0x000fe20000010000 */
.L_x_389:
[----:B------:R-:W-:-:S04]  /*4770*/  IADD3 R7, R7, UR7, RZ ;  /* 0x0000000707077c10 */ /* 0x000fc8000fffe0ff */
[----:B------:R-:W-:-:S13]  /*4780*/  ISETP.GE.AND P0, PT, R7, R12, PT ;  /* 0x0000000c0700720c */ /* 0x000fda0003f06270 */
[----:B------:R-:W-:Y:S05]  /*4790*/  @P0 EXIT ;  /* 0x000000000000094d */ /* 0x000fea0003800000 */
[----:B------:R-:W2:Y:S01]  /*47a0*/  LDC R9, c[0x0][0x2c4] ;  /* 0x0000b100ff097b82 */ /* 0x000ea20000000800 */
[----:B------:R-:W-:Y:S01]  /*47b0*/  ULDC UR4, c[0x0][0x270] ;  /* 0x00009c0000047ab9 */ /* 0x000fe20000000800 */
[----:B------:R-:W-:Y:S02]  /*47c0*/  IABS R13, R7 ;  /* 0x00000007000d7213 */ /* 0x000fe40000000000 */
[----:B------:R-:W-:Y:S02]  /*47d0*/  SHF.R.S32.HI R19, RZ, 0x1f, R18 ;  /* 0x0000001fff137819 */ /* 0x000fe40000011412 */
[----:B------:R-:W-:Y:S02]  /*47e0*/  F2FP.F16.F32.PACK_AB R2, R2, R5 ;  /* 0x000000050202723e */ /* 0x000fe400000000ff */
[----:B------:R-:W-:Y:S01]  /*47f0*/  F2FP.F16.F32.PACK_AB R3, R0, R3 ;  /* 0x000000030003723e */ /* 0x000fe200000000ff */
[----:B--2---:R-:W-:Y:S01]  /*4800*/  IMAD R10, R9, UR4, RZ ;  /* 0x00000004090a7c24 */ /* 0x004fe2000f8e02ff */
        /* <DEDUP_REMOVED lines=8> */
[----:B------:R0:W2:Y:S02]  /*4890*/  F2I.FTZ.U32.TRUNC.NTZ R15, R14 ;  /* 0x0000000e000f7305 */ /* 0x0000a4000021f000 */
[----:B0-----:R-:W-:Y:S01]  /*48a0*/  HFMA2.MMA R14, -RZ, RZ, 0, 0 ;  /* 0x00000000ff0e7435 */ /* 0x001fe200000001ff */
[----:B--2---:R-:W-:-:S04]  /*48b0*/  IMAD.MOV R11, RZ, RZ, -R15 ;  /* 0x000000ffff0b7224 */ /* 0x004fc800078e0a0f */
        /* <DEDUP_REMOVED lines=62> */
        .weak           $__internal_7_$__cuda_sm20_div_s64
        .type           $__internal_7_$__cuda_sm20_div_s64,@function
        .size           $__internal_7_$__cuda_sm20_div_s64,(.L_x_8319 - $__internal_7_$__cuda_sm20_div_s64)
$__internal_7_$__cuda_sm20_div_s64:
        /* <DEDUP_REMOVED lines=83> */
[----:B------:R-:W-:Y:S05]  /*51d0*/  RET.REL.NODEC R22 `(_ZN5flash32flash_fwd_splitkv_combine_kernelI23Flash_fwd_kernel_traitsILi128ELi64ELi128ELi4ELb0ELb0EN7cutlass6half_tE19Flash_kernel_traitsILi128ELi64ELi128ELi4ES3_EELi4ELi7ELb1EEEvNS_16Flash_fwd_paramsE) ;  /* 0xffffffac16887950 */ /* 0x000fea0003c3ffff */
.L_x_395:
        /* <DEDUP_REMOVED lines=10> */
.L_x_8319:


//--------------------- .text._ZN5flash32flash_fwd_splitkv_combine_kernelI23Flash_fwd_kernel_traitsILi128ELi64ELi128ELi4ELb0ELb0EN7cutlass6half_tE19Flash_kernel_traitsILi128ELi64ELi128ELi4ES3_EELi4ELi6ELb1EEEvNS_16Flash_fwd_paramsE --------------------------
	.section	.text._ZN5flash32flash_fwd_splitkv_combine_kernelI23Flash_fwd_kernel_traitsILi128ELi64ELi128ELi4ELb0ELb0EN7cutlass6half_tE19Flash_kernel_traitsILi128ELi64ELi128ELi4ES3_EELi4ELi6ELb1EEEvNS_16Flash_fwd_paramsE,"ax",@progbits
	.align	128
        .global         _ZN5flash32flash_fwd_splitkv_combine_kernelI23Flash_fwd_kernel_traitsILi128ELi64ELi128ELi4ELb0ELb0EN7cutlass6half_tE19Flash_kernel_traitsILi128ELi64ELi128ELi4ES3_EELi4ELi6ELb1EEEvNS_16Flash_fwd_paramsE
        .type           _ZN5flash32flash_fwd_splitkv_combine_kernelI23Flash_fwd_kernel_traitsILi128ELi64ELi128ELi4ELb0ELb0EN7cutlass6half_tE19Flash_kernel_traitsILi128ELi64ELi128ELi4ES3_EELi4ELi6ELb1EEEvNS_16Flash_fwd_paramsE,@function
        .size           _ZN5flash32flash_fwd_splitkv_combine_kernelI23Flash_fwd_kernel_traitsILi128ELi64ELi128ELi4ELb0ELb0EN7cutlass6half_tE19Flash_kernel_traitsILi128ELi64ELi128ELi4ES3_EELi4ELi6ELb1EEEvNS_16Flash_fwd_paramsE,(.L_x_8320 - _ZN5flash32flash_fwd_splitkv_combine_kernelI23Flash_fwd_kernel_traitsILi128ELi64ELi128ELi4ELb0ELb0EN7cutlass6half_tE19Flash_kernel_traitsILi128ELi64ELi128ELi4ES3_EELi4ELi6ELb1EEEvNS_16Flash_fwd_paramsE)
        .other          _ZN5flash32flash_fwd_splitkv_combine_kernelI23Flash_fwd_kernel_traitsILi128ELi64ELi128ELi4ELb0ELb0EN7cutlass6half_tE19Flash_kernel_traitsILi128ELi64ELi128ELi4ES3_EELi4ELi6ELb1EEEvNS_16Flash_fwd_paramsE,@"STO_CUDA_ENTRY STV_DEFAULT"
_ZN5flash32flash_fwd_splitkv_combine_kernelI23Flash_fwd_kernel_traitsILi128ELi64ELi128ELi4ELb0ELb0EN7cutlass6half_tE19Flash_kernel_traitsILi128ELi64ELi128ELi4ES3_EELi4ELi6ELb1EEEvNS_16Flash_fwd_paramsE:
.text._ZN5flash32flash_fwd_splitkv_combine_kernelI23Flash_fwd_kernel_traitsILi128ELi64ELi128ELi4ELb0ELb0EN7cutlass6half_tE19Flash_kernel_traitsILi128ELi64ELi128ELi4ES3_EELi4ELi6ELb1EEEvNS_16Flash_fwd_paramsE:
        /* <DEDUP_REMOVED lines=23> */
[----:B------:R-:W-:Y:S05]  /*0170*/  CALL.REL.NOINC `($__internal_8_$__cuda_sm20_div_s64) ;  /* 0x0000004400e47944 */ /* 0x000fea0003c00000 */
[----:B------:R-:W-:Y:S05]  /*0180*/  BRA `(.L_x_397) ;  /* 0x00000000004c7947 */ /* 0x000fea0003800000 */
.L_x_396:
        /* <DEDUP_REMOVED lines=19> */
.L_x_397:
        /* <DEDUP_REMOVED lines=12> */
[----:B------:R-:W-:Y:S05]  /*0380*/  CALL.REL.NOINC `($__internal_8_$__cuda_sm20_div_s64) ;  /* 0x0000004400607944 */ /* 0x000fea0003c00000 */
[----:B------:R-:W-:Y:S02]  /*0390*/  MOV R8, R22 ;  /* 0x0000001600087202 */ /* 0x000fe40000000f00 */
[----:B------:R-:W-:Y:S01]  /*03a0*/  MOV R9, R23 ;  /* 0x0000001700097202 */ /* 0x000fe20000000f00 */
[----:B------:R-:W-:Y:S05]  /*03b0*/  BRA `(.L_x_400) ;  /* 0x00000000004c7947 */ /* 0x000fea0003800000 */
.L_x_399:
        /* <DEDUP_REMOVED lines=19> */
.L_x_400:
[----:B------:R-:W-:Y:S05]  /*04f0*/  BSYNC B0 ;  /* 0x0000000000007941 */ /* 0x000fea0003800000 */
.L_x_398:
        /* <DEDUP_REMOVED lines=42> */
.L_x_402:
        /* <DEDUP_REMOVED lines=19> */
.L_x_403:
[----:B------:R-:W-:Y:S05]  /*08d0*/  BSYNC B0 ;  /* 0x0000000000007941 */ /* 0x000fea0003800000 */
.L_x_401:
        /* <DEDUP_REMOVED lines=72> */
[----:B------:R-:W-:Y:S05]  /*0d60*/  CALL.REL.NOINC `($__internal_8_$__cuda_sm20_div_s64) ;  /* 0x0000003800e87944 */ /* 0x000fea0003c00000 */
[----:B------:R-:W-:Y:S02]  /*0d70*/  MOV R38, R22 ;  /* 0x0000001600267202 */ /* 0x000fe40000000f00 */
[----:B------:R-:W-:Y:S01]  /*0d80*/  MOV R39, R23 ;  /* 0x0000001700277202 */ /* 0x000fe20000000f00 */
[----:B------:R-:W-:Y:S05]  /*0d90*/  BRA `(.L_x_406) ;  /* 0x00000000004c7947 */ /* 0x000fea0003800000 */
.L_x_405:
        /* <DEDUP_REMOVED lines=19> */
.L_x_406:
[----:B------:R-:W-:Y:S05]  /*0ed0*/  BSYNC B0 ;  /* 0x0000000000007941 */ /* 0x000fea0003800000 */
.L_x_404:
        /* <DEDUP_REMOVED lines=41> */
.L_x_408:
        /* <DEDUP_REMOVED lines=19> */
.L_x_409:
[----:B------:R-:W-:Y:S05]  /*12a0*/  BSYNC B0 ;  /* 0x0000000000007941 */ /* 0x000fea0003800000 */
.L_x_407:
        /* <DEDUP_REMOVED lines=245> */
[----:B------:R-:W-:Y:S05]  /*2200*/  CALL.REL.NOINC `($__internal_8_$__cuda_sm20_div_s64) ;  /* 0x0000002400c07944 */ /* 0x000fea0003c00000 */
        /* <DEDUP_REMOVED lines=9> */
.L_x_414:
        /* <DEDUP_REMOVED lines=22> */
.L_x_415:
[----:B------:R-:W-:Y:S05]  /*2400*/  BSYNC B0 ;  /* 0x0000000000007941 */ /* 0x000fea0003800000 */
.L_x_413:
        /* <DEDUP_REMOVED lines=19> */
.L_x_417:
        /* <DEDUP_REMOVED lines=22> */
.L_x_418:
[----:B------:R-:W-:Y:S05]  /*26a0*/  BSYNC B0 ;  /* 0x0000000000007941 */ /* 0x000fea0003800000 */
.L_x_416:
        /* <DEDUP_REMOVED lines=11> */
[----:B------:R-:W-:Y:S05]  /*2760*/  CALL.REL.NOINC `($__internal_8_$__cuda_sm20_div_s64) ;  /* 0x0000002000687944 */ /* 0x000fea0003c00000 */
[----:B------:R-:W-:-:S04]  /*2770*/  IADD3 R19, P0, RZ, -R22, RZ ;  /* 0x80000016ff137210 */ /* 0x000fc80007f1e0ff */
[----:B------:R-:W-:Y:S01]  /*2780*/  IADD3.X R18, RZ, ~R23, RZ, P0, !PT ;  /* 0x80000017ff127210 */ /* 0x000fe200007fe4ff */
[----:B------:R-:W-:-:S04]  /*2790*/  IMAD.WIDE.U32 R42, R5, R19, R42 ;  /* 0x00000013052a7225 */ /* 0x000fc800078e002a */
[----:B------:R-:W-:-:S04]  /*27a0*/  IMAD R18, R18, R5, RZ ;  /* 0x0000000512127224 */ /* 0x000fc800078e02ff */
[----:B------:R-:W-:-:S05]  /*27b0*/  IMAD R4, R4, R19, R18 ;  /* 0x0000001304047224 */ /* 0x000fca00078e0212 */
[----:B------:R-:W-:Y:S01]  /*27c0*/  IADD3 R4, R43, R4, RZ ;  /* 0x000000042b047210 */ /* 0x000fe20007ffe0ff */
[----:B------:R-:W-:Y:S05]  /*27d0*/  BRA `(.L_x_421) ;  /* 0x0000000000587947 */ /* 0x000fea0003800000 */
.L_x_420:
        /* <DEDUP_REMOVED lines=22> */
.L_x_421:
[----:B------:R-:W-:Y:S05]  /*2940*/  BSYNC B0 ;  /* 0x0000000000007941 */ /* 0x000fea0003800000 */
.L_x_419:
        /* <DEDUP_REMOVED lines=38> */
[----:B------:R-:W-:Y:S05]  /*2bb0*/  CALL.REL.NOINC `($__internal_8_$__cuda_sm20_div_s64) ;  /* 0x0000001c00547944 */ /* 0x000fea0003c00000 */
        /* <DEDUP_REMOVED lines=12> */
.L_x_423:
        /* <DEDUP_REMOVED lines=23> */
.L_x_424:
[----:B------:R-:W-:Y:S05]  /*2df0*/  BSYNC B0 ;  /* 0x0000000000007941 */ /* 0x000fea0003800000 */
.L_x_422:
        /* <DEDUP_REMOVED lines=18> */
.L_x_426:
        /* <DEDUP_REMOVED lines=22> */
.L_x_427:
[----:B------:R-:W-:Y:S05]  /*3080*/  BSYNC B0 ;  /* 0x0000000000007941 */ /* 0x000fea0003800000 */
.L_x_425:
        /* <DEDUP_REMOVED lines=22> */
.L_x_429:
        /* <DEDUP_REMOVED lines=23> */
.L_x_430:
[----:B------:R-:W-:Y:S05]  /*3360*/  BSYNC B0 ;  /* 0x0000000000007941 */ /* 0x000fea0003800000 */
.L_x_428:
        /* <DEDUP_REMOVED lines=39> */
.L_x_432:
        /* <DEDUP_REMOVED lines=23> */
.L_x_433:
[----:B------:R-:W-:Y:S05]  /*3750*/  BSYNC B0 ;  /* 0x0000000000007941 */ /* 0x000fea0003800000 */
.L_x_431:
        /* <DEDUP_REMOVED lines=29> */
.L_x_435:
        /* <DEDUP_REMOVED lines=23> */
.L_x_436:
[----:B------:R-:W-:Y:S05]  /*3aa0*/  BSYNC B0 ;  /* 0x0000000000007941 */ /* 0x000fea0003800000 */
.L_x_434:
        /* <DEDUP_REMOVED lines=21> */
.L_x_412:
[----:B------:R-:W-:Y:S02]  /*3c00*/  ULDC.64 UR4, c[0x0][0x2b0] ;  /* 0x0000ac0000047ab9 */ /* 0x000fe40000000a00 */
[----:B------:R-:W-:-:S04]  /*3c10*/  LEA R2, P0, R36, UR4, 0x2 ;  /* 0x0000000424027c11 */ /* 0x000fc8000f8010ff */
[----:B------:R-:W-:-:S05]  /*3c20*/  LEA.HI.X R3, R36, UR5, R37, 0x2, P0 ;  /* 0x0000000524037c11 */ /* 0x000fca00080f1425 */
[----:B------:R0:W-:Y:S04]  /*3c30*/  STG.E desc[UR8][R2.64], R30 ;  /* 0x0000001e02007986 */ /* 0x0001e8000c101908 */
.L_x_411:
[----:B------:R-:W-:Y:S05]  /*3c40*/  BSYNC B1 ;  /* 0x0000000000017941 */ /* 0x000fea0003800000 */
.L_x_410:
[----:B------:R-:W2:Y:S01]  /*3c50*/  LDC R14, c[0x0][0x3c4] ;  /* 0x0000f100ff0e7b82 */ /* 0x000ea20000000800 */
[C---:B0-----:R-:W-:Y:S01]  /*3c60*/  VIADD R3, R35.reuse, 0x20 ;  /* 0x0000002023037836 */ /* 0x041fe20000000000 */
[----:B------:R-:W-:Y:S01]  /*3c70*/  HFMA2.MMA R0, -RZ, RZ, 0, 0 ;  /* 0x00000000ff007435 */ /* 0x000fe200000001ff */
[C---:B------:R-:W-:Y:S01]  /*3c80*/  IMAD.SHL.U32 R18, R35.reuse, 0x4, RZ ;  /* 0x0000000423127824 */ /* 0x040fe200078e00ff */
[----:B-1----:R-:W-:Y:S02]  /*3c90*/  MOV R5, RZ ;  /* 0x000000ff00057202 */ /* 0x002fe40000000f00 */
[-C--:B--2---:R-:W-:Y:S02]  /*3ca0*/  ISETP.GE.OR P0, PT, R35, R14.reuse, P3 ;  /* 0x0000000e2300720c */ /* 0x084fe40001f06670 */
[----:B------:R-:W-:Y:S02]  /*3cb0*/  ISETP.GE.OR P3, PT, R3, R14, P3 ;  /* 0x0000000e0300720c */ /* 0x000fe40001f66670 */
[----:B------:R-:W-:-:S09]  /*3cc0*/  CS2R R2, SRZ ;  /* 0x0000000000027805 */ /* 0x000fd2000001ff00 */
[C---:B------:R-:W-:Y:S02]  /*3cd0*/  @!P0 FADD.FTZ R4, -R30.reuse, R33 ;  /* 0x000000211e048221 */ /* 0x040fe40000010100 */
[----:B------:R-:W-:Y:S02]  /*3ce0*/  @!P3 FADD.FTZ R30, -R30, R32 ;  /* 0x000000201e1eb221 */ /* 0x000fe40000010100 */
[----:B------:R-:W-:Y:S02]  /*3cf0*/  @!P0 FMUL.FTZ R4, R4, 1.4426950216293334961 ;  /* 0x3fb8aa3b04048820 */ /* 0x000fe40000410000 */
[----:B------:R-:W-:Y:S02]  /*3d00*/  @!P3 FMUL.FTZ R11, R30, 1.4426950216293334961 ;  /* 0x3fb8aa3b1e0bb820 */ /* 0x000fe40000410000 */
[----:B------:R-:W0:Y:S08]  /*3d10*/  @!P0 MUFU.EX2 R9, R4 ;  /* 0x0000000400098308 */ /* 0x000e300000000800 */
[----:B------:R-:W1:Y:S01]  /*3d20*/  @!P3 MUFU.EX2 R11, R11 ;  /* 0x0000000b000bb308 */ /* 0x000e620000000800 */
[----:B0-----:R0:W-:Y:S01]  /*3d30*/  @!P0 STS [R34], R9 ;  /* 0x0000000922008388 */ /* 0x0011e20000000800 */
[----:B------:R-:W-:-:S03]  /*3d40*/  ISETP.GE.AND P0, PT, R14, 0x1, PT ;  /* 0x000000010e00780c */ /* 0x000fc60003f06270 */
[----:B-1----:R0:W-:Y:S01]  /*3d50*/  @!P3 STS [R34+0x280], R11 ;  /* 0x0002800b2200b388 */ /* 0x0021e20000000800 */
[----:B------:R-:W-:Y:S09]  /*3d60*/  BAR.SYNC.DEFER_BLOCKING 0x0 ;  /* 0x0000000000007b1d */ /* 0x000ff20000010000 */
        /* <DEDUP_REMOVED lines=12> */
[----:B0-----:R-:W-:-:S02]  /*3e30*/  CS2R R8, SRZ ;  /* 0x0000000000087805 */ /* 0x001fc4000001ff00 */
        /* <DEDUP_REMOVED lines=10> */
[----:B------:R-:W-:-:S05]  /*3ee0*/  LEA R6, R7, UR4, 0x2 ;  /* 0x0000000407067c11 */ /* 0x000fca000f8e10ff */
[----:B------:R-:W-:Y:S05]  /*3ef0*/  @!P0 BRA `(.L_x_438) ;  /* 0x0000000000a48947 */ /* 0x000fea0003800000 */
[----:B------:R-:W-:Y:S01]  /*3f00*/  PLOP3.LUT P4, PT, PT, PT, PT, 0x8, 0x0 ;  /* 0x000000000000781c */ /* 0x000fe20003f8e170 */
[----:B------:R-:W-:Y:S01]  /*3f10*/  VIADD R14, R14, 0xfffffffd ;  /* 0xfffffffd0e0e7836 */ /* 0x000fe20000000000 */
[CC--:B------:R-:W-:Y:S02]  /*3f20*/  ISETP.GE.AND P3, PT, R7.reuse, R16.reuse, PT ;  /* 0x000000100700720c */ /* 0x0c0fe40003f66270 */
[----:B------:R-:W-:-:S13]  /*3f30*/  ISETP.GE.AND P0, PT, R7, R16, PT ;  /* 0x000000100700720c */ /* 0x000fda0003f06270 */
.L_x_439:
        /* <DEDUP_REMOVED lines=37> */
.L_x_438:
        /* <DEDUP_REMOVED lines=25> */
.L_x_440:
[----:B------:R-:W-:-:S13]  /*4320*/  ISETP.GT.OR P4, PT, R13, UR5, P4 ;  /* 0x000000050d007c0c */ /* 0x000fda000a784670 */
[----:B------:R-:W-:Y:S05]  /*4330*/  @!P4 BRA `(.L_x_437) ;  /* 0x000000000028c947 */ /* 0x000fea0003800000 */
[----:B------:R-:W0:Y:S01]  /*4340*/  LDS R6, [R6] ;  /* 0x0000000006067984 */ /* 0x000e220000000800 */
[----:B------:R-:W-:Y:S01]  /*4350*/  ISETP.GE.AND P0, PT, R7, R16, PT ;  /* 0x000000100700720c */ /* 0x000fe20003f06270 */
[----:B------:R-:W-:-:S12]  /*4360*/  BSSY B0, `(.L_x_441) ;  /* 0x0000003000007945 */ /* 0x000fd80003800000 */
[----:B------:R-:W-:Y:S05]  /*4370*/  @P0 BRA `(.L_x_442) ;  /* 0x0000000000040947 */ /* 0x000fea0003800000 */
[----:B------:R1:W5:Y:S02]  /*4380*/  LDG.E.128 R8, desc[UR8][R24.64] ;  /* 0x0000000818087981 */ /* 0x000364000c1e1d00 */
.L_x_442:
[----:B------:R-:W-:Y:S05]  /*4390*/  BSYNC B0 ;  /* 0x0000000000007941 */ /* 0x000fea0003800000 */
.L_x_441:
[C---:B0----5:R-:W-:Y:S01]  /*43a0*/  FFMA.FTZ R5, R6.reuse, R8, R5 ;  /* 0x0000000806057223 */ /* 0x061fe20000010005 */
[C---:B------:R-:W-:Y:S01]  /*43b0*/  FFMA.FTZ R2, R6.reuse, R9, R2 ;  /* 0x0000000906027223 */ /* 0x040fe20000010002 */
[C---:B------:R-:W-:Y:S01]  /*43c0*/  FFMA.FTZ R3, R6.reuse, R10, R3 ;  /* 0x0000000a06037223 */ /* 0x040fe20000010003 */
[----:B------:R-:W-:Y:S01]  /*43d0*/  FFMA.FTZ R0, R6, R11, R0 ;  /* 0x0000000b06007223 */ /* 0x000fe20000010000 */
.L_x_437:
[----:B------:R-:W-:-:S04]  /*43e0*/  IADD3 R7, R7, UR7, RZ ;  /* 0x0000000707077c10 */ /* 0x000fc8000fffe0ff */
[----:B------:R-:W-:-:S13]  /*43f0*/  ISETP.GE.AND P0, PT, R7, R12, PT ;  /* 0x0000000c0700720c */ /* 0x000fda0003f06270 */
[----:B------:R-:W-:Y:S05]  /*4400*/  @P0 EXIT ;  /* 0x000000000000094d */ /* 0x000fea0003800000 */
[----:B0-----:R-:W0:Y:S01]  /*4410*/  LDC R9, c[0x0][0x2c4] ;  /* 0x0000b100ff097b82 */ /* 0x001e220000000800 */
[----:B------:R-:W-:Y:S01]  /*4420*/  ULDC UR4, c[0x0][0x270] ;  /* 0x00009c0000047ab9 */ /* 0x000fe20000000800 */
[----:B------:R-:W-:Y:S02]  /*4430*/  IABS R13, R7 ;  /* 0x00000007000d7213 */ /* 0x000fe40000000000 */
[----:B------:R-:W-:Y:S02]  /*4440*/  SHF.R.S32.HI R19, RZ, 0x1f, R18 ;  /* 0x0000001fff137819 */ /* 0x000fe40000011412 */
[----:B------:R-:W-:Y:S02]  /*4450*/  F2FP.F16.F32.PACK_AB R2, R2, R5 ;  /* 0x000000050202723e */ /* 0x000fe400000000ff */
        /* <DEDUP_REMOVED lines=75> */
        .weak           $__internal_8_$__cuda_sm20_div_s64
        .type           $__internal_8_$__cuda_sm20_div_s64,@function
        .size           $__internal_8_$__cuda_sm20_div_s64,(.L_x_8320 - $__internal_8_$__cuda_sm20_div_s64)
$__internal_8_$__cuda_sm20_div_s64:
        /* <DEDUP_REMOVED lines=83> */
[----:B------:R-:W-:Y:S05]  /*4e40*/  RET.REL.NODEC R20 `(_ZN5flash32flash_fwd_splitkv_combine_kernelI23Flash_fwd_kernel_traitsILi128ELi64ELi128ELi4ELb0ELb0EN7cutlass6half_tE19Flash_kernel_traitsILi128ELi64ELi128ELi4ES3_EELi4ELi6ELb1EEEvNS_16Flash_fwd_paramsE) ;  /* 0xffffffb0146c7950 */ /* 0x000fea0003c3ffff */
.L_x_443:
        /* <DEDUP_REMOVED lines=11> */
.L_x_8320:


//--------------------- .text._ZN5flash32flash_fwd_splitkv_combine_kernelI23Flash_fwd_kernel_traitsILi128ELi64ELi128ELi4ELb0ELb0EN7cutlass6half_tE19Flash_kernel_traitsILi128ELi64ELi128ELi4ES3_EELi4ELi5ELb1EEEvNS_16Flash_fwd_paramsE --------------------------
	.section	.text._ZN5flash32flash_fwd_splitkv_combine_kernelI23Flash_fwd_kernel_traitsILi128ELi64ELi128ELi4ELb0ELb0EN7cutlass6half_tE19Flash_kernel_traitsILi128ELi64ELi128ELi4ES3_EELi4ELi5ELb1EEEvNS_16Flash_fwd_paramsE,"ax",@progbits
	.align	128
        .global         _ZN5flash32flash_fwd_splitkv_combine_kernelI23Flash_fwd_kernel_traitsILi128ELi64ELi128ELi4ELb0ELb0EN7cutlass6half_tE19Flash_kernel_traitsILi128ELi64ELi128ELi4ES3_EELi4ELi5ELb1EEEvNS_16Flash_fwd_paramsE
        .type           _ZN5flash32flash_fwd_splitkv_combine_kernelI23Flash_fwd_kernel_traitsILi128ELi64ELi128ELi4ELb0ELb0EN7cutlass6half_tE19Flash_kernel_traitsILi128ELi64ELi128ELi4ES3_EELi4ELi5ELb1EEEvNS_16Flash_fwd_paramsE,@function
        .size           _ZN5flash32flash_fwd_splitkv_combine_kernelI23Flash_fwd_kernel_traitsILi128ELi64ELi128ELi4ELb0ELb0EN7cutlass6half_tE19Flash_kernel_traitsILi128ELi64ELi128ELi4ES3_EELi4ELi5ELb1EEEvNS_16Flash_fwd_paramsE,(.L_x_8321 - _ZN5flash32flash_fwd_splitkv_combine_kernelI23Flash_fwd_kernel_traitsILi128ELi64ELi128ELi4ELb0ELb0EN7cutlass6half_tE19Flash_kernel_traitsILi128ELi64ELi128ELi4ES3_EELi4ELi5ELb1EEEvNS_16Flash_fwd_paramsE)
        .other          _ZN5flash32flash_fwd_splitkv_combine_kernelI23Flash_fwd_kernel_traitsILi128ELi64ELi128ELi4ELb0ELb0EN7cutlass6half_tE19Flash_kernel_traitsILi128ELi64ELi128ELi4ES3_EELi4ELi5ELb1EEEvNS_16Flash_fwd_paramsE,@"STO_CUDA_ENTRY STV_DEFAULT"
_ZN5flash32flash_fwd_splitkv_combine_kernelI23Flash_fwd_kernel_traitsILi128ELi64ELi128ELi4ELb0ELb0EN7cutlass6half_tE19Flash_kernel_traitsILi128ELi64ELi128ELi4ES3_EELi4ELi5ELb1EEEvNS_16Flash_fwd_paramsE:
.text._ZN5flash32flash_fwd_splitkv_combine_kernelI23Flash_fwd_kernel_traitsILi128ELi64ELi128ELi4ELb0ELb0EN7cutlass6half_tE19Flash_kernel_traitsILi128ELi64ELi128ELi4ES3_EELi4ELi5ELb1EEEvNS_16Flash_fwd_paramsE:
        /* <DEDUP_REMOVED lines=23> */
[----:B------:R-:W-:Y:S05]  /*0170*/  CALL.REL.NOINC `($__internal_9_$__cuda_sm20_div_s64) ;  /* 0x0000004400e87944 */ /* 0x000fea0003c00000 */
[----:B------:R-:W-:Y:S05]  /*0180*/  BRA `(.L_x_445) ;  /* 0x00000000004c7947 */ /* 0x000fea0003800000 */
.L_x_444:
        /* <DEDUP_REMOVED lines=19> */
.L_x_445:
        /* <DEDUP_REMOVED lines=13> */
[----:B------:R-:W-:Y:S05]  /*0390*/  CALL.REL.NOINC `($__internal_9_$__cuda_sm20_div_s64) ;  /* 0x0000004400607944 */ /* 0x000fea0003c00000 */
[----:B------:R-:W-:Y:S02]  /*03a0*/  MOV R8, R20 ;  /* 0x0000001400087202 */ /* 0x000fe40000000f00 */
[----:B------:R-:W-:Y:S01]  /*03b0*/  MOV R9, R21 ;  /* 0x0000001500097202 */ /* 0x000fe20000000f00 */
[----:B------:R-:W-:Y:S05]  /*03c0*/  BRA `(.L_x_448) ;  /* 0x00000000004c7947 */ /* 0x000fea0003800000 */
.L_x_447:
        /* <DEDUP_REMOVED lines=19> */
.L_x_448:
[----:B------:R-:W-:Y:S05]  /*0500*/  BSYNC B0 ;  /* 0x0000000000007941 */ /* 0x000fea0003800000 */
.L_x_446:
        /* <DEDUP_REMOVED lines=43> */
.L_x_450:
        /* <DEDUP_REMOVED lines=19> */
.L_x_451:
[----:B------:R-:W-:Y:S05]  /*08f0*/  BSYNC B0 ;  /* 0x0000000000007941 */ /* 0x000fea0003800000 */
.L_x_449:
        /* <DEDUP_REMOVED lines=74> */
[----:B------:R-:W-:Y:S02]  /*0da0*/  MOV R32, R20 ;  /* 0x0000001400207202 */ /* 0x000fe40000000f00 */
[----:B------:R-:W-:Y:S01]  /*0db0*/  MOV R33, R21 ;  /* 0x0000001500217202 */ /* 0x000fe20000000f00 */
[----:B------:R-:W-:Y:S05]  /*0dc0*/  BRA `(.L_x_454) ;  /* 0x00000000004c7947 */ /* 0x000fea0003800000 */
.L_x_453:
        /* <DEDUP_REMOVED lines=19> */
.L_x_454:
[----:B------:R-:W-:Y:S05]  /*0f00*/  BSYNC B0 ;  /* 0x0000000000007941 */ /* 0x000fea0003800000 */
.L_x_452:
        /* <DEDUP_REMOVED lines=43> */
.L_x_456:
        /* <DEDUP_REMOVED lines=19> */
.L_x_457:
[----:B------:R-:W-:Y:S05]  /*12f0*/  BSYNC B0 ;  /* 0x0000000000007941 */ /* 0x000fea0003800000 */
.L_x_455:
        /* <DEDUP_REMOVED lines=67> */
.L_x_459:
[----:B------:R-:W-:Y:S05]  /*1730*/  BSYNC B0 ;  /* 0x0000000000007941 */ /* 0x000fea0003800000 */
.L_x_458:
        /* <DEDUP_REMOVED lines=14> */
.L_x_461:
[----:B------:R-:W-:Y:S05]  /*1820*/  BSYNC B0 ;  /* 0x0000000000007941 */ /* 0x000fea0003800000 */
.L_x_460:
        /* <DEDUP_REMOVED lines=162> */
.L_x_466:
        /* <DEDUP_REMOVED lines=22> */
.L_x_467:
[----:B------:R-:W-:Y:S05]  /*23b0*/  BSYNC B0 ;  /* 0x0000000000007941 */ /* 0x000fea0003800000 */
.L_x_465:
[----:B------:R-:W-:Y:S01]  /*23c0*/  LOP3.LUT R19, R17, R0, RZ, 0xfc, !PT ;  /* 0x0000000011137212 */ /* 0x000fe200078efcff */
[----:B------:R-:W-:Y:S03]  /*23d0*/  BSSY B0, `(.L_x_468) ;  /* 0x0000028000007945 */ /* 0x000fe60003800000 */
[----:B------:R-:W-:-:S13]  /*23e0*/  ISETP.NE.U32.AND P0, PT, R19, RZ, PT ;  /* 0x000000ff1300720c */ /* 0x000fda0003f05070 */
[----:B------:R-:W-:Y:S05]  /*23f0*/  @!P0 BRA `(.L_x_469) ;  /* 0x00000000003c8947 */ /* 0x000fea0003800000 */
[----:B------:R-:W-:Y:S01]  /*2400*/  IMAD.MOV.U32 R24, RZ, RZ, R25 ;  /* 0x000000ffff187224 */ /* 0x000fe200078e0019 */
[----:B------:R-:W-:Y:S02]  /*2410*/  MOV R23, R0 ;  /* 0x0000000000177202 */ /* 0x000fe40000000f00 */
[----:B------:R-:W-:Y:S02]  /*2420*/  MOV R22, 0x2440 ;  /* 0x0000244000167802 */ /* 0x000fe40000000f00 */
[----:B------:R-:W-:Y:S05]  /*2430*/  CALL.REL.NOINC `($__internal_9_$__cuda_sm20_div_s64) ;  /* 0x0000002400387944 */ /* 0x000fea0003c00000 */
        /* <DEDUP_REMOVED lines=11> */
.L_x_469:
        /* <DEDUP_REMOVED lines=22> */
.L_x_470:
[----:B------:R-:W-:Y:S05]  /*2650*/  BSYNC B0 ;  /* 0x0000000000007941 */ /* 0x000fea0003800000 */
.L_x_468:
        /* <DEDUP_REMOVED lines=11> */
[----:B------:R-:W-:Y:S05]  /*2710*/  CALL.REL.NOINC `($__internal_9_$__cuda_sm20_div_s64) ;  /* 0x0000002000807944 */ /* 0x000fea0003c00000 */
[----:B------:R-:W-:-:S04]  /*2720*/  IADD3 R17, P0, RZ, -R20, RZ ;  /* 0x80000014ff117210 */ /* 0x000fc80007f1e0ff */
[----:B------:R-:W-:Y:S01]  /*2730*/  IADD3.X R18, RZ, ~R21, RZ, P0, !PT ;  /* 0x80000015ff127210 */ /* 0x000fe200007fe4ff */
[----:B------:R-:W-:-:S04]  /*2740*/  IMAD.WIDE.U32 R36, R5, R17, R36 ;  /* 0x0000001105247225 */ /* 0x000fc800078e0024 */
[----:B------:R-:W-:-:S04]  /*2750*/  IMAD R18, R18, R5, RZ ;  /* 0x0000000512127224 */ /* 0x000fc800078e02ff */
[----:B------:R-:W-:-:S05]  /*2760*/  IMAD R4, R4, R17, R18 ;  /* 0x0000001104047224 */ /* 0x000fca00078e0212 */
[----:B------:R-:W-:Y:S01]  /*2770*/  IADD3 R4, R37, R4, RZ ;  /* 0x0000000425047210 */ /* 0x000fe20007ffe0ff */
[----:B------:R-:W-:Y:S05]  /*2780*/  BRA `(.L_x_473) ;  /* 0x0000000000587947 */ /* 0x000fea0003800000 */
.L_x_472:
        /* <DEDUP_REMOVED lines=22> */
.L_x_473:
[----:B------:R-:W-:Y:S05]  /*28f0*/  BSYNC B0 ;  /* 0x0000000000007941 */ /* 0x000fea0003800000 */
.L_x_471:
        /* <DEDUP_REMOVED lines=38> */
[----:B------:R-:W-:Y:S05]  /*2b60*/  CALL.REL.NOINC `($__internal_9_$__cuda_sm20_div_s64) ;  /* 0x0000001c006c7944 */ /* 0x000fea0003c00000 */
        /* <DEDUP_REMOVED lines=12> */
.L_x_475:
        /* <DEDUP_REMOVED lines=23> */
.L_x_476:
[----:B------:R-:W-:Y:S05]  /*2da0*/  BSYNC B0 ;  /* 0x0000000000007941 */ /* 0x000fea0003800000 */
.L_x_474:
        /* <DEDUP_REMOVED lines=19> */
.L_x_478:
        /* <DEDUP_REMOVED lines=22> */
.L_x_479:
[----:B------:R-:W-:Y:S05]  /*3040*/  BSYNC B0 ;  /* 0x0000000000007941 */ /* 0x000fea0003800000 */
.L_x_477:
        /* <DEDUP_REMOVED lines=20> */
.L_x_481:
        /* <DEDUP_REMOVED lines=23> */
.L_x_482:
[----:B------:R-:W-:Y:S05]  /*3300*/  BSYNC B0 ;  /* 0x0000000000007941 */ /* 0x000fea0003800000 */
.L_x_480:
        /* <DEDUP_REMOVED lines=39> */
.L_x_484:
        /* <DEDUP_REMOVED lines=23> */
.L_x_485:
[----:B------:R-:W-:Y:S05]  /*36f0*/  BSYNC B0 ;  /* 0x0000000000007941 */ /* 0x000fea0003800000 */
.L_x_483:
        /* <DEDUP_REMOVED lines=26> */
.L_x_487:
        /* <DEDUP_REMOVED lines=23> */
.L_x_488:
[----:B------:R-:W-:Y:S05]  /*3a10*/  BSYNC B0 ;  /* 0x0000000000007941 */ /* 0x000fea0003800000 */
.L_x_486:
        /* <DEDUP_REMOVED lines=21> */
.L_x_464:
[----:B------:R-:W-:Y:S02]  /*3b70*/  ULDC.64 UR4, c[0x0][0x2b0] ;  /* 0x0000ac0000047ab9 */ /* 0x000fe40000000a00 */
[----:B------:R-:W-:-:S04]  /*3b80*/  LEA R2, P0, R30, UR4, 0x2 ;  /* 0x000000041e027c11 */ /* 0x000fc8000f8010ff */
[----:B------:R-:W-:-:S05]  /*3b90*/  LEA.HI.X R3, R30, UR5, R31, 0x2, P0 ;  /* 0x000000051e037c11 */ /* 0x000fca00080f141f */
[----:B------:R0:W-:Y:S04]  /*3ba0*/  STG.E desc[UR8][R2.64], R28 ;  /* 0x0000001c02007986 */ /* 0x0001e8000c101908 */
.L_x_463:
[----:B------:R-:W-:Y:S05]  /*3bb0*/  BSYNC B1 ;  /* 0x0000000000017941 */ /* 0x000fea0003800000 */
.L_x_462:
[----:B------:R-:W2:Y:S01]  /*3bc0*/  S2R R0, SR_TID.X ;  /* 0x0000000000007919 */ /* 0x000ea20000002100 */
[----:B------:R-:W3:Y:S01]  /*3bd0*/  LDC R14, c[0x0][0x3c4] ;  /* 0x0000f100ff0e7b82 */ /* 0x000ee20000000800 */
[----:B------:R-:W-:Y:S01]  /*3be0*/  BSSY B0, `(.L_x_489) ;  /* 0x0000012000007945 */ /* 0x000fe20003800000 */
[----:B--2---:R-:W-:-:S04]  /*3bf0*/  SHF.R.S32.HI R13, RZ, 0x1f, R0 ;  /* 0x0000001fff0d7819 */ /* 0x004fc80000011400 */
[----:B------:R-:W-:-:S04]  /*3c00*/  LEA.HI R13, R13, R0, RZ, 0x5 ;  /* 0x000000000d0d7211 */ /* 0x000fc800078f28ff */
[----:B------:R-:W-:-:S05]  /*3c10*/  LOP3.LUT R19, R13, 0xffffffe0, RZ, 0xc0, !PT ;  /* 0xffffffe00d137812 */ /* 0x000fca00078ec0ff */
[----:B------:R-:W-:-:S05]  /*3c20*/  IMAD.IADD R19, R0, 0x1, -R19 ;  /* 0x0000000100137824 */ /* 0x000fca00078e0a13 */
[----:B---3--:R-:W-:-:S04]  /*3c30*/  ISETP.GE.AND P0, PT, R19, R14, PT ;  /* 0x0000000e1300720c */ /* 0x008fc80003f06270 */
[----:B------:R-:W-:-:S13]  /*3c40*/  ISETP.LT.AND P0, PT, R0, 0x80, !P0 ;  /* 0x000000800000780c */ /* 0x000fda0004701270 */
[----:B------:R-:W-:Y:S05]  /*3c50*/  @!P0 BRA `(.L_x_490) ;  /* 0x0000000000288947 */ /* 0x000fea0003800000 */
[----:B------:R-:W2:Y:S01]  /*3c60*/  S2R R0, SR_CgaCtaId ;  /* 0x0000000000007919 */ /* 0x000ea20000008800 */
[----:B01----:R-:W-:Y:S01]  /*3c70*/  FADD.FTZ R2, -R28, R29 ;  /* 0x0000001d1c027221 */ /* 0x003fe20000010100 */
[----:B------:R-:W-:-:S03]  /*3c80*/  MOV R3, 0x400 ;  /* 0x0000040000037802 */ /* 0x000fc60000000f00 */
[----:B------:R-:W-:-:S06]  /*3c90*/  FMUL.FTZ R2, R2, 1.4426950216293334961 ;  /* 0x3fb8aa3b02027820 */ /* 0x000fcc0000410000 */
[----:B------:R-:W0:Y:S01]  /*3ca0*/  MUFU.EX2 R2, R2 ;  /* 0x0000000200027308 */ /* 0x000e220000000800 */
[----:B--2---:R-:W-:Y:S02]  /*3cb0*/  LEA R0, R0, R3, 0x18 ;  /* 0x0000000300007211 */ /* 0x004fe400078ec0ff */
[----:B------:R-:W-:-:S03]  /*3cc0*/  SHF.R.S32.HI R3, RZ, 0x5, R13 ;  /* 0x00000005ff037819 */ /* 0x000fc6000001140d */
[----:B------:R-:W-:-:S05]  /*3cd0*/  IMAD R0, R19, 0x14, R0 ;  /* 0x0000001413007824 */ /* 0x000fca00078e0200 */
[----:B------:R-:W-:-:S05]  /*3ce0*/  LEA R3, R3, R0, 0x2 ;  /* 0x0000000003037211 */ /* 0x000fca00078e10ff */
[----:B0-----:R2:W-:Y:S02]  /*3cf0*/  STS [R3], R2 ;  /* 0x0000000203007388 */ /* 0x0015e40000000800 */
.L_x_490:
[----:B------:R-:W-:Y:S05]  /*3d00*/  BSYNC B0 ;  /* 0x0000000000007941 */ /* 0x000fea0003800000 */
.L_x_489:
[----:B------:R-:W-:Y:S01]  /*3d10*/  BAR.SYNC.DEFER_BLOCKING 0x0 ;  /* 0x0000000000007b1d */ /* 0x000fe20000010000 */
[----:B------:R-:W-:Y:S01]  /*3d20*/  ISETP.GE.AND P0, PT, R14, 0x1, PT ;  /* 0x000000010e00780c */ /* 0x000fe20003f06270 */
[----:B------:R-:W-:Y:S01]  /*3d30*/  IMAD.MOV.U32 R0, RZ, RZ, RZ ;  /* 0x000000ffff007224 */ /* 0x000fe200078e00ff */
[----:B012---:R-:W-:Y:S01]  /*3d40*/  CS2R R2, SRZ ;  /* 0x0000000000027805 */ /* 0x007fe2000001ff00 */
[----:B------:R-:W-:Y:S01]  /*3d50*/  IMAD.MOV.U32 R5, RZ, RZ, RZ ;  /* 0x000000ffff057224 */ /* 0x000fe200078e00ff */
[----:B------:R-:W-:Y:S01]  /*3d60*/  SHF.R.S32.HI R13, RZ, 0x5, R13 ;  /* 0x00000005ff0d7819 */ /* 0x000fe2000001140d */
[----:B------:R-:W-:-:S08]  /*3d70*/  IMAD.SHL.U32 R18, R19, 0x4, RZ ;  /* 0x0000000413127824 */ /* 0x000fd000078e00ff */
[----:B------:R-:W-:Y:S05]  /*3d80*/  @!P0 BRA `(.L_x_491) ;  /* 0x0000000400988947 */ /* 0x000fea0003800000 */
[----:B------:R-:W-:Y:S01]  /*3d90*/  ULDC UR10, c[0x0][0x2dc] ;  /* 0x0000b700000a7ab9 */ /* 0x000fe20000000800 */
[----:B------:R-:W0:Y:S01]  /*3da0*/  S2UR UR6, SR_CgaCtaId ;  /* 0x00000000000679c3 */ /* 0x000e220000008800 */
        /* <DEDUP_REMOVED lines=8> */
[----:B------:R-:W1:Y:S01]  /*3e30*/  LDC R7, c[0x0][0x3c4] ;  /* 0x0000f100ff077b82 */ /* 0x000e620000000800 */
        /* <DEDUP_REMOVED lines=10> */
[----:B0-----:R-:W-:-:S06]  /*3ee0*/  ULEA UR4, UR6, UR4, 0x18 ;  /* 0x0000000406047291 */ /* 0x001fcc000f8ec03f */
[----:B------:R-:W-:-:S05]  /*3ef0*/  LEA R6, R13, UR4, 0x2 ;  /* 0x000000040d067c11 */ /* 0x000fca000f8e10ff */
[----:B------:R-:W-:Y:S05]  /*3f00*/  @!P0 BRA `(.L_x_492) ;  /* 0x0000000000a48947 */ /* 0x000fea0003800000 */
[----:B------:R-:W-:Y:S01]  /*3f10*/  PLOP3.LUT P4, PT, PT, PT, PT, 0x8, 0x0 ;  /* 0x000000000000781c */ /* 0x000fe20003f8e170 */
[----:B------:R-:W-:Y:S01]  /*3f20*/  VIADD R14, R14, 0xfffffffd ;  /* 0xfffffffd0e0e7836 */ /* 0x000fe20000000000 */
[CC--:B------:R-:W-:Y:S02]  /*3f30*/  ISETP.GE.AND P3, PT, R13.reuse, R16.reuse, PT ;  /* 0x000000100d00720c */ /* 0x0c0fe40003f66270 */
[----:B------:R-:W-:-:S13]  /*3f40*/  ISETP.GE.AND P0, PT, R13, R16, PT ;  /* 0x000000100d00720c */ /* 0x000fda0003f06270 */
.L_x_493:
[----:B------:R0:W2:Y:S01]  /*3f50*/  @!P3 LDG.E.128 R8, desc[UR8][R24.64] ;  /* 0x000000081808b981 */ /* 0x0000a2000c1e1d00 */
[----:B------:R-:W-:Y:S01]  /*3f60*/  PLOP3.LUT P3, PT, P0, PT, PT, 0x80, 0x0 ;  /* 0x000000000000781c */ /* 0x000fe2000076f070 */
[----:B------:R-:W-:Y:S01]  /*3f70*/  UIADD3 UR5, UR5, 0x4, URZ ;  /* 0x0000000405057890 */ /* 0x000fe2000fffe03f */
[----:B------:R-:W-:Y:S01]  /*3f80*/  IADD3 R26, P1, R20, R24, RZ ;  /* 0x00000018141a7210 */ /* 0x000fe20007f3e0ff */
[----:B------:R-:W2:Y:S03]  /*3f90*/  LDS R4, [R6] ;  /* 0x0000000006047984 */ /* 0x000ea60000000800 */
[C---:B------:R-:W-:Y:S02]  /*3fa0*/  IADD3.X R27, R21.reuse, R25, RZ, P1, !PT ;  /* 0x00000019151b7210 */ /* 0x040fe40000ffe4ff */
[----:B------:R-:W-:Y:S02]  /*3fb0*/  ISETP.LE.AND P2, PT, R14, UR5, PT ;  /* 0x000000050e007c0c */ /* 0x000fe4000bf43270 */
[C---:B0-----:R-:W-:Y:S04]  /*3fc0*/  IADD3 R24, P1, R20.reuse, R26, RZ ;  /* 0x0000001a14187210 */ /* 0x041fe80007f3e0ff */
[C---:B------:R-:W-:Y:S02]  /*3fd0*/  IADD3.X R25, R21.reuse, R27, RZ, P1, !PT ;  /* 0x0000001b15197210 */ /* 0x040fe40000ffe4ff */
[----:B------:R-:W-:Y:S04]  /*3fe0*/  IADD3 R22, P1, R20, R24, RZ ;  /* 0x0000001814167210 */ /* 0x000fe80007f3e0ff */
[C---:B------:R-:W-:Y:S01]  /*3ff0*/  IADD3.X R23, R21.reuse, R25, RZ, P1, !PT ;  /* 0x0000001915177210 */ /* 0x040fe20000ffe4ff */
[C---:B--2---:R-:W-:Y:S01]  /*4000*/  FFMA.FTZ R5, R4.reuse, R8, R5 ;  /* 0x0000000804057223 */ /* 0x044fe20000010005 */
[C---:B------:R-:W-:Y:S01]  /*4010*/  FFMA.FTZ R2, R4.reuse, R9, R2 ;  /* 0x0000000904027223 */ /* 0x040fe20000010002 */
[C---:B------:R-:W-:Y:S01]  /*4020*/  FFMA.FTZ R3, R4.reuse, R10, R3 ;  /* 0x0000000a04037223 */ /* 0x040fe20000010003 */
[----:B------:R-:W-:Y:S02]  /*4030*/  FFMA.FTZ R0, R4, R11, R0 ;  /* 0x0000000b04007223 */ /* 0x000fe40000010000 */
[----:B------:R-:W2:Y:S04]  /*4040*/  @!P3 LDG.E.128 R8, desc[UR8][R26.64] ;  /* 0x000000081a08b981 */ /* 0x000ea8000c1e1d00 */
[----:B------:R-:W2:Y:S02]  /*4050*/  LDS R4, [R6+0x14] ;  /* 0x0000140006047984 */ /* 0x000ea40000000800 */
[C---:B--2---:R-:W-:Y:S01]  /*4060*/  FFMA.FTZ R5, R4.reuse, R8, R5 ;  /* 0x0000000804057223 */ /* 0x044fe20000010005 */
[C---:B------:R-:W-:Y:S01]  /*4070*/  FFMA.FTZ R2, R4.reuse, R9, R2 ;  /* 0x0000000904027223 */ /* 0x040fe20000010002 */
[C---:B------:R-:W-:Y:S01]  /*4080*/  FFMA.FTZ R3, R4.reuse, R10, R3 ;  /* 0x0000000a04037223 */ /* 0x040fe20000010003 */
[----:B------:R-:W-:Y:S02]  /*4090*/  FFMA.FTZ R0, R4, R11, R0 ;  /* 0x0000000b04007223 */ /* 0x000fe40000010000 */
[----:B------:R0:W2:Y:S04]  /*40a0*/  @!P3 LDG.E.128 R8, desc[UR8][R24.64] ;  /* 0x000000081808b981 */ /* 0x0000a8000c1e1d00 */
[----:B------:R-:W2:Y:S01]  /*40b0*/  LDS R4, [R6+0x28] ;  /* 0x0000280006047984 */ /* 0x000ea20000000800 */
[----:B0-----:R-:W-:Y:S04]  /*40c0*/  IADD3 R24, P1, R20, R22, RZ ;  /* 0x0000001614187210 */ /* 0x001fe80007f3e0ff */
[----:B------:R-:W-:Y:S01]  /*40d0*/  IADD3.X R25, R21, R23, RZ, P1, !PT ;  /* 0x0000001715197210 */ /* 0x000fe20000ffe4ff */
[C---:B--2---:R-:W-:Y:S01]  /*40e0*/  FFMA.FTZ R5, R4.reuse, R8, R5 ;  /* 0x0000000804057223 */ /* 0x044fe20000010005 */
[C---:B------:R-:W-:Y:S01]  /*40f0*/  FFMA.FTZ R2, R4.reuse, R9, R2 ;  /* 0x0000000904027223 */ /* 0x040fe20000010002 */
[C---:B------:R-:W-:Y:S01]  /*4100*/  FFMA.FTZ R3, R4.reuse, R10, R3 ;  /* 0x0000000a04037223 */ /* 0x040fe20000010003 */
[----:B------:R-:W-:Y:S02]  /*4110*/  FFMA.FTZ R0, R4, R11, R0 ;  /* 0x0000000b04007223 */ /* 0x000fe40000010000 */
[----:B------:R-:W2:Y:S04]  /*4120*/  @!P3 LDG.E.128 R8, desc[UR8][R22.64] ;  /* 0x000000081608b981 */ /* 0x000ea8000c1e1d00 */
[----:B------:R0:W2:Y:S02]  /*4130*/  LDS R4, [R6+0x3c] ;  /* 0x00003c0006047984 */ /* 0x0000a40000000800 */
[----:B0-----:R-:W-:Y:S01]  /*4140*/  IADD3 R6, R6, 0x50, RZ ;  /* 0x0000005006067810 */ /* 0x001fe20007ffe0ff */
[C---:B--2---:R-:W-:Y:S01]  /*4150*/  FFMA.FTZ R5, R4.reuse, R8, R5 ;  /* 0x0000000804057223 */ /* 0x044fe20000010005 */
[C---:B------:R-:W-:Y:S01]  /*4160*/  FFMA.FTZ R2, R4.reuse, R9, R2 ;  /* 0x0000000904027223 */ /* 0x040fe20000010002 */
[C---:B------:R-:W-:Y:S01]  /*4170*/  FFMA.FTZ R3, R4.reuse, R10, R3 ;  /* 0x0000000a04037223 */ /* 0x040fe20000010003 */
[----:B------:R-:W-:Y:S01]  /*4180*/  FFMA.FTZ R0, R4, R11, R0 ;  /* 0x0000000b04007223 */ /* 0x000fe20000010000 */
[----:B------:R-:W-:Y:S09]  /*4190*/  @!P2 BRA `(.L_x_493) ;  /* 0xfffffffc006ca947 */ /* 0x000ff2000383ffff */
.L_x_492:
[----:B-1----:R-:W-:-:S04]  /*41a0*/  IADD3 R4, R7, -UR5, RZ ;  /* 0x8000000507047c10 */ /* 0x002fc8000fffe0ff */
        /* <DEDUP_REMOVED lines=24> */
.L_x_494:
[----:B------:R-:W-:-:S13]  /*4330*/  ISETP.GT.OR P4, PT, R7, UR5, P4 ;  /* 0x0000000507007c0c */ /* 0x000fda000a784670 */
[----:B------:R-:W-:Y:S05]  /*4340*/  @!P4 BRA `(.L_x_491) ;  /* 0x000000000028c947 */ /* 0x000fea0003800000 */
[----:B------:R-:W0:Y:S01]  /*4350*/  LDS R6, [R6] ;  /* 0x0000000006067984 */ /* 0x000e220000000800 */
[----:B------:R-:W-:Y:S01]  /*4360*/  ISETP.GE.AND P0, PT, R13, R16, PT ;  /* 0x000000100d00720c */ /* 0x000fe20003f06270 */
[----:B------:R-:W-:-:S12]  /*4370*/  BSSY B0, `(.L_x_495) ;  /* 0x0000003000007945 */ /* 0x000fd80003800000 */
[----:B------:R-:W-:Y:S05]  /*4380*/  @P0 BRA `(.L_x_496) ;  /* 0x0000000000040947 */ /* 0x000fea0003800000 */
[----:B------:R1:W5:Y:S02]  /*4390*/  LDG.E.128 R8, desc[UR8][R24.64] ;  /* 0x0000000818087981 */ /* 0x000364000c1e1d00 */
.L_x_496:
[----:B------:R-:W-:Y:S05]  /*43a0*/  BSYNC B0 ;  /* 0x0000000000007941 */ /* 0x000fea0003800000 */
.L_x_495:
[C---:B0----5:R-:W-:Y:S01]  /*43b0*/  FFMA.FTZ R5, R6.reuse, R8, R5 ;  /* 0x0000000806057223 */ /* 0x061fe20000010005 */
[C---:B------:R-:W-:Y:S01]  /*43c0*/  FFMA.FTZ R2, R6.reuse, R9, R2 ;  /* 0x0000000906027223 */ /* 0x040fe20000010002 */
[C---:B------:R-:W-:Y:S01]  /*43d0*/  FFMA.FTZ R3, R6.reuse, R10, R3 ;  /* 0x0000000a06037223 */ /* 0x040fe20000010003 */
[----:B------:R-:W-:Y:S01]  /*43e0*/  FFMA.FTZ R0, R6, R11, R0 ;  /* 0x0000000b06007223 */ /* 0x000fe20000010000 */
.L_x_491:
[----:B------:R-:W-:-:S04]  /*43f0*/  IADD3 R13, R13, UR7, RZ ;  /* 0x000000070d0d7c10 */ /* 0x000fc8000fffe0ff */
[----:B------:R-:W-:-:S13]  /*4400*/  ISETP.GE.AND P0, PT, R13, R12, PT ;  /* 0x0000000c0d00720c */ /* 0x000fda0003f06270 */
[----:B------:R-:W-:Y:S05]  /*4410*/  @P0 EXIT ;  /* 0x000000000000094d */ /* 0x000fea0003800000 */
[----:B------:R-:W0:Y:S01]  /*4420*/  LDC R8, c[0x0][0x2c4] ;  /* 0x0000b100ff087b82 */ /* 0x000e220000000800 */
        /* <DEDUP_REMOVED lines=79> */
        .weak           $__internal_9_$__cuda_sm20_div_s64
        .type           $__internal_9_$__cuda_sm20_div_s64,@function
        .size           $__internal_9_$__cuda_sm20_div_s64,(.L_x_8321 - $__internal_9_$__cuda_sm20_div_s64)
$__internal_9_$__cuda_sm20_div_s64:
        /* <DEDUP_REMOVED lines=83> */
[----:B------:R-:W-:Y:S06]  /*4e50*/  RET.REL.NODEC R26 `(_ZN5flash32flash_fwd_splitkv_combine_kernelI23Flash_fwd_kernel_traitsILi128ELi64ELi128ELi4ELb0ELb0EN7cutlass6half_tE19Flash_kernel_traitsILi128ELi64ELi128ELi4ES3_EELi4ELi5ELb1EEEvNS_16Flash_fwd_paramsE) ;  /* 0xffffffb01a687950 */ /* 0x000fec0003c3ffff */
.L_x_497:
        /* <DEDUP_REMOVED lines=10> */
.L_x_8321:


//--------------------- .text._ZN5flash32flash_fwd_splitkv_combine_kernelI23Flash_fwd_kernel_traitsILi128ELi64ELi128ELi4ELb0ELb0EN7cutlass6half_tE19Flash_kernel_traitsILi128ELi64ELi128ELi4ES3_EELi4ELi4ELb1EEEvNS_16Flash_fwd_paramsE --------------------------
	.section	.text._ZN5flash32flash_fwd_splitkv_combine_kernelI23Flash_fwd_kernel_traitsILi128ELi64ELi128ELi4ELb0ELb0EN7cutlass6half_tE19Flash_kernel_traitsILi128ELi64ELi128ELi4ES3_EELi4ELi4ELb1EEEvNS_16Flash_fwd_paramsE,"ax",@progbits
	.align	128
        .global         _ZN5flash32flash_fwd_splitkv_combine_kernelI23Flash_fwd_kernel_traitsILi128ELi64ELi128ELi4ELb0ELb0EN7cutlass6half_tE19Flash_kernel_traitsILi128ELi64ELi128ELi4ES3_EELi4ELi4ELb1EEEvNS_16Flash_fwd_paramsE
        .type           _ZN5flash32flash_fwd_splitkv_combine_kernelI23Flash_fwd_kernel_traitsILi128ELi64ELi128ELi4ELb0ELb0EN7cutlass6half_tE19Flash_kernel_traitsILi128ELi64ELi128ELi4ES3_EELi4ELi4ELb1EEEvNS_16Flash_fwd_paramsE,@function
        .size           _ZN5flash32flash_fwd_splitkv_combine_kernelI23Flash_fwd_kernel_traitsILi128ELi64ELi128ELi4ELb0ELb0EN7cutlass6half_tE19Flash_kernel_traitsILi128ELi64ELi128ELi4ES3_EELi4ELi4ELb1EEEvNS_16Flash_fwd_paramsE,(.L_x_8322 - _ZN5flash32flash_fwd_splitkv_combine_kernelI23Flash_fwd_kernel_traitsILi128ELi64ELi128ELi4ELb0ELb0EN7cutlass6half_tE19Flash_kernel_traitsILi128ELi64ELi128ELi4ES3_EELi4ELi4ELb1EEEvNS_16Flash_fwd_paramsE)
        .other          _ZN5flash32flash_fwd_splitkv_combine_kernelI23Flash_fwd_kernel_traitsILi128ELi64ELi128ELi4ELb0ELb0EN7cutlass6half_tE19Flash_kernel_traitsILi128ELi64ELi128ELi4ES3_EELi4ELi4ELb1EEEvNS_16Flash_fwd_paramsE,@"STO_CUDA_ENTRY STV_DEFAULT"
_ZN5flash32flash_fwd_splitkv_combine_kernelI23Flash_fwd_kernel_traitsILi128ELi64ELi128ELi4ELb0ELb0EN7cutlass6half_tE19Flash_kernel_traitsILi128ELi64ELi128ELi4ES3_EELi4ELi4ELb1EEEvNS_16Flash_fwd_paramsE:
.text._ZN5flash32flash_fwd_splitkv_combine_kernelI23Flash_fwd_kernel_traitsILi128ELi64ELi128ELi4ELb0ELb0EN7cutlass6half_tE19Flash_kernel_traitsILi128ELi64ELi128ELi4ES3_EELi4ELi4ELb1EEEvNS_16Flash_fwd_paramsE:
        /* <DEDUP_REMOVED lines=23> */
[----:B------:R-:W-:Y:S05]  /*0170*/  CALL.REL.NOINC `($__internal_10_$__cuda_sm20_div_s64) ;  /* 0x0000004400e47944 */ /* 0x000fea0003c00000 */
[----:B------:R-:W-:Y:S05]  /*0180*/  BRA `(.L_x_499) ;  /* 0x00000000004c7947 */ /* 0x000fea0003800000 */
.L_x_498:
        /* <DEDUP_REMOVED lines=19> */
.L_x_499:
        /* <DEDUP_REMOVED lines=13> */
[----:B------:R-:W-:Y:S05]  /*0390*/  CALL.REL.NOINC `($__internal_10_$__cuda_sm20_div_s64) ;  /* 0x00000044005c7944 */ /* 0x000fea0003c00000 */
[----:B------:R-:W-:Y:S02]  /*03a0*/  MOV R8, R20 ;  /* 0x0000001400087202 */ /* 0x000fe40000000f00 */
[----:B------:R-:W-:Y:S01]  /*03b0*/  MOV R9, R21 ;  /* 0x0000001500097202 */ /* 0x000fe20000000f00 */
[----:B------:R-:W-:Y:S05]  /*03c0*/  BRA `(.L_x_502) ;  /* 0x00000000004c7947 */ /* 0x000fea0003800000 */
.L_x_501:
        /* <DEDUP_REMOVED lines=19> */
.L_x_502:
[----:B------:R-:W-:Y:S05]  /*0500*/  BSYNC B0 ;  /* 0x0000000000007941 */ /* 0x000fea0003800000 */
.L_x_500:
        /* <DEDUP_REMOVED lines=43> */
.L_x_504:
        /* <DEDUP_REMOVED lines=19> */
.L_x_505:
[----:B------:R-:W-:Y:S05]  /*08f0*/  BSYNC B0 ;  /* 0x0000000000007941 */ /* 0x000fea0003800000 */
.L_x_503:
        /* <DEDUP_REMOVED lines=74> */
[----:B------:R-:W-:Y:S02]  /*0da0*/  MOV R32, R20 ;  /* 0x0000001400207202 */ /* 0x000fe40000000f00 */
[----:B------:R-:W-:Y:S01]  /*0db0*/  MOV R33, R21 ;  /* 0x0000001500217202 */ /* 0x000fe20000000f00 */
[----:B------:R-:W-:Y:S05]  /*0dc0*/  BRA `(.L_x_508) ;  /* 0x00000000004c7947 */ /* 0x000fea0003800000 */
.L_x_507:
        /* <DEDUP_REMOVED lines=19> */
.L_x_508:
[----:B------:R-:W-:Y:S05]  /*0f00*/  BSYNC B0 ;  /* 0x0000000000007941 */ /* 0x000fea0003800000 */
.L_x_506:
        /* <DEDUP_REMOVED lines=43> */
.L_x_510:
        /* <DEDUP_REMOVED lines=19> */
.L_x_511:
[----:B------:R-:W-:Y:S05]  /*12f0*/  BSYNC B0 ;  /* 0x0000000000007941 */ /* 0x000fea0003800000 */
.L_x_509:
        /* <DEDUP_REMOVED lines=67> */
.L_x_513:
[----:B------:R-:W-:Y:S05]  /*1730*/  BSYNC B0 ;  /* 0x0000000000007941 */ /* 0x000fea0003800000 */
.L_x_512:
        /* <DEDUP_REMOVED lines=14> */
.L_x_515:
[----:B------:R-:W-:Y:S05]  /*1820*/  BSYNC B0 ;  /* 0x0000000000007941 */ /* 0x000fea0003800000 */
.L_x_514:
        /* <DEDUP_REMOVED lines=158> */
.L_x_520:
        /* <DEDUP_REMOVED lines=22> */
.L_x_521:
[----:B------:R-:W-:Y:S05]  /*2370*/  BSYNC B0 ;  /* 0x0000000000007941 */ /* 0x000fea0003800000 */
.L_x_519:
[----:B------:R-:W-:Y:S01]  /*2380*/  LOP3.LUT R19, R17, R0, RZ, 0xfc, !PT ;  /* 0x0000000011137212 */ /* 0x000fe200078efcff */
[----:B------:R-:W-:Y:S03]  /*2390*/  BSSY B0, `(.L_x_522) ;  /* 0x0000028000007945 */ /* 0x000fe60003800000 */
[----:B------:R-:W-:-:S13]  /*23a0*/  ISETP.NE.U32.AND P0, PT, R19, RZ, PT ;  /* 0x000000ff1300720c */ /* 0x000fda0003f05070 */
[----:B------:R-:W-:Y:S05]  /*23b0*/  @!P0 BRA `(.L_x_523) ;  /* 0x00000000003c8947 */ /* 0x000fea0003800000 */
[----:B------:R-:W-:Y:S01]  /*23c0*/  IMAD.MOV.U32 R24, RZ, RZ, R25 ;  /* 0x000000ffff187224 */ /* 0x000fe200078e0019 */
[----:B------:R-:W-:Y:S02]  /*23d0*/  MOV R23, R0 ;  /* 0x0000000000177202 */ /* 0x000fe40000000f00 */
[----:B------:R-:W-:Y:S02]  /*23e0*/  MOV R22, 0x2400 ;  /* 0x0000240000167802 */ /* 0x000fe40000000f00 */
[----:B------:R-:W-:Y:S05]  /*23f0*/  CALL.REL.NOINC `($__internal_10_$__cuda_sm20_div_s64) ;  /* 0x0000002400447944 */ /* 0x000fea0003c00000 */
        /* <DEDUP_REMOVED lines=11> */
.L_x_523:
        /* <DEDUP_REMOVED lines=22> */
.L_x_524:
[----:B------:R-:W-:Y:S05]  /*2610*/  BSYNC B0 ;  /* 0x0000000000007941 */ /* 0x000fea0003800000 */
.L_x_522:
        /* <DEDUP_REMOVED lines=11> */
[----:B------:R-:W-:Y:S05]  /*26d0*/  CALL.REL.NOINC `($__internal_10_$__cuda_sm20_div_s64) ;  /* 0x00000020008c7944 */ /* 0x000fea0003c00000 */
[----:B------:R-:W-:-:S04]  /*26e0*/  IADD3 R17, P0, RZ, -R20, RZ ;  /* 0x80000014ff117210 */ /* 0x000fc80007f1e0ff */
[----:B------:R-:W-:Y:S01]  /*26f0*/  IADD3.X R18, RZ, ~R21, RZ, P0, !PT ;  /* 0x80000015ff127210 */ /* 0x000fe200007fe4ff */
[----:B------:R-:W-:-:S04]  /*2700*/  IMAD.WIDE.U32 R36, R5, R17, R36 ;  /* 0x0000001105247225 */ /* 0x000fc800078e0024 */
[----:B------:R-:W-:-:S04]  /*2710*/  IMAD R18, R18, R5, RZ ;  /* 0x0000000512127224 */ /* 0x000fc800078e02ff */
[----:B------:R-:W-:-:S05]  /*2720*/  IMAD R4, R4, R17, R18 ;  /* 0x0000001104047224 */ /* 0x000fca00078e0212 */
[----:B------:R-:W-:Y:S01]  /*2730*/  IADD3 R4, R37, R4, RZ ;  /* 0x0000000425047210 */ /* 0x000fe20007ffe0ff */
[----:B------:R-:W-:Y:S05]  /*2740*/  BRA `(.L_x_527) ;  /* 0x0000000000587947 */ /* 0x000fea0003800000 */
.L_x_526:
        /* <DEDUP_REMOVED lines=22> */
.L_x_527:
[----:B------:R-:W-:Y:S05]  /*28b0*/  BSYNC B0 ;  /* 0x0000000000007941 */ /* 0x000fea0003800000 */
.L_x_525:
        /* <DEDUP_REMOVED lines=38> */
[----:B------:R-:W-:Y:S05]  /*2b20*/  CALL.REL.NOINC `($__internal_10_$__cuda_sm20_div_s64) ;  /* 0x0000001c00787944 */ /* 0x000fea0003c00000 */
        /* <DEDUP_REMOVED lines=12> */
.L_x_529:
        /* <DEDUP_REMOVED lines=23> */
.L_x_530:
[----:B------:R-:W-:Y:S05]  /*2d60*/  BSYNC B0 ;  /* 0x0000000000007941 */ /* 0x000fea0003800000 */
.L_x_528:
        /* <DEDUP_REMOVED lines=19> */
.L_x_532:
        /* <DEDUP_REMOVED lines=22> */
.L_x_533:
[----:B------:R-:W-:Y:S05]  /*3000*/  BSYNC B0 ;  /* 0x0000000000007941 */ /* 0x000fea0003800000 */
.L_x_531:
        /* <DEDUP_REMOVED lines=20> */
.L_x_535:
        /* <DEDUP_REMOVED lines=23> */
.L_x_536:
[----:B------:R-:W-:Y:S05]  /*32c0*/  BSYNC B0 ;  /* 0x0000000000007941 */ /* 0x000fea0003800000 */
.L_x_534:
        /* <DEDUP_REMOVED lines=39> */
.L_x_538:
        /* <DEDUP_REMOVED lines=23> */
.L_x_539:
[----:B------:R-:W-:Y:S05]  /*36b0*/  BSYNC B0 ;  /* 0x0000000000007941 */ /* 0x000fea0003800000 */
.L_x_537:
        /* <DEDUP_REMOVED lines=26> */
.L_x_541:
        /* <DEDUP_REMOVED lines=23> */
.L_x_542:
[----:B------:R-:W-:Y:S05]  /*39d0*/  BSYNC B0 ;  /* 0x0000000000007941 */ /* 0x000fea0003800000 */
.L_x_540:
        /* <DEDUP_REMOVED lines=21> */
.L_x_518:
[----:B------:R-:W-:Y:S02]  /*3b30*/  ULDC.64 UR4, c[0x0][0x2b0] ;  /* 0x0000ac0000047ab9 */ /* 0x000fe40000000a00 */
[----:B------:R-:W-:-:S04]  /*3b40*/  LEA R2, P0, R30, UR4, 0x2 ;  /* 0x000000041e027c11 */ /* 0x000fc8000f8010ff */
[----:B------:R-:W-:-:S05]  /*3b50*/  LEA.HI.X R3, R30, UR5, R31, 0x2, P0 ;  /* 0x000000051e037c11 */ /* 0x000fca00080f141f */
[----:B------:R0:W-:Y:S04]  /*3b60*/  STG.E desc[UR8][R2.64], R28 ;  /* 0x0000001c02007986 */ /* 0x0001e8000c101908 */
.L_x_517:
[----:B------:R-:W-:Y:S05]  /*3b70*/  BSYNC B1 ;  /* 0x0000000000017941 */ /* 0x000fea0003800000 */
.L_x_516:
[----:B------:R-:W2:Y:S01]  /*3b80*/  S2R R5, SR_TID.X ;  /* 0x0000000000057919 */ /* 0x000ea20000002100 */
[----:B------:R-:W3:Y:S01]  /*3b90*/  LDC R13, c[0x0][0x3c4] ;  /* 0x0000f100ff0d7b82 */ /* 0x000ee20000000800 */
[----:B------:R-:W-:Y:S01]  /*3ba0*/  BSSY B0, `(.L_x_543) ;  /* 0x0000012000007945 */ /* 0x000fe20003800000 */
[----:B--2---:R-:W-:-:S04]  /*3bb0*/  SHF.R.S32.HI R4, RZ, 0x1f, R5 ;  /* 0x0000001fff047819 */ /* 0x004fc80000011405 */
[----:B01----:R-:W-:-:S04]  /*3bc0*/  LEA.HI R3, R4, R5, RZ, 0x4 ;  /* 0x0000000504037211 */ /* 0x003fc800078f20ff */
[----:B------:R-:W-:-:S05]  /*3bd0*/  LOP3.LUT R2, R3, 0xfffffff0, RZ, 0xc0, !PT ;  /* 0xfffffff003027812 */ /* 0x000fca00078ec0ff */
[----:B------:R-:W-:-:S05]  /*3be0*/  IMAD.IADD R2, R5, 0x1, -R2 ;  /* 0x0000000105027824 */ /* 0x000fca00078e0a02 */
[----:B---3--:R-:W-:-:S04]  /*3bf0*/  ISETP.GE.AND P0, PT, R2, R13, PT ;  /* 0x0000000d0200720c */ /* 0x008fc80003f06270 */
[----:B------:R-:W-:-:S13]  /*3c00*/  ISETP.GT.OR P0, PT, R5, 0x3f, P0 ;  /* 0x0000003f0500780c */ /* 0x000fda0000704670 */
[----:B------:R-:W-:Y:S05]  /*3c10*/  @P0 BRA `(.L_x_544) ;  /* 0x0000000000280947 */ /* 0x000fea0003800000 */
[----:B------:R-:W0:Y:S01]  /*3c20*/  S2R R0, SR_CgaCtaId ;  /* 0x0000000000007919 */ /* 0x000e220000008800 */
[----:B------:R-:W-:Y:S01]  /*3c30*/  FADD.FTZ R6, -R28, R29 ;  /* 0x0000001d1c067221 */ /* 0x000fe20000010100 */
[----:B------:R-:W-:-:S03]  /*3c40*/  MOV R7, 0x400 ;  /* 0x0000040000077802 */ /* 0x000fc60000000f00 */
[----:B------:R-:W-:-:S06]  /*3c50*/  FMUL.FTZ R6, R6, 1.4426950216293334961 ;  /* 0x3fb8aa3b06067820 */ /* 0x000fcc0000410000 */
[----:B------:R-:W1:Y:S01]  /*3c60*/  MUFU.EX2 R6, R6 ;  /* 0x0000000600067308 */ /* 0x000e620000000800 */
[----:B0-----:R-:W-:Y:S02]  /*3c70*/  LEA R7, R0, R7, 0x18 ;  /* 0x0000000700077211 */ /* 0x001fe400078ec0ff */
[----:B------:R-:W-:-:S03]  /*3c80*/  SHF.R.S32.HI R0, RZ, 0x4, R3 ;  /* 0x00000004ff007819 */ /* 0x000fc60000011403 */
[----:B------:R-:W-:-:S05]  /*3c90*/  IMAD R7, R2, 0x14, R7 ;  /* 0x0000001402077824 */ /* 0x000fca00078e0207 */
[----:B------:R-:W-:-:S05]  /*3ca0*/  LEA R7, R0, R7, 0x2 ;  /* 0x0000000700077211 */ /* 0x000fca00078e10ff */
[----:B-1----:R0:W-:Y:S02]  /*3cb0*/  STS [R7], R6 ;  /* 0x0000000607007388 */ /* 0x0021e40000000800 */
.L_x_544:
[----:B------:R-:W-:Y:S05]  /*3cc0*/  BSYNC B0 ;  /* 0x0000000000007941 */ /* 0x000fea0003800000 */
.L_x_543:
[----:B------:R-:W-:Y:S01]  /*3cd0*/  BAR.SYNC.DEFER_BLOCKING 0x0 ;  /* 0x0000000000007b1d */ /* 0x000fe20000010000 */
[----:B------:R-:W-:Y:S01]  /*3ce0*/  ISETP.GE.AND P0, PT, R13, 0x1, PT ;  /* 0x000000010d00780c */ /* 0x000fe20003f06270 */
[----:B------:R-:W-:Y:S01]  /*3cf0*/  IMAD.MOV.U32 R0, RZ, RZ, RZ ;  /* 0x000000ffff007224 */ /* 0x000fe200078e00ff */
[----:B------:R-:W-:Y:S02]  /*3d00*/  LEA.HI R4, R4, R5, RZ, 0x5 ;  /* 0x0000000504047211 */ /* 0x000fe400078f28ff */
[----:B------:R-:W-:Y:S02]  /*3d10*/  CS2R R2, SRZ ;  /* 0x0000000000027805 */ /* 0x000fe4000001ff00 */
[----:B------:R-:W-:Y:S02]  /*3d20*/  LOP3.LUT R16, R4, 0x3fffffe0, RZ, 0xc0, !PT ;  /* 0x3fffffe004107812 */ /* 0x000fe400078ec0ff */
[----:B------:R-:W-:-:S03]  /*3d30*/  SHF.R.S32.HI R15, RZ, 0x5, R4 ;  /* 0x00000005ff0f7819 */ /* 0x000fc60000011404 */
[----:B------:R-:W-:Y:S02]  /*3d40*/  IMAD.IADD R16, R5, 0x1, -R16 ;  /* 0x0000000105107824 */ /* 0x000fe400078e0a10 */
[----:B------:R-:W-:Y:S02]  /*3d50*/  IMAD.MOV.U32 R5, RZ, RZ, RZ ;  /* 0x000000ffff057224 */ /* 0x000fe400078e00ff */
[----:B------:R-:W-:Y:S01]  /*3d60*/  IMAD.SHL.U32 R16, R16, 0x4, RZ ;  /* 0x0000000410107824 */ /* 0x000fe200078e00ff */
[----:B------:R-:W-:Y:S06]  /*3d70*/  @!P0 BRA `(.L_x_545) ;  /* 0x0000000400988947 */ /* 0x000fec0003800000 */
        /* <DEDUP_REMOVED lines=10> */
[----:B0-----:R-:W0:Y:S01]  /*3e20*/  LDC R7, c[0x0][0x3c4] ;  /* 0x0000f100ff077b82 */ /* 0x001e220000000800 */
        /* <DEDUP_REMOVED lines=17> */
.L_x_547:
[----:B------:R1:W2:Y:S01]  /*3f40*/  @!P3 LDG.E.128 R8, desc[UR8][R22.64] ;  /* 0x000000081608b981 */ /* 0x0002a2000c1e1d00 */
[----:B------:R-:W-:Y:S01]  /*3f50*/  PLOP3.LUT P3, PT, P0, PT, PT, 0x80, 0x0 ;  /* 0x000000000000781c */ /* 0x000fe2000076f070 */
[----:B------:R-:W-:Y:S01]  /*3f60*/  UIADD3 UR5, UR5, 0x4, URZ ;  /* 0x0000000405057890 */ /* 0x000fe2000fffe03f */
[C---:B------:R-:W-:Y:S01]  /*3f70*/  IADD3 R24, P1, R18.reuse, R22, RZ ;  /* 0x0000001612187210 */ /* 0x040fe20007f3e0ff */
[----:B------:R-:W2:Y:S03]  /*3f80*/  LDS R4, [R6] ;  /* 0x0000000006047984 */ /* 0x000ea60000000800 */
[----:B------:R-:W-:Y:S02]  /*3f90*/  IADD3.X R25, R19, R23, RZ, P1, !PT ;  /* 0x0000001713197210 */ /* 0x000fe40000ffe4ff */
[----:B------:R-:W-:Y:S02]  /*3fa0*/  ISETP.LE.AND P2, PT, R13, UR5, PT ;  /* 0x000000050d007c0c */ /* 0x000fe4000bf43270 */
[C---:B-1----:R-:W-:Y:S04]  /*3fb0*/  IADD3 R22, P1, R18.reuse, R24, RZ ;  /* 0x0000001812167210 */ /* 0x042fe80007f3e0ff */
        /* <DEDUP_REMOVED lines=15> */
[----:B-1----:R-:W-:Y:S04]  /*40b0*/  IADD3 R22, P1, R18, R20, RZ ;  /* 0x0000001412167210 */ /* 0x002fe80007f3e0ff */
[----:B------:R-:W-:Y:S01]  /*40c0*/  IADD3.X R23, R19, R21, RZ, P1, !PT ;  /* 0x0000001513177210 */ /* 0x000fe20000ffe4ff */
[C---:B--2---:R-:W-:Y:S01]  /*40d0*/  FFMA.FTZ R5, R4.reuse, R8, R5 ;  /* 0x0000000804057223 */ /* 0x044fe20000010005 */
[C---:B------:R-:W-:Y:S01]  /*40e0*/  FFMA.FTZ R2, R4.reuse, R9, R2 ;  /* 0x0000000904027223 */ /* 0x040fe20000010002 */
[C---:B------:R-:W-:Y:S01]  /*40f0*/  FFMA.FTZ R3, R4.reuse, R10, R3 ;  /* 0x0000000a04037223 */ /* 0x040fe20000010003 */
[----:B------:R-:W-:Y:S02]  /*4100*/  FFMA.FTZ R0, R4, R11, R0 ;  /* 0x0000000b04007223 */ /* 0x000fe40000010000 */
[----:B------:R-:W2:Y:S04]  /*4110*/  @!P3 LDG.E.128 R8, desc[UR8][R20.64] ;  /* 0x000000081408b981 */ /* 0x000ea8000c1e1d00 */
[----:B------:R1:W2:Y:S02]  /*4120*/  LDS R4, [R6+0x3c] ;  /* 0x00003c0006047984 */ /* 0x0002a40000000800 */
[----:B-1----:R-:W-:Y:S01]  /*4130*/  IADD3 R6, R6, 0x50, RZ ;  /* 0x0000005006067810 */ /* 0x002fe20007ffe0ff */
[C---:B--2---:R-:W-:Y:S01]  /*4140*/  FFMA.FTZ R5, R4.reuse, R8, R5 ;  /* 0x0000000804057223 */ /* 0x044fe20000010005 */
[C---:B------:R-:W-:Y:S01]  /*4150*/  FFMA.FTZ R2, R4.reuse, R9, R2 ;  /* 0x0000000904027223 */ /* 0x040fe20000010002 */
[C---:B------:R-:W-:Y:S01]  /*4160*/  FFMA.FTZ R3, R4.reuse, R10, R3 ;  /* 0x0000000a04037223 */ /* 0x040fe20000010003 */
[----:B------:R-:W-:Y:S01]  /*4170*/  FFMA.FTZ R0, R4, R11, R0 ;  /* 0x0000000b04007223 */ /* 0x000fe20000010000 */
[----:B------:R-:W-:Y:S09]  /*4180*/  @!P2 BRA `(.L_x_547) ;  /* 0xfffffffc006ca947 */ /* 0x000ff2000383ffff */
.L_x_546:
[----:B0-----:R-:W-:-:S04]  /*4190*/  IADD3 R4, R7, -UR5, RZ ;  /* 0x8000000507047c10 */ /* 0x001fc8000fffe0ff */
        /* <DEDUP_REMOVED lines=24> */
.L_x_548:
[----:B------:R-:W-:-:S13]  /*4320*/  ISETP.GT.OR P4, PT, R7, UR5, P4 ;  /* 0x0000000507007c0c */ /* 0x000fda000a784670 */
[----:B------:R-:W-:Y:S05]  /*4330*/  @!P4 BRA `(.L_x_545) ;  /* 0x000000000028c947 */ /* 0x000fea0003800000 */
[----:B------:R-:W0:Y:S01]  /*4340*/  LDS R6, [R6] ;  /* 0x0000000006067984 */ /* 0x000e220000000800 */
[----:B------:R-:W-:Y:S01]  /*4350*/  ISETP.GE.AND P0, PT, R15, R14, PT ;  /* 0x0000000e0f00720c */ /* 0x000fe20003f06270 */
[----:B------:R-:W-:-:S12]  /*4360*/  BSSY B0, `(.L_x_549) ;  /* 0x0000003000007945 */ /* 0x000fd80003800000 */
[----:B------:R-:W-:Y:S05]  /*4370*/  @P0 BRA `(.L_x_550) ;  /* 0x0000000000040947 */ /* 0x000fea0003800000 */
[----:B------:R1:W5:Y:S02]  /*4380*/  LDG.E.128 R8, desc[UR8][R22.64] ;  /* 0x0000000816087981 */ /* 0x000364000c1e1d00 */
.L_x_550:
[----:B------:R-:W-:Y:S05]  /*4390*/  BSYNC B0 ;  /* 0x0000000000007941 */ /* 0x000fea0003800000 */
.L_x_549:
[C---:B0----5:R-:W-:Y:S01]  /*43a0*/  FFMA.FTZ R5, R6.reuse, R8, R5 ;  /* 0x0000000806057223 */ /* 0x061fe20000010005 */
[C---:B------:R-:W-:Y:S01]  /*43b0*/  FFMA.FTZ R2, R6.reuse, R9, R2 ;  /* 0x0000000906027223 */ /* 0x040fe20000010002 */
[C---:B------:R-:W-:Y:S01]  /*43c0*/  FFMA.FTZ R3, R6.reuse, R10, R3 ;  /* 0x0000000a06037223 */ /* 0x040fe20000010003 */
[----:B------:R-:W-:Y:S01]  /*43d0*/  FFMA.FTZ R0, R6, R11, R0 ;  /* 0x0000000b06007223 */ /* 0x000fe20000010000 */
.L_x_545:
        /* <DEDUP_REMOVED lines=12> */
[----:B------:R-:W-:Y:S02]  /*44a0*/  IABS R10, R4 ;  /* 0x00000004000a7213 */ /* 0x000fe40000000000 */
[----:B------:R-:W2:Y:S03]  /*44b0*/  I2F.RP R14, R9 ;  /* 0x00000009000e7306 */ /* 0x000ea60000209400 */
[----:B------:R-:W-:-:S05]  /*44c0*/  IMAD.MOV R10, RZ, RZ, -R10 ;  /* 0x000000ffff0a7224 */ /* 0x000fca00078e0a0a */
[----:B--2---:R-:W2:Y:S02]  /*44d0*/  MUFU.RCP R13, R14 ;  /* 0x0000000e000d7308 */ /* 0x004ea40000001000 */
[----:B--2---:R-:W-:-:S06]  /*44e0*/  VIADD R13, R13, 0xffffffe ;  /* 0x0ffffffe0d0d7836 */ /* 0x004fcc0000000000 */
[----:B0-----:R-:W0:Y:S02]  /*44f0*/  F2I.FTZ.U32.TRUNC.NTZ R7, R13 ;  /* 0x0000000d00077305 */ /* 0x001e24000021f000 */
        /* <DEDUP_REMOVED lines=65> */
        .weak           $__internal_10_$__cuda_sm20_div_s64
        .type           $__internal_10_$__cuda_sm20_div_s64,@function
        .size           $__internal_10_$__cuda_sm20_div_s64,(.L_x_8322 - $__internal_10_$__cuda_sm20_div_s64)
$__internal_10_$__cuda_sm20_div_s64:
        /* <DEDUP_REMOVED lines=83> */
[----:B------:R-:W-:Y:S06]  /*4e40*/  RET.REL.NODEC R26 `(_ZN5flash32flash_fwd_splitkv_combine_kernelI23Flash_fwd_kernel_traitsILi128ELi64ELi128ELi4ELb0ELb0EN7cutlass6half_tE19Flash_kernel_traitsILi128ELi64ELi128ELi4ES3_EELi4ELi4ELb1EEEvNS_16Flash_fwd_paramsE) ;  /* 0xffffffb01a6c7950 */ /* 0x000fec0003c3ffff */
.L_x_551:
        /* <DEDUP_REMOVED lines=11> */
.L_x_8322:


//--------------------- .text._ZN5flash32flash_fwd_splitkv_combine_kernelI23Flash_fwd_kernel_traitsILi128ELi64ELi128ELi4ELb0ELb0EN7cutlass6half_tE19Flash_kernel_traitsILi128ELi64ELi128ELi4ES3_EELi4ELi3ELb1EEEvNS_16Flash_fwd_paramsE --------------------------
	.section	.text._ZN5flash32flash_fwd_splitkv_combine_kernelI23Flash_fwd_kernel_traitsILi128ELi64ELi128ELi4ELb0ELb0EN7cutlass6half_tE19Flash_kernel_traitsILi128ELi64ELi128ELi4ES3_EELi4ELi3ELb1EEEvNS_16Flash_fwd_paramsE,"ax",@progbits
	.align	128
        .global         _ZN5flash32flash_fwd_splitkv_combine_kernelI23Flash_fwd_kernel_traitsILi128ELi64ELi128ELi4ELb0ELb0EN7cutlass6half_tE19Flash_kernel_traitsILi128ELi64ELi128ELi4ES3_EELi4ELi3ELb1EEEvNS_16Flash_fwd_paramsE
        .type           _ZN5flash32flash_fwd_splitkv_combine_kernelI23Flash_fwd_kernel_traitsILi128ELi64ELi128ELi4ELb0ELb0EN7cutlass6half_tE19Flash_kernel_traitsILi128ELi64ELi128ELi4ES3_EELi4ELi3ELb1EEEvNS_16Flash_fwd_paramsE,@function
        .size           _ZN5flash32flash_fwd_splitkv_combine_kernelI23Flash_fwd_kernel_traitsILi128ELi64ELi128ELi4ELb0ELb0EN7cutlass6half_tE19Flash_kernel_traitsILi128ELi64ELi128ELi4ES3_EELi4ELi3ELb1EEEvNS_16Flash_fwd_paramsE,(.L_x_8323 - _ZN5flash32flash_fwd_splitkv_combine_kernelI23Flash_fwd_kernel_traitsILi128ELi64ELi128ELi4ELb0ELb0EN7cutlass6half_tE19Flash_kernel_traitsILi128ELi64ELi128ELi4ES3_EELi4ELi3ELb1EEEvNS_16Flash_fwd_paramsE)
        .other          _ZN5flash32flash_fwd_splitkv_combine_kernelI23Flash_fwd_kernel_traitsILi128ELi64ELi128ELi4ELb0ELb0EN7cutlass6half_tE19Flash_kernel_traitsILi128ELi64ELi128ELi4ES3_EELi4ELi3ELb1EEEvNS_16Flash_fwd_paramsE,@"STO_CUDA_ENTRY STV_DEFAULT"
_ZN5flash32flash_fwd_splitkv_combine_kernelI23Flash_fwd_kernel_traitsILi128ELi64ELi128ELi4ELb0ELb0EN7cutlass6half_tE19Flash_kernel_traitsILi128ELi64ELi128ELi4ES3_EELi4ELi3ELb1EEEvNS_16Flash_fwd_paramsE:
.text._ZN5flash32flash_fwd_splitkv_combine_kernelI23Flash_fwd_kernel_traitsILi128ELi64ELi128ELi4ELb0ELb0EN7cutlass6half_tE19Flash_kernel_traitsILi128ELi64ELi128ELi4ES3_EELi4ELi3ELb1EEEvNS_16Flash_fwd_paramsE:
        /* <DEDUP_REMOVED lines=23> */
[----:B------:R-:W-:Y:S05]  /*0170*/  CALL.REL.NOINC `($__internal_11_$__cuda_sm20_div_s64) ;  /* 0x0000004400d47944 */ /* 0x000fea0003c00000 */
[----:B------:R-:W-:Y:S05]  /*0180*/  BRA `(.L_x_553) ;  /* 0x00000000004c7947 */ /* 0x000fea0003800000 */
.L_x_552:
        /* <DEDUP_REMOVED lines=19> */
.L_x_553:
        /* <DEDUP_REMOVED lines=13> */
[----:B------:R-:W-:Y:S05]  /*0390*/  CALL.REL.NOINC `($__internal_11_$__cuda_sm20_div_s64) ;  /* 0x00000044004c7944 */ /* 0x000fea0003c00000 */
[----:B------:R-:W-:Y:S02]  /*03a0*/  MOV R8, R20 ;  /* 0x0000001400087202 */ /* 0x000fe40000000f00 */
[----:B------:R-:W-:Y:S01]  /*03b0*/  MOV R9, R21 ;  /* 0x0000001500097202 */ /* 0x000fe20000000f00 */
[----:B------:R-:W-:Y:S05]  /*03c0*/  BRA `(.L_x_556) ;  /* 0x00000000004c7947 */ /* 0x000fea0003800000 */
.L_x_555:
        /* <DEDUP_REMOVED lines=19> */
.L_x_556:
[----:B------:R-:W-:Y:S05]  /*0500*/  BSYNC B0 ;  /* 0x0000000000007941 */ /* 0x000fea0003800000 */
.L_x_554:
        /* <DEDUP_REMOVED lines=43> */
.L_x_558:
        /* <DEDUP_REMOVED lines=19> */
.L_x_559:
[----:B------:R-:W-:Y:S05]  /*08f0*/  BSYNC B0 ;  /* 0x0000000000007941 */ /* 0x000fea0003800000 */
.L_x_557:
        /* <DEDUP_REMOVED lines=74> */
[----:B------:R-:W-:Y:S02]  /*0da0*/  MOV R32, R20 ;  /* 0x0000001400207202 */ /* 0x000fe40000000f00 */
[----:B------:R-:W-:Y:S01]  /*0db0*/  MOV R33, R21 ;  /* 0x0000001500217202 */ /* 0x000fe20000000f00 */
[----:B------:R-:W-:Y:S05]  /*0dc0*/  BRA `(.L_x_562) ;  /* 0x00000000004c7947 */ /* 0x000fea0003800000 */
.L_x_561:
        /* <DEDUP_REMOVED lines=19> */
.L_x_562:
[----:B------:R-:W-:Y:S05]  /*0f00*/  BSYNC B0 ;  /* 0x0000000000007941 */ /* 0x000fea0003800000 */
.L_x_560:
        /* <DEDUP_REMOVED lines=43> */
.L_x_564:
        /* <DEDUP_REMOVED lines=19> */
.L_x_565:
[----:B------:R-:W-:Y:S05]  /*12f0*/  BSYNC B0 ;  /* 0x0000000000007941 */ /* 0x000fea0003800000 */
.L_x_563:
        /* <DEDUP_REMOVED lines=67> */
.L_x_567:
[----:B------:R-:W-:Y:S05]  /*1730*/  BSYNC B0 ;  /* 0x0000000000007941 */ /* 0x000fea0003800000 */
.L_x_566:
        /* <DEDUP_REMOVED lines=14> */
.L_x_569:
[----:B------:R-:W-:Y:S05]  /*1820*/  BSYNC B0 ;  /* 0x0000000000007941 */ /* 0x000fea0003800000 */
.L_x_568:
        /* <DEDUP_REMOVED lines=154> */
.L_x_574:
        /* <DEDUP_REMOVED lines=22> */
.L_x_575:
[----:B------:R-:W-:Y:S05]  /*2330*/  BSYNC B0 ;  /* 0x0000000000007941 */ /* 0x000fea0003800000 */
.L_x_573:
[----:B------:R-:W-:Y:S01]  /*2340*/  LOP3.LUT R19, R17, R0, RZ, 0xfc, !PT ;  /* 0x0000000011137212 */ /* 0x000fe200078efcff */
[----:B------:R-:W-:Y:S03]  /*2350*/  BSSY B0, `(.L_x_576) ;  /* 0x0000028000007945 */ /* 0x000fe60003800000 */
[----:B------:R-:W-:-:S13]  /*2360*/  ISETP.NE.U32.AND P0, PT, R19, RZ, PT ;  /* 0x000000ff1300720c */ /* 0x000fda0003f05070 */
[----:B------:R-:W-:Y:S05]  /*2370*/  @!P0 BRA `(.L_x_577) ;  /* 0x00000000003c8947 */ /* 0x000fea0003800000 */
[----:B------:R-:W-:Y:S01]  /*2380*/  IMAD.MOV.U32 R24, RZ, RZ, R25 ;  /* 0x000000ffff187224 */ /* 0x000fe200078e0019 */
[----:B------:R-:W-:Y:S02]  /*2390*/  MOV R23, R0 ;  /* 0x0000000000177202 */ /* 0x000fe40000000f00 */
[----:B------:R-:W-:Y:S02]  /*23a0*/  MOV R22, 0x23c0 ;  /* 0x000023c000167802 */ /* 0x000fe40000000f00 */
[----:B------:R-:W-:Y:S05]  /*23b0*/  CALL.REL.NOINC `($__internal_11_$__cuda_sm20_div_s64) ;  /* 0x0000002400447944 */ /* 0x000fea0003c00000 */
        /* <DEDUP_REMOVED lines=11> */
.L_x_577:
        /* <DEDUP_REMOVED lines=22> */
.L_x_578:
[----:B------:R-:W-:Y:S05]  /*25d0*/  BSYNC B0 ;  /* 0x0000000000007941 */ /* 0x000fea0003800000 */
.L_x_576:
        /* <DEDUP_REMOVED lines=11> */
[----:B------:R-:W-:Y:S05]  /*2690*/  CALL.REL.NOINC `($__internal_11_$__cuda_sm20_div_s64) ;  /* 0x00000020008c7944 */ /* 0x000fea0003c00000 */
[----:B------:R-:W-:-:S04]  /*26a0*/  IADD3 R17, P0, RZ, -R20, RZ ;  /* 0x80000014ff117210 */ /* 0x000fc80007f1e0ff */
[----:B------:R-:W-:Y:S01]  /*26b0*/  IADD3.X R18, RZ, ~R21, RZ, P0, !PT ;  /* 0x80000015ff127210 */ /* 0x000fe200007fe4ff */
[----:B------:R-:W-:-:S04]  /*26c0*/  IMAD.WIDE.U32 R36, R5, R17, R36 ;  /* 0x0000001105247225 */ /* 0x000fc800078e0024 */
[----:B------:R-:W-:-:S04]  /*26d0*/  IMAD R18, R18, R5, RZ ;  /* 0x0000000512127224 */ /* 0x000fc800078e02ff */
[----:B------:R-:W-:-:S05]  /*26e0*/  IMAD R4, R4, R17, R18 ;  /* 0x0000001104047224 */ /* 0x000fca00078e0212 */
[----:B------:R-:W-:Y:S01]  /*26f0*/  IADD3 R4, R37, R4, RZ ;  /* 0x0000000425047210 */ /* 0x000fe20007ffe0ff */
[----:B------:R-:W-:Y:S05]  /*2700*/  BRA `(.L_x_581) ;  /* 0x0000000000587947 */ /* 0x000fea0003800000 */
.L_x_580:
        /* <DEDUP_REMOVED lines=22> */
.L_x_581:
[----:B------:R-:W-:Y:S05]  /*2870*/  BSYNC B0 ;  /* 0x0000000000007941 */ /* 0x000fea0003800000 */
.L_x_579:
        /* <DEDUP_REMOVED lines=38> */
[----:B------:R-:W-:Y:S05]  /*2ae0*/  CALL.REL.NOINC `($__internal_11_$__cuda_sm20_div_s64) ;  /* 0x0000001c00787944 */ /* 0x000fea0003c00000 */
        /* <DEDUP_REMOVED lines=12> */
.L_x_583:
        /* <DEDUP_REMOVED lines=23> */
.L_x_584:
[----:B------:R-:W-:Y:S05]  /*2d20*/  BSYNC B0 ;  /* 0x0000000000007941 */ /* 0x000fea0003800000 */
.L_x_582:
        /* <DEDUP_REMOVED lines=19> */
.L_x_586:
        /* <DEDUP_REMOVED lines=22> */
.L_x_587:
[----:B------:R-:W-:Y:S05]  /*2fc0*/  BSYNC B0 ;  /* 0x0000000000007941 */ /* 0x000fea0003800000 */
.L_x_585:
        /* <DEDUP_REMOVED lines=20> */
.L_x_589:
        /* <DEDUP_REMOVED lines=23> */
.L_x_590:
[----:B------:R-:W-:Y:S05]  /*3280*/  BSYNC B0 ;  /* 0x0000000000007941 */ /* 0x000fea0003800000 */
.L_x_588:
        /* <DEDUP_REMOVED lines=39> */
.L_x_592:
        /* <DEDUP_REMOVED lines=23> */
.L_x_593:
[----:B------:R-:W-:Y:S05]  /*3670*/  BSYNC B0 ;  /* 0x0000000000007941 */ /* 0x000fea0003800000 */
.L_x_591:
        /* <DEDUP_REMOVED lines=26> */
.L_x_595:
        /* <DEDUP_REMOVED lines=23> */
.L_x_596:
[----:B------:R-:W-:Y:S05]  /*3990*/  BSYNC B0 ;  /* 0x0000000000007941 */ /* 0x000fea0003800000 */
.L_x_594:
        /* <DEDUP_REMOVED lines=21> */
.L_x_572:
[----:B------:R-:W-:Y:S02]  /*3af0*/  ULDC.64 UR4, c[0x0][0x2b0] ;  /* 0x0000ac0000047ab9 */ /* 0x000fe40000000a00 */
[----:B------:R-:W-:-:S04]  /*3b00*/  LEA R2, P0, R30, UR4, 0x2 ;  /* 0x000000041e027c11 */ /* 0x000fc8000f8010ff */
[----:B------:R-:W-:-:S05]  /*3b10*/  LEA.HI.X R3, R30, UR5, R31, 0x2, P0 ;  /* 0x000000051e037c11 */ /* 0x000fca00080f141f */
[----:B------:R0:W-:Y:S04]  /*3b20*/  STG.E desc[UR8][R2.64], R28 ;  /* 0x0000001c02007986 */ /* 0x0001e8000c101908 */
.L_x_571:
[----:B------:R-:W-:Y:S05]  /*3b30*/  BSYNC B1 ;  /* 0x0000000000017941 */ /* 0x000fea0003800000 */
.L_x_570:
        /* <DEDUP_REMOVED lines=20> */
.L_x_598:
[----:B------:R-:W-:Y:S05]  /*3c80*/  BSYNC B0 ;  /* 0x0000000000007941 */ /* 0x000fea0003800000 */
.L_x_597:
        /* <DEDUP_REMOVED lines=39> */
.L_x_601:
        /* <DEDUP_REMOVED lines=37> */
.L_x_600:
        /* <DEDUP_REMOVED lines=25> */
.L_x_602:
[----:B------:R-:W-:-:S13]  /*42e0*/  ISETP.GT.OR P4, PT, R7, UR5, P4 ;  /* 0x0000000507007c0c */ /* 0x000fda000a784670 */
[----:B------:R-:W-:Y:S05]  /*42f0*/  @!P4 BRA `(.L_x_599) ;  /* 0x000000000028c947 */ /* 0x000fea0003800000 */
[----:B------:R-:W0:Y:S01]  /*4300*/  LDS R6, [R6] ;  /* 0x0000000006067984 */ /* 0x000e220000000800 */
[----:B------:R-:W-:Y:S01]  /*4310*/  ISETP.GE.AND P0, PT, R15, R14, PT ;  /* 0x0000000e0f00720c */ /* 0x000fe20003f06270 */
[----:B------:R-:W-:-:S12]  /*4320*/  BSSY B0, `(.L_x_603) ;  /* 0x0000003000007945 */ /* 0x000fd80003800000 */
[----:B------:R-:W-:Y:S05]  /*4330*/  @P0 BRA `(.L_x_604) ;  /* 0x0000000000040947 */ /* 0x000fea0003800000 */
[----:B------:R1:W5:Y:S02]  /*4340*/  LDG.E.128 R8, desc[UR8][R22.64] ;  /* 0x0000000816087981 */ /* 0x000364000c1e1d00 */
.L_x_604:
[----:B------:R-:W-:Y:S05]  /*4350*/  BSYNC B0 ;  /* 0x0000000000007941 */ /* 0x000fea0003800000 */
.L_x_603:
[C---:B0----5:R-:W-:Y:S01]  /*4360*/  FFMA.FTZ R5, R6.reuse, R8, R5 ;  /* 0x0000000806057223 */ /* 0x061fe20000010005 */
[C---:B------:R-:W-:Y:S01]  /*4370*/  FFMA.FTZ R2, R6.reuse, R9, R2 ;  /* 0x0000000906027223 */ /* 0x040fe20000010002 */
[C---:B------:R-:W-:Y:S01]  /*4380*/  FFMA.FTZ R3, R6.reuse, R10, R3 ;  /* 0x0000000a06037223 */ /* 0x040fe20000010003 */
[----:B------:R-:W-:Y:S01]  /*4390*/  FFMA.FTZ R0, R6, R11, R0 ;  /* 0x0000000b06007223 */ /* 0x000fe20000010000 */
.L_x_599:
        /* <DEDUP_REMOVED lines=83> */
        .weak           $__internal_11_$__cuda_sm20_div_s64
        .type           $__internal_11_$__cuda_sm20_div_s64,@function
        .size           $__internal_11_$__cuda_sm20_div_s64,(.L_x_8323 - $__internal_11_$__cuda_sm20_div_s64)
$__internal_11_$__cuda_sm20_div_s64:
        /* <DEDUP_REMOVED lines=83> */
[----:B------:R-:W-:Y:S06]  /*4e00*/  RET.REL.NODEC R26 `(_ZN5flash32flash_fwd_splitkv_combine_kernelI23Flash_fwd_kernel_traitsILi128ELi64ELi128ELi4ELb0ELb0EN7cutlass6half_tE19Flash_kernel_traitsILi128ELi64ELi128ELi4ES3_EELi4ELi3ELb1EEEvNS_16Flash_fwd_paramsE) ;  /* 0xffffffb01a7c7950 */ /* 0x000fec0003c3ffff */
.L_x_605:
        /* <DEDUP_REMOVED lines=15> */
.L_x_8323:


//--------------------- .text._ZN5flash32flash_fwd_splitkv_combine_kernelI23Flash_fwd_kernel_traitsILi128ELi64ELi128ELi4ELb0ELb0EN7cutlass6half_tE19Flash_kernel_traitsILi128ELi64ELi128ELi4ES3_EELi4ELi2ELb1EEEvNS_16Flash_fwd_paramsE --------------------------
	.section	.text._ZN5flash32flash_fwd_splitkv_combine_kernelI23Flash_fwd_kernel_traitsILi128ELi64ELi128ELi4ELb0ELb0EN7cutlass6half_tE19Flash_kernel_traitsILi128ELi64ELi128ELi4ES3_EELi4ELi2ELb1EEEvNS_16Flash_fwd_paramsE,"ax",@progbits
	.align	128
        .global         _ZN5flash32flash_fwd_splitkv_combine_kernelI23Flash_fwd_kernel_traitsILi128ELi64ELi128ELi4ELb0ELb0EN7cutlass6half_tE19Flash_kernel_traitsILi128ELi64ELi128ELi4ES3_EELi4ELi2ELb1EEEvNS_16Flash_fwd_paramsE
        .type           _ZN5flash32flash_fwd_splitkv_combine_kernelI23Flash_fwd_kernel_traitsILi128ELi64ELi128ELi4ELb0ELb0EN7cutlass6half_tE19Flash_kernel_traitsILi128ELi64ELi128ELi4ES3_EELi4ELi2ELb1EEEvNS_16Flash_fwd_paramsE,@function
        .size           _ZN5flash32flash_fwd_splitkv_combine_kernelI23Flash_fwd_kernel_traitsILi128ELi64ELi128ELi4ELb0ELb0EN7cutlass6half_tE19Flash_kernel_traitsILi128ELi64ELi128ELi4ES3_EELi4ELi2ELb1EEEvNS_16Flash_fwd_paramsE,(.L_x_8324 - _ZN5flash32flash_fwd_splitkv_combine_kernelI23Flash_fwd_kernel_traitsILi128ELi64ELi128ELi4ELb0ELb0EN7cutlass6half_tE19Flash_kernel_traitsILi128ELi64ELi128ELi4ES3_EELi4ELi2ELb1EEEvNS_16Flash_fwd_paramsE)
        .other          _ZN5flash32flash_fwd_splitkv_combine_kernelI23Flash_fwd_kernel_traitsILi128ELi64ELi128ELi4ELb0ELb0EN7cutlass6half_tE19Flash_kernel_traitsILi128ELi64ELi128ELi4ES3_EELi4ELi2ELb1EEEvNS_16Flash_fwd_paramsE,@"STO_CUDA_ENTRY STV_DEFAULT"
_ZN5flash32flash_fwd_splitkv_combine_kernelI23Flash_fwd_kernel_traitsILi128ELi64ELi128ELi4ELb0ELb0EN7cutlass6half_tE19Flash_kernel_traitsILi128ELi64ELi128ELi4ES3_EELi4ELi2ELb1EEEvNS_16Flash_fwd_paramsE:
.text._ZN5flash32flash_fwd_splitkv_combine_kernelI23Flash_fwd_kernel_traitsILi128ELi64ELi128ELi4ELb0ELb0EN7cutlass6half_tE19Flash_kernel_traitsILi128ELi64ELi128ELi4ES3_EELi4ELi2ELb1EEEvNS_16Flash_fwd_paramsE:
        /* <DEDUP_REMOVED lines=23> */
[----:B------:R-:W-:Y:S05]  /*0170*/  CALL.REL.NOINC `($__internal_12_$__cuda_sm20_div_s64) ;  /* 0x00000044005c7944 */ /* 0x000fea0003c00000 */
[----:B------:R-:W-:Y:S02]  /*0180*/  MOV R22, R0 ;  /* 0x0000000000167202 */ /* 0x000fe40000000f00 */
[----:B------:R-:W-:Y:S01]  /*0190*/  MOV R23, R25 ;  /* 0x0000001900177202 */ /* 0x000fe20000000f00 */
[----:B------:R-:W-:Y:S06]  /*01a0*/  BRA `(.L_x_607) ;  /* 0x00000000004c7947 */ /* 0x000fec0003800000 */
.L_x_606:
        /* <DEDUP_REMOVED lines=19> */
.L_x_607:
        /* <DEDUP_REMOVED lines=11> */
[----:B------:R-:W-:Y:S05]  /*0390*/  CALL.REL.NOINC `($__internal_12_$__cuda_sm20_div_s64) ;  /* 0x0000004000d47944 */ /* 0x000fea0003c00000 */
[----:B------:R-:W-:Y:S02]  /*03a0*/  MOV R8, R0 ;  /* 0x0000000000087202 */ /* 0x000fe40000000f00 */
[----:B------:R-:W-:Y:S01]  /*03b0*/  MOV R9, R25 ;  /* 0x0000001900097202 */ /* 0x000fe20000000f00 */
[----:B------:R-:W-:Y:S05]  /*03c0*/  BRA `(.L_x_610) ;  /* 0x00000000004c7947 */ /* 0x000fea0003800000 */
.L_x_609:
        /* <DEDUP_REMOVED lines=19> */
.L_x_610:
[----:B------:R-:W-:Y:S05]  /*0500*/  BSYNC B0 ;  /* 0x0000000000007941 */ /* 0x000fea0003800000 */
.L_x_608:
        /* <DEDUP_REMOVED lines=43> */
[----:B------:R-:W-:Y:S05]  /*07c0*/  BRA `(.L_x_613) ;  /* 0x00000000004c7947 */ /* 0x000fea0003800000 */
.L_x_612:
        /* <DEDUP_REMOVED lines=19> */
.L_x_613:
[----:B------:R-:W-:Y:S05]  /*0900*/  BSYNC B0 ;  /* 0x0000000000007941 */ /* 0x000fea0003800000 */
.L_x_611:
        /* <DEDUP_REMOVED lines=71> */
[----:B------:R-:W-:Y:S05]  /*0d80*/  CALL.REL.NOINC `($__internal_12_$__cuda_sm20_div_s64) ;  /* 0x0000003800587944 */ /* 0x000fea0003c00000 */
[----:B------:R-:W-:Y:S02]  /*0d90*/  MOV R38, R0 ;  /* 0x0000000000267202 */ /* 0x000fe40000000f00 */
[----:B------:R-:W-:Y:S01]  /*0da0*/  MOV R39, R25 ;  /* 0x0000001900277202 */ /* 0x000fe20000000f00 */
[----:B------:R-:W-:Y:S05]  /*0db0*/  BRA `(.L_x_616) ;  /* 0x00000000004c7947 */ /* 0x000fea0003800000 */
.L_x_615:
        /* <DEDUP_REMOVED lines=19> */
.L_x_616:
[----:B------:R-:W-:Y:S05]  /*0ef0*/  BSYNC B0 ;  /* 0x0000000000007941 */ /* 0x000fea0003800000 */
.L_x_614:
        /* <DEDUP_REMOVED lines=40> */
[----:B------:R-:W-:Y:S01]  /*1180*/  MOV R24, R0 ;  /* 0x0000000000187202 */ /* 0x000fe20000000f00 */
[----:B------:R-:W-:Y:S05]  /*1190*/  BRA `(.L_x_619) ;  /* 0x00000000004c7947 */ /* 0x000fea0003800000 */
.L_x_618:
        /* <DEDUP_REMOVED lines=19> */
.L_x_619:
[----:B------:R-:W-:Y:S05]  /*12d0*/  BSYNC B0 ;  /* 0x0000000000007941 */ /* 0x000fea0003800000 */
.L_x_617:
        /* <DEDUP_REMOVED lines=69> */
.L_x_621:
[----:B------:R-:W-:Y:S05]  /*1730*/  BSYNC B0 ;  /* 0x0000000000007941 */ /* 0x000fea0003800000 */
.L_x_620:
        /* <DEDUP_REMOVED lines=149> */
.L_x_626:
        /* <DEDUP_REMOVED lines=22> */
.L_x_627:
[----:B------:R-:W-:Y:S05]  /*21f0*/  BSYNC B0 ;  /* 0x0000000000007941 */ /* 0x000fea0003800000 */
.L_x_625:
[----:B------:R-:W-:Y:S01]  /*2200*/  LOP3.LUT R0, R23, R2, RZ, 0xfc, !PT ;  /* 0x0000000217007212 */ /* 0x000fe200078efcff */
[----:B------:R-:W-:Y:S03]  /*2210*/  BSSY B0, `(.L_x_628) ;  /* 0x0000027000007945 */ /* 0x000fe60003800000 */
[----:B------:R-:W-:-:S13]  /*2220*/  ISETP.NE.U32.AND P0, PT, R0, RZ, PT ;  /* 0x000000ff0000720c */ /* 0x000fda0003f05070 */
[----:B------:R-:W-:Y:S05]  /*2230*/  @!P0 BRA `(.L_x_629) ;  /* 0x0000000000388947 */ /* 0x000fea0003800000 */
[----:B------:R-:W-:Y:S01]  /*2240*/  IMAD.MOV.U32 R24, RZ, RZ, R37 ;  /* 0x000000ffff187224 */ /* 0x000fe200078e0025 */
[----:B------:R-:W-:Y:S02]  /*2250*/  MOV R5, R2 ;  /* 0x0000000200057202 */ /* 0x000fe40000000f00 */
[----:B------:R-:W-:Y:S02]  /*2260*/  MOV R22, 0x2280 ;  /* 0x0000228000167802 */ /* 0x000fe40000000f00 */
[----:B------:R-:W-:Y:S05]  /*2270*/  CALL.REL.NOINC `($__internal_12_$__cuda_sm20_div_s64) ;  /* 0x00000024001c7944 */ /* 0x000fea0003c00000 */
        /* <DEDUP_REMOVED lines=10> */
.L_x_629:
        /* <DEDUP_REMOVED lines=22> */
.L_x_630:
[----:B------:R-:W-:Y:S05]  /*2480*/  BSYNC B0 ;  /* 0x0000000000007941 */ /* 0x000fea0003800000 */
.L_x_628:
        /* <DEDUP_REMOVED lines=12> */
[----:B------:R-:W-:Y:S05]  /*2550*/  CALL.REL.NOINC `($__internal_12_$__cuda_sm20_div_s64) ;  /* 0x0000002000647944 */ /* 0x000fea0003c00000 */
        /* <DEDUP_REMOVED lines=12> */
.L_x_632:
        /* <DEDUP_REMOVED lines=22> */
.L_x_633:
[----:B------:R-:W-:Y:S05]  /*2780*/  BSYNC B0 ;  /* 0x0000000000007941 */ /* 0x000fea0003800000 */
.L_x_631:
        /* <DEDUP_REMOVED lines=37> */
[----:B------:R-:W-:Y:S05]  /*29e0*/  CALL.REL.NOINC `($__internal_12_$__cuda_sm20_div_s64) ;  /* 0x0000001c00407944 */ /* 0x000fea0003c00000 */
        /* <DEDUP_REMOVED lines=11> */
.L_x_635:
        /* <DEDUP_REMOVED lines=23> */
.L_x_636:
[----:B------:R-:W-:Y:S05]  /*2c10*/  BSYNC B0 ;  /* 0x0000000000007941 */ /* 0x000fea0003800000 */
.L_x_634:
        /* <DEDUP_REMOVED lines=19> */
.L_x_638:
        /* <DEDUP_REMOVED lines=22> */
.L_x_639:
[----:B------:R-:W-:Y:S05]  /*2eb0*/  BSYNC B0 ;  /* 0x0000000000007941 */ /* 0x000fea0003800000 */
.L_x_637:
        /* <DEDUP_REMOVED lines=21> */
.L_x_641:
        /* <DEDUP_REMOVED lines=23> */
.L_x_642:
[----:B------:R-:W-:Y:S05]  /*3180*/  BSYNC B0 ;  /* 0x0000000000007941 */ /* 0x000fea0003800000 */
.L_x_640:
        /* <DEDUP_REMOVED lines=39> */
.L_x_644:
        /* <DEDUP_REMOVED lines=23> */
.L_x_645:
[----:B------:R-:W-:Y:S05]  /*3570*/  BSYNC B0 ;  /* 0x0000000000007941 */ /* 0x000fea0003800000 */
.L_x_643:
        /* <DEDUP_REMOVED lines=27> */
.L_x_647:
        /* <DEDUP_REMOVED lines=23> */
.L_x_648:
[----:B------:R-:W-:Y:S05]  /*38a0*/  BSYNC B0 ;  /* 0x0000000000007941 */ /* 0x000fea0003800000 */
.L_x_646:
        /* <DEDUP_REMOVED lines=21> */
.L_x_624:
[----:B------:R-:W-:Y:S02]  /*3a00*/  ULDC.64 UR4, c[0x0][0x2b0] ;  /* 0x0000ac0000047ab9 */ /* 0x000fe40000000a00 */
[----:B------:R-:W-:-:S04]  /*3a10*/  LEA R2, P0, R32, UR4, 0x2 ;  /* 0x0000000420027c11 */ /* 0x000fc8000f8010ff */
[----:B------:R-:W-:-:S05]  /*3a20*/  LEA.HI.X R3, R32, UR5, R33, 0x2, P0 ;  /* 0x0000000520037c11 */ /* 0x000fca00080f1421 */
[----:B------:R1:W-:Y:S04]  /*3a30*/  STG.E desc[UR8][R2.64], R28 ;  /* 0x0000001c02007986 */ /* 0x0003e8000c101908 */
.L_x_623:
[----:B------:R-:W-:Y:S05]  /*3a40*/  BSYNC B1 ;  /* 0x0000000000017941 */ /* 0x000fea0003800000 */
.L_x_622:
[----:B------:R-:W2:Y:S01]  /*3a50*/  LDC R14, c[0x0][0x3c4] ;  /* 0x0000f100ff0e7b82 */ /* 0x000ea20000000800 */
[----:B------:R-:W0:Y:S01]  /*3a60*/  S2R R18, SR_TID.X ;  /* 0x0000000000127919 */ /* 0x000e220000002100 */
[----:B------:R-:W-:Y:S02]  /*3a70*/  IMAD.MOV.U32 R0, RZ, RZ, RZ ;  /* 0x000000ffff007224 */ /* 0x000fe400078e00ff */
[----:B------:R-:W-:Y:S01]  /*3a80*/  IMAD.MOV.U32 R5, RZ, RZ, RZ ;  /* 0x000000ffff057224 */ /* 0x000fe200078e00ff */
[----:B--2---:R-:W-:Y:S02]  /*3a90*/  ISETP.GE.OR P3, PT, R31, R14, P3 ;  /* 0x0000000e1f00720c */ /* 0x004fe40001f66670 */
[----:B------:R-:W-:Y:S02]  /*3aa0*/  ISETP.GE.AND P0, PT, R14, 0x1, PT ;  /* 0x000000010e00780c */ /* 0x000fe40003f06270 */
        /* <DEDUP_REMOVED lines=41> */
.L_x_651:
        /* <DEDUP_REMOVED lines=37> */
.L_x_650:
        /* <DEDUP_REMOVED lines=25> */
.L_x_652:
[----:B------:R-:W-:-:S13]  /*4120*/  ISETP.GT.OR P4, PT, R13, UR5, P4 ;  /* 0x000000050d007c0c */ /* 0x000fda000a784670 */
[----:B------:R-:W-:Y:S05]  /*4130*/  @!P4 BRA `(.L_x_649) ;  /* 0x000000000028c947 */ /* 0x000fea0003800000 */
[----:B------:R-:W0:Y:S01]  /*4140*/  LDS R6, [R6] ;  /* 0x0000000006067984 */ /* 0x000e220000000800 */
[----:B------:R-:W-:Y:S01]  /*4150*/  ISETP.GE.AND P0, PT, R16, R15, PT ;  /* 0x0000000f1000720c */ /* 0x000fe20003f06270 */
[----:B------:R-:W-:-:S12]  /*4160*/  BSSY B0, `(.L_x_653) ;  /* 0x0000003000007945 */ /* 0x000fd80003800000 */
[----:B------:R-:W-:Y:S05]  /*4170*/  @P0 BRA `(.L_x_654) ;  /* 0x0000000000040947 */ /* 0x000fea0003800000 */
[----:B------:R1:W5:Y:S02]  /*4180*/  LDG.E.128 R8, desc[UR8][R24.64] ;  /* 0x0000000818087981 */ /* 0x000364000c1e1d00 */
.L_x_654:
[----:B------:R-:W-:Y:S05]  /*4190*/  BSYNC B0 ;  /* 0x0000000000007941 */ /* 0x000fea0003800000 */
.L_x_653:
[C---:B0----5:R-:W-:Y:S01]  /*41a0*/  FFMA.FTZ R5, R6.reuse, R8, R5 ;  /* 0x0000000806057223 */ /* 0x061fe20000010005 */
[C---:B------:R-:W-:Y:S01]  /*41b0*/  FFMA.FTZ R2, R6.reuse, R9, R2 ;  /* 0x0000000906027223 */ /* 0x040fe20000010002 */
[C---:B------:R-:W-:Y:S01]  /*41c0*/  FFMA.FTZ R3, R6.reuse, R10, R3 ;  /* 0x0000000a06037223 */ /* 0x040fe20000010003 */
[----:B------:R-:W-:Y:S01]  /*41d0*/  FFMA.FTZ R0, R6, R11, R0 ;  /* 0x0000000b06007223 */ /* 0x000fe20000010000 */
.L_x_649:
[----:B------:R-:W-:-:S04]  /*41e0*/  IADD3 R16, R16, UR7, RZ ;  /* 0x0000000710107c10 */ /* 0x000fc8000fffe0ff */
[----:B------:R-:W-:-:S13]  /*41f0*/  ISETP.GE.AND P0, PT, R16, R12, PT ;  /* 0x0000000c1000720c */ /* 0x000fda0003f06270 */
[----:B------:R-:W-:Y:S05]  /*4200*/  @P0 EXIT ;  /* 0x000000000000094d */ /* 0x000fea0003800000 */
[-C--:B------:R-:W-:Y:S01]  /*4210*/  IABS R10, R7.reuse ;  /* 0x00000007000a7213 */ /* 0x080fe20000000000 */
[----:B------:R-:W2:Y:S01]  /*4220*/  LDC R6, c[0x0][0x2c4] ;  /* 0x0000b100ff067b82 */ /* 0x000ea20000000800 */
[----:B------:R-:W-:Y:S01]  /*4230*/  IABS R12, R16 ;  /* 0x00000010000c7213 */ /* 0x000fe20000000000 */
[----:B------:R-:W-:Y:S01]  /*4240*/  ULDC.64 UR4, c[0x0][0x290] ;  /* 0x0000a40000047ab9 */ /* 0x000fe20000000a00 */
[----:B------:R-:W3:Y:S01]  /*4250*/  I2F.RP R8, R10 ;  /* 0x0000000a00087306 */ /* 0x000ee20000209400 */
[----:B------:R-:W-:Y:S02]  /*4260*/  IABS R11, R7 ;  /* 0x00000007000b7213 */ /* 0x000fe40000000000 */
[----:B------:R-:W-:Y:S02]  /*4270*/  SHF.R.S32.HI R19, RZ, 0x1f, R18 ;  /* 0x0000001fff137819 */ /* 0x000fe40000011412 */
[----:B------:R-:W-:Y:S01]  /*4280*/  F2FP.F16.F32.PACK_AB R2, R2, R5 ;  /* 0x000000050202723e */ /* 0x000fe200000000ff */
[----:B------:R-:W-:Y:S01]  /*4290*/  IMAD.MOV R11, RZ, RZ, -R11 ;  /* 0x000000ffff0b7224 */ /* 0x000fe200078e0a0b */
[----:B------:R-:W-:Y:S01]  /*42a0*/  F2FP.F16.F32.PACK_AB R3, R0, R3 ;  /* 0x000000030003723e */ /* 0x000fe200000000ff */
[----:B---3--:R-:W3:Y:S02]  /*42b0*/  MUFU.RCP R14, R8 ;  /* 0x00000008000e7308 */ /* 0x008ee40000001000 */
[----:B---3--:R-:W-:-:S06]  /*42c0*/  VIADD R14, R14, 0xffffffe ;  /* 0x0ffffffe0e0e7836 */ /* 0x008fcc0000000000 */
[----:B------:R3:W4:Y:S02]  /*42d0*/  F2I.FTZ.U32.TRUNC.NTZ R15, R14 ;  /* 0x0000000e000f7305 */ /* 0x000724000021f000 */
[----:B---3--:R-:W-:Y:S01]  /*42e0*/  HFMA2.MMA R14, -RZ, RZ, 0, 0 ;  /* 0x00000000ff0e7435 */ /* 0x008fe200000001ff */
[----:B----4-:R-:W-:-:S04]  /*42f0*/  IMAD.MOV R4, RZ, RZ, -R15 ;  /* 0x000000ffff047224 */ /* 0x010fc800078e0a0f */
[----:B0-----:R-:W-:Y:S01]  /*4300*/  IMAD R9, R4, R10, RZ ;  /* 0x0000000a04097224 */ /* 0x001fe200078e02ff */
[----:B--2---:R-:W-:-:S04]  /*4310*/  IABS R4, R6 ;  /* 0x0000000600047213 */ /* 0x004fc80000000000 */
        /* <DEDUP_REMOVED lines=55> */
[----:B------:R-:W-:-:S04]  /*4690*/  ULDC.64 UR4, c[0x0][0x280] ;  /* 0x0000a00000047ab9 */ /* 0x000fc80000000a00 */
[----:B------:R-:W-:Y:S02]  /*46a0*/  IADD3 R6, R19, R4, RZ ;  /* 0x0000000413067210 */ /* 0x000fe40007ffe0ff */
[----:B------:R-:W-:-:S04]  /*46b0*/  LEA R4, P0, R18, UR4, 0x1 ;  /* 0x0000000412047c11 */ /* 0x000fc8000f8008ff */
[----:B------:R-:W-:-:S05]  /*46c0*/  LEA.HI.X R5, R18, UR5, R6, 0x1, P0 ;  /* 0x0000000512057c11 */ /* 0x000fca00080f0c06 */
[----:B------:R-:W-:Y:S01]  /*46d0*/  STG.E.64 desc[UR8][R4.64], R2 ;  /* 0x0000000204007986 */ /* 0x000fe2000c101b08 */
[----:B------:R-:W-:Y:S05]  /*46e0*/  EXIT ;  /* 0x000000000000794d */ /* 0x000fea0003800000 */
        .weak           $__internal_12_$__cuda_sm20_div_s64
        .type           $__internal_12_$__cuda_sm20_div_s64,@function
        .size           $__internal_12_$__cuda_sm20_div_s64,(.L_x_8324 - $__internal_12_$__cuda_sm20_div_s64)
$__internal_12_$__cuda_sm20_div_s64:
        /* <DEDUP_REMOVED lines=83> */
[----:B------:R-:W-:Y:S05]  /*4c20*/  RET.REL.NODEC R20 `(_ZN5flash32flash_fwd_splitkv_combine_kernelI23Flash_fwd_kernel_traitsILi128ELi64ELi128ELi4ELb0ELb0EN7cutlass6half_tE19Flash_kernel_traitsILi128ELi64ELi128ELi4ES3_EELi4ELi2ELb1EEEvNS_16Flash_fwd_paramsE) ;  /* 0xffffffb014f47950 */ /* 0x000fea0003c3ffff */
.L_x_655:
        /* <DEDUP_REMOVED lines=13> */
.L_x_8324:


//--------------------- .text._ZN5flash32flash_fwd_splitkv_combine_kernelI23Flash_fwd_kernel_traitsILi128ELi64ELi128ELi4ELb0ELb0EN7cutlass6half_tE19Flash_kernel_traitsILi128ELi64ELi128ELi4ES3_EELi4ELi1ELb1EEEvNS_16Flash_fwd_paramsE --------------------------
	.section	.text._ZN5flash32flash_fwd_splitkv_combine_kernelI23Flash_fwd_kernel_traitsILi128ELi64ELi128ELi4ELb0ELb0EN7cutlass6half_tE19Flash_kernel_traitsILi128ELi64ELi128ELi4ES3_EELi4ELi1ELb1EEEvNS_16Flash_fwd_paramsE,"ax",@progbits
	.align	128
        .global         _ZN5flash32flash_fwd_splitkv_combine_kernelI23Flash_fwd_kernel_traitsILi128ELi64ELi128ELi4ELb0ELb0EN7cutlass6half_tE19Flash_kernel_traitsILi128ELi64ELi128ELi4ES3_EELi4ELi1ELb1EEEvNS_16Flash_fwd_paramsE
        .type           _ZN5flash32flash_fwd_splitkv_combine_kernelI23Flash_fwd_kernel_traitsILi128ELi64ELi128ELi4ELb0ELb0EN7cutlass6half_tE19Flash_kernel_traitsILi128ELi64ELi128ELi4ES3_EELi4ELi1ELb1EEEvNS_16Flash_fwd_paramsE,@function
        .size           _ZN5flash32flash_fwd_splitkv_combine_kernelI23Flash_fwd_kernel_traitsILi128ELi64ELi128ELi4ELb0ELb0EN7cutlass6half_tE19Flash_kernel_traitsILi128ELi64ELi128ELi4ES3_EELi4ELi1ELb1EEEvNS_16Flash_fwd_paramsE,(.L_x_8325 - _ZN5flash32flash_fwd_splitkv_combine_kernelI23Flash_fwd_kernel_traitsILi128ELi64ELi128ELi4ELb0ELb0EN7cutlass6half_tE19Flash_kernel_traitsILi128ELi64ELi128ELi4ES3_EELi4ELi1ELb1EEEvNS_16Flash_fwd_paramsE)
        .other          _ZN5flash32flash_fwd_splitkv_combine_kernelI23Flash_fwd_kernel_traitsILi128ELi64ELi128ELi4ELb0ELb0EN7cutlass6half_tE19Flash_kernel_traitsILi128ELi64ELi128ELi4ES3_EELi4ELi1ELb1EEEvNS_16Flash_fwd_paramsE,@"STO_CUDA_ENTRY STV_DEFAULT"
_ZN5flash32flash_fwd_splitkv_combine_kernelI23Flash_fwd_kernel_traitsILi128ELi64ELi128ELi4ELb0ELb0EN7cutlass6half_tE19Flash_kernel_traitsILi128ELi64ELi128ELi4ES3_EELi4ELi1ELb1EEEvNS_16Flash_fwd_paramsE:
.text._ZN5flash32flash_fwd_splitkv_combine_kernelI23Flash_fwd_kernel_traitsILi128ELi64ELi128ELi4ELb0ELb0EN7cutlass6half_tE19Flash_kernel_traitsILi128ELi64ELi128ELi4ES3_EELi4ELi1ELb1EEEvNS_16Flash_fwd_paramsE:
        /* <DEDUP_REMOVED lines=23> */
[----:B------:R-:W-:Y:S05]  /*0170*/  CALL.REL.NOINC `($__internal_13_$__cuda_sm20_div_s64) ;  /* 0x0000004400ec7944 */ /* 0x000fea0003c00000 */
[----:B------:R-:W-:Y:S02]  /*0180*/  MOV R8, R0 ;  /* 0x0000000000087202 */ /* 0x000fe40000000f00 */
[----:B------:R-:W-:Y:S01]  /*0190*/  MOV R9, R23 ;  /* 0x0000001700097202 */ /* 0x000fe20000000f00 */
[----:B------:R-:W-:Y:S06]  /*01a0*/  BRA `(.L_x_657) ;  /* 0x00000000004c7947 */ /* 0x000fec0003800000 */
.L_x_656:
        /* <DEDUP_REMOVED lines=19> */
.L_x_657:
        /* <DEDUP_REMOVED lines=13> */
[----:B------:R-:W-:Y:S05]  /*03b0*/  CALL.REL.NOINC `($__internal_13_$__cuda_sm20_div_s64) ;  /* 0x00000044005c7944 */ /* 0x000fea0003c00000 */
[----:B------:R-:W-:Y:S02]  /*03c0*/  MOV R10, R0 ;  /* 0x00000000000a7202 */ /* 0x000fe40000000f00 */
[----:B------:R-:W-:Y:S01]  /*03d0*/  MOV R11, R23 ;  /* 0x00000017000b7202 */ /* 0x000fe20000000f00 */
[----:B------:R-:W-:Y:S05]  /*03e0*/  BRA `(.L_x_660) ;  /* 0x00000000004c7947 */ /* 0x000fea0003800000 */
.L_x_659:
        /* <DEDUP_REMOVED lines=19> */
.L_x_660:
[----:B------:R-:W-:Y:S05]  /*0520*/  BSYNC B0 ;  /* 0x0000000000007941 */ /* 0x000fea0003800000 */
.L_x_658:
        /* <DEDUP_REMOVED lines=44> */
[----:B------:R-:W-:Y:S05]  /*07f0*/  BRA `(.L_x_663) ;  /* 0x00000000004c7947 */ /* 0x000fea0003800000 */
.L_x_662:
        /* <DEDUP_REMOVED lines=19> */
.L_x_663:
[----:B------:R-:W-:Y:S05]  /*0930*/  BSYNC B0 ;  /* 0x0000000000007941 */ /* 0x000fea0003800000 */
.L_x_661:
        /* <DEDUP_REMOVED lines=78> */
.L_x_665:
        /* <DEDUP_REMOVED lines=19> */
.L_x_666:
[----:B------:R-:W-:Y:S05]  /*0f50*/  BSYNC B0 ;  /* 0x0000000000007941 */ /* 0x000fea0003800000 */
.L_x_664:
        /* <DEDUP_REMOVED lines=43> */
.L_x_668:
        /* <DEDUP_REMOVED lines=20> */
.L_x_669:
[----:B------:R-:W-:Y:S05]  /*1350*/  BSYNC B0 ;  /* 0x0000000000007941 */ /* 0x000fea0003800000 */
.L_x_667:
        /* <DEDUP_REMOVED lines=72> */
.L_x_671:
[----:B------:R-:W-:Y:S05]  /*17e0*/  BSYNC B0 ;  /* 0x0000000000007941 */ /* 0x000fea0003800000 */
.L_x_670:
        /* <DEDUP_REMOVED lines=16> */
.L_x_673:
[----:B------:R-:W-:Y:S05]  /*18f0*/  BSYNC B0 ;  /* 0x0000000000007941 */ /* 0x000fea0003800000 */
.L_x_672:
        /* <DEDUP_REMOVED lines=141> */
.L_x_678:
        /* <DEDUP_REMOVED lines=23> */
.L_x_679:
[----:B------:R-:W-:Y:S05]  /*2340*/  BSYNC B0 ;  /* 0x0000000000007941 */ /* 0x000fea0003800000 */
.L_x_677:
        /* <DEDUP_REMOVED lines=22> */
.L_x_681:
        /* <DEDUP_REMOVED lines=22> */
.L_x_682:
[----:B------:R-:W-:Y:S05]  /*2610*/  BSYNC B0 ;  /* 0x0000000000007941 */ /* 0x000fea0003800000 */
.L_x_680:
        /* <DEDUP_REMOVED lines=22> */
.L_x_684:
        /* <DEDUP_REMOVED lines=22> */
.L_x_685:
[----:B------:R-:W-:Y:S05]  /*28e0*/  BSYNC B0 ;  /* 0x0000000000007941 */ /* 0x000fea0003800000 */
.L_x_683:
        /* <DEDUP_REMOVED lines=33> */
[----:B------:R-:W-:Y:S05]  /*2b00*/  CALL.REL.NOINC `($__internal_13_$__cuda_sm20_div_s64) ;  /* 0x0000001c00887944 */ /* 0x000fea0003c00000 */
        /* <DEDUP_REMOVED lines=11> */
.L_x_687:
        /* <DEDUP_REMOVED lines=23> */
.L_x_688:
[----:B------:R-:W-:Y:S05]  /*2d30*/  BSYNC B0 ;  /* 0x0000000000007941 */ /* 0x000fea0003800000 */
.L_x_686:
        /* <DEDUP_REMOVED lines=20> */
.L_x_690:
        /* <DEDUP_REMOVED lines=23> */
.L_x_691:
[----:B------:R-:W-:Y:S05]  /*2ff0*/  BSYNC B0 ;  /* 0x0000000000007941 */ /* 0x000fea0003800000 */
.L_x_689:
        /* <DEDUP_REMOVED lines=19> */
.L_x_693:
        /* <DEDUP_REMOVED lines=23> */
.L_x_694:
[----:B------:R-:W-:Y:S05]  /*32a0*/  BSYNC B0 ;  /* 0x0000000000007941 */ /* 0x000fea0003800000 */
.L_x_692:
        /* <DEDUP_REMOVED lines=26> */
[----:B------:R-:W-:Y:S05]  /*3450*/  CALL.REL.NOINC `($__internal_13_$__cuda_sm20_div_s64) ;  /* 0x0000001400347944 */ /* 0x000fea0003c00000 */
        /* <DEDUP_REMOVED lines=12> */
.L_x_696:
        /* <DEDUP_REMOVED lines=23> */
.L_x_697:
[----:B------:R-:W-:Y:S05]  /*3690*/  BSYNC B0 ;  /* 0x0000000000007941 */ /* 0x000fea0003800000 */
.L_x_695:
        /* <DEDUP_REMOVED lines=28> */
.L_x_699:
        /* <DEDUP_REMOVED lines=23> */
.L_x_700:
[----:B------:R-:W-:Y:S05]  /*39d0*/  BSYNC B0 ;  /* 0x0000000000007941 */ /* 0x000fea0003800000 */
.L_x_698:
        /* <DEDUP_REMOVED lines=21> */
.L_x_676:
[----:B------:R-:W-:Y:S02]  /*3b30*/  ULDC.64 UR4, c[0x0][0x2b0] ;  /* 0x0000ac0000047ab9 */ /* 0x000fe40000000a00 */
[----:B------:R-:W-:-:S04]  /*3b40*/  LEA R2, P0, R38, UR4, 0x2 ;  /* 0x0000000426027c11 */ /* 0x000fc8000f8010ff */
[----:B------:R-:W-:-:S05]  /*3b50*/  LEA.HI.X R3, R38, UR5, R39, 0x2, P0 ;  /* 0x0000000526037c11 */ /* 0x000fca00080f1427 */
[----:B------:R0:W-:Y:S04]  /*3b60*/  STG.E desc[UR8][R2.64], R29 ;  /* 0x0000001d02007986 */ /* 0x0001e8000c101908 */
.L_x_675:
[----:B------:R-:W-:Y:S05]  /*3b70*/  BSYNC B1 ;  /* 0x0000000000017941 */ /* 0x000fea0003800000 */
.L_x_674:
[----:B------:R-:W2:Y:S01]  /*3b80*/  LDC R14, c[0x0][0x3c4] ;  /* 0x0000f100ff0e7b82 */ /* 0x000ea20000000800 */
[----:B0-----:R-:W-:Y:S01]  /*3b90*/  LEA.HI R3, R26, R26, RZ, 0x1 ;  /* 0x0000001a1a037211 */ /* 0x001fe200078f08ff */
[----:B------:R-:W-:Y:S03]  /*3ba0*/  BSSY B0, `(.L_x_701) ;  /* 0x0000010000007945 */ /* 0x000fe60003800000 */
[----:B------:R-:W-:-:S05]  /*3bb0*/  LOP3.LUT R2, R3, 0xfffffffe, RZ, 0xc0, !PT ;  /* 0xfffffffe03027812 */ /* 0x000fca00078ec0ff */
[----:B------:R-:W-:-:S05]  /*3bc0*/  IMAD.IADD R2, R26, 0x1, -R2 ;  /* 0x000000011a027824 */ /* 0x000fca00078e0a02 */
[----:B--2---:R-:W-:-:S13]  /*3bd0*/  ISETP.GE.OR P3, PT, R2, R14, P3 ;  /* 0x0000000e0200720c */ /* 0x004fda0001f66670 */
        /* <DEDUP_REMOVED lines=12> */
.L_x_702:
[----:B------:R-:W-:Y:S05]  /*3ca0*/  BSYNC B0 ;  /* 0x0000000000007941 */ /* 0x000fea0003800000 */
.L_x_701:
[----:B------:R-:W-:Y:S01]  /*3cb0*/  BAR.SYNC.DEFER_BLOCKING 0x0 ;  /* 0x0000000000007b1d */ /* 0x000fe20000010000 */
[----:B------:R-:W-:Y:S01]  /*3cc0*/  ISETP.GE.AND P0, PT, R14, 0x1, PT ;  /* 0x000000010e00780c */ /* 0x000fe20003f06270 */
[----:B0-----:R-:W-:Y:S01]  /*3cd0*/  IMAD.MOV.U32 R0, RZ, RZ, RZ ;  /* 0x000000ffff007224 */ /* 0x001fe200078e00ff */
[----:B------:R-:W-:Y:S02]  /*3ce0*/  LEA.HI R16, R31, R26, RZ, 0x5 ;  /* 0x0000001a1f107211 */ /* 0x000fe400078f28ff */
[----:B------:R-:W-:Y:S01]  /*3cf0*/  CS2R R2, SRZ ;  /* 0x0000000000027805 */ /* 0x000fe2000001ff00 */
[----:B------:R-:W-:Y:S01]  /*3d00*/  IMAD.MOV.U32 R4, RZ, RZ, RZ ;  /* 0x000000ffff047224 */ /* 0x000fe200078e00ff */
[----:B------:R-:W-:Y:S02]  /*3d10*/  LOP3.LUT R18, R16, 0x3fffffe0, RZ, 0xc0, !PT ;  /* 0x3fffffe010127812 */ /* 0x000fe400078ec0ff */
[----:B------:R-:W-:-:S03]  /*3d20*/  SHF.R.S32.HI R16, RZ, 0x5, R16 ;  /* 0x00000005ff107819 */ /* 0x000fc60000011410 */
[----:B------:R-:W-:-:S04]  /*3d30*/  IMAD.IADD R18, R26, 0x1, -R18 ;  /* 0x000000011a127824 */ /* 0x000fc800078e0a12 */
[----:B------:R-:W-:Y:S01]  /*3d40*/  IMAD.SHL.U32 R18, R18, 0x4, RZ ;  /* 0x0000000412127824 */ /* 0x000fe200078e00ff */
[----:B------:R-:W-:Y:S06]  /*3d50*/  @!P0 BRA `(.L_x_703) ;  /* 0x0000000400b08947 */ /* 0x000fec0003800000 */
        /* <DEDUP_REMOVED lines=11> */
[----:B-1----:R-:W-:-:S02]  /*3e10*/  CS2R R8, SRZ ;  /* 0x0000000000087805 */ /* 0x002fc4000001ff00 */
        /* <DEDUP_REMOVED lines=16> */
.L_x_705:
[----:B------:R-:W0:Y:S01]  /*3f20*/  LDS R5, [R6] ;  /* 0x0000000006057984 */ /* 0x000e220000000800 */
[-C--:B------:R-:W-:Y:S01]  /*3f30*/  @!P3 MOV R24, R17.reuse ;  /* 0x000000110018b202 */ /* 0x080fe20000000f00 */
[----:B------:R-:W-:Y:S01]  /*3f40*/  UIADD3 UR5, UR5, 0x4, URZ ;  /* 0x0000000405057890 */ /* 0x000fe2000fffe03f */
[-C--:B------:R-:W-:Y:S05]  /*3f50*/  @!P3 MOV R25, R22.reuse ;  /* 0x000000160019b202 */ /* 0x080fea0000000f00 */
[----:B------:R1:W0:Y:S01]  /*3f60*/  @!P3 LDG.E.128 R8, desc[UR8][R24.64] ;  /* 0x000000081808b981 */ /* 0x000222000c1e1d00 */
[----:B------:R-:W-:Y:S02]  /*3f70*/  PLOP3.LUT P3, PT, P0, PT, PT, 0x80, 0x0 ;  /* 0x000000000000781c */ /* 0x000fe4000076f070 */
[----:B------:R-:W-:Y:S02]  /*3f80*/  ISETP.LE.AND P2, PT, R14, UR5, PT ;  /* 0x000000050e007c0c */ /* 0x000fe4000bf43270 */
[C---:B-1----:R-:W-:Y:S04]  /*3f90*/  IADD3 R24, P1, R20.reuse, R17, RZ ;  /* 0x0000001114187210 */ /* 0x042fe80007f3e0ff */
[C---:B------:R-:W-:Y:S02]  /*3fa0*/  IADD3.X R25, R21.reuse, R22, RZ, P1, !PT ;  /* 0x0000001615197210 */ /* 0x040fe40000ffe4ff */
[C---:B------:R-:W-:Y:S04]  /*3fb0*/  IADD3 R22, P1, R20.reuse, R24, RZ ;  /* 0x0000001814167210 */ /* 0x040fe80007f3e0ff */
[----:B------:R-:W-:Y:S01]  /*3fc0*/  IADD3.X R23, R21, R25, RZ, P1, !PT ;  /* 0x0000001915177210 */ /* 0x000fe20000ffe4ff */
[C---:B0-----:R-:W-:Y:S01]  /*3fd0*/  FFMA.FTZ R4, R5.reuse, R8, R4 ;  /* 0x0000000805047223 */ /* 0x041fe20000010004 */
[C---:B------:R-:W-:Y:S01]  /*3fe0*/  FFMA.FTZ R3, R5.reuse, R9, R3 ;  /* 0x0000000905037223 */ /* 0x040fe20000010003 */
[C---:B------:R-:W-:Y:S01]  /*3ff0*/  FFMA.FTZ R2, R5.reuse, R10, R2 ;  /* 0x0000000a05027223 */ /* 0x040fe20000010002 */
[----:B------:R-:W-:Y:S02]  /*4000*/  FFMA.FTZ R0, R5, R11, R0 ;  /* 0x0000000b05007223 */ /* 0x000fe40000010000 */
[----:B------:R-:W0:Y:S04]  /*4010*/  LDS R5, [R6+0x14] ;  /* 0x0000140006057984 */ /* 0x000e280000000800 */
[----:B------:R-:W0:Y:S02]  /*4020*/  @!P3 LDG.E.128 R8, desc[UR8][R24.64] ;  /* 0x000000081808b981 */ /* 0x000e24000c1e1d00 */
[C---:B0-----:R-:W-:Y:S01]  /*4030*/  FFMA.FTZ R4, R5.reuse, R8, R4 ;  /* 0x0000000805047223 */ /* 0x041fe20000010004 */
[C---:B------:R-:W-:Y:S01]  /*4040*/  FFMA.FTZ R3, R5.reuse, R9, R3 ;  /* 0x0000000905037223 */ /* 0x040fe20000010003 */
[C---:B------:R-:W-:Y:S01]  /*4050*/  FFMA.FTZ R2, R5.reuse, R10, R2 ;  /* 0x0000000a05027223 */ /* 0x040fe20000010002 */
[----:B------:R-:W-:Y:S02]  /*4060*/  FFMA.FTZ R0, R5, R11, R0 ;  /* 0x0000000b05007223 */ /* 0x000fe40000010000 */
[----:B------:R-:W0:Y:S04]  /*4070*/  LDS R5, [R6+0x28] ;  /* 0x0000280006057984 */ /* 0x000e280000000800 */
[----:B------:R1:W0:Y:S02]  /*4080*/  @!P3 LDG.E.128 R8, desc[UR8][R22.64] ;  /* 0x000000081608b981 */ /* 0x000224000c1e1d00 */
[C---:B-1----:R-:W-:Y:S04]  /*4090*/  IADD3 R22, P1, R20.reuse, R22, RZ ;  /* 0x0000001614167210 */ /* 0x042fe80007f3e0ff */
[----:B------:R-:W-:Y:S02]  /*40a0*/  IADD3.X R23, R21, R23, RZ, P1, !PT ;  /* 0x0000001715177210 */ /* 0x000fe40000ffe4ff */
[----:B------:R-:W-:Y:S01]  /*40b0*/  IADD3 R17, P1, R20, R22, RZ ;  /* 0x0000001614117210 */ /* 0x000fe20007f3e0ff */
[C---:B0-----:R-:W-:Y:S01]  /*40c0*/  FFMA.FTZ R4, R5.reuse, R8, R4 ;  /* 0x0000000805047223 */ /* 0x041fe20000010004 */
[C---:B------:R-:W-:Y:S01]  /*40d0*/  FFMA.FTZ R3, R5.reuse, R9, R3 ;  /* 0x0000000905037223 */ /* 0x040fe20000010003 */
[C---:B------:R-:W-:Y:S01]  /*40e0*/  FFMA.FTZ R2, R5.reuse, R10, R2 ;  /* 0x0000000a05027223 */ /* 0x040fe20000010002 */
[----:B------:R-:W-:Y:S02]  /*40f0*/  FFMA.FTZ R0, R5, R11, R0 ;  /* 0x0000000b05007223 */ /* 0x000fe40000010000 */
[----:B------:R0:W1:Y:S04]  /*4100*/  LDS R5, [R6+0x3c] ;  /* 0x00003c0006057984 */ /* 0x0000680000000800 */
[----:B------:R3:W1:Y:S01]  /*4110*/  @!P3 LDG.E.128 R8, desc[UR8][R22.64] ;  /* 0x000000081608b981 */ /* 0x000662000c1e1d00 */
[----:B0-----:R-:W-:Y:S02]  /*4120*/  IADD3 R6, R6, 0x50, RZ ;  /* 0x0000005006067810 */ /* 0x001fe40007ffe0ff */
[----:B---3--:R-:W-:Y:S01]  /*4130*/  IADD3.X R22, R21, R23, RZ, P1, !PT ;  /* 0x0000001715167210 */ /* 0x008fe20000ffe4ff */
[C---:B-1----:R-:W-:Y:S01]  /*4140*/  FFMA.FTZ R4, R5.reuse, R8, R4 ;  /* 0x0000000805047223 */ /* 0x042fe20000010004 */
[C---:B------:R-:W-:Y:S01]  /*4150*/  FFMA.FTZ R3, R5.reuse, R9, R3 ;  /* 0x0000000905037223 */ /* 0x040fe20000010003 */
[C---:B------:R-:W-:Y:S01]  /*4160*/  FFMA.FTZ R2, R5.reuse, R10, R2 ;  /* 0x0000000a05027223 */ /* 0x040fe20000010002 */
[----:B------:R-:W-:Y:S01]  /*4170*/  FFMA.FTZ R0, R5, R11, R0 ;  /* 0x0000000b05007223 */ /* 0x000fe20000010000 */
[----:B------:R-:W-:Y:S09]  /*4180*/  @!P2 BRA `(.L_x_705) ;  /* 0xfffffffc0064a947 */ /* 0x000ff2000383ffff */
.L_x_704:
[----:B--2---:R-:W-:-:S04]  /*4190*/  IADD3 R5, R13, -UR5, RZ ;  /* 0x800000050d057c10 */ /* 0x004fc8000fffe0ff */
[----:B------:R-:W-:-:S13]  /*41a0*/  ISETP.GT.AND P0, PT, R5, 0x1, PT ;  /* 0x000000010500780c */ /* 0x000fda0003f04270 */
[----:B------:R-:W-:Y:S05]  /*41b0*/  @!P0 BRA `(.L_x_706) ;  /* 0x0000000000608947 */ /* 0x000fea0003800000 */
[----:B------:R-:W-:Y:S01]  /*41c0*/  ISETP.GE.AND P0, PT, R16, R15, PT ;  /* 0x0000000f1000720c */ /* 0x000fe20003f06270 */
[----:B------:R-:W0:-:S12]  /*41d0*/  LDS R5, [R6] ;  /* 0x0000000006057984 */ /* 0x000e180000000800 */
[----:B------:R-:W-:Y:S02]  /*41e0*/  @!P0 MOV R24, R17 ;  /* 0x0000001100188202 */ /* 0x000fe40000000f00 */
[----:B------:R-:W-:-:S05]  /*41f0*/  @!P0 MOV R25, R22 ;  /* 0x0000001600198202 */ /* 0x000fca0000000f00 */
[----:B------:R1:W0:Y:S02]  /*4200*/  @!P0 LDG.E.128 R8, desc[UR8][R24.64] ;  /* 0x0000000818088981 */ /* 0x000224000c1e1d00 */
[----:B-1----:R-:W-:-:S04]  /*4210*/  IADD3 R24, P1, R20, R17, RZ ;  /* 0x0000001114187210 */ /* 0x002fc80007f3e0ff */
        /* <DEDUP_REMOVED lines=8> */
[----:B------:R-:W-:Y:S01]  /*42a0*/  PLOP3.LUT P4, PT, PT, PT, PT, 0x8, 0x0 ;  /* 0x000000000000781c */ /* 0x000fe20003f8e170 */
[----:B------:R0:W2:Y:S01]  /*42b0*/  LDS R5, [R6+0x14] ;  /* 0x0000140006057984 */ /* 0x0000a20000000800 */
[----:B------:R-:W-:Y:S01]  /*42c0*/  IADD3.X R22, R21, R25, RZ, P0, !PT ;  /* 0x0000001915167210 */ /* 0x000fe200007fe4ff */
[----:B------:R-:W-:Y:S01]  /*42d0*/  UIADD3 UR5, UR5, 0x1, URZ ;  /* 0x0000000105057890 */ /* 0x000fe2000fffe03f */
[----:B0-----:R-:W-:-:S04]  /*42e0*/  IADD3 R6, R6, 0x14, RZ ;  /* 0x0000001406067810 */ /* 0x001fc80007ffe0ff */
[----:B------:R-:W-:Y:S01]  /*42f0*/  IADD3 R6, R6, 0x14, RZ ;  /* 0x0000001406067810 */ /* 0x000fe20007ffe0ff */
[-C--:B--2---:R-:W-:Y:S01]  /*4300*/  FFMA.FTZ R4, R8, R5.reuse, R4 ;  /* 0x0000000508047223 */ /* 0x084fe20000010004 */
[-C--:B------:R-:W-:Y:S01]  /*4310*/  FFMA.FTZ R3, R9, R5.reuse, R3 ;  /* 0x0000000509037223 */ /* 0x080fe20000010003 */
[-C--:B------:R-:W-:Y:S01]  /*4320*/  FFMA.FTZ R2, R10, R5.reuse, R2 ;  /* 0x000000050a027223 */ /* 0x080fe20000010002 */
[----:B------:R-:W-:-:S07]  /*4330*/  FFMA.FTZ R0, R11, R5, R0 ;  /* 0x000000050b007223 */ /* 0x000fce0000010000 */
.L_x_706:
[----:B------:R-:W-:Y:S01]  /*4340*/  ISETP.GT.OR P4, PT, R13, UR5, P4 ;  /* 0x000000050d007c0c */ /* 0x000fe2000a784670 */
[----:B------:R-:W-:Y:S01]  /*4350*/  IMAD.MOV.U32 R23, RZ, RZ, R22 ;  /* 0x000000ffff177224 */ /* 0x000fe200078e0016 */
[----:B------:R-:W-:-:S11]  /*4360*/  MOV R22, R17 ;  /* 0x0000001100167202 */ /* 0x000fd60000000f00 */
[----:B------:R-:W-:Y:S05]  /*4370*/  @!P4 BRA `(.L_x_703) ;  /* 0x000000000028c947 */ /* 0x000fea0003800000 */
[----:B------:R-:W0:Y:S01]  /*4380*/  LDS R6, [R6] ;  /* 0x0000000006067984 */ /* 0x000e220000000800 */
[----:B------:R-:W-:Y:S01]  /*4390*/  ISETP.GE.AND P0, PT, R16, R15, PT ;  /* 0x0000000f1000720c */ /* 0x000fe20003f06270 */
[----:B------:R-:W-:-:S12]  /*43a0*/  BSSY B0, `(.L_x_707) ;  /* 0x0000003000007945 */ /* 0x000fd80003800000 */
[----:B------:R-:W-:Y:S05]  /*43b0*/  @P0 BRA `(.L_x_708) ;  /* 0x0000000000040947 */ /* 0x000fea0003800000 */
[----:B------:R1:W5:Y:S02]  /*43c0*/  LDG.E.128 R8, desc[UR8][R22.64] ;  /* 0x0000000816087981 */ /* 0x000364000c1e1d00 */
.L_x_708:
[----:B------:R-:W-:Y:S05]  /*43d0*/  BSYNC B0 ;  /* 0x0000000000007941 */ /* 0x000fea0003800000 */
.L_x_707:
[C---:B0----5:R-:W-:Y:S01]  /*43e0*/  FFMA.FTZ R4, R6.reuse, R8, R4 ;  /* 0x0000000806047223 */ /* 0x061fe20000010004 */
[C---:B------:R-:W-:Y:S01]  /*43f0*/  FFMA.FTZ R3, R6.reuse, R9, R3 ;  /* 0x0000000906037223 */ /* 0x040fe20000010003 */
[C---:B------:R-:W-:Y:S01]  /*4400*/  FFMA.FTZ R2, R6.reuse, R10, R2 ;  /* 0x0000000a06027223 */ /* 0x040fe20000010002 */
[----:B------:R-:W-:Y:S01]  /*4410*/  FFMA.FTZ R0, R6, R11, R0 ;  /* 0x0000000b06007223 */ /* 0x000fe20000010000 */
.L_x_703:
[----:B------:R-:W-:-:S04]  /*4420*/  IADD3 R16, R16, UR7, RZ ;  /* 0x0000000710107c10 */ /* 0x000fc8000fffe0ff */
[----:B------:R-:W-:-:S13]  /*4430*/  ISETP.GE.AND P0, PT, R16, R12, PT ;  /* 0x0000000c1000720c */ /* 0x000fda0003f06270 */
        /* <DEDUP_REMOVED lines=75> */
[----:B------:R-:W-:Y:S02]  /*48f0*/  LEA.HI.X R7, R18, UR5, R5, 0x1, P0 ;  /* 0x0000000512077c11 */ /* 0x000fe400080f0c05 */
[----:B------:R-:W-:-:S05]  /*4900*/  F2FP.F16.F32.PACK_AB R5, R0, R2 ;  /* 0x000000020005723e */ /* 0x000fca00000000ff */
[----:B------:R-:W-:Y:S01]  /*4910*/  STG.E.64 desc[UR8][R6.64], R4 ;  /* 0x0000000406007986 */ /* 0x000fe2000c101b08 */
[----:B------:R-:W-:Y:S05]  /*4920*/  EXIT ;  /* 0x000000000000794d */ /* 0x000fea0003800000 */
        .weak           $__internal_13_$__cuda_sm20_div_s64
        .type           $__internal_13_$__cuda_sm20_div_s64,@function
        .size           $__internal_13_$__cuda_sm20_div_s64,(.L_x_8325 - $__internal_13_$__cuda_sm20_div_s64)
$__internal_13_$__cuda_sm20_div_s64:
        /* <DEDUP_REMOVED lines=83> */
[----:B------:R-:W-:Y:S06]  /*4e60*/  RET.REL.NODEC R20 `(_ZN5flash32flash_fwd_splitkv_combine_kernelI23Flash_fwd_kernel_traitsILi128ELi64ELi128ELi4ELb0ELb0EN7cutlass6half_tE19Flash_kernel_traitsILi128ELi64ELi128ELi4ES3_EELi4ELi1ELb1EEEvNS_16Flash_fwd_paramsE) ;  /* 0xffffffb014647950 */ /* 0x000fec0003c3ffff */
.L_x_709:
        /* <DEDUP_REMOVED lines=9> */
.L_x_8325:


//--------------------- .text._ZN5flash24flash_fwd_splitkv_kernelI23Flash_fwd_kernel_traitsILi128ELi64ELi128ELi4ELb0ELb0EN7cutlass6half_tE19Flash_kernel_traitsILi128ELi64ELi128ELi4ES3_EELb1ELb0ELb0ELb0ELb0ELb0ELb0ELb0EEEvNS_16Flash_fwd_paramsE --------------------------
	.section	.text._ZN5flash24flash_fwd_splitkv_kernelI23Flash_fwd_kernel_traitsILi128ELi64ELi128ELi4ELb0ELb0EN7cutlass6half_tE19Flash_kernel_traitsILi128ELi64ELi128ELi4ES3_EELb1ELb0ELb0ELb0ELb0ELb0ELb0ELb0EEEvNS_16Flash_fwd_paramsE,"ax",@progbits
	.align	128
        .global         _ZN5flash24flash_fwd_splitkv_kernelI23Flash_fwd_kernel_traitsILi128ELi64ELi128ELi4ELb0ELb0EN7cutlass6half_tE19Flash_kernel_traitsILi128ELi64ELi128ELi4ES3_EELb1ELb0ELb0ELb0ELb0ELb0ELb0ELb0EEEvNS_16Flash_fwd_paramsE
        .type           _ZN5flash24flash_fwd_splitkv_kernelI23Flash_fwd_kernel_traitsILi128ELi64ELi128ELi4ELb0ELb0EN7cutlass6half_tE19Flash_kernel_traitsILi128ELi64ELi128ELi4ES3_EELb1ELb0ELb0ELb0ELb0ELb0ELb0ELb0EEEvNS_16Flash_fwd_paramsE,@function
        .size           _ZN5flash24flash_fwd_splitkv_kernelI23Flash_fwd_kernel_traitsILi128ELi64ELi128ELi4ELb0ELb0EN7cutlass6half_tE19Flash_kernel_traitsILi128ELi64ELi128ELi4ES3_EELb1ELb0ELb0ELb0ELb0ELb0ELb0ELb0EEEvNS_16Flash_fwd_paramsE,(.L_x_8362 - _ZN5flash24flash_fwd_splitkv_kernelI23Flash_fwd_kernel_traitsILi128ELi64ELi128ELi4ELb0ELb0EN7cutlass6half_tE19Flash_kernel_traitsILi128ELi64ELi128ELi4ES3_EELb1ELb0ELb0ELb0ELb0ELb0ELb0ELb0EEEvNS_16Flash_fwd_paramsE)
        .other          _ZN5flash24flash_fwd_splitkv_kernelI23Flash_fwd_kernel_traitsILi128ELi64ELi128ELi4ELb0ELb0EN7cutlass6half_tE19Flash_kernel_traitsILi128ELi64ELi128ELi4ES3_EELb1ELb0ELb0ELb0ELb0ELb0ELb0ELb0EEEvNS_16Flash_fwd_paramsE,@"STO_CUDA_ENTRY STV_DEFAULT"
_ZN5flash24flash_fwd_splitkv_kernelI23Flash_fwd_kernel_traitsILi128ELi64ELi128ELi4ELb0ELb0EN7cutlass6half_tE19Flash_kernel_traitsILi128ELi64ELi128ELi4ES3_EELb1ELb0ELb0ELb0ELb0ELb0ELb0ELb0EEEvNS_16Flash_fwd_paramsE:
.text._ZN5flash24flash_fwd_splitkv_kernelI23Flash_fwd_kernel_traitsILi128ELi64ELi128ELi4ELb0ELb0EN7cutlass6half_tE19Flash_kernel_traitsILi128ELi64ELi128ELi4ES3_EELb1ELb0ELb0ELb0ELb0ELb0ELb0ELb0EEEvNS_16Flash_fwd_paramsE:
[----:B------:R-:W-:Y:S08]  /*0000*/  LDC R1, c[0x0][0x28] ;  /* 0x00000a00ff017b82 */ /* 0x000ff00000000800 */
[----:B------:R-:W1:Y:S01]  /*0010*/  LDC.64 R4, c[0x0][0x2f0] ;  /* 0x0000bc00ff047b82 */ /* 0x000e620000000a00 */
[----:B------:R-:W2:Y:S01]  /*0020*/  S2R R11, SR_CTAID.Y ;  /* 0x00000000000b7919 */ /* 0x000ea20000002600 */
[----:B------:R-:W-:Y:S01]  /*0030*/  IMAD.MOV.U32 R218, RZ, RZ, -0x1 ;  /* 0xffffffffffda7424 */ /* 0x000fe200078e00ff */
[----:B------:R-:W-:-:S05]  /*0040*/  ULDC.64 UR12, c[0x0][0x208] ;  /* 0x00008200000c7ab9 */ /* 0x000fca0000000a00 */
[----:B------:R-:W3:Y:S08]  /*0050*/  LDC.64 R2, c[0x0][0x300] ;  /* 0x0000c000ff027b82 */ /* 0x000ef00000000a00 */
[----:B------:R-:W2:Y:S01]  /*0060*/  LDC.64 R6, c[0x0][0x2f0] ;  /* 0x0000bc00ff067b82 */ /* 0x000ea20000000a00 */
[----:B-1----:R-:W-:-:S07]  /*0070*/  ISETP.NE.U32.AND P2, PT, R4, RZ, PT ;  /* 0x000000ff0400720c */ /* 0x002fce0003f45070 */
[----:B------:R-:W1:Y:S01]  /*0080*/  LDC.U8 R0, c[0x0][0x3c2] ;  /* 0x0000f080ff007b82 */ /* 0x000e620000000000 */
[----:B------:R-:W-:Y:S02]  /*0090*/  ISETP.NE.AND.EX P2, PT, R5, RZ, PT, P2 ;  /* 0x000000ff0500720c */ /* 0x000fe40003f45320 */
[----:B---3--:R-:W-:-:S04]  /*00a0*/  ISETP.NE.U32.AND P1, PT, R2, RZ, PT ;  /* 0x000000ff0200720c */ /* 0x008fc80003f25070 */
[----:B------:R-:W-:Y:S01]  /*00b0*/  ISETP.NE.AND.EX P1, PT, R3, RZ, PT, P1 ;  /* 0x000000ff0300720c */ /* 0x000fe20003f25310 */
[----:B------:R-:W-:Y:S01]  /*00c0*/  IMAD.MOV.U32 R10, RZ, RZ, RZ ;  /* 0x000000ffff0a7224 */ /* 0x000fe200078e00ff */
[----:B------:R-:W3:Y:S01]  /*00d0*/  LDC.64 R2, c[0x0][0x2f8] ;  /* 0x0000be00ff027b82 */ /* 0x000ee20000000a00 */
[----:B--2---:R-:W-:-:S05]  /*00e0*/  IMAD.WIDE R8, R11, 0x4, R6 ;  /* 0x000000040b087825 */ /* 0x004fca00078e0206 */
[----:B------:R-:W2:Y:S02]  /*00f0*/  @P2 LDG.E R218, desc[UR12][R8.64] ;  /* 0x0000000c08da2981 */ /* 0x000ea4000c1e1900 */
[----:B------:R-:W4:Y:S02]  /*0100*/  LDC.64 R6, c[0x0][0x2f8] ;  /* 0x0000be00ff067b82 */ /* 0x000f240000000a00 */
[----:B------:R-:W2:Y:S06]  /*0110*/  @P2 LDG.E R221, desc[UR12][R8.64+0x4] ;  /* 0x0000040c08dd2981 */ /* 0x000eac000c1e1900 */
[----:B------:R-:W1:Y:S02]  /*0120*/  @P1 LDC.64 R4, c[0x0][0x300] ;  /* 0x0000c000ff041b82 */ /* 0x000e640000000a00 */
[----:B-1----:R-:W-:-:S05]  /*0130*/  @P1 IMAD.WIDE R4, R11, 0x4, R4 ;  /* 0x000000040b041825 */ /* 0x002fca00078e0204 */
[----:B------:R1:W5:Y:S01]  /*0140*/  @P1 LDG.E R10, desc[UR12][R4.64] ;  /* 0x0000000c040a1981 */ /* 0x000362000c1e1900 */
[----:B------:R-:W-:Y:S02]  /*0150*/  ISETP.NE.AND P3, PT, R0, RZ, PT ;  /* 0x000000ff0000720c */ /* 0x000fe40003f65270 */
[----:B---3--:R-:W-:-:S04]  /*0160*/  ISETP.EQ.U32.AND P0, PT, R2, RZ, PT ;  /* 0x000000ff0200720c */ /* 0x008fc80003f02070 */
[----:B------:R-:W-:Y:S01]  /*0170*/  ISETP.EQ.OR.EX P0, PT, R3, RZ, !P3, P0 ;  /* 0x000000ff0300720c */ /* 0x000fe20005f02700 */
[----:B------:R-:W-:Y:S02]  /*0180*/  IMAD.MOV.U32 R13, RZ, RZ, -0x1 ;  /* 0xffffffffff0d7424 */ /* 0x000fe400078e00ff */
[----:B----4-:R-:W-:Y:S01]  /*0190*/  IMAD.WIDE R6, R11, 0x4, R6 ;  /* 0x000000040b067825 */ /* 0x010fe200078e0206 */
[----:B------:R-:W3:Y:S01]  /*01a0*/  S2R R31, SR_CTAID.X ;  /* 0x00000000001f7919 */ /* 0x000ee20000002500 */
[----:B------:R-:W4:Y:S08]  /*01b0*/  S2R R20, SR_CTAID.Z ;  /* 0x0000000000147919 */ /* 0x000f300000002700 */
[----:B------:R1:W5:Y:S01]  /*01c0*/  @!P0 LDG.E R13, desc[UR12][R6.64] ;  /* 0x0000000c060d8981 */ /* 0x000362000c1e1900 */
[----:B------:R-:W-:-:S04]  /*01d0*/  ISETP.NE.U32.AND P0, PT, R2, RZ, PT ;  /* 0x000000ff0200720c */ /* 0x000fc80003f05070 */
[----:B------:R-:W-:Y:S01]  /*01e0*/  ISETP.NE.AND.EX P0, PT, R3, RZ, PT, P0 ;  /* 0x000000ff0300720c */ /* 0x000fe20003f05300 */
[----:B--2---:R-:W-:-:S06]  /*01f0*/  @P2 IMAD.IADD R221, R221, 0x1, -R218 ;  /* 0x00000001dddd2824 */ /* 0x004fcc00078e0ada */
[----:B------:R-:W2:Y:S06]  /*0200*/  @!P2 LDC R221, c[0x0][0x2c4] ;  /* 0x0000b100ffddab82 */ /* 0x000eac0000000800 */
[----:B-1-34-:R-:W-:Y:S05]  /*0210*/  @!P0 BRA `(.L_x_710) ;  /* 0x0000000000108947 */ /* 0x01afea0003800000 */
[----:B------:R-:W3:Y:S02]  /*0220*/  @P3 LDG.E R0, desc[UR12][R6.64+0x4] ;  /* 0x0000040c06003981 */ /* 0x000ee4000c1e1900 */
[----:B---3-5:R-:W-:-:S06]  /*0230*/  @P3 IADD3 R5, R0, -R13, RZ ;  /* 0x8000000d00053210 */ /* 0x028fcc0007ffe0ff */
[----:B------:R3:W5:Y:S01]  /*0240*/  @!P3 LDG.E R5, desc[UR12][R6.64] ;  /* 0x0000000c0605b981 */ /* 0x000762000c1e1900 */
[----:B------:R-:W-:Y:S05]  /*0250*/  BRA `(.L_x_711) ;  /* 0x0000000000047947 */ /* 0x000fea0003800000 */
.L_x_710:
[----:B------:R-:W1:Y:S02]  /*0260*/  LDC R5, c[0x0][0x2c8] ;  /* 0x0000b200ff057b82 */ /* 0x000e640000000800 */
.L_x_711:
[----:B------:R-:W4:Y:S02]  /*0270*/  LDC.64 R2, c[0x0][0x308] ;  /* 0x0000c200ff027b82 */ /* 0x000f240000000a00 */
[----:B----4-:R-:W-:-:S04]  /*0280*/  ISETP.NE.U32.AND P1, PT, R2, RZ, PT ;  /* 0x000000ff0200720c */ /* 0x010fc80003f25070 */
[----:B------:R-:W-:-:S13]  /*0290*/  ISETP.NE.AND.EX P1, PT, R3, RZ, PT, P1 ;  /* 0x000000ff0300720c */ /* 0x000fda0003f25310 */
[----:B------:R-:W3:Y:S01]  /*02a0*/  @P1 LDC.64 R2, c[0x0][0x308] ;  /* 0x0000c200ff021b82 */ /* 0x000ee20000000a00 */
[----:B------:R-:W-:-:S07]  /*02b0*/  IMAD.SHL.U32 R134, R31, 0x40, RZ ;  /* 0x000000401f867824 */ /* 0x000fce00078e00ff */
[----:B------:R-:W4:Y:S01]  /*02c0*/  @!P1 LDC R0, c[0x0][0x2cc] ;  /* 0x0000b300ff009b82 */ /* 0x000f220000000800 */
[----:B---3--:R-:W-:-:S07]  /*02d0*/  @P1 IMAD.WIDE R6, R11, 0x4, R2 ;  /* 0x000000040b061825 */ /* 0x008fce00078e0202 */
[----:B------:R-:W3:Y:S01]  /*02e0*/  @!P1 LDC.64 R2, c[0x0][0x318] ;  /* 0x0000c600ff029b82 */ /* 0x000ee20000000a00 */
[----:B------:R1:W5:Y:S01]  /*02f0*/  @P1 LDG.E R7, desc[UR12][R6.64] ;  /* 0x0000000c06071981 */ /* 0x000362000c1e1900 */
[----:B--2---:R-:W-:-:S13]  /*0300*/  ISETP.GT.AND P0, PT, R221, R134, PT ;  /* 0x00000086dd00720c */ /* 0x004fda0003f04270 */
[----:B----4-:R-:W-:Y:S05]  /*0310*/  @!P0 EXIT ;  /* 0x000000000000894d */ /* 0x010fea0003800000 */
[----:B------:R-:W2:Y:S01]  /*0320*/  LDC R131, c[0x0][0x398] ;  /* 0x0000e600ff837b82 */ /* 0x000ea20000000800 */
[----:B---3--:R-:W-:Y:S01]  /*0330*/  @!P1 ISETP.NE.U32.AND P0, PT, R2, RZ, PT ;  /* 0x000000ff0200920c */ /* 0x008fe20003f05070 */
[----:B-1---5:R-:W-:Y:S01]  /*0340*/  @P1 IMAD.IADD R6, R7, 0x1, -R10 ;  /* 0x0000000107061824 */ /* 0x022fe200078e0a0a */
[----:B------:R-:W-:Y:S01]  /*0350*/  ULDC UR5, c[0x0][0x2c8] ;  /* 0x0000b20000057ab9 */ /* 0x000fe20000000800 */
[----:B------:R-:W1:Y:S01]  /*0360*/  S2R R128, SR_TID.X ;  /* 0x0000000000807919 */ /* 0x000e620000002100 */
[----:B------:R-:W-:Y:S01]  /*0370*/  @!P1 ISETP.NE.AND.EX P0, PT, R3, RZ, PT, P0 ;  /* 0x000000ff0300920c */ /* 0x000fe20003f05300 */
[----:B------:R-:W-:Y:S01]  /*0380*/  UIADD3 UR5, UR5, 0x7f, URZ ;  /* 0x0000007f05057890 */ /* 0x000fe2000fffe03f */
[----:B------:R-:W-:Y:S02]  /*0390*/  IADD3 R3, -R221, 0xbf, R134 ;  /* 0x000000bfdd037810 */ /* 0x000fe40007ffe186 */
[----:B------:R-:W-:Y:S01]  /*03a0*/  @!P1 SEL R0, R0, RZ, P0 ;  /* 0x000000ff00009207 */ /* 0x000fe20000000000 */
[----:B------:R-:W-:-:S03]  /*03b0*/  USHF.R.S32.HI UR4, URZ, 0x1f, UR5 ;  /* 0x0000001f3f047899 */ /* 0x000fc60008011405 */
[----:B------:R-:W-:Y:S01]  /*03c0*/  @!P1 IADD3 R6, R0, R5, -R10 ;  /* 0x0000000500069210 */ /* 0x000fe20007ffe80a */
[----:B------:R-:W-:-:S04]  /*03d0*/  ULEA.HI UR4, UR4, UR5, URZ, 0x7 ;  /* 0x0000000504047291 */ /* 0x000fc8000f8f383f */
[----:B------:R-:W-:Y:S01]  /*03e0*/  VIADD R5, R6, 0x7f ;  /* 0x0000007f06057836 */ /* 0x000fe20000000000 */
[----:B------:R-:W-:-:S04]  /*03f0*/  USHF.R.S32.HI UR4, URZ, 0x7, UR4 ;  /* 0x000000073f047899 */ /* 0x000fc80008011404 */
[----:B------:R-:W-:Y:S02]  /*0400*/  SHF.R.S32.HI R2, RZ, 0x1f, R5 ;  /* 0x0000001fff027819 */ /* 0x000fe40000011405 */
[----:B--2---:R-:W-:Y:S02]  /*0410*/  IADD3 R3, R3, R131, R6 ;  /* 0x0000008303037210 */ /* 0x004fe40007ffe006 */
[----:B------:R-:W-:Y:S02]  /*0420*/  LEA.HI R2, R2, R5, RZ, 0x7 ;  /* 0x0000000502027211 */ /* 0x000fe400078f38ff */
[----:B------:R-:W-:Y:S02]  /*0430*/  SHF.R.S32.HI R0, RZ, 0x1f, R3 ;  /* 0x0000001fff007819 */ /* 0x000fe40000011403 */
[----:B------:R-:W-:Y:S02]  /*0440*/  SHF.R.S32.HI R2, RZ, 0x7, R2 ;  /* 0x00000007ff027819 */ /* 0x000fe40000011402 */
[----:B------:R-:W-:-:S04]  /*0450*/  LEA.HI R0, R0, R3, RZ, 0x7 ;  /* 0x0000000300007211 */ /* 0x000fc800078f38ff */
[----:B------:R-:W-:-:S04]  /*0460*/  SHF.R.S32.HI R3, RZ, 0x7, R0 ;  /* 0x00000007ff037819 */ /* 0x000fc80000011400 */
[----:B------:R-:W-:-:S04]  /*0470*/  VIMNMX3 R196, R2, UR4, R3, PT ;  /* 0x0000000402c47c0f */ /* 0x000fc8000b800103 */
[----:B------:R-:W-:-:S13]  /*0480*/  ISETP.GT.AND P0, PT, R196, RZ, PT ;  /* 0x000000ffc400720c */ /* 0x000fda0003f04270 */
[----:B-1----:R-:W-:Y:S05]  /*0490*/  @P0 BRA `(.L_x_712) ;  /* 0x0000000800200947 */ /* 0x002fea0003800000 */
[----:B------:R-:W-:Y:S01]  /*04a0*/  ISETP.NE.AND P0, PT, R218, -0x1, PT ;  /* 0xffffffffda00780c */ /* 0x000fe20003f05270 */
[----:B------:R-:W1:Y:S01]  /*04b0*/  LDC.64 R4, c[0x0][0x298] ;  /* 0x0000a600ff047b82 */ /* 0x000e620000000a00 */
[----:B------:R-:W-:Y:S01]  /*04c0*/  SHF.R.S32.HI R7, RZ, 0x1f, R128 ;  /* 0x0000001fff077819 */ /* 0x000fe20000011480 */
[----:B------:R-:W-:Y:S01]  /*04d0*/  ULDC.64 UR4, c[0x0][0x2a0] ;  /* 0x0000a80000047ab9 */ /* 0x000fe20000000a00 */
[----:B------:R-:W-:Y:S01]  /*04e0*/  IADD3 R221, -R134, R221, RZ ;  /* 0x000000dd86dd7210 */ /* 0x000fe20007ffe1ff */
[----:B------:R-:W-:Y:S01]  /*04f0*/  ULDC UR6, c[0x0][0x270] ;  /* 0x00009c0000067ab9 */ /* 0x000fe20000000800 */
[----:B------:R-:W-:Y:S01]  /*0500*/  LEA.HI R0, R7, R128, RZ, 0x3 ;  /* 0x0000008007007211 */ /* 0x000fe200078f18ff */
[----:B------:R-:W-:Y:S03]  /*0510*/  BSSY B0, `(.L_x_713) ;  /* 0x0000034000007945 */ /* 0x000fe60003800000 */
[----:B------:R-:W-:-:S02]  /*0520*/  LOP3.LUT R7, R0, 0xfffffff8, RZ, 0xc0, !PT ;  /* 0xfffffff800077812 */ /* 0x000fc400078ec0ff */
[----:B------:R-:W-:Y:S01]  /*0530*/  SHF.R.S32.HI R0, RZ, 0x3, R0 ;  /* 0x00000003ff007819 */ /* 0x000fe20000011400 */
[----:B------:R-:W2:Y:S01]  /*0540*/  @!P0 LDC.64 R2, c[0x0][0x290] ;  /* 0x0000a400ff028b82 */ /* 0x000ea20000000a00 */
[----:B------:R-:W-:Y:S01]  /*0550*/  @!P0 SHF.R.S32.HI R9, RZ, 0x1f, R11 ;  /* 0x0000001fff098819 */ /* 0x000fe2000001140b */
[----:B------:R-:W-:Y:S01]  /*0560*/  IMAD.IADD R128, R128, 0x1, -R7 ;  /* 0x0000000180807824 */ /* 0x000fe200078e0a07 */
[----:B------:R-:W-:Y:S01]  /*0570*/  SHF.R.S32.HI R7, RZ, 0x1f, R134 ;  /* 0x0000001fff077819 */ /* 0x000fe20000011486 */
[C---:B------:R-:W-:Y:S01]  /*0580*/  VIADD R10, R0.reuse, 0x10 ;  /* 0x00000010000a7836 */ /* 0x040fe20000000000 */
[-C--:B------:R-:W-:Y:S02]  /*0590*/  ISETP.GE.AND P2, PT, R0, R221.reuse, PT ;  /* 0x000000dd0000720c */ /* 0x080fe40003f46270 */
[----:B------:R-:W-:Y:S02]  /*05a0*/  ISETP.NE.AND P6, PT, R128, RZ, PT ;  /* 0x000000ff8000720c */ /* 0x000fe40003fc5270 */
[----:B------:R-:W-:-:S02]  /*05b0*/  ISETP.GE.AND P1, PT, R10, R221, PT ;  /* 0x000000dd0a00720c */ /* 0x000fc40003f26270 */
[----:B------:R-:W-:Y:S01]  /*05c0*/  ISETP.GE.OR P4, PT, R10, R221, P6 ;  /* 0x000000dd0a00720c */ /* 0x000fe20003786670 */
[-C--:B--2---:R-:W-:Y:S02]  /*05d0*/  @!P0 IMAD R6, R9, R2.reuse, RZ ;  /* 0x0000000209068224 */ /* 0x084fe400078e02ff */
[----:B------:R-:W-:-:S04]  /*05e0*/  @!P0 IMAD.WIDE.U32 R12, R11, R2, RZ ;  /* 0x000000020b0c8225 */ /* 0x000fc800078e00ff */
[----:B------:R-:W-:Y:S02]  /*05f0*/  IMAD.SHL.U32 R2, R128, 0x8, RZ ;  /* 0x0000000880027824 */ /* 0x000fe400078e00ff */
[----:B-1----:R-:W-:Y:S01]  /*0600*/  @P0 IMAD.WIDE.U32 R8, R218, R4, RZ ;  /* 0x00000004da080225 */ /* 0x002fe200078e00ff */
[----:B------:R-:W-:-:S03]  /*0610*/  @!P0 MOV R8, R12 ;  /* 0x0000000c00088202 */ /* 0x000fc60000000f00 */
[----:B------:R-:W-:Y:S01]  /*0620*/  @!P0 IMAD R6, R11, R3, R6 ;  /* 0x000000030b068224 */ /* 0x000fe200078e0206 */
[----:B------:R-:W-:Y:S01]  /*0630*/  SHF.R.S32.HI R3, RZ, 0x1f, R2 ;  /* 0x0000001fff037819 */ /* 0x000fe20000011402 */
[----:B------:R-:W-:Y:S02]  /*0640*/  @P0 IMAD R218, R218, R5, R9 ;  /* 0x00000005dada0224 */ /* 0x000fe400078e0209 */
[----:B------:R-:W-:Y:S02]  /*0650*/  @!P0 IMAD.IADD R218, R13, 0x1, R6 ;  /* 0x000000010dda8824 */ /* 0x000fe400078e0206 */
[-C--:B------:R-:W-:Y:S01]  /*0660*/  IMAD R6, R7, R4.reuse, RZ ;  /* 0x0000000407067224 */ /* 0x080fe200078e02ff */
[----:B------:R-:W-:Y:S01]  /*0670*/  SHF.R.S32.HI R7, RZ, 0x1f, R20 ;  /* 0x0000001fff077819 */ /* 0x000fe20000011414 */
[----:B------:R-:W-:-:S04]  /*0680*/  IMAD.WIDE.U32 R12, R134, R4, R2 ;  /* 0x00000004860c7225 */ /* 0x000fc800078e0002 */
[----:B------:R-:W-:Y:S01]  /*0690*/  IMAD R9, R134, R5, R6 ;  /* 0x0000000586097224 */ /* 0x000fe200078e0206 */
[----:B------:R-:W-:Y:S01]  /*06a0*/  IADD3 R8, P0, R8, R12, RZ ;  /* 0x0000000c08087210 */ /* 0x000fe20007f1e0ff */
[----:B------:R-:W-:Y:S01]  /*06b0*/  IMAD R7, R7, UR4, RZ ;  /* 0x0000000407077c24 */ /* 0x000fe2000f8e02ff */
[----:B------:R-:W-:Y:S01]  /*06c0*/  IADD3 R6, R0, 0x20, RZ ;  /* 0x0000002000067810 */ /* 0x000fe20007ffe0ff */
[----:B------:R-:W-:Y:S01]  /*06d0*/  IMAD R11, R11, UR6, R20 ;  /* 0x000000060b0b7c24 */ /* 0x000fe2000f8e0214 */
[----:B------:R-:W-:Y:S01]  /*06e0*/  IADD3.X R9, R218, R13, R9, P0, !PT ;  /* 0x0000000dda097210 */ /* 0x000fe200007fe409 */
[----:B------:R-:W-:Y:S01]  /*06f0*/  IMAD R15, R20, UR5, R7 ;  /* 0x00000005140f7c24 */ /* 0x000fe2000f8e0207 */
[----:B------:R-:W-:Y:S01]  /*0700*/  ISETP.GE.AND P0, PT, R6, R221, PT ;  /* 0x000000dd0600720c */ /* 0x000fe20003f06270 */
[----:B------:R-:W-:Y:S01]  /*0710*/  IMAD.WIDE.U32 R20, R20, UR4, R8 ;  /* 0x0000000414147c25 */ /* 0x000fe2000f8e0008 */
[----:B------:R-:W-:Y:S01]  /*0720*/  ULDC UR4, c[0x0][0x2c4] ;  /* 0x0000b10000047ab9 */ /* 0x000fe20000000800 */
[----:B------:R-:W-:-:S02]  /*0730*/  SHF.R.S32.HI R9, RZ, 0x1f, R0 ;  /* 0x0000001fff097819 */ /* 0x000fc40000011400 */
[----:B------:R-:W-:Y:S01]  /*0740*/  IMAD R134, R11, UR4, R134 ;  /* 0x000000040b867c24 */ /* 0x000fe2000f8e0286 */
[----:B------:R-:W-:Y:S01]  /*0750*/  IADD3 R15, R21, R15, RZ ;  /* 0x0000000f150f7210 */ /* 0x000fe20007ffe0ff */
[----:B------:R-:W-:Y:S01]  /*0760*/  VIADD R11, R2, 0x40 ;  /* 0x00000040020b7836 */ /* 0x000fe20000000000 */
[----:B------:R-:W-:Y:S06]  /*0770*/  @P2 BRA `(.L_x_714) ;  /* 0x0000000000342947 */ /* 0x000fec0003800000 */
[-C--:B------:R-:W-:Y:S01]  /*0780*/  IMAD R7, R9, R4.reuse, RZ ;  /* 0x0000000409077224 */ /* 0x080fe200078e02ff */
[----:B------:R-:W-:Y:S01]  /*0790*/  ULDC UR6, c[0x0][0x2d0] ;  /* 0x0000b40000067ab9 */ /* 0x000fe20000000800 */
[----:B------:R-:W-:Y:S01]  /*07a0*/  IMAD.MOV.U32 R14, RZ, RZ, R20 ;  /* 0x000000ffff0e7224 */ /* 0x000fe200078e0014 */
[----:B------:R-:W-:Y:S01]  /*07b0*/  ISETP.GE.AND P5, PT, R2, UR6, PT ;  /* 0x0000000602007c0c */ /* 0x000fe2000bfa6270 */
[C---:B------:R-:W-:Y:S01]  /*07c0*/  IMAD R7, R0.reuse, R5, R7 ;  /* 0x0000000500077224 */ /* 0x040fe200078e0207 */
[----:B------:R-:W-:Y:S01]  /*07d0*/  ISETP.GE.AND P3, PT, R11, UR6, PT ;  /* 0x000000060b007c0c */ /* 0x000fe2000bf66270 */
[----:B------:R-:W-:Y:S01]  /*07e0*/  IMAD.WIDE.U32 R12, R0, R4, R14 ;  /* 0x00000004000c7225 */ /* 0x000fe200078e000e */
[----:B------:R-:W-:-:S04]  /*07f0*/  ULDC.64 UR4, c[0x0][0x280] ;  /* 0x0000a00000047ab9 */ /* 0x000fc80000000a00 */
[----:B------:R-:W-:Y:S02]  /*0800*/  IADD3 R7, R13, R7, RZ ;  /* 0x000000070d077210 */ /* 0x000fe40007ffe0ff */
[----:B------:R-:W-:-:S04]  /*0810*/  LEA R16, P2, R12, UR4, 0x1 ;  /* 0x000000040c107c11 */ /* 0x000fc8000f8408ff */
[----:B------:R-:W-:-:S05]  /*0820*/  LEA.HI.X R17, R12, UR5, R7, 0x1, P2 ;  /* 0x000000050c117c11 */ /* 0x000fca00090f0c07 */
[----:B------:R1:W-:Y:S04]  /*0830*/  @!P5 STG.E.128 desc[UR12][R16.64], RZ ;  /* 0x000000ff1000d986 */ /* 0x0003e8000c101d0c */
[----:B------:R1:W-:Y:S02]  /*0840*/  @!P3 STG.E.128 desc[UR12][R16.64+0x80], RZ ;  /* 0x000080ff1000b986 */ /* 0x0003e4000c101d0c */
.L_x_714:
[----:B------:R-:W-:Y:S05]  /*0850*/  BSYNC B0 ;  /* 0x0000000000007941 */ /* 0x000fea0003800000 */
.L_x_713:
[----:B------:R-:W-:Y:S01]  /*0860*/  BSSY B0, `(.L_x_715) ;  /* 0x0000013000007945 */ /* 0x000fe20003800000 */
[----:B------:R-:W-:-:S03]  /*0870*/  ISETP.GE.OR P3, PT, R6, R221, P6 ;  /* 0x000000dd0600720c */ /* 0x000fc60003766670 */
[----:B------:R-:W-:Y:S10]  /*0880*/  @P1 BRA `(.L_x_716) ;  /* 0x0000000000401947 */ /* 0x000ff40003800000 */
[----:B------:R-:W-:Y:S01]  /*0890*/  IADD3 R7, P1, R0, 0x10, RZ ;  /* 0x0000001000077810 */ /* 0x000fe20007f3e0ff */
[----:B------:R-:W-:Y:S01]  /*08a0*/  IMAD.MOV.U32 R12, RZ, RZ, R20 ;  /* 0x000000ffff0c7224 */ /* 0x000fe200078e0014 */
[----:B------:R-:W-:Y:S01]  /*08b0*/  ULDC UR6, c[0x0][0x2d0] ;  /* 0x0000b40000067ab9 */ /* 0x000fe20000000800 */
[----:B------:R-:W-:Y:S01]  /*08c0*/  ULDC.64 UR4, c[0x0][0x280] ;  /* 0x0000a00000047ab9 */ /* 0x000fe20000000a00 */
[----:B------:R-:W-:Y:S01]  /*08d0*/  ISETP.GE.AND P2, PT, R2, UR6, PT ;  /* 0x0000000602007c0c */ /* 0x000fe2000bf46270 */
[----:B------:R-:W-:Y:S01]  /*08e0*/  IMAD.X R13, RZ, RZ, R9, P1 ;  /* 0x000000ffff0d7224 */ /* 0x000fe200008e0609 */
[----:B------:R-:W-:-:S03]  /*08f0*/  ISETP.GE.AND P1, PT, R11, UR6, PT ;  /* 0x000000060b007c0c */ /* 0x000fc6000bf26270 */
[----:B------:R-:W-:Y:S01]  /*0900*/  IMAD R6, R13, R4, RZ ;  /* 0x000000040d067224 */ /* 0x000fe200078e02ff */
[----:B------:R-:W-:-:S03]  /*0910*/  MOV R13, R15 ;  /* 0x0000000f000d7202 */ /* 0x000fc60000000f00 */
[C---:B------:R-:W-:Y:S02]  /*0920*/  IMAD R6, R7.reuse, R5, R6 ;  /* 0x0000000507067224 */ /* 0x040fe400078e0206 */
[----:B------:R-:W-:-:S04]  /*0930*/  IMAD.WIDE.U32 R12, R7, R4, R12 ;  /* 0x00000004070c7225 */ /* 0x000fc800078e000c */
[----:B------:R-:W-:Y:S01]  /*0940*/  IMAD.IADD R6, R13, 0x1, R6 ;  /* 0x000000010d067824 */ /* 0x000fe200078e0206 */
[----:B-1----:R-:W-:-:S04]  /*0950*/  LEA R16, P5, R12, UR4, 0x1 ;  /* 0x000000040c107c11 */ /* 0x002fc8000f8a08ff */
[----:B------:R-:W-:-:S05]  /*0960*/  LEA.HI.X R17, R12, UR5, R6, 0x1, P5 ;  /* 0x000000050c117c11 */ /* 0x000fca000a8f0c06 */
[----:B------:R2:W-:Y:S04]  /*0970*/  @!P2 STG.E.128 desc[UR12][R16.64], RZ ;  /* 0x000000ff1000a986 */ /* 0x0005e8000c101d0c */
[----:B------:R2:W-:Y:S02]  /*0980*/  @!P1 STG.E.128 desc[UR12][R16.64+0x80], RZ ;  /* 0x000080ff10009986 */ /* 0x0005e4000c101d0c */
.L_x_716:
[----:B------:R-:W-:Y:S05]  /*0990*/  BSYNC B0 ;  /* 0x0000000000007941 */ /* 0x000fea0003800000 */
.L_x_715:
[----:B------:R-:W-:Y:S01]  /*09a0*/  BSSY B0, `(.L_x_717) ;  /* 0x0000014000007945 */ /* 0x000fe20003800000 */
[----:B------:R-:W-:Y:S02]  /*09b0*/  IADD3 R8, P2, R134, R0, RZ ;  /* 0x0000000086087210 */ /* 0x000fe40007f5e0ff */
[----:B------:R-:W-:Y:S01]  /*09c0*/  IADD3 R10, R0, 0x30, RZ ;  /* 0x00000030000a7810 */ /* 0x000fe20007ffe0ff */
[----:B------:R-:W-:Y:S05]  /*09d0*/  @P0 BRA `(.L_x_718) ;  /* 0x0000000000400947 */ /* 0x000fea0003800000 */
        /* <DEDUP_REMOVED lines=12> */
[----:B-12---:R-:W-:-:S04]  /*0aa0*/  LEA R16, P5, R12, UR4, 0x1 ;  /* 0x000000040c107c11 */ /* 0x006fc8000f8a08ff */
[----:B------:R-:W-:-:S05]  /*0ab0*/  LEA.HI.X R17, R12, UR5, R7, 0x1, P5 ;  /* 0x000000050c117c11 */ /* 0x000fca000a8f0c07 */
[----:B------:R3:W-:Y:S04]  /*0ac0*/  @!P1 STG.E.128 desc[UR12][R16.64], RZ ;  /* 0x000000ff10009986 */ /* 0x0007e8000c101d0c */
[----:B------:R3:W-:Y:S02]  /*0ad0*/  @!P0 STG.E.128 desc[UR12][R16.64+0x80], RZ ;  /* 0x000080ff10008986 */ /* 0x0007e4000c101d0c */
.L_x_718:
[----:B------:R-:W-:Y:S05]  /*0ae0*/  BSYNC B0 ;  /* 0x0000000000007941 */ /* 0x000fea0003800000 */
.L_x_717:
[-C--:B------:R-:W-:Y:S01]  /*0af0*/  ISETP.GE.AND P0, PT, R10, R221.reuse, PT ;  /* 0x000000dd0a00720c */ /* 0x080fe20003f06270 */
[----:B------:R-:W-:Y:S01]  /*0b00*/  BSSY B0, `(.L_x_719) ;  /* 0x0000012000007945 */ /* 0x000fe20003800000 */
[----:B------:R-:W-:-:S11]  /*0b10*/  ISETP.GE.OR P5, PT, R0, R221, P6 ;  /* 0x000000dd0000720c */ /* 0x000fd600037a6670 */
[----:B------:R-:W-:Y:S05]  /*0b20*/  @P0 BRA `(.L_x_720) ;  /* 0x00000000003c0947 */ /* 0x000fea0003800000 */
[----:B------:R-:W-:Y:S01]  /*0b30*/  IADD3 R3, P0, R0, 0x30, RZ ;  /* 0x0000003000037810 */ /* 0x000fe20007f1e0ff */
[----:B------:R-:W-:Y:S01]  /*0b40*/  ULDC.64 UR4, c[0x0][0x280] ;  /* 0x0000a00000047ab9 */ /* 0x000fe20000000a00 */
[----:B------:R-:W-:-:S03]  /*0b50*/  MOV R14, R20 ;  /* 0x00000014000e7202 */ /* 0x000fc60000000f00 */
[----:B------:R-:W-:Y:S02]  /*0b60*/  IMAD.X R7, RZ, RZ, R9, P0 ;  /* 0x000000ffff077224 */ /* 0x000fe400000e0609 */
[----:B------:R-:W-:-:S04]  /*0b70*/  IMAD.WIDE.U32 R14, R3, R4, R14 ;  /* 0x00000004030e7225 */ /* 0x000fc800078e000e */
[----:B------:R-:W-:Y:S01]  /*0b80*/  IMAD R0, R7, R4, RZ ;  /* 0x0000000407007224 */ /* 0x000fe200078e02ff */
[----:B------:R-:W-:Y:S01]  /*0b90*/  LEA R4, P0, R14, UR4, 0x1 ;  /* 0x000000040e047c11 */ /* 0x000fe2000f8008ff */
[----:B------:R-:W-:Y:S02]  /*0ba0*/  ULDC UR4, c[0x0][0x2d0] ;  /* 0x0000b40000047ab9 */ /* 0x000fe40000000800 */
[----:B------:R-:W-:Y:S01]  /*0bb0*/  IMAD R3, R3, R5, R0 ;  /* 0x0000000503037224 */ /* 0x000fe200078e0200 */
[----:B------:R-:W-:-:S03]  /*0bc0*/  ISETP.GE.AND P1, PT, R2, UR4, PT ;  /* 0x0000000402007c0c */ /* 0x000fc6000bf26270 */
[----:B------:R-:W-:-:S05]  /*0bd0*/  IMAD.IADD R3, R15, 0x1, R3 ;  /* 0x000000010f037824 */ /* 0x000fca00078e0203 */
[----:B------:R-:W-:Y:S02]  /*0be0*/  LEA.HI.X R5, R14, UR5, R3, 0x1, P0 ;  /* 0x000000050e057c11 */ /* 0x000fe400080f0c03 */
[----:B------:R-:W-:-:S03]  /*0bf0*/  ISETP.GE.AND P0, PT, R11, UR4, PT ;  /* 0x000000040b007c0c */ /* 0x000fc6000bf06270 */
[----:B------:R4:W-:Y:S10]  /*0c00*/  @!P1 STG.E.128 desc[UR12][R4.64], RZ ;  /* 0x000000ff04009986 */ /* 0x0009f4000c101d0c */
[----:B------:R4:W-:Y:S02]  /*0c10*/  @!P0 STG.E.128 desc[UR12][R4.64+0x80], RZ ;  /* 0x000080ff04008986 */ /* 0x0009e4000c101d0c */
.L_x_720:
[----:B------:R-:W-:Y:S05]  /*0c20*/  BSYNC B0 ;  /* 0x0000000000007941 */ /* 0x000fea0003800000 */
.L_x_719:
[----:B------:R-:W-:Y:S01]  /*0c30*/  ULDC.64 UR4, c[0x0][0x2b0] ;  /* 0x0000ac0000047ab9 */ /* 0x000fe20000000a00 */
[----:B------:R-:W-:Y:S01]  /*0c40*/  ISETP.GE.OR P6, PT, R10, R221, P6 ;  /* 0x000000dd0a00720c */ /* 0x000fe200037c6670 */
[----:B------:R-:W-:Y:S01]  /*0c50*/  @!P4 IMAD.MOV.U32 R7, RZ, RZ, 0x7f800000 ;  /* 0x7f800000ff07c424 */ /* 0x000fe200078e00ff */
[----:B------:R-:W-:Y:S01]  /*0c60*/  LEA.HI.X.SX32 R9, R134, R9, 0x1, P2 ;  /* 0x0000000986097211 */ /* 0x000fe200010f0eff */
[----:B----4-:R-:W-:Y:S01]  /*0c70*/  @!P3 IMAD.MOV.U32 R5, RZ, RZ, 0x7f800000 ;  /* 0x7f800000ff05b424 */ /* 0x010fe200078e00ff */
[----:B------:R-:W-:-:S04]  /*0c80*/  LEA R2, P0, R8, UR4, 0x2 ;  /* 0x0000000408027c11 */ /* 0x000fc8000f8010ff */
[----:B------:R-:W-:Y:S01]  /*0c90*/  LEA.HI.X R3, R8, UR5, R9, 0x2, P0 ;  /* 0x0000000508037c11 */ /* 0x000fe200080f1409 */
[----:B------:R-:W-:-:S04]  /*0ca0*/  @!P5 IMAD.MOV.U32 R9, RZ, RZ, 0x7f800000 ;  /* 0x7f800000ff09d424 */ /* 0x000fc800078e00ff */
[----:B------:R4:W-:Y:S04]  /*0cb0*/  @!P4 STG.E desc[UR12][R2.64+0x40], R7 ;  /* 0x000040070200c986 */ /* 0x0009e8000c10190c */
[----:B------:R4:W-:Y:S04]  /*0cc0*/  @!P5 STG.E desc[UR12][R2.64], R9 ;  /* 0x000000090200d986 */ /* 0x0009e8000c10190c */
[----:B------:R4:W-:Y:S01]  /*0cd0*/  @!P3 STG.E desc[UR12][R2.64+0x80], R5 ;  /* 0x000080050200b986 */ /* 0x0009e2000c10190c */
[----:B------:R-:W-:Y:S05]  /*0ce0*/  @P6 EXIT ;  /* 0x000000000000694d */ /* 0x000fea0003800000 */
[----:B----4-:R-:W-:-:S05]  /*0cf0*/  MOV R5, 0x7f800000 ;  /* 0x7f80000000057802 */ /* 0x010fca0000000f00 */
[----:B------:R-:W-:Y:S01]  /*0d00*/  STG.E desc[UR12][R2.64+0xc0], R5 ;  /* 0x0000c00502007986 */ /* 0x000fe2000c10190c */
[----:B------:R-:W-:Y:S05]  /*0d10*/  EXIT ;  /* 0x000000000000794d */ /* 0x000fea0003800000 */
.L_x_712:
[----:B------:R-:W1:Y:S01]  /*0d20*/  LDC.64 R2, c[0x0][0x368] ;  /* 0x0000da00ff027b82 */ /* 0x000e620000000a00 */
[----:B------:R-:W-:-:S07]  /*0d30*/  IMAD.MOV.U32 R0, RZ, RZ, R11 ;  /* 0x000000ffff007224 */ /* 0x000fce00078e000b */
[----:B------:R-:W2:Y:S01]  /*0d40*/  LDC.64 R4, c[0x0][0x370] ;  /* 0x0000dc00ff047b82 */ /* 0x000ea20000000a00 */
[----:B-1----:R-:W-:-:S04]  /*0d50*/  ISETP.NE.U32.AND P0, PT, R2, RZ, PT ;  /* 0x000000ff0200720c */ /* 0x002fc80003f05070 */
[----:B------:R-:W-:-:S13]  /*0d60*/  ISETP.NE.AND.EX P0, PT, R3, RZ, PT, P0 ;  /* 0x000000ff0300720c */ /* 0x000fda0003f05300 */
[----:B------:R-:W1:Y:S01]  /*0d70*/  @P0 LDC.64 R2, c[0x0][0x368] ;  /* 0x0000da00ff020b82 */ /* 0x000e620000000a00 */
[----:B--2---:R-:W-:-:S04]  /*0d80*/  ISETP.NE.U32.AND P1, PT, R4, RZ, PT ;  /* 0x000000ff0400720c */ /* 0x004fc80003f25070 */
[----:B------:R-:W-:Y:S02]  /*0d90*/  ISETP.NE.AND.EX P1, PT, R5, RZ, PT, P1 ;  /* 0x000000ff0500720c */ /* 0x000fe40003f25310 */
[----:B------:R-:W-:Y:S01]  /*0da0*/  CS2R R226, SRZ ;  /* 0x0000000000e27805 */ /* 0x000fe2000001ff00 */
[----:B-1----:R-:W-:-:S05]  /*0db0*/  @P0 IMAD.WIDE R2, R11, 0x4, R2 ;  /* 0x000000040b020825 */ /* 0x002fca00078e0202 */
[----:B------:R1:W5:Y:S01]  /*0dc0*/  @P0 LDG.E R0, desc[UR12][R2.64] ;  /* 0x0000000c02000981 */ /* 0x000362000c1e1900 */
[----:B------:R-:W-:-:S04]  /*0dd0*/  PLOP3.LUT P0, PT, PT, PT, PT, 0x8, 0x0 ;  /* 0x000000000000781c */ /* 0x000fc80003f0e170 */
[----:B------:R-:W-:Y:S09]  /*0de0*/  @!P1 BRA `(.L_x_721) ;  /* 0x00000000002c9947 */ /* 0x000ff20003800000 */
[----:B-1----:R-:W1:Y:S01]  /*0df0*/  LDC.64 R2, c[0x0][0x378] ;  /* 0x0000de00ff027b82 */ /* 0x002e620000000a00 */
[----:B------:R-:W-:-:S05]  /*0e00*/  SHF.R.S32.HI R7, RZ, 0x1f, R11 ;  /* 0x0000001fff077819 */ /* 0x000fca000001140b */
[-C--:B-1----:R-:W-:Y:S02]  /*0e10*/  IMAD R8, R7, R2.reuse, RZ ;  /* 0x0000000207087224 */ /* 0x082fe400078e02ff */
[----:B------:R-:W-:-:S04]  /*0e20*/  IMAD.WIDE.U32 R14, R11, R2, RZ ;  /* 0x000000020b0e7225 */ /* 0x000fc800078e00ff */
[----:B------:R-:W-:Y:S01]  /*0e30*/  IMAD R3, R11, R3, R8 ;  /* 0x000000030b037224 */ /* 0x000fe200078e0208 */
[----:B------:R-:W-:-:S03]  /*0e40*/  LEA R226, P1, R14, R4, 0x2 ;  /* 0x000000040ee27211 */ /* 0x000fc600078210ff */
[----:B------:R-:W-:Y:S01]  /*0e50*/  IMAD.IADD R3, R15, 0x1, R3 ;  /* 0x000000010f037824 */ /* 0x000fe200078e0203 */
[----:B------:R-:W-:-:S04]  /*0e60*/  ISETP.NE.U32.AND P0, PT, R226, RZ, PT ;  /* 0x000000ffe200720c */ /* 0x000fc80003f05070 */
[----:B------:R-:W-:-:S05]  /*0e70*/  SHF.L.U64.HI R14, R14, 0x2, R3 ;  /* 0x000000020e0e7819 */ /* 0x000fca0000010203 */
[----:B------:R-:W-:-:S05]  /*0e80*/  IMAD.X R227, R14, 0x1, R5, P1 ;  /* 0x000000010ee37824 */ /* 0x000fca00008e0605 */
[----:B------:R-:W-:-:S13]  /*0e90*/  ISETP.NE.AND.EX P0, PT, R227, RZ, PT, P0 ;  /* 0x000000ffe300720c */ /* 0x000fda0003f05300 */
.L_x_721:
[----:B------:R-:W-:Y:S05]  /*0ea0*/  @!P0 BRA `(.L_x_722) ;  /* 0x00000004003c8947 */ /* 0x000fea0003800000 */
[----:B------:R-:W1:Y:S01]  /*0eb0*/  LDC R12, c[0x0][0x380] ;  /* 0x0000e000ff0c7b82 */ /* 0x000e620000000800 */
[----:B------:R-:W-:Y:S01]  /*0ec0*/  LEA R19, R196, 0xffffff80, 0x7 ;  /* 0xffffff80c4137811 */ /* 0x000fe200078e38ff */
[----:B------:R-:W-:-:S03]  /*0ed0*/  ULDC.64 UR4, c[0x0][0x260] ;  /* 0x0000980000047ab9 */ /* 0x000fc60000000a00 */
[----:B-----5:R-:W-:-:S03]  /*0ee0*/  IABS R0, R19 ;  /* 0x0000001300007213 */ /* 0x020fc60000000000 */
[----:B------:R-:W2:Y:S01]  /*0ef0*/  LDC.64 R192, c[0x0][0x248] ;  /* 0x00009200ffc07b82 */ /* 0x000ea20000000a00 */
[----:B-1----:R-:W-:-:S04]  /*0f00*/  IABS R3, R12 ;  /* 0x0000000c00037213 */ /* 0x002fc80000000000 */
[----:B------:R-:W1:Y:S08]  /*0f10*/  I2F.RP R7, R3 ;  /* 0x0000000300077306 */ /* 0x000e700000209400 */
[----:B-1----:R-:W1:Y:S02]  /*0f20*/  MUFU.RCP R4, R7 ;  /* 0x0000000700047308 */ /* 0x002e640000001000 */
[----:B-1----:R-:W-:Y:S01]  /*0f30*/  IADD3 R4, R4, 0xffffffe, RZ ;  /* 0x0ffffffe04047810 */ /* 0x002fe20007ffe0ff */
[----:B------:R-:W1:Y:S05]  /*0f40*/  LDC R7, c[0x0][0x278] ;  /* 0x00009e00ff077b82 */ /* 0x000e6a0000000800 */
[----:B------:R-:W3:Y:S02]  /*0f50*/  F2I.FTZ.U32.TRUNC.NTZ R5, R4 ;  /* 0x0000000400057305 */ /* 0x000ee4000021f000 */
[----:B---3--:R-:W-:Y:S01]  /*0f60*/  IMAD.MOV R2, RZ, RZ, -R5 ;  /* 0x000000ffff027224 */ /* 0x008fe200078e0a05 */
[----:B------:R-:W-:-:S03]  /*0f70*/  MOV R4, RZ ;  /* 0x000000ff00047202 */ /* 0x000fc60000000f00 */
[----:B------:R-:W-:-:S04]  /*0f80*/  IMAD R2, R2, R3, RZ ;  /* 0x0000000302027224 */ /* 0x000fc800078e02ff */
[----:B------:R-:W-:-:S04]  /*0f90*/  IMAD.HI.U32 R5, R5, R2, R4 ;  /* 0x0000000205057227 */ /* 0x000fc800078e0004 */
[----:B------:R-:W-:-:S04]  /*0fa0*/  IMAD.MOV.U32 R2, RZ, RZ, R0 ;  /* 0x000000ffff027224 */ /* 0x000fc800078e0000 */
        /* <DEDUP_REMOVED lines=8> */
[----:B------:R-:W-:-:S04]  /*1030*/  LOP3.LUT R0, R19, R12, RZ, 0x3c, !PT ;  /* 0x0000000c13007212 */ /* 0x000fc800078e3cff */
[----:B------:R-:W-:-:S07]  /*1040*/  ISETP.GE.AND P1, PT, R0, RZ, PT ;  /* 0x000000ff0000720c */ /* 0x000fce0003f26270 */
[----:B------:R-:W-:-:S06]  /*1050*/  @P3 VIADD R13, R13, 0x1 ;  /* 0x000000010d0d3836 */ /* 0x000fcc0000000000 */
[----:B------:R-:W-:Y:S02]  /*1060*/  @!P1 IADD3 R13, -R13, RZ, RZ ;  /* 0x000000ff0d0d9210 */ /* 0x000fe40007ffe1ff */
[----:B------:R-:W-:-:S05]  /*1070*/  @!P2 LOP3.LUT R13, RZ, R12, RZ, 0x33, !PT ;  /* 0x0000000cff0da212 */ /* 0x000fca00078e33ff */
[----:B------:R-:W-:-:S05]  /*1080*/  IMAD.WIDE R14, R13, 0x4, R226 ;  /* 0x000000040d0e7825 */ /* 0x000fca00078e02e2 */
[----:B------:R-:W3:Y:S01]  /*1090*/  LDG.E R0, desc[UR12][R14.64] ;  /* 0x0000000c0e007981 */ /* 0x000ee2000c1e1900 */
[----:B-1----:R-:W-:Y:S02]  /*10a0*/  IABS R2, R7 ;  /* 0x0000000700027213 */ /* 0x002fe40000000000 */
[----:B------:R-:W-:Y:S02]  /*10b0*/  IADD3 R10, -R13, RZ, RZ ;  /* 0x000000ff0d0a7210 */ /* 0x000fe40007ffe1ff */
[----:B------:R-:W1:Y:S03]  /*10c0*/  I2F.RP R5, R2 ;  /* 0x0000000200057306 */ /* 0x000e660000209400 */
[----:B------:R-:W-:-:S05]  /*10d0*/  IMAD R19, R12, R10, R19 ;  /* 0x0000000a0c137224 */ /* 0x000fca00078e0213 */
[----:B------:R-:W-:Y:S01]  /*10e0*/  SHF.R.S32.HI R17, RZ, 0x1f, R19 ;  /* 0x0000001fff117819 */ /* 0x000fe20000011413 */
[----:B-1----:R-:W1:Y:S02]  /*10f0*/  MUFU.RCP R8, R5 ;  /* 0x0000000500087308 */ /* 0x002e640000001000 */
[----:B-1----:R-:W-:-:S06]  /*1100*/  VIADD R8, R8, 0xffffffe ;  /* 0x0ffffffe08087836 */ /* 0x002fcc0000000000 */
[----:B------:R-:W1:Y:S02]  /*1110*/  F2I.FTZ.U32.TRUNC.NTZ R9, R8 ;  /* 0x0000000800097305 */ /* 0x000e64000021f000 */
[----:B-1----:R-:W-:Y:S01]  /*1120*/  IADD3 R3, RZ, -R9, RZ ;  /* 0x80000009ff037210 */ /* 0x002fe20007ffe0ff */
[----:B------:R-:W-:-:S04]  /*1130*/  IMAD.MOV.U32 R8, RZ, RZ, RZ ;  /* 0x000000ffff087224 */ /* 0x000fc800078e00ff */
[----:B------:R-:W-:Y:S01]  /*1140*/  IMAD R4, R3, R2, RZ ;  /* 0x0000000203047224 */ /* 0x000fe200078e02ff */
[----:B------:R-:W-:-:S03]  /*1150*/  IABS R3, R20 ;  /* 0x0000001400037213 */ /* 0x000fc60000000000 */
[----:B------:R-:W-:Y:S01]  /*1160*/  IMAD.HI.U32 R9, R9, R4, R8 ;  /* 0x0000000409097227 */ /* 0x000fe200078e0008 */
[----:B------:R-:W-:-:S05]  /*1170*/  MOV R4, R3 ;  /* 0x0000000300047202 */ /* 0x000fca0000000f00 */
[----:B------:R-:W-:-:S04]  /*1180*/  IMAD.HI.U32 R24, R9, R4, RZ ;  /* 0x0000000409187227 */ /* 0x000fc800078e00ff */
[----:B------:R-:W-:-:S04]  /*1190*/  IMAD.MOV R3, RZ, RZ, -R24 ;  /* 0x000000ffff037224 */ /* 0x000fc800078e0a18 */
[C---:B------:R-:W-:Y:S02]  /*11a0*/  IMAD R3, R2.reuse, R3, R4 ;  /* 0x0000000302037224 */ /* 0x040fe400078e0204 */
[----:B------:R-:W1:Y:S03]  /*11b0*/  LDC.64 R4, c[0x0][0x230] ;  /* 0x00008c00ff047b82 */ /* 0x000e660000000a00 */
[----:B------:R-:W-:-:S13]  /*11c0*/  ISETP.GT.U32.AND P2, PT, R2, R3, PT ;  /* 0x000000030200720c */ /* 0x000fda0003f44070 */
[-C--:B------:R-:W-:Y:S01]  /*11d0*/  @!P2 IADD3 R3, R3, -R2.reuse, RZ ;  /* 0x800000020303a210 */ /* 0x080fe20007ffe0ff */
[----:B------:R-:W-:Y:S01]  /*11e0*/  @!P2 VIADD R24, R24, 0x1 ;  /* 0x000000011818a836 */ /* 0x000fe20000000000 */
[----:B------:R-:W-:Y:S02]  /*11f0*/  ISETP.NE.AND P2, PT, R7, RZ, PT ;  /* 0x000000ff0700720c */ /* 0x000fe40003f45270 */
[----:B------:R-:W-:Y:S02]  /*1200*/  ISETP.GE.U32.AND P3, PT, R3, R2, PT ;  /* 0x000000020300720c */ /* 0x000fe40003f66070 */
[----:B------:R-:W-:-:S04]  /*1210*/  LOP3.LUT R2, R20, R7, RZ, 0x3c, !PT ;  /* 0x0000000714027212 */ /* 0x000fc800078e3cff */
[----:B------:R-:W-:Y:S02]  /*1220*/  ISETP.GE.AND P1, PT, R2, RZ, PT ;  /* 0x000000ff0200720c */ /* 0x000fe40003f26270 */
[----:B------:R-:W4:Y:S05]  /*1230*/  LDC.64 R2, c[0x0][0x238] ;  /* 0x00008e00ff027b82 */ /* 0x000f2a0000000a00 */
[----:B------:R-:W-:-:S06]  /*1240*/  @P3 VIADD R24, R24, 0x1 ;  /* 0x0000000118183836 */ /* 0x000fcc0000000000 */
[----:B------:R-:W-:Y:S02]  /*1250*/  @!P1 IADD3 R24, -R24, RZ, RZ ;  /* 0x000000ff18189210 */ /* 0x000fe40007ffe1ff */
[----:B------:R-:W-:-:S04]  /*1260*/  @!P2 LOP3.LUT R24, RZ, R7, RZ, 0x33, !PT ;  /* 0x00000007ff18a212 */ /* 0x000fc800078e33ff */
[----:B------:R-:W-:Y:S02]  /*1270*/  SHF.R.S32.HI R7, RZ, 0x1f, R24 ;  /* 0x0000001fff077819 */ /* 0x000fe40000011418 */
[----:B---3--:R-:W-:Y:S01]  /*1280*/  SHF.R.S32.HI R9, RZ, 0x1f, R0 ;  /* 0x0000001fff097819 */ /* 0x008fe20000011400 */
[----:B-1----:R-:W-:-:S04]  /*1290*/  IMAD.WIDE.U32 R12, R0, R4, RZ ;  /* 0x00000004000c7225 */ /* 0x002fc800078e00ff */
[----:B------:R-:W-:Y:S02]  /*12a0*/  IMAD R8, R9, R4, RZ ;  /* 0x0000000409087224 */ /* 0x000fe400078e02ff */
[----:B--2---:R-:W-:Y:S02]  /*12b0*/  IMAD R4, R17, R192, RZ ;  /* 0x000000c011047224 */ /* 0x004fe400078e02ff */
[----:B------:R-:W-:Y:S02]  /*12c0*/  IMAD R5, R0, R5, R8 ;  /* 0x0000000500057224 */ /* 0x000fe400078e0208 */
[----:B------:R-:W-:Y:S02]  /*12d0*/  IMAD R4, R19, R193, R4 ;  /* 0x000000c113047224 */ /* 0x000fe400078e0204 */
[----:B----4-:R-:W-:Y:S01]  /*12e0*/  IMAD R9, R9, R2, RZ ;  /* 0x0000000209097224 */ /* 0x010fe200078e02ff */
[----:B------:R-:W-:Y:S01]  /*12f0*/  IADD3 R13, R13, R5, RZ ;  /* 0x000000050d0d7210 */ /* 0x000fe20007ffe0ff */
[----:B------:R-:W-:-:S02]  /*1300*/  IMAD R5, R7, UR4, RZ ;  /* 0x0000000407057c24 */ /* 0x000fc4000f8e02ff */
[----:B------:R-:W-:Y:S02]  /*1310*/  IMAD R9, R0, R3, R9 ;  /* 0x0000000300097224 */ /* 0x000fe400078e0209 */
[----:B------:R-:W-:-:S04]  /*1320*/  IMAD.WIDE.U32 R12, R19, R192, R12 ;  /* 0x000000c0130c7225 */ /* 0x000fc800078e000c */
[----:B------:R-:W-:Y:S02]  /*1330*/  IMAD.IADD R13, R13, 0x1, R4 ;  /* 0x000000010d0d7824 */ /* 0x000fe400078e0204 */
[----:B------:R-:W-:-:S04]  /*1340*/  IMAD.WIDE.U32 R14, R0, R2, RZ ;  /* 0x00000002000e7225 */ /* 0x000fc800078e00ff */
[C---:B------:R-:W-:Y:S01]  /*1350*/  IMAD R5, R24.reuse, UR5, R5 ;  /* 0x0000000518057c24 */ /* 0x040fe2000f8e0205 */
[----:B------:R-:W-:Y:S01]  /*1360*/  IADD3 R9, R15, R9, RZ ;  /* 0x000000090f097210 */ /* 0x000fe20007ffe0ff */
[----:B------:R-:W-:-:S05]  /*1370*/  IMAD.WIDE.U32 R28, R24, UR4, R12 ;  /* 0x00000004181c7c25 */ /* 0x000fca000f8e000c */
[----:B------:R-:W-:Y:S01]  /*1380*/  IADD3 R8, R29, R5, RZ ;  /* 0x000000051d087210 */ /* 0x000fe20007ffe0ff */
[----:B------:R-:W-:Y:S06]  /*1390*/  BRA `(.L_x_723) ;  /* 0x0000000400347947 */ /* 0x000fec0003800000 */
.L_x_722:
[----:B------:R-:W1:Y:S01]  /*13a0*/  LDC R7, c[0x0][0x278] ;  /* 0x00009e00ff077b82 */ /* 0x000e620000000800 */
[----:B------:R-:W-:Y:S02]  /*13b0*/  ISETP.NE.AND P4, PT, R13, -0x1, PT ;  /* 0xffffffff0d00780c */ /* 0x000fe40003f85270 */
[----:B------:R-:W-:-:S04]  /*13c0*/  LEA R19, R196, 0xffffff80, 0x7 ;  /* 0xffffff80c4137811 */ /* 0x000fc800078e38ff */
[----:B------:R-:W-:-:S07]  /*13d0*/  SHF.R.S32.HI R17, RZ, 0x1f, R19 ;  /* 0x0000001fff117819 */ /* 0x000fce0000011413 */
[----:B------:R-:W2:Y:S01]  /*13e0*/  @P4 LDC.64 R192, c[0x0][0x248] ;  /* 0x00009200ffc04b82 */ /* 0x000ea20000000a00 */
[----:B------:R-:W-:Y:S01]  /*13f0*/  @P4 IMAD.IADD R14, R10, 0x1, R13 ;  /* 0x000000010a0e4824 */ /* 0x000fe200078e020d */
[----:B-1----:R-:W-:-:S04]  /*1400*/  IABS R3, R7 ;  /* 0x0000000700037213 */ /* 0x002fc80000000000 */
[----:B------:R-:W1:Y:S08]  /*1410*/  I2F.RP R5, R3 ;  /* 0x0000000300057306 */ /* 0x000e700000209400 */
[----:B-1----:R-:W1:Y:S02]  /*1420*/  MUFU.RCP R8, R5 ;  /* 0x0000000500087308 */ /* 0x002e640000001000 */
[----:B-1----:R-:W-:-:S02]  /*1430*/  VIADD R8, R8, 0xffffffe ;  /* 0x0ffffffe08087836 */ /* 0x002fc40000000000 */
[----:B--2---:R-:W-:-:S04]  /*1440*/  @P4 IMAD R5, R14, R193, RZ ;  /* 0x000000c10e054224 */ /* 0x004fc800078e02ff */
[----:B------:R-:W1:Y:S01]  /*1450*/  F2I.FTZ.U32.TRUNC.NTZ R9, R8 ;  /* 0x0000000800097305 */ /* 0x000e62000021f000 */
[----:B------:R-:W-:-:S05]  /*1460*/  @P4 IMAD.WIDE.U32 R14, R14, R192, RZ ;  /* 0x000000c00e0e4225 */ /* 0x000fca00078e00ff */
[----:B------:R-:W-:Y:S02]  /*1470*/  @P4 IADD3 R5, R15, R5, RZ ;  /* 0x000000050f054210 */ /* 0x000fe40007ffe0ff */
[----:B------:R-:W-:Y:S01]  /*1480*/  @P4 MOV R12, R14 ;  /* 0x0000000e000c4202 */ /* 0x000fe20000000f00 */
[----:B-1----:R-:W-:Y:S01]  /*1490*/  IMAD.MOV R2, RZ, RZ, -R9 ;  /* 0x000000ffff027224 */ /* 0x002fe200078e0a09 */
[----:B------:R-:W-:-:S03]  /*14a0*/  MOV R8, RZ ;  /* 0x000000ff00087202 */ /* 0x000fc60000000f00 */
[----:B------:R-:W-:Y:S01]  /*14b0*/  IMAD R4, R2, R3, RZ ;  /* 0x0000000302047224 */ /* 0x000fe200078e02ff */
[----:B------:R-:W-:-:S03]  /*14c0*/  IABS R2, R20 ;  /* 0x0000001400027213 */ /* 0x000fc60000000000 */
[----:B------:R-:W-:-:S04]  /*14d0*/  IMAD.HI.U32 R9, R9, R4, R8 ;  /* 0x0000000409097227 */ /* 0x000fc800078e0008 */
[----:B------:R-:W-:-:S04]  /*14e0*/  IMAD.MOV.U32 R4, RZ, RZ, R2 ;  /* 0x000000ffff047224 */ /* 0x000fc800078e0002 */
[----:B------:R-:W-:Y:S02]  /*14f0*/  IMAD.HI.U32 R24, R9, R4, RZ ;  /* 0x0000000409187227 */ /* 0x000fe400078e00ff */
[----:B------:R-:W1:Y:S02]  /*1500*/  @P4 LDC.64 R8, c[0x0][0x250] ;  /* 0x00009400ff084b82 */ /* 0x000e640000000a00 */
[----:B------:R-:W-:-:S04]  /*1510*/  IMAD.MOV R2, RZ, RZ, -R24 ;  /* 0x000000ffff027224 */ /* 0x000fc800078e0a18 */
[----:B------:R-:W-:Y:S01]  /*1520*/  IMAD R2, R3, R2, R4 ;  /* 0x0000000203027224 */ /* 0x000fe200078e0204 */
[----:B------:R-:W-:-:S04]  /*1530*/  LOP3.LUT R4, R20, R7, RZ, 0x3c, !PT ;  /* 0x0000000714047212 */ /* 0x000fc800078e3cff */
[----:B------:R-:W-:Y:S02]  /*1540*/  ISETP.GT.U32.AND P1, PT, R3, R2, PT ;  /* 0x000000020300720c */ /* 0x000fe40003f24070 */
[----:B------:R-:W-:-:S11]  /*1550*/  ISETP.GE.AND P2, PT, R4, RZ, PT ;  /* 0x000000ff0400720c */ /* 0x000fd60003f46270 */
[-C--:B------:R-:W-:Y:S02]  /*1560*/  @!P1 IADD3 R2, R2, -R3.reuse, RZ ;  /* 0x8000000302029210 */ /* 0x080fe40007ffe0ff */
[----:B------:R-:W-:Y:S02]  /*1570*/  @!P1 IADD3 R24, R24, 0x1, RZ ;  /* 0x0000000118189810 */ /* 0x000fe40007ffe0ff */
[----:B------:R-:W-:Y:S02]  /*1580*/  ISETP.GE.U32.AND P3, PT, R2, R3, PT ;  /* 0x000000030200720c */ /* 0x000fe40003f66070 */
[----:B------:R-:W2:Y:S01]  /*1590*/  LDC.64 R2, c[0x0][0x260] ;  /* 0x00009800ff027b82 */ /* 0x000ea20000000a00 */
[----:B------:R-:W-:-:S10]  /*15a0*/  ISETP.NE.AND P1, PT, R7, RZ, PT ;  /* 0x000000ff0700720c */ /* 0x000fd40003f25270 */
[----:B------:R-:W-:-:S04]  /*15b0*/  @P3 VIADD R24, R24, 0x1 ;  /* 0x0000000118183836 */ /* 0x000fc80000000000 */
[----:B------:R-:W-:Y:S01]  /*15c0*/  @!P2 IMAD.MOV R24, RZ, RZ, -R24 ;  /* 0x000000ffff18a224 */ /* 0x000fe200078e0a18 */
[----:B------:R-:W-:Y:S06]  /*15d0*/  @P4 BRA `(.L_x_724) ;  /* 0x0000000000344947 */ /* 0x000fec0003800000 */
[----:B------:R-:W3:Y:S01]  /*15e0*/  LDC.64 R192, c[0x0][0x248] ;  /* 0x00009200ffc07b82 */ /* 0x000ee20000000a00 */
[----:B------:R-:W-:-:S07]  /*15f0*/  SHF.R.S32.HI R15, RZ, 0x1f, R10 ;  /* 0x0000001fff0f7819 */ /* 0x000fce000001140a */
[----:B------:R-:W4:Y:S01]  /*1600*/  LDC.64 R4, c[0x0][0x230] ;  /* 0x00008c00ff047b82 */ /* 0x000f220000000a00 */
[-C--:B---3--:R-:W-:Y:S01]  /*1610*/  IMAD R14, R15, R192.reuse, RZ ;  /* 0x000000c00f0e7224 */ /* 0x088fe200078e02ff */
[----:B-----5:R-:W-:Y:S01]  /*1620*/  SHF.R.S32.HI R15, RZ, 0x1f, R0 ;  /* 0x0000001fff0f7819 */ /* 0x020fe20000011400 */
[----:B------:R-:W-:-:S04]  /*1630*/  IMAD.WIDE.U32 R22, R10, R192, RZ ;  /* 0x000000c00a167225 */ /* 0x000fc800078e00ff */
[----:B------:R-:W-:Y:S02]  /*1640*/  IMAD R14, R10, R193, R14 ;  /* 0x000000c10a0e7224 */ /* 0x000fe400078e020e */
[----:B----4-:R-:W-:-:S03]  /*1650*/  IMAD R12, R15, R4, RZ ;  /* 0x000000040f0c7224 */ /* 0x010fc600078e02ff */
[----:B------:R-:W-:Y:S01]  /*1660*/  IADD3 R23, R23, R14, RZ ;  /* 0x0000000e17177210 */ /* 0x000fe20007ffe0ff */
[C---:B------:R-:W-:Y:S02]  /*1670*/  IMAD R5, R0.reuse, R5, R12 ;  /* 0x0000000500057224 */ /* 0x040fe400078e020c */
[----:B------:R-:W-:-:S05]  /*1680*/  IMAD.WIDE.U32 R22, R0, R4, R22 ;  /* 0x0000000400167225 */ /* 0x000fca00078e0016 */
[----:B------:R-:W-:Y:S02]  /*1690*/  IADD3 R5, R23, R5, RZ ;  /* 0x0000000517057210 */ /* 0x000fe40007ffe0ff */
[----:B------:R-:W-:-:S07]  /*16a0*/  MOV R12, R22 ;  /* 0x00000016000c7202 */ /* 0x000fce0000000f00 */
.L_x_724:
[----:B------:R-:W-:Y:S01]  /*16b0*/  MOV R22, R12 ;  /* 0x0000000c00167202 */ /* 0x000fe20000000f00 */
[----:B------:R-:W-:Y:S01]  /*16c0*/  IMAD R4, R17, R192, RZ ;  /* 0x000000c011047224 */ /* 0x000fe200078e02ff */
[----:B------:R-:W-:Y:S02]  /*16d0*/  MOV R23, R5 ;  /* 0x0000000500177202 */ /* 0x000fe40000000f00 */
[----:B------:R-:W-:Y:S01]  /*16e0*/  @!P1 LOP3.LUT R24, RZ, R7, RZ, 0x33, !PT ;  /* 0x00000007ff189212 */ /* 0x000fe200078e33ff */
[----:B------:R-:W-:Y:S01]  /*16f0*/  IMAD R5, R193, R19, R4 ;  /* 0x00000013c1057224 */ /* 0x000fe200078e0204 */
[----:B------:R-:W-:Y:S01]  /*1700*/  @P4 IADD3 R13, R10, R13, RZ ;  /* 0x0000000d0a0d4210 */ /* 0x000fe20007ffe0ff */
[----:B------:R-:W-:Y:S01]  /*1710*/  IMAD.WIDE.U32 R22, R192, R19, R22 ;  /* 0x00000013c0167225 */ /* 0x000fe200078e0016 */
[----:B------:R-:W-:-:S03]  /*1720*/  SHF.R.S32.HI R7, RZ, 0x1f, R24 ;  /* 0x0000001fff077819 */ /* 0x000fc60000011418 */
[----:B-1----:R-:W-:Y:S01]  /*1730*/  @P4 IMAD.WIDE.U32 R14, R13, R8, RZ ;  /* 0x000000080d0e4225 */ /* 0x002fe200078e00ff */
[----:B------:R-:W-:-:S03]  /*1740*/  IADD3 R23, R23, R5, RZ ;  /* 0x0000000517177210 */ /* 0x000fc60007ffe0ff */
[-C--:B--2---:R-:W-:Y:S02]  /*1750*/  IMAD R4, R7, R2.reuse, RZ ;  /* 0x0000000207047224 */ /* 0x084fe400078e02ff */
[----:B------:R-:W-:-:S04]  /*1760*/  IMAD.WIDE.U32 R28, R24, R2, R22 ;  /* 0x00000002181c7225 */ /* 0x000fc800078e0016 */
[----:B------:R-:W-:Y:S02]  /*1770*/  IMAD R3, R24, R3, R4 ;  /* 0x0000000318037224 */ /* 0x000fe400078e0204 */
[----:B------:R-:W-:-:S03]  /*1780*/  @P4 IMAD R9, R13, R9, R15 ;  /* 0x000000090d094224 */ /* 0x000fc600078e020f */
[----:B------:R-:W-:Y:S01]  /*1790*/  IADD3 R8, R29, R3, RZ ;  /* 0x000000031d087210 */ /* 0x000fe20007ffe0ff */
[----:B------:R-:W-:Y:S06]  /*17a0*/  @P4 BRA `(.L_x_723) ;  /* 0x0000000000304947 */ /* 0x000fec0003800000 */
[----:B------:R-:W1:Y:S01]  /*17b0*/  LDC.64 R4, c[0x0][0x250] ;  /* 0x00009400ff047b82 */ /* 0x000e620000000a00 */
[----:B------:R-:W-:-:S07]  /*17c0*/  SHF.R.S32.HI R9, RZ, 0x1f, R10 ;  /* 0x0000001fff097819 */ /* 0x000fce000001140a */
[----:B------:R-:W2:Y:S01]  /*17d0*/  LDC.64 R2, c[0x0][0x238] ;  /* 0x00008e00ff027b82 */ /* 0x000ea20000000a00 */
[----:B-1----:R-:W-:Y:S01]  /*17e0*/  IMAD R12, R9, R4, RZ ;  /* 0x00000004090c7224 */ /* 0x002fe200078e02ff */
[----:B-----5:R-:W-:-:S03]  /*17f0*/  SHF.R.S32.HI R9, RZ, 0x1f, R0 ;  /* 0x0000001fff097819 */ /* 0x020fc60000011400 */
[C---:B------:R-:W-:Y:S02]  /*1800*/  IMAD R5, R10.reuse, R5, R12 ;  /* 0x000000050a057224 */ /* 0x040fe400078e020c */
[----:B------:R-:W-:-:S04]  /*1810*/  IMAD.WIDE.U32 R12, R10, R4, RZ ;  /* 0x000000040a0c7225 */ /* 0x000fc800078e00ff */
[----:B--2---:R-:W-:Y:S01]  /*1820*/  IMAD R9, R9, R2, RZ ;  /* 0x0000000209097224 */ /* 0x004fe200078e02ff */
[----:B------:R-:W-:-:S03]  /*1830*/  IADD3 R13, R13, R5, RZ ;  /* 0x000000050d0d7210 */ /* 0x000fc60007ffe0ff */
[C---:B------:R-:W-:Y:S02]  /*1840*/  IMAD R9, R0.reuse, R3, R9 ;  /* 0x0000000300097224 */ /* 0x040fe400078e0209 */
[----:B------:R-:W-:-:S05]  /*1850*/  IMAD.WIDE.U32 R14, R0, R2, R12 ;  /* 0x00000002000e7225 */ /* 0x000fca00078e000c */
[----:B------:R-:W-:-:S07]  /*1860*/  IADD3 R9, R15, R9, RZ ;  /* 0x000000090f097210 */ /* 0x000fce0007ffe0ff */
.L_x_723:
[----:B------:R-:W-:Y:S01]  /*1870*/  ISETP.NE.AND P1, PT, R218, -0x1, PT ;  /* 0xffffffffda00780c */ /* 0x000fe20003f25270 */
[----:B------:R-:W1:Y:S01]  /*1880*/  S2UR UR8, SR_CgaCtaId ;  /* 0x00000000000879c3 */ /* 0x000e620000008800 */
[----:B------:R-:W-:Y:S01]  /*1890*/  SHF.R.S32.HI R13, RZ, 0x1f, R128 ;  /* 0x0000001fff0d7819 */ /* 0x000fe20000011480 */
[----:B------:R-:W-:Y:S01]  /*18a0*/  IMAD.IADD R212, R221, 0x1, -R134 ;  /* 0x00000001ddd47824 */ /* 0x000fe200078e0a86 */
[----:B------:R-:W-:Y:S01]  /*18b0*/  ULDC.64 UR4, c[0x0][0x258] ;  /* 0x0000960000047ab9 */ /* 0x000fe20000000a00 */
[----:B------:R-:W-:Y:S01]  /*18c0*/  ULDC.64 UR6, c[0x0][0x268] ;  /* 0x00009a0000067ab9 */ /* 0x000fe20000000a00 */
[CC--:B------:R-:W-:Y:S01]  /*18d0*/  LEA.HI R15, R13.reuse, R128.reuse, RZ, 0x3 ;  /* 0x000000800d0f7211 */ /* 0x0c0fe200078f18ff */
[----:B------:R-:W-:Y:S01]  /*18e0*/  BSSY B0, `(.L_x_725) ;  /* 0x000005f000007945 */ /* 0x000fe20003800000 */
[----:B------:R-:W-:Y:S01]  /*18f0*/  LEA.HI R12, R13, R128, RZ, 0x4 ;  /* 0x000000800d0c7211 */ /* 0x000fe200078f20ff */
[----:B------:R-:W2:Y:S01]  /*1900*/  LDC.64 R194, c[0x0][0x250] ;  /* 0x00009400ffc27b82 */ /* 0x000ea20000000a00 */
[----:B------:R-:W-:-:S02]  /*1910*/  SHF.R.S32.HI R224, RZ, 0x3, R15 ;  /* 0x00000003ffe07819 */ /* 0x000fc4000001140f */
[----:B------:R-:W-:Y:S02]  /*1920*/  LOP3.LUT R15, R15, 0xfffffff8, RZ, 0xc0, !PT ;  /* 0xfffffff80f0f7812 */ /* 0x000fe400078ec0ff */
[----:B------:R-:W-:Y:S01]  /*1930*/  @!P1 SHF.R.S32.HI R23, RZ, 0x1f, R11 ;  /* 0x0000001fff179819 */ /* 0x000fe2000001140b */
[C---:B------:R-:W-:Y:S01]  /*1940*/  IMAD.SHL.U32 R25, R224.reuse, 0x40, RZ ;  /* 0x00000040e0197824 */ /* 0x040fe200078e00ff */
[----:B------:R-:W-:Y:S01]  /*1950*/  ISETP.GE.AND P6, PT, R224, R212, PT ;  /* 0x000000d4e000720c */ /* 0x000fe20003fc6270 */
[----:B------:R-:W3:Y:S01]  /*1960*/  @P1 LDC.64 R4, c[0x0][0x240] ;  /* 0x00009000ff041b82 */ /* 0x000ee20000000a00 */
[----:B-----5:R-:W-:Y:S01]  /*1970*/  IMAD.IADD R0, R128, 0x1, -R15 ;  /* 0x0000000180007824 */ /* 0x020fe200078e0a0f */
[----:B------:R-:W-:Y:S01]  /*1980*/  LOP3.LUT R15, R12, 0xfffffff0, RZ, 0xc0, !PT ;  /* 0xfffffff00c0f7812 */ /* 0x000fe200078ec0ff */
[----:B------:R-:W-:Y:S01]  /*1990*/  VIADD R18, R224, 0x10 ;  /* 0x00000010e0127836 */ /* 0x000fe20000000000 */
[----:B------:R-:W-:Y:S01]  /*19a0*/  LOP3.LUT R25, R25, 0x1c0, RZ, 0xc0, !PT ;  /* 0x000001c019197812 */ /* 0x000fe200078ec0ff */
[----:B------:R-:W-:Y:S01]  /*19b0*/  IMAD.SHL.U32 R222, R0, 0x8, RZ ;  /* 0x0000000800de7824 */ /* 0x000fe200078e00ff */
[----:B------:R-:W-:Y:S01]  /*19c0*/  IADD3 R219, R196, -0x1, RZ ;  /* 0xffffffffc4db7810 */ /* 0x000fe20007ffe0ff */
[----:B------:R-:W-:Y:S01]  /*19d0*/  IMAD.IADD R15, R128, 0x1, -R15 ;  /* 0x00000001800f7824 */ /* 0x000fe200078e0a0f */
[----:B------:R-:W4:Y:S01]  /*19e0*/  @!P1 LDC.64 R2, c[0x0][0x228] ;  /* 0x00008a00ff029b82 */ /* 0x000f220000000a00 */
[----:B------:R-:W-:Y:S01]  /*19f0*/  SHF.R.U32.HI R220, RZ, 0x3, R25 ;  /* 0x00000003ffdc7819 */ /* 0x000fe20000011619 */
[----:B------:R-:W-:Y:S01]  /*1a00*/  VIADD R16, R224, 0x20 ;  /* 0x00000020e0107836 */ /* 0x000fe20000000000 */
[C---:B------:R-:W-:Y:S01]  /*1a10*/  IADD3 R28, P3, R222.reuse, R28, RZ ;  /* 0x0000001cde1c7210 */ /* 0x040fe20007f7e0ff */
[----:B------:R-:W-:Y:S01]  /*1a20*/  IMAD.SHL.U32 R37, R219, 0x80, RZ ;  /* 0x00000080db257824 */ /* 0x000fe200078e00ff */
[----:B------:R-:W-:Y:S01]  /*1a30*/  LOP3.LUT R21, R25, 0x38, R222, 0xf8, !PT ;  /* 0x0000003819157812 */ /* 0x000fe200078ef8de */
[----:B------:R-:W-:Y:S01]  /*1a40*/  VIADD R213, R222, 0x40 ;  /* 0x00000040ded57836 */ /* 0x000fe20000000000 */
[----:B------:R-:W-:-:S02]  /*1a50*/  ISETP.GE.AND P5, PT, R18, R212, PT ;  /* 0x000000d41200720c */ /* 0x000fc40003fa6270 */
[----:B------:R-:W-:Y:S02]  /*1a60*/  LOP3.LUT R220, R21, R220, RZ, 0x3c, !PT ;  /* 0x000000dc15dc7212 */ /* 0x000fe400078e3cff */
[----:B------:R-:W-:Y:S02]  /*1a70*/  ISETP.GE.AND P4, PT, R16, R212, PT ;  /* 0x000000d41000720c */ /* 0x000fe40003f86270 */
[----:B------:R-:W-:Y:S01]  /*1a80*/  SHF.R.S32.HI R225, RZ, 0x1f, R224 ;  /* 0x0000001fffe17819 */ /* 0x000fe200000114e0 */
[----:B---3--:R-:W-:Y:S01]  /*1a90*/  @P1 IMAD.WIDE.U32 R26, R218, R4, RZ ;  /* 0x00000004da1a1225 */ /* 0x008fe200078e00ff */
[----:B------:R-:W-:-:S03]  /*1aa0*/  LEA.HI R4, R13, R128, RZ, 0x6 ;  /* 0x000000800d047211 */ /* 0x000fc600078f30ff */
[----:B------:R-:W-:Y:S02]  /*1ab0*/  @P1 IMAD R5, R218, R5, R27 ;  /* 0x00000005da051224 */ /* 0x000fe400078e021b */
[----:B------:R-:W-:-:S04]  /*1ac0*/  IMAD.WIDE R30, R31, 0x40, R224 ;  /* 0x000000401f1e7825 */ /* 0x000fc800078e02e0 */
[-C--:B----4-:R-:W-:Y:S02]  /*1ad0*/  @!P1 IMAD R10, R23, R2.reuse, RZ ;  /* 0x00000002170a9224 */ /* 0x090fe400078e02ff */
[----:B------:R-:W-:-:S04]  /*1ae0*/  @!P1 IMAD.WIDE.U32 R22, R11, R2, RZ ;  /* 0x000000020b169225 */ /* 0x000fc800078e00ff */
[----:B------:R-:W-:Y:S01]  /*1af0*/  @!P1 IMAD R3, R11, R3, R10 ;  /* 0x000000030b039224 */ /* 0x000fe200078e020a */
[----:B------:R-:W-:Y:S01]  /*1b00*/  SHF.R.S32.HI R10, RZ, 0x1f, R15 ;  /* 0x0000001fff0a7819 */ /* 0x000fe2000001140f */
[----:B------:R-:W-:Y:S02]  /*1b10*/  IMAD.SHL.U32 R11, R4, 0x8, RZ ;  /* 0x00000008040b7824 */ /* 0x000fe400078e00ff */
[----:B------:R-:W-:Y:S01]  /*1b20*/  @P1 IMAD.MOV.U32 R4, RZ, RZ, R26 ;  /* 0x000000ffff041224 */ /* 0x000fe200078e001a */
[----:B------:R-:W-:Y:S01]  /*1b30*/  @!P1 IADD3 R5, R23, R3, RZ ;  /* 0x0000000317059210 */ /* 0x000fe20007ffe0ff */
[----:B------:R-:W-:Y:S01]  /*1b40*/  @!P1 IMAD.MOV.U32 R4, RZ, RZ, R22 ;  /* 0x000000ffff049224 */ /* 0x000fe200078e0016 */
[C---:B------:R-:W-:Y:S02]  /*1b50*/  IADD3 R22, P2, R222.reuse, R14, RZ ;  /* 0x0000000ede167210 */ /* 0x040fe40007f5e0ff */
[----:B------:R-:W-:Y:S02]  /*1b60*/  SHF.R.S32.HI R14, RZ, 0x1f, R222 ;  /* 0x0000001fff0e7819 */ /* 0x000fe400000114de */
[----:B------:R-:W-:-:S02]  /*1b70*/  IADD3 R4, P1, R222, R4, RZ ;  /* 0x00000004de047210 */ /* 0x000fc40007f3e0ff */
[----:B------:R-:W-:Y:S01]  /*1b80*/  LEA.HI R10, R10, R15, RZ, 0x3 ;  /* 0x0000000f0a0a7211 */ /* 0x000fe200078f18ff */
[C---:B------:R-:W-:Y:S01]  /*1b90*/  IMAD.X R23, R14.reuse, 0x1, R9, P2 ;  /* 0x000000010e177824 */ /* 0x040fe200010e0609 */
[----:B------:R-:W-:Y:S01]  /*1ba0*/  SHF.R.S32.HI R3, RZ, 0x1f, R20 ;  /* 0x0000001fff037819 */ /* 0x000fe20000011414 */
[----:B------:R-:W-:Y:S01]  /*1bb0*/  IMAD.X R29, R14, 0x1, R8, P3 ;  /* 0x000000010e1d7824 */ /* 0x000fe200018e0608 */
[----:B------:R-:W-:Y:S01]  /*1bc0*/  LOP3.LUT R2, R10, 0xfffffff8, RZ, 0xc0, !PT ;  /* 0xfffffff80a027812 */ /* 0x000fe200078ec0ff */
[----:B------:R-:W-:Y:S01]  /*1bd0*/  IMAD.X R5, R14, 0x1, R5, P1 ;  /* 0x000000010e057824 */ /* 0x000fe200008e0605 */
[----:B------:R-:W-:Y:S01]  /*1be0*/  LOP3.LUT R220, R220, 0xfffffe00, R11, 0xf8, !PT ;  /* 0xfffffe00dcdc7812 */ /* 0x000fe200078ef80b */
[----:B------:R-:W-:Y:S02]  /*1bf0*/  IMAD R3, R3, UR4, RZ ;  /* 0x0000000403037c24 */ /* 0x000fe4000f8e02ff */
[----:B------:R-:W-:Y:S02]  /*1c00*/  VIADD R14, R224, 0x30 ;  /* 0x00000030e00e7836 */ /* 0x000fe40000000000 */
[----:B------:R-:W-:-:S02]  /*1c10*/  IMAD.IADD R2, R15, 0x1, -R2 ;  /* 0x000000010f027824 */ /* 0x000fc400078e0a02 */
[----:B------:R-:W-:Y:S01]  /*1c20*/  IMAD R27, R20, UR5, R3 ;  /* 0x00000005141b7c24 */ /* 0x000fe2000f8e0203 */
[----:B------:R-:W-:Y:S01]  /*1c30*/  ISETP.GE.AND P3, PT, R14, R212, PT ;  /* 0x000000d40e00720c */ /* 0x000fe20003f66270 */
[----:B------:R-:W-:Y:S01]  /*1c40*/  IMAD.WIDE.U32 R20, R20, UR4, R4 ;  /* 0x0000000414147c25 */ /* 0x000fe2000f8e0004 */
[----:B------:R-:W-:Y:S01]  /*1c50*/  UMOV UR4, 0x400 ;  /* 0x0000040000047882 */ /* 0x000fe20000000000 */
[----:B------:R-:W-:Y:S01]  /*1c60*/  MOV R5, 0x20 ;  /* 0x0000002000057802 */ /* 0x000fe20000000f00 */
[----:B-1----:R-:W-:Y:S01]  /*1c70*/  ULEA UR4, UR8, UR4, 0x18 ;  /* 0x0000000408047291 */ /* 0x002fe2000f8ec03f */
[----:B------:R-:W-:Y:S01]  /*1c80*/  IMAD R15, R7, UR6, RZ ;  /* 0x00000006070f7c24 */ /* 0x000fe2000f8e02ff */
[----:B------:R-:W-:Y:S01]  /*1c90*/  R2P PR, R2, 0x6 ;  /* 0x0000000602007804 */ /* 0x000fe20000000000 */
[----:B------:R-:W-:Y:S02]  /*1ca0*/  IMAD.MOV.U32 R7, RZ, RZ, 0x10 ;  /* 0x00000010ff077424 */ /* 0x000fe400078e00ff */
[----:B------:R-:W-:Y:S01]  /*1cb0*/  IMAD R15, R24, UR7, R15 ;  /* 0x00000007180f7c24 */ /* 0x000fe2000f8e020f */
[----:B------:R-:W-:Y:S01]  /*1cc0*/  LEA R220, R220, UR4, 0x1 ;  /* 0x00000004dcdc7c11 */ /* 0x000fe2000f8e08ff */
[----:B------:R-:W-:Y:S01]  /*1cd0*/  IMAD.WIDE.U32 R24, R24, UR6, R22 ;  /* 0x0000000618187c25 */ /* 0x000fe2000f8e0016 */
[----:B------:R-:W-:-:S02]  /*1ce0*/  SEL R4, R7, 0xfffffff0, !P1 ;  /* 0xfffffff007047807 */ /* 0x000fc40004800000 */
[----:B------:R-:W-:Y:S01]  /*1cf0*/  SEL R3, R5, 0xffffffe0, !P2 ;  /* 0xffffffe005037807 */ /* 0x000fe20005000000 */
[----:B------:R-:W-:Y:S02]  /*1d00*/  IMAD.IADD R11, R6, 0x1, -R37 ;  /* 0x00000001060b7824 */ /* 0x000fe400078e0a25 */
[----:B------:R-:W-:Y:S01]  /*1d10*/  IMAD.IADD R27, R21, 0x1, R27 ;  /* 0x00000001151b7824 */ /* 0x000fe200078e021b */
[----:B--2---:R-:W-:Y:S06]  /*1d20*/  @P6 BRA `(.L_x_726) ;  /* 0x0000000000686947 */ /* 0x004fec0003800000 */
[----:B------:R-:W-:Y:S01]  /*1d30*/  ULDC UR5, c[0x0][0x2d0] ;  /* 0x0000b40000057ab9 */ /* 0x000fe20000000800 */
[----:B------:R-:W-:Y:S01]  /*1d40*/  ULDC.64 UR6, c[0x0][0x240] ;  /* 0x0000900000067ab9 */ /* 0x000fe20000000a00 */
[----:B------:R-:W-:Y:S01]  /*1d50*/  ISETP.GE.AND P6, PT, R222, UR5, PT ;  /* 0x00000005de007c0c */ /* 0x000fe2000bfc6270 */
[----:B------:R-:W-:Y:S01]  /*1d60*/  IMAD R23, R31, UR6, RZ ;  /* 0x000000061f177c24 */ /* 0x000fe2000f8e02ff */
[----:B------:R-:W-:Y:S01]  /*1d70*/  ISETP.GE.AND P2, PT, R213, UR5, PT ;  /* 0x00000005d5007c0c */ /* 0x000fe2000bf46270 */
[----:B------:R-:W-:Y:S02]  /*1d80*/  IMAD.MOV.U32 R26, RZ, RZ, R20 ;  /* 0x000000ffff1a7224 */ /* 0x000fe400078e0014 */
[C---:B------:R-:W-:Y:S02]  /*1d90*/  IMAD R22, R30.reuse, UR7, R23 ;  /* 0x000000071e167c24 */ /* 0x040fe4000f8e0217 */
[----:B------:R-:W-:-:S05]  /*1da0*/  IMAD.WIDE.U32 R32, R30, UR6, R26 ;  /* 0x000000061e207c25 */ /* 0x000fca000f8e001a */
[----:B------:R-:W-:Y:S01]  /*1db0*/  IADD3 R22, R33, R22, RZ ;  /* 0x0000001621167210 */ /* 0x000fe20007ffe0ff */
[----:B------:R-:W1:Y:S01]  /*1dc0*/  @!P6 LDC.64 R8, c[0x0][0x210] ;  /* 0x00008400ff08eb82 */ /* 0x000e620000000a00 */
[----:B------:R2:W-:Y:S01]  /*1dd0*/  @P6 STS.128 [R220], RZ ;  /* 0x000000ffdc006388 */ /* 0x0005e20000000c00 */
[----:B-1----:R-:W-:-:S04]  /*1de0*/  @!P6 LEA R8, P1, R32, R8, 0x1 ;  /* 0x000000082008e211 */ /* 0x002fc800078208ff */
[----:B------:R-:W-:-:S05]  /*1df0*/  @!P6 LEA.HI.X R9, R32, R9, R22, 0x1, P1 ;  /* 0x000000092009e211 */ /* 0x000fca00008f0c16 */
[----:B------:R-:W-:Y:S01]  /*1e00*/  @!PT LDS RZ, [RZ] ;  /* 0x00000000fffff984 */ /* 0x000fe20000000800 */
[----:B------:R-:W-:Y:S01]  /*1e10*/  @!PT LDS RZ, [RZ] ;  /* 0x00000000fffff984 */ /* 0x000fe20000000800 */
[----:B------:R-:W-:Y:S01]  /*1e20*/  @!PT LDS RZ, [RZ] ;  /* 0x00000000fffff984 */ /* 0x000fe20000000800 */
[----:B------:R2:W-:Y:S04]  /*1e30*/  @!P6 LDGSTS.E.BYPASS.LTC128B.128 [R220], desc[UR12][R8.64] ;  /* 0x0000000008dcefae */ /* 0x0005e8000b901d4c */
[----:B------:R2:W-:Y:S01]  /*1e40*/  @P2 STS.128 [R220+0x2000], RZ ;  /* 0x002000ffdc002388 */ /* 0x0005e20000000c00 */
[----:B------:R-:W-:Y:S05]  /*1e50*/  @P2 BRA `(.L_x_726) ;  /* 0x00000000001c2947 */ /* 0x000fea0003800000 */
[----:B------:R-:W-:Y:S02]  /*1e60*/  ULDC.64 UR6, c[0x0][0x210] ;  /* 0x0000840000067ab9 */ /* 0x000fe40000000a00 */
[----:B--2---:R-:W-:-:S04]  /*1e70*/  LEA R8, P1, R32, UR6, 0x1 ;  /* 0x0000000620087c11 */ /* 0x004fc8000f8208ff */
[----:B------:R-:W-:-:S05]  /*1e80*/  LEA.HI.X R9, R32, UR7, R22, 0x1, P1 ;  /* 0x0000000720097c11 */ /* 0x000fca00088f0c16 */
[----:B------:R-:W-:Y:S01]  /*1e90*/  @!PT LDS RZ, [RZ] ;  /* 0x00000000fffff984 */ /* 0x000fe20000000800 */
[----:B------:R-:W-:Y:S01]  /*1ea0*/  @!PT LDS RZ, [RZ] ;  /* 0x00000000fffff984 */ /* 0x000fe20000000800 */
[----:B------:R-:W-:Y:S01]  /*1eb0*/  @!PT LDS RZ, [RZ] ;  /* 0x00000000fffff984 */ /* 0x000fe20000000800 */
[----:B------:R1:W-:Y:S04]  /*1ec0*/  LDGSTS.E.BYPASS.LTC128B.128 [R220+0x2000], desc[UR12][R8.64+0x80] ;  /* 0x0200008008dc7fae */ /* 0x0003e8000b901d4c */
.L_x_726:
[----:B------:R-:W-:Y:S05]  /*1ed0*/  BSYNC B0 ;  /* 0x0000000000007941 */ /* 0x000fea0003800000 */
.L_x_725:
[----:B------:R-:W-:Y:S04]  /*1ee0*/  BSSY B0, `(.L_x_727) ;  /* 0x000001f000007945 */ /* 0x000fe80003800000 */
[----:B------:R-:W-:Y:S05]  /*1ef0*/  @P5 BRA `(.L_x_728) ;  /* 0x0000000000745947 */ /* 0x000fea0003800000 */
[----:B------:R-:W-:Y:S01]  /*1f00*/  ULDC UR5, c[0x0][0x2d0] ;  /* 0x0000b40000057ab9 */ /* 0x000fe20000000800 */
[----:B------:R-:W-:Y:S01]  /*1f10*/  IADD3 R23, P1, R30, 0x10, RZ ;  /* 0x000000101e177810 */ /* 0x000fe20007f3e0ff */
[----:B------:R-:W-:Y:S01]  /*1f20*/  ULDC.64 UR6, c[0x0][0x240] ;  /* 0x0000900000067ab9 */ /* 0x000fe20000000a00 */
[----:B------:R-:W-:Y:S01]  /*1f30*/  ISETP.GE.AND P2, PT, R222, UR5, PT ;  /* 0x00000005de007c0c */ /* 0x000fe2000bf46270 */
[----:B------:R-:W-:Y:S01]  /*1f40*/  IMAD.MOV.U32 R32, RZ, RZ, R20 ;  /* 0x000000ffff207224 */ /* 0x000fe200078e0014 */
[----:B------:R-:W-:Y:S01]  /*1f50*/  MOV R33, R27 ;  /* 0x0000001b00217202 */ /* 0x000fe20000000f00 */
[----:B------:R-:W-:Y:S01]  /*1f60*/  IMAD.X R22, RZ, RZ, R31, P1 ;  /* 0x000000ffff167224 */ /* 0x000fe200008e061f */
[----:B------:R-:W-:-:S03]  /*1f70*/  ISETP.GE.AND P1, PT, R213, UR5, PT ;  /* 0x00000005d5007c0c */ /* 0x000fc6000bf26270 */
[----:B------:R-:W-:Y:S02]  /*1f80*/  IMAD R22, R22, UR6, RZ ;  /* 0x0000000616167c24 */ /* 0x000fe4000f8e02ff */
[----:B------:R-:W-:-:S04]  /*1f90*/  IMAD.WIDE.U32 R32, R23, UR6, R32 ;  /* 0x0000000617207c25 */ /* 0x000fc8000f8e0020 */
[----:B-12---:R-:W1:Y:S01]  /*1fa0*/  @!P2 LDC.64 R8, c[0x0][0x210] ;  /* 0x00008400ff08ab82 */ /* 0x006e620000000a00 */
[----:B------:R-:W-:Y:S01]  /*1fb0*/  IMAD R22, R23, UR7, R22 ;  /* 0x0000000717167c24 */ /* 0x000fe2000f8e0216 */
[----:B------:R3:W-:Y:S03]  /*1fc0*/  @P2 STS.128 [R220+0x800], RZ ;  /* 0x000800ffdc002388 */ /* 0x0007e60000000c00 */
[----:B------:R-:W-:Y:S01]  /*1fd0*/  IMAD.IADD R22, R33, 0x1, R22 ;  /* 0x0000000121167824 */ /* 0x000fe200078e0216 */
[----:B-1----:R-:W-:-:S04]  /*1fe0*/  @!P2 LEA R8, P5, R32, R8, 0x1 ;  /* 0x000000082008a211 */ /* 0x002fc800078a08ff */
[----:B------:R-:W-:-:S05]  /*1ff0*/  @!P2 LEA.HI.X R9, R32, R9, R22, 0x1, P5 ;  /* 0x000000092009a211 */ /* 0x000fca00028f0c16 */
[----:B------:R-:W-:Y:S01]  /*2000*/  @!PT LDS RZ, [RZ] ;  /* 0x00000000fffff984 */ /* 0x000fe20000000800 */
[----:B------:R-:W-:Y:S01]  /*2010*/  @!PT LDS RZ, [RZ] ;  /* 0x00000000fffff984 */ /* 0x000fe20000000800 */
[----:B------:R-:W-:Y:S01]  /*2020*/  @!PT LDS RZ, [RZ] ;  /* 0x00000000fffff984 */ /* 0x000fe20000000800 */
[----:B------:R3:W-:Y:S04]  /*2030*/  @!P2 LDGSTS.E.BYPASS.LTC128B.128 [R220+0x800], desc[UR12][R8.64] ;  /* 0x0080000008dcafae */ /* 0x0007e8000b901d4c */
[----:B------:R3:W-:Y:S01]  /*2040*/  @P1 STS.128 [R220+0x2800], RZ ;  /* 0x002800ffdc001388 */ /* 0x0007e20000000c00 */
[----:B------:R-:W-:Y:S05]  /*2050*/  @P1 BRA `(.L_x_728) ;  /* 0x00000000001c1947 */ /* 0x000fea0003800000 */
[----:B------:R-:W-:Y:S02]  /*2060*/  ULDC.64 UR6, c[0x0][0x210] ;  /* 0x0000840000067ab9 */ /* 0x000fe40000000a00 */
[----:B---3--:R-:W-:-:S04]  /*2070*/  LEA R8, P1, R32, UR6, 0x1 ;  /* 0x0000000620087c11 */ /* 0x008fc8000f8208ff */
[----:B------:R-:W-:-:S05]  /*2080*/  LEA.HI.X R9, R32, UR7, R22, 0x1, P1 ;  /* 0x0000000720097c11 */ /* 0x000fca00088f0c16 */
[----:B------:R-:W-:Y:S01]  /*2090*/  @!PT LDS RZ, [RZ] ;  /* 0x00000000fffff984 */ /* 0x000fe20000000800 */
[----:B------:R-:W-:Y:S01]  /*20a0*/  @!PT LDS RZ, [RZ] ;  /* 0x00000000fffff984 */ /* 0x000fe20000000800 */
[----:B------:R-:W-:Y:S01]  /*20b0*/  @!PT LDS RZ, [RZ] ;  /* 0x00000000fffff984 */ /* 0x000fe20000000800 */
[----:B------:R4:W-:Y:S04]  /*20c0*/  LDGSTS.E.BYPASS.LTC128B.128 [R220+0x2800], desc[UR12][R8.64+0x80] ;  /* 0x0280008008dc7fae */ /* 0x0009e8000b901d4c */
.L_x_728:
[----:B------:R-:W-:Y:S05]  /*20d0*/  BSYNC B0 ;  /* 0x0000000000007941 */ /* 0x000fea0003800000 */
.L_x_727:
        /* <DEDUP_REMOVED lines=12> */
[----:B-1234-:R-:W1:Y:S01]  /*21a0*/  @!P2 LDC.64 R8, c[0x0][0x210] ;  /* 0x00008400ff08ab82 */ /* 0x01ee620000000a00 */
        /* <DEDUP_REMOVED lines=18> */
.L_x_730:
[----:B------:R-:W-:Y:S05]  /*22d0*/  BSYNC B0 ;  /* 0x0000000000007941 */ /* 0x000fea0003800000 */
.L_x_729:
[----:B------:R-:W-:Y:S04]  /*22e0*/  BSSY B0, `(.L_x_731) ;  /* 0x000001e000007945 */ /* 0x000fe80003800000 */
[----:B------:R-:W-:Y:S05]  /*22f0*/  @P3 BRA `(.L_x_732) ;  /* 0x0000000000703947 */ /* 0x000fea0003800000 */
[----:B------:R-:W-:Y:S01]  /*2300*/  ULDC UR5, c[0x0][0x2d0] ;  /* 0x0000b40000057ab9 */ /* 0x000fe20000000800 */
[----:B------:R-:W-:Y:S01]  /*2310*/  IADD3 R21, P1, R30, 0x30, RZ ;  /* 0x000000301e157810 */ /* 0x000fe20007f3e0ff */
[----:B------:R-:W-:Y:S01]  /*2320*/  ULDC.64 UR6, c[0x0][0x240] ;  /* 0x0000900000067ab9 */ /* 0x000fe20000000a00 */
[----:B------:R-:W-:Y:S02]  /*2330*/  ISETP.GE.AND P2, PT, R222, UR5, PT ;  /* 0x00000005de007c0c */ /* 0x000fe4000bf46270 */
        /* <DEDUP_REMOVED lines=24> */
.L_x_732:
[----:B------:R-:W-:Y:S05]  /*24c0*/  BSYNC B0 ;  /* 0x0000000000007941 */ /* 0x000fea0003800000 */
.L_x_731:
[CC--:B------:R-:W-:Y:S01]  /*24d0*/  ISETP.GE.AND P3, PT, R224.reuse, R11.reuse, PT ;  /* 0x0000000be000720c */ /* 0x0c0fe20003f66270 */
[-C--:B------:R-:W-:Y:S01]  /*24e0*/  IMAD R197, R225, R192.reuse, RZ ;  /* 0x000000c0e1c57224 */ /* 0x080fe200078e02ff */
[----:B------:R-:W-:Y:S01]  /*24f0*/  BSSY B0, `(.L_x_733) ;  /* 0x000001f000007945 */ /* 0x000fe20003800000 */
[----:B------:R-:W-:Y:S01]  /*2500*/  IMAD.WIDE.U32 R198, R224, R192, R28 ;  /* 0x000000c0e0c67225 */ /* 0x000fe200078e001c */
[-C--:B------:R-:W-:Y:S02]  /*2510*/  ISETP.GE.AND P6, PT, R18, R11.reuse, PT ;  /* 0x0000000b1200720c */ /* 0x080fe40003fc6270 */
[----:B------:R-:W-:Y:S01]  /*2520*/  ISETP.GE.AND P2, PT, R16, R11, PT ;  /* 0x0000000b1000720c */ /* 0x000fe20003f46270 */
[----:B------:R-:W-:Y:S01]  /*2530*/  IMAD R197, R224, R193, R197 ;  /* 0x000000c1e0c57224 */ /* 0x000fe200078e02c5 */
[----:B------:R-:W-:Y:S01]  /*2540*/  ISETP.GE.AND P1, PT, R14, R11, PT ;  /* 0x0000000b0e00720c */ /* 0x000fe20003f26270 */
[C---:B------:R-:W-:Y:S01]  /*2550*/  IMAD.SHL.U32 R215, R192.reuse, 0x10, RZ ;  /* 0x00000010c0d77824 */ /* 0x040fe200078e00ff */
[----:B------:R-:W-:Y:S01]  /*2560*/  SHF.L.U64.HI R214, R192, 0x4, R193 ;  /* 0x00000004c0d67819 */ /* 0x000fe200000102c1 */
[----:B------:R-:W-:Y:S01]  /*2570*/  IMAD.IADD R197, R199, 0x1, R197 ;  /* 0x00000001c7c57824 */ /* 0x000fe200078e02c5 */
[----:B------:R-:W-:Y:S01]  /*2580*/  IADD3 R28, R224, 0x40, RZ ;  /* 0x00000040e01c7810 */ /* 0x000fe20007ffe0ff */
[----:B------:R-:W-:Y:S08]  /*2590*/  @P3 BRA `(.L_x_734) ;  /* 0x0000000000503947 */ /* 0x000ff00003800000 */
[----:B------:R-:W-:Y:S02]  /*25a0*/  ULDC UR5, c[0x0][0x2d0] ;  /* 0x0000b40000057ab9 */ /* 0x000fe40000000800 */
[----:B------:R-:W-:Y:S02]  /*25b0*/  ISETP.GE.AND P4, PT, R222, UR5, PT ;  /* 0x00000005de007c0c */ /* 0x000fe4000bf86270 */
[----:B------:R-:W-:-:S11]  /*25c0*/  ISETP.GE.AND P3, PT, R213, UR5, PT ;  /* 0x00000005d5007c0c */ /* 0x000fd6000bf66270 */
[----:B-1234-:R-:W1:Y:S01]  /*25d0*/  @!P4 LDC.64 R8, c[0x0][0x218] ;  /* 0x00008600ff08cb82 */ /* 0x01ee620000000a00 */
[----:B------:R2:W-:Y:S01]  /*25e0*/  @P4 STS.128 [R220+0x4000], RZ ;  /* 0x004000ffdc004388 */ /* 0x0005e20000000c00 */
        /* <DEDUP_REMOVED lines=15> */
.L_x_734:
[----:B------:R-:W-:Y:S05]  /*26e0*/  BSYNC B0 ;  /* 0x0000000000007941 */ /* 0x000fea0003800000 */
.L_x_733:
[----:B------:R-:W-:Y:S04]  /*26f0*/  BSSY B0, `(.L_x_735) ;  /* 0x0000018000007945 */ /* 0x000fe80003800000 */
[----:B------:R-:W-:Y:S05]  /*2700*/  @P6 BRA `(.L_x_736) ;  /* 0x0000000000586947 */ /* 0x000fea0003800000 */
[----:B------:R-:W-:Y:S01]  /*2710*/  ULDC UR5, c[0x0][0x2d0] ;  /* 0x0000b40000057ab9 */ /* 0x000fe20000000800 */
[----:B------:R-:W-:Y:S02]  /*2720*/  IADD3 R21, P5, R215, R198, RZ ;  /* 0x000000c6d7157210 */ /* 0x000fe40007fbe0ff */
[----:B------:R-:W-:Y:S02]  /*2730*/  ISETP.GE.AND P4, PT, R222, UR5, PT ;  /* 0x00000005de007c0c */ /* 0x000fe4000bf86270 */
[----:B------:R-:W-:Y:S01]  /*2740*/  ISETP.GE.AND P3, PT, R213, UR5, PT ;  /* 0x00000005d5007c0c */ /* 0x000fe2000bf66270 */
[----:B------:R-:W-:-:S10]  /*2750*/  IMAD.X R20, R214, 0x1, R197, P5 ;  /* 0x00000001d6147824 */ /* 0x000fd400028e06c5 */
        /* <DEDUP_REMOVED lines=17> */
.L_x_736:
[----:B------:R-:W-:Y:S05]  /*2870*/  BSYNC B0 ;  /* 0x0000000000007941 */ /* 0x000fea0003800000 */
.L_x_735:
[----:B------:R-:W-:Y:S01]  /*2880*/  BSSY B0, `(.L_x_737) ;  /* 0x000001b000007945 */ /* 0x000fe20003800000 */
[----:B------:R-:W-:Y:S01]  /*2890*/  ISETP.GE.AND P6, PT, R28, R11, PT ;  /* 0x0000000b1c00720c */ /* 0x000fe20003fc6270 */
[C---:B------:R-:W-:Y:S01]  /*28a0*/  VIADD R26, R224.reuse, 0x50 ;  /* 0x00000050e01a7836 */ /* 0x040fe20000000000 */
[----:B------:R-:W-:Y:S01]  /*28b0*/  IADD3 R20, R224, 0x60, RZ ;  /* 0x00000060e0147810 */ /* 0x000fe20007ffe0ff */
[----:B------:R-:W-:Y:S05]  /*28c0*/  @P2 BRA `(.L_x_738) ;  /* 0x0000000000582947 */ /* 0x000fea0003800000 */
[----:B------:R-:W-:Y:S01]  /*28d0*/  ULDC UR5, c[0x0][0x2d0] ;  /* 0x0000b40000057ab9 */ /* 0x000fe20000000800 */
[----:B------:R-:W-:Y:S02]  /*28e0*/  LEA R21, P4, R192, R198, 0x5 ;  /* 0x000000c6c0157211 */ /* 0x000fe400078828ff */
[----:B------:R-:W-:Y:S02]  /*28f0*/  ISETP.GE.AND P3, PT, R222, UR5, PT ;  /* 0x00000005de007c0c */ /* 0x000fe4000bf66270 */
[----:B------:R-:W-:Y:S02]  /*2900*/  ISETP.GE.AND P2, PT, R213, UR5, PT ;  /* 0x00000005d5007c0c */ /* 0x000fe4000bf46270 */
[----:B------:R-:W-:-:S09]  /*2910*/  LEA.HI.X R22, R192, R197, R193, 0x5, P4 ;  /* 0x000000c5c0167211 */ /* 0x000fd200020f2cc1 */
        /* <DEDUP_REMOVED lines=17> */
.L_x_738:
[----:B------:R-:W-:Y:S05]  /*2a30*/  BSYNC B0 ;  /* 0x0000000000007941 */ /* 0x000fea0003800000 */
.L_x_737:
[----:B------:R-:W-:Y:S01]  /*2a40*/  BSSY B0, `(.L_x_739) ;  /* 0x000001d000007945 */ /* 0x000fe20003800000 */
[-C--:B------:R-:W-:Y:S01]  /*2a50*/  ISETP.GE.AND P5, PT, R26, R11.reuse, PT ;  /* 0x0000000b1a00720c */ /* 0x080fe20003fa6270 */
[----:B------:R-:W-:Y:S01]  /*2a60*/  VIADD R22, R224, 0x70 ;  /* 0x00000070e0167836 */ /* 0x000fe20000000000 */
[----:B------:R-:W-:Y:S01]  /*2a70*/  ISETP.GE.AND P4, PT, R20, R11, PT ;  /* 0x0000000b1400720c */ /* 0x000fe20003f86270 */
[----:B------:R-:W-:-:S12]  /*2a80*/  @P1 BRA `(.L_x_740) ;  /* 0x0000000000601947 */ /* 0x000fd80003800000 */
[----:B------:R-:W-:Y:S01]  /*2a90*/  ULDC UR5, c[0x0][0x2d0] ;  /* 0x0000b40000057ab9 */ /* 0x000fe20000000800 */
[----:B------:R-:W-:Y:S01]  /*2aa0*/  IMAD.MOV.U32 R199, RZ, RZ, R197 ;  /* 0x000000ffffc77224 */ /* 0x000fe200078e00c5 */
[----:B------:R-:W-:Y:S01]  /*2ab0*/  ISETP.GE.AND P2, PT, R222, UR5, PT ;  /* 0x00000005de007c0c */ /* 0x000fe2000bf46270 */
[----:B------:R-:W-:Y:S01]  /*2ac0*/  IMAD R30, R193, 0x30, RZ ;  /* 0x00000030c11e7824 */ /* 0x000fe200078e02ff */
[----:B------:R-:W-:Y:S01]  /*2ad0*/  ISETP.GE.AND P1, PT, R213, UR5, PT ;  /* 0x00000005d5007c0c */ /* 0x000fe2000bf26270 */
[----:B------:R-:W-:-:S04]  /*2ae0*/  IMAD.WIDE.U32 R32, R192, 0x30, R198 ;  /* 0x00000030c0207825 */ /* 0x000fc800078e00c6 */
[----:B------:R-:W-:-:S06]  /*2af0*/  IMAD.IADD R30, R33, 0x1, R30 ;  /* 0x00000001211e7824 */ /* 0x000fcc00078e021e */
        /* <DEDUP_REMOVED lines=17> */
.L_x_740:
[----:B------:R-:W-:Y:S05]  /*2c10*/  BSYNC B0 ;  /* 0x0000000000007941 */ /* 0x000fea0003800000 */
.L_x_739:
[----:B------:R-:W-:Y:S04]  /*2c20*/  BSSY B0, `(.L_x_741) ;  /* 0x0000018000007945 */ /* 0x000fe80003800000 */
        /* <DEDUP_REMOVED lines=23> */
.L_x_742:
[----:B------:R-:W-:Y:S05]  /*2da0*/  BSYNC B0 ;  /* 0x0000000000007941 */ /* 0x000fea0003800000 */
.L_x_741:
[----:B------:R-:W-:Y:S01]  /*2db0*/  IADD3 R19, P2, R224, R19, RZ ;  /* 0x00000013e0137210 */ /* 0x000fe20007f5e0ff */
[----:B------:R-:W-:Y:S01]  /*2dc0*/  BSSY B0, `(.L_x_743) ;  /* 0x000001c000007945 */ /* 0x000fe20003800000 */
[----:B------:R-:W-:-:S03]  /*2dd0*/  ISETP.GE.AND P1, PT, R22, R11, PT ;  /* 0x0000000b1600720c */ /* 0x000fc60003f26270 */
[----:B------:R-:W-:Y:S01]  /*2de0*/  IMAD.X R17, R225, 0x1, R17, P2 ;  /* 0x00000001e1117824 */ /* 0x000fe200010e0611 */
[----:B------:R-:W-:Y:S09]  /*2df0*/  @P5 BRA `(.L_x_744) ;  /* 0x0000000000605947 */ /* 0x000ff20003800000 */
        /* <DEDUP_REMOVED lines=24> */
.L_x_744:
[----:B------:R-:W-:Y:S05]  /*2f80*/  BSYNC B0 ;  /* 0x0000000000007941 */ /* 0x000fea0003800000 */
.L_x_743:
[----:B------:R-:W-:Y:S04]  /*2f90*/  BSSY B0, `(.L_x_745) ;  /* 0x000001a000007945 */ /* 0x000fe80003800000 */
[----:B------:R-:W-:Y:S05]  /*2fa0*/  @P4 BRA `(.L_x_746) ;  /* 0x0000000000604947 */ /* 0x000fea0003800000 */
        /* <DEDUP_REMOVED lines=24> */
.L_x_746:
[----:B------:R-:W-:Y:S05]  /*3130*/  BSYNC B0 ;  /* 0x0000000000007941 */ /* 0x000fea0003800000 */
.L_x_745:
        /* <DEDUP_REMOVED lines=26> */
.L_x_748:
[----:B------:R-:W-:Y:S05]  /*32e0*/  BSYNC B0 ;  /* 0x0000000000007941 */ /* 0x000fea0003800000 */
.L_x_747:
[----:B------:R-:W0:Y:S01]  /*32f0*/  LDGDEPBAR ;  /* 0x00000000000079af */ /* 0x000e220000000000 */
[----:B------:R-:W-:Y:S01]  /*3300*/  ISETP.GE.AND P5, PT, R224, R11, PT ;  /* 0x0000000be000720c */ /* 0x000fe20003fa6270 */
[----:B------:R-:W-:Y:S01]  /*3310*/  IMAD.IADD R25, R25, 0x1, R15 ;  /* 0x0000000119197824 */ /* 0x000fe200078e020f */
[----:B-1234-:R-:W-:Y:S01]  /*3320*/  SHF.R.S32.HI R9, RZ, 0x4, R12 ;  /* 0x00000004ff097819 */ /* 0x01efe2000001140c */
[-C--:B------:R-:W-:Y:S01]  /*3330*/  IMAD R8, R17, R194.reuse, RZ ;  /* 0x000000c211087224 */ /* 0x080fe200078e02ff */
[----:B------:R-:W-:Y:S01]  /*3340*/  ULDC.64 UR6, c[0x0][0x220] ;  /* 0x0000880000067ab9 */ /* 0x000fe20000000a00 */
[C---:B------:R-:W-:Y:S01]  /*3350*/  IMAD.WIDE.U32 R38, R19.reuse, R194, R24 ;  /* 0x000000c213267225 */ /* 0x040fe200078e0018 */
[----:B------:R-:W-:Y:S01]  /*3360*/  LEA.HI R210, R12, R9, RZ, 0x1 ;  /* 0x000000090cd27211 */ /* 0x000fe200078f08ff */
[----:B------:R-:W-:Y:S01]  /*3370*/  BSSY B0, `(.L_x_749) ;  /* 0x0000020000007945 */ /* 0x000fe20003800000 */
[----:B------:R-:W-:Y:S01]  /*3380*/  ISETP.GE.AND P6, PT, R18, R11, PT ;  /* 0x0000000b1200720c */ /* 0x000fe20003fc6270 */
[----:B------:R-:W-:Y:S01]  /*3390*/  IMAD R15, R19, R195, R8 ;  /* 0x000000c3130f7224 */ /* 0x000fe200078e0208 */
[----:B------:R-:W-:Y:S01]  /*33a0*/  LEA R188, P4, R38, UR6, 0x1 ;  /* 0x0000000626bc7c11 */ /* 0x000fe2000f8808ff */
[----:B------:R-:W-:Y:S01]  /*33b0*/  IMAD.SHL.U32 R217, R194, 0x10, RZ ;  /* 0x00000010c2d97824 */ /* 0x000fe200078e00ff */
[-C--:B------:R-:W-:Y:S01]  /*33c0*/  ISETP.GE.AND P2, PT, R16, R11.reuse, PT ;  /* 0x0000000b1000720c */ /* 0x080fe20003f46270 */
[----:B------:R-:W-:Y:S01]  /*33d0*/  IMAD.IADD R36, R39, 0x1, R15 ;  /* 0x0000000127247824 */ /* 0x000fe200078e020f */
[----:B------:R-:W-:-:S02]  /*33e0*/  ISETP.GE.AND P1, PT, R14, R11, PT ;  /* 0x0000000b0e00720c */ /* 0x000fc40003f26270 */
[----:B------:R-:W-:Y:S02]  /*33f0*/  ISETP.GE.AND P3, PT, R28, R11, PT ;  /* 0x0000000b1c00720c */ /* 0x000fe40003f66270 */
[----:B------:R-:W-:Y:S02]  /*3400*/  LEA.HI R132, R13, R128, RZ, 0x5 ;  /* 0x000000800d847211 */ /* 0x000fe400078f28ff */
[----:B------:R-:W-:Y:S02]  /*3410*/  SHF.L.U64.HI R216, R194, 0x4, R195 ;  /* 0x00000004c2d87819 */ /* 0x000fe400000102c3 */
[----:B------:R-:W-:Y:S01]  /*3420*/  LOP3.LUT R210, R210, 0xfffffffe, RZ, 0xc0, !PT ;  /* 0xfffffffed2d27812 */ /* 0x000fe200078ec0ff */
[----:B------:R-:W-:-:S04]  /*3430*/  DEPBAR.LE SB0, 0x0 ;  /* 0x000080000000791a */ /* 0x000fc80000000000 */
[----:B------:R-:W-:Y:S01]  /*3440*/  BAR.SYNC.DEFER_BLOCKING 0x0 ;  /* 0x0000000000007b1d */ /* 0x000fe20000010000 */
[----:B------:R-:W-:-:S05]  /*3450*/  LEA.HI.X R189, R38, UR7, R36, 0x1, P4 ;  /* 0x0000000726bd7c11 */ /* 0x000fca000a0f0c24 */
[----:B------:R1:W-:Y:S04]  /*3460*/  @P5 STS.128 [R220+0xc000], RZ ;  /* 0x00c000ffdc005388 */ /* 0x0003e80000000c00 */
[----:B------:R1:W-:Y:S01]  /*3470*/  @P5 STS.128 [R220+0x10000], RZ ;  /* 0x010000ffdc005388 */ /* 0x0003e20000000c00 */
[----:B------:R-:W-:Y:S05]  /*3480*/  @P5 BRA `(.L_x_750) ;  /* 0x0000000000385947 */ /* 0x000fea0003800000 */
[----:B------:R-:W-:Y:S02]  /*3490*/  ULDC UR5, c[0x0][0x2d0] ;  /* 0x0000b40000057ab9 */ /* 0x000fe40000000800 */
[----:B------:R-:W-:Y:S02]  /*34a0*/  ISETP.GE.AND P5, PT, R222, UR5, PT ;  /* 0x00000005de007c0c */ /* 0x000fe4000bfa6270 */
[----:B------:R-:W-:-:S11]  /*34b0*/  ISETP.GE.AND P4, PT, R213, UR5, PT ;  /* 0x00000005d5007c0c */ /* 0x000fd6000bf86270 */
[----:B------:R2:W-:Y:S04]  /*34c0*/  @P5 STS.128 [R220+0xc000], RZ ;  /* 0x00c000ffdc005388 */ /* 0x0005e80000000c00 */
[----:B------:R-:W-:Y:S01]  /*34d0*/  @!PT LDS RZ, [RZ] ;  /* 0x00000000fffff984 */ /* 0x000fe20000000800 */
[----:B------:R-:W-:Y:S01]  /*34e0*/  @!PT LDS RZ, [RZ] ;  /* 0x00000000fffff984 */ /* 0x000fe20000000800 */
[----:B------:R-:W-:Y:S01]  /*34f0*/  @!PT LDS RZ, [RZ] ;  /* 0x00000000fffff984 */ /* 0x000fe20000000800 */
[----:B------:R2:W-:Y:S04]  /*3500*/  @!P5 LDGSTS.E.BYPASS.LTC128B.128 [R220+0xc000], desc[UR12][R188.64] ;  /* 0x0c000000bcdcdfae */ /* 0x0005e8000b901d4c */
[----:B------:R2:W-:Y:S01]  /*3510*/  @P4 STS.128 [R220+0x10000], RZ ;  /* 0x010000ffdc004388 */ /* 0x0005e20000000c00 */
[----:B------:R-:W-:Y:S05]  /*3520*/  @P4 BRA `(.L_x_750) ;  /* 0x0000000000104947 */ /* 0x000fea0003800000 */
[----:B------:R-:W-:Y:S01]  /*3530*/  @!PT LDS RZ, [RZ] ;  /* 0x00000000fffff984 */ /* 0x000fe20000000800 */
[----:B------:R-:W-:Y:S01]  /*3540*/  @!PT LDS RZ, [RZ] ;  /* 0x00000000fffff984 */ /* 0x000fe20000000800 */
[----:B------:R-:W-:Y:S01]  /*3550*/  @!PT LDS RZ, [RZ] ;  /* 0x00000000fffff984 */ /* 0x000fe20000000800 */
[----:B------:R3:W-:Y:S02]  /*3560*/  LDGSTS.E.BYPASS.LTC128B.128 [R220+0x10000], desc[UR12][R188.64+0x80] ;  /* 0x10000080bcdc7fae */ /* 0x0007e4000b901d4c */
.L_x_750:
[----:B------:R-:W-:Y:S05]  /*3570*/  BSYNC B0 ;  /* 0x0000000000007941 */ /* 0x000fea0003800000 */
.L_x_749:
[----:B------:R4:W-:Y:S01]  /*3580*/  @P6 STS.128 [R220+0xc800], RZ ;  /* 0x00c800ffdc006388 */ /* 0x0009e20000000c00 */
[----:B------:R-:W-:Y:S03]  /*3590*/  BSSY B0, `(.L_x_751) ;  /* 0x0000015000007945 */ /* 0x000fe60003800000 */
[----:B------:R4:W-:Y:S01]  /*35a0*/  @P6 STS.128 [R220+0x10800], RZ ;  /* 0x010800ffdc006388 */ /* 0x0009e20000000c00 */
[----:B------:R-:W-:Y:S05]  /*35b0*/  @P6 BRA `(.L_x_752) ;  /* 0x0000000000486947 */ /* 0x000fea0003800000 */
[----:B------:R-:W-:Y:S02]  /*35c0*/  ULDC UR5, c[0x0][0x2d0] ;  /* 0x0000b40000057ab9 */ /* 0x000fe40000000800 */
[----:B------:R-:W-:Y:S02]  /*35d0*/  ISETP.GE.AND P5, PT, R222, UR5, PT ;  /* 0x00000005de007c0c */ /* 0x000fe4000bfa6270 */
[----:B------:R-:W-:-:S11]  /*35e0*/  ISETP.GE.AND P4, PT, R213, UR5, PT ;  /* 0x00000005d5007c0c */ /* 0x000fd6000bf86270 */
[C---:B------:R-:W-:Y:S01]  /*35f0*/  @!P5 LEA R12, P6, R217.reuse, R188, 0x1 ;  /* 0x000000bcd90cd211 */ /* 0x040fe200078c08ff */
[----:B------:R1:W-:Y:S03]  /*3600*/  @P5 STS.128 [R220+0xc800], RZ ;  /* 0x00c800ffdc005388 */ /* 0x0003e60000000c00 */
[----:B------:R-:W-:-:S05]  /*3610*/  @!P5 LEA.HI.X R13, R217, R189, R216, 0x1, P6 ;  /* 0x000000bdd90dd211 */ /* 0x000fca00030f0cd8 */
[----:B------:R-:W-:Y:S01]  /*3620*/  @!PT LDS RZ, [RZ] ;  /* 0x00000000fffff984 */ /* 0x000fe20000000800 */
[----:B------:R-:W-:Y:S01]  /*3630*/  @!PT LDS RZ, [RZ] ;  /* 0x00000000fffff984 */ /* 0x000fe20000000800 */
[----:B------:R-:W-:Y:S01]  /*3640*/  @!PT LDS RZ, [RZ] ;  /* 0x00000000fffff984 */ /* 0x000fe20000000800 */
[----:B------:R1:W-:Y:S04]  /*3650*/  @!P5 LDGSTS.E.BYPASS.LTC128B.128 [R220+0xc800], desc[UR12][R12.64] ;  /* 0x0c8000000cdcdfae */ /* 0x0003e8000b901d4c */
[----:B------:R1:W-:Y:S01]  /*3660*/  @P4 STS.128 [R220+0x10800], RZ ;  /* 0x010800ffdc004388 */ /* 0x0003e20000000c00 */
[----:B------:R-:W-:Y:S05]  /*3670*/  @P4 BRA `(.L_x_752) ;  /* 0x0000000000184947 */ /* 0x000fea0003800000 */
[----:B-1----:R-:W-:-:S04]  /*3680*/  LEA R12, P4, R217, R188, 0x1 ;  /* 0x000000bcd90c7211 */ /* 0x002fc800078808ff */
[----:B------:R-:W-:-:S05]  /*3690*/  LEA.HI.X R13, R217, R189, R216, 0x1, P4 ;  /* 0x000000bdd90d7211 */ /* 0x000fca00020f0cd8 */
[----:B------:R-:W-:Y:S01]  /*36a0*/  @!PT LDS RZ, [RZ] ;  /* 0x00000000fffff984 */ /* 0x000fe20000000800 */
[----:B------:R-:W-:Y:S01]  /*36b0*/  @!PT LDS RZ, [RZ] ;  /* 0x00000000fffff984 */ /* 0x000fe20000000800 */
[----:B------:R-:W-:Y:S01]  /*36c0*/  @!PT LDS RZ, [RZ] ;  /* 0x00000000fffff984 */ /* 0x000fe20000000800 */
[----:B------:R1:W-:Y:S04]  /*36d0*/  LDGSTS.E.BYPASS.LTC128B.128 [R220+0x10800], desc[UR12][R12.64+0x80] ;  /* 0x108000800cdc7fae */ /* 0x0003e8000b901d4c */
.L_x_752:
[----:B------:R-:W-:Y:S05]  /*36e0*/  BSYNC B0 ;  /* 0x0000000000007941 */ /* 0x000fea0003800000 */
.L_x_751:
[----:B------:R2:W-:Y:S01]  /*36f0*/  @P2 STS.128 [R220+0xd000], RZ ;  /* 0x00d000ffdc002388 */ /* 0x0005e20000000c00 */
[----:B------:R-:W-:Y:S01]  /*3700*/  IMAD.IADD R210, R9, 0x1, -R210 ;  /* 0x0000000109d27824 */ /* 0x000fe200078e0ad2 */
[----:B------:R-:W-:Y:S01]  /*3710*/  SHF.R.S32.HI R130, RZ, 0x5, R132 ;  /* 0x00000005ff827819 */ /* 0x000fe20000011484 */
[----:B-1----:R-:W-:Y:S01]  /*3720*/  IMAD.SHL.U32 R13, R0, 0x40, RZ ;  /* 0x00000040000d7824 */ /* 0x002fe200078e00ff */
[----:B------:R2:W-:Y:S01]  /*3730*/  @P2 STS.128 [R220+0x11000], RZ ;  /* 0x011000ffdc002388 */ /* 0x0005e20000000c00 */
[----:B------:R-:W-:Y:S01]  /*3740*/  IMAD.SHL.U32 R2, R2, 0x40, RZ ;  /* 0x0000004002027824 */ /* 0x000fe200078e00ff */
[----:B------:R-:W-:Y:S01]  /*3750*/  BSSY B0, `(.L_x_753) ;  /* 0x0000024000007945 */ /* 0x000fe20003800000 */
[----:B------:R-:W-:Y:S01]  /*3760*/  IMAD.SHL.U32 R8, R224, 0x8, RZ ;  /* 0x00000008e0087824 */ /* 0x000fe200078e00ff */
[----:B------:R-:W-:Y:S01]  /*3770*/  LOP3.LUT R13, R13, 0x1c0, RZ, 0xc0, !PT ;  /* 0x000001c00d0d7812 */ /* 0x000fe200078ec0ff */
[----:B------:R-:W-:Y:S01]  /*3780*/  IMAD.SHL.U32 R9, R210, 0x8, RZ ;  /* 0x00000008d2097824 */ /* 0x000fe200078e00ff */
[----:B------:R-:W-:Y:S01]  /*3790*/  LOP3.LUT R2, R2, 0x1c0, RZ, 0xc0, !PT ;  /* 0x000001c002027812 */ /* 0x000fe200078ec0ff */
[----:B------:R-:W-:Y:S01]  /*37a0*/  IMAD.SHL.U32 R129, R10, 0x40, RZ ;  /* 0x000000400a817824 */ /* 0x000fe200078e00ff */
[----:B------:R-:W-:-:S02]  /*37b0*/  LOP3.LUT R8, R13, 0x8, R8, 0xf8, !PT ;  /* 0x000000080d087812 */ /* 0x000fc400078ef808 */
[----:B------:R-:W-:Y:S02]  /*37c0*/  LOP3.LUT R9, R2, 0x8, R9, 0xf8, !PT ;  /* 0x0000000802097812 */ /* 0x000fe400078ef809 */
[----:B------:R-:W-:Y:S02]  /*37d0*/  LOP3.LUT R129, R129, 0xfffffe00, RZ, 0xc0, !PT ;  /* 0xfffffe0081817812 */ /* 0x000fe400078ec0ff */
[----:B------:R-:W-:Y:S02]  /*37e0*/  SHF.R.U32.HI R13, RZ, 0x3, R13 ;  /* 0x00000003ff0d7819 */ /* 0x000fe4000001160d */
[----:B------:R-:W-:Y:S01]  /*37f0*/  SHF.R.U32.HI R2, RZ, 0x3, R2 ;  /* 0x00000003ff027819 */ /* 0x000fe20000011602 */
[----:B------:R-:W-:Y:S01]  /*3800*/  IMAD R211, R130, 0x400, R129 ;  /* 0x0000040082d37824 */ /* 0x000fe200078e0281 */
[----:B------:R-:W-:Y:S02]  /*3810*/  ISETP.GE.AND P6, PT, R26, R11, PT ;  /* 0x0000000b1a00720c */ /* 0x000fe40003fc6270 */
[----:B------:R-:W-:-:S02]  /*3820*/  LOP3.LUT R13, R8, R13, RZ, 0x3c, !PT ;  /* 0x0000000d080d7212 */ /* 0x000fc400078e3cff */
[----:B------:R-:W-:Y:S01]  /*3830*/  LOP3.LUT R2, R9, R2, RZ, 0x3c, !PT ;  /* 0x0000000209027212 */ /* 0x000fe200078e3cff */
[----:B--2---:R-:W-:Y:S08]  /*3840*/  @P2 BRA `(.L_x_754) ;  /* 0x0000000000502947 */ /* 0x004ff00003800000 */
[----:B------:R-:W-:Y:S01]  /*3850*/  ULDC UR5, c[0x0][0x2d0] ;  /* 0x0000b40000057ab9 */ /* 0x000fe20000000800 */
[----:B------:R-:W-:Y:S01]  /*3860*/  IMAD.SHL.U32 R9, R194, 0x20, RZ ;  /* 0x00000020c2097824 */ /* 0x000fe200078e00ff */
[----:B------:R-:W-:Y:S02]  /*3870*/  ISETP.GE.AND P4, PT, R222, UR5, PT ;  /* 0x00000005de007c0c */ /* 0x000fe4000bf86270 */
[----:B------:R-:W-:Y:S02]  /*3880*/  ISETP.GE.AND P2, PT, R213, UR5, PT ;  /* 0x00000005d5007c0c */ /* 0x000fe4000bf46270 */
[----:B------:R-:W-:-:S09]  /*3890*/  SHF.L.U64.HI R8, R194, 0x5, R195 ;  /* 0x00000005c2087819 */ /* 0x000fd200000102c3 */
        /* <DEDUP_REMOVED lines=15> */
.L_x_754:
[----:B------:R-:W-:Y:S05]  /*3990*/  BSYNC B0 ;  /* 0x0000000000007941 */ /* 0x000fea0003800000 */
.L_x_753:
[----:B------:R1:W-:Y:S01]  /*39a0*/  @P1 STS.128 [R220+0xd800], RZ ;  /* 0x00d800ffdc001388 */ /* 0x0003e20000000c00 */
[----:B------:R-:W-:Y:S01]  /*39b0*/  IMAD R210, R210, 0x200, R13 ;  /* 0x00000200d2d27824 */ /* 0x000fe200078e020d */
[----:B------:R-:W-:Y:S01]  /*39c0*/  BSSY B0, `(.L_x_755) ;  /* 0x000001c000007945 */ /* 0x000fe20003800000 */
[----:B------:R-:W-:Y:S01]  /*39d0*/  IMAD.IADD R211, R2, 0x1, R211 ;  /* 0x0000000102d37824 */ /* 0x000fe200078e02d3 */
[----:B------:R1:W-:Y:S01]  /*39e0*/  @P1 STS.128 [R220+0x11800], RZ ;  /* 0x011800ffdc001388 */ /* 0x0003e20000000c00 */
[-C--:B------:R-:W-:Y:S02]  /*39f0*/  ISETP.GE.AND P5, PT, R20, R11.reuse, PT ;  /* 0x0000000b1400720c */ /* 0x080fe40003fa6270 */
[----:B------:R-:W-:Y:S02]  /*3a00*/  ISETP.GE.AND P4, PT, R22, R11, PT ;  /* 0x0000000b1600720c */ /* 0x000fe40003f86270 */
[----:B------:R-:W-:Y:S02]  /*3a10*/  LEA R210, R210, UR4, 0x1 ;  /* 0x00000004d2d27c11 */ /* 0x000fe4000f8e08ff */
[----:B------:R-:W-:Y:S01]  /*3a20*/  LEA R211, R211, UR4, 0x1 ;  /* 0x00000004d3d37c11 */ /* 0x000fe2000f8e08ff */
[----:B------:R-:W-:Y:S08]  /*3a30*/  @P1 BRA `(.L_x_756) ;  /* 0x0000000000501947 */ /* 0x000ff00003800000 */
[----:B------:R-:W-:Y:S02]  /*3a40*/  ULDC UR5, c[0x0][0x2d0] ;  /* 0x0000b40000057ab9 */ /* 0x000fe40000000800 */
[----:B------:R-:W-:Y:S02]  /*3a50*/  ISETP.GE.AND P2, PT, R222, UR5, PT ;  /* 0x00000005de007c0c */ /* 0x000fe4000bf46270 */
[----:B------:R-:W-:-:S11]  /*3a60*/  ISETP.GE.AND P1, PT, R213, UR5, PT ;  /* 0x00000005d5007c0c */ /* 0x000fd6000bf26270 */
[----:B------:R-:W-:Y:S01]  /*3a70*/  @!P2 IMAD R8, R195, 0x60, RZ ;  /* 0x00000060c308a824 */ /* 0x000fe200078e02ff */
[----:B------:R1:W-:Y:S01]  /*3a80*/  @P2 STS.128 [R220+0xd800], RZ ;  /* 0x00d800ffdc002388 */ /* 0x0003e20000000c00 */
[----:B------:R-:W-:-:S05]  /*3a90*/  @!P2 IMAD.WIDE.U32 R10, R194, 0x60, R188 ;  /* 0x00000060c20aa825 */ /* 0x000fca00078e00bc */
[----:B------:R-:W-:-:S05]  /*3aa0*/  @!P2 IADD3 R11, R11, R8, RZ ;  /* 0x000000080b0ba210 */ /* 0x000fca0007ffe0ff */
[----:B------:R-:W-:Y:S01]  /*3ab0*/  @!PT LDS RZ, [RZ] ;  /* 0x00000000fffff984 */ /* 0x000fe20000000800 */
[----:B------:R-:W-:Y:S01]  /*3ac0*/  @!PT LDS RZ, [RZ] ;  /* 0x00000000fffff984 */ /* 0x000fe20000000800 */
[----:B------:R-:W-:Y:S01]  /*3ad0*/  @!PT LDS RZ, [RZ] ;  /* 0x00000000fffff984 */ /* 0x000fe20000000800 */
[----:B------:R1:W-:Y:S04]  /*3ae0*/  @!P2 LDGSTS.E.BYPASS.LTC128B.128 [R220+0xd800], desc[UR12][R10.64] ;  /* 0x0d8000000adcafae */ /* 0x0003e8000b901d4c */
[----:B------:R1:W-:Y:S01]  /*3af0*/  @P1 STS.128 [R220+0x11800], RZ ;  /* 0x011800ffdc001388 */ /* 0x0003e20000000c00 */
[----:B------:R-:W-:Y:S05]  /*3b00*/  @P1 BRA `(.L_x_756) ;  /* 0x00000000001c1947 */ /* 0x000fea0003800000 */
[----:B------:R-:W-:Y:S02]  /*3b10*/  IMAD R8, R195, 0x60, RZ ;  /* 0x00000060c3087824 */ /* 0x000fe400078e02ff */
[----:B-1----:R-:W-:-:S05]  /*3b20*/  IMAD.WIDE.U32 R10, R194, 0x60, R188 ;  /* 0x00000060c20a7825 */ /* 0x002fca00078e00bc */
[----:B------:R-:W-:-:S05]  /*3b30*/  IADD3 R11, R11, R8, RZ ;  /* 0x000000080b0b7210 */ /* 0x000fca0007ffe0ff */
[----:B------:R-:W-:Y:S01]  /*3b40*/  @!PT LDS RZ, [RZ] ;  /* 0x00000000fffff984 */ /* 0x000fe20000000800 */
[----:B------:R-:W-:Y:S01]  /*3b50*/  @!PT LDS RZ, [RZ] ;  /* 0x00000000fffff984 */ /* 0x000fe20000000800 */
[----:B------:R-:W-:Y:S01]  /*3b60*/  @!PT LDS RZ, [RZ] ;  /* 0x00000000fffff984 */ /* 0x000fe20000000800 */
[----:B------:R1:W-:Y:S02]  /*3b70*/  LDGSTS.E.BYPASS.LTC128B.128 [R220+0x11800], desc[UR12][R10.64+0x80] ;  /* 0x118000800adc7fae */ /* 0x0003e4000b901d4c */
.L_x_756:
[----:B------:R-:W-:Y:S05]  /*3b80*/  BSYNC B0 ;  /* 0x0000000000007941 */ /* 0x000fea0003800000 */
.L_x_755:
[----:B------:R1:W-:Y:S01]  /*3b90*/  @P3 STS.128 [R220+0xe000], RZ ;  /* 0x00e000ffdc003388 */ /* 0x0003e20000000c00 */
[----:B------:R-:W-:Y:S03]  /*3ba0*/  BSSY B0, `(.L_x_757) ;  /* 0x0000017000007945 */ /* 0x000fe60003800000 */
[----:B------:R1:W-:Y:S01]  /*3bb0*/  @P3 STS.128 [R220+0x12000], RZ ;  /* 0x012000ffdc003388 */ /* 0x0003e20000000c00 */
[----:B------:R-:W-:Y:S05]  /*3bc0*/  @P3 BRA `(.L_x_758) ;  /* 0x0000000000503947 */ /* 0x000fea0003800000 */
[----:B------:R-:W-:Y:S01]  /*3bd0*/  ULDC UR5, c[0x0][0x2d0] ;  /* 0x0000b40000057ab9 */ /* 0x000fe20000000800 */
[----:B------:R-:W-:Y:S01]  /*3be0*/  IMAD.SHL.U32 R9, R194, 0x40, RZ ;  /* 0x00000040c2097824 */ /* 0x000fe200078e00ff */
[----:B------:R-:W-:Y:S02]  /*3bf0*/  ISETP.GE.AND P2, PT, R222, UR5, PT ;  /* 0x00000005de007c0c */ /* 0x000fe4000bf46270 */
[----:B------:R-:W-:Y:S02]  /*3c00*/  ISETP.GE.AND P1, PT, R213, UR5, PT ;  /* 0x00000005d5007c0c */ /* 0x000fe4000bf26270 */
[----:B------:R-:W-:-:S09]  /*3c10*/  SHF.L.U64.HI R8, R194, 0x6, R195 ;  /* 0x00000006c2087819 */ /* 0x000fd200000102c3 */
[C---:B-1----:R-:W-:Y:S01]  /*3c20*/  @!P2 LEA R10, P3, R9.reuse, R188, 0x1 ;  /* 0x000000bc090aa211 */ /* 0x042fe200078608ff */
        /* <DEDUP_REMOVED lines=14> */
.L_x_758:
[----:B------:R-:W-:Y:S05]  /*3d10*/  BSYNC B0 ;  /* 0x0000000000007941 */ /* 0x000fea0003800000 */
.L_x_757:
[----:B------:R1:W-:Y:S01]  /*3d20*/  @P6 STS.128 [R220+0xe800], RZ ;  /* 0x00e800ffdc006388 */ /* 0x0003e20000000c00 */
[----:B------:R-:W-:Y:S03]  /*3d30*/  BSSY B0, `(.L_x_759) ;  /* 0x0000017000007945 */ /* 0x000fe60003800000 */
[----:B------:R1:W-:Y:S01]  /*3d40*/  @P6 STS.128 [R220+0x12800], RZ ;  /* 0x012800ffdc006388 */ /* 0x0003e20000000c00 */
[----:B------:R-:W-:Y:S05]  /*3d50*/  @P6 BRA `(.L_x_760) ;  /* 0x0000000000506947 */ /* 0x000fea0003800000 */
[----:B------:R-:W-:Y:S02]  /*3d60*/  ULDC UR5, c[0x0][0x2d0] ;  /* 0x0000b40000057ab9 */ /* 0x000fe40000000800 */
[----:B------:R-:W-:Y:S02]  /*3d70*/  ISETP.GE.AND P2, PT, R222, UR5, PT ;  /* 0x00000005de007c0c */ /* 0x000fe4000bf46270 */
[----:B------:R-:W-:-:S11]  /*3d80*/  ISETP.GE.AND P1, PT, R213, UR5, PT ;  /* 0x00000005d5007c0c */ /* 0x000fd6000bf26270 */
[----:B------:R-:W-:Y:S01]  /*3d90*/  @!P2 IMAD R8, R195, 0xa0, RZ ;  /* 0x000000a0c308a824 */ /* 0x000fe200078e02ff */
[----:B------:R2:W-:Y:S01]  /*3da0*/  @P2 STS.128 [R220+0xe800], RZ ;  /* 0x00e800ffdc002388 */ /* 0x0005e20000000c00 */
[----:B-1----:R-:W-:-:S05]  /*3db0*/  @!P2 IMAD.WIDE.U32 R10, R194, 0xa0, R188 ;  /* 0x000000a0c20aa825 */ /* 0x002fca00078e00bc */
        /* <DEDUP_REMOVED lines=8> */
[----:B--2---:R-:W-:-:S05]  /*3e40*/  IMAD.WIDE.U32 R10, R194, 0xa0, R188 ;  /* 0x000000a0c20a7825 */ /* 0x004fca00078e00bc */
[----:B------:R-:W-:-:S05]  /*3e50*/  IADD3 R11, R11, R8, RZ ;  /* 0x000000080b0b7210 */ /* 0x000fca0007ffe0ff */
[----:B------:R-:W-:Y:S01]  /*3e60*/  @!PT LDS RZ, [RZ] ;  /* 0x00000000fffff984 */ /* 0x000fe20000000800 */
[----:B------:R-:W-:Y:S01]  /*3e70*/  @!PT LDS RZ, [RZ] ;  /* 0x00000000fffff984 */ /* 0x000fe20000000800 */
[----:B------:R-:W-:Y:S01]  /*3e80*/  @!PT LDS RZ, [RZ] ;  /* 0x00000000fffff984 */ /* 0x000fe20000000800 */
[----:B------:R1:W-:Y:S02]  /*3e90*/  LDGSTS.E.BYPASS.LTC128B.128 [R220+0x12800], desc[UR12][R10.64+0x80] ;  /* 0x128000800adc7fae */ /* 0x0003e4000b901d4c */
.L_x_760:
[----:B------:R-:W-:Y:S05]  /*3ea0*/  BSYNC B0 ;  /* 0x0000000000007941 */ /* 0x000fea0003800000 */
.L_x_759:
        /* <DEDUP_REMOVED lines=9> */
[----:B-12---:R-:W-:-:S05]  /*3f40*/  @!P2 IMAD.WIDE.U32 R10, R194, 0xc0, R188 ;  /* 0x000000c0c20aa825 */ /* 0x006fca00078e00bc */
        /* <DEDUP_REMOVED lines=8> */
[----:B---3--:R-:W-:-:S05]  /*3fd0*/  IMAD.WIDE.U32 R10, R194, 0xc0, R188 ;  /* 0x000000c0c20a7825 */ /* 0x008fca00078e00bc */
[----:B------:R-:W-:-:S05]  /*3fe0*/  IADD3 R11, R11, R8, RZ ;  /* 0x000000080b0b7210 */ /* 0x000fca0007ffe0ff */
[----:B------:R-:W-:Y:S01]  /*3ff0*/  @!PT LDS RZ, [RZ] ;  /* 0x00000000fffff984 */ /* 0x000fe20000000800 */
[----:B------:R-:W-:Y:S01]  /*4000*/  @!PT LDS RZ, [RZ] ;  /* 0x00000000fffff984 */ /* 0x000fe20000000800 */
[----:B------:R-:W-:Y:S01]  /*4010*/  @!PT LDS RZ, [RZ] ;  /* 0x00000000fffff984 */ /* 0x000fe20000000800 */
[----:B------:R1:W-:Y:S02]  /*4020*/  LDGSTS.E.BYPASS.LTC128B.128 [R220+0x13000], desc[UR12][R10.64+0x80] ;  /* 0x130000800adc7fae */ /* 0x0003e4000b901d4c */
.L_x_762:
[----:B------:R-:W-:Y:S05]  /*4030*/  BSYNC B0 ;  /* 0x0000000000007941 */ /* 0x000fea0003800000 */
.L_x_761:
        /* <DEDUP_REMOVED lines=9> */
[----:B-123--:R-:W-:-:S05]  /*40d0*/  @!P2 IMAD.WIDE.U32 R10, R194, 0xe0, R188 ;  /* 0x000000e0c20aa825 */ /* 0x00efca00078e00bc */
        /* <DEDUP_REMOVED lines=8> */
[----:B----4-:R-:W-:-:S05]  /*4160*/  IMAD.WIDE.U32 R10, R194, 0xe0, R188 ;  /* 0x000000e0c20a7825 */ /* 0x010fca00078e00bc */
[----:B------:R-:W-:-:S05]  /*4170*/  IADD3 R11, R11, R8, RZ ;  /* 0x000000080b0b7210 */ /* 0x000fca0007ffe0ff */
[----:B------:R-:W-:Y:S01]  /*4180*/  @!PT LDS RZ, [RZ] ;  /* 0x00000000fffff984 */ /* 0x000fe20000000800 */
[----:B------:R-:W-:Y:S01]  /*4190*/  @!PT LDS RZ, [RZ] ;  /* 0x00000000fffff984 */ /* 0x000fe20000000800 */
[----:B------:R-:W-:Y:S01]  /*41a0*/  @!PT LDS RZ, [RZ] ;  /* 0x00000000fffff984 */ /* 0x000fe20000000800 */
[----:B------:R1:W-:Y:S02]  /*41b0*/  LDGSTS.E.BYPASS.LTC128B.128 [R220+0x13800], desc[UR12][R10.64+0x80] ;  /* 0x138000800adc7fae */ /* 0x0003e4000b901d4c */
.L_x_764:
[----:B------:R-:W-:Y:S05]  /*41c0*/  BSYNC B0 ;  /* 0x0000000000007941 */ /* 0x000fea0003800000 */
.L_x_763:
[----:B------:R-:W-:Y:S01]  /*41d0*/  LDSM.16.M88.4 R96, [R211] ;  /* 0x00000000d360783b */ /* 0x000fe20000000200 */
[----:B------:R-:W-:Y:S01]  /*41e0*/  LOP3.LUT P1, RZ, R0, 0x2, RZ, 0xc0, !PT ;  /* 0x0000000200ff7812 */ /* 0x000fe2000782c0ff */
[--C-:B------:R-:W-:Y:S02]  /*41f0*/  IMAD R209, R4, 0x2, R211.reuse ;  /* 0x0000000204d17824 */ /* 0x100fe400078e02d3 */
[----:B------:R-:W5:Y:S01]  /*4200*/  LDSM.16.M88.4 R52, [R210+0x4000] ;  /* 0x00400000d234783b */ /* 0x000f620000000200 */
[----:B------:R-:W-:Y:S01]  /*4210*/  SEL R7, R7, 0xfffffff0, !P1 ;  /* 0xfffffff007077807 */ /* 0x000fe20004800000 */
[----:B------:R-:W-:Y:S01]  /*4220*/  IMAD R207, R3, 0x2, R211 ;  /* 0x0000000203cf7824 */ /* 0x000fe200078e02d3 */
[----:B------:R-:W-:Y:S01]  /*4230*/  LOP3.LUT P1, RZ, R0, 0x4, RZ, 0xc0, !PT ;  /* 0x0000000400ff7812 */ /* 0x000fe2000782c0ff */
[----:B------:R-:W5:Y:S01]  /*4240*/  LDSM.16.M88.4 R16, [R210+0x6000] ;  /* 0x00600000d210783b */ /* 0x000f620000000200 */
[----:B------:R-:W-:Y:S02]  /*4250*/  VIADD R0, R210, 0x4000 ;  /* 0x00004000d2007836 */ /* 0x000fe40000000000 */
[----:B------:R-:W-:Y:S01]  /*4260*/  IMAD R124, R7, 0x2, R210 ;  /* 0x00000002077c7824 */ /* 0x000fe200078e02d2 */
[----:B------:R-:W5:Y:S01]  /*4270*/  LDSM.16.M88.4 R44, [R210+0x4800] ;  /* 0x00480000d22c783b */ /* 0x000f620000000200 */
[----:B------:R-:W-:Y:S01]  /*4280*/  SEL R5, R5, 0xffffffe0, !P1 ;  /* 0xffffffe005057807 */ /* 0x000fe20004800000 */
[----:B------:R-:W-:Y:S01]  /*4290*/  IMAD R208, R7, 0x2, R0 ;  /* 0x0000000207d07824 */ /* 0x000fe200078e0200 */
[----:B------:R-:W-:Y:S01]  /*42a0*/  ISETP.GE.AND P1, PT, R196, 0x2, PT ;  /* 0x00000002c400780c */ /* 0x000fe20003f26270 */
[----:B------:R-:W5:Y:S01]  /*42b0*/  LDSM.16.M88.4 R32, [R210+0x5000] ;  /* 0x00500000d220783b */ /* 0x000f620000000200 */
[----:B------:R-:W-:-:S02]  /*42c0*/  IMAD R206, R3, 0x2, R209 ;  /* 0x0000000203ce7824 */ /* 0x000fc400078e02d1 */
[C---:B------:R-:W-:Y:S01]  /*42d0*/  IMAD R203, R5.reuse, 0x2, R210 ;  /* 0x0000000205cb7824 */ /* 0x040fe200078e02d2 */
[----:B------:R-:W5:Y:S01]  /*42e0*/  LDSM.16.M88.4 R24, [R210+0x5800] ;  /* 0x00580000d218783b */ /* 0x000f620000000200 */
[----:B------:R-:W-:Y:S01]  /*42f0*/  IMAD R205, R5, 0x2, R208 ;  /* 0x0000000205cd7824 */ /* 0x000fe200078e02d0 */
[----:B------:R-:W-:Y:S01]  /*4300*/  LOP3.LUT R5, R132, 0xffffffe0, RZ, 0xc0, !PT ;  /* 0xffffffe084057812 */ /* 0x000fe200078ec0ff */
[C---:B------:R-:W-:Y:S01]  /*4310*/  IMAD.SHL.U32 R232, R128.reuse, 0x2, RZ ;  /* 0x0000000280e87824 */ /* 0x040fe200078e00ff */
[----:B-1234-:R-:W1:Y:S03]  /*4320*/  LDSM.16.M88.4 R8, [R210+0x6800] ;  /* 0x00680000d208783b */ /* 0x01ee660000000200 */
[----:B------:R-:W-:Y:S01]  /*4330*/  IMAD.IADD R5, R128, 0x1, -R5 ;  /* 0x0000000180057824 */ /* 0x000fe200078e0a05 */
[----:B------:R-:W2:Y:S01]  /*4340*/  LDSM.16.M88.4 R104, [R210+0x7000] ;  /* 0x00700000d268783b */ /* 0x000ea20000000200 */
[----:B------:R-:W-:-:S03]  /*4350*/  LOP3.LUT R232, R232, 0x6, RZ, 0xc0, !PT ;  /* 0x00000006e8e87812 */ /* 0x000fc600078ec0ff */
[----:B------:R-:W3:Y:S01]  /*4360*/  LDSM.16.M88.4 R64, [R210+0x7800] ;  /* 0x00780000d240783b */ /* 0x000ee20000000200 */
[----:B------:R-:W-:-:S03]  /*4370*/  SHF.R.S32.HI R0, RZ, 0x1f, R5 ;  /* 0x0000001fff007819 */ /* 0x000fc60000011405 */
[----:B------:R-:W-:Y:S01]  /*4380*/  LDSM.16.M88.4 R60, [R209] ;  /* 0x00000000d13c783b */ /* 0x000fe20000000200 */
[----:B------:R-:W-:Y:S01]  /*4390*/  LEA.HI R229, R0, R5, RZ, 0x2 ;  /* 0x0000000500e57211 */ /* 0x000fe200078f10ff */
[----:B------:R-:W-:Y:S01]  /*43a0*/  IMAD R0, R130, 0x10, R134 ;  /* 0x0000001082007824 */ /* 0x000fe200078e0286 */
[----:B------:R-:W-:Y:S01]  /*43b0*/  SHF.R.S32.HI R5, RZ, 0x1f, R130 ;  /* 0x0000001fff057819 */ /* 0x000fe20000011482 */
[----:B------:R-:W4:Y:S01]  /*43c0*/  LDSM.16.M88.4 R80, [R124+0x4000] ;  /* 0x004000007c50783b */ /* 0x000f220000000200 */
[----:B------:R-:W-:Y:S02]  /*43d0*/  SHF.R.S32.HI R229, RZ, 0x2, R229 ;  /* 0x00000002ffe57819 */ /* 0x000fe400000114e5 */
[----:B------:R-:W-:Y:S01]  /*43e0*/  LEA.HI R5, R5, R130, RZ, 0x2 ;  /* 0x0000008205057211 */ /* 0x000fe200078f10ff */
[----:B------:R-:W4:Y:S01]  /*43f0*/  LDSM.16.M88.4 R76, [R124+0x6000] ;  /* 0x006000007c4c783b */ /* 0x000f220000000200 */
[----:B-----5:R-:W-:Y:S01]  /*4400*/  HMMA.16816.F32 R56, R96, R52, RZ ;  /* 0x000000346038723c */ /* 0x020fe200000018ff */
[----:B------:R-:W-:-:S02]  /*4410*/  IADD3 R0, R0, 0x1, R229 ;  /* 0x0000000100007810 */ /* 0x000fc40007ffe0e5 */
[----:B------:R-:W5:Y:S01]  /*4420*/  LDSM.16.M88.4 R116, [R124+0x4800] ;  /* 0x004800007c74783b */ /* 0x000f620000000200 */
[----:B------:R-:W-:Y:S02]  /*4430*/  LOP3.LUT R5, R5, 0xfffffffc, RZ, 0xc0, !PT ;  /* 0xfffffffc05057812 */ /* 0x000fe400078ec0ff */
[C---:B------:R-:W-:Y:S01]  /*4440*/  HMMA.16816.F32 R20, R96.reuse, R16, RZ ;  /* 0x000000106014723c */ /* 0x040fe200000018ff */
[----:B------:R-:W5:Y:S01]  /*4450*/  LDSM.16.M88.4 R112, [R124+0x5000] ;  /* 0x005000007c70783b */ /* 0x000f620000000200 */
[----:B------:R-:W-:Y:S01]  /*4460*/  IADD3 R0, R6, R0, -R221 ;  /* 0x0000000006007210 */ /* 0x000fe20007ffe8dd */
[----:B------:R-:W-:Y:S01]  /*4470*/  IMAD.IADD R228, R130, 0x1, -R5 ;  /* 0x0000000182e47824 */ /* 0x000fe200078e0a05 */
[----:B------:R-:W-:Y:S01]  /*4480*/  LOP3.LUT R5, R2, R129, RZ, 0xfc, !PT ;  /* 0x0000008102057212 */ /* 0x000fe200078efcff */
[----:B------:R-:W5:Y:S01]  /*4490*/  LDSM.16.M88.4 R88, [R124+0x5800] ;  /* 0x005800007c58783b */ /* 0x000f620000000200 */
[----:B------:R-:W-:Y:S01]  /*44a0*/  HMMA.16816.F32 R52, R96, R54, RZ ;  /* 0x000000366034723c */ /* 0x000fe200000018ff */
[----:B------:R-:W-:-:S02]  /*44b0*/  IMAD.IADD R131, R0, 0x1, R131 ;  /* 0x0000000100837824 */ /* 0x000fc400078e0283 */
[----:B------:R-:W5:Y:S03]  /*44c0*/  LDSM.16.M88.4 R72, [R124+0x6800] ;  /* 0x006800007c48783b */ /* 0x000f660000000200 */
[C---:B------:R-:W-:Y:S01]  /*44d0*/  HMMA.16816.F32 R16, R96.reuse, R18, RZ ;  /* 0x000000126010723c */ /* 0x040fe200000018ff */
[----:B------:R-:W5:Y:S01]  /*44e0*/  LDSM.16.M88.4 R84, [R124+0x7000] ;  /* 0x007000007c54783b */ /* 0x000f620000000200 */
[C---:B------:R-:W-:Y:S02]  /*44f0*/  VIMNMX R230, R131.reuse, R6, PT ;  /* 0x0000000683e67248 */ /* 0x040fe40003fe0100 */
[----:B------:R-:W-:Y:S01]  /*4500*/  VIADDMNMX R199, R131, 0x8, R6, PT ;  /* 0x0000000883c77846 */ /* 0x000fe20003800106 */
[----:B------:R-:W5:Y:S01]  /*4510*/  LDSM.16.M88.4 R68, [R124+0x7800] ;  /* 0x007800007c44783b */ /* 0x000f620000000200 */
[C---:B------:R-:W-:Y:S03]  /*4520*/  HMMA.16816.F32 R48, R96.reuse, R44, RZ ;  /* 0x0000002c6030723c */ /* 0x040fe600000018ff */
[----:B------:R-:W-:Y:S03]  /*4530*/  LDSM.16.M88.4 R92, [R207] ;  /* 0x00000000cf5c783b */ /* 0x000fe60000000200 */
[C---:B------:R-:W-:Y:S01]  /*4540*/  HMMA.16816.F32 R40, R96.reuse, R32, RZ ;  /* 0x000000206028723c */ /* 0x040fe200000018ff */
[----:B------:R-:W-:Y:S04]  /*4550*/  LDSM.16.M88.4 R120, [R207+0x2000] ;  /* 0x00200000cf78783b */ /* 0x000fe80000000200 */
[----:B------:R-:W0:Y:S01]  /*4560*/  LDGDEPBAR ;  /* 0x00000000000079af */ /* 0x000e220000000000 */
[C---:B------:R-:W-:Y:S06]  /*4570*/  HMMA.16816.F32 R44, R96.reuse, R46, RZ ;  /* 0x0000002e602c723c */ /* 0x040fec00000018ff */
[C---:B------:R-:W-:Y:S06]  /*4580*/  HMMA.16816.F32 R32, R96.reuse, R34, RZ ;  /* 0x000000226020723c */ /* 0x040fec00000018ff */
[C---:B------:R-:W-:Y:S06]  /*4590*/  HMMA.16816.F32 R28, R96.reuse, R24, RZ ;  /* 0x00000018601c723c */ /* 0x040fec00000018ff */
[C---:B-1----:R-:W-:Y:S06]  /*45a0*/  HMMA.16816.F32 R12, R96.reuse, R8, RZ ;  /* 0x00000008600c723c */ /* 0x042fec00000018ff */
[C---:B--2---:R-:W-:Y:S06]  /*45b0*/  HMMA.16816.F32 R108, R96.reuse, R104, RZ ;  /* 0x00000068606c723c */ /* 0x044fec00000018ff */
[C---:B------:R-:W-:Y:S06]  /*45c0*/  HMMA.16816.F32 R24, R96.reuse, R26, RZ ;  /* 0x0000001a6018723c */ /* 0x040fec00000018ff */
[C---:B------:R-:W-:Y:S06]  /*45d0*/  HMMA.16816.F32 R8, R96.reuse, R10, RZ ;  /* 0x0000000a6008723c */ /* 0x040fec00000018ff */
[C---:B------:R-:W-:Y:S06]  /*45e0*/  HMMA.16816.F32 R104, R96.reuse, R106, RZ ;  /* 0x0000006a6068723c */ /* 0x040fec00000018ff */
[C---:B---3--:R-:W-:Y:S06]  /*45f0*/  HMMA.16816.F32 R100, R96.reuse, R64, RZ ;  /* 0x000000406064723c */ /* 0x048fec00000018ff */
[----:B------:R-:W-:Y:S01]  /*4600*/  HMMA.16816.F32 R96, R96, R66, RZ ;  /* 0x000000426060723c */ /* 0x000fe200000018ff */
[----:B------:R-:W1:Y:S05]  /*4610*/  LDSM.16.M88.4 R64, [R203+0x4000] ;  /* 0x00400000cb40783b */ /* 0x000e6a0000000200 */
[C---:B----4-:R-:W-:Y:S06]  /*4620*/  HMMA.16816.F32 R56, R60.reuse, R80, R56 ;  /* 0x000000503c38723c */ /* 0x050fec0000001838 */
[C---:B------:R-:W-:Y:S01]  /*4630*/  HMMA.16816.F32 R52, R60.reuse, R82, R52 ;  /* 0x000000523c34723c */ /* 0x040fe20000001834 */
[----:B------:R-:W2:Y:S05]  /*4640*/  LDSM.16.M88.4 R80, [R203+0x4800] ;  /* 0x00480000cb50783b */ /* 0x000eaa0000000200 */
[C---:B------:R-:W-:Y:S06]  /*4650*/  HMMA.16816.F32 R20, R60.reuse, R76, R20 ;  /* 0x0000004c3c14723c */ /* 0x040fec0000001814 */
[C---:B------:R-:W-:Y:S01]  /*4660*/  HMMA.16816.F32 R16, R60.reuse, R78, R16 ;  /* 0x0000004e3c10723c */ /* 0x040fe20000001810 */
[----:B------:R-:W3:Y:S05]  /*4670*/  LDSM.16.M88.4 R76, [R203+0x5000] ;  /* 0x00500000cb4c783b */ /* 0x000eea0000000200 */
[C---:B-----5:R-:W-:Y:S06]  /*4680*/  HMMA.16816.F32 R48, R60.reuse, R116, R48 ;  /* 0x000000743c30723c */ /* 0x060fec0000001830 */
[C---:B------:R-:W-:Y:S01]  /*4690*/  HMMA.16816.F32 R44, R60.reuse, R118, R44 ;  /* 0x000000763c2c723c */ /* 0x040fe2000000182c */
[----:B------:R-:W-:Y:S05]  /*46a0*/  LDSM.16.M88.4 R116, [R203+0xb000] ;  /* 0x00b00000cb74783b */ /* 0x000fea0000000200 */
[C---:B------:R-:W-:Y:S06]  /*46b0*/  HMMA.16816.F32 R40, R60.reuse, R112, R40 ;  /* 0x000000703c28723c */ /* 0x040fec0000001828 */
[C---:B------:R-:W-:Y:S01]  /*46c0*/  HMMA.16816.F32 R32, R60.reuse, R114, R32 ;  /* 0x000000723c20723c */ /* 0x040fe20000001820 */
[----:B------:R-:W-:Y:S05]  /*46d0*/  LDSM.16.M88.4 R112, [R203+0x7800] ;  /* 0x00780000cb70783b */ /* 0x000fea0000000200 */
[C---:B------:R-:W-:Y:S06]  /*46e0*/  HMMA.16816.F32 R28, R60.reuse, R88, R28 ;  /* 0x000000583c1c723c */ /* 0x040fec000000181c */
[C---:B------:R-:W-:Y:S01]  /*46f0*/  HMMA.16816.F32 R24, R60.reuse, R90, R24 ;  /* 0x0000005a3c18723c */ /* 0x040fe20000001818 */
[----:B------:R-:W-:Y:S05]  /*4700*/  LDSM.16.M88.4 R88, [R205+0x2000] ;  /* 0x00200000cd58783b */ /* 0x000fea0000000200 */
[C---:B------:R-:W-:Y:S06]  /*4710*/  HMMA.16816.F32 R12, R60.reuse, R72, R12 ;  /* 0x000000483c0c723c */ /* 0x040fec000000180c */
[C---:B------:R-:W-:Y:S01]  /*4720*/  HMMA.16816.F32 R8, R60.reuse, R74, R8 ;  /* 0x0000004a3c08723c */ /* 0x040fe20000001808 */
[----:B------:R-:W4:Y:S05]  /*4730*/  LDSM.16.M88.4 R72, [R203+0x5800] ;  /* 0x00580000cb48783b */ /* 0x000f2a0000000200 */
[C---:B------:R-:W-:Y:S06]  /*4740*/  HMMA.16816.F32 R108, R60.reuse, R84, R108 ;  /* 0x000000543c6c723c */ /* 0x040fec000000186c */
[C---:B------:R-:W-:Y:S01]  /*4750*/  HMMA.16816.F32 R104, R60.reuse, R86, R104 ;  /* 0x000000563c68723c */ /* 0x040fe20000001868 */
[----:B------:R-:W-:Y:S05]  /*4760*/  LDSM.16.M88.4 R84, [R206] ;  /* 0x00000000ce54783b */ /* 0x000fea0000000200 */
[C---:B------:R-:W-:Y:S06]  /*4770*/  HMMA.16816.F32 R100, R60.reuse, R68, R100 ;  /* 0x000000443c64723c */ /* 0x040fec0000001864 */
[----:B------:R-:W-:Y:S01]  /*4780*/  HMMA.16816.F32 R96, R60, R70, R96 ;  /* 0x000000463c60723c */ /* 0x000fe20000001860 */
[----:B------:R-:W5:Y:S04]  /*4790*/  LDSM.16.M88.4 R60, [R203+0x6000] ;  /* 0x00600000cb3c783b */ /* 0x000f680000000200 */
[----:B------:R-:W5:Y:S01]  /*47a0*/  LDSM.16.M88.4 R68, [R203+0x6800] ;  /* 0x00680000cb44783b */ /* 0x000f620000000200 */
[C---:B-1----:R-:W-:Y:S06]  /*47b0*/  HMMA.16816.F32 R56, R92.reuse, R64, R56 ;  /* 0x000000405c38723c */ /* 0x042fec0000001838 */
[C---:B------:R-:W-:Y:S01]  /*47c0*/  HMMA.16816.F32 R52, R92.reuse, R66, R52 ;  /* 0x000000425c34723c */ /* 0x040fe20000001834 */
[----:B------:R-:W1:Y:S05]  /*47d0*/  LDSM.16.M88.4 R64, [R203+0x7000] ;  /* 0x00700000cb40783b */ /* 0x000e6a0000000200 */
[C---:B--2---:R-:W-:Y:S06]  /*47e0*/  HMMA.16816.F32 R48, R92.reuse, R80, R48 ;  /* 0x000000505c30723c */ /* 0x044fec0000001830 */
[C---:B------:R-:W-:Y:S01]  /*47f0*/  HMMA.16816.F32 R44, R92.reuse, R82, R44 ;  /* 0x000000525c2c723c */ /* 0x040fe2000000182c */
[----:B------:R-:W2:Y:S05]  /*4800*/  LDSM.16.M88.4 R80, [R205] ;  /* 0x00000000cd50783b */ /* 0x000eaa0000000200 */
[C---:B---3--:R-:W-:Y:S06]  /*4810*/  HMMA.16816.F32 R40, R92.reuse, R76, R40 ;  /* 0x0000004c5c28723c */ /* 0x048fec0000001828 */
[C---:B------:R-:W-:Y:S01]  /*4820*/  HMMA.16816.F32 R32, R92.reuse, R78, R32 ;  /* 0x0000004e5c20723c */ /* 0x040fe20000001820 */
[----:B------:R-:W3:Y:S05]  /*4830*/  LDSM.16.M88.4 R76, [R205+0x800] ;  /* 0x00080000cd4c783b */ /* 0x000eea0000000200 */
[C---:B----4-:R-:W-:Y:S06]  /*4840*/  HMMA.16816.F32 R28, R92.reuse, R72, R28 ;  /* 0x000000485c1c723c */ /* 0x050fec000000181c */
[C---:B------:R-:W-:Y:S01]  /*4850*/  HMMA.16816.F32 R24, R92.reuse, R74, R24 ;  /* 0x0000004a5c18723c */ /* 0x040fe20000001818 */
[----:B------:R-:W4:Y:S05]  /*4860*/  LDSM.16.M88.4 R72, [R205+0x1000] ;  /* 0x00100000cd48783b */ /* 0x000f2a0000000200 */
[C---:B-----5:R-:W-:Y:S06]  /*4870*/  HMMA.16816.F32 R20, R92.reuse, R60, R20 ;  /* 0x0000003c5c14723c */ /* 0x060fec0000001814 */
[C---:B------:R-:W-:Y:S01]  /*4880*/  HMMA.16816.F32 R16, R92.reuse, R62, R16 ;  /* 0x0000003e5c10723c */ /* 0x040fe20000001810 */
[----:B------:R-:W5:Y:S05]  /*4890*/  LDSM.16.M88.4 R60, [R205+0x1800] ;  /* 0x00180000cd3c783b */ /* 0x000f6a0000000200 */
[C---:B------:R-:W-:Y:S06]  /*48a0*/  HMMA.16816.F32 R12, R92.reuse, R68, R12 ;  /* 0x000000445c0c723c */ /* 0x040fec000000180c */
[C---:B------:R-:W-:Y:S01]  /*48b0*/  HMMA.16816.F32 R8, R92.reuse, R70, R8 ;  /* 0x000000465c08723c */ /* 0x040fe20000001808 */
[----:B------:R-:W5:Y:S05]  /*48c0*/  LDSM.16.M88.4 R68, [R205+0x2800] ;  /* 0x00280000cd44783b */ /* 0x000f6a0000000200 */
[C---:B-1----:R-:W-:Y:S06]  /*48d0*/  HMMA.16816.F32 R108, R92.reuse, R64, R108 ;  /* 0x000000405c6c723c */ /* 0x042fec000000186c */
[C---:B------:R-:W-:Y:S01]  /*48e0*/  HMMA.16816.F32 R104, R92.reuse, R66, R104 ;  /* 0x000000425c68723c */ /* 0x040fe20000001868 */
[----:B------:R-:W1:Y:S05]  /*48f0*/  LDSM.16.M88.4 R64, [R205+0x3000] ;  /* 0x00300000cd40783b */ /* 0x000e6a0000000200 */
[C---:B------:R-:W-:Y:S06]  /*4900*/  HMMA.16816.F32 R100, R92.reuse, R112, R100 ;  /* 0x000000705c64723c */ /* 0x040fec0000001864 */
[----:B------:R-:W-:Y:S01]  /*4910*/  HMMA.16816.F32 R96, R92, R114, R96 ;  /* 0x000000725c60723c */ /* 0x000fe20000001860 */
[----:B------:R-:W1:Y:S04]  /*4920*/  LDSM.16.M88.4 R92, [R205+0x3800] ;  /* 0x00380000cd5c783b */ /* 0x000e680000000200 */
[----:B------:R-:W-:Y:S01]  /*4930*/  LDSM.16.M88.4 R112, [R124+0x9000] ;  /* 0x009000007c70783b */ /* 0x000fe20000000200 */
[C---:B--2---:R-:W-:Y:S06]  /*4940*/  HMMA.16816.F32 R56, R84.reuse, R80, R56 ;  /* 0x000000505438723c */ /* 0x044fec0000001838 */
[C---:B------:R-:W-:Y:S01]  /*4950*/  HMMA.16816.F32 R52, R84.reuse, R82, R52 ;  /* 0x000000525434723c */ /* 0x040fe20000001834 */
[----:B------:R-:W-:Y:S05]  /*4960*/  LDSM.16.M88.4 R80, [R210+0x8000] ;  /* 0x00800000d250783b */ /* 0x000fea0000000200 */
[C---:B---3--:R-:W-:Y:S06]  /*4970*/  HMMA.16816.F32 R48, R84.reuse, R76, R48 ;  /* 0x0000004c5430723c */ /* 0x048fec0000001830 */
[C---:B------:R-:W-:Y:S01]  /*4980*/  HMMA.16816.F32 R44, R84.reuse, R78, R44 ;  /* 0x0000004e542c723c */ /* 0x040fe2000000182c */
[----:B------:R-:W2:Y:S05]  /*4990*/  LDSM.16.M88.4 R76, [R211+0x2000] ;  /* 0x00200000d34c783b */ /* 0x000eaa0000000200 */
[C---:B----4-:R-:W-:Y:S06]  /*49a0*/  HMMA.16816.F32 R40, R84.reuse, R72, R40 ;  /* 0x000000485428723c */ /* 0x050fec0000001828 */
[C---:B------:R-:W-:Y:S01]  /*49b0*/  HMMA.16816.F32 R32, R84.reuse, R74, R32 ;  /* 0x0000004a5420723c */ /* 0x040fe20000001820 */
[----:B------:R-:W3:Y:S05]  /*49c0*/  LDSM.16.M88.4 R72, [R210+0x8800] ;  /* 0x00880000d248783b */ /* 0x000eea0000000200 */
[C---:B-----5:R-:W-:Y:S06]  /*49d0*/  HMMA.16816.F32 R28, R84.reuse, R60, R28 ;  /* 0x0000003c541c723c */ /* 0x060fec000000181c */
[C---:B------:R-:W-:Y:S01]  /*49e0*/  HMMA.16816.F32 R24, R84.reuse, R62, R24 ;  /* 0x0000003e5418723c */ /* 0x040fe20000001818 */
[----:B------:R-:W4:Y:S05]  /*49f0*/  LDSM.16.M88.4 R60, [R210+0x9000] ;  /* 0x00900000d23c783b */ /* 0x000f2a0000000200 */
[C---:B------:R-:W-:Y:S06]  /*4a00*/  HMMA.16816.F32 R20, R84.reuse, R88, R20 ;  /* 0x000000585414723c */ /* 0x040fec0000001814 */
[C---:B------:R-:W-:Y:S01]  /*4a10*/  HMMA.16816.F32 R16, R84.reuse, R90, R16 ;  /* 0x0000005a5410723c */ /* 0x040fe20000001810 */
[----:B------:R-:W-:Y:S05]  /*4a20*/  LDSM.16.M88.4 R88, [R210+0xa000] ;  /* 0x00a00000d258783b */ /* 0x000fea0000000200 */
        /* <DEDUP_REMOVED lines=12> */
[----:B------:R-:W2:Y:S05]  /*4af0*/  LDSM.16.M88.4 R80, [R210+0xb800] ;  /* 0x00b80000d250783b */ /* 0x000eaa0000000200 */
[C---:B---3--:R-:W-:Y:S06]  /*4b00*/  HMMA.16816.F32 R48, R76.reuse, R72, R48 ;  /* 0x000000484c30723c */ /* 0x048fec0000001830 */
[C---:B------:R-:W-:Y:S01]  /*4b10*/  HMMA.16816.F32 R44, R76.reuse, R74, R44 ;  /* 0x0000004a4c2c723c */ /* 0x040fe2000000182c */
[----:B------:R-:W-:Y:S05]  /*4b20*/  LDSM.16.M88.4 R72, [R124+0x8000] ;  /* 0x008000007c48783b */ /* 0x000fea0000000200 */
        /* <DEDUP_REMOVED lines=9> */
[C---:B-1----:R-:W-:Y:S06]  /*4bc0*/  HMMA.16816.F32 R12, R76.reuse, R64, R12 ;  /* 0x000000404c0c723c */ /* 0x042fec000000180c */
[C---:B------:R-:W-:Y:S01]  /*4bd0*/  HMMA.16816.F32 R8, R76.reuse, R66, R8 ;  /* 0x000000424c08723c */ /* 0x040fe20000001808 */
[----:B------:R-:W1:Y:S05]  /*4be0*/  LDSM.16.M88.4 R64, [R124+0x9800] ;  /* 0x009800007c40783b */ /* 0x000e6a0000000200 */
[C---:B------:R-:W-:Y:S06]  /*4bf0*/  HMMA.16816.F32 R108, R76.reuse, R84, R108 ;  /* 0x000000544c6c723c */ /* 0x040fec000000186c */
[C---:B------:R-:W-:Y:S01]  /*4c00*/  HMMA.16816.F32 R104, R76.reuse, R86, R104 ;  /* 0x000000564c68723c */ /* 0x040fe20000001868 */
[----:B------:R-:W5:Y:S05]  /*4c10*/  LDSM.16.M88.4 R84, [R124+0xb000] ;  /* 0x00b000007c54783b */ /* 0x000f6a0000000200 */
[C---:B--2---:R-:W-:Y:S06]  /*4c20*/  HMMA.16816.F32 R100, R76.reuse, R80, R100 ;  /* 0x000000504c64723c */ /* 0x044fec0000001864 */
[----:B------:R-:W-:Y:S01]  /*4c30*/  HMMA.16816.F32 R96, R76, R82, R96 ;  /* 0x000000524c60723c */ /* 0x000fe20000001860 */
[----:B------:R-:W2:Y:S04]  /*4c40*/  LDSM.16.M88.4 R80, [R124+0xb800] ;  /* 0x00b800007c50783b */ /* 0x000ea80000000200 */
[----:B------:R-:W2:Y:S01]  /*4c50*/  LDSM.16.M88.4 R76, [R203+0x8000] ;  /* 0x00800000cb4c783b */ /* 0x000ea20000000200 */
[C---:B---3--:R-:W-:Y:S03]  /*4c60*/  HMMA.16816.F32 R56, R60.reuse, R72, R56 ;  /* 0x000000483c38723c */ /* 0x048fe60000001838 */
[----:B------:R-:W-:Y:S03]  /*4c70*/  LDSM.16.M88.4 R124, [R203+0xa800] ;  /* 0x00a80000cb7c783b */ /* 0x000fe60000000200 */
[C---:B------:R-:W-:Y:S01]  /*4c80*/  HMMA.16816.F32 R52, R60.reuse, R74, R52 ;  /* 0x0000004a3c34723c */ /* 0x040fe20000001834 */
[----:B------:R-:W3:Y:S05]  /*4c90*/  LDSM.16.M88.4 R72, [R203+0x8800] ;  /* 0x00880000cb48783b */ /* 0x000eea0000000200 */
[C---:B----4-:R-:W-:Y:S06]  /*4ca0*/  HMMA.16816.F32 R48, R60.reuse, R68, R48 ;  /* 0x000000443c30723c */ /* 0x050fec0000001830 */
        /* <DEDUP_REMOVED lines=10> */
[----:B------:R-:W-:Y:S05]  /*4d50*/  LDSM.16.M88.4 R92, [R206+0x2000] ;  /* 0x00200000ce5c783b */ /* 0x000fea0000000200 */
[C---:B------:R-:W-:Y:S06]  /*4d60*/  HMMA.16816.F32 R12, R60.reuse, R88, R12 ;  /* 0x000000583c0c723c */ /* 0x040fec000000180c */
[C---:B------:R-:W-:Y:S01]  /*4d70*/  HMMA.16816.F32 R8, R60.reuse, R90, R8 ;  /* 0x0000005a3c08723c */ /* 0x040fe20000001808 */
[----:B------:R-:W-:Y:S05]  /*4d80*/  LDSM.16.M88.4 R88, [R205+0x4000] ;  /* 0x00400000cd58783b */ /* 0x000fea0000000200 */
[C---:B-----5:R-:W-:Y:S06]  /*4d90*/  HMMA.16816.F32 R108, R60.reuse, R84, R108 ;  /* 0x000000543c6c723c */ /* 0x060fec000000186c */
[C---:B------:R-:W-:Y:S01]  /*4da0*/  HMMA.16816.F32 R104, R60.reuse, R86, R104 ;  /* 0x000000563c68723c */ /* 0x040fe20000001868 */
[----:B------:R-:W-:Y:S05]  /*4db0*/  LDSM.16.M88.4 R84, [R205+0x4800] ;  /* 0x00480000cd54783b */ /* 0x000fea0000000200 */
[C---:B--2---:R-:W-:Y:S06]  /*4dc0*/  HMMA.16816.F32 R100, R60.reuse, R80, R100 ;  /* 0x000000503c64723c */ /* 0x044fec0000001864 */
[----:B------:R-:W-:Y:S01]  /*4dd0*/  HMMA.16816.F32 R96, R60, R82, R96 ;  /* 0x000000523c60723c */ /* 0x000fe20000001860 */
[----:B------:R-:W2:Y:S04]  /*4de0*/  LDSM.16.M88.4 R60, [R203+0xa000] ;  /* 0x00a00000cb3c783b */ /* 0x000ea80000000200 */
[----:B------:R-:W5:Y:S01]  /*4df0*/  LDSM.16.M88.4 R80, [R205+0x5000] ;  /* 0x00500000cd50783b */ /* 0x000f620000000200 */
[C---:B------:R-:W-:Y:S06]  /*4e00*/  HMMA.16816.F32 R56, R120.reuse, R76, R56 ;  /* 0x0000004c7838723c */ /* 0x040fec0000001838 */
[C---:B------:R-:W-:Y:S01]  /*4e10*/  HMMA.16816.F32 R52, R120.reuse, R78, R52 ;  /* 0x0000004e7834723c */ /* 0x040fe20000001834 */
[----:B------:R-:W5:Y:S05]  /*4e20*/  LDSM.16.M88.4 R76, [R205+0x5800] ;  /* 0x00580000cd4c783b */ /* 0x000f6a0000000200 */
[C---:B---3--:R-:W-:Y:S06]  /*4e30*/  HMMA.16816.F32 R48, R120.reuse, R72, R48 ;  /* 0x000000487830723c */ /* 0x048fec0000001830 */
[C---:B------:R-:W-:Y:S01]  /*4e40*/  HMMA.16816.F32 R44, R120.reuse, R74, R44 ;  /* 0x0000004a782c723c */ /* 0x040fe2000000182c */
[----:B------:R-:W3:Y:S05]  /*4e50*/  LDSM.16.M88.4 R72, [R205+0x6000] ;  /* 0x00600000cd48783b */ /* 0x000eea0000000200 */
[C---:B----4-:R-:W-:Y:S06]  /*4e60*/  HMMA.16816.F32 R40, R120.reuse, R68, R40 ;  /* 0x000000447828723c */ /* 0x050fec0000001828 */
[C---:B------:R-:W-:Y:S01]  /*4e70*/  HMMA.16816.F32 R32, R120.reuse, R70, R32 ;  /* 0x000000467820723c */ /* 0x040fe20000001820 */
[----:B------:R-:W4:Y:S05]  /*4e80*/  LDSM.16.M88.4 R68, [R205+0x6800] ;  /* 0x00680000cd44783b */ /* 0x000f2a0000000200 */
[C---:B-1----:R-:W-:Y:S06]  /*4e90*/  HMMA.16816.F32 R28, R120.reuse, R64, R28 ;  /* 0x00000040781c723c */ /* 0x042fec000000181c */
[C---:B------:R-:W-:Y:S01]  /*4ea0*/  HMMA.16816.F32 R24, R120.reuse, R66, R24 ;  /* 0x000000427818723c */ /* 0x040fe20000001818 */
[----:B------:R-:W1:Y:S05]  /*4eb0*/  LDSM.16.M88.4 R64, [R205+0x7000] ;  /* 0x00700000cd40783b */ /* 0x000e6a0000000200 */
[C---:B--2---:R-:W-:Y:S06]  /*4ec0*/  HMMA.16816.F32 R20, R120.reuse, R60, R20 ;  /* 0x0000003c7814723c */ /* 0x044fec0000001814 */
[----:B------:R-:W-:Y:S01]  /*4ed0*/  HMMA.16816.F32 R16, R120, R62, R16 ;  /* 0x0000003e7810723c */ /* 0x000fe20000001810 */
[----:B------:R-:W2:Y:S01]  /*4ee0*/  LDSM.16.M88.4 R60, [R205+0x7800] ;  /* 0x00780000cd3c783b */ /* 0x000ea20000000200 */
[----:B------:R-:W-:-:S04]  /*4ef0*/  DEPBAR.LE SB0, 0x0 ;  /* 0x000080000000791a */ /* 0x000fc80000000000 */
[C---:B------:R-:W-:Y:S06]  /*4f00*/  HMMA.16816.F32 R12, R120.reuse, R124, R12 ;  /* 0x0000007c780c723c */ /* 0x040fec000000180c */
[C---:B------:R-:W-:Y:S06]  /*4f10*/  HMMA.16816.F32 R8, R120.reuse, R126, R8 ;  /* 0x0000007e7808723c */ /* 0x040fec0000001808 */
[C---:B------:R-:W-:Y:S06]  /*4f20*/  HMMA.16816.F32 R108, R120.reuse, R116, R108 ;  /* 0x00000074786c723c */ /* 0x040fec000000186c */
[C---:B------:R-:W-:Y:S06]  /*4f30*/  HMMA.16816.F32 R104, R120.reuse, R118, R104 ;  /* 0x000000767868723c */ /* 0x040fec0000001868 */
[C---:B------:R-:W-:Y:S06]  /*4f40*/  HMMA.16816.F32 R100, R120.reuse, R112, R100 ;  /* 0x000000707864723c */ /* 0x040fec0000001864 */
[----:B------:R-:W-:Y:S06]  /*4f50*/  HMMA.16816.F32 R96, R120, R114, R96 ;  /* 0x000000727860723c */ /* 0x000fec0000001860 */
[C---:B------:R-:W-:Y:S06]  /*4f60*/  HMMA.16816.F32 R56, R92.reuse, R88, R56 ;  /* 0x000000585c38723c */ /* 0x040fec0000001838 */
[C---:B------:R-:W-:Y:S06]  /*4f70*/  HMMA.16816.F32 R52, R92.reuse, R90, R52 ;  /* 0x0000005a5c34723c */ /* 0x040fec0000001834 */
[C---:B------:R-:W-:Y:S06]  /*4f80*/  HMMA.16816.F32 R48, R92.reuse, R84, R48 ;  /* 0x000000545c30723c */ /* 0x040fec0000001830 */
[C---:B------:R-:W-:Y:S06]  /*4f90*/  HMMA.16816.F32 R44, R92.reuse, R86, R44 ;  /* 0x000000565c2c723c */ /* 0x040fec000000182c */
[C---:B-----5:R-:W-:Y:S06]  /*4fa0*/  HMMA.16816.F32 R40, R92.reuse, R80, R40 ;  /* 0x000000505c28723c */ /* 0x060fec0000001828 */
[C---:B------:R-:W-:Y:S06]  /*4fb0*/  HMMA.16816.F32 R32, R92.reuse, R82, R32 ;  /* 0x000000525c20723c */ /* 0x040fec0000001820 */
[C---:B------:R-:W-:Y:S06]  /*4fc0*/  HMMA.16816.F32 R28, R92.reuse, R76, R28 ;  /* 0x0000004c5c1c723c */ /* 0x040fec000000181c */
[C---:B------:R-:W-:Y:S06]  /*4fd0*/  HMMA.16816.F32 R24, R92.reuse, R78, R24 ;  /* 0x0000004e5c18723c */ /* 0x040fec0000001818 */
[C---:B---3--:R-:W-:Y:S06]  /*4fe0*/  HMMA.16816.F32 R20, R92.reuse, R72, R20 ;  /* 0x000000485c14723c */ /* 0x048fec0000001814 */
[C---:B------:R-:W-:Y:S06]  /*4ff0*/  HMMA.16816.F32 R16, R92.reuse, R74, R16 ;  /* 0x0000004a5c10723c */ /* 0x040fec0000001810 */
[C---:B----4-:R-:W-:Y:S06]  /*5000*/  HMMA.16816.F32 R12, R92.reuse, R68, R12 ;  /* 0x000000445c0c723c */ /* 0x050fec000000180c */
[C---:B------:R-:W-:Y:S06]  /*5010*/  HMMA.16816.F32 R8, R92.reuse, R70, R8 ;  /* 0x000000465c08723c */ /* 0x040fec0000001808 */
[C---:B-1----:R-:W-:Y:S06]  /*5020*/  HMMA.16816.F32 R108, R92.reuse, R64, R108 ;  /* 0x000000405c6c723c */ /* 0x042fec000000186c */
[C---:B------:R-:W-:Y:S06]  /*5030*/  HMMA.16816.F32 R104, R92.reuse, R66, R104 ;  /* 0x000000425c68723c */ /* 0x040fec0000001868 */
[C---:B--2---:R-:W-:Y:S06]  /*5040*/  HMMA.16816.F32 R100, R92.reuse, R60, R100 ;  /* 0x0000003c5c64723c */ /* 0x044fec0000001864 */
[----:B------:R-:W-:Y:S01]  /*5050*/  HMMA.16816.F32 R96, R92, R62, R96 ;  /* 0x0000003e5c60723c */ /* 0x000fe20000001860 */
[----:B------:R-:W-:Y:S06]  /*5060*/  BAR.SYNC.DEFER_BLOCKING 0x0 ;  /* 0x0000000000007b1d */ /* 0x000fec0000010000 */
[----:B------:R-:W-:-:S02]  /*5070*/  NOP ;  /* 0x0000000000007918 */ /* 0x000fc40000000000 */
[----:B------:R-:W-:-:S15]  /*5080*/  @!P1 BRA `(.L_x_765) ;  /* 0x0000000c00d49947 */ /* 0x000fde0003800000 */
[----:B------:R-:W-:Y:S05]  /*5090*/  @!P0 BRA `(.L_x_766) ;  /* 0x0000000000ec8947 */ /* 0x000fea0003800000 */
[----:B------:R-:W1:Y:S01]  /*50a0*/  LDC R2, c[0x0][0x380] ;  /* 0x0000e000ff027b82 */ /* 0x000e620000000800 */
[----:B------:R-:W-:Y:S01]  /*50b0*/  VIADD R63, R37, 0xffffff80 ;  /* 0xffffff80253f7836 */ /* 0x000fe20000000000 */
[----:B------:R-:W-:Y:S01]  /*50c0*/  IABS R60, R37 ;  /* 0x00000025003c7213 */ /* 0x000fe20000000000 */
[----:B------:R-:W-:-:S03]  /*50d0*/  ULDC.64 UR8, c[0x0][0x230] ;  /* 0x00008c0000087ab9 */ /* 0x000fc60000000a00 */
[----:B------:R-:W-:Y:S02]  /*50e0*/  IABS R6, R63 ;  /* 0x0000003f00067213 */ /* 0x000fe40000000000 */
[-C--:B-1----:R-:W-:Y:S02]  /*50f0*/  IABS R0, R2.reuse ;  /* 0x0000000200007213 */ /* 0x082fe40000000000 */
[----:B------:R-:W-:Y:S02]  /*5100*/  LOP3.LUT R63, R63, R2, RZ, 0x3c, !PT ;  /* 0x000000023f3f7212 */ /* 0x000fe400078e3cff */
[----:B------:R-:W1:Y:S08]  /*5110*/  I2F.RP R61, R0 ;  /* 0x00000000003d7306 */ /* 0x000e700000209400 */
[----:B-1----:R-:W1:Y:S02]  /*5120*/  MUFU.RCP R64, R61 ;  /* 0x0000003d00407308 */ /* 0x002e640000001000 */
[----:B-1----:R-:W-:-:S06]  /*5130*/  VIADD R64, R64, 0xffffffe ;  /* 0x0ffffffe40407836 */ /* 0x002fcc0000000000 */
[----:B------:R-:W1:Y:S02]  /*5140*/  F2I.FTZ.U32.TRUNC.NTZ R65, R64 ;  /* 0x0000004000417305 */ /* 0x000e64000021f000 */
[----:B-1----:R-:W-:Y:S02]  /*5150*/  IADD3 R7, RZ, -R65, RZ ;  /* 0x80000041ff077210 */ /* 0x002fe40007ffe0ff */
[----:B------:R-:W-:-:S03]  /*5160*/  MOV R64, RZ ;  /* 0x000000ff00407202 */ /* 0x000fc60000000f00 */
[----:B------:R-:W-:-:S04]  /*5170*/  IMAD R7, R7, R0, RZ ;  /* 0x0000000007077224 */ /* 0x000fc800078e02ff */
[----:B------:R-:W-:-:S06]  /*5180*/  IMAD.HI.U32 R7, R65, R7, R64 ;  /* 0x0000000741077227 */ /* 0x000fcc00078e0040 */
[----:B------:R-:W-:-:S04]  /*5190*/  IMAD.HI.U32 R62, R7, R6, RZ ;  /* 0x00000006073e7227 */ /* 0x000fc800078e00ff */
[----:B------:R-:W-:Y:S01]  /*51a0*/  IMAD.HI.U32 R64, R7, R60, RZ ;  /* 0x0000003c07407227 */ /* 0x000fe200078e00ff */
[----:B------:R-:W-:-:S03]  /*51b0*/  IADD3 R7, -R62, RZ, RZ ;  /* 0x000000ff3e077210 */ /* 0x000fc60007ffe1ff */
[----:B------:R-:W-:Y:S02]  /*51c0*/  IMAD.MOV R61, RZ, RZ, -R64 ;  /* 0x000000ffff3d7224 */ /* 0x000fe400078e0a40 */
[C---:B------:R-:W-:Y:S01]  /*51d0*/  IMAD R7, R0.reuse, R7, R6 ;  /* 0x0000000700077224 */ /* 0x040fe200078e0206 */
[----:B------:R-:W-:Y:S01]  /*51e0*/  LOP3.LUT R6, RZ, R2, RZ, 0x33, !PT ;  /* 0x00000002ff067212 */ /* 0x000fe200078e33ff */
[----:B------:R-:W-:-:S03]  /*51f0*/  IMAD R61, R0, R61, R60 ;  /* 0x0000003d003d7224 */ /* 0x000fc600078e023c */
[C---:B------:R-:W-:Y:S02]  /*5200*/  ISETP.GT.U32.AND P3, PT, R0.reuse, R7, PT ;  /* 0x000000070000720c */ /* 0x040fe40003f64070 */
[----:B------:R-:W-:-:S11]  /*5210*/  ISETP.GT.U32.AND P2, PT, R0, R61, PT ;  /* 0x0000003d0000720c */ /* 0x000fd60003f44070 */
[-C--:B------:R-:W-:Y:S02]  /*5220*/  @!P3 IADD3 R7, R7, -R0.reuse, RZ ;  /* 0x800000000707b210 */ /* 0x080fe40007ffe0ff */
[----:B------:R-:W-:Y:S01]  /*5230*/  @!P2 IMAD.IADD R61, R61, 0x1, -R0 ;  /* 0x000000013d3da824 */ /* 0x000fe200078e0a00 */
[----:B------:R-:W-:Y:S01]  /*5240*/  @!P3 IADD3 R62, R62, 0x1, RZ ;  /* 0x000000013e3eb810 */ /* 0x000fe20007ffe0ff */
[----:B------:R-:W-:Y:S01]  /*5250*/  @!P2 VIADD R64, R64, 0x1 ;  /* 0x000000014040a836 */ /* 0x000fe20000000000 */
[-C--:B------:R-:W-:Y:S02]  /*5260*/  ISETP.GE.U32.AND P5, PT, R7, R0.reuse, PT ;  /* 0x000000000700720c */ /* 0x080fe40003fa6070 */
[----:B------:R-:W-:Y:S02]  /*5270*/  ISETP.GE.U32.AND P6, PT, R61, R0, PT ;  /* 0x000000003d00720c */ /* 0x000fe40003fc6070 */
[----:B------:R-:W-:Y:S02]  /*5280*/  LOP3.LUT R0, R37, R2, RZ, 0x3c, !PT ;  /* 0x0000000225007212 */ /* 0x000fe400078e3cff */
[----:B------:R-:W-:-:S02]  /*5290*/  ISETP.GE.AND P2, PT, R63, RZ, PT ;  /* 0x000000ff3f00720c */ /* 0x000fc40003f46270 */
[----:B------:R-:W-:Y:S02]  /*52a0*/  ISETP.GE.AND P4, PT, R0, RZ, PT ;  /* 0x000000ff0000720c */ /* 0x000fe40003f86270 */
[----:B------:R-:W-:-:S03]  /*52b0*/  ISETP.NE.AND P3, PT, R2, RZ, PT ;  /* 0x000000ff0200720c */ /* 0x000fc60003f65270 */
[----:B------:R-:W-:Y:S02]  /*52c0*/  @P5 IADD3 R62, R62, 0x1, RZ ;  /* 0x000000013e3e5810 */ /* 0x000fe40007ffe0ff */
[----:B------:R-:W-:-:S04]  /*52d0*/  @P6 VIADD R64, R64, 0x1 ;  /* 0x0000000140406836 */ /* 0x000fc80000000000 */
[----:B------:R-:W-:Y:S02]  /*52e0*/  @!P2 IADD3 R62, -R62, RZ, RZ ;  /* 0x000000ff3e3ea210 */ /* 0x000fe40007ffe1ff */
[----:B------:R-:W-:-:S05]  /*52f0*/  @!P4 IMAD.MOV R64, RZ, RZ, -R64 ;  /* 0x000000ffff40c224 */ /* 0x000fca00078e0a40 */
[C---:B------:R-:W-:Y:S02]  /*5300*/  SEL R7, R6.reuse, R64, !P3 ;  /* 0x0000004006077207 */ /* 0x040fe40005800000 */
[----:B------:R-:W-:-:S03]  /*5310*/  SEL R6, R6, R62, !P3 ;  /* 0x0000003e06067207 */ /* 0x000fc60005800000 */
[----:B------:R-:W-:-:S04]  /*5320*/  IMAD.WIDE R60, R7, 0x4, R226 ;  /* 0x00000004073c7825 */ /* 0x000fc800078e02e2 */
[----:B------:R-:W-:Y:S02]  /*5330*/  IMAD.WIDE R64, R6, 0x4, R226 ;  /* 0x0000000406407825 */ /* 0x000fe400078e02e2 */
[----:B------:R-:W2:Y:S04]  /*5340*/  LDG.E R61, desc[UR12][R60.64] ;  /* 0x0000000c3c3d7981 */ /* 0x000ea8000c1e1900 */
[----:B------:R-:W2:Y:S01]  /*5350*/  LDG.E R0, desc[UR12][R64.64] ;  /* 0x0000000c40007981 */ /* 0x000ea2000c1e1900 */
[----:B------:R-:W-:-:S04]  /*5360*/  IMAD.IADD R7, R7, 0x1, -R6 ;  /* 0x0000000107077824 */ /* 0x000fc800078e0a06 */
[----:B------:R-:W-:-:S04]  /*5370*/  IMAD R2, R7, R2, -0x80 ;  /* 0xffffff8007027424 */ /* 0x000fc800078e0202 */
[----:B------:R-:W-:Y:S01]  /*5380*/  IMAD.WIDE.U32 R62, R2, R192, RZ ;  /* 0x000000c0023e7225 */ /* 0x000fe200078e00ff */
[----:B------:R-:W-:-:S05]  /*5390*/  SHF.R.S32.HI R7, RZ, 0x1f, R2 ;  /* 0x0000001fff077819 */ /* 0x000fca0000011402 */
[----:B------:R-:W-:-:S04]  /*53a0*/  IMAD R7, R7, R192, RZ ;  /* 0x000000c007077224 */ /* 0x000fc800078e02ff */
[----:B------:R-:W-:-:S04]  /*53b0*/  IMAD R7, R2, R193, R7 ;  /* 0x000000c102077224 */ /* 0x000fc800078e0207 */
[----:B------:R-:W-:Y:S01]  /*53c0*/  IMAD.IADD R63, R63, 0x1, R7 ;  /* 0x000000013f3f7824 */ /* 0x000fe200078e0207 */
[----:B--2---:R-:W-:-:S04]  /*53d0*/  IADD3 R0, -R61, R0, RZ ;  /* 0x000000003d007210 */ /* 0x004fc80007ffe1ff */
[----:B------:R-:W-:Y:S01]  /*53e0*/  SHF.R.S32.HI R6, RZ, 0x1f, R0 ;  /* 0x0000001fff067819 */ /* 0x000fe20000011400 */
[----:B------:R-:W-:-:S04]  /*53f0*/  IMAD.WIDE.U32 R62, R0, UR8, R62 ;  /* 0x00000008003e7c25 */ /* 0x000fc8000f8e003e */
[----:B------:R-:W-:Y:S02]  /*5400*/  IMAD R61, R6, UR8, RZ ;  /* 0x00000008063d7c24 */ /* 0x000fe4000f8e02ff */
[----:B------:R-:W-:Y:S02]  /*5410*/  IMAD.MOV.U32 R67, RZ, RZ, R62 ;  /* 0x000000ffff437224 */ /* 0x000fe400078e003e */
[----:B------:R-:W-:-:S05]  /*5420*/  IMAD R61, R0, UR9, R61 ;  /* 0x00000009003d7c24 */ /* 0x000fca000f8e023d */
[----:B------:R-:W-:Y:S01]  /*5430*/  IADD3 R0, R63, R61, RZ ;  /* 0x0000003d3f007210 */ /* 0x000fe20007ffe0ff */
[----:B------:R-:W-:Y:S06]  /*5440*/  BRA `(.L_x_767) ;  /* 0x0000000000087947 */ /* 0x000fec0003800000 */
.L_x_766:
[----:B------:R-:W-:-:S04]  /*5450*/  LEA R67, -R192, RZ, 0x7 ;  /* 0x000000ffc0437211 */ /* 0x000fc800078e39ff */
[----:B------:R-:W-:-:S07]  /*5460*/  SHF.R.S32.HI R0, RZ, 0x1f, R67 ;  /* 0x0000001fff007819 */ /* 0x000fce0000011443 */
.L_x_767:
[----:B------:R-:W-:Y:S01]  /*5470*/  ULDC UR5, c[0x0][0x2d0] ;  /* 0x0000b40000057ab9 */ /* 0x000fe20000000800 */
[----:B------:R-:W-:Y:S01]  /*5480*/  BSSY B0, `(.L_x_768) ;  /* 0x00000b2000007945 */ /* 0x000fe20003800000 */
[----:B------:R-:W-:Y:S02]  /*5490*/  ISETP.GE.AND P4, PT, R222, UR5, PT ;  /* 0x00000005de007c0c */ /* 0x000fe4000bf86270 */
[----:B------:R-:W-:-:S11]  /*54a0*/  ISETP.GE.AND P3, PT, R213, UR5, PT ;  /* 0x00000005d5007c0c */ /* 0x000fd6000bf66270 */
[----:B------:R-:W1:Y:S01]  /*54b0*/  @!P4 LDC.64 R62, c[0x0][0x218] ;  /* 0x00008600ff3ecb82 */ /* 0x000e620000000a00 */
[----:B------:R-:W-:Y:S01]  /*54c0*/  @!P4 IADD3 R71, P2, R67, R198, RZ ;  /* 0x000000c64347c210 */ /* 0x000fe20007f5e0ff */
[----:B------:R2:W-:Y:S04]  /*54d0*/  @P4 STS.128 [R220+0x4000], RZ ;  /* 0x004000ffdc004388 */ /* 0x0005e80000000c00 */
[----:B------:R-:W-:Y:S01]  /*54e0*/  @!P4 IMAD.X R2, R0, 0x1, R197, P2 ;  /* 0x000000010002c824 */ /* 0x000fe200010e06c5 */
[----:B------:R-:W-:Y:S01]  /*54f0*/  IADD3 R69, P2, R215, R67, RZ ;  /* 0x00000043d7457210 */ /* 0x000fe20007f5e0ff */
[----:B------:R-:W3:Y:S08]  /*5500*/  @!P3 LDC.64 R60, c[0x0][0x218] ;  /* 0x00008600ff3cbb82 */ /* 0x000ef00000000a00 */
[----:B------:R-:W4:Y:S01]  /*5510*/  @!P4 LDC.64 R6, c[0x0][0x218] ;  /* 0x00008600ff06cb82 */ /* 0x000f220000000a00 */
[----:B-1----:R-:W-:-:S07]  /*5520*/  @!P4 LEA R74, P5, R71, R62, 0x1 ;  /* 0x0000003e474ac211 */ /* 0x002fce00078a08ff */
[----:B------:R-:W1:Y:S01]  /*5530*/  @!P3 LDC.64 R64, c[0x0][0x218] ;  /* 0x00008600ff40bb82 */ /* 0x000e620000000a00 */
[----:B------:R-:W-:Y:S01]  /*5540*/  @!P4 LEA.HI.X R75, R71, R63, R2, 0x1, P5 ;  /* 0x0000003f474bc211 */ /* 0x000fe200028f0c02 */
[----:B------:R-:W-:Y:S01]  /*5550*/  IMAD.X R2, R214, 0x1, R0, P2 ;  /* 0x00000001d6027824 */ /* 0x000fe200010e0600 */
[-C--:B------:R-:W-:Y:S02]  /*5560*/  @!P3 IADD3 R71, P2, R67, R198.reuse, RZ ;  /* 0x000000c64347b210 */ /* 0x080fe40007f5e0ff */
[----:B------:R-:W-:-:S03]  /*5570*/  @!P4 IADD3 R73, P5, R69, R198, RZ ;  /* 0x000000c64549c210 */ /* 0x000fc60007fbe0ff */
[----:B------:R-:W5:Y:S01]  /*5580*/  @!P4 LDC.64 R62, c[0x0][0x218] ;  /* 0x00008600ff3ecb82 */ /* 0x000f620000000a00 */
[----:B------:R-:W-:Y:S01]  /*5590*/  @!PT LDS RZ, [RZ] ;  /* 0x00000000fffff984 */ /* 0x000fe20000000800 */
[----:B------:R-:W-:Y:S01]  /*55a0*/  @!PT LDS RZ, [RZ] ;  /* 0x00000000fffff984 */ /* 0x000fe20000000800 */
[----:B------:R-:W-:Y:S01]  /*55b0*/  @!PT LDS RZ, [RZ] ;  /* 0x00000000fffff984 */ /* 0x000fe20000000800 */
[----:B------:R2:W-:Y:S01]  /*55c0*/  @!P4 LDGSTS.E.BYPASS.LTC128B.128 [R220+0x4000], desc[UR12][R74.64] ;  /* 0x040000004adccfae */ /* 0x0005e2000b901d4c */
[--C-:B------:R-:W-:Y:S01]  /*55d0*/  @!P3 IMAD.X R66, R0, 0x1, R197.reuse, P2 ;  /* 0x000000010042b824 */ /* 0x100fe200010e06c5 */
[----:B---3--:R-:W-:Y:S01]  /*55e0*/  @!P3 LEA R80, P2, R71, R60, 0x1 ;  /* 0x0000003c4750b211 */ /* 0x008fe200078408ff */
[----:B------:R-:W-:Y:S01]  /*55f0*/  @!P4 IMAD.X R68, R2, 0x1, R197, P5 ;  /* 0x000000010244c824 */ /* 0x000fe200028e06c5 */
[----:B------:R3:W-:Y:S01]  /*5600*/  @P3 STS.128 [R220+0x8000], RZ ;  /* 0x008000ffdc003388 */ /* 0x0007e20000000c00 */
[----:B----4-:R-:W-:Y:S02]  /*5610*/  @!P4 LEA R70, P5, R73, R6, 0x1 ;  /* 0x000000064946c211 */ /* 0x010fe400078a08ff */
[----:B------:R-:W-:Y:S02]  /*5620*/  @!P3 LEA.HI.X R81, R71, R61, R66, 0x1, P2 ;  /* 0x0000003d4751b211 */ /* 0x000fe400010f0c42 */
[----:B------:R-:W-:Y:S01]  /*5630*/  @!P4 LEA.HI.X R71, R73, R7, R68, 0x1, P5 ;  /* 0x000000074947c211 */ /* 0x000fe200028f0c44 */
[----:B------:R-:W4:Y:S01]  /*5640*/  @!P3 LDC.64 R60, c[0x0][0x218] ;  /* 0x00008600ff3cbb82 */ /* 0x000f220000000a00 */
[----:B------:R-:W-:Y:S01]  /*5650*/  @!P3 IADD3 R73, P5, R69, R198, RZ ;  /* 0x000000c64549b210 */ /* 0x000fe20007fbe0ff */
[----:B------:R-:W-:Y:S01]  /*5660*/  @!PT LDS RZ, [RZ] ;  /* 0x00000000fffff984 */ /* 0x000fe20000000800 */
[----:B------:R-:W-:Y:S01]  /*5670*/  @!PT LDS RZ, [RZ] ;  /* 0x00000000fffff984 */ /* 0x000fe20000000800 */
[----:B------:R-:W-:Y:S01]  /*5680*/  @!PT LDS RZ, [RZ] ;  /* 0x00000000fffff984 */ /* 0x000fe20000000800 */
[----:B------:R-:W-:Y:S01]  /*5690*/  @!P3 LDGSTS.E.BYPASS.LTC128B.128 [R220+0x8000], desc[UR12][R80.64+0x80] ;  /* 0x0800008050dcbfae */ /* 0x000fe2000b901d4c */
[----:B------:R-:W-:-:S03]  /*56a0*/  IADD3 R69, P2, R215, R69, RZ ;  /* 0x00000045d7457210 */ /* 0x000fc60007f5e0ff */
[----:B------:R-:W-:Y:S01]  /*56b0*/  @!P3 IMAD.X R68, R2, 0x1, R197, P5 ;  /* 0x000000010244b824 */ /* 0x000fe200028e06c5 */
[----:B-1----:R-:W-:Y:S01]  /*56c0*/  @!P3 LEA R76, P5, R73, R64, 0x1 ;  /* 0x00000040494cb211 */ /* 0x002fe200078a08ff */
[----:B------:R-:W1:Y:S01]  /*56d0*/  @!P4 LDC.64 R6, c[0x0][0x218] ;  /* 0x00008600ff06cb82 */ /* 0x000e620000000a00 */
[----:B------:R-:W-:Y:S01]  /*56e0*/  IMAD.X R2, R214, 0x1, R2, P2 ;  /* 0x00000001d6027824 */ /* 0x000fe200010e0602 */
[----:B------:R-:W-:Y:S01]  /*56f0*/  @!P4 IADD3 R66, P2, R69, R198, RZ ;  /* 0x000000c64542c210 */ /* 0x000fe20007f5e0ff */
[----:B------:R3:W-:Y:S01]  /*5700*/  @P4 STS.128 [R220+0x4800], RZ ;  /* 0x004800ffdc004388 */ /* 0x0007e20000000c00 */
[----:B------:R-:W-:-:S03]  /*5710*/  @!P3 LEA.HI.X R77, R73, R65, R68, 0x1, P5 ;  /* 0x00000041494db211 */ /* 0x000fc600028f0c44 */
[--C-:B------:R-:W-:Y:S01]  /*5720*/  @!P4 IMAD.X R68, R2, 0x1, R197.reuse, P2 ;  /* 0x000000010244c824 */ /* 0x100fe200010e06c5 */
[C---:B-----5:R-:W-:Y:S01]  /*5730*/  @!P4 LEA R78, P2, R66.reuse, R62, 0x1 ;  /* 0x0000003e424ec211 */ /* 0x060fe200078408ff */
[----:B------:R-:W5:Y:S01]  /*5740*/  @!P3 LDC.64 R64, c[0x0][0x218] ;  /* 0x00008600ff40bb82 */ /* 0x000f620000000a00 */
[----:B--2---:R-:W-:Y:S01]  /*5750*/  IADD3 R75, P5, R215, R69, RZ ;  /* 0x00000045d74b7210 */ /* 0x004fe20007fbe0ff */
[----:B------:R-:W-:Y:S01]  /*5760*/  @!PT LDS RZ, [RZ] ;  /* 0x00000000fffff984 */ /* 0x000fe20000000800 */
[----:B------:R-:W-:Y:S01]  /*5770*/  @!PT LDS RZ, [RZ] ;  /* 0x00000000fffff984 */ /* 0x000fe20000000800 */
[----:B------:R-:W-:Y:S01]  /*5780*/  @!PT LDS RZ, [RZ] ;  /* 0x00000000fffff984 */ /* 0x000fe20000000800 */
[----:B------:R2:W-:Y:S01]  /*5790*/  @!P4 LDGSTS.E.BYPASS.LTC128B.128 [R220+0x4800], desc[UR12][R70.64] ;  /* 0x0480000046dccfae */ /* 0x0005e2000b901d4c */
[----:B------:R-:W-:Y:S02]  /*57a0*/  @!P4 LEA.HI.X R79, R66, R63, R68, 0x1, P2 ;  /* 0x0000003f424fc211 */ /* 0x000fe400010f0c44 */
[-C--:B------:R-:W-:Y:S01]  /*57b0*/  @!P3 IADD3 R69, P2, R69, R198.reuse, RZ ;  /* 0x000000c64545b210 */ /* 0x080fe20007f5e0ff */
[----:B------:R-:W-:Y:S01]  /*57c0*/  IMAD.X R66, R214, 0x1, R2, P5 ;  /* 0x00000001d6427824 */ /* 0x000fe200028e0602 */
[----:B------:R-:W-:Y:S01]  /*57d0*/  @!P4 IADD3 R68, P5, R75, R198, RZ ;  /* 0x000000c64b44c210 */ /* 0x000fe20007fbe0ff */
[----:B------:R-:W3:Y:S01]  /*57e0*/  @!P4 LDC.64 R62, c[0x0][0x218] ;  /* 0x00008600ff3ecb82 */ /* 0x000ee20000000a00 */
[----:B------:R1:W-:Y:S01]  /*57f0*/  @P3 STS.128 [R220+0x8800], RZ ;  /* 0x008800ffdc003388 */ /* 0x0003e20000000c00 */
[--C-:B------:R-:W-:Y:S01]  /*5800*/  @!P3 IMAD.X R2, R2, 0x1, R197.reuse, P2 ;  /* 0x000000010202b824 */ /* 0x100fe200010e06c5 */
[----:B----4-:R-:W-:Y:S01]  /*5810*/  @!P3 LEA R82, P2, R69, R60, 0x1 ;  /* 0x0000003c4552b211 */ /* 0x010fe200078408ff */
[----:B------:R-:W-:Y:S01]  /*5820*/  @!P4 IMAD.X R60, R66, 0x1, R197, P5 ;  /* 0x00000001423cc824 */ /* 0x000fe200028e06c5 */
[----:B------:R-:W-:Y:S01]  /*5830*/  @!PT LDS RZ, [RZ] ;  /* 0x00000000fffff984 */ /* 0x000fe20000000800 */
[----:B------:R-:W-:Y:S01]  /*5840*/  @!PT LDS RZ, [RZ] ;  /* 0x00000000fffff984 */ /* 0x000fe20000000800 */
[----:B------:R-:W-:Y:S01]  /*5850*/  @!PT LDS RZ, [RZ] ;  /* 0x00000000fffff984 */ /* 0x000fe20000000800 */
[----:B------:R3:W-:Y:S01]  /*5860*/  @!P3 LDGSTS.E.BYPASS.LTC128B.128 [R220+0x8800], desc[UR12][R76.64+0x80] ;  /* 0x088000804cdcbfae */ /* 0x0007e2000b901d4c */
[----:B-1----:R-:W-:-:S02]  /*5870*/  @!P4 LEA R72, P5, R68, R6, 0x1 ;  /* 0x000000064448c211 */ /* 0x002fc400078a08ff */
[----:B------:R-:W-:Y:S01]  /*5880*/  @!P3 LEA.HI.X R83, R69, R61, R2, 0x1, P2 ;  /* 0x0000003d4553b211 */ /* 0x000fe200010f0c02 */
[----:B------:R1:W-:Y:S01]  /*5890*/  @P4 STS.128 [R220+0x5000], RZ ;  /* 0x005000ffdc004388 */ /* 0x0003e20000000c00 */
[----:B------:R-:W-:Y:S02]  /*58a0*/  @!P4 LEA.HI.X R73, R68, R7, R60, 0x1, P5 ;  /* 0x000000074449c211 */ /* 0x000fe400028f0c3c */
[----:B------:R-:W-:Y:S01]  /*58b0*/  @!P3 IADD3 R69, P5, R75, R198, RZ ;  /* 0x000000c64b45b210 */ /* 0x000fe20007fbe0ff */
[----:B------:R-:W4:Y:S01]  /*58c0*/  @!P3 LDC.64 R60, c[0x0][0x218] ;  /* 0x00008600ff3cbb82 */ /* 0x000f220000000a00 */
[----:B------:R-:W-:Y:S01]  /*58d0*/  IADD3 R75, P2, R215, R75, RZ ;  /* 0x0000004bd74b7210 */ /* 0x000fe20007f5e0ff */
[----:B------:R-:W-:Y:S01]  /*58e0*/  @!PT LDS RZ, [RZ] ;  /* 0x00000000fffff984 */ /* 0x000fe20000000800 */
[----:B------:R-:W-:Y:S01]  /*58f0*/  @!PT LDS RZ, [RZ] ;  /* 0x00000000fffff984 */ /* 0x000fe20000000800 */
[----:B------:R-:W-:Y:S01]  /*5900*/  @!PT LDS RZ, [RZ] ;  /* 0x00000000fffff984 */ /* 0x000fe20000000800 */
[----:B------:R4:W-:Y:S04]  /*5910*/  @!P4 LDGSTS.E.BYPASS.LTC128B.128 [R220+0x5000], desc[UR12][R78.64] ;  /* 0x050000004edccfae */ /* 0x0009e8000b901d4c */
[----:B------:R1:W-:Y:S01]  /*5920*/  @P3 STS.128 [R220+0x9000], RZ ;  /* 0x009000ffdc003388 */ /* 0x0003e20000000c00 */
[----:B--2---:R-:W-:Y:S01]  /*5930*/  @!P3 IMAD.X R70, R66, 0x1, R197, P5 ;  /* 0x000000014246b824 */ /* 0x004fe200028e06c5 */
[----:B------:R-:W2:Y:S01]  /*5940*/  @!P4 LDC.64 R6, c[0x0][0x218] ;  /* 0x00008600ff06cb82 */ /* 0x000ea20000000a00 */
[----:B------:R-:W-:Y:S01]  /*5950*/  IMAD.X R66, R214, 0x1, R66, P2 ;  /* 0x00000001d6427824 */ /* 0x000fe200010e0642 */
[----:B-----5:R-:W-:Y:S01]  /*5960*/  @!P3 LEA R68, P5, R69, R64, 0x1 ;  /* 0x000000404544b211 */ /* 0x020fe200078a08ff */
[----:B------:R-:W-:Y:S01]  /*5970*/  @!PT LDS RZ, [RZ] ;  /* 0x00000000fffff984 */ /* 0x000fe20000000800 */
[----:B------:R-:W-:Y:S01]  /*5980*/  @!PT LDS RZ, [RZ] ;  /* 0x00000000fffff984 */ /* 0x000fe20000000800 */
[----:B------:R-:W-:Y:S01]  /*5990*/  @!PT LDS RZ, [RZ] ;  /* 0x00000000fffff984 */ /* 0x000fe20000000800 */
[----:B------:R5:W-:Y:S01]  /*59a0*/  @!P3 LDGSTS.E.BYPASS.LTC128B.128 [R220+0x9000], desc[UR12][R82.64+0x80] ;  /* 0x0900008052dcbfae */ /* 0x000be2000b901d4c */
[----:B------:R-:W-:-:S02]  /*59b0*/  @!P4 IADD3 R2, P2, R75, R198, RZ ;  /* 0x000000c64b02c210 */ /* 0x000fc40007f5e0ff */
[----:B------:R-:W-:Y:S01]  /*59c0*/  @!P3 LEA.HI.X R69, R69, R65, R70, 0x1, P5 ;  /* 0x000000414545b211 */ /* 0x000fe200028f0c46 */
[----:B------:R1:W-:Y:S01]  /*59d0*/  @P4 STS.128 [R220+0x5800], RZ ;  /* 0x005800ffdc004388 */ /* 0x0003e20000000c00 */
[----:B------:R-:W-:Y:S01]  /*59e0*/  IADD3 R71, P5, R215, R75, RZ ;  /* 0x0000004bd7477210 */ /* 0x000fe20007fbe0ff */
[--C-:B------:R-:W-:Y:S01]  /*59f0*/  @!P4 IMAD.X R70, R66, 0x1, R197.reuse, P2 ;  /* 0x000000014246c824 */ /* 0x100fe200010e06c5 */
[C---:B---3--:R-:W-:Y:S01]  /*5a00*/  @!P4 LEA R76, P2, R2.reuse, R62, 0x1 ;  /* 0x0000003e024cc211 */ /* 0x048fe200078408ff */
[----:B------:R-:W5:Y:S01]  /*5a10*/  @!P3 LDC.64 R64, c[0x0][0x218] ;  /* 0x00008600ff40bb82 */ /* 0x000f620000000a00 */
[----:B------:R-:W-:Y:S01]  /*5a20*/  @!PT LDS RZ, [RZ] ;  /* 0x00000000fffff984 */ /* 0x000fe20000000800 */
[----:B------:R-:W-:Y:S01]  /*5a30*/  @!PT LDS RZ, [RZ] ;  /* 0x00000000fffff984 */ /* 0x000fe20000000800 */
[----:B------:R-:W-:Y:S01]  /*5a40*/  @!PT LDS RZ, [RZ] ;  /* 0x00000000fffff984 */ /* 0x000fe20000000800 */
[----:B------:R3:W-:Y:S02]  /*5a50*/  @!P4 LDGSTS.E.BYPASS.LTC128B.128 [R220+0x5800], desc[UR12][R72.64] ;  /* 0x0580000048dccfae */ /* 0x0007e4000b901d4c */
[----:B------:R-:W-:Y:S01]  /*5a60*/  @!P4 LEA.HI.X R77, R2, R63, R70, 0x1, P2 ;  /* 0x0000003f024dc211 */ /* 0x000fe200010f0c46 */
[----:B------:R-:W-:Y:S01]  /*5a70*/  IMAD.X R2, R214, 0x1, R66, P5 ;  /* 0x00000001d6027824 */ /* 0x000fe200028e0642 */
[-C--:B------:R-:W-:Y:S01]  /*5a80*/  @!P3 IADD3 R70, P2, R75, R198.reuse, RZ ;  /* 0x000000c64b46b210 */ /* 0x080fe20007f5e0ff */
[----:B------:R1:W-:Y:S01]  /*5a90*/  @P3 STS.128 [R220+0x9800], RZ ;  /* 0x009800ffdc003388 */ /* 0x0003e20000000c00 */
[----:B------:R-:W-:Y:S01]  /*5aa0*/  @!P4 IADD3 R74, P5, R71, R198, RZ ;  /* 0x000000c6474ac210 */ /* 0x000fe20007fbe0ff */
[----:B------:R-:W3:Y:S02]  /*5ab0*/  @!P4 LDC.64 R62, c[0x0][0x218] ;  /* 0x00008600ff3ecb82 */ /* 0x000ee40000000a00 */
[--C-:B------:R-:W-:Y:S01]  /*5ac0*/  @!P3 IMAD.X R66, R66, 0x1, R197.reuse, P2 ;  /* 0x000000014242b824 */ /* 0x100fe200010e06c5 */
[----:B----4-:R-:W-:Y:S01]  /*5ad0*/  @!P3 LEA R78, P2, R70, R60, 0x1 ;  /* 0x0000003c464eb211 */ /* 0x010fe200078408ff */
[----:B------:R-:W-:Y:S01]  /*5ae0*/  @!P4 IMAD.X R60, R2, 0x1, R197, P5 ;  /* 0x00000001023cc824 */ /* 0x000fe200028e06c5 */
[----:B--2---:R-:W-:Y:S01]  /*5af0*/  @!P4 LEA R80, P5, R74, R6, 0x1 ;  /* 0x000000064a50c211 */ /* 0x004fe200078a08ff */
[----:B------:R-:W-:Y:S01]  /*5b00*/  @!PT LDS RZ, [RZ] ;  /* 0x00000000fffff984 */ /* 0x000fe20000000800 */
[----:B------:R-:W-:Y:S01]  /*5b10*/  @!PT LDS RZ, [RZ] ;  /* 0x00000000fffff984 */ /* 0x000fe20000000800 */
[----:B------:R-:W-:Y:S01]  /*5b20*/  @!PT LDS RZ, [RZ] ;  /* 0x00000000fffff984 */ /* 0x000fe20000000800 */
[----:B------:R2:W-:Y:S01]  /*5b30*/  @!P3 LDGSTS.E.BYPASS.LTC128B.128 [R220+0x9800], desc[UR12][R68.64+0x80] ;  /* 0x0980008044dcbfae */ /* 0x0005e2000b901d4c */
[----:B------:R-:W-:-:S02]  /*5b40*/  @!P3 LEA.HI.X R79, R70, R61, R66, 0x1, P2 ;  /* 0x0000003d464fb211 */ /* 0x000fc400010f0c42 */
[----:B------:R-:W-:Y:S01]  /*5b50*/  @!P4 LEA.HI.X R81, R74, R7, R60, 0x1, P5 ;  /* 0x000000074a51c211 */ /* 0x000fe200028f0c3c */
[----:B------:R1:W-:Y:S01]  /*5b60*/  @P4 STS.128 [R220+0x6000], RZ ;  /* 0x006000ffdc004388 */ /* 0x0003e20000000c00 */
[----:B------:R-:W2:Y:S01]  /*5b70*/  @!P3 LDC.64 R60, c[0x0][0x218] ;  /* 0x00008600ff3cbb82 */ /* 0x000ea20000000a00 */
[-C--:B------:R-:W-:Y:S02]  /*5b80*/  @!P3 IADD3 R66, P2, R71, R198.reuse, RZ ;  /* 0x000000c64742b210 */ /* 0x080fe40007f5e0ff */
[----:B------:R-:W-:Y:S01]  /*5b90*/  IADD3 R71, P5, R215, R71, RZ ;  /* 0x00000047d7477210 */ /* 0x000fe20007fbe0ff */
[----:B------:R-:W-:Y:S01]  /*5ba0*/  @!PT LDS RZ, [RZ] ;  /* 0x00000000fffff984 */ /* 0x000fe20000000800 */
[----:B------:R-:W-:Y:S01]  /*5bb0*/  @!PT LDS RZ, [RZ] ;  /* 0x00000000fffff984 */ /* 0x000fe20000000800 */
[----:B------:R-:W-:Y:S01]  /*5bc0*/  @!PT LDS RZ, [RZ] ;  /* 0x00000000fffff984 */ /* 0x000fe20000000800 */
[----:B------:R1:W-:Y:S02]  /*5bd0*/  @!P4 LDGSTS.E.BYPASS.LTC128B.128 [R220+0x6000], desc[UR12][R76.64] ;  /* 0x060000004cdccfae */ /* 0x0003e4000b901d4c */
[--C-:B------:R-:W-:Y:S01]  /*5be0*/  @!P3 IMAD.X R70, R2, 0x1, R197.reuse, P2 ;  /* 0x000000010246b824 */ /* 0x100fe200010e06c5 */
[----:B------:R-:W-:Y:S01]  /*5bf0*/  @!P4 IADD3 R74, P2, R71, R198, RZ ;  /* 0x000000c6474ac210 */ /* 0x000fe20007f5e0ff */
[----:B------:R-:W4:Y:S01]  /*5c00*/  @!P4 LDC.64 R6, c[0x0][0x218] ;  /* 0x00008600ff06cb82 */ /* 0x000f220000000a00 */
[----:B------:R-:W-:Y:S01]  /*5c10*/  IMAD.X R2, R214, 0x1, R2, P5 ;  /* 0x00000001d6027824 */ /* 0x000fe200028e0602 */
[----:B-----5:R-:W-:Y:S01]  /*5c20*/  @!P3 LEA R82, P5, R66, R64, 0x1 ;  /* 0x000000404252b211 */ /* 0x020fe200078a08ff */
[----:B------:R1:W-:Y:S02]  /*5c30*/  @P3 STS.128 [R220+0xa000], RZ ;  /* 0x00a000ffdc003388 */ /* 0x0003e40000000c00 */
[----:B------:R-:W-:Y:S01]  /*5c40*/  @!P4 IMAD.X R64, R2, 0x1, R197, P2 ;  /* 0x000000010240c824 */ /* 0x000fe200010e06c5 */
[----:B------:R-:W-:Y:S01]  /*5c50*/  @!P3 LEA.HI.X R83, R66, R65, R70, 0x1, P5 ;  /* 0x000000414253b211 */ /* 0x000fe200028f0c46 */
[----:B------:R-:W-:Y:S01]  /*5c60*/  @!PT LDS RZ, [RZ] ;  /* 0x00000000fffff984 */ /* 0x000fe20000000800 */
[----:B------:R-:W-:Y:S01]  /*5c70*/  @!PT LDS RZ, [RZ] ;  /* 0x00000000fffff984 */ /* 0x000fe20000000800 */
[----:B------:R-:W-:Y:S01]  /*5c80*/  @!PT LDS RZ, [RZ] ;  /* 0x00000000fffff984 */ /* 0x000fe20000000800 */
[----:B------:R1:W-:Y:S01]  /*5c90*/  @!P3 LDGSTS.E.BYPASS.LTC128B.128 [R220+0xa000], desc[UR12][R78.64+0x80] ;  /* 0x0a0000804edcbfae */ /* 0x0003e2000b901d4c */
[----:B---3--:R-:W-:-:S02]  /*5ca0*/  @!P4 LEA R72, P2, R74, R62, 0x1 ;  /* 0x0000003e4a48c211 */ /* 0x008fc400078408ff */
[----:B------:R-:W-:Y:S01]  /*5cb0*/  IADD3 R65, P5, R215, R71, RZ ;  /* 0x00000047d7417210 */ /* 0x000fe20007fbe0ff */
[----:B------:R1:W-:Y:S01]  /*5cc0*/  @P4 STS.128 [R220+0x6800], RZ ;  /* 0x006800ffdc004388 */ /* 0x0003e20000000c00 */
[----:B------:R-:W-:Y:S02]  /*5cd0*/  @!P4 LEA.HI.X R73, R74, R63, R64, 0x1, P2 ;  /* 0x0000003f4a49c211 */ /* 0x000fe400010f0c40 */
[-C--:B------:R-:W-:Y:S01]  /*5ce0*/  @!P3 IADD3 R71, P2, R71, R198.reuse, RZ ;  /* 0x000000c64747b210 */ /* 0x080fe20007f5e0ff */
[----:B------:R-:W-:Y:S01]  /*5cf0*/  IMAD.X R62, R214, 0x1, R2, P5 ;  /* 0x00000001d63e7824 */ /* 0x000fe200028e0602 */
[----:B------:R-:W-:Y:S01]  /*5d00*/  @!P4 IADD3 R63, P5, R65, R198, RZ ;  /* 0x000000c6413fc210 */ /* 0x000fe20007fbe0ff */
[----:B------:R-:W-:Y:S01]  /*5d10*/  @!PT LDS RZ, [RZ] ;  /* 0x00000000fffff984 */ /* 0x000fe20000000800 */
[----:B------:R-:W-:Y:S01]  /*5d20*/  @!PT LDS RZ, [RZ] ;  /* 0x00000000fffff984 */ /* 0x000fe20000000800 */
[----:B------:R-:W-:Y:S01]  /*5d30*/  @!PT LDS RZ, [RZ] ;  /* 0x00000000fffff984 */ /* 0x000fe20000000800 */
[----:B------:R1:W-:Y:S02]  /*5d40*/  @!P4 LDGSTS.E.BYPASS.LTC128B.128 [R220+0x6800], desc[UR12][R80.64] ;  /* 0x0680000050dccfae */ /* 0x0003e4000b901d4c */
[--C-:B------:R-:W-:Y:S01]  /*5d50*/  @!P3 IMAD.X R2, R2, 0x1, R197.reuse, P2 ;  /* 0x000000010202b824 */ /* 0x100fe200010e06c5 */
[----:B--2---:R-:W-:Y:S01]  /*5d60*/  @!P3 LEA R68, P2, R71, R60, 0x1 ;  /* 0x0000003c4744b211 */ /* 0x004fe200078408ff */
[----:B------:R-:W-:Y:S01]  /*5d70*/  @!P4 IMAD.X R60, R62, 0x1, R197, P5 ;  /* 0x000000013e3cc824 */ /* 0x000fe200028e06c5 */
[----:B------:R1:W-:Y:S01]  /*5d80*/  @P3 STS.128 [R220+0xa800], RZ ;  /* 0x00a800ffdc003388 */ /* 0x0003e20000000c00 */
[----:B----4-:R-:W-:-:S02]  /*5d90*/  @!P4 LEA R6, P5, R63, R6, 0x1 ;  /* 0x000000063f06c211 */ /* 0x010fc400078a08ff */
[----:B------:R-:W-:Y:S01]  /*5da0*/  @!P3 LEA.HI.X R69, R71, R61, R2, 0x1, P2 ;  /* 0x0000003d4745b211 */ /* 0x000fe200010f0c02 */
[----:B------:R-:W-:Y:S01]  /*5db0*/  @!PT LDS RZ, [RZ] ;  /* 0x00000000fffff984 */ /* 0x000fe20000000800 */
[----:B------:R-:W-:Y:S01]  /*5dc0*/  @!PT LDS RZ, [RZ] ;  /* 0x00000000fffff984 */ /* 0x000fe20000000800 */
[----:B------:R-:W-:Y:S01]  /*5dd0*/  @!PT LDS RZ, [RZ] ;  /* 0x00000000fffff984 */ /* 0x000fe20000000800 */
[----:B------:R1:W-:Y:S01]  /*5de0*/  @!P3 LDGSTS.E.BYPASS.LTC128B.128 [R220+0xa800], desc[UR12][R82.64+0x80] ;  /* 0x0a80008052dcbfae */ /* 0x0003e2000b901d4c */
[----:B------:R-:W-:-:S03]  /*5df0*/  @!P4 LEA.HI.X R7, R63, R7, R60, 0x1, P5 ;  /* 0x000000073f07c211 */ /* 0x000fc600028f0c3c */
[----:B------:R1:W-:Y:S04]  /*5e00*/  @P4 STS.128 [R220+0x7000], RZ ;  /* 0x007000ffdc004388 */ /* 0x0003e80000000c00 */
[----:B------:R-:W-:Y:S01]  /*5e10*/  @!PT LDS RZ, [RZ] ;  /* 0x00000000fffff984 */ /* 0x000fe20000000800 */
[----:B------:R-:W-:Y:S01]  /*5e20*/  @!PT LDS RZ, [RZ] ;  /* 0x00000000fffff984 */ /* 0x000fe20000000800 */
[----:B------:R-:W-:Y:S01]  /*5e30*/  @!PT LDS RZ, [RZ] ;  /* 0x00000000fffff984 */ /* 0x000fe20000000800 */
[----:B------:R1:W-:Y:S04]  /*5e40*/  @!P4 LDGSTS.E.BYPASS.LTC128B.128 [R220+0x7000], desc[UR12][R72.64] ;  /* 0x0700000048dccfae */ /* 0x0003e8000b901d4c */
        /* <DEDUP_REMOVED lines=10> */
[----:B------:R1:W-:Y:S01]  /*5ef0*/  @P3 STS.128 [R220+0xb800], RZ ;  /* 0x00b800ffdc003388 */ /* 0x0003e20000000c00 */
[----:B------:R-:W-:Y:S05]  /*5f00*/  @P3 BRA `(.L_x_769) ;  /* 0x0000000000243947 */ /* 0x000fea0003800000 */
[----:B------:R-:W-:Y:S01]  /*5f10*/  IADD3 R65, P2, R65, R198, RZ ;  /* 0x000000c641417210 */ /* 0x000fe20007f5e0ff */
[----:B------:R-:W-:-:S04]  /*5f20*/  ULDC.64 UR8, c[0x0][0x218] ;  /* 0x0000860000087ab9 */ /* 0x000fc80000000a00 */
[----:B------:R-:W-:Y:S01]  /*5f30*/  IMAD.X R62, R62, 0x1, R197, P2 ;  /* 0x000000013e3e7824 */ /* 0x000fe200010e06c5 */
[----:B-1----:R-:W-:-:S04]  /*5f40*/  LEA R6, P2, R65, UR8, 0x1 ;  /* 0x0000000841067c11 */ /* 0x002fc8000f8408ff */
[----:B------:R-:W-:-:S05]  /*5f50*/  LEA.HI.X R7, R65, UR9, R62, 0x1, P2 ;  /* 0x0000000941077c11 */ /* 0x000fca00090f0c3e */
[----:B------:R-:W-:Y:S01]  /*5f60*/  @!PT LDS RZ, [RZ] ;  /* 0x00000000fffff984 */ /* 0x000fe20000000800 */
[----:B------:R-:W-:Y:S01]  /*5f70*/  @!PT LDS RZ, [RZ] ;  /* 0x00000000fffff984 */ /* 0x000fe20000000800 */
[----:B------:R-:W-:Y:S01]  /*5f80*/  @!PT LDS RZ, [RZ] ;  /* 0x00000000fffff984 */ /* 0x000fe20000000800 */
[----:B------:R2:W-:Y:S04]  /*5f90*/  LDGSTS.E.BYPASS.LTC128B.128 [R220+0xb800], desc[UR12][R6.64+0x80] ;  /* 0x0b80008006dc7fae */ /* 0x0005e8000b901d4c */
.L_x_769:
[----:B------:R-:W-:Y:S05]  /*5fa0*/  BSYNC B0 ;  /* 0x0000000000007941 */ /* 0x000fea0003800000 */
.L_x_768:
[----:B------:R-:W0:Y:S01]  /*5fb0*/  LDGDEPBAR ;  /* 0x00000000000079af */ /* 0x000e220000000000 */
[----:B------:R-:W-:-:S04]  /*5fc0*/  IADD3 R198, P2, R67, R198, RZ ;  /* 0x000000c643c67210 */ /* 0x000fc80007f5e0ff */
[----:B------:R-:W-:-:S09]  /*5fd0*/  IADD3.X R197, R0, R197, RZ, P2, !PT ;  /* 0x000000c500c57210 */ /* 0x000fd200017fe4ff */
.L_x_765:
[----:B------:R-:W-:Y:S01]  /*5fe0*/  IMAD.IADD R37, R37, 0x1, R232 ;  /* 0x0000000125257824 */ /* 0x000fe200078e02e8 */
[----:B------:R-:W-:Y:S01]  /*5ff0*/  LEA R204, R5, UR4, 0x1 ;  /* 0x0000000405cc7c11 */ /* 0x000fe2000f8e08ff */
[----:B------:R-:W-:Y:S01]  /*6000*/  ULDC UR10, c[0x0][0x2ec] ;  /* 0x0000bb00000a7ab9 */ /* 0x000fe20000000800 */
[----:B------:R-:W-:Y:S01]  /*6010*/  ULDC.64 UR8, c[0x0][0x218] ;  /* 0x0000860000087ab9 */ /* 0x000fe20000000a00 */
[C---:B------:R-:W-:Y:S02]  /*6020*/  VIADD R0, R37.reuse, 0x1 ;  /* 0x0000000125007836 */ /* 0x040fe40000000000 */
[----:B------:R-:W-:Y:S01]  /*6030*/  VIADD R2, R37, 0x8 ;  /* 0x0000000825027836 */ /* 0x000fe20000000000 */
[----:B-1----:R-:W-:Y:S01]  /*6040*/  LDSM.16.MT88.4 R68, [R204+0xc000] ;  /* 0x00c00000cc44783b */ /* 0x002fe20000004200 */
[--C-:B------:R-:W-:Y:S01]  /*6050*/  IMAD R202, R4, 0x2, R204.reuse ;  /* 0x0000000204ca7824 */ /* 0x100fe200078e02cc */
[CC--:B------:R-:W-:Y:S01]  /*6060*/  ISETP.GE.AND P6, PT, R0.reuse, R230.reuse, PT ;  /* 0x000000e60000720c */ /* 0x0c0fe20003fc6270 */
[----:B------:R-:W-:Y:S01]  /*6070*/  IMAD R201, R3, 0x2, R204 ;  /* 0x0000000203c97824 */ /* 0x000fe200078e02cc */
[-C--:B------:R-:W-:Y:S01]  /*6080*/  ISETP.GE.AND P3, PT, R0, R199.reuse, PT ;  /* 0x000000c70000720c */ /* 0x080fe20003f66270 */
[C---:B------:R-:W-:Y:S01]  /*6090*/  VIADD R0, R37.reuse, 0x9 ;  /* 0x0000000925007836 */ /* 0x040fe20000000000 */
[CC--:B------:R-:W-:Y:S01]  /*60a0*/  ISETP.GE.AND P4, PT, R2.reuse, R230.reuse, PT ;  /* 0x000000e60200720c */ /* 0x0c0fe20003f86270 */
[----:B------:R-:W-:Y:S01]  /*60b0*/  LDSM.16.MT88.4 R76, [R202+0xc000] ;  /* 0x00c00000ca4c783b */ /* 0x000fe20000004200 */
[-C--:B------:R-:W-:Y:S01]  /*60c0*/  ISETP.GE.AND P2, PT, R2, R199.reuse, PT ;  /* 0x000000c70200720c */ /* 0x080fe20003f46270 */
[----:B------:R-:W-:Y:S01]  /*60d0*/  VIADD R2, R37, 0x10 ;  /* 0x0000001025027836 */ /* 0x000fe20000000000 */
[----:B------:R-:W-:Y:S01]  /*60e0*/  ISETP.GE.AND P5, PT, R0, R230, PT ;  /* 0x000000e60000720c */ /* 0x000fe20003fa6270 */
[----:B------:R-:W-:Y:S01]  /*60f0*/  LDSM.16.MT88.4 R124, [R202+0x10000] ;  /* 0x01000000ca7c783b */ /* 0x000fe20000004200 */
[----:B------:R-:W-:Y:S01]  /*6100*/  FSEL R60, R52, -INF , !P4 ;  /* 0xff800000343c7808 */ /* 0x000fe20006000000 */
[----:B------:R-:W-:Y:S01]  /*6110*/  IMAD R200, R3, 0x2, R202 ;  /* 0x0000000203c87824 */ /* 0x000fe200078e02ca */
[----:B------:R-:W-:Y:S01]  /*6120*/  ISETP.GE.AND P4, PT, R0, R199, PT ;  /* 0x000000c70000720c */ /* 0x000fe20003f86270 */
[----:B------:R-:W-:Y:S01]  /*6130*/  VIADD R0, R37, 0x11 ;  /* 0x0000001125007836 */ /* 0x000fe20000000000 */
[----:B------:R-:W-:Y:S01]  /*6140*/  FSEL R62, R54, -INF , !P2 ;  /* 0xff800000363e7808 */ /* 0x000fe20005000000 */
[----:B------:R-:W-:Y:S01]  /*6150*/  LDSM.16.MT88.4 R120, [R201+0x10000] ;  /* 0x01000000c978783b */ /* 0x000fe20000004200 */
[----:B------:R-:W-:-:S02]  /*6160*/  FSEL R64, R53, -INF , !P5 ;  /* 0xff80000035407808 */ /* 0x000fc40006800000 */
[CC--:B------:R-:W-:Y:S01]  /*6170*/  ISETP.GE.AND P2, PT, R2.reuse, R230.reuse, PT ;  /* 0x000000e60200720c */ /* 0x0c0fe20003f46270 */
[----:B------:R-:W-:Y:S01]  /*6180*/  LDSM.16.MT88.4 R92, [R200+0xc000] ;  /* 0x00c00000c85c783b */ /* 0x000fe20000004200 */
[-C--:B------:R-:W-:Y:S01]  /*6190*/  ISETP.GE.AND P5, PT, R2, R199.reuse, PT ;  /* 0x000000c70200720c */ /* 0x080fe20003fa6270 */
[----:B------:R-:W-:Y:S01]  /*61a0*/  VIADD R2, R37, 0x18 ;  /* 0x0000001825027836 */ /* 0x000fe20000000000 */
[----:B------:R-:W-:Y:S02]  /*61b0*/  FSEL R84, R55, -INF , !P4 ;  /* 0xff80000037547808 */ /* 0x000fe40006000000 */
[----:B------:R-:W-:Y:S02]  /*61c0*/  FSEL R88, R48, -INF , !P2 ;  /* 0xff80000030587808 */ /* 0x000fe40005000000 */
[C---:B------:R-:W-:Y:S02]  /*61d0*/  ISETP.GE.AND P4, PT, R0.reuse, R230, PT ;  /* 0x000000e60000720c */ /* 0x040fe40003f86270 */
[----:B------:R-:W-:Y:S01]  /*61e0*/  ISETP.GE.AND P2, PT, R0, R199, PT ;  /* 0x000000c70000720c */ /* 0x000fe20003f46270 */
[----:B------:R-:W-:Y:S01]  /*61f0*/  VIADD R0, R37, 0x19 ;  /* 0x0000001925007836 */ /* 0x000fe20000000000 */
[----:B------:R-:W-:-:S02]  /*6200*/  FSEL R82, R50, -INF , !P5 ;  /* 0xff80000032527808 */ /* 0x000fc40006800000 */
[CC--:B------:R-:W-:Y:S02]  /*6210*/  ISETP.GE.AND P5, PT, R2.reuse, R230.reuse, PT ;  /* 0x000000e60200720c */ /* 0x0c0fe40003fa6270 */
[----:B------:R-:W-:Y:S02]  /*6220*/  FSEL R74, R49, -INF , !P4 ;  /* 0xff800000314a7808 */ /* 0x000fe40006000000 */
[----:B------:R-:W-:Y:S01]  /*6230*/  ISETP.GE.AND P4, PT, R2, R199, PT ;  /* 0x000000c70200720c */ /* 0x000fe20003f86270 */
[----:B------:R-:W-:Y:S01]  /*6240*/  VIADD R2, R37, 0x20 ;  /* 0x0000002025027836 */ /* 0x000fe20000000000 */
[----:B------:R-:W-:Y:S02]  /*6250*/  FSEL R80, R51, -INF , !P2 ;  /* 0xff80000033507808 */ /* 0x000fe40005000000 */
[----:B------:R-:W-:Y:S02]  /*6260*/  FSEL R54, R44, -INF , !P5 ;  /* 0xff8000002c367808 */ /* 0x000fe40006800000 */
[----:B------:R-:W-:-:S02]  /*6270*/  ISETP.GE.AND P2, PT, R0, R230, PT ;  /* 0x000000e60000720c */ /* 0x000fc40003f46270 */
[-C--:B------:R-:W-:Y:S01]  /*6280*/  ISETP.GE.AND P5, PT, R0, R199.reuse, PT ;  /* 0x000000c70000720c */ /* 0x080fe20003fa6270 */
[----:B------:R-:W-:Y:S01]  /*6290*/  VIADD R0, R37, 0x21 ;  /* 0x0000002125007836 */ /* 0x000fe20000000000 */
[----:B------:R-:W-:Y:S02]  /*62a0*/  FSEL R52, R46, -INF , !P4 ;  /* 0xff8000002e347808 */ /* 0x000fe40006000000 */
[----:B------:R-:W-:Y:S02]  /*62b0*/  FSEL R72, R45, -INF , !P2 ;  /* 0xff8000002d487808 */ /* 0x000fe40005000000 */
[C---:B------:R-:W-:Y:S02]  /*62c0*/  ISETP.GE.AND P4, PT, R2.reuse, R230, PT ;  /* 0x000000e60200720c */ /* 0x040fe40003f86270 */
[----:B------:R-:W-:Y:S01]  /*62d0*/  ISETP.GE.AND P2, PT, R2, R199, PT ;  /* 0x000000c70200720c */ /* 0x000fe20003f46270 */
[----:B------:R-:W-:Y:S01]  /*62e0*/  VIADD R2, R37, 0x28 ;  /* 0x0000002825027836 */ /* 0x000fe20000000000 */
[----:B--2---:R-:W-:-:S02]  /*62f0*/  FSEL R6, R47, -INF , !P5 ;  /* 0xff8000002f067808 */ /* 0x004fc40006800000 */
[-C--:B------:R-:W-:Y:S02]  /*6300*/  ISETP.GE.AND P5, PT, R0, R230.reuse, PT ;  /* 0x000000e60000720c */ /* 0x080fe40003fa6270 */
        /* <DEDUP_REMOVED lines=29> */
[-C--:B------:R-:W-:Y:S01]  /*64e0*/  ISETP.GE.AND P5, PT, R0, R230.reuse, PT ;  /* 0x000000e60000720c */ /* 0x080fe20003fa6270 */
[----:B------:R-:W-:Y:S01]  /*64f0*/  LDSM.16.MT88.4 R28, [R200+0x10000] ;  /* 0x01000000c81c783b */ /* 0x000fe20000004200 */
[----:B------:R-:W-:Y:S02]  /*6500*/  FSEL R240, R26, -INF , !P2 ;  /* 0xff8000001af07808 */ /* 0x000fe40005000000 */
[----:B------:R-:W-:Y:S02]  /*6510*/  FSEL R244, R25, -INF , !P5 ;  /* 0xff80000019f47808 */ /* 0x000fe40006800000 */
[C---:B------:R-:W-:Y:S02]  /*6520*/  ISETP.GE.AND P2, PT, R2.reuse, R230, PT ;  /* 0x000000e60200720c */ /* 0x040fe40003f46270 */
[----:B------:R-:W-:Y:S01]  /*6530*/  ISETP.GE.AND P5, PT, R2, R199, PT ;  /* 0x000000c70200720c */ /* 0x000fe20003fa6270 */
[----:B------:R-:W-:Y:S01]  /*6540*/  VIADD R2, R37, 0x41 ;  /* 0x0000004125027836 */ /* 0x000fe20000000000 */
[----:B------:R-:W-:-:S02]  /*6550*/  FSEL R40, R24, -INF , !P4 ;  /* 0xff80000018287808 */ /* 0x000fc40006000000 */
[-C--:B------:R-:W-:Y:S01]  /*6560*/  ISETP.GE.AND P4, PT, R0, R199.reuse, PT ;  /* 0x000000c70000720c */ /* 0x080fe20003f86270 */
[----:B------:R-:W-:Y:S01]  /*6570*/  VIADD R0, R37, 0x48 ;  /* 0x0000004825007836 */ /* 0x000fe20000000000 */
[----:B------:R-:W-:Y:S02]  /*6580*/  FSEL R24, R57, -INF , !P6 ;  /* 0xff80000039187808 */ /* 0x000fe40007000000 */
[----:B------:R-:W-:Y:S02]  /*6590*/  FSEL R238, R20, -INF , !P2 ;  /* 0xff80000014ee7808 */ /* 0x000fe40005000000 */
[----:B------:R-:W-:Y:S02]  /*65a0*/  FSEL R152, R27, -INF , !P4 ;  /* 0xff8000001b987808 */ /* 0x000fe40006000000 */
[----:B------:R-:W-:Y:S02]  /*65b0*/  ISETP.GE.AND P6, PT, R37, R230, PT ;  /* 0x000000e62500720c */ /* 0x000fe40003fc6270 */
[----:B------:R-:W-:-:S02]  /*65c0*/  ISETP.GE.AND P2, PT, R2, R199, PT ;  /* 0x000000c70200720c */ /* 0x000fc40003f46270 */
[-C--:B------:R-:W-:Y:S01]  /*65d0*/  ISETP.GE.AND P4, PT, R2, R230.reuse, PT ;  /* 0x000000e60200720c */ /* 0x080fe20003f86270 */
[----:B------:R-:W-:Y:S01]  /*65e0*/  VIADD R2, R37, 0x50 ;  /* 0x0000005025027836 */ /* 0x000fe20000000000 */
[----:B------:R-:W-:Y:S02]  /*65f0*/  FSEL R56, R56, -INF , !P6 ;  /* 0xff80000038387808 */ /* 0x000fe40007000000 */
[----:B------:R-:W-:Y:S02]  /*6600*/  FSEL R172, R23, -INF , !P2 ;  /* 0xff80000017ac7808 */ /* 0x000fe40005000000 */
[----:B------:R-:W-:Y:S02]  /*6610*/  FSEL R168, R21, -INF , !P4 ;  /* 0xff80000015a87808 */ /* 0x000fe40006000000 */
[----:B------:R-:W-:Y:S02]  /*6620*/  ISETP.GE.AND P2, PT, R37, R199, PT ;  /* 0x000000c72500720c */ /* 0x000fe40003f46270 */
[----:B------:R-:W-:-:S02]  /*6630*/  ISETP.GE.AND P6, PT, R0, R230, PT ;  /* 0x000000e60000720c */ /* 0x000fc40003fc6270 */
[----:B------:R-:W-:Y:S01]  /*6640*/  ISETP.GE.AND P4, PT, R0, R199, PT ;  /* 0x000000c70000720c */ /* 0x000fe20003f86270 */
[----:B------:R-:W-:Y:S01]  /*6650*/  VIADD R0, R37, 0x49 ;  /* 0x0000004925007836 */ /* 0x000fe20000000000 */
[----:B------:R-:W-:Y:S02]  /*6660*/  FMNMX.FTZ R7, R56, R24, !PT ;  /* 0x0000001838077209 */ /* 0x000fe40007810000 */
[----:B------:R-:W-:Y:S02]  /*6670*/  FSEL R20, R59, -INF , !P3 ;  /* 0xff8000003b147808 */ /* 0x000fe40005800000 */
[----:B------:R-:W-:Y:S02]  /*6680*/  FSEL R58, R58, -INF , !P2 ;  /* 0xff8000003a3a7808 */ /* 0x000fe40005000000 */
[----:B------:R-:W-:Y:S02]  /*6690*/  FMNMX.FTZ R7, R60, R7, !PT ;  /* 0x000000073c077209 */ /* 0x000fe40007810000 */
[----:B------:R-:W-:-:S02]  /*66a0*/  ISETP.GE.AND P3, PT, R0, R230, PT ;  /* 0x000000e60000720c */ /* 0x000fc40003f66270 */
[----:B------:R-:W-:Y:S02]  /*66b0*/  FMNMX.FTZ R21, R58, R20, !PT ;  /* 0x000000143a157209 */ /* 0x000fe40007810000 */
[----:B------:R-:W-:Y:S02]  /*66c0*/  FMNMX.FTZ R7, R64, R7, !PT ;  /* 0x0000000740077209 */ /* 0x000fe40007810000 */
[----:B------:R-:W-:Y:S02]  /*66d0*/  FSEL R170, R17, -INF , !P3 ;  /* 0xff80000011aa7808 */ /* 0x000fe40005800000 */
[----:B------:R-:W-:Y:S02]  /*66e0*/  FMNMX.FTZ R17, R62, R21, !PT ;  /* 0x000000153e117209 */ /* 0x000fe40007810000 */
[----:B------:R-:W-:Y:S02]  /*66f0*/  FMNMX.FTZ R7, R88, R7, !PT ;  /* 0x0000000758077209 */ /* 0x000fe40007810000 */
[----:B------:R-:W-:-:S02]  /*6700*/  FMNMX.FTZ R17, R84, R17, !PT ;  /* 0x0000001154117209 */ /* 0x000fc40007810000 */
[----:B------:R-:W-:Y:S02]  /*6710*/  FMNMX.FTZ R7, R74, R7, !PT ;  /* 0x000000074a077209 */ /* 0x000fe40007810000 */
[----:B------:R-:W-:Y:S02]  /*6720*/  FSEL R234, R22, -INF , !P5 ;  /* 0xff80000016ea7808 */ /* 0x000fe40006800000 */
[----:B------:R-:W-:Y:S02]  /*6730*/  FMNMX.FTZ R17, R82, R17, !PT ;  /* 0x0000001152117209 */ /* 0x000fe40007810000 */
[----:B------:R-:W-:Y:S01]  /*6740*/  ISETP.GE.AND P5, PT, R0, R199, PT ;  /* 0x000000c70000720c */ /* 0x000fe20003fa6270 */
[----:B------:R-:W-:Y:S01]  /*6750*/  VIADD R0, R37, 0x51 ;  /* 0x0000005125007836 */ /* 0x000fe20000000000 */
[----:B------:R-:W-:Y:S02]  /*6760*/  FMNMX.FTZ R7, R54, R7, !PT ;  /* 0x0000000736077209 */ /* 0x000fe40007810000 */
[----:B------:R-:W-:-:S02]  /*6770*/  FMNMX.FTZ R17, R80, R17, !PT ;  /* 0x0000001150117209 */ /* 0x000fc40007810000 */
[----:B------:R-:W-:Y:S02]  /*6780*/  FSEL R236, R16, -INF , !P6 ;  /* 0xff80000010ec7808 */ /* 0x000fe40007000000 */
[-C--:B------:R-:W-:Y:S02]  /*6790*/  ISETP.GE.AND P6, PT, R0, R230.reuse, PT ;  /* 0x000000e60000720c */ /* 0x080fe40003fc6270 */
[----:B------:R-:W-:Y:S02]  /*67a0*/  FMNMX.FTZ R7, R72, R7, !PT ;  /* 0x0000000748077209 */ /* 0x000fe40007810000 */
[----:B------:R-:W-:Y:S02]  /*67b0*/  FMNMX.FTZ R17, R52, R17, !PT ;  /* 0x0000001134117209 */ /* 0x000fe40007810000 */
[----:B------:R-:W-:Y:S02]  /*67c0*/  FSEL R190, R18, -INF , !P4 ;  /* 0xff80000012be7808 */ /* 0x000fe40006000000 */
[----:B------:R-:W-:-:S02]  /*67d0*/  ISETP.GE.AND P2, PT, R2, R230, PT ;  /* 0x000000e60200720c */ /* 0x000fc40003f46270 */
[----:B------:R-:W-:Y:S02]  /*67e0*/  ISETP.GE.AND P4, PT, R2, R199, PT ;  /* 0x000000c70200720c */ /* 0x000fe40003f86270 */
[----:B------:R-:W-:Y:S02]  /*67f0*/  FMNMX.FTZ R2, R50, R7, !PT ;  /* 0x0000000732027209 */ /* 0x000fe40007810000 */
[----:B------:R-:W-:Y:S02]  /*6800*/  FSEL R34, R13, -INF , !P6 ;  /* 0xff8000000d227808 */ /* 0x000fe40007000000 */
[----:B------:R-:W-:Y:S02]  /*6810*/  FMNMX.FTZ R13, R6, R17, !PT ;  /* 0x00000011060d7209 */ /* 0x000fe40007810000 */
[----:B------:R-:W-:Y:S01]  /*6820*/  ISETP.GE.AND P3, PT, R0, R199, PT ;  /* 0x000000c70000720c */ /* 0x000fe20003f66270 */
[----:B------:R-:W-:Y:S01]  /*6830*/  VIADD R0, R37, 0x58 ;  /* 0x0000005825007836 */ /* 0x000fe20000000000 */
[----:B------:R-:W-:Y:S01]  /*6840*/  FMNMX.FTZ R7, R41, R2, !PT ;  /* 0x0000000229077209 */ /* 0x000fe20007810000 */
[----:B------:R-:W-:Y:S01]  /*6850*/  VIADD R2, R37, 0x71 ;  /* 0x0000007125027836 */ /* 0x000fe20000000000 */
[----:B------:R-:W-:-:S02]  /*6860*/  FMNMX.FTZ R13, R48, R13, !PT ;  /* 0x0000000d300d7209 */ /* 0x000fc40007810000 */
[----:B------:R-:W-:Y:S02]  /*6870*/  FMNMX.FTZ R7, R46, R7, !PT ;  /* 0x000000072e077209 */ /* 0x000fe40007810000 */
[----:B------:R-:W-:Y:S02]  /*6880*/  FSEL R174, R19, -INF , !P5 ;  /* 0xff80000013ae7808 */ /* 0x000fe40006800000 */
[----:B------:R-:W-:Y:S01]  /*6890*/  FSEL R184, R12, -INF , !P2 ;  /* 0xff8000000cb87808 */ /* 0x000fe20005000000 */
[----:B------:R-:W-:Y:S01]  /*68a0*/  LDSM.16.MT88.4 R16, [R201+0xc800] ;  /* 0x00c80000c910783b */ /* 0x000fe20000004200 */
[----:B------:R-:W-:Y:S02]  /*68b0*/  FMNMX.FTZ R13, R250, R13, !PT ;  /* 0x0000000dfa0d7209 */ /* 0x000fe40007810000 */
[C---:B------:R-:W-:Y:S02]  /*68c0*/  ISETP.GE.AND P5, PT, R0.reuse, R230, PT ;  /* 0x000000e60000720c */ /* 0x040fe40003fa6270 */
[----:B------:R-:W-:Y:S01]  /*68d0*/  ISETP.GE.AND P2, PT, R0, R199, PT ;  /* 0x000000c70000720c */ /* 0x000fe20003f46270 */
[----:B------:R-:W-:Y:S01]  /*68e0*/  VIADD R0, R37, 0x59 ;  /* 0x0000005925007836 */ /* 0x000fe20000000000 */
[----:B------:R-:W-:-:S02]  /*68f0*/  FMNMX.FTZ R7, R252, R7, !PT ;  /* 0x00000007fc077209 */ /* 0x000fc40007810000 */
[----:B------:R-:W-:Y:S02]  /*6900*/  FMNMX.FTZ R13, R44, R13, !PT ;  /* 0x0000000d2c0d7209 */ /* 0x000fe40007810000 */
[----:B------:R-:W-:Y:S02]  /*6910*/  FSEL R182, R14, -INF , !P4 ;  /* 0xff8000000eb67808 */ /* 0x000fe40006000000 */
[----:B------:R-:W-:Y:S02]  /*6920*/  ISETP.GE.AND P4, PT, R0, R230, PT ;  /* 0x000000e60000720c */ /* 0x000fe40003f86270 */
[----:B------:R-:W-:Y:S02]  /*6930*/  FMNMX.FTZ R7, R42, R7, !PT ;  /* 0x000000072a077209 */ /* 0x000fe40007810000 */
[----:B------:R-:W-:Y:S02]  /*6940*/  FMNMX.FTZ R13, R248, R13, !PT ;  /* 0x0000000df80d7209 */ /* 0x000fe40007810000 */
[----:B------:R-:W-:-:S02]  /*6950*/  FMNMX.FTZ R7, R246, R7, !PT ;  /* 0x00000007f6077209 */ /* 0x000fc40007810000 */
[----:B------:R-:W-:Y:S02]  /*6960*/  FSEL R186, R9, -INF , !P4 ;  /* 0xff80000009ba7808 */ /* 0x000fe40006000000 */
[----:B------:R-:W-:Y:S02]  /*6970*/  FMNMX.FTZ R9, R242, R13, !PT ;  /* 0x0000000df2097209 */ /* 0x000fe40007810000 */
[----:B------:R-:W-:Y:S02]  /*6980*/  FMNMX.FTZ R7, R40, R7, !PT ;  /* 0x0000000728077209 */ /* 0x000fe40007810000 */
[----:B------:R-:W-:Y:S02]  /*6990*/  FMNMX.FTZ R9, R150, R9, !PT ;  /* 0x0000000996097209 */ /* 0x000fe40007810000 */
[----:B------:R-:W-:Y:S02]  /*69a0*/  FMNMX.FTZ R7, R244, R7, !PT ;  /* 0x00000007f4077209 */ /* 0x000fe40007810000 */
[----:B------:R-:W-:-:S02]  /*69b0*/  FMNMX.FTZ R9, R240, R9, !PT ;  /* 0x00000009f0097209 */ /* 0x000fc40007810000 */
[----:B------:R-:W-:Y:S02]  /*69c0*/  FMNMX.FTZ R7, R238, R7, !PT ;  /* 0x00000007ee077209 */ /* 0x000fe40007810000 */
[----:B------:R-:W-:Y:S02]  /*69d0*/  FMNMX.FTZ R9, R152, R9, !PT ;  /* 0x0000000998097209 */ /* 0x000fe40007810000 */
[----:B------:R-:W-:Y:S01]  /*69e0*/  ISETP.GE.AND P6, PT, R0, R199, PT ;  /* 0x000000c70000720c */ /* 0x000fe20003fc6270 */
[----:B------:R-:W-:Y:S01]  /*69f0*/  VIADD R0, R37, 0x60 ;  /* 0x0000006025007836 */ /* 0x000fe20000000000 */
[----:B------:R-:W-:Y:S02]  /*6a00*/  FMNMX.FTZ R7, R168, R7, !PT ;  /* 0x00000007a8077209 */ /* 0x000fe40007810000 */
[----:B------:R-:W-:Y:S02]  /*6a10*/  FMNMX.FTZ R9, R234, R9, !PT ;  /* 0x00000009ea097209 */ /* 0x000fe40007810000 */
[----:B------:R-:W-:-:S02]  /*6a20*/  FSEL R176, R11, -INF , !P6 ;  /* 0xff8000000bb07808 */ /* 0x000fc40007000000 */
[----:B------:R-:W-:Y:S01]  /*6a30*/  FMNMX.FTZ R11, R236, R7, !PT ;  /* 0x00000007ec0b7209 */ /* 0x000fe20007810000 */
[----:B------:R-:W-:Y:S01]  /*6a40*/  VIADD R7, R37, 0x70 ;  /* 0x0000007025077836 */ /* 0x000fe20000000000 */
[----:B------:R-:W-:Y:S02]  /*6a50*/  FMNMX.FTZ R9, R172, R9, !PT ;  /* 0x00000009ac097209 */ /* 0x000fe40007810000 */
[----:B------:R-:W-:Y:S02]  /*6a60*/  FMNMX.FTZ R11, R170, R11, !PT ;  /* 0x0000000baa0b7209 */ /* 0x000fe40007810000 */
[----:B------:R-:W-:Y:S02]  /*6a70*/  FMNMX.FTZ R9, R190, R9, !PT ;  /* 0x00000009be097209 */ /* 0x000fe40007810000 */
[----:B------:R-:W-:Y:S02]  /*6a80*/  FMNMX.FTZ R11, R184, R11, !PT ;  /* 0x0000000bb80b7209 */ /* 0x000fe40007810000 */
[----:B------:R-:W-:-:S02]  /*6a90*/  FSEL R180, R15, -INF , !P3 ;  /* 0xff8000000fb47808 */ /* 0x000fc40005800000 */
[----:B------:R-:W-:Y:S02]  /*6aa0*/  FSEL R32, R8, -INF , !P5 ;  /* 0xff80000008207808 */ /* 0x000fe40006800000 */
[----:B------:R-:W-:Y:S02]  /*6ab0*/  FMNMX.FTZ R9, R174, R9, !PT ;  /* 0x00000009ae097209 */ /* 0x000fe40007810000 */
[C---:B------:R-:W-:Y:S02]  /*6ac0*/  ISETP.GE.AND P3, PT, R0.reuse, R230, PT ;  /* 0x000000e60000720c */ /* 0x040fe40003f66270 */
[----:B------:R-:W-:Y:S01]  /*6ad0*/  ISETP.GE.AND P5, PT, R0, R199, PT ;  /* 0x000000c70000720c */ /* 0x000fe20003fa6270 */
[----:B------:R-:W-:Y:S01]  /*6ae0*/  VIADD R0, R37, 0x61 ;  /* 0x0000006125007836 */ /* 0x000fe20000000000 */
[----:B------:R-:W-:Y:S02]  /*6af0*/  FMNMX.FTZ R11, R34, R11, !PT ;  /* 0x0000000b220b7209 */ /* 0x000fe40007810000 */
[----:B------:R-:W-:-:S02]  /*6b00*/  FMNMX.FTZ R9, R182, R9, !PT ;  /* 0x00000009b6097209 */ /* 0x000fc40007810000 */
[----:B------:R-:W-:Y:S02]  /*6b10*/  FSEL R178, R10, -INF , !P2 ;  /* 0xff8000000ab27808 */ /* 0x000fe40005000000 */
[C---:B------:R-:W-:Y:S02]  /*6b20*/  ISETP.GE.AND P2, PT, R0.reuse, R230, PT ;  /* 0x000000e60000720c */ /* 0x040fe40003f46270 */
[----:B------:R-:W-:Y:S01]  /*6b30*/  ISETP.GE.AND P4, PT, R0, R199, PT ;  /* 0x000000c70000720c */ /* 0x000fe20003f86270 */
[----:B------:R-:W-:Y:S01]  /*6b40*/  VIADD R0, R37, 0x68 ;  /* 0x0000006825007836 */ /* 0x000fe20000000000 */
[----:B------:R-:W-:Y:S02]  /*6b50*/  FMNMX.FTZ R11, R32, R11, !PT ;  /* 0x0000000b200b7209 */ /* 0x000fe40007810000 */
[----:B------:R-:W-:Y:S02]  /*6b60*/  FMNMX.FTZ R9, R180, R9, !PT ;  /* 0x00000009b4097209 */ /* 0x000fe40007810000 */
[----:B------:R-:W-:-:S02]  /*6b70*/  FSEL R166, R108, -INF , !P3 ;  /* 0xff8000006ca67808 */ /* 0x000fc40005800000 */
[----:B------:R-:W-:Y:S02]  /*6b80*/  FMNMX.FTZ R11, R186, R11, !PT ;  /* 0x0000000bba0b7209 */ /* 0x000fe40007810000 */
[----:B------:R-:W-:Y:S02]  /*6b90*/  FMNMX.FTZ R9, R178, R9, !PT ;  /* 0x00000009b2097209 */ /* 0x000fe40007810000 */
[C---:B------:R-:W-:Y:S02]  /*6ba0*/  ISETP.GE.AND P6, PT, R0.reuse, R230, PT ;  /* 0x000000e60000720c */ /* 0x040fe40003fc6270 */
[----:B------:R-:W-:Y:S01]  /*6bb0*/  ISETP.GE.AND P3, PT, R0, R199, PT ;  /* 0x000000c70000720c */ /* 0x000fe20003f66270 */
[----:B------:R-:W-:Y:S01]  /*6bc0*/  VIADD R0, R37, 0x69 ;  /* 0x0000006925007836 */ /* 0x000fe20000000000 */
[----:B------:R-:W-:Y:S02]  /*6bd0*/  FSEL R164, R109, -INF , !P2 ;  /* 0xff8000006da47808 */ /* 0x000fe40005000000 */
[----:B------:R-:W-:-:S02]  /*6be0*/  FMNMX.FTZ R11, R166, R11, !PT ;  /* 0x0000000ba60b7209 */ /* 0x000fc40007810000 */
[----:B------:R-:W-:Y:S02]  /*6bf0*/  FSEL R158, R110, -INF , !P5 ;  /* 0xff8000006e9e7808 */ /* 0x000fe40006800000 */
[----:B------:R-:W-:Y:S02]  /*6c00*/  FMNMX.FTZ R9, R176, R9, !PT ;  /* 0x00000009b0097209 */ /* 0x000fe40007810000 */
[----:B------:R-:W-:Y:S02]  /*6c10*/  ISETP.GE.AND P5, PT, R0, R230, PT ;  /* 0x000000e60000720c */ /* 0x000fe40003fa6270 */
[----:B------:R-:W-:Y:S02]  /*6c20*/  FSEL R162, R104, -INF , !P6 ;  /* 0xff80000068a27808 */ /* 0x000fe40007000000 */
[----:B------:R-:W-:Y:S02]  /*6c30*/  FMNMX.FTZ R11, R164, R11, !PT ;  /* 0x0000000ba40b7209 */ /* 0x000fe40007810000 */
[----:B------:R-:W-:-:S02]  /*6c40*/  FSEL R156, R111, -INF , !P4 ;  /* 0xff8000006f9c7808 */ /* 0x000fc40006000000 */
[----:B------:R-:W-:Y:S02]  /*6c50*/  FMNMX.FTZ R9, R158, R9, !PT ;  /* 0x000000099e097209 */ /* 0x000fe40007810000 */
[----:B------:R-:W-:Y:S02]  /*6c60*/  ISETP.GE.AND P4, PT, R7, R230, PT ;  /* 0x000000e60700720c */ /* 0x000fe40003f86270 */
[----:B------:R-:W-:Y:S02]  /*6c70*/  FSEL R160, R105, -INF , !P5 ;  /* 0xff80000069a07808 */ /* 0x000fe40006800000 */
[----:B------:R-:W-:Y:S02]  /*6c80*/  FMNMX.FTZ R11, R162, R11, !PT ;  /* 0x0000000ba20b7209 */ /* 0x000fe40007810000 */
[----:B------:R-:W-:Y:S01]  /*6c90*/  ISETP.GE.AND P2, PT, R0, R199, PT ;  /* 0x000000c70000720c */ /* 0x000fe20003f46270 */
[C---:B------:R-:W-:Y:S01]  /*6ca0*/  VIADD R0, R37.reuse, 0x78 ;  /* 0x0000007825007836 */ /* 0x040fe20000000000 */
[----:B------:R-:W-:Y:S01]  /*6cb0*/  FSEL R154, R106, -INF , !P3 ;  /* 0xff8000006a9a7808 */ /* 0x000fe20005800000 */
[----:B------:R-:W-:Y:S01]  /*6cc0*/  VIADD R37, R37, 0x79 ;  /* 0x0000007925257836 */ /* 0x000fe20000000000 */
[----:B------:R-:W-:-:S02]  /*6cd0*/  FMNMX.FTZ R9, R156, R9, !PT ;  /* 0x000000099c097209 */ /* 0x000fc40007810000 */
[----:B------:R-:W-:Y:S02]  /*6ce0*/  ISETP.GE.AND P5, PT, R2, R230, PT ;  /* 0x000000e60200720c */ /* 0x000fe40003fa6270 */
[----:B------:R-:W-:Y:S02]  /*6cf0*/  FSEL R146, R100, -INF , !P4 ;  /* 0xff80000064927808 */ /* 0x000fe40006000000 */
[----:B------:R-:W-:Y:S02]  /*6d00*/  FMNMX.FTZ R11, R160, R11, !PT ;  /* 0x0000000ba00b7209 */ /* 0x000fe40007810000 */
[----:B------:R-:W-:Y:S02]  /*6d10*/  ISETP.GE.AND P3, PT, R7, R199, PT ;  /* 0x000000c70700720c */ /* 0x000fe40003f66270 */
[----:B------:R-:W-:Y:S02]  /*6d20*/  FSEL R148, R107, -INF , !P2 ;  /* 0xff8000006b947808 */ /* 0x000fe40005000000 */
        /* <DEDUP_REMOVED lines=12> */
[----:B------:R-:W-:Y:S01]  /*6df0*/  FMNMX.FTZ R9, R138, R9, !PT ;  /* 0x000000098a097209 */ /* 0x000fe20007810000 */
[----:B------:R-:W-:Y:S01]  /*6e00*/  LDSM.16.MT88.4 R100, [R204+0x10000] ;  /* 0x01000000cc64783b */ /* 0x000fe20000004200 */
[----:B------:R-:W-:-:S02]  /*6e10*/  FSEL R140, R97, -INF , !P5 ;  /* 0xff800000618c7808 */ /* 0x000fc40006800000 */
[----:B------:R-:W-:Y:S02]  /*6e20*/  FMNMX.FTZ R11, R142, R11, !PT ;  /* 0x0000000b8e0b7209 */ /* 0x000fe40007810000 */
[----:B------:R-:W-:Y:S02]  /*6e30*/  ISETP.GE.AND P2, PT, R37, R199, PT ;  /* 0x000000c72500720c */ /* 0x000fe40003f46270 */
[----:B------:R-:W-:Y:S02]  /*6e40*/  FSEL R134, R98, -INF , !P3 ;  /* 0xff80000062867808 */ /* 0x000fe40005800000 */
[----:B------:R-:W-:Y:S02]  /*6e50*/  FMNMX.FTZ R9, R136, R9, !PT ;  /* 0x0000000988097209 */ /* 0x000fe40007810000 */
[----:B------:R-:W-:Y:S02]  /*6e60*/  FMNMX.FTZ R7, R140, R11, !PT ;  /* 0x0000000b8c077209 */ /* 0x000fe40007810000 */
[----:B------:R-:W-:-:S02]  /*6e70*/  FSEL R132, R99, -INF , !P2 ;  /* 0xff80000063847808 */ /* 0x000fc40005000000 */
[----:B------:R-:W-:Y:S01]  /*6e80*/  FMNMX.FTZ R9, R134, R9, !PT ;  /* 0x0000000986097209 */ /* 0x000fe20007810000 */
[----:B------:R-:W1:Y:S03]  /*6e90*/  SHFL.BFLY PT, R2, R7, 0x2, 0x1f ;  /* 0x0c401f0007027f89 */ /* 0x000e6600000e0000 */
[----:B------:R-:W-:-:S05]  /*6ea0*/  FMNMX.FTZ R11, R132, R9, !PT ;  /* 0x00000009840b7209 */ /* 0x000fca0007810000 */
[----:B------:R-:W2:Y:S01]  /*6eb0*/  SHFL.BFLY PT, R0, R11, 0x2, 0x1f ;  /* 0x0c401f000b007f89 */ /* 0x000ea200000e0000 */
[----:B-1----:R-:W-:-:S05]  /*6ec0*/  FMNMX.FTZ R9, R7, R2, !PT ;  /* 0x0000000207097209 */ /* 0x002fca0007810000 */
[----:B------:R-:W1:Y:S01]  /*6ed0*/  SHFL.BFLY PT, R2, R9, 0x1, 0x1f ;  /* 0x0c201f0009027f89 */ /* 0x000e6200000e0000 */
[----:B--2---:R-:W-:-:S05]  /*6ee0*/  FMNMX.FTZ R7, R11, R0, !PT ;  /* 0x000000000b077209 */ /* 0x004fca0007810000 */
[----:B------:R-:W2:Y:S01]  /*6ef0*/  SHFL.BFLY PT, R0, R7, 0x1, 0x1f ;  /* 0x0c201f0007007f89 */ /* 0x000ea200000e0000 */
[----:B-1----:R-:W-:-:S03]  /*6f00*/  FMNMX.FTZ R2, R9, R2, !PT ;  /* 0x0000000209027209 */ /* 0x002fc60007810000 */
[----:B------:R-:W-:Y:S01]  /*6f10*/  LDSM.16.MT88.4 R8, [R202+0xc800] ;  /* 0x00c80000ca08783b */ /* 0x000fe20000004200 */
[C---:B------:R-:W-:Y:S01]  /*6f20*/  FSETP.NEU.FTZ.AND P2, PT, R2.reuse, -INF , PT ;  /* 0xff8000000200780b */ /* 0x040fe20003f5d000 */
[----:B------:R-:W-:Y:S01]  /*6f30*/  FMUL.FTZ R133, R2, UR10 ;  /* 0x0000000a02857c20 */ /* 0x000fe20008410000 */
[----:B--2---:R-:W-:-:S04]  /*6f40*/  FMNMX.FTZ R0, R7, R0, !PT ;  /* 0x0000000007007209 */ /* 0x004fc80007810000 */
[----:B------:R-:W-:Y:S02]  /*6f50*/  FSEL R133, R133, RZ, P2 ;  /* 0x000000ff85857208 */ /* 0x000fe40001000000 */
[C---:B------:R-:W-:Y:S01]  /*6f60*/  FSETP.NEU.FTZ.AND P2, PT, R0.reuse, -INF , PT ;  /* 0xff8000000000780b */ /* 0x040fe20003f5d000 */
[----:B------:R-:W-:Y:S02]  /*6f70*/  FMUL.FTZ R65, R0, UR10 ;  /* 0x0000000a00417c20 */ /* 0x000fe40008410000 */
[--C-:B------:R-:W-:Y:S01]  /*6f80*/  FFMA.FTZ R59, R64, UR10, -R133.reuse ;  /* 0x0000000a403b7c23 */ /* 0x100fe20008010885 */
[--C-:B------:R-:W-:Y:S01]  /*6f90*/  FFMA.FTZ R66, R56, UR10, -R133.reuse ;  /* 0x0000000a38427c23 */ /* 0x100fe20008010885 */
[--C-:B------:R-:W-:Y:S01]  /*6fa0*/  FFMA.FTZ R63, R24, UR10, -R133.reuse ;  /* 0x0000000a183f7c23 */ /* 0x100fe20008010885 */
[----:B------:R-:W-:Y:S01]  /*6fb0*/  FSEL R65, R65, RZ, P2 ;  /* 0x000000ff41417208 */ /* 0x000fe20001000000 */
[--C-:B------:R-:W-:Y:S01]  /*6fc0*/  FFMA.FTZ R60, R60, UR10, -R133.reuse ;  /* 0x0000000a3c3c7c23 */ /* 0x100fe20008010885 */
[----:B------:R-:W-:Y:S01]  /*6fd0*/  LDSM.16.MT88.4 R24, [R204+0xc800] ;  /* 0x00c80000cc18783b */ /* 0x000fe20000004200 */
[----:B------:R-:W-:Y:S01]  /*6fe0*/  MUFU.EX2 R59, R59 ;  /* 0x0000003b003b7308 */ /* 0x000fe20000000800 */
[----:B------:R-:W-:Y:S01]  /*6ff0*/  FFMA.FTZ R56, R88, UR10, -R133 ;  /* 0x0000000a58387c23 */ /* 0x000fe20008010885 */
[--C-:B------:R-:W-:Y:S01]  /*7000*/  FFMA.FTZ R61, R58, UR10, -R65.reuse ;  /* 0x0000000a3a3d7c23 */ /* 0x100fe20008010841 */
[--C-:B------:R-:W-:Y:S01]  /*7010*/  FFMA.FTZ R64, R20, UR10, -R65.reuse ;  /* 0x0000000a14407c23 */ /* 0x100fe20008010841 */
[--C-:B------:R-:W-:Y:S01]  /*7020*/  FFMA.FTZ R62, R62, UR10, -R65.reuse ;  /* 0x0000000a3e3e7c23 */ /* 0x100fe20008010841 */
[----:B------:R-:W-:Y:S01]  /*7030*/  FFMA.FTZ R57, R84, UR10, -R65 ;  /* 0x0000000a54397c23 */ /* 0x000fe20008010841 */
[--C-:B------:R-:W-:Y:S01]  /*7040*/  FFMA.FTZ R55, R74, UR10, -R133.reuse ;  /* 0x0000000a4a377c23 */ /* 0x100fe20008010885 */
[----:B------:R-:W1:Y:S01]  /*7050*/  LDSM.16.MT88.4 R84, [R201+0xc000] ;  /* 0x00c00000c954783b */ /* 0x000e620000004200 */
[----:B------:R-:W-:Y:S01]  /*7060*/  MUFU.EX2 R66, R66 ;  /* 0x0000004200427308 */ /* 0x000fe20000000800 */
[--C-:B------:R-:W-:Y:S01]  /*7070*/  FFMA.FTZ R54, R54, UR10, -R133.reuse ;  /* 0x0000000a36367c23 */ /* 0x100fe20008010885 */
[----:B------:R-:W-:Y:S01]  /*7080*/  FFMA.FTZ R51, R72, UR10, -R133 ;  /* 0x0000000a48337c23 */ /* 0x000fe20008010885 */
[--C-:B------:R-:W-:Y:S01]  /*7090*/  FFMA.FTZ R58, R82, UR10, -R65.reuse ;  /* 0x0000000a523a7c23 */ /* 0x100fe20008010841 */
[--C-:B------:R-:W-:Y:S01]  /*70a0*/  FFMA.FTZ R53, R80, UR10, -R65.reuse ;  /* 0x0000000a50357c23 */ /* 0x100fe20008010841 */
[--C-:B------:R-:W-:Y:S01]  /*70b0*/  FFMA.FTZ R52, R52, UR10, -R65.reuse ;  /* 0x0000000a34347c23 */ /* 0x100fe20008010841 */
[----:B------:R-:W-:Y:S01]  /*70c0*/  FFMA.FTZ R49, R6, UR10, -R65 ;  /* 0x0000000a06317c23 */ /* 0x000fe20008010841 */
[----:B------:R-:W-:Y:S01]  /*70d0*/  LDSM.16.MT88.4 R20, [R200+0xc800] ;  /* 0x00c80000c814783b */ /* 0x000fe20000004200 */
[----:B------:R-:W2:Y:S01]  /*70e0*/  MUFU.EX2 R63, R63 ;  /* 0x0000003f003f7308 */ /* 0x000ea20000000800 */
[--C-:B------:R-:W-:Y:S01]  /*70f0*/  FFMA.FTZ R47, R41, UR10, -R133.reuse ;  /* 0x0000000a292f7c23 */ /* 0x100fe20008010885 */
[--C-:B------:R-:W-:Y:S01]  /*7100*/  FFMA.FTZ R50, R50, UR10, -R133.reuse ;  /* 0x0000000a32327c23 */ /* 0x100fe20008010885 */
[----:B------:R-:W3:Y:S01]  /*7110*/  LDSM.16.MT88.4 R4, [R204+0x10800] ;  /* 0x01080000cc04783b */ /* 0x000ee20000004200 */
[--C-:B------:R-:W-:Y:S01]  /*7120*/  FFMA.FTZ R46, R46, UR10, -R133.reuse ;  /* 0x0000000a2e2e7c23 */ /* 0x100fe20008010885 */
[----:B------:R-:W-:Y:S01]  /*7130*/  FFMA.FTZ R43, R252, UR10, -R133 ;  /* 0x0000000afc2b7c23 */ /* 0x000fe20008010885 */
[--C-:B------:R-:W-:Y:S01]  /*7140*/  FFMA.FTZ R48, R48, UR10, -R65.reuse ;  /* 0x0000000a30307c23 */ /* 0x100fe20008010841 */
[--C-:B------:R-:W-:Y:S01]  /*7150*/  FFMA.FTZ R45, R250, UR10, -R65.reuse ;  /* 0x0000000afa2d7c23 */ /* 0x100fe20008010841 */
[----:B------:R-:W4:Y:S01]  /*7160*/  MUFU.EX2 R60, R60 ;  /* 0x0000003c003c7308 */ /* 0x000f220000000800 */
[--C-:B------:R-:W-:Y:S01]  /*7170*/  FFMA.FTZ R44, R44, UR10, -R65.reuse ;  /* 0x0000000a2c2c7c23 */ /* 0x100fe20008010841 */
[----:B------:R-:W-:Y:S01]  /*7180*/  FFMA.FTZ R41, R248, UR10, -R65 ;  /* 0x0000000af8297c23 */ /* 0x000fe20008010841 */
[--C-:B------:R-:W-:Y:S01]  /*7190*/  FFMA.FTZ R42, R42, UR10, -R133.reuse ;  /* 0x0000000a2a2a7c23 */ /* 0x100fe20008010885 */
[--C-:B------:R-:W-:Y:S01]  /*71a0*/  FFMA.FTZ R37, R246, UR10, -R133.reuse ;  /* 0x0000000af6257c23 */ /* 0x100fe20008010885 */
[--C-:B------:R-:W-:Y:S01]  /*71b0*/  FFMA.FTZ R40, R40, UR10, -R133.reuse ;  /* 0x0000000a28287c23 */ /* 0x100fe20008010885 */
[----:B------:R-:W-:Y:S01]  /*71c0*/  FFMA.FTZ R3, R244, UR10, -R133 ;  /* 0x0000000af4037c23 */ /* 0x000fe20008010885 */
[--C-:B------:R-:W-:Y:S01]  /*71d0*/  FFMA.FTZ R67, R242, UR10, -R65.reuse ;  /* 0x0000000af2437c23 */ /* 0x100fe20008010841 */
[----:B------:R-:W-:Y:S01]  /*71e0*/  MUFU.EX2 R61, R61 ;  /* 0x0000003d003d7308 */ /* 0x000fe20000000800 */
[----:B--2---:R-:W-:Y:S01]  /*71f0*/  F2FP.F16.F32.PACK_AB R116, R63, R66 ;  /* 0x000000423f74723e */ /* 0x004fe200000000ff */
[--C-:B------:R-:W-:Y:S01]  /*7200*/  FFMA.FTZ R150, R150, UR10, -R65.reuse ;  /* 0x0000000a96967c23 */ /* 0x100fe20008010841 */
[--C-:B------:R-:W-:Y:S01]  /*7210*/  FFMA.FTZ R135, R240, UR10, -R65.reuse ;  /* 0x0000000af0877c23 */ /* 0x100fe20008010841 */
[----:B------:R-:W-:Y:S01]  /*7220*/  FFMA.FTZ R152, R152, UR10, -R65 ;  /* 0x0000000a98987c23 */ /* 0x000fe20008010841 */
[--C-:B------:R-:W-:Y:S01]  /*7230*/  FFMA.FTZ R137, R238, UR10, -R133.reuse ;  /* 0x0000000aee897c23 */ /* 0x100fe20008010885 */
[--C-:B------:R-:W-:Y:S01]  /*7240*/  FFMA.FTZ R168, R168, UR10, -R133.reuse ;  /* 0x0000000aa8a87c23 */ /* 0x100fe20008010885 */
[--C-:B------:R-:W-:Y:S01]  /*7250*/  FFMA.FTZ R139, R236, UR10, -R133.reuse ;  /* 0x0000000aec8b7c23 */ /* 0x100fe20008010885 */
[----:B------:R-:W2:Y:S01]  /*7260*/  MUFU.EX2 R64, R64 ;  /* 0x0000004000407308 */ /* 0x000ea20000000800 */
[----:B----4-:R-:W-:Y:S01]  /*7270*/  F2FP.F16.F32.PACK_AB R118, R59, R60 ;  /* 0x0000003c3b76723e */ /* 0x010fe200000000ff */
[----:B------:R-:W-:Y:S01]  /*7280*/  FFMA.FTZ R170, R170, UR10, -R133 ;  /* 0x0000000aaaaa7c23 */ /* 0x000fe20008010885 */
[--C-:B------:R-:W-:Y:S01]  /*7290*/  FFMA.FTZ R141, R234, UR10, -R65.reuse ;  /* 0x0000000aea8d7c23 */ /* 0x100fe20008010841 */
[--C-:B------:R-:W-:Y:S01]  /*72a0*/  FFMA.FTZ R172, R172, UR10, -R65.reuse ;  /* 0x0000000aacac7c23 */ /* 0x100fe20008010841 */
[--C-:B------:R-:W-:Y:S01]  /*72b0*/  FFMA.FTZ R143, R190, UR10, -R65.reuse ;  /* 0x0000000abe8f7c23 */ /* 0x100fe20008010841 */
[----:B------:R-:W-:Y:S01]  /*72c0*/  FFMA.FTZ R174, R174, UR10, -R65 ;  /* 0x0000000aaeae7c23 */ /* 0x000fe20008010841 */
[--C-:B------:R-:W-:Y:S01]  /*72d0*/  FFMA.FTZ R145, R184, UR10, -R133.reuse ;  /* 0x0000000ab8917c23 */ /* 0x100fe20008010885 */
[----:B------:R-:W-:Y:S01]  /*72e0*/  MUFU.EX2 R62, R62 ;  /* 0x0000003e003e7308 */ /* 0x000fe20000000800 */
[--C-:B------:R-:W-:Y:S01]  /*72f0*/  FFMA.FTZ R184, R34, UR10, -R133.reuse ;  /* 0x0000000a22b87c23 */ /* 0x100fe20008010885 */
[--C-:B------:R-:W-:Y:S01]  /*7300*/  FFMA.FTZ R147, R32, UR10, -R133.reuse ;  /* 0x0000000a20937c23 */ /* 0x100fe20008010885 */
[----:B------:R-:W-:Y:S01]  /*7310*/  FFMA.FTZ R186, R186, UR10, -R133 ;  /* 0x0000000ababa7c23 */ /* 0x000fe20008010885 */
[----:B------:R-:W-:Y:S01]  /*7320*/  LDSM.16.MT88.4 R32, [R204+0x12000] ;  /* 0x01200000cc20783b */ /* 0x000fe20000004200 */
[--C-:B------:R-:W-:Y:S01]  /*7330*/  FFMA.FTZ R149, R182, UR10, -R65.reuse ;  /* 0x0000000ab6957c23 */ /* 0x100fe20008010841 */
[--C-:B------:R-:W-:Y:S01]  /*7340*/  FFMA.FTZ R180, R180, UR10, -R65.reuse ;  /* 0x0000000ab4b47c23 */ /* 0x100fe20008010841 */
[--C-:B------:R-:W-:Y:S01]  /*7350*/  FFMA.FTZ R151, R178, UR10, -R65.reuse ;  /* 0x0000000ab2977c23 */ /* 0x100fe20008010841 */
[----:B------:R-:W4:Y:S01]  /*7360*/  MUFU.EX2 R57, R57 ;  /* 0x0000003900397308 */ /* 0x000f220000000800 */
[----:B--2---:R-:W-:Y:S01]  /*7370*/  F2FP.F16.F32.PACK_AB R117, R64, R61 ;  /* 0x0000003d4075723e */ /* 0x004fe200000000ff */
        /* <DEDUP_REMOVED lines=10> */
[----:B------:R-:W-:Y:S01]  /*7420*/  FADD.FTZ R63, R66, R63 ;  /* 0x0000003f423f7221 */ /* 0x000fe20000010000 */
[----:B------:R-:W-:Y:S01]  /*7430*/  FADD.FTZ R61, R61, R64 ;  /* 0x000000403d3d7221 */ /* 0x000fe20000010000 */
[----:B------:R-:W-:Y:S01]  /*7440*/  FFMA.FTZ R237, R140, UR10, -R133 ;  /* 0x0000000a8ced7c23 */ /* 0x000fe20008010885 */
[----:B------:R-:W-:Y:S01]  /*7450*/  FFMA.FTZ R236, R132, UR10, -R65 ;  /* 0x0000000a84ec7c23 */ /* 0x000fe20008010841 */
[----:B------:R-:W2:Y:S01]  /*7460*/  MUFU.EX2 R55, R55 ;  /* 0x0000003700377308 */ /* 0x000ea20000000800 */
[----:B----4-:R-:W-:Y:S01]  /*7470*/  F2FP.F16.F32.PACK_AB R119, R57, R62 ;  /* 0x0000003e3977723e */ /* 0x010fe200000000ff */
[----:B------:R-:W-:Y:S01]  /*7480*/  FADD.FTZ R60, R60, R63 ;  /* 0x0000003f3c3c7221 */ /* 0x000fe20000010000 */
[----:B------:R-:W-:Y:S01]  /*7490*/  FADD.FTZ R62, R62, R61 ;  /* 0x0000003d3e3e7221 */ /* 0x000fe20000010000 */
[----:B------:R-:W-:-:S02]  /*74a0*/  LEA R234, P2, R198, UR8, 0x1 ;  /* 0x00000008c6ea7c11 */ /* 0x000fc4000f8408ff */
[----:B------:R-:W-:Y:S01]  /*74b0*/  FADD.FTZ R59, R59, R60 ;  /* 0x0000003c3b3b7221 */ /* 0x000fe20000010000 */
[----:B------:R-:W-:Y:S01]  /*74c0*/  FADD.FTZ R57, R57, R62 ;  /* 0x0000003e39397221 */ /* 0x000fe20000010000 */
[----:B------:R-:W-:Y:S01]  /*74d0*/  HMMA.16816.F32 R72, R116, R76, RZ ;  /* 0x0000004c7448723c */ /* 0x000fe200000018ff */
[----:B------:R-:W-:Y:S01]  /*74e0*/  MUFU.EX2 R54, R54 ;  /* 0x0000003600367308 */ /* 0x000fe20000000800 */
[----:B------:R-:W-:-:S04]  /*74f0*/  LEA.HI.X R235, R198, UR9, R197, 0x1, P2 ;  /* 0x00000009c6eb7c11 */ /* 0x000fc800090f0cc5 */
[C---:B------:R-:W-:Y:S03]  /*7500*/  HMMA.16816.F32 R76, R116.reuse, R78, RZ ;  /* 0x0000004e744c723c */ /* 0x040fe600000018ff */
[----:B------:R-:W4:Y:S01]  /*7510*/  MUFU.EX2 R51, R51 ;  /* 0x0000003300337308 */ /* 0x000f220000000800 */
[C---:B--2---:R-:W-:Y:S01]  /*7520*/  F2FP.F16.F32.PACK_AB R12, R55.reuse, R56 ;  /* 0x00000038370c723e */ /* 0x044fe200000000ff */
[----:B------:R-:W-:Y:S01]  /*7530*/  FADD.FTZ R56, R56, R59 ;  /* 0x0000003b38387221 */ /* 0x000fe20000010000 */
[C---:B------:R-:W-:Y:S03]  /*7540*/  HMMA.16816.F32 R128, R116.reuse, R68, RZ ;  /* 0x000000447480723c */ /* 0x040fe600000018ff */
[----:B------:R-:W-:Y:S02]  /*7550*/  FADD.FTZ R55, R55, R56 ;  /* 0x0000003837377221 */ /* 0x000fe40000010000 */
[----:B------:R-:W-:Y:S01]  /*7560*/  MUFU.EX2 R58, R58 ;  /* 0x0000003a003a7308 */ /* 0x000fe20000000800 */
[C---:B------:R-:W-:Y:S06]  /*7570*/  HMMA.16816.F32 R68, R116.reuse, R70, RZ ;  /* 0x000000467444723c */ /* 0x040fec00000018ff */
[----:B-1----:R-:W-:Y:S01]  /*7580*/  HMMA.16816.F32 R80, R116, R84, RZ ;  /* 0x000000547450723c */ /* 0x002fe200000018ff */
[----:B------:R-:W1:Y:S01]  /*7590*/  MUFU.EX2 R53, R53 ;  /* 0x0000003500357308 */ /* 0x000e620000000800 */
[----:B----4-:R-:W-:Y:S01]  /*75a0*/  F2FP.F16.F32.PACK_AB R14, R51, R54 ;  /* 0x00000036330e723e */ /* 0x010fe200000000ff */
[----:B------:R-:W-:-:S03]  /*75b0*/  FADD.FTZ R54, R54, R55 ;  /* 0x0000003736367221 */ /* 0x000fc60000010000 */
[C---:B------:R-:W-:Y:S01]  /*75c0*/  HMMA.16816.F32 R96, R116.reuse, R100, RZ ;  /* 0x000000647460723c */ /* 0x040fe200000018ff */
[----:B------:R-:W-:Y:S02]  /*75d0*/  FADD.FTZ R51, R51, R54 ;  /* 0x0000003633337221 */ /* 0x000fe40000010000 */
[----:B------:R-:W-:Y:S03]  /*75e0*/  MUFU.EX2 R52, R52 ;  /* 0x0000003400347308 */ /* 0x000fe60000000800 */
[C---:B------:R-:W-:Y:S05]  /*75f0*/  HMMA.16816.F32 R84, R116.reuse, R86, RZ ;  /* 0x000000567454723c */ /* 0x040fea00000018ff */
[----:B------:R-:W2:Y:S01]  /*7600*/  MUFU.EX2 R49, R49 ;  /* 0x0000003100317308 */ /* 0x000ea20000000800 */
[----:B------:R-:W-:Y:S01]  /*7610*/  HMMA.16816.F32 R100, R116, R102, RZ ;  /* 0x000000667464723c */ /* 0x000fe200000018ff */
[----:B-1----:R-:W-:Y:S01]  /*7620*/  F2FP.F16.F32.PACK_AB R13, R53, R58 ;  /* 0x0000003a350d723e */ /* 0x002fe200000000ff */
[----:B------:R-:W-:-:S04]  /*7630*/  FADD.FTZ R58, R58, R57 ;  /* 0x000000393a3a7221 */ /* 0x000fc80000010000 */
[----:B------:R-:W-:Y:S01]  /*7640*/  HMMA.16816.F32 R104, R116, R124, RZ ;  /* 0x0000007c7468723c */ /* 0x000fe200000018ff */
[----:B------:R-:W-:Y:S01]  /*7650*/  MUFU.EX2 R50, R50 ;  /* 0x0000003200327308 */ /* 0x000fe20000000800 */
[----:B------:R-:W-:-:S04]  /*7660*/  FADD.FTZ R53, R53, R58 ;  /* 0x0000003a35357221 */ /* 0x000fc80000010000 */
[C---:B------:R-:W-:Y:S03]  /*7670*/  HMMA.16816.F32 R124, R116.reuse, R126, RZ ;  /* 0x0000007e747c723c */ /* 0x040fe600000018ff */
[----:B------:R-:W1:Y:S01]  /*7680*/  MUFU.EX2 R47, R47 ;  /* 0x0000002f002f7308 */ /* 0x000e620000000800 */
[C---:B--2---:R-:W-:Y:S01]  /*7690*/  F2FP.F16.F32.PACK_AB R15, R49.reuse, R52 ;  /* 0x00000034310f723e */ /* 0x044fe200000000ff */
[----:B------:R-:W-:Y:S01]  /*76a0*/  FADD.FTZ R52, R52, R53 ;  /* 0x0000003534347221 */ /* 0x000fe20000010000 */
[----:B------:R-:W-:Y:S03]  /*76b0*/  HMMA.16816.F32 R88, R116, R92, RZ ;  /* 0x0000005c7458723c */ /* 0x000fe600000018ff */
[----:B------:R-:W-:Y:S02]  /*76c0*/  FADD.FTZ R49, R49, R52 ;  /* 0x0000003431317221 */ /* 0x000fe40000010000 */
[----:B------:R-:W-:Y:S01]  /*76d0*/  MUFU.EX2 R46, R46 ;  /* 0x0000002e002e7308 */ /* 0x000fe20000000800 */
[C---:B------:R-:W-:Y:S06]  /*76e0*/  HMMA.16816.F32 R72, R12.reuse, R8, R72 ;  /* 0x000000080c48723c */ /* 0x040fec0000001848 */
[C---:B------:R-:W-:Y:S01]  /*76f0*/  HMMA.16816.F32 R76, R12.reuse, R10, R76 ;  /* 0x0000000a0c4c723c */ /* 0x040fe2000000184c */
[----:B------:R-:W2:Y:S01]  /*7700*/  LDSM.16.MT88.4 R8, [R202+0x10800] ;  /* 0x01080000ca08783b */ /* 0x000ea20000004200 */
[----:B------:R-:W-:Y:S04]  /*7710*/  MUFU.EX2 R43, R43 ;  /* 0x0000002b002b7308 */ /* 0x000fe80000000800 */
[C---:B------:R-:W-:Y:S04]  /*7720*/  HMMA.16816.F32 R128, R12.reuse, R24, R128 ;  /* 0x000000180c80723c */ /* 0x040fe80000001880 */
[----:B------:R-:W-:Y:S02]  /*7730*/  MUFU.EX2 R48, R48 ;  /* 0x0000003000307308 */ /* 0x000fe40000000800 */
[C---:B------:R-:W-:Y:S01]  /*7740*/  HMMA.16816.F32 R68, R12.reuse, R26, R68 ;  /* 0x0000001a0c44723c */ /* 0x040fe20000001844 */
[----:B------:R-:W4:Y:S05]  /*7750*/  LDSM.16.MT88.4 R24, [R200+0x10800] ;  /* 0x01080000c818783b */ /* 0x000f2a0000004200 */
[C---:B------:R-:W-:Y:S01]  /*7760*/  HMMA.16816.F32 R80, R12.reuse, R16, R80 ;  /* 0x000000100c50723c */ /* 0x040fe20000001850 */
[----:B------:R-:W5:Y:S05]  /*7770*/  MUFU.EX2 R45, R45 ;  /* 0x0000002d002d7308 */ /* 0x000f6a0000000800 */
[C---:B------:R-:W-:Y:S01]  /*7780*/  HMMA.16816.F32 R84, R12.reuse, R18, R84 ;  /* 0x000000120c54723c */ /* 0x040fe20000001854 */
[----:B------:R-:W5:Y:S02]  /*7790*/  LDSM.16.MT88.4 R16, [R201+0x10800] ;  /* 0x01080000c910783b */ /* 0x000f640000004200 */
[----:B------:R-:W-:Y:S03]  /*77a0*/  MUFU.EX2 R44, R44 ;  /* 0x0000002c002c7308 */ /* 0x000fe60000000800 */
[C---:B---3--:R-:W-:Y:S05]  /*77b0*/  HMMA.16816.F32 R96, R12.reuse, R4, R96 ;  /* 0x000000040c60723c */ /* 0x048fea0000001860 */
[----:B------:R-:W3:Y:S01]  /*77c0*/  MUFU.EX2 R41, R41 ;  /* 0x0000002900297308 */ /* 0x000ee20000000800 */
[----:B------:R-:W-:Y:S01]  /*77d0*/  HMMA.16816.F32 R100, R12, R6, R100 ;  /* 0x000000060c64723c */ /* 0x000fe20000001864 */
[----:B------:R-:W3:Y:S05]  /*77e0*/  LDSM.16.MT88.4 R4, [R202+0xd000] ;  /* 0x00d00000ca04783b */ /* 0x000eea0000004200 */
[C---:B------:R-:W-:Y:S01]  /*77f0*/  HMMA.16816.F32 R108, R116.reuse, R120, RZ ;  /* 0x00000078746c723c */ /* 0x040fe200000018ff */
[----:B------:R-:W-:Y:S05]  /*7800*/  MUFU.EX2 R42, R42 ;  /* 0x0000002a002a7308 */ /* 0x000fea0000000800 */
[C---:B------:R-:W-:Y:S03]  /*7810*/  HMMA.16816.F32 R92, R116.reuse, R94, RZ ;  /* 0x0000005e745c723c */ /* 0x040fe600000018ff */
[----:B------:R-:W3:Y:S03]  /*7820*/  MUFU.EX2 R37, R37 ;  /* 0x0000002500257308 */ /* 0x000ee60000000800 */
[C---:B------:R-:W-:Y:S05]  /*7830*/  HMMA.16816.F32 R120, R116.reuse, R122, RZ ;  /* 0x0000007a7478723c */ /* 0x040fea00000018ff */
[----:B------:R-:W-:Y:S01]  /*7840*/  MUFU.EX2 R40, R40 ;  /* 0x0000002800287308 */ /* 0x000fe20000000800 */
[C---:B------:R-:W-:Y:S06]  /*7850*/  HMMA.16816.F32 R112, R116.reuse, R28, RZ ;  /* 0x0000001c7470723c */ /* 0x040fec00000018ff */
[----:B------:R-:W-:Y:S01]  /*7860*/  HMMA.16816.F32 R116, R116, R30, RZ ;  /* 0x0000001e7474723c */ /* 0x000fe200000018ff */
[----:B------:R-:W-:Y:S01]  /*7870*/  LDSM.16.MT88.4 R28, [R200+0x11000] ;  /* 0x01100000c81c783b */ /* 0x000fe20000004200 */
[----:B------:R-:W-:Y:S04]  /*7880*/  MUFU.EX2 R3, R3 ;  /* 0x0000000300037308 */ /* 0x000fe80000000800 */
[C---:B--2---:R-:W-:Y:S04]  /*7890*/  HMMA.16816.F32 R104, R12.reuse, R8, R104 ;  /* 0x000000080c68723c */ /* 0x044fe80000001868 */
[----:B------:R-:W-:Y:S02]  /*78a0*/  MUFU.EX2 R67, R67 ;  /* 0x0000004300437308 */ /* 0x000fe40000000800 */
[C---:B------:R-:W-:Y:S01]  /*78b0*/  HMMA.16816.F32 R124, R12.reuse, R10, R124 ;  /* 0x0000000a0c7c723c */ /* 0x040fe2000000187c */
[----:B------:R-:W2:Y:S05]  /*78c0*/  LDSM.16.MT88.4 R8, [R201+0xd000] ;  /* 0x00d00000c908783b */ /* 0x000eaa0000004200 */
[C---:B------:R-:W-:Y:S01]  /*78d0*/  HMMA.16816.F32 R88, R12.reuse, R20, R88 ;  /* 0x000000140c58723c */ /* 0x040fe20000001858 */
[----:B------:R-:W2:Y:S05]  /*78e0*/  MUFU.EX2 R150, R150 ;  /* 0x0000009600967308 */ /* 0x000eaa0000000800 */
[C---:B------:R-:W-:Y:S01]  /*78f0*/  HMMA.16816.F32 R92, R12.reuse, R22, R92 ;  /* 0x000000160c5c723c */ /* 0x040fe2000000185c */
[----:B------:R-:W2:Y:S02]  /*7900*/  LDSM.16.MT88.4 R20, [R204+0xd000] ;  /* 0x00d00000cc14783b */ /* 0x000ea40000004200 */
[----:B------:R-:W-:Y:S03]  /*7910*/  MUFU.EX2 R135, R135 ;  /* 0x0000008700877308 */ /* 0x000fe60000000800 */
[C---:B----4-:R-:W-:Y:S05]  /*7920*/  HMMA.16816.F32 R112, R12.reuse, R24, R112 ;  /* 0x000000180c70723c */ /* 0x050fea0000001870 */
[----:B------:R-:W4:Y:S01]  /*7930*/  MUFU.EX2 R152, R152 ;  /* 0x0000009800987308 */ /* 0x000f220000000800 */
[----:B------:R-:W-:Y:S01]  /*7940*/  HMMA.16816.F32 R116, R12, R26, R116 ;  /* 0x0000001a0c74723c */ /* 0x000fe20000001874 */
[----:B-1----:R-:W-:Y:S01]  /*7950*/  F2FP.F16.F32.PACK_AB R24, R47, R50 ;  /* 0x000000322f18723e */ /* 0x002fe200000000ff */
[----:B------:R-:W-:Y:S01]  /*7960*/  FADD.FTZ R50, R50, R51 ;  /* 0x0000003332327221 */ /* 0x000fe20000010000 */
[----:B-----5:R-:W-:Y:S01]  /*7970*/  F2FP.F16.F32.PACK_AB R25, R45, R48 ;  /* 0x000000302d19723e */ /* 0x020fe200000000ff */
[----:B------:R-:W-:-:S02]  /*7980*/  FADD.FTZ R48, R48, R49 ;  /* 0x0000003130307221 */ /* 0x000fc40000010000 */
[C---:B------:R-:W-:Y:S01]  /*7990*/  HMMA.16816.F32 R108, R12.reuse, R16, R108 ;  /* 0x000000100c6c723c */ /* 0x040fe2000000186c */
[----:B------:R-:W-:Y:S01]  /*79a0*/  F2FP.F16.F32.PACK_AB R26, R43, R46 ;  /* 0x0000002e2b1a723e */ /* 0x000fe200000000ff */
[----:B------:R-:W-:Y:S01]  /*79b0*/  MUFU.EX2 R137, R137 ;  /* 0x0000008900897308 */ /* 0x000fe20000000800 */
[----:B---3--:R-:W-:Y:S01]  /*79c0*/  F2FP.F16.F32.PACK_AB R27, R41, R44 ;  /* 0x0000002c291b723e */ /* 0x008fe200000000ff */
[----:B------:R-:W-:Y:S01]  /*79d0*/  FADD.FTZ R47, R47, R50 ;  /* 0x000000322f2f7221 */ /* 0x000fe20000010000 */
[----:B------:R-:W-:Y:S01]  /*79e0*/  FADD.FTZ R45, R45, R48 ;  /* 0x000000302d2d7221 */ /* 0x000fe20000010000 */
[----:B------:R-:W-:Y:S01]  /*79f0*/  HMMA.16816.F32 R120, R12, R18, R120 ;  /* 0x000000120c78723c */ /* 0x000fe20000001878 */
[----:B------:R-:W1:Y:S01]  /*7a00*/  LDSM.16.MT88.4 R12, [R204+0x11000] ;  /* 0x01100000cc0c783b */ /* 0x000e620000004200 */
[----:B------:R-:W-:Y:S01]  /*7a10*/  FADD.FTZ R46, R46, R47 ;  /* 0x0000002f2e2e7221 */ /* 0x000fe20000010000 */
[----:B------:R-:W-:Y:S01]  /*7a20*/  FADD.FTZ R44, R44, R45 ;  /* 0x0000002d2c2c7221 */ /* 0x000fe20000010000 */
[----:B------:R-:W3:Y:S01]  /*7a30*/  MUFU.EX2 R168, R168 ;  /* 0x000000a800a87308 */ /* 0x000ee20000000800 */
[----:B------:R-:W-:Y:S01]  /*7a40*/  LDSM.16.MT88.4 R16, [R200+0xd000] ;  /* 0x00d00000c810783b */ /* 0x000fe20000004200 */
[----:B------:R-:W-:Y:S01]  /*7a50*/  HMMA.16816.F32 R72, R24, R4, R72 ;  /* 0x000000041848723c */ /* 0x000fe20000001848 */
[----:B------:R-:W-:Y:S01]  /*7a60*/  FADD.FTZ R43, R43, R46 ;  /* 0x0000002e2b2b7221 */ /* 0x000fe20000010000 */
[----:B------:R-:W-:-:S04]  /*7a70*/  FADD.FTZ R44, R41, R44 ;  /* 0x0000002c292c7221 */ /* 0x000fc80000010000 */
[C---:B------:R-:W-:Y:S01]  /*7a80*/  HMMA.16816.F32 R76, R24.reuse, R6, R76 ;  /* 0x00000006184c723c */ /* 0x040fe2000000184c */
[----:B------:R-:W5:Y:S01]  /*7a90*/  LDSM.16.MT88.4 R4, [R202+0x11000] ;  /* 0x01100000ca04783b */ /* 0x000f620000004200 */
[----:B------:R-:W-:Y:S04]  /*7aa0*/  MUFU.EX2 R139, R139 ;  /* 0x0000008b008b7308 */ /* 0x000fe80000000800 */
[C---:B--2---:R-:W-:Y:S04]  /*7ab0*/  HMMA.16816.F32 R80, R24.reuse, R8, R80 ;  /* 0x000000081850723c */ /* 0x044fe80000001850 */
[----:B------:R-:W-:Y:S02]  /*7ac0*/  MUFU.EX2 R170, R170 ;  /* 0x000000aa00aa7308 */ /* 0x000fe40000000800 */
[C---:B------:R-:W-:Y:S01]  /*7ad0*/  HMMA.16816.F32 R84, R24.reuse, R10, R84 ;  /* 0x0000000a1854723c */ /* 0x040fe20000001854 */
[----:B------:R-:W2:Y:S05]  /*7ae0*/  LDSM.16.MT88.4 R8, [R201+0x11000] ;  /* 0x01100000c908783b */ /* 0x000eaa0000004200 */
[C---:B------:R-:W-:Y:S01]  /*7af0*/  HMMA.16816.F32 R128, R24.reuse, R20, R128 ;  /* 0x000000141880723c */ /* 0x040fe20000001880 */
[----:B------:R-:W-:Y:S05]  /*7b00*/  MUFU.EX2 R141, R141 ;  /* 0x0000008d008d7308 */ /* 0x000fea0000000800 */
[C---:B------:R-:W-:Y:S01]  /*7b10*/  HMMA.16816.F32 R68, R24.reuse, R22, R68 ;  /* 0x000000161844723c */ /* 0x040fe20000001844 */
[----:B------:R-:W3:Y:S02]  /*7b20*/  LDSM.16.MT88.4 R20, [R204+0xd800] ;  /* 0x00d80000cc14783b */ /* 0x000ee40000004200 */
[----:B------:R-:W3:Y:S03]  /*7b30*/  MUFU.EX2 R172, R172 ;  /* 0x000000ac00ac7308 */ /* 0x000ee60000000800 */
[C---:B-1----:R-:W-:Y:S05]  /*7b40*/  HMMA.16816.F32 R96, R24.reuse, R12, R96 ;  /* 0x0000000c1860723c */ /* 0x042fea0000001860 */
[----:B------:R-:W-:Y:S01]  /*7b50*/  MUFU.EX2 R143, R143 ;  /* 0x0000008f008f7308 */ /* 0x000fe20000000800 */
[C---:B------:R-:W-:Y:S01]  /*7b60*/  HMMA.16816.F32 R100, R24.reuse, R14, R100 ;  /* 0x0000000e1864723c */ /* 0x040fe20000001864 */
[----:B------:R-:W1:Y:S05]  /*7b70*/  LDSM.16.MT88.4 R12, [R202+0xd800] ;  /* 0x00d80000ca0c783b */ /* 0x000e6a0000004200 */
[C---:B-----5:R-:W-:Y:S01]  /*7b80*/  HMMA.16816.F32 R104, R24.reuse, R4, R104 ;  /* 0x000000041868723c */ /* 0x060fe20000001868 */
[----:B------:R-:W5:Y:S05]  /*7b90*/  MUFU.EX2 R174, R174 ;  /* 0x000000ae00ae7308 */ /* 0x000f6a0000000800 */
[C---:B------:R-:W-:Y:S01]  /*7ba0*/  HMMA.16816.F32 R124, R24.reuse, R6, R124 ;  /* 0x00000006187c723c */ /* 0x040fe2000000187c */
[----:B------:R-:W5:Y:S02]  /*7bb0*/  LDSM.16.MT88.4 R4, [R201+0xd800] ;  /* 0x00d80000c904783b */ /* 0x000f640000004200 */
[----:B------:R-:W-:Y:S03]  /*7bc0*/  MUFU.EX2 R145, R145 ;  /* 0x0000009100917308 */ /* 0x000fe60000000800 */
[C---:B--2---:R-:W-:Y:S05]  /*7bd0*/  HMMA.16816.F32 R108, R24.reuse, R8, R108 ;  /* 0x00000008186c723c */ /* 0x044fea000000186c */
[----:B------:R-:W2:Y:S01]  /*7be0*/  MUFU.EX2 R184, R184 ;  /* 0x000000b800b87308 */ /* 0x000ea20000000800 */
[----:B------:R-:W-:Y:S01]  /*7bf0*/  HMMA.16816.F32 R120, R24, R10, R120 ;  /* 0x0000000a1878723c */ /* 0x000fe20000001878 */
[----:B------:R-:W-:Y:S01]  /*7c00*/  F2FP.F16.F32.PACK_AB R8, R37, R42 ;  /* 0x0000002a2508723e */ /* 0x000fe200000000ff */
[----:B------:R-:W-:Y:S01]  /*7c10*/  FADD.FTZ R42, R42, R43 ;  /* 0x0000002b2a2a7221 */ /* 0x000fe20000010000 */
[----:B------:R-:W-:Y:S01]  /*7c20*/  F2FP.F16.F32.PACK_AB R9, R150, R67 ;  /* 0x000000439609723e */ /* 0x000fe200000000ff */
[----:B------:R-:W-:-:S02]  /*7c30*/  FADD.FTZ R67, R67, R44 ;  /* 0x0000002c43437221 */ /* 0x000fc40000010000 */
[C---:B------:R-:W-:Y:S01]  /*7c40*/  HMMA.16816.F32 R88, R24.reuse, R16, R88 ;  /* 0x000000101858723c */ /* 0x040fe20000001858 */
[----:B------:R-:W-:Y:S01]  /*7c50*/  F2FP.F16.F32.PACK_AB R10, R3, R40 ;  /* 0x00000028030a723e */ /* 0x000fe200000000ff */
[----:B------:R-:W-:Y:S01]  /*7c60*/  MUFU.EX2 R147, R147 ;  /* 0x0000009300937308 */ /* 0x000fe20000000800 */
[----:B----4-:R-:W-:Y:S01]  /*7c70*/  F2FP.F16.F32.PACK_AB R11, R152, R135 ;  /* 0x00000087980b723e */ /* 0x010fe200000000ff */
[----:B------:R-:W-:Y:S01]  /*7c80*/  FADD.FTZ R37, R37, R42 ;  /* 0x0000002a25257221 */ /* 0x000fe20000010000 */
[----:B------:R-:W-:Y:S01]  /*7c90*/  FADD.FTZ R150, R150, R67 ;  /* 0x0000004396967221 */ /* 0x000fe20000010000 */
[----:B------:R-:W-:Y:S01]  /*7ca0*/  HMMA.16816.F32 R92, R24, R18, R92 ;  /* 0x00000012185c723c */ /* 0x000fe2000000185c */
[----:B------:R-:W4:Y:S02]  /*7cb0*/  LDSM.16.MT88.4 R16, [R200+0xd800] ;  /* 0x00d80000c810783b */ /* 0x000f240000004200 */
[----:B------:R-:W-:Y:S01]  /*7cc0*/  FADD.FTZ R135, R135, R150 ;  /* 0x0000009687877221 */ /* 0x000fe20000010000 */
[----:B------:R-:W-:Y:S02]  /*7cd0*/  MUFU.EX2 R186, R186 ;  /* 0x000000ba00ba7308 */ /* 0x000fe40000000800 */
[----:B---3--:R-:W-:Y:S01]  /*7ce0*/  HMMA.16816.F32 R128, R8, R20, R128 ;  /* 0x000000140880723c */ /* 0x008fe20000001880 */
[----:B------:R-:W-:-:S05]  /*7cf0*/  FADD.FTZ R152, R152, R135 ;  /* 0x0000008798987221 */ /* 0x000fca0000010000 */
[----:B------:R-:W-:Y:S01]  /*7d00*/  HMMA.16816.F32 R68, R8, R22, R68 ;  /* 0x000000160844723c */ /* 0x000fe20000001844 */
[----:B------:R-:W3:Y:S01]  /*7d10*/  LDSM.16.MT88.4 R20, [R202+0x11800] ;  /* 0x01180000ca14783b */ /* 0x000ee20000004200 */
[----:B------:R-:W-:Y:S04]  /*7d20*/  MUFU.EX2 R149, R149 ;  /* 0x0000009500957308 */ /* 0x000fe80000000800 */
[C---:B------:R-:W-:Y:S04]  /*7d30*/  HMMA.16816.F32 R112, R24.reuse, R28, R112 ;  /* 0x0000001c1870723c */ /* 0x040fe80000001870 */
[----:B------:R-:W2:Y:S02]  /*7d40*/  MUFU.EX2 R180, R180 ;  /* 0x000000b400b47308 */ /* 0x000ea40000000800 */
[----:B------:R-:W-:Y:S01]  /*7d50*/  HMMA.16816.F32 R116, R24, R30, R116 ;  /* 0x0000001e1874723c */ /* 0x000fe20000001874 */
[----:B------:R-:W2:Y:S04]  /*7d60*/  LDSM.16.MT88.4 R28, [R204+0x11800] ;  /* 0x01180000cc1c783b */ /* 0x000ea80000004200 */
[----:B------:R-:W-:Y:S01]  /*7d70*/  LDSM.16.MT88.4 R24, [R200+0x11800] ;  /* 0x01180000c818783b */ /* 0x000fe20000004200 */
[C---:B-1----:R-:W-:Y:S01]  /*7d80*/  HMMA.16816.F32 R72, R8.reuse, R12, R72 ;  /* 0x0000000c0848723c */ /* 0x042fe20000001848 */
[----:B------:R-:W-:Y:S05]  /*7d90*/  MUFU.EX2 R151, R151 ;  /* 0x0000009700977308 */ /* 0x000fea0000000800 */
[C---:B------:R-:W-:Y:S01]  /*7da0*/  HMMA.16816.F32 R76, R8.reuse, R14, R76 ;  /* 0x0000000e084c723c */ /* 0x040fe2000000184c */
[----:B------:R-:W1:Y:S02]  /*7db0*/  LDSM.16.MT88.4 R12, [R201+0x11800] ;  /* 0x01180000c90c783b */ /* 0x000e640000004200 */
[----:B------:R-:W1:Y:S03]  /*7dc0*/  MUFU.EX2 R176, R176 ;  /* 0x000000b000b07308 */ /* 0x000e660000000800 */
[C---:B-----5:R-:W-:Y:S05]  /*7dd0*/  HMMA.16816.F32 R80, R8.reuse, R4, R80 ;  /* 0x000000040850723c */ /* 0x060fea0000001850 */
[----:B------:R-:W-:Y:S01]  /*7de0*/  MUFU.EX2 R153, R153 ;  /* 0x0000009900997308 */ /* 0x000fe20000000800 */
[C---:B------:R-:W-:Y:S01]  /*7df0*/  HMMA.16816.F32 R84, R8.reuse, R6, R84 ;  /* 0x000000060854723c */ /* 0x040fe20000001854 */
[----:B------:R-:W5:Y:S05]  /*7e00*/  LDSM.16.MT88.4 R4, [R204+0xe000] ;  /* 0x00e00000cc04783b */ /* 0x000f6a0000004200 */
[C---:B----4-:R-:W-:Y:S01]  /*7e10*/  HMMA.16816.F32 R88, R8.reuse, R16, R88 ;  /* 0x000000100858723c */ /* 0x050fe20000001858 */
[----:B------:R-:W4:Y:S05]  /*7e20*/  MUFU.EX2 R164, R164 ;  /* 0x000000a400a47308 */ /* 0x000f2a0000000800 */
[C---:B------:R-:W-:Y:S01]  /*7e30*/  HMMA.16816.F32 R92, R8.reuse, R18, R92 ;  /* 0x00000012085c723c */ /* 0x040fe2000000185c */
[----:B------:R-:W4:Y:S02]  /*7e40*/  LDSM.16.MT88.4 R16, [R202+0xe000] ;  /* 0x00e00000ca10783b */ /* 0x000f240000004200 */
[----:B------:R-:W-:Y:S03]  /*7e50*/  MUFU.EX2 R155, R155 ;  /* 0x0000009b009b7308 */ /* 0x000fe60000000800 */
[C---:B---3--:R-:W-:Y:S05]  /*7e60*/  HMMA.16816.F32 R104, R8.reuse, R20, R104 ;  /* 0x000000140868723c */ /* 0x048fea0000001868 */
[----:B------:R-:W-:Y:S01]  /*7e70*/  MUFU.EX2 R160, R160 ;  /* 0x000000a000a07308 */ /* 0x000fe20000000800 */
[----:B------:R-:W-:Y:S01]  /*7e80*/  HMMA.16816.F32 R124, R8, R22, R124 ;  /* 0x00000016087c723c */ /* 0x000fe2000000187c */
[----:B------:R-:W-:-:S02]  /*7e90*/  F2FP.F16.F32.PACK_AB R20, R168, R137 ;  /* 0x00000089a814723e */ /* 0x000fc400000000ff */
[----:B------:R-:W-:Y:S01]  /*7ea0*/  F2FP.F16.F32.PACK_AB R21, R172, R141 ;  /* 0x0000008dac15723e */ /* 0x000fe200000000ff */
[----:B------:R-:W-:Y:S02]  /*7eb0*/  FADD.FTZ R141, R141, R152 ;  /* 0x000000988d8d7221 */ /* 0x000fe40000010000 */
[C---:B--2---:R-:W-:Y:S01]  /*7ec0*/  HMMA.16816.F32 R96, R8.reuse, R28, R96 ;  /* 0x0000001c0860723c */ /* 0x044fe20000001860 */
[----:B------:R-:W-:Y:S01]  /*7ed0*/  F2FP.F16.F32.PACK_AB R22, R170, R139 ;  /* 0x0000008baa16723e */ /* 0x000fe200000000ff */
[----:B------:R-:W-:Y:S01]  /*7ee0*/  MUFU.EX2 R157, R157 ;  /* 0x0000009d009d7308 */ /* 0x000fe20000000800 */
[----:B------:R-:W-:Y:S01]  /*7ef0*/  F2FP.F16.F32.PACK_AB R23, R174, R143 ;  /* 0x0000008fae17723e */ /* 0x000fe200000000ff */
[----:B------:R-:W-:Y:S02]  /*7f00*/  FADD.FTZ R172, R172, R141 ;  /* 0x0000008dacac7221 */ /* 0x000fe40000010000 */
[----:B------:R-:W-:Y:S01]  /*7f10*/  HMMA.16816.F32 R100, R8, R30, R100 ;  /* 0x0000001e0864723c */ /* 0x000fe20000001864 */
[----:B------:R-:W-:Y:S01]  /*7f20*/  LDSM.16.MT88.4 R28, [R202+0x12000] ;  /* 0x01200000ca1c783b */ /* 0x000fe20000004200 */
[----:B------:R-:W-:-:S02]  /*7f30*/  FADD.FTZ R143, R143, R172 ;  /* 0x000000ac8f8f7221 */ /* 0x000fc40000010000 */
[----:B------:R-:W2:Y:S02]  /*7f40*/  MUFU.EX2 R156, R156 ;  /* 0x0000009c009c7308 */ /* 0x000ea40000000800 */
[----:B-1----:R-:W-:Y:S01]  /*7f50*/  HMMA.16816.F32 R108, R8, R12, R108 ;  /* 0x0000000c086c723c */ /* 0x002fe2000000186c */
[----:B------:R-:W-:-:S05]  /*7f60*/  FADD.FTZ R174, R174, R143 ;  /* 0x0000008faeae7221 */ /* 0x000fca0000010000 */
[C---:B------:R-:W-:Y:S01]  /*7f70*/  HMMA.16816.F32 R120, R8.reuse, R14, R120 ;  /* 0x0000000e0878723c */ /* 0x040fe20000001878 */
[----:B------:R-:W1:Y:S01]  /*7f80*/  LDSM.16.MT88.4 R12, [R201+0xe000] ;  /* 0x00e00000c90c783b */ /* 0x000e620000004200 */
[----:B------:R-:W-:Y:S04]  /*7f90*/  MUFU.EX2 R154, R154 ;  /* 0x0000009a009a7308 */ /* 0x000fe80000000800 */
[C---:B------:R-:W-:Y:S04]  /*7fa0*/  HMMA.16816.F32 R112, R8.reuse, R24, R112 ;  /* 0x000000180870723c */ /* 0x040fe80000001870 */
[----:B------:R-:W3:Y:S02]  /*7fb0*/  MUFU.EX2 R159, R159 ;  /* 0x0000009f009f7308 */ /* 0x000ee40000000800 */
[----:B------:R-:W-:Y:S01]  /*7fc0*/  HMMA.16816.F32 R116, R8, R26, R116 ;  /* 0x0000001a0874723c */ /* 0x000fe20000001874 */
[----:B------:R-:W2:Y:S04]  /*7fd0*/  LDSM.16.MT88.4 R8, [R200+0xe000] ;  /* 0x00e00000c808783b */ /* 0x000ea80000004200 */
[----:B------:R-:W-:Y:S01]  /*7fe0*/  LDSM.16.MT88.4 R24, [R200+0x12000] ;  /* 0x01200000c818783b */ /* 0x000fe20000004200 */
[C---:B-----5:R-:W-:Y:S01]  /*7ff0*/  HMMA.16816.F32 R128, R20.reuse, R4, R128 ;  /* 0x000000041480723c */ /* 0x060fe20000001880 */
[----:B------:R-:W-:Y:S05]  /*8000*/  MUFU.EX2 R237, R237 ;  /* 0x000000ed00ed7308 */ /* 0x000fea0000000800 */
[C---:B------:R-:W-:Y:S01]  /*8010*/  HMMA.16816.F32 R68, R20.reuse, R6, R68 ;  /* 0x000000061444723c */ /* 0x040fe20000001844 */
[----:B------:R-:W5:Y:S02]  /*8020*/  LDSM.16.MT88.4 R4, [R201+0x12000] ;  /* 0x01200000c904783b */ /* 0x000f640000004200 */
[----:B------:R-:W-:Y:S03]  /*8030*/  MUFU.EX2 R236, R236 ;  /* 0x000000ec00ec7308 */ /* 0x000fe60000000800 */
[C---:B----4-:R-:W-:Y:S06]  /*8040*/  HMMA.16816.F32 R72, R20.reuse, R16, R72 ;  /* 0x000000101448723c */ /* 0x050fec0000001848 */
[C---:B------:R-:W-:Y:S01]  /*8050*/  HMMA.16816.F32 R76, R20.reuse, R18, R76 ;  /* 0x00000012144c723c */ /* 0x040fe2000000184c */
[----:B------:R-:W4:Y:S05]  /*8060*/  LDSM.16.MT88.4 R16, [R204+0xe800] ;  /* 0x00e80000cc10783b */ /* 0x000f2a0000004200 */
[C---:B-1----:R-:W-:Y:S06]  /*8070*/  HMMA.16816.F32 R80, R20.reuse, R12, R80 ;  /* 0x0000000c1450723c */ /* 0x042fec0000001850 */
[C---:B------:R-:W-:Y:S01]  /*8080*/  HMMA.16816.F32 R84, R20.reuse, R14, R84 ;  /* 0x0000000e1454723c */ /* 0x040fe20000001854 */
[----:B------:R-:W1:Y:S05]  /*8090*/  LDSM.16.MT88.4 R12, [R202+0xe800] ;  /* 0x00e80000ca0c783b */ /* 0x000e6a0000004200 */
[C---:B--2---:R-:W-:Y:S06]  /*80a0*/  HMMA.16816.F32 R88, R20.reuse, R8, R88 ;  /* 0x000000081458723c */ /* 0x044fec0000001858 */
[C---:B------:R-:W-:Y:S01]  /*80b0*/  HMMA.16816.F32 R92, R20.reuse, R10, R92 ;  /* 0x0000000a145c723c */ /* 0x040fe2000000185c */
[----:B------:R-:W2:Y:S05]  /*80c0*/  LDSM.16.MT88.4 R8, [R201+0xe800] ;  /* 0x00e80000c908783b */ /* 0x000eaa0000004200 */
[C---:B-----5:R-:W-:Y:S06]  /*80d0*/  HMMA.16816.F32 R108, R20.reuse, R4, R108 ;  /* 0x00000004146c723c */ /* 0x060fec000000186c */
[C---:B------:R-:W-:Y:S01]  /*80e0*/  HMMA.16816.F32 R120, R20.reuse, R6, R120 ;  /* 0x000000061478723c */ /* 0x040fe20000001878 */
[----:B------:R-:W5:Y:S05]  /*80f0*/  LDSM.16.MT88.4 R4, [R200+0xe800] ;  /* 0x00e80000c804783b */ /* 0x000f6a0000004200 */
[C---:B------:R-:W-:Y:S06]  /*8100*/  HMMA.16816.F32 R104, R20.reuse, R28, R104 ;  /* 0x0000001c1468723c */ /* 0x040fec0000001868 */
[----:B------:R-:W-:Y:S01]  /*8110*/  HMMA.16816.F32 R124, R20, R30, R124 ;  /* 0x0000001e147c723c */ /* 0x000fe2000000187c */
[----:B------:R-:W-:-:S02]  /*8120*/  F2FP.F16.F32.PACK_AB R28, R184, R145 ;  /* 0x00000091b81c723e */ /* 0x000fc400000000ff */
[----:B------:R-:W-:Y:S01]  /*8130*/  F2FP.F16.F32.PACK_AB R29, R180, R149 ;  /* 0x00000095b41d723e */ /* 0x000fe200000000ff */
[----:B------:R-:W-:Y:S02]  /*8140*/  FADD.FTZ R149, R149, R174 ;  /* 0x000000ae95957221 */ /* 0x000fe40000010000 */
[----:B------:R-:W-:Y:S01]  /*8150*/  HMMA.16816.F32 R96, R20, R32, R96 ;  /* 0x000000201460723c */ /* 0x000fe20000001860 */
[----:B------:R-:W-:Y:S01]  /*8160*/  F2FP.F16.F32.PACK_AB R30, R186, R147 ;  /* 0x00000093ba1e723e */ /* 0x000fe200000000ff */
[----:B------:R-:W-:Y:S01]  /*8170*/  FADD.FTZ R180, R180, R149 ;  /* 0x00000095b4b47221 */ /* 0x000fe20000010000 */
[----:B------:R-:W-:-:S03]  /*8180*/  F2FP.F16.F32.PACK_AB R31, R176, R151 ;  /* 0x00000097b01f723e */ /* 0x000fc600000000ff */
[----:B------:R-:W-:Y:S01]  /*8190*/  HMMA.16816.F32 R100, R20, R34, R100 ;  /* 0x000000221464723c */ /* 0x000fe20000001864 */
[----:B------:R-:W-:Y:S01]  /*81a0*/  LDSM.16.MT88.4 R32, [R200+0x12800] ;  /* 0x01280000c820783b */ /* 0x000fe20000004200 */
[----:B------:R-:W-:-:S04]  /*81b0*/  FADD.FTZ R151, R151, R180 ;  /* 0x000000b497977221 */ /* 0x000fc80000010000 */
[----:B----4-:R-:W-:Y:S01]  /*81c0*/  HMMA.16816.F32 R128, R28, R16, R128 ;  /* 0x000000101c80723c */ /* 0x010fe20000001880 */
[----:B------:R-:W-:-:S05]  /*81d0*/  FADD.FTZ R176, R176, R151 ;  /* 0x00000097b0b07221 */ /* 0x000fca0000010000 */
[----:B------:R-:W-:Y:S01]  /*81e0*/  HMMA.16816.F32 R68, R28, R18, R68 ;  /* 0x000000121c44723c */ /* 0x000fe20000001844 */
[----:B------:R-:W4:Y:S05]  /*81f0*/  LDSM.16.MT88.4 R16, [R202+0x12800] ;  /* 0x01280000ca10783b */ /* 0x000f2a0000004200 */
[C---:B------:R-:W-:Y:S06]  /*8200*/  HMMA.16816.F32 R112, R20.reuse, R24, R112 ;  /* 0x000000181470723c */ /* 0x040fec0000001870 */
[----:B------:R-:W-:Y:S01]  /*8210*/  HMMA.16816.F32 R116, R20, R26, R116 ;  /* 0x0000001a1474723c */ /* 0x000fe20000001874 */
[----:B------:R-:W3:Y:S04]  /*8220*/  LDSM.16.MT88.4 R20, [R204+0x12800] ;  /* 0x01280000cc14783b */ /* 0x000ee80000004200 */
[----:B------:R-:W-:Y:S01]  /*8230*/  LDSM.16.MT88.4 R24, [R204+0xf000] ;  /* 0x00f00000cc18783b */ /* 0x000fe20000004200 */
        /* <DEDUP_REMOVED lines=9> */
[C---:B----4-:R-:W-:Y:S06]  /*82d0*/  HMMA.16816.F32 R104, R28.reuse, R16, R104 ;  /* 0x000000101c68723c */ /* 0x050fec0000001868 */
[----:B------:R-:W-:Y:S01]  /*82e0*/  HMMA.16816.F32 R124, R28, R18, R124 ;  /* 0x000000121c7c723c */ /* 0x000fe2000000187c */
[----:B------:R-:W-:-:S02]  /*82f0*/  F2FP.F16.F32.PACK_AB R16, R164, R153 ;  /* 0x00000099a410723e */ /* 0x000fc400000000ff */
[----:B------:R-:W-:-:S03]  /*8300*/  F2FP.F16.F32.PACK_AB R17, R156, R157 ;  /* 0x0000009d9c11723e */ /* 0x000fc600000000ff */
[----:B---3--:R-:W-:Y:S01]  /*8310*/  HMMA.16816.F32 R96, R28, R20, R96 ;  /* 0x000000141c60723c */ /* 0x008fe20000001860 */
[----:B------:R-:W-:Y:S02]  /*8320*/  F2FP.F16.F32.PACK_AB R18, R160, R155 ;  /* 0x0000009ba012723e */ /* 0x000fe400000000ff */
[----:B------:R-:W-:-:S03]  /*8330*/  F2FP.F16.F32.PACK_AB R19, R159, R154 ;  /* 0x0000009a9f13723e */ /* 0x000fc600000000ff */
[C---:B------:R-:W-:Y:S01]  /*8340*/  HMMA.16816.F32 R100, R28.reuse, R22, R100 ;  /* 0x000000161c64723c */ /* 0x040fe20000001864 */
[----:B------:R-:W3:Y:S05]  /*8350*/  LDSM.16.MT88.4 R20, [R200+0xf000] ;  /* 0x00f00000c814783b */ /* 0x000eea0000004200 */
[C---:B-1----:R-:W-:Y:S06]  /*8360*/  HMMA.16816.F32 R108, R28.reuse, R12, R108 ;  /* 0x0000000c1c6c723c */ /* 0x042fec000000186c */
[----:B------:R-:W-:Y:S01]  /*8370*/  HMMA.16816.F32 R120, R28, R14, R120 ;  /* 0x0000000e1c78723c */ /* 0x000fe20000001878 */
[----:B------:R-:W1:Y:S05]  /*8380*/  LDSM.16.MT88.4 R12, [R204+0x13000] ;  /* 0x01300000cc0c783b */ /* 0x000e6a0000004200 */
[C---:B------:R-:W-:Y:S06]  /*8390*/  HMMA.16816.F32 R128, R16.reuse, R24, R128 ;  /* 0x000000181080723c */ /* 0x040fec0000001880 */
[C---:B------:R-:W-:Y:S01]  /*83a0*/  HMMA.16816.F32 R68, R16.reuse, R26, R68 ;  /* 0x0000001a1044723c */ /* 0x040fe20000001844 */
[----:B------:R-:W-:Y:S05]  /*83b0*/  LDSM.16.MT88.4 R24, [R200+0x13000] ;  /* 0x01300000c818783b */ /* 0x000fea0000004200 */
[C---:B--2---:R-:W-:Y:S06]  /*83c0*/  HMMA.16816.F32 R72, R16.reuse, R8, R72 ;  /* 0x000000081048723c */ /* 0x044fec0000001848 */
[C---:B------:R-:W-:Y:S01]  /*83d0*/  HMMA.16816.F32 R76, R16.reuse, R10, R76 ;  /* 0x0000000a104c723c */ /* 0x040fe2000000184c */
[----:B------:R-:W2:Y:S05]  /*83e0*/  LDSM.16.MT88.4 R8, [R202+0x13000] ;  /* 0x01300000ca08783b */ /* 0x000eaa0000004200 */
[C---:B-----5:R-:W-:Y:S06]  /*83f0*/  HMMA.16816.F32 R80, R16.reuse, R4, R80 ;  /* 0x000000041050723c */ /* 0x060fec0000001850 */
[----:B------:R-:W-:Y:S01]  /*8400*/  HMMA.16816.F32 R84, R16, R6, R84 ;  /* 0x000000061054723c */ /* 0x000fe20000001854 */
[----:B------:R-:W4:Y:S05]  /*8410*/  LDSM.16.MT88.4 R4, [R201+0x13000] ;  /* 0x01300000c904783b */ /* 0x000f2a0000004200 */
[C---:B------:R-:W-:Y:S06]  /*8420*/  HMMA.16816.F32 R112, R28.reuse, R32, R112 ;  /* 0x000000201c70723c */ /* 0x040fec0000001870 */
[----:B------:R-:W-:Y:S01]  /*8430*/  HMMA.16816.F32 R116, R28, R34, R116 ;  /* 0x000000221c74723c */ /* 0x000fe20000001874 */
[--C-:B------:R-:W-:Y:S01]  /*8440*/  FFMA.FTZ R32, R136, UR10, -R65.reuse ;  /* 0x0000000a88207c23 */ /* 0x100fe20008010841 */
[----:B------:R-:W-:-:S04]  /*8450*/  FFMA.FTZ R33, R134, UR10, -R65 ;  /* 0x0000000a86217c23 */ /* 0x000fc80008010841 */
[C---:B---3--:R-:W-:Y:S01]  /*8460*/  HMMA.16816.F32 R88, R16.reuse, R20, R88 ;  /* 0x000000141058723c */ /* 0x048fe20000001858 */
[--C-:B------:R-:W-:Y:S01]  /*8470*/  FFMA.FTZ R28, R146, UR10, -R133.reuse ;  /* 0x0000000a921c7c23 */ /* 0x100fe20008010885 */
[--C-:B------:R-:W-:Y:S01]  /*8480*/  FFMA.FTZ R29, R144, UR10, -R133.reuse ;  /* 0x0000000a901d7c23 */ /* 0x100fe20008010885 */
[----:B------:R-:W-:Y:S01]  /*8490*/  FFMA.FTZ R30, R142, UR10, -R133 ;  /* 0x0000000a8e1e7c23 */ /* 0x000fe20008010885 */
[----:B------:R-:W-:Y:S01]  /*84a0*/  FFMA.FTZ R31, R138, UR10, -R65 ;  /* 0x0000000a8a1f7c23 */ /* 0x000fe20008010841 */
[----:B------:R-:W-:Y:S01]  /*84b0*/  MUFU.EX2 R32, R32 ;  /* 0x0000002000207308 */ /* 0x000fe20000000800 */
[C---:B------:R-:W-:Y:S01]  /*84c0*/  HMMA.16816.F32 R92, R16.reuse, R22, R92 ;  /* 0x00000016105c723c */ /* 0x040fe2000000185c */
[----:B------:R-:W-:Y:S05]  /*84d0*/  LDSM.16.MT88.4 R20, [R201+0xf800] ;  /* 0x00f80000c914783b */ /* 0x000fea0000004200 */
[C---:B-1----:R-:W-:Y:S01]  /*84e0*/  HMMA.16816.F32 R96, R16.reuse, R12, R96 ;  /* 0x0000000c1060723c */ /* 0x042fe20000001860 */
[----:B------:R-:W-:Y:S05]  /*84f0*/  MUFU.EX2 R28, R28 ;  /* 0x0000001c001c7308 */ /* 0x000fea0000000800 */
[C---:B------:R-:W-:Y:S01]  /*8500*/  HMMA.16816.F32 R100, R16.reuse, R14, R100 ;  /* 0x0000000e1064723c */ /* 0x040fe20000001864 */
[----:B------:R-:W1:Y:S02]  /*8510*/  LDSM.16.MT88.4 R12, [R204+0xf800] ;  /* 0x00f80000cc0c783b */ /* 0x000e640000004200 */
[----:B------:R-:W3:Y:S03]  /*8520*/  MUFU.EX2 R29, R29 ;  /* 0x0000001d001d7308 */ /* 0x000ee60000000800 */
[C---:B--2---:R-:W-:Y:S05]  /*8530*/  HMMA.16816.F32 R104, R16.reuse, R8, R104 ;  /* 0x000000081068723c */ /* 0x044fea0000001868 */
[----:B------:R-:W2:Y:S01]  /*8540*/  MUFU.EX2 R30, R30 ;  /* 0x0000001e001e7308 */ /* 0x000ea20000000800 */
[C---:B------:R-:W-:Y:S01]  /*8550*/  HMMA.16816.F32 R124, R16.reuse, R10, R124 ;  /* 0x0000000a107c723c */ /* 0x040fe2000000187c */
[----:B------:R-:W5:Y:S05]  /*8560*/  LDSM.16.MT88.4 R8, [R202+0xf800] ;  /* 0x00f80000ca08783b */ /* 0x000f6a0000004200 */
[C---:B----4-:R-:W-:Y:S01]  /*8570*/  HMMA.16816.F32 R108, R16.reuse, R4, R108 ;  /* 0x00000004106c723c */ /* 0x050fe2000000186c */
[----:B------:R-:W4:Y:S05]  /*8580*/  MUFU.EX2 R31, R31 ;  /* 0x0000001f001f7308 */ /* 0x000f2a0000000800 */
[----:B------:R-:W-:Y:S01]  /*8590*/  HMMA.16816.F32 R120, R16, R6, R120 ;  /* 0x000000061078723c */ /* 0x000fe20000001878 */
[----:B---3--:R-:W-:-:S02]  /*85a0*/  F2FP.F16.F32.PACK_AB R4, R29, R28 ;  /* 0x0000001c1d04723e */ /* 0x008fc400000000ff */
[----:B------:R-:W3:Y:S03]  /*85b0*/  MUFU.EX2 R33, R33 ;  /* 0x0000002100217308 */ /* 0x000ee60000000800 */
[----:B------:R-:W-:Y:S01]  /*85c0*/  HMMA.16816.F32 R112, R16, R24, R112 ;  /* 0x000000181070723c */ /* 0x000fe20000001870 */
[----:B--2---:R-:W-:-:S05]  /*85d0*/  F2FP.F16.F32.PACK_AB R6, R237, R30 ;  /* 0x0000001eed06723e */ /* 0x004fca00000000ff */
[----:B------:R-:W-:Y:S01]  /*85e0*/  HMMA.16816.F32 R116, R16, R26, R116 ;  /* 0x0000001a1074723c */ /* 0x000fe20000001874 */
[----:B------:R-:W2:Y:S01]  /*85f0*/  LDSM.16.MT88.4 R16, [R200+0xf800] ;  /* 0x00f80000c810783b */ /* 0x000ea20000004200 */
[----:B------:R-:W-:Y:S01]  /*8600*/  FADD.FTZ R24, R40, R37 ;  /* 0x0000002528187221 */ /* 0x000fe20000010000 */
[----:B----4-:R-:W-:-:S03]  /*8610*/  F2FP.F16.F32.PACK_AB R5, R32, R31 ;  /* 0x0000001f2005723e */ /* 0x010fc600000000ff */
[----:B------:R-:W-:Y:S01]  /*8620*/  FADD.FTZ R24, R3, R24 ;  /* 0x0000001803187221 */ /* 0x000fe20000010000 */
[----:B------:R-:W-:Y:S01]  /*8630*/  FADD.FTZ R3, R157, R176 ;  /* 0x000000b09d037221 */ /* 0x000fe20000010000 */
[----:B---3--:R-:W-:Y:S02]  /*8640*/  F2FP.F16.F32.PACK_AB R7, R236, R33 ;  /* 0x00000021ec07723e */ /* 0x008fe400000000ff */
[----:B------:R-:W-:Y:S01]  /*8650*/  FADD.FTZ R137, R137, R24 ;  /* 0x0000001889897221 */ /* 0x000fe20000010000 */
[----:B------:R-:W-:-:S03]  /*8660*/  FADD.FTZ R3, R156, R3 ;  /* 0x000000039c037221 */ /* 0x000fc60000010000 */
[----:B------:R-:W-:Y:S01]  /*8670*/  FADD.FTZ R168, R168, R137 ;  /* 0x00000089a8a87221 */ /* 0x000fe20000010000 */
[C---:B-1----:R-:W-:Y:S01]  /*8680*/  HMMA.16816.F32 R128, R4.reuse, R12, R128 ;  /* 0x0000000c0480723c */ /* 0x042fe20000001880 */
[----:B------:R-:W-:Y:S02]  /*8690*/  FADD.FTZ R154, R154, R3 ;  /* 0x000000039a9a7221 */ /* 0x000fe40000010000 */
[----:B------:R-:W-:Y:S02]  /*86a0*/  FADD.FTZ R139, R139, R168 ;  /* 0x000000a88b8b7221 */ /* 0x000fe40000010000 */
[----:B------:R-:W-:Y:S01]  /*86b0*/  FADD.FTZ R154, R159, R154 ;  /* 0x0000009a9f9a7221 */ /* 0x000fe20000010000 */
[----:B------:R-:W-:Y:S01]  /*86c0*/  HMMA.16816.F32 R68, R4, R14, R68 ;  /* 0x0000000e0444723c */ /* 0x000fe20000001844 */
[----:B------:R-:W-:Y:S01]  /*86d0*/  FADD.FTZ R170, R170, R139 ;  /* 0x0000008baaaa7221 */ /* 0x000fe20000010000 */
[----:B------:R-:W1:Y:S01]  /*86e0*/  LDSM.16.MT88.4 R12, [R204+0x13800] ;  /* 0x01380000cc0c783b */ /* 0x000e620000004200 */
[----:B------:R-:W-:-:S02]  /*86f0*/  FADD.FTZ R31, R31, R154 ;  /* 0x0000009a1f1f7221 */ /* 0x000fc40000010000 */
[----:B------:R-:W-:Y:S01]  /*8700*/  FADD.FTZ R145, R145, R170 ;  /* 0x000000aa91917221 */ /* 0x000fe20000010000 */
[C---:B-----5:R-:W-:Y:S01]  /*8710*/  HMMA.16816.F32 R72, R4.reuse, R8, R72 ;  /* 0x000000080448723c */ /* 0x060fe20000001848 */
[----:B------:R-:W-:Y:S02]  /*8720*/  FADD.FTZ R32, R32, R31 ;  /* 0x0000001f20207221 */ /* 0x000fe40000010000 */
[----:B------:R-:W-:Y:S02]  /*8730*/  FADD.FTZ R184, R184, R145 ;  /* 0x00000091b8b87221 */ /* 0x000fe40000010000 */
[----:B------:R-:W-:Y:S01]  /*8740*/  FADD.FTZ R33, R33, R32 ;  /* 0x0000002021217221 */ /* 0x000fe20000010000 */
[----:B------:R-:W-:Y:S01]  /*8750*/  HMMA.16816.F32 R76, R4, R10, R76 ;  /* 0x0000000a044c723c */ /* 0x000fe2000000184c */
[----:B------:R-:W3:Y:S01]  /*8760*/  LDSM.16.MT88.4 R8, [R202+0x13800] ;  /* 0x01380000ca08783b */ /* 0x000ee20000004200 */
[----:B------:R-:W-:Y:S01]  /*8770*/  FADD.FTZ R147, R147, R184 ;  /* 0x000000b893937221 */ /* 0x000fe20000010000 */
[----:B------:R-:W-:-:S03]  /*8780*/  FADD.FTZ R236, R236, R33 ;  /* 0x00000021ecec7221 */ /* 0x000fc60000010000 */
[----:B------:R-:W-:Y:S01]  /*8790*/  HMMA.16816.F32 R80, R4, R20, R80 ;  /* 0x000000140450723c */ /* 0x000fe20000001850 */
[----:B------:R-:W-:-:S04]  /*87a0*/  FADD.FTZ R186, R186, R147 ;  /* 0x00000093baba7221 */ /* 0x000fc80000010000 */
[----:B------:R-:W-:Y:S01]  /*87b0*/  FADD.FTZ R153, R153, R186 ;  /* 0x000000ba99997221 */ /* 0x000fe20000010000 */
[----:B------:R-:W-:Y:S01]  /*87c0*/  HMMA.16816.F32 R84, R4, R22, R84 ;  /* 0x000000160454723c */ /* 0x000fe20000001854 */
[----:B------:R-:W4:Y:S02]  /*87d0*/  LDSM.16.MT88.4 R20, [R201+0x13800] ;  /* 0x01380000c914783b */ /* 0x000f240000004200 */
[----:B------:R-:W-:-:S03]  /*87e0*/  FADD.FTZ R164, R164, R153 ;  /* 0x00000099a4a47221 */ /* 0x000fc60000010000 */
[----:B--2---:R-:W-:Y:S01]  /*87f0*/  HMMA.16816.F32 R88, R4, R16, R88 ;  /* 0x000000100458723c */ /* 0x004fe20000001858 */
[----:B------:R-:W-:-:S04]  /*8800*/  FADD.FTZ R155, R155, R164 ;  /* 0x000000a49b9b7221 */ /* 0x000fc80000010000 */
[----:B------:R-:W-:Y:S01]  /*8810*/  FADD.FTZ R3, R160, R155 ;  /* 0x0000009ba0037221 */ /* 0x000fe20000010000 */
[----:B------:R-:W-:Y:S01]  /*8820*/  HMMA.16816.F32 R92, R4, R18, R92 ;  /* 0x00000012045c723c */ /* 0x000fe2000000185c */
[----:B------:R-:W2:Y:S02]  /*8830*/  LDSM.16.MT88.4 R16, [R200+0x13800] ;  /* 0x01380000c810783b */ /* 0x000ea40000004200 */
[----:B------:R-:W-:-:S03]  /*8840*/  FADD.FTZ R28, R28, R3 ;  /* 0x000000031c1c7221 */ /* 0x000fc60000010000 */
[----:B-1----:R-:W-:Y:S01]  /*8850*/  HMMA.16816.F32 R96, R4, R12, R96 ;  /* 0x0000000c0460723c */ /* 0x002fe20000001860 */
[----:B------:R-:W-:-:S04]  /*8860*/  FADD.FTZ R29, R29, R28 ;  /* 0x0000001c1d1d7221 */ /* 0x000fc80000010000 */
[----:B------:R-:W-:Y:S01]  /*8870*/  FADD.FTZ R30, R30, R29 ;  /* 0x0000001d1e1e7221 */ /* 0x000fe20000010000 */
[----:B------:R-:W-:Y:S03]  /*8880*/  HMMA.16816.F32 R100, R4, R14, R100 ;  /* 0x0000000e0464723c */ /* 0x000fe60000001864 */
[----:B------:R-:W-:-:S03]  /*8890*/  FADD.FTZ R237, R237, R30 ;  /* 0x0000001eeded7221 */ /* 0x000fc60000010000 */
[C---:B---3--:R-:W-:Y:S06]  /*88a0*/  HMMA.16816.F32 R104, R4.reuse, R8, R104 ;  /* 0x000000080468723c */ /* 0x048fec0000001868 */
[C---:B------:R-:W-:Y:S06]  /*88b0*/  HMMA.16816.F32 R124, R4.reuse, R10, R124 ;  /* 0x0000000a047c723c */ /* 0x040fec000000187c */
[C---:B----4-:R-:W-:Y:S06]  /*88c0*/  HMMA.16816.F32 R108, R4.reuse, R20, R108 ;  /* 0x00000014046c723c */ /* 0x050fec000000186c */
[C---:B------:R-:W-:Y:S06]  /*88d0*/  HMMA.16816.F32 R120, R4.reuse, R22, R120 ;  /* 0x000000160478723c */ /* 0x040fec0000001878 */
[C---:B--2---:R-:W-:Y:S06]  /*88e0*/  HMMA.16816.F32 R112, R4.reuse, R16, R112 ;  /* 0x000000100470723c */ /* 0x044fec0000001870 */
[----:B------:R-:W-:Y:S01]  /*88f0*/  HMMA.16816.F32 R116, R4, R18, R116 ;  /* 0x000000120474723c */ /* 0x000fe20000001874 */
[----:B------:R-:W-:-:S08]  /*8900*/  NOP ;  /* 0x0000000000007918 */ /* 0x000fd00000000000 */
[----:B------:R-:W-:-:S15]  /*8910*/  @!P1 BRA `(.L_x_770) ;  /* 0x0000005400309947 */ /* 0x000fde0003800000 */
[----:B------:R-:W-:-:S04]  /*8920*/  DEPBAR.LE SB0, 0x0 ;  /* 0x000080000000791a */ /* 0x000fc80000000000 */
[----:B------:R-:W-:Y:S01]  /*8930*/  IADD3 R219, R196, -0x2, RZ ;  /* 0xfffffffec4db7810 */ /* 0x000fe20007ffe0ff */
[----:B------:R-:W-:Y:S06]  /*8940*/  BAR.SYNC.DEFER_BLOCKING 0x0 ;  /* 0x0000000000007b1d */ /* 0x000fec0000010000 */
[----:B------:R-:W-:Y:S05]  /*8950*/  @!P0 BRA `(.L_x_771) ;  /* 0x0000000000ec8947 */ /* 0x000fea0003800000 */
[----:B------:R-:W1:Y:S01]  /*8960*/  LDC R4, c[0x0][0x380] ;  /* 0x0000e000ff047b82 */ /* 0x000e620000000800 */
[----:B------:R-:W-:Y:S01]  /*8970*/  IMAD.SHL.U32 R5, R219, 0x80, RZ ;  /* 0x00000080db057824 */ /* 0x000fe200078e00ff */
[----:B------:R-:W-:-:S04]  /*8980*/  ULDC.64 UR4, c[0x0][0x238] ;  /* 0x00008e0000047ab9 */ /* 0x000fc80000000a00 */
[C---:B------:R-:W-:Y:S02]  /*8990*/  IADD3 R13, R5.reuse, 0x80, RZ ;  /* 0x00000080050d7810 */ /* 0x040fe40007ffe0ff */
[----:B------:R-:W-:Y:S02]  /*89a0*/  IABS R7, R5 ;  /* 0x0000000500077213 */ /* 0x000fe40000000000 */
[----:B------:R-:W-:Y:S02]  /*89b0*/  IABS R9, R13 ;  /* 0x0000000d00097213 */ /* 0x000fe40000000000 */
[-C--:B-1----:R-:W-:Y:S02]  /*89c0*/  IABS R3, R4.reuse ;  /* 0x0000000400037213 */ /* 0x082fe40000000000 */
[-C--:B------:R-:W-:Y:S02]  /*89d0*/  LOP3.LUT R5, R5, R4.reuse, RZ, 0x3c, !PT ;  /* 0x0000000405057212 */ /* 0x080fe400078e3cff */
[----:B------:R-:W1:Y:S01]  /*89e0*/  I2F.RP R6, R3 ;  /* 0x0000000300067306 */ /* 0x000e620000209400 */
[----:B------:R-:W-:-:S02]  /*89f0*/  LOP3.LUT R13, R13, R4, RZ, 0x3c, !PT ;  /* 0x000000040d0d7212 */ /* 0x000fc400078e3cff */
[----:B------:R-:W-:Y:S02]  /*8a00*/  ISETP.GE.AND P1, PT, R5, RZ, PT ;  /* 0x000000ff0500720c */ /* 0x000fe40003f26270 */
[----:B------:R-:W-:-:S03]  /*8a10*/  ISETP.GE.AND P3, PT, R13, RZ, PT ;  /* 0x000000ff0d00720c */ /* 0x000fc60003f66270 */
[----:B-1----:R-:W1:Y:S02]  /*8a20*/  MUFU.RCP R14, R6 ;  /* 0x00000006000e7308 */ /* 0x002e640000001000 */
[----:B-1----:R-:W-:-:S06]  /*8a30*/  VIADD R14, R14, 0xffffffe ;  /* 0x0ffffffe0e0e7836 */ /* 0x002fcc0000000000 */
[----:B------:R-:W1:Y:S02]  /*8a40*/  F2I.FTZ.U32.TRUNC.NTZ R15, R14 ;  /* 0x0000000e000f7305 */ /* 0x000e64000021f000 */
[----:B-1----:R-:W-:Y:S01]  /*8a50*/  IADD3 R10, RZ, -R15, RZ ;  /* 0x8000000fff0a7210 */ /* 0x002fe20007ffe0ff */
[----:B------:R-:W-:-:S04]  /*8a60*/  IMAD.MOV.U32 R14, RZ, RZ, RZ ;  /* 0x000000ffff0e7224 */ /* 0x000fc800078e00ff */
[----:B------:R-:W-:-:S04]  /*8a70*/  IMAD R10, R10, R3, RZ ;  /* 0x000000030a0a7224 */ /* 0x000fc800078e02ff */
[----:B------:R-:W-:-:S06]  /*8a80*/  IMAD.HI.U32 R10, R15, R10, R14 ;  /* 0x0000000a0f0a7227 */ /* 0x000fcc00078e000e */
[----:B------:R-:W-:-:S04]  /*8a90*/  IMAD.HI.U32 R11, R10, R9, RZ ;  /* 0x000000090a0b7227 */ /* 0x000fc800078e00ff */
[----:B------:R-:W-:Y:S01]  /*8aa0*/  IMAD.HI.U32 R10, R10, R7, RZ ;  /* 0x000000070a0a7227 */ /* 0x000fe200078e00ff */
[----:B------:R-:W-:-:S03]  /*8ab0*/  IADD3 R8, -R11, RZ, RZ ;  /* 0x000000ff0b087210 */ /* 0x000fc60007ffe1ff */
[----:B------:R-:W-:Y:S02]  /*8ac0*/  IMAD.MOV R6, RZ, RZ, -R10 ;  /* 0x000000ffff067224 */ /* 0x000fe400078e0a0a */
[C---:B------:R-:W-:Y:S02]  /*8ad0*/  IMAD R8, R3.reuse, R8, R9 ;  /* 0x0000000803087224 */ /* 0x040fe400078e0209 */
[C---:B------:R-:W-:Y:S01]  /*8ae0*/  IMAD R6, R3.reuse, R6, R7 ;  /* 0x0000000603067224 */ /* 0x040fe200078e0207 */
[----:B------:R-:W-:Y:S02]  /*8af0*/  LOP3.LUT R7, RZ, R4, RZ, 0x33, !PT ;  /* 0x00000004ff077212 */ /* 0x000fe400078e33ff */
        /* <DEDUP_REMOVED lines=8> */
[----:B------:R-:W-:-:S09]  /*8b80*/  ISETP.NE.AND P2, PT, R4, RZ, PT ;  /* 0x000000ff0400720c */ /* 0x000fd20003f45270 */
[----:B------:R-:W-:Y:S02]  /*8b90*/  @P6 IADD3 R11, R11, 0x1, RZ ;  /* 0x000000010b0b6810 */ /* 0x000fe40007ffe0ff */
[----:B------:R-:W-:Y:S02]  /*8ba0*/  @P5 VIADD R10, R10, 0x1 ;  /* 0x000000010a0a5836 */ /* 0x000fe40000000000 */
[----:B------:R-:W-:Y:S02]  /*8bb0*/  @!P3 IADD3 R11, -R11, RZ, RZ ;  /* 0x000000ff0b0bb210 */ /* 0x000fe40007ffe1ff */
[----:B------:R-:W-:Y:S02]  /*8bc0*/  @!P1 IMAD.MOV R10, RZ, RZ, -R10 ;  /* 0x000000ffff0a9224 */ /* 0x000fe400078e0a0a */
[----:B------:R-:W-:-:S03]  /*8bd0*/  SEL R3, R7, R11, !P2 ;  /* 0x0000000b07037207 */ /* 0x000fc60005000000 */
[----:B------:R-:W-:Y:S02]  /*8be0*/  SEL R7, R7, R10, !P2 ;  /* 0x0000000a07077207 */ /* 0x000fe40005000000 */
[----:B------:R-:W-:-:S04]  /*8bf0*/  IMAD.WIDE R12, R3, 0x4, R226 ;  /* 0x00000004030c7825 */ /* 0x000fc800078e02e2 */
[----:B------:R-:W-:Y:S01]  /*8c00*/  IMAD.WIDE R10, R7, 0x4, R226 ;  /* 0x00000004070a7825 */ /* 0x000fe200078e02e2 */
[----:B------:R-:W2:Y:S04]  /*8c10*/  LDG.E R6, desc[UR12][R12.64] ;  /* 0x0000000c0c067981 */ /* 0x000ea8000c1e1900 */
[----:B------:R-:W2:Y:S01]  /*8c20*/  LDG.E R5, desc[UR12][R10.64] ;  /* 0x0000000c0a057981 */ /* 0x000ea2000c1e1900 */
[----:B------:R-:W-:-:S05]  /*8c30*/  IADD3 R3, R3, -R7, RZ ;  /* 0x8000000703037210 */ /* 0x000fca0007ffe0ff */
[----:B------:R-:W-:-:S04]  /*8c40*/  IMAD R4, R3, R4, -0x80 ;  /* 0xffffff8003047424 */ /* 0x000fc800078e0204 */
[----:B------:R-:W-:Y:S01]  /*8c50*/  IMAD.WIDE.U32 R8, R4, R194, RZ ;  /* 0x000000c204087225 */ /* 0x000fe200078e00ff */
[----:B------:R-:W-:-:S05]  /*8c60*/  SHF.R.S32.HI R3, RZ, 0x1f, R4 ;  /* 0x0000001fff037819 */ /* 0x000fca0000011404 */
[----:B------:R-:W-:-:S04]  /*8c70*/  IMAD R3, R3, R194, RZ ;  /* 0x000000c203037224 */ /* 0x000fc800078e02ff */
[----:B------:R-:W-:-:S05]  /*8c80*/  IMAD R3, R4, R195, R3 ;  /* 0x000000c304037224 */ /* 0x000fca00078e0203 */
[----:B------:R-:W-:Y:S01]  /*8c90*/  IADD3 R9, R9, R3, RZ ;  /* 0x0000000309097210 */ /* 0x000fe20007ffe0ff */
[----:B--2---:R-:W-:-:S05]  /*8ca0*/  IMAD.IADD R5, R5, 0x1, -R6 ;  /* 0x0000000105057824 */ /* 0x004fca00078e0a06 */
[----:B------:R-:W-:-:S05]  /*8cb0*/  SHF.R.S32.HI R6, RZ, 0x1f, R5 ;  /* 0x0000001fff067819 */ /* 0x000fca0000011405 */
[----:B------:R-:W-:-:S04]  /*8cc0*/  IMAD R6, R6, UR4, RZ ;  /* 0x0000000406067c24 */ /* 0x000fc8000f8e02ff */
[C---:B------:R-:W-:Y:S02]  /*8cd0*/  IMAD R6, R5.reuse, UR5, R6 ;  /* 0x0000000505067c24 */ /* 0x040fe4000f8e0206 */
[----:B------:R-:W-:-:S04]  /*8ce0*/  IMAD.WIDE.U32 R4, R5, UR4, R8 ;  /* 0x0000000405047c25 */ /* 0x000fc8000f8e0008 */
[----:B------:R-:W-:Y:S01]  /*8cf0*/  IMAD.IADD R5, R5, 0x1, R6 ;  /* 0x0000000105057824 */ /* 0x000fe200078e0206 */
[----:B------:R-:W-:Y:S06]  /*8d00*/  BRA `(.L_x_772) ;  /* 0x0000000000087947 */ /* 0x000fec0003800000 */
.L_x_771:
[----:B------:R-:W-:-:S04]  /*8d10*/  LEA R4, -R194, RZ, 0x7 ;  /* 0x000000ffc2047211 */ /* 0x000fc800078e39ff */
[----:B------:R-:W-:-:S07]  /*8d20*/  SHF.R.S32.HI R5, RZ, 0x1f, R4 ;  /* 0x0000001fff057819 */ /* 0x000fce0000011404 */
.L_x_772:
[----:B------:R-:W-:Y:S01]  /*8d30*/  ULDC UR4, c[0x0][0x2d0] ;  /* 0x0000b40000047ab9 */ /* 0x000fe20000000800 */
[----:B------:R-:W-:Y:S01]  /*8d40*/  LEA R238, P3, R4, R188, 0x1 ;  /* 0x000000bc04ee7211 */ /* 0x000fe200078608ff */
[----:B------:R-:W-:Y:S01]  /*8d50*/  IMAD R232, R219, 0x80, R232 ;  /* 0x00000080dbe87824 */ /* 0x000fe200078e02e8 */
[----:B------:R-:W-:Y:S02]  /*8d60*/  ISETP.GE.AND P1, PT, R213, UR4, PT ;  /* 0x00000004d5007c0c */ /* 0x000fe4000bf26270 */
[----:B------:R-:W-:Y:S02]  /*8d70*/  ISETP.GE.AND P2, PT, R222, UR4, PT ;  /* 0x00000004de007c0c */ /* 0x000fe4000bf46270 */
[----:B------:R-:W-:-:S09]  /*8d80*/  LEA.HI.X R239, R4, R189, R5, 0x1, P3 ;  /* 0x000000bd04ef7211 */ /* 0x000fd200018f0c05 */
[----:B------:R-:W-:Y:S02]  /*8d90*/  @!P1 IADD3 R6, P4, R4, R38, RZ ;  /* 0x0000002604069210 */ /* 0x000fe40007f9e0ff */
[----:B------:R-:W-:Y:S01]  /*8da0*/  IADD3 R4, P3, R217, R4, RZ ;  /* 0x00000004d9047210 */ /* 0x000fe20007f7e0ff */
[----:B------:R-:W-:Y:S02]  /*8db0*/  @P2 STS.128 [R220+0xc000], RZ ;  /* 0x00c000ffdc002388 */ /* 0x000fe40000000c00 */
[----:B------:R-:W-:Y:S01]  /*8dc0*/  @!P1 IMAD.X R3, R5, 0x1, R36, P4 ;  /* 0x0000000105039824 */ /* 0x000fe200020e0624 */
[----:B------:R-:W-:Y:S01]  /*8dd0*/  @!P1 LEA R24, P4, R6, UR6, 0x1 ;  /* 0x0000000606189c11 */ /* 0x000fe2000f8808ff */
[----:B------:R-:W-:Y:S01]  /*8de0*/  IMAD.X R5, R216, 0x1, R5, P3 ;  /* 0x00000001d8057824 */ /* 0x000fe200018e0605 */
[----:B------:R-:W-:Y:S01]  /*8df0*/  @!P1 IADD3 R8, P3, R4, R38, RZ ;  /* 0x0000002604089210 */ /* 0x000fe20007f7e0ff */
[----:B------:R-:W-:Y:S01]  /*8e00*/  @!PT LDS RZ, [RZ] ;  /* 0x00000000fffff984 */ /* 0x000fe20000000800 */
[----:B------:R-:W-:Y:S01]  /*8e10*/  @!PT LDS RZ, [RZ] ;  /* 0x00000000fffff984 */ /* 0x000fe20000000800 */
[----:B------:R-:W-:Y:S01]  /*8e20*/  @!PT LDS RZ, [RZ] ;  /* 0x00000000fffff984 */ /* 0x000fe20000000800 */
[----:B------:R-:W-:Y:S01]  /*8e30*/  @!P2 LDGSTS.E.BYPASS.LTC128B.128 [R220+0xc000], desc[UR12][R238.64] ;  /* 0x0c000000eedcafae */ /* 0x000fe2000b901d4c */
[----:B------:R-:W-:-:S02]  /*8e40*/  @!P1 LEA.HI.X R25, R6, UR7, R3, 0x1, P4 ;  /* 0x0000000706199c11 */ /* 0x000fc4000a0f0c03 */
[----:B------:R-:W-:Y:S01]  /*8e50*/  @!P2 LEA R22, P5, R4, R188, 0x1 ;  /* 0x000000bc0416a211 */ /* 0x000fe200078a08ff */
[----:B------:R-:W-:Y:S01]  /*8e60*/  @!P1 IMAD.X R3, R5, 0x1, R36, P3 ;  /* 0x0000000105039824 */ /* 0x000fe200018e0624 */
[----:B------:R-:W-:Y:S01]  /*8e70*/  IADD3 R6, P4, R217, R4, RZ ;  /* 0x00000004d9067210 */ /* 0x000fe20007f9e0ff */
[----:B------:R-:W-:Y:S01]  /*8e80*/  @P1 STS.128 [R220+0x10000], RZ ;  /* 0x010000ffdc001388 */ /* 0x000fe20000000c00 */
[----:B------:R-:W-:Y:S02]  /*8e90*/  @!P1 LEA R20, P3, R8, UR6, 0x1 ;  /* 0x0000000608149c11 */ /* 0x000fe4000f8608ff */
[--C-:B------:R-:W-:Y:S01]  /*8ea0*/  @!P2 LEA.HI.X R23, R4, R189, R5.reuse, 0x1, P5 ;  /* 0x000000bd0417a211 */ /* 0x100fe200028f0c05 */
[----:B------:R-:W-:Y:S01]  /*8eb0*/  IMAD.X R5, R216, 0x1, R5, P4 ;  /* 0x00000001d8057824 */ /* 0x000fe200020e0605 */
[----:B------:R-:W-:Y:S01]  /*8ec0*/  @!P1 IADD3 R4, P4, R6, R38, RZ ;  /* 0x0000002606049210 */ /* 0x000fe20007f9e0ff */
[----:B------:R-:W-:Y:S01]  /*8ed0*/  @!PT LDS RZ, [RZ] ;  /* 0x00000000fffff984 */ /* 0x000fe20000000800 */
[----:B------:R-:W-:Y:S01]  /*8ee0*/  @!PT LDS RZ, [RZ] ;  /* 0x00000000fffff984 */ /* 0x000fe20000000800 */
[----:B------:R-:W-:Y:S01]  /*8ef0*/  @!PT LDS RZ, [RZ] ;  /* 0x00000000fffff984 */ /* 0x000fe20000000800 */
[----:B------:R1:W-:Y:S01]  /*8f00*/  @!P1 LDGSTS.E.BYPASS.LTC128B.128 [R220+0x10000], desc[UR12][R24.64+0x80] ;  /* 0x1000008018dc9fae */ /* 0x0003e2000b901d4c */
[----:B------:R-:W-:-:S02]  /*8f10*/  @!P1 LEA.HI.X R21, R8, UR7, R3, 0x1, P3 ;  /* 0x0000000708159c11 */ /* 0x000fc400098f0c03 */
[C---:B------:R-:W-:Y:S01]  /*8f20*/  @!P2 LEA R18, P5, R6.reuse, R188, 0x1 ;  /* 0x000000bc0612a211 */ /* 0x040fe200078a08ff */
[----:B------:R-:W-:Y:S01]  /*8f30*/  @!P1 IMAD.X R3, R5, 0x1, R36, P4 ;  /* 0x0000000105039824 */ /* 0x000fe200020e0624 */
[----:B------:R-:W-:Y:S01]  /*8f40*/  IADD3 R8, P3, R217, R6, RZ ;  /* 0x00000006d9087210 */ /* 0x000fe20007f7e0ff */
[----:B------:R-:W-:Y:S01]  /*8f50*/  @P2 STS.128 [R220+0xc800], RZ ;  /* 0x00c800ffdc002388 */ /* 0x000fe20000000c00 */
[--C-:B------:R-:W-:Y:S02]  /*8f60*/  @!P2 LEA.HI.X R19, R6, R189, R5.reuse, 0x1, P5 ;  /* 0x000000bd0613a211 */ /* 0x100fe400028f0c05 */
        /* <DEDUP_REMOVED lines=19> */
[----:B------:R-:W-:Y:S01]  /*90a0*/  @!P1 LDGSTS.E.BYPASS.LTC128B.128 [R220+0x10800], desc[UR12][R20.64+0x80] ;  /* 0x1080008014dc9fae */ /* 0x000fe2000b901d4c */
        /* <DEDUP_REMOVED lines=21> */
[----:B------:R-:W-:Y:S01]  /*9200*/  @!P1 LEA.HI.X R27, R4, UR7, R7, 0x1, P4 ;  /* 0x00000007041b9c11 */ /* 0x000fe2000a0f0c07 */
[----:B------:R-:W-:Y:S01]  /*9210*/  @!PT LDS RZ, [RZ] ;  /* 0x00000000fffff984 */ /* 0x000fe20000000800 */
[----:B------:R-:W-:Y:S01]  /*9220*/  @!PT LDS RZ, [RZ] ;  /* 0x00000000fffff984 */ /* 0x000fe20000000800 */
[----:B------:R-:W-:Y:S01]  /*9230*/  @!PT LDS RZ, [RZ] ;  /* 0x00000000fffff984 */ /* 0x000fe20000000800 */
[----:B------:R-:W-:Y:S01]  /*9240*/  @!P1 LDGSTS.E.BYPASS.LTC128B.128 [R220+0x11000], desc[UR12][R16.64+0x80] ;  /* 0x1100008010dc9fae */ /* 0x000fe2000b901d4c */
[----:B------:R-:W-:-:S02]  /*9250*/  IADD3 R3, P4, R217, R6, RZ ;  /* 0x00000006d9037210 */ /* 0x000fc40007f9e0ff */
[C---:B------:R-:W-:Y:S01]  /*9260*/  @!P2 LEA R30, P6, R6.reuse, R188, 0x1 ;  /* 0x000000bc061ea211 */ /* 0x040fe200078c08ff */
[----:B------:R-:W-:Y:S01]  /*9270*/  @P2 STS.128 [R220+0xd800], RZ ;  /* 0x00d800ffdc002388 */ /* 0x000fe20000000c00 */
[CC--:B------:R-:W-:Y:S02]  /*9280*/  @!P1 IADD3 R4, P5, R6.reuse, R38.reuse, RZ ;  /* 0x0000002606049210 */ /* 0x0c0fe40007fbe0ff */
[--C-:B------:R-:W-:Y:S01]  /*9290*/  @!P2 LEA.HI.X R31, R6, R189, R5.reuse, 0x1, P6 ;  /* 0x000000bd061fa211 */ /* 0x100fe200030f0c05 */
[----:B------:R-:W-:Y:S01]  /*92a0*/  @!PT LDS RZ, [RZ] ;  /* 0x00000000fffff984 */ /* 0x000fe20000000800 */
[----:B------:R-:W-:Y:S01]  /*92b0*/  @!PT LDS RZ, [RZ] ;  /* 0x00000000fffff984 */ /* 0x000fe20000000800 */
[----:B------:R-:W-:Y:S01]  /*92c0*/  @!PT LDS RZ, [RZ] ;  /* 0x00000000fffff984 */ /* 0x000fe20000000800 */
[----:B------:R-:W-:Y:S01]  /*92d0*/  @!P2 LDGSTS.E.BYPASS.LTC128B.128 [R220+0xd800], desc[UR12][R14.64] ;  /* 0x0d8000000edcafae */ /* 0x000fe2000b901d4c */
[C---:B------:R-:W-:Y:S01]  /*92e0*/  @!P1 IADD3 R38, P3, R3.reuse, R38, RZ ;  /* 0x0000002603269210 */ /* 0x040fe20007f7e0ff */
[----:B------:R-:W-:Y:S01]  /*92f0*/  IMAD.X R6, R216, 0x1, R5, P4 ;  /* 0x00000001d8067824 */ /* 0x000fe200020e0605 */
[----:B-1----:R-:W-:Y:S01]  /*9300*/  @!P2 LEA R24, P4, R3, R188, 0x1 ;  /* 0x000000bc0318a211 */ /* 0x002fe200078808ff */
[----:B------:R-:W-:Y:S01]  /*9310*/  @P1 STS.128 [R220+0x11800], RZ ;  /* 0x011800ffdc001388 */ /* 0x000fe20000000c00 */
[--C-:B------:R-:W-:Y:S01]  /*9320*/  @!P1 IMAD.X R5, R5, 0x1, R36.reuse, P5 ;  /* 0x0000000105059824 */ /* 0x100fe200028e0624 */
[----:B------:R-:W-:Y:S01]  /*9330*/  @!P1 LEA R32, P5, R4, UR6, 0x1 ;  /* 0x0000000604209c11 */ /* 0x000fe2000f8a08ff */
[----:B------:R-:W-:Y:S01]  /*9340*/  @!P1 IMAD.X R7, R6, 0x1, R36, P3 ;  /* 0x0000000106079824 */ /* 0x000fe200018e0624 */
[----:B------:R-:W-:Y:S01]  /*9350*/  @!PT LDS RZ, [RZ] ;  /* 0x00000000fffff984 */ /* 0x000fe20000000800 */
[----:B------:R-:W-:Y:S01]  /*9360*/  @!PT LDS RZ, [RZ] ;  /* 0x00000000fffff984 */ /* 0x000fe20000000800 */
[----:B------:R-:W-:Y:S01]  /*9370*/  @!PT LDS RZ, [RZ] ;  /* 0x00000000fffff984 */ /* 0x000fe20000000800 */
[----:B------:R1:W-:Y:S01]  /*9380*/  @!P1 LDGSTS.E.BYPASS.LTC128B.128 [R220+0x11800], desc[UR12][R12.64+0x80] ;  /* 0x118000800cdc9fae */ /* 0x0003e2000b901d4c */
[----:B------:R-:W-:-:S02]  /*9390*/  @!P1 LEA R36, P3, R38, UR6, 0x1 ;  /* 0x0000000626249c11 */ /* 0x000fc4000f8608ff */
[----:B------:R-:W-:Y:S01]  /*93a0*/  @!P1 LEA.HI.X R33, R4, UR7, R5, 0x1, P5 ;  /* 0x0000000704219c11 */ /* 0x000fe2000a8f0c05 */
[----:B------:R-:W-:Y:S01]  /*93b0*/  @P2 STS.128 [R220+0xe000], RZ ;  /* 0x00e000ffdc002388 */ /* 0x000fe20000000c00 */
[----:B------:R-:W-:Y:S02]  /*93c0*/  @!P2 LEA.HI.X R25, R3, R189, R6, 0x1, P4 ;  /* 0x000000bd0319a211 */ /* 0x000fe400020f0c06 */
[----:B------:R-:W-:Y:S01]  /*93d0*/  @!P1 LEA.HI.X R37, R38, UR7, R7, 0x1, P3 ;  /* 0x0000000726259c11 */ /* 0x000fe200098f0c07 */
[----:B------:R-:W-:Y:S01]  /*93e0*/  @!PT LDS RZ, [RZ] ;  /* 0x00000000fffff984 */ /* 0x000fe20000000800 */
[----:B------:R-:W-:Y:S01]  /*93f0*/  @!PT LDS RZ, [RZ] ;  /* 0x00000000fffff984 */ /* 0x000fe20000000800 */
[----:B------:R-:W-:Y:S01]  /*9400*/  @!PT LDS RZ, [RZ] ;  /* 0x00000000fffff984 */ /* 0x000fe20000000800 */
[----:B------:R-:W-:Y:S01]  /*9410*/  @!P2 LDGSTS.E.BYPASS.LTC128B.128 [R220+0xe000], desc[UR12][R10.64] ;  /* 0x0e0000000adcafae */ /* 0x000fe2000b901d4c */
[----:B------:R-:W-:Y:S02]  /*9420*/  ISETP.GE.AND P4, PT, R232, R230, PT ;  /* 0x000000e6e800720c */ /* 0x000fe40003f86270 */
[----:B------:R-:W-:Y:S01]  /*9430*/  ISETP.GE.AND P3, PT, R196, 0x3, PT ;  /* 0x00000003c400780c */ /* 0x000fe20003f66270 */
[----:B------:R-:W-:Y:S04]  /*9440*/  @P1 STS.128 [R220+0x12000], RZ ;  /* 0x012000ffdc001388 */ /* 0x000fe80000000c00 */
[----:B------:R-:W-:Y:S01]  /*9450*/  @!PT LDS RZ, [RZ] ;  /* 0x00000000fffff984 */ /* 0x000fe20000000800 */
[----:B------:R-:W-:Y:S01]  /*9460*/  @!PT LDS RZ, [RZ] ;  /* 0x00000000fffff984 */ /* 0x000fe20000000800 */
[----:B------:R-:W-:Y:S01]  /*9470*/  @!PT LDS RZ, [RZ] ;  /* 0x00000000fffff984 */ /* 0x000fe20000000800 */
[----:B------:R-:W-:Y:S04]  /*9480*/  @!P1 LDGSTS.E.BYPASS.LTC128B.128 [R220+0x12000], desc[UR12][R8.64+0x80] ;  /* 0x1200008008dc9fae */ /* 0x000fe8000b901d4c */
        /* <DEDUP_REMOVED lines=19> */
[----:B------:R2:W-:Y:S04]  /*95c0*/  @!P1 LDGSTS.E.BYPASS.LTC128B.128 [R220+0x13000], desc[UR12][R32.64+0x80] ;  /* 0x1300008020dc9fae */ /* 0x0005e8000b901d4c */
        /* <DEDUP_REMOVED lines=10> */
[----:B------:R-:W-:Y:S04]  /*9670*/  LDSM.16.M88.4 R64, [R211] ;  /* 0x00000000d340783b */ /* 0x000fe80000000200 */
[----:B-1----:R-:W1:Y:S04]  /*9680*/  LDSM.16.M88.4 R12, [R210+0x4800] ;  /* 0x00480000d20c783b */ /* 0x002e680000000200 */
[----:B------:R-:W4:Y:S04]  /*9690*/  LDSM.16.M88.4 R4, [R210+0x5000] ;  /* 0x00500000d204783b */ /* 0x000f280000000200 */
[----:B------:R-:W5:Y:S04]  /*96a0*/  LDSM.16.M88.4 R20, [R210+0x4000] ;  /* 0x00400000d214783b */ /* 0x000f680000000200 */
[----:B------:R-:W5:Y:S04]  /*96b0*/  LDSM.16.M88.4 R160, [R210+0x5800] ;  /* 0x00580000d2a0783b */ /* 0x000f680000000200 */
[----:B--2---:R-:W-:Y:S04]  /*96c0*/  LDSM.16.M88.4 R32, [R209] ;  /* 0x00000000d120783b */ /* 0x004fe80000000200 */
[----:B------:R-:W2:Y:S04]  /*96d0*/  LDSM.16.M88.4 R44, [R208+0x800] ;  /* 0x00080000d02c783b */ /* 0x000ea80000000200 */
[----:B------:R-:W2:Y:S04]  /*96e0*/  LDSM.16.M88.4 R28, [R208+0x1000] ;  /* 0x00100000d01c783b */ /* 0x000ea80000000200 */
[----:B------:R-:W2:Y:S04]  /*96f0*/  LDSM.16.M88.4 R152, [R210+0x6000] ;  /* 0x00600000d298783b */ /* 0x000ea80000000200 */
[----:B------:R-:W2:Y:S04]  /*9700*/  LDSM.16.M88.4 R144, [R210+0x6800] ;  /* 0x00680000d290783b */ /* 0x000ea80000000200 */
[----:B------:R-:W2:Y:S04]  /*9710*/  LDSM.16.M88.4 R136, [R210+0x7000] ;  /* 0x00700000d288783b */ /* 0x000ea80000000200 */
[----:B------:R-:W2:Y:S01]  /*9720*/  LDSM.16.M88.4 R60, [R210+0x7800] ;  /* 0x00780000d23c783b */ /* 0x000ea20000000200 */
[C---:B-1----:R-:W-:Y:S03]  /*9730*/  HMMA.16816.F32 R16, R64.reuse, R12, RZ ;  /* 0x0000000c4010723c */ /* 0x042fe600000018ff */
[----:B------:R-:W1:Y:S03]  /*9740*/  LDSM.16.M88.4 R52, [R208] ;  /* 0x00000000d034783b */ /* 0x000e660000000200 */
[C---:B----4-:R-:W-:Y:S01]  /*9750*/  HMMA.16816.F32 R8, R64.reuse, R4, RZ ;  /* 0x000000044008723c */ /* 0x050fe200000018ff */
[----:B------:R-:W4:Y:S04]  /*9760*/  LDSM.16.M88.4 R48, [R208+0x1800] ;  /* 0x00180000d030783b */ /* 0x000f280000000200 */
[----:B------:R-:W4:Y:S01]  /*9770*/  LDSM.16.M88.4 R56, [R208+0x2000] ;  /* 0x00200000d038783b */ /* 0x000f220000000200 */
[C---:B------:R-:W-:Y:S03]  /*9780*/  HMMA.16816.F32 R12, R64.reuse, R14, RZ ;  /* 0x0000000e400c723c */ /* 0x040fe600000018ff */
[----:B------:R-:W4:Y:S03]  /*9790*/  LDSM.16.M88.4 R40, [R208+0x2800] ;  /* 0x00280000d028783b */ /* 0x000f260000000200 */
[C---:B------:R-:W-:Y:S01]  /*97a0*/  HMMA.16816.F32 R4, R64.reuse, R6, RZ ;  /* 0x000000064004723c */ /* 0x040fe200000018ff */
[----:B---3--:R-:W3:Y:S04]  /*97b0*/  LDSM.16.M88.4 R36, [R208+0x3000] ;  /* 0x00300000d024783b */ /* 0x008ee80000000200 */
[----:B------:R-:W3:Y:S01]  /*97c0*/  LDSM.16.M88.4 R180, [R208+0x3800] ;  /* 0x00380000d0b4783b */ /* 0x000ee20000000200 */
[C---:B-----5:R-:W-:Y:S03]  /*97d0*/  HMMA.16816.F32 R24, R64.reuse, R20, RZ ;  /* 0x000000144018723c */ /* 0x060fe600000018ff */
[----:B------:R-:W-:Y:S03]  /*97e0*/  LDSM.16.M88.4 R176, [R203+0x4000] ;  /* 0x00400000cbb0783b */ /* 0x000fe60000000200 */
[C---:B------:R-:W-:Y:S01]  /*97f0*/  HMMA.16816.F32 R164, R64.reuse, R160, RZ ;  /* 0x000000a040a4723c */ /* 0x040fe200000018ff */
[----:B------:R-:W-:Y:S04]  /*9800*/  LDSM.16.M88.4 R172, [R203+0x4800] ;  /* 0x00480000cbac783b */ /* 0x000fe80000000200 */
[----:B------:R-:W-:Y:S01]  /*9810*/  LDSM.16.M88.4 R168, [R203+0x6800] ;  /* 0x00680000cba8783b */ /* 0x000fe20000000200 */
[C---:B------:R-:W-:Y:S03]  /*9820*/  HMMA.16816.F32 R20, R64.reuse, R22, RZ ;  /* 0x000000164014723c */ /* 0x040fe600000018ff */
[----:B------:R-:W-:Y:S03]  /*9830*/  LDSM.16.M88.4 R188, [R207+0x2000] ;  /* 0x00200000cfbc783b */ /* 0x000fe60000000200 */
[----:B------:R-:W-:Y:S01]  /*9840*/  HMMA.16816.F32 R160, R64, R162, RZ ;  /* 0x000000a240a0723c */ /* 0x000fe200000018ff */
[----:B------:R-:W-:Y:S04]  /*9850*/  LDSM.16.M88.4 R184, [R203+0x9800] ;  /* 0x00980000cbb8783b */ /* 0x000fe80000000200 */
[----:B------:R-:W0:Y:S01]  /*9860*/  LDGDEPBAR ;  /* 0x00000000000079af */ /* 0x000e220000000000 */
[C---:B--2---:R-:W-:Y:S06]  /*9870*/  HMMA.16816.F32 R16, R32.reuse, R44, R16 ;  /* 0x0000002c2010723c */ /* 0x044fec0000001810 */
[C---:B------:R-:W-:Y:S01]  /*9880*/  HMMA.16816.F32 R12, R32.reuse, R46, R12 ;  /* 0x0000002e200c723c */ /* 0x040fe2000000180c */
[----:B------:R-:W-:Y:S05]  /*9890*/  LDSM.16.M88.4 R44, [R207] ;  /* 0x00000000cf2c783b */ /* 0x000fea0000000200 */
[C---:B------:R-:W-:Y:S06]  /*98a0*/  HMMA.16816.F32 R8, R32.reuse, R28, R8 ;  /* 0x0000001c2008723c */ /* 0x040fec0000001808 */
[----:B------:R-:W-:Y:S01]  /*98b0*/  HMMA.16816.F32 R4, R32, R30, R4 ;  /* 0x0000001e2004723c */ /* 0x000fe20000001804 */
[----:B------:R-:W2:Y:S05]  /*98c0*/  LDSM.16.M88.4 R28, [R203+0x5800] ;  /* 0x00580000cb1c783b */ /* 0x000eaa0000000200 */
[C---:B------:R-:W-:Y:S06]  /*98d0*/  HMMA.16816.F32 R156, R64.reuse, R152, RZ ;  /* 0x00000098409c723c */ /* 0x040fec00000018ff */
[C---:B------:R-:W-:Y:S06]  /*98e0*/  HMMA.16816.F32 R152, R64.reuse, R154, RZ ;  /* 0x0000009a4098723c */ /* 0x040fec00000018ff */
[C---:B------:R-:W-:Y:S06]  /*98f0*/  HMMA.16816.F32 R148, R64.reuse, R144, RZ ;  /* 0x000000904094723c */ /* 0x040fec00000018ff */
[C---:B------:R-:W-:Y:S06]  /*9900*/  HMMA.16816.F32 R140, R64.reuse, R136, RZ ;  /* 0x00000088408c723c */ /* 0x040fec00000018ff */
[C---:B------:R-:W-:Y:S06]  /*9910*/  HMMA.16816.F32 R144, R64.reuse, R146, RZ ;  /* 0x000000924090723c */ /* 0x040fec00000018ff */
[C---:B------:R-:W-:Y:S06]  /*9920*/  HMMA.16816.F32 R136, R64.reuse, R138, RZ ;  /* 0x0000008a4088723c */ /* 0x040fec00000018ff */
[C---:B------:R-:W-:Y:S06]  /*9930*/  HMMA.16816.F32 R132, R64.reuse, R60, RZ ;  /* 0x0000003c4084723c */ /* 0x040fec00000018ff */
[----:B------:R-:W-:Y:S01]  /*9940*/  HMMA.16816.F32 R64, R64, R62, RZ ;  /* 0x0000003e4040723c */ /* 0x000fe200000018ff */
[----:B------:R-:W-:Y:S05]  /*9950*/  LDSM.16.M88.4 R60, [R203+0x7000] ;  /* 0x00700000cb3c783b */ /* 0x000fea0000000200 */
[C---:B-1----:R-:W-:Y:S06]  /*9960*/  HMMA.16816.F32 R24, R32.reuse, R52, R24 ;  /* 0x000000342018723c */ /* 0x042fec0000001818 */
[C---:B------:R-:W-:Y:S01]  /*9970*/  HMMA.16816.F32 R20, R32.reuse, R54, R20 ;  /* 0x000000362014723c */ /* 0x040fe20000001814 */
[----:B------:R-:W1:Y:S05]  /*9980*/  LDSM.16.M88.4 R52, [R203+0x5000] ;  /* 0x00500000cb34783b */ /* 0x000e6a0000000200 */
[C---:B----4-:R-:W-:Y:S06]  /*9990*/  HMMA.16816.F32 R164, R32.reuse, R48, R164 ;  /* 0x0000003020a4723c */ /* 0x050fec00000018a4 */
[C---:B------:R-:W-:Y:S01]  /*99a0*/  HMMA.16816.F32 R160, R32.reuse, R50, R160 ;  /* 0x0000003220a0723c */ /* 0x040fe200000018a0 */
[----:B------:R-:W4:Y:S05]  /*99b0*/  LDSM.16.M88.4 R48, [R203+0x6000] ;  /* 0x00600000cb30783b */ /* 0x000f2a0000000200 */
[C---:B------:R-:W-:Y:S06]  /*99c0*/  HMMA.16816.F32 R156, R32.reuse, R56, R156 ;  /* 0x00000038209c723c */ /* 0x040fec000000189c */
[C---:B------:R-:W-:Y:S01]  /*99d0*/  HMMA.16816.F32 R152, R32.reuse, R58, R152 ;  /* 0x0000003a2098723c */ /* 0x040fe20000001898 */
[----:B------:R-:W5:Y:S05]  /*99e0*/  LDSM.16.M88.4 R56, [R203+0x7800] ;  /* 0x00780000cb38783b */ /* 0x000f6a0000000200 */
[C---:B------:R-:W-:Y:S06]  /*99f0*/  HMMA.16816.F32 R148, R32.reuse, R40, R148 ;  /* 0x000000282094723c */ /* 0x040fec0000001894 */
[C---:B------:R-:W-:Y:S01]  /*9a00*/  HMMA.16816.F32 R144, R32.reuse, R42, R144 ;  /* 0x0000002a2090723c */ /* 0x040fe20000001890 */
[----:B------:R-:W-:Y:S05]  /*9a10*/  LDSM.16.M88.4 R40, [R206] ;  /* 0x00000000ce28783b */ /* 0x000fea0000000200 */
[C---:B---3--:R-:W-:Y:S06]  /*9a20*/  HMMA.16816.F32 R140, R32.reuse, R36, R140 ;  /* 0x00000024208c723c */ /* 0x048fec000000188c */
[C---:B------:R-:W-:Y:S01]  /*9a30*/  HMMA.16816.F32 R136, R32.reuse, R38, R136 ;  /* 0x000000262088723c */ /* 0x040fe20000001888 */
[----:B------:R-:W3:Y:S05]  /*9a40*/  LDSM.16.M88.4 R36, [R205] ;  /* 0x00000000cd24783b */ /* 0x000eea0000000200 */
[C---:B------:R-:W-:Y:S06]  /*9a50*/  HMMA.16816.F32 R132, R32.reuse, R180, R132 ;  /* 0x000000b42084723c */ /* 0x040fec0000001884 */
[----:B------:R-:W-:Y:S01]  /*9a60*/  HMMA.16816.F32 R64, R32, R182, R64 ;  /* 0x000000b62040723c */ /* 0x000fe20000001840 */
[----:B------:R-:W3:Y:S04]  /*9a70*/  LDSM.16.M88.4 R32, [R205+0x800] ;  /* 0x00080000cd20783b */ /* 0x000ee80000000200 */
[----:B------:R-:W-:Y:S01]  /*9a80*/  LDSM.16.M88.4 R180, [R210+0xa800] ;  /* 0x00a80000d2b4783b */ /* 0x000fe20000000200 */
[C---:B--2---:R-:W-:Y:S06]  /*9a90*/  HMMA.16816.F32 R164, R44.reuse, R28, R164 ;  /* 0x0000001c2ca4723c */ /* 0x044fec00000018a4 */
[C---:B------:R-:W-:Y:S01]  /*9aa0*/  HMMA.16816.F32 R160, R44.reuse, R30, R160 ;  /* 0x0000001e2ca0723c */ /* 0x040fe200000018a0 */
[----:B------:R-:W2:Y:S05]  /*9ab0*/  LDSM.16.M88.4 R28, [R205+0x1800] ;  /* 0x00180000cd1c783b */ /* 0x000eaa0000000200 */
[C---:B------:R-:W-:Y:S06]  /*9ac0*/  HMMA.16816.F32 R24, R44.reuse, R176, R24 ;  /* 0x000000b02c18723c */ /* 0x040fec0000001818 */
[C---:B------:R-:W-:Y:S01]  /*9ad0*/  HMMA.16816.F32 R20, R44.reuse, R178, R20 ;  /* 0x000000b22c14723c */ /* 0x040fe20000001814 */
[----:B------:R-:W-:Y:S05]  /*9ae0*/  LDSM.16.M88.4 R176, [R210+0xb000] ;  /* 0x00b00000d2b0783b */ /* 0x000fea0000000200 */
[C---:B------:R-:W-:Y:S06]  /*9af0*/  HMMA.16816.F32 R16, R44.reuse, R172, R16 ;  /* 0x000000ac2c10723c */ /* 0x040fec0000001810 */
[C---:B------:R-:W-:Y:S01]  /*9b00*/  HMMA.16816.F32 R12, R44.reuse, R174, R12 ;  /* 0x000000ae2c0c723c */ /* 0x040fe2000000180c */
        /* <DEDUP_REMOVED lines=9> */
[----:B------:R-:W-:Y:S05]  /*9ba0*/  LDSM.16.M88.4 R168, [R208+0x5000] ;  /* 0x00500000d0a8783b */ /* 0x000fea0000000200 */
[C---:B------:R-:W-:Y:S06]  /*9bb0*/  HMMA.16816.F32 R140, R44.reuse, R60, R140 ;  /* 0x0000003c2c8c723c */ /* 0x040fec000000188c */
[C---:B------:R-:W-:Y:S01]  /*9bc0*/  HMMA.16816.F32 R136, R44.reuse, R62, R136 ;  /* 0x0000003e2c88723c */ /* 0x040fe20000001888 */
[----:B------:R-:W-:Y:S05]  /*9bd0*/  LDSM.16.M88.4 R60, [R205+0x3000] ;  /* 0x00300000cd3c783b */ /* 0x000fea0000000200 */
[C---:B-----5:R-:W-:Y:S06]  /*9be0*/  HMMA.16816.F32 R132, R44.reuse, R56, R132 ;  /* 0x000000382c84723c */ /* 0x060fec0000001884 */
[----:B------:R-:W-:Y:S01]  /*9bf0*/  HMMA.16816.F32 R64, R44, R58, R64 ;  /* 0x0000003a2c40723c */ /* 0x000fe20000001840 */
[----:B------:R-:W5:Y:S04]  /*9c00*/  LDSM.16.M88.4 R44, [R205+0x2800] ;  /* 0x00280000cd2c783b */ /* 0x000f680000000200 */
[----:B------:R-:W5:Y:S01]  /*9c10*/  LDSM.16.M88.4 R56, [R205+0x3800] ;  /* 0x00380000cd38783b */ /* 0x000f620000000200 */
[C---:B---3--:R-:W-:Y:S06]  /*9c20*/  HMMA.16816.F32 R24, R40.reuse, R36, R24 ;  /* 0x000000242818723c */ /* 0x048fec0000001818 */
[C---:B------:R-:W-:Y:S01]  /*9c30*/  HMMA.16816.F32 R20, R40.reuse, R38, R20 ;  /* 0x000000262814723c */ /* 0x040fe20000001814 */
[----:B------:R-:W-:Y:S05]  /*9c40*/  LDSM.16.M88.4 R36, [R211+0x2000] ;  /* 0x00200000d324783b */ /* 0x000fea0000000200 */
[C---:B------:R-:W-:Y:S06]  /*9c50*/  HMMA.16816.F32 R16, R40.reuse, R32, R16 ;  /* 0x000000202810723c */ /* 0x040fec0000001810 */
[C---:B------:R-:W-:Y:S01]  /*9c60*/  HMMA.16816.F32 R12, R40.reuse, R34, R12 ;  /* 0x00000022280c723c */ /* 0x040fe2000000180c */
[----:B------:R-:W3:Y:S05]  /*9c70*/  LDSM.16.M88.4 R32, [R210+0x8000] ;  /* 0x00800000d220783b */ /* 0x000eea0000000200 */
[C---:B--2---:R-:W-:Y:S06]  /*9c80*/  HMMA.16816.F32 R164, R40.reuse, R28, R164 ;  /* 0x0000001c28a4723c */ /* 0x044fec00000018a4 */
[C---:B------:R-:W-:Y:S01]  /*9c90*/  HMMA.16816.F32 R160, R40.reuse, R30, R160 ;  /* 0x0000001e28a0723c */ /* 0x040fe200000018a0 */
[----:B------:R-:W2:Y:S05]  /*9ca0*/  LDSM.16.M88.4 R28, [R210+0x9000] ;  /* 0x00900000d21c783b */ /* 0x000eaa0000000200 */
[C---:B-1----:R-:W-:Y:S06]  /*9cb0*/  HMMA.16816.F32 R8, R40.reuse, R52, R8 ;  /* 0x000000342808723c */ /* 0x042fec0000001808 */
[C---:B------:R-:W-:Y:S01]  /*9cc0*/  HMMA.16816.F32 R4, R40.reuse, R54, R4 ;  /* 0x000000362804723c */ /* 0x040fe20000001804 */
[----:B------:R-:W1:Y:S05]  /*9cd0*/  LDSM.16.M88.4 R52, [R210+0x8800] ;  /* 0x00880000d234783b */ /* 0x000e6a0000000200 */
        /* <DEDUP_REMOVED lines=8> */
[----:B------:R-:W-:Y:S05]  /*9d60*/  LDSM.16.M88.4 R60, [R208+0x5800] ;  /* 0x00580000d03c783b */ /* 0x000fea0000000200 */
[C---:B------:R-:W-:Y:S06]  /*9d70*/  HMMA.16816.F32 R132, R40.reuse, R56, R132 ;  /* 0x000000382884723c */ /* 0x040fec0000001884 */
[----:B------:R-:W-:Y:S01]  /*9d80*/  HMMA.16816.F32 R64, R40, R58, R64 ;  /* 0x0000003a2840723c */ /* 0x000fe20000001840 */
[----:B------:R-:W-:Y:S04]  /*9d90*/  LDSM.16.M88.4 R40, [R209+0x2000] ;  /* 0x00200000d128783b */ /* 0x000fe80000000200 */
[----:B------:R-:W-:Y:S01]  /*9da0*/  LDSM.16.M88.4 R56, [R208+0x6000] ;  /* 0x00600000d038783b */ /* 0x000fe20000000200 */
[C---:B---3--:R-:W-:Y:S06]  /*9db0*/  HMMA.16816.F32 R24, R36.reuse, R32, R24 ;  /* 0x000000202418723c */ /* 0x048fec0000001818 */
        /* <DEDUP_REMOVED lines=12> */
[----:B------:R-:W-:Y:S01]  /*9e80*/  HMMA.16816.F32 R152, R36, R46, R152 ;  /* 0x0000002e2498723c */ /* 0x000fe20000001898 */
[----:B------:R-:W5:Y:S05]  /*9e90*/  LDSM.16.M88.4 R44, [R208+0x7800] ;  /* 0x00780000d02c783b */ /* 0x000f6a0000000200 */
[C---:B---3--:R-:W-:Y:S06]  /*9ea0*/  HMMA.16816.F32 R24, R40.reuse, R32, R24 ;  /* 0x000000202818723c */ /* 0x048fec0000001818 */
[C---:B------:R-:W-:Y:S01]  /*9eb0*/  HMMA.16816.F32 R20, R40.reuse, R34, R20 ;  /* 0x000000222814723c */ /* 0x040fe20000001814 */
[----:B------:R-:W3:Y:S05]  /*9ec0*/  LDSM.16.M88.4 R32, [R203+0x8800] ;  /* 0x00880000cb20783b */ /* 0x000eea0000000200 */
[C---:B--2---:R-:W-:Y:S06]  /*9ed0*/  HMMA.16816.F32 R16, R40.reuse, R28, R16 ;  /* 0x0000001c2810723c */ /* 0x044fec0000001810 */
[----:B------:R-:W-:Y:S01]  /*9ee0*/  HMMA.16816.F32 R12, R40, R30, R12 ;  /* 0x0000001e280c723c */ /* 0x000fe2000000180c */
[----:B------:R-:W2:Y:S05]  /*9ef0*/  LDSM.16.M88.4 R28, [R203+0x9000] ;  /* 0x00900000cb1c783b */ /* 0x000eaa0000000200 */
[C---:B------:R-:W-:Y:S06]  /*9f00*/  HMMA.16816.F32 R148, R36.reuse, R180, R148 ;  /* 0x000000b42494723c */ /* 0x040fec0000001894 */
[C---:B------:R-:W-:Y:S01]  /*9f10*/  HMMA.16816.F32 R144, R36.reuse, R182, R144 ;  /* 0x000000b62490723c */ /* 0x040fe20000001890 */
[----:B------:R-:W-:Y:S05]  /*9f20*/  LDSM.16.M88.4 R180, [R203+0xa000] ;  /* 0x00a00000cbb4783b */ /* 0x000fea0000000200 */
[C---:B------:R-:W-:Y:S06]  /*9f30*/  HMMA.16816.F32 R140, R36.reuse, R176, R140 ;  /* 0x000000b0248c723c */ /* 0x040fec000000188c */
[C---:B------:R-:W-:Y:S01]  /*9f40*/  HMMA.16816.F32 R136, R36.reuse, R178, R136 ;  /* 0x000000b22488723c */ /* 0x040fe20000001888 */
[----:B------:R-:W-:Y:S05]  /*9f50*/  LDSM.16.M88.4 R176, [R203+0xa800] ;  /* 0x00a80000cbb0783b */ /* 0x000fea0000000200 */
[C---:B------:R-:W-:Y:S06]  /*9f60*/  HMMA.16816.F32 R132, R36.reuse, R172, R132 ;  /* 0x000000ac2484723c */ /* 0x040fec0000001884 */
[----:B------:R-:W-:Y:S01]  /*9f70*/  HMMA.16816.F32 R64, R36, R174, R64 ;  /* 0x000000ae2440723c */ /* 0x000fe20000001840 */
[----:B------:R-:W2:Y:S04]  /*9f80*/  LDSM.16.M88.4 R36, [R203+0x8000] ;  /* 0x00800000cb24783b */ /* 0x000ea80000000200 */
[----:B------:R-:W2:Y:S01]  /*9f90*/  LDSM.16.M88.4 R172, [R203+0xb000] ;  /* 0x00b00000cbac783b */ /* 0x000ea20000000200 */
[C---:B------:R-:W-:Y:S06]  /*9fa0*/  HMMA.16816.F32 R8, R40.reuse, R168, R8 ;  /* 0x000000a82808723c */ /* 0x040fec0000001808 */
[C---:B------:R-:W-:Y:S01]  /*9fb0*/  HMMA.16816.F32 R4, R40.reuse, R170, R4 ;  /* 0x000000aa2804723c */ /* 0x040fe20000001804 */
[----:B------:R-:W2:Y:S05]  /*9fc0*/  LDSM.16.M88.4 R168, [R203+0xb800] ;  /* 0x00b80000cba8783b */ /* 0x000eaa0000000200 */
[C---:B------:R-:W-:Y:S06]  /*9fd0*/  HMMA.16816.F32 R164, R40.reuse, R60, R164 ;  /* 0x0000003c28a4723c */ /* 0x040fec00000018a4 */
[C---:B------:R-:W-:Y:S01]  /*9fe0*/  HMMA.16816.F32 R160, R40.reuse, R62, R160 ;  /* 0x0000003e28a0723c */ /* 0x040fe200000018a0 */
[----:B------:R-:W-:Y:S05]  /*9ff0*/  LDSM.16.M88.4 R60, [R206+0x2000] ;  /* 0x00200000ce3c783b */ /* 0x000fea0000000200 */
[C---:B------:R-:W-:Y:S06]  /*a000*/  HMMA.16816.F32 R156, R40.reuse, R56, R156 ;  /* 0x00000038289c723c */ /* 0x040fec000000189c */
        /* <DEDUP_REMOVED lines=8> */
[----:B-----5:R-:W-:Y:S06]  /*a090*/  HMMA.16816.F32 R132, R40, R44, R132 ;  /* 0x0000002c2884723c */ /* 0x020fec0000001884 */
[C---:B---3--:R-:W-:Y:S06]  /*a0a0*/  HMMA.16816.F32 R16, R188.reuse, R32, R16 ;  /* 0x00000020bc10723c */ /* 0x048fec0000001810 */
[----:B------:R-:W-:Y:S01]  /*a0b0*/  HMMA.16816.F32 R12, R188, R34, R12 ;  /* 0x00000022bc0c723c */ /* 0x000fe2000000180c */
[----:B------:R-:W3:Y:S05]  /*a0c0*/  LDSM.16.M88.4 R32, [R205+0x7000] ;  /* 0x00700000cd20783b */ /* 0x000eea0000000200 */
[----:B------:R-:W-:Y:S01]  /*a0d0*/  HMMA.16816.F32 R64, R40, R46, R64 ;  /* 0x0000002e2840723c */ /* 0x000fe20000001840 */
[----:B------:R-:W-:Y:S04]  /*a0e0*/  LDSM.16.M88.4 R44, [R205+0x5800] ;  /* 0x00580000cd2c783b */ /* 0x000fe80000000200 */
[----:B------:R-:W-:Y:S01]  /*a0f0*/  LDSM.16.M88.4 R40, [R205+0x6000] ;  /* 0x00600000cd28783b */ /* 0x000fe20000000200 */
[C---:B--2---:R-:W-:Y:S06]  /*a100*/  HMMA.16816.F32 R8, R188.reuse, R28, R8 ;  /* 0x0000001cbc08723c */ /* 0x044fec0000001808 */
[C---:B------:R-:W-:Y:S01]  /*a110*/  HMMA.16816.F32 R4, R188.reuse, R30, R4 ;  /* 0x0000001ebc04723c */ /* 0x040fe20000001804 */
[----:B------:R-:W2:Y:S05]  /*a120*/  LDSM.16.M88.4 R28, [R205+0x7800] ;  /* 0x00780000cd1c783b */ /* 0x000eaa0000000200 */
[C---:B------:R-:W-:Y:S06]  /*a130*/  HMMA.16816.F32 R24, R188.reuse, R36, R24 ;  /* 0x00000024bc18723c */ /* 0x040fec0000001818 */
[----:B------:R-:W-:Y:S01]  /*a140*/  HMMA.16816.F32 R20, R188, R38, R20 ;  /* 0x00000026bc14723c */ /* 0x000fe20000001814 */
[----:B------:R-:W5:Y:S01]  /*a150*/  LDSM.16.M88.4 R36, [R205+0x6800] ;  /* 0x00680000cd24783b */ /* 0x000f620000000200 */
[----:B------:R-:W-:-:S04]  /*a160*/  DEPBAR.LE SB0, 0x0 ;  /* 0x000080000000791a */ /* 0x000fc80000000000 */
[C---:B------:R-:W-:Y:S06]  /*a170*/  HMMA.16816.F32 R140, R188.reuse, R172, R140 ;  /* 0x000000acbc8c723c */ /* 0x040fec000000188c */
[----:B------:R-:W-:Y:S01]  /*a180*/  HMMA.16816.F32 R136, R188, R174, R136 ;  /* 0x000000aebc88723c */ /* 0x000fe20000001888 */
[C---:B------:R-:W-:Y:S02]  /*a190*/  VIADD R173, R232.reuse, 0x9 ;  /* 0x00000009e8ad7836 */ /* 0x040fe40000000000 */
[----:B------:R-:W-:-:S03]  /*a1a0*/  VIADD R172, R232, 0x10 ;  /* 0x00000010e8ac7836 */ /* 0x000fc60000000000 */
[----:B------:R-:W-:Y:S01]  /*a1b0*/  HMMA.16816.F32 R132, R188, R168, R132 ;  /* 0x000000a8bc84723c */ /* 0x000fe20000001884 */
[----:B------:R-:W-:-:S05]  /*a1c0*/  VIADD R175, R232, 0x8 ;  /* 0x00000008e8af7836 */ /* 0x000fca0000000000 */
[----:B------:R-:W-:Y:S01]  /*a1d0*/  HMMA.16816.F32 R164, R188, R184, R164 ;  /* 0x000000b8bca4723c */ /* 0x000fe200000018a4 */
[----:B------:R-:W-:-:S05]  /*a1e0*/  ISETP.GE.AND P5, PT, R175, R230, PT ;  /* 0x000000e6af00720c */ /* 0x000fca0003fa6270 */
[C---:B------:R-:W-:Y:S06]  /*a1f0*/  HMMA.16816.F32 R160, R188.reuse, R186, R160 ;  /* 0x000000babca0723c */ /* 0x040fec00000018a0 */
[----:B------:R-:W-:Y:S06]  /*a200*/  HMMA.16816.F32 R64, R188, R170, R64 ;  /* 0x000000aabc40723c */ /* 0x000fec0000001840 */
[----:B------:R-:W-:Y:S06]  /*a210*/  HMMA.16816.F32 R24, R60, R56, R24 ;  /* 0x000000383c18723c */ /* 0x000fec0000001818 */
[----:B------:R-:W-:Y:S01]  /*a220*/  HMMA.16816.F32 R156, R188, R180, R156 ;  /* 0x000000b4bc9c723c */ /* 0x000fe2000000189c */
[----:B------:R-:W-:-:S02]  /*a230*/  VIADD R57, R232, 0x38 ;  /* 0x00000038e8397836 */ /* 0x000fc40000000000 */
[----:B------:R-:W-:-:S03]  /*a240*/  VIADD R56, R232, 0x39 ;  /* 0x00000039e8387836 */ /* 0x000fc60000000000 */
[C---:B------:R-:W-:Y:S06]  /*a250*/  HMMA.16816.F32 R152, R188.reuse, R182, R152 ;  /* 0x000000b6bc98723c */ /* 0x040fec0000001898 */
[C---:B------:R-:W-:Y:S06]  /*a260*/  HMMA.16816.F32 R148, R188.reuse, R176, R148 ;  /* 0x000000b0bc94723c */ /* 0x040fec0000001894 */
[----:B------:R-:W-:Y:S06]  /*a270*/  HMMA.16816.F32 R144, R188, R178, R144 ;  /* 0x000000b2bc90723c */ /* 0x000fec0000001890 */
[----:B------:R-:W-:Y:S01]  /*a280*/  HMMA.16816.F32 R20, R60, R58, R20 ;  /* 0x0000003a3c14723c */ /* 0x000fe20000001814 */
[----:B------:R-:W-:-:S02]  /*a290*/  IMAD.MOV.U32 R188, RZ, RZ, R238 ;  /* 0x000000ffffbc7224 */ /* 0x000fc400078e00ee */
[----:B------:R-:W-:-:S03]  /*a2a0*/  IMAD.MOV.U32 R189, RZ, RZ, R239 ;  /* 0x000000ffffbd7224 */ /* 0x000fc600078e00ef */
[----:B-1----:R-:W-:Y:S01]  /*a2b0*/  HMMA.16816.F32 R16, R60, R52, R16 ;  /* 0x000000343c10723c */ /* 0x002fe20000001810 */
[C---:B------:R-:W-:Y:S02]  /*a2c0*/  VIADD R59, R232.reuse, 0x30 ;  /* 0x00000030e83b7836 */ /* 0x040fe40000000000 */
[----:B------:R-:W-:-:S03]  /*a2d0*/  VIADD R58, R232, 0x31 ;  /* 0x00000031e83a7836 */ /* 0x000fc60000000000 */
[----:B------:R-:W-:Y:S01]  /*a2e0*/  HMMA.16816.F32 R12, R60, R54, R12 ;  /* 0x000000363c0c723c */ /* 0x000fe2000000180c */
[----:B------:R-:W-:-:S05]  /*a2f0*/  VIADD R52, R232, 0x18 ;  /* 0x00000018e8347836 */ /* 0x000fca0000000000 */
[----:B----4-:R-:W-:Y:S01]  /*a300*/  HMMA.16816.F32 R8, R60, R48, R8 ;  /* 0x000000303c08723c */ /* 0x010fe20000001808 */
[C---:B------:R-:W-:Y:S02]  /*a310*/  VIADD R55, R232.reuse, 0x20 ;  /* 0x00000020e8377836 */ /* 0x040fe40000000000 */
[----:B------:R-:W-:-:S03]  /*a320*/  VIADD R54, R232, 0x40 ;  /* 0x00000040e8367836 */ /* 0x000fc60000000000 */
[----:B---3--:R-:W-:Y:S01]  /*a330*/  HMMA.16816.F32 R140, R60, R32, R140 ;  /* 0x000000203c8c723c */ /* 0x008fe2000000188c */
[C---:B------:R-:W-:Y:S02]  /*a340*/  VIADD R49, R232.reuse, 0x49 ;  /* 0x00000049e8317836 */ /* 0x040fe40000000000 */
[----:B------:R-:W-:-:S03]  /*a350*/  VIADD R48, R232, 0x50 ;  /* 0x00000050e8307836 */ /* 0x000fc60000000000 */
[C---:B------:R-:W-:Y:S06]  /*a360*/  HMMA.16816.F32 R136, R60.reuse, R34, R136 ;  /* 0x000000223c88723c */ /* 0x040fec0000001888 */
[C---:B--2---:R-:W-:Y:S06]  /*a370*/  HMMA.16816.F32 R32, R60.reuse, R28, R132 ;  /* 0x0000001c3c20723c */ /* 0x044fec0000001884 */
[----:B------:R-:W-:Y:S01]  /*a380*/  HMMA.16816.F32 R4, R60, R50, R4 ;  /* 0x000000323c04723c */ /* 0x000fe20000001804 */
[----:B------:R-:W-:-:S02]  /*a390*/  VIADD R132, R232, 0x1 ;  /* 0x00000001e8847836 */ /* 0x000fc40000000000 */
[C---:B------:R-:W-:Y:S02]  /*a3a0*/  VIADD R135, R232.reuse, 0x11 ;  /* 0x00000011e8877836 */ /* 0x040fe40000000000 */
[----:B------:R-:W-:Y:S01]  /*a3b0*/  VIADD R28, R232, 0x79 ;  /* 0x00000079e81c7836 */ /* 0x000fe20000000000 */
[C---:B------:R-:W-:Y:S01]  /*a3c0*/  HMMA.16816.F32 R164, R60.reuse, R44, R164 ;  /* 0x0000002c3ca4723c */ /* 0x040fe200000018a4 */
[-C--:B------:R-:W-:Y:S01]  /*a3d0*/  ISETP.GE.AND P6, PT, R132, R230.reuse, PT ;  /* 0x000000e68400720c */ /* 0x080fe20003fc6270 */
[C---:B------:R-:W-:Y:S02]  /*a3e0*/  VIADD R51, R232.reuse, 0x41 ;  /* 0x00000041e8337836 */ /* 0x040fe40000000000 */
[----:B------:R-:W-:Y:S01]  /*a3f0*/  VIADD R50, R232, 0x48 ;  /* 0x00000048e8327836 */ /* 0x000fe20000000000 */
[----:B------:R-:W-:Y:S01]  /*a400*/  FSEL R29, R25, -INF , !P6 ;  /* 0xff800000191d7808 */ /* 0x000fe20007000000 */
[C---:B------:R-:W-:Y:S01]  /*a410*/  HMMA.16816.F32 R160, R60.reuse, R46, R160 ;  /* 0x0000002e3ca0723c */ /* 0x040fe200000018a0 */
[-C--:B------:R-:W-:Y:S01]  /*a420*/  ISETP.GE.AND P6, PT, R172, R230.reuse, PT ;  /* 0x000000e6ac00720c */ /* 0x080fe20003fc6270 */
[----:B------:R-:W-:Y:S01]  /*a430*/  VIADD R44, R232, 0x58 ;  /* 0x00000058e82c7836 */ /* 0x000fe20000000000 */
[----:B------:R-:W-:Y:S01]  /*a440*/  FSEL R25, R20, -INF , !P5 ;  /* 0xff80000014197808 */ /* 0x000fe20006800000 */
[----:B------:R-:W-:Y:S01]  /*a450*/  BAR.SYNC.DEFER_BLOCKING 0x0 ;  /* 0x0000000000007b1d */ /* 0x000fe20000010000 */
[----:B------:R-:W-:Y:S01]  /*a460*/  ISETP.GE.AND P5, PT, R135, R230, PT ;  /* 0x000000e68700720c */ /* 0x000fe20003fa6270 */
[----:B------:R-:W-:Y:S01]  /*a470*/  HMMA.16816.F32 R64, R60, R30, R64 ;  /* 0x0000001e3c40723c */ /* 0x000fe20000001840 */
[----:B------:R-:W-:-:S02]  /*a480*/  VIADD R46, R232, 0x51 ;  /* 0x00000051e82e7836 */ /* 0x000fc40000000000 */
[----:B------:R-:W-:Y:S02]  /*a490*/  FSEL R47, R17, -INF , !P5 ;  /* 0xff800000112f7808 */ /* 0x000fe40006800000 */
[-C--:B------:R-:W-:Y:S01]  /*a4a0*/  ISETP.GE.AND P5, PT, R55, R230.reuse, PT ;  /* 0x000000e63700720c */ /* 0x080fe20003fa6270 */
[C---:B------:R-:W-:Y:S01]  /*a4b0*/  HMMA.16816.F32 R156, R60.reuse, R40, R156 ;  /* 0x000000283c9c723c */ /* 0x040fe2000000189c */
[----:B------:R-:W-:Y:S01]  /*a4c0*/  FSEL R31, R24, -INF , !P4 ;  /* 0xff800000181f7808 */ /* 0x000fe20006000000 */
[----:B------:R-:W-:Y:S01]  /*a4d0*/  VIADD R30, R232, 0x78 ;  /* 0x00000078e81e7836 */ /* 0x000fe20000000000 */
[-C--:B------:R-:W-:Y:S02]  /*a4e0*/  ISETP.GE.AND P4, PT, R173, R230.reuse, PT ;  /* 0x000000e6ad00720c */ /* 0x080fe40003f86270 */
[----:B------:R-:W-:Y:S01]  /*a4f0*/  FSEL R180, R8, -INF , !P5 ;  /* 0xff80000008b47808 */ /* 0x000fe20006800000 */
[----:B------:R-:W-:Y:S01]  /*a500*/  HMMA.16816.F32 R152, R60, R42, R152 ;  /* 0x0000002a3c98723c */ /* 0x000fe20000001898 */
[----:B------:R-:W-:Y:S01]  /*a510*/  FSEL R21, R21, -INF , !P4 ;  /* 0xff80000015157808 */ /* 0x000fe20006000000 */
[----:B------:R-:W-:Y:S01]  /*a520*/  VIADD R41, R232, 0x61 ;  /* 0x00000061e8297836 */ /* 0x000fe20000000000 */
[----:B------:R-:W-:Y:S01]  /*a530*/  ISETP.GE.AND P4, PT, R52, R230, PT ;  /* 0x000000e63400720c */ /* 0x000fe20003f86270 */
[----:B------:R-:W-:-:S02]  /*a540*/  VIADD R40, R232, 0x68 ;  /* 0x00000068e8287836 */ /* 0x000fc40000000000 */
[C---:B-----5:R-:W-:Y:S01]  /*a550*/  HMMA.16816.F32 R148, R60.reuse, R36, R148 ;  /* 0x000000243c94723c */ /* 0x060fe20000001894 */
[----:B------:R-:W-:Y:S01]  /*a560*/  FSEL R45, R12, -INF , !P4 ;  /* 0xff8000000c2d7808 */ /* 0x000fe20006000000 */
[C---:B------:R-:W-:Y:S02]  /*a570*/  VIADD R43, R232.reuse, 0x59 ;  /* 0x00000059e82b7836 */ /* 0x040fe40000000000 */
[----:B------:R-:W-:Y:S02]  /*a580*/  VIADD R42, R232, 0x60 ;  /* 0x00000060e82a7836 */ /* 0x000fe40000000000 */
[----:B------:R-:W-:Y:S01]  /*a590*/  HMMA.16816.F32 R144, R60, R38, R144 ;  /* 0x000000263c90723c */ /* 0x000fe20000001890 */
[----:B------:R-:W-:Y:S01]  /*a5a0*/  FSEL R37, R16, -INF , !P6 ;  /* 0xff80000010257808 */ /* 0x000fe20007000000 */
[----:B------:R-:W-:-:S05]  /*a5b0*/  VIADD R36, R232, 0x71 ;  /* 0x00000071e8247836 */ /* 0x000fca0000000000 */
[C---:B------:R-:W-:Y:S02]  /*a5c0*/  VIADD R63, R232.reuse, 0x19 ;  /* 0x00000019e83f7836 */ /* 0x040fe40000000000 */
[C---:B------:R-:W-:Y:S02]  /*a5d0*/  VIADD R61, R232.reuse, 0x21 ;  /* 0x00000021e83d7836 */ /* 0x040fe40000000000 */
[C---:B------:R-:W-:Y:S01]  /*a5e0*/  VIADD R62, R232.reuse, 0x28 ;  /* 0x00000028e83e7836 */ /* 0x040fe20000000000 */
[-C--:B------:R-:W-:Y:S01]  /*a5f0*/  ISETP.GE.AND P6, PT, R63, R230.reuse, PT ;  /* 0x000000e63f00720c */ /* 0x080fe20003fc6270 */
[C---:B------:R-:W-:Y:S01]  /*a600*/  VIADD R60, R232.reuse, 0x29 ;  /* 0x00000029e83c7836 */ /* 0x040fe20000000000 */
[-C--:B------:R-:W-:Y:S01]  /*a610*/  ISETP.GE.AND P4, PT, R61, R230.reuse, PT ;  /* 0x000000e63d00720c */ /* 0x080fe20003f86270 */
[C---:B------:R-:W-:Y:S01]  /*a620*/  VIADD R39, R232.reuse, 0x69 ;  /* 0x00000069e8277836 */ /* 0x040fe20000000000 */
[----:B------:R-:W-:Y:S01]  /*a630*/  FSEL R53, R13, -INF , !P6 ;  /* 0xff8000000d357808 */ /* 0x000fe20007000000 */
[----:B------:R-:W-:Y:S01]  /*a640*/  VIADD R38, R232, 0x70 ;  /* 0x00000070e8267836 */ /* 0x000fe20000000000 */
[----:B------:R-:W-:-:S02]  /*a650*/  ISETP.GE.AND P6, PT, R62, R230, PT ;  /* 0x000000e63e00720c */ /* 0x000fc40003fc6270 */
[-C--:B------:R-:W-:Y:S02]  /*a660*/  ISETP.GE.AND P5, PT, R60, R230.reuse, PT ;  /* 0x000000e63c00720c */ /* 0x080fe40003fa6270 */
[----:B------:R-:W-:Y:S02]  /*a670*/  FSEL R176, R9, -INF , !P4 ;  /* 0xff80000009b07808 */ /* 0x000fe40006000000 */
[-C--:B------:R-:W-:Y:S02]  /*a680*/  ISETP.GE.AND P4, PT, R59, R230.reuse, PT ;  /* 0x000000e63b00720c */ /* 0x080fe40003f86270 */
[----:B------:R-:W-:Y:S02]  /*a690*/  FSEL R174, R4, -INF , !P6 ;  /* 0xff80000004ae7808 */ /* 0x000fe40007000000 */
[----:B------:R-:W-:Y:S02]  /*a6a0*/  ISETP.GE.AND P6, PT, R58, R230, PT ;  /* 0x000000e63a00720c */ /* 0x000fe40003fc6270 */
[----:B------:R-:W-:-:S02]  /*a6b0*/  FSEL R170, R5, -INF , !P5 ;  /* 0xff80000005aa7808 */ /* 0x000fc40006800000 */
        /* <DEDUP_REMOVED lines=56> */
[----:B------:R-:W-:Y:S02]  /*aa40*/  ISETP.GE.AND P4, PT, R62, R199, PT ;  /* 0x000000c73e00720c */ /* 0x000fe40003f86270 */
[----:B------:R-:W-:Y:S02]  /*aa50*/  FSEL R182, R10, -INF , !P6 ;  /* 0xff8000000ab67808 */ /* 0x000fe40007000000 */
[----:B------:R-:W-:Y:S02]  /*aa60*/  FSEL R178, R11, -INF , !P5 ;  /* 0xff8000000bb27808 */ /* 0x000fe40006800000 */
[----:B------:R-:W-:-:S02]  /*aa70*/  FSEL R172, R6, -INF , !P4 ;  /* 0xff80000006ac7808 */ /* 0x000fc40006000000 */
[-C--:B------:R-:W-:Y:S02]  /*aa80*/  ISETP.GE.AND P6, PT, R60, R199.reuse, PT ;  /* 0x000000c73c00720c */ /* 0x080fe40003fc6270 */
[-C--:B------:R-:W-:Y:S02]  /*aa90*/  ISETP.GE.AND P5, PT, R59, R199.reuse, PT ;  /* 0x000000c73b00720c */ /* 0x080fe40003fa6270 */
        /* <DEDUP_REMOVED lines=39> */
[----:B------:R-:W-:Y:S01]  /*ad10*/  FSEL R136, R67, -INF , !P4 ;  /* 0xff80000043887808 */ /* 0x000fe20006000000 */
[----:B------:R-:W-:Y:S06]  /*ad20*/  @!P3 BRA `(.L_x_773) ;  /* 0x0000000c004cb947 */ /* 0x000fec0003800000 */
[----:B------:R-:W-:Y:S05]  /*ad30*/  @!P0 BRA `(.L_x_774) ;  /* 0x0000000000f08947 */ /* 0x000fea0003800000 */
[----:B------:R-:W1:Y:S01]  /*ad40*/  LDC R6, c[0x0][0x380] ;  /* 0x0000e000ff067b82 */ /* 0x000e620000000800 */
[----:B------:R-:W-:-:S04]  /*ad50*/  SHF.L.U32 R7, R219, 0x7, RZ ;  /* 0x00000007db077819 */ /* 0x000fc800000006ff */
[----:B------:R-:W-:Y:S01]  /*ad60*/  IABS R11, R7 ;  /* 0x00000007000b7213 */ /* 0x000fe20000000000 */
[C---:B------:R-:W-:Y:S01]  /*ad70*/  VIADD R15, R7.reuse, 0xffffff80 ;  /* 0xffffff80070f7836 */ /* 0x040fe20000000000 */
[-C--:B-1----:R-:W-:Y:S02]  /*ad80*/  IABS R5, R6.reuse ;  /* 0x0000000600057213 */ /* 0x082fe40000000000 */
[----:B------:R-:W-:Y:S02]  /*ad90*/  LOP3.LUT R7, R7, R6, RZ, 0x3c, !PT ;  /* 0x0000000607077212 */ /* 0x000fe400078e3cff */
[----:B------:R-:W1:Y:S08]  /*ada0*/  I2F.RP R8, R5 ;  /* 0x0000000500087306 */ /* 0x000e700000209400 */
[----:B-1----:R-:W1:Y:S02]  /*adb0*/  MUFU.RCP R16, R8 ;  /* 0x0000000800107308 */ /* 0x002e640000001000 */
[----:B-1----:R-:W-:Y:S01]  /*adc0*/  VIADD R16, R16, 0xffffffe ;  /* 0x0ffffffe10107836 */ /* 0x002fe20000000000 */
[----:B------:R-:W-:-:S02]  /*add0*/  IABS R8, R15 ;  /* 0x0000000f00087213 */ /* 0x000fc40000000000 */
[----:B------:R-:W-:-:S03]  /*ade0*/  LOP3.LUT R15, R15, R6, RZ, 0x3c, !PT ;  /* 0x000000060f0f7212 */ /* 0x000fc600078e3cff */
[----:B------:R-:W1:Y:S02]  /*adf0*/  F2I.FTZ.U32.TRUNC.NTZ R17, R16 ;  /* 0x0000001000117305 */ /* 0x000e64000021f000 */
[----:B-1----:R-:W-:Y:S01]  /*ae00*/  IMAD.MOV R4, RZ, RZ, -R17 ;  /* 0x000000ffff047224 */ /* 0x002fe200078e0a11 */
[----:B------:R-:W-:-:S03]  /*ae10*/  MOV R16, RZ ;  /* 0x000000ff00107202 */ /* 0x000fc60000000f00 */
[----:B------:R-:W-:-:S04]  /*ae20*/  IMAD R4, R4, R5, RZ ;  /* 0x0000000504047224 */ /* 0x000fc800078e02ff */
[----:B------:R-:W-:-:S06]  /*ae30*/  IMAD.HI.U32 R4, R17, R4, R16 ;  /* 0x0000000411047227 */ /* 0x000fcc00078e0010 */
[----:B------:R-:W-:-:S04]  /*ae40*/  IMAD.HI.U32 R12, R4, R11, RZ ;  /* 0x0000000b040c7227 */ /* 0x000fc800078e00ff */
[----:B------:R-:W-:Y:S02]  /*ae50*/  IMAD.MOV R10, RZ, RZ, -R12 ;  /* 0x000000ffff0a7224 */ /* 0x000fe400078e0a0c */
[----:B------:R-:W-:-:S04]  /*ae60*/  IMAD.HI.U32 R4, R4, R8, RZ ;  /* 0x0000000804047227 */ /* 0x000fc800078e00ff */
[----:B------:R-:W-:Y:S01]  /*ae70*/  IMAD R14, R5, R10, R11 ;  /* 0x0000000a050e7224 */ /* 0x000fe200078e020b */
[----:B------:R-:W-:-:S04]  /*ae80*/  IADD3 R10, -R4, RZ, RZ ;  /* 0x000000ff040a7210 */ /* 0x000fc80007ffe1ff */
[C---:B------:R-:W-:Y:S01]  /*ae90*/  ISETP.GT.U32.AND P5, PT, R5.reuse, R14, PT ;  /* 0x0000000e0500720c */ /* 0x040fe20003fa4070 */
[----:B------:R-:W-:-:S05]  /*aea0*/  IMAD R8, R5, R10, R8 ;  /* 0x0000000a05087224 */ /* 0x000fca00078e0208 */
[----:B------:R-:W-:-:S07]  /*aeb0*/  ISETP.GT.U32.AND P4, PT, R5, R8, PT ;  /* 0x000000080500720c */ /* 0x000fce0003f84070 */
[----:B------:R-:W-:Y:S02]  /*aec0*/  @!P5 IMAD.IADD R14, R14, 0x1, -R5 ;  /* 0x000000010e0ed824 */ /* 0x000fe400078e0a05 */
[----:B------:R-:W-:Y:S01]  /*aed0*/  @!P5 VIADD R12, R12, 0x1 ;  /* 0x000000010c0cd836 */ /* 0x000fe20000000000 */
[----:B------:R-:W-:Y:S02]  /*aee0*/  ISETP.GE.AND P5, PT, R7, RZ, PT ;  /* 0x000000ff0700720c */ /* 0x000fe40003fa6270 */
[-C--:B------:R-:W-:Y:S01]  /*aef0*/  ISETP.GE.U32.AND P3, PT, R14, R5.reuse, PT ;  /* 0x000000050e00720c */ /* 0x080fe20003f66070 */
[----:B------:R-:W-:Y:S01]  /*af00*/  @!P4 VIADD R4, R4, 0x1 ;  /* 0x000000010404c836 */ /* 0x000fe20000000000 */
[-C--:B------:R-:W-:Y:S02]  /*af10*/  @!P4 IADD3 R8, R8, -R5.reuse, RZ ;  /* 0x800000050808c210 */ /* 0x080fe40007ffe0ff */
[----:B------:R-:W-:Y:S02]  /*af20*/  ISETP.NE.AND P4, PT, R6, RZ, PT ;  /* 0x000000ff0600720c */ /* 0x000fe40003f85270 */
[----:B------:R-:W-:-:S07]  /*af30*/  ISETP.GE.U32.AND P6, PT, R8, R5, PT ;  /* 0x000000050800720c */ /* 0x000fce0003fc6070 */
[----:B------:R-:W-:Y:S02]  /*af40*/  @P3 IADD3 R12, R12, 0x1, RZ ;  /* 0x000000010c0c3810 */ /* 0x000fe40007ffe0ff */
[----:B------:R-:W-:Y:S02]  /*af50*/  ISETP.GE.AND P3, PT, R15, RZ, PT ;  /* 0x000000ff0f00720c */ /* 0x000fe40003f66270 */
[----:B------:R-:W-:Y:S02]  /*af60*/  @!P5 IADD3 R12, -R12, RZ, RZ ;  /* 0x000000ff0c0cd210 */ /* 0x000fe40007ffe1ff */
[----:B------:R-:W-:-:S05]  /*af70*/  @P6 IADD3 R4, R4, 0x1, RZ ;  /* 0x0000000104046810 */ /* 0x000fca0007ffe0ff */
[----:B------:R-:W-:Y:S01]  /*af80*/  IMAD.MOV.U32 R5, RZ, RZ, R4 ;  /* 0x000000ffff057224 */ /* 0x000fe200078e0004 */
[----:B------:R-:W-:-:S03]  /*af90*/  LOP3.LUT R4, RZ, R6, RZ, 0x33, !PT ;  /* 0x00000006ff047212 */ /* 0x000fc600078e33ff */
[----:B------:R-:W-:Y:S01]  /*afa0*/  @!P3 IMAD.MOV R5, RZ, RZ, -R5 ;  /* 0x000000ffff05b224 */ /* 0x000fe200078e0a05 */
[----:B------:R-:W-:-:S04]  /*afb0*/  SEL R11, R4, R12, !P4 ;  /* 0x0000000c040b7207 */ /* 0x000fc80006000000 */
[----:B------:R-:W-:Y:S01]  /*afc0*/  SEL R4, R4, R5, !P4 ;  /* 0x0000000504047207 */ /* 0x000fe20006000000 */
[----:B------:R-:W-:-:S04]  /*afd0*/  IMAD.WIDE R32, R11, 0x4, R226 ;  /* 0x000000040b207825 */ /* 0x000fc800078e02e2 */
[----:B------:R-:W-:Y:S01]  /*afe0*/  IMAD.WIDE R18, R4, 0x4, R226 ;  /* 0x0000000404127825 */ /* 0x000fe200078e02e2 */
[----:B------:R-:W2:Y:S04]  /*aff0*/  LDG.E R8, desc[UR12][R32.64] ;  /* 0x0000000c20087981 */ /* 0x000ea8000c1e1900 */
[----:B------:R-:W2:Y:S01]  /*b000*/  LDG.E R7, desc[UR12][R18.64] ;  /* 0x0000000c12077981 */ /* 0x000ea2000c1e1900 */
[----:B------:R-:W-:Y:S02]  /*b010*/  IADD3 R11, R11, -R4, RZ ;  /* 0x800000040b0b7210 */ /* 0x000fe40007ffe0ff */
[----:B------:R-:W1:Y:S03]  /*b020*/  LDC.64 R4, c[0x0][0x230] ;  /* 0x00008c00ff047b82 */ /* 0x000e660000000a00 */
[----:B------:R-:W-:-:S04]  /*b030*/  IMAD R6, R11, R6, -0x80 ;  /* 0xffffff800b067424 */ /* 0x000fc800078e0206 */
[----:B------:R-:W-:Y:S01]  /*b040*/  IMAD.WIDE.U32 R16, R6, R192, RZ ;  /* 0x000000c006107225 */ /* 0x000fe200078e00ff */
[----:B------:R-:W-:-:S05]  /*b050*/  SHF.R.S32.HI R11, RZ, 0x1f, R6 ;  /* 0x0000001fff0b7819 */ /* 0x000fca0000011406 */
[----:B------:R-:W-:-:S04]  /*b060*/  IMAD R11, R11, R192, RZ ;  /* 0x000000c00b0b7224 */ /* 0x000fc800078e02ff */
[----:B------:R-:W-:-:S05]  /*b070*/  IMAD R11, R6, R193, R11 ;  /* 0x000000c1060b7224 */ /* 0x000fca00078e020b */
[----:B------:R-:W-:Y:S01]  /*b080*/  IADD3 R17, R17, R11, RZ ;  /* 0x0000000b11117210 */ /* 0x000fe20007ffe0ff */
[----:B--2---:R-:W-:-:S04]  /*b090*/  IMAD.IADD R7, R7, 0x1, -R8 ;  /* 0x0000000107077824 */ /* 0x004fc800078e0a08 */
[----:B-1----:R-:W-:Y:S01]  /*b0a0*/  IMAD.WIDE.U32 R10, R7, R4, R16 ;  /* 0x00000004070a7225 */ /* 0x002fe200078e0010 */
[----:B------:R-:W-:-:S05]  /*b0b0*/  SHF.R.S32.HI R15, RZ, 0x1f, R7 ;  /* 0x0000001fff0f7819 */ /* 0x000fca0000011407 */
[----:B------:R-:W-:-:S04]  /*b0c0*/  IMAD R6, R15, R4, RZ ;  /* 0x000000040f067224 */ /* 0x000fc800078e02ff */
[----:B------:R-:W-:-:S04]  /*b0d0*/  IMAD R5, R7, R5, R6 ;  /* 0x0000000507057224 */ /* 0x000fc800078e0206 */
[----:B------:R-:W-:Y:S01]  /*b0e0*/  IMAD.IADD R8, R11, 0x1, R5 ;  /* 0x000000010b087824 */ /* 0x000fe200078e0205 */
[----:B------:R-:W-:Y:S06]  /*b0f0*/  BRA `(.L_x_775) ;  /* 0x0000000000087947 */ /* 0x000fec0003800000 */
.L_x_774:
[----:B------:R-:W-:-:S04]  /*b100*/  LEA R10, -R192, RZ, 0x7 ;  /* 0x000000ffc00a7211 */ /* 0x000fc800078e39ff */
[----:B------:R-:W-:-:S07]  /*b110*/  SHF.R.S32.HI R8, RZ, 0x1f, R10 ;  /* 0x0000001fff087819 */ /* 0x000fce000001140a */
.L_x_775:
[CC--:B------:R-:W-:Y:S01]  /*b120*/  @!P1 IADD3 R5, P3, R198.reuse, R10.reuse, RZ ;  /* 0x0000000ac6059210 */ /* 0x0c0fe20007f7e0ff */
[----:B------:R1:W-:Y:S01]  /*b130*/  @P2 STS.128 [R220+0x4000], RZ ;  /* 0x004000ffdc002388 */ /* 0x0003e20000000c00 */
[-C--:B------:R-:W-:Y:S01]  /*b140*/  @!P1 IADD3 R11, P5, P4, R198, R10.reuse, R215 ;  /* 0x0000000ac60b9210 */ /* 0x080fe20007cbe0d7 */
[----:B------:R-:W-:Y:S01]  /*b150*/  BSSY B0, `(.L_x_776) ;  /* 0x000008d000007945 */ /* 0x000fe20003800000 */
[----:B------:R-:W-:Y:S01]  /*b160*/  @!P2 IADD3 R7, P6, R215, R10, RZ ;  /* 0x0000000ad707a210 */ /* 0x000fe20007fde0ff */
[----:B------:R-:W-:Y:S01]  /*b170*/  @!P1 IMAD.X R4, R197, 0x1, R8, P3 ;  /* 0x00000001c5049824 */ /* 0x000fe200018e0608 */
[----:B------:R-:W-:Y:S02]  /*b180*/  @!P1 LEA R42, P3, R5, UR8, 0x1 ;  /* 0x00000008052a9c11 */ /* 0x000fe4000f8608ff */
[----:B------:R-:W-:Y:S02]  /*b190*/  @!P1 IADD3.X R6, R197, R8, R214, P5, P4 ;  /* 0x00000008c5069210 */ /* 0x000fe40002fe84d6 */
[----:B------:R-:W-:Y:S01]  /*b1a0*/  @!P1 LEA.HI.X R43, R5, UR9, R4, 0x1, P3 ;  /* 0x00000009052b9c11 */ /* 0x000fe200098f0c04 */
[----:B------:R-:W-:Y:S01]  /*b1b0*/  @!P2 IMAD.X R4, R214, 0x1, R8, P6 ;  /* 0x00000001d604a824 */ /* 0x000fe200030e0608 */
[----:B------:R-:W-:-:S02]  /*b1c0*/  @!P2 LEA R14, P3, R10, R234, 0x1 ;  /* 0x000000ea0a0ea211 */ /* 0x000fc400078608ff */
[----:B------:R-:W-:Y:S02]  /*b1d0*/  @!P1 LEA R38, P5, R11, UR8, 0x1 ;  /* 0x000000080b269c11 */ /* 0x000fe4000f8a08ff */
[----:B------:R-:W-:Y:S02]  /*b1e0*/  @!P2 LEA.HI.X R15, R10, R235, R8, 0x1, P3 ;  /* 0x000000eb0a0fa211 */ /* 0x000fe400018f0c08 */
[----:B------:R-:W-:Y:S02]  /*b1f0*/  IADD3 R5, P4, P3, R215, R10, R215 ;  /* 0x0000000ad7057210 */ /* 0x000fe40007b9e0d7 */
[----:B------:R-:W-:Y:S01]  /*b200*/  @!P1 LEA.HI.X R39, R11, UR9, R6, 0x1, P5 ;  /* 0x000000090b279c11 */ /* 0x000fe2000a8f0c06 */
[----:B------:R-:W-:Y:S01]  /*b210*/  @!PT LDS RZ, [RZ] ;  /* 0x00000000fffff984 */ /* 0x000fe20000000800 */
[----:B------:R-:W-:Y:S01]  /*b220*/  @!PT LDS RZ, [RZ] ;  /* 0x00000000fffff984 */ /* 0x000fe20000000800 */
[----:B------:R-:W-:Y:S01]  /*b230*/  @!PT LDS RZ, [RZ] ;  /* 0x00000000fffff984 */ /* 0x000fe20000000800 */
[----:B------:R2:W-:Y:S01]  /*b240*/  @!P2 LDGSTS.E.BYPASS.LTC128B.128 [R220+0x4000], desc[UR12][R14.64] ;  /* 0x040000000edcafae */ /* 0x0005e2000b901d4c */
[----:B------:R-:W-:Y:S02]  /*b250*/  @!P2 LEA R40, P6, R7, R234, 0x1 ;  /* 0x000000ea0728a211 */ /* 0x000fe400078c08ff */
[----:B------:R-:W-:Y:S01]  /*b260*/  IADD3.X R6, R214, R8, R214, P4, P3 ;  /* 0x00000008d6067210 */ /* 0x000fe200027e64d6 */
[----:B------:R1:W-:Y:S01]  /*b270*/  @P1 STS.128 [R220+0x8000], RZ ;  /* 0x008000ffdc001388 */ /* 0x0003e20000000c00 */
[----:B------:R-:W-:-:S02]  /*b280*/  @!P1 IADD3 R11, P3, R198, R5, RZ ;  /* 0x00000005c60b9210 */ /* 0x000fc40007f7e0ff */
[----:B------:R-:W-:Y:S01]  /*b290*/  @!P2 LEA.HI.X R41, R7, R235, R4, 0x1, P6 ;  /* 0x000000eb0729a211 */ /* 0x000fe200030f0c04 */
[----:B------:R-:W-:Y:S01]  /*b2a0*/  @!PT LDS RZ, [RZ] ;  /* 0x00000000fffff984 */ /* 0x000fe20000000800 */
[----:B------:R-:W-:Y:S01]  /*b2b0*/  @!PT LDS RZ, [RZ] ;  /* 0x00000000fffff984 */ /* 0x000fe20000000800 */
[----:B------:R-:W-:Y:S01]  /*b2c0*/  @!PT LDS RZ, [RZ] ;  /* 0x00000000fffff984 */ /* 0x000fe20000000800 */
[----:B------:R-:W-:Y:S01]  /*b2d0*/  @!P1 LDGSTS.E.BYPASS.LTC128B.128 [R220+0x8000], desc[UR12][R42.64+0x80] ;  /* 0x080000802adc9fae */ /* 0x000fe2000b901d4c */
[----:B------:R-:W-:Y:S01]  /*b2e0*/  @!P2 LEA R34, P5, R5, R234, 0x1 ;  /* 0x000000ea0522a211 */ /* 0x000fe200078a08ff */
[--C-:B------:R-:W-:Y:S01]  /*b2f0*/  @!P1 IMAD.X R4, R197, 0x1, R6.reuse, P3 ;  /* 0x00000001c5049824 */ /* 0x100fe200018e0606 */
[----:B------:R-:W-:Y:S01]  /*b300*/  IADD3 R7, P4, R215, R5, RZ ;  /* 0x00000005d7077210 */ /* 0x000fe20007f9e0ff */
[----:B------:R1:W-:Y:S01]  /*b310*/  @P2 STS.128 [R220+0x4800], RZ ;  /* 0x004800ffdc002388 */ /* 0x0003e20000000c00 */
[----:B------:R-:W-:Y:S02]  /*b320*/  @!P1 LEA R32, P3, R11, UR8, 0x1 ;  /* 0x000000080b209c11 */ /* 0x000fe4000f8608ff */
[--C-:B------:R-:W-:Y:S01]  /*b330*/  @!P2 LEA.HI.X R35, R5, R235, R6.reuse, 0x1, P5 ;  /* 0x000000eb0523a211 */ /* 0x100fe200028f0c06 */
[----:B------:R-:W-:Y:S01]  /*b340*/  IMAD.X R6, R214, 0x1, R6, P4 ;  /* 0x00000001d6067824 */ /* 0x000fe200020e0606 */
[----:B------:R-:W-:Y:S01]  /*b350*/  IADD3 R5, P4, R215, R7, RZ ;  /* 0x00000007d7057210 */ /* 0x000fe20007f9e0ff */
[----:B------:R-:W-:Y:S01]  /*b360*/  @!PT LDS RZ, [RZ] ;  /* 0x00000000fffff984 */ /* 0x000fe20000000800 */
[----:B------:R-:W-:Y:S01]  /*b370*/  @!PT LDS RZ, [RZ] ;  /* 0x00000000fffff984 */ /* 0x000fe20000000800 */
[----:B------:R-:W-:Y:S01]  /*b380*/  @!PT LDS RZ, [RZ] ;  /* 0x00000000fffff984 */ /* 0x000fe20000000800 */
[----:B------:R-:W-:Y:S01]  /*b390*/  @!P2 LDGSTS.E.BYPASS.LTC128B.128 [R220+0x4800], desc[UR12][R40.64] ;  /* 0x0480000028dcafae */ /* 0x000fe2000b901d4c */
[----:B------:R-:W-:-:S02]  /*b3a0*/  @!P1 LEA.HI.X R33, R11, UR9, R4, 0x1, P3 ;  /* 0x000000090b219c11 */ /* 0x000fc400098f0c04 */
[----:B------:R-:W-:Y:S01]  /*b3b0*/  @!P1 IADD3 R12, P3, R198, R7, RZ ;  /* 0x00000007c60c9210 */ /* 0x000fe20007f7e0ff */
[--C-:B------:R-:W-:Y:S01]  /*b3c0*/  IMAD.X R4, R214, 0x1, R6.reuse, P4 ;  /* 0x00000001d6047824 */ /* 0x100fe200020e0606 */
[----:B------:R-:W-:Y:S01]  /*b3d0*/  @!P2 LEA R18, P5, R7, R234, 0x1 ;  /* 0x000000ea0712a211 */ /* 0x000fe200078a08ff */
[----:B------:R1:W-:Y:S02]  /*b3e0*/  @P1 STS.128 [R220+0x8800], RZ ;  /* 0x008800ffdc001388 */ /* 0x0003e40000000c00 */
[--C-:B------:R-:W-:Y:S01]  /*b3f0*/  @!P1 IMAD.X R11, R197, 0x1, R6.reuse, P3 ;  /* 0x00000001c50b9824 */ /* 0x100fe200018e0606 */
[----:B--2---:R-:W-:Y:S01]  /*b400*/  @!P1 IADD3 R14, P4, R198, R5, RZ ;  /* 0x00000005c60e9210 */ /* 0x004fe20007f9e0ff */
[----:B------:R-:W-:Y:S01]  /*b410*/  @!PT LDS RZ, [RZ] ;  /* 0x00000000fffff984 */ /* 0x000fe20000000800 */
[----:B------:R-:W-:Y:S01]  /*b420*/  @!PT LDS RZ, [RZ] ;  /* 0x00000000fffff984 */ /* 0x000fe20000000800 */
[----:B------:R-:W-:Y:S01]  /*b430*/  @!PT LDS RZ, [RZ] ;  /* 0x00000000fffff984 */ /* 0x000fe20000000800 */
[----:B------:R-:W-:Y:S01]  /*b440*/  @!P1 LDGSTS.E.BYPASS.LTC128B.128 [R220+0x8800], desc[UR12][R38.64+0x80] ;  /* 0x0880008026dc9fae */ /* 0x000fe2000b901d4c */
[C---:B------:R-:W-:Y:S02]  /*b450*/  @!P1 LEA R16, P3, R12.reuse, UR8, 0x1 ;  /* 0x000000080c109c11 */ /* 0x040fe4000f8608ff */
[----:B------:R-:W-:Y:S01]  /*b460*/  @!P2 LEA.HI.X R19, R7, R235, R6, 0x1, P5 ;  /* 0x000000eb0713a211 */ /* 0x000fe200028f0c06 */
[----:B------:R-:W-:Y:S01]  /*b470*/  @!P1 IMAD.X R7, R197, 0x1, R4, P4 ;  /* 0x00000001c5079824 */ /* 0x000fe200020e0604 */
[----:B------:R-:W-:Y:S01]  /*b480*/  @!P1 LEA.HI.X R17, R12, UR9, R11, 0x1, P3 ;  /* 0x000000090c119c11 */ /* 0x000fe200098f0c0b */
[----:B------:R1:W-:Y:S01]  /*b490*/  @P2 STS.128 [R220+0x5000], RZ ;  /* 0x005000ffdc002388 */ /* 0x0003e20000000c00 */
[----:B------:R-:W-:-:S02]  /*b4a0*/  @!P1 LEA R48, P4, R14, UR8, 0x1 ;  /* 0x000000080e309c11 */ /* 0x000fc4000f8808ff */
[----:B------:R-:W-:Y:S01]  /*b4b0*/  IADD3 R6, P3, R215, R5, RZ ;  /* 0x00000005d7067210 */ /* 0x000fe20007f7e0ff */
[----:B------:R-:W-:Y:S01]  /*b4c0*/  @!PT LDS RZ, [RZ] ;  /* 0x00000000fffff984 */ /* 0x000fe20000000800 */
[----:B------:R-:W-:Y:S01]  /*b4d0*/  @!PT LDS RZ, [RZ] ;  /* 0x00000000fffff984 */ /* 0x000fe20000000800 */
[----:B------:R-:W-:Y:S01]  /*b4e0*/  @!PT LDS RZ, [RZ] ;  /* 0x00000000fffff984 */ /* 0x000fe20000000800 */
[----:B------:R-:W-:Y:S01]  /*b4f0*/  @!P2 LDGSTS.E.BYPASS.LTC128B.128 [R220+0x5000], desc[UR12][R34.64] ;  /* 0x0500000022dcafae */ /* 0x000fe2000b901d4c */
[C---:B------:R-:W-:Y:S02]  /*b500*/  @!P2 LEA R50, P5, R5.reuse, R234, 0x1 ;  /* 0x000000ea0532a211 */ /* 0x040fe400078a08ff */
[----:B------:R-:W-:Y:S01]  /*b510*/  @!P1 LEA.HI.X R49, R14, UR9, R7, 0x1, P4 ;  /* 0x000000090e319c11 */ /* 0x000fe2000a0f0c07 */
[--C-:B------:R-:W-:Y:S01]  /*b520*/  IMAD.X R7, R214, 0x1, R4.reuse, P3 ;  /* 0x00000001d6077824 */ /* 0x100fe200018e0604 */
[----:B------:R-:W-:Y:S01]  /*b530*/  @!P2 LEA.HI.X R51, R5, R235, R4, 0x1, P5 ;  /* 0x000000eb0533a211 */ /* 0x000fe200028f0c04 */
[----:B------:R1:W-:Y:S01]  /*b540*/  @P1 STS.128 [R220+0x9000], RZ ;  /* 0x009000ffdc001388 */ /* 0x0003e20000000c00 */
[-C--:B------:R-:W-:Y:S02]  /*b550*/  IADD3 R5, P3, R215, R6.reuse, RZ ;  /* 0x00000006d7057210 */ /* 0x080fe40007f7e0ff */
[----:B------:R-:W-:Y:S01]  /*b560*/  @!P1 IADD3 R12, P4, R198, R6, RZ ;  /* 0x00000006c60c9210 */ /* 0x000fe20007f9e0ff */
[----:B------:R-:W-:Y:S01]  /*b570*/  @!PT LDS RZ, [RZ] ;  /* 0x00000000fffff984 */ /* 0x000fe20000000800 */
[----:B------:R-:W-:Y:S01]  /*b580*/  @!PT LDS RZ, [RZ] ;  /* 0x00000000fffff984 */ /* 0x000fe20000000800 */
[----:B------:R-:W-:Y:S01]  /*b590*/  @!PT LDS RZ, [RZ] ;  /* 0x00000000fffff984 */ /* 0x000fe20000000800 */
[----:B------:R-:W-:Y:S01]  /*b5a0*/  @!P1 LDGSTS.E.BYPASS.LTC128B.128 [R220+0x9000], desc[UR12][R32.64+0x80] ;  /* 0x0900008020dc9fae */ /* 0x000fe2000b901d4c */
[----:B------:R-:W-:Y:S01]  /*b5b0*/  @!P2 LEA R58, P5, R6, R234, 0x1 ;  /* 0x000000ea063aa211 */ /* 0x000fe200078a08ff */
[--C-:B------:R-:W-:Y:S01]  /*b5c0*/  IMAD.X R4, R214, 0x1, R7.reuse, P3 ;  /* 0x00000001d6047824 */ /* 0x100fe200018e0607 */
[----:B------:R-:W-:Y:S01]  /*b5d0*/  @!P1 IADD3 R14, P3, R198, R5, RZ ;  /* 0x00000005c60e9210 */ /* 0x000fe20007f7e0ff */
[C-C-:B------:R-:W-:Y:S01]  /*b5e0*/  @!P1 IMAD.X R11, R197.reuse, 0x1, R7.reuse, P4 ;  /* 0x00000001c50b9824 */ /* 0x140fe200020e0607 */
[----:B------:R-:W-:Y:S01]  /*b5f0*/  @!P2 LEA.HI.X R59, R6, R235, R7, 0x1, P5 ;  /* 0x000000eb063ba211 */ /* 0x000fe200028f0c07 */
[----:B------:R1:W-:Y:S01]  /*b600*/  @P2 STS.128 [R220+0x5800], RZ ;  /* 0x005800ffdc002388 */ /* 0x0003e20000000c00 */
[----:B------:R-:W-:Y:S01]  /*b610*/  @!P1 LEA R56, P4, R12, UR8, 0x1 ;  /* 0x000000080c389c11 */ /* 0x000fe2000f8808ff */
[----:B------:R-:W-:Y:S01]  /*b620*/  @!P1 IMAD.X R7, R197, 0x1, R4, P3 ;  /* 0x00000001c5079824 */ /* 0x000fe200018e0604 */
[----:B------:R-:W-:Y:S01]  /*b630*/  @!P1 LEA R6, P3, R14, UR8, 0x1 ;  /* 0x000000080e069c11 */ /* 0x000fe2000f8608ff */
[----:B------:R-:W-:Y:S01]  /*b640*/  @!PT LDS RZ, [RZ] ;  /* 0x00000000fffff984 */ /* 0x000fe20000000800 */
[----:B------:R-:W-:Y:S01]  /*b650*/  @!PT LDS RZ, [RZ] ;  /* 0x00000000fffff984 */ /* 0x000fe20000000800 */
[----:B------:R-:W-:Y:S01]  /*b660*/  @!PT LDS RZ, [RZ] ;  /* 0x00000000fffff984 */ /* 0x000fe20000000800 */
[----:B------:R2:W-:Y:S01]  /*b670*/  @!P2 LDGSTS.E.BYPASS.LTC128B.128 [R220+0x5800], desc[UR12][R18.64] ;  /* 0x0580000012dcafae */ /* 0x0005e2000b901d4c */
[----:B------:R-:W-:-:S02]  /*b680*/  @!P1 LEA.HI.X R57, R12, UR9, R11, 0x1, P4 ;  /* 0x000000090c399c11 */ /* 0x000fc4000a0f0c0b */
[----:B------:R-:W-:Y:S01]  /*b690*/  @!P1 LEA.HI.X R7, R14, UR9, R7, 0x1, P3 ;  /* 0x000000090e079c11 */ /* 0x000fe200098f0c07 */
[----:B------:R1:W-:Y:S01]  /*b6a0*/  @P1 STS.128 [R220+0x9800], RZ ;  /* 0x009800ffdc001388 */ /* 0x0003e20000000c00 */
[----:B------:R-:W-:Y:S02]  /*b6b0*/  @!P2 LEA R14, P4, R5, R234, 0x1 ;  /* 0x000000ea050ea211 */ /* 0x000fe400078808ff */
[----:B------:R-:W-:Y:S01]  /*b6c0*/  IADD3 R11, P3, R215, R5, RZ ;  /* 0x00000005d70b7210 */ /* 0x000fe20007f7e0ff */
[----:B------:R-:W-:Y:S01]  /*b6d0*/  @!PT LDS RZ, [RZ] ;  /* 0x00000000fffff984 */ /* 0x000fe20000000800 */
[----:B------:R-:W-:Y:S01]  /*b6e0*/  @!PT LDS RZ, [RZ] ;  /* 0x00000000fffff984 */ /* 0x000fe20000000800 */
[----:B------:R-:W-:Y:S01]  /*b6f0*/  @!PT LDS RZ, [RZ] ;  /* 0x00000000fffff984 */ /* 0x000fe20000000800 */
[----:B------:R1:W-:Y:S01]  /*b700*/  @!P1 LDGSTS.E.BYPASS.LTC128B.128 [R220+0x9800], desc[UR12][R16.64+0x80] ;  /* 0x0980008010dc9fae */ /* 0x0003e2000b901d4c */
[----:B------:R-:W-:-:S03]  /*b710*/  @!P2 LEA.HI.X R15, R5, R235, R4, 0x1, P4 ;  /* 0x000000eb050fa211 */ /* 0x000fc600020f0c04 */
[----:B------:R1:W-:Y:S01]  /*b720*/  @P2 STS.128 [R220+0x6000], RZ ;  /* 0x006000ffdc002388 */ /* 0x0003e20000000c00 */
[----:B------:R-:W-:-:S03]  /*b730*/  IMAD.X R4, R214, 0x1, R4, P3 ;  /* 0x00000001d6047824 */ /* 0x000fc600018e0604 */
        /* <DEDUP_REMOVED lines=8> */
[----:B------:R1:W-:Y:S01]  /*b7c0*/  @!P1 LDGSTS.E.BYPASS.LTC128B.128 [R220+0xa000], desc[UR12][R48.64+0x80] ;  /* 0x0a00008030dc9fae */ /* 0x0003e2000b901d4c */
[----:B--2---:R-:W-:-:S03]  /*b7d0*/  @!P2 LEA R18, P3, R11, R234, 0x1 ;  /* 0x000000ea0b12a211 */ /* 0x004fc600078608ff */
[----:B------:R1:W-:Y:S01]  /*b7e0*/  @P2 STS.128 [R220+0x6800], RZ ;  /* 0x006800ffdc002388 */ /* 0x0003e20000000c00 */
[----:B------:R-:W-:-:S03]  /*b7f0*/  @!P2 LEA.HI.X R19, R11, R235, R4, 0x1, P3 ;  /* 0x000000eb0b13a211 */ /* 0x000fc600018f0c04 */
        /* <DEDUP_REMOVED lines=26> */
[----:B------:R-:W-:-:S05]  /*b9a0*/  IADD3 R11, P1, R198, R11, RZ ;  /* 0x0000000bc60b7210 */ /* 0x000fca0007f3e0ff */
[----:B------:R-:W-:Y:S01]  /*b9b0*/  IMAD.X R4, R197, 0x1, R4, P1 ;  /* 0x00000001c5047824 */ /* 0x000fe200008e0604 */
[----:B-1----:R-:W-:-:S04]  /*b9c0*/  LEA R6, P1, R11, UR8, 0x1 ;  /* 0x000000080b067c11 */ /* 0x002fc8000f8208ff */
[----:B------:R-:W-:-:S05]  /*b9d0*/  LEA.HI.X R7, R11, UR9, R4, 0x1, P1 ;  /* 0x000000090b077c11 */ /* 0x000fca00088f0c04 */
[----:B------:R-:W-:Y:S01]  /*b9e0*/  @!PT LDS RZ, [RZ] ;  /* 0x00000000fffff984 */ /* 0x000fe20000000800 */
[----:B------:R-:W-:Y:S01]  /*b9f0*/  @!PT LDS RZ, [RZ] ;  /* 0x00000000fffff984 */ /* 0x000fe20000000800 */
[----:B------:R-:W-:Y:S01]  /*ba00*/  @!PT LDS RZ, [RZ] ;  /* 0x00000000fffff984 */ /* 0x000fe20000000800 */
[----:B------:R2:W-:Y:S04]  /*ba10*/  LDGSTS.E.BYPASS.LTC128B.128 [R220+0xb800], desc[UR12][R6.64+0x80] ;  /* 0x0b80008006dc7fae */ /* 0x0005e8000b901d4c */
.L_x_777:
[----:B------:R-:W-:Y:S05]  /*ba20*/  BSYNC B0 ;  /* 0x0000000000007941 */ /* 0x000fea0003800000 */
.L_x_776:
[----:B------:R-:W0:Y:S01]  /*ba30*/  LDGDEPBAR ;  /* 0x00000000000079af */ /* 0x000e220000000000 */
[----:B------:R-:W-:-:S04]  /*ba40*/  LEA R234, P1, R10, R234, 0x1 ;  /* 0x000000ea0aea7211 */ /* 0x000fc800078208ff */
[----:B------:R-:W-:-:S09]  /*ba50*/  LEA.HI.X R235, R10, R235, R8, 0x1, P1 ;  /* 0x000000eb0aeb7211 */ /* 0x000fd200008f0c08 */
.L_x_773:
[----:B-12---:R-:W-:Y:S01]  /*ba60*/  FMNMX.FTZ R6, R2, R31, !PT ;  /* 0x0000001f02067209 */ /* 0x006fe20007810000 */
[----:B------:R-:W-:Y:S01]  /*ba70*/  LDSM.16.MT88.4 R16, [R202+0xc000] ;  /* 0x00c00000ca10783b */ /* 0x000fe20000004200 */
[----:B------:R-:W-:Y:S02]  /*ba80*/  FMNMX.FTZ R4, R0, R13, !PT ;  /* 0x0000000d00047209 */ /* 0x000fe40007810000 */
[----:B------:R-:W-:Y:S01]  /*ba90*/  FMNMX.FTZ R6, R29, R6, !PT ;  /* 0x000000061d067209 */ /* 0x000fe20007810000 */
[----:B------:R-:W-:Y:S01]  /*baa0*/  LDSM.16.MT88.4 R40, [R204+0x10000] ;  /* 0x01000000cc28783b */ /* 0x000fe20000004200 */
[----:B------:R-:W-:Y:S02]  /*bab0*/  FMNMX.FTZ R4, R27, R4, !PT ;  /* 0x000000041b047209 */ /* 0x000fe40007810000 */
[----:B------:R-:W-:Y:S01]  /*bac0*/  FMNMX.FTZ R6, R25, R6, !PT ;  /* 0x0000000619067209 */ /* 0x000fe20007810000 */
[----:B------:R-:W-:Y:S01]  /*bad0*/  LDSM.16.MT88.4 R32, [R200+0xc000] ;  /* 0x00c00000c820783b */ /* 0x000fe20000004200 */
[----:B------:R-:W-:-:S02]  /*bae0*/  FMNMX.FTZ R4, R9, R4, !PT ;  /* 0x0000000409047209 */ /* 0x000fc40007810000 */
[----:B------:R-:W-:Y:S01]  /*baf0*/  FMNMX.FTZ R6, R21, R6, !PT ;  /* 0x0000000615067209 */ /* 0x000fe20007810000 */
[----:B------:R-:W-:Y:S01]  /*bb00*/  LDSM.16.MT88.4 R56, [R202+0x10000] ;  /* 0x01000000ca38783b */ /* 0x000fe20000004200 */
[----:B------:R-:W-:Y:S02]  /*bb10*/  FMNMX.FTZ R5, R23, R4, !PT ;  /* 0x0000000417057209 */ /* 0x000fe40007810000 */
[----:B------:R-:W-:Y:S01]  /*bb20*/  FMNMX.FTZ R6, R37, R6, !PT ;  /* 0x0000000625067209 */ /* 0x000fe20007810000 */
[----:B------:R-:W-:Y:S01]  /*bb30*/  LDSM.16.MT88.4 R64, [R201+0x10000] ;  /* 0x01000000c940783b */ /* 0x000fe20000004200 */
[----:B------:R-:W-:Y:S02]  /*bb40*/  FMNMX.FTZ R4, R52, R5, !PT ;  /* 0x0000000534047209 */ /* 0x000fe40007810000 */
[----:B------:R-:W-:Y:S02]  /*bb50*/  FMNMX.FTZ R6, R47, R6, !PT ;  /* 0x000000062f067209 */ /* 0x000fe40007810000 */
[----:B------:R-:W-:-:S02]  /*bb60*/  FMNMX.FTZ R4, R63, R4, !PT ;  /* 0x000000043f047209 */ /* 0x000fc40007810000 */
[----:B------:R-:W-:Y:S02]  /*bb70*/  FMNMX.FTZ R6, R45, R6, !PT ;  /* 0x000000062d067209 */ /* 0x000fe40007810000 */
[----:B------:R-:W-:Y:S02]  /*bb80*/  FMNMX.FTZ R4, R55, R4, !PT ;  /* 0x0000000437047209 */ /* 0x000fe40007810000 */
[----:B------:R-:W-:Y:S02]  /*bb90*/  FMNMX.FTZ R7, R53, R6, !PT ;  /* 0x0000000635077209 */ /* 0x000fe40007810000 */
        /* <DEDUP_REMOVED lines=48> */
[----:B------:R-:W-:-:S03]  /*bea0*/  FMNMX.FTZ R7, R136, R7, !PT ;  /* 0x0000000788077209 */ /* 0x000fc60007810000 */
[----:B------:R-:W1:Y:S04]  /*beb0*/  SHFL.BFLY PT, R5, R6, 0x2, 0x1f ;  /* 0x0c401f0006057f89 */ /* 0x000e6800000e0000 */
[----:B------:R-:W2:Y:S01]  /*bec0*/  SHFL.BFLY PT, R4, R7, 0x2, 0x1f ;  /* 0x0c401f0007047f89 */ /* 0x000ea200000e0000 */
[----:B-1----:R-:W-:Y:S02]  /*bed0*/  FMNMX.FTZ R5, R6, R5, !PT ;  /* 0x0000000506057209 */ /* 0x002fe40007810000 */
[----:B--2---:R-:W-:-:S03]  /*bee0*/  FMNMX.FTZ R4, R7, R4, !PT ;  /* 0x0000000407047209 */ /* 0x004fc60007810000 */
[----:B------:R-:W1:Y:S04]  /*bef0*/  SHFL.BFLY PT, R148, R5, 0x1, 0x1f ;  /* 0x0c201f0005947f89 */ /* 0x000e6800000e0000 */
[----:B------:R-:W2:Y:S01]  /*bf00*/  SHFL.BFLY PT, R147, R4, 0x1, 0x1f ;  /* 0x0c201f0004937f89 */ /* 0x000ea200000e0000 */
[----:B-1----:R-:W-:-:S04]  /*bf10*/  FMNMX.FTZ R148, R5, R148, !PT ;  /* 0x0000009405947209 */ /* 0x002fc80007810000 */
[C---:B------:R-:W-:Y:S01]  /*bf20*/  FSETP.NEU.FTZ.AND P2, PT, R148.reuse, -INF , PT ;  /* 0xff8000009400780b */ /* 0x040fe20003f5d000 */
[----:B------:R-:W-:Y:S01]  /*bf30*/  FMUL.FTZ R152, R148, UR10 ;  /* 0x0000000a94987c20 */ /* 0x000fe20008410000 */
[----:B--2---:R-:W-:Y:S02]  /*bf40*/  FMNMX.FTZ R147, R4, R147, !PT ;  /* 0x0000009304937209 */ /* 0x004fe40007810000 */
[----:B------:R-:W-:Y:S02]  /*bf50*/  FSEL R5, R148, RZ, P2 ;  /* 0x000000ff94057208 */ /* 0x000fe40001000000 */
[C---:B------:R-:W-:Y:S01]  /*bf60*/  FSETP.NEU.FTZ.AND P1, PT, R147.reuse, -INF , PT ;  /* 0xff8000009300780b */ /* 0x040fe20003f3d000 */
[C---:B------:R-:W-:Y:S01]  /*bf70*/  FMUL.FTZ R142, R147.reuse, UR10 ;  /* 0x0000000a938e7c20 */ /* 0x040fe20008410000 */
[----:B------:R-:W-:Y:S01]  /*bf80*/  FSEL R152, R152, RZ, P2 ;  /* 0x000000ff98987208 */ /* 0x000fe20001000000 */
[----:B------:R-:W-:Y:S01]  /*bf90*/  FADD.FTZ R4, R2, -R5 ;  /* 0x8000000502047221 */ /* 0x000fe20000010000 */
[----:B------:R-:W-:-:S02]  /*bfa0*/  FSEL R5, R147, RZ, P1 ;  /* 0x000000ff93057208 */ /* 0x000fc40000800000 */
[----:B------:R-:W-:Y:S01]  /*bfb0*/  FSEL R142, R142, RZ, P1 ;  /* 0x000000ff8e8e7208 */ /* 0x000fe20000800000 */
[--C-:B------:R-:W-:Y:S01]  /*bfc0*/  FFMA.FTZ R146, R31, UR10, -R152.reuse ;  /* 0x0000000a1f927c23 */ /* 0x100fe20008010898 */
[--C-:B------:R-:W-:Y:S01]  /*bfd0*/  FFMA.FTZ R145, R29, UR10, -R152.reuse ;  /* 0x0000000a1d917c23 */ /* 0x100fe20008010898 */
[----:B------:R-:W-:Y:S01]  /*bfe0*/  FADD.FTZ R5, R0, -R5 ;  /* 0x8000000500057221 */ /* 0x000fe20000010000 */
[--C-:B------:R-:W-:Y:S01]  /*bff0*/  FFMA.FTZ R144, R25, UR10, -R152.reuse ;  /* 0x0000000a19907c23 */ /* 0x100fe20008010898 */
[----:B------:R-:W-:Y:S01]  /*c000*/  FFMA.FTZ R143, R21, UR10, -R152 ;  /* 0x0000000a158f7c23 */ /* 0x000fe20008010898 */
[--C-:B------:R-:W-:Y:S01]  /*c010*/  FFMA.FTZ R141, R13, UR10, -R142.reuse ;  /* 0x0000000a0d8d7c23 */ /* 0x100fe2000801088e */
[--C-:B------:R-:W-:Y:S01]  /*c020*/  FFMA.FTZ R140, R27, UR10, -R142.reuse ;  /* 0x0000000a1b8c7c23 */ /* 0x100fe2000801088e */
[--C-:B------:R-:W-:Y:S01]  /*c030*/  FFMA.FTZ R139, R9, UR10, -R142.reuse ;  /* 0x0000000a098b7c23 */ /* 0x100fe2000801088e */
[----:B------:R-:W-:Y:S01]  /*c040*/  FFMA.FTZ R2, R23, UR10, -R142 ;  /* 0x0000000a17027c23 */ /* 0x000fe2000801088e */
[----:B------:R-:W-:Y:S01]  /*c050*/  FMUL.FTZ R149, R4, UR10 ;  /* 0x0000000a04957c20 */ /* 0x000fe20008410000 */
[----:B------:R-:W-:Y:S01]  /*c060*/  FMUL.FTZ R0, R5, UR10 ;  /* 0x0000000a05007c20 */ /* 0x000fe20008410000 */
[----:B------:R-:W-:Y:S01]  /*c070*/  MUFU.EX2 R146, R146 ;  /* 0x0000009200927308 */ /* 0x000fe20000000800 */
[----:B------:R-:W1:Y:S01]  /*c080*/  LDSM.16.MT88.4 R8, [R204+0xc000] ;  /* 0x00c00000cc08783b */ /* 0x000e620000004200 */
[--C-:B------:R-:W-:Y:S01]  /*c090*/  FFMA.FTZ R150, R47, UR10, -R152.reuse ;  /* 0x0000000a2f967c23 */ /* 0x100fe20008010898 */
[--C-:B------:R-:W-:Y:S01]  /*c0a0*/  FFMA.FTZ R153, R45, UR10, -R152.reuse ;  /* 0x0000000a2d997c23 */ /* 0x100fe20008010898 */
[----:B------:R-:W-:Y:S01]  /*c0b0*/  FFMA.FTZ R151, R37, UR10, -R152 ;  /* 0x0000000a25977c23 */ /* 0x000fe20008010898 */
[----:B------:R-:W2:Y:S01]  /*c0c0*/  LDSM.16.MT88.4 R24, [R201+0xc000] ;  /* 0x00c00000c918783b */ /* 0x000ea20000004200 */
[----:B------:R-:W-:Y:S01]  /*c0d0*/  FFMA.FTZ R52, R52, UR10, -R142 ;  /* 0x0000000a34347c23 */ /* 0x000fe2000801088e */
[----:B------:R-:W-:Y:S01]  /*c0e0*/  FFMA.FTZ R154, R187, UR10, -R152 ;  /* 0x0000000abb9a7c23 */ /* 0x000fe20008010898 */
[----:B------:R-:W3:Y:S01]  /*c0f0*/  MUFU.EX2 R145, R145 ;  /* 0x0000009100917308 */ /* 0x000ee20000000800 */
[--C-:B------:R-:W-:Y:S01]  /*c100*/  FFMA.FTZ R187, R243, UR10, -R142.reuse ;  /* 0x0000000af3bb7c23 */ /* 0x100fe2000801088e */
[----:B------:R-:W-:Y:S01]  /*c110*/  FFMA.FTZ R158, R233, UR10, -R142 ;  /* 0x0000000ae99e7c23 */ /* 0x000fe2000801088e */
[--C-:B------:R-:W-:Y:S01]  /*c120*/  FFMA.FTZ R181, R181, UR10, -R152.reuse ;  /* 0x0000000ab5b57c23 */ /* 0x100fe20008010898 */
[----:B------:R-:W-:Y:S01]  /*c130*/  FFMA.FTZ R171, R171, UR10, -R152 ;  /* 0x0000000aabab7c23 */ /* 0x000fe20008010898 */
[--C-:B------:R-:W-:Y:S01]  /*c140*/  FFMA.FTZ R177, R177, UR10, -R142.reuse ;  /* 0x0000000ab1b17c23 */ /* 0x100fe2000801088e */
[----:B------:R-:W-:Y:S01]  /*c150*/  FFMA.FTZ R173, R173, UR10, -R142 ;  /* 0x0000000aadad7c23 */ /* 0x000fe2000801088e */
[--C-:B------:R-:W-:Y:S01]  /*c160*/  FFMA.FTZ R165, R165, UR10, -R152.reuse ;  /* 0x0000000aa5a57c23 */ /* 0x100fe20008010898 */
[----:B------:R-:W-:Y:S01]  /*c170*/  MUFU.EX2 R144, R144 ;  /* 0x0000009000907308 */ /* 0x000fe20000000800 */
[----:B------:R-:W-:Y:S01]  /*c180*/  FFMA.FTZ R161, R161, UR10, -R152 ;  /* 0x0000000aa1a17c23 */ /* 0x000fe20008010898 */
[----:B------:R-:W-:Y:S01]  /*c190*/  FFMA.FTZ R159, R159, UR10, -R142 ;  /* 0x0000000a9f9f7c23 */ /* 0x000fe2000801088e */
[--C-:B------:R-:W-:Y:S01]  /*c1a0*/  FFMA.FTZ R3, R3, UR10, -R152.reuse ;  /* 0x0000000a03037c23 */ /* 0x100fe20008010898 */
[--C-:B------:R-:W-:Y:S01]  /*c1b0*/  FFMA.FTZ R134, R134, UR10, -R152.reuse ;  /* 0x0000000a86867c23 */ /* 0x100fe20008010898 */
[--C-:B------:R-:W-:Y:S01]  /*c1c0*/  FFMA.FTZ R133, R133, UR10, -R152.reuse ;  /* 0x0000000a85857c23 */ /* 0x100fe20008010898 */
[----:B------:R-:W-:Y:S01]  /*c1d0*/  FFMA.FTZ R132, R132, UR10, -R152 ;  /* 0x0000000a84847c23 */ /* 0x000fe20008010898 */
[--C-:B------:R-:W-:Y:S01]  /*c1e0*/  FFMA.FTZ R135, R135, UR10, -R142.reuse ;  /* 0x0000000a87877c23 */ /* 0x100fe2000801088e */
[----:B------:R-:W4:Y:S01]  /*c1f0*/  MUFU.EX2 R143, R143 ;  /* 0x0000008f008f7308 */ /* 0x000f220000000800 */
[----:B---3--:R-:W-:Y:S01]  /*c200*/  F2FP.F16.F32.PACK_AB R4, R145, R146 ;  /* 0x000000929104723e */ /* 0x008fe200000000ff */
[--C-:B------:R-:W-:Y:S01]  /*c210*/  FFMA.FTZ R138, R138, UR10, -R142.reuse ;  /* 0x0000000a8a8a7c23 */ /* 0x100fe2000801088e */
[--C-:B------:R-:W-:Y:S01]  /*c220*/  FFMA.FTZ R137, R137, UR10, -R142.reuse ;  /* 0x0000000a89897c23 */ /* 0x100fe2000801088e */
[----:B------:R-:W-:-:S04]  /*c230*/  FFMA.FTZ R136, R136, UR10, -R142 ;  /* 0x0000000a88887c23 */ /* 0x000fc8000801088e */
[----:B------:R-:W-:Y:S08]  /*c240*/  MUFU.EX2 R141, R141 ;  /* 0x0000008d008d7308 */ /* 0x000ff00000000800 */
[----:B------:R-:W3:Y:S01]  /*c250*/  MUFU.EX2 R140, R140 ;  /* 0x0000008c008c7308 */ /* 0x000ee20000000800 */
[----:B----4-:R-:W-:-:S07]  /*c260*/  F2FP.F16.F32.PACK_AB R6, R143, R144 ;  /* 0x000000908f06723e */ /* 0x010fce00000000ff */
[----:B------:R-:W-:Y:S08]  /*c270*/  MUFU.EX2 R139, R139 ;  /* 0x0000008b008b7308 */ /* 0x000ff00000000800 */
[----:B------:R-:W4:Y:S01]  /*c280*/  MUFU.EX2 R2, R2 ;  /* 0x0000000200027308 */ /* 0x000f220000000800 */
[----:B---3--:R-:W-:-:S07]  /*c290*/  F2FP.F16.F32.PACK_AB R5, R140, R141 ;  /* 0x0000008d8c05723e */ /* 0x008fce00000000ff */
[----:B------:R-:W3:Y:S08]  /*c2a0*/  MUFU.EX2 R149, R149 ;  /* 0x0000009500957308 */ /* 0x000ef00000000800 */
[----:B------:R-:W5:Y:S01]  /*c2b0*/  MUFU.EX2 R0, R0 ;  /* 0x0000000000007308 */ /* 0x000f620000000800 */
[----:B----4-:R-:W-:-:S07]  /*c2c0*/  F2FP.F16.F32.PACK_AB R7, R2, R139 ;  /* 0x0000008b0207723e */ /* 0x010fce00000000ff */
[----:B------:R-:W-:Y:S01]  /*c2d0*/  MUFU.EX2 R151, R151 ;  /* 0x0000009700977308 */ /* 0x000fe20000000800 */
[-C--:B---3--:R-:W-:Y:S01]  /*c2e0*/  FMUL.FTZ R20, R72, R149.reuse ;  /* 0x0000009548147220 */ /* 0x088fe20000410000 */
[-C--:B------:R-:W-:Y:S01]  /*c2f0*/  FMUL.FTZ R21, R73, R149.reuse ;  /* 0x0000009549157220 */ /* 0x080fe20000410000 */
[-C--:B------:R-:W-:Y:S01]  /*c300*/  FMUL.FTZ R76, R76, R149.reuse ;  /* 0x000000954c4c7220 */ /* 0x080fe20000410000 */
[-C--:B------:R-:W-:Y:S01]  /*c310*/  FMUL.FTZ R77, R77, R149.reuse ;  /* 0x000000954d4d7220 */ /* 0x080fe20000410000 */
[-C--:B------:R-:W-:Y:S01]  /*c320*/  FMUL.FTZ R44, R96, R149.reuse ;  /* 0x00000095602c7220 */ /* 0x080fe20000410000 */
[-C--:B------:R-:W-:Y:S01]  /*c330*/  FMUL.FTZ R45, R97, R149.reuse ;  /* 0x00000095612d7220 */ /* 0x080fe20000410000 */
[-C--:B------:R-:W-:Y:S01]  /*c340*/  FMUL.FTZ R28, R80, R149.reuse ;  /* 0x00000095501c7220 */ /* 0x080fe20000410000 */
[-C--:B------:R-:W-:Y:S01]  /*c350*/  FMUL.FTZ R29, R81, R149.reuse ;  /* 0x00000095511d7220 */ /* 0x080fe20000410000 */
[-C--:B-----5:R-:W-:Y:S01]  /*c360*/  FMUL.FTZ R22, R74, R0.reuse ;  /* 0x000000004a167220 */ /* 0x0a0fe20000410000 */
[-C--:B------:R-:W-:Y:S01]  /*c370*/  FMUL.FTZ R23, R75, R0.reuse ;  /* 0x000000004b177220 */ /* 0x080fe20000410000 */
[-C--:B------:R-:W-:Y:S01]  /*c380*/  FMUL.FTZ R78, R78, R0.reuse ;  /* 0x000000004e4e7220 */ /* 0x080fe20000410000 */
[-C--:B------:R-:W-:Y:S01]  /*c390*/  FMUL.FTZ R79, R79, R0.reuse ;  /* 0x000000004f4f7220 */ /* 0x080fe20000410000 */
[-C--:B------:R-:W-:Y:S01]  /*c3a0*/  FMUL.FTZ R46, R98, R0.reuse ;  /* 0x00000000622e7220 */ /* 0x080fe20000410000 */
[-C--:B------:R-:W-:Y:S01]  /*c3b0*/  FMUL.FTZ R47, R99, R0.reuse ;  /* 0x00000000632f7220 */ /* 0x080fe20000410000 */
[-C--:B------:R-:W-:Y:S01]  /*c3c0*/  FMUL.FTZ R30, R82, R0.reuse ;  /* 0x00000000521e7220 */ /* 0x080fe20000410000 */
[-C--:B------:R-:W-:Y:S01]  /*c3d0*/  FMUL.FTZ R31, R83, R0.reuse ;  /* 0x00000000531f7220 */ /* 0x080fe20000410000 */
[C---:B------:R-:W-:Y:S01]  /*c3e0*/  HMMA.16816.F32 R20, R4.reuse, R16, R20 ;  /* 0x000000100414723c */ /* 0x040fe20000001814 */
[-C--:B------:R-:W-:Y:S01]  /*c3f0*/  FMUL.FTZ R48, R100, R149.reuse ;  /* 0x0000009564307220 */ /* 0x080fe20000410000 */
[-C--:B------:R-:W-:Y:S01]  /*c400*/  FMUL.FTZ R49, R101, R149.reuse ;  /* 0x0000009565317220 */ /* 0x080fe20000410000 */
[-C--:B------:R-:W-:Y:S01]  /*c410*/  FMUL.FTZ R50, R102, R0.reuse ;  /* 0x0000000066327220 */ /* 0x080fe20000410000 */
[-C--:B------:R-:W-:Y:S01]  /*c420*/  FMUL.FTZ R51, R103, R0.reuse ;  /* 0x0000000067337220 */ /* 0x080fe20000410000 */
[-C--:B------:R-:W-:Y:S01]  /*c430*/  FMUL.FTZ R12, R128, R149.reuse ;  /* 0x00000095800c7220 */ /* 0x080fe20000410000 */
[C---:B------:R-:W-:Y:S01]  /*c440*/  HMMA.16816.F32 R16, R4.reuse, R18, R76 ;  /* 0x000000120410723c */ /* 0x040fe2000000184c */
[----:B------:R-:W3:Y:S01]  /*c450*/  LDSM.16.MT88.4 R76, [R204+0xc800] ;  /* 0x00c80000cc4c783b */ /* 0x000ee20000004200 */
[-C--:B------:R-:W-:Y:S01]  /*c460*/  FMUL.FTZ R13, R129, R149.reuse ;  /* 0x00000095810d7220 */ /* 0x080fe20000410000 */
[-C--:B------:R-:W-:Y:S01]  /*c470*/  FMUL.FTZ R14, R130, R0.reuse ;  /* 0x00000000820e7220 */ /* 0x080fe20000410000 */
[-C--:B------:R-:W-:Y:S01]  /*c480*/  FMUL.FTZ R15, R131, R0.reuse ;  /* 0x00000000830f7220 */ /* 0x080fe20000410000 */
[----:B------:R-:W4:Y:S01]  /*c490*/  LDSM.16.MT88.4 R80, [R202+0xc800] ;  /* 0x00c80000ca50783b */ /* 0x000f220000004200 */
[-C--:B------:R-:W-:Y:S01]  /*c4a0*/  FMUL.FTZ R68, R68, R149.reuse ;  /* 0x0000009544447220 */ /* 0x080fe20000410000 */
[-C--:B------:R-:W-:Y:S01]  /*c4b0*/  FMUL.FTZ R69, R69, R149.reuse ;  /* 0x0000009545457220 */ /* 0x080fe20000410000 */
[-C--:B------:R-:W-:Y:S01]  /*c4c0*/  FMUL.FTZ R70, R70, R0.reuse ;  /* 0x0000000046467220 */ /* 0x080fe20000410000 */
[-C--:B------:R-:W-:Y:S01]  /*c4d0*/  FMUL.FTZ R71, R71, R0.reuse ;  /* 0x0000000047477220 */ /* 0x080fe20000410000 */
[----:B------:R-:W-:Y:S01]  /*c4e0*/  FFMA.FTZ R100, R53, UR10, -R152 ;  /* 0x0000000a35647c23 */ /* 0x000fe20008010898 */
[--C-:B------:R-:W-:Y:S01]  /*c4f0*/  FFMA.FTZ R101, R63, UR10, -R142.reuse ;  /* 0x0000000a3f657c23 */ /* 0x100fe2000801088e */
[--C-:B------:R-:W-:Y:S01]  /*c500*/  FFMA.FTZ R103, R55, UR10, -R142.reuse ;  /* 0x0000000a37677c23 */ /* 0x100fe2000801088e */
[----:B------:R-:W-:Y:S01]  /*c510*/  FFMA.FTZ R102, R61, UR10, -R142 ;  /* 0x0000000a3d667c23 */ /* 0x000fe2000801088e */
[C---:B------:R-:W-:Y:S01]  /*c520*/  HMMA.16816.F32 R44, R4.reuse, R40, R44 ;  /* 0x00000028042c723c */ /* 0x040fe2000000182c */
[----:B------:R-:W5:Y:S01]  /*c530*/  MUFU.EX2 R150, R150 ;  /* 0x0000009600967308 */ /* 0x000f620000000800 */
[-C--:B------:R-:W-:Y:S01]  /*c540*/  FMUL.FTZ R36, R88, R149.reuse ;  /* 0x0000009558247220 */ /* 0x080fe20000410000 */
[-C--:B------:R-:W-:Y:S01]  /*c550*/  FMUL.FTZ R37, R89, R149.reuse ;  /* 0x0000009559257220 */ /* 0x080fe20000410000 */
[-C--:B------:R-:W-:Y:S01]  /*c560*/  FMUL.FTZ R38, R90, R0.reuse ;  /* 0x000000005a267220 */ /* 0x080fe20000410000 */
[-C--:B------:R-:W-:Y:S01]  /*c570*/  FMUL.FTZ R39, R91, R0.reuse ;  /* 0x000000005b277220 */ /* 0x080fe20000410000 */
[C---:B------:R-:W-:Y:S01]  /*c580*/  HMMA.16816.F32 R40, R4.reuse, R42, R48 ;  /* 0x0000002a0428723c */ /* 0x040fe20000001830 */
[----:B------:R-:W4:Y:S01]  /*c590*/  LDSM.16.MT88.4 R88, [R200+0x10000] ;  /* 0x01000000c858783b */ /* 0x000f220000004200 */
[-C--:B------:R-:W-:Y:S01]  /*c5a0*/  FMUL.FTZ R84, R84, R149.reuse ;  /* 0x0000009554547220 */ /* 0x080fe20000410000 */
[----:B------:R-:W-:Y:S01]  /*c5b0*/  MUFU.EX2 R153, R153 ;  /* 0x0000009900997308 */ /* 0x000fe20000000800 */
[-C--:B------:R-:W-:Y:S01]  /*c5c0*/  FMUL.FTZ R85, R85, R149.reuse ;  /* 0x0000009555557220 */ /* 0x080fe20000410000 */
[-C--:B------:R-:W-:Y:S01]  /*c5d0*/  FMUL.FTZ R86, R86, R0.reuse ;  /* 0x0000000056567220 */ /* 0x080fe20000410000 */
[C---:B-1----:R-:W-:Y:S01]  /*c5e0*/  HMMA.16816.F32 R12, R4.reuse, R8, R12 ;  /* 0x00000008040c723c */ /* 0x042fe2000000180c */
[-C--:B------:R-:W-:Y:S01]  /*c5f0*/  FMUL.FTZ R48, R104, R149.reuse ;  /* 0x0000009568307220 */ /* 0x080fe20000410000 */
[-C--:B------:R-:W-:Y:S01]  /*c600*/  FMUL.FTZ R87, R87, R0.reuse ;  /* 0x0000000057577220 */ /* 0x080fe20000410000 */
[-C--:B------:R-:W-:Y:S01]  /*c610*/  FMUL.FTZ R92, R92, R149.reuse ;  /* 0x000000955c5c7220 */ /* 0x080fe20000410000 */
[----:B------:R-:W-:Y:S01]  /*c620*/  FMUL.FTZ R93, R93, R149 ;  /* 0x000000955d5d7220 */ /* 0x000fe20000410000 */
[----:B------:R-:W1:Y:S01]  /*c630*/  MUFU.EX2 R100, R100 ;  /* 0x0000006400647308 */ /* 0x000e620000000800 */
[C---:B------:R-:W-:Y:S01]  /*c640*/  HMMA.16816.F32 R8, R4.reuse, R10, R68 ;  /* 0x0000000a0408723c */ /* 0x040fe20000001844 */
[----:B-----5:R-:W-:Y:S01]  /*c650*/  F2FP.F16.F32.PACK_AB R72, R150, R151 ;  /* 0x000000979648723e */ /* 0x020fe200000000ff */
[----:B------:R-:W-:Y:S01]  /*c660*/  LDSM.16.MT88.4 R68, [R200+0xc800] ;  /* 0x00c80000c844783b */ /* 0x000fe20000004200 */
[-C--:B------:R-:W-:Y:S01]  /*c670*/  FMUL.FTZ R94, R94, R0.reuse ;  /* 0x000000005e5e7220 */ /* 0x080fe20000410000 */
[-C--:B------:R-:W-:Y:S01]  /*c680*/  FMUL.FTZ R95, R95, R0.reuse ;  /* 0x000000005f5f7220 */ /* 0x080fe20000410000 */
[-C--:B------:R-:W-:Y:S01]  /*c690*/  FMUL.FTZ R49, R105, R149.reuse ;  /* 0x0000009569317220 */ /* 0x080fe20000410000 */
[C---:B--2---:R-:W-:Y:S01]  /*c6a0*/  HMMA.16816.F32 R28, R4.reuse, R24, R28 ;  /* 0x00000018041c723c */ /* 0x044fe2000000181c */
[----:B------:R2:W-:Y:S01]  /*c6b0*/  MUFU.EX2 R104, R52 ;  /* 0x0000003400687308 */ /* 0x0005e20000000800 */
[-C--:B------:R-:W-:Y:S01]  /*c6c0*/  FMUL.FTZ R50, R106, R0.reuse ;  /* 0x000000006a327220 */ /* 0x080fe20000410000 */
[-C--:B------:R-:W-:Y:S01]  /*c6d0*/  FMUL.FTZ R51, R107, R0.reuse ;  /* 0x000000006b337220 */ /* 0x080fe20000410000 */
[-C--:B------:R-:W-:Y:S01]  /*c6e0*/  FMUL.FTZ R124, R124, R149.reuse ;  /* 0x000000957c7c7220 */ /* 0x080fe20000410000 */
[----:B------:R-:W-:Y:S01]  /*c6f0*/  FMUL.FTZ R125, R125, R149 ;  /* 0x000000957d7d7220 */ /* 0x000fe20000410000 */
[C---:B------:R-:W-:Y:S01]  /*c700*/  HMMA.16816.F32 R24, R4.reuse, R26, R84 ;  /* 0x0000001a0418723c */ /* 0x040fe20000001854 */
[----:B------:R-:W5:Y:S01]  /*c710*/  LDSM.16.MT88.4 R84, [R201+0xc800] ;  /* 0x00c80000c954783b */ /* 0x000f620000004200 */
[-C--:B------:R-:W-:Y:S01]  /*c720*/  FMUL.FTZ R126, R126, R0.reuse ;  /* 0x000000007e7e7220 */ /* 0x080fe20000410000 */
[----:B------:R-:W3:Y:S01]  /*c730*/  MUFU.EX2 R101, R101 ;  /* 0x0000006500657308 */ /* 0x000ee20000000800 */
[----:B-1----:R-:W-:Y:S01]  /*c740*/  F2FP.F16.F32.PACK_AB R74, R100, R153 ;  /* 0x00000099644a723e */ /* 0x002fe200000000ff */
[-C--:B------:R-:W-:Y:S01]  /*c750*/  FMUL.FTZ R127, R127, R0.reuse ;  /* 0x000000007f7f7220 */ /* 0x080fe20000410000 */
[C---:B------:R-:W-:Y:S01]  /*c760*/  HMMA.16816.F32 R36, R4.reuse, R32, R36 ;  /* 0x000000200424723c */ /* 0x040fe20000001824 */
[-C--:B------:R-:W-:Y:S01]  /*c770*/  FMUL.FTZ R53, R109, R149.reuse ;  /* 0x000000956d357220 */ /* 0x080fe20000410000 */
[-C--:B------:R-:W-:Y:S01]  /*c780*/  FMUL.FTZ R54, R110, R0.reuse ;  /* 0x000000006e367220 */ /* 0x080fe20000410000 */
[-C--:B------:R-:W-:Y:S01]  /*c790*/  FMUL.FTZ R55, R111, R0.reuse ;  /* 0x000000006f377220 */ /* 0x080fe20000410000 */
[-C--:B------:R-:W-:Y:S01]  /*c7a0*/  FMUL.FTZ R120, R120, R149.reuse ;  /* 0x0000009578787220 */ /* 0x080fe20000410000 */
[----:B------:R-:W-:Y:S01]  /*c7b0*/  MUFU.EX2 R103, R103 ;  /* 0x0000006700677308 */ /* 0x000fe20000000800 */
[C---:B------:R-:W-:Y:S01]  /*c7c0*/  HMMA.16816.F32 R32, R4.reuse, R34, R92 ;  /* 0x000000220420723c */ /* 0x040fe2000000185c */
[-C--:B--2---:R-:W-:Y:S01]  /*c7d0*/  FMUL.FTZ R52, R108, R149.reuse ;  /* 0x000000956c347220 */ /* 0x084fe20000410000 */
[-C--:B------:R-:W-:Y:S01]  /*c7e0*/  FMUL.FTZ R121, R121, R149.reuse ;  /* 0x0000009579797220 */ /* 0x080fe20000410000 */
[-C--:B------:R-:W-:Y:S01]  /*c7f0*/  FMUL.FTZ R60, R112, R149.reuse ;  /* 0x00000095703c7220 */ /* 0x080fe20000410000 */
[-C--:B------:R-:W-:Y:S01]  /*c800*/  FMUL.FTZ R61, R113, R149.reuse ;  /* 0x00000095713d7220 */ /* 0x080fe20000410000 */
[----:B------:R-:W-:Y:S01]  /*c810*/  FMUL.FTZ R122, R122, R0 ;  /* 0x000000007a7a7220 */ /* 0x000fe20000410000 */
[C---:B------:R-:W-:Y:S01]  /*c820*/  HMMA.16816.F32 R48, R4.reuse, R56, R48 ;  /* 0x000000380430723c */ /* 0x040fe20000001830 */
[----:B------:R-:W1:Y:S01]  /*c830*/  MUFU.EX2 R102, R102 ;  /* 0x0000006600667308 */ /* 0x000e620000000800 */
[----:B---3--:R-:W-:Y:S01]  /*c840*/  F2FP.F16.F32.PACK_AB R73, R101, R104 ;  /* 0x000000686549723e */ /* 0x008fe200000000ff */
[-C--:B------:R-:W-:Y:S01]  /*c850*/  FMUL.FTZ R123, R123, R0.reuse ;  /* 0x000000007b7b7220 */ /* 0x080fe20000410000 */
[-C--:B------:R-:W-:Y:S01]  /*c860*/  FMUL.FTZ R62, R114, R0.reuse ;  /* 0x00000000723e7220 */ /* 0x080fe20000410000 */
[-C--:B------:R-:W-:Y:S01]  /*c870*/  FMUL.FTZ R63, R115, R0.reuse ;  /* 0x00000000733f7220 */ /* 0x080fe20000410000 */
[C---:B------:R-:W-:Y:S01]  /*c880*/  HMMA.16816.F32 R56, R4.reuse, R58, R124 ;  /* 0x0000003a0438723c */ /* 0x040fe2000000187c */
[-C--:B------:R-:W-:Y:S01]  /*c890*/  FMUL.FTZ R116, R116, R149.reuse ;  /* 0x0000009574747220 */ /* 0x080fe20000410000 */
[----:B------:R-:W-:Y:S01]  /*c8a0*/  FMUL.FTZ R117, R117, R149 ;  /* 0x0000009575757220 */ /* 0x000fe20000410000 */
[-C--:B------:R-:W-:Y:S01]  /*c8b0*/  FMUL.FTZ R118, R118, R0.reuse ;  /* 0x0000000076767220 */ /* 0x080fe20000410000 */
[-C--:B------:R-:W-:Y:S01]  /*c8c0*/  FMUL.FTZ R119, R119, R0.reuse ;  /* 0x0000000077777220 */ /* 0x080fe20000410000 */
[--C-:B------:R-:W-:Y:S01]  /*c8d0*/  FFMA.FTZ R105, R180, UR10, -R152.reuse ;  /* 0x0000000ab4697c23 */ /* 0x100fe20008010898 */
[C---:B------:R-:W-:Y:S01]  /*c8e0*/  HMMA.16816.F32 R52, R4.reuse, R64, R52 ;  /* 0x000000400434723c */ /* 0x040fe20000001834 */
[--C-:B------:R-:W-:Y:S01]  /*c8f0*/  FFMA.FTZ R106, R176, UR10, -R152.reuse ;  /* 0x0000000ab06a7c23 */ /* 0x100fe20008010898 */
[--C-:B------:R-:W-:Y:S01]  /*c900*/  FFMA.FTZ R107, R174, UR10, -R152.reuse ;  /* 0x0000000aae6b7c23 */ /* 0x100fe20008010898 */
[----:B------:R-:W-:Y:S01]  /*c910*/  FFMA.FTZ R108, R170, UR10, -R152 ;  /* 0x0000000aaa6c7c23 */ /* 0x000fe20008010898 */
[--C-:B------:R-:W-:Y:S01]  /*c920*/  FFMA.FTZ R109, R182, UR10, -R142.reuse ;  /* 0x0000000ab66d7c23 */ /* 0x100fe2000801088e */
[--C-:B------:R-:W-:Y:S01]  /*c930*/  FFMA.FTZ R110, R178, UR10, -R142.reuse ;  /* 0x0000000ab26e7c23 */ /* 0x100fe2000801088e */
[----:B-1----:R-:W-:Y:S01]  /*c940*/  F2FP.F16.F32.PACK_AB R75, R102, R103 ;  /* 0x00000067664b723e */ /* 0x002fe200000000ff */
[----:B------:R-:W-:Y:S01]  /*c950*/  HMMA.16816.F32 R64, R4, R66, R120 ;  /* 0x000000420440723c */ /* 0x000fe20000001878 */
[--C-:B------:R-:W-:Y:S01]  /*c960*/  FFMA.FTZ R111, R172, UR10, -R142.reuse ;  /* 0x0000000aac6f7c23 */ /* 0x100fe2000801088e */
[----:B------:R-:W-:Y:S01]  /*c970*/  FFMA.FTZ R112, R160, UR10, -R142 ;  /* 0x0000000aa0707c23 */ /* 0x000fe2000801088e */
[----:B------:R-:W-:Y:S01]  /*c980*/  MUFU.EX2 R105, R105 ;  /* 0x0000006900697308 */ /* 0x000fe20000000800 */
[----:B------:R-:W-:Y:S01]  /*c990*/  LDSM.16.MT88.4 R92, [R204+0xd000] ;  /* 0x00d00000cc5c783b */ /* 0x000fe20000004200 */
[--C-:B------:R-:W-:Y:S01]  /*c9a0*/  FFMA.FTZ R113, R168, UR10, -R152.reuse ;  /* 0x0000000aa8717c23 */ /* 0x100fe20008010898 */
[C---:B------:R-:W-:Y:S01]  /*c9b0*/  HMMA.16816.F32 R12, R72.reuse, R76, R12 ;  /* 0x0000004c480c723c */ /* 0x040fe2000000180c */
[--C-:B------:R-:W-:Y:S01]  /*c9c0*/  FFMA.FTZ R114, R164, UR10, -R152.reuse ;  /* 0x0000000aa4727c23 */ /* 0x100fe20008010898 */
[----:B------:R-:W-:Y:S01]  /*c9d0*/  LDSM.16.MT88.4 R96, [R201+0xd000] ;  /* 0x00d00000c960783b */ /* 0x000fe20000004200 */
[--C-:B------:R-:W-:Y:S01]  /*c9e0*/  FFMA.FTZ R115, R251, UR10, -R152.reuse ;  /* 0x0000000afb737c23 */ /* 0x100fe20008010898 */
[----:B------:R-:W-:Y:S01]  /*c9f0*/  FFMA.FTZ R120, R249, UR10, -R152 ;  /* 0x0000000af9787c23 */ /* 0x000fe20008010898 */
[----:B------:R-:W1:Y:S01]  /*ca00*/  MUFU.EX2 R106, R106 ;  /* 0x0000006a006a7308 */ /* 0x000e620000000800 */
[C---:B------:R-:W-:Y:S01]  /*ca10*/  HMMA.16816.F32 R8, R72.reuse, R78, R8 ;  /* 0x0000004e4808723c */ /* 0x040fe20000001808 */
[----:B------:R-:W2:Y:S01]  /*ca20*/  LDSM.16.MT88.4 R76, [R204+0x10800] ;  /* 0x01080000cc4c783b */ /* 0x000ea20000004200 */
[--C-:B------:R-:W-:Y:S01]  /*ca30*/  FFMA.FTZ R121, R166, UR10, -R142.reuse ;  /* 0x0000000aa6797c23 */ /* 0x100fe2000801088e */
[--C-:B------:R-:W-:Y:S01]  /*ca40*/  FFMA.FTZ R122, R156, UR10, -R142.reuse ;  /* 0x0000000a9c7a7c23 */ /* 0x100fe2000801088e */
[--C-:B------:R-:W-:Y:S01]  /*ca50*/  FFMA.FTZ R123, R162, UR10, -R142.reuse ;  /* 0x0000000aa27b7c23 */ /* 0x100fe2000801088e */
[----:B------:R-:W-:Y:S01]  /*ca60*/  FFMA.FTZ R124, R247, UR10, -R142 ;  /* 0x0000000af77c7c23 */ /* 0x000fe2000801088e */
[C---:B----4-:R-:W-:Y:S01]  /*ca70*/  HMMA.16816.F32 R20, R72.reuse, R80, R20 ;  /* 0x000000504814723c */ /* 0x050fe20000001814 */
[----:B------:R-:W-:Y:S01]  /*ca80*/  MUFU.EX2 R107, R107 ;  /* 0x0000006b006b7308 */ /* 0x000fe20000000800 */
[--C-:B------:R-:W-:Y:S01]  /*ca90*/  FFMA.FTZ R127, R191, UR10, -R152.reuse ;  /* 0x0000000abf7f7c23 */ /* 0x100fe20008010898 */
[--C-:B------:R-:W-:Y:S01]  /*caa0*/  FFMA.FTZ R125, R241, UR10, -R152.reuse ;  /* 0x0000000af17d7c23 */ /* 0x100fe20008010898 */
[----:B------:R-:W-:Y:S01]  /*cab0*/  FFMA.FTZ R126, R231, UR10, -R152 ;  /* 0x0000000ae77e7c23 */ /* 0x000fe20008010898 */
[--C-:B------:R-:W-:Y:S01]  /*cac0*/  FFMA.FTZ R156, R245, UR10, -R142.reuse ;  /* 0x0000000af59c7c23 */ /* 0x100fe2000801088e */
[----:B------:R-:W-:Y:S01]  /*cad0*/  HMMA.16816.F32 R16, R72, R82, R16 ;  /* 0x000000524810723c */ /* 0x000fe20000001810 */
[----:B------:R-:W3:Y:S01]  /*cae0*/  LDSM.16.MT88.4 R80, [R202+0x10800] ;  /* 0x01080000ca50783b */ /* 0x000ee20000004200 */
[----:B------:R-:W-:Y:S01]  /*caf0*/  FFMA.FTZ R191, R195, UR10, -R142 ;  /* 0x0000000ac3bf7c23 */ /* 0x000fe2000801088e */
[----:B------:R-:W-:Y:S01]  /*cb00*/  MUFU.EX2 R108, R108 ;  /* 0x0000006c006c7308 */ /* 0x000fe20000000800 */
[--C-:B------:R-:W-:Y:S01]  /*cb10*/  FFMA.FTZ R160, R185, UR10, -R152.reuse ;  /* 0x0000000ab9a07c23 */ /* 0x100fe20008010898 */
[----:B------:R-:W-:Y:S01]  /*cb20*/  FFMA.FTZ R162, R179, UR10, -R152 ;  /* 0x0000000ab3a27c23 */ /* 0x000fe20008010898 */
[C---:B------:R-:W-:Y:S01]  /*cb30*/  HMMA.16816.F32 R60, R4.reuse, R88, R60 ;  /* 0x00000058043c723c */ /* 0x040fe2000000183c */
[--C-:B------:R-:W-:Y:S01]  /*cb40*/  FFMA.FTZ R164, R183, UR10, -R142.reuse ;  /* 0x0000000ab7a47c23 */ /* 0x100fe2000801088e */
[----:B------:R-:W-:Y:S01]  /*cb50*/  FFMA.FTZ R166, R175, UR10, -R142 ;  /* 0x0000000aafa67c23 */ /* 0x000fe2000801088e */
[--C-:B------:R-:W-:Y:S01]  /*cb60*/  FFMA.FTZ R170, R157, UR10, -R152.reuse ;  /* 0x0000000a9daa7c23 */ /* 0x100fe20008010898 */
[----:B------:R-:W-:Y:S01]  /*cb70*/  FFMA.FTZ R168, R169, UR10, -R152 ;  /* 0x0000000aa9a87c23 */ /* 0x000fe20008010898 */
[----:B------:R-:W-:Y:S01]  /*cb80*/  MUFU.EX2 R109, R109 ;  /* 0x0000006d006d7308 */ /* 0x000fe20000000800 */
[----:B------:R-:W-:Y:S01]  /*cb90*/  HMMA.16816.F32 R4, R4, R90, R116 ;  /* 0x0000005a0404723c */ /* 0x000fe20000001874 */
[----:B------:R-:W4:Y:S01]  /*cba0*/  LDSM.16.MT88.4 R88, [R201+0x10800] ;  /* 0x01080000c958783b */ /* 0x000f220000004200 */
[--C-:B------:R-:W-:Y:S01]  /*cbb0*/  FFMA.FTZ R157, R167, UR10, -R142.reuse ;  /* 0x0000000aa79d7c23 */ /* 0x100fe2000801088e */
[--C-:B------:R-:W-:Y:S01]  /*cbc0*/  FFMA.FTZ R172, R163, UR10, -R142.reuse ;  /* 0x0000000aa3ac7c23 */ /* 0x100fe2000801088e */
[----:B------:R-:W-:Y:S01]  /*cbd0*/  FFMA.FTZ R174, R155, UR10, -R142 ;  /* 0x0000000a9bae7c23 */ /* 0x000fe2000801088e */
[----:B------:R-:W-:Y:S01]  /*cbe0*/  FFMA.FTZ R146, R237, R149, R146 ;  /* 0x00000095ed927223 */ /* 0x000fe20000010092 */
[----:B-----5:R-:W-:Y:S01]  /*cbf0*/  HMMA.16816.F32 R28, R72, R84, R28 ;  /* 0x00000054481c723c */ /* 0x020fe2000000181c */
[----:B------:R-:W5:Y:S01]  /*cc00*/  MUFU.EX2 R110, R110 ;  /* 0x0000006e006e7308 */ /* 0x000f620000000800 */
[----:B------:R-:W-:Y:S01]  /*cc10*/  FFMA.FTZ R141, R236, R0, R141 ;  /* 0x00000000ec8d7223 */ /* 0x000fe2000001008d */
[----:B------:R-:W-:-:S03]  /*cc20*/  FADD.FTZ R145, R145, R146 ;  /* 0x0000009291917221 */ /* 0x000fc60000010000 */
[C---:B------:R-:W-:Y:S01]  /*cc30*/  HMMA.16816.F32 R24, R72.reuse, R86, R24 ;  /* 0x000000564818723c */ /* 0x040fe20000001818 */
[----:B------:R-:W5:Y:S01]  /*cc40*/  LDSM.16.MT88.4 R84, [R200+0x10800] ;  /* 0x01080000c854783b */ /* 0x000f620000004200 */
[----:B------:R-:W-:Y:S01]  /*cc50*/  FADD.FTZ R140, R140, R141 ;  /* 0x0000008d8c8c7221 */ /* 0x000fe20000010000 */
[----:B------:R-:W-:Y:S01]  /*cc60*/  MUFU.EX2 R111, R111 ;  /* 0x0000006f006f7308 */ /* 0x000fe20000000800 */
[----:B------:R-:W-:Y:S02]  /*cc70*/  FADD.FTZ R144, R144, R145 ;  /* 0x0000009190907221 */ /* 0x000fe40000010000 */
[----:B------:R-:W-:Y:S01]  /*cc80*/  HMMA.16816.F32 R36, R72, R68, R36 ;  /* 0x000000444824723c */ /* 0x000fe20000001824 */
[----:B------:R-:W-:Y:S01]  /*cc90*/  FADD.FTZ R139, R139, R140 ;  /* 0x0000008c8b8b7221 */ /* 0x000fe20000010000 */
[----:B------:R-:W-:-:S03]  /*cca0*/  FADD.FTZ R144, R143, R144 ;  /* 0x000000908f907221 */ /* 0x000fc60000010000 */
[----:B------:R-:W5:Y:S01]  /*ccb0*/  MUFU.EX2 R112, R112 ;  /* 0x0000007000707308 */ /* 0x000f620000000800 */
[C---:B------:R-:W-:Y:S01]  /*ccc0*/  HMMA.16816.F32 R32, R72.reuse, R70, R32 ;  /* 0x000000464820723c */ /* 0x040fe20000001820 */
[----:B------:R-:W5:Y:S01]  /*ccd0*/  LDSM.16.MT88.4 R68, [R202+0xd000] ;  /* 0x00d00000ca44783b */ /* 0x000f620000004200 */
[----:B------:R-:W-:Y:S01]  /*cce0*/  FADD.FTZ R139, R2, R139 ;  /* 0x0000008b028b7221 */ /* 0x000fe20000010000 */
[----:B------:R-:W-:Y:S01]  /*ccf0*/  FADD.FTZ R151, R151, R144 ;  /* 0x0000009097977221 */ /* 0x000fe20000010000 */
[----:B------:R-:W-:Y:S02]  /*cd00*/  MOV R2, R148 ;  /* 0x0000009400027202 */ /* 0x000fe40000000f00 */
[----:B--2---:R-:W-:Y:S01]  /*cd10*/  HMMA.16816.F32 R44, R72, R76, R44 ;  /* 0x0000004c482c723c */ /* 0x004fe2000000182c */
[----:B------:R-:W-:Y:S01]  /*cd20*/  MUFU.EX2 R113, R113 ;  /* 0x0000007100717308 */ /* 0x000fe20000000800 */
[----:B------:R-:W-:Y:S01]  /*cd30*/  FADD.FTZ R104, R104, R139 ;  /* 0x0000008b68687221 */ /* 0x000fe20000010000 */
[----:B------:R-:W-:-:S03]  /*cd40*/  FADD.FTZ R150, R150, R151 ;  /* 0x0000009796967221 */ /* 0x000fc60000010000 */
[C---:B------:R-:W-:Y:S01]  /*cd50*/  HMMA.16816.F32 R40, R72.reuse, R78, R40 ;  /* 0x0000004e4828723c */ /* 0x040fe20000001828 */
[----:B------:R-:W2:Y:S01]  /*cd60*/  LDSM.16.MT88.4 R76, [R200+0xd000] ;  /* 0x00d00000c84c783b */ /* 0x000ea20000004200 */
[----:B------:R-:W-:Y:S01]  /*cd70*/  FADD.FTZ R104, R101, R104 ;  /* 0x0000006865687221 */ /* 0x000fe20000010000 */
[----:B------:R-:W-:Y:S01]  /*cd80*/  MUFU.EX2 R114, R114 ;  /* 0x0000007200727308 */ /* 0x000fe20000000800 */
[----:B------:R-:W-:Y:S02]  /*cd90*/  FADD.FTZ R153, R153, R150 ;  /* 0x0000009699997221 */ /* 0x000fe40000010000 */
[----:B---3--:R-:W-:Y:S01]  /*cda0*/  HMMA.16816.F32 R48, R72, R80, R48 ;  /* 0x000000504830723c */ /* 0x008fe20000001830 */
[----:B------:R-:W-:Y:S01]  /*cdb0*/  FADD.FTZ R103, R103, R104 ;  /* 0x0000006867677221 */ /* 0x000fe20000010000 */
[----:B------:R-:W-:-:S03]  /*cdc0*/  FADD.FTZ R100, R100, R153 ;  /* 0x0000009964647221 */ /* 0x000fc60000010000 */
[----:B------:R-:W-:Y:S01]  /*cdd0*/  MUFU.EX2 R115, R115 ;  /* 0x0000007300737308 */ /* 0x000fe20000000800 */
[----:B------:R-:W-:Y:S01]  /*cde0*/  HMMA.16816.F32 R56, R72, R82, R56 ;  /* 0x000000524838723c */ /* 0x000fe20000001838 */
[----:B------:R-:W3:Y:S01]  /*cdf0*/  LDSM.16.MT88.4 R80, [R204+0x11000] ;  /* 0x01100000cc50783b */ /* 0x000ee20000004200 */
[----:B------:R-:W-:-:S04]  /*ce00*/  FADD.FTZ R102, R102, R103 ;  /* 0x0000006766667221 */ /* 0x000fc80000010000 */
[C---:B----4-:R-:W-:Y:S01]  /*ce10*/  HMMA.16816.F32 R52, R72.reuse, R88, R52 ;  /* 0x000000584834723c */ /* 0x050fe20000001834 */
[----:B------:R-:W-:Y:S05]  /*ce20*/  MUFU.EX2 R120, R120 ;  /* 0x0000007800787308 */ /* 0x000fea0000000800 */
[C---:B------:R-:W-:Y:S01]  /*ce30*/  HMMA.16816.F32 R64, R72.reuse, R90, R64 ;  /* 0x0000005a4840723c */ /* 0x040fe20000001840 */
[----:B-1----:R-:W-:Y:S01]  /*ce40*/  F2FP.F16.F32.PACK_AB R88, R106, R105 ;  /* 0x000000696a58723e */ /* 0x002fe200000000ff */
[----:B------:R-:W-:Y:S01]  /*ce50*/  FADD.FTZ R105, R105, R100 ;  /* 0x0000006469697221 */ /* 0x000fe20000010000 */
[----:B-----5:R-:W-:Y:S01]  /*ce60*/  F2FP.F16.F32.PACK_AB R89, R110, R109 ;  /* 0x0000006d6e59723e */ /* 0x020fe200000000ff */
[----:B------:R-:W-:Y:S01]  /*ce70*/  MUFU.EX2 R121, R121 ;  /* 0x0000007900797308 */ /* 0x000fe20000000800 */
[----:B------:R-:W-:Y:S01]  /*ce80*/  FADD.FTZ R109, R109, R102 ;  /* 0x000000666d6d7221 */ /* 0x000fe20000010000 */
[----:B------:R-:W-:Y:S01]  /*ce90*/  HMMA.16816.F32 R60, R72, R84, R60 ;  /* 0x00000054483c723c */ /* 0x000fe2000000183c */
[----:B------:R-:W-:Y:S01]  /*cea0*/  F2FP.F16.F32.PACK_AB R90, R108, R107 ;  /* 0x0000006b6c5a723e */ /* 0x000fe200000000ff */
[----:B------:R-:W-:Y:S01]  /*ceb0*/  FADD.FTZ R106, R106, R105 ;  /* 0x000000696a6a7221 */ /* 0x000fe20000010000 */
[----:B------:R-:W-:Y:S01]  /*cec0*/  F2FP.F16.F32.PACK_AB R91, R112, R111 ;  /* 0x0000006f705b723e */ /* 0x000fe200000000ff */
[----:B------:R-:W-:-:S02]  /*ced0*/  FADD.FTZ R110, R110, R109 ;  /* 0x0000006d6e6e7221 */ /* 0x000fc40000010000 */
[----:B------:R-:W-:Y:S01]  /*cee0*/  HMMA.16816.F32 R4, R72, R86, R4 ;  /* 0x000000564804723c */ /* 0x000fe20000001804 */
[----:B------:R-:W-:Y:S01]  /*cef0*/  LDSM.16.MT88.4 R72, [R201+0x11000] ;  /* 0x01100000c948783b */ /* 0x000fe20000004200 */
[----:B------:R-:W-:Y:S01]  /*cf00*/  MUFU.EX2 R122, R122 ;  /* 0x0000007a007a7308 */ /* 0x000fe20000000800 */
[----:B------:R-:W-:Y:S01]  /*cf10*/  FADD.FTZ R107, R107, R106 ;  /* 0x0000006a6b6b7221 */ /* 0x000fe20000010000 */
[----:B------:R-:W-:Y:S01]  /*cf20*/  FADD.FTZ R111, R111, R110 ;  /* 0x0000006e6f6f7221 */ /* 0x000fe20000010000 */
[----:B------:R-:W-:Y:S01]  /*cf30*/  LDSM.16.MT88.4 R84, [R202+0xd800] ;  /* 0x00d80000ca54783b */ /* 0x000fe20000004200 */
[C---:B------:R-:W-:Y:S01]  /*cf40*/  HMMA.16816.F32 R20, R88.reuse, R68, R20 ;  /* 0x000000445814723c */ /* 0x040fe20000001814 */
[----:B------:R-:W-:Y:S01]  /*cf50*/  FADD.FTZ R108, R108, R107 ;  /* 0x0000006b6c6c7221 */ /* 0x000fe20000010000 */
[----:B------:R-:W-:Y:S02]  /*cf60*/  FADD.FTZ R112, R112, R111 ;  /* 0x0000006f70707221 */ /* 0x000fe40000010000 */
[----:B------:R-:W-:Y:S02]  /*cf70*/  MUFU.EX2 R123, R123 ;  /* 0x0000007b007b7308 */ /* 0x000fe40000000800 */
[C---:B------:R-:W-:Y:S01]  /*cf80*/  HMMA.16816.F32 R16, R88.reuse, R70, R16 ;  /* 0x000000465810723c */ /* 0x040fe20000001810 */
[----:B------:R-:W1:Y:S05]  /*cf90*/  LDSM.16.MT88.4 R68, [R202+0x11000] ;  /* 0x01100000ca44783b */ /* 0x000e6a0000004200 */
[C---:B--2---:R-:W-:Y:S01]  /*cfa0*/  HMMA.16816.F32 R36, R88.reuse, R76, R36 ;  /* 0x0000004c5824723c */ /* 0x044fe20000001824 */
[----:B------:R-:W-:Y:S05]  /*cfb0*/  MUFU.EX2 R124, R124 ;  /* 0x0000007c007c7308 */ /* 0x000fea0000000800 */
[C---:B------:R-:W-:Y:S01]  /*cfc0*/  HMMA.16816.F32 R32, R88.reuse, R78, R32 ;  /* 0x0000004e5820723c */ /* 0x040fe20000001820 */
[----:B------:R-:W2:Y:S02]  /*cfd0*/  LDSM.16.MT88.4 R76, [R200+0x11000] ;  /* 0x01100000c84c783b */ /* 0x000ea40000004200 */
[----:B------:R-:W-:Y:S03]  /*cfe0*/  MUFU.EX2 R125, R125 ;  /* 0x0000007d007d7308 */ /* 0x000fe60000000800 */
[C---:B---3--:R-:W-:Y:S05]  /*cff0*/  HMMA.16816.F32 R44, R88.reuse, R80, R44 ;  /* 0x00000050582c723c */ /* 0x048fea000000182c */
[----:B------:R-:W3:Y:S01]  /*d000*/  MUFU.EX2 R126, R126 ;  /* 0x0000007e007e7308 */ /* 0x000ee20000000800 */
[C---:B------:R-:W-:Y:S01]  /*d010*/  HMMA.16816.F32 R40, R88.reuse, R82, R40 ;  /* 0x000000525828723c */ /* 0x040fe20000001828 */
[----:B------:R-:W4:Y:S05]  /*d020*/  LDSM.16.MT88.4 R80, [R204+0xd800] ;  /* 0x00d80000cc50783b */ /* 0x000f2a0000004200 */
[C---:B------:R-:W-:Y:S01]  /*d030*/  HMMA.16816.F32 R12, R88.reuse, R92, R12 ;  /* 0x0000005c580c723c */ /* 0x040fe2000000180c */
[----:B------:R-:W-:Y:S05]  /*d040*/  MUFU.EX2 R127, R127 ;  /* 0x0000007f007f7308 */ /* 0x000fea0000000800 */
[----:B------:R-:W-:Y:S03]  /*d050*/  HMMA.16816.F32 R8, R88, R94, R8 ;  /* 0x0000005e5808723c */ /* 0x000fe60000001808 */
[----:B------:R-:W5:Y:S01]  /*d060*/  MUFU.EX2 R154, R154 ;  /* 0x0000009a009a7308 */ /* 0x000f620000000800 */
[----:B---3--:R-:W-:-:S02]  /*d070*/  F2FP.F16.F32.PACK_AB R92, R126, R125 ;  /* 0x0000007d7e5c723e */ /* 0x008fc400000000ff */
[C---:B------:R-:W-:Y:S05]  /*d080*/  HMMA.16816.F32 R28, R88.reuse, R96, R28 ;  /* 0x00000060581c723c */ /* 0x040fea000000181c */
[----:B------:R-:W-:Y:S01]  /*d090*/  MUFU.EX2 R156, R156 ;  /* 0x0000009c009c7308 */ /* 0x000fe20000000800 */
[C---:B------:R-:W-:Y:S01]  /*d0a0*/  HMMA.16816.F32 R24, R88.reuse, R98, R24 ;  /* 0x000000625818723c */ /* 0x040fe20000001818 */
[----:B------:R-:W-:Y:S05]  /*d0b0*/  LDSM.16.MT88.4 R96, [R201+0x12800] ;  /* 0x01280000c960783b */ /* 0x000fea0000004200 */
[----:B-1----:R-:W-:Y:S01]  /*d0c0*/  HMMA.16816.F32 R48, R88, R68, R48 ;  /* 0x000000445830723c */ /* 0x002fe20000001830 */
[----:B------:R-:W1:Y:S01]  /*d0d0*/  MUFU.EX2 R187, R187 ;  /* 0x000000bb00bb7308 */ /* 0x000e620000000800 */
[----:B-----5:R-:W-:-:S04]  /*d0e0*/  F2FP.F16.F32.PACK_AB R94, R154, R127 ;  /* 0x0000007f9a5e723e */ /* 0x020fc800000000ff */
[C---:B------:R-:W-:Y:S01]  /*d0f0*/  HMMA.16816.F32 R56, R88.reuse, R70, R56 ;  /* 0x000000465838723c */ /* 0x040fe20000001838 */
[----:B------:R-:W3:Y:S02]  /*d100*/  LDSM.16.MT88.4 R68, [R201+0xd800] ;  /* 0x00d80000c944783b */ /* 0x000ee40000004200 */
[----:B------:R-:W-:Y:S03]  /*d110*/  MUFU.EX2 R158, R158 ;  /* 0x0000009e009e7308 */ /* 0x000fe60000000800 */
[C---:B------:R-:W-:Y:S05]  /*d120*/  HMMA.16816.F32 R52, R88.reuse, R72, R52 ;  /* 0x000000485834723c */ /* 0x040fea0000001834 */
[----:B------:R-:W5:Y:S01]  /*d130*/  MUFU.EX2 R191, R191 ;  /* 0x000000bf00bf7308 */ /* 0x000f620000000800 */
[----:B------:R-:W-:Y:S01]  /*d140*/  HMMA.16816.F32 R64, R88, R74, R64 ;  /* 0x0000004a5840723c */ /* 0x000fe20000001840 */
[----:B------:R-:W-:Y:S01]  /*d150*/  LDSM.16.MT88.4 R72, [R200+0xd800] ;  /* 0x00d80000c848783b */ /* 0x000fe20000004200 */
[----:B-1----:R-:W-:-:S04]  /*d160*/  F2FP.F16.F32.PACK_AB R93, R187, R156 ;  /* 0x0000009cbb5d723e */ /* 0x002fc800000000ff */
[C---:B--2---:R-:W-:Y:S01]  /*d170*/  HMMA.16816.F32 R60, R88.reuse, R76, R60 ;  /* 0x0000004c583c723c */ /* 0x044fe2000000183c */
[----:B------:R-:W-:Y:S05]  /*d180*/  MUFU.EX2 R160, R160 ;  /* 0x000000a000a07308 */ /* 0x000fea0000000800 */
[----:B------:R-:W-:Y:S01]  /*d190*/  HMMA.16816.F32 R4, R88, R78, R4 ;  /* 0x0000004e5804723c */ /* 0x000fe20000001804 */
[----:B------:R-:W1:Y:S02]  /*d1a0*/  LDSM.16.MT88.4 R76, [R204+0x11800] ;  /* 0x01180000cc4c783b */ /* 0x000e640000004200 */
[----:B------:R-:W-:Y:S01]  /*d1b0*/  MUFU.EX2 R181, R181 ;  /* 0x000000b500b57308 */ /* 0x000fe20000000800 */
[----:B-----5:R-:W-:-:S03]  /*d1c0*/  F2FP.F16.F32.PACK_AB R95, R191, R158 ;  /* 0x0000009ebf5f723e */ /* 0x020fc600000000ff */
[----:B------:R-:W-:Y:S01]  /*d1d0*/  F2FP.F16.F32.PACK_AB R88, R114, R113 ;  /* 0x000000717258723e */ /* 0x000fe200000000ff */
[----:B------:R-:W-:Y:S01]  /*d1e0*/  FADD.FTZ R113, R113, R108 ;  /* 0x0000006c71717221 */ /* 0x000fe20000010000 */
[----:B------:R-:W-:Y:S01]  /*d1f0*/  F2FP.F16.F32.PACK_AB R89, R122, R121 ;  /* 0x000000797a59723e */ /* 0x000fe200000000ff */
[----:B------:R-:W-:Y:S01]  /*d200*/  FADD.FTZ R121, R121, R112 ;  /* 0x0000007079797221 */ /* 0x000fe20000010000 */
[----:B------:R-:W-:Y:S01]  /*d210*/  F2FP.F16.F32.PACK_AB R90, R120, R115 ;  /* 0x00000073785a723e */ /* 0x000fe200000000ff */
[----:B------:R-:W-:Y:S01]  /*d220*/  MUFU.EX2 R162, R162 ;  /* 0x000000a200a27308 */ /* 0x000fe20000000800 */
[----:B------:R-:W-:Y:S01]  /*d230*/  F2FP.F16.F32.PACK_AB R91, R124, R123 ;  /* 0x0000007b7c5b723e */ /* 0x000fe200000000ff */
[----:B------:R-:W-:Y:S01]  /*d240*/  FADD.FTZ R114, R114, R113 ;  /* 0x0000007172727221 */ /* 0x000fe20000010000 */
[----:B------:R-:W-:-:S03]  /*d250*/  FADD.FTZ R122, R122, R121 ;  /* 0x000000797a7a7221 */ /* 0x000fc60000010000 */
[----:B------:R-:W-:Y:S02]  /*d260*/  FADD.FTZ R115, R115, R114 ;  /* 0x0000007273737221 */ /* 0x000fe40000010000 */
[----:B----4-:R-:W-:Y:S01]  /*d270*/  HMMA.16816.F32 R12, R88, R80, R12 ;  /* 0x00000050580c723c */ /* 0x010fe2000000180c */
[----:B------:R-:W-:Y:S01]  /*d280*/  MUFU.EX2 R171, R171 ;  /* 0x000000ab00ab7308 */ /* 0x000fe20000000800 */
[----:B------:R-:W-:-:S04]  /*d290*/  FADD.FTZ R120, R120, R115 ;  /* 0x0000007378787221 */ /* 0x000fc80000010000 */
[C---:B------:R-:W-:Y:S01]  /*d2a0*/  HMMA.16816.F32 R8, R88.reuse, R82, R8 ;  /* 0x000000525808723c */ /* 0x040fe20000001808 */
[----:B------:R-:W2:Y:S01]  /*d2b0*/  LDSM.16.MT88.4 R80, [R202+0x11800] ;  /* 0x01180000ca50783b */ /* 0x000ea20000004200 */
[----:B------:R-:W-:Y:S01]  /*d2c0*/  FADD.FTZ R125, R125, R120 ;  /* 0x000000787d7d7221 */ /* 0x000fe20000010000 */
[----:B------:R-:W-:Y:S03]  /*d2d0*/  MUFU.EX2 R164, R164 ;  /* 0x000000a400a47308 */ /* 0x000fe60000000800 */
[----:B---3--:R-:W-:Y:S01]  /*d2e0*/  HMMA.16816.F32 R28, R88, R68, R28 ;  /* 0x00000044581c723c */ /* 0x008fe2000000181c */
[----:B------:R-:W-:-:S04]  /*d2f0*/  FADD.FTZ R126, R126, R125 ;  /* 0x0000007d7e7e7221 */ /* 0x000fc80000010000 */
[----:B------:R-:W-:Y:S01]  /*d300*/  MUFU.EX2 R177, R177 ;  /* 0x000000b100b17308 */ /* 0x000fe20000000800 */
[C---:B------:R-:W-:Y:S01]  /*d310*/  HMMA.16816.F32 R24, R88.reuse, R70, R24 ;  /* 0x000000465818723c */ /* 0x040fe20000001818 */
[----:B------:R-:W-:Y:S05]  /*d320*/  LDSM.16.MT88.4 R68, [R201+0x11800] ;  /* 0x01180000c944783b */ /* 0x000fea0000004200 */
[C---:B-1----:R-:W-:Y:S01]  /*d330*/  HMMA.16816.F32 R44, R88.reuse, R76, R44 ;  /* 0x0000004c582c723c */ /* 0x042fe2000000182c */
[----:B------:R-:W-:Y:S05]  /*d340*/  MUFU.EX2 R166, R166 ;  /* 0x000000a600a67308 */ /* 0x000fea0000000800 */
[C---:B------:R-:W-:Y:S01]  /*d350*/  HMMA.16816.F32 R40, R88.reuse, R78, R40 ;  /* 0x0000004e5828723c */ /* 0x040fe20000001828 */
[----:B------:R-:W1:Y:S02]  /*d360*/  LDSM.16.MT88.4 R76, [R202+0xe000] ;  /* 0x00e00000ca4c783b */ /* 0x000e640000004200 */
[----:B------:R-:W-:Y:S03]  /*d370*/  MUFU.EX2 R173, R173 ;  /* 0x000000ad00ad7308 */ /* 0x000fe60000000800 */
[C---:B------:R-:W-:Y:S05]  /*d380*/  HMMA.16816.F32 R20, R88.reuse, R84, R20 ;  /* 0x000000545814723c */ /* 0x040fea0000001814 */
[----:B------:R-:W-:Y:S01]  /*d390*/  MUFU.EX2 R168, R168 ;  /* 0x000000a800a87308 */ /* 0x000fe20000000800 */
[C---:B------:R-:W-:Y:S01]  /*d3a0*/  HMMA.16816.F32 R16, R88.reuse, R86, R16 ;  /* 0x000000565810723c */ /* 0x040fe20000001810 */
[----:B------:R-:W-:Y:S05]  /*d3b0*/  LDSM.16.MT88.4 R84, [R200+0x11800] ;  /* 0x01180000c854783b */ /* 0x000fea0000004200 */
[C---:B--2---:R-:W-:Y:S01]  /*d3c0*/  HMMA.16816.F32 R48, R88.reuse, R80, R48 ;  /* 0x000000505830723c */ /* 0x044fe20000001830 */
[----:B------:R-:W-:Y:S05]  /*d3d0*/  MUFU.EX2 R165, R165 ;  /* 0x000000a500a57308 */ /* 0x000fea0000000800 */
[C---:B------:R-:W-:Y:S01]  /*d3e0*/  HMMA.16816.F32 R56, R88.reuse, R82, R56 ;  /* 0x000000525838723c */ /* 0x040fe20000001838 */
[----:B------:R-:W2:Y:S02]  /*d3f0*/  LDSM.16.MT88.4 R80, [R201+0xe000] ;  /* 0x00e00000c950783b */ /* 0x000ea40000004200 */
[----:B------:R-:W-:Y:S03]  /*d400*/  MUFU.EX2 R161, R161 ;  /* 0x000000a100a17308 */ /* 0x000fe60000000800 */
[C---:B------:R-:W-:Y:S05]  /*d410*/  HMMA.16816.F32 R36, R88.reuse, R72, R36 ;  /* 0x000000485824723c */ /* 0x040fea0000001824 */
[----:B------:R-:W-:Y:S01]  /*d420*/  MUFU.EX2 R170, R170 ;  /* 0x000000aa00aa7308 */ /* 0x000fe20000000800 */
[----:B------:R-:W-:Y:S01]  /*d430*/  HMMA.16816.F32 R32, R88, R74, R32 ;  /* 0x0000004a5820723c */ /* 0x000fe20000001820 */
[----:B------:R-:W3:Y:S05]  /*d440*/  LDSM.16.MT88.4 R72, [R204+0xe000] ;  /* 0x00e00000cc48783b */ /* 0x000eea0000004200 */
[C---:B-1----:R-:W-:Y:S01]  /*d450*/  HMMA.16816.F32 R20, R92.reuse, R76, R20 ;  /* 0x0000004c5c14723c */ /* 0x042fe20000001814 */
[----:B------:R-:W-:Y:S05]  /*d460*/  MUFU.EX2 R157, R157 ;  /* 0x0000009d009d7308 */ /* 0x000fea0000000800 */
[----:B------:R-:W-:Y:S01]  /*d470*/  HMMA.16816.F32 R16, R92, R78, R16 ;  /* 0x0000004e5c10723c */ /* 0x000fe20000001810 */
[----:B------:R-:W1:Y:S02]  /*d480*/  LDSM.16.MT88.4 R76, [R201+0x12000] ;  /* 0x01200000c94c783b */ /* 0x000e640000004200 */
[----:B------:R-:W-:Y:S03]  /*d490*/  MUFU.EX2 R172, R172 ;  /* 0x000000ac00ac7308 */ /* 0x000fe60000000800 */
[C---:B------:R-:W-:Y:S05]  /*d4a0*/  HMMA.16816.F32 R52, R88.reuse, R68, R52 ;  /* 0x000000445834723c */ /* 0x040fea0000001834 */
[----:B------:R-:W-:Y:S01]  /*d4b0*/  MUFU.EX2 R159, R159 ;  /* 0x0000009f009f7308 */ /* 0x000fe20000000800 */
[----:B------:R-:W-:Y:S01]  /*d4c0*/  HMMA.16816.F32 R64, R88, R70, R64 ;  /* 0x000000465840723c */ /* 0x000fe20000001840 */
[----:B------:R-:W4:Y:S05]  /*d4d0*/  LDSM.16.MT88.4 R68, [R200+0xe000] ;  /* 0x00e00000c844783b */ /* 0x000f2a0000004200 */
[C---:B--2---:R-:W-:Y:S01]  /*d4e0*/  HMMA.16816.F32 R28, R92.reuse, R80, R28 ;  /* 0x000000505c1c723c */ /* 0x044fe2000000181c */
[----:B------:R-:W-:Y:S05]  /*d4f0*/  MUFU.EX2 R174, R174 ;  /* 0x000000ae00ae7308 */ /* 0x000fea0000000800 */
[----:B------:R-:W-:Y:S01]  /*d500*/  HMMA.16816.F32 R24, R92, R82, R24 ;  /* 0x000000525c18723c */ /* 0x000fe20000001818 */
[----:B------:R-:W2:Y:S02]  /*d510*/  LDSM.16.MT88.4 R80, [R204+0xe800] ;  /* 0x00e80000cc50783b */ /* 0x000ea40000004200 */
[----:B------:R-:W-:Y:S03]  /*d520*/  MUFU.EX2 R3, R3 ;  /* 0x0000000300037308 */ /* 0x000fe60000000800 */
[C---:B------:R-:W-:Y:S05]  /*d530*/  HMMA.16816.F32 R60, R88.reuse, R84, R60 ;  /* 0x00000054583c723c */ /* 0x040fea000000183c */
[----:B------:R-:W5:Y:S01]  /*d540*/  MUFU.EX2 R134, R134 ;  /* 0x0000008600867308 */ /* 0x000f620000000800 */
[----:B------:R-:W-:Y:S01]  /*d550*/  HMMA.16816.F32 R4, R88, R86, R4 ;  /* 0x000000565804723c */ /* 0x000fe20000001804 */
[----:B------:R-:W2:Y:S04]  /*d560*/  LDSM.16.MT88.4 R84, [R202+0x12000] ;  /* 0x01200000ca54783b */ /* 0x000ea80000004200 */
[----:B------:R-:W-:Y:S01]  /*d570*/  LDSM.16.MT88.4 R88, [R200+0x12000] ;  /* 0x01200000c858783b */ /* 0x000fe20000004200 */
[C---:B---3--:R-:W-:Y:S01]  /*d580*/  HMMA.16816.F32 R12, R92.reuse, R72, R12 ;  /* 0x000000485c0c723c */ /* 0x048fe2000000180c */
[----:B------:R-:W-:Y:S05]  /*d590*/  MUFU.EX2 R133, R133 ;  /* 0x0000008500857308 */ /* 0x000fea0000000800 */
[----:B------:R-:W-:Y:S01]  /*d5a0*/  HMMA.16816.F32 R8, R92, R74, R8 ;  /* 0x0000004a5c08723c */ /* 0x000fe20000001808 */
[----:B------:R-:W3:Y:S02]  /*d5b0*/  LDSM.16.MT88.4 R72, [R204+0x12000] ;  /* 0x01200000cc48783b */ /* 0x000ee40000004200 */
[----:B------:R-:W4:Y:S01]  /*d5c0*/  MUFU.EX2 R132, R132 ;  /* 0x0000008400847308 */ /* 0x000f220000000800 */
[----:B-----5:R-:W-:-:S02]  /*d5d0*/  F2FP.F16.F32.PACK_AB R116, R134, R3 ;  /* 0x000000038674723e */ /* 0x020fc400000000ff */
[C---:B-1----:R-:W-:Y:S05]  /*d5e0*/  HMMA.16816.F32 R52, R92.reuse, R76, R52 ;  /* 0x0000004c5c34723c */ /* 0x042fea0000001834 */
[----:B------:R-:W-:Y:S01]  /*d5f0*/  MUFU.EX2 R135, R135 ;  /* 0x0000008700877308 */ /* 0x000fe20000000800 */
[----:B------:R-:W-:Y:S01]  /*d600*/  HMMA.16816.F32 R64, R92, R78, R64 ;  /* 0x0000004e5c40723c */ /* 0x000fe20000001840 */
[----:B------:R-:W-:Y:S02]  /*d610*/  F2FP.F16.F32.PACK_AB R76, R181, R160 ;  /* 0x000000a0b54c723e */ /* 0x000fe400000000ff */
[----:B------:R-:W-:-:S03]  /*d620*/  F2FP.F16.F32.PACK_AB R77, R177, R164 ;  /* 0x000000a4b14d723e */ /* 0x000fc600000000ff */
[C---:B----4-:R-:W-:Y:S01]  /*d630*/  HMMA.16816.F32 R36, R92.reuse, R68, R36 ;  /* 0x000000445c24723c */ /* 0x050fe20000001824 */
[----:B------:R-:W-:Y:S01]  /*d640*/  F2FP.F16.F32.PACK_AB R78, R171, R162 ;  /* 0x000000a2ab4e723e */ /* 0x000fe200000000ff */
[----:B------:R-:W1:Y:S01]  /*d650*/  MUFU.EX2 R138, R138 ;  /* 0x0000008a008a7308 */ /* 0x000e620000000800 */
[----:B------:R-:W-:Y:S02]  /*d660*/  F2FP.F16.F32.PACK_AB R79, R173, R166 ;  /* 0x000000a6ad4f723e */ /* 0x000fe400000000ff */
[----:B------:R-:W-:Y:S01]  /*d670*/  F2FP.F16.F32.PACK_AB R118, R132, R133 ;  /* 0x000000858476723e */ /* 0x000fe200000000ff */
[----:B------:R-:W-:Y:S01]  /*d680*/  HMMA.16816.F32 R32, R92, R70, R32 ;  /* 0x000000465c20723c */ /* 0x000fe20000001820 */
[----:B------:R-:W4:Y:S03]  /*d690*/  LDSM.16.MT88.4 R68, [R202+0xe800] ;  /* 0x00e80000ca44783b */ /* 0x000f260000004200 */
[----:B------:R-:W-:Y:S02]  /*d6a0*/  MUFU.EX2 R137, R137 ;  /* 0x0000008900897308 */ /* 0x000fe40000000800 */
[C---:B--2---:R-:W-:Y:S06]  /*d6b0*/  HMMA.16816.F32 R12, R76.reuse, R80, R12 ;  /* 0x000000504c0c723c */ /* 0x044fec000000180c */
[----:B------:R-:W-:Y:S01]  /*d6c0*/  HMMA.16816.F32 R8, R76, R82, R8 ;  /* 0x000000524c08723c */ /* 0x000fe20000001808 */
[----:B------:R-:W2:Y:S01]  /*d6d0*/  LDSM.16.MT88.4 R80, [R202+0x12800] ;  /* 0x01280000ca50783b */ /* 0x000ea20000004200 */
[----:B------:R-:W5:Y:S01]  /*d6e0*/  MUFU.EX2 R136, R136 ;  /* 0x0000008800887308 */ /* 0x000f620000000800 */
[----:B-1----:R-:W-:-:S03]  /*d6f0*/  F2FP.F16.F32.PACK_AB R117, R138, R135 ;  /* 0x000000878a75723e */ /* 0x002fc600000000ff */
[C---:B------:R-:W-:Y:S06]  /*d700*/  HMMA.16816.F32 R48, R92.reuse, R84, R48 ;  /* 0x000000545c30723c */ /* 0x040fec0000001830 */
[C---:B------:R-:W-:Y:S01]  /*d710*/  HMMA.16816.F32 R56, R92.reuse, R86, R56 ;  /* 0x000000565c38723c */ /* 0x040fe20000001838 */
[----:B------:R-:W1:Y:S05]  /*d720*/  LDSM.16.MT88.4 R84, [R200+0xe800] ;  /* 0x00e80000c854783b */ /* 0x000e6a0000004200 */
[----:B---3--:R-:W-:Y:S01]  /*d730*/  HMMA.16816.F32 R44, R92, R72, R44 ;  /* 0x000000485c2c723c */ /* 0x008fe2000000182c */
[----:B-----5:R-:W-:-:S05]  /*d740*/  F2FP.F16.F32.PACK_AB R119, R136, R137 ;  /* 0x000000898877723e */ /* 0x020fca00000000ff */
[C---:B------:R-:W-:Y:S01]  /*d750*/  HMMA.16816.F32 R40, R92.reuse, R74, R40 ;  /* 0x0000004a5c28723c */ /* 0x040fe20000001828 */
[----:B------:R-:W3:Y:S05]  /*d760*/  LDSM.16.MT88.4 R72, [R201+0xe800] ;  /* 0x00e80000c948783b */ /* 0x000eea0000004200 */
[C---:B------:R-:W-:Y:S06]  /*d770*/  HMMA.16816.F32 R60, R92.reuse, R88, R60 ;  /* 0x000000585c3c723c */ /* 0x040fec000000183c */
[----:B------:R-:W-:Y:S01]  /*d780*/  HMMA.16816.F32 R4, R92, R90, R4 ;  /* 0x0000005a5c04723c */ /* 0x000fe20000001804 */
[----:B------:R-:W5:Y:S04]  /*d790*/  LDSM.16.MT88.4 R88, [R204+0x12800] ;  /* 0x01280000cc58783b */ /* 0x000f680000004200 */
[----:B------:R-:W5:Y:S01]  /*d7a0*/  LDSM.16.MT88.4 R92, [R200+0x12800] ;  /* 0x01280000c85c783b */ /* 0x000f620000004200 */
[C---:B----4-:R-:W-:Y:S06]  /*d7b0*/  HMMA.16816.F32 R20, R76.reuse, R68, R20 ;  /* 0x000000444c14723c */ /* 0x050fec0000001814 */
[C---:B------:R-:W-:Y:S01]  /*d7c0*/  HMMA.16816.F32 R16, R76.reuse, R70, R16 ;  /* 0x000000464c10723c */ /* 0x040fe20000001810 */
[----:B------:R-:W4:Y:S05]  /*d7d0*/  LDSM.16.MT88.4 R68, [R204+0xf000] ;  /* 0x00f00000cc44783b */ /* 0x000f2a0000004200 */
[C---:B--2---:R-:W-:Y:S06]  /*d7e0*/  HMMA.16816.F32 R48, R76.reuse, R80, R48 ;  /* 0x000000504c30723c */ /* 0x044fec0000001830 */
[C---:B------:R-:W-:Y:S01]  /*d7f0*/  HMMA.16816.F32 R56, R76.reuse, R82, R56 ;  /* 0x000000524c38723c */ /* 0x040fe20000001838 */
[----:B------:R-:W2:Y:S05]  /*d800*/  LDSM.16.MT88.4 R80, [R200+0xf000] ;  /* 0x00f00000c850783b */ /* 0x000eaa0000004200 */
[C---:B-1----:R-:W-:Y:S06]  /*d810*/  HMMA.16816.F32 R36, R76.reuse, R84, R36 ;  /* 0x000000544c24723c */ /* 0x042fec0000001824 */
[C---:B------:R-:W-:Y:S01]  /*d820*/  HMMA.16816.F32 R32, R76.reuse, R86, R32 ;  /* 0x000000564c20723c */ /* 0x040fe20000001820 */
[----:B------:R-:W-:Y:S05]  /*d830*/  LDSM.16.MT88.4 R84, [R201+0xf000] ;  /* 0x00f00000c954783b */ /* 0x000fea0000004200 */
[C---:B---3--:R-:W-:Y:S06]  /*d840*/  HMMA.16816.F32 R28, R76.reuse, R72, R28 ;  /* 0x000000484c1c723c */ /* 0x048fec000000181c */
[C---:B------:R-:W-:Y:S01]  /*d850*/  HMMA.16816.F32 R24, R76.reuse, R74, R24 ;  /* 0x0000004a4c18723c */ /* 0x040fe20000001818 */
[----:B------:R-:W1:Y:S05]  /*d860*/  LDSM.16.MT88.4 R72, [R202+0xf000] ;  /* 0x00f00000ca48783b */ /* 0x000e6a0000004200 */
[C---:B-----5:R-:W-:Y:S06]  /*d870*/  HMMA.16816.F32 R44, R76.reuse, R88, R44 ;  /* 0x000000584c2c723c */ /* 0x060fec000000182c */
[----:B------:R-:W-:Y:S01]  /*d880*/  HMMA.16816.F32 R40, R76, R90, R40 ;  /* 0x0000005a4c28723c */ /* 0x000fe20000001828 */
[----:B------:R-:W-:-:S02]  /*d890*/  F2FP.F16.F32.PACK_AB R88, R165, R168 ;  /* 0x000000a8a558723e */ /* 0x000fc400000000ff */
[----:B------:R-:W-:-:S03]  /*d8a0*/  F2FP.F16.F32.PACK_AB R89, R172, R157 ;  /* 0x0000009dac59723e */ /* 0x000fc600000000ff */
[----:B------:R-:W-:Y:S01]  /*d8b0*/  HMMA.16816.F32 R60, R76, R92, R60 ;  /* 0x0000005c4c3c723c */ /* 0x000fe2000000183c */
[----:B------:R-:W-:Y:S02]  /*d8c0*/  F2FP.F16.F32.PACK_AB R90, R170, R161 ;  /* 0x000000a1aa5a723e */ /* 0x000fe400000000ff */
[----:B------:R-:W-:-:S03]  /*d8d0*/  F2FP.F16.F32.PACK_AB R91, R174, R159 ;  /* 0x0000009fae5b723e */ /* 0x000fc600000000ff */
[----:B------:R-:W-:Y:S01]  /*d8e0*/  HMMA.16816.F32 R4, R76, R94, R4 ;  /* 0x0000005e4c04723c */ /* 0x000fe20000001804 */
[----:B------:R-:W3:Y:S05]  /*d8f0*/  LDSM.16.MT88.4 R92, [R202+0x13000] ;  /* 0x01300000ca5c783b */ /* 0x000eea0000004200 */
[C---:B----4-:R-:W-:Y:S06]  /*d900*/  HMMA.16816.F32 R12, R88.reuse, R68, R12 ;  /* 0x00000044580c723c */ /* 0x050fec000000180c */
[C---:B------:R-:W-:Y:S01]  /*d910*/  HMMA.16816.F32 R8, R88.reuse, R70, R8 ;  /* 0x000000465808723c */ /* 0x040fe20000001808 */
[----:B------:R-:W4:Y:S05]  /*d920*/  LDSM.16.MT88.4 R68, [R204+0x13000] ;  /* 0x01300000cc44783b */ /* 0x000f2a0000004200 */
[C---:B--2---:R-:W-:Y:S06]  /*d930*/  HMMA.16816.F32 R36, R88.reuse, R80, R36 ;  /* 0x000000505824723c */ /* 0x044fec0000001824 */
[C---:B------:R-:W-:Y:S01]  /*d940*/  HMMA.16816.F32 R32, R88.reuse, R82, R32 ;  /* 0x000000525820723c */ /* 0x040fe20000001820 */
[----:B------:R-:W2:Y:S05]  /*d950*/  LDSM.16.MT88.4 R80, [R204+0xf800] ;  /* 0x00f80000cc50783b */ /* 0x000eaa0000004200 */
[C---:B-1----:R-:W-:Y:S06]  /*d960*/  HMMA.16816.F32 R20, R88.reuse, R72, R20 ;  /* 0x000000485814723c */ /* 0x042fec0000001814 */
[----:B------:R-:W-:Y:S01]  /*d970*/  HMMA.16816.F32 R16, R88, R74, R16 ;  /* 0x0000004a5810723c */ /* 0x000fe20000001810 */
[----:B------:R-:W1:Y:S05]  /*d980*/  LDSM.16.MT88.4 R72, [R200+0x13000] ;  /* 0x01300000c848783b */ /* 0x000e6a0000004200 */
[C---:B------:R-:W-:Y:S06]  /*d990*/  HMMA.16816.F32 R52, R76.reuse, R96, R52 ;  /* 0x000000604c34723c */ /* 0x040fec0000001834 */
[----:B------:R-:W-:Y:S01]  /*d9a0*/  HMMA.16816.F32 R64, R76, R98, R64 ;  /* 0x000000624c40723c */ /* 0x000fe20000001840 */
[----:B------:R-:W5:Y:S04]  /*d9b0*/  LDSM.16.MT88.4 R76, [R202+0xf800] ;  /* 0x00f80000ca4c783b */ /* 0x000f680000004200 */
[----:B------:R-:W-:Y:S01]  /*d9c0*/  LDSM.16.MT88.4 R96, [R200+0xf800] ;  /* 0x00f80000c860783b */ /* 0x000fe20000004200 */
[C---:B------:R-:W-:Y:S06]  /*d9d0*/  HMMA.16816.F32 R28, R88.reuse, R84, R28 ;  /* 0x00000054581c723c */ /* 0x040fec000000181c */
[C---:B------:R-:W-:Y:S01]  /*d9e0*/  HMMA.16816.F32 R24, R88.reuse, R86, R24 ;  /* 0x000000565818723c */ /* 0x040fe20000001818 */
[----:B------:R-:W5:Y:S05]  /*d9f0*/  LDSM.16.MT88.4 R84, [R201+0x13000] ;  /* 0x01300000c954783b */ /* 0x000f6a0000004200 */
[C---:B---3--:R-:W-:Y:S06]  /*da00*/  HMMA.16816.F32 R48, R88.reuse, R92, R48 ;  /* 0x0000005c5830723c */ /* 0x048fec0000001830 */
[C---:B------:R-:W-:Y:S01]  /*da10*/  HMMA.16816.F32 R56, R88.reuse, R94, R56 ;  /* 0x0000005e5838723c */ /* 0x040fe20000001838 */
[----:B------:R-:W3:Y:S05]  /*da20*/  LDSM.16.MT88.4 R92, [R201+0xf800] ;  /* 0x00f80000c95c783b */ /* 0x000eea0000004200 */
[C---:B----4-:R-:W-:Y:S06]  /*da30*/  HMMA.16816.F32 R44, R88.reuse, R68, R44 ;  /* 0x00000044582c723c */ /* 0x050fec000000182c */
[----:B------:R-:W-:Y:S06]  /*da40*/  HMMA.16816.F32 R40, R88, R70, R40 ;  /* 0x000000465828723c */ /* 0x000fec0000001828 */
[C---:B--2---:R-:W-:Y:S01]  /*da50*/  HMMA.16816.F32 R68, R116.reuse, R82, R8 ;  /* 0x000000527444723c */ /* 0x044fe20000001808 */
[----:B------:R-:W2:Y:S05]  /*da60*/  LDSM.16.MT88.4 R8, [R204+0x13800] ;  /* 0x01380000cc08783b */ /* 0x000eaa0000004200 */
[----:B------:R-:W-:Y:S01]  /*da70*/  HMMA.16816.F32 R128, R116, R80, R12 ;  /* 0x000000507480723c */ /* 0x000fe2000000180c */
[----:B------:R-:W4:Y:S05]  /*da80*/  LDSM.16.MT88.4 R12, [R202+0x13800] ;  /* 0x01380000ca0c783b */ /* 0x000f2a0000004200 */
[C---:B-1----:R-:W-:Y:S06]  /*da90*/  HMMA.16816.F32 R60, R88.reuse, R72, R60 ;  /* 0x00000048583c723c */ /* 0x042fec000000183c */
[----:B------:R-:W-:Y:S06]  /*daa0*/  HMMA.16816.F32 R4, R88, R74, R4 ;  /* 0x0000004a5804723c */ /* 0x000fec0000001804 */
[----:B-----5:R-:W-:Y:S06]  /*dab0*/  HMMA.16816.F32 R72, R116, R76, R20 ;  /* 0x0000004c7448723c */ /* 0x020fec0000001814 */
[----:B------:R-:W-:Y:S01]  /*dac0*/  HMMA.16816.F32 R52, R88, R84, R52 ;  /* 0x000000545834723c */ /* 0x000fe20000001834 */
[----:B------:R-:W-:-:S04]  /*dad0*/  FADD.FTZ R21, R123, R122 ;  /* 0x0000007a7b157221 */ /* 0x000fc80000010000 */
[----:B------:R-:W-:Y:S01]  /*dae0*/  FADD.FTZ R21, R124, R21 ;  /* 0x000000157c157221 */ /* 0x000fe20000010000 */
[----:B------:R-:W-:Y:S03]  /*daf0*/  HMMA.16816.F32 R64, R88, R86, R64 ;  /* 0x000000565840723c */ /* 0x000fe60000001840 */
[----:B------:R-:W-:-:S03]  /*db00*/  FADD.FTZ R156, R156, R21 ;  /* 0x000000159c9c7221 */ /* 0x000fc60000010000 */
[----:B---3--:R-:W-:Y:S01]  /*db10*/  HMMA.16816.F32 R80, R116, R92, R28 ;  /* 0x0000005c7450723c */ /* 0x008fe2000000181c */
[----:B------:R-:W-:-:S04]  /*db20*/  FADD.FTZ R187, R187, R156 ;  /* 0x0000009cbbbb7221 */ /* 0x000fc80000010000 */
[----:B------:R-:W-:Y:S01]  /*db30*/  FADD.FTZ R158, R158, R187 ;  /* 0x000000bb9e9e7221 */ /* 0x000fe20000010000 */
[----:B------:R-:W-:Y:S03]  /*db40*/  HMMA.16816.F32 R84, R116, R94, R24 ;  /* 0x0000005e7454723c */ /* 0x000fe60000001818 */
[----:B------:R-:W-:-:S03]  /*db50*/  FADD.FTZ R191, R191, R158 ;  /* 0x0000009ebfbf7221 */ /* 0x000fc60000010000 */
[----:B------:R-:W-:Y:S01]  /*db60*/  HMMA.16816.F32 R88, R116, R96, R36 ;  /* 0x000000607458723c */ /* 0x000fe20000001824 */
[----:B------:R-:W-:-:S04]  /*db70*/  FADD.FTZ R164, R164, R191 ;  /* 0x000000bfa4a47221 */ /* 0x000fc80000010000 */
[----:B------:R-:W-:Y:S01]  /*db80*/  FADD.FTZ R177, R177, R164 ;  /* 0x000000a4b1b17221 */ /* 0x000fe20000010000 */
[----:B------:R-:W-:Y:S03]  /*db90*/  HMMA.16816.F32 R92, R116, R98, R32 ;  /* 0x00000062745c723c */ /* 0x000fe60000001820 */
[----:B------:R-:W-:-:S03]  /*dba0*/  FADD.FTZ R0, R166, R177 ;  /* 0x000000b1a6007221 */ /* 0x000fc60000010000 */
[----:B------:R-:W-:Y:S01]  /*dbb0*/  HMMA.16816.F32 R76, R116, R78, R16 ;  /* 0x0000004e744c723c */ /* 0x000fe20000001810 */
[----:B------:R-:W1:Y:S01]  /*dbc0*/  LDSM.16.MT88.4 R16, [R201+0x13800] ;  /* 0x01380000c910783b */ /* 0x000e620000004200 */
[----:B------:R-:W-:-:S04]  /*dbd0*/  FADD.FTZ R0, R173, R0 ;  /* 0x00000000ad007221 */ /* 0x000fc80000010000 */
[----:B--2---:R-:W-:Y:S01]  /*dbe0*/  HMMA.16816.F32 R96, R116, R8, R44 ;  /* 0x000000087460723c */ /* 0x004fe2000000182c */
[----:B------:R-:W-:-:S04]  /*dbf0*/  FADD.FTZ R157, R157, R0 ;  /* 0x000000009d9d7221 */ /* 0x000fc80000010000 */
[----:B------:R-:W-:Y:S01]  /*dc00*/  FADD.FTZ R172, R172, R157 ;  /* 0x0000009dacac7221 */ /* 0x000fe20000010000 */
[----:B------:R-:W-:Y:S01]  /*dc10*/  HMMA.16816.F32 R100, R116, R10, R40 ;  /* 0x0000000a7464723c */ /* 0x000fe20000001828 */
[----:B------:R-:W2:Y:S02]  /*dc20*/  LDSM.16.MT88.4 R8, [R200+0x13800] ;  /* 0x01380000c808783b */ /* 0x000ea40000004200 */
[----:B------:R-:W-:-:S03]  /*dc30*/  FADD.FTZ R159, R159, R172 ;  /* 0x000000ac9f9f7221 */ /* 0x000fc60000010000 */
[----:B----4-:R-:W-:Y:S01]  /*dc40*/  HMMA.16816.F32 R104, R116, R12, R48 ;  /* 0x0000000c7468723c */ /* 0x010fe20000001830 */
[----:B------:R-:W-:-:S04]  /*dc50*/  FADD.FTZ R174, R174, R159 ;  /* 0x0000009faeae7221 */ /* 0x000fc80000010000 */
[----:B------:R-:W-:Y:S02]  /*dc60*/  FADD.FTZ R135, R135, R174 ;  /* 0x000000ae87877221 */ /* 0x000fe40000010000 */
[----:B------:R-:W-:Y:S02]  /*dc70*/  FADD.FTZ R13, R127, R126 ;  /* 0x0000007e7f0d7221 */ /* 0x000fe40000010000 */
[----:B------:R-:W-:Y:S01]  /*dc80*/  HMMA.16816.F32 R124, R116, R14, R56 ;  /* 0x0000000e747c723c */ /* 0x000fe20000001838 */
[----:B------:R-:W-:Y:S01]  /*dc90*/  FADD.FTZ R138, R138, R135 ;  /* 0x000000878a8a7221 */ /* 0x000fe20000010000 */
[----:B------:R-:W-:-:S03]  /*dca0*/  FADD.FTZ R13, R154, R13 ;  /* 0x0000000d9a0d7221 */ /* 0x000fc60000010000 */
[----:B------:R-:W-:Y:S01]  /*dcb0*/  FADD.FTZ R137, R137, R138 ;  /* 0x0000008a89897221 */ /* 0x000fe20000010000 */
[----:B------:R-:W-:-:S03]  /*dcc0*/  FADD.FTZ R160, R160, R13 ;  /* 0x0000000da0a07221 */ /* 0x000fc60000010000 */
[----:B------:R-:W-:Y:S01]  /*dcd0*/  FADD.FTZ R236, R136, R137 ;  /* 0x0000008988ec7221 */ /* 0x000fe20000010000 */
[----:B------:R-:W-:-:S04]  /*dce0*/  FADD.FTZ R181, R181, R160 ;  /* 0x000000a0b5b57221 */ /* 0x000fc80000010000 */
[----:B------:R-:W-:Y:S01]  /*dcf0*/  FADD.FTZ R162, R162, R181 ;  /* 0x000000b5a2a27221 */ /* 0x000fe20000010000 */
[----:B-1----:R-:W-:Y:S03]  /*dd00*/  HMMA.16816.F32 R108, R116, R16, R52 ;  /* 0x00000010746c723c */ /* 0x002fe60000001834 */
[----:B------:R-:W-:-:S03]  /*dd10*/  FADD.FTZ R171, R171, R162 ;  /* 0x000000a2abab7221 */ /* 0x000fc60000010000 */
[----:B------:R-:W-:Y:S01]  /*dd20*/  HMMA.16816.F32 R120, R116, R18, R64 ;  /* 0x000000127478723c */ /* 0x000fe20000001840 */
[----:B------:R-:W-:-:S04]  /*dd30*/  FADD.FTZ R168, R168, R171 ;  /* 0x000000aba8a87221 */ /* 0x000fc80000010000 */
[----:B------:R-:W-:Y:S01]  /*dd40*/  FADD.FTZ R0, R165, R168 ;  /* 0x000000a8a5007221 */ /* 0x000fe20000010000 */
[C---:B--2---:R-:W-:Y:S03]  /*dd50*/  HMMA.16816.F32 R112, R116.reuse, R8, R60 ;  /* 0x000000087470723c */ /* 0x044fe6000000183c */
[----:B------:R-:W-:Y:S01]  /*dd60*/  FADD.FTZ R161, R161, R0 ;  /* 0x00000000a1a17221 */ /* 0x000fe20000010000 */
[----:B------:R-:W-:Y:S02]  /*dd70*/  MOV R0, R147 ;  /* 0x0000009300007202 */ /* 0x000fe40000000f00 */
[----:B------:R-:W-:Y:S01]  /*dd80*/  HMMA.16816.F32 R116, R116, R10, R4 ;  /* 0x0000000a7474723c */ /* 0x000fe20000001804 */
[----:B------:R-:W-:-:S04]  /*dd90*/  FADD.FTZ R170, R170, R161 ;  /* 0x000000a1aaaa7221 */ /* 0x000fc80000010000 */
[----:B------:R-:W-:-:S04]  /*dda0*/  FADD.FTZ R3, R3, R170 ;  /* 0x000000aa03037221 */ /* 0x000fc80000010000 */
[----:B------:R-:W-:-:S04]  /*ddb0*/  FADD.FTZ R134, R134, R3 ;  /* 0x0000000386867221 */ /* 0x000fc80000010000 */
[----:B------:R-:W-:-:S04]  /*ddc0*/  FADD.FTZ R133, R133, R134 ;  /* 0x0000008685857221 */ /* 0x000fc80000010000 */
[----:B------:R-:W-:-:S07]  /*ddd0*/  FADD.FTZ R237, R132, R133 ;  /* 0x0000008584ed7221 */ /* 0x000fce0000010000 */
.L_x_770:
[----:B------:R-:W-:-:S13]  /*dde0*/  ISETP.GE.AND P1, PT, R219, 0x1, PT ;  /* 0x00000001db00780c */ /* 0x000fda0003f26270 */
[----:B------:R-:W-:Y:S05]  /*ddf0*/  @!P1 BRA `(.L_x_778) ;  /* 0x0000004800909947 */ /* 0x000fea0003800000 */
[----:B------:R-:W-:Y:S01]  /*de00*/  IMAD.U32 R233, R194, -0x80, RZ ;  /* 0xffffff80c2e97824 */ /* 0x000fe200078e00ff */
[----:B------:R-:W-:Y:S01]  /*de10*/  MOV R3, R0 ;  /* 0x0000000000037202 */ /* 0x000fe20000000f00 */
[----:B------:R-:W-:Y:S01]  /*de20*/  IMAD.U32 R231, R192, -0x80, RZ ;  /* 0xffffff80c0e77824 */ /* 0x000fe200078e00ff */
[----:B------:R-:W-:Y:S01]  /*de30*/  ULDC.64 UR6, c[0x0][0x250] ;  /* 0x0000940000067ab9 */ /* 0x000fe20000000a00 */
[----:B------:R-:W-:Y:S01]  /*de40*/  IMAD.MOV.U32 R133, RZ, RZ, R2 ;  /* 0x000000ffff857224 */ /* 0x000fe200078e0002 */
[----:B------:R-:W-:Y:S01]  /*de50*/  SHF.R.S32.HI R232, RZ, 0x1f, R233 ;  /* 0x0000001fffe87819 */ /* 0x000fe200000114e9 */
[----:B------:R-:W-:Y:S01]  /*de60*/  ULDC UR5, c[0x0][0x2d0] ;  /* 0x0000b40000057ab9 */ /* 0x000fe20000000800 */
[----:B------:R-:W-:Y:S01]  /*de70*/  SHF.R.S32.HI R230, RZ, 0x1f, R231 ;  /* 0x0000001fffe67819 */ /* 0x000fe200000114e7 */
[----:B------:R-:W-:Y:S01]  /*de80*/  ULDC UR4, c[0x0][0x2ec] ;  /* 0x0000bb0000047ab9 */ /* 0x000fe20000000800 */
[----:B------:R-:W-:Y:S01]  /*de90*/  ULDC.64 UR8, c[0x0][0x248] ;  /* 0x0000920000087ab9 */ /* 0x000fe20000000a00 */
[----:B------:R-:W-:Y:S01]  /*dea0*/  UMOV UR11, UR6 ;  /* 0x00000006000b7c82 */ /* 0x000fe20008000000 */
[----:B------:R-:W-:-:S05]  /*deb0*/  UMOV UR10, UR7 ;  /* 0x00000007000a7c82 */ /* 0x000fca0008000000 */
.L_x_782:
[----:B------:R-:W-:Y:S04]  /*dec0*/  DEPBAR.LE SB0, 0x0 ;  /* 0x000080000000791a */ /* 0x000fe80000000000 */
[----:B------:R-:W-:Y:S01]  /*ded0*/  BAR.SYNC.DEFER_BLOCKING 0x0 ;  /* 0x0000000000007b1d */ /* 0x000fe20000010000 */
[----:B------:R-:W-:Y:S01]  /*dee0*/  ISETP.GE.AND P4, PT, R222, UR5, PT ;  /* 0x00000005de007c0c */ /* 0x000fe2000bf86270 */
[----:B------:R-:W-:Y:S01]  /*def0*/  IMAD.MOV.U32 R2, RZ, RZ, R233 ;  /* 0x000000ffff027224 */ /* 0x000fe200078e00e9 */
[----:B------:R-:W-:Y:S01]  /*df00*/  ISETP.GE.AND P3, PT, R213, UR5, PT ;  /* 0x00000005d5007c0c */ /* 0x000fe2000bf66270 */
[----:B------:R-:W-:Y:S02]  /*df10*/  IMAD.MOV.U32 R0, RZ, RZ, R232 ;  /* 0x000000ffff007224 */ /* 0x000fe400078e00e8 */
[----:B------:R-:W-:Y:S01]  /*df20*/  UMOV UR15, UR6 ;  /* 0x00000006000f7c82 */ /* 0x000fe20008000000 */
[----:B------:R-:W-:Y:S01]  /*df30*/  UMOV UR14, UR7 ;  /* 0x00000007000e7c82 */ /* 0x000fe20008000000 */
[----:B------:R-:W-:Y:S08]  /*df40*/  @!P0 BRA `(.L_x_779) ;  /* 0x0000000000fc8947 */ /* 0x000ff00003800000 */
[----:B------:R-:W1:Y:S01]  /*df50*/  LDC R0, c[0x0][0x380] ;  /* 0x0000e000ff007b82 */ /* 0x000e620000000800 */
[----:B------:R-:W-:Y:S01]  /*df60*/  SHF.L.U32 R11, R219, 0x7, RZ ;  /* 0x00000007db0b7819 */ /* 0x000fe200000006ff */
[----:B------:R-:W-:Y:S01]  /*df70*/  UMOV UR15, UR11 ;  /* 0x0000000b000f7c82 */ /* 0x000fe20008000000 */
[----:B------:R-:W-:Y:S02]  /*df80*/  UMOV UR14, UR10 ;  /* 0x0000000a000e7c82 */ /* 0x000fe40008000000 */
[----:B------:R-:W-:Y:S01]  /*df90*/  IABS R6, R11 ;  /* 0x0000000b00067213 */ /* 0x000fe20000000000 */
[C---:B------:R-:W-:Y:S01]  /*dfa0*/  VIADD R5, R11.reuse, 0xffffff80 ;  /* 0xffffff800b057836 */ /* 0x040fe20000000000 */
[-C--:B-1----:R-:W-:Y:S02]  /*dfb0*/  IABS R2, R0.reuse ;  /* 0x0000000000027213 */ /* 0x082fe40000000000 */
[-C--:B------:R-:W-:Y:S02]  /*dfc0*/  LOP3.LUT R11, R11, R0.reuse, RZ, 0x3c, !PT ;  /* 0x000000000b0b7212 */ /* 0x080fe400078e3cff */
[----:B------:R-:W1:Y:S10]  /*dfd0*/  I2F.RP R10, R2 ;  /* 0x00000002000a7306 */ /* 0x000e740000209400 */
[----:B-1----:R-:W1:Y:S02]  /*dfe0*/  MUFU.RCP R4, R10 ;  /* 0x0000000a00047308 */ /* 0x002e640000001000 */
[----:B-1----:R-:W-:Y:S01]  /*dff0*/  VIADD R8, R4, 0xffffffe ;  /* 0x0ffffffe04087836 */ /* 0x002fe20000000000 */
[----:B------:R-:W-:Y:S02]  /*e000*/  IABS R4, R5 ;  /* 0x0000000500047213 */ /* 0x000fe40000000000 */
[----:B------:R-:W-:Y:S05]  /*e010*/  LOP3.LUT R5, R5, R0, RZ, 0x3c, !PT ;  /* 0x0000000005057212 */ /* 0x000fea00078e3cff */
[----:B------:R-:W1:Y:S02]  /*e020*/  F2I.FTZ.U32.TRUNC.NTZ R9, R8 ;  /* 0x0000000800097305 */ /* 0x000e64000021f000 */
[--C-:B-1----:R-:W-:Y:S02]  /*e030*/  IMAD.MOV R7, RZ, RZ, -R9.reuse ;  /* 0x000000ffff077224 */ /* 0x102fe400078e0a09 */
[----:B------:R-:W-:Y:S02]  /*e040*/  IMAD.MOV.U32 R8, RZ, RZ, RZ ;  /* 0x000000ffff087224 */ /* 0x000fe400078e00ff */
[----:B------:R-:W-:Y:S04]  /*e050*/  IMAD R7, R7, R2, RZ ;  /* 0x0000000207077224 */ /* 0x000fe800078e02ff */
[----:B------:R-:W-:Y:S06]  /*e060*/  IMAD.HI.U32 R7, R9, R7, R8 ;  /* 0x0000000709077227 */ /* 0x000fec00078e0008 */
[C---:B------:R-:W-:Y:S04]  /*e070*/  IMAD.HI.U32 R8, R7.reuse, R4, RZ ;  /* 0x0000000407087227 */ /* 0x040fe800078e00ff */
[----:B------:R-:W-:Y:S01]  /*e080*/  IMAD.HI.U32 R10, R7, R6, RZ ;  /* 0x00000006070a7227 */ /* 0x000fe200078e00ff */
[----:B------:R-:W-:Y:S03]  /*e090*/  IADD3 R7, -R8, RZ, RZ ;  /* 0x000000ff08077210 */ /* 0x000fe60007ffe1ff */
[----:B------:R-:W-:Y:S02]  /*e0a0*/  IMAD.MOV R9, RZ, RZ, -R10 ;  /* 0x000000ffff097224 */ /* 0x000fe400078e0a0a */
[C---:B------:R-:W-:Y:S02]  /*e0b0*/  IMAD R4, R2.reuse, R7, R4 ;  /* 0x0000000702047224 */ /* 0x040fe400078e0204 */
[C---:B------:R-:W-:Y:S01]  /*e0c0*/  IMAD R6, R2.reuse, R9, R6 ;  /* 0x0000000902067224 */ /* 0x040fe200078e0206 */
[----:B------:R-:W-:Y:S02]  /*e0d0*/  LOP3.LUT R9, RZ, R0, RZ, 0x33, !PT ;  /* 0x00000000ff097212 */ /* 0x000fe400078e33ff */
[C---:B------:R-:W-:Y:S02]  /*e0e0*/  ISETP.GT.U32.AND P1, PT, R2.reuse, R4, PT ;  /* 0x000000040200720c */ /* 0x040fe40003f24070 */
[----:B------:R-:W-:Y:S11]  /*e0f0*/  ISETP.GT.U32.AND P2, PT, R2, R6, PT ;  /* 0x000000060200720c */ /* 0x000ff60003f44070 */
[----:B------:R-:W-:Y:S02]  /*e100*/  @!P1 IMAD.IADD R4, R4, 0x1, -R2 ;  /* 0x0000000104049824 */ /* 0x000fe400078e0a02 */
[-C--:B------:R-:W-:Y:S01]  /*e110*/  @!P2 IADD3 R6, R6, -R2.reuse, RZ ;  /* 0x800000020606a210 */ /* 0x080fe20007ffe0ff */
[----:B------:R-:W-:Y:S01]  /*e120*/  @!P1 VIADD R8, R8, 0x1 ;  /* 0x0000000108089836 */ /* 0x000fe20000000000 */
[----:B------:R-:W-:Y:S01]  /*e130*/  ISETP.GE.AND P1, PT, R5, RZ, PT ;  /* 0x000000ff0500720c */ /* 0x000fe20003f26270 */
[----:B------:R-:W-:Y:S01]  /*e140*/  @!P2 VIADD R10, R10, 0x1 ;  /* 0x000000010a0aa836 */ /* 0x000fe20000000000 */
[-C--:B------:R-:W-:Y:S02]  /*e150*/  ISETP.GE.U32.AND P5, PT, R4, R2.reuse, PT ;  /* 0x000000020400720c */ /* 0x080fe40003fa6070 */
[----:B------:R-:W-:Y:S02]  /*e160*/  ISETP.GE.U32.AND P6, PT, R6, R2, PT ;  /* 0x000000020600720c */ /* 0x000fe40003fc6070 */
[----:B------:R-:W-:Y:S09]  /*e170*/  ISETP.GE.AND P2, PT, R11, RZ, PT ;  /* 0x000000ff0b00720c */ /* 0x000ff20003f46270 */
[----:B------:R-:W-:Y:S02]  /*e180*/  @P5 IADD3 R8, R8, 0x1, RZ ;  /* 0x0000000108085810 */ /* 0x000fe40007ffe0ff */
[----:B------:R-:W-:Y:S01]  /*e190*/  @P6 VIADD R10, R10, 0x1 ;  /* 0x000000010a0a6836 */ /* 0x000fe20000000000 */
[----:B------:R-:W-:Y:S02]  /*e1a0*/  ISETP.NE.AND P5, PT, R0, RZ, PT ;  /* 0x000000ff0000720c */ /* 0x000fe40003fa5270 */
[----:B------:R-:W-:Y:S02]  /*e1b0*/  @!P1 IMAD.MOV R8, RZ, RZ, -R8 ;  /* 0x000000ffff089224 */ /* 0x000fe400078e0a08 */
[----:B------:R-:W-:Y:S03]  /*e1c0*/  @!P2 IADD3 R10, -R10, RZ, RZ ;  /* 0x000000ff0a0aa210 */ /* 0x000fe60007ffe1ff */
[C---:B------:R-:W-:Y:S02]  /*e1d0*/  SEL R5, R9.reuse, R8, !P5 ;  /* 0x0000000809057207 */ /* 0x040fe40006800000 */
[----:B------:R-:W-:Y:S02]  /*e1e0*/  SEL R9, R9, R10, !P5 ;  /* 0x0000000a09097207 */ /* 0x000fe40006800000 */
[-C--:B------:R-:W-:Y:S02]  /*e1f0*/  LEA R14, P2, R5, R226.reuse, 0x2 ;  /* 0x000000e2050e7211 */ /* 0x080fe400078410ff */
[----:B------:R-:W-:Y:S02]  /*e200*/  LEA R12, P1, R9, R226, 0x2 ;  /* 0x000000e2090c7211 */ /* 0x000fe400078210ff */
[-C--:B------:R-:W-:Y:S02]  /*e210*/  LEA.HI.X.SX32 R15, R5, R227.reuse, 0x2, P2 ;  /* 0x000000e3050f7211 */ /* 0x080fe400010f16ff */
[C---:B------:R-:W-:Y:S01]  /*e220*/  LEA.HI.X.SX32 R13, R9.reuse, R227, 0x2, P1 ;  /* 0x000000e3090d7211 */ /* 0x040fe200008f16ff */
[----:B------:R-:W-:Y:S02]  /*e230*/  IMAD.IADD R9, R9, 0x1, -R5 ;  /* 0x0000000109097824 */ /* 0x000fe400078e0a05 */
[----:B------:R-:W2:Y:S01]  /*e240*/  LDG.E R2, desc[UR12][R14.64] ;  /* 0x0000000c0e027981 */ /* 0x000ea2000c1e1900 */
[----:B------:R-:W1:Y:S01]  /*e250*/  LDC.64 R4, c[0x0][0x238] ;  /* 0x00008e00ff047b82 */ /* 0x000e620000000a00 */
[----:B------:R-:W-:Y:S02]  /*e260*/  IMAD R6, R9, R0, -0x80 ;  /* 0xffffff8009067424 */ /* 0x000fe400078e0200 */
[----:B------:R-:W2:Y:S02]  /*e270*/  LDG.E R7, desc[UR12][R12.64] ;  /* 0x0000000c0c077981 */ /* 0x000ea4000c1e1900 */
[C---:B------:R-:W-:Y:S01]  /*e280*/  IMAD R0, R6.reuse, UR10, RZ ;  /* 0x0000000a06007c24 */ /* 0x040fe2000f8e02ff */
[----:B------:R-:W-:Y:S05]  /*e290*/  SHF.R.S32.HI R9, RZ, 0x1f, R6 ;  /* 0x0000001fff097819 */ /* 0x000fea0000011406 */
[----:B------:R-:W-:Y:S02]  /*e2a0*/  IMAD R0, R9, UR11, R0 ;  /* 0x0000000b09007c24 */ /* 0x000fe4000f8e0200 */
[----:B------:R-:W-:Y:S05]  /*e2b0*/  IMAD.WIDE.U32 R8, R6, UR11, RZ ;  /* 0x0000000b06087c25 */ /* 0x000fea000f8e00ff */
[----:B------:R-:W-:Y:S01]  /*e2c0*/  IADD3 R9, R9, R0, RZ ;  /* 0x0000000009097210 */ /* 0x000fe20007ffe0ff */
[----:B--2---:R-:W-:Y:S04]  /*e2d0*/  IMAD.IADD R2, R2, 0x1, -R7 ;  /* 0x0000000102027824 */ /* 0x004fe800078e0a07 */
[CC--:B-1----:R-:W-:Y:S01]  /*e2e0*/  IMAD.WIDE.U32 R8, R2.reuse, R4.reuse, R8 ;  /* 0x0000000402087225 */ /* 0x0c2fe200078e0008 */
[----:B------:R-:W-:Y:S05]  /*e2f0*/  SHF.R.S32.HI R7, RZ, 0x1f, R2 ;  /* 0x0000001fff077819 */ /* 0x000fea0000011402 */
[----:B------:R-:W-:Y:S04]  /*e300*/  IMAD R7, R7, R4, RZ ;  /* 0x0000000407077224 */ /* 0x000fe800078e02ff */
[----:B------:R-:W-:Y:S02]  /*e310*/  IMAD R7, R2, R5, R7 ;  /* 0x0000000502077224 */ /* 0x000fe400078e0207 */
[----:B------:R-:W-:Y:S03]  /*e320*/  IMAD.MOV.U32 R2, RZ, RZ, R8 ;  /* 0x000000ffff027224 */ /* 0x000fe600078e0008 */
[----:B------:R-:W-:Y:S07]  /*e330*/  IADD3 R0, R9, R7, RZ ;  /* 0x0000000709007210 */ /* 0x000fee0007ffe0ff */
.L_x_779:
[C---:B------:R-:W-:Y:S01]  /*e340*/  LEA R134, P2, R2.reuse, R188, 0x1 ;  /* 0x000000bc02867211 */ /* 0x040fe200078408ff */
[----:B------:R-:W-:Y:S01]  /*e350*/  @P4 STS.128 [R220+0xc000], RZ ;  /* 0x00c000ffdc004388 */ /* 0x000fe20000000c00 */
[----:B------:R-:W-:Y:S02]  /*e360*/  IADD3 R49, P1, R217, R2, RZ ;  /* 0x00000002d9317210 */ /* 0x000fe40007f3e0ff */
[--C-:B------:R-:W-:Y:S02]  /*e370*/  LEA.HI.X R135, R2, R189, R0.reuse, 0x1, P2 ;  /* 0x000000bd02877211 */ /* 0x100fe400010f0c00 */
[CC--:B------:R-:W-:Y:S01]  /*e380*/  @!P4 LEA R62, P5, R49.reuse, R188.reuse, 0x1 ;  /* 0x000000bc313ec211 */ /* 0x0c0fe200078a08ff */
[C---:B------:R-:W-:Y:S01]  /*e390*/  IMAD.X R2, R216.reuse, 0x1, R0, P1 ;  /* 0x00000001d8027824 */ /* 0x040fe200008e0600 */
[-C--:B------:R-:W-:Y:S01]  /*e3a0*/  @!P3 LEA R56, P1, R49, R188.reuse, 0x1 ;  /* 0x000000bc3138b211 */ /* 0x080fe200078208ff */
[----:B------:R-:W-:Y:S01]  /*e3b0*/  @!PT LDS RZ, [RZ] ;  /* 0x00000000fffff984 */ /* 0x000fe20000000800 */
[----:B------:R-:W-:Y:S01]  /*e3c0*/  @!PT LDS RZ, [RZ] ;  /* 0x00000000fffff984 */ /* 0x000fe20000000800 */
[----:B------:R-:W-:Y:S01]  /*e3d0*/  @!PT LDS RZ, [RZ] ;  /* 0x00000000fffff984 */ /* 0x000fe20000000800 */
[----:B------:R-:W-:Y:S01]  /*e3e0*/  @!P4 LDGSTS.E.BYPASS.LTC128B.128 [R220+0xc000], desc[UR12][R134.64] ;  /* 0x0c00000086dccfae */ /* 0x000fe2000b901d4c */
[----:B------:R-:W-:Y:S02]  /*e3f0*/  IADD3 R51, P2, R217, R49, RZ ;  /* 0x00000031d9337210 */ /* 0x000fe40007f5e0ff */
[CCC-:B------:R-:W-:Y:S01]  /*e400*/  @!P4 LEA.HI.X R63, R49.reuse, R189.reuse, R2.reuse, 0x1, P5 ;  /* 0x000000bd313fc211 */ /* 0x1c0fe200028f0c02 */
[----:B------:R-:W-:Y:S01]  /*e410*/  @P3 STS.128 [R220+0x10000], RZ ;  /* 0x010000ffdc003388 */ /* 0x000fe20000000c00 */
[-CC-:B------:R-:W-:Y:S01]  /*e420*/  @!P3 LEA.HI.X R57, R49, R189.reuse, R2.reuse, 0x1, P1 ;  /* 0x000000bd3139b211 */ /* 0x180fe200008f0c02 */
[C---:B------:R-:W-:Y:S01]  /*e430*/  IMAD.X R2, R216.reuse, 0x1, R2, P2 ;  /* 0x00000001d8027824 */ /* 0x040fe200010e0602 */
[CC--:B------:R-:W-:Y:S01]  /*e440*/  @!P4 LEA R60, P5, R51.reuse, R188.reuse, 0x1 ;  /* 0x000000bc333cc211 */ /* 0x0c0fe200078a08ff */
[----:B------:R-:W-:Y:S01]  /*e450*/  @!PT LDS RZ, [RZ] ;  /* 0x00000000fffff984 */ /* 0x000fe20000000800 */
[----:B------:R-:W-:Y:S01]  /*e460*/  @!PT LDS RZ, [RZ] ;  /* 0x00000000fffff984 */ /* 0x000fe20000000800 */
[----:B------:R-:W-:Y:S01]  /*e470*/  @!PT LDS RZ, [RZ] ;  /* 0x00000000fffff984 */ /* 0x000fe20000000800 */
[----:B------:R-:W-:Y:S01]  /*e480*/  @!P3 LDGSTS.E.BYPASS.LTC128B.128 [R220+0x10000], desc[UR12][R134.64+0x80] ;  /* 0x1000008086dcbfae */ /* 0x000fe2000b901d4c */
[CC--:B------:R-:W-:Y:S02]  /*e490*/  @!P3 LEA R54, P1, R51.reuse, R188.reuse, 0x1 ;  /* 0x000000bc3336b211 */ /* 0x0c0fe400078208ff */
[--C-:B------:R-:W-:Y:S01]  /*e4a0*/  @!P4 LEA.HI.X R61, R51, R189, R2.reuse, 0x1, P5 ;  /* 0x000000bd333dc211 */ /* 0x100fe200028f0c02 */
[----:B------:R-:W-:Y:S01]  /*e4b0*/  @P4 STS.128 [R220+0xc800], RZ ;  /* 0x00c800ffdc004388 */ /* 0x000fe20000000c00 */
[----:B------:R-:W-:Y:S02]  /*e4c0*/  IADD3 R49, P2, R217, R51, RZ ;  /* 0x00000033d9317210 */ /* 0x000fe40007f5e0ff */
[--C-:B------:R-:W-:Y:S01]  /*e4d0*/  @!P3 LEA.HI.X R55, R51, R189, R2.reuse, 0x1, P1 ;  /* 0x000000bd3337b211 */ /* 0x100fe200008f0c02 */
[----:B------:R-:W-:Y:S01]  /*e4e0*/  @!PT LDS RZ, [RZ] ;  /* 0x00000000fffff984 */ /* 0x000fe20000000800 */
[----:B------:R-:W-:Y:S01]  /*e4f0*/  @!PT LDS RZ, [RZ] ;  /* 0x00000000fffff984 */ /* 0x000fe20000000800 */
[----:B------:R-:W-:Y:S01]  /*e500*/  @!PT LDS RZ, [RZ] ;  /* 0x00000000fffff984 */ /* 0x000fe20000000800 */
[----:B------:R-:W-:Y:S01]  /*e510*/  @!P4 LDGSTS.E.BYPASS.LTC128B.128 [R220+0xc800], desc[UR12][R62.64] ;  /* 0x0c8000003edccfae */ /* 0x000fe2000b901d4c */
[CC--:B------:R-:W-:Y:S01]  /*e520*/  @!P4 LEA R58, P5, R49.reuse, R188.reuse, 0x1 ;  /* 0x000000bc313ac211 */ /* 0x0c0fe200078a08ff */
[C---:B------:R-:W-:Y:S01]  /*e530*/  IMAD.X R2, R216.reuse, 0x1, R2, P2 ;  /* 0x00000001d8027824 */ /* 0x040fe200010e0602 */
[-C--:B------:R-:W-:Y:S01]  /*e540*/  @!P3 LEA R52, P1, R49, R188.reuse, 0x1 ;  /* 0x000000bc3134b211 */ /* 0x080fe200078208ff */
[----:B------:R-:W-:Y:S01]  /*e550*/  @P3 STS.128 [R220+0x10800], RZ ;  /* 0x010800ffdc003388 */ /* 0x000fe20000000c00 */
[----:B------:R-:W-:Y:S02]  /*e560*/  IADD3 R51, P2, R217, R49, RZ ;  /* 0x00000031d9337210 */ /* 0x000fe40007f5e0ff */
[CCC-:B------:R-:W-:Y:S01]  /*e570*/  @!P4 LEA.HI.X R59, R49.reuse, R189.reuse, R2.reuse, 0x1, P5 ;  /* 0x000000bd313bc211 */ /* 0x1c0fe200028f0c02 */
[----:B------:R-:W-:Y:S01]  /*e580*/  @!PT LDS RZ, [RZ] ;  /* 0x00000000fffff984 */ /* 0x000fe20000000800 */
[----:B------:R-:W-:Y:S01]  /*e590*/  @!PT LDS RZ, [RZ] ;  /* 0x00000000fffff984 */ /* 0x000fe20000000800 */
[----:B------:R-:W-:Y:S01]  /*e5a0*/  @!PT LDS RZ, [RZ] ;  /* 0x00000000fffff984 */ /* 0x000fe20000000800 */
[----:B------:R-:W-:Y:S01]  /*e5b0*/  @!P3 LDGSTS.E.BYPASS.LTC128B.128 [R220+0x10800], desc[UR12][R56.64+0x80] ;  /* 0x1080008038dcbfae */ /* 0x000fe2000b901d4c */
[-CC-:B------:R-:W-:Y:S01]  /*e5c0*/  @!P3 LEA.HI.X R53, R49, R189.reuse, R2.reuse, 0x1, P1 ;  /* 0x000000bd3135b211 */ /* 0x180fe200008f0c02 */
[C---:B------:R-:W-:Y:S01]  /*e5d0*/  IMAD.X R2, R216.reuse, 0x1, R2, P2 ;  /* 0x00000001d8027824 */ /* 0x040fe200010e0602 */
[CC--:B------:R-:W-:Y:S01]  /*e5e0*/  @!P4 LEA R66, P5, R51.reuse, R188.reuse, 0x1 ;  /* 0x000000bc3342c211 */ /* 0x0c0fe200078a08ff */
[----:B------:R-:W-:Y:S01]  /*e5f0*/  @P4 STS.128 [R220+0xd000], RZ ;  /* 0x00d000ffdc004388 */ /* 0x000fe20000000c00 */
[CC--:B------:R-:W-:Y:S02]  /*e600*/  @!P3 LEA R64, P1, R51.reuse, R188.reuse, 0x1 ;  /* 0x000000bc3340b211 */ /* 0x0c0fe400078208ff */
[--C-:B------:R-:W-:Y:S01]  /*e610*/  @!P4 LEA.HI.X R67, R51, R189, R2.reuse, 0x1, P5 ;  /* 0x000000bd3343c211 */ /* 0x100fe200028f0c02 */
[----:B------:R-:W-:Y:S01]  /*e620*/  @!PT LDS RZ, [RZ] ;  /* 0x00000000fffff984 */ /* 0x000fe20000000800 */
[----:B------:R-:W-:Y:S01]  /*e630*/  @!PT LDS RZ, [RZ] ;  /* 0x00000000fffff984 */ /* 0x000fe20000000800 */
[----:B------:R-:W-:Y:S01]  /*e640*/  @!PT LDS RZ, [RZ] ;  /* 0x00000000fffff984 */ /* 0x000fe20000000800 */
[----:B------:R-:W-:Y:S01]  /*e650*/  @!P4 LDGSTS.E.BYPASS.LTC128B.128 [R220+0xd000], desc[UR12][R60.64] ;  /* 0x0d0000003cdccfae */ /* 0x000fe2000b901d4c */
[----:B------:R-:W-:Y:S02]  /*e660*/  IADD3 R49, P2, R217, R51, RZ ;  /* 0x00000033d9317210 */ /* 0x000fe40007f5e0ff */
[--C-:B------:R-:W-:Y:S01]  /*e670*/  @!P3 LEA.HI.X R65, R51, R189, R2.reuse, 0x1, P1 ;  /* 0x000000bd3341b211 */ /* 0x100fe200008f0c02 */
[----:B------:R-:W-:Y:S01]  /*e680*/  @P3 STS.128 [R220+0x11000], RZ ;  /* 0x011000ffdc003388 */ /* 0x000fe20000000c00 */
        /* <DEDUP_REMOVED lines=21> */
[-CC-:B------:R-:W-:Y:S01]  /*e7e0*/  @!P3 LEA.HI.X R51, R51, R189.reuse, R2.reuse, 0x1, P2 ;  /* 0x000000bd3333b211 */ /* 0x180fe200010f0c02 */
[----:B------:R-:W-:Y:S01]  /*e7f0*/  @!PT LDS RZ, [RZ] ;  /* 0x00000000fffff984 */ /* 0x000fe20000000800 */
[----:B------:R-:W-:Y:S01]  /*e800*/  @!PT LDS RZ, [RZ] ;  /* 0x00000000fffff984 */ /* 0x000fe20000000800 */
[----:B------:R-:W-:Y:S01]  /*e810*/  @!PT LDS RZ, [RZ] ;  /* 0x00000000fffff984 */ /* 0x000fe20000000800 */
[----:B------:R-:W-:Y:S01]  /*e820*/  @!P3 LDGSTS.E.BYPASS.LTC128B.128 [R220+0x11800], desc[UR12][R52.64+0x80] ;  /* 0x1180008034dcbfae */ /* 0x000fe2000b901d4c */
[CC--:B------:R-:W-:Y:S01]  /*e830*/  @!P4 LEA R194, P5, R49.reuse, R188.reuse, 0x1 ;  /* 0x000000bc31c2c211 */ /* 0x0c0fe200078a08ff */
[----:B------:R-:W-:Y:S01]  /*e840*/  IMAD.X R0, R216, 0x1, R2, P1 ;  /* 0x00000001d8007824 */ /* 0x000fe200008e0602 */
[C---:B------:R-:W-:Y:S01]  /*e850*/  @!P3 LEA R48, P1, R49.reuse, R188, 0x1 ;  /* 0x000000bc3130b211 */ /* 0x040fe200078208ff */
[----:B------:R-:W-:Y:S03]  /*e860*/  @P4 STS.128 [R220+0xe000], RZ ;  /* 0x00e000ffdc004388 */ /* 0x000fe60000000c00 */
[CCC-:B------:R-:W-:Y:S01]  /*e870*/  @!P4 LEA.HI.X R195, R49.reuse, R189.reuse, R0.reuse, 0x1, P5 ;  /* 0x000000bd31c3c211 */ /* 0x1c0fe200028f0c00 */
[----:B------:R-:W-:Y:S01]  /*e880*/  @!PT LDS RZ, [RZ] ;  /* 0x00000000fffff984 */ /* 0x000fe20000000800 */
[----:B------:R-:W-:Y:S01]  /*e890*/  @!PT LDS RZ, [RZ] ;  /* 0x00000000fffff984 */ /* 0x000fe20000000800 */
[----:B------:R-:W-:Y:S01]  /*e8a0*/  @!PT LDS RZ, [RZ] ;  /* 0x00000000fffff984 */ /* 0x000fe20000000800 */
[----:B------:R-:W-:Y:S01]  /*e8b0*/  @!P4 LDGSTS.E.BYPASS.LTC128B.128 [R220+0xe000], desc[UR12][R66.64] ;  /* 0x0e00000042dccfae */ /* 0x000fe2000b901d4c */
[----:B------:R-:W-:Y:S02]  /*e8c0*/  @!P3 LEA.HI.X R49, R49, R189, R0, 0x1, P1 ;  /* 0x000000bd3131b211 */ /* 0x000fe400008f0c00 */
        /* <DEDUP_REMOVED lines=35> */
[----:B------:R3:W-:Y:S04]  /*eb00*/  @!P3 LDGSTS.E.BYPASS.LTC128B.128 [R220+0x13800], desc[UR12][R48.64+0x80] ;  /* 0x1380008030dcbfae */ /* 0x0007e8000b901d4c */
[----:B------:R-:W-:Y:S04]  /*eb10*/  LDSM.16.M88.4 R136, [R211] ;  /* 0x00000000d388783b */ /* 0x000fe80000000200 */
[----:B------:R-:W4:Y:S04]  /*eb20*/  LDSM.16.M88.4 R140, [R210+0x4000] ;  /* 0x00400000d28c783b */ /* 0x000f280000000200 */
[----:B------:R-:W5:Y:S04]  /*eb30*/  LDSM.16.M88.4 R144, [R210+0x4800] ;  /* 0x00480000d290783b */ /* 0x000f680000000200 */
[----:B------:R-:W2:Y:S04]  /*eb40*/  LDSM.16.M88.4 R148, [R210+0x5000] ;  /* 0x00500000d294783b */ /* 0x000ea80000000200 */
[----:B------:R-:W3:Y:S04]  /*eb50*/  LDSM.16.M88.4 R152, [R210+0x5800] ;  /* 0x00580000d298783b */ /* 0x000ee80000000200 */
[----:B------:R-:W0:Y:S04]  /*eb60*/  LDGDEPBAR ;  /* 0x00000000000079af */ /* 0x000e280000000000 */
[----:B------:R-:W3:Y:S04]  /*eb70*/  LDSM.16.M88.4 R156, [R210+0x6000] ;  /* 0x00600000d29c783b */ /* 0x000ee80000000200 */
[----:B------:R-:W3:Y:S04]  /*eb80*/  LDSM.16.M88.4 R160, [R210+0x6800] ;  /* 0x00680000d2a0783b */ /* 0x000ee80000000200 */
[----:B------:R-:W3:Y:S04]  /*eb90*/  LDSM.16.M88.4 R164, [R210+0x7000] ;  /* 0x00700000d2a4783b */ /* 0x000ee80000000200 */
[----:B------:R-:W3:Y:S04]  /*eba0*/  LDSM.16.M88.4 R168, [R210+0x7800] ;  /* 0x00780000d2a8783b */ /* 0x000ee80000000200 */
[----:B------:R-:W-:Y:S01]  /*ebb0*/  LDSM.16.M88.4 R172, [R209] ;  /* 0x00000000d1ac783b */ /* 0x000fe20000000200 */
[C---:B----4-:R-:W-:Y:S03]  /*ebc0*/  HMMA.16816.F32 R4, R136.reuse, R140, RZ ;  /* 0x0000008c8804723c */ /* 0x050fe600000018ff */
[----:B------:R-:W4:Y:S04]  /*ebd0*/  LDSM.16.M88.4 R176, [R208] ;  /* 0x00000000d0b0783b */ /* 0x000f280000000200 */
[----:B------:R-:W-:Y:S01]  /*ebe0*/  LDSM.16.M88.4 R180, [R208+0x1000] ;  /* 0x00100000d0b4783b */ /* 0x000fe20000000200 */
[C---:B------:R-:W-:Y:S03]  /*ebf0*/  HMMA.16816.F32 R8, R136.reuse, R142, RZ ;  /* 0x0000008e8808723c */ /* 0x040fe600000018ff */
[----:B------:R-:W4:Y:S03]  /*ec00*/  LDSM.16.M88.4 R140, [R208+0x800] ;  /* 0x00080000d08c783b */ /* 0x000f260000000200 */
[C---:B-----5:R-:W-:Y:S01]  /*ec10*/  HMMA.16816.F32 R12, R136.reuse, R144, RZ ;  /* 0x00000090880c723c */ /* 0x060fe200000018ff */
[----:B------:R-:W5:Y:S04]  /*ec20*/  LDSM.16.M88.4 R184, [R208+0x1800] ;  /* 0x00180000d0b8783b */ /* 0x000f680000000200 */
[----:B-1----:R-:W-:Y:S01]  /*ec30*/  LDSM.16.M88.4 R188, [R205+0x6000] ;  /* 0x00600000cdbc783b */ /* 0x002fe20000000200 */
[C---:B------:R-:W-:Y:S03]  /*ec40*/  HMMA.16816.F32 R16, R136.reuse, R146, RZ ;  /* 0x000000928810723c */ /* 0x040fe600000018ff */
[----:B------:R-:W1:Y:S03]  /*ec50*/  LDSM.16.M88.4 R144, [R208+0x2000] ;  /* 0x00200000d090783b */ /* 0x000e660000000200 */
[C---:B--2---:R-:W-:Y:S01]  /*ec60*/  HMMA.16816.F32 R20, R136.reuse, R148, RZ ;  /* 0x000000948814723c */ /* 0x044fe200000018ff */
[----:B------:R-:W-:Y:S04]  /*ec70*/  LDSM.16.M88.4 R192, [R205+0x6800] ;  /* 0x00680000cdc0783b */ /* 0x000fe80000000200 */
[----:B------:R-:W-:Y:S01]  /*ec80*/  LDSM.16.M88.4 R196, [R205+0x7000] ;  /* 0x00700000cdc4783b */ /* 0x000fe20000000200 */
[C---:B------:R-:W-:Y:S03]  /*ec90*/  HMMA.16816.F32 R24, R136.reuse, R150, RZ ;  /* 0x000000968818723c */ /* 0x040fe600000018ff */
[----:B------:R-:W2:Y:S03]  /*eca0*/  LDSM.16.M88.4 R148, [R208+0x2800] ;  /* 0x00280000d094783b */ /* 0x000ea60000000200 */
[C---:B---3--:R-:W-:Y:S06]  /*ecb0*/  HMMA.16816.F32 R28, R136.reuse, R152, RZ ;  /* 0x00000098881c723c */ /* 0x048fec00000018ff */
[C---:B------:R-:W-:Y:S01]  /*ecc0*/  HMMA.16816.F32 R32, R136.reuse, R154, RZ ;  /* 0x0000009a8820723c */ /* 0x040fe200000018ff */
[----:B------:R-:W3:Y:S05]  /*ecd0*/  LDSM.16.M88.4 R152, [R208+0x3000] ;  /* 0x00300000d098783b */ /* 0x000eea0000000200 */
[C---:B------:R-:W-:Y:S06]  /*ece0*/  HMMA.16816.F32 R36, R136.reuse, R156, RZ ;  /* 0x0000009c8824723c */ /* 0x040fec00000018ff */
[C---:B------:R-:W-:Y:S01]  /*ecf0*/  HMMA.16816.F32 R40, R136.reuse, R158, RZ ;  /* 0x0000009e8828723c */ /* 0x040fe200000018ff */
[----:B------:R-:W-:Y:S05]  /*ed00*/  LDSM.16.M88.4 R156, [R203+0x4000] ;  /* 0x00400000cb9c783b */ /* 0x000fea0000000200 */
[C---:B------:R-:W-:Y:S06]  /*ed10*/  HMMA.16816.F32 R44, R136.reuse, R160, RZ ;  /* 0x000000a0882c723c */ /* 0x040fec00000018ff */
[C---:B------:R-:W-:Y:S01]  /*ed20*/  HMMA.16816.F32 R48, R136.reuse, R162, RZ ;  /* 0x000000a28830723c */ /* 0x040fe200000018ff */
[----:B------:R-:W-:Y:S05]  /*ed30*/  LDSM.16.M88.4 R160, [R203+0x4800] ;  /* 0x00480000cba0783b */ /* 0x000fea0000000200 */
[C---:B------:R-:W-:Y:S06]  /*ed40*/  HMMA.16816.F32 R52, R136.reuse, R164, RZ ;  /* 0x000000a48834723c */ /* 0x040fec00000018ff */
[C---:B------:R-:W-:Y:S01]  /*ed50*/  HMMA.16816.F32 R56, R136.reuse, R166, RZ ;  /* 0x000000a68838723c */ /* 0x040fe200000018ff */
[----:B------:R-:W-:Y:S05]  /*ed60*/  LDSM.16.M88.4 R164, [R203+0x5000] ;  /* 0x00500000cba4783b */ /* 0x000fea0000000200 */
[C---:B------:R-:W-:Y:S06]  /*ed70*/  HMMA.16816.F32 R60, R136.reuse, R168, RZ ;  /* 0x000000a8883c723c */ /* 0x040fec00000018ff */
[----:B------:R-:W-:Y:S01]  /*ed80*/  HMMA.16816.F32 R64, R136, R170, RZ ;  /* 0x000000aa8840723c */ /* 0x000fe200000018ff */
[----:B------:R-:W3:Y:S04]  /*ed90*/  LDSM.16.M88.4 R136, [R208+0x3800] ;  /* 0x00380000d088783b */ /* 0x000ee80000000200 */
[----:B------:R-:W-:Y:S01]  /*eda0*/  LDSM.16.M88.4 R168, [R203+0x5800] ;  /* 0x00580000cba8783b */ /* 0x000fe20000000200 */
[C---:B----4-:R-:W-:Y:S06]  /*edb0*/  HMMA.16816.F32 R4, R172.reuse, R176, R4 ;  /* 0x000000b0ac04723c */ /* 0x050fec0000001804 */
[C---:B------:R-:W-:Y:S01]  /*edc0*/  HMMA.16816.F32 R8, R172.reuse, R178, R8 ;  /* 0x000000b2ac08723c */ /* 0x040fe20000001808 */
[----:B------:R-:W-:Y:S05]  /*edd0*/  LDSM.16.M88.4 R176, [R203+0x6000] ;  /* 0x00600000cbb0783b */ /* 0x000fea0000000200 */
[C---:B------:R-:W-:Y:S06]  /*ede0*/  HMMA.16816.F32 R12, R172.reuse, R140, R12 ;  /* 0x0000008cac0c723c */ /* 0x040fec000000180c */
[C---:B------:R-:W-:Y:S01]  /*edf0*/  HMMA.16816.F32 R16, R172.reuse, R142, R16 ;  /* 0x0000008eac10723c */ /* 0x040fe20000001810 */
[----:B------:R-:W4:Y:S05]  /*ee00*/  LDSM.16.M88.4 R140, [R207] ;  /* 0x00000000cf8c783b */ /* 0x000f2a0000000200 */
[C---:B------:R-:W-:Y:S06]  /*ee10*/  HMMA.16816.F32 R20, R172.reuse, R180, R20 ;  /* 0x000000b4ac14723c */ /* 0x040fec0000001814 */
[C---:B------:R-:W-:Y:S01]  /*ee20*/  HMMA.16816.F32 R24, R172.reuse, R182, R24 ;  /* 0x000000b6ac18723c */ /* 0x040fe20000001818 */
[----:B------:R-:W-:Y:S05]  /*ee30*/  LDSM.16.M88.4 R180, [R206] ;  /* 0x00000000ceb4783b */ /* 0x000fea0000000200 */
[C---:B-----5:R-:W-:Y:S06]  /*ee40*/  HMMA.16816.F32 R28, R172.reuse, R184, R28 ;  /* 0x000000b8ac1c723c */ /* 0x060fec000000181c */
[C---:B------:R-:W-:Y:S01]  /*ee50*/  HMMA.16816.F32 R32, R172.reuse, R186, R32 ;  /* 0x000000baac20723c */ /* 0x040fe20000001820 */
[----:B------:R-:W-:Y:S05]  /*ee60*/  LDSM.16.M88.4 R184, [R205] ;  /* 0x00000000cdb8783b */ /* 0x000fea0000000200 */
[C---:B-1----:R-:W-:Y:S06]  /*ee70*/  HMMA.16816.F32 R36, R172.reuse, R144, R36 ;  /* 0x00000090ac24723c */ /* 0x042fec0000001824 */
[C---:B------:R-:W-:Y:S01]  /*ee80*/  HMMA.16816.F32 R40, R172.reuse, R146, R40 ;  /* 0x00000092ac28723c */ /* 0x040fe20000001828 */
[----:B------:R-:W1:Y:S05]  /*ee90*/  LDSM.16.M88.4 R144, [R203+0x6800] ;  /* 0x00680000cb90783b */ /* 0x000e6a0000000200 */
[C---:B--2---:R-:W-:Y:S06]  /*eea0*/  HMMA.16816.F32 R44, R172.reuse, R148, R44 ;  /* 0x00000094ac2c723c */ /* 0x044fec000000182c */
[C---:B------:R-:W-:Y:S01]  /*eeb0*/  HMMA.16816.F32 R48, R172.reuse, R150, R48 ;  /* 0x00000096ac30723c */ /* 0x040fe20000001830 */
[----:B------:R-:W2:Y:S05]  /*eec0*/  LDSM.16.M88.4 R148, [R203+0x7000] ;  /* 0x00700000cb94783b */ /* 0x000eaa0000000200 */
[C---:B---3--:R-:W-:Y:S06]  /*eed0*/  HMMA.16816.F32 R52, R172.reuse, R152, R52 ;  /* 0x00000098ac34723c */ /* 0x048fec0000001834 */
[C---:B------:R-:W-:Y:S01]  /*eee0*/  HMMA.16816.F32 R56, R172.reuse, R154, R56 ;  /* 0x0000009aac38723c */ /* 0x040fe20000001838 */
[----:B------:R-:W3:Y:S05]  /*eef0*/  LDSM.16.M88.4 R152, [R203+0x7800] ;  /* 0x00780000cb98783b */ /* 0x000eea0000000200 */
[C---:B------:R-:W-:Y:S06]  /*ef00*/  HMMA.16816.F32 R60, R172.reuse, R136, R60 ;  /* 0x00000088ac3c723c */ /* 0x040fec000000183c */
[----:B------:R-:W-:Y:S01]  /*ef10*/  HMMA.16816.F32 R64, R172, R138, R64 ;  /* 0x0000008aac40723c */ /* 0x000fe20000001840 */
[----:B------:R-:W5:Y:S04]  /*ef20*/  LDSM.16.M88.4 R136, [R205+0x800] ;  /* 0x00080000cd88783b */ /* 0x000f680000000200 */
[----:B------:R-:W-:Y:S01]  /*ef30*/  LDSM.16.M88.4 R172, [R208+0x4000] ;  /* 0x00400000d0ac783b */ /* 0x000fe20000000200 */
[C---:B----4-:R-:W-:Y:S06]  /*ef40*/  HMMA.16816.F32 R4, R140.reuse, R156, R4 ;  /* 0x0000009c8c04723c */ /* 0x050fec0000001804 */
[C---:B------:R-:W-:Y:S01]  /*ef50*/  HMMA.16816.F32 R8, R140.reuse, R158, R8 ;  /* 0x0000009e8c08723c */ /* 0x040fe20000001808 */
[----:B------:R-:W4:Y:S05]  /*ef60*/  LDSM.16.M88.4 R156, [R205+0x1000] ;  /* 0x00100000cd9c783b */ /* 0x000f2a0000000200 */
[C---:B------:R-:W-:Y:S06]  /*ef70*/  HMMA.16816.F32 R12, R140.reuse, R160, R12 ;  /* 0x000000a08c0c723c */ /* 0x040fec000000180c */
[C---:B------:R-:W-:Y:S01]  /*ef80*/  HMMA.16816.F32 R16, R140.reuse, R162, R16 ;  /* 0x000000a28c10723c */ /* 0x040fe20000001810 */
[----:B------:R-:W4:Y:S05]  /*ef90*/  LDSM.16.M88.4 R160, [R205+0x1800] ;  /* 0x00180000cda0783b */ /* 0x000f2a0000000200 */
[C---:B------:R-:W-:Y:S06]  /*efa0*/  HMMA.16816.F32 R20, R140.reuse, R164, R20 ;  /* 0x000000a48c14723c */ /* 0x040fec0000001814 */
        /* <DEDUP_REMOVED lines=10> */
[----:B------:R-:W-:Y:S05]  /*f050*/  LDSM.16.M88.4 R144, [R205+0x3000] ;  /* 0x00300000cd90783b */ /* 0x000fea0000000200 */
[C---:B--2---:R-:W-:Y:S06]  /*f060*/  HMMA.16816.F32 R52, R140.reuse, R148, R52 ;  /* 0x000000948c34723c */ /* 0x044fec0000001834 */
[C---:B------:R-:W-:Y:S01]  /*f070*/  HMMA.16816.F32 R56, R140.reuse, R150, R56 ;  /* 0x000000968c38723c */ /* 0x040fe20000001838 */
[----:B------:R-:W-:Y:S05]  /*f080*/  LDSM.16.M88.4 R148, [R205+0x3800] ;  /* 0x00380000cd94783b */ /* 0x000fea0000000200 */
[C---:B---3--:R-:W-:Y:S06]  /*f090*/  HMMA.16816.F32 R60, R140.reuse, R152, R60 ;  /* 0x000000988c3c723c */ /* 0x048fec000000183c */
[----:B------:R-:W-:Y:S01]  /*f0a0*/  HMMA.16816.F32 R64, R140, R154, R64 ;  /* 0x0000009a8c40723c */ /* 0x000fe20000001840 */
[----:B------:R-:W1:Y:S04]  /*f0b0*/  LDSM.16.M88.4 R140, [R205+0x2800] ;  /* 0x00280000cd8c783b */ /* 0x000e680000000200 */
[----:B------:R-:W-:Y:S01]  /*f0c0*/  LDSM.16.M88.4 R152, [R210+0x8000] ;  /* 0x00800000d298783b */ /* 0x000fe20000000200 */
[C---:B------:R-:W-:Y:S06]  /*f0d0*/  HMMA.16816.F32 R4, R180.reuse, R184, R4 ;  /* 0x000000b8b404723c */ /* 0x040fec0000001804 */
[C---:B------:R-:W-:Y:S01]  /*f0e0*/  HMMA.16816.F32 R8, R180.reuse, R186, R8 ;  /* 0x000000bab408723c */ /* 0x040fe20000001808 */
[----:B------:R-:W-:Y:S05]  /*f0f0*/  LDSM.16.M88.4 R184, [R205+0x5800] ;  /* 0x00580000cdb8783b */ /* 0x000fea0000000200 */
[C---:B-----5:R-:W-:Y:S06]  /*f100*/  HMMA.16816.F32 R12, R180.reuse, R136, R12 ;  /* 0x00000088b40c723c */ /* 0x060fec000000180c */
[C---:B------:R-:W-:Y:S01]  /*f110*/  HMMA.16816.F32 R16, R180.reuse, R138, R16 ;  /* 0x0000008ab410723c */ /* 0x040fe20000001810 */
[----:B------:R-:W2:Y:S05]  /*f120*/  LDSM.16.M88.4 R136, [R211+0x2000] ;  /* 0x00200000d388783b */ /* 0x000eaa0000000200 */
[C---:B----4-:R-:W-:Y:S06]  /*f130*/  HMMA.16816.F32 R20, R180.reuse, R156, R20 ;  /* 0x0000009cb414723c */ /* 0x050fec0000001814 */
[C---:B------:R-:W-:Y:S01]  /*f140*/  HMMA.16816.F32 R24, R180.reuse, R158, R24 ;  /* 0x0000009eb418723c */ /* 0x040fe20000001818 */
[----:B------:R-:W3:Y:S05]  /*f150*/  LDSM.16.M88.4 R156, [R210+0x8800] ;  /* 0x00880000d29c783b */ /* 0x000eea0000000200 */
[C---:B------:R-:W-:Y:S06]  /*f160*/  HMMA.16816.F32 R28, R180.reuse, R160, R28 ;  /* 0x000000a0b41c723c */ /* 0x040fec000000181c */
[C---:B------:R-:W-:Y:S01]  /*f170*/  HMMA.16816.F32 R32, R180.reuse, R162, R32 ;  /* 0x000000a2b420723c */ /* 0x040fe20000001820 */
[----:B------:R-:W4:Y:S05]  /*f180*/  LDSM.16.M88.4 R160, [R210+0x9000] ;  /* 0x00900000d2a0783b */ /* 0x000f2a0000000200 */
[C---:B------:R-:W-:Y:S06]  /*f190*/  HMMA.16816.F32 R36, R180.reuse, R164, R36 ;  /* 0x000000a4b424723c */ /* 0x040fec0000001824 */
[C---:B------:R-:W-:Y:S01]  /*f1a0*/  HMMA.16816.F32 R40, R180.reuse, R166, R40 ;  /* 0x000000a6b428723c */ /* 0x040fe20000001828 */
[----:B------:R-:W5:Y:S05]  /*f1b0*/  LDSM.16.M88.4 R164, [R210+0x9800] ;  /* 0x00980000d2a4783b */ /* 0x000f6a0000000200 */
[C---:B-1----:R-:W-:Y:S06]  /*f1c0*/  HMMA.16816.F32 R44, R180.reuse, R140, R44 ;  /* 0x0000008cb42c723c */ /* 0x042fec000000182c */
[C---:B------:R-:W-:Y:S01]  /*f1d0*/  HMMA.16816.F32 R48, R180.reuse, R142, R48 ;  /* 0x0000008eb430723c */ /* 0x040fe20000001830 */
[----:B------:R-:W1:Y:S05]  /*f1e0*/  LDSM.16.M88.4 R140, [R210+0xa000] ;  /* 0x00a00000d28c783b */ /* 0x000e6a0000000200 */
[C---:B------:R-:W-:Y:S06]  /*f1f0*/  HMMA.16816.F32 R52, R180.reuse, R144, R52 ;  /* 0x00000090b434723c */ /* 0x040fec0000001834 */
        /* <DEDUP_REMOVED lines=27> */
[C---:B--2---:R-:W-:Y:S06]  /*f3b0*/  HMMA.16816.F32 R60, R136.reuse, R152, R60 ;  /* 0x00000098883c723c */ /* 0x044fec000000183c */
[----:B------:R-:W-:Y:S01]  /*f3c0*/  HMMA.16816.F32 R64, R136, R154, R64 ;  /* 0x0000009a8840723c */ /* 0x000fe20000001840 */
[----:B------:R-:W2:Y:S04]  /*f3d0*/  LDSM.16.M88.4 R136, [R208+0x7800] ;  /* 0x00780000d088783b */ /* 0x000ea80000000200 */
[----:B------:R-:W2:Y:S01]  /*f3e0*/  LDSM.16.M88.4 R152, [R203+0x8800] ;  /* 0x00880000cb98783b */ /* 0x000ea20000000200 */
[C---:B------:R-:W-:Y:S06]  /*f3f0*/  HMMA.16816.F32 R4, R168.reuse, R172, R4 ;  /* 0x000000aca804723c */ /* 0x040fec0000001804 */
[C---:B------:R-:W-:Y:S01]  /*f400*/  HMMA.16816.F32 R8, R168.reuse, R174, R8 ;  /* 0x000000aea808723c */ /* 0x040fe20000001808 */
[----:B------:R-:W-:Y:S05]  /*f410*/  LDSM.16.M88.4 R172, [R203+0xb000] ;  /* 0x00b00000cbac783b */ /* 0x000fea0000000200 */
[C---:B---3--:R-:W-:Y:S06]  /*f420*/  HMMA.16816.F32 R12, R168.reuse, R156, R12 ;  /* 0x0000009ca80c723c */ /* 0x048fec000000180c */
[C---:B------:R-:W-:Y:S01]  /*f430*/  HMMA.16816.F32 R16, R168.reuse, R158, R16 ;  /* 0x0000009ea810723c */ /* 0x040fe20000001810 */
[----:B------:R-:W-:Y:S05]  /*f440*/  LDSM.16.M88.4 R156, [R203+0x9800] ;  /* 0x00980000cb9c783b */ /* 0x000fea0000000200 */
[C---:B----4-:R-:W-:Y:S06]  /*f450*/  HMMA.16816.F32 R20, R168.reuse, R160, R20 ;  /* 0x000000a0a814723c */ /* 0x050fec0000001814 */
[C---:B------:R-:W-:Y:S01]  /*f460*/  HMMA.16816.F32 R24, R168.reuse, R162, R24 ;  /* 0x000000a2a818723c */ /* 0x040fe20000001818 */
[----:B------:R-:W-:Y:S05]  /*f470*/  LDSM.16.M88.4 R160, [R203+0xa000] ;  /* 0x00a00000cba0783b */ /* 0x000fea0000000200 */
[C---:B-----5:R-:W-:Y:S06]  /*f480*/  HMMA.16816.F32 R28, R168.reuse, R164, R28 ;  /* 0x000000a4a81c723c */ /* 0x060fec000000181c */
[C---:B------:R-:W-:Y:S01]  /*f490*/  HMMA.16816.F32 R32, R168.reuse, R166, R32 ;  /* 0x000000a6a820723c */ /* 0x040fe20000001820 */
[----:B------:R-:W-:Y:S05]  /*f4a0*/  LDSM.16.M88.4 R164, [R203+0xa800] ;  /* 0x00a80000cba4783b */ /* 0x000fea0000000200 */
[C---:B-1----:R-:W-:Y:S06]  /*f4b0*/  HMMA.16816.F32 R36, R168.reuse, R140, R36 ;  /* 0x0000008ca824723c */ /* 0x042fec0000001824 */
[C---:B------:R-:W-:Y:S01]  /*f4c0*/  HMMA.16816.F32 R40, R168.reuse, R142, R40 ;  /* 0x0000008ea828723c */ /* 0x040fe20000001828 */
[----:B------:R-:W1:Y:S05]  /*f4d0*/  LDSM.16.M88.4 R140, [R203+0x9000] ;  /* 0x00900000cb8c783b */ /* 0x000e6a0000000200 */
[C---:B------:R-:W-:Y:S06]  /*f4e0*/  HMMA.16816.F32 R44, R168.reuse, R176, R44 ;  /* 0x000000b0a82c723c */ /* 0x040fec000000182c */
[C---:B------:R-:W-:Y:S01]  /*f4f0*/  HMMA.16816.F32 R48, R168.reuse, R178, R48 ;  /* 0x000000b2a830723c */ /* 0x040fe20000001830 */
[----:B------:R-:W3:Y:S05]  /*f500*/  LDSM.16.M88.4 R176, [R203+0xb800] ;  /* 0x00b80000cbb0783b */ /* 0x000eea0000000200 */
[C---:B------:R-:W-:Y:S06]  /*f510*/  HMMA.16816.F32 R52, R168.reuse, R180, R52 ;  /* 0x000000b4a834723c */ /* 0x040fec0000001834 */
[C---:B------:R-:W-:Y:S01]  /*f520*/  HMMA.16816.F32 R56, R168.reuse, R182, R56 ;  /* 0x000000b6a838723c */ /* 0x040fe20000001838 */
[----:B------:R-:W-:Y:S05]  /*f530*/  LDSM.16.M88.4 R180, [R205+0x5000] ;  /* 0x00500000cdb4783b */ /* 0x000fea0000000200 */
[C---:B--2---:R-:W-:Y:S06]  /*f540*/  HMMA.16816.F32 R60, R168.reuse, R136, R60 ;  /* 0x00000088a83c723c */ /* 0x044fec000000183c */
[----:B------:R-:W-:Y:S01]  /*f550*/  HMMA.16816.F32 R64, R168, R138, R64 ;  /* 0x0000008aa840723c */ /* 0x000fe20000001840 */
[----:B------:R-:W-:Y:S04]  /*f560*/  LDSM.16.M88.4 R136, [R206+0x2000] ;  /* 0x00200000ce88783b */ /* 0x000fe80000000200 */
[----:B------:R-:W2:Y:S01]  /*f570*/  LDSM.16.M88.4 R168, [R205+0x4000] ;  /* 0x00400000cda8783b */ /* 0x000ea20000000200 */
[C---:B------:R-:W-:Y:S06]  /*f580*/  HMMA.16816.F32 R4, R144.reuse, R148, R4 ;  /* 0x000000949004723c */ /* 0x040fec0000001804 */
[C---:B------:R-:W-:Y:S01]  /*f590*/  HMMA.16816.F32 R8, R144.reuse, R150, R8 ;  /* 0x000000969008723c */ /* 0x040fe20000001808 */
[----:B------:R-:W4:Y:S05]  /*f5a0*/  LDSM.16.M88.4 R148, [R205+0x4800] ;  /* 0x00480000cd94783b */ /* 0x000f2a0000000200 */
[C---:B------:R-:W-:Y:S06]  /*f5b0*/  HMMA.16816.F32 R12, R144.reuse, R152, R12 ;  /* 0x00000098900c723c */ /* 0x040fec000000180c */
[C---:B------:R-:W-:Y:S01]  /*f5c0*/  HMMA.16816.F32 R16, R144.reuse, R154, R16 ;  /* 0x0000009a9010723c */ /* 0x040fe20000001810 */
[----:B------:R-:W5:Y:S01]  /*f5d0*/  LDSM.16.M88.4 R152, [R205+0x7800] ;  /* 0x00780000cd98783b */ /* 0x000f620000000200 */
[----:B------:R-:W-:Y:S04]  /*f5e0*/  DEPBAR.LE SB0, 0x0 ;  /* 0x000080000000791a */ /* 0x000fe80000000000 */
[C---:B-1----:R-:W-:Y:S01]  /*f5f0*/  HMMA.16816.F32 R20, R144.reuse, R140, R20 ;  /* 0x0000008c9014723c */ /* 0x042fe20000001814 */
[----:B------:R-:W-:Y:S05]  /*f600*/  BAR.SYNC.DEFER_BLOCKING 0x0 ;  /* 0x0000000000007b1d */ /* 0x000fea0000010000 */
[C---:B------:R-:W-:Y:S06]  /*f610*/  HMMA.16816.F32 R24, R144.reuse, R142, R24 ;  /* 0x0000008e9018723c */ /* 0x040fec0000001818 */
        /* <DEDUP_REMOVED lines=8> */
[C---:B---3--:R-:W-:Y:S06]  /*f6a0*/  HMMA.16816.F32 R60, R144.reuse, R176, R60 ;  /* 0x000000b0903c723c */ /* 0x048fec000000183c */
[----:B------:R-:W-:Y:S06]  /*f6b0*/  HMMA.16816.F32 R64, R144, R178, R64 ;  /* 0x000000b29040723c */ /* 0x000fec0000001840 */
[C---:B--2---:R-:W-:Y:S06]  /*f6c0*/  HMMA.16816.F32 R4, R136.reuse, R168, R4 ;  /* 0x000000a88804723c */ /* 0x044fec0000001804 */
[C---:B------:R-:W-:Y:S06]  /*f6d0*/  HMMA.16816.F32 R8, R136.reuse, R170, R8 ;  /* 0x000000aa8808723c */ /* 0x040fec0000001808 */
[C---:B----4-:R-:W-:Y:S06]  /*f6e0*/  HMMA.16816.F32 R12, R136.reuse, R148, R12 ;  /* 0x00000094880c723c */ /* 0x050fec000000180c */
[C---:B------:R-:W-:Y:S06]  /*f6f0*/  HMMA.16816.F32 R16, R136.reuse, R150, R16 ;  /* 0x000000968810723c */ /* 0x040fec0000001810 */
[C---:B------:R-:W-:Y:S06]  /*f700*/  HMMA.16816.F32 R20, R136.reuse, R180, R20 ;  /* 0x000000b48814723c */ /* 0x040fec0000001814 */
[C---:B------:R-:W-:Y:S06]  /*f710*/  HMMA.16816.F32 R24, R136.reuse, R182, R24 ;  /* 0x000000b68818723c */ /* 0x040fec0000001818 */
[C---:B------:R-:W-:Y:S06]  /*f720*/  HMMA.16816.F32 R28, R136.reuse, R184, R28 ;  /* 0x000000b8881c723c */ /* 0x040fec000000181c */
[C---:B------:R-:W-:Y:S06]  /*f730*/  HMMA.16816.F32 R32, R136.reuse, R186, R32 ;  /* 0x000000ba8820723c */ /* 0x040fec0000001820 */
[C---:B------:R-:W-:Y:S06]  /*f740*/  HMMA.16816.F32 R36, R136.reuse, R188, R36 ;  /* 0x000000bc8824723c */ /* 0x040fec0000001824 */
[C---:B------:R-:W-:Y:S05]  /*f750*/  HMMA.16816.F32 R40, R136.reuse, R190, R40 ;  /* 0x000000be8828723c */ /* 0x040fea0000001828 */
[----:B------:R-:W-:Y:S01]  /*f760*/  IMAD.MOV.U32 R188, RZ, RZ, R134 ;  /* 0x000000ffffbc7224 */ /* 0x000fe200078e0086 */
[C---:B------:R-:W-:Y:S05]  /*f770*/  HMMA.16816.F32 R44, R136.reuse, R192, R44 ;  /* 0x000000c0882c723c */ /* 0x040fea000000182c */
[----:B------:R-:W-:Y:S01]  /*f780*/  IMAD.MOV.U32 R189, RZ, RZ, R135 ;  /* 0x000000ffffbd7224 */ /* 0x000fe200078e0087 */
[C---:B------:R-:W-:Y:S06]  /*f790*/  HMMA.16816.F32 R48, R136.reuse, R194, R48 ;  /* 0x000000c28830723c */ /* 0x040fec0000001830 */
[C---:B------:R-:W-:Y:S06]  /*f7a0*/  HMMA.16816.F32 R52, R136.reuse, R196, R52 ;  /* 0x000000c48834723c */ /* 0x040fec0000001834 */
[C---:B------:R-:W-:Y:S06]  /*f7b0*/  HMMA.16816.F32 R56, R136.reuse, R198, R56 ;  /* 0x000000c68838723c */ /* 0x040fec0000001838 */
[C---:B-----5:R-:W-:Y:S06]  /*f7c0*/  HMMA.16816.F32 R60, R136.reuse, R152, R60 ;  /* 0x00000098883c723c */ /* 0x060fec000000183c */
[----:B------:R-:W-:Y:S01]  /*f7d0*/  HMMA.16816.F32 R64, R136, R154, R64 ;  /* 0x0000009a8840723c */ /* 0x000fe20000001840 */
[----:B------:R-:W-:Y:S11]  /*f7e0*/  @!UPT UIADD3 URZ, URZ, URZ, URZ ;  /* 0x0000003f3f3ff290 */ /* 0x000ff6000fffe03f */
[----:B------:R-:W-:Y:S01]  /*f7f0*/  @!UPT UIADD3 URZ, URZ, URZ, URZ ;  /* 0x0000003f3f3ff290 */ /* 0x000fe2000fffe03f */
[----:B------:R-:W-:Y:S11]  /*f800*/  @!P1 BRA `(.L_x_780) ;  /* 0x0000000c00149947 */ /* 0x000ff60003800000 */
[----:B------:R-:W-:Y:S01]  /*f810*/  ULDC.64 UR10, c[0x0][0x248] ;  /* 0x00009200000a7ab9 */ /* 0x000fe20000000a00 */
[----:B------:R-:W-:Y:S02]  /*f820*/  MOV R2, R231 ;  /* 0x000000e700027202 */ /* 0x000fe40000000f00 */
[----:B------:R-:W-:Y:S01]  /*f830*/  MOV R0, R230 ;  /* 0x000000e600007202 */ /* 0x000fe20000000f00 */
[----:B------:R-:W-:Y:S06]  /*f840*/  @!P0 BRA `(.L_x_781) ;  /* 0x0000000400008947 */ /* 0x000fec0003800000 */
[----:B------:R-:W1:Y:S01]  /*f850*/  LDC R0, c[0x0][0x380] ;  /* 0x0000e000ff007b82 */ /* 0x000e620000000800 */
[----:B------:R-:W-:Y:S01]  /*f860*/  SHF.L.U32 R141, R219, 0x7, RZ ;  /* 0x00000007db8d7819 */ /* 0x000fe200000006ff */
[----:B------:R-:W-:Y:S01]  /*f870*/  UMOV UR10, UR8 ;  /* 0x00000008000a7c82 */ /* 0x000fe20008000000 */
[----:B------:R-:W-:Y:S03]  /*f880*/  UMOV UR11, UR9 ;  /* 0x00000009000b7c82 */ /* 0x000fe60008000000 */
[C---:B------:R-:W-:Y:S02]  /*f890*/  VIADD R139, R141.reuse, 0xffffff00 ;  /* 0xffffff008d8b7836 */ /* 0x040fe40000000000 */
[----:B------:R-:W-:Y:S05]  /*f8a0*/  VIADD R141, R141, 0xffffff80 ;  /* 0xffffff808d8d7836 */ /* 0x000fea0000000000 */
[----:B------:R-:W-:Y:S02]  /*f8b0*/  IABS R134, R141 ;  /* 0x0000008d00867213 */ /* 0x000fe40000000000 */
        /* <DEDUP_REMOVED lines=8> */
[--C-:B-1----:R-:W-:Y:S01]  /*f940*/  IMAD.MOV R135, RZ, RZ, -R137.reuse ;  /* 0x000000ffff877224 */ /* 0x102fe200078e0a89 */
[----:B------:R-:W-:Y:S03]  /*f950*/  MOV R136, RZ ;  /* 0x000000ff00887202 */ /* 0x000fe60000000f00 */
[----:B------:R-:W-:Y:S04]  /*f960*/  IMAD R135, R135, R2, RZ ;  /* 0x0000000287877224 */ /* 0x000fe800078e02ff */
[----:B------:R-:W-:Y:S06]  /*f970*/  IMAD.HI.U32 R135, R137, R135, R136 ;  /* 0x0000008789877227 */ /* 0x000fec00078e0088 */
[C---:B------:R-:W-:Y:S04]  /*f980*/  IMAD.HI.U32 R136, R135.reuse, R132, RZ ;  /* 0x0000008487887227 */ /* 0x040fe800078e00ff */
[----:B------:R-:W-:Y:S04]  /*f990*/  IMAD.HI.U32 R138, R135, R134, RZ ;  /* 0x00000086878a7227 */ /* 0x000fe800078e00ff */
[----:B------:R-:W-:Y:S02]  /*f9a0*/  IMAD.MOV R137, RZ, RZ, -R138 ;  /* 0x000000ffff897224 */ /* 0x000fe400078e0a8a */
[----:B------:R-:W-:Y:S02]  /*f9b0*/  IMAD.MOV R135, RZ, RZ, -R136 ;  /* 0x000000ffff877224 */ /* 0x000fe400078e0a88 */
[C---:B------:R-:W-:Y:S02]  /*f9c0*/  IMAD R134, R2.reuse, R137, R134 ;  /* 0x0000008902867224 */ /* 0x040fe400078e0286 */
[C---:B------:R-:W-:Y:S03]  /*f9d0*/  IMAD R132, R2.reuse, R135, R132 ;  /* 0x0000008702847224 */ /* 0x040fe600078e0284 */
[C---:B------:R-:W-:Y:S02]  /*f9e0*/  ISETP.GT.U32.AND P2, PT, R2.reuse, R134, PT ;  /* 0x000000860200720c */ /* 0x040fe40003f44070 */
[----:B------:R-:W-:Y:S11]  /*f9f0*/  ISETP.GT.U32.AND P1, PT, R2, R132, PT ;  /* 0x000000840200720c */ /* 0x000ff60003f24070 */
[----:B------:R-:W-:Y:S01]  /*fa00*/  @!P2 IADD3 R138, R138, 0x1, RZ ;  /* 0x000000018a8aa810 */ /* 0x000fe20007ffe0ff */
[----:B------:R-:W-:Y:S01]  /*fa10*/  @!P2 IMAD.IADD R134, R134, 0x1, -R2 ;  /* 0x000000018686a824 */ /* 0x000fe200078e0a02 */
[-C--:B------:R-:W-:Y:S01]  /*fa20*/  @!P1 IADD3 R132, R132, -R2.reuse, RZ ;  /* 0x8000000284849210 */ /* 0x080fe20007ffe0ff */
[----:B------:R-:W-:Y:S01]  /*fa30*/  @!P1 VIADD R136, R136, 0x1 ;  /* 0x0000000188889836 */ /* 0x000fe20000000000 */
[----:B------:R-:W-:Y:S02]  /*fa40*/  ISETP.GE.AND P1, PT, R139, RZ, PT ;  /* 0x000000ff8b00720c */ /* 0x000fe40003f26270 */
[-C--:B------:R-:W-:Y:S02]  /*fa50*/  ISETP.GE.U32.AND P5, PT, R132, R2.reuse, PT ;  /* 0x000000028400720c */ /* 0x080fe40003fa6070 */
[----:B------:R-:W-:Y:S02]  /*fa60*/  ISETP.GE.U32.AND P6, PT, R134, R2, PT ;  /* 0x000000028600720c */ /* 0x000fe40003fc6070 */
[----:B------:R-:W-:Y:S02]  /*fa70*/  ISETP.GE.AND P2, PT, R141, RZ, PT ;  /* 0x000000ff8d00720c */ /* 0x000fe40003f46270 */
[----:B------:R-:W-:Y:S07]  /*fa80*/  LOP3.LUT R139, RZ, R0, RZ, 0x33, !PT ;  /* 0x00000000ff8b7212 */ /* 0x000fee00078e33ff */
[----:B------:R-:W-:Y:S01]  /*fa90*/  @P5 VIADD R136, R136, 0x1 ;  /* 0x0000000188885836 */ /* 0x000fe20000000000 */
[----:B------:R-:W-:Y:S01]  /*faa0*/  ISETP.NE.AND P5, PT, R0, RZ, PT ;  /* 0x000000ff0000720c */ /* 0x000fe20003fa5270 */
[----:B------:R-:W-:Y:S03]  /*fab0*/  @P6 VIADD R138, R138, 0x1 ;  /* 0x000000018a8a6836 */ /* 0x000fe60000000000 */
[----:B------:R-:W-:Y:S01]  /*fac0*/  @!P1 IADD3 R136, -R136, RZ, RZ ;  /* 0x000000ff88889210 */ /* 0x000fe20007ffe1ff */
[----:B------:R-:W-:Y:S03]  /*fad0*/  @!P2 IMAD.MOV R138, RZ, RZ, -R138 ;  /* 0x000000ffff8aa224 */ /* 0x000fe600078e0a8a */
[C---:B------:R-:W-:Y:S02]  /*fae0*/  SEL R135, R139.reuse, R136, !P5 ;  /* 0x000000888b877207 */ /* 0x040fe40006800000 */
[----:B------:R-:W-:Y:S02]  /*faf0*/  SEL R139, R139, R138, !P5 ;  /* 0x0000008a8b8b7207 */ /* 0x000fe40006800000 */
[-C--:B------:R-:W-:Y:S02]  /*fb00*/  LEA R142, P2, R135, R226.reuse, 0x2 ;  /* 0x000000e2878e7211 */ /* 0x080fe400078410ff */
[----:B------:R-:W-:Y:S02]  /*fb10*/  LEA R140, P1, R139, R226, 0x2 ;  /* 0x000000e28b8c7211 */ /* 0x000fe400078210ff */
[-C--:B------:R-:W-:Y:S02]  /*fb20*/  LEA.HI.X.SX32 R143, R135, R227.reuse, 0x2, P2 ;  /* 0x000000e3878f7211 */ /* 0x080fe400010f16ff */
[C---:B------:R-:W-:Y:S02]  /*fb30*/  LEA.HI.X.SX32 R141, R139.reuse, R227, 0x2, P1 ;  /* 0x000000e38b8d7211 */ /* 0x040fe400008f16ff */
[----:B------:R-:W-:Y:S01]  /*fb40*/  IADD3 R139, R139, -R135, RZ ;  /* 0x800000878b8b7210 */ /* 0x000fe20007ffe0ff */
[----:B------:R-:W2:Y:S01]  /*fb50*/  LDG.E R2, desc[UR12][R142.64] ;  /* 0x0000000c8e027981 */ /* 0x000ea2000c1e1900 */
[----:B------:R-:W1:Y:S03]  /*fb60*/  LDC.64 R134, c[0x0][0x230] ;  /* 0x00008c00ff867b82 */ /* 0x000e660000000a00 */
[----:B------:R-:W-:Y:S01]  /*fb70*/  IMAD R132, R139, R0, -0x80 ;  /* 0xffffff808b847424 */ /* 0x000fe200078e0200 */
[----:B------:R-:W2:Y:S03]  /*fb80*/  LDG.E R137, desc[UR12][R140.64] ;  /* 0x0000000c8c897981 */ /* 0x000ea6000c1e1900 */
        /* <DEDUP_REMOVED lines=12> */
.L_x_781:
[----:B------:R1:W-:Y:S01]  /*fc50*/  @P4 STS.128 [R220+0x4000], RZ ;  /* 0x004000ffdc004388 */ /* 0x0003e20000000c00 */
[C---:B------:R-:W-:Y:S01]  /*fc60*/  LEA R148, P2, R2.reuse, R234, 0x1 ;  /* 0x000000ea02947211 */ /* 0x040fe200078408ff */
[----:B------:R-:W-:Y:S01]  /*fc70*/  UMOV UR8, UR10 ;  /* 0x0000000a00087c82 */ /* 0x000fe20008000000 */
[----:B------:R-:W-:Y:S01]  /*fc80*/  IADD3 R135, P1, R215, R2, RZ ;  /* 0x00000002d7877210 */ /* 0x000fe20007f3e0ff */
[----:B------:R-:W-:Y:S01]  /*fc90*/  UMOV UR9, UR11 ;  /* 0x0000000b00097c82 */ /* 0x000fe20008000000 */
[--C-:B------:R-:W-:Y:S02]  /*fca0*/  LEA.HI.X R149, R2, R235, R0.reuse, 0x1, P2 ;  /* 0x000000eb02957211 */ /* 0x100fe400010f0c00 */
[CC--:B------:R-:W-:Y:S01]  /*fcb0*/  @!P4 LEA R150, P5, R135.reuse, R234.reuse, 0x1 ;  /* 0x000000ea8796c211 */ /* 0x0c0fe200078a08ff */
[C---:B------:R-:W-:Y:S01]  /*fcc0*/  IMAD.X R2, R214.reuse, 0x1, R0, P1 ;  /* 0x00000001d6027824 */ /* 0x040fe200008e0600 */
[-C--:B------:R-:W-:Y:S01]  /*fcd0*/  @!P3 LEA R142, P1, R135, R234.reuse, 0x1 ;  /* 0x000000ea878eb211 */ /* 0x080fe200078208ff */
[----:B------:R-:W-:Y:S01]  /*fce0*/  @!PT LDS RZ, [RZ] ;  /* 0x00000000fffff984 */ /* 0x000fe20000000800 */
[----:B------:R-:W-:Y:S01]  /*fcf0*/  @!PT LDS RZ, [RZ] ;  /* 0x00000000fffff984 */ /* 0x000fe20000000800 */
[----:B------:R-:W-:Y:S01]  /*fd00*/  @!PT LDS RZ, [RZ] ;  /* 0x00000000fffff984 */ /* 0x000fe20000000800 */
[----:B------:R1:W-:Y:S01]  /*fd10*/  @!P4 LDGSTS.E.BYPASS.LTC128B.128 [R220+0x4000], desc[UR12][R148.64] ;  /* 0x0400000094dccfae */ /* 0x0003e2000b901d4c */
[----:B------:R-:W-:Y:S02]  /*fd20*/  IADD3 R137, P2, R215, R135, RZ ;  /* 0x00000087d7897210 */ /* 0x000fe40007f5e0ff */
[CCC-:B------:R-:W-:Y:S01]  /*fd30*/  @!P4 LEA.HI.X R151, R135.reuse, R235.reuse, R2.reuse, 0x1, P5 ;  /* 0x000000eb8797c211 */ /* 0x1c0fe200028f0c02 */
[----:B------:R1:W-:Y:S01]  /*fd40*/  @P3 STS.128 [R220+0x8000], RZ ;  /* 0x008000ffdc003388 */ /* 0x0003e20000000c00 */
[-CC-:B------:R-:W-:Y:S01]  /*fd50*/  @!P3 LEA.HI.X R143, R135, R235.reuse, R2.reuse, 0x1, P1 ;  /* 0x000000eb878fb211 */ /* 0x180fe200008f0c02 */
[C---:B------:R-:W-:Y:S01]  /*fd60*/  IMAD.X R2, R214.reuse, 0x1, R2, P2 ;  /* 0x00000001d6027824 */ /* 0x040fe200010e0602 */
[CC--:B------:R-:W-:Y:S01]  /*fd70*/  @!P4 LEA R146, P5, R137.reuse, R234.reuse, 0x1 ;  /* 0x000000ea8992c211 */ /* 0x0c0fe200078a08ff */
[----:B------:R-:W-:Y:S01]  /*fd80*/  @!PT LDS RZ, [RZ] ;  /* 0x00000000fffff984 */ /* 0x000fe20000000800 */
[----:B------:R-:W-:Y:S01]  /*fd90*/  @!PT LDS RZ, [RZ] ;  /* 0x00000000fffff984 */ /* 0x000fe20000000800 */
[----:B------:R-:W-:Y:S01]  /*fda0*/  @!PT LDS RZ, [RZ] ;  /* 0x00000000fffff984 */ /* 0x000fe20000000800 */
[----:B------:R1:W-:Y:S01]  /*fdb0*/  @!P3 LDGSTS.E.BYPASS.LTC128B.128 [R220+0x8000], desc[UR12][R148.64+0x80] ;  /* 0x0800008094dcbfae */ /* 0x0003e2000b901d4c */
[CC--:B------:R-:W-:Y:S02]  /*fdc0*/  @!P3 LEA R140, P1, R137.reuse, R234.reuse, 0x1 ;  /* 0x000000ea898cb211 */ /* 0x0c0fe400078208ff */
[CCC-:B------:R-:W-:Y:S01]  /*fdd0*/  @!P4 LEA.HI.X R147, R137.reuse, R235.reuse, R2.reuse, 0x1, P5 ;  /* 0x000000eb8993c211 */ /* 0x1c0fe200028f0c02 */
[----:B------:R1:W-:Y:S01]  /*fde0*/  @P4 STS.128 [R220+0x4800], RZ ;  /* 0x004800ffdc004388 */ /* 0x0003e20000000c00 */
[--C-:B------:R-:W-:Y:S02]  /*fdf0*/  @!P3 LEA.HI.X R141, R137, R235, R2.reuse, 0x1, P1 ;  /* 0x000000eb898db211 */ /* 0x100fe400008f0c02 */
[----:B------:R-:W-:Y:S01]  /*fe00*/  IADD3 R135, P2, R215, R137, RZ ;  /* 0x00000089d7877210 */ /* 0x000fe20007f5e0ff */
[----:B------:R-:W-:Y:S01]  /*fe10*/  @!PT LDS RZ, [RZ] ;  /* 0x00000000fffff984 */ /* 0x000fe20000000800 */
[----:B------:R-:W-:Y:S01]  /*fe20*/  @!PT LDS RZ, [RZ] ;  /* 0x00000000fffff984 */ /* 0x000fe20000000800 */
[----:B------:R-:W-:Y:S01]  /*fe30*/  @!PT LDS RZ, [RZ] ;  /* 0x00000000fffff984 */ /* 0x000fe20000000800 */
[----:B------:R1:W-:Y:S03]  /*fe40*/  @!P4 LDGSTS.E.BYPASS.LTC128B.128 [R220+0x4800], desc[UR12][R150.64] ;  /* 0x0480000096dccfae */ /* 0x0003e6000b901d4c */
[CC--:B------:R-:W-:Y:S01]  /*fe50*/  @!P4 LEA R144, P5, R135.reuse, R234.reuse, 0x1 ;  /* 0x000000ea8790c211 */ /* 0x0c0fe200078a08ff */
[----:B------:R1:W-:Y:S01]  /*fe60*/  @P3 STS.128 [R220+0x8800], RZ ;  /* 0x008800ffdc003388 */ /* 0x0003e20000000c00 */
[-C--:B------:R-:W-:Y:S01]  /*fe70*/  @!P3 LEA R138, P1, R135, R234.reuse, 0x1 ;  /* 0x000000ea878ab211 */ /* 0x080fe200078208ff */
[C---:B------:R-:W-:Y:S01]  /*fe80*/  IMAD.X R2, R214.reuse, 0x1, R2, P2 ;  /* 0x00000001d6027824 */ /* 0x040fe200010e0602 */
[----:B------:R-:W-:Y:S01]  /*fe90*/  IADD3 R137, P2, R215, R135, RZ ;  /* 0x00000087d7897210 */ /* 0x000fe20007f5e0ff */
[----:B------:R-:W-:Y:S01]  /*fea0*/  @!PT LDS RZ, [RZ] ;  /* 0x00000000fffff984 */ /* 0x000fe20000000800 */
[----:B------:R-:W-:Y:S01]  /*feb0*/  @!PT LDS RZ, [RZ] ;  /* 0x00000000fffff984 */ /* 0x000fe20000000800 */
[----:B------:R-:W-:Y:S01]  /*fec0*/  @!PT LDS RZ, [RZ] ;  /* 0x00000000fffff984 */ /* 0x000fe20000000800 */
[----:B------:R1:W-:Y:S03]  /*fed0*/  @!P3 LDGSTS.E.BYPASS.LTC128B.128 [R220+0x8800], desc[UR12][R142.64+0x80] ;  /* 0x088000808edcbfae */ /* 0x0003e6000b901d4c */
        /* <DEDUP_REMOVED lines=37> */
[--C-:B------:R-:W-:Y:S01]  /*10130*/  @!P4 LEA.HI.X R163, R137, R235, R2.reuse, 0x1, P6 ;  /* 0x000000eb89a3c211 */ /* 0x100fe200030f0c02 */
[----:B------:R1:W-:Y:S01]  /*10140*/  @P4 STS.128 [R220+0x6000], RZ ;  /* 0x006000ffdc004388 */ /* 0x0003e20000000c00 */
[----:B------:R-:W-:Y:S02]  /*10150*/  IADD3 R135, P1, R215, R137, RZ ;  /* 0x00000089d7877210 */ /* 0x000fe40007f3e0ff */
[-CC-:B------:R-:W-:Y:S01]  /*10160*/  @!P3 LEA.HI.X R137, R137, R235.reuse, R2.reuse, 0x1, P2 ;  /* 0x000000eb8989b211 */ /* 0x180fe200010f0c02 */
[----:B------:R-:W-:Y:S01]  /*10170*/  @!PT LDS RZ, [RZ] ;  /* 0x00000000fffff984 */ /* 0x000fe20000000800 */
[----:B------:R-:W-:Y:S01]  /*10180*/  @!PT LDS RZ, [RZ] ;  /* 0x00000000fffff984 */ /* 0x000fe20000000800 */
[----:B------:R-:W-:Y:S01]  /*10190*/  @!PT LDS RZ, [RZ] ;  /* 0x00000000fffff984 */ /* 0x000fe20000000800 */
[----:B------:R1:W-:Y:S01]  /*101a0*/  @!P4 LDGSTS.E.BYPASS.LTC128B.128 [R220+0x6000], desc[UR12][R154.64] ;  /* 0x060000009adccfae */ /* 0x0003e2000b901d4c */
[CC--:B------:R-:W-:Y:S01]  /*101b0*/  @!P4 LEA R160, P5, R135.reuse, R234.reuse, 0x1 ;  /* 0x000000ea87a0c211 */ /* 0x0c0fe200078a08ff */
[----:B------:R-:W-:Y:S01]  /*101c0*/  IMAD.X R0, R214, 0x1, R2, P1 ;  /* 0x00000001d6007824 */ /* 0x000fe200008e0602 */
[C---:B------:R-:W-:Y:S01]  /*101d0*/  @!P3 LEA R134, P1, R135.reuse, R234, 0x1 ;  /* 0x000000ea8786b211 */ /* 0x040fe200078208ff */
[----:B------:R1:W-:Y:S01]  /*101e0*/  @P3 STS.128 [R220+0xa000], RZ ;  /* 0x00a000ffdc003388 */ /* 0x0003e20000000c00 */
[----:B------:R-:W-:Y:S02]  /*101f0*/  IMAD.MOV.U32 R234, RZ, RZ, R148 ;  /* 0x000000ffffea7224 */ /* 0x000fe400078e0094 */
[CCC-:B------:R-:W-:Y:S01]  /*10200*/  @!P4 LEA.HI.X R161, R135.reuse, R235.reuse, R0.reuse, 0x1, P5 ;  /* 0x000000eb87a1c211 */ /* 0x1c0fe200028f0c00 */
[----:B------:R-:W-:Y:S01]  /*10210*/  @!PT LDS RZ, [RZ] ;  /* 0x00000000fffff984 */ /* 0x000fe20000000800 */
[----:B------:R-:W-:Y:S01]  /*10220*/  @!PT LDS RZ, [RZ] ;  /* 0x00000000fffff984 */ /* 0x000fe20000000800 */
[----:B------:R-:W-:Y:S01]  /*10230*/  @!PT LDS RZ, [RZ] ;  /* 0x00000000fffff984 */ /* 0x000fe20000000800 */
[----:B------:R1:W-:Y:S01]  /*10240*/  @!P3 LDGSTS.E.BYPASS.LTC128B.128 [R220+0xa000], desc[UR12][R152.64+0x80] ;  /* 0x0a00008098dcbfae */ /* 0x0003e2000b901d4c */
[----:B------:R-:W-:Y:S01]  /*10250*/  @!P3 LEA.HI.X R135, R135, R235, R0, 0x1, P1 ;  /* 0x000000eb8787b211 */ /* 0x000fe200008f0c00 */
[----:B------:R-:W-:Y:S02]  /*10260*/  IMAD.MOV.U32 R235, RZ, RZ, R149 ;  /* 0x000000ffffeb7224 */ /* 0x000fe400078e0095 */
        /* <DEDUP_REMOVED lines=30> */
[----:B------:R-:W0:Y:S02]  /*10450*/  LDGDEPBAR ;  /* 0x00000000000079af */ /* 0x000e240000000000 */
.L_x_780:
[----:B------:R-:W-:Y:S01]  /*10460*/  FMNMX.FTZ R0, R4, R133, !PT ;  /* 0x0000008504007209 */ /* 0x000fe20007810000 */
[----:B-1----:R-:W-:Y:S01]  /*10470*/  LDSM.16.MT88.4 R148, [R201+0xc800] ;  /* 0x00c80000c994783b */ /* 0x002fe20000004200 */
[----:B------:R-:W-:Y:S01]  /*10480*/  FMNMX.FTZ R2, R6, R3, !PT ;  /* 0x0000000306027209 */ /* 0x000fe20007810000 */
[----:B------:R-:W-:Y:S01]  /*10490*/  UMOV UR11, UR15 ;  /* 0x0000000f000b7c82 */ /* 0x000fe20008000000 */
[----:B------:R-:W-:Y:S01]  /*104a0*/  FMNMX.FTZ R135, R5, R0, !PT ;  /* 0x0000000005877209 */ /* 0x000fe20007810000 */
[----:B------:R-:W-:Y:S01]  /*104b0*/  UMOV UR10, UR14 ;  /* 0x0000000e000a7c82 */ /* 0x000fe20008000000 */
[----:B------:R-:W-:Y:S02]  /*104c0*/  FMNMX.FTZ R137, R7, R2, !PT ;  /* 0x0000000207897209 */ /* 0x000fe40007810000 */
[----:B------:R-:W-:Y:S01]  /*104d0*/  FMNMX.FTZ R0, R8, R135, !PT ;  /* 0x0000008708007209 */ /* 0x000fe20007810000 */
[----:B------:R-:W-:Y:S01]  /*104e0*/  LDSM.16.MT88.4 R152, [R204+0x10800] ;  /* 0x01080000cc98783b */ /* 0x000fe20000004200 */
[----:B------:R-:W-:Y:S02]  /*104f0*/  FMNMX.FTZ R2, R10, R137, !PT ;  /* 0x000000890a027209 */ /* 0x000fe40007810000 */
        /* <DEDUP_REMOVED lines=54> */
[----:B------:R-:W-:Y:S04]  /*10860*/  FMNMX.FTZ R0, R64, R135, !PT ;  /* 0x0000008740007209 */ /* 0x000fe80007810000 */
[----:B------:R-:W-:Y:S02]  /*10870*/  FMNMX.FTZ R134, R65, R0, !PT ;  /* 0x0000000041867209 */ /* 0x000fe40007810000 */
[----:B------:R-:W-:Y:S03]  /*10880*/  FMNMX.FTZ R0, R66, R139, !PT ;  /* 0x0000008b42007209 */ /* 0x000fe60007810000 */
[----:B------:R-:W-:Y:S01]  /*10890*/  SHFL.BFLY PT, R139, R134, 0x2, 0x1f ;  /* 0x0c401f00868b7f89 */ /* 0x000fe200000e0000 */
[----:B------:R-:W-:Y:S07]  /*108a0*/  FMNMX.FTZ R137, R67, R0, !PT ;  /* 0x0000000043897209 */ /* 0x000fee0007810000 */
[----:B------:R-:W1:Y:S02]  /*108b0*/  SHFL.BFLY PT, R0, R137, 0x2, 0x1f ;  /* 0x0c401f0089007f89 */ /* 0x000e6400000e0000 */
[----:B-1----:R-:W-:Y:S02]  /*108c0*/  FMNMX.FTZ R135, R137, R0, !PT ;  /* 0x0000000089877209 */ /* 0x002fe40007810000 */
[----:B------:R-:W-:Y:S04]  /*108d0*/  FMNMX.FTZ R141, R134, R139, !PT ;  /* 0x0000008b868d7209 */ /* 0x000fe80007810000 */
[----:B------:R-:W-:Y:S08]  /*108e0*/  LDSM.16.MT88.4 R136, [R204+0xc000] ;  /* 0x00c00000cc88783b */ /* 0x000ff00000004200 */
[----:B------:R-:W1:Y:S08]  /*108f0*/  SHFL.BFLY PT, R2, R141, 0x1, 0x1f ;  /* 0x0c201f008d027f89 */ /* 0x000e7000000e0000 */
[----:B------:R-:W2:Y:S01]  /*10900*/  SHFL.BFLY PT, R0, R135, 0x1, 0x1f ;  /* 0x0c201f0087007f89 */ /* 0x000ea200000e0000 */
[----:B-1----:R-:W-:Y:S07]  /*10910*/  FMNMX.FTZ R2, R141, R2, !PT ;  /* 0x000000028d027209 */ /* 0x002fee0007810000 */
[----:B------:R-:W1:Y:S01]  /*10920*/  LDSM.16.MT88.4 R140, [R202+0xc000] ;  /* 0x00c00000ca8c783b */ /* 0x000e620000004200 */
[----:B--2---:R-:W-:Y:S01]  /*10930*/  FMNMX.FTZ R0, R135, R0, !PT ;  /* 0x0000000087007209 */ /* 0x004fe20007810000 */
[C---:B------:R-:W-:Y:S01]  /*10940*/  FMUL.FTZ R160, R2.reuse, UR4 ;  /* 0x0000000402a07c20 */ /* 0x040fe20008410000 */
[C---:B------:R-:W-:Y:S01]  /*10950*/  FSETP.NEU.FTZ.AND P1, PT, R2.reuse, -INF , PT ;  /* 0xff8000000200780b */ /* 0x040fe20003f3d000 */
[----:B------:R-:W-:Y:S02]  /*10960*/  FADD.FTZ R132, -R2, R133 ;  /* 0x0000008502847221 */ /* 0x000fe40000010100 */
[----:B------:R-:W-:Y:S01]  /*10970*/  FMUL.FTZ R159, R0, UR4 ;  /* 0x00000004009f7c20 */ /* 0x000fe20008410000 */
[----:B------:R-:W-:Y:S01]  /*10980*/  FSEL R160, R160, RZ, P1 ;  /* 0x000000ffa0a07208 */ /* 0x000fe20000800000 */
[C---:B------:R-:W-:Y:S01]  /*10990*/  FADD.FTZ R3, -R0.reuse, R3 ;  /* 0x0000000300037221 */ /* 0x040fe20000010100 */
[----:B------:R-:W-:Y:S01]  /*109a0*/  FSETP.NEU.FTZ.AND P1, PT, R0, -INF , PT ;  /* 0xff8000000000780b */ /* 0x000fe20003f3d000 */
[----:B------:R-:W-:Y:S02]  /*109b0*/  FMUL.FTZ R133, R132, UR4 ;  /* 0x0000000484857c20 */ /* 0x000fe40008410000 */
[--C-:B------:R-:W-:Y:S01]  /*109c0*/  FFMA.FTZ R135, R5, UR4, -R160.reuse ;  /* 0x0000000405877c23 */ /* 0x100fe200080108a0 */
[----:B------:R-:W-:Y:S01]  /*109d0*/  FSEL R159, R159, RZ, P1 ;  /* 0x000000ff9f9f7208 */ /* 0x000fe20000800000 */
[----:B------:R-:W-:Y:S01]  /*109e0*/  FMUL.FTZ R134, R3, UR4 ;  /* 0x0000000403867c20 */ /* 0x000fe20008410000 */
[--C-:B------:R-:W-:Y:S01]  /*109f0*/  FFMA.FTZ R157, R4, UR4, -R160.reuse ;  /* 0x00000004049d7c23 */ /* 0x100fe200080108a0 */
[--C-:B------:R-:W-:Y:S01]  /*10a00*/  FFMA.FTZ R156, R8, UR4, -R160.reuse ;  /* 0x00000004089c7c23 */ /* 0x100fe200080108a0 */
[--C-:B------:R-:W-:Y:S01]  /*10a10*/  FFMA.FTZ R5, R9, UR4, -R160.reuse ;  /* 0x0000000409057c23 */ /* 0x100fe200080108a0 */
[--C-:B------:R-:W-:Y:S01]  /*10a20*/  FFMA.FTZ R144, R7, UR4, -R159.reuse ;  /* 0x0000000407907c23 */ /* 0x100fe2000801089f */
[--C-:B------:R-:W-:Y:S01]  /*10a30*/  FFMA.FTZ R158, R6, UR4, -R159.reuse ;  /* 0x00000004069e7c23 */ /* 0x100fe2000801089f */
[--C-:B------:R-:W-:Y:S01]  /*10a40*/  FFMA.FTZ R7, R10, UR4, -R159.reuse ;  /* 0x000000040a077c23 */ /* 0x100fe2000801089f */
[--C-:B------:R-:W-:Y:S01]  /*10a50*/  FFMA.FTZ R6, R11, UR4, -R159.reuse ;  /* 0x000000040b067c23 */ /* 0x100fe2000801089f */
[----:B------:R-:W2:Y:S01]  /*10a60*/  MUFU.EX2 R132, R133 ;  /* 0x0000008500847308 */ /* 0x000ea20000000800 */
[--C-:B------:R-:W-:Y:S01]  /*10a70*/  FFMA.FTZ R169, R40, UR4, -R160.reuse ;  /* 0x0000000428a97c23 */ /* 0x100fe200080108a0 */
[--C-:B------:R-:W-:Y:S01]  /*10a80*/  FFMA.FTZ R170, R41, UR4, -R160.reuse ;  /* 0x0000000429aa7c23 */ /* 0x100fe200080108a0 */
[--C-:B------:R-:W-:Y:S01]  /*10a90*/  FFMA.FTZ R171, R42, UR4, -R159.reuse ;  /* 0x000000042aab7c23 */ /* 0x100fe2000801089f */
[--C-:B------:R-:W-:Y:S01]  /*10aa0*/  FFMA.FTZ R172, R43, UR4, -R159.reuse ;  /* 0x000000042bac7c23 */ /* 0x100fe2000801089f */
[--C-:B------:R-:W-:Y:S01]  /*10ab0*/  FFMA.FTZ R173, R44, UR4, -R160.reuse ;  /* 0x000000042cad7c23 */ /* 0x100fe200080108a0 */
[----:B------:R-:W-:Y:S01]  /*10ac0*/  LDSM.16.MT88.4 R40, [R202+0xe000] ;  /* 0x00e00000ca28783b */ /* 0x000fe20000004200 */
[--C-:B------:R-:W-:Y:S03]  /*10ad0*/  FFMA.FTZ R174, R45, UR4, -R160.reuse ;  /* 0x000000042dae7c23 */ /* 0x100fe600080108a0 */
[----:B------:R-:W3:Y:S01]  /*10ae0*/  MUFU.EX2 R3, R134 ;  /* 0x0000008600037308 */ /* 0x000ee20000000800 */
[--C-:B------:R-:W-:Y:S01]  /*10af0*/  FFMA.FTZ R175, R46, UR4, -R159.reuse ;  /* 0x000000042eaf7c23 */ /* 0x100fe2000801089f */
[--C-:B------:R-:W-:Y:S01]  /*10b00*/  FFMA.FTZ R176, R47, UR4, -R159.reuse ;  /* 0x000000042fb07c23 */ /* 0x100fe2000801089f */
[--C-:B------:R-:W-:Y:S01]  /*10b10*/  FFMA.FTZ R177, R48, UR4, -R160.reuse ;  /* 0x0000000430b17c23 */ /* 0x100fe200080108a0 */
[--C-:B------:R-:W-:Y:S01]  /*10b20*/  FFMA.FTZ R178, R49, UR4, -R160.reuse ;  /* 0x0000000431b27c23 */ /* 0x100fe200080108a0 */
[--C-:B------:R-:W-:Y:S01]  /*10b30*/  FFMA.FTZ R179, R50, UR4, -R159.reuse ;  /* 0x0000000432b37c23 */ /* 0x100fe2000801089f */
[----:B------:R-:W-:Y:S01]  /*10b40*/  LDSM.16.MT88.4 R44, [R200+0x12000] ;  /* 0x01200000c82c783b */ /* 0x000fe20000004200 */
[--C-:B------:R-:W-:Y:S03]  /*10b50*/  FFMA.FTZ R180, R51, UR4, -R159.reuse ;  /* 0x0000000433b47c23 */ /* 0x100fe6000801089f */
[----:B------:R4:W-:Y:S01]  /*10b60*/  MUFU.EX2 R134, R144 ;  /* 0x0000009000867308 */ /* 0x0009e20000000800 */
[C---:B--2---:R-:W-:Y:S01]  /*10b70*/  FMUL.FTZ R8, R132.reuse, R128 ;  /* 0x0000008084087220 */ /* 0x044fe20000410000 */
[C---:B------:R-:W-:Y:S01]  /*10b80*/  FMUL.FTZ R9, R132.reuse, R129 ;  /* 0x0000008184097220 */ /* 0x040fe20000410000 */
[C---:B------:R-:W-:Y:S01]  /*10b90*/  FMUL.FTZ R68, R132.reuse, R68 ;  /* 0x0000004484447220 */ /* 0x040fe20000410000 */
[C---:B------:R-:W-:Y:S01]  /*10ba0*/  FMUL.FTZ R69, R132.reuse, R69 ;  /* 0x0000004584457220 */ /* 0x040fe20000410000 */
[C---:B------:R-:W-:Y:S01]  /*10bb0*/  FMUL.FTZ R72, R132.reuse, R72 ;  /* 0x0000004884487220 */ /* 0x040fe20000410000 */
[C---:B------:R-:W-:Y:S01]  /*10bc0*/  FMUL.FTZ R73, R132.reuse, R73 ;  /* 0x0000004984497220 */ /* 0x040fe20000410000 */
[C---:B------:R-:W-:Y:S03]  /*10bd0*/  FMUL.FTZ R76, R132.reuse, R76 ;  /* 0x0000004c844c7220 */ /* 0x040fe60000410000 */
[----:B------:R-:W-:Y:S01]  /*10be0*/  MUFU.EX2 R157, R157 ;  /* 0x0000009d009d7308 */ /* 0x000fe20000000800 */
[C---:B---3--:R-:W-:Y:S01]  /*10bf0*/  FMUL.FTZ R10, R3.reuse, R130 ;  /* 0x00000082030a7220 */ /* 0x048fe20000410000 */
[C---:B------:R-:W-:Y:S01]  /*10c00*/  FMUL.FTZ R11, R3.reuse, R131 ;  /* 0x00000083030b7220 */ /* 0x040fe20000410000 */
[C---:B------:R-:W-:Y:S01]  /*10c10*/  FMUL.FTZ R70, R3.reuse, R70 ;  /* 0x0000004603467220 */ /* 0x040fe20000410000 */
[C---:B------:R-:W-:Y:S01]  /*10c20*/  FMUL.FTZ R71, R3.reuse, R71 ;  /* 0x0000004703477220 */ /* 0x040fe20000410000 */
[C---:B------:R-:W-:Y:S01]  /*10c30*/  FMUL.FTZ R74, R3.reuse, R74 ;  /* 0x0000004a034a7220 */ /* 0x040fe20000410000 */
[C---:B------:R-:W-:Y:S01]  /*10c40*/  FMUL.FTZ R75, R3.reuse, R75 ;  /* 0x0000004b034b7220 */ /* 0x040fe20000410000 */
[C---:B------:R-:W-:Y:S03]  /*10c50*/  FMUL.FTZ R77, R132.reuse, R77 ;  /* 0x0000004d844d7220 */ /* 0x040fe60000410000 */
[----:B------:R-:W2:Y:S01]  /*10c60*/  MUFU.EX2 R135, R135 ;  /* 0x0000008700877308 */ /* 0x000ea20000000800 */
[----:B----4-:R-:W3:Y:S01]  /*10c70*/  LDSM.16.MT88.4 R144, [R201+0xc000] ;  /* 0x00c00000c990783b */ /* 0x010ee20000004200 */
[C---:B------:R-:W-:Y:S01]  /*10c80*/  FMUL.FTZ R78, R3.reuse, R78 ;  /* 0x0000004e034e7220 */ /* 0x040fe20000410000 */
[C---:B------:R-:W-:Y:S01]  /*10c90*/  FMUL.FTZ R79, R3.reuse, R79 ;  /* 0x0000004f034f7220 */ /* 0x040fe20000410000 */
[C---:B------:R-:W-:Y:S01]  /*10ca0*/  FMUL.FTZ R80, R132.reuse, R80 ;  /* 0x0000005084507220 */ /* 0x040fe20000410000 */
[C---:B------:R-:W-:Y:S01]  /*10cb0*/  FMUL.FTZ R81, R132.reuse, R81 ;  /* 0x0000005184517220 */ /* 0x040fe20000410000 */
[C---:B------:R-:W-:Y:S01]  /*10cc0*/  FMUL.FTZ R82, R3.reuse, R82 ;  /* 0x0000005203527220 */ /* 0x040fe20000410000 */
[C---:B------:R-:W-:Y:S03]  /*10cd0*/  FMUL.FTZ R83, R3.reuse, R83 ;  /* 0x0000005303537220 */ /* 0x040fe60000410000 */
[----:B------:R-:W4:Y:S01]  /*10ce0*/  MUFU.EX2 R158, R158 ;  /* 0x0000009e009e7308 */ /* 0x000f220000000800 */
[C---:B------:R-:W-:Y:S01]  /*10cf0*/  FMUL.FTZ R84, R132.reuse, R84 ;  /* 0x0000005484547220 */ /* 0x040fe20000410000 */
[C---:B------:R-:W-:Y:S01]  /*10d00*/  FMUL.FTZ R85, R132.reuse, R85 ;  /* 0x0000005584557220 */ /* 0x040fe20000410000 */
[C---:B------:R-:W-:Y:S01]  /*10d10*/  FMUL.FTZ R86, R3.reuse, R86 ;  /* 0x0000005603567220 */ /* 0x040fe20000410000 */
[C---:B------:R-:W-:Y:S01]  /*10d20*/  FMUL.FTZ R87, R3.reuse, R87 ;  /* 0x0000005703577220 */ /* 0x040fe20000410000 */
[C---:B------:R-:W-:Y:S01]  /*10d30*/  FMUL.FTZ R88, R132.reuse, R88 ;  /* 0x0000005884587220 */ /* 0x040fe20000410000 */
[C---:B------:R-:W-:Y:S01]  /*10d40*/  FMUL.FTZ R89, R132.reuse, R89 ;  /* 0x0000005984597220 */ /* 0x040fe20000410000 */
[----:B------:R-:W-:Y:S03]  /*10d50*/  FMUL.FTZ R90, R3, R90 ;  /* 0x0000005a035a7220 */ /* 0x000fe60000410000 */
[----:B------:R-:W-:Y:S01]  /*10d60*/  MUFU.EX2 R156, R156 ;  /* 0x0000009c009c7308 */ /* 0x000fe20000000800 */
[----:B--2---:R-:W-:Y:S01]  /*10d70*/  F2FP.F16.F32.PACK_AB R128, R135, R157 ;  /* 0x0000009d8780723e */ /* 0x004fe200000000ff */
[C---:B------:R-:W-:Y:S01]  /*10d80*/  FMUL.FTZ R91, R3.reuse, R91 ;  /* 0x0000005b035b7220 */ /* 0x040fe20000410000 */
[----:B------:R-:W-:Y:S01]  /*10d90*/  LDSM.16.MT88.4 R48, [R201+0xe800] ;  /* 0x00e80000c930783b */ /* 0x000fe20000004200 */
[C---:B------:R-:W-:Y:S01]  /*10da0*/  FMUL.FTZ R92, R132.reuse, R92 ;  /* 0x0000005c845c7220 */ /* 0x040fe20000410000 */
[----:B------:R-:W-:Y:S01]  /*10db0*/  FMUL.FTZ R93, R132, R93 ;  /* 0x0000005d845d7220 */ /* 0x000fe20000410000 */
[C---:B------:R-:W-:Y:S01]  /*10dc0*/  FMUL.FTZ R94, R3.reuse, R94 ;  /* 0x0000005e035e7220 */ /* 0x040fe20000410000 */
[C---:B------:R-:W-:Y:S03]  /*10dd0*/  FMUL.FTZ R95, R3.reuse, R95 ;  /* 0x0000005f035f7220 */ /* 0x040fe60000410000 */
[----:B------:R-:W2:Y:S01]  /*10de0*/  MUFU.EX2 R5, R5 ;  /* 0x0000000500057308 */ /* 0x000ea20000000800 */
[----:B----4-:R-:W-:Y:S01]  /*10df0*/  F2FP.F16.F32.PACK_AB R129, R134, R158 ;  /* 0x0000009e8681723e */ /* 0x010fe200000000ff */
[C---:B------:R-:W-:Y:S01]  /*10e00*/  FMUL.FTZ R96, R132.reuse, R96 ;  /* 0x0000006084607220 */ /* 0x040fe20000410000 */
[C---:B------:R-:W-:Y:S01]  /*10e10*/  FMUL.FTZ R97, R132.reuse, R97 ;  /* 0x0000006184617220 */ /* 0x040fe20000410000 */
[C---:B------:R-:W-:Y:S01]  /*10e20*/  FMUL.FTZ R98, R3.reuse, R98 ;  /* 0x0000006203627220 */ /* 0x040fe20000410000 */
[C---:B------:R-:W-:Y:S01]  /*10e30*/  FMUL.FTZ R99, R3.reuse, R99 ;  /* 0x0000006303637220 */ /* 0x040fe20000410000 */
[C---:B------:R-:W-:Y:S01]  /*10e40*/  FMUL.FTZ R100, R132.reuse, R100 ;  /* 0x0000006484647220 */ /* 0x040fe20000410000 */
[----:B------:R-:W-:Y:S03]  /*10e50*/  FMUL.FTZ R101, R132, R101 ;  /* 0x0000006584657220 */ /* 0x000fe60000410000 */
[----:B------:R-:W-:Y:S01]  /*10e60*/  MUFU.EX2 R7, R7 ;  /* 0x0000000700077308 */ /* 0x000fe20000000800 */
[C---:B------:R-:W-:Y:S01]  /*10e70*/  FMUL.FTZ R102, R3.reuse, R102 ;  /* 0x0000006603667220 */ /* 0x040fe20000410000 */
[----:B------:R-:W-:Y:S01]  /*10e80*/  FMUL.FTZ R103, R3, R103 ;  /* 0x0000006703677220 */ /* 0x000fe20000410000 */
[--C-:B------:R-:W-:Y:S01]  /*10e90*/  FFMA.FTZ R162, R12, UR4, -R160.reuse ;  /* 0x000000040ca27c23 */ /* 0x100fe200080108a0 */
[C---:B------:R-:W-:Y:S01]  /*10ea0*/  FMUL.FTZ R12, R132.reuse, R124 ;  /* 0x0000007c840c7220 */ /* 0x040fe20000410000 */
[--C-:B------:R-:W-:Y:S01]  /*10eb0*/  FFMA.FTZ R161, R13, UR4, -R160.reuse ;  /* 0x000000040da17c23 */ /* 0x100fe200080108a0 */
[----:B------:R-:W-:Y:S01]  /*10ec0*/  FMUL.FTZ R13, R132, R125 ;  /* 0x0000007d840d7220 */ /* 0x000fe20000410000 */
[--C-:B------:R-:W-:Y:S03]  /*10ed0*/  FFMA.FTZ R163, R14, UR4, -R159.reuse ;  /* 0x000000040ea37c23 */ /* 0x100fe6000801089f */
[----:B------:R-:W4:Y:S01]  /*10ee0*/  MUFU.EX2 R6, R6 ;  /* 0x0000000600067308 */ /* 0x000f220000000800 */
[----:B--2---:R-:W-:Y:S01]  /*10ef0*/  F2FP.F16.F32.PACK_AB R130, R5, R156 ;  /* 0x0000009c0582723e */ /* 0x004fe200000000ff */
[C---:B------:R-:W-:Y:S01]  /*10f00*/  FMUL.FTZ R14, R3.reuse, R126 ;  /* 0x0000007e030e7220 */ /* 0x040fe20000410000 */
[C---:B------:R-:W-:Y:S01]  /*10f10*/  FMUL.FTZ R104, R132.reuse, R104 ;  /* 0x0000006884687220 */ /* 0x040fe20000410000 */
[C---:B------:R-:W-:Y:S01]  /*10f20*/  FMUL.FTZ R105, R132.reuse, R105 ;  /* 0x0000006984697220 */ /* 0x040fe20000410000 */
[C---:B------:R-:W-:Y:S01]  /*10f30*/  FMUL.FTZ R106, R3.reuse, R106 ;  /* 0x0000006a036a7220 */ /* 0x040fe20000410000 */
[----:B------:R-:W-:Y:S01]  /*10f40*/  FMUL.FTZ R107, R3, R107 ;  /* 0x0000006b036b7220 */ /* 0x000fe20000410000 */
[--C-:B------:R-:W-:Y:S01]  /*10f50*/  FFMA.FTZ R164, R15, UR4, -R159.reuse ;  /* 0x000000040fa47c23 */ /* 0x100fe2000801089f */
[C---:B------:R-:W-:Y:S01]  /*10f60*/  FMUL.FTZ R15, R3.reuse, R127 ;  /* 0x0000007f030f7220 */ /* 0x040fe20000410000 */
[C---:B------:R-:W-:Y:S01]  /*10f70*/  FMUL.FTZ R108, R132.reuse, R108 ;  /* 0x0000006c846c7220 */ /* 0x040fe20000410000 */
[----:B------:R-:W-:Y:S01]  /*10f80*/  LDSM.16.MT88.4 R124, [R204+0xc800] ;  /* 0x00c80000cc7c783b */ /* 0x000fe20000004200 */
[C---:B------:R-:W-:Y:S01]  /*10f90*/  FMUL.FTZ R109, R132.reuse, R109 ;  /* 0x0000006d846d7220 */ /* 0x040fe20000410000 */
[C---:B------:R-:W-:Y:S01]  /*10fa0*/  FMUL.FTZ R110, R3.reuse, R110 ;  /* 0x0000006e036e7220 */ /* 0x040fe20000410000 */
[C---:B------:R-:W-:Y:S01]  /*10fb0*/  FMUL.FTZ R111, R3.reuse, R111 ;  /* 0x0000006f036f7220 */ /* 0x040fe20000410000 */
[----:B------:R-:W-:Y:S01]  /*10fc0*/  MUFU.EX2 R162, R162 ;  /* 0x000000a200a27308 */ /* 0x000fe20000000800 */
[C---:B------:R-:W-:Y:S01]  /*10fd0*/  FMUL.FTZ R112, R132.reuse, R112 ;  /* 0x0000007084707220 */ /* 0x040fe20000410000 */
[----:B------:R-:W-:Y:S01]  /*10fe0*/  FMUL.FTZ R113, R132, R113 ;  /* 0x0000007184717220 */ /* 0x000fe20000410000 */
[----:B----4-:R-:W-:Y:S01]  /*10ff0*/  F2FP.F16.F32.PACK_AB R131, R6, R7 ;  /* 0x000000070683723e */ /* 0x010fe200000000ff */
[C---:B------:R-:W-:Y:S01]  /*11000*/  FMUL.FTZ R114, R3.reuse, R114 ;  /* 0x0000007203727220 */ /* 0x040fe20000410000 */
[C---:B------:R-:W-:Y:S01]  /*11010*/  FMUL.FTZ R115, R3.reuse, R115 ;  /* 0x0000007303737220 */ /* 0x040fe20000410000 */
[C---:B------:R-:W-:Y:S01]  /*11020*/  FMUL.FTZ R116, R132.reuse, R116 ;  /* 0x0000007484747220 */ /* 0x040fe20000410000 */
[----:B------:R-:W-:Y:S03]  /*11030*/  FMUL.FTZ R117, R132, R117 ;  /* 0x0000007584757220 */ /* 0x000fe60000410000 */
[----:B------:R-:W2:Y:S01]  /*11040*/  MUFU.EX2 R161, R161 ;  /* 0x000000a100a17308 */ /* 0x000ea20000000800 */
[C---:B------:R-:W-:Y:S01]  /*11050*/  FMUL.FTZ R118, R3.reuse, R118 ;  /* 0x0000007603767220 */ /* 0x040fe20000410000 */
[C---:B------:R-:W-:Y:S05]  /*11060*/  HMMA.16816.F32 R8, R128.reuse, R136, R8 ;  /* 0x000000888008723c */ /* 0x040fea0000001808 */
[----:B------:R-:W-:Y:S01]  /*11070*/  FMUL.FTZ R119, R3, R119 ;  /* 0x0000007703777220 */ /* 0x000fe20000410000 */
[C---:B------:R-:W-:Y:S01]  /*11080*/  HMMA.16816.F32 R68, R128.reuse, R138, R68 ;  /* 0x0000008a8044723c */ /* 0x040fe20000001844 */
[----:B------:R-:W4:Y:S01]  /*11090*/  LDSM.16.MT88.4 R136, [R200+0xc000] ;  /* 0x00c00000c888783b */ /* 0x000f220000004200 */
[----:B------:R-:W-:Y:S01]  /*110a0*/  MUFU.EX2 R163, R163 ;  /* 0x000000a300a37308 */ /* 0x000fe20000000800 */
[----:B------:R-:W-:Y:S02]  /*110b0*/  ISETP.GT.AND P1, PT, R219, 0x1, PT ;  /* 0x00000001db00780c */ /* 0x000fe40003f24270 */
[--C-:B------:R-:W-:Y:S01]  /*110c0*/  FFMA.FTZ R165, R16, UR4, -R160.reuse ;  /* 0x0000000410a57c23 */ /* 0x100fe200080108a0 */
[C---:B-1----:R-:W-:Y:S06]  /*110d0*/  HMMA.16816.F32 R72, R128.reuse, R140, R72 ;  /* 0x0000008c8048723c */ /* 0x042fec0000001848 */
[----:B------:R-:W1:Y:S01]  /*110e0*/  MUFU.EX2 R164, R164 ;  /* 0x000000a400a47308 */ /* 0x000e620000000800 */
[C---:B------:R-:W-:Y:S01]  /*110f0*/  FMUL.FTZ R16, R132.reuse, R120 ;  /* 0x0000007884107220 */ /* 0x040fe20000410000 */
[C---:B------:R-:W-:Y:S01]  /*11100*/  HMMA.16816.F32 R76, R128.reuse, R142, R76 ;  /* 0x0000008e804c723c */ /* 0x040fe2000000184c */
[----:B------:R-:W5:Y:S02]  /*11110*/  LDSM.16.MT88.4 R140, [R204+0x10000] ;  /* 0x01000000cc8c783b */ /* 0x000f640000004200 */
[----:B--2---:R-:W-:Y:S03]  /*11120*/  F2FP.F16.F32.PACK_AB R120, R161, R162 ;  /* 0x000000a2a178723e */ /* 0x004fe600000000ff */
[C---:B---3--:R-:W-:Y:S02]  /*11130*/  HMMA.16816.F32 R80, R128.reuse, R144, R80 ;  /* 0x000000908050723c */ /* 0x048fe40000001850 */
[----:B------:R-:W-:Y:S03]  /*11140*/  MUFU.EX2 R165, R165 ;  /* 0x000000a500a57308 */ /* 0x000fe60000000800 */
[--C-:B------:R-:W-:Y:S01]  /*11150*/  FFMA.FTZ R166, R17, UR4, -R160.reuse ;  /* 0x0000000411a67c23 */ /* 0x100fe200080108a0 */
[C---:B------:R-:W-:Y:S01]  /*11160*/  HMMA.16816.F32 R84, R128.reuse, R146, R84 ;  /* 0x000000928054723c */ /* 0x040fe20000001854 */
[----:B------:R-:W2:Y:S05]  /*11170*/  LDSM.16.MT88.4 R144, [R202+0x10000] ;  /* 0x01000000ca90783b */ /* 0x000eaa0000004200 */
[----:B------:R-:W-:Y:S01]  /*11180*/  MUFU.EX2 R169, R169 ;  /* 0x000000a900a97308 */ /* 0x000fe20000000800 */
[----:B------:R-:W-:Y:S01]  /*11190*/  FMUL.FTZ R17, R132, R121 ;  /* 0x0000007984117220 */ /* 0x000fe20000410000 */
[----:B-1----:R-:W-:Y:S03]  /*111a0*/  F2FP.F16.F32.PACK_AB R121, R164, R163 ;  /* 0x000000a3a479723e */ /* 0x002fe600000000ff */
[--C-:B------:R-:W-:Y:S01]  /*111b0*/  FFMA.FTZ R167, R18, UR4, -R159.reuse ;  /* 0x0000000412a77c23 */ /* 0x100fe2000801089f */
[----:B------:R-:W-:Y:S04]  /*111c0*/  FMUL.FTZ R18, R3, R122 ;  /* 0x0000007a03127220 */ /* 0x000fe80000410000 */
[----:B------:R-:W1:Y:S01]  /*111d0*/  MUFU.EX2 R166, R166 ;  /* 0x000000a600a67308 */ /* 0x000e620000000800 */
[--C-:B------:R-:W-:Y:S01]  /*111e0*/  FFMA.FTZ R168, R19, UR4, -R159.reuse ;  /* 0x0000000413a87c23 */ /* 0x100fe2000801089f */
[----:B------:R-:W-:Y:S01]  /*111f0*/  FMUL.FTZ R19, R3, R123 ;  /* 0x0000007b03137220 */ /* 0x000fe20000410000 */
[--C-:B------:R-:W-:Y:S01]  /*11200*/  FFMA.FTZ R52, R52, UR4, -R160.reuse ;  /* 0x0000000434347c23 */ /* 0x100fe200080108a0 */
[--C-:B------:R-:W-:Y:S01]  /*11210*/  FFMA.FTZ R53, R53, UR4, -R160.reuse ;  /* 0x0000000435357c23 */ /* 0x100fe200080108a0 */
[--C-:B------:R-:W-:Y:S01]  /*11220*/  FFMA.FTZ R54, R54, UR4, -R159.reuse ;  /* 0x0000000436367c23 */ /* 0x100fe2000801089f */
[C---:B----4-:R-:W-:Y:S04]  /*11230*/  HMMA.16816.F32 R88, R128.reuse, R136, R88 ;  /* 0x000000888058723c */ /* 0x050fe80000001858 */
[----:B------:R-:W-:Y:S01]  /*11240*/  MUFU.EX2 R167, R167 ;  /* 0x000000a700a77308 */ /* 0x000fe20000000800 */
[--C-:B------:R-:W-:Y:S01]  /*11250*/  FFMA.FTZ R55, R55, UR4, -R159.reuse ;  /* 0x0000000437377c23 */ /* 0x100fe2000801089f */
[--C-:B------:R-:W-:Y:S01]  /*11260*/  FFMA.FTZ R56, R56, UR4, -R160.reuse ;  /* 0x0000000438387c23 */ /* 0x100fe200080108a0 */
[----:B------:R-:W-:Y:S01]  /*11270*/  FFMA.FTZ R57, R57, UR4, -R160 ;  /* 0x0000000439397c23 */ /* 0x000fe200080108a0 */
[C---:B------:R-:W-:Y:S01]  /*11280*/  HMMA.16816.F32 R92, R128.reuse, R138, R92 ;  /* 0x0000008a805c723c */ /* 0x040fe2000000185c */
[----:B------:R-:W3:Y:S05]  /*11290*/  LDSM.16.MT88.4 R136, [R201+0x10000] ;  /* 0x01000000c988783b */ /* 0x000eea0000004200 */
[----:B------:R-:W4:Y:S01]  /*112a0*/  MUFU.EX2 R168, R168 ;  /* 0x000000a800a87308 */ /* 0x000f220000000800 */
[----:B-1----:R-:W-:Y:S01]  /*112b0*/  F2FP.F16.F32.PACK_AB R122, R166, R165 ;  /* 0x000000a5a67a723e */ /* 0x002fe200000000ff */
[C---:B-----5:R-:W-:Y:S03]  /*112c0*/  HMMA.16816.F32 R96, R128.reuse, R140, R96 ;  /* 0x0000008c8060723c */ /* 0x060fe60000001860 */
[--C-:B------:R-:W-:Y:S03]  /*112d0*/  FFMA.FTZ R58, R58, UR4, -R159.reuse ;  /* 0x000000043a3a7c23 */ /* 0x100fe6000801089f */
[C---:B------:R-:W-:Y:S01]  /*112e0*/  HMMA.16816.F32 R100, R128.reuse, R142, R100 ;  /* 0x0000008e8064723c */ /* 0x040fe20000001864 */
[----:B------:R-:W1:Y:S01]  /*112f0*/  LDSM.16.MT88.4 R140, [R200+0x10000] ;  /* 0x01000000c88c783b */ /* 0x000e620000004200 */
[----:B------:R-:W-:Y:S03]  /*11300*/  MUFU.EX2 R170, R170 ;  /* 0x000000aa00aa7308 */ /* 0x000fe60000000800 */
[----:B------:R-:W-:Y:S01]  /*11310*/  FFMA.FTZ R59, R59, UR4, -R159 ;  /* 0x000000043b3b7c23 */ /* 0x000fe2000801089f */
[C---:B--2---:R-:W-:Y:S06]  /*11320*/  HMMA.16816.F32 R104, R128.reuse, R144, R104 ;  /* 0x000000908068723c */ /* 0x044fec0000001868 */
[----:B------:R-:W-:Y:S01]  /*11330*/  MUFU.EX2 R171, R171 ;  /* 0x000000ab00ab7308 */ /* 0x000fe20000000800 */
[----:B----4-:R-:W-:Y:S01]  /*11340*/  F2FP.F16.F32.PACK_AB R123, R168, R167 ;  /* 0x000000a7a87b723e */ /* 0x010fe200000000ff */
[C---:B------:R-:W-:Y:S01]  /*11350*/  HMMA.16816.F32 R12, R128.reuse, R146, R12 ;  /* 0x00000092800c723c */ /* 0x040fe2000000180c */
[----:B------:R-:W2:Y:S02]  /*11360*/  LDSM.16.MT88.4 R144, [R202+0xc800] ;  /* 0x00c80000ca90783b */ /* 0x000ea40000004200 */
[----:B------:R-:W-:Y:S05]  /*11370*/  FFMA.FTZ R157, R132, R237, R157 ;  /* 0x000000ed849d7223 */ /* 0x000fea000001009d */
[----:B------:R-:W-:Y:S03]  /*11380*/  MUFU.EX2 R172, R172 ;  /* 0x000000ac00ac7308 */ /* 0x000fe60000000800 */
[----:B------:R-:W-:Y:S01]  /*11390*/  MOV R133, R2 ;  /* 0x0000000200857202 */ /* 0x000fe20000000f00 */
[----:B------:R-:W-:Y:S01]  /*113a0*/  FFMA.FTZ R158, R3, R236, R158 ;  /* 0x000000ec039e7223 */ /* 0x000fe2000001009e */
[----:B------:R-:W-:Y:S03]  /*113b0*/  FADD.FTZ R157, R135, R157 ;  /* 0x0000009d879d7221 */ /* 0x000fe60000010000 */
[----:B------:R-:W-:Y:S02]  /*113c0*/  FADD.FTZ R158, R134, R158 ;  /* 0x0000009e869e7221 */ /* 0x000fe40000010000 */
[----:B------:R-:W-:Y:S01]  /*113d0*/  MUFU.EX2 R173, R173 ;  /* 0x000000ad00ad7308 */ /* 0x000fe20000000800 */
[----:B------:R-:W-:Y:S01]  /*113e0*/  FADD.FTZ R156, R156, R157 ;  /* 0x0000009d9c9c7221 */ /* 0x000fe20000010000 */
[----:B------:R-:W-:Y:S01]  /*113f0*/  FADD.FTZ R7, R7, R158 ;  /* 0x0000009e07077221 */ /* 0x000fe20000010000 */
[C---:B---3--:R-:W-:Y:S03]  /*11400*/  HMMA.16816.F32 R108, R128.reuse, R136, R108 ;  /* 0x00000088806c723c */ /* 0x048fe6000000186c */
[----:B------:R-:W-:Y:S01]  /*11410*/  FADD.FTZ R5, R5, R156 ;  /* 0x0000009c05057221 */ /* 0x000fe20000010000 */
[----:B------:R-:W-:Y:S03]  /*11420*/  FADD.FTZ R6, R6, R7 ;  /* 0x0000000706067221 */ /* 0x000fe60000010000 */
[----:B------:R-:W-:Y:S01]  /*11430*/  MUFU.EX2 R174, R174 ;  /* 0x000000ae00ae7308 */ /* 0x000fe20000000800 */
[C---:B------:R-:W-:Y:S01]  /*11440*/  HMMA.16816.F32 R16, R128.reuse, R138, R16 ;  /* 0x0000008a8010723c */ /* 0x040fe20000001810 */
[----:B------:R-:W3:Y:S02]  /*11450*/  LDSM.16.MT88.4 R136, [R200+0xc800] ;  /* 0x00c80000c888783b */ /* 0x000ee40000004200 */
[----:B------:R-:W-:Y:S03]  /*11460*/  FADD.FTZ R162, R162, R5 ;  /* 0x00000005a2a27221 */ /* 0x000fe60000010000 */
[C---:B-1----:R-:W-:Y:S03]  /*11470*/  HMMA.16816.F32 R112, R128.reuse, R140, R112 ;  /* 0x0000008c8070723c */ /* 0x042fe60000001870 */
[----:B------:R-:W-:Y:S02]  /*11480*/  MUFU.EX2 R175, R175 ;  /* 0x000000af00af7308 */ /* 0x000fe40000000800 */
[----:B------:R-:W-:Y:S01]  /*11490*/  FADD.FTZ R163, R163, R6 ;  /* 0x00000006a3a37221 */ /* 0x000fe20000010000 */
[----:B------:R-:W-:Y:S01]  /*114a0*/  HMMA.16816.F32 R116, R128, R142, R116 ;  /* 0x0000008e8074723c */ /* 0x000fe20000001874 */
[----:B------:R-:W-:Y:S06]  /*114b0*/  LDSM.16.MT88.4 R128, [R201+0x10800] ;  /* 0x01080000c980783b */ /* 0x000fec0000004200 */
[----:B------:R-:W-:Y:S01]  /*114c0*/  MUFU.EX2 R176, R176 ;  /* 0x000000b000b07308 */ /* 0x000fe20000000800 */
[----:B------:R-:W-:Y:S01]  /*114d0*/  FADD.FTZ R162, R161, R162 ;  /* 0x000000a2a1a27221 */ /* 0x000fe20000010000 */
[C---:B------:R-:W-:Y:S01]  /*114e0*/  HMMA.16816.F32 R8, R120.reuse, R124, R8 ;  /* 0x0000007c7808723c */ /* 0x040fe20000001808 */
[----:B------:R-:W-:Y:S07]  /*114f0*/  LDSM.16.MT88.4 R140, [R202+0xd000] ;  /* 0x00d00000ca8c783b */ /* 0x000fee0000004200 */
[----:B------:R-:W-:Y:S01]  /*11500*/  MUFU.EX2 R177, R177 ;  /* 0x000000b100b17308 */ /* 0x000fe20000000800 */
[C---:B------:R-:W-:Y:S01]  /*11510*/  HMMA.16816.F32 R68, R120.reuse, R126, R68 ;  /* 0x0000007e7844723c */ /* 0x040fe20000001844 */
[----:B------:R-:W1:Y:S05]  /*11520*/  LDSM.16.MT88.4 R124, [R202+0x10800] ;  /* 0x01080000ca7c783b */ /* 0x000e6a0000004200 */
[C---:B--2---:R-:W-:Y:S03]  /*11530*/  HMMA.16816.F32 R72, R120.reuse, R144, R72 ;  /* 0x000000907848723c */ /* 0x044fe60000001848 */
[----:B------:R-:W-:Y:S02]  /*11540*/  MUFU.EX2 R178, R178 ;  /* 0x000000b200b27308 */ /* 0x000fe40000000800 */
[----:B------:R-:W-:Y:S01]  /*11550*/  FADD.FTZ R164, R164, R163 ;  /* 0x000000a3a4a47221 */ /* 0x000fe20000010000 */
[C---:B------:R-:W-:Y:S07]  /*11560*/  HMMA.16816.F32 R76, R120.reuse, R146, R76 ;  /* 0x00000092784c723c */ /* 0x040fee000000184c */
[----:B------:R-:W-:Y:S01]  /*11570*/  MUFU.EX2 R179, R179 ;  /* 0x000000b300b37308 */ /* 0x000fe20000000800 */
[--C-:B------:R-:W-:Y:S01]  /*11580*/  FFMA.FTZ R144, R20, UR4, -R160.reuse ;  /* 0x0000000414907c23 */ /* 0x100fe200080108a0 */
[C---:B------:R-:W-:Y:S03]  /*11590*/  HMMA.16816.F32 R80, R120.reuse, R148, R80 ;  /* 0x000000947850723c */ /* 0x040fe60000001850 */
[--C-:B------:R-:W-:Y:S03]  /*115a0*/  FFMA.FTZ R145, R21, UR4, -R160.reuse ;  /* 0x0000000415917c23 */ /* 0x100fe600080108a0 */
[C---:B------:R-:W-:Y:S02]  /*115b0*/  HMMA.16816.F32 R84, R120.reuse, R150, R84 ;  /* 0x000000967854723c */ /* 0x040fe40000001854 */
[----:B------:R-:W-:Y:S03]  /*115c0*/  MUFU.EX2 R144, R144 ;  /* 0x0000009000907308 */ /* 0x000fe60000000800 */
[--C-:B------:R-:W-:Y:S01]  /*115d0*/  FFMA.FTZ R146, R22, UR4, -R159.reuse ;  /* 0x0000000416927c23 */ /* 0x100fe2000801089f */
[C---:B---3--:R-:W-:Y:S06]  /*115e0*/  HMMA.16816.F32 R88, R120.reuse, R136, R88 ;  /* 0x000000887858723c */ /* 0x048fec0000001858 */
[----:B------:R-:W2:Y:S01]  /*115f0*/  MUFU.EX2 R145, R145 ;  /* 0x0000009100917308 */ /* 0x000ea20000000800 */
[--C-:B------:R-:W-:Y:S01]  /*11600*/  FFMA.FTZ R147, R23, UR4, -R159.reuse ;  /* 0x0000000417937c23 */ /* 0x100fe2000801089f */
[C---:B------:R-:W-:Y:S01]  /*11610*/  HMMA.16816.F32 R92, R120.reuse, R138, R92 ;  /* 0x0000008a785c723c */ /* 0x040fe2000000185c */
[----:B------:R-:W3:Y:S02]  /*11620*/  LDSM.16.MT88.4 R20, [R200+0x10800] ;  /* 0x01080000c814783b */ /* 0x000ee40000004200 */
[--C-:B------:R-:W-:Y:S03]  /*11630*/  FFMA.FTZ R149, R24, UR4, -R160.reuse ;  /* 0x0000000418957c23 */ /* 0x100fe600080108a0 */
[C---:B------:R-:W-:Y:S02]  /*11640*/  HMMA.16816.F32 R96, R120.reuse, R152, R96 ;  /* 0x000000987860723c */ /* 0x040fe40000001860 */
[----:B------:R-:W-:Y:S01]  /*11650*/  MUFU.EX2 R146, R146 ;  /* 0x0000009200927308 */ /* 0x000fe20000000800 */
[----:B------:R-:W4:Y:S02]  /*11660*/  LDSM.16.MT88.4 R136, [R204+0xd000] ;  /* 0x00d00000cc88783b */ /* 0x000f240000004200 */
[--C-:B------:R-:W-:Y:S01]  /*11670*/  FFMA.FTZ R148, R25, UR4, -R160.reuse ;  /* 0x0000000419947c23 */ /* 0x100fe200080108a0 */
[C---:B------:R-:W-:Y:S06]  /*11680*/  HMMA.16816.F32 R100, R120.reuse, R154, R100 ;  /* 0x0000009a7864723c */ /* 0x040fec0000001864 */
[----:B------:R-:W5:Y:S01]  /*11690*/  MUFU.EX2 R147, R147 ;  /* 0x0000009300937308 */ /* 0x000f620000000800 */
[--C-:B------:R-:W-:Y:S01]  /*116a0*/  FFMA.FTZ R150, R26, UR4, -R159.reuse ;  /* 0x000000041a967c23 */ /* 0x100fe2000801089f */
[C---:B-1----:R-:W-:Y:S03]  /*116b0*/  HMMA.16816.F32 R104, R120.reuse, R124, R104 ;  /* 0x0000007c7868723c */ /* 0x042fe60000001868 */
[--C-:B------:R-:W-:Y:S03]  /*116c0*/  FFMA.FTZ R151, R27, UR4, -R159.reuse ;  /* 0x000000041b977c23 */ /* 0x100fe6000801089f */
[C---:B------:R-:W-:Y:S01]  /*116d0*/  HMMA.16816.F32 R12, R120.reuse, R126, R12 ;  /* 0x0000007e780c723c */ /* 0x040fe2000000180c */
[----:B------:R-:W1:Y:S01]  /*116e0*/  LDSM.16.MT88.4 R124, [R201+0xd000] ;  /* 0x00d00000c97c783b */ /* 0x000e620000004200 */
[----:B------:R-:W-:Y:S03]  /*116f0*/  MUFU.EX2 R149, R149 ;  /* 0x0000009500957308 */ /* 0x000fe60000000800 */
[--C-:B------:R-:W-:Y:S01]  /*11700*/  FFMA.FTZ R152, R32, UR4, -R160.reuse ;  /* 0x0000000420987c23 */ /* 0x100fe200080108a0 */
[C---:B------:R-:W-:Y:S03]  /*11710*/  HMMA.16816.F32 R108, R120.reuse, R128, R108 ;  /* 0x00000080786c723c */ /* 0x040fe6000000186c */
[----:B------:R-:W1:Y:S03]  /*11720*/  LDSM.16.MT88.4 R24, [R200+0xd000] ;  /* 0x00d00000c818783b */ /* 0x000e660000004200 */
[----:B------:R-:W4:Y:S01]  /*11730*/  MUFU.EX2 R148, R148 ;  /* 0x0000009400947308 */ /* 0x000f220000000800 */
[----:B------:R-:W-:Y:S01]  /*11740*/  FFMA.FTZ R153, R33, UR4, -R160 ;  /* 0x0000000421997c23 */ /* 0x000fe200080108a0 */
[C---:B------:R-:W-:Y:S03]  /*11750*/  HMMA.16816.F32 R16, R120.reuse, R130, R16 ;  /* 0x000000827810723c */ /* 0x040fe60000001810 */
[----:B------:R-:W-:Y:S03]  /*11760*/  LDSM.16.MT88.4 R128, [R202+0x11000] ;  /* 0x01100000ca80783b */ /* 0x000fe60000004200 */
[C---:B---3--:R-:W-:Y:S02]  /*11770*/  HMMA.16816.F32 R112, R120.reuse, R20, R112 ;  /* 0x000000147870723c */ /* 0x048fe40000001870 */
[----:B------:R-:W-:Y:S03]  /*11780*/  MUFU.EX2 R150, R150 ;  /* 0x0000009600967308 */ /* 0x000fe60000000800 */
[--C-:B------:R-:W-:Y:S01]  /*11790*/  FFMA.FTZ R154, R34, UR4, -R159.reuse ;  /* 0x00000004229a7c23 */ /* 0x100fe2000801089f */
[----:B------:R-:W-:Y:S01]  /*117a0*/  HMMA.16816.F32 R116, R120, R22, R116 ;  /* 0x000000167874723c */ /* 0x000fe20000001874 */
[----:B------:R-:W3:Y:S05]  /*117b0*/  LDSM.16.MT88.4 R120, [R204+0x11000] ;  /* 0x01100000cc78783b */ /* 0x000eea0000004200 */
[----:B------:R-:W1:Y:S01]  /*117c0*/  MUFU.EX2 R151, R151 ;  /* 0x0000009700977308 */ /* 0x000e620000000800 */
[----:B--2---:R-:W-:Y:S01]  /*117d0*/  F2FP.F16.F32.PACK_AB R20, R145, R144 ;  /* 0x000000909114723e */ /* 0x004fe200000000ff */
[----:B------:R-:W-:Y:S03]  /*117e0*/  FFMA.FTZ R155, R35, UR4, -R159 ;  /* 0x00000004239b7c23 */ /* 0x000fe6000801089f */
[----:B-----5:R-:W-:Y:S01]  /*117f0*/  F2FP.F16.F32.PACK_AB R21, R147, R146 ;  /* 0x000000929315723e */ /* 0x020fe200000000ff */
[----:B------:R-:W-:Y:S01]  /*11800*/  FADD.FTZ R3, R165, R162 ;  /* 0x000000a2a5037221 */ /* 0x000fe20000010000 */
[----:B------:R-:W-:Y:S01]  /*11810*/  LDSM.16.MT88.4 R32, [R202+0xd800] ;  /* 0x00d80000ca20783b */ /* 0x000fe20000004200 */
[----:B----4-:R-:W-:Y:S02]  /*11820*/  F2FP.F16.F32.PACK_AB R22, R148, R149 ;  /* 0x000000959416723e */ /* 0x010fe400000000ff */
[----:B------:R-:W-:Y:S01]  /*11830*/  MUFU.EX2 R152, R152 ;  /* 0x0000009800987308 */ /* 0x000fe20000000800 */
[----:B------:R-:W-:Y:S01]  /*11840*/  FADD.FTZ R167, R167, R164 ;  /* 0x000000a4a7a77221 */ /* 0x000fe20000010000 */
[----:B------:R-:W-:Y:S03]  /*11850*/  FADD.FTZ R3, R166, R3 ;  /* 0x00000003a6037221 */ /* 0x000fe60000010000 */
[----:B------:R-:W-:Y:S01]  /*11860*/  FADD.FTZ R167, R168, R167 ;  /* 0x000000a7a8a77221 */ /* 0x000fe20000010000 */
[----:B------:R-:W-:Y:S01]  /*11870*/  FADD.FTZ R144, R144, R3 ;  /* 0x0000000390907221 */ /* 0x000fe20000010000 */
[----:B-1----:R-:W-:Y:S03]  /*11880*/  F2FP.F16.F32.PACK_AB R23, R151, R150 ;  /* 0x000000969717723e */ /* 0x002fe600000000ff */
[----:B------:R-:W1:Y:S01]  /*11890*/  MUFU.EX2 R153, R153 ;  /* 0x0000009900997308 */ /* 0x000e620000000800 */
[----:B------:R-:W-:Y:S01]  /*118a0*/  FADD.FTZ R146, R146, R167 ;  /* 0x000000a792927221 */ /* 0x000fe20000010000 */
[----:B------:R-:W-:Y:S03]  /*118b0*/  FADD.FTZ R144, R145, R144 ;  /* 0x0000009091907221 */ /* 0x000fe60000010000 */
[----:B------:R-:W-:Y:S01]  /*118c0*/  FADD.FTZ R147, R147, R146 ;  /* 0x0000009293937221 */ /* 0x000fe20000010000 */
[C---:B------:R-:W-:Y:S04]  /*118d0*/  HMMA.16816.F32 R8, R20.reuse, R136, R8 ;  /* 0x000000881408723c */ /* 0x040fe80000001808 */
[----:B------:R-:W-:Y:S01]  /*118e0*/  MUFU.EX2 R154, R154 ;  /* 0x0000009a009a7308 */ /* 0x000fe20000000800 */
[----:B------:R-:W-:Y:S01]  /*118f0*/  FADD.FTZ R149, R149, R144 ;  /* 0x0000009095957221 */ /* 0x000fe20000010000 */
[C---:B------:R-:W-:Y:S01]  /*11900*/  HMMA.16816.F32 R68, R20.reuse, R138, R68 ;  /* 0x0000008a1444723c */ /* 0x040fe20000001844 */
[----:B------:R-:W-:Y:S07]  /*11910*/  LDSM.16.MT88.4 R136, [R204+0xd800] ;  /* 0x00d80000cc88783b */ /* 0x000fee0000004200 */
[----:B------:R-:W2:Y:S03]  /*11920*/  MUFU.EX2 R155, R155 ;  /* 0x0000009b009b7308 */ /* 0x000ea60000000800 */
[----:B------:R-:W-:Y:S01]  /*11930*/  FADD.FTZ R150, R150, R147 ;  /* 0x0000009396967221 */ /* 0x000fe20000010000 */
[C---:B------:R-:W-:Y:S03]  /*11940*/  HMMA.16816.F32 R72, R20.reuse, R140, R72 ;  /* 0x0000008c1448723c */ /* 0x040fe60000001848 */
[----:B------:R-:W-:Y:S03]  /*11950*/  FADD.FTZ R149, R148, R149 ;  /* 0x0000009594957221 */ /* 0x000fe60000010000 */
[C---:B------:R-:W-:Y:S01]  /*11960*/  HMMA.16816.F32 R76, R20.reuse, R142, R76 ;  /* 0x0000008e144c723c */ /* 0x040fe2000000184c */
[----:B------:R-:W-:Y:S04]  /*11970*/  MUFU.EX2 R180, R180 ;  /* 0x000000b400b47308 */ /* 0x000fe80000000800 */
[--C-:B------:R-:W-:Y:S01]  /*11980*/  FFMA.FTZ R140, R28, UR4, -R160.reuse ;  /* 0x000000041c8c7c23 */ /* 0x100fe200080108a0 */
[C---:B------:R-:W-:Y:S05]  /*11990*/  HMMA.16816.F32 R80, R20.reuse, R124, R80 ;  /* 0x0000007c1450723c */ /* 0x040fea0000001850 */
[----:B------:R-:W-:Y:S01]  /*119a0*/  MUFU.EX2 R52, R52 ;  /* 0x0000003400347308 */ /* 0x000fe20000000800 */
[----:B------:R-:W-:Y:S01]  /*119b0*/  FFMA.FTZ R141, R29, UR4, -R160 ;  /* 0x000000041d8d7c23 */ /* 0x000fe200080108a0 */
[C---:B------:R-:W-:Y:S01]  /*119c0*/  HMMA.16816.F32 R84, R20.reuse, R126, R84 ;  /* 0x0000007e1454723c */ /* 0x040fe20000001854 */
[----:B------:R-:W4:Y:S03]  /*119d0*/  LDSM.16.MT88.4 R124, [R201+0x11000] ;  /* 0x01100000c97c783b */ /* 0x000f260000004200 */
[--C-:B------:R-:W-:Y:S02]  /*119e0*/  FFMA.FTZ R142, R30, UR4, -R159.reuse ;  /* 0x000000041e8e7c23 */ /* 0x100fe4000801089f */
[C---:B------:R-:W-:Y:S02]  /*119f0*/  HMMA.16816.F32 R88, R20.reuse, R24, R88 ;  /* 0x000000181458723c */ /* 0x040fe40000001858 */
[----:B------:R-:W-:Y:S03]  /*11a00*/  MUFU.EX2 R140, R140 ;  /* 0x0000008c008c7308 */ /* 0x000fe60000000800 */
[----:B------:R-:W-:Y:S01]  /*11a10*/  FFMA.FTZ R143, R31, UR4, -R159 ;  /* 0x000000041f8f7c23 */ /* 0x000fe2000801089f */
[C---:B------:R-:W-:Y:S01]  /*11a20*/  HMMA.16816.F32 R92, R20.reuse, R26, R92 ;  /* 0x0000001a145c723c */ /* 0x040fe2000000185c */
[----:B------:R-:W5:Y:S05]  /*11a30*/  LDSM.16.MT88.4 R28, [R200+0x11000] ;  /* 0x01100000c81c783b */ /* 0x000f6a0000004200 */
[----:B------:R-:W4:Y:S01]  /*11a40*/  MUFU.EX2 R141, R141 ;  /* 0x0000008d008d7308 */ /* 0x000f220000000800 */
[----:B------:R-:W-:Y:S01]  /*11a50*/  FADD.FTZ R151, R151, R150 ;  /* 0x0000009697977221 */ /* 0x000fe20000010000 */
[C---:B---3--:R-:W-:Y:S03]  /*11a60*/  HMMA.16816.F32 R96, R20.reuse, R120, R96 ;  /* 0x000000781460723c */ /* 0x048fe60000001860 */
[----:B-1----:R-:W-:Y:S03]  /*11a70*/  F2FP.F16.F32.PACK_AB R26, R153, R152 ;  /* 0x00000098991a723e */ /* 0x002fe600000000ff */
[C---:B------:R-:W-:Y:S01]  /*11a80*/  HMMA.16816.F32 R100, R20.reuse, R122, R100 ;  /* 0x0000007a1464723c */ /* 0x040fe20000001864 */
[----:B------:R-:W1:Y:S01]  /*11a90*/  LDSM.16.MT88.4 R120, [R201+0xd800] ;  /* 0x00d80000c978783b */ /* 0x000e620000004200 */
[----:B------:R-:W-:Y:S03]  /*11aa0*/  MUFU.EX2 R142, R142 ;  /* 0x0000008e008e7308 */ /* 0x000fe60000000800 */
[----:B--2---:R-:W-:Y:S01]  /*11ab0*/  F2FP.F16.F32.PACK_AB R27, R155, R154 ;  /* 0x0000009a9b1b723e */ /* 0x004fe200000000ff */
[C---:B------:R-:W-:Y:S06]  /*11ac0*/  HMMA.16816.F32 R104, R20.reuse, R128, R104 ;  /* 0x000000801468723c */ /* 0x040fec0000001868 */
[----:B------:R-:W2:Y:S01]  /*11ad0*/  MUFU.EX2 R143, R143 ;  /* 0x0000008f008f7308 */ /* 0x000ea20000000800 */
[C---:B----4-:R-:W-:Y:S01]  /*11ae0*/  F2FP.F16.F32.PACK_AB R24, R141.reuse, R140 ;  /* 0x0000008c8d18723e */ /* 0x050fe200000000ff */
[C---:B------:R-:W-:Y:S03]  /*11af0*/  HMMA.16816.F32 R12, R20.reuse, R130, R12 ;  /* 0x00000082140c723c */ /* 0x040fe6000000180c */
[----:B------:R-:W-:Y:S03]  /*11b00*/  FADD.FTZ R140, R140, R149 ;  /* 0x000000958c8c7221 */ /* 0x000fe60000010000 */
[C---:B------:R-:W-:Y:S02]  /*11b10*/  HMMA.16816.F32 R108, R20.reuse, R124, R108 ;  /* 0x0000007c146c723c */ /* 0x040fe4000000186c */
[----:B------:R-:W-:Y:S03]  /*11b20*/  MUFU.EX2 R53, R53 ;  /* 0x0000003500357308 */ /* 0x000fe60000000800 */
[----:B------:R-:W-:Y:S01]  /*11b30*/  FADD.FTZ R141, R141, R140 ;  /* 0x0000008c8d8d7221 */ /* 0x000fe20000010000 */
[C---:B------:R-:W-:Y:S01]  /*11b40*/  HMMA.16816.F32 R16, R20.reuse, R126, R16 ;  /* 0x0000007e1410723c */ /* 0x040fe20000001810 */
[----:B------:R-:W3:Y:S05]  /*11b50*/  LDSM.16.MT88.4 R124, [R200+0xd800] ;  /* 0x00d80000c87c783b */ /* 0x000eea0000004200 */
[----:B------:R-:W-:Y:S01]  /*11b60*/  MUFU.EX2 R54, R54 ;  /* 0x0000003600367308 */ /* 0x000fe20000000800 */
[C---:B--2---:R-:W-:Y:S01]  /*11b70*/  F2FP.F16.F32.PACK_AB R25, R143.reuse, R142 ;  /* 0x0000008e8f19723e */ /* 0x044fe200000000ff */
[C---:B-----5:R-:W-:Y:S08]  /*11b80*/  HMMA.16816.F32 R112, R20.reuse, R28, R112 ;  /* 0x0000001c1470723c */ /* 0x060ff00000001870 */
[----:B------:R-:W-:Y:S01]  /*11b90*/  MUFU.EX2 R55, R55 ;  /* 0x0000003700377308 */ /* 0x000fe20000000800 */
[----:B------:R-:W-:Y:S01]  /*11ba0*/  HMMA.16816.F32 R116, R20, R30, R116 ;  /* 0x0000001e1474723c */ /* 0x000fe20000001874 */
[----:B------:R-:W2:Y:S02]  /*11bb0*/  LDSM.16.MT88.4 R20, [R204+0x11800] ;  /* 0x01180000cc14783b */ /* 0x000ea40000004200 */
[----:B------:R-:W-:Y:S03]  /*11bc0*/  FADD.FTZ R142, R142, R151 ;  /* 0x000000978e8e7221 */ /* 0x000fe60000010000 */
[C---:B------:R-:W-:Y:S03]  /*11bd0*/  HMMA.16816.F32 R8, R24.reuse, R136, R8 ;  /* 0x000000881808723c */ /* 0x040fe60000001808 */
[----:B------:R-:W-:Y:S01]  /*11be0*/  MUFU.EX2 R56, R56 ;  /* 0x0000003800387308 */ /* 0x000fe20000000800 */
[----:B------:R-:W4:Y:S01]  /*11bf0*/  LDSM.16.MT88.4 R28, [R202+0x11800] ;  /* 0x01180000ca1c783b */ /* 0x000f220000004200 */
[----:B------:R-:W-:Y:S01]  /*11c00*/  FADD.FTZ R143, R143, R142 ;  /* 0x0000008e8f8f7221 */ /* 0x000fe20000010000 */
[C---:B------:R-:W-:Y:S07]  /*11c10*/  HMMA.16816.F32 R68, R24.reuse, R138, R68 ;  /* 0x0000008a1844723c */ /* 0x040fee0000001844 */
[----:B------:R-:W-:Y:S01]  /*11c20*/  MUFU.EX2 R57, R57 ;  /* 0x0000003900397308 */ /* 0x000fe20000000800 */
[--C-:B------:R-:W-:Y:S01]  /*11c30*/  FFMA.FTZ R137, R36, UR4, -R160.reuse ;  /* 0x0000000424897c23 */ /* 0x100fe200080108a0 */
[C---:B------:R-:W-:Y:S03]  /*11c40*/  HMMA.16816.F32 R72, R24.reuse, R32, R72 ;  /* 0x000000201848723c */ /* 0x040fe60000001848 */
[----:B------:R-:W-:Y:S03]  /*11c50*/  FFMA.FTZ R136, R37, UR4, -R160 ;  /* 0x0000000425887c23 */ /* 0x000fe600080108a0 */
[C---:B------:R-:W-:Y:S01]  /*11c60*/  HMMA.16816.F32 R76, R24.reuse, R34, R76 ;  /* 0x00000022184c723c */ /* 0x040fe2000000184c */
[----:B------:R-:W5:Y:S01]  /*11c70*/  LDSM.16.MT88.4 R32, [R201+0x11800] ;  /* 0x01180000c920783b */ /* 0x000f620000004200 */
[----:B------:R-:W-:Y:S03]  /*11c80*/  MUFU.EX2 R137, R137 ;  /* 0x0000008900897308 */ /* 0x000fe60000000800 */
[--C-:B------:R-:W-:Y:S01]  /*11c90*/  FFMA.FTZ R138, R38, UR4, -R159.reuse ;  /* 0x00000004268a7c23 */ /* 0x100fe2000801089f */
[C---:B-1----:R-:W-:Y:S06]  /*11ca0*/  HMMA.16816.F32 R80, R24.reuse, R120, R80 ;  /* 0x000000781850723c */ /* 0x042fec0000001850 */
[----:B------:R-:W1:Y:S01]  /*11cb0*/  MUFU.EX2 R136, R136 ;  /* 0x0000008800887308 */ /* 0x000e620000000800 */
[----:B------:R-:W-:Y:S01]  /*11cc0*/  FFMA.FTZ R139, R39, UR4, -R159 ;  /* 0x00000004278b7c23 */ /* 0x000fe2000801089f */
[C---:B------:R-:W-:Y:S01]  /*11cd0*/  HMMA.16816.F32 R84, R24.reuse, R122, R84 ;  /* 0x0000007a1854723c */ /* 0x040fe20000001854 */
[----:B------:R-:W5:Y:S02]  /*11ce0*/  LDSM.16.MT88.4 R36, [R200+0x11800] ;  /* 0x01180000c824783b */ /* 0x000f640000004200 */
[----:B------:R-:W-:Y:S03]  /*11cf0*/  FADD.FTZ R152, R152, R141 ;  /* 0x0000008d98987221 */ /* 0x000fe60000010000 */
[C---:B---3--:R-:W-:Y:S02]  /*11d00*/  HMMA.16816.F32 R88, R24.reuse, R124, R88 ;  /* 0x0000007c1858723c */ /* 0x048fe40000001858 */
[----:B------:R-:W-:Y:S01]  /*11d10*/  MUFU.EX2 R138, R138 ;  /* 0x0000008a008a7308 */ /* 0x000fe20000000800 */
[----:B------:R-:W3:Y:S02]  /*11d20*/  LDSM.16.MT88.4 R120, [R204+0xe000] ;  /* 0x00e00000cc78783b */ /* 0x000ee40000004200 */
[----:B------:R-:W-:Y:S01]  /*11d30*/  FADD.FTZ R154, R154, R143 ;  /* 0x0000008f9a9a7221 */ /* 0x000fe20000010000 */
[C---:B------:R-:W-:Y:S06]  /*11d40*/  HMMA.16816.F32 R92, R24.reuse, R126, R92 ;  /* 0x0000007e185c723c */ /* 0x040fec000000185c */
[----:B------:R-:W4:Y:S01]  /*11d50*/  MUFU.EX2 R139, R139 ;  /* 0x0000008b008b7308 */ /* 0x000f220000000800 */
[----:B------:R-:W-:Y:S01]  /*11d60*/  LDSM.16.MT88.4 R124, [R202+0x13800] ;  /* 0x01380000ca7c783b */ /* 0x000fe20000004200 */
[C---:B--2---:R-:W-:Y:S08]  /*11d70*/  HMMA.16816.F32 R96, R24.reuse, R20, R96 ;  /* 0x000000141860723c */ /* 0x044ff00000001860 */
[----:B------:R-:W-:Y:S01]  /*11d80*/  MUFU.EX2 R58, R58 ;  /* 0x0000003a003a7308 */ /* 0x000fe20000000800 */
[C---:B------:R-:W-:Y:S03]  /*11d90*/  HMMA.16816.F32 R100, R24.reuse, R22, R100 ;  /* 0x000000161864723c */ /* 0x040fe60000001864 */
[----:B-1----:R-:W-:Y:S03]  /*11da0*/  F2FP.F16.F32.PACK_AB R20, R136, R137 ;  /* 0x000000898814723e */ /* 0x002fe600000000ff */
[C---:B----4-:R-:W-:Y:S03]  /*11db0*/  HMMA.16816.F32 R104, R24.reuse, R28, R104 ;  /* 0x0000001c1868723c */ /* 0x050fe60000001868 */
[----:B------:R-:W1:Y:S02]  /*11dc0*/  MUFU.EX2 R59, R59 ;  /* 0x0000003b003b7308 */ /* 0x000e640000000800 */
[----:B------:R-:W-:Y:S01]  /*11dd0*/  F2FP.F16.F32.PACK_AB R21, R139, R138 ;  /* 0x0000008a8b15723e */ /* 0x000fe200000000ff */
[C---:B------:R-:W-:Y:S01]  /*11de0*/  HMMA.16816.F32 R12, R24.reuse, R30, R12 ;  /* 0x0000001e180c723c */ /* 0x040fe2000000180c */
[----:B------:R-:W2:Y:S04]  /*11df0*/  LDSM.16.MT88.4 R28, [R201+0xe000] ;  /* 0x00e00000c91c783b */ /* 0x000ea80000004200 */
[----:B------:R-:W-:Y:S01]  /*11e00*/  F2FP.F16.F32.PACK_AB R22, R170, R169 ;  /* 0x000000a9aa16723e */ /* 0x000fe200000000ff */
[C---:B-----5:R-:W-:Y:S05]  /*11e10*/  HMMA.16816.F32 R108, R24.reuse, R32, R108 ;  /* 0x00000020186c723c */ /* 0x060fea000000186c */
[----:B------:R-:W-:Y:S01]  /*11e20*/  F2FP.F16.F32.PACK_AB R23, R172, R171 ;  /* 0x000000abac17723e */ /* 0x000fe200000000ff */
[C---:B------:R-:W-:Y:S01]  /*11e30*/  HMMA.16816.F32 R16, R24.reuse, R34, R16 ;  /* 0x000000221810723c */ /* 0x040fe20000001810 */
[----:B------:R-:W-:Y:S04]  /*11e40*/  LDSM.16.MT88.4 R32, [R204+0x12000] ;  /* 0x01200000cc20783b */ /* 0x000fe80000004200 */
[----:B------:R-:W-:Y:S01]  /*11e50*/  FADD.FTZ R152, R153, R152 ;  /* 0x0000009899987221 */ /* 0x000fe20000010000 */
[C---:B------:R-:W-:Y:S05]  /*11e60*/  HMMA.16816.F32 R112, R24.reuse, R36, R112 ;  /* 0x000000241870723c */ /* 0x040fea0000001870 */
[----:B------:R-:W-:Y:S01]  /*11e70*/  FADD.FTZ R155, R155, R154 ;  /* 0x0000009a9b9b7221 */ /* 0x000fe20000010000 */
[----:B------:R-:W-:Y:S01]  /*11e80*/  HMMA.16816.F32 R116, R24, R38, R116 ;  /* 0x000000261874723c */ /* 0x000fe20000001874 */
[----:B------:R-:W4:Y:S04]  /*11e90*/  LDSM.16.MT88.4 R24, [R200+0xe000] ;  /* 0x00e00000c818783b */ /* 0x000f280000004200 */
[----:B------:R-:W-:Y:S01]  /*11ea0*/  FADD.FTZ R137, R137, R152 ;  /* 0x0000009889897221 */ /* 0x000fe20000010000 */
[C---:B---3--:R-:W-:Y:S03]  /*11eb0*/  HMMA.16816.F32 R8, R20.reuse, R120, R8 ;  /* 0x000000781408723c */ /* 0x048fe60000001808 */
[----:B------:R-:W3:Y:S02]  /*11ec0*/  LDSM.16.MT88.4 R36, [R202+0x12000] ;  /* 0x01200000ca24783b */ /* 0x000ee40000004200 */
[----:B------:R-:W-:Y:S01]  /*11ed0*/  FADD.FTZ R6, R138, R155 ;  /* 0x0000009b8a067221 */ /* 0x000fe20000010000 */
[C---:B------:R-:W-:Y:S05]  /*11ee0*/  HMMA.16816.F32 R68, R20.reuse, R122, R68 ;  /* 0x0000007a1444723c */ /* 0x040fea0000001844 */
[----:B------:R-:W5:Y:S01]  /*11ef0*/  LDSM.16.MT88.4 R120, [R201+0x12000] ;  /* 0x01200000c978783b */ /* 0x000f620000004200 */
[C---:B------:R-:W-:Y:S05]  /*11f00*/  HMMA.16816.F32 R72, R20.reuse, R40, R72 ;  /* 0x000000281448723c */ /* 0x040fea0000001848 */
[----:B------:R-:W-:Y:S01]  /*11f10*/  FADD.FTZ R136, R136, R137 ;  /* 0x0000008988887221 */ /* 0x000fe20000010000 */
[C---:B------:R-:W-:Y:S01]  /*11f20*/  HMMA.16816.F32 R76, R20.reuse, R42, R76 ;  /* 0x0000002a144c723c */ /* 0x040fe2000000184c */
[----:B------:R-:W1:Y:S04]  /*11f30*/  LDSM.16.MT88.4 R40, [R204+0xe800] ;  /* 0x00e80000cc28783b */ /* 0x000e680000004200 */
[----:B------:R-:W-:Y:S01]  /*11f40*/  FADD.FTZ R6, R139, R6 ;  /* 0x000000068b067221 */ /* 0x000fe20000010000 */
[C---:B--2---:R-:W-:Y:S05]  /*11f50*/  HMMA.16816.F32 R80, R20.reuse, R28, R80 ;  /* 0x0000001c1450723c */ /* 0x044fea0000001850 */
[----:B------:R-:W-:Y:S01]  /*11f60*/  FADD.FTZ R169, R169, R136 ;  /* 0x00000088a9a97221 */ /* 0x000fe20000010000 */
[C---:B------:R-:W-:Y:S01]  /*11f70*/  HMMA.16816.F32 R84, R20.reuse, R30, R84 ;  /* 0x0000001e1454723c */ /* 0x040fe20000001854 */
[----:B------:R-:W2:Y:S04]  /*11f80*/  LDSM.16.MT88.4 R28, [R202+0xe800] ;  /* 0x00e80000ca1c783b */ /* 0x000ea80000004200 */
[----:B------:R-:W-:Y:S01]  /*11f90*/  FADD.FTZ R171, R171, R6 ;  /* 0x00000006abab7221 */ /* 0x000fe20000010000 */
[C---:B----4-:R-:W-:Y:S05]  /*11fa0*/  HMMA.16816.F32 R88, R20.reuse, R24, R88 ;  /* 0x000000181458723c */ /* 0x050fea0000001858 */
[----:B------:R-:W-:Y:S01]  /*11fb0*/  FADD.FTZ R170, R170, R169 ;  /* 0x000000a9aaaa7221 */ /* 0x000fe20000010000 */
[C---:B------:R-:W-:Y:S05]  /*11fc0*/  HMMA.16816.F32 R92, R20.reuse, R26, R92 ;  /* 0x0000001a145c723c */ /* 0x040fea000000185c */
[----:B------:R-:W-:Y:S01]  /*11fd0*/  F2FP.F16.F32.PACK_AB R24, R174, R173 ;  /* 0x000000adae18723e */ /* 0x000fe200000000ff */
[C---:B------:R-:W-:Y:S05]  /*11fe0*/  HMMA.16816.F32 R96, R20.reuse, R32, R96 ;  /* 0x000000201460723c */ /* 0x040fea0000001860 */
[----:B------:R-:W-:Y:S01]  /*11ff0*/  F2FP.F16.F32.PACK_AB R25, R176, R175 ;  /* 0x000000afb019723e */ /* 0x000fe200000000ff */
[C---:B------:R-:W-:Y:S01]  /*12000*/  HMMA.16816.F32 R100, R20.reuse, R34, R100 ;  /* 0x000000221464723c */ /* 0x040fe20000001864 */
[----:B------:R-:W4:Y:S04]  /*12010*/  LDSM.16.MT88.4 R32, [R200+0xe800] ;  /* 0x00e80000c820783b */ /* 0x000f280000004200 */
[----:B------:R-:W-:Y:S01]  /*12020*/  F2FP.F16.F32.PACK_AB R26, R178, R177 ;  /* 0x000000b1b21a723e */ /* 0x000fe200000000ff */
[C---:B---3--:R-:W-:Y:S05]  /*12030*/  HMMA.16816.F32 R104, R20.reuse, R36, R104 ;  /* 0x000000241468723c */ /* 0x048fea0000001868 */
[----:B------:R-:W-:Y:S01]  /*12040*/  F2FP.F16.F32.PACK_AB R27, R180, R179 ;  /* 0x000000b3b41b723e */ /* 0x000fe200000000ff */
[C---:B------:R-:W-:Y:S01]  /*12050*/  HMMA.16816.F32 R12, R20.reuse, R38, R12 ;  /* 0x00000026140c723c */ /* 0x040fe2000000180c */
[----:B------:R-:W-:Y:S04]  /*12060*/  LDSM.16.MT88.4 R36, [R201+0x12800] ;  /* 0x01280000c924783b */ /* 0x000fe80000004200 */
[----:B------:R-:W-:Y:S01]  /*12070*/  FADD.FTZ R172, R172, R171 ;  /* 0x000000abacac7221 */ /* 0x000fe20000010000 */
[C---:B-----5:R-:W-:Y:S05]  /*12080*/  HMMA.16816.F32 R108, R20.reuse, R120, R108 ;  /* 0x00000078146c723c */ /* 0x060fea000000186c */
[----:B------:R-:W-:Y:S01]  /*12090*/  FADD.FTZ R173, R173, R170 ;  /* 0x000000aaadad7221 */ /* 0x000fe20000010000 */
[C---:B------:R-:W-:Y:S01]  /*120a0*/  HMMA.16816.F32 R16, R20.reuse, R122, R16 ;  /* 0x0000007a1410723c */ /* 0x040fe20000001810 */
[----:B------:R-:W-:Y:S04]  /*120b0*/  LDSM.16.MT88.4 R120, [R201+0x13800] ;  /* 0x01380000c978783b */ /* 0x000fe80000004200 */
[----:B------:R-:W-:Y:S01]  /*120c0*/  FADD.FTZ R175, R175, R172 ;  /* 0x000000acafaf7221 */ /* 0x000fe20000010000 */
[C---:B------:R-:W-:Y:S05]  /*120d0*/  HMMA.16816.F32 R112, R20.reuse, R44, R112 ;  /* 0x0000002c1470723c */ /* 0x040fea0000001870 */
[----:B------:R-:W-:Y:S01]  /*120e0*/  FADD.FTZ R174, R174, R173 ;  /* 0x000000adaeae7221 */ /* 0x000fe20000010000 */
[----:B------:R-:W-:Y:S01]  /*120f0*/  HMMA.16816.F32 R116, R20, R46, R116 ;  /* 0x0000002e1474723c */ /* 0x000fe20000001874 */
[----:B------:R-:W3:Y:S04]  /*12100*/  LDSM.16.MT88.4 R20, [R204+0x12800] ;  /* 0x01280000cc14783b */ /* 0x000ee80000004200 */
[----:B------:R-:W-:Y:S01]  /*12110*/  FADD.FTZ R176, R176, R175 ;  /* 0x000000afb0b07221 */ /* 0x000fe20000010000 */
[C---:B-1----:R-:W-:Y:S03]  /*12120*/  HMMA.16816.F32 R8, R24.reuse, R40, R8 ;  /* 0x000000281808723c */ /* 0x042fe60000001808 */
[----:B------:R-:W-:Y:S02]  /*12130*/  LDSM.16.MT88.4 R44, [R202+0xf000] ;  /* 0x00f00000ca2c783b */ /* 0x000fe40000004200 */
[----:B------:R-:W-:Y:S01]  /*12140*/  FADD.FTZ R177, R177, R174 ;  /* 0x000000aeb1b17221 */ /* 0x000fe20000010000 */
[C---:B------:R-:W-:Y:S05]  /*12150*/  HMMA.16816.F32 R68, R24.reuse, R42, R68 ;  /* 0x0000002a1844723c */ /* 0x040fea0000001844 */
[----:B------:R-:W-:Y:S01]  /*12160*/  LDSM.16.MT88.4 R40, [R200+0x12800] ;  /* 0x01280000c828783b */ /* 0x000fe20000004200 */
[C---:B--2---:R-:W-:Y:S05]  /*12170*/  HMMA.16816.F32 R72, R24.reuse, R28, R72 ;  /* 0x0000001c1848723c */ /* 0x044fea0000001848 */
[----:B------:R-:W-:Y:S01]  /*12180*/  FADD.FTZ R3, R179, R176 ;  /* 0x000000b0b3037221 */ /* 0x000fe20000010000 */
[C---:B------:R-:W-:Y:S01]  /*12190*/  HMMA.16816.F32 R76, R24.reuse, R30, R76 ;  /* 0x0000001e184c723c */ /* 0x040fe2000000184c */
[----:B------:R-:W1:Y:S04]  /*121a0*/  LDSM.16.MT88.4 R28, [R202+0x12800] ;  /* 0x01280000ca1c783b */ /* 0x000e680000004200 */
[----:B------:R-:W-:Y:S01]  /*121b0*/  FADD.FTZ R177, R178, R177 ;  /* 0x000000b1b2b17221 */ /* 0x000fe20000010000 */
[C---:B------:R-:W-:Y:S05]  /*121c0*/  HMMA.16816.F32 R80, R24.reuse, R48, R80 ;  /* 0x000000301850723c */ /* 0x040fea0000001850 */
[----:B------:R-:W-:Y:S01]  /*121d0*/  FADD.FTZ R3, R180, R3 ;  /* 0x00000003b4037221 */ /* 0x000fe20000010000 */
[C---:B------:R-:W-:Y:S01]  /*121e0*/  HMMA.16816.F32 R84, R24.reuse, R50, R84 ;  /* 0x000000321854723c */ /* 0x040fe20000001854 */
[----:B------:R-:W-:Y:S05]  /*121f0*/  LDSM.16.MT88.4 R48, [R201+0xf000] ;  /* 0x00f00000c930783b */ /* 0x000fea0000004200 */
[C---:B----4-:R-:W-:Y:S06]  /*12200*/  HMMA.16816.F32 R88, R24.reuse, R32, R88 ;  /* 0x000000201858723c */ /* 0x050fec0000001858 */
[C---:B------:R-:W-:Y:S01]  /*12210*/  HMMA.16816.F32 R92, R24.reuse, R34, R92 ;  /* 0x00000022185c723c */ /* 0x040fe2000000185c */
[----:B------:R-:W2:Y:S05]  /*12220*/  LDSM.16.MT88.4 R32, [R204+0xf000] ;  /* 0x00f00000cc20783b */ /* 0x000eaa0000004200 */
[C---:B---3--:R-:W-:Y:S06]  /*12230*/  HMMA.16816.F32 R96, R24.reuse, R20, R96 ;  /* 0x000000141860723c */ /* 0x048fec0000001860 */
[C---:B------:R-:W-:Y:S05]  /*12240*/  HMMA.16816.F32 R100, R24.reuse, R22, R100 ;  /* 0x000000161864723c */ /* 0x040fea0000001864 */
[----:B------:R-:W-:Y:S01]  /*12250*/  F2FP.F16.F32.PACK_AB R20, R53, R52 ;  /* 0x000000343514723e */ /* 0x000fe200000000ff */
[C---:B-1----:R-:W-:Y:S05]  /*12260*/  HMMA.16816.F32 R104, R24.reuse, R28, R104 ;  /* 0x0000001c1868723c */ /* 0x042fea0000001868 */
[----:B------:R-:W-:Y:S01]  /*12270*/  F2FP.F16.F32.PACK_AB R21, R55, R54 ;  /* 0x000000363715723e */ /* 0x000fe200000000ff */
[C---:B------:R-:W-:Y:S01]  /*12280*/  HMMA.16816.F32 R12, R24.reuse, R30, R12 ;  /* 0x0000001e180c723c */ /* 0x040fe2000000180c */
[----:B------:R-:W1:Y:S04]  /*12290*/  LDSM.16.MT88.4 R28, [R200+0xf000] ;  /* 0x00f00000c81c783b */ /* 0x000e680000004200 */
[----:B------:R-:W-:Y:S01]  /*122a0*/  F2FP.F16.F32.PACK_AB R22, R57, R56 ;  /* 0x000000383916723e */ /* 0x000fe200000000ff */
[C---:B------:R-:W-:Y:S05]  /*122b0*/  HMMA.16816.F32 R108, R24.reuse, R36, R108 ;  /* 0x00000024186c723c */ /* 0x040fea000000186c */
[----:B------:R-:W-:Y:S01]  /*122c0*/  F2FP.F16.F32.PACK_AB R23, R59, R58 ;  /* 0x0000003a3b17723e */ /* 0x000fe200000000ff */
[C---:B------:R-:W-:Y:S01]  /*122d0*/  HMMA.16816.F32 R16, R24.reuse, R38, R16 ;  /* 0x000000261810723c */ /* 0x040fe20000001810 */
[----:B------:R-:W3:Y:S04]  /*122e0*/  LDSM.16.MT88.4 R36, [R204+0x13000] ;  /* 0x01300000cc24783b */ /* 0x000ee80000004200 */
[----:B------:R-:W-:Y:S01]  /*122f0*/  FADD.FTZ R52, R52, R177 ;  /* 0x000000b134347221 */ /* 0x000fe20000010000 */
[C---:B------:R-:W-:Y:S05]  /*12300*/  HMMA.16816.F32 R112, R24.reuse, R40, R112 ;  /* 0x000000281870723c */ /* 0x040fea0000001870 */
[----:B------:R-:W-:Y:S01]  /*12310*/  FADD.FTZ R54, R54, R3 ;  /* 0x0000000336367221 */ /* 0x000fe20000010000 */
[----:B------:R-:W-:Y:S01]  /*12320*/  HMMA.16816.F32 R116, R24, R42, R116 ;  /* 0x0000002a1874723c */ /* 0x000fe20000001874 */
[----:B------:R-:W4:Y:S04]  /*12330*/  LDSM.16.MT88.4 R24, [R202+0x13000] ;  /* 0x01300000ca18783b */ /* 0x000f280000004200 */
[----:B------:R-:W-:Y:S01]  /*12340*/  IADD3 R3, R219, -0x1, RZ ;  /* 0xffffffffdb037810 */ /* 0x000fe20007ffe0ff */
[C---:B--2---:R-:W-:Y:S03]  /*12350*/  HMMA.16816.F32 R8, R20.reuse, R32, R8 ;  /* 0x000000201408723c */ /* 0x044fe60000001808 */
[----:B------:R-:W-:Y:S02]  /*12360*/  LDSM.16.MT88.4 R40, [R202+0xf800] ;  /* 0x00f80000ca28783b */ /* 0x000fe40000004200 */
[----:B------:R-:W-:Y:S01]  /*12370*/  FADD.FTZ R53, R53, R52 ;  /* 0x0000003435357221 */ /* 0x000fe20000010000 */
[C---:B------:R-:W-:Y:S05]  /*12380*/  HMMA.16816.F32 R68, R20.reuse, R34, R68 ;  /* 0x000000221444723c */ /* 0x040fea0000001844 */
[----:B------:R-:W2:Y:S01]  /*12390*/  LDSM.16.MT88.4 R32, [R201+0x13000] ;  /* 0x01300000c920783b */ /* 0x000ea20000004200 */
[C---:B------:R-:W-:Y:S05]  /*123a0*/  HMMA.16816.F32 R72, R20.reuse, R44, R72 ;  /* 0x0000002c1448723c */ /* 0x040fea0000001848 */
[----:B------:R-:W-:Y:S01]  /*123b0*/  FADD.FTZ R55, R55, R54 ;  /* 0x0000003637377221 */ /* 0x000fe20000010000 */
[C---:B------:R-:W-:Y:S05]  /*123c0*/  HMMA.16816.F32 R76, R20.reuse, R46, R76 ;  /* 0x0000002e144c723c */ /* 0x040fea000000184c */
[--C-:B------:R-:W-:Y:S01]  /*123d0*/  FFMA.FTZ R44, R60, UR4, -R160.reuse ;  /* 0x000000043c2c7c23 */ /* 0x100fe200080108a0 */
[C---:B------:R-:W-:Y:S05]  /*123e0*/  HMMA.16816.F32 R80, R20.reuse, R48, R80 ;  /* 0x000000301450723c */ /* 0x040fea0000001850 */
[----:B------:R-:W-:Y:S01]  /*123f0*/  MUFU.EX2 R44, R44 ;  /* 0x0000002c002c7308 */ /* 0x000fe20000000800 */
[C---:B------:R-:W-:Y:S05]  /*12400*/  HMMA.16816.F32 R84, R20.reuse, R50, R84 ;  /* 0x000000321454723c */ /* 0x040fea0000001854 */
[--C-:B------:R-:W-:Y:S01]  /*12410*/  FFMA.FTZ R46, R62, UR4, -R159.reuse ;  /* 0x000000043e2e7c23 */ /* 0x100fe2000801089f */
[C---:B-1----:R-:W-:Y:S05]  /*12420*/  HMMA.16816.F32 R88, R20.reuse, R28, R88 ;  /* 0x0000001c1458723c */ /* 0x042fea0000001858 */
[----:B------:R-:W-:Y:S01]  /*12430*/  MUFU.EX2 R46, R46 ;  /* 0x0000002e002e7308 */ /* 0x000fe20000000800 */
[C---:B------:R-:W-:Y:S01]  /*12440*/  HMMA.16816.F32 R92, R20.reuse, R30, R92 ;  /* 0x0000001e145c723c */ /* 0x040fe2000000185c */
[----:B------:R-:W1:Y:S04]  /*12450*/  LDSM.16.MT88.4 R28, [R200+0x13000] ;  /* 0x01300000c81c783b */ /* 0x000e680000004200 */
[--C-:B------:R-:W-:Y:S01]  /*12460*/  FFMA.FTZ R47, R63, UR4, -R159.reuse ;  /* 0x000000043f2f7c23 */ /* 0x100fe2000801089f */
[C---:B---3--:R-:W-:Y:S05]  /*12470*/  HMMA.16816.F32 R96, R20.reuse, R36, R96 ;  /* 0x000000241460723c */ /* 0x048fea0000001860 */
[----:B------:R-:W-:Y:S01]  /*12480*/  MUFU.EX2 R47, R47 ;  /* 0x0000002f002f7308 */ /* 0x000fe20000000800 */
[C---:B------:R-:W-:Y:S01]  /*12490*/  HMMA.16816.F32 R100, R20.reuse, R38, R100 ;  /* 0x000000261464723c */ /* 0x040fe20000001864 */
[----:B------:R-:W3:Y:S04]  /*124a0*/  LDSM.16.MT88.4 R36, [R204+0xf800] ;  /* 0x00f80000cc24783b */ /* 0x000ee80000004200 */
[--C-:B------:R-:W-:Y:S01]  /*124b0*/  FFMA.FTZ R50, R66, UR4, -R159.reuse ;  /* 0x0000000442327c23 */ /* 0x100fe2000801089f */
[C---:B----4-:R-:W-:Y:S05]  /*124c0*/  HMMA.16816.F32 R104, R20.reuse, R24, R104 ;  /* 0x000000181468723c */ /* 0x050fea0000001868 */
[----:B------:R-:W-:Y:S01]  /*124d0*/  MUFU.EX2 R50, R50 ;  /* 0x0000003200327308 */ /* 0x000fe20000000800 */
[C---:B------:R-:W-:Y:S05]  /*124e0*/  HMMA.16816.F32 R12, R20.reuse, R26, R12 ;  /* 0x0000001a140c723c */ /* 0x040fea000000180c */
[--C-:B------:R-:W-:Y:S01]  /*124f0*/  FFMA.FTZ R45, R61, UR4, -R160.reuse ;  /* 0x000000043d2d7c23 */ /* 0x100fe200080108a0 */
[C---:B--2---:R-:W-:Y:S05]  /*12500*/  HMMA.16816.F32 R108, R20.reuse, R32, R108 ;  /* 0x00000020146c723c */ /* 0x044fea000000186c */
[--C-:B------:R-:W-:Y:S01]  /*12510*/  FFMA.FTZ R48, R64, UR4, -R160.reuse ;  /* 0x0000000440307c23 */ /* 0x100fe200080108a0 */
[C---:B------:R-:W-:Y:S01]  /*12520*/  HMMA.16816.F32 R16, R20.reuse, R34, R16 ;  /* 0x000000221410723c */ /* 0x040fe20000001810 */
[----:B------:R-:W2:Y:S01]  /*12530*/  MUFU.EX2 R45, R45 ;  /* 0x0000002d002d7308 */ /* 0x000ea20000000800 */
[----:B------:R-:W4:Y:S03]  /*12540*/  LDSM.16.MT88.4 R32, [R201+0xf800] ;  /* 0x00f80000c920783b */ /* 0x000f260000004200 */
[----:B------:R-:W-:Y:S01]  /*12550*/  FFMA.FTZ R159, R67, UR4, -R159 ;  /* 0x00000004439f7c23 */ /* 0x000fe2000801089f */
[C---:B-1----:R-:W-:Y:S05]  /*12560*/  HMMA.16816.F32 R112, R20.reuse, R28, R112 ;  /* 0x0000001c1470723c */ /* 0x042fea0000001870 */
[----:B------:R-:W-:Y:S01]  /*12570*/  MUFU.EX2 R48, R48 ;  /* 0x0000003000307308 */ /* 0x000fe20000000800 */
[----:B------:R-:W-:Y:S01]  /*12580*/  FFMA.FTZ R160, R65, UR4, -R160 ;  /* 0x0000000441a07c23 */ /* 0x000fe200080108a0 */
[----:B------:R-:W-:Y:S01]  /*12590*/  HMMA.16816.F32 R116, R20, R30, R116 ;  /* 0x0000001e1474723c */ /* 0x000fe20000001874 */
[----:B------:R-:W1:Y:S07]  /*125a0*/  LDSM.16.MT88.4 R20, [R200+0xf800] ;  /* 0x00f80000c814783b */ /* 0x000e6e0000004200 */
[----:B------:R-:W5:Y:S03]  /*125b0*/  MUFU.EX2 R49, R160 ;  /* 0x000000a000317308 */ /* 0x000f660000000800 */
[----:B--2---:R-:W-:Y:S01]  /*125c0*/  F2FP.F16.F32.PACK_AB R24, R45, R44 ;  /* 0x0000002c2d18723e */ /* 0x004fe200000000ff */
[----:B------:R-:W-:Y:S01]  /*125d0*/  FADD.FTZ R56, R56, R53 ;  /* 0x0000003538387221 */ /* 0x000fe20000010000 */
[----:B------:R-:W-:Y:S02]  /*125e0*/  F2FP.F16.F32.PACK_AB R25, R47, R46 ;  /* 0x0000002e2f19723e */ /* 0x000fe400000000ff */
[----:B------:R-:W-:Y:S01]  /*125f0*/  MOV R219, R3 ;  /* 0x0000000300db7202 */ /* 0x000fe20000000f00 */
[----:B------:R-:W-:Y:S02]  /*12600*/  FADD.FTZ R58, R58, R55 ;  /* 0x000000373a3a7221 */ /* 0x000fe40000010000 */
[----:B------:R-:W2:Y:S01]  /*12610*/  MUFU.EX2 R159, R159 ;  /* 0x0000009f009f7308 */ /* 0x000ea20000000800 */
[----:B------:R-:W-:Y:S01]  /*12620*/  FADD.FTZ R57, R57, R56 ;  /* 0x0000003839397221 */ /* 0x000fe20000010000 */
[----:B------:R-:W-:Y:S01]  /*12630*/  MOV R3, R0 ;  /* 0x0000000000037202 */ /* 0x000fe20000000f00 */
[----:B------:R-:W-:Y:S02]  /*12640*/  FADD.FTZ R59, R59, R58 ;  /* 0x0000003a3b3b7221 */ /* 0x000fe40000010000 */
[----:B------:R-:W-:Y:S02]  /*12650*/  FADD.FTZ R44, R44, R57 ;  /* 0x000000392c2c7221 */ /* 0x000fe40000010000 */
[----:B------:R-:W-:Y:S01]  /*12660*/  FADD.FTZ R46, R46, R59 ;  /* 0x0000003b2e2e7221 */ /* 0x000fe20000010000 */
[----:B-----5:R-:W-:Y:S01]  /*12670*/  F2FP.F16.F32.PACK_AB R26, R49, R48 ;  /* 0x00000030311a723e */ /* 0x020fe200000000ff */
[----:B------:R-:W-:Y:S02]  /*12680*/  FADD.FTZ R45, R45, R44 ;  /* 0x0000002c2d2d7221 */ /* 0x000fe40000010000 */
[----:B------:R-:W-:Y:S02]  /*12690*/  FADD.FTZ R47, R47, R46 ;  /* 0x0000002e2f2f7221 */ /* 0x000fe40000010000 */
[----:B------:R-:W-:Y:S01]  /*126a0*/  FADD.FTZ R48, R48, R45 ;  /* 0x0000002d30307221 */ /* 0x000fe20000010000 */
[----:B--2---:R-:W-:Y:S01]  /*126b0*/  F2FP.F16.F32.PACK_AB R27, R159, R50 ;  /* 0x000000329f1b723e */ /* 0x004fe200000000ff */
[----:B------:R-:W-:Y:S02]  /*126c0*/  FADD.FTZ R50, R50, R47 ;  /* 0x0000002f32327221 */ /* 0x000fe40000010000 */
[----:B------:R-:W-:Y:S02]  /*126d0*/  FADD.FTZ R237, R49, R48 ;  /* 0x0000003031ed7221 */ /* 0x000fe40000010000 */
[----:B------:R-:W-:Y:S02]  /*126e0*/  FADD.FTZ R236, R159, R50 ;  /* 0x000000329fec7221 */ /* 0x000fe40000010000 */
[C---:B---3--:R-:W-:Y:S01]  /*126f0*/  HMMA.16816.F32 R128, R24.reuse, R36, R8 ;  /* 0x000000241880723c */ /* 0x048fe20000001808 */
[----:B------:R-:W2:Y:S05]  /*12700*/  LDSM.16.MT88.4 R8, [R204+0x13800] ;  /* 0x01380000cc08783b */ /* 0x000eaa0000004200 */
[C---:B------:R-:W-:Y:S06]  /*12710*/  HMMA.16816.F32 R68, R24.reuse, R38, R68 ;  /* 0x000000261844723c */ /* 0x040fec0000001844 */
[C---:B------:R-:W-:Y:S06]  /*12720*/  HMMA.16816.F32 R72, R24.reuse, R40, R72 ;  /* 0x000000281848723c */ /* 0x040fec0000001848 */
[C---:B------:R-:W-:Y:S06]  /*12730*/  HMMA.16816.F32 R76, R24.reuse, R42, R76 ;  /* 0x0000002a184c723c */ /* 0x040fec000000184c */
[C---:B----4-:R-:W-:Y:S06]  /*12740*/  HMMA.16816.F32 R80, R24.reuse, R32, R80 ;  /* 0x000000201850723c */ /* 0x050fec0000001850 */
[C---:B------:R-:W-:Y:S06]  /*12750*/  HMMA.16816.F32 R84, R24.reuse, R34, R84 ;  /* 0x000000221854723c */ /* 0x040fec0000001854 */
[C---:B-1----:R-:W-:Y:S06]  /*12760*/  HMMA.16816.F32 R88, R24.reuse, R20, R88 ;  /* 0x000000141858723c */ /* 0x042fec0000001858 */
[C---:B------:R-:W-:Y:S01]  /*12770*/  HMMA.16816.F32 R92, R24.reuse, R22, R92 ;  /* 0x00000016185c723c */ /* 0x040fe2000000185c */
[----:B------:R-:W1:Y:S05]  /*12780*/  LDSM.16.MT88.4 R20, [R200+0x13800] ;  /* 0x01380000c814783b */ /* 0x000e6a0000004200 */
[C---:B--2---:R-:W-:Y:S06]  /*12790*/  HMMA.16816.F32 R96, R24.reuse, R8, R96 ;  /* 0x000000081860723c */ /* 0x044fec0000001860 */
[C---:B------:R-:W-:Y:S06]  /*127a0*/  HMMA.16816.F32 R100, R24.reuse, R10, R100 ;  /* 0x0000000a1864723c */ /* 0x040fec0000001864 */
[C---:B------:R-:W-:Y:S06]  /*127b0*/  HMMA.16816.F32 R104, R24.reuse, R124, R104 ;  /* 0x0000007c1868723c */ /* 0x040fec0000001868 */
[C---:B------:R-:W-:Y:S06]  /*127c0*/  HMMA.16816.F32 R124, R24.reuse, R126, R12 ;  /* 0x0000007e187c723c */ /* 0x040fec000000180c */
[C---:B------:R-:W-:Y:S06]  /*127d0*/  HMMA.16816.F32 R108, R24.reuse, R120, R108 ;  /* 0x00000078186c723c */ /* 0x040fec000000186c */
[C---:B------:R-:W-:Y:S06]  /*127e0*/  HMMA.16816.F32 R120, R24.reuse, R122, R16 ;  /* 0x0000007a1878723c */ /* 0x040fec0000001810 */
[C---:B-1----:R-:W-:Y:S06]  /*127f0*/  HMMA.16816.F32 R112, R24.reuse, R20, R112 ;  /* 0x000000141870723c */ /* 0x042fec0000001870 */
[----:B------:R-:W-:Y:S01]  /*12800*/  HMMA.16816.F32 R116, R24, R22, R116 ;  /* 0x000000161874723c */ /* 0x000fe20000001874 */
[----:B------:R-:W-:Y:S11]  /*12810*/  @!UPT UIADD3 URZ, URZ, URZ, URZ ;  /* 0x0000003f3f3ff290 */ /* 0x000ff6000fffe03f */
[----:B------:R-:W-:Y:S01]  /*12820*/  @!UPT UIADD3 URZ, URZ, URZ, URZ ;  /* 0x0000003f3f3ff290 */ /* 0x000fe2000fffe03f */
[----:B------:R-:W-:Y:S11]  /*12830*/  @P1 BRA `(.L_x_782) ;  /* 0xffffffb400a01947 */ /* 0x000ff6000383ffff */
.L_x_778:
[----:B------:R-:W1:Y:S01]  /*12840*/  SHFL.BFLY PT, R4, R237, 0x2, 0x1f ;  /* 0x0c401f00ed047f89 */ /* 0x000e6200000e0000 */
[----:B------:R-:W2:Y:S01]  /*12850*/  S2UR UR4, SR_CgaCtaId ;  /* 0x00000000000479c3 */ /* 0x000ea20000008800 */
[----:B------:R-:W-:Y:S01]  /*12860*/  MOV R11, 0x3f800000 ;  /* 0x3f800000000b7802 */ /* 0x000fe20000000f00 */
[----:B------:R-:W-:Y:S01]  /*12870*/  UMOV UR5, 0x400 ;  /* 0x0000040000057882 */ /* 0x000fe20000000000 */
[----:B------:R-:W3:Y:S01]  /*12880*/  SHFL.BFLY PT, R7, R236, 0x2, 0x1f ;  /* 0x0c401f00ec077f89 */ /* 0x000ee200000e0000 */
[----:B------:R-:W-:Y:S01]  /*12890*/  MOV R14, 0x7f800000 ;  /* 0x7f800000000e7802 */ /* 0x000fe20000000f00 */
[----:B------:R-:W4:Y:S01]  /*128a0*/  S2R R3, SR_TID.X ;  /* 0x0000000000037919 */ /* 0x000f220000002100 */
[----:B-1----:R-:W-:Y:S01]  /*128b0*/  FADD.FTZ R5, R4, R237 ;  /* 0x000000ed04057221 */ /* 0x002fe20000010000 */
[----:B--2---:R-:W-:Y:S01]  /*128c0*/  ULEA UR4, UR4, UR5, 0x18 ;  /* 0x0000000504047291 */ /* 0x004fe2000f8ec03f */
[----:B---3--:R-:W-:-:S03]  /*128d0*/  FADD.FTZ R4, R7, R236 ;  /* 0x000000ec07047221 */ /* 0x008fc60000010000 */
[----:B------:R-:W1:Y:S04]  /*128e0*/  SHFL.BFLY PT, R8, R5, 0x1, 0x1f ;  /* 0x0c201f0005087f89 */ /* 0x000e6800000e0000 */
[----:B------:R-:W2:Y:S01]  /*128f0*/  SHFL.BFLY PT, R7, R4, 0x1, 0x1f ;  /* 0x0c201f0004077f89 */ /* 0x000ea200000e0000 */
[----:B----4-:R-:W-:-:S04]  /*12900*/  SHF.R.S32.HI R6, RZ, 0x1f, R3 ;  /* 0x0000001fff067819 */ /* 0x010fc80000011403 */
[----:B------:R-:W-:-:S04]  /*12910*/  LEA.HI R10, R6, R3, RZ, 0x2 ;  /* 0x00000003060a7211 */ /* 0x000fc800078f10ff */
[----:B------:R-:W-:-:S04]  /*12920*/  LOP3.LUT R12, R10, 0x3ffffffc, RZ, 0xc0, !PT ;  /* 0x3ffffffc0a0c7812 */ /* 0x000fc800078ec0ff */
[-C--:B------:R-:W-:Y:S01]  /*12930*/  IADD3 R9, -R12, R3.reuse, RZ ;  /* 0x000000030c097210 */ /* 0x080fe20007ffe1ff */
[----:B-1----:R-:W-:Y:S01]  /*12940*/  FADD.FTZ R8, R5, R8 ;  /* 0x0000000805087221 */ /* 0x002fe20000010000 */
[----:B------:R-:W-:Y:S02]  /*12950*/  LEA.HI R5, R6, R3, RZ, 0x5 ;  /* 0x0000000306057211 */ /* 0x000fe400078f28ff */
[----:B------:R-:W-:Y:S01]  /*12960*/  MOV R12, 0x3f800000 ;  /* 0x3f800000000c7802 */ /* 0x000fe20000000f00 */
[----:B--2---:R-:W-:Y:S01]  /*12970*/  FADD.FTZ R7, R4, R7 ;  /* 0x0000000704077221 */ /* 0x004fe20000010000 */
[----:B------:R-:W-:Y:S02]  /*12980*/  SHF.R.S32.HI R4, RZ, 0x5, R5 ;  /* 0x00000005ff047819 */ /* 0x000fe40000011405 */
[----:B------:R-:W-:Y:S02]  /*12990*/  FSETP.NE.FTZ.AND P4, PT, R8, RZ, PT ;  /* 0x000000ff0800720b */ /* 0x000fe40003f95000 */
[----:B------:R-:W-:-:S02]  /*129a0*/  LEA R4, R4, R9, 0x9 ;  /* 0x0000000904047211 */ /* 0x000fc400078e48ff */
[--C-:B------:R-:W-:Y:S02]  /*129b0*/  SHF.R.S32.HI R9, RZ, 0x2, R10.reuse ;  /* 0x00000002ff097819 */ /* 0x100fe4000001140a */
[----:B------:R-:W-:Y:S02]  /*129c0*/  SHF.R.S32.HI R10, RZ, 0x1f, R10 ;  /* 0x0000001fff0a7819 */ /* 0x000fe4000001140a */
[----:B------:R-:W-:Y:S02]  /*129d0*/  FSETP.NE.FTZ.AND P3, PT, R7, RZ, PT ;  /* 0x000000ff0700720b */ /* 0x000fe40003f75000 */
[----:B------:R-:W-:-:S03]  /*129e0*/  LEA.HI R10, R10, R9, RZ, 0x3 ;  /* 0x000000090a0a7211 */ /* 0x000fc600078f18ff */
[----:B------:R-:W1:Y:S01]  /*129f0*/  @P4 MUFU.RCP R11, R8 ;  /* 0x00000008000b4308 */ /* 0x000e620000001000 */
[----:B------:R-:W-:-:S04]  /*12a00*/  LOP3.LUT R10, R10, 0xfffffff8, RZ, 0xc0, !PT ;  /* 0xfffffff80a0a7812 */ /* 0x000fc800078ec0ff */
[----:B------:R-:W-:-:S03]  /*12a10*/  IADD3 R10, R9, -R10, RZ ;  /* 0x8000000a090a7210 */ /* 0x000fc60007ffe0ff */
[----:B------:R-:W2:Y:S01]  /*12a20*/  @P3 MUFU.RCP R12, R7 ;  /* 0x00000007000c3308 */ /* 0x000ea20000001000 */
[C---:B------:R-:W-:Y:S02]  /*12a30*/  SHF.L.U32 R9, R10.reuse, 0x6, RZ ;  /* 0x000000060a097819 */ /* 0x040fe400000006ff */
[C---:B------:R-:W-:Y:S02]  /*12a40*/  LOP3.LUT R13, R10.reuse, 0x1, RZ, 0xc0, !PT ;  /* 0x000000010a0d7812 */ /* 0x040fe400078ec0ff */
[----:B------:R-:W-:Y:S02]  /*12a50*/  LOP3.LUT R9, R9, 0x1c0, RZ, 0xc0, !PT ;  /* 0x000001c009097812 */ /* 0x000fe400078ec0ff */
[----:B------:R-:W-:Y:S01]  /*12a60*/  ISETP.NE.U32.AND P0, PT, R13, 0x1, PT ;  /* 0x000000010d00780c */ /* 0x000fe20003f05070 */
[----:B------:R-:W-:Y:S01]  /*12a70*/  @P4 MUFU.LG2 R8, R8 ;  /* 0x0000000800084308 */ /* 0x000fe20000000c00 */
[----:B------:R-:W-:Y:S01]  /*12a80*/  LEA.HI R9, R9, R9, RZ, 0x1d ;  /* 0x0000000909097211 */ /* 0x000fe200078fe8ff */
[C---:B-1----:R-:W-:Y:S01]  /*12a90*/  FMUL.FTZ R128, R11.reuse, R128 ;  /* 0x000000800b807220 */ /* 0x042fe20000410000 */
[----:B------:R-:W-:Y:S01]  /*12aa0*/  R2P PR, R10, 0x6 ;  /* 0x000000060a007804 */ /* 0x000fe20000000000 */
[C---:B------:R-:W-:Y:S01]  /*12ab0*/  FMUL.FTZ R129, R11.reuse, R129 ;  /* 0x000000810b817220 */ /* 0x040fe20000410000 */
[----:B------:R-:W-:Y:S01]  /*12ac0*/  LEA R4, R4, R9, 0x1 ;  /* 0x0000000904047211 */ /* 0x000fe200078e08ff */
[C---:B------:R-:W-:Y:S01]  /*12ad0*/  FMUL.FTZ R68, R11.reuse, R68 ;  /* 0x000000440b447220 */ /* 0x040fe20000410000 */
[----:B------:R-:W-:Y:S01]  /*12ae0*/  FMUL.FTZ R69, R11, R69 ;  /* 0x000000450b457220 */ /* 0x000fe20000410000 */
[----:B------:R-:W-:Y:S01]  /*12af0*/  MOV R10, 0x40 ;  /* 0x00000040000a7802 */ /* 0x000fe20000000f00 */
[----:B--2---:R-:W-:Y:S01]  /*12b00*/  FMUL.FTZ R131, R12, R131 ;  /* 0x000000830c837220 */ /* 0x004fe20000410000 */
[----:B------:R-:W-:Y:S01]  /*12b10*/  LEA R9, R4, UR4, 0x1 ;  /* 0x0000000404097c11 */ /* 0x000fe2000f8e08ff */
[C---:B------:R-:W-:Y:S01]  /*12b20*/  FMUL.FTZ R130, R12.reuse, R130 ;  /* 0x000000820c827220 */ /* 0x040fe20000410000 */
[----:B------:R-:W-:Y:S01]  /*12b30*/  MOV R4, 0x20 ;  /* 0x0000002000047802 */ /* 0x000fe20000000f00 */
[C---:B------:R-:W-:Y:S01]  /*12b40*/  FMUL.FTZ R71, R12.reuse, R71 ;  /* 0x000000470c477220 */ /* 0x040fe20000410000 */
[C---:B------:R-:W-:Y:S01]  /*12b50*/  FMUL.FTZ R70, R12.reuse, R70 ;  /* 0x000000460c467220 */ /* 0x040fe20000410000 */
[----:B------:R-:W-:Y:S01]  /*12b60*/  IADD3 R13, R9, -0x10, RZ ;  /* 0xfffffff0090d7810 */ /* 0x000fe20007ffe0ff */
[C---:B------:R-:W-:Y:S01]  /*12b70*/  FMUL.FTZ R72, R11.reuse, R72 ;  /* 0x000000480b487220 */ /* 0x040fe20000410000 */
[----:B------:R-:W-:Y:S01]  /*12b80*/  FMUL.FTZ R73, R11, R73 ;  /* 0x000000490b497220 */ /* 0x000fe20000410000 */
[C---:B------:R-:W-:Y:S01]  /*12b90*/  FMUL.FTZ R75, R12.reuse, R75 ;  /* 0x0000004b0c4b7220 */ /* 0x040fe20000410000 */
[C---:B------:R-:W-:Y:S01]  /*12ba0*/  FMUL.FTZ R74, R12.reuse, R74 ;  /* 0x0000004a0c4a7220 */ /* 0x040fe20000410000 */
[----:B------:R-:W-:Y:S01]  /*12bb0*/  @P0 IADD3 R13, R9, 0x10, RZ ;  /* 0x00000010090d0810 */ /* 0x000fe20007ffe0ff */
[C---:B------:R-:W-:Y:S01]  /*12bc0*/  FMUL.FTZ R76, R11.reuse, R76 ;  /* 0x0000004c0b4c7220 */ /* 0x040fe20000410000 */
[C---:B------:R-:W-:Y:S01]  /*12bd0*/  FMUL.FTZ R77, R11.reuse, R77 ;  /* 0x0000004d0b4d7220 */ /* 0x040fe20000410000 */
[C---:B------:R-:W-:Y:S01]  /*12be0*/  FMUL.FTZ R79, R12.reuse, R79 ;  /* 0x0000004f0c4f7220 */ /* 0x040fe20000410000 */
[----:B------:R-:W-:Y:S01]  /*12bf0*/  FMUL.FTZ R78, R12, R78 ;  /* 0x0000004e0c4e7220 */ /* 0x000fe20000410000 */
[----:B------:R-:W-:Y:S01]  /*12c00*/  SEL R4, R4, 0xffffffe0, !P1 ;  /* 0xffffffe004047807 */ /* 0x000fe20004800000 */
[C---:B------:R-:W-:Y:S01]  /*12c10*/  FMUL.FTZ R80, R11.reuse, R80 ;  /* 0x000000500b507220 */ /* 0x040fe20000410000 */
[----:B------:R-:W-:Y:S01]  /*12c20*/  ISETP.NE.AND P0, PT, R218, -0x1, PT ;  /* 0xffffffffda00780c */ /* 0x000fe20003f05270 */
[C---:B------:R-:W-:Y:S01]  /*12c30*/  FMUL.FTZ R81, R11.reuse, R81 ;  /* 0x000000510b517220 */ /* 0x040fe20000410000 */
[C---:B------:R-:W-:Y:S01]  /*12c40*/  FMUL.FTZ R83, R12.reuse, R83 ;  /* 0x000000530c537220 */ /* 0x040fe20000410000 */
[C---:B------:R-:W-:Y:S01]  /*12c50*/  FMUL.FTZ R82, R12.reuse, R82 ;  /* 0x000000520c527220 */ /* 0x040fe20000410000 */
[C---:B------:R-:W-:Y:S01]  /*12c60*/  FMUL.FTZ R84, R11.reuse, R84 ;  /* 0x000000540b547220 */ /* 0x040fe20000410000 */
[----:B------:R-:W-:Y:S01]  /*12c70*/  FMUL.FTZ R85, R11, R85 ;  /* 0x000000550b557220 */ /* 0x000fe20000410000 */
[C---:B------:R-:W-:Y:S01]  /*12c80*/  FMUL.FTZ R87, R12.reuse, R87 ;  /* 0x000000570c577220 */ /* 0x040fe20000410000 */
[----:B------:R-:W-:Y:S01]  /*12c90*/  FMUL.FTZ R86, R12, R86 ;  /* 0x000000560c567220 */ /* 0x000fe20000410000 */
[----:B------:R-:W-:Y:S01]  /*12ca0*/  F2FP.F16.F32.PACK_AB R128, R129, R128 ;  /* 0x000000808180723e */ /* 0x000fe200000000ff */
[----:B------:R-:W-:Y:S01]  /*12cb0*/  FMUL.FTZ R88, R11, R88 ;  /* 0x000000580b587220 */ /* 0x000fe20000410000 */
[----:B------:R-:W-:Y:S01]  /*12cc0*/  F2FP.F16.F32.PACK_AB R130, R131, R130 ;  /* 0x000000828382723e */ /* 0x000fe200000000ff */
[----:B------:R-:W-:Y:S01]  /*12cd0*/  FMUL.FTZ R89, R11, R89 ;  /* 0x000000590b597220 */ /* 0x000fe20000410000 */
[----:B------:R-:W-:Y:S01]  /*12ce0*/  SEL R10, R10, 0xffffffc0, !P2 ;  /* 0xffffffc00a0a7807 */ /* 0x000fe20005000000 */
[C---:B------:R-:W-:Y:S01]  /*12cf0*/  FMUL.FTZ R91, R12.reuse, R91 ;  /* 0x0000005b0c5b7220 */ /* 0x040fe20000410000 */
[C---:B------:R-:W-:Y:S01]  /*12d00*/  FMUL.FTZ R90, R12.reuse, R90 ;  /* 0x0000005a0c5a7220 */ /* 0x040fe20000410000 */
[----:B------:R-:W-:Y:S01]  /*12d10*/  F2FP.F16.F32.PACK_AB R68, R69, R68 ;  /* 0x000000444544723e */ /* 0x000fe200000000ff */
[----:B------:R-:W-:Y:S01]  /*12d20*/  FMUL.FTZ R92, R11, R92 ;  /* 0x0000005c0b5c7220 */ /* 0x000fe20000410000 */
[----:B------:R-:W-:Y:S01]  /*12d30*/  F2FP.F16.F32.PACK_AB R70, R71, R70 ;  /* 0x000000464746723e */ /* 0x000fe200000000ff */
[----:B------:R-:W-:Y:S01]  /*12d40*/  FMUL.FTZ R93, R11, R93 ;  /* 0x0000005d0b5d7220 */ /* 0x000fe20000410000 */
[C---:B------:R-:W-:Y:S01]  /*12d50*/  FMUL.FTZ R95, R12.reuse, R95 ;  /* 0x0000005f0c5f7220 */ /* 0x040fe20000410000 */
[C---:B------:R-:W-:Y:S01]  /*12d60*/  FMUL.FTZ R94, R12.reuse, R94 ;  /* 0x0000005e0c5e7220 */ /* 0x040fe20000410000 */
[----:B------:R-:W-:Y:S01]  /*12d70*/  F2FP.F16.F32.PACK_AB R72, R73, R72 ;  /* 0x000000484948723e */ /* 0x000fe200000000ff */
[----:B------:R-:W-:Y:S01]  /*12d80*/  FMUL.FTZ R96, R11, R96 ;  /* 0x000000600b607220 */ /* 0x000fe20000410000 */
[----:B------:R-:W-:Y:S01]  /*12d90*/  F2FP.F16.F32.PACK_AB R74, R75, R74 ;  /* 0x0000004a4b4a723e */ /* 0x000fe200000000ff */
[----:B------:R-:W-:Y:S01]  /*12da0*/  FMUL.FTZ R97, R11, R97 ;  /* 0x000000610b617220 */ /* 0x000fe20000410000 */
[----:B------:R-:W-:Y:S01]  /*12db0*/  IADD3 R15, R9, R4, RZ ;  /* 0x00000004090f7210 */ /* 0x000fe20007ffe0ff */
[C---:B------:R-:W-:Y:S01]  /*12dc0*/  FMUL.FTZ R99, R12.reuse, R99 ;  /* 0x000000630c637220 */ /* 0x040fe20000410000 */
[----:B------:R-:W-:Y:S01]  /*12dd0*/  FMUL.FTZ R98, R12, R98 ;  /* 0x000000620c627220 */ /* 0x000fe20000410000 */
[----:B------:R-:W-:Y:S01]  /*12de0*/  F2FP.F16.F32.PACK_AB R76, R77, R76 ;  /* 0x0000004c4d4c723e */ /* 0x000fe200000000ff */
[----:B------:R-:W-:Y:S01]  /*12df0*/  FMUL.FTZ R100, R11, R100 ;  /* 0x000000640b647220 */ /* 0x000fe20000410000 */
[----:B------:R-:W-:Y:S01]  /*12e00*/  F2FP.F16.F32.PACK_AB R78, R79, R78 ;  /* 0x0000004e4f4e723e */ /* 0x000fe200000000ff */
[C---:B------:R-:W-:Y:S01]  /*12e10*/  FMUL.FTZ R101, R11.reuse, R101 ;  /* 0x000000650b657220 */ /* 0x040fe20000410000 */
[----:B------:R-:W-:Y:S01]  /*12e20*/  IADD3 R17, R4, R13, RZ ;  /* 0x0000000d04117210 */ /* 0x000fe20007ffe0ff */
[C---:B------:R-:W-:Y:S01]  /*12e30*/  FMUL.FTZ R104, R11.reuse, R104 ;  /* 0x000000680b687220 */ /* 0x040fe20000410000 */
        /* <DEDUP_REMOVED lines=9> */
[----:B------:R-:W-:Y:S01]  /*12ed0*/  FMUL.FTZ R116, R11, R116 ;  /* 0x000000740b747220 */ /* 0x000fe20000410000 */
[C---:B------:R-:W-:Y:S01]  /*12ee0*/  FMUL.FTZ R103, R12.reuse, R103 ;  /* 0x000000670c677220 */ /* 0x040fe20000410000 */
[C---:B------:R-:W-:Y:S01]  /*12ef0*/  FMUL.FTZ R102, R12.reuse, R102 ;  /* 0x000000660c667220 */ /* 0x040fe20000410000 */
[----:B------:R-:W-:Y:S01]  /*12f00*/  F2FP.F16.F32.PACK_AB R80, R81, R80 ;  /* 0x000000505150723e */ /* 0x000fe200000000ff */
[----:B------:R-:W-:Y:S01]  /*12f10*/  FMUL.FTZ R11, R11, R117 ;  /* 0x000000750b0b7220 */ /* 0x000fe20000410000 */
[----:B------:R-:W-:Y:S01]  /*12f20*/  F2FP.F16.F32.PACK_AB R82, R83, R82 ;  /* 0x000000525352723e */ /* 0x000fe200000000ff */
[C---:B------:R-:W-:Y:S01]  /*12f30*/  FMUL.FTZ R107, R12.reuse, R107 ;  /* 0x0000006b0c6b7220 */ /* 0x040fe20000410000 */
[----:B------:R-:W-:Y:S01]  /*12f40*/  IADD3 R19, R9, R10, RZ ;  /* 0x0000000a09137210 */ /* 0x000fe20007ffe0ff */
[C---:B------:R-:W-:Y:S01]  /*12f50*/  FMUL.FTZ R106, R12.reuse, R106 ;  /* 0x0000006a0c6a7220 */ /* 0x040fe20000410000 */
[----:B------:R-:W-:Y:S01]  /*12f60*/  F2FP.F16.F32.PACK_AB R84, R85, R84 ;  /* 0x000000545554723e */ /* 0x000fe200000000ff */
[----:B------:R-:W-:Y:S01]  /*12f70*/  STS [R9], R128 ;  /* 0x0000008009007388 */ /* 0x000fe20000000800 */
[----:B------:R-:W-:Y:S01]  /*12f80*/  F2FP.F16.F32.PACK_AB R86, R87, R86 ;  /* 0x000000565756723e */ /* 0x000fe200000000ff */
[----:B------:R-:W-:Y:S01]  /*12f90*/  FMUL.FTZ R127, R12, R127 ;  /* 0x0000007f0c7f7220 */ /* 0x000fe20000410000 */
[----:B------:R-:W-:Y:S01]  /*12fa0*/  IADD3 R21, R10, R13, RZ ;  /* 0x0000000d0a157210 */ /* 0x000fe20007ffe0ff */
[----:B------:R-:W-:Y:S01]  /*12fb0*/  STS [R9+0x400], R130 ;  /* 0x0004008209007388 */ /* 0x000fe20000000800 */
[C---:B------:R-:W-:Y:S01]  /*12fc0*/  FMUL.FTZ R126, R12.reuse, R126 ;  /* 0x0000007e0c7e7220 */ /* 0x040fe20000410000 */
[----:B------:R-:W-:Y:S01]  /*12fd0*/  F2FP.F16.F32.PACK_AB R88, R89, R88 ;  /* 0x000000585958723e */ /* 0x000fe200000000ff */
[C---:B------:R-:W-:Y:S01]  /*12fe0*/  FMUL.FTZ R111, R12.reuse, R111 ;  /* 0x0000006f0c6f7220 */ /* 0x040fe20000410000 */
[----:B------:R-:W-:Y:S01]  /*12ff0*/  F2FP.F16.F32.PACK_AB R90, R91, R90 ;  /* 0x0000005a5b5a723e */ /* 0x000fe200000000ff */
[----:B------:R-:W-:Y:S01]  /*13000*/  STS [R13], R68 ;  /* 0x000000440d007388 */ /* 0x000fe20000000800 */
[----:B------:R-:W-:Y:S01]  /*13010*/  IADD3 R23, R15, R10, RZ ;  /* 0x0000000a0f177210 */ /* 0x000fe20007ffe0ff */
[C---:B------:R-:W-:Y:S01]  /*13020*/  FMUL.FTZ R110, R12.reuse, R110 ;  /* 0x0000006e0c6e7220 */ /* 0x040fe20000410000 */
[----:B------:R-:W-:Y:S01]  /*13030*/  F2FP.F16.F32.PACK_AB R92, R93, R92 ;  /* 0x0000005c5d5c723e */ /* 0x000fe200000000ff */
[----:B------:R-:W-:Y:S01]  /*13040*/  STS [R13+0x400], R70 ;  /* 0x000400460d007388 */ /* 0x000fe20000000800 */
[----:B------:R-:W-:Y:S01]  /*13050*/  F2FP.F16.F32.PACK_AB R94, R95, R94 ;  /* 0x0000005e5f5e723e */ /* 0x000fe200000000ff */
[C---:B------:R-:W-:Y:S01]  /*13060*/  FMUL.FTZ R123, R12.reuse, R123 ;  /* 0x0000007b0c7b7220 */ /* 0x040fe20000410000 */
[----:B------:R-:W-:Y:S01]  /*13070*/  IADD3 R25, R17, R10, RZ ;  /* 0x0000000a11197210 */ /* 0x000fe20007ffe0ff */
[----:B------:R-:W-:Y:S01]  /*13080*/  STS [R15], R72 ;  /* 0x000000480f007388 */ /* 0x000fe20000000800 */
[C---:B------:R-:W-:Y:S01]  /*13090*/  FMUL.FTZ R122, R12.reuse, R122 ;  /* 0x0000007a0c7a7220 */ /* 0x040fe20000410000 */
[----:B------:R-:W-:Y:S01]  /*130a0*/  F2FP.F16.F32.PACK_AB R96, R97, R96 ;  /* 0x000000606160723e */ /* 0x000fe200000000ff */
[C---:B------:R-:W-:Y:S01]  /*130b0*/  FMUL.FTZ R115, R12.reuse, R115 ;  /* 0x000000730c737220 */ /* 0x040fe20000410000 */
[----:B------:R-:W-:Y:S01]  /*130c0*/  STS [R15+0x400], R74 ;  /* 0x0004004a0f007388 */ /* 0x000fe20000000800 */
[----:B------:R-:W-:Y:S01]  /*130d0*/  F2FP.F16.F32.PACK_AB R98, R99, R98 ;  /* 0x000000626362723e */ /* 0x000fe200000000ff */
[C---:B------:R-:W-:Y:S01]  /*130e0*/  FMUL.FTZ R114, R12.reuse, R114 ;  /* 0x000000720c727220 */ /* 0x040fe20000410000 */
[C---:B------:R-:W-:Y:S01]  /*130f0*/  FMUL.FTZ R119, R12.reuse, R119 ;  /* 0x000000770c777220 */ /* 0x040fe20000410000 */
[----:B------:R-:W-:Y:S01]  /*13100*/  STS [R17], R76 ;  /* 0x0000004c11007388 */ /* 0x000fe20000000800 */
[----:B------:R-:W-:Y:S01]  /*13110*/  F2FP.F16.F32.PACK_AB R100, R101, R100 ;  /* 0x000000646564723e */ /* 0x000fe200000000ff */
[----:B------:R-:W-:Y:S01]  /*13120*/  FMUL.FTZ R12, R12, R118 ;  /* 0x000000760c0c7220 */ /* 0x000fe20000410000 */
[----:B------:R-:W-:Y:S01]  /*13130*/  F2FP.F16.F32.PACK_AB R102, R103, R102 ;  /* 0x000000666766723e */ /* 0x000fe200000000ff */
[----:B------:R-:W-:Y:S01]  /*13140*/  STS [R17+0x400], R78 ;  /* 0x0004004e11007388 */ /* 0x000fe20000000800 */
[----:B------:R-:W-:Y:S01]  /*13150*/  F2FP.F16.F32.PACK_AB R104, R105, R104 ;  /* 0x000000686968723e */ /* 0x000fe200000000ff */
[----:B------:R-:W1:Y:S01]  /*13160*/  @P3 MUFU.LG2 R7, R7 ;  /* 0x0000000700073308 */ /* 0x000e620000000c00 */
[----:B------:R-:W-:Y:S01]  /*13170*/  F2FP.F16.F32.PACK_AB R106, R107, R106 ;  /* 0x0000006a6b6a723e */ /* 0x000fe200000000ff */
[----:B------:R-:W-:Y:S01]  /*13180*/  STS [R19], R80 ;  /* 0x0000005013007388 */ /* 0x000fe20000000800 */
[----:B------:R-:W-:Y:S01]  /*13190*/  F2FP.F16.F32.PACK_AB R116, R11, R116 ;  /* 0x000000740b74723e */ /* 0x000fe200000000ff */
[----:B------:R-:W-:Y:S01]  /*131a0*/  ULDC.U8 UR4, c[0x0][0x3d8] ;  /* 0x0000f60000047ab9 */ /* 0x000fe20000000000 */
[----:B------:R-:W-:Y:S01]  /*131b0*/  F2FP.F16.F32.PACK_AB R124, R125, R124 ;  /* 0x0000007c7d7c723e */ /* 0x000fe200000000ff */
[----:B------:R-:W-:Y:S01]  /*131c0*/  STS [R19+0x400], R82 ;  /* 0x0004005213007388 */ /* 0x000fe20000000800 */
[----:B------:R-:W-:Y:S01]  /*131d0*/  F2FP.F16.F32.PACK_AB R126, R127, R126 ;  /* 0x0000007e7f7e723e */ /* 0x000fe200000000ff */
[----:B------:R-:W2:Y:S01]  /*131e0*/  @P0 LDC.64 R10, c[0x0][0x298] ;  /* 0x0000a600ff0a0b82 */ /* 0x000ea20000000a00 */
[----:B------:R-:W-:Y:S01]  /*131f0*/  F2FP.F16.F32.PACK_AB R108, R109, R108 ;  /* 0x0000006c6d6c723e */ /* 0x000fe200000000ff */
[----:B------:R-:W-:Y:S01]  /*13200*/  STS [R21], R84 ;  /* 0x0000005415007388 */ /* 0x000fe20000000800 */
[----:B------:R-:W-:-:S02]  /*13210*/  F2FP.F16.F32.PACK_AB R110, R111, R110 ;  /* 0x0000006e6f6e723e */ /* 0x000fc400000000ff */
[----:B------:R-:W-:Y:S01]  /*13220*/  F2FP.F16.F32.PACK_AB R120, R121, R120 ;  /* 0x000000787978723e */ /* 0x000fe200000000ff */
[----:B------:R-:W-:Y:S01]  /*13230*/  STS [R21+0x400], R86 ;  /* 0x0004005615007388 */ /* 0x000fe20000000800 */
[----:B------:R-:W-:Y:S02]  /*13240*/  F2FP.F16.F32.PACK_AB R122, R123, R122 ;  /* 0x0000007a7b7a723e */ /* 0x000fe400000000ff */
[----:B------:R-:W-:Y:S01]  /*13250*/  F2FP.F16.F32.PACK_AB R112, R113, R112 ;  /* 0x000000707170723e */ /* 0x000fe200000000ff */
[----:B------:R-:W-:Y:S01]  /*13260*/  STS [R23], R88 ;  /* 0x0000005817007388 */ /* 0x000fe20000000800 */
[----:B------:R-:W-:Y:S02]  /*13270*/  F2FP.F16.F32.PACK_AB R114, R115, R114 ;  /* 0x000000727372723e */ /* 0x000fe400000000ff */
[----:B------:R-:W-:Y:S01]  /*13280*/  F2FP.F16.F32.PACK_AB R12, R119, R12 ;  /* 0x0000000c770c723e */ /* 0x000fe200000000ff */
[----:B------:R-:W-:Y:S01]  /*13290*/  STS [R23+0x400], R90 ;  /* 0x0004005a17007388 */ /* 0x000fe20000000800 */
[----:B------:R-:W-:-:S02]  /*132a0*/  ISETP.NE.AND P1, PT, RZ, UR4, PT ;  /* 0x00000004ff007c0c */ /* 0x000fc4000bf25270 */
[----:B------:R-:W-:Y:S01]  /*132b0*/  MOV R4, 0x7f800000 ;  /* 0x7f80000000047802 */ /* 0x000fe20000000f00 */
[----:B------:R-:W-:Y:S04]  /*132c0*/  STS [R25], R92 ;  /* 0x0000005c19007388 */ /* 0x000fe80000000800 */
[----:B------:R-:W-:Y:S04]  /*132d0*/  STS [R25+0x400], R94 ;  /* 0x0004005e19007388 */ /* 0x000fe80000000800 */
[----:B------:R-:W-:Y:S04]  /*132e0*/  STS [R9+0x2000], R96 ;  /* 0x0020006009007388 */ /* 0x000fe80000000800 */
[----:B------:R-:W-:Y:S04]  /*132f0*/  STS [R9+0x2400], R98 ;  /* 0x0024006209007388 */ /* 0x000fe80000000800 */
[----:B------:R-:W-:Y:S04]  /*13300*/  STS [R13+0x2000], R100 ;  /* 0x002000640d007388 */ /* 0x000fe80000000800 */
[----:B------:R3:W-:Y:S04]  /*13310*/  STS [R13+0x2400], R102 ;  /* 0x002400660d007388 */ /* 0x0007e80000000800 */
[----:B------:R-:W-:Y:S04]  /*13320*/  STS [R15+0x2000], R104 ;  /* 0x002000680f007388 */ /* 0x000fe80000000800 */
[----:B------:R4:W-:Y:S04]  /*13330*/  STS [R15+0x2400], R106 ;  /* 0x0024006a0f007388 */ /* 0x0009e80000000800 */
[----:B------:R-:W-:Y:S04]  /*13340*/  STS [R17+0x2000], R124 ;  /* 0x0020007c11007388 */ /* 0x000fe80000000800 */
[----:B------:R2:W-:Y:S04]  /*13350*/  STS [R17+0x2400], R126 ;  /* 0x0024007e11007388 */ /* 0x0005e80000000800 */
[----:B------:R-:W-:Y:S04]  /*13360*/  STS [R19+0x2000], R108 ;  /* 0x0020006c13007388 */ /* 0x000fe80000000800 */
[----:B------:R5:W-:Y:S01]  /*13370*/  STS [R19+0x2400], R110 ;  /* 0x0024006e13007388 */ /* 0x000be20000000800 */
[----:B---3--:R-:W3:Y:S03]  /*13380*/  @P3 LDC R13, c[0x0][0x2e8] ;  /* 0x0000ba00ff0d3b82 */ /* 0x008ee60000000800 */
[----:B------:R3:W-:Y:S04]  /*13390*/  STS [R21+0x2000], R120 ;  /* 0x0020007815007388 */ /* 0x0007e80000000800 */
[----:B------:R3:W-:Y:S01]  /*133a0*/  STS [R21+0x2400], R122 ;  /* 0x0024007a15007388 */ /* 0x0007e20000000800 */
[----:B----4-:R-:W4:Y:S03]  /*133b0*/  @P4 LDC R15, c[0x0][0x2e8] ;  /* 0x0000ba00ff0f4b82 */ /* 0x010f260000000800 */
[----:B------:R3:W-:Y:S04]  /*133c0*/  STS [R23+0x2000], R112 ;  /* 0x0020007017007388 */ /* 0x0007e80000000800 */
[----:B------:R3:W-:Y:S01]  /*133d0*/  STS [R23+0x2400], R114 ;  /* 0x0024007217007388 */ /* 0x0007e20000000800 */
[----:B--2---:R-:W-:-:S03]  /*133e0*/  @P0 IMAD.WIDE.U32 R16, R218, R10, RZ ;  /* 0x0000000ada100225 */ /* 0x004fc600078e00ff */
[----:B------:R2:W-:Y:S01]  /*133f0*/  STS [R25+0x2000], R116 ;  /* 0x0020007419007388 */ /* 0x0005e20000000800 */
[----:B------:R-:W-:Y:S02]  /*13400*/  @P0 IMAD R11, R218, R11, R17 ;  /* 0x0000000bda0b0224 */ /* 0x000fe400078e0211 */
[----:B-1----:R-:W-:Y:S01]  /*13410*/  @P3 FMUL.FTZ R17, R7, 0.69314718246459960938 ;  /* 0x3f31721807113820 */ /* 0x002fe20000410000 */
[----:B------:R-:W-:Y:S01]  /*13420*/  @P0 MOV R10, R16 ;  /* 0x00000010000a0202 */ /* 0x000fe20000000f00 */
[----:B------:R2:W-:Y:S01]  /*13430*/  STS [R25+0x2400], R12 ;  /* 0x0024000c19007388 */ /* 0x0005e20000000800 */
[----:B-----5:R-:W-:Y:S01]  /*13440*/  @P4 FMUL.FTZ R19, R8, 0.69314718246459960938 ;  /* 0x3f31721808134820 */ /* 0x020fe20000410000 */
[----:B------:R-:W-:Y:S06]  /*13450*/  @P0 BRA `(.L_x_783) ;  /* 0x0000000000200947 */ /* 0x000fec0003800000 */
[----:B------:R-:W1:Y:S01]  /*13460*/  S2R R7, SR_CTAID.Y ;  /* 0x0000000000077919 */ /* 0x000e620000002600 */
[----:B------:R-:W3:Y:S01]  /*13470*/  LDC.64 R8, c[0x0][0x290] ;  /* 0x0000a400ff087b82 */ /* 0x000ee20000000a00 */
[----:B-1----:R-:W-:Y:S01]  /*13480*/  SHF.R.S32.HI R11, RZ, 0x1f, R7 ;  /* 0x0000001fff0b7819 */ /* 0x002fe20000011407 */
[----:B---3--:R-:W-:-:S04]  /*13490*/  IMAD.WIDE.U32 R20, R7, R8, RZ ;  /* 0x0000000807147225 */ /* 0x008fc800078e00ff */
[----:B------:R-:W-:-:S04]  /*134a0*/  IMAD R10, R11, R8, RZ ;  /* 0x000000080b0a7224 */ /* 0x000fc800078e02ff */
[----:B------:R-:W-:Y:S01]  /*134b0*/  IMAD R9, R7, R9, R10 ;  /* 0x0000000907097224 */ /* 0x000fe200078e020a */
[----:B------:R-:W-:-:S04]  /*134c0*/  MOV R10, R20 ;  /* 0x00000014000a7202 */ /* 0x000fc80000000f00 */
[----:B------:R-:W-:Y:S02]  /*134d0*/  IADD3 R11, R21, R9, RZ ;  /* 0x00000009150b7210 */ /* 0x000fe40007ffe0ff */
.L_x_783:
[----:B----4-:R-:W-:Y:S01]  /*134e0*/  @P4 FFMA.FTZ R4, R2, R15, R19 ;  /* 0x0000000f02044223 */ /* 0x010fe20000010013 */
[----:B---3--:R-:W-:Y:S01]  /*134f0*/  @P3 FFMA.FTZ R14, R0, R13, R17 ;  /* 0x0000000d000e3223 */ /* 0x008fe20000010011 */
[----:B------:R-:W-:Y:S06]  /*13500*/  @!P1 BRA `(.L_x_784) ;  /* 0x00000000001c9947 */ /* 0x000fec0003800000 */
[----:B------:R-:W1:Y:S01]  /*13510*/  S2R R7, SR_CTAID.Y ;  /* 0x0000000000077919 */ /* 0x000e620000002600 */
[----:B------:R-:W1:Y:S08]  /*13520*/  LDC R0, c[0x0][0x2c4] ;  /* 0x0000b100ff007b82 */ /* 0x000e700000000800 */
[----:B------:R-:W3:Y:S08]  /*13530*/  S2UR UR6, SR_CTAID.Z ;  /* 0x00000000000679c3 */ /* 0x000ef00000002700 */
[----:B------:R-:W3:Y:S01]  /*13540*/  LDC R9, c[0x0][0x2e4] ;  /* 0x0000b900ff097b82 */ /* 0x000ee20000000800 */
[----:B-1----:R-:W-:-:S04]  /*13550*/  @!P0 IMAD R218, R7, R0, RZ ;  /* 0x0000000007da8224 */ /* 0x002fc800078e02ff */
[----:B---3--:R-:W-:Y:S01]  /*13560*/  IMAD R0, R9, UR6, R218 ;  /* 0x0000000609007c24 */ /* 0x008fe2000f8e02da */
[----:B------:R-:W-:Y:S06]  /*13570*/  BRA `(.L_x_785) ;  /* 0x0000000000187947 */ /* 0x000fec0003800000 */
.L_x_784:
[----:B------:R-:W1:Y:S01]  /*13580*/  S2R R7, SR_CTAID.Y ;  /* 0x0000000000077919 */ /* 0x000e620000002600 */
[----:B------:R-:W1:Y:S08]  /*13590*/  S2UR UR6, SR_CTAID.Z ;  /* 0x00000000000679c3 */ /* 0x000e700000002700 */
[----:B------:R-:W1:Y:S08]  /*135a0*/  LDC R2, c[0x0][0x270] ;  /* 0x00009c00ff027b82 */ /* 0x000e700000000800 */
[----:B------:R-:W3:Y:S01]  /*135b0*/  LDC R0, c[0x0][0x2c4] ;  /* 0x0000b100ff007b82 */ /* 0x000ee20000000800 */
[----:B-1----:R-:W-:-:S04]  /*135c0*/  IMAD R7, R7, R2, UR6 ;  /* 0x0000000607077e24 */ /* 0x002fc8000f8e0202 */
[----:B---3--:R-:W-:-:S07]  /*135d0*/  IMAD R0, R7, R0, RZ ;  /* 0x0000000007007224 */ /* 0x008fce00078e02ff */
.L_x_785:
[----:B------:R-:W-:Y:S01]  /*135e0*/  LOP3.LUT R2, R5, 0xffffffe0, RZ, 0xc0, !PT ;  /* 0xffffffe005027812 */ /* 0x000fe200078ec0ff */
[----:B------:R-:W-:Y:S01]  /*135f0*/  BAR.SYNC.DEFER_BLOCKING 0x0 ;  /* 0x0000000000007b1d */ /* 0x000fe20000010000 */
[----:B------:R-:W-:-:S03]  /*13600*/  IMAD R229, R228, 0x10, R229 ;  /* 0x00000010e4e57824 */ /* 0x000fc600078e02e5 */
[----:B------:R-:W-:Y:S02]  /*13610*/  IMAD.IADD R2, R3, 0x1, -R2 ;  /* 0x0000000103027824 */ /* 0x000fe400078e0a02 */
[----:B------:R-:W-:Y:S03]  /*13620*/  BSSY B0, `(.L_x_786) ;  /* 0x0000010000007945 */ /* 0x000fe60003800000 */
[----:B------:R-:W-:-:S13]  /*13630*/  LOP3.LUT P0, RZ, R2, 0x3, RZ, 0xc0, !PT ;  /* 0x0000000302ff7812 */ /* 0x000fda000780c0ff */
[----:B------:R-:W-:Y:S05]  /*13640*/  @P0 BRA `(.L_x_787) ;  /* 0x0000000000340947 */ /* 0x000fea0003800000 */
[----:B------:R-:W1:Y:S01]  /*13650*/  S2R R5, SR_CTAID.X ;  /* 0x0000000000057919 */ /* 0x000e620000002500 */
[----:B------:R-:W-:Y:S01]  /*13660*/  ISETP.GE.AND P2, PT, R229, R212, PT ;  /* 0x000000d4e500720c */ /* 0x000fe20003f46270 */
[----:B------:R-:W-:Y:S01]  /*13670*/  ULDC.64 UR4, c[0x0][0x2b0] ;  /* 0x0000ac0000047ab9 */ /* 0x000fe20000000a00 */
[----:B-1----:R-:W-:Y:S02]  /*13680*/  IMAD R0, R5, 0x40, R0 ;  /* 0x0000004005007824 */ /* 0x002fe400078e0200 */
[----:B------:R-:W-:-:S03]  /*13690*/  VIADD R5, R229, 0x8 ;  /* 0x00000008e5057836 */ /* 0x000fc60000000000 */
[----:B------:R-:W-:Y:S02]  /*136a0*/  SHF.R.S32.HI R2, RZ, 0x1f, R0 ;  /* 0x0000001fff027819 */ /* 0x000fe40000011400 */
[----:B------:R-:W-:Y:S02]  /*136b0*/  IADD3 R0, P0, R229, R0, RZ ;  /* 0x00000000e5007210 */ /* 0x000fe40007f1e0ff */
[----:B------:R-:W-:Y:S02]  /*136c0*/  ISETP.GE.AND P1, PT, R5, R212, PT ;  /* 0x000000d40500720c */ /* 0x000fe40003f26270 */
[----:B------:R-:W-:Y:S02]  /*136d0*/  LEA.HI.X.SX32 R229, R229, R2, 0x1, P0 ;  /* 0x00000002e5e57211 */ /* 0x000fe400000f0eff */
[----:B------:R-:W-:-:S04]  /*136e0*/  LEA R8, P0, R0, UR4, 0x2 ;  /* 0x0000000400087c11 */ /* 0x000fc8000f8010ff */
[----:B------:R-:W-:-:S05]  /*136f0*/  LEA.HI.X R9, R0, UR5, R229, 0x2, P0 ;  /* 0x0000000500097c11 */ /* 0x000fca00080f14e5 */
[----:B------:R1:W-:Y:S04]  /*13700*/  @!P2 STG.E desc[UR12][R8.64], R4 ;  /* 0x000000040800a986 */ /* 0x0003e8000c10190c */
[----:B------:R1:W-:Y:S02]  /*13710*/  @!P1 STG.E desc[UR12][R8.64+0x20], R14 ;  /* 0x0000200e08009986 */ /* 0x0003e4000c10190c */
.L_x_787:
[----:B------:R-:W-:Y:S05]  /*13720*/  BSYNC B0 ;  /* 0x0000000000007941 */ /* 0x000fea0003800000 */
.L_x_786:
[----:B------:R-:W3:Y:S01]  /*13730*/  S2UR UR5, SR_CTAID.X ;  /* 0x00000000000579c3 */ /* 0x000ee20000002500 */
[----:B------:R-:W-:Y:S01]  /*13740*/  SHF.R.S32.HI R223, RZ, 0x1f, R222 ;  /* 0x0000001fffdf7819 */ /* 0x000fe200000114de */
[----:B-12---:R1:W2:Y:S01]  /*13750*/  LDS.128 R12, [R220+0x1800] ;  /* 0x00180000dc0c7984 */ /* 0x0062a20000000c00 */
[----:B------:R-:W-:Y:S01]  /*13760*/  LEA.HI R0, R6, R3, RZ, 0x3 ;  /* 0x0000000306007211 */ /* 0x000fe200078f18ff */
[----:B------:R-:W-:Y:S02]  /*13770*/  BSSY B0, `(.L_x_788) ;  /* 0x0000028000007945 */ /* 0x000fe40003800000 */
[----:B------:R1:W4:Y:S01]  /*13780*/  LDS.128 R16, [R220] ;  /* 0x00000000dc107984 */ /* 0x0003220000000c00 */
[----:B------:R-:W-:Y:S01]  /*13790*/  SHF.R.S32.HI R0, RZ, 0x3, R0 ;  /* 0x00000003ff007819 */ /* 0x000fe20000011400 */
[----:B------:R-:W5:Y:S04]  /*137a0*/  LDC.64 R8, c[0x0][0x298] ;  /* 0x0000a600ff087b82 */ /* 0x000f680000000a00 */
[----:B------:R-:W-:-:S04]  /*137b0*/  VIADD R3, R0, 0x10 ;  /* 0x0000001000037836 */ /* 0x000fc80000000000 */
[----:B------:R-:W1:Y:S01]  /*137c0*/  LDC.64 R4, c[0x0][0x2a0] ;  /* 0x0000a800ff047b82 */ /* 0x000e620000000a00 */
[----:B------:R-:W-:Y:S02]  /*137d0*/  ISETP.GE.AND P2, PT, R3, R212, PT ;  /* 0x000000d40300720c */ /* 0x000fe40003f46270 */
[----:B------:R-:W-:Y:S01]  /*137e0*/  IADD3 R3, R0, 0x30, RZ ;  /* 0x0000003000037810 */ /* 0x000fe20007ffe0ff */
[----:B---3--:R-:W-:-:S04]  /*137f0*/  USHF.L.U32 UR5, UR5, 0x6, URZ ;  /* 0x0000000605057899 */ /* 0x008fc8000800063f */
[----:B------:R-:W-:Y:S02]  /*13800*/  USHF.R.S32.HI UR4, URZ, 0x1f, UR5 ;  /* 0x0000001f3f047899 */ /* 0x000fe40008011405 */
[----:B------:R-:W-:Y:S02]  /*13810*/  VIADD R221, R221, -UR5 ;  /* 0x80000005dddd7c36 */ /* 0x000fe40008000000 */
[----:B-----5:R-:W-:-:S03]  /*13820*/  IMAD.WIDE.U32 R6, R8, UR5, R222 ;  /* 0x0000000508067c25 */ /* 0x020fc6000f8e00de */
[----:B------:R-:W-:Y:S01]  /*13830*/  ISETP.GE.AND P3, PT, R0, R221, PT ;  /* 0x000000dd0000720c */ /* 0x000fe20003f66270 */
[----:B------:R-:W-:Y:S01]  /*13840*/  IMAD R2, R8, UR4, RZ ;  /* 0x0000000408027c24 */ /* 0x000fe2000f8e02ff */
[----:B------:R-:W-:Y:S01]  /*13850*/  IADD3 R20, P0, R10, R6, RZ ;  /* 0x000000060a147210 */ /* 0x000fe20007f1e0ff */
[----:B------:R-:W-:Y:S02]  /*13860*/  USHF.R.S32.HI UR4, URZ, 0x1f, UR6 ;  /* 0x0000001f3f047899 */ /* 0x000fe40008011406 */
[----:B------:R-:W-:-:S05]  /*13870*/  IMAD R2, R9, UR5, R2 ;  /* 0x0000000509027c24 */ /* 0x000fca000f8e0202 */
[----:B------:R-:W-:Y:S01]  /*13880*/  IADD3.X R21, R11, R7, R2, P0, !PT ;  /* 0x000000070b157210 */ /* 0x000fe200007fe402 */
[----:B------:R-:W-:Y:S01]  /*13890*/  VIADD R7, R0, 0x20 ;  /* 0x0000002000077836 */ /* 0x000fe20000000000 */
[-C--:B------:R-:W-:Y:S01]  /*138a0*/  ISETP.GE.AND P0, PT, R3, R212.reuse, PT ;  /* 0x000000d40300720c */ /* 0x080fe20003f06270 */
[C---:B-1----:R-:W-:Y:S02]  /*138b0*/  IMAD R2, R4.reuse, UR4, RZ ;  /* 0x0000000404027c24 */ /* 0x042fe4000f8e02ff */
[----:B------:R-:W-:Y:S01]  /*138c0*/  IMAD.WIDE.U32 R20, R4, UR6, R20 ;  /* 0x0000000604147c25 */ /* 0x000fe2000f8e0014 */
[----:B------:R-:W-:-:S03]  /*138d0*/  ISETP.GE.AND P1, PT, R7, R212, PT ;  /* 0x000000d40700720c */ /* 0x000fc60003f26270 */
[----:B------:R-:W-:Y:S02]  /*138e0*/  IMAD R23, R5, UR6, R2 ;  /* 0x0000000605177c24 */ /* 0x000fe4000f8e0202 */
[----:B------:R1:W3:Y:S03]  /*138f0*/  LDS.128 R4, [R220+0x2000] ;  /* 0x00200000dc047984 */ /* 0x0002e60000000c00 */
[----:B------:R-:W-:Y:S01]  /*13900*/  IADD3 R23, R23, R21, RZ ;  /* 0x0000001517177210 */ /* 0x000fe20007ffe0ff */
[----:B--2-4-:R-:W-:Y:S06]  /*13910*/  @P3 BRA `(.L_x_789) ;  /* 0x0000000000343947 */ /* 0x014fec0003800000 */
        /* <DEDUP_REMOVED lines=11> */
[----:B------:R2:W-:Y:S04]  /*139d0*/  @!P4 STG.E.128 desc[UR12][R24.64], R16 ;  /* 0x000000101800c986 */ /* 0x0005e8000c101d0c */
[----:B---3--:R2:W-:Y:S02]  /*139e0*/  @!P3 STG.E.128 desc[UR12][R24.64+0x80], R4 ;  /* 0x000080041800b986 */ /* 0x0085e4000c101d0c */
.L_x_789:
[----:B------:R-:W-:Y:S05]  /*139f0*/  BSYNC B0 ;  /* 0x0000000000007941 */ /* 0x000fea0003800000 */
.L_x_788:
[----:B--2---:R2:W4:Y:S01]  /*13a00*/  LDS.128 R16, [R220+0x800] ;  /* 0x00080000dc107984 */ /* 0x0045220000000c00 */
[----:B------:R-:W-:Y:S03]  /*13a10*/  BSSY B0, `(.L_x_790) ;  /* 0x0000013000007945 */ /* 0x000fe60003800000 */
[----:B---3--:R2:W3:Y:S01]  /*13a20*/  LDS.128 R4, [R220+0x2800] ;  /* 0x00280000dc047984 */ /* 0x0084e20000000c00 */
        /* <DEDUP_REMOVED lines=13> */
[----:B------:R-:W-:-:S04]  /*13b00*/  LEA R24, P4, R10, UR4, 0x1 ;  /* 0x000000040a187c11 */ /* 0x000fc8000f8808ff */
[----:B------:R-:W-:-:S05]  /*13b10*/  LEA.HI.X R25, R10, UR5, R2, 0x1, P4 ;  /* 0x000000050a197c11 */ /* 0x000fca000a0f0c02 */
[----:B----4-:R4:W-:Y:S04]  /*13b20*/  @!P3 STG.E.128 desc[UR12][R24.64], R16 ;  /* 0x000000101800b986 */ /* 0x0109e8000c101d0c */
[----:B---3--:R4:W-:Y:S02]  /*13b30*/  @!P2 STG.E.128 desc[UR12][R24.64+0x80], R4 ;  /* 0x000080041800a986 */ /* 0x0089e4000c101d0c */
.L_x_791:
[----:B------:R-:W-:Y:S05]  /*13b40*/  BSYNC B0 ;  /* 0x0000000000007941 */ /* 0x000fea0003800000 */
.L_x_790:
[----:B----4-:R4:W1:Y:S01]  /*13b50*/  LDS.128 R16, [R220+0x1000] ;  /* 0x00100000dc107984 */ /* 0x0108620000000c00 */
        /* <DEDUP_REMOVED lines=17> */
[----:B-1----:R1:W-:Y:S04]  /*13c70*/  @!P2 STG.E.128 desc[UR12][R24.64], R16 ;  /* 0x000000101800a986 */ /* 0x0023e8000c101d0c */
[----:B---3--:R1:W-:Y:S02]  /*13c80*/  @!P1 STG.E.128 desc[UR12][R24.64+0x80], R4 ;  /* 0x0000800418009986 */ /* 0x0083e4000c101d0c */
.L_x_793:
[----:B------:R-:W-:Y:S05]  /*13c90*/  BSYNC B0 ;  /* 0x0000000000007941 */ /* 0x000fea0003800000 */
.L_x_792:
[----:B-1-3--:R1:W3:Y:S01]  /*13ca0*/  LDS.128 R4, [R220+0x3800] ;  /* 0x00380000dc047984 */ /* 0x00a2e20000000c00 */
[----:B------:R-:W-:Y:S05]  /*13cb0*/  @P0 EXIT ;  /* 0x000000000000094d */ /* 0x000fea0003800000 */
[----:B------:R-:W-:Y:S01]  /*13cc0*/  IADD3 R0, P0, R0, 0x30, RZ ;  /* 0x0000003000007810 */ /* 0x000fe20007f1e0ff */
[----:B------:R-:W-:Y:S01]  /*13cd0*/  IMAD.MOV.U32 R10, RZ, RZ, R20 ;  /* 0x000000ffff0a7224 */ /* 0x000fe200078e0014 */
[----:B------:R-:W-:Y:S01]  /*13ce0*/  MOV R11, R23 ;  /* 0x00000017000b7202 */ /* 0x000fe20000000f00 */
[----:B------:R-:W-:Y:S01]  /*13cf0*/  ULDC UR6, c[0x0][0x2d0] ;  /* 0x0000b40000067ab9 */ /* 0x000fe20000000800 */
[----:B------:R-:W-:Y:S01]  /*13d00*/  ULDC.64 UR4, c[0x0][0x280] ;  /* 0x0000a00000047ab9 */ /* 0x000fe20000000a00 */
[----:B------:R-:W-:Y:S01]  /*13d10*/  IMAD.X R225, RZ, RZ, R225, P0 ;  /* 0x000000ffffe17224 */ /* 0x000fe200000e06e1 */
[----:B------:R-:W-:Y:S01]  /*13d20*/  ISETP.GE.AND P1, PT, R222, UR6, PT ;  /* 0x00000006de007c0c */ /* 0x000fe2000bf26270 */
[----:B------:R-:W-:Y:S01]  /*13d30*/  IMAD.WIDE.U32 R10, R0, R8, R10 ;  /* 0x00000008000a7225 */ /* 0x000fe200078e000a */
[----:B------:R-:W-:-:S03]  /*13d40*/  ISETP.GE.AND P0, PT, R213, UR6, PT ;  /* 0x00000006d5007c0c */ /* 0x000fc6000bf06270 */
[----:B------:R-:W-:Y:S01]  /*13d50*/  IMAD R2, R225, R8, RZ ;  /* 0x00000008e1027224 */ /* 0x000fe200078e02ff */
[----:B------:R-:W-:-:S03]  /*13d60*/  LEA R8, P2, R10, UR4, 0x1 ;  /* 0x000000040a087c11 */ /* 0x000fc6000f8408ff */
[----:B------:R-:W-:-:S04]  /*13d70*/  IMAD R2, R0, R9, R2 ;  /* 0x0000000900027224 */ /* 0x000fc800078e0202 */
[----:B------:R-:W-:-:S05]  /*13d80*/  IMAD.IADD R3, R2, 0x1, R11 ;  /* 0x0000000102037824 */ /* 0x000fca00078e020b */
[----:B------:R-:W-:-:S05]  /*13d90*/  LEA.HI.X R9, R10, UR5, R3, 0x1, P2 ;  /* 0x000000050a097c11 */ /* 0x000fca00090f0c03 */
[----:B------:R1:W-:Y:S01]  /*13da0*/  @!P1 STG.E.128 desc[UR12][R8.64], R12 ;  /* 0x0000000c08009986 */ /* 0x0003e2000c101d0c */
[----:B------:R-:W-:Y:S05]  /*13db0*/  @P0 EXIT ;  /* 0x000000000000094d */ /* 0x000fea0003800000 */
[----:B---3--:R-:W-:Y:S01]  /*13dc0*/  STG.E.128 desc[UR12][R8.64+0x80], R4 ;  /* 0x0000800408007986 */ /* 0x008fe2000c101d0c */
[----:B------:R-:W-:Y:S05]  /*13dd0*/  EXIT ;  /* 0x000000000000794d */ /* 0x000fea0003800000 */
.L_x_794:
        /* <DEDUP_REMOVED lines=10> */
.L_x_8362:


//--------------------- .text._ZN5flash24flash_fwd_splitkv_kernelI23Flash_fwd_kernel_traitsILi128ELi64ELi128ELi4ELb0ELb0EN7cutlass6half_tE19Flash_kernel_traitsILi128ELi64ELi128ELi4ES3_EELb1ELb0ELb0ELb0ELb0ELb1ELb0ELb0EEEvNS_16Flash_fwd_paramsE --------------------------
	.section	.text._ZN5flash24flash_fwd_splitkv_kernelI23Flash_fwd_kernel_traitsILi128ELi64ELi128ELi4ELb0ELb0EN7cutlass6half_tE19Flash_kernel_traitsILi128ELi64ELi128ELi4ES3_EELb1ELb0ELb0ELb0ELb0ELb1ELb0ELb0EEEvNS_16Flash_fwd_paramsE,"ax",@progbits
	.align	128
        .global         _ZN5flash24flash_fwd_splitkv_kernelI23Flash_fwd_kernel_traitsILi128ELi64ELi128ELi4ELb0ELb0EN7cutlass6half_tE19Flash_kernel_traitsILi128ELi64ELi128ELi4ES3_EELb1ELb0ELb0ELb0ELb0ELb1ELb0ELb0EEEvNS_16Flash_fwd_paramsE
        .type           _ZN5flash24flash_fwd_splitkv_kernelI23Flash_fwd_kernel_traitsILi128ELi64ELi128ELi4ELb0ELb0EN7cutlass6half_tE19Flash_kernel_traitsILi128ELi64ELi128ELi4ES3_EELb1ELb0ELb0ELb0ELb0ELb1ELb0ELb0EEEvNS_16Flash_fwd_paramsE,@function
        .size           _ZN5flash24flash_fwd_splitkv_kernelI23Flash_fwd_kernel_traitsILi128ELi64ELi128ELi4ELb0ELb0EN7cutlass6half_tE19Flash_kernel_traitsILi128ELi64ELi128ELi4ES3_EELb1ELb0ELb0ELb0ELb0ELb1ELb0ELb0EEEvNS_16Flash_fwd_paramsE,(.L_x_8363 - _ZN5flash24flash_fwd_splitkv_kernelI23Flash_fwd_kernel_traitsILi128ELi64ELi128ELi4ELb0ELb0EN7cutlass6half_tE19Flash_kernel_traitsILi128ELi64ELi128ELi4ES3_EELb1ELb0ELb0ELb0ELb0ELb1ELb0ELb0EEEvNS_16Flash_fwd_paramsE)
        .other          _ZN5flash24flash_fwd_splitkv_kernelI23Flash_fwd_kernel_traitsILi128ELi64ELi128ELi4ELb0ELb0EN7cutlass6half_tE19Flash_kernel_traitsILi128ELi64ELi128ELi4ES3_EELb1ELb0ELb0ELb0ELb0ELb1ELb0ELb0EEEvNS_16Flash_fwd_paramsE,@"STO_CUDA_ENTRY STV_DEFAULT"
_ZN5flash24flash_fwd_splitkv_kernelI23Flash_fwd_kernel_traitsILi128ELi64ELi128ELi4ELb0ELb0EN7cutlass6half_tE19Flash_kernel_traitsILi128ELi64ELi128ELi4ES3_EELb1ELb0ELb0ELb0ELb0ELb1ELb0ELb0EEEvNS_16Flash_fwd_paramsE:
.text._ZN5flash24flash_fwd_splitkv_kernelI23Flash_fwd_kernel_traitsILi128ELi64ELi128ELi4ELb0ELb0EN7cutlass6half_tE19Flash_kernel_traitsILi128ELi64ELi128ELi4ES3_EELb1ELb0ELb0ELb0ELb0ELb1ELb0ELb0EEEvNS_16Flash_fwd_paramsE:
        /* <DEDUP_REMOVED lines=38> */
.L_x_795:
[----:B------:R-:W1:Y:S02]  /*0260*/  LDC R5, c[0x0][0x2c8] ;  /* 0x0000b200ff057b82 */ /* 0x000e640000000800 */
.L_x_796:
        /* <DEDUP_REMOVED lines=13> */
[----:B-----5:R-:W-:Y:S01]  /*0340*/  @P1 IMAD.IADD R136, R7, 0x1, -R10 ;  /* 0x0000000107881824 */ /* 0x020fe200078e0a0a */
[----:B------:R-:W-:Y:S01]  /*0350*/  ULDC UR5, c[0x0][0x2c8] ;  /* 0x0000b20000057ab9 */ /* 0x000fe20000000800 */
[----:B------:R-:W3:Y:S01]  /*0360*/  S2R R137, SR_TID.X ;  /* 0x0000000000897919 */ /* 0x000ee20000002100 */
[----:B------:R-:W-:Y:S01]  /*0370*/  @!P1 ISETP.NE.AND.EX P0, PT, R3, RZ, PT, P0 ;  /* 0x000000ff0300920c */ /* 0x000fe20003f05300 */
[----:B------:R-:W-:Y:S01]  /*0380*/  UIADD3 UR5, UR5, 0x7f, URZ ;  /* 0x0000007f05057890 */ /* 0x000fe2000fffe03f */
[----:B------:R-:W-:Y:S02]  /*0390*/  IADD3 R3, -R225, 0xbf, R142 ;  /* 0x000000bfe1037810 */ /* 0x000fe40007ffe18e */
[----:B------:R-:W-:Y:S01]  /*03a0*/  @!P1 SEL R0, R0, RZ, P0 ;  /* 0x000000ff00009207 */ /* 0x000fe20000000000 */
[----:B------:R-:W-:-:S03]  /*03b0*/  USHF.R.S32.HI UR4, URZ, 0x1f, UR5 ;  /* 0x0000001f3f047899 */ /* 0x000fc60008011405 */
[----:B-1----:R-:W-:Y:S01]  /*03c0*/  @!P1 IADD3 R136, R0, R5, -R10 ;  /* 0x0000000500889210 */ /* 0x002fe20007ffe80a */
        /* <DEDUP_REMOVED lines=12> */
[----:B---3--:R-:W-:Y:S05]  /*0490*/  @P0 BRA `(.L_x_797) ;  /* 0x0000000800200947 */ /* 0x008fea0003800000 */
        /* <DEDUP_REMOVED lines=13> */
[C---:B------:R-:W-:Y:S01]  /*0570*/  ISETP.GE.AND P2, PT, R0.reuse, R225, PT ;  /* 0x000000e10000720c */ /* 0x040fe20003f46270 */
[----:B------:R-:W-:-:S03]  /*0580*/  VIADD R10, R0, 0x10 ;  /* 0x00000010000a7836 */ /* 0x000fc60000000000 */
[----:B------:R-:W-:Y:S02]  /*0590*/  ISETP.NE.AND P6, PT, R137, RZ, PT ;  /* 0x000000ff8900720c */ /* 0x000fe40003fc5270 */
[CC--:B------:R-:W-:Y:S02]  /*05a0*/  ISETP.GE.AND P1, PT, R10.reuse, R225.reuse, PT ;  /* 0x000000e10a00720c */ /* 0x0c0fe40003f26270 */
[----:B------:R-:W-:Y:S01]  /*05b0*/  ISETP.GE.OR P4, PT, R10, R225, P6 ;  /* 0x000000e10a00720c */ /* 0x000fe20003786670 */
[----:B-1----:R-:W-:-:S04]  /*05c0*/  @P0 IMAD.WIDE.U32 R8, R222, R4, RZ ;  /* 0x00000004de080225 */ /* 0x002fc800078e00ff */
[----:B------:R-:W-:Y:S02]  /*05d0*/  @P0 IMAD R222, R222, R5, R9 ;  /* 0x00000005dede0224 */ /* 0x000fe400078e0209 */
[-C--:B--2---:R-:W-:Y:S01]  /*05e0*/  @!P0 IMAD R6, R7, R2.reuse, RZ ;  /* 0x0000000207068224 */ /* 0x084fe200078e02ff */
[----:B------:R-:W-:Y:S01]  /*05f0*/  SHF.R.S32.HI R7, RZ, 0x1f, R142 ;  /* 0x0000001fff077819 */ /* 0x000fe2000001148e */
[----:B------:R-:W-:-:S04]  /*0600*/  @!P0 IMAD.WIDE.U32 R12, R11, R2, RZ ;  /* 0x000000020b0c8225 */ /* 0x000fc800078e00ff */
[----:B------:R-:W-:Y:S01]  /*0610*/  IMAD.SHL.U32 R2, R137, 0x8, RZ ;  /* 0x0000000889027824 */ /* 0x000fe200078e00ff */
[----:B------:R-:W-:Y:S01]  /*0620*/  @!P0 MOV R8, R12 ;  /* 0x0000000c00088202 */ /* 0x000fe20000000f00 */
[C---:B------:R-:W-:Y:S02]  /*0630*/  @!P0 IMAD R6, R11.reuse, R3, R6 ;  /* 0x000000030b068224 */ /* 0x040fe400078e0206 */
[----:B------:R-:W-:Y:S01]  /*0640*/  IMAD R11, R11, UR6, R20 ;  /* 0x000000060b0b7c24 */ /* 0x000fe2000f8e0214 */
[----:B------:R-:W-:Y:S01]  /*0650*/  SHF.R.S32.HI R3, RZ, 0x1f, R2 ;  /* 0x0000001fff037819 */ /* 0x000fe20000011402 */
[----:B------:R-:W-:Y:S02]  /*0660*/  @!P0 IMAD.IADD R222, R13, 0x1, R6 ;  /* 0x000000010dde8824 */ /* 0x000fe400078e0206 */
[-C--:B------:R-:W-:Y:S01]  /*0670*/  IMAD R6, R7, R4.reuse, RZ ;  /* 0x0000000407067224 */ /* 0x080fe200078e02ff */
[----:B------:R-:W-:Y:S01]  /*0680*/  SHF.R.S32.HI R7, RZ, 0x1f, R20 ;  /* 0x0000001fff077819 */ /* 0x000fe20000011414 */
[----:B------:R-:W-:-:S04]  /*0690*/  IMAD.WIDE.U32 R12, R142, R4, R2 ;  /* 0x000000048e0c7225 */ /* 0x000fc800078e0002 */
[----:B------:R-:W-:Y:S01]  /*06a0*/  IMAD R9, R142, R5, R6 ;  /* 0x000000058e097224 */ /* 0x000fe200078e0206 */
[----:B------:R-:W-:Y:S01]  /*06b0*/  IADD3 R8, P0, R8, R12, RZ ;  /* 0x0000000c08087210 */ /* 0x000fe20007f1e0ff */
[----:B------:R-:W-:Y:S01]  /*06c0*/  IMAD R7, R7, UR4, RZ ;  /* 0x0000000407077c24 */ /* 0x000fe2000f8e02ff */
[----:B------:R-:W-:Y:S02]  /*06d0*/  IADD3 R6, R0, 0x20, RZ ;  /* 0x0000002000067810 */ /* 0x000fe40007ffe0ff */
        /* <DEDUP_REMOVED lines=23> */
.L_x_799:
[----:B------:R-:W-:Y:S05]  /*0850*/  BSYNC B0 ;  /* 0x0000000000007941 */ /* 0x000fea0003800000 */
.L_x_798:
        /* <DEDUP_REMOVED lines=19> */
.L_x_801:
[----:B------:R-:W-:Y:S05]  /*0990*/  BSYNC B0 ;  /* 0x0000000000007941 */ /* 0x000fea0003800000 */
.L_x_800:
        /* <DEDUP_REMOVED lines=20> */
.L_x_803:
[----:B------:R-:W-:Y:S05]  /*0ae0*/  BSYNC B0 ;  /* 0x0000000000007941 */ /* 0x000fea0003800000 */
.L_x_802:
        /* <DEDUP_REMOVED lines=19> */
.L_x_805:
[----:B------:R-:W-:Y:S05]  /*0c20*/  BSYNC B0 ;  /* 0x0000000000007941 */ /* 0x000fea0003800000 */
.L_x_804:
        /* <DEDUP_REMOVED lines=15> */
.L_x_797:
        /* <DEDUP_REMOVED lines=24> */
.L_x_806:
[----:B------:R-:W-:Y:S05]  /*0ea0*/  @!P0 BRA `(.L_x_807) ;  /* 0x0000000400408947 */ /* 0x000fea0003800000 */
[----:B------:R-:W1:Y:S01]  /*0eb0*/  LDC R10, c[0x0][0x380] ;  /* 0x0000e000ff0a7b82 */ /* 0x000e620000000800 */
[----:B------:R-:W-:Y:S01]  /*0ec0*/  LEA R17, R200, 0xffffff80, 0x7 ;  /* 0xffffff80c8117811 */ /* 0x000fe200078e38ff */
[----:B------:R-:W-:-:S03]  /*0ed0*/  ULDC.64 UR4, c[0x0][0x260] ;  /* 0x0000980000047ab9 */ /* 0x000fc60000000a00 */
[----:B-----5:R-:W-:-:S03]  /*0ee0*/  IABS R0, R17 ;  /* 0x0000001100007213 */ /* 0x020fc60000000000 */
[----:B------:R-:W2:Y:S08]  /*0ef0*/  LDC R9, c[0x0][0x278] ;  /* 0x00009e00ff097b82 */ /* 0x000eb00000000800 */
[----:B------:R-:W3:Y:S01]  /*0f00*/  LDC.64 R192, c[0x0][0x248] ;  /* 0x00009200ffc07b82 */ /* 0x000ee20000000a00 */
[----:B-1----:R-:W-:-:S04]  /*0f10*/  IABS R3, R10 ;  /* 0x0000000a00037213 */ /* 0x002fc80000000000 */
[----:B------:R-:W1:Y:S08]  /*0f20*/  I2F.RP R6, R3 ;  /* 0x0000000300067306 */ /* 0x000e700000209400 */
[----:B-1----:R-:W1:Y:S02]  /*0f30*/  MUFU.RCP R4, R6 ;  /* 0x0000000600047308 */ /* 0x002e640000001000 */
[----:B-1----:R-:W-:-:S06]  /*0f40*/  IADD3 R4, R4, 0xffffffe, RZ ;  /* 0x0ffffffe04047810 */ /* 0x002fcc0007ffe0ff */
[----:B------:R-:W1:Y:S02]  /*0f50*/  F2I.FTZ.U32.TRUNC.NTZ R5, R4 ;  /* 0x0000000400057305 */ /* 0x000e64000021f000 */
[----:B-1----:R-:W-:Y:S01]  /*0f60*/  IMAD.MOV R2, RZ, RZ, -R5 ;  /* 0x000000ffff027224 */ /* 0x002fe200078e0a05 */
        /* <DEDUP_REMOVED lines=18> */
[----:B------:R1:W4:Y:S01]  /*1090*/  LDG.E R0, desc[UR12][R14.64] ;  /* 0x0000000c0e007981 */ /* 0x000322000c1e1900 */
[----:B--2---:R-:W-:Y:S02]  /*10a0*/  IABS R2, R9 ;  /* 0x0000000900027213 */ /* 0x004fe40000000000 */
[----:B------:R-:W-:Y:S02]  /*10b0*/  IADD3 R8, -R13, RZ, RZ ;  /* 0x000000ff0d087210 */ /* 0x000fe40007ffe1ff */
[----:B------:R-:W2:Y:S03]  /*10c0*/  I2F.RP R5, R2 ;  /* 0x0000000200057306 */ /* 0x000ea60000209400 */
[----:B------:R-:W-:-:S05]  /*10d0*/  IMAD R17, R10, R8, R17 ;  /* 0x000000080a117224 */ /* 0x000fca00078e0211 */
[----:B--2---:R-:W2:Y:S01]  /*10e0*/  MUFU.RCP R6, R5 ;  /* 0x0000000500067308 */ /* 0x004ea20000001000 */
[----:B-1----:R-:W-:Y:S01]  /*10f0*/  SHF.R.S32.HI R15, RZ, 0x1f, R17 ;  /* 0x0000001fff0f7819 */ /* 0x002fe20000011411 */
[----:B--2---:R-:W-:-:S06]  /*1100*/  VIADD R6, R6, 0xffffffe ;  /* 0x0ffffffe06067836 */ /* 0x004fcc0000000000 */
        /* <DEDUP_REMOVED lines=18> */
[----:B------:R-:W2:Y:S05]  /*1230*/  LDC.64 R2, c[0x0][0x238] ;  /* 0x00008e00ff027b82 */ /* 0x000eaa0000000a00 */
[----:B------:R-:W-:-:S06]  /*1240*/  @P3 VIADD R24, R24, 0x1 ;  /* 0x0000000118183836 */ /* 0x000fcc0000000000 */
[----:B------:R-:W-:Y:S02]  /*1250*/  @!P1 IADD3 R24, -R24, RZ, RZ ;  /* 0x000000ff18189210 */ /* 0x000fe40007ffe1ff */
[----:B------:R-:W-:-:S04]  /*1260*/  @!P2 LOP3.LUT R24, RZ, R9, RZ, 0x33, !PT ;  /* 0x00000009ff18a212 */ /* 0x000fc800078e33ff */
[----:B------:R-:W-:Y:S02]  /*1270*/  SHF.R.S32.HI R9, RZ, 0x1f, R24 ;  /* 0x0000001fff097819 */ /* 0x000fe40000011418 */
[----:B----4-:R-:W-:Y:S01]  /*1280*/  SHF.R.S32.HI R7, RZ, 0x1f, R0 ;  /* 0x0000001fff077819 */ /* 0x010fe20000011400 */
[----:B-1----:R-:W-:-:S04]  /*1290*/  IMAD.WIDE.U32 R12, R0, R4, RZ ;  /* 0x00000004000c7225 */ /* 0x002fc800078e00ff */
[----:B------:R-:W-:Y:S02]  /*12a0*/  IMAD R6, R7, R4, RZ ;  /* 0x0000000407067224 */ /* 0x000fe400078e02ff */
[----:B---3--:R-:W-:Y:S02]  /*12b0*/  IMAD R4, R15, R192, RZ ;  /* 0x000000c00f047224 */ /* 0x008fe400078e02ff */
[----:B------:R-:W-:Y:S02]  /*12c0*/  IMAD R5, R0, R5, R6 ;  /* 0x0000000500057224 */ /* 0x000fe400078e0206 */
[----:B------:R-:W-:Y:S02]  /*12d0*/  IMAD R4, R17, R193, R4 ;  /* 0x000000c111047224 */ /* 0x000fe400078e0204 */
[----:B------:R-:W-:Y:S02]  /*12e0*/  IMAD.IADD R13, R13, 0x1, R5 ;  /* 0x000000010d0d7824 */ /* 0x000fe400078e0205 */
[----:B--2---:R-:W-:-:S02]  /*12f0*/  IMAD R7, R7, R2, RZ ;  /* 0x0000000207077224 */ /* 0x004fc400078e02ff */
[----:B------:R-:W-:-:S04]  /*1300*/  IMAD.WIDE.U32 R12, R17, R192, R12 ;  /* 0x000000c0110c7225 */ /* 0x000fc800078e000c */
[----:B------:R-:W-:Y:S01]  /*1310*/  IMAD R5, R9, UR4, RZ ;  /* 0x0000000409057c24 */ /* 0x000fe2000f8e02ff */
[----:B------:R-:W-:Y:S01]  /*1320*/  IADD3 R13, R13, R4, RZ ;  /* 0x000000040d0d7210 */ /* 0x000fe20007ffe0ff */
[C---:B------:R-:W-:Y:S02]  /*1330*/  IMAD R3, R0.reuse, R3, R7 ;  /* 0x0000000300037224 */ /* 0x040fe400078e0207 */
[----:B------:R-:W-:-:S04]  /*1340*/  IMAD.WIDE.U32 R6, R0, R2, RZ ;  /* 0x0000000200067225 */ /* 0x000fc800078e00ff */
[C---:B------:R-:W-:Y:S01]  /*1350*/  IMAD R5, R24.reuse, UR5, R5 ;  /* 0x0000000518057c24 */ /* 0x040fe2000f8e0205 */
[----:B------:R-:W-:Y:S01]  /*1360*/  IADD3 R8, R7, R3, RZ ;  /* 0x0000000307087210 */ /* 0x000fe20007ffe0ff */
[----:B------:R-:W-:-:S04]  /*1370*/  IMAD.WIDE.U32 R28, R24, UR4, R12 ;  /* 0x00000004181c7c25 */ /* 0x000fc8000f8e000c */
[----:B------:R-:W-:Y:S01]  /*1380*/  IMAD.MOV.U32 R14, RZ, RZ, R6 ;  /* 0x000000ffff0e7224 */ /* 0x000fe200078e0006 */
[----:B------:R-:W-:Y:S01]  /*1390*/  IADD3 R7, R29, R5, RZ ;  /* 0x000000051d077210 */ /* 0x000fe20007ffe0ff */
[----:B------:R-:W-:Y:S06]  /*13a0*/  BRA `(.L_x_808) ;  /* 0x0000000400387947 */ /* 0x000fec0003800000 */
.L_x_807:
        /* <DEDUP_REMOVED lines=49> */
.L_x_809:
[----:B------:R-:W-:Y:S01]  /*16c0*/  @!P1 LOP3.LUT R24, RZ, R9, RZ, 0x33, !PT ;  /* 0x00000009ff189212 */ /* 0x000fe200078e33ff */
[----:B------:R-:W-:Y:S01]  /*16d0*/  IMAD R4, R15, R192, RZ ;  /* 0x000000c00f047224 */ /* 0x000fe200078e02ff */
[----:B------:R-:W-:-:S03]  /*16e0*/  MOV R9, R5 ;  /* 0x0000000500097202 */ /* 0x000fc60000000f00 */
[-C--:B------:R-:W-:Y:S02]  /*16f0*/  IMAD R5, R193, R17.reuse, R4 ;  /* 0x00000011c1057224 */ /* 0x080fe400078e0204 */
[----:B------:R-:W-:Y:S01]  /*1700*/  IMAD.WIDE.U32 R18, R192, R17, R8 ;  /* 0x00000011c0127225 */ /* 0x000fe200078e0008 */
[----:B------:R-:W-:Y:S02]  /*1710*/  SHF.R.S32.HI R9, RZ, 0x1f, R24 ;  /* 0x0000001fff097819 */ /* 0x000fe40000011418 */
[----:B------:R-:W-:Y:S02]  /*1720*/  @P4 IADD3 R8, R10, R13, RZ ;  /* 0x0000000d0a084210 */ /* 0x000fe40007ffe0ff */
[----:B------:R-:W-:Y:S01]  /*1730*/  IADD3 R19, R19, R5, RZ ;  /* 0x0000000513137210 */ /* 0x000fe20007ffe0ff */
[----:B--2---:R-:W-:Y:S02]  /*1740*/  IMAD R12, R9, R2, RZ ;  /* 0x00000002090c7224 */ /* 0x004fe400078e02ff */
[----:B-1----:R-:W-:-:S04]  /*1750*/  @P4 IMAD.WIDE.U32 R4, R8, R6, RZ ;  /* 0x0000000608044225 */ /* 0x002fc800078e00ff */
[----:B------:R-:W-:Y:S01]  /*1760*/  IMAD.WIDE.U32 R28, R24, R2, R18 ;  /* 0x00000002181c7225 */ /* 0x000fe200078e0012 */
[----:B------:R-:W-:-:S03]  /*1770*/  @P4 MOV R14, R4 ;  /* 0x00000004000e4202 */ /* 0x000fc60000000f00 */
[----:B------:R-:W-:Y:S02]  /*1780*/  IMAD R3, R24, R3, R12 ;  /* 0x0000000318037224 */ /* 0x000fe400078e020c */
[----:B------:R-:W-:-:S03]  /*1790*/  @P4 IMAD R8, R8, R7, R5 ;  /* 0x0000000708084224 */ /* 0x000fc600078e0205 */
[----:B------:R-:W-:Y:S01]  /*17a0*/  IADD3 R7, R29, R3, RZ ;  /* 0x000000031d077210 */ /* 0x000fe20007ffe0ff */
[----:B------:R-:W-:Y:S06]  /*17b0*/  @P4 BRA `(.L_x_808) ;  /* 0x0000000000344947 */ /* 0x000fec0003800000 */
[----:B------:R-:W1:Y:S01]  /*17c0*/  LDC.64 R4, c[0x0][0x250] ;  /* 0x00009400ff047b82 */ /* 0x000e620000000a00 */
[----:B------:R-:W-:-:S07]  /*17d0*/  SHF.R.S32.HI R13, RZ, 0x1f, R10 ;  /* 0x0000001fff0d7819 */ /* 0x000fce000001140a */
[----:B------:R-:W2:Y:S01]  /*17e0*/  LDC.64 R2, c[0x0][0x238] ;  /* 0x00008e00ff027b82 */ /* 0x000ea20000000a00 */
[-C--:B-1----:R-:W-:Y:S01]  /*17f0*/  IMAD R6, R13, R4.reuse, RZ ;  /* 0x000000040d067224 */ /* 0x082fe200078e02ff */
[----:B-----5:R-:W-:Y:S01]  /*1800*/  SHF.R.S32.HI R13, RZ, 0x1f, R0 ;  /* 0x0000001fff0d7819 */ /* 0x020fe20000011400 */
[----:B------:R-:W-:-:S04]  /*1810*/  IMAD.WIDE.U32 R18, R10, R4, RZ ;  /* 0x000000040a127225 */ /* 0x000fc800078e00ff */
[----:B------:R-:W-:Y:S02]  /*1820*/  IMAD R5, R10, R5, R6 ;  /* 0x000000050a057224 */ /* 0x000fe400078e0206 */
[----:B--2---:R-:W-:-:S03]  /*1830*/  IMAD R13, R13, R2, RZ ;  /* 0x000000020d0d7224 */ /* 0x004fc600078e02ff */
[----:B------:R-:W-:Y:S01]  /*1840*/  IADD3 R19, R19, R5, RZ ;  /* 0x0000000513137210 */ /* 0x000fe20007ffe0ff */
[C---:B------:R-:W-:Y:S02]  /*1850*/  IMAD R3, R0.reuse, R3, R13 ;  /* 0x0000000300037224 */ /* 0x040fe400078e020d */
[----:B------:R-:W-:-:S05]  /*1860*/  IMAD.WIDE.U32 R18, R0, R2, R18 ;  /* 0x0000000200127225 */ /* 0x000fca00078e0012 */
[----:B------:R-:W-:Y:S02]  /*1870*/  IADD3 R8, R19, R3, RZ ;  /* 0x0000000313087210 */ /* 0x000fe40007ffe0ff */
[----:B------:R-:W-:-:S07]  /*1880*/  MOV R14, R18 ;  /* 0x00000012000e7202 */ /* 0x000fce0000000f00 */
.L_x_808:
[----:B------:R-:W-:Y:S01]  /*1890*/  ISETP.NE.AND P1, PT, R222, -0x1, PT ;  /* 0xffffffffde00780c */ /* 0x000fe20003f25270 */
[----:B------:R-:W1:Y:S01]  /*18a0*/  S2UR UR8, SR_CgaCtaId ;  /* 0x00000000000879c3 */ /* 0x000e620000008800 */
[----:B------:R-:W-:Y:S01]  /*18b0*/  SHF.R.S32.HI R140, RZ, 0x1f, R137 ;  /* 0x0000001fff8c7819 */ /* 0x000fe20000011489 */
[----:B------:R-:W-:Y:S01]  /*18c0*/  ULDC.64 UR6, c[0x0][0x268] ;  /* 0x00009a0000067ab9 */ /* 0x000fe20000000a00 */
[----:B------:R-:W-:Y:S01]  /*18d0*/  ULDC.64 UR4, c[0x0][0x258] ;  /* 0x0000960000047ab9 */ /* 0x000fe20000000a00 */
[----:B------:R-:W-:Y:S01]  /*18e0*/  IMAD.IADD R216, R225, 0x1, -R142 ;  /* 0x00000001e1d87824 */ /* 0x000fe200078e0a8e */
[CC--:B-----5:R-:W-:Y:S01]  /*18f0*/  LEA.HI R0, R140.reuse, R137.reuse, RZ, 0x3 ;  /* 0x000000898c007211 */ /* 0x0e0fe200078f18ff */
[----:B------:R-:W-:Y:S01]  /*1900*/  BSSY B0, `(.L_x_810) ;  /* 0x000005f000007945 */ /* 0x000fe20003800000 */
[----:B------:R-:W-:Y:S01]  /*1910*/  LEA.HI R12, R140, R137, RZ, 0x4 ;  /* 0x000000898c0c7211 */ /* 0x000fe200078f20ff */
[----:B------:R-:W2:Y:S01]  /*1920*/  LDC.64 R194, c[0x0][0x250] ;  /* 0x00009400ffc27b82 */ /* 0x000ea20000000a00 */
[----:B------:R-:W-:-:S02]  /*1930*/  SHF.R.S32.HI R228, RZ, 0x3, R0 ;  /* 0x00000003ffe47819 */ /* 0x000fc40000011400 */
[----:B------:R-:W-:Y:S02]  /*1940*/  LOP3.LUT R0, R0, 0xfffffff8, RZ, 0xc0, !PT ;  /* 0xfffffff800007812 */ /* 0x000fe400078ec0ff */
[----:B------:R-:W-:Y:S01]  /*1950*/  LOP3.LUT R6, R12, 0xfffffff0, RZ, 0xc0, !PT ;  /* 0xfffffff00c067812 */ /* 0x000fe200078ec0ff */
[C---:B------:R-:W-:Y:S01]  /*1960*/  IMAD.SHL.U32 R21, R228.reuse, 0x40, RZ ;  /* 0x00000040e4157824 */ /* 0x040fe200078e00ff */
[----:B------:R-:W-:Y:S01]  /*1970*/  @!P1 SHF.R.S32.HI R19, RZ, 0x1f, R11 ;  /* 0x0000001fff139819 */ /* 0x000fe2000001140b */
[----:B------:R-:W3:Y:S01]  /*1980*/  @!P1 LDC.64 R2, c[0x0][0x228] ;  /* 0x00008a00ff029b82 */ /* 0x000ee20000000a00 */
[C---:B------:R-:W-:Y:S01]  /*1990*/  IMAD.IADD R0, R137.reuse, 0x1, -R0 ;  /* 0x0000000189007824 */ /* 0x040fe200078e0a00 */
[----:B------:R-:W-:Y:S01]  /*19a0*/  ISETP.GE.AND P6, PT, R228, R216, PT ;  /* 0x000000d8e400720c */ /* 0x000fe20003fc6270 */
[----:B------:R-:W-:Y:S01]  /*19b0*/  IMAD.IADD R6, R137, 0x1, -R6 ;  /* 0x0000000189067824 */ /* 0x000fe200078e0a06 */
[----:B------:R-:W-:Y:S01]  /*19c0*/  LOP3.LUT R21, R21, 0x1c0, RZ, 0xc0, !PT ;  /* 0x000001c015157812 */ /* 0x000fe200078ec0ff */
[----:B------:R-:W-:Y:S01]  /*19d0*/  IMAD.SHL.U32 R226, R0, 0x8, RZ ;  /* 0x0000000800e27824 */ /* 0x000fe200078e00ff */
[----:B------:R-:W-:Y:S01]  /*19e0*/  IADD3 R223, R200, -0x1, RZ ;  /* 0xffffffffc8df7810 */ /* 0x000fe20007ffe0ff */
[----:B------:R-:W-:Y:S01]  /*19f0*/  VIADD R16, R228, 0x20 ;  /* 0x00000020e4107836 */ /* 0x000fe20000000000 */
[----:B------:R-:W4:Y:S01]  /*1a00*/  @P1 LDC.64 R4, c[0x0][0x240] ;  /* 0x00009000ff041b82 */ /* 0x000f220000000a00 */
[----:B------:R-:W-:Y:S01]  /*1a10*/  SHF.R.U32.HI R224, RZ, 0x3, R21 ;  /* 0x00000003ffe07819 */ /* 0x000fe20000011615 */
[----:B------:R-:W-:Y:S01]  /*1a20*/  VIADD R217, R226, 0x40 ;  /* 0x00000040e2d97836 */ /* 0x000fe20000000000 */
[----:B------:R-:W-:-:S02]  /*1a30*/  LOP3.LUT R13, R21, 0x38, R226, 0xf8, !PT ;  /* 0x00000038150d7812 */ /* 0x000fc400078ef8e2 */
[----:B------:R-:W-:Y:S02]  /*1a40*/  IADD3 R28, P3, R226, R28, RZ ;  /* 0x0000001ce21c7210 */ /* 0x000fe40007f7e0ff */
[----:B------:R-:W-:Y:S02]  /*1a50*/  LOP3.LUT R224, R13, R224, RZ, 0x3c, !PT ;  /* 0x000000e00de07212 */ /* 0x000fe400078e3cff */
[----:B------:R-:W-:Y:S02]  /*1a60*/  LEA.HI R13, R140, R137, RZ, 0x6 ;  /* 0x000000898c0d7211 */ /* 0x000fe400078f30ff */
[----:B------:R-:W-:Y:S02]  /*1a70*/  ISETP.GE.AND P4, PT, R16, R216, PT ;  /* 0x000000d81000720c */ /* 0x000fe40003f86270 */
[----:B------:R-:W-:Y:S01]  /*1a80*/  SHF.R.S32.HI R229, RZ, 0x1f, R228 ;  /* 0x0000001fffe57819 */ /* 0x000fe200000114e4 */
[----:B------:R-:W-:Y:S02]  /*1a90*/  IMAD.SHL.U32 R13, R13, 0x8, RZ ;  /* 0x000000080d0d7824 */ /* 0x000fe400078e00ff */
[----:B---3--:R-:W-:Y:S01]  /*1aa0*/  @!P1 IMAD R10, R19, R2, RZ ;  /* 0x00000002130a9224 */ /* 0x008fe200078e02ff */
[----:B------:R-:W-:Y:S01]  /*1ab0*/  SHF.R.S32.HI R19, RZ, 0x1f, R6 ;  /* 0x0000001fff137819 */ /* 0x000fe20000011406 */
[----:B------:R-:W-:Y:S01]  /*1ac0*/  IMAD.WIDE R30, R31, 0x40, R228 ;  /* 0x000000401f1e7825 */ /* 0x000fe200078e02e4 */
[----:B------:R-:W-:-:S03]  /*1ad0*/  LOP3.LUT R224, R224, 0xfffffe00, R13, 0xf8, !PT ;  /* 0xfffffe00e0e07812 */ /* 0x000fc600078ef80d */
[----:B------:R-:W-:Y:S01]  /*1ae0*/  @!P1 IMAD R3, R11, R3, R10 ;  /* 0x000000030b039224 */ /* 0x000fe200078e020a */
[----:B------:R-:W-:Y:S01]  /*1af0*/  LEA.HI R10, R19, R6, RZ, 0x3 ;  /* 0x00000006130a7211 */ /* 0x000fe200078f18ff */
[----:B----4-:R-:W-:Y:S01]  /*1b00*/  @P1 IMAD.WIDE.U32 R22, R222, R4, RZ ;  /* 0x00000004de161225 */ /* 0x010fe200078e00ff */
[----:B------:R-:W-:-:S03]  /*1b10*/  SHF.R.S32.HI R4, RZ, 0x1f, R226 ;  /* 0x0000001fff047819 */ /* 0x000fc600000114e2 */
[----:B------:R-:W-:Y:S01]  /*1b20*/  @!P1 IMAD.WIDE.U32 R18, R11, R2, RZ ;  /* 0x000000020b129225 */ /* 0x000fe200078e00ff */
[----:B------:R-:W-:-:S03]  /*1b30*/  LOP3.LUT R11, R10, 0xfffffff8, RZ, 0xc0, !PT ;  /* 0xfffffff80a0b7812 */ /* 0x000fc600078ec0ff */
[----:B------:R-:W-:Y:S01]  /*1b40*/  @P1 IMAD.MOV.U32 R2, RZ, RZ, R22 ;  /* 0x000000ffff021224 */ /* 0x000fe200078e0016 */
[----:B------:R-:W-:Y:S01]  /*1b50*/  IADD3 R22, P2, R226, R14, RZ ;  /* 0x0000000ee2167210 */ /* 0x000fe20007f5e0ff */
[----:B------:R-:W-:Y:S02]  /*1b60*/  @!P1 IMAD.MOV.U32 R2, RZ, RZ, R18 ;  /* 0x000000ffff029224 */ /* 0x000fe400078e0012 */
[----:B------:R-:W-:Y:S01]  /*1b70*/  @P1 IMAD R5, R222, R5, R23 ;  /* 0x00000005de051224 */ /* 0x000fe200078e0217 */
[----:B------:R-:W-:Y:S01]  /*1b80*/  @!P1 IADD3 R5, R19, R3, RZ ;  /* 0x0000000313059210 */ /* 0x000fe20007ffe0ff */
[----:B------:R-:W-:Y:S01]  /*1b90*/  IMAD R13, R9, UR6, RZ ;  /* 0x00000006090d7c24 */ /* 0x000fe2000f8e02ff */
[----:B------:R-:W-:Y:S01]  /*1ba0*/  SHF.R.S32.HI R3, RZ, 0x1f, R20 ;  /* 0x0000001fff037819 */ /* 0x000fe20000011414 */
[----:B------:R-:W-:Y:S01]  /*1bb0*/  IMAD.X R23, R4, 0x1, R8, P2 ;  /* 0x0000000104177824 */ /* 0x000fe200010e0608 */
[----:B------:R-:W-:Y:S01]  /*1bc0*/  IADD3 R18, P1, R226, R2, RZ ;  /* 0x00000002e2127210 */ /* 0x000fe20007f3e0ff */
[----:B------:R-:W-:-:S02]  /*1bd0*/  IMAD R13, R24, UR7, R13 ;  /* 0x00000007180d7c24 */ /* 0x000fc4000f8e020d */
[----:B------:R-:W-:Y:S02]  /*1be0*/  IMAD R3, R3, UR4, RZ ;  /* 0x0000000403037c24 */ /* 0x000fe4000f8e02ff */
[----:B------:R-:W-:Y:S01]  /*1bf0*/  IMAD.X R19, R4, 0x1, R5, P1 ;  /* 0x0000000104137824 */ /* 0x000fe200008e0605 */
[----:B------:R-:W-:Y:S01]  /*1c00*/  MOV R5, 0x20 ;  /* 0x0000002000057802 */ /* 0x000fe20000000f00 */
[----:B------:R-:W-:-:S04]  /*1c10*/  IMAD.WIDE.U32 R24, R24, UR6, R22 ;  /* 0x0000000618187c25 */ /* 0x000fc8000f8e0016 */
[C---:B------:R-:W-:Y:S02]  /*1c20*/  IMAD R23, R20.reuse, UR5, R3 ;  /* 0x0000000514177c24 */ /* 0x040fe4000f8e0203 */
[----:B------:R-:W-:Y:S01]  /*1c30*/  IMAD.WIDE.U32 R20, R20, UR4, R18 ;  /* 0x0000000414147c25 */ /* 0x000fe2000f8e0012 */
[----:B------:R-:W-:Y:S02]  /*1c40*/  UMOV UR4, 0x400 ;  /* 0x0000040000047882 */ /* 0x000fe40000000000 */
[----:B-1----:R-:W-:Y:S01]  /*1c50*/  ULEA UR4, UR8, UR4, 0x18 ;  /* 0x0000000408047291 */ /* 0x002fe2000f8ec03f */
[C---:B------:R-:W-:Y:S02]  /*1c60*/  VIADD R18, R228.reuse, 0x10 ;  /* 0x00000010e4127836 */ /* 0x040fe40000000000 */
[----:B------:R-:W-:Y:S02]  /*1c70*/  VIADD R14, R228, 0x30 ;  /* 0x00000030e40e7836 */ /* 0x000fe40000000000 */
[----:B------:R-:W-:Y:S01]  /*1c80*/  IMAD.IADD R6, R6, 0x1, -R11 ;  /* 0x0000000106067824 */ /* 0x000fe200078e0a0b */
[-C--:B------:R-:W-:Y:S01]  /*1c90*/  ISETP.GE.AND P5, PT, R18, R216.reuse, PT ;  /* 0x000000d81200720c */ /* 0x080fe20003fa6270 */
[----:B------:R-:W-:Y:S01]  /*1ca0*/  IMAD.X R29, R4, 0x1, R7, P3 ;  /* 0x00000001041d7824 */ /* 0x000fe200018e0607 */
[----:B------:R-:W-:Y:S01]  /*1cb0*/  ISETP.GE.AND P3, PT, R14, R216, PT ;  /* 0x000000d80e00720c */ /* 0x000fe20003f66270 */
[----:B------:R-:W-:Y:S01]  /*1cc0*/  IMAD.MOV.U32 R7, RZ, RZ, 0x10 ;  /* 0x00000010ff077424 */ /* 0x000fe200078e00ff */
[----:B------:R-:W-:Y:S01]  /*1cd0*/  LEA R224, R224, UR4, 0x1 ;  /* 0x00000004e0e07c11 */ /* 0x000fe2000f8e08ff */
[----:B------:R-:W-:Y:S01]  /*1ce0*/  IMAD.SHL.U32 R2, R223, 0x80, RZ ;  /* 0x00000080df027824 */ /* 0x000fe200078e00ff */
[----:B------:R-:W-:Y:S01]  /*1cf0*/  R2P PR, R6, 0x6 ;  /* 0x0000000606007804 */ /* 0x000fe20000000000 */
[----:B------:R-:W-:-:S02]  /*1d00*/  IMAD.IADD R23, R21, 0x1, R23 ;  /* 0x0000000115177824 */ /* 0x000fc400078e0217 */
[----:B------:R-:W-:Y:S02]  /*1d10*/  IMAD.IADD R11, R136, 0x1, -R2 ;  /* 0x00000001880b7824 */ /* 0x000fe400078e0a02 */
[----:B------:R-:W-:Y:S02]  /*1d20*/  SEL R4, R7, 0xfffffff0, !P1 ;  /* 0xfffffff007047807 */ /* 0x000fe40004800000 */
[----:B------:R-:W-:Y:S01]  /*1d30*/  SEL R3, R5, 0xffffffe0, !P2 ;  /* 0xffffffe005037807 */ /* 0x000fe20005000000 */
        /* <DEDUP_REMOVED lines=27> */
.L_x_811:
[----:B------:R-:W-:Y:S05]  /*1ef0*/  BSYNC B0 ;  /* 0x0000000000007941 */ /* 0x000fea0003800000 */
.L_x_810:
        /* <DEDUP_REMOVED lines=14> */
[----:B------:R3:W-:Y:S01]  /*1fe0*/  @P2 STS.128 [R224+0x800], RZ ;  /* 0x000800ffe0002388 */ /* 0x0007e20000000c00 */
[----:B-1----:R-:W-:Y:S02]  /*1ff0*/  @!P2 LEA R26, P5, R32, R8, 0x1 ;  /* 0x00000008201aa211 */ /* 0x002fe400078a08ff */
[----:B------:R-:W-:-:S05]  /*2000*/  IMAD.IADD R8, R33, 0x1, R19 ;  /* 0x0000000121087824 */ /* 0x000fca00078e0213 */
        /* <DEDUP_REMOVED lines=14> */
.L_x_813:
[----:B------:R-:W-:Y:S05]  /*20f0*/  BSYNC B0 ;  /* 0x0000000000007941 */ /* 0x000fea0003800000 */
.L_x_812:
[----:B------:R-:W-:Y:S04]  /*2100*/  BSSY B0, `(.L_x_814) ;  /* 0x000001f000007945 */ /* 0x000fe80003800000 */
[----:B------:R-:W-:Y:S05]  /*2110*/  @P4 BRA `(.L_x_815) ;  /* 0x0000000000744947 */ /* 0x000fea0003800000 */
[----:B------:R-:W-:Y:S01]  /*2120*/  ULDC UR5, c[0x0][0x2d0] ;  /* 0x0000b40000057ab9 */ /* 0x000fe20000000800 */
[----:B---34-:R-:W-:Y:S01]  /*2130*/  IADD3 R26, P1, R30, 0x20, RZ ;  /* 0x000000201e1a7810 */ /* 0x018fe20007f3e0ff */
        /* <DEDUP_REMOVED lines=27> */
.L_x_815:
[----:B------:R-:W-:Y:S05]  /*22f0*/  BSYNC B0 ;  /* 0x0000000000007941 */ /* 0x000fea0003800000 */
.L_x_814:
        /* <DEDUP_REMOVED lines=30> */
.L_x_817:
[----:B------:R-:W-:Y:S05]  /*24e0*/  BSYNC B0 ;  /* 0x0000000000007941 */ /* 0x000fea0003800000 */
.L_x_816:
[CC--:B------:R-:W-:Y:S01]  /*24f0*/  ISETP.GE.AND P3, PT, R228.reuse, R11.reuse, PT ;  /* 0x0000000be400720c */ /* 0x0c0fe20003f66270 */
[-C--:B------:R-:W-:Y:S01]  /*2500*/  IMAD R197, R229, R192.reuse, RZ ;  /* 0x000000c0e5c57224 */ /* 0x080fe200078e02ff */
[----:B------:R-:W-:Y:S01]  /*2510*/  BSSY B0, `(.L_x_818) ;  /* 0x0000020000007945 */ /* 0x000fe20003800000 */
[----:B-12---:R-:W-:Y:S01]  /*2520*/  IMAD.WIDE.U32 R8, R228, R192, R28 ;  /* 0x000000c0e4087225 */ /* 0x006fe200078e001c */
[-C--:B------:R-:W-:Y:S02]  /*2530*/  ISETP.GE.AND P6, PT, R18, R11.reuse, PT ;  /* 0x0000000b1200720c */ /* 0x080fe40003fc6270 */
[----:B------:R-:W-:Y:S01]  /*2540*/  ISETP.GE.AND P2, PT, R16, R11, PT ;  /* 0x0000000b1000720c */ /* 0x000fe20003f46270 */
[----:B------:R-:W-:Y:S01]  /*2550*/  IMAD R197, R228, R193, R197 ;  /* 0x000000c1e4c57224 */ /* 0x000fe200078e02c5 */
[----:B------:R-:W-:Y:S01]  /*2560*/  ISETP.GE.AND P1, PT, R14, R11, PT ;  /* 0x0000000b0e00720c */ /* 0x000fe20003f26270 */
[C---:B------:R-:W-:Y:S01]  /*2570*/  IMAD.SHL.U32 R219, R192.reuse, 0x10, RZ ;  /* 0x00000010c0db7824 */ /* 0x040fe200078e00ff */
[----:B------:R-:W-:Y:S01]  /*2580*/  SHF.L.U64.HI R218, R192, 0x4, R193 ;  /* 0x00000004c0da7819 */ /* 0x000fe200000102c1 */
[----:B------:R-:W-:Y:S01]  /*2590*/  VIADD R28, R228, 0x40 ;  /* 0x00000040e41c7836 */ /* 0x000fe20000000000 */
[----:B------:R-:W-:Y:S01]  /*25a0*/  IADD3 R197, R9, R197, RZ ;  /* 0x000000c509c57210 */ /* 0x000fe20007ffe0ff */
[----:B------:R-:W-:Y:S01]  /*25b0*/  IMAD.MOV.U32 R196, RZ, RZ, R8 ;  /* 0x000000ffffc47224 */ /* 0x000fe200078e0008 */
[----:B------:R-:W-:Y:S07]  /*25c0*/  @P3 BRA `(.L_x_819) ;  /* 0x0000000000503947 */ /* 0x000fee0003800000 */
[----:B------:R-:W-:Y:S02]  /*25d0*/  ULDC UR5, c[0x0][0x2d0] ;  /* 0x0000b40000057ab9 */ /* 0x000fe40000000800 */
[----:B------:R-:W-:Y:S02]  /*25e0*/  ISETP.GE.AND P4, PT, R226, UR5, PT ;  /* 0x00000005e2007c0c */ /* 0x000fe4000bf86270 */
[----:B------:R-:W-:-:S11]  /*25f0*/  ISETP.GE.AND P3, PT, R217, UR5, PT ;  /* 0x00000005d9007c0c */ /* 0x000fd6000bf66270 */
[----:B------:R-:W1:Y:S01]  /*2600*/  @!P4 LDC.64 R8, c[0x0][0x218] ;  /* 0x00008600ff08cb82 */ /* 0x000e620000000a00 */
        /* <DEDUP_REMOVED lines=16> */
.L_x_819:
[----:B------:R-:W-:Y:S05]  /*2710*/  BSYNC B0 ;  /* 0x0000000000007941 */ /* 0x000fea0003800000 */
.L_x_818:
[----:B------:R-:W-:Y:S04]  /*2720*/  BSSY B0, `(.L_x_820) ;  /* 0x0000018000007945 */ /* 0x000fe80003800000 */
[----:B------:R-:W-:Y:S05]  /*2730*/  @P6 BRA `(.L_x_821) ;  /* 0x0000000000586947 */ /* 0x000fea0003800000 */
[----:B------:R-:W-:Y:S01]  /*2740*/  ULDC UR5, c[0x0][0x2d0] ;  /* 0x0000b40000057ab9 */ /* 0x000fe20000000800 */
[----:B------:R-:W-:Y:S02]  /*2750*/  IADD3 R19, P5, R219, R196, RZ ;  /* 0x000000c4db137210 */ /* 0x000fe40007fbe0ff */
[----:B------:R-:W-:Y:S02]  /*2760*/  ISETP.GE.AND P4, PT, R226, UR5, PT ;  /* 0x00000005e2007c0c */ /* 0x000fe4000bf86270 */
[----:B------:R-:W-:Y:S01]  /*2770*/  ISETP.GE.AND P3, PT, R217, UR5, PT ;  /* 0x00000005d9007c0c */ /* 0x000fe2000bf66270 */
[----:B------:R-:W-:-:S10]  /*2780*/  IMAD.X R20, R218, 0x1, R197, P5 ;  /* 0x00000001da147824 */ /* 0x000fd400028e06c5 */
[----:B-12---:R-:W1:Y:S01]  /*2790*/  @!P4 LDC.64 R8, c[0x0][0x218] ;  /* 0x00008600ff08cb82 */ /* 0x006e620000000a00 */
        /* <DEDUP_REMOVED lines=16> */
.L_x_821:
[----:B------:R-:W-:Y:S05]  /*28a0*/  BSYNC B0 ;  /* 0x0000000000007941 */ /* 0x000fea0003800000 */
.L_x_820:
[----:B------:R-:W-:Y:S01]  /*28b0*/  BSSY B0, `(.L_x_822) ;  /* 0x000001b000007945 */ /* 0x000fe20003800000 */
[----:B------:R-:W-:Y:S01]  /*28c0*/  ISETP.GE.AND P6, PT, R28, R11, PT ;  /* 0x0000000b1c00720c */ /* 0x000fe20003fc6270 */
[C---:B---34-:R-:W-:Y:S01]  /*28d0*/  VIADD R26, R228.reuse, 0x50 ;  /* 0x00000050e41a7836 */ /* 0x058fe20000000000 */
[----:B------:R-:W-:Y:S01]  /*28e0*/  IADD3 R20, R228, 0x60, RZ ;  /* 0x00000060e4147810 */ /* 0x000fe20007ffe0ff */
[----:B------:R-:W-:Y:S05]  /*28f0*/  @P2 BRA `(.L_x_823) ;  /* 0x0000000000582947 */ /* 0x000fea0003800000 */
[----:B------:R-:W-:Y:S01]  /*2900*/  ULDC UR5, c[0x0][0x2d0] ;  /* 0x0000b40000057ab9 */ /* 0x000fe20000000800 */
[----:B------:R-:W-:Y:S02]  /*2910*/  LEA R19, P4, R192, R196, 0x5 ;  /* 0x000000c4c0137211 */ /* 0x000fe400078828ff */
[----:B------:R-:W-:Y:S02]  /*2920*/  ISETP.GE.AND P3, PT, R226, UR5, PT ;  /* 0x00000005e2007c0c */ /* 0x000fe4000bf66270 */
[----:B------:R-:W-:Y:S02]  /*2930*/  ISETP.GE.AND P2, PT, R217, UR5, PT ;  /* 0x00000005d9007c0c */ /* 0x000fe4000bf46270 */
[----:B------:R-:W-:-:S09]  /*2940*/  LEA.HI.X R22, R192, R197, R193, 0x5, P4 ;  /* 0x000000c5c0167211 */ /* 0x000fd200020f2cc1 */
        /* <DEDUP_REMOVED lines=17> */
.L_x_823:
[----:B------:R-:W-:Y:S05]  /*2a60*/  BSYNC B0 ;  /* 0x0000000000007941 */ /* 0x000fea0003800000 */
.L_x_822:
[----:B------:R-:W-:Y:S01]  /*2a70*/  BSSY B0, `(.L_x_824) ;  /* 0x000001c000007945 */ /* 0x000fe20003800000 */
[-C--:B------:R-:W-:Y:S01]  /*2a80*/  ISETP.GE.AND P5, PT, R26, R11.reuse, PT ;  /* 0x0000000b1a00720c */ /* 0x080fe20003fa6270 */
[----:B------:R-:W-:Y:S01]  /*2a90*/  VIADD R22, R228, 0x70 ;  /* 0x00000070e4167836 */ /* 0x000fe20000000000 */
[----:B------:R-:W-:Y:S01]  /*2aa0*/  ISETP.GE.AND P4, PT, R20, R11, PT ;  /* 0x0000000b1400720c */ /* 0x000fe20003f86270 */
[----:B------:R-:W-:-:S12]  /*2ab0*/  @P1 BRA `(.L_x_825) ;  /* 0x00000000005c1947 */ /* 0x000fd80003800000 */
[----:B------:R-:W-:Y:S01]  /*2ac0*/  ULDC UR5, c[0x0][0x2d0] ;  /* 0x0000b40000057ab9 */ /* 0x000fe20000000800 */
[----:B------:R-:W-:Y:S01]  /*2ad0*/  IMAD R30, R193, 0x30, RZ ;  /* 0x00000030c11e7824 */ /* 0x000fe200078e02ff */
[----:B------:R-:W-:Y:S01]  /*2ae0*/  ISETP.GE.AND P2, PT, R226, UR5, PT ;  /* 0x00000005e2007c0c */ /* 0x000fe2000bf46270 */
[----:B------:R-:W-:Y:S01]  /*2af0*/  IMAD.WIDE.U32 R32, R192, 0x30, R196 ;  /* 0x00000030c0207825 */ /* 0x000fe200078e00c4 */
[----:B------:R-:W-:-:S03]  /*2b00*/  ISETP.GE.AND P1, PT, R217, UR5, PT ;  /* 0x00000005d9007c0c */ /* 0x000fc6000bf26270 */
[----:B------:R-:W-:-:S08]  /*2b10*/  IMAD.IADD R30, R33, 0x1, R30 ;  /* 0x00000001211e7824 */ /* 0x000fd000078e021e */
        /* <DEDUP_REMOVED lines=17> */
.L_x_825:
[----:B------:R-:W-:Y:S05]  /*2c30*/  BSYNC B0 ;  /* 0x0000000000007941 */ /* 0x000fea0003800000 */
.L_x_824:
        /* <DEDUP_REMOVED lines=24> */
.L_x_827:
[----:B------:R-:W-:Y:S05]  /*2dc0*/  BSYNC B0 ;  /* 0x0000000000007941 */ /* 0x000fea0003800000 */
.L_x_826:
[----:B------:R-:W-:Y:S01]  /*2dd0*/  IADD3 R17, P2, R228, R17, RZ ;  /* 0x00000011e4117210 */ /* 0x000fe20007f5e0ff */
[----:B------:R-:W-:Y:S01]  /*2de0*/  BSSY B0, `(.L_x_828) ;  /* 0x000001b000007945 */ /* 0x000fe20003800000 */
[----:B------:R-:W-:-:S03]  /*2df0*/  ISETP.GE.AND P1, PT, R22, R11, PT ;  /* 0x0000000b1600720c */ /* 0x000fc60003f26270 */
[----:B------:R-:W-:Y:S01]  /*2e00*/  IMAD.X R15, R229, 0x1, R15, P2 ;  /* 0x00000001e50f7824 */ /* 0x000fe200010e060f */
[----:B------:R-:W-:Y:S09]  /*2e10*/  @P5 BRA `(.L_x_829) ;  /* 0x00000000005c5947 */ /* 0x000ff20003800000 */
        /* <DEDUP_REMOVED lines=23> */
.L_x_829:
[----:B------:R-:W-:Y:S05]  /*2f90*/  BSYNC B0 ;  /* 0x0000000000007941 */ /* 0x000fea0003800000 */
.L_x_828:
[----:B------:R-:W-:Y:S04]  /*2fa0*/  BSSY B0, `(.L_x_830) ;  /* 0x0000019000007945 */ /* 0x000fe80003800000 */
[----:B------:R-:W-:Y:S05]  /*2fb0*/  @P4 BRA `(.L_x_831) ;  /* 0x00000000005c4947 */ /* 0x000fea0003800000 */
        /* <DEDUP_REMOVED lines=23> */
.L_x_831:
[----:B------:R-:W-:Y:S05]  /*3130*/  BSYNC B0 ;  /* 0x0000000000007941 */ /* 0x000fea0003800000 */
.L_x_830:
        /* <DEDUP_REMOVED lines=25> */
.L_x_833:
[----:B------:R-:W-:Y:S05]  /*32d0*/  BSYNC B0 ;  /* 0x0000000000007941 */ /* 0x000fea0003800000 */
.L_x_832:
        /* <DEDUP_REMOVED lines=40> */
.L_x_835:
[----:B------:R-:W-:Y:S05]  /*3560*/  BSYNC B0 ;  /* 0x0000000000007941 */ /* 0x000fea0003800000 */
.L_x_834:
        /* <DEDUP_REMOVED lines=22> */
.L_x_837:
[----:B------:R-:W-:Y:S05]  /*36d0*/  BSYNC B0 ;  /* 0x0000000000007941 */ /* 0x000fea0003800000 */
.L_x_836:
        /* <DEDUP_REMOVED lines=42> */
.L_x_839:
[----:B------:R-:W-:Y:S05]  /*3980*/  BSYNC B0 ;  /* 0x0000000000007941 */ /* 0x000fea0003800000 */
.L_x_838:
        /* <DEDUP_REMOVED lines=30> */
.L_x_841:
[----:B------:R-:W-:Y:S05]  /*3b70*/  BSYNC B0 ;  /* 0x0000000000007941 */ /* 0x000fea0003800000 */
.L_x_840:
        /* <DEDUP_REMOVED lines=24> */
.L_x_843:
[----:B------:R-:W-:Y:S05]  /*3d00*/  BSYNC B0 ;  /* 0x0000000000007941 */ /* 0x000fea0003800000 */
.L_x_842:
        /* <DEDUP_REMOVED lines=24> */
.L_x_845:
[----:B------:R-:W-:Y:S05]  /*3e90*/  BSYNC B0 ;  /* 0x0000000000007941 */ /* 0x000fea0003800000 */
.L_x_844:
        /* <DEDUP_REMOVED lines=24> */
.L_x_847:
[----:B------:R-:W-:Y:S05]  /*4020*/  BSYNC B0 ;  /* 0x0000000000007941 */ /* 0x000fea0003800000 */
.L_x_846:
        /* <DEDUP_REMOVED lines=24> */
.L_x_849:
[----:B------:R-:W-:Y:S05]  /*41b0*/  BSYNC B0 ;  /* 0x0000000000007941 */ /* 0x000fea0003800000 */
.L_x_848:
[----:B------:R-:W-:Y:S01]  /*41c0*/  LDSM.16.M88.4 R32, [R215] ;  /* 0x00000000d720783b */ /* 0x000fe20000000200 */
[----:B------:R-:W-:Y:S01]  /*41d0*/  LOP3.LUT P1, RZ, R0, 0x2, RZ, 0xc0, !PT ;  /* 0x0000000200ff7812 */ /* 0x000fe2000782c0ff */
[----:B------:R-:W-:Y:S01]  /*41e0*/  ULDC UR10, c[0x0][0x39c] ;  /* 0x0000e700000a7ab9 */ /* 0x000fe20000000800 */
[-C--:B------:R-:W-:Y:S01]  /*41f0*/  LEA R213, R4, R215.reuse, 0x1 ;  /* 0x000000d704d57211 */ /* 0x080fe200078e08ff */
[----:B------:R-:W5:Y:S01]  /*4200*/  LDSM.16.M88.4 R52, [R214+0x4800] ;  /* 0x00480000d634783b */ /* 0x000f620000000200 */
[----:B------:R-:W-:Y:S02]  /*4210*/  SEL R7, R7, 0xfffffff0, !P1 ;  /* 0xfffffff007077807 */ /* 0x000fe40004800000 */
[----:B------:R-:W-:Y:S01]  /*4220*/  LOP3.LUT P1, RZ, R0, 0x4, RZ, 0xc0, !PT ;  /* 0x0000000400ff7812 */ /* 0x000fe2000782c0ff */
[----:B------:R-:W3:Y:S01]  /*4230*/  LDSM.16.M88.4 R44, [R214+0x5000] ;  /* 0x00500000d62c783b */ /* 0x000ee20000000200 */
[----:B------:R-:W-:Y:S02]  /*4240*/  LEA R141, R7, R214, 0x1 ;  /* 0x000000d6078d7211 */ /* 0x000fe400078e08ff */
[----:B------:R-:W-:Y:S01]  /*4250*/  SEL R5, R5, 0xffffffe0, !P1 ;  /* 0xffffffe005057807 */ /* 0x000fe20004800000 */
[----:B------:R-:W4:Y:S01]  /*4260*/  LDSM.16.M88.4 R28, [R214+0x4000] ;  /* 0x00400000d61c783b */ /* 0x000f220000000200 */
[----:B------:R-:W-:-:S02]  /*4270*/  LEA R211, R3, R215, 0x1 ;  /* 0x000000d703d37211 */ /* 0x000fc400078e08ff */
[----:B------:R-:W-:Y:S01]  /*4280*/  LEA R207, R5, R214, 0x1 ;  /* 0x000000d605cf7211 */ /* 0x000fe200078e08ff */
[----:B------:R-:W-:Y:S01]  /*4290*/  LDSM.16.M88.4 R64, [R213] ;  /* 0x00000000d540783b */ /* 0x000fe20000000200 */
[----:B------:R-:W-:Y:S02]  /*42a0*/  IADD3 R0, R214, 0x4000, RZ ;  /* 0x00004000d6007810 */ /* 0x000fe40007ffe0ff */
[----:B------:R-:W-:Y:S01]  /*42b0*/  LEA R210, R3, R213, 0x1 ;  /* 0x000000d503d27211 */ /* 0x000fe200078e08ff */
[----:B------:R-:W4:Y:S01]  /*42c0*/  LDSM.16.M88.4 R24, [R141+0x4800] ;  /* 0x004800008d18783b */ /* 0x000f220000000200 */
[----:B------:R-:W-:Y:S02]  /*42d0*/  LEA R212, R7, R0, 0x1 ;  /* 0x0000000007d47211 */ /* 0x000fe400078e08ff */
[----:B------:R-:W-:Y:S01]  /*42e0*/  ISETP.GE.AND P1, PT, R200, 0x2, PT ;  /* 0x00000002c800780c */ /* 0x000fe20003f26270 */
[----:B------:R-:W4:Y:S01]  /*42f0*/  LDSM.16.M88.4 R100, [R214+0x5800] ;  /* 0x00580000d664783b */ /* 0x000f220000000200 */
[----:B------:R-:W-:-:S02]  /*4300*/  LEA R209, R5, R212, 0x1 ;  /* 0x000000d405d17211 */ /* 0x000fc400078e08ff */
[----:B------:R-:W-:Y:S01]  /*4310*/  LOP3.LUT R208, R6, R37, RZ, 0xfc, !PT ;  /* 0x0000002506d07212 */ /* 0x000fe200078efcff */
[----:B------:R-:W4:Y:S04]  /*4320*/  LDSM.16.M88.4 R92, [R214+0x6000] ;  /* 0x00600000d65c783b */ /* 0x000f280000000200 */
[----:B------:R-:W4:Y:S04]  /*4330*/  LDSM.16.M88.4 R20, [R141+0x5000] ;  /* 0x005000008d14783b */ /* 0x000f280000000200 */
[----:B------:R-:W4:Y:S04]  /*4340*/  LDSM.16.M88.4 R40, [R141+0x4000] ;  /* 0x004000008d28783b */ /* 0x000f280000000200 */
[----:B------:R-:W4:Y:S01]  /*4350*/  LDSM.16.M88.4 R84, [R214+0x6800] ;  /* 0x00680000d654783b */ /* 0x000f220000000200 */
[C---:B-----5:R-:W-:Y:S03]  /*4360*/  HMMA.16816.F32 R56, R32.reuse, R52, RZ ;  /* 0x000000342038723c */ /* 0x060fe600000018ff */
[----:B------:R-:W5:Y:S04]  /*4370*/  LDSM.16.M88.4 R76, [R214+0x7000] ;  /* 0x00700000d64c783b */ /* 0x000f680000000200 */
[----:B------:R-:W5:Y:S01]  /*4380*/  LDSM.16.M88.4 R60, [R214+0x7800] ;  /* 0x00780000d63c783b */ /* 0x000f620000000200 */
[C---:B------:R-:W-:Y:S03]  /*4390*/  HMMA.16816.F32 R52, R32.reuse, R54, RZ ;  /* 0x000000362034723c */ /* 0x040fe600000018ff */
[----:B-12---:R-:W1:Y:S03]  /*43a0*/  LDSM.16.M88.4 R12, [R141+0x5800] ;  /* 0x005800008d0c783b */ /* 0x006e660000000200 */
[C---:B---3--:R-:W-:Y:S01]  /*43b0*/  HMMA.16816.F32 R48, R32.reuse, R44, RZ ;  /* 0x0000002c2030723c */ /* 0x048fe200000018ff */
[----:B----4-:R-:W2:Y:S04]  /*43c0*/  LDSM.16.M88.4 R8, [R141+0x6000] ;  /* 0x006000008d08783b */ /* 0x010ea80000000200 */
[----:B------:R-:W-:Y:S01]  /*43d0*/  LDSM.16.M88.4 R68, [R211] ;  /* 0x00000000d344783b */ /* 0x000fe20000000200 */
[C---:B------:R-:W-:Y:S03]  /*43e0*/  HMMA.16816.F32 R44, R32.reuse, R46, RZ ;  /* 0x0000002e202c723c */ /* 0x040fe600000018ff */
[----:B------:R-:W-:Y:S03]  /*43f0*/  LDSM.16.M88.4 R116, [R141+0x6800] ;  /* 0x006800008d74783b */ /* 0x000fe60000000200 */
[----:B------:R-:W-:Y:S01]  /*4400*/  HMMA.16816.F32 R16, R32, R28, RZ ;  /* 0x0000001c2010723c */ /* 0x000fe200000018ff */
[----:B------:R-:W-:Y:S04]  /*4410*/  LDSM.16.M88.4 R112, [R141+0x7000] ;  /* 0x007000008d70783b */ /* 0x000fe80000000200 */
[----:B------:R-:W-:Y:S01]  /*4420*/  LDSM.16.M88.4 R108, [R141+0x7800] ;  /* 0x007800008d6c783b */ /* 0x000fe20000000200 */
[C---:B------:R-:W-:Y:S03]  /*4430*/  HMMA.16816.F32 R56, R64.reuse, R24, R56 ;  /* 0x000000184038723c */ /* 0x040fe60000001838 */
[----:B------:R-:W-:Y:S03]  /*4440*/  LDSM.16.M88.4 R128, [R210] ;  /* 0x00000000d280783b */ /* 0x000fe60000000200 */
[----:B------:R-:W-:Y:S01]  /*4450*/  HMMA.16816.F32 R52, R64, R26, R52 ;  /* 0x0000001a4034723c */ /* 0x000fe20000001834 */
[----:B------:R-:W3:Y:S04]  /*4460*/  LDSM.16.M88.4 R24, [R207+0x4000] ;  /* 0x00400000cf18783b */ /* 0x000ee80000000200 */
[----:B------:R-:W-:Y:S01]  /*4470*/  LDSM.16.M88.4 R132, [R141+0x8000] ;  /* 0x008000008d84783b */ /* 0x000fe20000000200 */
[C---:B------:R-:W-:Y:S03]  /*4480*/  HMMA.16816.F32 R104, R32.reuse, R100, RZ ;  /* 0x000000642068723c */ /* 0x040fe600000018ff */
[----:B------:R-:W-:Y:S03]  /*4490*/  LDSM.16.M88.4 R120, [R209+0x2000] ;  /* 0x00200000d178783b */ /* 0x000fe60000000200 */
[C---:B------:R-:W-:Y:S01]  /*44a0*/  HMMA.16816.F32 R100, R32.reuse, R102, RZ ;  /* 0x000000662064723c */ /* 0x040fe200000018ff */
[----:B------:R-:W-:Y:S04]  /*44b0*/  LDSM.16.M88.4 R124, [R209+0x1800] ;  /* 0x00180000d17c783b */ /* 0x000fe80000000200 */
[----:B------:R-:W0:Y:S01]  /*44c0*/  LDGDEPBAR ;  /* 0x00000000000079af */ /* 0x000e220000000000 */
[C---:B------:R-:W-:Y:S06]  /*44d0*/  HMMA.16816.F32 R28, R32.reuse, R30, RZ ;  /* 0x0000001e201c723c */ /* 0x040fec00000018ff */
[C---:B------:R-:W-:Y:S06]  /*44e0*/  HMMA.16816.F32 R96, R32.reuse, R92, RZ ;  /* 0x0000005c2060723c */ /* 0x040fec00000018ff */
[----:B------:R-:W-:Y:S06]  /*44f0*/  HMMA.16816.F32 R92, R32, R94, RZ ;  /* 0x0000005e205c723c */ /* 0x000fec00000018ff */
[C---:B------:R-:W-:Y:S06]  /*4500*/  HMMA.16816.F32 R48, R64.reuse, R20, R48 ;  /* 0x000000144030723c */ /* 0x040fec0000001830 */
[C---:B------:R-:W-:Y:S01]  /*4510*/  HMMA.16816.F32 R44, R64.reuse, R22, R44 ;  /* 0x00000016402c723c */ /* 0x040fe2000000182c */
[----:B------:R-:W4:Y:S05]  /*4520*/  LDSM.16.M88.4 R20, [R207+0x4800] ;  /* 0x00480000cf14783b */ /* 0x000f2a0000000200 */
[----:B------:R-:W-:Y:S06]  /*4530*/  HMMA.16816.F32 R16, R64, R40, R16 ;  /* 0x000000284010723c */ /* 0x000fec0000001810 */
[C---:B------:R-:W-:Y:S06]  /*4540*/  HMMA.16816.F32 R88, R32.reuse, R84, RZ ;  /* 0x000000542058723c */ /* 0x040fec00000018ff */
[C---:B-----5:R-:W-:Y:S06]  /*4550*/  HMMA.16816.F32 R80, R32.reuse, R76, RZ ;  /* 0x0000004c2050723c */ /* 0x060fec00000018ff */
[C---:B------:R-:W-:Y:S06]  /*4560*/  HMMA.16816.F32 R84, R32.reuse, R86, RZ ;  /* 0x000000562054723c */ /* 0x040fec00000018ff */
[C---:B------:R-:W-:Y:S06]  /*4570*/  HMMA.16816.F32 R76, R32.reuse, R78, RZ ;  /* 0x0000004e204c723c */ /* 0x040fec00000018ff */
[C---:B------:R-:W-:Y:S06]  /*4580*/  HMMA.16816.F32 R72, R32.reuse, R60, RZ ;  /* 0x0000003c2048723c */ /* 0x040fec00000018ff */
[----:B------:R-:W-:Y:S01]  /*4590*/  HMMA.16816.F32 R32, R32, R62, RZ ;  /* 0x0000003e2020723c */ /* 0x000fe200000018ff */
[----:B------:R-:W5:Y:S05]  /*45a0*/  LDSM.16.M88.4 R60, [R209] ;  /* 0x00000000d13c783b */ /* 0x000f6a0000000200 */
[C---:B-1----:R-:W-:Y:S06]  /*45b0*/  HMMA.16816.F32 R104, R64.reuse, R12, R104 ;  /* 0x0000000c4068723c */ /* 0x042fec0000001868 */
[C---:B------:R-:W-:Y:S01]  /*45c0*/  HMMA.16816.F32 R100, R64.reuse, R14, R100 ;  /* 0x0000000e4064723c */ /* 0x040fe20000001864 */
[----:B------:R-:W1:Y:S05]  /*45d0*/  LDSM.16.M88.4 R12, [R207+0x5000] ;  /* 0x00500000cf0c783b */ /* 0x000e6a0000000200 */
[C---:B------:R-:W-:Y:S01]  /*45e0*/  HMMA.16816.F32 R28, R64.reuse, R42, R28 ;  /* 0x0000002a401c723c */ /* 0x040fe2000000181c */
[----:B------:R-:W1:Y:S05]  /*45f0*/  LDSM.16.M88.4 R40, [R207+0x6000] ;  /* 0x00600000cf28783b */ /* 0x000e6a0000000200 */
[C---:B--2---:R-:W-:Y:S06]  /*4600*/  HMMA.16816.F32 R96, R64.reuse, R8, R96 ;  /* 0x000000084060723c */ /* 0x044fec0000001860 */
[----:B------:R-:W-:Y:S01]  /*4610*/  HMMA.16816.F32 R92, R64, R10, R92 ;  /* 0x0000000a405c723c */ /* 0x000fe2000000185c */
[----:B------:R-:W2:Y:S05]  /*4620*/  LDSM.16.M88.4 R8, [R207+0x5800] ;  /* 0x00580000cf08783b */ /* 0x000eaa0000000200 */
[----:B---3--:R-:W-:Y:S06]  /*4630*/  HMMA.16816.F32 R16, R68, R24, R16 ;  /* 0x000000184410723c */ /* 0x008fec0000001810 */
        /* <DEDUP_REMOVED lines=8> */
[----:B------:R-:W-:Y:S04]  /*46c0*/  LDSM.16.M88.4 R64, [R215+0x2000] ;  /* 0x00200000d740783b */ /* 0x000fe80000000200 */
[----:B------:R-:W3:Y:S01]  /*46d0*/  LDSM.16.M88.4 R108, [R214+0x8000] ;  /* 0x00800000d66c783b */ /* 0x000ee20000000200 */
[C---:B------:R-:W-:Y:S03]  /*46e0*/  HMMA.16816.F32 R28, R68.reuse, R26, R28 ;  /* 0x0000001a441c723c */ /* 0x040fe6000000181c */
[----:B------:R-:W3:Y:S03]  /*46f0*/  LDSM.16.M88.4 R24, [R207+0x6800] ;  /* 0x00680000cf18783b */ /* 0x000ee60000000200 */
[C---:B----4-:R-:W-:Y:S06]  /*4700*/  HMMA.16816.F32 R56, R68.reuse, R20, R56 ;  /* 0x000000144438723c */ /* 0x050fec0000001838 */
[----:B------:R-:W-:Y:S01]  /*4710*/  HMMA.16816.F32 R52, R68, R22, R52 ;  /* 0x000000164434723c */ /* 0x000fe20000001834 */
[----:B------:R-:W4:Y:S05]  /*4720*/  LDSM.16.M88.4 R20, [R207+0x7000] ;  /* 0x00700000cf14783b */ /* 0x000f2a0000000200 */
[----:B-----5:R-:W-:Y:S06]  /*4730*/  HMMA.16816.F32 R16, R128, R60, R16 ;  /* 0x0000003c8010723c */ /* 0x020fec0000001810 */
        /* <DEDUP_REMOVED lines=8> */
[----:B------:R-:W2:Y:S05]  /*47c0*/  LDSM.16.M88.4 R8, [R209+0x1000] ;  /* 0x00100000d108783b */ /* 0x000eaa0000000200 */
[----:B---3--:R-:W-:Y:S06]  /*47d0*/  HMMA.16816.F32 R16, R64, R108, R16 ;  /* 0x0000006c4010723c */ /* 0x008fec0000001810 */
[----:B------:R-:W-:Y:S01]  /*47e0*/  HMMA.16816.F32 R28, R128, R62, R28 ;  /* 0x0000003e801c723c */ /* 0x000fe2000000181c */
[----:B------:R-:W3:Y:S05]  /*47f0*/  LDSM.16.M88.4 R60, [R214+0x8800] ;  /* 0x00880000d63c783b */ /* 0x000eea0000000200 */
[C---:B------:R-:W-:Y:S06]  /*4800*/  HMMA.16816.F32 R88, R68.reuse, R24, R88 ;  /* 0x000000184458723c */ /* 0x040fec0000001858 */
[C---:B------:R-:W-:Y:S01]  /*4810*/  HMMA.16816.F32 R84, R68.reuse, R26, R84 ;  /* 0x0000001a4454723c */ /* 0x040fe20000001854 */
[----:B------:R-:W-:Y:S05]  /*4820*/  LDSM.16.M88.4 R24, [R211+0x2000] ;  /* 0x00200000d318783b */ /* 0x000fea0000000200 */
[C---:B----4-:R-:W-:Y:S06]  /*4830*/  HMMA.16816.F32 R80, R68.reuse, R20, R80 ;  /* 0x000000144450723c */ /* 0x050fec0000001850 */
[----:B------:R-:W-:Y:S01]  /*4840*/  HMMA.16816.F32 R76, R68, R22, R76 ;  /* 0x00000016444c723c */ /* 0x000fe2000000184c */
[----:B------:R-:W4:Y:S05]  /*4850*/  LDSM.16.M88.4 R20, [R207+0x8000] ;  /* 0x00800000cf14783b */ /* 0x000f2a0000000200 */
[----:B-1----:R-:W-:Y:S06]  /*4860*/  HMMA.16816.F32 R56, R128, R12, R56 ;  /* 0x0000000c8038723c */ /* 0x002fec0000001838 */
[----:B-----5:R-:W-:Y:S06]  /*4870*/  HMMA.16816.F32 R16, R40, R132, R16 ;  /* 0x000000842810723c */ /* 0x020fec0000001810 */
[C---:B------:R-:W-:Y:S06]  /*4880*/  HMMA.16816.F32 R72, R68.reuse, R112, R72 ;  /* 0x000000704448723c */ /* 0x040fec0000001848 */
[----:B------:R-:W-:Y:S01]  /*4890*/  HMMA.16816.F32 R68, R68, R114, R32 ;  /* 0x000000724444723c */ /* 0x000fe20000001820 */
[----:B------:R-:W1:Y:S04]  /*48a0*/  LDSM.16.M88.4 R32, [R141+0x8800] ;  /* 0x008800008d20783b */ /* 0x000e680000000200 */
[----:B------:R-:W-:Y:S01]  /*48b0*/  LDSM.16.M88.4 R112, [R209+0x3000] ;  /* 0x00300000d170783b */ /* 0x000fe20000000200 */
[C---:B------:R-:W-:Y:S03]  /*48c0*/  HMMA.16816.F32 R52, R128.reuse, R14, R52 ;  /* 0x0000000e8034723c */ /* 0x040fe60000001834 */
[----:B------:R-:W-:Y:S03]  /*48d0*/  LDSM.16.M88.4 R12, [R210+0x2000] ;  /* 0x00200000d20c783b */ /* 0x000fe60000000200 */
[----:B--2---:R-:W-:Y:S06]  /*48e0*/  HMMA.16816.F32 R48, R128, R8, R48 ;  /* 0x000000088030723c */ /* 0x004fec0000001830 */
[----:B------:R-:W-:Y:S01]  /*48f0*/  HMMA.16816.F32 R28, R64, R110, R28 ;  /* 0x0000006e401c723c */ /* 0x000fe2000000181c */
[----:B------:R-:W2:Y:S05]  /*4900*/  LDSM.16.M88.4 R108, [R209+0x3800] ;  /* 0x00380000d16c783b */ /* 0x000eaa0000000200 */
[----:B------:R-:W-:Y:S01]  /*4910*/  HMMA.16816.F32 R44, R128, R10, R44 ;  /* 0x0000000a802c723c */ /* 0x000fe2000000182c */
[----:B------:R-:W5:Y:S05]  /*4920*/  LDSM.16.M88.4 R8, [R209+0x4000] ;  /* 0x00400000d108783b */ /* 0x000f6a0000000200 */
[----:B---3--:R-:W-:Y:S06]  /*4930*/  HMMA.16816.F32 R56, R64, R60, R56 ;  /* 0x0000003c4038723c */ /* 0x008fec0000001838 */
[----:B----4-:R-:W-:Y:S06]  /*4940*/  HMMA.16816.F32 R16, R24, R20, R16 ;  /* 0x000000141810723c */ /* 0x010fec0000001810 */
[C---:B------:R-:W-:Y:S06]  /*4950*/  HMMA.16816.F32 R96, R128.reuse, R120, R96 ;  /* 0x000000788060723c */ /* 0x040fec0000001860 */
[C---:B------:R-:W-:Y:S01]  /*4960*/  HMMA.16816.F32 R120, R128.reuse, R122, R92 ;  /* 0x0000007a8078723c */ /* 0x040fe2000000185c */
[----:B------:R-:W3:Y:S05]  /*4970*/  LDSM.16.M88.4 R92, [R207+0x8800] ;  /* 0x00880000cf5c783b */ /* 0x000eea0000000200 */
[C---:B------:R-:W-:Y:S06]  /*4980*/  HMMA.16816.F32 R104, R128.reuse, R124, R104 ;  /* 0x0000007c8068723c */ /* 0x040fec0000001868 */
[----:B------:R-:W-:Y:S01]  /*4990*/  HMMA.16816.F32 R100, R128, R126, R100 ;  /* 0x0000007e8064723c */ /* 0x000fe20000001864 */
[----:B------:R-:W4:Y:S05]  /*49a0*/  LDSM.16.M88.4 R124, [R214+0x9000] ;  /* 0x00900000d67c783b */ /* 0x000f2a0000000200 */
[C---:B------:R-:W-:Y:S06]  /*49b0*/  HMMA.16816.F32 R28, R40.reuse, R134, R28 ;  /* 0x00000086281c723c */ /* 0x040fec000000181c */
[----:B-1----:R-:W-:Y:S06]  /*49c0*/  HMMA.16816.F32 R56, R40, R32, R56 ;  /* 0x000000202838723c */ /* 0x002fec0000001838 */
[----:B--2---:R-:W-:Y:S06]  /*49d0*/  HMMA.16816.F32 R72, R128, R108, R72 ;  /* 0x0000006c8048723c */ /* 0x004fec0000001848 */
[----:B-----5:R-:W-:Y:S06]  /*49e0*/  HMMA.16816.F32 R16, R12, R8, R16 ;  /* 0x000000080c10723c */ /* 0x020fec0000001810 */
[----:B------:R-:W-:Y:S01]  /*49f0*/  HMMA.16816.F32 R68, R128, R110, R68 ;  /* 0x0000006e8044723c */ /* 0x000fe20000001844 */
[----:B------:R-:W1:Y:S05]  /*4a00*/  LDSM.16.M88.4 R108, [R214+0x9800] ;  /* 0x00980000d66c783b */ /* 0x000e6a0000000200 */
[C---:B------:R-:W-:Y:S01]  /*4a10*/  HMMA.16816.F32 R28, R24.reuse, R22, R28 ;  /* 0x00000016181c723c */ /* 0x040fe2000000181c */
[----:B------:R-:W2:Y:S05]  /*4a20*/  LDSM.16.M88.4 R20, [R141+0x9000] ;  /* 0x009000008d14783b */ /* 0x000eaa0000000200 */
[----:B---3--:R-:W-:Y:S06]  /*4a30*/  HMMA.16816.F32 R56, R24, R92, R56 ;  /* 0x0000005c1838723c */ /* 0x008fec0000001838 */
[----:B----4-:R-:W-:Y:S01]  /*4a40*/  HMMA.16816.F32 R48, R64, R124, R48 ;  /* 0x0000007c4030723c */ /* 0x010fe20000001830 */
[----:B------:R-:W-:Y:S01]  /*4a50*/  FMUL.FTZ R0, R16, UR10 ;  /* 0x0000000a10007c20 */ /* 0x000fe20008410000 */
[----:B------:R-:W-:Y:S01]  /*4a60*/  FMUL.FTZ R7, R17, UR10 ;  /* 0x0000000a11077c20 */ /* 0x000fe20008410000 */
[----:B------:R-:W-:Y:S01]  /*4a70*/  FMUL.FTZ R5, R18, UR10 ;  /* 0x0000000a12057c20 */ /* 0x000fe20008410000 */
[----:B------:R-:W-:-:S02]  /*4a80*/  FMUL.FTZ R92, R19, UR10 ;  /* 0x0000000a135c7c20 */ /* 0x000fc40008410000 */
[----:B------:R-:W-:Y:S01]  /*4a90*/  HMMA.16816.F32 R44, R64, R126, R44 ;  /* 0x0000007e402c723c */ /* 0x000fe2000000182c */
[----:B------:R-:W3:Y:S01]  /*4aa0*/  LDSM.16.M88.4 R16, [R141+0x9800] ;  /* 0x009800008d10783b */ /* 0x000ee20000000200 */
[----:B------:R-:W4:Y:S04]  /*4ab0*/  MUFU.TANH R0, R0 ;  /* 0x0000000000007308 */ /* 0x000f280000002400 */
[----:B------:R-:W-:Y:S01]  /*4ac0*/  HMMA.16816.F32 R28, R12, R10, R28 ;  /* 0x0000000a0c1c723c */ /* 0x000fe2000000181c */
[----:B------:R-:W5:Y:S03]  /*4ad0*/  LDSM.16.M88.4 R8, [R207+0x9000] ;  /* 0x00900000cf08783b */ /* 0x000f660000000200 */
[----:B------:R-:W2:Y:S02]  /*4ae0*/  MUFU.TANH R7, R7 ;  /* 0x0000000700077308 */ /* 0x000ea40000002400 */
[C---:B------:R-:W-:Y:S01]  /*4af0*/  HMMA.16816.F32 R52, R64.reuse, R62, R52 ;  /* 0x0000003e4034723c */ /* 0x040fe20000001834 */
[----:B------:R-:W-:Y:S05]  /*4b00*/  LDSM.16.M88.4 R60, [R209+0x4800] ;  /* 0x00480000d13c783b */ /* 0x000fea0000000200 */
[C---:B-1----:R-:W-:Y:S01]  /*4b10*/  HMMA.16816.F32 R104, R64.reuse, R108, R104 ;  /* 0x0000006c4068723c */ /* 0x042fe20000001868 */
[----:B------:R-:W1:Y:S05]  /*4b20*/  MUFU.TANH R5, R5 ;  /* 0x0000000500057308 */ /* 0x000e6a0000002400 */
[----:B------:R-:W-:Y:S03]  /*4b30*/  HMMA.16816.F32 R100, R64, R110, R100 ;  /* 0x0000006e4064723c */ /* 0x000fe60000001864 */
[----:B------:R-:W1:Y:S03]  /*4b40*/  MUFU.TANH R92, R92 ;  /* 0x0000005c005c7308 */ /* 0x000e660000002400 */
[----:B--2---:R-:W-:Y:S01]  /*4b50*/  HMMA.16816.F32 R48, R40, R20, R48 ;  /* 0x000000142830723c */ /* 0x004fe20000001830 */
[----:B------:R-:W-:Y:S01]  /*4b60*/  FMUL.FTZ R28, R28, UR10 ;  /* 0x0000000a1c1c7c20 */ /* 0x000fe20008410000 */
[----:B------:R-:W-:-:S04]  /*4b70*/  FMUL.FTZ R93, R30, UR10 ;  /* 0x0000000a1e5d7c20 */ /* 0x000fc80008410000 */
[C---:B------:R-:W-:Y:S01]  /*4b80*/  HMMA.16816.F32 R44, R40.reuse, R22, R44 ;  /* 0x00000016282c723c */ /* 0x040fe2000000182c */
[----:B------:R-:W2:Y:S01]  /*4b90*/  LDSM.16.M88.4 R20, [R214+0xa000] ;  /* 0x00a00000d614783b */ /* 0x000ea20000000200 */
[----:B------:R-:W1:Y:S04]  /*4ba0*/  MUFU.TANH R93, R93 ;  /* 0x0000005d005d7308 */ /* 0x000e680000002400 */
[C---:B---3--:R-:W-:Y:S06]  /*4bb0*/  HMMA.16816.F32 R104, R40.reuse, R16, R104 ;  /* 0x000000102868723c */ /* 0x048fec0000001868 */
[C---:B------:R-:W-:Y:S01]  /*4bc0*/  HMMA.16816.F32 R100, R40.reuse, R18, R100 ;  /* 0x000000122864723c */ /* 0x040fe20000001864 */
[----:B------:R-:W3:Y:S05]  /*4bd0*/  LDSM.16.M88.4 R16, [R214+0xa800] ;  /* 0x00a80000d610783b */ /* 0x000eea0000000200 */
[----:B------:R-:W-:Y:S01]  /*4be0*/  HMMA.16816.F32 R52, R40, R34, R52 ;  /* 0x000000222834723c */ /* 0x000fe20000001834 */
[----:B------:R-:W-:Y:S05]  /*4bf0*/  LDSM.16.M88.4 R32, [R209+0x5000] ;  /* 0x00500000d120783b */ /* 0x000fea0000000200 */
[C---:B-----5:R-:W-:Y:S06]  /*4c00*/  HMMA.16816.F32 R48, R24.reuse, R8, R48 ;  /* 0x000000081830723c */ /* 0x060fec0000001830 */
[----:B------:R-:W-:Y:S01]  /*4c10*/  HMMA.16816.F32 R44, R24, R10, R44 ;  /* 0x0000000a182c723c */ /* 0x000fe2000000182c */
[----:B------:R-:W5:Y:S05]  /*4c20*/  LDSM.16.M88.4 R8, [R141+0xa000] ;  /* 0x00a000008d08783b */ /* 0x000f6a0000000200 */
[C---:B------:R-:W-:Y:S06]  /*4c30*/  HMMA.16816.F32 R88, R128.reuse, R116, R88 ;  /* 0x000000748058723c */ /* 0x040fec0000001858 */
[----:B------:R-:W-:Y:S06]  /*4c40*/  HMMA.16816.F32 R84, R128, R118, R84 ;  /* 0x000000768054723c */ /* 0x000fec0000001854 */
[C---:B--2---:R-:W-:Y:S06]  /*4c50*/  HMMA.16816.F32 R96, R64.reuse, R20, R96 ;  /* 0x000000144060723c */ /* 0x044fec0000001860 */
[----:B------:R-:W-:Y:S01]  /*4c60*/  HMMA.16816.F32 R120, R64, R22, R120 ;  /* 0x000000164078723c */ /* 0x000fe20000001878 */
[----:B------:R-:W2:Y:S05]  /*4c70*/  LDSM.16.M88.4 R20, [R141+0xa800] ;  /* 0x00a800008d14783b */ /* 0x000eaa0000000200 */
[----:B------:R-:W-:Y:S01]  /*4c80*/  HMMA.16816.F32 R56, R12, R60, R56 ;  /* 0x0000003c0c38723c */ /* 0x000fe20000001838 */
[----:B------:R4:W1:Y:S05]  /*4c90*/  MUFU.TANH R60, R28 ;  /* 0x0000001c003c7308 */ /* 0x00086a0000002400 */
[----:B------:R-:W-:Y:S01]  /*4ca0*/  HMMA.16816.F32 R52, R24, R94, R52 ;  /* 0x0000005e1834723c */ /* 0x000fe20000001834 */
[----:B------:R-:W-:-:S05]  /*4cb0*/  FMUL.FTZ R61, R29, UR10 ;  /* 0x0000000a1d3d7c20 */ /* 0x000fca0008410000 */
[C---:B---3--:R-:W-:Y:S01]  /*4cc0*/  HMMA.16816.F32 R88, R64.reuse, R16, R88 ;  /* 0x000000104058723c */ /* 0x048fe20000001858 */
[----:B------:R-:W-:Y:S01]  /*4cd0*/  FMUL.FTZ R94, R31, UR10 ;  /* 0x0000000a1f5e7c20 */ /* 0x000fe20008410000 */
[----:B------:R-:W3:Y:S01]  /*4ce0*/  MUFU.TANH R61, R61 ;  /* 0x0000003d003d7308 */ /* 0x000ee20000002400 */
[----:B----4-:R-:W4:Y:S03]  /*4cf0*/  LDSM.16.M88.4 R28, [R207+0x9800] ;  /* 0x00980000cf1c783b */ /* 0x010f260000000200 */
[----:B------:R-:W-:Y:S01]  /*4d00*/  HMMA.16816.F32 R84, R64, R18, R84 ;  /* 0x000000124054723c */ /* 0x000fe20000001854 */
[----:B------:R-:W-:Y:S03]  /*4d10*/  LDSM.16.M88.4 R16, [R141+0xb000] ;  /* 0x00b000008d10783b */ /* 0x000fe60000000200 */
[----:B------:R-:W1:Y:S02]  /*4d20*/  MUFU.TANH R94, R94 ;  /* 0x0000005e005e7308 */ /* 0x000e640000002400 */
[----:B------:R-:W-:Y:S01]  /*4d30*/  FMUL.FTZ R56, R56, UR10 ;  /* 0x0000000a38387c20 */ /* 0x000fe20008410000 */
[----:B-----5:R-:W-:Y:S01]  /*4d40*/  HMMA.16816.F32 R96, R40, R8, R96 ;  /* 0x000000082860723c */ /* 0x020fe20000001860 */
[----:B------:R-:W-:Y:S01]  /*4d50*/  FMUL.FTZ R57, R57, UR10 ;  /* 0x0000000a39397c20 */ /* 0x000fe20008410000 */
[----:B------:R-:W-:Y:S01]  /*4d60*/  FMUL.FTZ R95, R58, UR10 ;  /* 0x0000000a3a5f7c20 */ /* 0x000fe20008410000 */
[----:B------:R-:W-:-:S03]  /*4d70*/  FMUL.FTZ R108, R59, UR10 ;  /* 0x0000000a3b6c7c20 */ /* 0x000fc60008410000 */
[----:B------:R-:W-:Y:S01]  /*4d80*/  HMMA.16816.F32 R120, R40, R10, R120 ;  /* 0x0000000a2878723c */ /* 0x000fe20000001878 */
[----:B------:R-:W5:Y:S01]  /*4d90*/  LDSM.16.M88.4 R8, [R214+0xb000] ;  /* 0x00b00000d608783b */ /* 0x000f620000000200 */
[----:B------:R-:W1:Y:S04]  /*4da0*/  MUFU.TANH R95, R95 ;  /* 0x0000005f005f7308 */ /* 0x000e680000002400 */
[C---:B------:R-:W-:Y:S04]  /*4db0*/  HMMA.16816.F32 R48, R12.reuse, R32, R48 ;  /* 0x000000200c30723c */ /* 0x040fe80000001830 */
[----:B------:R-:W1:Y:S02]  /*4dc0*/  MUFU.TANH R108, R108 ;  /* 0x0000006c006c7308 */ /* 0x000e640000002400 */
[C---:B------:R-:W-:Y:S01]  /*4dd0*/  HMMA.16816.F32 R44, R12.reuse, R34, R44 ;  /* 0x000000220c2c723c */ /* 0x040fe2000000182c */
[----:B------:R-:W3:Y:S05]  /*4de0*/  LDSM.16.M88.4 R32, [R207+0xa000] ;  /* 0x00a00000cf20783b */ /* 0x000eea0000000200 */
[----:B------:R-:W-:Y:S01]  /*4df0*/  HMMA.16816.F32 R52, R12, R62, R52 ;  /* 0x0000003e0c34723c */ /* 0x000fe20000001834 */
[----:B------:R-:W1:Y:S05]  /*4e00*/  MUFU.TANH R62, R56 ;  /* 0x00000038003e7308 */ /* 0x000e6a0000002400 */
[C---:B------:R-:W-:Y:S03]  /*4e10*/  HMMA.16816.F32 R80, R128.reuse, R112, R80 ;  /* 0x000000708050723c */ /* 0x040fe60000001850 */
[----:B------:R4:W1:Y:S03]  /*4e20*/  MUFU.TANH R63, R57 ;  /* 0x00000039003f7308 */ /* 0x0008660000002400 */
[----:B------:R-:W-:Y:S01]  /*4e30*/  HMMA.16816.F32 R76, R128, R114, R76 ;  /* 0x00000072804c723c */ /* 0x000fe2000000184c */
[----:B------:R-:W-:Y:S01]  /*4e40*/  FMUL.FTZ R48, R48, UR10 ;  /* 0x0000000a30307c20 */ /* 0x000fe20008410000 */
[----:B------:R-:W-:Y:S01]  /*4e50*/  FMUL.FTZ R49, R49, UR10 ;  /* 0x0000000a31317c20 */ /* 0x000fe20008410000 */
[----:B------:R-:W-:Y:S01]  /*4e60*/  FMUL.FTZ R50, R50, UR10 ;  /* 0x0000000a32327c20 */ /* 0x000fe20008410000 */
[----:B------:R-:W-:-:S02]  /*4e70*/  FMUL.FTZ R51, R51, UR10 ;  /* 0x0000000a33337c20 */ /* 0x000fc40008410000 */
[C---:B--2---:R-:W-:Y:S01]  /*4e80*/  HMMA.16816.F32 R88, R40.reuse, R20, R88 ;  /* 0x000000142858723c */ /* 0x044fe20000001858 */
[----:B------:R-:W-:Y:S01]  /*4e90*/  FMUL.FTZ R44, R44, UR10 ;  /* 0x0000000a2c2c7c20 */ /* 0x000fe20008410000 */
[----:B------:R-:W-:Y:S01]  /*4ea0*/  FMUL.FTZ R246, R46, UR10 ;  /* 0x0000000a2ef67c20 */ /* 0x000fe20008410000 */
[----:B------:R-:W-:Y:S01]  /*4eb0*/  FMUL.FTZ R109, R47, UR10 ;  /* 0x0000000a2f6d7c20 */ /* 0x000fe20008410000 */
[----:B------:R-:W2:Y:S02]  /*4ec0*/  MUFU.TANH R48, R48 ;  /* 0x0000003000307308 */ /* 0x000ea40000002400 */
[----:B------:R-:W-:Y:S01]  /*4ed0*/  HMMA.16816.F32 R84, R40, R22, R84 ;  /* 0x000000162854723c */ /* 0x000fe20000001854 */
[----:B------:R-:W1:Y:S01]  /*4ee0*/  LDSM.16.M88.4 R20, [R214+0xb800] ;  /* 0x00b80000d614783b */ /* 0x000e620000000200 */
[----:B------:R-:W-:Y:S01]  /*4ef0*/  FMUL.FTZ R52, R52, UR10 ;  /* 0x0000000a34347c20 */ /* 0x000fe20008410000 */
[----:B------:R-:W-:Y:S01]  /*4f00*/  FMUL.FTZ R53, R53, UR10 ;  /* 0x0000000a35357c20 */ /* 0x000fe20008410000 */
[----:B------:R-:W-:Y:S01]  /*4f10*/  FMUL.FTZ R54, R54, UR10 ;  /* 0x0000000a36367c20 */ /* 0x000fe20008410000 */
[----:B----4-:R-:W4:Y:S01]  /*4f20*/  LDSM.16.M88.4 R56, [R209+0x5800] ;  /* 0x00580000d138783b */ /* 0x010f220000000200 */
[C---:B------:R-:W-:Y:S01]  /*4f30*/  HMMA.16816.F32 R104, R24.reuse, R28, R104 ;  /* 0x0000001c1868723c */ /* 0x040fe20000001868 */
[----:B------:R-:W-:Y:S01]  /*4f40*/  FMUL.FTZ R55, R55, UR10 ;  /* 0x0000000a37377c20 */ /* 0x000fe20008410000 */
[----:B------:R-:W1:Y:S04]  /*4f50*/  MUFU.TANH R52, R52 ;  /* 0x0000003400347308 */ /* 0x000e680000002400 */
[----:B------:R-:W-:Y:S01]  /*4f60*/  HMMA.16816.F32 R100, R24, R30, R100 ;  /* 0x0000001e1864723c */ /* 0x000fe20000001864 */
[----:B------:R-:W2:Y:S03]  /*4f70*/  LDSM.16.M88.4 R28, [R209+0x6000] ;  /* 0x00600000d11c783b */ /* 0x000ea60000000200 */
[----:B------:R-:W1:Y:S02]  /*4f80*/  MUFU.TANH R53, R53 ;  /* 0x0000003500357308 */ /* 0x000e640000002400 */
[C---:B-----5:R-:W-:Y:S06]  /*4f90*/  HMMA.16816.F32 R80, R64.reuse, R8, R80 ;  /* 0x000000084050723c */ /* 0x060fec0000001850 */
[----:B------:R-:W-:Y:S01]  /*4fa0*/  HMMA.16816.F32 R76, R64, R10, R76 ;  /* 0x0000000a404c723c */ /* 0x000fe2000000184c */
[----:B------:R-:W5:Y:S01]  /*4fb0*/  LDSM.16.M88.4 R8, [R141+0xb800] ;  /* 0x00b800008d08783b */ /* 0x000f620000000200 */
[----:B------:R-:W2:Y:S04]  /*4fc0*/  MUFU.TANH R54, R54 ;  /* 0x0000003600367308 */ /* 0x000ea80000002400 */
[C---:B---3--:R-:W-:Y:S04]  /*4fd0*/  HMMA.16816.F32 R96, R24.reuse, R32, R96 ;  /* 0x000000201860723c */ /* 0x048fe80000001860 */
[----:B------:R-:W3:Y:S02]  /*4fe0*/  MUFU.TANH R55, R55 ;  /* 0x0000003700377308 */ /* 0x000ee40000002400 */
[----:B------:R-:W-:Y:S01]  /*4ff0*/  HMMA.16816.F32 R120, R24, R34, R120 ;  /* 0x000000221878723c */ /* 0x000fe20000001878 */
[----:B------:R-:W-:Y:S05]  /*5000*/  LDSM.16.M88.4 R32, [R209+0x6800] ;  /* 0x00680000d120783b */ /* 0x000fea0000000200 */
[----:B-1----:R-:W-:Y:S01]  /*5010*/  HMMA.16816.F32 R72, R64, R20, R72 ;  /* 0x000000144048723c */ /* 0x002fe20000001848 */
[----:B------:R-:W1:Y:S05]  /*5020*/  MUFU.TANH R49, R49 ;  /* 0x0000003100317308 */ /* 0x000e6a0000002400 */
[----:B----4-:R-:W-:Y:S03]  /*5030*/  HMMA.16816.F32 R104, R12, R56, R104 ;  /* 0x000000380c68723c */ /* 0x010fe60000001868 */
[----:B------:R4:W1:Y:S03]  /*5040*/  MUFU.TANH R56, R44 ;  /* 0x0000002c00387308 */ /* 0x0008660000002400 */
[----:B------:R-:W-:Y:S01]  /*5050*/  HMMA.16816.F32 R68, R64, R22, R68 ;  /* 0x000000164044723c */ /* 0x000fe20000001844 */
[----:B------:R-:W-:Y:S01]  /*5060*/  FMUL.FTZ R57, R45, UR10 ;  /* 0x0000000a2d397c20 */ /* 0x000fe20008410000 */
[----:B------:R-:W-:Y:S03]  /*5070*/  LDSM.16.M88.4 R20, [R209+0x7800] ;  /* 0x00780000d114783b */ /* 0x000fe60000000200 */
[----:B------:R-:W1:Y:S01]  /*5080*/  MUFU.TANH R50, R50 ;  /* 0x0000003200327308 */ /* 0x000e620000002400 */
[C---:B------:R-:W-:Y:S06]  /*5090*/  HMMA.16816.F32 R80, R40.reuse, R16, R80 ;  /* 0x000000102850723c */ /* 0x040fec0000001850 */
[----:B------:R-:W-:Y:S01]  /*50a0*/  HMMA.16816.F32 R76, R40, R18, R76 ;  /* 0x00000012284c723c */ /* 0x000fe2000000184c */
[----:B------:R-:W3:Y:S01]  /*50b0*/  LDSM.16.M88.4 R16, [R207+0xb800] ;  /* 0x00b80000cf10783b */ /* 0x000ee20000000200 */
[----:B------:R-:W1:Y:S03]  /*50c0*/  MUFU.TANH R51, R51 ;  /* 0x0000003300337308 */ /* 0x000e660000002400 */
[----:B----4-:R-:W4:Y:S01]  /*50d0*/  LDSM.16.M88.4 R44, [R207+0xa800] ;  /* 0x00a80000cf2c783b */ /* 0x010f220000000200 */
[C---:B--2---:R-:W-:Y:S01]  /*50e0*/  HMMA.16816.F32 R96, R12.reuse, R28, R96 ;  /* 0x0000001c0c60723c */ /* 0x044fe20000001860 */
[----:B------:R-:W-:Y:S01]  /*50f0*/  FMUL.FTZ R105, R105, UR10 ;  /* 0x0000000a69697c20 */ /* 0x000fe20008410000 */
[----:B------:R-:W-:Y:S01]  /*5100*/  FMUL.FTZ R106, R106, UR10 ;  /* 0x0000000a6a6a7c20 */ /* 0x000fe20008410000 */
[----:B------:R-:W-:Y:S01]  /*5110*/  FMUL.FTZ R107, R107, UR10 ;  /* 0x0000000a6b6b7c20 */ /* 0x000fe20008410000 */
[----:B------:R-:W2:Y:S02]  /*5120*/  MUFU.TANH R57, R57 ;  /* 0x0000003900397308 */ /* 0x000ea40000002400 */
[----:B------:R-:W-:Y:S01]  /*5130*/  HMMA.16816.F32 R120, R12, R30, R120 ;  /* 0x0000001e0c78723c */ /* 0x000fe20000001878 */
[----:B------:R-:W1:Y:S05]  /*5140*/  LDSM.16.M88.4 R28, [R207+0xb000] ;  /* 0x00b00000cf1c783b */ /* 0x000e6a0000000200 */
[C---:B-----5:R-:W-:Y:S01]  /*5150*/  HMMA.16816.F32 R72, R40.reuse, R8, R72 ;  /* 0x000000082848723c */ /* 0x060fe20000001848 */
[----:B------:R-:W1:Y:S05]  /*5160*/  MUFU.TANH R246, R246 ;  /* 0x000000f600f67308 */ /* 0x000e6a0000002400 */
[----:B------:R-:W-:Y:S01]  /*5170*/  HMMA.16816.F32 R68, R40, R10, R68 ;  /* 0x0000000a2844723c */ /* 0x000fe20000001844 */
[----:B------:R-:W-:-:S02]  /*5180*/  LOP3.LUT R8, R140, 0xffffffe0, RZ, 0xc0, !PT ;  /* 0xffffffe08c087812 */ /* 0x000fc400078ec0ff */
[----:B------:R-:W1:Y:S01]  /*5190*/  MUFU.TANH R109, R109 ;  /* 0x0000006d006d7308 */ /* 0x000e620000002400 */
[----:B------:R-:W-:Y:S02]  /*51a0*/  SHF.R.S32.HI R9, RZ, 0x1f, R138 ;  /* 0x0000001fff097819 */ /* 0x000fe4000001148a */
[----:B------:R-:W-:Y:S01]  /*51b0*/  HMMA.16816.F32 R100, R12, R58, R100 ;  /* 0x0000003a0c64723c */ /* 0x000fe20000001864 */
[----:B------:R-:W-:Y:S01]  /*51c0*/  IADD3 R8, -R8, R137, RZ ;  /* 0x0000008908087210 */ /* 0x000fe20007ffe1ff */
[----:B------:R-:W-:Y:S01]  /*51d0*/  FMUL.FTZ R96, R96, UR10 ;  /* 0x0000000a60607c20 */ /* 0x000fe20008410000 */
[----:B------:R-:W-:Y:S01]  /*51e0*/  FMUL.FTZ R97, R97, UR10 ;  /* 0x0000000a61617c20 */ /* 0x000fe20008410000 */
[----:B------:R-:W-:Y:S01]  /*51f0*/  FMUL.FTZ R98, R98, UR10 ;  /* 0x0000000a62627c20 */ /* 0x000fe20008410000 */
[----:B------:R-:W-:Y:S01]  /*5200*/  SHF.R.S32.HI R233, RZ, 0x1f, R8 ;  /* 0x0000001fffe97819 */ /* 0x000fe20000011408 */
[----:B------:R-:W-:Y:S01]  /*5210*/  FMUL.FTZ R99, R99, UR10 ;  /* 0x0000000a63637c20 */ /* 0x000fe20008410000 */
[----:B------:R-:W-:Y:S01]  /*5220*/  FMUL.FTZ R58, R104, UR10 ;  /* 0x0000000a683a7c20 */ /* 0x000fe20008410000 */
[----:B------:R-:W-:Y:S01]  /*5230*/  FMUL.FTZ R120, R120, UR10 ;  /* 0x0000000a78787c20 */ /* 0x000fe20008410000 */
[----:B------:R-:W-:Y:S01]  /*5240*/  LEA.HI R233, R233, R8, RZ, 0x2 ;  /* 0x00000008e9e97211 */ /* 0x000fe200078f10ff */
[----:B------:R-:W-:Y:S01]  /*5250*/  FMUL.FTZ R121, R121, UR10 ;  /* 0x0000000a79797c20 */ /* 0x000fe20008410000 */
[----:B------:R-:W-:Y:S01]  /*5260*/  FMUL.FTZ R122, R122, UR10 ;  /* 0x0000000a7a7a7c20 */ /* 0x000fe20008410000 */
[----:B---3--:R-:W-:Y:S01]  /*5270*/  HMMA.16816.F32 R72, R24, R16, R72 ;  /* 0x000000101848723c */ /* 0x008fe20000001848 */
[----:B------:R-:W-:Y:S01]  /*5280*/  FMUL.FTZ R123, R123, UR10 ;  /* 0x0000000a7b7b7c20 */ /* 0x000fe20008410000 */
[----:B------:R-:W-:Y:S01]  /*5290*/  LEA R8, R138, R142, 0x4 ;  /* 0x0000008e8a087211 */ /* 0x000fe200078e20ff */
[----:B------:R-:W3:Y:S01]  /*52a0*/  MUFU.TANH R58, R58 ;  /* 0x0000003a003a7308 */ /* 0x000ee20000002400 */
[----:B------:R-:W-:-:S02]  /*52b0*/  SHF.R.S32.HI R233, RZ, 0x2, R233 ;  /* 0x00000002ffe97819 */ /* 0x000fc400000114e9 */
[C---:B----4-:R-:W-:Y:S01]  /*52c0*/  HMMA.16816.F32 R88, R24.reuse, R44, R88 ;  /* 0x0000002c1858723c */ /* 0x050fe20000001858 */
[----:B------:R-:W-:Y:S02]  /*52d0*/  LEA.HI R9, R9, R138, RZ, 0x2 ;  /* 0x0000008a09097211 */ /* 0x000fe400078f10ff */
[----:B------:R-:W-:Y:S02]  /*52e0*/  IADD3 R8, R8, 0x1, R233 ;  /* 0x0000000108087810 */ /* 0x000fe40007ffe0e9 */
[----:B------:R4:W2:Y:S01]  /*52f0*/  MUFU.TANH R244, R105 ;  /* 0x0000006900f47308 */ /* 0x0008a20000002400 */
[C---:B------:R-:W-:Y:S01]  /*5300*/  HMMA.16816.F32 R84, R24.reuse, R46, R84 ;  /* 0x0000002e1854723c */ /* 0x040fe20000001854 */
[----:B------:R-:W5:Y:S01]  /*5310*/  LDSM.16.M88.4 R44, [R209+0x7000] ;  /* 0x00700000d12c783b */ /* 0x000f620000000200 */
[----:B------:R-:W-:Y:S01]  /*5320*/  FMUL.FTZ R59, R100, UR10 ;  /* 0x0000000a643b7c20 */ /* 0x000fe20008410000 */
[----:B------:R-:W-:Y:S01]  /*5330*/  FMUL.FTZ R101, R101, UR10 ;  /* 0x0000000a65657c20 */ /* 0x000fe20008410000 */
[----:B------:R-:W-:Y:S01]  /*5340*/  FMUL.FTZ R102, R102, UR10 ;  /* 0x0000000a66667c20 */ /* 0x000fe20008410000 */
[----:B------:R-:W-:Y:S01]  /*5350*/  FMUL.FTZ R103, R103, UR10 ;  /* 0x0000000a67677c20 */ /* 0x000fe20008410000 */
[----:B------:R-:W-:Y:S01]  /*5360*/  HMMA.16816.F32 R68, R24, R18, R68 ;  /* 0x000000121844723c */ /* 0x000fe20000001844 */
[----:B------:R4:W2:Y:S01]  /*5370*/  MUFU.TANH R240, R106 ;  /* 0x0000006a00f07308 */ /* 0x0008a20000002400 */
[----:B------:R-:W-:Y:S01]  /*5380*/  IADD3 R8, R136, R8, -R225 ;  /* 0x0000000888087210 */ /* 0x000fe20007ffe8e1 */
[----:B------:R-:W-:-:S04]  /*5390*/  DEPBAR.LE SB0, 0x0 ;  /* 0x000080000000791a */ /* 0x000fc80000000000 */
[C---:B-1----:R-:W-:Y:S01]  /*53a0*/  HMMA.16816.F32 R80, R24.reuse, R28, R80 ;  /* 0x0000001c1850723c */ /* 0x042fe20000001850 */
[----:B------:R-:W-:Y:S01]  /*53b0*/  LOP3.LUT R9, R9, 0xfffffffc, RZ, 0xc0, !PT ;  /* 0xfffffffc09097812 */ /* 0x000fe200078ec0ff */
[----:B------:R4:W1:Y:S01]  /*53c0*/  MUFU.TANH R150, R107 ;  /* 0x0000006b00967308 */ /* 0x0008620000002400 */
[----:B------:R-:W-:Y:S02]  /*53d0*/  IADD3 R139, R8, R139, RZ ;  /* 0x0000008b088b7210 */ /* 0x000fe40007ffe0ff */
[----:B------:R-:W-:Y:S01]  /*53e0*/  IADD3 R232, R138, -R9, RZ ;  /* 0x800000098ae87210 */ /* 0x000fe20007ffe0ff */
[----:B------:R-:W-:Y:S01]  /*53f0*/  HMMA.16816.F32 R76, R24, R30, R76 ;  /* 0x0000001e184c723c */ /* 0x000fe2000000184c */
[C---:B------:R-:W-:Y:S02]  /*5400*/  VIMNMX R199, R139.reuse, R136, PT ;  /* 0x000000888bc77248 */ /* 0x040fe40003fe0100 */
[----:B------:R-:W-:Y:S01]  /*5410*/  VIADDMNMX R198, R139, 0x8, R136, PT ;  /* 0x000000088bc67846 */ /* 0x000fe20003800188 */
[----:B------:R-:W1:Y:S02]  /*5420*/  MUFU.TANH R59, R59 ;  /* 0x0000003b003b7308 */ /* 0x000e640000002400 */
[C---:B------:R-:W-:Y:S06]  /*5430*/  HMMA.16816.F32 R88, R12.reuse, R32, R88 ;  /* 0x000000200c58723c */ /* 0x040fec0000001858 */
[C---:B------:R-:W-:Y:S01]  /*5440*/  HMMA.16816.F32 R84, R12.reuse, R34, R84 ;  /* 0x000000220c54723c */ /* 0x040fe20000001854 */
[----:B------:R4:W1:Y:S05]  /*5450*/  MUFU.TANH R242, R101 ;  /* 0x0000006500f27308 */ /* 0x00086a0000002400 */
[C---:B------:R-:W-:Y:S03]  /*5460*/  HMMA.16816.F32 R72, R12.reuse, R20, R72 ;  /* 0x000000140c48723c */ /* 0x040fe60000001848 */
[----:B------:R4:W1:Y:S03]  /*5470*/  MUFU.TANH R238, R102 ;  /* 0x0000006600ee7308 */ /* 0x0008660000002400 */
[----:B------:R-:W-:Y:S01]  /*5480*/  HMMA.16816.F32 R68, R12, R22, R68 ;  /* 0x000000160c44723c */ /* 0x000fe20000001844 */
[----:B------:R-:W-:-:S04]  /*5490*/  SHF.L.U32 R21, R137, 0x1, RZ ;  /* 0x0000000189157819 */ /* 0x000fc800000006ff */
[----:B------:R4:W1:Y:S01]  /*54a0*/  MUFU.TANH R152, R103 ;  /* 0x0000006700987308 */ /* 0x0008620000002400 */
[C---:B-----5:R-:W-:Y:S01]  /*54b0*/  HMMA.16816.F32 R80, R12.reuse, R44, R80 ;  /* 0x0000002c0c50723c */ /* 0x060fe20000001850 */
[----:B------:R-:W-:Y:S01]  /*54c0*/  FMUL.FTZ R34, R89, UR10 ;  /* 0x0000000a59227c20 */ /* 0x000fe20008410000 */
[----:B------:R-:W-:Y:S01]  /*54d0*/  FMUL.FTZ R88, R88, UR10 ;  /* 0x0000000a58587c20 */ /* 0x000fe20008410000 */
[----:B------:R-:W-:Y:S01]  /*54e0*/  FMUL.FTZ R90, R90, UR10 ;  /* 0x0000000a5a5a7c20 */ /* 0x000fe20008410000 */
[----:B------:R-:W-:Y:S01]  /*54f0*/  FMUL.FTZ R91, R91, UR10 ;  /* 0x0000000a5b5b7c20 */ /* 0x000fe20008410000 */
[----:B------:R-:W-:Y:S01]  /*5500*/  LOP3.LUT R21, R21, 0x6, RZ, 0xc0, !PT ;  /* 0x0000000615157812 */ /* 0x000fe200078ec0ff */
[----:B------:R-:W-:Y:S01]  /*5510*/  HMMA.16816.F32 R76, R12, R46, R76 ;  /* 0x0000002e0c4c723c */ /* 0x000fe2000000184c */
[----:B------:R-:W-:Y:S01]  /*5520*/  FMUL.FTZ R32, R84, UR10 ;  /* 0x0000000a54207c20 */ /* 0x000fe20008410000 */
[----:B------:R-:W-:Y:S01]  /*5530*/  FMUL.FTZ R85, R85, UR10 ;  /* 0x0000000a55557c20 */ /* 0x000fe20008410000 */
[----:B------:R-:W-:Y:S01]  /*5540*/  FMUL.FTZ R86, R86, UR10 ;  /* 0x0000000a56567c20 */ /* 0x000fe20008410000 */
[----:B------:R-:W-:Y:S01]  /*5550*/  FMUL.FTZ R87, R87, UR10 ;  /* 0x0000000a57577c20 */ /* 0x000fe20008410000 */
[----:B------:R4:W1:Y:S01]  /*5560*/  MUFU.TANH R236, R96 ;  /* 0x0000006000ec7308 */ /* 0x0008620000002400 */
[----:B------:R-:W-:Y:S01]  /*5570*/  FMUL.FTZ R17, R74, UR10 ;  /* 0x0000000a4a117c20 */ /* 0x000fe20008410000 */
[----:B------:R-:W-:Y:S01]  /*5580*/  FMUL.FTZ R16, R75, UR10 ;  /* 0x0000000a4b107c20 */ /* 0x000fe20008410000 */
[----:B------:R-:W-:Y:S01]  /*5590*/  FMUL.FTZ R72, R72, UR10 ;  /* 0x0000000a48487c20 */ /* 0x000fe20008410000 */
[----:B------:R-:W-:-:S03]  /*55a0*/  FMUL.FTZ R73, R73, UR10 ;  /* 0x0000000a49497c20 */ /* 0x000fc60008410000 */
[----:B------:R-:W-:Y:S01]  /*55b0*/  FMUL.FTZ R18, R68, UR10 ;  /* 0x0000000a44127c20 */ /* 0x000fe20008410000 */
[----:B------:R-:W-:Y:S01]  /*55c0*/  FMUL.FTZ R69, R69, UR10 ;  /* 0x0000000a45457c20 */ /* 0x000fe20008410000 */
[----:B------:R-:W-:Y:S01]  /*55d0*/  FMUL.FTZ R70, R70, UR10 ;  /* 0x0000000a46467c20 */ /* 0x000fe20008410000 */
[----:B------:R-:W-:Y:S01]  /*55e0*/  FMUL.FTZ R71, R71, UR10 ;  /* 0x0000000a47477c20 */ /* 0x000fe20008410000 */
[----:B------:R4:W1:Y:S02]  /*55f0*/  MUFU.TANH R168, R97 ;  /* 0x0000006100a87308 */ /* 0x0008640000002400 */
        /* <DEDUP_REMOVED lines=8> */
[----:B------:R4:W1:Y:S08]  /*5680*/  MUFU.TANH R202, R98 ;  /* 0x0000006200ca7308 */ /* 0x0008700000002400 */
[----:B------:R4:W1:Y:S08]  /*5690*/  MUFU.TANH R172, R99 ;  /* 0x0000006300ac7308 */ /* 0x0008700000002400 */
[----:B------:R4:W1:Y:S08]  /*56a0*/  MUFU.TANH R234, R120 ;  /* 0x0000007800ea7308 */ /* 0x0008700000002400 */
[----:B------:R4:W1:Y:S08]  /*56b0*/  MUFU.TANH R170, R121 ;  /* 0x0000007900aa7308 */ /* 0x0008700000002400 */
[----:B------:R4:W1:Y:S08]  /*56c0*/  MUFU.TANH R190, R122 ;  /* 0x0000007a00be7308 */ /* 0x0008700000002400 */
[----:B------:R4:W1:Y:S08]  /*56d0*/  MUFU.TANH R174, R123 ;  /* 0x0000007b00ae7308 */ /* 0x0008700000002400 */
[----:B------:R4:W1:Y:S08]  /*56e0*/  MUFU.TANH R186, R88 ;  /* 0x0000005800ba7308 */ /* 0x0008700000002400 */
[----:B------:R-:W1:Y:S08]  /*56f0*/  MUFU.TANH R34, R34 ;  /* 0x0000002200227308 */ /* 0x000e700000002400 */
[----:B------:R4:W1:Y:S08]  /*5700*/  MUFU.TANH R184, R90 ;  /* 0x0000005a00b87308 */ /* 0x0008700000002400 */
[----:B------:R4:W1:Y:S08]  /*5710*/  MUFU.TANH R182, R91 ;  /* 0x0000005b00b67308 */ /* 0x0008700000002400 */
[----:B------:R-:W1:Y:S08]  /*5720*/  MUFU.TANH R32, R32 ;  /* 0x0000002000207308 */ /* 0x000e700000002400 */
[----:B------:R4:W1:Y:S08]  /*5730*/  MUFU.TANH R188, R85 ;  /* 0x0000005500bc7308 */ /* 0x0008700000002400 */
        /* <DEDUP_REMOVED lines=13> */
[----:B------:R-:W1:Y:S08]  /*5810*/  MUFU.TANH R16, R16 ;  /* 0x0000001000107308 */ /* 0x000e700000002400 */
[----:B------:R-:W1:Y:S08]  /*5820*/  MUFU.TANH R18, R18 ;  /* 0x0000001200127308 */ /* 0x000e700000002400 */
[----:B------:R4:W1:Y:S08]  /*5830*/  MUFU.TANH R140, R69 ;  /* 0x00000045008c7308 */ /* 0x0008700000002400 */
[----:B------:R4:W1:Y:S08]  /*5840*/  MUFU.TANH R134, R70 ;  /* 0x0000004600867308 */ /* 0x0008700000002400 */
[----:B------:R4:W1:Y:S01]  /*5850*/  MUFU.TANH R132, R71 ;  /* 0x0000004700847308 */ /* 0x0008620000002400 */
[----:B------:R-:W-:Y:S06]  /*5860*/  BAR.SYNC.DEFER_BLOCKING 0x0 ;  /* 0x0000000000007b1d */ /* 0x000fec0000010000 */
[----:B--23--:R-:W-:Y:S05]  /*5870*/  @!P1 BRA `(.L_x_850) ;  /* 0x0000000c00d49947 */ /* 0x00cfea0003800000 */
[----:B------:R-:W-:Y:S05]  /*5880*/  @!P0 BRA `(.L_x_851) ;  /* 0x0000000000ec8947 */ /* 0x000fea0003800000 */
[----:B------:R-:W2:Y:S01]  /*5890*/  LDC R9, c[0x0][0x380] ;  /* 0x0000e000ff097b82 */ /* 0x000ea20000000800 */
[----:B------:R-:W-:Y:S01]  /*58a0*/  VIADD R14, R2, 0xffffff80 ;  /* 0xffffff80020e7836 */ /* 0x000fe20000000000 */
[----:B------:R-:W-:Y:S01]  /*58b0*/  IABS R10, R2 ;  /* 0x00000002000a7213 */ /* 0x000fe20000000000 */
[----:B------:R-:W-:-:S03]  /*58c0*/  ULDC.64 UR8, c[0x0][0x230] ;  /* 0x00008c0000087ab9 */ /* 0x000fc60000000a00 */
[----:B------:R-:W-:Y:S02]  /*58d0*/  IABS R8, R14 ;  /* 0x0000000e00087213 */ /* 0x000fe40000000000 */
[-C--:B--2---:R-:W-:Y:S02]  /*58e0*/  IABS R6, R9.reuse ;  /* 0x0000000900067213 */ /* 0x084fe40000000000 */
[----:B------:R-:W-:Y:S02]  /*58f0*/  LOP3.LUT R14, R14, R9, RZ, 0x3c, !PT ;  /* 0x000000090e0e7212 */ /* 0x000fe400078e3cff */
[----:B------:R-:W2:Y:S08]  /*5900*/  I2F.RP R15, R6 ;  /* 0x00000006000f7306 */ /* 0x000eb00000209400 */
[----:B--2---:R-:W2:Y:S02]  /*5910*/  MUFU.RCP R12, R15 ;  /* 0x0000000f000c7308 */ /* 0x004ea40000001000 */
[----:B--2---:R-:W-:-:S06]  /*5920*/  VIADD R12, R12, 0xffffffe ;  /* 0x0ffffffe0c0c7836 */ /* 0x004fcc0000000000 */
[----:B------:R-:W2:Y:S02]  /*5930*/  F2I.FTZ.U32.TRUNC.NTZ R13, R12 ;  /* 0x0000000c000d7305 */ /* 0x000ea4000021f000 */
[----:B--2---:R-:W-:Y:S02]  /*5940*/  IADD3 R11, RZ, -R13, RZ ;  /* 0x8000000dff0b7210 */ /* 0x004fe40007ffe0ff */
        /* <DEDUP_REMOVED lines=29> */
[----:B------:R-:W-:Y:S01]  /*5b20*/  IMAD.WIDE R14, R8, 0x4, R230 ;  /* 0x00000004080e7825 */ /* 0x000fe200078e02e6 */
[----:B------:R-:W2:Y:S04]  /*5b30*/  LDG.E R13, desc[UR12][R22.64] ;  /* 0x0000000c160d7981 */ /* 0x000ea8000c1e1900 */
[----:B------:R-:W2:Y:S01]  /*5b40*/  LDG.E R6, desc[UR12][R14.64] ;  /* 0x0000000c0e067981 */ /* 0x000ea2000c1e1900 */
[----:B------:R-:W-:-:S04]  /*5b50*/  IMAD.IADD R8, R11, 0x1, -R8 ;  /* 0x000000010b087824 */ /* 0x000fc800078e0a08 */
[----:B------:R-:W-:-:S05]  /*5b60*/  IMAD R8, R8, R9, -0x80 ;  /* 0xffffff8008087424 */ /* 0x000fca00078e0209 */
[----:B------:R-:W-:-:S05]  /*5b70*/  SHF.R.S32.HI R9, RZ, 0x1f, R8 ;  /* 0x0000001fff097819 */ /* 0x000fca0000011408 */
[----:B------:R-:W-:-:S04]  /*5b80*/  IMAD R9, R9, R192, RZ ;  /* 0x000000c009097224 */ /* 0x000fc800078e02ff */
[C---:B------:R-:W-:Y:S01]  /*5b90*/  IMAD R9, R8.reuse, R193, R9 ;  /* 0x000000c108097224 */ /* 0x040fe200078e0209 */
[----:B--2---:R-:W-:Y:S01]  /*5ba0*/  IADD3 R6, -R13, R6, RZ ;  /* 0x000000060d067210 */ /* 0x004fe20007ffe1ff */
[----:B------:R-:W-:-:S03]  /*5bb0*/  IMAD.WIDE.U32 R12, R8, R192, RZ ;  /* 0x000000c0080c7225 */ /* 0x000fc600078e00ff */
[----:B------:R-:W-:Y:S01]  /*5bc0*/  SHF.R.S32.HI R10, RZ, 0x1f, R6 ;  /* 0x0000001fff0a7819 */ /* 0x000fe20000011406 */
[----:B------:R-:W-:-:S04]  /*5bd0*/  IMAD.IADD R13, R13, 0x1, R9 ;  /* 0x000000010d0d7824 */ /* 0x000fc800078e0209 */
[----:B------:R-:W-:Y:S02]  /*5be0*/  IMAD R11, R10, UR8, RZ ;  /* 0x000000080a0b7c24 */ /* 0x000fe4000f8e02ff */
[----:B------:R-:W-:-:S04]  /*5bf0*/  IMAD.WIDE.U32 R12, R6, UR8, R12 ;  /* 0x00000008060c7c25 */ /* 0x000fc8000f8e000c */
[----:B------:R-:W-:Y:S02]  /*5c00*/  IMAD R11, R6, UR9, R11 ;  /* 0x00000009060b7c24 */ /* 0x000fe4000f8e020b */
[----:B------:R-:W-:-:S03]  /*5c10*/  IMAD.MOV.U32 R19, RZ, RZ, R12 ;  /* 0x000000ffff137224 */ /* 0x000fc600078e000c */
[----:B------:R-:W-:Y:S01]  /*5c20*/  IADD3 R6, R13, R11, RZ ;  /* 0x0000000b0d067210 */ /* 0x000fe20007ffe0ff */
[----:B------:R-:W-:Y:S06]  /*5c30*/  BRA `(.L_x_852) ;  /* 0x0000000000087947 */ /* 0x000fec0003800000 */
.L_x_851:
[----:B------:R-:W-:-:S04]  /*5c40*/  LEA R19, -R192, RZ, 0x7 ;  /* 0x000000ffc0137211 */ /* 0x000fc800078e39ff */
[----:B------:R-:W-:-:S07]  /*5c50*/  SHF.R.S32.HI R6, RZ, 0x1f, R19 ;  /* 0x0000001fff067819 */ /* 0x000fce0000011413 */
.L_x_852:
[----:B------:R-:W-:Y:S01]  /*5c60*/  ULDC UR5, c[0x0][0x2d0] ;  /* 0x0000b40000057ab9 */ /* 0x000fe20000000800 */
[----:B------:R-:W-:Y:S01]  /*5c70*/  BSSY B0, `(.L_x_853) ;  /* 0x00000b2000007945 */ /* 0x000fe20003800000 */
[----:B------:R-:W-:Y:S02]  /*5c80*/  ISETP.GE.AND P4, PT, R226, UR5, PT ;  /* 0x00000005e2007c0c */ /* 0x000fe4000bf86270 */
[----:B------:R-:W-:-:S11]  /*5c90*/  ISETP.GE.AND P3, PT, R217, UR5, PT ;  /* 0x00000005d9007c0c */ /* 0x000fd6000bf66270 */
[----:B------:R-:W2:Y:S01]  /*5ca0*/  @!P4 LDC.64 R12, c[0x0][0x218] ;  /* 0x00008600ff0ccb82 */ /* 0x000ea20000000a00 */
[----:B------:R-:W-:Y:S01]  /*5cb0*/  @!P4 IADD3 R25, P2, R19, R196, RZ ;  /* 0x000000c41319c210 */ /* 0x000fe20007f5e0ff */
[----:B------:R3:W-:Y:S04]  /*5cc0*/  @P4 STS.128 [R224+0x4000], RZ ;  /* 0x004000ffe0004388 */ /* 0x0007e80000000c00 */
[----:B------:R-:W-:Y:S01]  /*5cd0*/  @!P4 IMAD.X R20, R6, 0x1, R197, P2 ;  /* 0x000000010614c824 */ /* 0x000fe200010e06c5 */
[----:B------:R-:W-:Y:S01]  /*5ce0*/  IADD3 R23, P2, R219, R19, RZ ;  /* 0x00000013db177210 */ /* 0x000fe20007f5e0ff */
[----:B------:R-:W5:Y:S08]  /*5cf0*/  @!P3 LDC.64 R10, c[0x0][0x218] ;  /* 0x00008600ff0abb82 */ /* 0x000f700000000a00 */
[----:B------:R-:W1:Y:S08]  /*5d00*/  @!P4 LDC.64 R8, c[0x0][0x218] ;  /* 0x00008600ff08cb82 */ /* 0x000e700000000a00 */
[----:B------:R-:W4:Y:S01]  /*5d10*/  @!P3 LDC.64 R14, c[0x0][0x218] ;  /* 0x00008600ff0ebb82 */ /* 0x000f220000000a00 */
[----:B--2---:R-:W-:-:S04]  /*5d20*/  @!P4 LEA R40, P5, R25, R12, 0x1 ;  /* 0x0000000c1928c211 */ /* 0x004fc800078a08ff */
[----:B------:R-:W-:Y:S01]  /*5d30*/  @!P4 LEA.HI.X R41, R25, R13, R20, 0x1, P5 ;  /* 0x0000000d1929c211 */ /* 0x000fe200028f0c14 */
[----:B------:R-:W-:Y:S01]  /*5d40*/  IMAD.X R20, R218, 0x1, R6, P2 ;  /* 0x00000001da147824 */ /* 0x000fe200010e0606 */
[-C--:B------:R-:W-:Y:S01]  /*5d50*/  @!P3 IADD3 R25, P2, R19, R196.reuse, RZ ;  /* 0x000000c41319b210 */ /* 0x080fe20007f5e0ff */
[----:B------:R-:W2:Y:S01]  /*5d60*/  @!P4 LDC.64 R12, c[0x0][0x218] ;  /* 0x00008600ff0ccb82 */ /* 0x000ea20000000a00 */
[----:B------:R-:W-:Y:S01]  /*5d70*/  @!P4 IADD3 R27, P5, R23, R196, RZ ;  /* 0x000000c4171bc210 */ /* 0x000fe20007fbe0ff */
[----:B------:R-:W-:Y:S01]  /*5d80*/  @!PT LDS RZ, [RZ] ;  /* 0x00000000fffff984 */ /* 0x000fe20000000800 */
[----:B------:R-:W-:Y:S01]  /*5d90*/  @!PT LDS RZ, [RZ] ;  /* 0x00000000fffff984 */ /* 0x000fe20000000800 */
[----:B------:R-:W-:Y:S01]  /*5da0*/  @!PT LDS RZ, [RZ] ;  /* 0x00000000fffff984 */ /* 0x000fe20000000800 */
[----:B------:R2:W-:Y:S02]  /*5db0*/  @!P4 LDGSTS.E.BYPASS.LTC128B.128 [R224+0x4000], desc[UR12][R40.64] ;  /* 0x0400000028e0cfae */ /* 0x0005e4000b901d4c */
[--C-:B------:R-:W-:Y:S01]  /*5dc0*/  @!P3 IMAD.X R22, R6, 0x1, R197.reuse, P2 ;  /* 0x000000010616b824 */ /* 0x100fe200010e06c5 */
[----:B-----5:R-:W-:Y:S01]  /*5dd0*/  @!P3 LEA R28, P2, R25, R10, 0x1 ;  /* 0x0000000a191cb211 */ /* 0x020fe200078408ff */
[----:B------:R-:W-:Y:S01]  /*5de0*/  @!P4 IMAD.X R24, R20, 0x1, R197, P5 ;  /* 0x000000011418c824 */ /* 0x000fe200028e06c5 */
[----:B------:R3:W-:Y:S01]  /*5df0*/  @P3 STS.128 [R224+0x8000], RZ ;  /* 0x008000ffe0003388 */ /* 0x0007e20000000c00 */
[----:B-1----:R-:W-:-:S02]  /*5e00*/  @!P4 LEA R42, P5, R27, R8, 0x1 ;  /* 0x000000081b2ac211 */ /* 0x002fc400078a08ff */
[----:B------:R-:W-:Y:S02]  /*5e10*/  @!P3 LEA.HI.X R29, R25, R11, R22, 0x1, P2 ;  /* 0x0000000b191db211 */ /* 0x000fe400010f0c16 */
[----:B------:R-:W-:Y:S01]  /*5e20*/  @!P4 LEA.HI.X R43, R27, R9, R24, 0x1, P5 ;  /* 0x000000091b2bc211 */ /* 0x000fe200028f0c18 */
[----:B------:R-:W1:Y:S01]  /*5e30*/  @!P3 LDC.64 R10, c[0x0][0x218] ;  /* 0x00008600ff0abb82 */ /* 0x000e620000000a00 */
[----:B------:R-:W-:Y:S01]  /*5e40*/  @!P3 IADD3 R25, P5, R23, R196, RZ ;  /* 0x000000c41719b210 */ /* 0x000fe20007fbe0ff */
[----:B------:R-:W-:Y:S01]  /*5e50*/  @!PT LDS RZ, [RZ] ;  /* 0x00000000fffff984 */ /* 0x000fe20000000800 */
[----:B------:R-:W-:Y:S01]  /*5e60*/  @!PT LDS RZ, [RZ] ;  /* 0x00000000fffff984 */ /* 0x000fe20000000800 */
[----:B------:R-:W-:Y:S01]  /*5e70*/  @!PT LDS RZ, [RZ] ;  /* 0x00000000fffff984 */ /* 0x000fe20000000800 */
[----:B------:R5:W-:Y:S01]  /*5e80*/  @!P3 LDGSTS.E.BYPASS.LTC128B.128 [R224+0x8000], desc[UR12][R28.64+0x80] ;  /* 0x080000801ce0bfae */ /* 0x000be2000b901d4c */
[----:B------:R-:W-:-:S03]  /*5e90*/  IADD3 R23, P2, R219, R23, RZ ;  /* 0x00000017db177210 */ /* 0x000fc60007f5e0ff */
[--C-:B------:R-:W-:Y:S01]  /*5ea0*/  @!P3 IMAD.X R24, R20, 0x1, R197.reuse, P5 ;  /* 0x000000011418b824 */ /* 0x100fe200028e06c5 */
[----:B----4-:R-:W-:Y:S01]  /*5eb0*/  @!P3 LEA R30, P5, R25, R14, 0x1 ;  /* 0x0000000e191eb211 */ /* 0x010fe200078a08ff */
[----:B------:R-:W5:Y:S01]  /*5ec0*/  @!P4 LDC.64 R8, c[0x0][0x218] ;  /* 0x00008600ff08cb82 */ /* 0x000f620000000a00 */
[----:B------:R-:W-:Y:S01]  /*5ed0*/  IMAD.X R20, R218, 0x1, R20, P2 ;  /* 0x00000001da147824 */ /* 0x000fe200010e0614 */
[----:B------:R-:W-:Y:S01]  /*5ee0*/  @!P4 IADD3 R22, P2, R23, R196, RZ ;  /* 0x000000c41716c210 */ /* 0x000fe20007f5e0ff */
[----:B------:R3:W-:Y:S01]  /*5ef0*/  @P4 STS.128 [R224+0x4800], RZ ;  /* 0x004800ffe0004388 */ /* 0x0007e20000000c00 */
[----:B------:R-:W-:Y:S02]  /*5f00*/  @!P3 LEA.HI.X R31, R25, R15, R24, 0x1, P5 ;  /* 0x0000000f191fb211 */ /* 0x000fe400028f0c18 */
[----:B------:R-:W-:Y:S01]  /*5f10*/  IADD3 R27, P5, R219, R23, RZ ;  /* 0x00000017db1b7210 */ /* 0x000fe20007fbe0ff */
[--C-:B------:R-:W-:Y:S01]  /*5f20*/  @!P4 IMAD.X R24, R20, 0x1, R197.reuse, P2 ;  /* 0x000000011418c824 */ /* 0x100fe200010e06c5 */
[C---:B--2---:R-:W-:Y:S01]  /*5f30*/  @!P4 LEA R40, P2, R22.reuse, R12, 0x1 ;  /* 0x0000000c1628c211 */ /* 0x044fe200078408ff */
[----:B------:R-:W2:Y:S01]  /*5f40*/  @!P3 LDC.64 R14, c[0x0][0x218] ;  /* 0x00008600ff0ebb82 */ /* 0x000ea20000000a00 */
[----:B------:R-:W-:Y:S01]  /*5f50*/  @!PT LDS RZ, [RZ] ;  /* 0x00000000fffff984 */ /* 0x000fe20000000800 */
[----:B------:R-:W-:Y:S01]  /*5f60*/  @!PT LDS RZ, [RZ] ;  /* 0x00000000fffff984 */ /* 0x000fe20000000800 */
[----:B------:R-:W-:Y:S01]  /*5f70*/  @!PT LDS RZ, [RZ] ;  /* 0x00000000fffff984 */ /* 0x000fe20000000800 */
[----:B------:R-:W-:Y:S02]  /*5f80*/  @!P4 LDGSTS.E.BYPASS.LTC128B.128 [R224+0x4800], desc[UR12][R42.64] ;  /* 0x048000002ae0cfae */ /* 0x000fe4000b901d4c */
[----:B------:R-:W-:Y:S01]  /*5f90*/  @!P4 LEA.HI.X R41, R22, R13, R24, 0x1, P2 ;  /* 0x0000000d1629c211 */ /* 0x000fe200010f0c18 */
[----:B------:R-:W-:Y:S01]  /*5fa0*/  IMAD.X R22, R218, 0x1, R20, P5 ;  /* 0x00000001da167824 */ /* 0x000fe200028e0614 */
[-C--:B------:R-:W-:Y:S01]  /*5fb0*/  @!P3 IADD3 R23, P2, R23, R196.reuse, RZ ;  /* 0x000000c41717b210 */ /* 0x080fe20007f5e0ff */
[----:B------:R3:W-:Y:S01]  /*5fc0*/  @P3 STS.128 [R224+0x8800], RZ ;  /* 0x008800ffe0003388 */ /* 0x0007e20000000c00 */
[----:B------:R-:W-:Y:S01]  /*5fd0*/  @!P4 IADD3 R24, P5, R27, R196, RZ ;  /* 0x000000c41b18c210 */ /* 0x000fe20007fbe0ff */
[----:B------:R-:W4:Y:S02]  /*5fe0*/  @!P4 LDC.64 R12, c[0x0][0x218] ;  /* 0x00008600ff0ccb82 */ /* 0x000f240000000a00 */
[--C-:B------:R-:W-:Y:S01]  /*5ff0*/  @!P3 IMAD.X R20, R20, 0x1, R197.reuse, P2 ;  /* 0x000000011414b824 */ /* 0x100fe200010e06c5 */
[----:B-1----:R-:W-:Y:S01]  /*6000*/  @!P3 LEA R44, P2, R23, R10, 0x1 ;  /* 0x0000000a172cb211 */ /* 0x002fe200078408ff */
[----:B------:R-:W-:Y:S01]  /*6010*/  @!P4 IMAD.X R10, R22, 0x1, R197, P5 ;  /* 0x00000001160ac824 */ /* 0x000fe200028e06c5 */
[----:B------:R-:W-:Y:S01]  /*6020*/  @!PT LDS RZ, [RZ] ;  /* 0x00000000fffff984 */ /* 0x000fe20000000800 */
[----:B------:R-:W-:Y:S01]  /*6030*/  @!PT LDS RZ, [RZ] ;  /* 0x00000000fffff984 */ /* 0x000fe20000000800 */
[----:B------:R-:W-:Y:S01]  /*6040*/  @!PT LDS RZ, [RZ] ;  /* 0x00000000fffff984 */ /* 0x000fe20000000800 */
[----:B------:R4:W-:Y:S01]  /*6050*/  @!P3 LDGSTS.E.BYPASS.LTC128B.128 [R224+0x8800], desc[UR12][R30.64+0x80] ;  /* 0x088000801ee0bfae */ /* 0x0009e2000b901d4c */
[----:B-----5:R-:W-:-:S02]  /*6060*/  @!P4 LEA R28, P5, R24, R8, 0x1 ;  /* 0x00000008181cc211 */ /* 0x020fc400078a08ff */
[----:B------:R-:W-:Y:S01]  /*6070*/  @!P3 LEA.HI.X R45, R23, R11, R20, 0x1, P2 ;  /* 0x0000000b172db211 */ /* 0x000fe200010f0c14 */
[----:B------:R3:W-:Y:S01]  /*6080*/  @P4 STS.128 [R224+0x5000], RZ ;  /* 0x005000ffe0004388 */ /* 0x0007e20000000c00 */
[----:B------:R-:W-:Y:S02]  /*6090*/  @!P4 LEA.HI.X R29, R24, R9, R10, 0x1, P5 ;  /* 0x00000009181dc211 */ /* 0x000fe400028f0c0a */
[----:B------:R-:W-:Y:S01]  /*60a0*/  @!P3 IADD3 R23, P5, R27, R196, RZ ;  /* 0x000000c41b17b210 */ /* 0x000fe20007fbe0ff */
[----:B------:R-:W1:Y:S01]  /*60b0*/  @!P3 LDC.64 R10, c[0x0][0x218] ;  /* 0x00008600ff0abb82 */ /* 0x000e620000000a00 */
[----:B------:R-:W-:Y:S01]  /*60c0*/  IADD3 R27, P2, R219, R27, RZ ;  /* 0x0000001bdb1b7210 */ /* 0x000fe20007f5e0ff */
[----:B------:R-:W-:Y:S01]  /*60d0*/  @!PT LDS RZ, [RZ] ;  /* 0x00000000fffff984 */ /* 0x000fe20000000800 */
[----:B------:R-:W-:Y:S01]  /*60e0*/  @!PT LDS RZ, [RZ] ;  /* 0x00000000fffff984 */ /* 0x000fe20000000800 */
[----:B------:R-:W-:Y:S01]  /*60f0*/  @!PT LDS RZ, [RZ] ;  /* 0x00000000fffff984 */ /* 0x000fe20000000800 */
[----:B------:R1:W-:Y:S02]  /*6100*/  @!P4 LDGSTS.E.BYPASS.LTC128B.128 [R224+0x5000], desc[UR12][R40.64] ;  /* 0x0500000028e0cfae */ /* 0x0003e4000b901d4c */
[--C-:B------:R-:W-:Y:S01]  /*6110*/  @!P3 IMAD.X R26, R22, 0x1, R197.reuse, P5 ;  /* 0x00000001161ab824 */ /* 0x100fe200028e06c5 */
[----:B--2---:R-:W-:Y:S01]  /*6120*/  @!P3 LEA R24, P5, R23, R14, 0x1 ;  /* 0x0000000e1718b211 */ /* 0x004fe200078a08ff */
[----:B------:R-:W-:Y:S01]  /*6130*/  IMAD.X R22, R218, 0x1, R22, P2 ;  /* 0x00000001da167824 */ /* 0x000fe200010e0616 */
[----:B------:R-:W-:Y:S01]  /*6140*/  @!P4 IADD3 R20, P2, R27, R196, RZ ;  /* 0x000000c41b14c210 */ /* 0x000fe20007f5e0ff */
[----:B------:R-:W2:Y:S01]  /*6150*/  @!P4 LDC.64 R8, c[0x0][0x218] ;  /* 0x00008600ff08cb82 */ /* 0x000ea20000000a00 */
[----:B------:R-:W-:Y:S01]  /*6160*/  @!P3 LEA.HI.X R25, R23, R15, R26, 0x1, P5 ;  /* 0x0000000f1719b211 */ /* 0x000fe200028f0c1a */
[----:B------:R3:W-:Y:S01]  /*6170*/  @P3 STS.128 [R224+0x9000], RZ ;  /* 0x009000ffe0003388 */ /* 0x0007e20000000c00 */
[----:B------:R-:W-:Y:S01]  /*6180*/  IADD3 R23, P5, R219, R27, RZ ;  /* 0x0000001bdb177210 */ /* 0x000fe20007fbe0ff */
[----:B------:R-:W-:-:S02]  /*6190*/  @!P4 IMAD.X R26, R22, 0x1, R197, P2 ;  /* 0x00000001161ac824 */ /* 0x000fc400010e06c5 */
[----:B------:R-:W-:Y:S01]  /*61a0*/  @!PT LDS RZ, [RZ] ;  /* 0x00000000fffff984 */ /* 0x000fe20000000800 */
[----:B------:R-:W-:Y:S01]  /*61b0*/  @!PT LDS RZ, [RZ] ;  /* 0x00000000fffff984 */ /* 0x000fe20000000800 */
[----:B------:R-:W-:Y:S01]  /*61c0*/  @!PT LDS RZ, [RZ] ;  /* 0x00000000fffff984 */ /* 0x000fe20000000800 */
[----:B------:R5:W-:Y:S02]  /*61d0*/  @!P3 LDGSTS.E.BYPASS.LTC128B.128 [R224+0x9000], desc[UR12][R44.64+0x80] ;  /* 0x090000802ce0bfae */ /* 0x000be4000b901d4c */
[----:B------:R-:W5:Y:S01]  /*61e0*/  @!P3 LDC.64 R14, c[0x0][0x218] ;  /* 0x00008600ff0ebb82 */ /* 0x000f620000000a00 */
[C---:B----4-:R-:W-:Y:S01]  /*61f0*/  @!P4 LEA R30, P2, R20.reuse, R12, 0x1 ;  /* 0x0000000c141ec211 */ /* 0x050fe200078408ff */
[----:B------:R3:W-:Y:S03]  /*6200*/  @P4 STS.128 [R224+0x5800], RZ ;  /* 0x005800ffe0004388 */ /* 0x0007e60000000c00 */
[----:B------:R-:W-:Y:S01]  /*6210*/  @!P4 LEA.HI.X R31, R20, R13, R26, 0x1, P2 ;  /* 0x0000000d141fc211 */ /* 0x000fe200010f0c1a */
[----:B------:R-:W-:Y:S01]  /*6220*/  IMAD.X R20, R218, 0x1, R22, P5 ;  /* 0x00000001da147824 */ /* 0x000fe200028e0616 */
[-C--:B------:R-:W-:Y:S01]  /*6230*/  @!P3 IADD3 R26, P2, R27, R196.reuse, RZ ;  /* 0x000000c41b1ab210 */ /* 0x080fe20007f5e0ff */
[----:B------:R-:W4:Y:S01]  /*6240*/  @!P4 LDC.64 R12, c[0x0][0x218] ;  /* 0x00008600ff0ccb82 */ /* 0x000f220000000a00 */
[----:B------:R-:W-:Y:S01]  /*6250*/  @!P4 IADD3 R27, P5, R23, R196, RZ ;  /* 0x000000c4171bc210 */ /* 0x000fe20007fbe0ff */
[----:B------:R-:W-:Y:S01]  /*6260*/  @!PT LDS RZ, [RZ] ;  /* 0x00000000fffff984 */ /* 0x000fe20000000800 */
[----:B------:R-:W-:Y:S01]  /*6270*/  @!PT LDS RZ, [RZ] ;  /* 0x00000000fffff984 */ /* 0x000fe20000000800 */
[----:B------:R-:W-:Y:S01]  /*6280*/  @!PT LDS RZ, [RZ] ;  /* 0x00000000fffff984 */ /* 0x000fe20000000800 */
[----:B------:R-:W-:Y:S02]  /*6290*/  @!P4 LDGSTS.E.BYPASS.LTC128B.128 [R224+0x5800], desc[UR12][R28.64] ;  /* 0x058000001ce0cfae */ /* 0x000fe4000b901d4c */
[--C-:B------:R-:W-:Y:S01]  /*62a0*/  @!P3 IMAD.X R22, R22, 0x1, R197.reuse, P2 ;  /* 0x000000011616b824 */ /* 0x100fe200010e06c5 */
[----:B-1----:R-:W-:Y:S01]  /*62b0*/  @!P3 LEA R40, P2, R26, R10, 0x1 ;  /* 0x0000000a1a28b211 */ /* 0x002fe200078408ff */
[----:B------:R-:W-:Y:S01]  /*62c0*/  @!P4 IMAD.X R10, R20, 0x1, R197, P5 ;  /* 0x00000001140ac824 */ /* 0x000fe200028e06c5 */
[----:B--2---:R-:W-:Y:S01]  /*62d0*/  @!P4 LEA R42, P5, R27, R8, 0x1 ;  /* 0x000000081b2ac211 */ /* 0x004fe200078a08ff */
[----:B------:R3:W-:Y:S01]  /*62e0*/  @P3 STS.128 [R224+0x9800], RZ ;  /* 0x009800ffe0003388 */ /* 0x0007e20000000c00 */
[----:B------:R-:W-:-:S02]  /*62f0*/  @!P3 LEA.HI.X R41, R26, R11, R22, 0x1, P2 ;  /* 0x0000000b1a29b211 */ /* 0x000fc400010f0c16 */
[----:B------:R-:W-:Y:S01]  /*6300*/  @!P4 LEA.HI.X R43, R27, R9, R10, 0x1, P5 ;  /* 0x000000091b2bc211 */ /* 0x000fe200028f0c0a */
[----:B------:R-:W-:Y:S01]  /*6310*/  @!PT LDS RZ, [RZ] ;  /* 0x00000000fffff984 */ /* 0x000fe20000000800 */
[----:B------:R-:W-:Y:S01]  /*6320*/  @!PT LDS RZ, [RZ] ;  /* 0x00000000fffff984 */ /* 0x000fe20000000800 */
[----:B------:R-:W-:Y:S01]  /*6330*/  @!PT LDS RZ, [RZ] ;  /* 0x00000000fffff984 */ /* 0x000fe20000000800 */
[----:B------:R1:W-:Y:S01]  /*6340*/  @!P3 LDGSTS.E.BYPASS.LTC128B.128 [R224+0x9800], desc[UR12][R24.64+0x80] ;  /* 0x0980008018e0bfae */ /* 0x0003e2000b901d4c */
[----:B------:R-:W1:Y:S01]  /*6350*/  @!P3 LDC.64 R10, c[0x0][0x218] ;  /* 0x00008600ff0abb82 */ /* 0x000e620000000a00 */
[-C--:B------:R-:W-:Y:S02]  /*6360*/  @!P3 IADD3 R22, P2, R23, R196.reuse, RZ ;  /* 0x000000c41716b210 */ /* 0x080fe40007f5e0ff */
[----:B------:R-:W-:Y:S01]  /*6370*/  IADD3 R27, P5, R219, R23, RZ ;  /* 0x00000017db1b7210 */ /* 0x000fe20007fbe0ff */
[----:B------:R3:W-:Y:S02]  /*6380*/  @P4 STS.128 [R224+0x6000], RZ ;  /* 0x006000ffe0004388 */ /* 0x0007e40000000c00 */
[--C-:B------:R-:W-:Y:S01]  /*6390*/  @!P3 IMAD.X R23, R20, 0x1, R197.reuse, P2 ;  /* 0x000000011417b824 */ /* 0x100fe200010e06c5 */
[----:B------:R-:W-:Y:S01]  /*63a0*/  @!P4 IADD3 R26, P2, R27, R196, RZ ;  /* 0x000000c41b1ac210 */ /* 0x000fe20007f5e0ff */
[----:B------:R-:W2:Y:S01]  /*63b0*/  @!P4 LDC.64 R8, c[0x0][0x218] ;  /* 0x00008600ff08cb82 */ /* 0x000ea20000000a00 */
[----:B------:R-:W-:Y:S01]  /*63c0*/  IMAD.X R20, R218, 0x1, R20, P5 ;  /* 0x00000001da147824 */ /* 0x000fe200028e0614 */
[----:B-----5:R-:W-:Y:S01]  /*63d0*/  @!P3 LEA R44, P5, R22, R14, 0x1 ;  /* 0x0000000e162cb211 */ /* 0x020fe200078a08ff */
[----:B------:R-:W-:Y:S01]  /*63e0*/  @!PT LDS RZ, [RZ] ;  /* 0x00000000fffff984 */ /* 0x000fe20000000800 */
[----:B------:R-:W-:Y:S01]  /*63f0*/  @!PT LDS RZ, [RZ] ;  /* 0x00000000fffff984 */ /* 0x000fe20000000800 */
[----:B------:R-:W-:Y:S01]  /*6400*/  @!PT LDS RZ, [RZ] ;  /* 0x00000000fffff984 */ /* 0x000fe20000000800 */
[----:B------:R3:W-:Y:S02]  /*6410*/  @!P4 LDGSTS.E.BYPASS.LTC128B.128 [R224+0x6000], desc[UR12][R30.64] ;  /* 0x060000001ee0cfae */ /* 0x0007e4000b901d4c */
[----:B------:R-:W-:Y:S01]  /*6420*/  @!P4 IMAD.X R14, R20, 0x1, R197, P2 ;  /* 0x00000001140ec824 */ /* 0x000fe200010e06c5 */
[----:B------:R-:W-:Y:S01]  /*6430*/  @!P3 LEA.HI.X R45, R22, R15, R23, 0x1, P5 ;  /* 0x0000000f162db211 */ /* 0x000fe200028f0c17 */
[----:B------:R3:W-:Y:S01]  /*6440*/  @P3 STS.128 [R224+0xa000], RZ ;  /* 0x00a000ffe0003388 */ /* 0x0007e20000000c00 */
[----:B----4-:R-:W-:-:S02]  /*6450*/  @!P4 LEA R22, P2, R26, R12, 0x1 ;  /* 0x0000000c1a16c211 */ /* 0x010fc400078408ff */
[----:B------:R-:W-:Y:S01]  /*6460*/  IADD3 R15, P5, R219, R27, RZ ;  /* 0x0000001bdb0f7210 */ /* 0x000fe20007fbe0ff */
        /* <DEDUP_REMOVED lines=8> */
[----:B------:R3:W-:Y:S02]  /*64f0*/  @P4 STS.128 [R224+0x6800], RZ ;  /* 0x006800ffe0004388 */ /* 0x0007e40000000c00 */
[--C-:B------:R-:W-:Y:S01]  /*6500*/  @!P3 IMAD.X R20, R20, 0x1, R197.reuse, P2 ;  /* 0x000000011414b824 */ /* 0x100fe200010e06c5 */
[----:B-1----:R-:W-:Y:S01]  /*6510*/  @!P3 LEA R24, P2, R27, R10, 0x1 ;  /* 0x0000000a1b18b211 */ /* 0x002fe200078408ff */
[----:B------:R-:W-:Y:S01]  /*6520*/  @!P4 IMAD.X R10, R12, 0x1, R197, P5 ;  /* 0x000000010c0ac824 */ /* 0x000fe200028e06c5 */
[----:B------:R-:W-:Y:S01]  /*6530*/  @!PT LDS RZ, [RZ] ;  /* 0x00000000fffff984 */ /* 0x000fe20000000800 */
[----:B------:R-:W-:Y:S01]  /*6540*/  @!PT LDS RZ, [RZ] ;  /* 0x00000000fffff984 */ /* 0x000fe20000000800 */
[----:B------:R-:W-:Y:S01]  /*6550*/  @!PT LDS RZ, [RZ] ;  /* 0x00000000fffff984 */ /* 0x000fe20000000800 */
[----:B------:R3:W-:Y:S01]  /*6560*/  @!P4 LDGSTS.E.BYPASS.LTC128B.128 [R224+0x6800], desc[UR12][R42.64] ;  /* 0x068000002ae0cfae */ /* 0x0007e2000b901d4c */
[----:B--2---:R-:W-:-:S02]  /*6570*/  @!P4 LEA R8, P5, R13, R8, 0x1 ;  /* 0x000000080d08c211 */ /* 0x004fc400078a08ff */
[----:B------:R-:W-:Y:S01]  /*6580*/  @!P3 LEA.HI.X R25, R27, R11, R20, 0x1, P2 ;  /* 0x0000000b1b19b211 */ /* 0x000fe200010f0c14 */
        /* <DEDUP_REMOVED lines=26> */
[----:B---3--:R-:W-:-:S04]  /*6730*/  LEA R8, P2, R15, UR8, 0x1 ;  /* 0x000000080f087c11 */ /* 0x008fc8000f8408ff */
[----:B------:R-:W-:-:S05]  /*6740*/  LEA.HI.X R9, R15, UR9, R12, 0x1, P2 ;  /* 0x000000090f097c11 */ /* 0x000fca00090f0c0c */
[----:B------:R-:W-:Y:S01]  /*6750*/  @!PT LDS RZ, [RZ] ;  /* 0x00000000fffff984 */ /* 0x000fe20000000800 */
[----:B------:R-:W-:Y:S01]  /*6760*/  @!PT LDS RZ, [RZ] ;  /* 0x00000000fffff984 */ /* 0x000fe20000000800 */
[----:B------:R-:W-:Y:S01]  /*6770*/  @!PT LDS RZ, [RZ] ;  /* 0x00000000fffff984 */ /* 0x000fe20000000800 */
[----:B------:R1:W-:Y:S04]  /*6780*/  LDGSTS.E.BYPASS.LTC128B.128 [R224+0xb800], desc[UR12][R8.64+0x80] ;  /* 0x0b80008008e07fae */ /* 0x0003e8000b901d4c */
.L_x_854:
[----:B------:R-:W-:Y:S05]  /*6790*/  BSYNC B0 ;  /* 0x0000000000007941 */ /* 0x000fea0003800000 */
.L_x_853:
[----:B------:R-:W0:Y:S01]  /*67a0*/  LDGDEPBAR ;  /* 0x00000000000079af */ /* 0x000e220000000000 */
[----:B------:R-:W-:-:S04]  /*67b0*/  IADD3 R196, P2, R19, R196, RZ ;  /* 0x000000c413c47210 */ /* 0x000fc80007f5e0ff */
[----:B------:R-:W-:-:S09]  /*67c0*/  IADD3.X R197, R6, R197, RZ, P2, !PT ;  /* 0x000000c506c57210 */ /* 0x000fd200017fe4ff */
.L_x_850:
[----:B------:R-:W-:Y:S01]  /*67d0*/  IMAD.IADD R2, R2, 0x1, R21 ;  /* 0x0000000102027824 */ /* 0x000fe200078e0215 */
[----:B------:R-:W-:Y:S01]  /*67e0*/  ULDC UR11, c[0x0][0x2ec] ;  /* 0x0000bb00000b7ab9 */ /* 0x000fe20000000800 */
[----:B------:R-:W-:Y:S01]  /*67f0*/  LEA R208, R208, UR4, 0x1 ;  /* 0x00000004d0d07c11 */ /* 0x000fe2000f8e08ff */
[----:B------:R-:W-:Y:S01]  /*6800*/  ULDC.64 UR8, c[0x0][0x218] ;  /* 0x0000860000087ab9 */ /* 0x000fe20000000a00 */
[C---:B------:R-:W-:Y:S02]  /*6810*/  VIADD R6, R2.reuse, 0x1 ;  /* 0x0000000102067836 */ /* 0x040fe40000000000 */
[C---:B-1-3--:R-:W-:Y:S01]  /*6820*/  VIADD R8, R2.reuse, 0x8 ;  /* 0x0000000802087836 */ /* 0x04afe20000000000 */
[----:B------:R-:W-:Y:S01]  /*6830*/  LDSM.16.MT88.4 R124, [R208+0xc000] ;  /* 0x00c00000d07c783b */ /* 0x000fe20000004200 */
[----:B------:R-:W-:Y:S01]  /*6840*/  VIADD R9, R2, 0x29 ;  /* 0x0000002902097836 */ /* 0x000fe20000000000 */
[-C--:B------:R-:W-:Y:S01]  /*6850*/  ISETP.GE.AND P2, PT, R6, R199.reuse, PT ;  /* 0x000000c70600720c */ /* 0x080fe20003f46270 */
[--C-:B------:R-:W-:Y:S01]  /*6860*/  IMAD R206, R4, 0x2, R208.reuse ;  /* 0x0000000204ce7824 */ /* 0x100fe200078e02d0 */
[-C--:B------:R-:W-:Y:S01]  /*6870*/  ISETP.GE.AND P3, PT, R6, R198.reuse, PT ;  /* 0x000000c60600720c */ /* 0x080fe20003f66270 */
[----:B------:R-:W-:Y:S01]  /*6880*/  VIADD R6, R2, 0x9 ;  /* 0x0000000902067836 */ /* 0x000fe20000000000 */
[CC--:B------:R-:W-:Y:S01]  /*6890*/  ISETP.GE.AND P4, PT, R8.reuse, R199.reuse, PT ;  /* 0x000000c70800720c */ /* 0x0c0fe20003f86270 */
[----:B------:R-:W-:Y:S01]  /*68a0*/  IMAD R205, R3, 0x2, R208 ;  /* 0x0000000203cd7824 */ /* 0x000fe200078e02d0 */
[-C--:B------:R-:W-:Y:S01]  /*68b0*/  ISETP.GE.AND P5, PT, R8, R198.reuse, PT ;  /* 0x000000c60800720c */ /* 0x080fe20003fa6270 */
[C---:B------:R-:W-:Y:S01]  /*68c0*/  VIADD R8, R2.reuse, 0x10 ;  /* 0x0000001002087836 */ /* 0x040fe20000000000 */
[----:B------:R-:W-:Y:S01]  /*68d0*/  FSEL R24, R7, -INF , !P2 ;  /* 0xff80000007187808 */ /* 0x000fe20005000000 */
[----:B------:R-:W-:Y:S01]  /*68e0*/  VIADD R7, R2, 0x18 ;  /* 0x0000001802077836 */ /* 0x000fe20000000000 */
[CC--:B------:R-:W-:Y:S01]  /*68f0*/  ISETP.GE.AND P6, PT, R6.reuse, R199.reuse, PT ;  /* 0x000000c70600720c */ /* 0x0c0fe20003fc6270 */
[----:B------:R-:W-:Y:S01]  /*6900*/  LDSM.16.MT88.4 R116, [R206+0xc000] ;  /* 0x00c00000ce74783b */ /* 0x000fe20000004200 */
[----:B------:R-:W-:Y:S01]  /*6910*/  ISETP.GE.AND P2, PT, R6, R198, PT ;  /* 0x000000c60600720c */ /* 0x000fe20003f46270 */
[----:B------:R-:W-:Y:S01]  /*6920*/  VIADD R6, R2, 0x11 ;  /* 0x0000001102067836 */ /* 0x000fe20000000000 */
[----:B------:R-:W-:Y:S01]  /*6930*/  FSEL R92, R92, -INF , !P3 ;  /* 0xff8000005c5c7808 */ /* 0x000fe20005800000 */
[----:B----4-:R-:W-:Y:S01]  /*6940*/  LDSM.16.MT88.4 R84, [R206+0x10000] ;  /* 0x01000000ce54783b */ /* 0x010fe20000004200 */
[----:B------:R-:W-:Y:S01]  /*6950*/  ISETP.GE.AND P3, PT, R8, R199, PT ;  /* 0x000000c70800720c */ /* 0x000fe20003f66270 */
[----:B------:R-:W-:Y:S01]  /*6960*/  IMAD R204, R3, 0x2, R206 ;  /* 0x0000000203cc7824 */ /* 0x000fe200078e02ce */
[----:B------:R-:W-:Y:S01]  /*6970*/  FSEL R22, R93, -INF , !P5 ;  /* 0xff8000005d167808 */ /* 0x000fe20006800000 */
[----:B------:R-:W-:Y:S01]  /*6980*/  LDSM.16.MT88.4 R76, [R205+0x10000] ;  /* 0x01000000cd4c783b */ /* 0x000fe20000004200 */
[----:B------:R-:W-:-:S02]  /*6990*/  FSEL R26, R61, -INF , !P6 ;  /* 0xff8000003d1a7808 */ /* 0x000fc40007000000 */
[----:B------:R-:W-:Y:S01]  /*69a0*/  FSEL R60, R60, -INF , !P4 ;  /* 0xff8000003c3c7808 */ /* 0x000fe20006000000 */
[----:B------:R-:W-:Y:S01]  /*69b0*/  LDSM.16.MT88.4 R100, [R204+0xc000] ;  /* 0x00c00000cc64783b */ /* 0x000fe20000004200 */
[C---:B------:R-:W-:Y:S02]  /*69c0*/  ISETP.GE.AND P5, PT, R6.reuse, R199, PT ;  /* 0x000000c70600720c */ /* 0x040fe40003fa6270 */
[-C--:B------:R-:W-:Y:S01]  /*69d0*/  ISETP.GE.AND P6, PT, R6, R198.reuse, PT ;  /* 0x000000c60600720c */ /* 0x080fe20003fc6270 */
[----:B------:R-:W-:Y:S01]  /*69e0*/  VIADD R6, R2, 0x19 ;  /* 0x0000001902067836 */ /* 0x000fe20000000000 */
[----:B------:R-:W-:Y:S02]  /*69f0*/  ISETP.GE.AND P4, PT, R8, R198, PT ;  /* 0x000000c60800720c */ /* 0x000fe40003f86270 */
[----:B------:R-:W-:Y:S02]  /*6a00*/  FSEL R94, R94, -INF , !P2 ;  /* 0xff8000005e5e7808 */ /* 0x000fe40005000000 */
[----:B------:R-:W-:-:S02]  /*6a10*/  FSEL R20, R62, -INF , !P3 ;  /* 0xff8000003e147808 */ /* 0x000fc40005800000 */
[CC--:B------:R-:W-:Y:S02]  /*6a20*/  ISETP.GE.AND P2, PT, R7.reuse, R199.reuse, PT ;  /* 0x000000c70700720c */ /* 0x0c0fe40003f46270 */
        /* <DEDUP_REMOVED lines=8> */
[----:B------:R-:W-:Y:S02]  /*6ab0*/  FSEL R52, R52, -INF , !P2 ;  /* 0xff80000034347808 */ /* 0x000fe40005000000 */
[CC--:B------:R-:W-:Y:S02]  /*6ac0*/  ISETP.GE.AND P6, PT, R7.reuse, R199.reuse, PT ;  /* 0x000000c70700720c */ /* 0x0c0fe40003fc6270 */
[----:B------:R-:W-:Y:S01]  /*6ad0*/  ISETP.GE.AND P2, PT, R7, R198, PT ;  /* 0x000000c60700720c */ /* 0x000fe20003f46270 */
[----:B------:R-:W-:Y:S01]  /*6ae0*/  VIADD R7, R2, 0x28 ;  /* 0x0000002802077836 */ /* 0x000fe20000000000 */
[----:B------:R-:W-:Y:S02]  /*6af0*/  FSEL R54, R54, -INF , !P3 ;  /* 0xff80000036367808 */ /* 0x000fe40005800000 */
[----:B------:R-:W-:Y:S02]  /*6b00*/  FSEL R12, R53, -INF , !P4 ;  /* 0xff800000350c7808 */ /* 0x000fe40006000000 */
[----:B------:R-:W-:-:S02]  /*6b10*/  ISETP.GE.AND P3, PT, R6, R199, PT ;  /* 0x000000c70600720c */ /* 0x000fc40003f66270 */
[-C--:B------:R-:W-:Y:S02]  /*6b20*/  ISETP.GE.AND P4, PT, R6, R198.reuse, PT ;  /* 0x000000c60600720c */ /* 0x080fe40003f86270 */
[----:B------:R-:W-:Y:S02]  /*6b30*/  FSEL R6, R55, -INF , !P5 ;  /* 0xff80000037067808 */ /* 0x000fe40006800000 */
[----:B------:R-:W-:Y:S02]  /*6b40*/  FSEL R33, R48, -INF , !P6 ;  /* 0xff80000030217808 */ /* 0x000fe40007000000 */
[C---:B------:R-:W-:Y:S02]  /*6b50*/  ISETP.GE.AND P5, PT, R7.reuse, R199, PT ;  /* 0x000000c70700720c */ /* 0x040fe40003fa6270 */
[----:B------:R-:W-:Y:S01]  /*6b60*/  ISETP.GE.AND P6, PT, R7, R198, PT ;  /* 0x000000c60700720c */ /* 0x000fe20003fc6270 */
[----:B------:R-:W-:Y:S01]  /*6b70*/  VIADD R7, R2, 0x30 ;  /* 0x0000003002077836 */ /* 0x000fe20000000000 */
[----:B------:R-:W-:-:S02]  /*6b80*/  FSEL R48, R50, -INF , !P2 ;  /* 0xff80000032307808 */ /* 0x000fc40005000000 */
[----:B------:R-:W-:Y:S02]  /*6b90*/  FSEL R252, R49, -INF , !P3 ;  /* 0xff80000031fc7808 */ /* 0x000fe40005800000 */
[----:B------:R-:W-:Y:S02]  /*6ba0*/  FSEL R248, R51, -INF , !P4 ;  /* 0xff80000033f87808 */ /* 0x000fe40006000000 */
[----:B------:R-:W-:Y:S02]  /*6bb0*/  FSEL R46, R56, -INF , !P5 ;  /* 0xff800000382e7808 */ /* 0x000fe40006800000 */
[CC--:B------:R-:W-:Y:S02]  /*6bc0*/  ISETP.GE.AND P2, PT, R9.reuse, R199.reuse, PT ;  /* 0x000000c70900720c */ /* 0x0c0fe40003f46270 */
[----:B------:R-:W-:Y:S01]  /*6bd0*/  ISETP.GE.AND P3, PT, R9, R198, PT ;  /* 0x000000c60900720c */ /* 0x000fe20003f66270 */
[----:B------:R-:W-:Y:S01]  /*6be0*/  VIADD R9, R2, 0x31 ;  /* 0x0000003102097836 */ /* 0x000fe20000000000 */
[----:B------:R-:W-:-:S02]  /*6bf0*/  ISETP.GE.AND P4, PT, R7, R199, PT ;  /* 0x000000c70700720c */ /* 0x000fc40003f86270 */
[-C--:B------:R-:W-:Y:S01]  /*6c00*/  ISETP.GE.AND P5, PT, R7, R198.reuse, PT ;  /* 0x000000c60700720c */ /* 0x080fe20003fa6270 */
[----:B------:R-:W-:Y:S01]  /*6c10*/  VIADD R7, R2, 0x38 ;  /* 0x0000003802077836 */ /* 0x000fe20000000000 */
[----:B------:R-:W-:Y:S02]  /*6c20*/  FSEL R246, R246, -INF , !P6 ;  /* 0xff800000f6f67808 */ /* 0x000fe40007000000 */
[----:B------:R-:W-:Y:S02]  /*6c30*/  FSEL R250, R57, -INF , !P2 ;  /* 0xff80000039fa7808 */ /* 0x000fe40005000000 */
[----:B------:R-:W-:Y:S02]  /*6c40*/  FSEL R44, R58, -INF , !P4 ;  /* 0xff8000003a2c7808 */ /* 0x000fe40006000000 */
[C---:B------:R-:W-:Y:S02]  /*6c50*/  ISETP.GE.AND P6, PT, R9.reuse, R199, PT ;  /* 0x000000c70900720c */ /* 0x040fe40003fc6270 */
[----:B------:R-:W-:Y:S01]  /*6c60*/  ISETP.GE.AND P2, PT, R9, R198, PT ;  /* 0x000000c60900720c */ /* 0x000fe20003f46270 */
[----:B------:R-:W-:Y:S01]  /*6c70*/  VIADD R9, R2, 0x39 ;  /* 0x0000003902097836 */ /* 0x000fe20000000000 */
[----:B------:R-:W-:-:S02]  /*6c80*/  FSEL R42, R109, -INF , !P3 ;  /* 0xff8000006d2a7808 */ /* 0x000fc40005800000 */
[C---:B------:R-:W-:Y:S01]  /*6c90*/  ISETP.GE.AND P4, PT, R7.reuse, R198, PT ;  /* 0x000000c60700720c */ /* 0x040fe20003f86270 */
[----:B------:R-:W-:Y:S01]  /*6ca0*/  LDSM.16.MT88.4 R108, [R205+0xc000] ;  /* 0x00c00000cd6c783b */ /* 0x000fe20000004200 */
[-C--:B------:R-:W-:Y:S01]  /*6cb0*/  ISETP.GE.AND P3, PT, R7, R199.reuse, PT ;  /* 0x000000c70700720c */ /* 0x080fe20003f66270 */
[----:B------:R-:W-:Y:S01]  /*6cc0*/  VIADD R7, R2, 0x40 ;  /* 0x0000004002077836 */ /* 0x000fe20000000000 */
[----:B------:R-:W-:Y:S02]  /*6cd0*/  FSEL R238, R238, -INF , !P4 ;  /* 0xff800000eeee7808 */ /* 0x000fe40006000000 */
[----:B------:R-:W-:Y:S02]  /*6ce0*/  FSEL R240, R240, -INF , !P5 ;  /* 0xff800000f0f07808 */ /* 0x000fe40006800000 */
[----:B------:R-:W-:Y:S02]  /*6cf0*/  FSEL R244, R244, -INF , !P6 ;  /* 0xff800000f4f47808 */ /* 0x000fe40007000000 */
[----:B------:R-:W-:-:S02]  /*6d00*/  ISETP.GE.AND P4, PT, R2, R199, PT ;  /* 0x000000c70200720c */ /* 0x000fc40003f86270 */
[CC--:B------:R-:W-:Y:S02]  /*6d10*/  ISETP.GE.AND P5, PT, R9.reuse, R199.reuse, PT ;  /* 0x000000c70900720c */ /* 0x0c0fe40003fa6270 */
[----:B------:R-:W-:Y:S01]  /*6d20*/  ISETP.GE.AND P6, PT, R9, R198, PT ;  /* 0x000000c60900720c */ /* 0x000fe20003fc6270 */
[----:B------:R-:W-:Y:S01]  /*6d30*/  VIADD R9, R2, 0x48 ;  /* 0x0000004802097836 */ /* 0x000fe20000000000 */
[----:B------:R-:W-:Y:S02]  /*6d40*/  FSEL R150, R150, -INF , !P2 ;  /* 0xff80000096967808 */ /* 0x000fe40005000000 */
[----:B------:R-:W-:Y:S02]  /*6d50*/  ISETP.GE.AND P2, PT, R7, R199, PT ;  /* 0x000000c70700720c */ /* 0x000fe40003f46270 */
[----:B------:R-:W-:Y:S02]  /*6d60*/  FSEL R0, R0, -INF , !P4 ;  /* 0xff80000000007808 */ /* 0x000fe40006000000 */
[----:B------:R-:W-:-:S02]  /*6d70*/  FSEL R40, R59, -INF , !P3 ;  /* 0xff8000003b287808 */ /* 0x000fc40005800000 */
[-C--:B------:R-:W-:Y:S01]  /*6d80*/  ISETP.GE.AND P3, PT, R7, R198.reuse, PT ;  /* 0x000000c60700720c */ /* 0x080fe20003f66270 */
[----:B------:R-:W-:Y:S01]  /*6d90*/  VIADD R7, R2, 0x41 ;  /* 0x0000004102077836 */ /* 0x000fe20000000000 */
[----:B------:R-:W-:Y:S02]  /*6da0*/  FSEL R236, R236, -INF , !P2 ;  /* 0xff800000ecec7808 */ /* 0x000fe40005000000 */
[C---:B------:R-:W-:Y:S02]  /*6db0*/  ISETP.GE.AND P2, PT, R9.reuse, R199, PT ;  /* 0x000000c70900720c */ /* 0x040fe40003f46270 */
[----:B------:R-:W-:Y:S02]  /*6dc0*/  ISETP.GE.AND P4, PT, R9, R198, PT ;  /* 0x000000c60900720c */ /* 0x000fe40003f86270 */
[----:B------:R-:W-:Y:S02]  /*6dd0*/  FMNMX.FTZ R9, R0, R24, !PT ;  /* 0x0000001800097209 */ /* 0x000fe40007810000 */
[----:B------:R-:W-:-:S02]  /*6de0*/  FSEL R152, R152, -INF , !P6 ;  /* 0xff80000098987808 */ /* 0x000fc40007000000 */
[-C--:B------:R-:W-:Y:S02]  /*6df0*/  ISETP.GE.AND P6, PT, R7, R198.reuse, PT ;  /* 0x000000c60700720c */ /* 0x080fe40003fc6270 */
[----:B------:R-:W-:Y:S02]  /*6e00*/  FMNMX.FTZ R9, R60, R9, !PT ;  /* 0x000000093c097209 */ /* 0x000fe40007810000 */
[----:B------:R-:W-:Y:S02]  /*6e10*/  FSEL R172, R172, -INF , !P6 ;  /* 0xff800000acac7808 */ /* 0x000fe40007000000 */
[----:B------:R-:W-:Y:S01]  /*6e20*/  FMNMX.FTZ R11, R26, R9, !PT ;  /* 0x000000091a0b7209 */ /* 0x000fe20007810000 */
[C---:B------:R-:W-:Y:S01]  /*6e30*/  VIADD R9, R2.reuse, 0x50 ;  /* 0x0000005002097836 */ /* 0x040fe20000000000 */
[----:B------:R-:W-:Y:S02]  /*6e40*/  ISETP.GE.AND P6, PT, R2, R198, PT ;  /* 0x000000c60200720c */ /* 0x000fe40003fc6270 */
[----:B------:R-:W-:-:S02]  /*6e50*/  FMNMX.FTZ R11, R20, R11, !PT ;  /* 0x0000000b140b7209 */ /* 0x000fc40007810000 */
[----:B------:R-:W-:Y:S02]  /*6e60*/  FSEL R28, R5, -INF , !P6 ;  /* 0xff800000051c7808 */ /* 0x000fe40007000000 */
[----:B------:R-:W-:Y:S02]  /*6e70*/  FMNMX.FTZ R5, R14, R11, !PT ;  /* 0x0000000b0e057209 */ /* 0x000fe40007810000 */
[----:B------:R-:W-:Y:S02]  /*6e80*/  FMNMX.FTZ R11, R28, R92, !PT ;  /* 0x0000005c1c0b7209 */ /* 0x000fe40007810000 */
[----:B------:R-:W-:Y:S02]  /*6e90*/  FMNMX.FTZ R5, R52, R5, !PT ;  /* 0x0000000534057209 */ /* 0x000fe40007810000 */
[----:B------:R-:W-:Y:S02]  /*6ea0*/  FMNMX.FTZ R11, R22, R11, !PT ;  /* 0x0000000b160b7209 */ /* 0x000fe40007810000 */
[----:B------:R-:W-:Y:S01]  /*6eb0*/  FMNMX.FTZ R30, R12, R5, !PT ;  /* 0x000000050c1e7209 */ /* 0x000fe20007810000 */
[----:B------:R-:W-:Y:S01]  /*6ec0*/  VIADD R5, R2, 0x58 ;  /* 0x0000005802057836 */ /* 0x000fe20000000000 */
        /* <DEDUP_REMOVED lines=13> */
[----:B------:R-:W-:Y:S02]  /*6fa0*/  FSEL R242, R242, -INF , !P5 ;  /* 0xff800000f2f27808 */ /* 0x000fe40006800000 */
[----:B------:R-:W-:Y:S02]  /*6fb0*/  FMNMX.FTZ R13, R40, R13, !PT ;  /* 0x0000000d280d7209 */ /* 0x000fe40007810000 */
[----:B------:R-:W-:Y:S02]  /*6fc0*/  FMNMX.FTZ R11, R246, R11, !PT ;  /* 0x0000000bf60b7209 */ /* 0x000fe40007810000 */
[----:B------:R-:W-:Y:S01]  /*6fd0*/  ISETP.GE.AND P5, PT, R7, R199, PT ;  /* 0x000000c70700720c */ /* 0x000fe20003fa6270 */
[----:B------:R-:W-:Y:S01]  /*6fe0*/  VIADD R7, R2, 0x49 ;  /* 0x0000004902077836 */ /* 0x000fe20000000000 */
[----:B------:R-:W-:Y:S02]  /*6ff0*/  FMNMX.FTZ R13, R242, R13, !PT ;  /* 0x0000000df20d7209 */ /* 0x000fe40007810000 */
[----:B------:R-:W-:-:S02]  /*7000*/  FMNMX.FTZ R11, R42, R11, !PT ;  /* 0x0000000b2a0b7209 */ /* 0x000fc40007810000 */
[----:B------:R-:W-:Y:S02]  /*7010*/  FSEL R202, R202, -INF , !P3 ;  /* 0xff800000caca7808 */ /* 0x000fe40005800000 */
[----:B------:R-:W-:Y:S02]  /*7020*/  FSEL R168, R168, -INF , !P5 ;  /* 0xff800000a8a87808 */ /* 0x000fe40006800000 */
[----:B------:R-:W-:Y:S02]  /*7030*/  FSEL R234, R234, -INF , !P2 ;  /* 0xff800000eaea7808 */ /* 0x000fe40005000000 */
[----:B------:R-:W-:Y:S02]  /*7040*/  FMNMX.FTZ R13, R236, R13, !PT ;  /* 0x0000000dec0d7209 */ /* 0x000fe40007810000 */
[----:B------:R-:W-:Y:S02]  /*7050*/  FMNMX.FTZ R11, R240, R11, !PT ;  /* 0x0000000bf00b7209 */ /* 0x000fe40007810000 */
[----:B------:R-:W-:-:S02]  /*7060*/  ISETP.GE.AND P3, PT, R7, R199, PT ;  /* 0x000000c70700720c */ /* 0x000fc40003f66270 */
[----:B------:R-:W-:Y:S01]  /*7070*/  ISETP.GE.AND P5, PT, R7, R198, PT ;  /* 0x000000c60700720c */ /* 0x000fe20003fa6270 */
[----:B------:R-:W-:Y:S01]  /*7080*/  VIADD R7, R2, 0x51 ;  /* 0x0000005102077836 */ /* 0x000fe20000000000 */
[----:B------:R-:W-:Y:S02]  /*7090*/  ISETP.GE.AND P2, PT, R9, R199, PT ;  /* 0x000000c70900720c */ /* 0x000fe40003f46270 */
[----:B------:R-:W-:Y:S02]  /*70a0*/  FMNMX.FTZ R13, R168, R13, !PT ;  /* 0x0000000da80d7209 */ /* 0x000fe40007810000 */
[----:B------:R-:W-:Y:S02]  /*70b0*/  FMNMX.FTZ R11, R150, R11, !PT ;  /* 0x0000000b960b7209 */ /* 0x000fe40007810000 */
[----:B------:R-:W-:Y:S02]  /*70c0*/  FSEL R174, R174, -INF , !P5 ;  /* 0xff800000aeae7808 */ /* 0x000fe40006800000 */
[----:B------:R-:W-:-:S02]  /*70d0*/  FSEL R186, R186, -INF , !P2 ;  /* 0xff800000baba7808 */ /* 0x000fc40005000000 */
[----:B------:R-:W-:Y:S02]  /*70e0*/  FSEL R190, R190, -INF , !P4 ;  /* 0xff800000bebe7808 */ /* 0x000fe40006000000 */
[CC--:B------:R-:W-:Y:S02]  /*70f0*/  ISETP.GE.AND P5, PT, R5.reuse, R199.reuse, PT ;  /* 0x000000c70500720c */ /* 0x0c0fe40003fa6270 */
[-C--:B------:R-:W-:Y:S01]  /*7100*/  ISETP.GE.AND P2, PT, R5, R198.reuse, PT ;  /* 0x000000c60500720c */ /* 0x080fe20003f46270 */
[C---:B------:R-:W-:Y:S01]  /*7110*/  VIADD R5, R2.reuse, 0x59 ;  /* 0x0000005902057836 */ /* 0x040fe20000000000 */
[----:B------:R-:W-:Y:S01]  /*7120*/  ISETP.GE.AND P4, PT, R9, R198, PT ;  /* 0x000000c60900720c */ /* 0x000fe20003f86270 */
[----:B------:R-:W-:Y:S01]  /*7130*/  VIADD R9, R2, 0x70 ;  /* 0x0000007002097836 */ /* 0x000fe20000000000 */
[----:B------:R-:W-:Y:S02]  /*7140*/  ISETP.GE.AND P6, PT, R7, R199, PT ;  /* 0x000000c70700720c */ /* 0x000fe40003fc6270 */
[----:B------:R-:W-:-:S02]  /*7150*/  FSEL R170, R170, -INF , !P3 ;  /* 0xff800000aaaa7808 */ /* 0x000fc40005800000 */
[----:B------:R-:W-:Y:S02]  /*7160*/  FMNMX.FTZ R13, R234, R13, !PT ;  /* 0x0000000dea0d7209 */ /* 0x000fe40007810000 */
[----:B------:R-:W-:Y:S02]  /*7170*/  FMNMX.FTZ R11, R238, R11, !PT ;  /* 0x0000000bee0b7209 */ /* 0x000fe40007810000 */
[----:B------:R-:W-:Y:S02]  /*7180*/  FSEL R184, R184, -INF , !P4 ;  /* 0xff800000b8b87808 */ /* 0x000fe40006000000 */
[----:B------:R-:W-:Y:S02]  /*7190*/  FSEL R34, R34, -INF , !P6 ;  /* 0xff80000022227808 */ /* 0x000fe40007000000 */
[C---:B------:R-:W-:Y:S02]  /*71a0*/  ISETP.GE.AND P4, PT, R5.reuse, R199, PT ;  /* 0x000000c70500720c */ /* 0x040fe40003f86270 */
[----:B------:R-:W-:Y:S01]  /*71b0*/  ISETP.GE.AND P6, PT, R5, R198, PT ;  /* 0x000000c60500720c */ /* 0x000fe20003fc6270 */
[----:B------:R-:W-:Y:S01]  /*71c0*/  VIADD R5, R2, 0x60 ;  /* 0x0000006002057836 */ /* 0x000fe20000000000 */
[----:B------:R-:W-:-:S02]  /*71d0*/  FMNMX.FTZ R13, R170, R13, !PT ;  /* 0x0000000daa0d7209 */ /* 0x000fc40007810000 */
[----:B------:R-:W-:Y:S02]  /*71e0*/  FMNMX.FTZ R11, R152, R11, !PT ;  /* 0x0000000b980b7209 */ /* 0x000fe40007810000 */
[----:B------:R-:W-:Y:S01]  /*71f0*/  ISETP.GE.AND P3, PT, R7, R198, PT ;  /* 0x000000c60700720c */ /* 0x000fe20003f66270 */
[----:B------:R-:W-:Y:S01]  /*7200*/  VIADD R7, R2, 0x71 ;  /* 0x0000007102077836 */ /* 0x000fe20000000000 */
[----:B------:R-:W-:Y:S02]  /*7210*/  FMNMX.FTZ R13, R186, R13, !PT ;  /* 0x0000000dba0d7209 */ /* 0x000fe40007810000 */
[----:B------:R-:W-:Y:S02]  /*7220*/  FMNMX.FTZ R11, R202, R11, !PT ;  /* 0x0000000bca0b7209 */ /* 0x000fe40007810000 */
[----:B------:R-:W-:Y:S02]  /*7230*/  FSEL R182, R182, -INF , !P3 ;  /* 0xff800000b6b67808 */ /* 0x000fe40005800000 */
[----:B------:R-:W-:-:S02]  /*7240*/  FSEL R32, R32, -INF , !P5 ;  /* 0xff80000020207808 */ /* 0x000fc40006800000 */
[C---:B------:R-:W-:Y:S02]  /*7250*/  ISETP.GE.AND P3, PT, R5.reuse, R199, PT ;  /* 0x000000c70500720c */ /* 0x040fe40003f66270 */
        /* <DEDUP_REMOVED lines=12> */
[----:B------:R-:W-:-:S02]  /*7320*/  FMNMX.FTZ R13, R188, R13, !PT ;  /* 0x0000000dbc0d7209 */ /* 0x000fc40007810000 */
[----:B------:R-:W-:Y:S02]  /*7330*/  FMNMX.FTZ R11, R174, R11, !PT ;  /* 0x0000000bae0b7209 */ /* 0x000fe40007810000 */
[----:B------:R-:W-:Y:S02]  /*7340*/  FSEL R176, R176, -INF , !P6 ;  /* 0xff800000b0b07808 */ /* 0x000fe40007000000 */
[C---:B------:R-:W-:Y:S02]  /*7350*/  ISETP.GE.AND P6, PT, R5.reuse, R199, PT ;  /* 0x000000c70500720c */ /* 0x040fe40003fc6270 */
[----:B------:R-:W-:Y:S01]  /*7360*/  ISETP.GE.AND P3, PT, R5, R198, PT ;  /* 0x000000c60500720c */ /* 0x000fe20003f66270 */
[----:B------:R-:W-:Y:S01]  /*7370*/  VIADD R5, R2, 0x69 ;  /* 0x0000006902057836 */ /* 0x000fe20000000000 */
[----:B------:R-:W-:Y:S02]  /*7380*/  FSEL R164, R164, -INF , !P2 ;  /* 0xff800000a4a47808 */ /* 0x000fe40005000000 */
[----:B------:R-:W-:-:S02]  /*7390*/  FMNMX.FTZ R13, R166, R13, !PT ;  /* 0x0000000da60d7209 */ /* 0x000fc40007810000 */
[----:B------:R-:W-:Y:S02]  /*73a0*/  FMNMX.FTZ R11, R184, R11, !PT ;  /* 0x0000000bb80b7209 */ /* 0x000fe40007810000 */
[----:B------:R-:W-:Y:S02]  /*73b0*/  FSEL R158, R158, -INF , !P5 ;  /* 0xff8000009e9e7808 */ /* 0x000fe40006800000 */
[----:B------:R-:W-:Y:S02]  /*73c0*/  ISETP.GE.AND P5, PT, R5, R199, PT ;  /* 0x000000c70500720c */ /* 0x000fe40003fa6270 */
[----:B------:R-:W-:Y:S02]  /*73d0*/  FSEL R162, R162, -INF , !P6 ;  /* 0xff800000a2a27808 */ /* 0x000fe40007000000 */
[----:B------:R-:W-:Y:S02]  /*73e0*/  FMNMX.FTZ R13, R164, R13, !PT ;  /* 0x0000000da40d7209 */ /* 0x000fe40007810000 */
[----:B------:R-:W-:-:S02]  /*73f0*/  FMNMX.FTZ R11, R182, R11, !PT ;  /* 0x0000000bb60b7209 */ /* 0x000fc40007810000 */
[----:B------:R-:W-:Y:S02]  /*7400*/  FSEL R156, R156, -INF , !P4 ;  /* 0xff8000009c9c7808 */ /* 0x000fe40006000000 */
[----:B------:R-:W-:Y:S02]  /*7410*/  ISETP.GE.AND P4, PT, R9, R199, PT ;  /* 0x000000c70900720c */ /* 0x000fe40003f86270 */
[----:B------:R-:W-:Y:S02]  /*7420*/  FSEL R160, R160, -INF , !P5 ;  /* 0xff800000a0a07808 */ /* 0x000fe40006800000 */
[----:B------:R-:W-:Y:S02]  /*7430*/  FMNMX.FTZ R13, R162, R13, !PT ;  /* 0x0000000da20d7209 */ /* 0x000fe40007810000 */
[----:B------:R-:W-:Y:S02]  /*7440*/  FMNMX.FTZ R11, R178, R11, !PT ;  /* 0x0000000bb20b7209 */ /* 0x000fe40007810000 */
[----:B------:R-:W-:Y:S01]  /*7450*/  ISETP.GE.AND P2, PT, R5, R198, PT ;  /* 0x000000c60500720c */ /* 0x000fe20003f46270 */
[C---:B------:R-:W-:Y:S01]  /*7460*/  VIADD R5, R2.reuse, 0x78 ;  /* 0x0000007802057836 */ /* 0x040fe20000000000 */
[----:B------:R-:W-:Y:S01]  /*7470*/  ISETP.GE.AND P5, PT, R7, R199, PT ;  /* 0x000000c70700720c */ /* 0x000fe20003fa6270 */
[----:B------:R-:W-:Y:S01]  /*7480*/  VIADD R2, R2, 0x79 ;  /* 0x0000007902027836 */ /* 0x000fe20000000000 */
[----:B------:R-:W-:-:S02]  /*7490*/  FSEL R146, R146, -INF , !P4 ;  /* 0xff80000092927808 */ /* 0x000fc40006000000 */
[----:B------:R-:W-:Y:S02]  /*74a0*/  FMNMX.FTZ R13, R160, R13, !PT ;  /* 0x0000000da00d7209 */ /* 0x000fe40007810000 */
[----:B------:R-:W-:Y:S02]  /*74b0*/  FMNMX.FTZ R11, R176, R11, !PT ;  /* 0x0000000bb00b7209 */ /* 0x000fe40007810000 */
[----:B------:R-:W-:Y:S02]  /*74c0*/  ISETP.GE.AND P4, PT, R5, R199, PT ;  /* 0x000000c70500720c */ /* 0x000fe40003f86270 */
[----:B------:R-:W-:Y:S02]  /*74d0*/  FSEL R144, R144, -INF , !P5 ;  /* 0xff80000090907808 */ /* 0x000fe40006800000 */
[----:B------:R-:W-:Y:S02]  /*74e0*/  FMNMX.FTZ R13, R146, R13, !PT ;  /* 0x0000000d920d7209 */ /* 0x000fe40007810000 */
[----:B------:R-:W-:-:S02]  /*74f0*/  FMNMX.FTZ R11, R158, R11, !PT ;  /* 0x0000000b9e0b7209 */ /* 0x000fc40007810000 */
[----:B------:R-:W-:Y:S02]  /*7500*/  ISETP.GE.AND P5, PT, R2, R199, PT ;  /* 0x000000c70200720c */ /* 0x000fe40003fa6270 */
[----:B------:R-:W-:Y:S02]  /*7510*/  FSEL R142, R18, -INF , !P4 ;  /* 0xff800000128e7808 */ /* 0x000fe40006000000 */
[----:B------:R-:W-:Y:S02]  /*7520*/  FMNMX.FTZ R13, R144, R13, !PT ;  /* 0x0000000d900d7209 */ /* 0x000fe40007810000 */
[----:B------:R-:W-:Y:S02]  /*7530*/  FSEL R154, R154, -INF , !P3 ;  /* 0xff8000009a9a7808 */ /* 0x000fe40005800000 */
[----:B------:R-:W-:Y:S02]  /*7540*/  FMNMX.FTZ R11, R156, R11, !PT ;  /* 0x0000000b9c0b7209 */ /* 0x000fe40007810000 */
[----:B------:R-:W-:-:S02]  /*7550*/  FSEL R140, R140, -INF , !P5 ;  /* 0xff8000008c8c7808 */ /* 0x000fc40006800000 */
[----:B------:R-:W-:Y:S02]  /*7560*/  FMNMX.FTZ R13, R142, R13, !PT ;  /* 0x0000000d8e0d7209 */ /* 0x000fe40007810000 */
[-C--:B------:R-:W-:Y:S02]  /*7570*/  ISETP.GE.AND P3, PT, R9, R198.reuse, PT ;  /* 0x000000c60900720c */ /* 0x080fe40003f66270 */
[----:B------:R-:W-:Y:S02]  /*7580*/  FSEL R148, R148, -INF , !P2 ;  /* 0xff80000094947808 */ /* 0x000fe40005000000 */
[----:B------:R-:W-:Y:S02]  /*7590*/  FMNMX.FTZ R11, R154, R11, !PT ;  /* 0x0000000b9a0b7209 */ /* 0x000fe40007810000 */
[----:B------:R-:W-:Y:S02]  /*75a0*/  FMNMX.FTZ R9, R140, R13, !PT ;  /* 0x0000000d8c097209 */ /* 0x000fe40007810000 */
[----:B------:R-:W-:-:S02]  /*75b0*/  ISETP.GE.AND P2, PT, R7, R198, PT ;  /* 0x000000c60700720c */ /* 0x000fc40003f46270 */
[----:B------:R-:W-:Y:S01]  /*75c0*/  FSEL R138, R17, -INF , !P3 ;  /* 0xff800000118a7808 */ /* 0x000fe20005800000 */
[----:B------:R-:W1:Y:S01]  /*75d0*/  SHFL.BFLY PT, R18, R9, 0x2, 0x1f ;  /* 0x0c401f0009127f89 */ /* 0x000e6200000e0000 */
[----:B------:R-:W-:Y:S02]  /*75e0*/  FMNMX.FTZ R11, R148, R11, !PT ;  /* 0x0000000b940b7209 */ /* 0x000fe40007810000 */
[-C--:B------:R-:W-:Y:S02]  /*75f0*/  ISETP.GE.AND P3, PT, R5, R198.reuse, PT ;  /* 0x000000c60500720c */ /* 0x080fe40003f66270 */
[----:B------:R-:W-:Y:S02]  /*7600*/  FSEL R136, R16, -INF , !P2 ;  /* 0xff80000010887808 */ /* 0x000fe40005000000 */
[----:B------:R-:W-:Y:S02]  /*7610*/  FMNMX.FTZ R11, R138, R11, !PT ;  /* 0x0000000b8a0b7209 */ /* 0x000fe40007810000 */
[----:B------:R-:W-:-:S02]  /*7620*/  ISETP.GE.AND P2, PT, R2, R198, PT ;  /* 0x000000c60200720c */ /* 0x000fc40003f46270 */
[----:B------:R-:W-:Y:S02]  /*7630*/  FSEL R134, R134, -INF , !P3 ;  /* 0xff80000086867808 */ /* 0x000fe40005800000 */
[----:B------:R-:W-:Y:S02]  /*7640*/  FMNMX.FTZ R11, R136, R11, !PT ;  /* 0x0000000b880b7209 */ /* 0x000fe40007810000 */
[----:B------:R-:W-:Y:S02]  /*7650*/  FSEL R132, R132, -INF , !P2 ;  /* 0xff80000084847808 */ /* 0x000fe40005000000 */
[----:B------:R-:W-:-:S04]  /*7660*/  FMNMX.FTZ R7, R134, R11, !PT ;  /* 0x0000000b86077209 */ /* 0x000fc80007810000 */
[----:B------:R-:W-:Y:S02]  /*7670*/  FMNMX.FTZ R7, R132, R7, !PT ;  /* 0x0000000784077209 */ /* 0x000fe40007810000 */
[----:B-1----:R-:W-:-:S03]  /*7680*/  FMNMX.FTZ R9, R9, R18, !PT ;  /* 0x0000001209097209 */ /* 0x002fc60007810000 */
[----:B------:R-:W1:Y:S04]  /*7690*/  SHFL.BFLY PT, R16, R7, 0x2, 0x1f ;  /* 0x0c401f0007107f89 */ /* 0x000e6800000e0000 */
[----:B------:R-:W2:Y:S01]  /*76a0*/  SHFL.BFLY PT, R2, R9, 0x1, 0x1f ;  /* 0x0c201f0009027f89 */ /* 0x000ea200000e0000 */
[----:B-1----:R-:W-:Y:S02]  /*76b0*/  FMNMX.FTZ R16, R7, R16, !PT ;  /* 0x0000001007107209 */ /* 0x002fe40007810000 */
[----:B--2---:R-:W-:-:S03]  /*76c0*/  FMNMX.FTZ R2, R9, R2, !PT ;  /* 0x0000000209027209 */ /* 0x004fc60007810000 */
[----:B------:R-:W1:Y:S01]  /*76d0*/  SHFL.BFLY PT, R5, R16, 0x1, 0x1f ;  /* 0x0c201f0010057f89 */ /* 0x000e6200000e0000 */
[C---:B------:R-:W-:Y:S01]  /*76e0*/  FSETP.NEU.FTZ.AND P2, PT, R2.reuse, -INF , PT ;  /* 0xff8000000200780b */ /* 0x040fe20003f5d000 */
[----:B------:R-:W-:-:S05]  /*76f0*/  FMUL.FTZ R133, R2, UR11 ;  /* 0x0000000b02857c20 */ /* 0x000fca0008410000 */
[----:B------:R-:W-:-:S05]  /*7700*/  FSEL R133, R133, RZ, P2 ;  /* 0x000000ff85857208 */ /* 0x000fca0001000000 */
[--C-:B------:R-:W-:Y:S01]  /*7710*/  FFMA.FTZ R66, R0, UR11, -R133.reuse ;  /* 0x0000000b00427c23 */ /* 0x100fe20008010885 */
[--C-:B------:R-:W-:Y:S01]  /*7720*/  FFMA.FTZ R61, R60, UR11, -R133.reuse ;  /* 0x0000000b3c3d7c23 */ /* 0x100fe20008010885 */
[--C-:B------:R-:W-:Y:S01]  /*7730*/  FFMA.FTZ R65, R24, UR11, -R133.reuse ;  /* 0x0000000b18417c23 */ /* 0x100fe20008010885 */
[--C-:B------:R-:W-:Y:S01]  /*7740*/  FFMA.FTZ R60, R26, UR11, -R133.reuse ;  /* 0x0000000b1a3c7c23 */ /* 0x100fe20008010885 */
[--C-:B------:R-:W-:Y:S01]  /*7750*/  FFMA.FTZ R55, R52, UR11, -R133.reuse ;  /* 0x0000000b34377c23 */ /* 0x100fe20008010885 */
[----:B------:R-:W-:Y:S01]  /*7760*/  LDSM.16.MT88.4 R24, [R208+0xc800] ;  /* 0x00c80000d018783b */ /* 0x000fe20000004200 */
[----:B------:R-:W-:Y:S01]  /*7770*/  MUFU.EX2 R66, R66 ;  /* 0x0000004200427308 */ /* 0x000fe20000000800 */
[--C-:B------:R-:W-:Y:S01]  /*7780*/  FFMA.FTZ R57, R20, UR11, -R133.reuse ;  /* 0x0000000b14397c23 */ /* 0x100fe20008010885 */
[--C-:B------:R-:W-:Y:S01]  /*7790*/  FFMA.FTZ R56, R14, UR11, -R133.reuse ;  /* 0x0000000b0e387c23 */ /* 0x100fe20008010885 */
[--C-:B------:R-:W-:Y:S01]  /*77a0*/  FFMA.FTZ R52, R12, UR11, -R133.reuse ;  /* 0x0000000b0c347c23 */ /* 0x100fe20008010885 */
[----:B-1----:R-:W-:Y:S01]  /*77b0*/  FMNMX.FTZ R0, R16, R5, !PT ;  /* 0x0000000510007209 */ /* 0x002fe20007810000 */
[--C-:B------:R-:W-:Y:S01]  /*77c0*/  FFMA.FTZ R50, R33, UR11, -R133.reuse ;  /* 0x0000000b21327c23 */ /* 0x100fe20008010885 */
[----:B------:R-:W-:Y:S01]  /*77d0*/  LDSM.16.MT88.4 R16, [R205+0xc800] ;  /* 0x00c80000cd10783b */ /* 0x000fe20000004200 */
[--C-:B------:R-:W-:Y:S01]  /*77e0*/  FFMA.FTZ R49, R252, UR11, -R133.reuse ;  /* 0x0000000bfc317c23 */ /* 0x100fe20008010885 */
[C---:B------:R-:W-:Y:S01]  /*77f0*/  FSETP.NEU.FTZ.AND P2, PT, R0.reuse, -INF , PT ;  /* 0xff8000000000780b */ /* 0x040fe20003f5d000 */
[----:B------:R-:W-:Y:S01]  /*7800*/  FMUL.FTZ R67, R0, UR11 ;  /* 0x0000000b00437c20 */ /* 0x000fe20008410000 */
[----:B------:R-:W1:Y:S01]  /*7810*/  MUFU.EX2 R65, R65 ;  /* 0x0000004100417308 */ /* 0x000e620000000800 */
[--C-:B------:R-:W-:Y:S01]  /*7820*/  FFMA.FTZ R46, R46, UR11, -R133.reuse ;  /* 0x0000000b2e2e7c23 */ /* 0x100fe20008010885 */
[--C-:B------:R-:W-:Y:S01]  /*7830*/  FFMA.FTZ R43, R250, UR11, -R133.reuse ;  /* 0x0000000bfa2b7c23 */ /* 0x100fe20008010885 */
[--C-:B------:R-:W-:Y:S01]  /*7840*/  FFMA.FTZ R44, R44, UR11, -R133.reuse ;  /* 0x0000000b2c2c7c23 */ /* 0x100fe20008010885 */
[----:B------:R-:W-:Y:S01]  /*7850*/  FSEL R67, R67, RZ, P2 ;  /* 0x000000ff43437208 */ /* 0x000fe20001000000 */
[--C-:B------:R-:W-:Y:S01]  /*7860*/  FFMA.FTZ R41, R244, UR11, -R133.reuse ;  /* 0x0000000bf4297c23 */ /* 0x100fe20008010885 */
[--C-:B------:R-:W-:Y:S01]  /*7870*/  FFMA.FTZ R40, R40, UR11, -R133.reuse ;  /* 0x0000000b28287c23 */ /* 0x100fe20008010885 */
[----:B------:R-:W-:Y:S01]  /*7880*/  FFMA.FTZ R3, R242, UR11, -R133 ;  /* 0x0000000bf2037c23 */ /* 0x000fe20008010885 */
[----:B------:R-:W-:Y:S01]  /*7890*/  MUFU.EX2 R61, R61 ;  /* 0x0000003d003d7308 */ /* 0x000fe20000000800 */
[--C-:B------:R-:W-:Y:S01]  /*78a0*/  FFMA.FTZ R63, R28, UR11, -R67.reuse ;  /* 0x0000000b1c3f7c23 */ /* 0x100fe20008010843 */
[--C-:B------:R-:W-:Y:S01]  /*78b0*/  FFMA.FTZ R64, R92, UR11, -R67.reuse ;  /* 0x0000000b5c407c23 */ /* 0x100fe20008010843 */
[--C-:B------:R-:W-:Y:S01]  /*78c0*/  FFMA.FTZ R62, R22, UR11, -R67.reuse ;  /* 0x0000000b163e7c23 */ /* 0x100fe20008010843 */
[--C-:B------:R-:W-:Y:S01]  /*78d0*/  FFMA.FTZ R59, R94, UR11, -R67.reuse ;  /* 0x0000000b5e3b7c23 */ /* 0x100fe20008010843 */
[--C-:B------:R-:W-:Y:S01]  /*78e0*/  FFMA.FTZ R58, R10, UR11, -R67.reuse ;  /* 0x0000000b0a3a7c23 */ /* 0x100fe20008010843 */
[----:B------:R-:W2:Y:S01]  /*78f0*/  LDSM.16.MT88.4 R92, [R208+0x10000] ;  /* 0x01000000d05c783b */ /* 0x000ea20000004200 */
[--C-:B------:R-:W-:Y:S01]  /*7900*/  FFMA.FTZ R53, R8, UR11, -R67.reuse ;  /* 0x0000000b08357c23 */ /* 0x100fe20008010843 */
[----:B------:R-:W3:Y:S01]  /*7910*/  MUFU.EX2 R60, R60 ;  /* 0x0000003c003c7308 */ /* 0x000ee20000000800 */
[----:B-1----:R-:W-:Y:S01]  /*7920*/  F2FP.F16.F32.PACK_AB R68, R65, R66 ;  /* 0x000000424144723e */ /* 0x002fe200000000ff */
[----:B------:R-:W1:Y:S01]  /*7930*/  LDSM.16.MT88.4 R8, [R206+0xc800] ;  /* 0x00c80000ce08783b */ /* 0x000e620000004200 */
[--C-:B------:R-:W-:Y:S01]  /*7940*/  FFMA.FTZ R54, R54, UR11, -R67.reuse ;  /* 0x0000000b36367c23 */ /* 0x100fe20008010843 */
[--C-:B------:R-:W-:Y:S01]  /*7950*/  FFMA.FTZ R51, R6, UR11, -R67.reuse ;  /* 0x0000000b06337c23 */ /* 0x100fe20008010843 */
[--C-:B------:R-:W-:Y:S01]  /*7960*/  FFMA.FTZ R48, R48, UR11, -R67.reuse ;  /* 0x0000000b30307c23 */ /* 0x100fe20008010843 */
[----:B------:R-:W4:Y:S01]  /*7970*/  LDSM.16.MT88.4 R4, [R208+0x10800] ;  /* 0x01080000d004783b */ /* 0x000f220000004200 */
[--C-:B------:R-:W-:Y:S01]  /*7980*/  FFMA.FTZ R47, R248, UR11, -R67.reuse ;  /* 0x0000000bf82f7c23 */ /* 0x100fe20008010843 */
[----:B------:R-:W-:Y:S01]  /*7990*/  MUFU.EX2 R63, R63 ;  /* 0x0000003f003f7308 */ /* 0x000fe20000000800 */
[--C-:B------:R-:W-:Y:S01]  /*79a0*/  FFMA.FTZ R45, R246, UR11, -R67.reuse ;  /* 0x0000000bf62d7c23 */ /* 0x100fe20008010843 */
[----:B------:R-:W5:Y:S01]  /*79b0*/  LDSM.16.MT88.4 R28, [R204+0x10000] ;  /* 0x01000000cc1c783b */ /* 0x000f620000004200 */
[--C-:B------:R-:W-:Y:S01]  /*79c0*/  FFMA.FTZ R42, R42, UR11, -R67.reuse ;  /* 0x0000000b2a2a7c23 */ /* 0x100fe20008010843 */
[--C-:B------:R-:W-:Y:S01]  /*79d0*/  FFMA.FTZ R37, R240, UR11, -R67.reuse ;  /* 0x0000000bf0257c23 */ /* 0x100fe20008010843 */
[--C-:B------:R-:W-:Y:S01]  /*79e0*/  FFMA.FTZ R150, R150, UR11, -R67.reuse ;  /* 0x0000000b96967c23 */ /* 0x100fe20008010843 */
[----:B------:R-:W-:Y:S01]  /*79f0*/  LDSM.16.MT88.4 R20, [R204+0xc800] ;  /* 0x00c80000cc14783b */ /* 0x000fe20000004200 */
[--C-:B------:R-:W-:Y:S01]  /*7a00*/  FFMA.FTZ R135, R238, UR11, -R67.reuse ;  /* 0x0000000bee877c23 */ /* 0x100fe20008010843 */
[----:B------:R-:W2:Y:S01]  /*7a10*/  MUFU.EX2 R64, R64 ;  /* 0x0000004000407308 */ /* 0x000ea20000000800 */
[----:B---3--:R-:W-:Y:S01]  /*7a20*/  F2FP.F16.F32.PACK_AB R70, R60, R61 ;  /* 0x0000003d3c46723e */ /* 0x008fe200000000ff */
        /* <DEDUP_REMOVED lines=10> */
[--C-:B------:R-:W-:Y:S01]  /*7ad0*/  FFMA.FTZ R145, R186, UR11, -R133.reuse ;  /* 0x0000000bba917c23 */ /* 0x100fe20008010885 */
[--C-:B------:R-:W-:Y:S01]  /*7ae0*/  FFMA.FTZ R186, R34, UR11, -R133.reuse ;  /* 0x0000000b22ba7c23 */ /* 0x100fe20008010885 */
[--C-:B------:R-:W-:Y:S01]  /*7af0*/  FFMA.FTZ R147, R32, UR11, -R133.reuse ;  /* 0x0000000b20937c23 */ /* 0x100fe20008010885 */
[----:B------:R-:W-:Y:S01]  /*7b00*/  FFMA.FTZ R188, R188, UR11, -R133 ;  /* 0x0000000bbcbc7c23 */ /* 0x000fe20008010885 */
[----:B------:R-:W3:Y:S01]  /*7b10*/  MUFU.EX2 R59, R59 ;  /* 0x0000003b003b7308 */ /* 0x000ee20000000800 */
[----:B--2---:R-:W-:Y:S01]  /*7b20*/  F2FP.F16.F32.PACK_AB R69, R64, R63 ;  /* 0x0000003f4045723e */ /* 0x004fe200000000ff */
[----:B------:R-:W-:Y:S01]  /*7b30*/  LDSM.16.MT88.4 R32, [R208+0x12000] ;  /* 0x01200000d020783b */ /* 0x000fe20000004200 */
        /* <DEDUP_REMOVED lines=13> */
[----:B------:R-:W2:Y:S01]  /*7c10*/  MUFU.EX2 R56, R56 ;  /* 0x0000003800387308 */ /* 0x000ea20000000800 */
[----:B---3--:R-:W-:Y:S01]  /*7c20*/  F2FP.F16.F32.PACK_AB R71, R59, R62 ;  /* 0x0000003e3b47723e */ /* 0x008fe200000000ff */
[----:B------:R-:W-:Y:S01]  /*7c30*/  FADD.FTZ R66, R66, R65 ;  /* 0x0000004142427221 */ /* 0x000fe20000010000 */
[----:B------:R-:W-:Y:S01]  /*7c40*/  FADD.FTZ R63, R63, R64 ;  /* 0x000000403f3f7221 */ /* 0x000fe20000010000 */
[----:B------:R-:W-:Y:S01]  /*7c50*/  FFMA.FTZ R241, R140, UR11, -R133 ;  /* 0x0000000b8cf17c23 */ /* 0x000fe20008010885 */
[----:B------:R-:W-:Y:S01]  /*7c60*/  FFMA.FTZ R240, R132, UR11, -R67 ;  /* 0x0000000b84f07c23 */ /* 0x000fe20008010843 */
[----:B------:R-:W-:Y:S01]  /*7c70*/  FADD.FTZ R61, R61, R66 ;  /* 0x000000423d3d7221 */ /* 0x000fe20000010000 */
[----:B------:R-:W-:Y:S01]  /*7c80*/  FADD.FTZ R62, R62, R63 ;  /* 0x0000003f3e3e7221 */ /* 0x000fe20000010000 */
[----:B------:R-:W-:Y:S01]  /*7c90*/  HMMA.16816.F32 R120, R68, R116, RZ ;  /* 0x000000744478723c */ /* 0x000fe200000018ff */
[----:B------:R-:W-:Y:S01]  /*7ca0*/  MUFU.EX2 R55, R55 ;  /* 0x0000003700377308 */ /* 0x000fe20000000800 */
[----:B------:R-:W-:Y:S01]  /*7cb0*/  FADD.FTZ R60, R60, R61 ;  /* 0x0000003d3c3c7221 */ /* 0x000fe20000010000 */
[----:B------:R-:W-:Y:S01]  /*7cc0*/  FADD.FTZ R59, R59, R62 ;  /* 0x0000003e3b3b7221 */ /* 0x000fe20000010000 */
[----:B------:R-:W-:-:S02]  /*7cd0*/  LEA R238, P2, R196, UR8, 0x1 ;  /* 0x00000008c4ee7c11 */ /* 0x000fc4000f8408ff */
[C---:B------:R-:W-:Y:S02]  /*7ce0*/  HMMA.16816.F32 R116, R68.reuse, R118, RZ ;  /* 0x000000764474723c */ /* 0x040fe400000018ff */
[----:B------:R-:W-:Y:S01]  /*7cf0*/  LEA.HI.X R239, R196, UR9, R197, 0x1, P2 ;  /* 0x00000009c4ef7c11 */ /* 0x000fe200090f0cc5 */
[----:B------:R-:W3:Y:S01]  /*7d00*/  MUFU.EX2 R52, R52 ;  /* 0x0000003400347308 */ /* 0x000ee20000000800 */
[C---:B--2---:R-:W-:Y:S01]  /*7d10*/  F2FP.F16.F32.PACK_AB R12, R56.reuse, R57 ;  /* 0x00000039380c723e */ /* 0x044fe200000000ff */
[----:B------:R-:W-:Y:S01]  /*7d20*/  FADD.FTZ R57, R57, R60 ;  /* 0x0000003c39397221 */ /* 0x000fe20000010000 */
[C---:B------:R-:W-:Y:S03]  /*7d30*/  HMMA.16816.F32 R128, R68.reuse, R124, RZ ;  /* 0x0000007c4480723c */ /* 0x040fe600000018ff */
[----:B------:R-:W-:Y:S02]  /*7d40*/  FADD.FTZ R56, R56, R57 ;  /* 0x0000003938387221 */ /* 0x000fe40000010000 */
[----:B------:R-:W-:Y:S01]  /*7d50*/  MUFU.EX2 R58, R58 ;  /* 0x0000003a003a7308 */ /* 0x000fe20000000800 */
[C---:B------:R-:W-:Y:S06]  /*7d60*/  HMMA.16816.F32 R124, R68.reuse, R126, RZ ;  /* 0x0000007e447c723c */ /* 0x040fec00000018ff */
[----:B------:R-:W-:Y:S01]  /*7d70*/  HMMA.16816.F32 R112, R68, R108, RZ ;  /* 0x0000006c4470723c */ /* 0x000fe200000018ff */
[----:B------:R-:W2:Y:S01]  /*7d80*/  MUFU.EX2 R53, R53 ;  /* 0x0000003500357308 */ /* 0x000ea20000000800 */
[----:B---3--:R-:W-:Y:S01]  /*7d90*/  F2FP.F16.F32.PACK_AB R14, R52, R55 ;  /* 0x00000037340e723e */ /* 0x008fe200000000ff */
[----:B------:R-:W-:-:S03]  /*7da0*/  FADD.FTZ R55, R55, R56 ;  /* 0x0000003837377221 */ /* 0x000fc60000010000 */
[C---:B------:R-:W-:Y:S01]  /*7db0*/  HMMA.16816.F32 R96, R68.reuse, R92, RZ ;  /* 0x0000005c4460723c */ /* 0x040fe200000018ff */
[----:B------:R-:W-:Y:S02]  /*7dc0*/  FADD.FTZ R55, R52, R55 ;  /* 0x0000003734377221 */ /* 0x000fe40000010000 */
[----:B------:R-:W-:Y:S03]  /*7dd0*/  MUFU.EX2 R54, R54 ;  /* 0x0000003600367308 */ /* 0x000fe60000000800 */
[C---:B------:R-:W-:Y:S05]  /*7de0*/  HMMA.16816.F32 R108, R68.reuse, R110, RZ ;  /* 0x0000006e446c723c */ /* 0x040fea00000018ff */
[----:B------:R-:W3:Y:S01]  /*7df0*/  MUFU.EX2 R51, R51 ;  /* 0x0000003300337308 */ /* 0x000ee20000000800 */
[----:B------:R-:W-:Y:S01]  /*7e00*/  HMMA.16816.F32 R92, R68, R94, RZ ;  /* 0x0000005e445c723c */ /* 0x000fe200000018ff */
[----:B--2---:R-:W-:Y:S01]  /*7e10*/  F2FP.F16.F32.PACK_AB R13, R53, R58 ;  /* 0x0000003a350d723e */ /* 0x004fe200000000ff */
[----:B------:R-:W-:-:S04]  /*7e20*/  FADD.FTZ R58, R58, R59 ;  /* 0x0000003b3a3a7221 */ /* 0x000fc80000010000 */
[----:B------:R-:W-:Y:S01]  /*7e30*/  HMMA.16816.F32 R88, R68, R84, RZ ;  /* 0x000000544458723c */ /* 0x000fe200000018ff */
[----:B------:R-:W-:Y:S01]  /*7e40*/  MUFU.EX2 R50, R50 ;  /* 0x0000003200327308 */ /* 0x000fe20000000800 */
[----:B------:R-:W-:-:S04]  /*7e50*/  FADD.FTZ R53, R53, R58 ;  /* 0x0000003a35357221 */ /* 0x000fc80000010000 */
[C---:B------:R-:W-:Y:S03]  /*7e60*/  HMMA.16816.F32 R84, R68.reuse, R86, RZ ;  /* 0x000000564454723c */ /* 0x040fe600000018ff */
[----:B------:R-:W2:Y:S01]  /*7e70*/  MUFU.EX2 R49, R49 ;  /* 0x0000003100317308 */ /* 0x000ea20000000800 */
[C---:B---3--:R-:W-:Y:S01]  /*7e80*/  F2FP.F16.F32.PACK_AB R15, R51.reuse, R54 ;  /* 0x00000036330f723e */ /* 0x048fe200000000ff */
[----:B------:R-:W-:Y:S01]  /*7e90*/  FADD.FTZ R54, R54, R53 ;  /* 0x0000003536367221 */ /* 0x000fe20000010000 */
[----:B------:R-:W-:Y:S03]  /*7ea0*/  HMMA.16816.F32 R104, R68, R100, RZ ;  /* 0x000000644468723c */ /* 0x000fe600000018ff */
[----:B------:R-:W-:Y:S02]  /*7eb0*/  FADD.FTZ R51, R51, R54 ;  /* 0x0000003633337221 */ /* 0x000fe40000010000 */
[----:B------:R-:W-:Y:S01]  /*7ec0*/  MUFU.EX2 R46, R46 ;  /* 0x0000002e002e7308 */ /* 0x000fe20000000800 */
[C---:B-1----:R-:W-:Y:S06]  /*7ed0*/  HMMA.16816.F32 R120, R12.reuse, R8, R120 ;  /* 0x000000080c78723c */ /* 0x042fec0000001878 */
[C---:B------:R-:W-:Y:S01]  /*7ee0*/  HMMA.16816.F32 R116, R12.reuse, R10, R116 ;  /* 0x0000000a0c74723c */ /* 0x040fe20000001874 */
[----:B------:R-:W1:Y:S01]  /*7ef0*/  LDSM.16.MT88.4 R8, [R206+0x10800] ;  /* 0x01080000ce08783b */ /* 0x000e620000004200 */
[----:B------:R-:W-:Y:S04]  /*7f00*/  MUFU.EX2 R43, R43 ;  /* 0x0000002b002b7308 */ /* 0x000fe80000000800 */
[C---:B------:R-:W-:Y:S04]  /*7f10*/  HMMA.16816.F32 R128, R12.reuse, R24, R128 ;  /* 0x000000180c80723c */ /* 0x040fe80000001880 */
[----:B------:R-:W-:Y:S02]  /*7f20*/  MUFU.EX2 R48, R48 ;  /* 0x0000003000307308 */ /* 0x000fe40000000800 */
[C---:B------:R-:W-:Y:S01]  /*7f30*/  HMMA.16816.F32 R124, R12.reuse, R26, R124 ;  /* 0x0000001a0c7c723c */ /* 0x040fe2000000187c */
[----:B------:R-:W3:Y:S05]  /*7f40*/  LDSM.16.MT88.4 R24, [R204+0x10800] ;  /* 0x01080000cc18783b */ /* 0x000eea0000004200 */
        /* <DEDUP_REMOVED lines=8> */
[----:B------:R-:W4:Y:S05]  /*7fd0*/  LDSM.16.MT88.4 R4, [R206+0xd000] ;  /* 0x00d00000ce04783b */ /* 0x000f2a0000004200 */
[C---:B------:R-:W-:Y:S01]  /*7fe0*/  HMMA.16816.F32 R80, R68.reuse, R76, RZ ;  /* 0x0000004c4450723c */ /* 0x040fe200000018ff */
[----:B------:R-:W-:Y:S05]  /*7ff0*/  MUFU.EX2 R44, R44 ;  /* 0x0000002c002c7308 */ /* 0x000fea0000000800 */
[C---:B------:R-:W-:Y:S03]  /*8000*/  HMMA.16816.F32 R100, R68.reuse, R102, RZ ;  /* 0x000000664464723c */ /* 0x040fe600000018ff */
[----:B------:R-:W4:Y:S03]  /*8010*/  MUFU.EX2 R41, R41 ;  /* 0x0000002900297308 */ /* 0x000f260000000800 */
[C---:B------:R-:W-:Y:S05]  /*8020*/  HMMA.16816.F32 R76, R68.reuse, R78, RZ ;  /* 0x0000004e444c723c */ /* 0x040fea00000018ff */
[----:B------:R-:W-:Y:S01]  /*8030*/  MUFU.EX2 R40, R40 ;  /* 0x0000002800287308 */ /* 0x000fe20000000800 */
[C---:B-----5:R-:W-:Y:S06]  /*8040*/  HMMA.16816.F32 R72, R68.reuse, R28, RZ ;  /* 0x0000001c4448723c */ /* 0x060fec00000018ff */
[----:B------:R-:W-:Y:S01]  /*8050*/  HMMA.16816.F32 R68, R68, R30, RZ ;  /* 0x0000001e4444723c */ /* 0x000fe200000018ff */
[----:B------:R-:W-:Y:S01]  /*8060*/  LDSM.16.MT88.4 R28, [R204+0x11000] ;  /* 0x01100000cc1c783b */ /* 0x000fe20000004200 */
[----:B------:R-:W-:Y:S04]  /*8070*/  MUFU.EX2 R3, R3 ;  /* 0x0000000300037308 */ /* 0x000fe80000000800 */
[C---:B-1----:R-:W-:Y:S04]  /*8080*/  HMMA.16816.F32 R88, R12.reuse, R8, R88 ;  /* 0x000000080c58723c */ /* 0x042fe80000001858 */
[----:B------:R-:W-:Y:S02]  /*8090*/  MUFU.EX2 R37, R37 ;  /* 0x0000002500257308 */ /* 0x000fe40000000800 */
[C---:B------:R-:W-:Y:S01]  /*80a0*/  HMMA.16816.F32 R84, R12.reuse, R10, R84 ;  /* 0x0000000a0c54723c */ /* 0x040fe20000001854 */
[----:B------:R-:W1:Y:S05]  /*80b0*/  LDSM.16.MT88.4 R8, [R205+0xd000] ;  /* 0x00d00000cd08783b */ /* 0x000e6a0000004200 */
        /* <DEDUP_REMOVED lines=8> */
[----:B--2---:R-:W-:Y:S01]  /*8140*/  F2FP.F16.F32.PACK_AB R24, R49, R50 ;  /* 0x000000323118723e */ /* 0x004fe200000000ff */
        /* <DEDUP_REMOVED lines=10> */
[----:B------:R-:W2:Y:S01]  /*81f0*/  LDSM.16.MT88.4 R12, [R208+0x11000] ;  /* 0x01100000d00c783b */ /* 0x000ea20000004200 */
[----:B------:R-:W-:Y:S01]  /*8200*/  FADD.FTZ R46, R46, R49 ;  /* 0x000000312e2e7221 */ /* 0x000fe20000010000 */
[----:B------:R-:W-:Y:S01]  /*8210*/  FADD.FTZ R45, R45, R48 ;  /* 0x000000302d2d7221 */ /* 0x000fe20000010000 */
[----:B------:R-:W4:Y:S01]  /*8220*/  MUFU.EX2 R168, R168 ;  /* 0x000000a800a87308 */ /* 0x000f220000000800 */
[----:B------:R-:W-:Y:S01]  /*8230*/  LDSM.16.MT88.4 R16, [R204+0xd000] ;  /* 0x00d00000cc10783b */ /* 0x000fe20000004200 */
[----:B------:R-:W-:Y:S01]  /*8240*/  HMMA.16816.F32 R120, R24, R4, R120 ;  /* 0x000000041878723c */ /* 0x000fe20000001878 */
[----:B------:R-:W-:Y:S01]  /*8250*/  FADD.FTZ R43, R43, R46 ;  /* 0x0000002e2b2b7221 */ /* 0x000fe20000010000 */
[----:B------:R-:W-:-:S04]  /*8260*/  FADD.FTZ R42, R42, R45 ;  /* 0x0000002d2a2a7221 */ /* 0x000fc80000010000 */
[C---:B------:R-:W-:Y:S01]  /*8270*/  HMMA.16816.F32 R116, R24.reuse, R6, R116 ;  /* 0x000000061874723c */ /* 0x040fe20000001874 */
[----:B------:R-:W3:Y:S01]  /*8280*/  LDSM.16.MT88.4 R4, [R206+0x11000] ;  /* 0x01100000ce04783b */ /* 0x000ee20000004200 */
[----:B------:R-:W-:Y:S04]  /*8290*/  MUFU.EX2 R139, R139 ;  /* 0x0000008b008b7308 */ /* 0x000fe80000000800 */
[C---:B-1----:R-:W-:Y:S04]  /*82a0*/  HMMA.16816.F32 R112, R24.reuse, R8, R112 ;  /* 0x000000081870723c */ /* 0x042fe80000001870 */
[----:B------:R-:W-:Y:S02]  /*82b0*/  MUFU.EX2 R170, R170 ;  /* 0x000000aa00aa7308 */ /* 0x000fe40000000800 */
[C---:B------:R-:W-:Y:S01]  /*82c0*/  HMMA.16816.F32 R108, R24.reuse, R10, R108 ;  /* 0x0000000a186c723c */ /* 0x040fe2000000186c */
[----:B------:R-:W1:Y:S05]  /*82d0*/  LDSM.16.MT88.4 R8, [R205+0x11000] ;  /* 0x01100000cd08783b */ /* 0x000e6a0000004200 */
[C---:B-----5:R-:W-:Y:S01]  /*82e0*/  HMMA.16816.F32 R128, R24.reuse, R20, R128 ;  /* 0x000000141880723c */ /* 0x060fe20000001880 */
[----:B------:R-:W-:Y:S05]  /*82f0*/  MUFU.EX2 R141, R141 ;  /* 0x0000008d008d7308 */ /* 0x000fea0000000800 */
[C---:B------:R-:W-:Y:S01]  /*8300*/  HMMA.16816.F32 R124, R24.reuse, R22, R124 ;  /* 0x00000016187c723c */ /* 0x040fe2000000187c */
[----:B------:R-:W5:Y:S02]  /*8310*/  LDSM.16.MT88.4 R20, [R208+0xd800] ;  /* 0x00d80000d014783b */ /* 0x000f640000004200 */
[----:B------:R-:W4:Y:S03]  /*8320*/  MUFU.EX2 R172, R172 ;  /* 0x000000ac00ac7308 */ /* 0x000f260000000800 */
[C---:B--2---:R-:W-:Y:S05]  /*8330*/  HMMA.16816.F32 R96, R24.reuse, R12, R96 ;  /* 0x0000000c1860723c */ /* 0x044fea0000001860 */
[----:B------:R-:W-:Y:S01]  /*8340*/  MUFU.EX2 R143, R143 ;  /* 0x0000008f008f7308 */ /* 0x000fe20000000800 */
[C---:B------:R-:W-:Y:S01]  /*8350*/  HMMA.16816.F32 R92, R24.reuse, R14, R92 ;  /* 0x0000000e185c723c */ /* 0x040fe2000000185c */
[----:B------:R-:W2:Y:S05]  /*8360*/  LDSM.16.MT88.4 R12, [R206+0xd800] ;  /* 0x00d80000ce0c783b */ /* 0x000eaa0000004200 */
[C---:B---3--:R-:W-:Y:S01]  /*8370*/  HMMA.16816.F32 R88, R24.reuse, R4, R88 ;  /* 0x000000041858723c */ /* 0x048fe20000001858 */
[----:B------:R-:W3:Y:S05]  /*8380*/  MUFU.EX2 R174, R174 ;  /* 0x000000ae00ae7308 */ /* 0x000eea0000000800 */
[C---:B------:R-:W-:Y:S01]  /*8390*/  HMMA.16816.F32 R84, R24.reuse, R6, R84 ;  /* 0x000000061854723c */ /* 0x040fe20000001854 */
[----:B------:R-:W4:Y:S02]  /*83a0*/  LDSM.16.MT88.4 R4, [R205+0xd800] ;  /* 0x00d80000cd04783b */ /* 0x000f240000004200 */
[----:B------:R-:W-:Y:S03]  /*83b0*/  MUFU.EX2 R145, R145 ;  /* 0x0000009100917308 */ /* 0x000fe60000000800 */
[C---:B-1----:R-:W-:Y:S05]  /*83c0*/  HMMA.16816.F32 R80, R24.reuse, R8, R80 ;  /* 0x000000081850723c */ /* 0x042fea0000001850 */
[----:B------:R-:W1:Y:S01]  /*83d0*/  MUFU.EX2 R186, R186 ;  /* 0x000000ba00ba7308 */ /* 0x000e620000000800 */
        /* <DEDUP_REMOVED lines=8> */
[----:B------:R-:W-:Y:S01]  /*8460*/  F2FP.F16.F32.PACK_AB R11, R152, R135 ;  /* 0x00000087980b723e */ /* 0x000fe200000000ff */
[----:B------:R-:W-:Y:S01]  /*8470*/  FADD.FTZ R41, R41, R44 ;  /* 0x0000002c29297221 */ /* 0x000fe20000010000 */
[----:B------:R-:W-:Y:S01]  /*8480*/  FADD.FTZ R150, R150, R37 ;  /* 0x0000002596967221 */ /* 0x000fe20000010000 */
[----:B------:R-:W-:Y:S01]  /*8490*/  HMMA.16816.F32 R100, R24, R18, R100 ;  /* 0x000000121864723c */ /* 0x000fe20000001864 */
[----:B------:R-:W3:Y:S02]  /*84a0*/  LDSM.16.MT88.4 R16, [R204+0xd800] ;  /* 0x00d80000cc10783b */ /* 0x000ee40000004200 */
[----:B------:R-:W-:Y:S01]  /*84b0*/  FADD.FTZ R135, R135, R150 ;  /* 0x0000009687877221 */ /* 0x000fe20000010000 */
[----:B------:R-:W-:Y:S02]  /*84c0*/  MUFU.EX2 R188, R188 ;  /* 0x000000bc00bc7308 */ /* 0x000fe40000000800 */
[----:B-----5:R-:W-:Y:S01]  /*84d0*/  HMMA.16816.F32 R128, R8, R20, R128 ;  /* 0x000000140880723c */ /* 0x020fe20000001880 */
[----:B------:R-:W-:-:S05]  /*84e0*/  FADD.FTZ R152, R152, R135 ;  /* 0x0000008798987221 */ /* 0x000fca0000010000 */
[----:B------:R-:W-:Y:S01]  /*84f0*/  HMMA.16816.F32 R124, R8, R22, R124 ;  /* 0x00000016087c723c */ /* 0x000fe2000000187c */
[----:B------:R-:W5:Y:S01]  /*8500*/  LDSM.16.MT88.4 R20, [R206+0x11800] ;  /* 0x01180000ce14783b */ /* 0x000f620000004200 */
[----:B------:R-:W-:Y:S04]  /*8510*/  MUFU.EX2 R149, R149 ;  /* 0x0000009500957308 */ /* 0x000fe80000000800 */
[C---:B------:R-:W-:Y:S04]  /*8520*/  HMMA.16816.F32 R72, R24.reuse, R28, R72 ;  /* 0x0000001c1848723c */ /* 0x040fe80000001848 */
[----:B------:R-:W1:Y:S02]  /*8530*/  MUFU.EX2 R182, R182 ;  /* 0x000000b600b67308 */ /* 0x000e640000000800 */
[----:B------:R-:W-:Y:S01]  /*8540*/  HMMA.16816.F32 R68, R24, R30, R68 ;  /* 0x0000001e1844723c */ /* 0x000fe20000001844 */
[----:B------:R-:W1:Y:S04]  /*8550*/  LDSM.16.MT88.4 R28, [R208+0x11800] ;  /* 0x01180000d01c783b */ /* 0x000e680000004200 */
[----:B------:R-:W-:Y:S01]  /*8560*/  LDSM.16.MT88.4 R24, [R204+0x11800] ;  /* 0x01180000cc18783b */ /* 0x000fe20000004200 */
[C---:B--2---:R-:W-:Y:S01]  /*8570*/  HMMA.16816.F32 R120, R8.reuse, R12, R120 ;  /* 0x0000000c0878723c */ /* 0x044fe20000001878 */
[----:B------:R-:W-:Y:S05]  /*8580*/  MUFU.EX2 R151, R151 ;  /* 0x0000009700977308 */ /* 0x000fea0000000800 */
[C---:B------:R-:W-:Y:S01]  /*8590*/  HMMA.16816.F32 R116, R8.reuse, R14, R116 ;  /* 0x0000000e0874723c */ /* 0x040fe20000001874 */
[----:B------:R-:W2:Y:S02]  /*85a0*/  LDSM.16.MT88.4 R12, [R205+0x11800] ;  /* 0x01180000cd0c783b */ /* 0x000ea40000004200 */
[----:B------:R-:W2:Y:S03]  /*85b0*/  MUFU.EX2 R176, R176 ;  /* 0x000000b000b07308 */ /* 0x000ea60000000800 */
[C---:B----4-:R-:W-:Y:S05]  /*85c0*/  HMMA.16816.F32 R112, R8.reuse, R4, R112 ;  /* 0x000000040870723c */ /* 0x050fea0000001870 */
[----:B------:R-:W-:Y:S01]  /*85d0*/  MUFU.EX2 R153, R153 ;  /* 0x0000009900997308 */ /* 0x000fe20000000800 */
[C---:B------:R-:W-:Y:S01]  /*85e0*/  HMMA.16816.F32 R108, R8.reuse, R6, R108 ;  /* 0x00000006086c723c */ /* 0x040fe2000000186c */
[----:B------:R-:W4:Y:S05]  /*85f0*/  LDSM.16.MT88.4 R4, [R208+0xe000] ;  /* 0x00e00000d004783b */ /* 0x000f2a0000004200 */
[C---:B---3--:R-:W-:Y:S01]  /*8600*/  HMMA.16816.F32 R104, R8.reuse, R16, R104 ;  /* 0x000000100868723c */ /* 0x048fe20000001868 */
[----:B------:R-:W3:Y:S05]  /*8610*/  MUFU.EX2 R164, R164 ;  /* 0x000000a400a47308 */ /* 0x000eea0000000800 */
[C---:B------:R-:W-:Y:S01]  /*8620*/  HMMA.16816.F32 R100, R8.reuse, R18, R100 ;  /* 0x000000120864723c */ /* 0x040fe20000001864 */
[----:B------:R-:W3:Y:S02]  /*8630*/  LDSM.16.MT88.4 R16, [R206+0xe000] ;  /* 0x00e00000ce10783b */ /* 0x000ee40000004200 */
[----:B------:R-:W-:Y:S03]  /*8640*/  MUFU.EX2 R155, R155 ;  /* 0x0000009b009b7308 */ /* 0x000fe60000000800 */
[C---:B-----5:R-:W-:Y:S05]  /*8650*/  HMMA.16816.F32 R88, R8.reuse, R20, R88 ;  /* 0x000000140858723c */ /* 0x060fea0000001858 */
[----:B------:R-:W-:Y:S01]  /*8660*/  MUFU.EX2 R160, R160 ;  /* 0x000000a000a07308 */ /* 0x000fe20000000800 */
[----:B------:R-:W-:Y:S01]  /*8670*/  HMMA.16816.F32 R84, R8, R22, R84 ;  /* 0x000000160854723c */ /* 0x000fe20000001854 */
[----:B------:R-:W-:-:S02]  /*8680*/  F2FP.F16.F32.PACK_AB R20, R168, R137 ;  /* 0x00000089a814723e */ /* 0x000fc400000000ff */
[----:B------:R-:W-:Y:S01]  /*8690*/  F2FP.F16.F32.PACK_AB R21, R172, R141 ;  /* 0x0000008dac15723e */ /* 0x000fe200000000ff */
[----:B------:R-:W-:Y:S02]  /*86a0*/  FADD.FTZ R141, R141, R152 ;  /* 0x000000988d8d7221 */ /* 0x000fe40000010000 */
[C---:B-1----:R-:W-:Y:S01]  /*86b0*/  HMMA.16816.F32 R96, R8.reuse, R28, R96 ;  /* 0x0000001c0860723c */ /* 0x042fe20000001860 */
[----:B------:R-:W-:Y:S01]  /*86c0*/  F2FP.F16.F32.PACK_AB R22, R170, R139 ;  /* 0x0000008baa16723e */ /* 0x000fe200000000ff */
[----:B------:R-:W-:Y:S01]  /*86d0*/  MUFU.EX2 R157, R157 ;  /* 0x0000009d009d7308 */ /* 0x000fe20000000800 */
[----:B------:R-:W-:Y:S01]  /*86e0*/  F2FP.F16.F32.PACK_AB R23, R174, R143 ;  /* 0x0000008fae17723e */ /* 0x000fe200000000ff */
[----:B------:R-:W-:Y:S02]  /*86f0*/  FADD.FTZ R172, R172, R141 ;  /* 0x0000008dacac7221 */ /* 0x000fe40000010000 */
[----:B------:R-:W-:Y:S01]  /*8700*/  HMMA.16816.F32 R92, R8, R30, R92 ;  /* 0x0000001e085c723c */ /* 0x000fe2000000185c */
[----:B------:R-:W-:Y:S01]  /*8710*/  LDSM.16.MT88.4 R28, [R206+0x12000] ;  /* 0x01200000ce1c783b */ /* 0x000fe20000004200 */
[----:B------:R-:W-:-:S02]  /*8720*/  FADD.FTZ R143, R143, R172 ;  /* 0x000000ac8f8f7221 */ /* 0x000fc40000010000 */
[----:B------:R-:W1:Y:S02]  /*8730*/  MUFU.EX2 R156, R156 ;  /* 0x0000009c009c7308 */ /* 0x000e640000000800 */
[----:B--2---:R-:W-:Y:S01]  /*8740*/  HMMA.16816.F32 R80, R8, R12, R80 ;  /* 0x0000000c0850723c */ /* 0x004fe20000001850 */
[----:B------:R-:W-:-:S05]  /*8750*/  FADD.FTZ R174, R174, R143 ;  /* 0x0000008faeae7221 */ /* 0x000fca0000010000 */
[C---:B------:R-:W-:Y:S01]  /*8760*/  HMMA.16816.F32 R76, R8.reuse, R14, R76 ;  /* 0x0000000e084c723c */ /* 0x040fe2000000184c */
[----:B------:R-:W2:Y:S01]  /*8770*/  LDSM.16.MT88.4 R12, [R205+0xe000] ;  /* 0x00e00000cd0c783b */ /* 0x000ea20000004200 */
[----:B------:R-:W-:Y:S04]  /*8780*/  MUFU.EX2 R154, R154 ;  /* 0x0000009a009a7308 */ /* 0x000fe80000000800 */
[C---:B------:R-:W-:Y:S04]  /*8790*/  HMMA.16816.F32 R72, R8.reuse, R24, R72 ;  /* 0x000000180848723c */ /* 0x040fe80000001848 */
[----:B------:R-:W5:Y:S02]  /*87a0*/  MUFU.EX2 R159, R159 ;  /* 0x0000009f009f7308 */ /* 0x000f640000000800 */
[----:B------:R-:W-:Y:S01]  /*87b0*/  HMMA.16816.F32 R68, R8, R26, R68 ;  /* 0x0000001a0844723c */ /* 0x000fe20000001844 */
[----:B------:R-:W1:Y:S04]  /*87c0*/  LDSM.16.MT88.4 R8, [R204+0xe000] ;  /* 0x00e00000cc08783b */ /* 0x000e680000004200 */
[----:B------:R-:W-:Y:S01]  /*87d0*/  LDSM.16.MT88.4 R24, [R204+0x12000] ;  /* 0x01200000cc18783b */ /* 0x000fe20000004200 */
[C---:B----4-:R-:W-:Y:S01]  /*87e0*/  HMMA.16816.F32 R128, R20.reuse, R4, R128 ;  /* 0x000000041480723c */ /* 0x050fe20000001880 */
[----:B------:R-:W-:Y:S05]  /*87f0*/  MUFU.EX2 R241, R241 ;  /* 0x000000f100f17308 */ /* 0x000fea0000000800 */
[C---:B------:R-:W-:Y:S01]  /*8800*/  HMMA.16816.F32 R124, R20.reuse, R6, R124 ;  /* 0x00000006147c723c */ /* 0x040fe2000000187c */
[----:B------:R-:W4:Y:S02]  /*8810*/  LDSM.16.MT88.4 R4, [R205+0x12000] ;  /* 0x01200000cd04783b */ /* 0x000f240000004200 */
[----:B------:R-:W-:Y:S03]  /*8820*/  MUFU.EX2 R240, R240 ;  /* 0x000000f000f07308 */ /* 0x000fe60000000800 */
[C---:B---3--:R-:W-:Y:S06]  /*8830*/  HMMA.16816.F32 R120, R20.reuse, R16, R120 ;  /* 0x000000101478723c */ /* 0x048fec0000001878 */
[C---:B------:R-:W-:Y:S01]  /*8840*/  HMMA.16816.F32 R116, R20.reuse, R18, R116 ;  /* 0x000000121474723c */ /* 0x040fe20000001874 */
[----:B------:R-:W3:Y:S05]  /*8850*/  LDSM.16.MT88.4 R16, [R208+0xe800] ;  /* 0x00e80000d010783b */ /* 0x000eea0000004200 */
[C---:B--2---:R-:W-:Y:S06]  /*8860*/  HMMA.16816.F32 R112, R20.reuse, R12, R112 ;  /* 0x0000000c1470723c */ /* 0x044fec0000001870 */
[C---:B------:R-:W-:Y:S01]  /*8870*/  HMMA.16816.F32 R108, R20.reuse, R14, R108 ;  /* 0x0000000e146c723c */ /* 0x040fe2000000186c */
[----:B------:R-:W2:Y:S05]  /*8880*/  LDSM.16.MT88.4 R12, [R206+0xe800] ;  /* 0x00e80000ce0c783b */ /* 0x000eaa0000004200 */
[C---:B-1----:R-:W-:Y:S06]  /*8890*/  HMMA.16816.F32 R104, R20.reuse, R8, R104 ;  /* 0x000000081468723c */ /* 0x042fec0000001868 */
[C---:B------:R-:W-:Y:S01]  /*88a0*/  HMMA.16816.F32 R100, R20.reuse, R10, R100 ;  /* 0x0000000a1464723c */ /* 0x040fe20000001864 */
[----:B------:R-:W1:Y:S05]  /*88b0*/  LDSM.16.MT88.4 R8, [R205+0xe800] ;  /* 0x00e80000cd08783b */ /* 0x000e6a0000004200 */
[C---:B----4-:R-:W-:Y:S06]  /*88c0*/  HMMA.16816.F32 R80, R20.reuse, R4, R80 ;  /* 0x000000041450723c */ /* 0x050fec0000001850 */
[C---:B------:R-:W-:Y:S01]  /*88d0*/  HMMA.16816.F32 R76, R20.reuse, R6, R76 ;  /* 0x00000006144c723c */ /* 0x040fe2000000184c */
[----:B------:R-:W4:Y:S05]  /*88e0*/  LDSM.16.MT88.4 R4, [R204+0xe800] ;  /* 0x00e80000cc04783b */ /* 0x000f2a0000004200 */
        /* <DEDUP_REMOVED lines=12> */
[----:B---3--:R-:W-:Y:S01]  /*89b0*/  HMMA.16816.F32 R128, R28, R16, R128 ;  /* 0x000000101c80723c */ /* 0x008fe20000001880 */
[----:B------:R-:W-:-:S05]  /*89c0*/  FADD.FTZ R176, R176, R151 ;  /* 0x00000097b0b07221 */ /* 0x000fca0000010000 */
[----:B------:R-:W-:Y:S01]  /*89d0*/  HMMA.16816.F32 R124, R28, R18, R124 ;  /* 0x000000121c7c723c */ /* 0x000fe2000000187c */
[----:B------:R-:W3:Y:S05]  /*89e0*/  LDSM.16.MT88.4 R16, [R206+0x12800] ;  /* 0x01280000ce10783b */ /* 0x000eea0000004200 */
[C---:B------:R-:W-:Y:S06]  /*89f0*/  HMMA.16816.F32 R72, R20.reuse, R24, R72 ;  /* 0x000000181448723c */ /* 0x040fec0000001848 */
[----:B------:R-:W-:Y:S01]  /*8a00*/  HMMA.16816.F32 R68, R20, R26, R68 ;  /* 0x0000001a1444723c */ /* 0x000fe20000001844 */
[----:B------:R-:W5:Y:S04]  /*8a10*/  LDSM.16.MT88.4 R20, [R208+0x12800] ;  /* 0x01280000d014783b */ /* 0x000f680000004200 */
[----:B------:R-:W-:Y:S01]  /*8a20*/  LDSM.16.MT88.4 R24, [R208+0xf000] ;  /* 0x00f00000d018783b */ /* 0x000fe20000004200 */
        /* <DEDUP_REMOVED lines=9> */
[C---:B---3--:R-:W-:Y:S06]  /*8ac0*/  HMMA.16816.F32 R88, R28.reuse, R16, R88 ;  /* 0x000000101c58723c */ /* 0x048fec0000001858 */
[----:B------:R-:W-:Y:S01]  /*8ad0*/  HMMA.16816.F32 R84, R28, R18, R84 ;  /* 0x000000121c54723c */ /* 0x000fe20000001854 */
[----:B------:R-:W-:-:S02]  /*8ae0*/  F2FP.F16.F32.PACK_AB R16, R164, R153 ;  /* 0x00000099a410723e */ /* 0x000fc400000000ff */
[----:B------:R-:W-:-:S03]  /*8af0*/  F2FP.F16.F32.PACK_AB R17, R156, R157 ;  /* 0x0000009d9c11723e */ /* 0x000fc600000000ff */
[----:B-----5:R-:W-:Y:S01]  /*8b00*/  HMMA.16816.F32 R96, R28, R20, R96 ;  /* 0x000000141c60723c */ /* 0x020fe20000001860 */
[----:B------:R-:W-:Y:S02]  /*8b10*/  F2FP.F16.F32.PACK_AB R18, R160, R155 ;  /* 0x0000009ba012723e */ /* 0x000fe400000000ff */
[----:B------:R-:W-:-:S03]  /*8b20*/  F2FP.F16.F32.PACK_AB R19, R159, R154 ;  /* 0x0000009a9f13723e */ /* 0x000fc600000000ff */
[C---:B------:R-:W-:Y:S01]  /*8b30*/  HMMA.16816.F32 R92, R28.reuse, R22, R92 ;  /* 0x000000161c5c723c */ /* 0x040fe2000000185c */
[----:B------:R-:W3:Y:S05]  /*8b40*/  LDSM.16.MT88.4 R20, [R204+0xf000] ;  /* 0x00f00000cc14783b */ /* 0x000eea0000004200 */
[C---:B--2---:R-:W-:Y:S06]  /*8b50*/  HMMA.16816.F32 R80, R28.reuse, R12, R80 ;  /* 0x0000000c1c50723c */ /* 0x044fec0000001850 */
[----:B------:R-:W-:Y:S01]  /*8b60*/  HMMA.16816.F32 R76, R28, R14, R76 ;  /* 0x0000000e1c4c723c */ /* 0x000fe2000000184c */
[----:B------:R-:W2:Y:S05]  /*8b70*/  LDSM.16.MT88.4 R12, [R208+0x13000] ;  /* 0x01300000d00c783b */ /* 0x000eaa0000004200 */
[C---:B------:R-:W-:Y:S06]  /*8b80*/  HMMA.16816.F32 R128, R16.reuse, R24, R128 ;  /* 0x000000181080723c */ /* 0x040fec0000001880 */
[C---:B------:R-:W-:Y:S01]  /*8b90*/  HMMA.16816.F32 R124, R16.reuse, R26, R124 ;  /* 0x0000001a107c723c */ /* 0x040fe2000000187c */
[----:B------:R-:W-:Y:S05]  /*8ba0*/  LDSM.16.MT88.4 R24, [R204+0x13000] ;  /* 0x01300000cc18783b */ /* 0x000fea0000004200 */
[C---:B-1----:R-:W-:Y:S06]  /*8bb0*/  HMMA.16816.F32 R120, R16.reuse, R8, R120 ;  /* 0x000000081078723c */ /* 0x042fec0000001878 */
[C---:B------:R-:W-:Y:S01]  /*8bc0*/  HMMA.16816.F32 R116, R16.reuse, R10, R116 ;  /* 0x0000000a1074723c */ /* 0x040fe20000001874 */
[----:B------:R-:W1:Y:S05]  /*8bd0*/  LDSM.16.MT88.4 R8, [R206+0x13000] ;  /* 0x01300000ce08783b */ /* 0x000e6a0000004200 */
[C---:B----4-:R-:W-:Y:S06]  /*8be0*/  HMMA.16816.F32 R112, R16.reuse, R4, R112 ;  /* 0x000000041070723c */ /* 0x050fec0000001870 */
        /* <DEDUP_REMOVED lines=14> */
[C---:B--2---:R-:W-:Y:S01]  /*8cd0*/  HMMA.16816.F32 R96, R16.reuse, R12, R96 ;  /* 0x0000000c1060723c */ /* 0x044fe20000001860 */
[----:B------:R-:W-:Y:S05]  /*8ce0*/  MUFU.EX2 R28, R28 ;  /* 0x0000001c001c7308 */ /* 0x000fea0000000800 */
[C---:B------:R-:W-:Y:S01]  /*8cf0*/  HMMA.16816.F32 R92, R16.reuse, R14, R92 ;  /* 0x0000000e105c723c */ /* 0x040fe2000000185c */
[----:B------:R-:W2:Y:S02]  /*8d00*/  LDSM.16.MT88.4 R12, [R208+0xf800] ;  /* 0x00f80000d00c783b */ /* 0x000ea40000004200 */
[----:B------:R-:W3:Y:S03]  /*8d10*/  MUFU.EX2 R29, R29 ;  /* 0x0000001d001d7308 */ /* 0x000ee60000000800 */
[C---:B-1----:R-:W-:Y:S05]  /*8d20*/  HMMA.16816.F32 R88, R16.reuse, R8, R88 ;  /* 0x000000081058723c */ /* 0x042fea0000001858 */
[----:B------:R-:W1:Y:S01]  /*8d30*/  MUFU.EX2 R30, R30 ;  /* 0x0000001e001e7308 */ /* 0x000e620000000800 */
        /* <DEDUP_REMOVED lines=8> */
[----:B-1----:R-:W-:-:S05]  /*8dc0*/  F2FP.F16.F32.PACK_AB R6, R241, R30 ;  /* 0x0000001ef106723e */ /* 0x002fca00000000ff */
[----:B------:R-:W-:Y:S01]  /*8dd0*/  HMMA.16816.F32 R68, R16, R26, R68 ;  /* 0x0000001a1044723c */ /* 0x000fe20000001844 */
[----:B------:R-:W1:Y:S01]  /*8de0*/  LDSM.16.MT88.4 R16, [R204+0xf800] ;  /* 0x00f80000cc10783b */ /* 0x000e620000004200 */
        /* <DEDUP_REMOVED lines=8> */
[C---:B--2---:R-:W-:Y:S01]  /*8e70*/  HMMA.16816.F32 R128, R4.reuse, R12, R128 ;  /* 0x0000000c0480723c */ /* 0x044fe20000001880 */
[----:B------:R-:W-:Y:S02]  /*8e80*/  FADD.FTZ R154, R154, R3 ;  /* 0x000000039a9a7221 */ /* 0x000fe40000010000 */
[----:B------:R-:W-:Y:S02]  /*8e90*/  FADD.FTZ R139, R139, R168 ;  /* 0x000000a88b8b7221 */ /* 0x000fe40000010000 */
[----:B------:R-:W-:Y:S01]  /*8ea0*/  FADD.FTZ R154, R159, R154 ;  /* 0x0000009a9f9a7221 */ /* 0x000fe20000010000 */
[----:B------:R-:W-:Y:S01]  /*8eb0*/  HMMA.16816.F32 R124, R4, R14, R124 ;  /* 0x0000000e047c723c */ /* 0x000fe2000000187c */
[----:B------:R-:W-:Y:S01]  /*8ec0*/  FADD.FTZ R170, R170, R139 ;  /* 0x0000008baaaa7221 */ /* 0x000fe20000010000 */
[----:B------:R-:W2:Y:S01]  /*8ed0*/  LDSM.16.MT88.4 R12, [R208+0x13800] ;  /* 0x01380000d00c783b */ /* 0x000ea20000004200 */
        /* <DEDUP_REMOVED lines=16> */
[----:B-1----:R-:W-:Y:S01]  /*8fe0*/  HMMA.16816.F32 R104, R4, R16, R104 ;  /* 0x000000100468723c */ /* 0x002fe20000001868 */
[----:B------:R-:W-:-:S04]  /*8ff0*/  FADD.FTZ R155, R155, R164 ;  /* 0x000000a49b9b7221 */ /* 0x000fc80000010000 */
[----:B------:R-:W-:Y:S01]  /*9000*/  FADD.FTZ R3, R160, R155 ;  /* 0x0000009ba0037221 */ /* 0x000fe20000010000 */
[----:B------:R-:W-:Y:S01]  /*9010*/  HMMA.16816.F32 R100, R4, R18, R100 ;  /* 0x000000120464723c */ /* 0x000fe20000001864 */
[----:B------:R-:W1:Y:S02]  /*9020*/  LDSM.16.MT88.4 R16, [R204+0x13800] ;  /* 0x01380000cc10783b */ /* 0x000e640000004200 */
[----:B------:R-:W-:-:S03]  /*9030*/  FADD.FTZ R28, R28, R3 ;  /* 0x000000031c1c7221 */ /* 0x000fc60000010000 */
[----:B--2---:R-:W-:Y:S01]  /*9040*/  HMMA.16816.F32 R96, R4, R12, R96 ;  /* 0x0000000c0460723c */ /* 0x004fe20000001860 */
        /* <DEDUP_REMOVED lines=8> */
[C---:B-1----:R-:W-:Y:S06]  /*90d0*/  HMMA.16816.F32 R72, R4.reuse, R16, R72 ;  /* 0x000000100448723c */ /* 0x042fec0000001848 */
        /* <DEDUP_REMOVED lines=66> */
.L_x_856:
[----:B------:R-:W-:-:S04]  /*9500*/  LEA R4, -R194, RZ, 0x7 ;  /* 0x000000ffc2047211 */ /* 0x000fc800078e39ff */
[----:B------:R-:W-:-:S07]  /*9510*/  SHF.R.S32.HI R5, RZ, 0x1f, R4 ;  /* 0x0000001fff057819 */ /* 0x000fce0000011404 */
.L_x_857:
[----:B------:R-:W-:Y:S01]  /*9520*/  ULDC UR4, c[0x0][0x2d0] ;  /* 0x0000b40000047ab9 */ /* 0x000fe20000000800 */
[----:B------:R-:W-:Y:S02]  /*9530*/  LEA R202, P3, R4, R180, 0x1 ;  /* 0x000000b404ca7211 */ /* 0x000fe400078608ff */
        /* <DEDUP_REMOVED lines=90> */
[----:B------:R-:W-:Y:S01]  /*9ae0*/  @!P2 LEA R32, P4, R3, R180, 0x1 ;  /* 0x000000b40320a211 */ /* 0x000fe200078808ff */
[----:B------:R-:W-:Y:S01]  /*9af0*/  @P1 STS.128 [R224+0x11800], RZ ;  /* 0x011800ffe0001388 */ /* 0x000fe20000000c00 */
[--C-:B------:R-:W-:Y:S01]  /*9b00*/  @!P1 IMAD.X R5, R5, 0x1, R36.reuse, P5 ;  /* 0x0000000105059824 */ /* 0x100fe200028e0624 */
[----:B------:R-:W-:Y:S01]  /*9b10*/  @!P1 LEA R34, P5, R4, UR6, 0x1 ;  /* 0x0000000604229c11 */ /* 0x000fe2000f8a08ff */
[----:B------:R-:W-:Y:S01]  /*9b20*/  @!P1 IMAD.X R7, R6, 0x1, R36, P3 ;  /* 0x0000000106079824 */ /* 0x000fe200018e0624 */
[----:B------:R-:W-:Y:S01]  /*9b30*/  @!PT LDS RZ, [RZ] ;  /* 0x00000000fffff984 */ /* 0x000fe20000000800 */
[----:B------:R-:W-:Y:S01]  /*9b40*/  @!PT LDS RZ, [RZ] ;  /* 0x00000000fffff984 */ /* 0x000fe20000000800 */
[----:B------:R-:W-:Y:S01]  /*9b50*/  @!PT LDS RZ, [RZ] ;  /* 0x00000000fffff984 */ /* 0x000fe20000000800 */
[----:B------:R-:W-:Y:S01]  /*9b60*/  @!P1 LDGSTS.E.BYPASS.LTC128B.128 [R224+0x11800], desc[UR12][R12.64+0x80] ;  /* 0x118000800ce09fae */ /* 0x000fe2000b901d4c */
        /* <DEDUP_REMOVED lines=9> */
[----:B------:R-:W-:-:S03]  /*9c00*/  ISETP.GE.AND P3, PT, R200, 0x3, PT ;  /* 0x00000003c800780c */ /* 0x000fc60003f66270 */
        /* <DEDUP_REMOVED lines=36> */
[----:B-1----:R-:W1:Y:S04]  /*9e50*/  LDSM.16.M88.4 R24, [R214+0x4000] ;  /* 0x00400000d618783b */ /* 0x002e680000000200 */
[----:B------:R-:W3:Y:S04]  /*9e60*/  LDSM.16.M88.4 R36, [R214+0x4800] ;  /* 0x00480000d624783b */ /* 0x000ee80000000200 */
[----:B------:R-:W4:Y:S04]  /*9e70*/  LDSM.16.M88.4 R156, [R214+0x5000] ;  /* 0x00500000d69c783b */ /* 0x000f280000000200 */
[----:B------:R-:W5:Y:S04]  /*9e80*/  LDSM.16.M88.4 R148, [R214+0x5800] ;  /* 0x00580000d694783b */ /* 0x000f680000000200 */
[----:B------:R-:W5:Y:S04]  /*9e90*/  LDSM.16.M88.4 R140, [R214+0x6000] ;  /* 0x00600000d68c783b */ /* 0x000f680000000200 */
[----:B------:R-:W5:Y:S04]  /*9ea0*/  LDSM.16.M88.4 R132, [R214+0x6800] ;  /* 0x00680000d684783b */ /* 0x000f680000000200 */
[----:B------:R-:W5:Y:S04]  /*9eb0*/  LDSM.16.M88.4 R60, [R214+0x7000] ;  /* 0x00700000d63c783b */ /* 0x000f680000000200 */
[----:B------:R-:W5:Y:S04]  /*9ec0*/  LDSM.16.M88.4 R4, [R214+0x7800] ;  /* 0x00780000d604783b */ /* 0x000f680000000200 */
[----:B------:R-:W-:Y:S04]  /*9ed0*/  LDSM.16.M88.4 R48, [R213] ;  /* 0x00000000d530783b */ /* 0x000fe80000000200 */
[----:B------:R-:W5:Y:S04]  /*9ee0*/  LDSM.16.M88.4 R16, [R212] ;  /* 0x00000000d410783b */ /* 0x000f680000000200 */
[----:B------:R-:W5:Y:S01]  /*9ef0*/  LDSM.16.M88.4 R44, [R212+0x2000] ;  /* 0x00200000d42c783b */ /* 0x000f620000000200 */
[C---:B-1----:R-:W-:Y:S03]  /*9f00*/  HMMA.16816.F32 R12, R52.reuse, R24, RZ ;  /* 0x00000018340c723c */ /* 0x042fe600000018ff */
[----:B------:R-:W1:Y:S03]  /*9f10*/  LDSM.16.M88.4 R8, [R212+0x800] ;  /* 0x00080000d408783b */ /* 0x000e660000000200 */
[C---:B------:R-:W-:Y:S01]  /*9f20*/  HMMA.16816.F32 R24, R52.reuse, R26, RZ ;  /* 0x0000001a3418723c */ /* 0x040fe200000018ff */
[----:B------:R-:W1:Y:S04]  /*9f30*/  LDSM.16.M88.4 R176, [R212+0x1000] ;  /* 0x00100000d4b0783b */ /* 0x000e680000000200 */
[----:B--2---:R-:W2:Y:S01]  /*9f40*/  LDSM.16.M88.4 R32, [R212+0x2800] ;  /* 0x00280000d420783b */ /* 0x004ea20000000200 */
[C---:B---3--:R-:W-:Y:S03]  /*9f50*/  HMMA.16816.F32 R40, R52.reuse, R36, RZ ;  /* 0x000000243428723c */ /* 0x048fe600000018ff */
[----:B------:R-:W-:Y:S03]  /*9f60*/  LDSM.16.M88.4 R28, [R207+0x4000] ;  /* 0x00400000cf1c783b */ /* 0x000fe60000000200 */
[C---:B----4-:R-:W-:Y:S01]  /*9f70*/  HMMA.16816.F32 R160, R52.reuse, R156, RZ ;  /* 0x0000009c34a0723c */ /* 0x050fe200000018ff */
[----:B------:R-:W-:Y:S04]  /*9f80*/  LDSM.16.M88.4 R172, [R212+0x1800] ;  /* 0x00180000d4ac783b */ /* 0x000fe80000000200 */
[----:B------:R-:W-:Y:S01]  /*9f90*/  LDSM.16.M88.4 R168, [R212+0x3000] ;  /* 0x00300000d4a8783b */ /* 0x000fe20000000200 */
[C---:B-----5:R-:W-:Y:S03]  /*9fa0*/  HMMA.16816.F32 R152, R52.reuse, R148, RZ ;  /* 0x000000943498723c */ /* 0x060fe600000018ff */
[----:B------:R-:W-:Y:S03]  /*9fb0*/  LDSM.16.M88.4 R164, [R212+0x3800] ;  /* 0x00380000d4a4783b */ /* 0x000fe60000000200 */
[C---:B------:R-:W-:Y:S01]  /*9fc0*/  HMMA.16816.F32 R144, R52.reuse, R140, RZ ;  /* 0x0000008c3490723c */ /* 0x040fe200000018ff */
[----:B------:R-:W-:Y:S04]  /*9fd0*/  LDSM.16.M88.4 R20, [R207+0x4800] ;  /* 0x00480000cf14783b */ /* 0x000fe80000000200 */
[----:B------:R-:W-:Y:S01]  /*9fe0*/  LDSM.16.M88.4 R180, [R210] ;  /* 0x00000000d2b4783b */ /* 0x000fe20000000200 */
[C---:B------:R-:W-:Y:S03]  /*9ff0*/  HMMA.16816.F32 R136, R52.reuse, R132, RZ ;  /* 0x000000843488723c */ /* 0x040fe600000018ff */
[----:B------:R-:W-:Y:S03]  /*a000*/  LDSM.16.M88.4 R188, [R209+0x800] ;  /* 0x00080000d1bc783b */ /* 0x000fe60000000200 */
[C---:B------:R-:W-:Y:S01]  /*a010*/  HMMA.16816.F32 R64, R52.reuse, R60, RZ ;  /* 0x0000003c3440723c */ /* 0x040fe200000018ff */
[----:B------:R-:W-:Y:S04]  /*a020*/  LDSM.16.M88.4 R184, [R212+0x4000] ;  /* 0x00400000d4b8783b */ /* 0x000fe80000000200 */
[----:B------:R-:W0:Y:S01]  /*a030*/  LDGDEPBAR ;  /* 0x00000000000079af */ /* 0x000e220000000000 */
        /* <DEDUP_REMOVED lines=8> */
[----:B------:R-:W3:Y:S05]  /*a0c0*/  LDSM.16.M88.4 R4, [R211] ;  /* 0x00000000d304783b */ /* 0x000eea0000000200 */
[C---:B------:R-:W-:Y:S06]  /*a0d0*/  HMMA.16816.F32 R12, R48.reuse, R16, R12 ;  /* 0x00000010300c723c */ /* 0x040fec000000180c */
[C---:B------:R-:W-:Y:S01]  /*a0e0*/  HMMA.16816.F32 R24, R48.reuse, R18, R24 ;  /* 0x000000123018723c */ /* 0x040fe20000001818 */
[----:B------:R-:W4:Y:S05]  /*a0f0*/  LDSM.16.M88.4 R16, [R207+0x5000] ;  /* 0x00500000cf10783b */ /* 0x000f2a0000000200 */
[C---:B------:R-:W-:Y:S06]  /*a100*/  HMMA.16816.F32 R144, R48.reuse, R44, R144 ;  /* 0x0000002c3090723c */ /* 0x040fec0000001890 */
[C---:B------:R-:W-:Y:S01]  /*a110*/  HMMA.16816.F32 R140, R48.reuse, R46, R140 ;  /* 0x0000002e308c723c */ /* 0x040fe2000000188c */
[----:B------:R-:W5:Y:S05]  /*a120*/  LDSM.16.M88.4 R44, [R209] ;  /* 0x00000000d12c783b */ /* 0x000f6a0000000200 */
[C---:B-1----:R-:W-:Y:S06]  /*a130*/  HMMA.16816.F32 R40, R48.reuse, R8, R40 ;  /* 0x000000083028723c */ /* 0x042fec0000001828 */
[C---:B------:R-:W-:Y:S01]  /*a140*/  HMMA.16816.F32 R36, R48.reuse, R10, R36 ;  /* 0x0000000a3024723c */ /* 0x040fe20000001824 */
[----:B------:R-:W-:Y:S05]  /*a150*/  LDSM.16.M88.4 R8, [R207+0x5800] ;  /* 0x00580000cf08783b */ /* 0x000fea0000000200 */
[C---:B------:R-:W-:Y:S06]  /*a160*/  HMMA.16816.F32 R160, R48.reuse, R176, R160 ;  /* 0x000000b030a0723c */ /* 0x040fec00000018a0 */
[C---:B------:R-:W-:Y:S01]  /*a170*/  HMMA.16816.F32 R156, R48.reuse, R178, R156 ;  /* 0x000000b2309c723c */ /* 0x040fe2000000189c */
[----:B------:R-:W-:Y:S05]  /*a180*/  LDSM.16.M88.4 R176, [R209+0x1000] ;  /* 0x00100000d1b0783b */ /* 0x000fea0000000200 */
[C---:B--2---:R-:W-:Y:S06]  /*a190*/  HMMA.16816.F32 R136, R48.reuse, R32, R136 ;  /* 0x000000203088723c */ /* 0x044fec0000001888 */
[----:B------:R-:W-:Y:S01]  /*a1a0*/  HMMA.16816.F32 R132, R48, R34, R132 ;  /* 0x000000223084723c */ /* 0x000fe20000001884 */
[----:B------:R-:W1:Y:S05]  /*a1b0*/  LDSM.16.M88.4 R32, [R207+0x6000] ;  /* 0x00600000cf20783b */ /* 0x000e6a0000000200 */
        /* <DEDUP_REMOVED lines=10> */
[----:B------:R-:W-:Y:S01]  /*a260*/  LDSM.16.M88.4 R164, [R209+0x2800] ;  /* 0x00280000d1a4783b */ /* 0x000fe20000000200 */
[C---:B------:R-:W-:Y:S03]  /*a270*/  HMMA.16816.F32 R24, R4.reuse, R30, R24 ;  /* 0x0000001e0418723c */ /* 0x040fe60000001818 */
[----:B------:R-:W2:Y:S03]  /*a280*/  LDSM.16.M88.4 R28, [R214+0x8000] ;  /* 0x00800000d61c783b */ /* 0x000ea60000000200 */
[C---:B------:R-:W-:Y:S06]  /*a290*/  HMMA.16816.F32 R40, R4.reuse, R20, R40 ;  /* 0x000000140428723c */ /* 0x040fec0000001828 */
[C---:B------:R-:W-:Y:S01]  /*a2a0*/  HMMA.16816.F32 R36, R4.reuse, R22, R36 ;  /* 0x000000160424723c */ /* 0x040fe20000001824 */
[----:B------:R-:W3:Y:S05]  /*a2b0*/  LDSM.16.M88.4 R20, [R207+0x6800] ;  /* 0x00680000cf14783b */ /* 0x000eea0000000200 */
        /* <DEDUP_REMOVED lines=8> */
[----:B------:R-:W-:Y:S01]  /*a340*/  HMMA.16816.F32 R148, R4, R10, R148 ;  /* 0x0000000a0494723c */ /* 0x000fe20000001894 */
[----:B------:R-:W5:Y:S05]  /*a350*/  LDSM.16.M88.4 R8, [R207+0x7800] ;  /* 0x00780000cf08783b */ /* 0x000f6a0000000200 */
[----:B------:R-:W-:Y:S01]  /*a360*/  HMMA.16816.F32 R24, R180, R46, R24 ;  /* 0x0000002eb418723c */ /* 0x000fe20000001818 */
[----:B------:R-:W5:Y:S05]  /*a370*/  LDSM.16.M88.4 R44, [R214+0x8800] ;  /* 0x00880000d62c783b */ /* 0x000f6a0000000200 */
[----:B--2---:R-:W-:Y:S06]  /*a380*/  HMMA.16816.F32 R12, R48, R28, R12 ;  /* 0x0000001c300c723c */ /* 0x004fec000000180c */
[C---:B---3--:R-:W-:Y:S06]  /*a390*/  HMMA.16816.F32 R136, R4.reuse, R20, R136 ;  /* 0x000000140488723c */ /* 0x048fec0000001888 */
[C---:B------:R-:W-:Y:S01]  /*a3a0*/  HMMA.16816.F32 R132, R4.reuse, R22, R132 ;  /* 0x000000160484723c */ /* 0x040fe20000001884 */
[----:B------:R-:W-:Y:S05]  /*a3b0*/  LDSM.16.M88.4 R20, [R211+0x2000] ;  /* 0x00200000d314783b */ /* 0x000fea0000000200 */
[C---:B----4-:R-:W-:Y:S06]  /*a3c0*/  HMMA.16816.F32 R64, R4.reuse, R16, R64 ;  /* 0x000000100440723c */ /* 0x050fec0000001840 */
[----:B------:R-:W-:Y:S01]  /*a3d0*/  HMMA.16816.F32 R60, R4, R18, R60 ;  /* 0x00000012043c723c */ /* 0x000fe2000000183c */
[----:B------:R-:W2:Y:S05]  /*a3e0*/  LDSM.16.M88.4 R16, [R207+0x8000] ;  /* 0x00800000cf10783b */ /* 0x000eaa0000000200 */
[----:B------:R-:W-:Y:S01]  /*a3f0*/  HMMA.16816.F32 R24, R48, R30, R24 ;  /* 0x0000001e3018723c */ /* 0x000fe20000001818 */
[----:B------:R-:W3:Y:S05]  /*a400*/  LDSM.16.M88.4 R28, [R212+0x4800] ;  /* 0x00480000d41c783b */ /* 0x000eea0000000200 */
[----:B------:R-:W-:Y:S06]  /*a410*/  HMMA.16816.F32 R40, R180, R188, R40 ;  /* 0x000000bcb428723c */ /* 0x000fec0000001828 */
[----:B-1----:R-:W-:Y:S06]  /*a420*/  HMMA.16816.F32 R12, R32, R184, R12 ;  /* 0x000000b8200c723c */ /* 0x002fec000000180c */
[----:B------:R-:W-:Y:S06]  /*a430*/  HMMA.16816.F32 R36, R180, R190, R36 ;  /* 0x000000beb424723c */ /* 0x000fec0000001824 */
[C---:B-----5:R-:W-:Y:S06]  /*a440*/  HMMA.16816.F32 R56, R4.reuse, R8, R56 ;  /* 0x000000080438723c */ /* 0x060fec0000001838 */
[----:B------:R-:W-:Y:S01]  /*a450*/  HMMA.16816.F32 R52, R4, R10, R52 ;  /* 0x0000000a0434723c */ /* 0x000fe20000001834 */
[----:B------:R-:W-:Y:S04]  /*a460*/  LDSM.16.M88.4 R8, [R210+0x2000] ;  /* 0x00200000d208783b */ /* 0x000fe80000000200 */
[----:B------:R-:W1:Y:S01]  /*a470*/  LDSM.16.M88.4 R4, [R209+0x4000] ;  /* 0x00400000d104783b */ /* 0x000e620000000200 */
[----:B------:R-:W-:Y:S06]  /*a480*/  HMMA.16816.F32 R24, R32, R186, R24 ;  /* 0x000000ba2018723c */ /* 0x000fec0000001818 */
[----:B------:R-:W-:Y:S06]  /*a490*/  HMMA.16816.F32 R40, R48, R44, R40 ;  /* 0x0000002c3028723c */ /* 0x000fec0000001828 */
[----:B--2---:R-:W-:Y:S06]  /*a4a0*/  HMMA.16816.F32 R12, R20, R16, R12 ;  /* 0x00000010140c723c */ /* 0x004fec000000180c */
[----:B------:R-:W-:Y:S01]  /*a4b0*/  HMMA.16816.F32 R36, R48, R46, R36 ;  /* 0x0000002e3024723c */ /* 0x000fe20000001824 */
[----:B------:R-:W-:Y:S05]  /*a4c0*/  LDSM.16.M88.4 R44, [R209+0x4800] ;  /* 0x00480000d12c783b */ /* 0x000fea0000000200 */
[C---:B------:R-:W-:Y:S01]  /*a4d0*/  HMMA.16816.F32 R184, R180.reuse, R172, R152 ;  /* 0x000000acb4b8723c */ /* 0x040fe20000001898 */
[----:B------:R-:W2:Y:S05]  /*a4e0*/  LDSM.16.M88.4 R152, [R207+0x8800] ;  /* 0x00880000cf98783b */ /* 0x000eaa0000000200 */
[C---:B------:R-:W-:Y:S06]  /*a4f0*/  HMMA.16816.F32 R160, R180.reuse, R176, R160 ;  /* 0x000000b0b4a0723c */ /* 0x040fec00000018a0 */
[----:B------:R-:W-:Y:S01]  /*a500*/  HMMA.16816.F32 R156, R180, R178, R156 ;  /* 0x000000b2b49c723c */ /* 0x000fe2000000189c */
[----:B------:R-:W4:Y:S05]  /*a510*/  LDSM.16.M88.4 R176, [R214+0x9000] ;  /* 0x00900000d6b0783b */ /* 0x000f2a0000000200 */
[----:B------:R-:W-:Y:S01]  /*a520*/  HMMA.16816.F32 R24, R20, R18, R24 ;  /* 0x000000121418723c */ /* 0x000fe20000001818 */
[----:B------:R-:W-:Y:S05]  /*a530*/  LDSM.16.M88.4 R16, [R212+0x5000] ;  /* 0x00500000d410783b */ /* 0x000fea0000000200 */
[----:B---3--:R-:W-:Y:S06]  /*a540*/  HMMA.16816.F32 R40, R32, R28, R40 ;  /* 0x0000001c2028723c */ /* 0x008fec0000001828 */
[----:B------:R-:W-:Y:S06]  /*a550*/  HMMA.16816.F32 R136, R180, R164, R136 ;  /* 0x000000a4b488723c */ /* 0x000fec0000001888 */
[----:B-1----:R-:W-:Y:S06]  /*a560*/  HMMA.16816.F32 R12, R8, R4, R12 ;  /* 0x00000004080c723c */ /* 0x002fec000000180c */
[----:B------:R-:W-:Y:S01]  /*a570*/  HMMA.16816.F32 R132, R180, R166, R132 ;  /* 0x000000a6b484723c */ /* 0x000fe20000001884 */
[----:B------:R-:W1:Y:S05]  /*a580*/  LDSM.16.M88.4 R164, [R214+0x9800] ;  /* 0x00980000d6a4783b */ /* 0x000e6a0000000200 */
[----:B------:R-:W-:Y:S01]  /*a590*/  HMMA.16816.F32 R36, R32, R30, R36 ;  /* 0x0000001e2024723c */ /* 0x000fe20000001824 */
[----:B------:R-:W-:Y:S05]  /*a5a0*/  LDSM.16.M88.4 R28, [R209+0x5000] ;  /* 0x00500000d11c783b */ /* 0x000fea0000000200 */
[----:B------:R-:W-:Y:S06]  /*a5b0*/  HMMA.16816.F32 R148, R180, R174, R148 ;  /* 0x000000aeb494723c */ /* 0x000fec0000001894 */
[----:B------:R-:W-:Y:S01]  /*a5c0*/  HMMA.16816.F32 R24, R8, R6, R24 ;  /* 0x000000060818723c */ /* 0x000fe20000001818 */
[----:B------:R-:W-:Y:S01]  /*a5d0*/  FMUL.FTZ R3, R12, UR10 ;  /* 0x0000000a0c037c20 */ /* 0x000fe20008410000 */
[----:B------:R-:W-:Y:S01]  /*a5e0*/  FMUL.FTZ R172, R14, UR10 ;  /* 0x0000000a0eac7c20 */ /* 0x000fe20008410000 */
[----:B------:R-:W-:Y:S03]  /*a5f0*/  LDSM.16.M88.4 R4, [R207+0x9000] ;  /* 0x00900000cf04783b */ /* 0x000fe60000000200 */
[C---:B--2---:R-:W-:Y:S01]  /*a600*/  HMMA.16816.F32 R40, R20.reuse, R152, R40 ;  /* 0x000000981428723c */ /* 0x044fe20000001828 */
[----:B------:R-:W-:Y:S05]  /*a610*/  MUFU.TANH R3, R3 ;  /* 0x0000000300037308 */ /* 0x000fea0000002400 */
[----:B------:R-:W-:Y:S01]  /*a620*/  HMMA.16816.F32 R36, R20, R154, R36 ;  /* 0x0000009a1424723c */ /* 0x000fe20000001824 */
[----:B------:R-:W-:Y:S01]  /*a630*/  FMUL.FTZ R152, R13, UR10 ;  /* 0x0000000a0d987c20 */ /* 0x000fe20008410000 */
[----:B------:R-:W-:Y:S01]  /*a640*/  FMUL.FTZ R153, R15, UR10 ;  /* 0x0000000a0f997c20 */ /* 0x000fe20008410000 */
[----:B------:R-:W-:Y:S01]  /*a650*/  MUFU.TANH R172, R172 ;  /* 0x000000ac00ac7308 */ /* 0x000fe20000002400 */
[----:B------:R-:W2:Y:S02]  /*a660*/  LDSM.16.M88.4 R12, [R212+0x5800] ;  /* 0x00580000d40c783b */ /* 0x000ea40000000200 */
[C---:B----4-:R-:W-:Y:S05]  /*a670*/  HMMA.16816.F32 R160, R48.reuse, R176, R160 ;  /* 0x000000b030a0723c */ /* 0x050fea00000018a0 */
[----:B------:R-:W3:Y:S01]  /*a680*/  MUFU.TANH R152, R152 ;  /* 0x0000009800987308 */ /* 0x000ee20000002400 */
[----:B------:R-:W-:Y:S01]  /*a690*/  HMMA.16816.F32 R156, R48, R178, R156 ;  /* 0x000000b2309c723c */ /* 0x000fe2000000189c */
[----:B------:R-:W-:Y:S01]  /*a6a0*/  FMUL.FTZ R24, R24, UR10 ;  /* 0x0000000a18187c20 */ /* 0x000fe20008410000 */
[----:B------:R-:W-:-:S04]  /*a6b0*/  FMUL.FTZ R155, R25, UR10 ;  /* 0x0000000a199b7c20 */ /* 0x000fc80008410000 */
[C---:B-1----:R-:W-:Y:S01]  /*a6c0*/  HMMA.16816.F32 R184, R48.reuse, R164, R184 ;  /* 0x000000a430b8723c */ /* 0x042fe200000018b8 */
[----:B------:R1:W-:Y:S05]  /*a6d0*/  MUFU.TANH R154, R24 ;  /* 0x00000018009a7308 */ /* 0x0003ea0000002400 */
[----:B------:R-:W-:Y:S01]  /*a6e0*/  HMMA.16816.F32 R148, R48, R166, R148 ;  /* 0x000000a63094723c */ /* 0x000fe20000001894 */
[----:B------:R-:W-:Y:S01]  /*a6f0*/  FMUL.FTZ R165, R26, UR10 ;  /* 0x0000000a1aa57c20 */ /* 0x000fe20008410000 */
[----:B------:R-:W-:Y:S01]  /*a700*/  FMUL.FTZ R164, R27, UR10 ;  /* 0x0000000a1ba47c20 */ /* 0x000fe20008410000 */
[----:B------:R-:W-:Y:S03]  /*a710*/  MUFU.TANH R153, R153 ;  /* 0x0000009900997308 */ /* 0x000fe60000002400 */
[C---:B------:R-:W-:Y:S05]  /*a720*/  HMMA.16816.F32 R40, R8.reuse, R44, R40 ;  /* 0x0000002c0828723c */ /* 0x040fea0000001828 */
[----:B------:R-:W4:Y:S01]  /*a730*/  MUFU.TANH R165, R165 ;  /* 0x000000a500a57308 */ /* 0x000f220000002400 */
[----:B------:R-:W-:Y:S01]  /*a740*/  HMMA.16816.F32 R36, R8, R46, R36 ;  /* 0x0000002e0824723c */ /* 0x000fe20000001824 */
[----:B-1----:R-:W1:Y:S04]  /*a750*/  LDSM.16.M88.4 R24, [R207+0x9800] ;  /* 0x00980000cf18783b */ /* 0x002e680000000200 */
[----:B------:R-:W5:Y:S01]  /*a760*/  LDSM.16.M88.4 R44, [R214+0xa000] ;  /* 0x00a00000d62c783b */ /* 0x000f620000000200 */
[C---:B------:R-:W-:Y:S01]  /*a770*/  HMMA.16816.F32 R160, R32.reuse, R16, R160 ;  /* 0x0000001020a0723c */ /* 0x040fe200000018a0 */
[----:B------:R-:W-:Y:S05]  /*a780*/  MUFU.TANH R164, R164 ;  /* 0x000000a400a47308 */ /* 0x000fea0000002400 */
[----:B------:R-:W-:Y:S01]  /*a790*/  HMMA.16816.F32 R156, R32, R18, R156 ;  /* 0x00000012209c723c */ /* 0x000fe2000000189c */
[----:B------:R-:W-:Y:S02]  /*a7a0*/  LDSM.16.M88.4 R16, [R209+0x3000] ;  /* 0x00300000d110783b */ /* 0x000fe40000000200 */
[----:B------:R-:W4:Y:S03]  /*a7b0*/  MUFU.TANH R155, R155 ;  /* 0x0000009b009b7308 */ /* 0x000f260000002400 */
[----:B------:R-:W-:Y:S01]  /*a7c0*/  HMMA.16816.F32 R144, R180, R168, R144 ;  /* 0x000000a8b490723c */ /* 0x000fe20000001890 */
[----:B------:R-:W-:Y:S01]  /*a7d0*/  FMUL.FTZ R40, R40, UR10 ;  /* 0x0000000a28287c20 */ /* 0x000fe20008410000 */
[----:B------:R-:W-:Y:S01]  /*a7e0*/  FMUL.FTZ R41, R41, UR10 ;  /* 0x0000000a29297c20 */ /* 0x000fe20008410000 */
[----:B------:R-:W-:Y:S01]  /*a7f0*/  FMUL.FTZ R42, R42, UR10 ;  /* 0x0000000a2a2a7c20 */ /* 0x000fe20008410000 */
[----:B------:R-:W-:-:S02]  /*a800*/  FMUL.FTZ R43, R43, UR10 ;  /* 0x0000000a2b2b7c20 */ /* 0x000fc40008410000 */
[----:B------:R-:W-:Y:S01]  /*a810*/  HMMA.16816.F32 R140, R180, R170, R140 ;  /* 0x000000aab48c723c */ /* 0x000fe2000000188c */
[----:B------:R-:W-:Y:S01]  /*a820*/  FMUL.FTZ R36, R36, UR10 ;  /* 0x0000000a24247c20 */ /* 0x000fe20008410000 */
[----:B------:R-:W-:Y:S01]  /*a830*/  FMUL.FTZ R37, R37, UR10 ;  /* 0x0000000a25257c20 */ /* 0x000fe20008410000 */
[----:B------:R-:W-:Y:S01]  /*a840*/  FMUL.FTZ R38, R38, UR10 ;  /* 0x0000000a26267c20 */ /* 0x000fe20008410000 */
[----:B------:R-:W-:Y:S01]  /*a850*/  FMUL.FTZ R39, R39, UR10 ;  /* 0x0000000a27277c20 */ /* 0x000fe20008410000 */
[----:B------:R-:W-:Y:S01]  /*a860*/  MUFU.TANH R167, R36 ;  /* 0x0000002400a77308 */ /* 0x000fe20000002400 */
[C---:B--2---:R-:W-:Y:S06]  /*a870*/  HMMA.16816.F32 R184, R32.reuse, R12, R184 ;  /* 0x0000000c20b8723c */ /* 0x044fec00000018b8 */
[----:B------:R-:W-:Y:S01]  /*a880*/  HMMA.16816.F32 R148, R32, R14, R148 ;  /* 0x0000000e2094723c */ /* 0x000fe20000001894 */
[----:B------:R-:W2:Y:S01]  /*a890*/  LDSM.16.M88.4 R12, [R212+0x6000] ;  /* 0x00600000d40c783b */ /* 0x000ea20000000200 */
[----:B------:R-:W-:Y:S04]  /*a8a0*/  MUFU.TANH R166, R37 ;  /* 0x0000002500a67308 */ /* 0x000fe80000002400 */
[C---:B------:R-:W-:Y:S04]  /*a8b0*/  HMMA.16816.F32 R160, R20.reuse, R4, R160 ;  /* 0x0000000414a0723c */ /* 0x040fe800000018a0 */
[----:B------:R-:W-:Y:S02]  /*a8c0*/  MUFU.TANH R168, R38 ;  /* 0x0000002600a87308 */ /* 0x000fe40000002400 */
[C---:B------:R-:W-:Y:S01]  /*a8d0*/  HMMA.16816.F32 R156, R20.reuse, R6, R156 ;  /* 0x00000006149c723c */ /* 0x040fe2000000189c */
[----:B------:R-:W-:Y:S05]  /*a8e0*/  LDSM.16.M88.4 R4, [R209+0x5800] ;  /* 0x00580000d104783b */ /* 0x000fea0000000200 */
[----:B-1----:R-:W-:Y:S01]  /*a8f0*/  HMMA.16816.F32 R184, R20, R24, R184 ;  /* 0x0000001814b8723c */ /* 0x002fe200000018b8 */
[----:B------:R1:W-:Y:S05]  /*a900*/  MUFU.TANH R169, R39 ;  /* 0x0000002700a97308 */ /* 0x0003ea0000002400 */
[C---:B-----5:R-:W-:Y:S03]  /*a910*/  HMMA.16816.F32 R144, R48.reuse, R44, R144 ;  /* 0x0000002c3090723c */ /* 0x060fe60000001890 */
[----:B------:R-:W5:Y:S03]  /*a920*/  MUFU.TANH R40, R40 ;  /* 0x0000002800287308 */ /* 0x000f660000002400 */
[----:B------:R-:W-:Y:S05]  /*a930*/  HMMA.16816.F32 R140, R48, R46, R140 ;  /* 0x0000002e308c723c */ /* 0x000fea000000188c */
[----:B------:R-:W5:Y:S01]  /*a940*/  MUFU.TANH R41, R41 ;  /* 0x0000002900297308 */ /* 0x000f620000002400 */
[----:B------:R-:W-:Y:S01]  /*a950*/  HMMA.16816.F32 R148, R20, R26, R148 ;  /* 0x0000001a1494723c */ /* 0x000fe20000001894 */
[----:B------:R-:W3:Y:S04]  /*a960*/  LDSM.16.M88.4 R24, [R214+0xa800] ;  /* 0x00a80000d618783b */ /* 0x000ee80000000200 */
[----:B-1----:R-:W-:Y:S01]  /*a970*/  LDSM.16.M88.4 R36, [R209+0x3800] ;  /* 0x00380000d124783b */ /* 0x002fe20000000200 */
[C---:B------:R-:W-:Y:S01]  /*a980*/  HMMA.16816.F32 R160, R8.reuse, R28, R160 ;  /* 0x0000001c08a0723c */ /* 0x040fe200000018a0 */
[----:B------:R-:W1:Y:S05]  /*a990*/  MUFU.TANH R42, R42 ;  /* 0x0000002a002a7308 */ /* 0x000e6a0000002400 */
[----:B------:R-:W-:Y:S01]  /*a9a0*/  HMMA.16816.F32 R156, R8, R30, R156 ;  /* 0x0000001e089c723c */ /* 0x000fe2000000189c */
[----:B------:R-:W4:Y:S02]  /*a9b0*/  LDSM.16.M88.4 R28, [R207+0xa000] ;  /* 0x00a00000cf1c783b */ /* 0x000f240000000200 */
[----:B------:R-:W1:Y:S03]  /*a9c0*/  MUFU.TANH R43, R43 ;  /* 0x0000002b002b7308 */ /* 0x000e660000002400 */
[C---:B--2---:R-:W-:Y:S06]  /*a9d0*/  HMMA.16816.F32 R144, R32.reuse, R12, R144 ;  /* 0x0000000c2090723c */ /* 0x044fec0000001890 */
[----:B------:R-:W-:Y:S01]  /*a9e0*/  HMMA.16816.F32 R140, R32, R14, R140 ;  /* 0x0000000e208c723c */ /* 0x000fe2000000188c */
[----:B------:R-:W2:Y:S05]  /*a9f0*/  LDSM.16.M88.4 R12, [R212+0x6800] ;  /* 0x00680000d40c783b */ /* 0x000eaa0000000200 */
[----:B------:R-:W-:Y:S01]  /*aa00*/  HMMA.16816.F32 R64, R180, R16, R64 ;  /* 0x00000010b440723c */ /* 0x000fe20000001840 */
[----:B------:R-:W-:Y:S01]  /*aa10*/  FMUL.FTZ R160, R160, UR10 ;  /* 0x0000000aa0a07c20 */ /* 0x000fe20008410000 */
[----:B------:R-:W-:Y:S01]  /*aa20*/  FMUL.FTZ R162, R162, UR10 ;  /* 0x0000000aa2a27c20 */ /* 0x000fe20008410000 */
[----:B------:R-:W-:Y:S01]  /*aa30*/  FMUL.FTZ R44, R161, UR10 ;  /* 0x0000000aa12c7c20 */ /* 0x000fe20008410000 */
[----:B------:R-:W-:-:S02]  /*aa40*/  FMUL.FTZ R45, R163, UR10 ;  /* 0x0000000aa32d7c20 */ /* 0x000fc40008410000 */
[----:B------:R-:W-:Y:S01]  /*aa50*/  HMMA.16816.F32 R60, R180, R18, R60 ;  /* 0x00000012b43c723c */ /* 0x000fe2000000183c */
[----:B------:R-:W5:Y:S01]  /*aa60*/  LDSM.16.M88.4 R16, [R209+0x6000] ;  /* 0x00600000d110783b */ /* 0x000f620000000200 */
[----:B------:R-:W-:Y:S01]  /*aa70*/  FMUL.FTZ R47, R156, UR10 ;  /* 0x0000000a9c2f7c20 */ /* 0x000fe20008410000 */
[----:B------:R-:W-:Y:S01]  /*aa80*/  FMUL.FTZ R46, R157, UR10 ;  /* 0x0000000a9d2e7c20 */ /* 0x000fe20008410000 */
[----:B------:R-:W-:Y:S01]  /*aa90*/  FMUL.FTZ R156, R159, UR10 ;  /* 0x0000000a9f9c7c20 */ /* 0x000fe20008410000 */
[----:B------:R-:W-:Y:S01]  /*aaa0*/  FMUL.FTZ R157, R158, UR10 ;  /* 0x0000000a9e9d7c20 */ /* 0x000fe20008410000 */
[----:B---3--:R-:W-:Y:S01]  /*aab0*/  HMMA.16816.F32 R136, R48, R24, R136 ;  /* 0x000000183088723c */ /* 0x008fe20000001888 */
[----:B------:R-:W3:Y:S05]  /*aac0*/  MUFU.TANH R160, R160 ;  /* 0x000000a000a07308 */ /* 0x000eea0000002400 */
[C---:B------:R-:W-:Y:S03]  /*aad0*/  HMMA.16816.F32 R184, R8.reuse, R4, R184 ;  /* 0x0000000408b8723c */ /* 0x040fe600000018b8 */
[----:B------:R-:W3:Y:S03]  /*aae0*/  MUFU.TANH R175, R162 ;  /* 0x000000a200af7308 */ /* 0x000ee60000002400 */
[----:B------:R-:W-:Y:S01]  /*aaf0*/  HMMA.16816.F32 R148, R8, R6, R148 ;  /* 0x000000060894723c */ /* 0x000fe20000001894 */
[----:B------:R-:W1:Y:S04]  /*ab00*/  LDSM.16.M88.4 R4, [R207+0xa800] ;  /* 0x00a80000cf04783b */ /* 0x000e680000000200 */
[----:B------:R-:W3:Y:S01]  /*ab10*/  MUFU.TANH R44, R44 ;  /* 0x0000002c002c7308 */ /* 0x000ee20000002400 */
[C---:B----4-:R-:W-:Y:S06]  /*ab20*/  HMMA.16816.F32 R144, R20.reuse, R28, R144 ;  /* 0x0000001c1490723c */ /* 0x050fec0000001890 */
[----:B------:R-:W-:Y:S01]  /*ab30*/  HMMA.16816.F32 R140, R20, R30, R140 ;  /* 0x0000001e148c723c */ /* 0x000fe2000000188c */
[----:B------:R-:W4:Y:S01]  /*ab40*/  LDSM.16.M88.4 R28, [R214+0xb000] ;  /* 0x00b00000d61c783b */ /* 0x000f220000000200 */
[----:B------:R-:W3:Y:S04]  /*ab50*/  MUFU.TANH R45, R45 ;  /* 0x0000002d002d7308 */ /* 0x000ee80000002400 */
[----:B------:R-:W-:Y:S01]  /*ab60*/  HMMA.16816.F32 R56, R180, R36, R56 ;  /* 0x00000024b438723c */ /* 0x000fe20000001838 */
[----:B------:R-:W3:Y:S01]  /*ab70*/  S2R R36, SR_TID.X ;  /* 0x0000000000247919 */ /* 0x000ee20000002100 */
[----:B------:R-:W-:Y:S01]  /*ab80*/  FMUL.FTZ R159, R185, UR10 ;  /* 0x0000000ab99f7c20 */ /* 0x000fe20008410000 */
[----:B------:R-:W-:Y:S01]  /*ab90*/  FMUL.FTZ R158, R184, UR10 ;  /* 0x0000000ab89e7c20 */ /* 0x000fe20008410000 */
[----:B------:R-:W4:Y:S01]  /*aba0*/  MUFU.TANH R47, R47 ;  /* 0x0000002f002f7308 */ /* 0x000f220000002400 */
[----:B------:R-:W-:Y:S01]  /*abb0*/  FMUL.FTZ R161, R186, UR10 ;  /* 0x0000000abaa17c20 */ /* 0x000fe20008410000 */
[----:B--2---:R-:W-:Y:S01]  /*abc0*/  HMMA.16816.F32 R136, R32, R12, R136 ;  /* 0x0000000c2088723c */ /* 0x004fe20000001888 */
[----:B------:R-:W-:Y:S01]  /*abd0*/  FMUL.FTZ R149, R149, UR10 ;  /* 0x0000000a95957c20 */ /* 0x000fe20008410000 */
[----:B------:R-:W-:Y:S01]  /*abe0*/  FMUL.FTZ R173, R187, UR10 ;  /* 0x0000000abbad7c20 */ /* 0x000fe20008410000 */
[----:B------:R-:W-:Y:S01]  /*abf0*/  FMUL.FTZ R148, R148, UR10 ;  /* 0x0000000a94947c20 */ /* 0x000fe20008410000 */
[----:B------:R-:W-:Y:S01]  /*ac00*/  FMUL.FTZ R150, R150, UR10 ;  /* 0x0000000a96967c20 */ /* 0x000fe20008410000 */
[----:B------:R-:W-:Y:S01]  /*ac10*/  FMUL.FTZ R151, R151, UR10 ;  /* 0x0000000a97977c20 */ /* 0x000fe20008410000 */
[----:B------:R-:W-:Y:S01]  /*ac20*/  HMMA.16816.F32 R132, R48, R26, R132 ;  /* 0x0000001a3084723c */ /* 0x000fe20000001884 */
[----:B------:R-:W2:Y:S01]  /*ac30*/  LDSM.16.M88.4 R24, [R209+0x6800] ;  /* 0x00680000d118783b */ /* 0x000ea20000000200 */
[----:B------:R-:W-:Y:S04]  /*ac40*/  MUFU.TANH R162, R149 ;  /* 0x0000009500a27308 */ /* 0x000fe80000002400 */
[C---:B-----5:R-:W-:Y:S04]  /*ac50*/  HMMA.16816.F32 R144, R8.reuse, R16, R144 ;  /* 0x000000100890723c */ /* 0x060fe80000001890 */
[----:B------:R-:W5:Y:S02]  /*ac60*/  MUFU.TANH R46, R46 ;  /* 0x0000002e002e7308 */ /* 0x000f640000002400 */
[----:B------:R-:W-:Y:S01]  /*ac70*/  HMMA.16816.F32 R140, R8, R18, R140 ;  /* 0x00000012088c723c */ /* 0x000fe2000000188c */
[----:B------:R-:W5:Y:S05]  /*ac80*/  LDSM.16.M88.4 R16, [R214+0xb800] ;  /* 0x00b80000d610783b */ /* 0x000f6a0000000200 */
[----:B-1----:R-:W-:Y:S01]  /*ac90*/  HMMA.16816.F32 R136, R20, R4, R136 ;  /* 0x000000041488723c */ /* 0x002fe20000001888 */
[----:B------:R-:W1:Y:S01]  /*aca0*/  MUFU.TANH R157, R157 ;  /* 0x0000009d009d7308 */ /* 0x000e620000002400 */
[----:B---3--:R-:W-:-:S04]  /*acb0*/  IMAD.SHL.U32 R36, R36, 0x2, RZ ;  /* 0x0000000224247824 */ /* 0x008fc800078e00ff */
[----:B------:R-:W-:Y:S01]  /*acc0*/  HMMA.16816.F32 R132, R32, R14, R132 ;  /* 0x0000000e2084723c */ /* 0x000fe20000001884 */
[----:B------:R-:W3:Y:S01]  /*acd0*/  LDSM.16.M88.4 R12, [R212+0x7000] ;  /* 0x00700000d40c783b */ /* 0x000ee20000000200 */
[----:B------:R-:W-:Y:S01]  /*ace0*/  LOP3.LUT R36, R36, 0x6, RZ, 0xc0, !PT ;  /* 0x0000000624247812 */ /* 0x000fe200078ec0ff */
[----:B------:R-:W1:Y:S03]  /*acf0*/  MUFU.TANH R156, R156 ;  /* 0x0000009c009c7308 */ /* 0x000e660000002400 */
[----:B------:R-:W-:Y:S01]  /*ad00*/  HMMA.16816.F32 R52, R180, R38, R52 ;  /* 0x00000026b434723c */ /* 0x000fe20000001834 */
[----:B------:R-:W-:Y:S01]  /*ad10*/  FMUL.FTZ R144, R144, UR10 ;  /* 0x0000000a90907c20 */ /* 0x000fe20008410000 */
[----:B------:R-:W-:Y:S01]  /*ad20*/  FMUL.FTZ R170, R145, UR10 ;  /* 0x0000000a91aa7c20 */ /* 0x000fe20008410000 */
[----:B------:R-:W-:Y:S01]  /*ad30*/  FMUL.FTZ R145, R146, UR10 ;  /* 0x0000000a92917c20 */ /* 0x000fe20008410000 */
[----:B------:R-:W-:Y:S01]  /*ad40*/  FMUL.FTZ R146, R147, UR10 ;  /* 0x0000000a93927c20 */ /* 0x000fe20008410000 */
[----:B------:R-:W-:Y:S01]  /*ad50*/  MUFU.TANH R158, R158 ;  /* 0x0000009e009e7308 */ /* 0x000fe20000002400 */
[----:B----4-:R-:W-:Y:S01]  /*ad60*/  HMMA.16816.F32 R64, R48, R28, R64 ;  /* 0x0000001c3040723c */ /* 0x010fe20000001840 */
[----:B------:R-:W-:-:S02]  /*ad70*/  IMAD R180, R223, 0x80, R36 ;  /* 0x00000080dfb47824 */ /* 0x000fc400078e0224 */
[----:B------:R-:W-:Y:S01]  /*ad80*/  FMUL.FTZ R142, R142, UR10 ;  /* 0x0000000a8e8e7c20 */ /* 0x000fe20008410000 */
[----:B------:R-:W-:Y:S01]  /*ad90*/  FMUL.FTZ R140, R140, UR10 ;  /* 0x0000000a8c8c7c20 */ /* 0x000fe20008410000 */
[----:B------:R-:W-:Y:S01]  /*ada0*/  FMUL.FTZ R141, R141, UR10 ;  /* 0x0000000a8d8d7c20 */ /* 0x000fe20008410000 */
[----:B------:R-:W-:Y:S01]  /*adb0*/  VIADD R4, R180, 0x1 ;  /* 0x00000001b4047836 */ /* 0x000fe20000000000 */
[----:B--2---:R-:W-:Y:S01]  /*adc0*/  HMMA.16816.F32 R136, R8, R24, R136 ;  /* 0x000000180888723c */ /* 0x004fe20000001888 */
[----:B------:R-:W2:Y:S01]  /*add0*/  MUFU.TANH R161, R161 ;  /* 0x000000a100a17308 */ /* 0x000ea20000002400 */
[----:B------:R-:W-:Y:S02]  /*ade0*/  FMUL.FTZ R143, R143, UR10 ;  /* 0x0000000a8f8f7c20 */ /* 0x000fe40008410000 */
[CC--:B------:R-:W-:Y:S02]  /*adf0*/  ISETP.GE.AND P4, PT, R4.reuse, R199.reuse, PT ;  /* 0x000000c70400720c */ /* 0x0c0fe40003f86270 */
[----:B------:R-:W-:Y:S01]  /*ae00*/  ISETP.GE.AND P5, PT, R4, R198, PT ;  /* 0x000000c60400720c */ /* 0x000fe20003fa6270 */
[----:B------:R-:W-:Y:S01]  /*ae10*/  HMMA.16816.F32 R132, R20, R6, R132 ;  /* 0x000000061484723c */ /* 0x000fe20000001884 */
[----:B------:R-:W-:Y:S01]  /*ae20*/  VIADD R24, R180, 0x8 ;  /* 0x00000008b4187836 */ /* 0x000fe20000000000 */
[----:B------:R-:W4:Y:S01]  /*ae30*/  LDSM.16.M88.4 R4, [R207+0xb000] ;  /* 0x00b00000cf04783b */ /* 0x000f220000000200 */
[----:B------:R-:W-:Y:S01]  /*ae40*/  FSEL R182, R152, -INF , !P4 ;  /* 0xff80000098b67808 */ /* 0x000fe20006000000 */
[----:B------:R-:W2:Y:S02]  /*ae50*/  MUFU.TANH R159, R159 ;  /* 0x0000009f009f7308 */ /* 0x000ea40000002400 */
[----:B------:R-:W-:Y:S01]  /*ae60*/  HMMA.16816.F32 R60, R48, R30, R60 ;  /* 0x0000001e303c723c */ /* 0x000fe2000000183c */
[----:B------:R-:W1:Y:S01]  /*ae70*/  LDSM.16.M88.4 R28, [R212+0x7800] ;  /* 0x00780000d41c783b */ /* 0x000e620000000200 */
[----:B------:R-:W-:-:S02]  /*ae80*/  ISETP.GE.AND P6, PT, R24, R199, PT ;  /* 0x000000c71800720c */ /* 0x000fc40003fc6270 */
[----:B------:R-:W-:Y:S01]  /*ae90*/  ISETP.GE.AND P4, PT, R24, R198, PT ;  /* 0x000000c61800720c */ /* 0x000fe20003f86270 */
[----:B------:R-:W-:Y:S01]  /*aea0*/  VIADD R24, R180, 0x9 ;  /* 0x00000009b4187836 */ /* 0x000fe20000000000 */
[----:B-----5:R-:W-:Y:S01]  /*aeb0*/  HMMA.16816.F32 R56, R48, R16, R56 ;  /* 0x000000103038723c */ /* 0x020fe20000001838 */
[----:B------:R-:W-:Y:S01]  /*aec0*/  MUFU.TANH R173, R173 ;  /* 0x000000ad00ad7308 */ /* 0x000fe20000002400 */
[----:B------:R-:W-:-:S03]  /*aed0*/  FSEL R183, R165, -INF , !P4 ;  /* 0xff800000a5b77808 */ /* 0x000fc60006000000 */
[----:B------:R-:W-:Y:S01]  /*aee0*/  FMUL.FTZ R136, R136, UR10 ;  /* 0x0000000a88887c20 */ /* 0x000fe20008410000 */
[----:B---3--:R-:W-:Y:S01]  /*aef0*/  HMMA.16816.F32 R64, R32, R12, R64 ;  /* 0x0000000c2040723c */ /* 0x008fe20000001840 */
[----:B------:R-:W-:Y:S01]  /*af00*/  FSEL R17, R153, -INF , !P5 ;  /* 0xff80000099117808 */ /* 0x000fe20006800000 */
[----:B------:R-:W-:Y:S01]  /*af10*/  FMUL.FTZ R138, R138, UR10 ;  /* 0x0000000a8a8a7c20 */ /* 0x000fe20008410000 */
[----:B------:R-:W-:Y:S01]  /*af20*/  FSEL R16, R154, -INF , !P6 ;  /* 0xff8000009a107808 */ /* 0x000fe20007000000 */
[----:B------:R3:W-:Y:S01]  /*af30*/  MUFU.TANH R153, R136 ;  /* 0x0000008800997308 */ /* 0x0007e20000002400 */
[CC--:B------:R-:W-:Y:S01]  /*af40*/  ISETP.GE.AND P5, PT, R24.reuse, R199.reuse, PT ;  /* 0x000000c71800720c */ /* 0x0c0fe20003fa6270 */
[----:B------:R-:W-:Y:S01]  /*af50*/  HMMA.16816.F32 R52, R48, R18, R52 ;  /* 0x000000123034723c */ /* 0x000fe20000001834 */
[-C--:B------:R-:W-:Y:S01]  /*af60*/  ISETP.GE.AND P6, PT, R24, R198.reuse, PT ;  /* 0x000000c61800720c */ /* 0x080fe20003fc6270 */
[C---:B------:R-:W-:Y:S01]  /*af70*/  VIADD R24, R180.reuse, 0x10 ;  /* 0x00000010b4187836 */ /* 0x040fe20000000000 */
[----:B------:R-:W-:Y:S01]  /*af80*/  FSEL R184, R155, -INF , !P5 ;  /* 0xff8000009bb87808 */ /* 0x000fe20006800000 */
[----:B------:R-:W-:Y:S01]  /*af90*/  VIADD R12, R180, 0x11 ;  /* 0x00000011b40c7836 */ /* 0x000fe20000000000 */
[----:B------:R-:W-:Y:S01]  /*afa0*/  FSEL R185, R164, -INF , !P6 ;  /* 0xff800000a4b97808 */ /* 0x000fe20007000000 */
[----:B------:R-:W-:Y:S01]  /*afb0*/  HMMA.16816.F32 R60, R32, R14, R60 ;  /* 0x0000000e203c723c */ /* 0x000fe2000000183c */
[-C--:B------:R-:W-:Y:S01]  /*afc0*/  ISETP.GE.AND P4, PT, R24, R199.reuse, PT ;  /* 0x000000c71800720c */ /* 0x080fe20003f86270 */
[----:B------:R-:W5:Y:S01]  /*afd0*/  MUFU.TANH R148, R148 ;  /* 0x0000009400947308 */ /* 0x000f620000002400 */
[-C--:B------:R-:W-:Y:S01]  /*afe0*/  ISETP.GE.AND P6, PT, R12, R199.reuse, PT ;  /* 0x000000c70c00720c */ /* 0x080fe20003fc6270 */
[----:B------:R-:W-:Y:S01]  /*aff0*/  FMUL.FTZ R137, R137, UR10 ;  /* 0x0000000a89897c20 */ /* 0x000fe20008410000 */
[----:B------:R-:W-:Y:S01]  /*b000*/  FSEL R178, R40, -INF , !P4 ;  /* 0xff80000028b27808 */ /* 0x000fe20006000000 */
[----:B------:R-:W-:Y:S01]  /*b010*/  HMMA.16816.F32 R132, R8, R26, R132 ;  /* 0x0000001a0884723c */ /* 0x000fe20000001884 */
[-C--:B------:R-:W-:Y:S01]  /*b020*/  ISETP.GE.AND P4, PT, R12, R198.reuse, PT ;  /* 0x000000c60c00720c */ /* 0x080fe20003f86270 */
[----:B------:R-:W-:Y:S01]  /*b030*/  VIADD R12, R180, 0x18 ;  /* 0x00000018b40c7836 */ /* 0x000fe20000000000 */
[-C--:B------:R-:W-:Y:S01]  /*b040*/  ISETP.GE.AND P5, PT, R24, R198.reuse, PT ;  /* 0x000000c61800720c */ /* 0x080fe20003fa6270 */
[----:B------:R-:W5:Y:S01]  /*b050*/  MUFU.TANH R171, R150 ;  /* 0x0000009600ab7308 */ /* 0x000f620000002400 */
[----:B------:R-:W-:Y:S01]  /*b060*/  FSEL R174, R41, -INF , !P6 ;  /* 0xff80000029ae7808 */ /* 0x000fe20007000000 */
[----:B------:R-:W2:Y:S01]  /*b070*/  LDSM.16.M88.4 R24, [R209+0x7000] ;  /* 0x00700000d118783b */ /* 0x000ea20000000200 */
[----:B------:R-:W-:Y:S01]  /*b080*/  FSEL R179, R42, -INF , !P5 ;  /* 0xff8000002ab37808 */ /* 0x000fe20006800000 */
[----:B----4-:R-:W-:Y:S01]  /*b090*/  HMMA.16816.F32 R64, R20, R4, R64 ;  /* 0x000000041440723c */ /* 0x010fe20000001840 */
[-C--:B------:R-:W-:Y:S01]  /*b0a0*/  ISETP.GE.AND P5, PT, R12, R199.reuse, PT ;  /* 0x000000c70c00720c */ /* 0x080fe20003fa6270 */
[----:B------:R-:W-:Y:S01]  /*b0b0*/  VIADD R19, R180, 0x31 ;  /* 0x00000031b4137836 */ /* 0x000fe20000000000 */
[-C--:B------:R-:W-:Y:S01]  /*b0c0*/  ISETP.GE.AND P6, PT, R12, R198.reuse, PT ;  /* 0x000000c60c00720c */ /* 0x080fe20003fc6270 */
[C---:B------:R-:W-:Y:S01]  /*b0d0*/  VIADD R12, R180.reuse, 0x19 ;  /* 0x00000019b40c7836 */ /* 0x040fe20000000000 */
[----:B------:R-:W-:Y:S01]  /*b0e0*/  FSEL R177, R43, -INF , !P4 ;  /* 0xff8000002bb17808 */ /* 0x000fe20006000000 */
[----:B-1----:R-:W-:Y:S01]  /*b0f0*/  HMMA.16816.F32 R56, R32, R28, R56 ;  /* 0x0000001c2038723c */ /* 0x002fe20000001838 */
[----:B------:R-:W-:Y:S01]  /*b100*/  FSEL R176, R167, -INF , !P5 ;  /* 0xff800000a7b07808 */ /* 0x000fe20006800000 */
[----:B------:R-:W-:Y:S01]  /*b110*/  VIADD R4, R180, 0x20 ;  /* 0x00000020b4047836 */ /* 0x000fe20000000000 */
[-C--:B------:R-:W-:Y:S01]  /*b120*/  ISETP.GE.AND P4, PT, R12, R199.reuse, PT ;  /* 0x000000c70c00720c */ /* 0x080fe20003f86270 */
[----:B------:R-:W-:Y:S01]  /*b130*/  VIADD R5, R180, 0x28 ;  /* 0x00000028b4057836 */ /* 0x000fe20000000000 */
[-C--:B------:R-:W-:Y:S01]  /*b140*/  ISETP.GE.AND P5, PT, R12, R198.reuse, PT ;  /* 0x000000c60c00720c */ /* 0x080fe20003fa6270 */
[----:B------:R1:W-:Y:S01]  /*b150*/  MUFU.TANH R41, R138 ;  /* 0x0000008a00297308 */ /* 0x0003e20000002400 */
[----:B------:R-:W4:Y:S01]  /*b160*/  LDSM.16.M88.4 R12, [R207+0xb800] ;  /* 0x00b80000cf0c783b */ /* 0x000f220000000200 */
[----:B------:R-:W-:Y:S01]  /*b170*/  FSEL R39, R168, -INF , !P6 ;  /* 0xff800000a8277808 */ /* 0x000fe20007000000 */
[----:B------:R-:W-:Y:S01]  /*b180*/  HMMA.16816.F32 R60, R20, R6, R60 ;  /* 0x00000006143c723c */ /* 0x000fe2000000183c */
[----:B------:R-:W-:Y:S01]  /*b190*/  FSEL R28, R166, -INF , !P4 ;  /* 0xff800000a61c7808 */ /* 0x000fe20006000000 */
[----:B------:R-:W-:Y:S01]  /*b1a0*/  FMUL.FTZ R139, R139, UR10 ;  /* 0x0000000a8b8b7c20 */ /* 0x000fe20008410000 */
[-C--:B------:R-:W-:Y:S01]  /*b1b0*/  ISETP.GE.AND P6, PT, R4, R199.reuse, PT ;  /* 0x000000c70400720c */ /* 0x080fe20003fc6270 */
[----:B------:R-:W-:Y:S01]  /*b1c0*/  FMUL.FTZ R42, R132, UR10 ;  /* 0x0000000a842a7c20 */ /* 0x000fe20008410000 */
[-C--:B------:R-:W-:Y:S01]  /*b1d0*/  ISETP.GE.AND P4, PT, R4, R198.reuse, PT ;  /* 0x000000c60400720c */ /* 0x080fe20003f86270 */
[----:B------:R-:W-:Y:S01]  /*b1e0*/  VIADD R4, R180, 0x21 ;  /* 0x00000021b4047836 */ /* 0x000fe20000000000 */
[----:B------:R-:W-:Y:S01]  /*b1f0*/  FSEL R37, R169, -INF , !P5 ;  /* 0xff800000a9257808 */ /* 0x000fe20006800000 */
[----:B------:R-:W-:Y:S01]  /*b200*/  HMMA.16816.F32 R52, R32, R30, R52 ;  /* 0x0000001e2034723c */ /* 0x000fe20000001834 */
[----:B---3--:R-:W-:Y:S01]  /*b210*/  FSEL R136, R160, -INF , !P6 ;  /* 0xff800000a0887808 */ /* 0x008fe20007000000 */
[----:B------:R-:W-:Y:S01]  /*b220*/  MUFU.TANH R163, R151 ;  /* 0x0000009700a37308 */ /* 0x000fe20000002400 */
[CC--:B------:R-:W-:Y:S01]  /*b230*/  ISETP.GE.AND P5, PT, R4.reuse, R199.reuse, PT ;  /* 0x000000c70400720c */ /* 0x0c0fe20003fa6270 */
[----:B------:R-:W-:Y:S01]  /*b240*/  FMUL.FTZ R133, R133, UR10 ;  /* 0x0000000a85857c20 */ /* 0x000fe20008410000 */
[----:B------:R-:W-:Y:S01]  /*b250*/  ISETP.GE.AND P6, PT, R4, R198, PT ;  /* 0x000000c60400720c */ /* 0x000fe20003fc6270 */
[----:B------:R-:W-:Y:S01]  /*b260*/  VIADD R4, R180, 0x29 ;  /* 0x00000029b4047836 */ /* 0x000fe20000000000 */
[----:B------:R-:W-:Y:S01]  /*b270*/  FSEL R175, R175, -INF , !P4 ;  /* 0xff800000afaf7808 */ /* 0x000fe20006000000 */
[----:B------:R-:W-:Y:S01]  /*b280*/  FMUL.FTZ R134, R134, UR10 ;  /* 0x0000000a86867c20 */ /* 0x000fe20008410000 */
[----:B------:R-:W-:Y:S01]  /*b290*/  ISETP.GE.AND P4, PT, R5, R199, PT ;  /* 0x000000c70500720c */ /* 0x000fe20003f86270 */
[----:B------:R3:W-:Y:S01]  /*b2a0*/  MUFU.TANH R40, R137 ;  /* 0x0000008900287308 */ /* 0x0007e20000002400 */
[----:B-1----:R-:W-:Y:S01]  /*b2b0*/  FSEL R138, R44, -INF , !P5 ;  /* 0xff8000002c8a7808 */ /* 0x002fe20006800000 */
[----:B------:R-:W-:Y:S01]  /*b2c0*/  FMUL.FTZ R18, R135, UR10 ;  /* 0x0000000a87127c20 */ /* 0x000fe20008410000 */
[----:B------:R-:W-:-:S02]  /*b2d0*/  FSEL R149, R45, -INF , !P6 ;  /* 0xff8000002d957808 */ /* 0x000fc40007000000 */
[----:B------:R-:W-:Y:S01]  /*b2e0*/  FSEL R36, R47, -INF , !P4 ;  /* 0xff8000002f247808 */ /* 0x000fe20006000000 */
[C---:B--2---:R-:W-:Y:S01]  /*b2f0*/  HMMA.16816.F32 R64, R8.reuse, R24, R64 ;  /* 0x000000180840723c */ /* 0x044fe20000001840 */
[-C--:B------:R-:W-:Y:S01]  /*b300*/  ISETP.GE.AND P5, PT, R5, R198.reuse, PT ;  /* 0x000000c60500720c */ /* 0x080fe20003fa6270 */
[----:B------:R-:W1:Y:S01]  /*b310*/  MUFU.TANH R144, R144 ;  /* 0x0000009000907308 */ /* 0x000e620000002400 */
[C---:B------:R-:W-:Y:S02]  /*b320*/  ISETP.GE.AND P6, PT, R4.reuse, R199, PT ;  /* 0x000000c70400720c */ /* 0x040fe40003fc6270 */
[----:B------:R-:W-:Y:S01]  /*b330*/  ISETP.GE.AND P4, PT, R4, R198, PT ;  /* 0x000000c60400720c */ /* 0x000fe20003f86270 */
[----:B------:R-:W-:Y:S01]  /*b340*/  HMMA.16816.F32 R60, R8, R26, R60 ;  /* 0x0000001a083c723c */ /* 0x000fe2000000183c */
[----:B------:R-:W2:Y:S01]  /*b350*/  LDSM.16.M88.4 R4, [R209+0x7800] ;  /* 0x00780000d104783b */ /* 0x000ea20000000200 */
[----:B------:R-:W-:Y:S01]  /*b360*/  VIADD R25, R180, 0x30 ;  /* 0x00000030b4197836 */ /* 0x000fe20000000000 */
[----:B------:R-:W-:Y:S01]  /*b370*/  FSEL R38, R46, -INF , !P6 ;  /* 0xff8000002e267808 */ /* 0x000fe20007000000 */
[----:B------:R-:W-:Y:S01]  /*b380*/  MUFU.TANH R170, R170 ;  /* 0x000000aa00aa7308 */ /* 0x000fe20000002400 */
[----:B---3--:R-:W-:Y:S01]  /*b390*/  FSEL R137, R157, -INF , !P5 ;  /* 0xff8000009d897808 */ /* 0x008fe20006800000 */
[----:B------:R-:W-:-:S04]  /*b3a0*/  DEPBAR.LE SB0, 0x0 ;  /* 0x000080000000791a */ /* 0x000fc80000000000 */
[C---:B----4-:R-:W-:Y:S01]  /*b3b0*/  HMMA.16816.F32 R56, R20.reuse, R12, R56 ;  /* 0x0000000c1438723c */ /* 0x050fe20000001838 */
[CC--:B------:R-:W-:Y:S01]  /*b3c0*/  ISETP.GE.AND P5, PT, R25.reuse, R199.reuse, PT ;  /* 0x000000c71900720c */ /* 0x0c0fe20003fa6270 */
[----:B------:R-:W3:Y:S01]  /*b3d0*/  MUFU.TANH R145, R145 ;  /* 0x0000009100917308 */ /* 0x000ee20000002400 */
[-C--:B------:R-:W-:Y:S01]  /*b3e0*/  ISETP.GE.AND P6, PT, R25, R198.reuse, PT ;  /* 0x000000c61900720c */ /* 0x080fe20003fc6270 */
[----:B------:R-:W-:Y:S01]  /*b3f0*/  VIADD R25, R180, 0x38 ;  /* 0x00000038b4197836 */ /* 0x000fe20000000000 */
[----:B------:R-:W-:Y:S01]  /*b400*/  FSEL R147, R156, -INF , !P4 ;  /* 0xff8000009c937808 */ /* 0x000fe20006000000 */
[----:B------:R-:W-:Y:S01]  /*b410*/  HMMA.16816.F32 R52, R20, R14, R52 ;  /* 0x0000000e1434723c */ /* 0x000fe20000001834 */
[-C--:B------:R-:W-:Y:S01]  /*b420*/  ISETP.GE.AND P4, PT, R19, R199.reuse, PT ;  /* 0x000000c71300720c */ /* 0x080fe20003f86270 */
[----:B------:R-:W-:Y:S01]  /*b430*/  VIADD R26, R180, 0x41 ;  /* 0x00000041b41a7836 */ /* 0x000fe20000000000 */
[----:B------:R-:W-:Y:S01]  /*b440*/  FSEL R151, R161, -INF , !P6 ;  /* 0xff800000a1977808 */ /* 0x000fe20007000000 */
[----:B------:R4:W-:Y:S01]  /*b450*/  MUFU.TANH R181, R142 ;  /* 0x0000008e00b57308 */ /* 0x0009e20000002400 */
[-C--:B------:R-:W-:Y:S01]  /*b460*/  ISETP.GE.AND P6, PT, R25, R199.reuse, PT ;  /* 0x000000c71900720c */ /* 0x080fe20003fc6270 */
[----:B------:R-:W-:Y:S01]  /*b470*/  FMUL.FTZ R64, R64, UR10 ;  /* 0x0000000a40407c20 */ /* 0x000fe20008410000 */
[----:B------:R-:W-:Y:S01]  /*b480*/  FSEL R154, R159, -INF , !P4 ;  /* 0xff8000009f9a7808 */ /* 0x000fe20006000000 */
[C---:B------:R-:W-:Y:S01]  /*b490*/  VIADD R15, R180.reuse, 0x50 ;  /* 0x00000050b40f7836 */ /* 0x040fe20000000000 */
[----:B------:R-:W-:Y:S01]  /*b4a0*/  ISETP.GE.AND P4, PT, R25, R198, PT ;  /* 0x000000c61900720c */ /* 0x000fe20003f86270 */
[----:B------:R-:W-:Y:S01]  /*b4b0*/  VIADD R25, R180, 0x40 ;  /* 0x00000040b4197836 */ /* 0x000fe20000000000 */
[----:B-----5:R-:W-:Y:S01]  /*b4c0*/  FSEL R150, R148, -INF , !P6 ;  /* 0xff80000094967808 */ /* 0x020fe20007000000 */
[----:B------:R-:W5:Y:S01]  /*b4d0*/  MUFU.TANH R146, R146 ;  /* 0x0000009200927308 */ /* 0x000f620000002400 */
[----:B------:R-:W-:Y:S01]  /*b4e0*/  FSEL R171, R171, -INF , !P4 ;  /* 0xff800000abab7808 */ /* 0x000fe20006000000 */
[----:B------:R-:W-:Y:S01]  /*b4f0*/  FMUL.FTZ R13, R65, UR10 ;  /* 0x0000000a410d7c20 */ /* 0x000fe20008410000 */
[----:B------:R-:W-:Y:S01]  /*b500*/  ISETP.GE.AND P4, PT, R25, R199, PT ;  /* 0x000000c71900720c */ /* 0x000fe20003f86270 */
[----:B------:R-:W-:Y:S01]  /*b510*/  FMUL.FTZ R66, R66, UR10 ;  /* 0x0000000a42427c20 */ /* 0x000fe20008410000 */
[----:B------:R-:W-:-:S02]  /*b520*/  VIADD R14, R180, 0x51 ;  /* 0x00000051b40e7836 */ /* 0x000fc40000000000 */
[----:B------:R-:W-:Y:S01]  /*b530*/  FMUL.FTZ R67, R67, UR10 ;  /* 0x0000000a43437c20 */ /* 0x000fe20008410000 */
[----:B-1----:R-:W-:Y:S01]  /*b540*/  FSEL R164, R144, -INF , !P4 ;  /* 0xff80000090a47808 */ /* 0x002fe20006000000 */
[----:B------:R-:W1:Y:S01]  /*b550*/  MUFU.TANH R140, R140 ;  /* 0x0000008c008c7308 */ /* 0x000e620000002400 */
[----:B----4-:R-:W-:Y:S01]  /*b560*/  FSEL R142, R158, -INF , !P5 ;  /* 0xff8000009e8e7808 */ /* 0x010fe20006800000 */
[----:B------:R-:W-:Y:S01]  /*b570*/  FMUL.FTZ R60, R60, UR10 ;  /* 0x0000000a3c3c7c20 */ /* 0x000fe20008410000 */
[-C--:B------:R-:W-:Y:S01]  /*b580*/  ISETP.GE.AND P5, PT, R19, R198.reuse, PT ;  /* 0x000000c61300720c */ /* 0x080fe20003fa6270 */
[----:B------:R-:W-:Y:S01]  /*b590*/  VIADD R19, R180, 0x39 ;  /* 0x00000039b4137836 */ /* 0x000fe20000000000 */
[C---:B--2---:R-:W-:Y:S01]  /*b5a0*/  HMMA.16816.F32 R56, R8.reuse, R4, R56 ;  /* 0x000000040838723c */ /* 0x044fe20000001838 */
[-C--:B------:R-:W-:Y:S01]  /*b5b0*/  ISETP.GE.AND P4, PT, R26, R198.reuse, PT ;  /* 0x000000c61a00720c */ /* 0x080fe20003f86270 */
[----:B------:R-:W-:Y:S01]  /*b5c0*/  FMUL.FTZ R61, R61, UR10 ;  /* 0x0000000a3d3d7c20 */ /* 0x000fe20008410000 */
[----:B------:R-:W2:Y:S01]  /*b5d0*/  MUFU.TANH R141, R141 ;  /* 0x0000008d008d7308 */ /* 0x000ea20000002400 */
[----:B------:R-:W-:Y:S01]  /*b5e0*/  FSEL R173, R173, -INF , !P5 ;  /* 0xff800000adad7808 */ /* 0x000fe20006800000 */
[----:B------:R-:W-:Y:S01]  /*b5f0*/  FMUL.FTZ R63, R63, UR10 ;  /* 0x0000000a3f3f7c20 */ /* 0x000fe20008410000 */
[C---:B------:R-:W-:Y:S01]  /*b600*/  ISETP.GE.AND P5, PT, R19.reuse, R199, PT ;  /* 0x000000c71300720c */ /* 0x040fe20003fa6270 */
[C---:B------:R-:W-:Y:S01]  /*b610*/  VIADD R4, R180.reuse, 0x48 ;  /* 0x00000048b4047836 */ /* 0x040fe20000000000 */
[-C--:B------:R-:W-:Y:S01]  /*b620*/  ISETP.GE.AND P6, PT, R19, R198.reuse, PT ;  /* 0x000000c61300720c */ /* 0x080fe20003fc6270 */
[----:B------:R-:W-:Y:S01]  /*b630*/  VIADD R5, R180, 0x49 ;  /* 0x00000049b4057836 */ /* 0x000fe20000000000 */
[----:B------:R-:W-:Y:S01]  /*b640*/  FSEL R152, R162, -INF , !P5 ;  /* 0xff800000a2987808 */ /* 0x000fe20006800000 */
[----:B------:R-:W4:Y:S01]  /*b650*/  MUFU.TANH R143, R143 ;  /* 0x0000008f008f7308 */ /* 0x000f220000002400 */
[----:B------:R-:W-:Y:S01]  /*b660*/  FSEL R161, R163, -INF , !P6 ;  /* 0xff800000a3a17808 */ /* 0x000fe20007000000 */
[----:B------:R-:W-:Y:S01]  /*b670*/  HMMA.16816.F32 R52, R8, R6, R52 ;  /* 0x000000060834723c */ /* 0x000fe20000001834 */
[----:B------:R-:W-:-:S02]  /*b680*/  ISETP.GE.AND P5, PT, R25, R198, PT ;  /* 0x000000c61900720c */ /* 0x000fc40003fa6270 */
[-C--:B------:R-:W-:Y:S02]  /*b690*/  ISETP.GE.AND P6, PT, R26, R199.reuse, PT ;  /* 0x000000c71a00720c */ /* 0x080fe40003fc6270 */
[----:B---3--:R-:W-:Y:S01]  /*b6a0*/  FSEL R169, R145, -INF , !P5 ;  /* 0xff80000091a97808 */ /* 0x008fe20006800000 */
[----:B------:R-:W3:Y:S01]  /*b6b0*/  MUFU.TANH R29, R139 ;  /* 0x0000008b001d7308 */ /* 0x000ee20000002400 */
[----:B------:R-:W-:Y:S01]  /*b6c0*/  FSEL R170, R170, -INF , !P6 ;  /* 0xff800000aaaa7808 */ /* 0x000fe20007000000 */
[----:B------:R-:W-:Y:S01]  /*b6d0*/  VIADD R7, R180, 0x60 ;  /* 0x00000060b4077836 */ /* 0x000fe20000000000 */
[-C--:B------:R-:W-:Y:S01]  /*b6e0*/  ISETP.GE.AND P5, PT, R4, R199.reuse, PT ;  /* 0x000000c70400720c */ /* 0x080fe20003fa6270 */
[----:B------:R-:W-:Y:S01]  /*b6f0*/  VIADD R6, R180, 0x61 ;  /* 0x00000061b4067836 */ /* 0x000fe20000000000 */
[-C--:B------:R-:W-:Y:S01]  /*b700*/  ISETP.GE.AND P6, PT, R4, R198.reuse, PT ;  /* 0x000000c60400720c */ /* 0x080fe20003fc6270 */
[----:B------:R-:W-:Y:S01]  /*b710*/  FMUL.FTZ R56, R56, UR10 ;  /* 0x0000000a38387c20 */ /* 0x000fe20008410000 */
[----:B-----5:R-:W-:Y:S01]  /*b720*/  FSEL R167, R146, -INF , !P4 ;  /* 0xff80000092a77808 */ /* 0x020fe20006000000 */
[----:B------:R-:W5:Y:S01]  /*b730*/  MUFU.TANH R42, R42 ;  /* 0x0000002a002a7308 */ /* 0x000f620000002400 */
[-C--:B------:R-:W-:Y:S01]  /*b740*/  ISETP.GE.AND P4, PT, R5, R199.reuse, PT ;  /* 0x000000c70500720c */ /* 0x080fe20003f86270 */
[----:B------:R-:W-:Y:S01]  /*b750*/  FMUL.FTZ R57, R57, UR10 ;  /* 0x0000000a39397c20 */ /* 0x000fe20008410000 */
[----:B-1----:R-:W-:Y:S01]  /*b760*/  FSEL R166, R140, -INF , !P5 ;  /* 0xff8000008ca67808 */ /* 0x002fe20006800000 */
[----:B------:R-:W-:Y:S01]  /*b770*/  FMUL.FTZ R58, R58, UR10 ;  /* 0x0000000a3a3a7c20 */ /* 0x000fe20008410000 */
[----:B------:R-:W-:Y:S01]  /*b780*/  FSEL R165, R181, -INF , !P6 ;  /* 0xff800000b5a57808 */ /* 0x000fe20007000000 */
[----:B------:R-:W-:Y:S01]  /*b790*/  FMUL.FTZ R59, R59, UR10 ;  /* 0x0000000a3b3b7c20 */ /* 0x000fe20008410000 */
[-C--:B------:R-:W-:Y:S01]  /*b7a0*/  ISETP.GE.AND P5, PT, R5, R198.reuse, PT ;  /* 0x000000c60500720c */ /* 0x080fe20003fa6270 */
[----:B------:R-:W-:Y:S01]  /*b7b0*/  MUFU.TANH R24, R133 ;  /* 0x0000008500187308 */ /* 0x000fe20000002400 */
[-C--:B------:R-:W-:Y:S01]  /*b7c0*/  ISETP.GE.AND P6, PT, R15, R199.reuse, PT ;  /* 0x000000c70f00720c */ /* 0x080fe20003fc6270 */
[----:B------:R-:W-:Y:S01]  /*b7d0*/  FMUL.FTZ R5, R62, UR10 ;  /* 0x0000000a3e057c20 */ /* 0x000fe20008410000 */
[----:B--2---:R-:W-:Y:S01]  /*b7e0*/  FSEL R168, R141, -INF , !P4 ;  /* 0xff8000008da87808 */ /* 0x004fe20006000000 */
[----:B------:R-:W-:Y:S01]  /*b7f0*/  FMUL.FTZ R52, R52, UR10 ;  /* 0x0000000a34347c20 */ /* 0x000fe20008410000 */
[-C--:B------:R-:W-:Y:S01]  /*b800*/  ISETP.GE.AND P4, PT, R15, R198.reuse, PT ;  /* 0x000000c60f00720c */ /* 0x080fe20003f86270 */
[----:B------:R-:W-:Y:S01]  /*b810*/  VIADD R15, R180, 0x58 ;  /* 0x00000058b40f7836 */ /* 0x000fe20000000000 */
[----:B----4-:R-:W-:Y:S01]  /*b820*/  FSEL R163, R143, -INF , !P5 ;  /* 0xff8000008fa37808 */ /* 0x010fe20006800000 */
[----:B------:R-:W1:Y:S01]  /*b830*/  MUFU.TANH R155, R134 ;  /* 0x00000086009b7308 */ /* 0x000e620000002400 */
[----:B------:R-:W-:Y:S01]  /*b840*/  FSEL R162, R153, -INF , !P6 ;  /* 0xff80000099a27808 */ /* 0x000fe20007000000 */
[----:B------:R-:W-:Y:S01]  /*b850*/  FMUL.FTZ R54, R54, UR10 ;  /* 0x0000000a36367c20 */ /* 0x000fe20008410000 */
[CC--:B------:R-:W-:Y:S01]  /*b860*/  ISETP.GE.AND P5, PT, R14.reuse, R199.reuse, PT ;  /* 0x000000c70e00720c */ /* 0x0c0fe20003fa6270 */
[----:B------:R-:W-:Y:S01]  /*b870*/  IMAD.MOV.U32 R181, RZ, RZ, R203 ;  /* 0x000000ffffb57224 */ /* 0x000fe200078e00cb */
[----:B------:R-:W-:Y:S01]  /*b880*/  ISETP.GE.AND P6, PT, R14, R198, PT ;  /* 0x000000c60e00720c */ /* 0x000fe20003fc6270 */
[----:B------:R-:W-:Y:S01]  /*b890*/  VIADD R14, R180, 0x59 ;  /* 0x00000059b40e7836 */ /* 0x000fe20000000000 */
[----:B------:R-:W-:Y:S01]  /*b8a0*/  FSEL R159, R41, -INF , !P4 ;  /* 0xff800000299f7808 */ /* 0x000fe20006000000 */
[----:B------:R-:W2:Y:S01]  /*b8b0*/  MUFU.TANH R18, R18 ;  /* 0x0000001200127308 */ /* 0x000ea20000002400 */
[----:B------:R-:W-:-:S02]  /*b8c0*/  ISETP.GE.AND P4, PT, R15, R199, PT ;  /* 0x000000c70f00720c */ /* 0x000fc40003f86270 */
[----:B------:R-:W-:Y:S02]  /*b8d0*/  FSEL R160, R40, -INF , !P5 ;  /* 0xff80000028a07808 */ /* 0x000fe40006800000 */
[----:B---3--:R-:W-:Y:S02]  /*b8e0*/  FSEL R157, R29, -INF , !P6 ;  /* 0xff8000001d9d7808 */ /* 0x008fe40007000000 */
[-C--:B------:R-:W-:Y:S01]  /*b8f0*/  ISETP.GE.AND P5, PT, R15, R198.reuse, PT ;  /* 0x000000c60f00720c */ /* 0x080fe20003fa6270 */
[----:B------:R-:W3:Y:S01]  /*b900*/  MUFU.TANH R12, R64 ;  /* 0x00000040000c7308 */ /* 0x000ee20000002400 */
[----:B------:R-:W-:Y:S02]  /*b910*/  ISETP.GE.AND P6, PT, R14, R199, PT ;  /* 0x000000c70e00720c */ /* 0x000fe40003fc6270 */
[----:B-----5:R-:W-:Y:S02]  /*b920*/  FSEL R158, R42, -INF , !P4 ;  /* 0xff8000002a9e7808 */ /* 0x020fe40006000000 */
[----:B------:R-:W-:-:S02]  /*b930*/  ISETP.GE.AND P4, PT, R14, R198, PT ;  /* 0x000000c60e00720c */ /* 0x000fc40003f86270 */
[----:B-1----:R-:W-:Y:S01]  /*b940*/  FSEL R155, R155, -INF , !P5 ;  /* 0xff8000009b9b7808 */ /* 0x002fe20006800000 */
[----:B------:R-:W1:Y:S01]  /*b950*/  MUFU.TANH R19, R66 ;  /* 0x0000004200137308 */ /* 0x000e620000002400 */
[----:B------:R-:W-:Y:S02]  /*b960*/  FSEL R156, R24, -INF , !P6 ;  /* 0xff800000189c7808 */ /* 0x000fe40007000000 */
[CC--:B------:R-:W-:Y:S02]  /*b970*/  ISETP.GE.AND P5, PT, R7.reuse, R199.reuse, PT ;  /* 0x000000c70700720c */ /* 0x0c0fe40003fa6270 */
[----:B------:R-:W-:Y:S01]  /*b980*/  ISETP.GE.AND P6, PT, R7, R198, PT ;  /* 0x000000c60700720c */ /* 0x000fe20003fc6270 */
[----:B------:R-:W-:Y:S01]  /*b990*/  VIADD R7, R180, 0x68 ;  /* 0x00000068b4077836 */ /* 0x000fe20000000000 */
[----:B--2---:R-:W-:Y:S01]  /*b9a0*/  FSEL R153, R18, -INF , !P4 ;  /* 0xff80000012997808 */ /* 0x004fe20006000000 */
[----:B------:R-:W2:Y:S01]  /*b9b0*/  MUFU.TANH R13, R13 ;  /* 0x0000000d000d7308 */ /* 0x000ea20000002400 */
[----:B------:R-:W-:-:S02]  /*b9c0*/  ISETP.GE.AND P4, PT, R6, R199, PT ;  /* 0x000000c70600720c */ /* 0x000fc40003f86270 */
[----:B---3--:R-:W-:Y:S02]  /*b9d0*/  FSEL R148, R12, -INF , !P5 ;  /* 0xff8000000c947808 */ /* 0x008fe40006800000 */
[----:B------:R-:W-:Y:S01]  /*b9e0*/  ISETP.GE.AND P5, PT, R6, R198, PT ;  /* 0x000000c60600720c */ /* 0x000fe20003fa6270 */
[----:B------:R-:W-:Y:S02]  /*b9f0*/  VIADD R6, R180, 0x69 ;  /* 0x00000069b4067836 */ /* 0x000fe40000000000 */
[----:B------:R-:W3:Y:S01]  /*ba00*/  MUFU.TANH R25, R67 ;  /* 0x0000004300197308 */ /* 0x000ee20000002400 */
[----:B-1----:R-:W-:Y:S02]  /*ba10*/  FSEL R145, R19, -INF , !P6 ;  /* 0xff80000013917808 */ /* 0x002fe40007000000 */
[----:B------:R-:W-:-:S05]  /*ba20*/  ISETP.GE.AND P6, PT, R7, R199, PT ;  /* 0x000000c70700720c */ /* 0x000fca0003fc6270 */
[----:B------:R1:W4:Y:S01]  /*ba30*/  MUFU.TANH R144, R60 ;  /* 0x0000003c00907308 */ /* 0x0003220000002400 */
[----:B--2---:R-:W-:Y:S02]  /*ba40*/  FSEL R146, R13, -INF , !P4 ;  /* 0xff8000000d927808 */ /* 0x004fe40006000000 */
[----:B------:R-:W-:Y:S01]  /*ba50*/  ISETP.GE.AND P4, PT, R7, R198, PT ;  /* 0x000000c60700720c */ /* 0x000fe20003f86270 */
[----:B------:R-:W-:-:S04]  /*ba60*/  VIADD R7, R180, 0x70 ;  /* 0x00000070b4077836 */ /* 0x000fc80000000000 */
[----:B------:R-:W2:Y:S01]  /*ba70*/  MUFU.TANH R5, R5 ;  /* 0x0000000500057308 */ /* 0x000ea20000002400 */
[----:B---3--:R-:W-:Y:S02]  /*ba80*/  FSEL R143, R25, -INF , !P5 ;  /* 0xff800000198f7808 */ /* 0x008fe40006800000 */
[----:B------:R-:W-:-:S05]  /*ba90*/  ISETP.GE.AND P5, PT, R6, R199, PT ;  /* 0x000000c70600720c */ /* 0x000fca0003fa6270 */
[----:B------:R-:W3:Y:S01]  /*baa0*/  MUFU.TANH R4, R61 ;  /* 0x0000003d00047308 */ /* 0x000ee20000002400 */
[----:B-1----:R-:W-:Y:S01]  /*bab0*/  FMUL.FTZ R60, R53, UR10 ;  /* 0x0000000a353c7c20 */ /* 0x002fe20008410000 */
[----:B------:R-:W-:Y:S01]  /*bac0*/  FMUL.FTZ R53, R55, UR10 ;  /* 0x0000000a37357c20 */ /* 0x000fe20008410000 */
[----:B----4-:R-:W-:Y:S02]  /*bad0*/  FSEL R144, R144, -INF , !P6 ;  /* 0xff80000090907808 */ /* 0x010fe40007000000 */
[----:B------:R-:W-:Y:S01]  /*bae0*/  ISETP.GE.AND P6, PT, R6, R198, PT ;  /* 0x000000c60600720c */ /* 0x000fe20003fc6270 */
[----:B------:R-:W-:Y:S02]  /*baf0*/  VIADD R6, R180, 0x71 ;  /* 0x00000071b4067836 */ /* 0x000fe40000000000 */
[----:B------:R-:W1:Y:S01]  /*bb00*/  MUFU.TANH R139, R63 ;  /* 0x0000003f008b7308 */ /* 0x000e620000002400 */
[----:B--2---:R-:W-:Y:S02]  /*bb10*/  FSEL R141, R5, -INF , !P4 ;  /* 0xff800000058d7808 */ /* 0x004fe40006000000 */
[----:B------:R-:W-:-:S05]  /*bb20*/  ISETP.GE.AND P4, PT, R7, R199, PT ;  /* 0x000000c70700720c */ /* 0x000fca0003f86270 */
[----:B------:R-:W2:Y:S01]  /*bb30*/  MUFU.TANH R134, R56 ;  /* 0x0000003800867308 */ /* 0x000ea20000002400 */
[----:B---3--:R-:W-:Y:S01]  /*bb40*/  FSEL R140, R4, -INF , !P5 ;  /* 0xff800000048c7808 */ /* 0x008fe20006800000 */
[----:B------:R-:W-:Y:S01]  /*bb50*/  VIADD R4, R180, 0x78 ;  /* 0x00000078b4047836 */ /* 0x000fe20000000000 */
[----:B------:R-:W-:-:S05]  /*bb60*/  ISETP.GE.AND P5, PT, R7, R198, PT ;  /* 0x000000c60700720c */ /* 0x000fca0003fa6270 */
[----:B------:R-:W3:Y:S01]  /*bb70*/  MUFU.TANH R132, R57 ;  /* 0x0000003900847308 */ /* 0x000ee20000002400 */
[----:B-1----:R-:W-:Y:S02]  /*bb80*/  FSEL R139, R139, -INF , !P6 ;  /* 0xff8000008b8b7808 */ /* 0x002fe40007000000 */
[----:B------:R-:W-:-:S05]  /*bb90*/  ISETP.GE.AND P6, PT, R6, R199, PT ;  /* 0x000000c70600720c */ /* 0x000fca0003fc6270 */
[----:B------:R-:W1:Y:S01]  /*bba0*/  MUFU.TANH R63, R58 ;  /* 0x0000003a003f7308 */ /* 0x000e620000002400 */
[----:B--2---:R-:W-:Y:S02]  /*bbb0*/  FSEL R134, R134, -INF , !P4 ;  /* 0xff80000086867808 */ /* 0x004fe40006000000 */
[----:B------:R-:W-:-:S05]  /*bbc0*/  ISETP.GE.AND P4, PT, R6, R198, PT ;  /* 0x000000c60600720c */ /* 0x000fca0003f86270 */
[----:B------:R-:W2:Y:S01]  /*bbd0*/  MUFU.TANH R61, R59 ;  /* 0x0000003b003d7308 */ /* 0x000ea20000002400 */
[----:B---3--:R-:W-:Y:S01]  /*bbe0*/  FSEL R132, R132, -INF , !P6 ;  /* 0xff80000084847808 */ /* 0x008fe20007000000 */
[----:B------:R-:W-:Y:S01]  /*bbf0*/  BAR.SYNC.DEFER_BLOCKING 0x0 ;  /* 0x0000000000007b1d */ /* 0x000fe20000010000 */
[----:B------:R-:W-:-:S05]  /*bc00*/  ISETP.GE.AND P6, PT, R4, R198, PT ;  /* 0x000000c60400720c */ /* 0x000fca0003fc6270 */
[----:B------:R-:W3:Y:S01]  /*bc10*/  MUFU.TANH R66, R52 ;  /* 0x0000003400427308 */ /* 0x000ee20000002400 */
[----:B-1----:R-:W-:Y:S02]  /*bc20*/  FSEL R63, R63, -INF , !P5 ;  /* 0xff8000003f3f7808 */ /* 0x002fe40006800000 */
[----:B------:R-:W-:Y:S01]  /*bc30*/  ISETP.GE.AND P5, PT, R4, R199, PT ;  /* 0x000000c70400720c */ /* 0x000fe20003fa6270 */
[----:B------:R-:W-:-:S04]  /*bc40*/  VIADD R4, R180, 0x79 ;  /* 0x00000079b4047836 */ /* 0x000fc80000000000 */
[----:B------:R-:W1:Y:S01]  /*bc50*/  MUFU.TANH R57, R54 ;  /* 0x0000003600397308 */ /* 0x000e620000002400 */
[----:B--2---:R-:W-:Y:S02]  /*bc60*/  FSEL R61, R61, -INF , !P4 ;  /* 0xff8000003d3d7808 */ /* 0x004fe40006000000 */
[----:B------:R-:W-:-:S04]  /*bc70*/  ISETP.GE.AND P4, PT, R180, R199, PT ;  /* 0x000000c7b400720c */ /* 0x000fc80003f86270 */
[----:B------:R-:W-:Y:S01]  /*bc80*/  FSEL R6, R3, -INF , !P4 ;  /* 0xff80000003067808 */ /* 0x000fe20006000000 */
[----:B------:R-:W2:Y:S01]  /*bc90*/  MUFU.TANH R60, R60 ;  /* 0x0000003c003c7308 */ /* 0x000ea20000002400 */
[----:B---3--:R-:W-:Y:S02]  /*bca0*/  FSEL R66, R66, -INF , !P5 ;  /* 0xff80000042427808 */ /* 0x008fe40006800000 */
[-C--:B------:R-:W-:Y:S01]  /*bcb0*/  ISETP.GE.AND P5, PT, R180, R198.reuse, PT ;  /* 0x000000c6b400720c */ /* 0x080fe20003fa6270 */
[----:B------:R-:W-:Y:S01]  /*bcc0*/  IMAD.MOV.U32 R180, RZ, RZ, R202 ;  /* 0x000000ffffb47224 */ /* 0x000fe200078e00ca */
[----:B------:R-:W-:Y:S02]  /*bcd0*/  ISETP.GE.AND P4, PT, R4, R198, PT ;  /* 0x000000c60400720c */ /* 0x000fe40003f86270 */
[----:B------:R-:W-:Y:S01]  /*bce0*/  FSEL R3, R172, -INF , !P5 ;  /* 0xff800000ac037808 */ /* 0x000fe20006800000 */
[----:B------:R-:W3:Y:S01]  /*bcf0*/  MUFU.TANH R53, R53 ;  /* 0x0000003500357308 */ /* 0x000ee20000002400 */
[----:B-1----:R-:W-:-:S02]  /*bd00*/  FSEL R57, R57, -INF , !P6 ;  /* 0xff80000039397808 */ /* 0x002fc40007000000 */
[----:B------:R-:W-:-:S04]  /*bd10*/  ISETP.GE.AND P6, PT, R4, R199, PT ;  /* 0x000000c70400720c */ /* 0x000fc80003fc6270 */
[----:B--2---:R-:W-:Y:S02]  /*bd20*/  FSEL R60, R60, -INF , !P6 ;  /* 0xff8000003c3c7808 */ /* 0x004fe40007000000 */
[----:B---3--:R-:W-:Y:S01]  /*bd30*/  FSEL R53, R53, -INF , !P4 ;  /* 0xff80000035357808 */ /* 0x008fe20006000000 */
        /* <DEDUP_REMOVED lines=33> */
[----:B------:R-:W-:-:S02]  /*bf50*/  ISETP.GE.U32.AND P6, PT, R10, R5, PT ;  /* 0x000000050a00720c */ /* 0x000fc40003fc6070 */
[----:B------:R-:W-:-:S05]  /*bf60*/  LOP3.LUT R10, RZ, R7, RZ, 0x33, !PT ;  /* 0x00000007ff0a7212 */ /* 0x000fca00078e33ff */
[----:B------:R-:W-:Y:S02]  /*bf70*/  @P3 IADD3 R13, R13, 0x1, RZ ;  /* 0x000000010d0d3810 */ /* 0x000fe40007ffe0ff */
[----:B------:R-:W-:-:S03]  /*bf80*/  ISETP.GE.AND P3, PT, R12, RZ, PT ;  /* 0x000000ff0c00720c */ /* 0x000fc60003f66270 */
[----:B------:R-:W-:Y:S01]  /*bf90*/  @!P5 IMAD.MOV R13, RZ, RZ, -R13 ;  /* 0x000000ffff0dd224 */ /* 0x000fe200078e0a0d */
[----:B------:R-:W-:-:S04]  /*bfa0*/  @P6 IADD3 R4, R4, 0x1, RZ ;  /* 0x0000000104046810 */ /* 0x000fc80007ffe0ff */
[----:B------:R-:W-:-:S05]  /*bfb0*/  SEL R5, R10, R13, !P4 ;  /* 0x0000000d0a057207 */ /* 0x000fca0006000000 */
[----:B------:R-:W-:Y:S01]  /*bfc0*/  @!P3 IADD3 R4, -R4, RZ, RZ ;  /* 0x000000ff0404b210 */ /* 0x000fe20007ffe1ff */
[----:B------:R-:W-:-:S03]  /*bfd0*/  IMAD.WIDE R14, R5, 0x4, R230 ;  /* 0x00000004050e7825 */ /* 0x000fc600078e02e6 */
[----:B------:R-:W-:Y:S02]  /*bfe0*/  SEL R10, R10, R4, !P4 ;  /* 0x000000040a0a7207 */ /* 0x000fe40006000000 */
[----:B------:R-:W2:Y:S03]  /*bff0*/  LDG.E R9, desc[UR12][R14.64] ;  /* 0x0000000c0e097981 */ /* 0x000ea6000c1e1900 */
[----:B------:R-:W-:-:S05]  /*c000*/  IMAD.WIDE R12, R10, 0x4, R230 ;  /* 0x000000040a0c7825 */ /* 0x000fca00078e02e6 */
[----:B------:R-:W2:Y:S01]  /*c010*/  LDG.E R8, desc[UR12][R12.64] ;  /* 0x0000000c0c087981 */ /* 0x000ea2000c1e1900 */
[----:B------:R-:W-:Y:S02]  /*c020*/  IMAD.IADD R10, R5, 0x1, -R10 ;  /* 0x00000001050a7824 */ /* 0x000fe400078e0a0a */
[----:B------:R-:W1:Y:S02]  /*c030*/  LDC.64 R4, c[0x0][0x230] ;  /* 0x00008c00ff047b82 */ /* 0x000e640000000a00 */
[----:B------:R-:W-:-:S05]  /*c040*/  IMAD R10, R10, R7, -0x80 ;  /* 0xffffff800a0a7424 */ /* 0x000fca00078e0207 */
[----:B------:R-:W-:-:S05]  /*c050*/  SHF.R.S32.HI R7, RZ, 0x1f, R10 ;  /* 0x0000001fff077819 */ /* 0x000fca000001140a */
[----:B------:R-:W-:-:S04]  /*c060*/  IMAD R7, R7, R192, RZ ;  /* 0x000000c007077224 */ /* 0x000fc800078e02ff */
[C---:B------:R-:W-:Y:S02]  /*c070*/  IMAD R7, R10.reuse, R193, R7 ;  /* 0x000000c10a077224 */ /* 0x040fe400078e0207 */
[----:B------:R-:W-:-:S04]  /*c080*/  IMAD.WIDE.U32 R10, R10, R192, RZ ;  /* 0x000000c00a0a7225 */ /* 0x000fc800078e00ff */
[----:B------:R-:W-:Y:S01]  /*c090*/  IMAD.IADD R11, R11, 0x1, R7 ;  /* 0x000000010b0b7824 */ /* 0x000fe200078e0207 */
[----:B--2---:R-:W-:-:S04]  /*c0a0*/  IADD3 R8, -R9, R8, RZ ;  /* 0x0000000809087210 */ /* 0x004fc80007ffe1ff */
[----:B------:R-:W-:-:S05]  /*c0b0*/  SHF.R.S32.HI R9, RZ, 0x1f, R8 ;  /* 0x0000001fff097819 */ /* 0x000fca0000011408 */
[----:B-1----:R-:W-:-:S04]  /*c0c0*/  IMAD R9, R9, R4, RZ ;  /* 0x0000000409097224 */ /* 0x002fc800078e02ff */
[C---:B------:R-:W-:Y:S02]  /*c0d0*/  IMAD R5, R8.reuse, R5, R9 ;  /* 0x0000000508057224 */ /* 0x040fe400078e0209 */
[----:B------:R-:W-:-:S05]  /*c0e0*/  IMAD.WIDE.U32 R8, R8, R4, R10 ;  /* 0x0000000408087225 */ /* 0x000fca00078e000a */
[----:B------:R-:W-:Y:S01]  /*c0f0*/  IADD3 R10, R9, R5, RZ ;  /* 0x00000005090a7210 */ /* 0x000fe20007ffe0ff */
[----:B------:R-:W-:Y:S01]  /*c100*/  IMAD.MOV.U32 R9, RZ, RZ, R8 ;  /* 0x000000ffff097224 */ /* 0x000fe200078e0008 */
[----:B------:R-:W-:Y:S06]  /*c110*/  BRA `(.L_x_860) ;  /* 0x0000000000087947 */ /* 0x000fec0003800000 */
.L_x_859:
[----:B------:R-:W-:-:S04]  /*c120*/  LEA R9, -R192, RZ, 0x7 ;  /* 0x000000ffc0097211 */ /* 0x000fc800078e39ff */
[----:B------:R-:W-:-:S07]  /*c130*/  SHF.R.S32.HI R10, RZ, 0x1f, R9 ;  /* 0x0000001fff0a7819 */ /* 0x000fce0000011409 */
.L_x_860:
        /* <DEDUP_REMOVED lines=44> */
[----:B------:R1:W-:Y:S01]  /*c400*/  @P1 STS.128 [R224+0x8800], RZ ;  /* 0x008800ffe0001388 */ /* 0x0003e20000000c00 */
[----:B------:R-:W-:Y:S01]  /*c410*/  @!P1 IADD3 R13, P4, R196, R5, RZ ;  /* 0x00000005c40d9210 */ /* 0x000fe20007f9e0ff */
[--C-:B------:R-:W-:Y:S01]  /*c420*/  @!P1 IMAD.X R11, R197, 0x1, R8.reuse, P3 ;  /* 0x00000001c50b9824 */ /* 0x100fe200018e0608 */
[C---:B--2---:R-:W-:Y:S01]  /*c430*/  @!P1 LEA R14, P3, R12.reuse, UR8, 0x1 ;  /* 0x000000080c0e9c11 */ /* 0x044fe2000f8608ff */
[----:B------:R-:W-:Y:S01]  /*c440*/  @!PT LDS RZ, [RZ] ;  /* 0x00000000fffff984 */ /* 0x000fe20000000800 */
[----:B------:R-:W-:Y:S01]  /*c450*/  @!PT LDS RZ, [RZ] ;  /* 0x00000000fffff984 */ /* 0x000fe20000000800 */
[----:B------:R-:W-:Y:S01]  /*c460*/  @!PT LDS RZ, [RZ] ;  /* 0x00000000fffff984 */ /* 0x000fe20000000800 */
[----:B------:R2:W-:Y:S01]  /*c470*/  @!P1 LDGSTS.E.BYPASS.LTC128B.128 [R224+0x8800], desc[UR12][R24.64+0x80] ;  /* 0x0880008018e09fae */ /* 0x0005e2000b901d4c */
        /* <DEDUP_REMOVED lines=10> */
[-C--:B------:R-:W-:Y:S02]  /*c520*/  @!P2 LEA R34, P5, R5, R238.reuse, 0x1 ;  /* 0x000000ee0522a211 */ /* 0x080fe400078a08ff */
        /* <DEDUP_REMOVED lines=13> */
[--C-:B------:R-:W-:Y:S01]  /*c600*/  @!P1 IMAD.X R11, R197, 0x1, R8.reuse, P4 ;  /* 0x00000001c50b9824 */ /* 0x100fe200020e0608 */
[C---:B------:R-:W-:Y:S01]  /*c610*/  @!P1 LEA R40, P4, R12.reuse, UR8, 0x1 ;  /* 0x000000080c289c11 */ /* 0x040fe2000f8808ff */
[----:B------:R1:W-:Y:S01]  /*c620*/  @P2 STS.128 [R224+0x5800], RZ ;  /* 0x005800ffe0002388 */ /* 0x0003e20000000c00 */
[----:B------:R-:W-:Y:S01]  /*c630*/  @!P2 LEA.HI.X R43, R7, R239, R8, 0x1, P5 ;  /* 0x000000ef072ba211 */ /* 0x000fe200028f0c08 */
[----:B------:R-:W-:Y:S01]  /*c640*/  @!P1 IMAD.X R8, R197, 0x1, R4, P3 ;  /* 0x00000001c5089824 */ /* 0x000fe200018e0604 */
[----:B------:R-:W-:Y:S01]  /*c650*/  @!P1 LEA.HI.X R41, R12, UR9, R11, 0x1, P4 ;  /* 0x000000090c299c11 */ /* 0x000fe2000a0f0c0b */
[----:B------:R-:W-:Y:S01]  /*c660*/  @!PT LDS RZ, [RZ] ;  /* 0x00000000fffff984 */ /* 0x000fe20000000800 */
[----:B------:R-:W-:Y:S01]  /*c670*/  @!PT LDS RZ, [RZ] ;  /* 0x00000000fffff984 */ /* 0x000fe20000000800 */
[----:B------:R-:W-:Y:S01]  /*c680*/  @!PT LDS RZ, [RZ] ;  /* 0x00000000fffff984 */ /* 0x000fe20000000800 */
[----:B------:R3:W-:Y:S01]  /*c690*/  @!P2 LDGSTS.E.BYPASS.LTC128B.128 [R224+0x5800], desc[UR12][R18.64] ;  /* 0x0580000012e0afae */ /* 0x0007e2000b901d4c */
[----:B------:R-:W-:-:S02]  /*c6a0*/  @!P1 LEA R12, P3, R13, UR8, 0x1 ;  /* 0x000000080d0c9c11 */ /* 0x000fc4000f8608ff */
[----:B--2---:R-:W-:Y:S01]  /*c6b0*/  @!P2 LEA R24, P4, R5, R238, 0x1 ;  /* 0x000000ee0518a211 */ /* 0x004fe200078808ff */
[----:B------:R1:W-:Y:S01]  /*c6c0*/  @P1 STS.128 [R224+0x9800], RZ ;  /* 0x009800ffe0001388 */ /* 0x0003e20000000c00 */
[----:B------:R-:W-:Y:S02]  /*c6d0*/  @!P1 LEA.HI.X R13, R13, UR9, R8, 0x1, P3 ;  /* 0x000000090d0d9c11 */ /* 0x000fe400098f0c08 */
        /* <DEDUP_REMOVED lines=17> */
[----:B---3--:R-:W-:-:S03]  /*c7f0*/  @!P2 LEA R18, P3, R7, R238, 0x1 ;  /* 0x000000ee0712a211 */ /* 0x008fc600078608ff */
        /* <DEDUP_REMOVED lines=36> */
.L_x_862:
[----:B------:R-:W-:Y:S05]  /*ca40*/  BSYNC B0 ;  /* 0x0000000000007941 */ /* 0x000fea0003800000 */
.L_x_861:
[----:B------:R-:W0:Y:S01]  /*ca50*/  LDGDEPBAR ;  /* 0x00000000000079af */ /* 0x000e220000000000 */
[----:B------:R-:W-:-:S04]  /*ca60*/  LEA R238, P1, R9, R238, 0x1 ;  /* 0x000000ee09ee7211 */ /* 0x000fc800078208ff */
[----:B------:R-:W-:-:S09]  /*ca70*/  LEA.HI.X R239, R9, R239, R10, 0x1, P1 ;  /* 0x000000ef09ef7211 */ /* 0x000fd200008f0c0a */
.L_x_858:
[----:B------:R-:W-:Y:S01]  /*ca80*/  FMNMX.FTZ R5, R2, R6, !PT ;  /* 0x0000000602057209 */ /* 0x000fe20007810000 */
[----:B-1----:R-:W-:Y:S01]  /*ca90*/  LDSM.16.MT88.4 R24, [R206+0xc800] ;  /* 0x00c80000ce18783b */ /* 0x002fe20000004200 */
[----:B------:R-:W-:Y:S02]  /*caa0*/  FMNMX.FTZ R4, R0, R3, !PT ;  /* 0x0000000300047209 */ /* 0x000fe40007810000 */
[----:B------:R-:W-:Y:S01]  /*cab0*/  FMNMX.FTZ R5, R182, R5, !PT ;  /* 0x00000005b6057209 */ /* 0x000fe20007810000 */
[----:B------:R-:W-:Y:S01]  /*cac0*/  LDSM.16.MT88.4 R20, [R204+0xc800] ;  /* 0x00c80000cc14783b */ /* 0x000fe20000004200 */
[----:B------:R-:W-:Y:S02]  /*cad0*/  FMNMX.FTZ R4, R17, R4, !PT ;  /* 0x0000000411047209 */ /* 0x000fe40007810000 */
[----:B------:R-:W-:Y:S01]  /*cae0*/  FMNMX.FTZ R5, R16, R5, !PT ;  /* 0x0000000510057209 */ /* 0x000fe20007810000 */
[----:B------:R-:W-:Y:S01]  /*caf0*/  LDSM.16.MT88.4 R32, [R208+0xd000] ;  /* 0x00d00000d020783b */ /* 0x000fe20000004200 */
        /* <DEDUP_REMOVED lines=60> */
[----:B------:R-:W3:Y:S01]  /*cec0*/  SHFL.BFLY PT, R4, R7, 0x2, 0x1f ;  /* 0x0c401f0007047f89 */ /* 0x000ee200000e0000 */
[----:B-1----:R-:W-:Y:S02]  /*ced0*/  FMNMX.FTZ R5, R8, R5, !PT ;  /* 0x0000000508057209 */ /* 0x002fe40007810000 */
[----:B---3--:R-:W-:-:S03]  /*cee0*/  FMNMX.FTZ R4, R7, R4, !PT ;  /* 0x0000000407047209 */ /* 0x008fc60007810000 */
[----:B------:R-:W1:Y:S04]  /*cef0*/  SHFL.BFLY PT, R46, R5, 0x1, 0x1f ;  /* 0x0c201f00052e7f89 */ /* 0x000e6800000e0000 */
[----:B------:R-:W3:Y:S01]  /*cf00*/  SHFL.BFLY PT, R45, R4, 0x1, 0x1f ;  /* 0x0c201f00042d7f89 */ /* 0x000ee200000e0000 */
[----:B-1----:R-:W-:-:S04]  /*cf10*/  FMNMX.FTZ R46, R5, R46, !PT ;  /* 0x0000002e052e7209 */ /* 0x002fc80007810000 */
[C---:B------:R-:W-:Y:S01]  /*cf20*/  FSETP.NEU.FTZ.AND P2, PT, R46.reuse, -INF , PT ;  /* 0xff8000002e00780b */ /* 0x040fe20003f5d000 */
[----:B------:R-:W-:Y:S01]  /*cf30*/  FMUL.FTZ R65, R46, UR11 ;  /* 0x0000000b2e417c20 */ /* 0x000fe20008410000 */
[----:B---3--:R-:W-:Y:S02]  /*cf40*/  FMNMX.FTZ R45, R4, R45, !PT ;  /* 0x0000002d042d7209 */ /* 0x008fe40007810000 */
[----:B------:R-:W-:Y:S02]  /*cf50*/  FSEL R5, R46, RZ, P2 ;  /* 0x000000ff2e057208 */ /* 0x000fe40001000000 */
[----:B------:R-:W-:Y:S01]  /*cf60*/  FSEL R65, R65, RZ, P2 ;  /* 0x000000ff41417208 */ /* 0x000fe20001000000 */
[C---:B------:R-:W-:Y:S01]  /*cf70*/  FMUL.FTZ R54, R45.reuse, UR11 ;  /* 0x0000000b2d367c20 */ /* 0x040fe20008410000 */
[C---:B------:R-:W-:Y:S01]  /*cf80*/  FSETP.NEU.FTZ.AND P1, PT, R45.reuse, -INF , PT ;  /* 0xff8000002d00780b */ /* 0x040fe20003f3d000 */
[----:B------:R-:W-:Y:S02]  /*cf90*/  FADD.FTZ R8, R2, -R5 ;  /* 0x8000000502087221 */ /* 0x000fe40000010000 */
[--C-:B------:R-:W-:Y:S01]  /*cfa0*/  FFMA.FTZ R48, R6, UR11, -R65.reuse ;  /* 0x0000000b06307c23 */ /* 0x100fe20008010841 */
[----:B------:R-:W-:Y:S01]  /*cfb0*/  FSEL R9, R45, RZ, P1 ;  /* 0x000000ff2d097208 */ /* 0x000fe20000800000 */
[----:B------:R-:W1:Y:S01]  /*cfc0*/  LDSM.16.MT88.4 R4, [R208+0xc000] ;  /* 0x00c00000d004783b */ /* 0x000e620000004200 */
[----:B------:R-:W-:Y:S01]  /*cfd0*/  FSEL R54, R54, RZ, P1 ;  /* 0x000000ff36367208 */ /* 0x000fe20000800000 */
[--C-:B------:R-:W-:Y:S01]  /*cfe0*/  FFMA.FTZ R43, R16, UR11, -R65.reuse ;  /* 0x0000000b102b7c23 */ /* 0x100fe20008010841 */
[----:B------:R-:W-:Y:S01]  /*cff0*/  FFMA.FTZ R44, R182, UR11, -R65 ;  /* 0x0000000bb62c7c23 */ /* 0x000fe20008010841 */
[----:B------:R-:W-:Y:S01]  /*d000*/  FADD.FTZ R9, R0, -R9 ;  /* 0x8000000900097221 */ /* 0x000fe20000010000 */
[--C-:B------:R-:W-:Y:S01]  /*d010*/  FFMA.FTZ R42, R184, UR11, -R65.reuse ;  /* 0x0000000bb82a7c23 */ /* 0x100fe20008010841 */
[--C-:B------:R-:W-:Y:S01]  /*d020*/  FFMA.FTZ R40, R17, UR11, -R54.reuse ;  /* 0x0000000b11287c23 */ /* 0x100fe20008010836 */
[--C-:B------:R-:W-:Y:S01]  /*d030*/  FFMA.FTZ R41, R3, UR11, -R54.reuse ;  /* 0x0000000b03297c23 */ /* 0x100fe20008010836 */
[----:B------:R-:W3:Y:S01]  /*d040*/  LDSM.16.MT88.4 R16, [R206+0xc000] ;  /* 0x00c00000ce10783b */ /* 0x000ee20000004200 */
[--C-:B------:R-:W-:Y:S01]  /*d050*/  FFMA.FTZ R3, R183, UR11, -R54.reuse ;  /* 0x0000000bb7037c23 */ /* 0x100fe20008010836 */
[--C-:B------:R-:W-:Y:S01]  /*d060*/  FFMA.FTZ R2, R185, UR11, -R54.reuse ;  /* 0x0000000bb9027c23 */ /* 0x100fe20008010836 */
[----:B------:R-:W-:Y:S01]  /*d070*/  FMUL.FTZ R47, R8, UR11 ;  /* 0x0000000b082f7c20 */ /* 0x000fe20008410000 */
[----:B------:R-:W-:Y:S01]  /*d080*/  FMUL.FTZ R0, R9, UR11 ;  /* 0x0000000b09007c20 */ /* 0x000fe20008410000 */
[----:B------:R-:W-:Y:S01]  /*d090*/  MUFU.EX2 R48, R48 ;  /* 0x0000003000307308 */ /* 0x000fe20000000800 */
[----:B------:R-:W4:Y:S01]  /*d0a0*/  LDSM.16.MT88.4 R8, [R205+0xc000] ;  /* 0x00c00000cd08783b */ /* 0x000f220000004200 */
[--C-:B------:R-:W-:Y:S01]  /*d0b0*/  FFMA.FTZ R51, R28, UR11, -R65.reuse ;  /* 0x0000000b1c337c23 */ /* 0x100fe20008010841 */
[--C-:B------:R-:W-:Y:S01]  /*d0c0*/  FFMA.FTZ R50, R178, UR11, -R65.reuse ;  /* 0x0000000bb2327c23 */ /* 0x100fe20008010841 */
[--C-:B------:R-:W-:Y:S01]  /*d0d0*/  FFMA.FTZ R49, R174, UR11, -R65.reuse ;  /* 0x0000000bae317c23 */ /* 0x100fe20008010841 */
[----:B------:R-:W-:Y:S01]  /*d0e0*/  LDSM.16.MT88.4 R28, [R204+0x10000] ;  /* 0x01000000cc1c783b */ /* 0x000fe20000004200 */
        /* <DEDUP_REMOVED lines=14> */
[--C-:B------:R-:W-:Y:S01]  /*d1d0*/  FFMA.FTZ R137, R137, UR11, -R54.reuse ;  /* 0x0000000b89897c23 */ /* 0x100fe20008010836 */
[--C-:B------:R-:W-:Y:S01]  /*d1e0*/  FFMA.FTZ R138, R147, UR11, -R54.reuse ;  /* 0x0000000b938a7c23 */ /* 0x100fe20008010836 */
[--C-:B------:R-:W-:Y:S01]  /*d1f0*/  FFMA.FTZ R149, R150, UR11, -R65.reuse ;  /* 0x0000000b96957c23 */ /* 0x100fe20008010841 */
[--C-:B------:R-:W-:Y:S01]  /*d200*/  FFMA.FTZ R147, R154, UR11, -R65.reuse ;  /* 0x0000000b9a937c23 */ /* 0x100fe20008010841 */
[----:B------:R-:W5:Y:S01]  /*d210*/  MUFU.EX2 R42, R42 ;  /* 0x0000002a002a7308 */ /* 0x000f620000000800 */
[----:B--2---:R-:W-:Y:S01]  /*d220*/  F2FP.F16.F32.PACK_AB R12, R44, R48 ;  /* 0x000000302c0c723e */ /* 0x004fe200000000ff */
[--C-:B------:R-:W-:Y:S01]  /*d230*/  FFMA.FTZ R150, R152, UR11, -R65.reuse ;  /* 0x0000000b98967c23 */ /* 0x100fe20008010841 */
[--C-:B------:R-:W-:Y:S01]  /*d240*/  FFMA.FTZ R142, R142, UR11, -R65.reuse ;  /* 0x0000000b8e8e7c23 */ /* 0x100fe20008010841 */
[--C-:B------:R-:W-:Y:S01]  /*d250*/  FFMA.FTZ R151, R151, UR11, -R54.reuse ;  /* 0x0000000b97977c23 */ /* 0x100fe20008010836 */
[--C-:B------:R-:W-:Y:S01]  /*d260*/  FFMA.FTZ R152, R173, UR11, -R54.reuse ;  /* 0x0000000bad987c23 */ /* 0x100fe20008010836 */
[--C-:B------:R-:W-:Y:S01]  /*d270*/  FFMA.FTZ R154, R171, UR11, -R54.reuse ;  /* 0x0000000bab9a7c23 */ /* 0x100fe20008010836 */
[--C-:B------:R-:W-:Y:S01]  /*d280*/  FFMA.FTZ R161, R161, UR11, -R54.reuse ;  /* 0x0000000ba1a17c23 */ /* 0x100fe20008010836 */
        /* <DEDUP_REMOVED lines=9> */
[----:B-----5:R-:W-:Y:S01]  /*d320*/  F2FP.F16.F32.PACK_AB R14, R42, R43 ;  /* 0x0000002b2a0e723e */ /* 0x020fe200000000ff */
        /* <DEDUP_REMOVED lines=24> */
[----:B------:R-:W-:Y:S01]  /*d4b0*/  FFMA.FTZ R65, R60, UR11, -R65 ;  /* 0x0000000b3c417c23 */ /* 0x000fe20008010841 */
[----:B------:R-:W-:-:S05]  /*d4c0*/  FFMA.FTZ R53, R53, UR11, -R54 ;  /* 0x0000000b35357c23 */ /* 0x000fca0008010836 */
[----:B------:R-:W1:Y:S01]  /*d4d0*/  MUFU.EX2 R0, R0 ;  /* 0x0000000000007308 */ /* 0x000e620000000800 */
[----:B-----5:R-:W-:-:S07]  /*d4e0*/  F2FP.F16.F32.PACK_AB R15, R2, R3 ;  /* 0x00000003020f723e */ /* 0x020fce00000000ff */
[----:B------:R-:W-:Y:S01]  /*d4f0*/  MUFU.EX2 R50, R50 ;  /* 0x0000003200327308 */ /* 0x000fe20000000800 */
[-C--:B--2---:R-:W-:Y:S01]  /*d500*/  FMUL.FTZ R128, R128, R47.reuse ;  /* 0x0000002f80807220 */ /* 0x084fe20000410000 */
[-C--:B------:R-:W-:Y:S01]  /*d510*/  FMUL.FTZ R129, R129, R47.reuse ;  /* 0x0000002f81817220 */ /* 0x080fe20000410000 */
[-C--:B------:R-:W-:Y:S01]  /*d520*/  FMUL.FTZ R124, R124, R47.reuse ;  /* 0x0000002f7c7c7220 */ /* 0x080fe20000410000 */
[-C--:B------:R-:W-:Y:S01]  /*d530*/  FMUL.FTZ R125, R125, R47.reuse ;  /* 0x0000002f7d7d7220 */ /* 0x080fe20000410000 */
[-C--:B------:R-:W-:Y:S01]  /*d540*/  FMUL.FTZ R120, R120, R47.reuse ;  /* 0x0000002f78787220 */ /* 0x080fe20000410000 */
[-C--:B------:R-:W-:Y:S01]  /*d550*/  FMUL.FTZ R121, R121, R47.reuse ;  /* 0x0000002f79797220 */ /* 0x080fe20000410000 */
[-C--:B------:R-:W-:Y:S01]  /*d560*/  FMUL.FTZ R116, R116, R47.reuse ;  /* 0x0000002f74747220 */ /* 0x080fe20000410000 */
[-C--:B------:R-:W-:Y:S01]  /*d570*/  FMUL.FTZ R117, R117, R47.reuse ;  /* 0x0000002f75757220 */ /* 0x080fe20000410000 */
[-C--:B-1----:R-:W-:Y:S01]  /*d580*/  FMUL.FTZ R130, R130, R0.reuse ;  /* 0x0000000082827220 */ /* 0x082fe20000410000 */
        /* <DEDUP_REMOVED lines=14> */
[----:B------:R-:W1:Y:S01]  /*d670*/  LDSM.16.MT88.4 R4, [R204+0xc000] ;  /* 0x00c00000cc04783b */ /* 0x000e620000004200 */
[-C--:B------:R-:W-:Y:S01]  /*d680*/  FMUL.FTZ R115, R115, R0.reuse ;  /* 0x0000000073737220 */ /* 0x080fe20000410000 */
[-C--:B------:R-:W-:Y:S01]  /*d690*/  FMUL.FTZ R110, R110, R0.reuse ;  /* 0x000000006e6e7220 */ /* 0x080fe20000410000 */
[-C--:B------:R-:W-:Y:S01]  /*d6a0*/  FMUL.FTZ R111, R111, R0.reuse ;  /* 0x000000006f6f7220 */ /* 0x080fe20000410000 */
[-C--:B------:R-:W-:Y:S01]  /*d6b0*/  FMUL.FTZ R104, R104, R47.reuse ;  /* 0x0000002f68687220 */ /* 0x080fe20000410000 */
[C---:B---3--:R-:W-:Y:S01]  /*d6c0*/  HMMA.16816.F32 R120, R12.reuse, R16, R120 ;  /* 0x000000100c78723c */ /* 0x048fe20000001878 */
[-C--:B------:R-:W-:Y:S01]  /*d6d0*/  FMUL.FTZ R105, R105, R47.reuse ;  /* 0x0000002f69697220 */ /* 0x080fe20000410000 */
[-C--:B------:R-:W-:Y:S01]  /*d6e0*/  FMUL.FTZ R106, R106, R0.reuse ;  /* 0x000000006a6a7220 */ /* 0x080fe20000410000 */
[-C--:B------:R-:W-:Y:S01]  /*d6f0*/  FMUL.FTZ R107, R107, R0.reuse ;  /* 0x000000006b6b7220 */ /* 0x080fe20000410000 */
[-C--:B------:R-:W-:Y:S01]  /*d700*/  FMUL.FTZ R100, R100, R47.reuse ;  /* 0x0000002f64647220 */ /* 0x080fe20000410000 */
[-C--:B------:R-:W-:Y:S01]  /*d710*/  FMUL.FTZ R101, R101, R47.reuse ;  /* 0x0000002f65657220 */ /* 0x080fe20000410000 */
[C---:B------:R-:W-:Y:S01]  /*d720*/  HMMA.16816.F32 R116, R12.reuse, R18, R116 ;  /* 0x000000120c74723c */ /* 0x040fe20000001874 */
[----:B------:R-:W2:Y:S01]  /*d730*/  LDSM.16.MT88.4 R16, [R208+0x10000] ;  /* 0x01000000d010783b */ /* 0x000ea20000004200 */
[-C--:B------:R-:W-:Y:S01]  /*d740*/  FMUL.FTZ R102, R102, R0.reuse ;  /* 0x0000000066667220 */ /* 0x080fe20000410000 */
[-C--:B------:R-:W-:Y:S01]  /*d750*/  FMUL.FTZ R103, R103, R0.reuse ;  /* 0x0000000067677220 */ /* 0x080fe20000410000 */
[-C--:B------:R-:W-:Y:S01]  /*d760*/  FMUL.FTZ R96, R96, R47.reuse ;  /* 0x0000002f60607220 */ /* 0x080fe20000410000 */
[-C--:B------:R-:W-:Y:S01]  /*d770*/  FMUL.FTZ R97, R97, R47.reuse ;  /* 0x0000002f61617220 */ /* 0x080fe20000410000 */
[C---:B----4-:R-:W-:Y:S01]  /*d780*/  HMMA.16816.F32 R112, R12.reuse, R8, R112 ;  /* 0x000000080c70723c */ /* 0x050fe20000001870 */
        /* <DEDUP_REMOVED lines=8> */
[----:B------:R-:W4:Y:S01]  /*d810*/  MUFU.EX2 R49, R49 ;  /* 0x0000003100317308 */ /* 0x000f220000000800 */
[-C--:B------:R-:W-:Y:S01]  /*d820*/  FMUL.FTZ R88, R88, R47.reuse ;  /* 0x0000002f58587220 */ /* 0x080fe20000410000 */
[-C--:B------:R-:W-:Y:S01]  /*d830*/  FMUL.FTZ R89, R89, R47.reuse ;  /* 0x0000002f59597220 */ /* 0x080fe20000410000 */
[-C--:B------:R-:W-:Y:S01]  /*d840*/  FMUL.FTZ R90, R90, R0.reuse ;  /* 0x000000005a5a7220 */ /* 0x080fe20000410000 */
[-C--:B------:R-:W-:Y:S01]  /*d850*/  FMUL.FTZ R91, R91, R0.reuse ;  /* 0x000000005b5b7220 */ /* 0x080fe20000410000 */
[-C--:B------:R-:W-:Y:S01]  /*d860*/  FMUL.FTZ R84, R84, R47.reuse ;  /* 0x0000002f54547220 */ /* 0x080fe20000410000 */
[-C--:B------:R-:W-:Y:S01]  /*d870*/  FMUL.FTZ R85, R85, R47.reuse ;  /* 0x0000002f55557220 */ /* 0x080fe20000410000 */
[-C--:B------:R-:W-:Y:S01]  /*d880*/  FMUL.FTZ R86, R86, R0.reuse ;  /* 0x0000000056567220 */ /* 0x080fe20000410000 */
[----:B------:R-:W-:Y:S01]  /*d890*/  MUFU.EX2 R52, R52 ;  /* 0x0000003400347308 */ /* 0x000fe20000000800 */
[-C--:B------:R-:W-:Y:S01]  /*d8a0*/  FMUL.FTZ R87, R87, R0.reuse ;  /* 0x0000000057577220 */ /* 0x080fe20000410000 */
[-C--:B------:R-:W-:Y:S01]  /*d8b0*/  FMUL.FTZ R80, R80, R47.reuse ;  /* 0x0000002f50507220 */ /* 0x080fe20000410000 */
[-C--:B------:R-:W-:Y:S01]  /*d8c0*/  FMUL.FTZ R81, R81, R47.reuse ;  /* 0x0000002f51517220 */ /* 0x080fe20000410000 */
[-C--:B------:R-:W-:Y:S01]  /*d8d0*/  FMUL.FTZ R82, R82, R0.reuse ;  /* 0x0000000052527220 */ /* 0x080fe20000410000 */
[-C--:B------:R-:W-:Y:S01]  /*d8e0*/  FMUL.FTZ R83, R83, R0.reuse ;  /* 0x0000000053537220 */ /* 0x080fe20000410000 */
[C---:B-1----:R-:W-:Y:S01]  /*d8f0*/  HMMA.16816.F32 R104, R12.reuse, R4, R104 ;  /* 0x000000040c68723c */ /* 0x042fe20000001868 */
[-C--:B------:R-:W-:Y:S01]  /*d900*/  FMUL.FTZ R76, R76, R47.reuse ;  /* 0x0000002f4c4c7220 */ /* 0x080fe20000410000 */
[----:B------:R-:W-:Y:S01]  /*d910*/  MUFU.EX2 R51, R51 ;  /* 0x0000003300337308 */ /* 0x000fe20000000800 */
[-C--:B------:R-:W-:Y:S01]  /*d920*/  FMUL.FTZ R77, R77, R47.reuse ;  /* 0x0000002f4d4d7220 */ /* 0x080fe20000410000 */
[-C--:B------:R-:W-:Y:S01]  /*d930*/  FMUL.FTZ R78, R78, R0.reuse ;  /* 0x000000004e4e7220 */ /* 0x080fe20000410000 */
[-C--:B------:R-:W-:Y:S01]  /*d940*/  FMUL.FTZ R79, R79, R0.reuse ;  /* 0x000000004f4f7220 */ /* 0x080fe20000410000 */
[C---:B------:R-:W-:Y:S01]  /*d950*/  HMMA.16816.F32 R100, R12.reuse, R6, R100 ;  /* 0x000000060c64723c */ /* 0x040fe20000001864 */
[----:B------:R-:W1:Y:S01]  /*d960*/  LDSM.16.MT88.4 R4, [R205+0x10000] ;  /* 0x01000000cd04783b */ /* 0x000e620000004200 */
[-C--:B------:R-:W-:Y:S01]  /*d970*/  FMUL.FTZ R72, R72, R47.reuse ;  /* 0x0000002f48487220 */ /* 0x080fe20000410000 */
[-C--:B------:R-:W-:Y:S01]  /*d980*/  FMUL.FTZ R73, R73, R47.reuse ;  /* 0x0000002f49497220 */ /* 0x080fe20000410000 */
[----:B------:R-:W-:Y:S01]  /*d990*/  MUFU.EX2 R58, R58 ;  /* 0x0000003a003a7308 */ /* 0x000fe20000000800 */
[-C--:B------:R-:W-:Y:S01]  /*d9a0*/  FMUL.FTZ R74, R74, R0.reuse ;  /* 0x000000004a4a7220 */ /* 0x080fe20000410000 */
[C---:B--2---:R-:W-:Y:S01]  /*d9b0*/  HMMA.16816.F32 R96, R12.reuse, R16, R96 ;  /* 0x000000100c60723c */ /* 0x044fe20000001860 */
[-C--:B------:R-:W-:Y:S01]  /*d9c0*/  FMUL.FTZ R75, R75, R0.reuse ;  /* 0x000000004b4b7220 */ /* 0x080fe20000410000 */
[-C--:B------:R-:W-:Y:S01]  /*d9d0*/  FMUL.FTZ R68, R68, R47.reuse ;  /* 0x0000002f44447220 */ /* 0x080fe20000410000 */
[-C--:B------:R-:W-:Y:S01]  /*d9e0*/  FMUL.FTZ R69, R69, R47.reuse ;  /* 0x0000002f45457220 */ /* 0x080fe20000410000 */
[-C--:B------:R-:W-:Y:S01]  /*d9f0*/  FMUL.FTZ R70, R70, R0.reuse ;  /* 0x0000000046467220 */ /* 0x080fe20000410000 */
[-C--:B------:R-:W-:Y:S01]  /*da00*/  FMUL.FTZ R71, R71, R0.reuse ;  /* 0x0000000047477220 */ /* 0x080fe20000410000 */
[----:B------:R-:W-:Y:S01]  /*da10*/  HMMA.16816.F32 R92, R12, R18, R92 ;  /* 0x000000120c5c723c */ /* 0x000fe2000000185c */
[----:B------:R-:W2:Y:S01]  /*da20*/  LDSM.16.MT88.4 R16, [R208+0xc800] ;  /* 0x00c80000d010783b */ /* 0x000ea20000004200 */
[----:B------:R-:W5:Y:S01]  /*da30*/  MUFU.EX2 R55, R55 ;  /* 0x0000003700377308 */ /* 0x000f620000000800 */
[----:B------:R-:W-:Y:S01]  /*da40*/  FFMA.FTZ R47, R241, R47, R48 ;  /* 0x0000002ff12f7223 */ /* 0x000fe20000010030 */
[----:B------:R-:W-:-:S02]  /*da50*/  FFMA.FTZ R41, R240, R0, R41 ;  /* 0x00000000f0297223 */ /* 0x000fc40000010029 */
[C---:B---3--:R-:W-:Y:S01]  /*da60*/  HMMA.16816.F32 R88, R12.reuse, R8, R88 ;  /* 0x000000080c58723c */ /* 0x048fe20000001858 */
[----:B------:R-:W-:Y:S01]  /*da70*/  FADD.FTZ R44, R44, R47 ;  /* 0x0000002f2c2c7221 */ /* 0x000fe20000010000 */
[----:B------:R-:W-:Y:S02]  /*da80*/  FADD.FTZ R40, R40, R41 ;  /* 0x0000002928287221 */ /* 0x000fe40000010000 */
[----:B------:R-:W-:Y:S01]  /*da90*/  MUFU.EX2 R59, R59 ;  /* 0x0000003b003b7308 */ /* 0x000fe20000000800 */
[----:B------:R-:W-:Y:S01]  /*daa0*/  FADD.FTZ R43, R43, R44 ;  /* 0x0000002c2b2b7221 */ /* 0x000fe20000010000 */
[----:B------:R-:W-:Y:S01]  /*dab0*/  HMMA.16816.F32 R84, R12, R10, R84 ;  /* 0x0000000a0c54723c */ /* 0x000fe20000001854 */
[----:B------:R-:W3:Y:S01]  /*dac0*/  LDSM.16.MT88.4 R8, [R205+0xc800] ;  /* 0x00c80000cd08783b */ /* 0x000ee20000004200 */
[----:B------:R-:W-:Y:S01]  /*dad0*/  FADD.FTZ R3, R3, R40 ;  /* 0x0000002803037221 */ /* 0x000fe20000010000 */
[----:B------:R-:W-:-:S03]  /*dae0*/  FADD.FTZ R43, R42, R43 ;  /* 0x0000002b2a2b7221 */ /* 0x000fc60000010000 */
[----:B------:R-:W2:Y:S01]  /*daf0*/  MUFU.EX2 R56, R56 ;  /* 0x0000003800387308 */ /* 0x000ea20000000800 */
[----:B------:R-:W-:Y:S01]  /*db00*/  HMMA.16816.F32 R72, R12, R28, R72 ;  /* 0x0000001c0c48723c */ /* 0x000fe20000001848 */
[----:B------:R-:W-:Y:S01]  /*db10*/  FADD.FTZ R3, R2, R3 ;  /* 0x0000000302037221 */ /* 0x000fe20000010000 */
[----:B------:R-:W-:-:S05]  /*db20*/  MOV R2, R46 ;  /* 0x0000002e00027202 */ /* 0x000fca0000000f00 */
[----:B------:R-:W-:Y:S01]  /*db30*/  MUFU.EX2 R62, R62 ;  /* 0x0000003e003e7308 */ /* 0x000fe20000000800 */
[C---:B-1----:R-:W-:Y:S07]  /*db40*/  HMMA.16816.F32 R80, R12.reuse, R4, R80 ;  /* 0x000000040c50723c */ /* 0x042fee0000001850 */
[----:B------:R-:W1:Y:S01]  /*db50*/  MUFU.EX2 R67, R67 ;  /* 0x0000004300437308 */ /* 0x000e620000000800 */
[----:B------:R-:W-:Y:S01]  /*db60*/  HMMA.16816.F32 R76, R12, R6, R76 ;  /* 0x000000060c4c723c */ /* 0x000fe2000000184c */
[----:B----4-:R-:W-:Y:S01]  /*db70*/  F2FP.F16.F32.PACK_AB R4, R49, R50 ;  /* 0x000000323104723e */ /* 0x010fe200000000ff */
[----:B------:R-:W-:Y:S01]  /*db80*/  FADD.FTZ R50, R50, R43 ;  /* 0x0000002b32327221 */ /* 0x000fe20000010000 */
[----:B-----5:R-:W-:Y:S01]  /*db90*/  F2FP.F16.F32.PACK_AB R5, R55, R58 ;  /* 0x0000003a3705723e */ /* 0x020fe200000000ff */
[----:B------:R-:W-:-:S02]  /*dba0*/  FADD.FTZ R58, R58, R3 ;  /* 0x000000033a3a7221 */ /* 0x000fc40000010000 */
[----:B------:R-:W-:Y:S01]  /*dbb0*/  HMMA.16816.F32 R12, R12, R30, R68 ;  /* 0x0000001e0c0c723c */ /* 0x000fe20000001844 */
[----:B------:R-:W-:Y:S01]  /*dbc0*/  F2FP.F16.F32.PACK_AB R6, R51, R52 ;  /* 0x000000343306723e */ /* 0x000fe200000000ff */
[----:B------:R-:W-:Y:S01]  /*dbd0*/  LDSM.16.MT88.4 R28, [R206+0x10800] ;  /* 0x01080000ce1c783b */ /* 0x000fe20000004200 */
[----:B--2---:R-:W-:Y:S01]  /*dbe0*/  F2FP.F16.F32.PACK_AB R7, R56, R59 ;  /* 0x0000003b3807723e */ /* 0x004fe200000000ff */
[----:B------:R-:W-:Y:S01]  /*dbf0*/  MUFU.EX2 R64, R64 ;  /* 0x0000004000407308 */ /* 0x000fe20000000800 */
[----:B------:R-:W-:Y:S01]  /*dc00*/  FADD.FTZ R49, R49, R50 ;  /* 0x0000003231317221 */ /* 0x000fe20000010000 */
[----:B------:R-:W-:-:S03]  /*dc10*/  FADD.FTZ R58, R55, R58 ;  /* 0x0000003a373a7221 */ /* 0x000fc60000010000 */
[----:B------:R-:W-:Y:S01]  /*dc20*/  FADD.FTZ R52, R52, R49 ;  /* 0x0000003134347221 */ /* 0x000fe20000010000 */
[C---:B------:R-:W-:Y:S01]  /*dc30*/  HMMA.16816.F32 R128, R4.reuse, R16, R128 ;  /* 0x000000100480723c */ /* 0x040fe20000001880 */
[----:B------:R-:W-:Y:S01]  /*dc40*/  FADD.FTZ R59, R59, R58 ;  /* 0x0000003a3b3b7221 */ /* 0x000fe20000010000 */
[----:B------:R-:W-:Y:S01]  /*dc50*/  MUFU.EX2 R133, R133 ;  /* 0x0000008500857308 */ /* 0x000fe20000000800 */
[----:B------:R-:W-:Y:S02]  /*dc60*/  FADD.FTZ R51, R51, R52 ;  /* 0x0000003433337221 */ /* 0x000fe40000010000 */
[----:B------:R-:W-:Y:S01]  /*dc70*/  FADD.FTZ R56, R56, R59 ;  /* 0x0000003b38387221 */ /* 0x000fe20000010000 */
[C---:B------:R-:W-:Y:S01]  /*dc80*/  HMMA.16816.F32 R124, R4.reuse, R18, R124 ;  /* 0x00000012047c723c */ /* 0x040fe2000000187c */
[----:B------:R-:W2:Y:S03]  /*dc90*/  LDSM.16.MT88.4 R16, [R208+0x10800] ;  /* 0x01080000d010783b */ /* 0x000ea60000004200 */
[----:B------:R-:W-:Y:S02]  /*dca0*/  MUFU.EX2 R135, R135 ;  /* 0x0000008700877308 */ /* 0x000fe40000000800 */
[C---:B---3--:R-:W-:Y:S06]  /*dcb0*/  HMMA.16816.F32 R112, R4.reuse, R8, R112 ;  /* 0x000000080470723c */ /* 0x048fec0000001870 */
[C---:B------:R-:W-:Y:S01]  /*dcc0*/  HMMA.16816.F32 R108, R4.reuse, R10, R108 ;  /* 0x0000000a046c723c */ /* 0x040fe2000000186c */
[----:B------:R-:W3:Y:S01]  /*dcd0*/  LDSM.16.MT88.4 R8, [R205+0x10800] ;  /* 0x01080000cd08783b */ /* 0x000ee20000004200 */
[----:B------:R-:W4:Y:S04]  /*dce0*/  MUFU.EX2 R136, R136 ;  /* 0x0000008800887308 */ /* 0x000f280000000800 */
[C---:B------:R-:W-:Y:S04]  /*dcf0*/  HMMA.16816.F32 R120, R4.reuse, R24, R120 ;  /* 0x000000180478723c */ /* 0x040fe80000001878 */
[----:B------:R-:W-:Y:S02]  /*dd00*/  MUFU.EX2 R137, R137 ;  /* 0x0000008900897308 */ /* 0x000fe40000000800 */
[C---:B------:R-:W-:Y:S01]  /*dd10*/  HMMA.16816.F32 R116, R4.reuse, R26, R116 ;  /* 0x0000001a0474723c */ /* 0x040fe20000001874 */
[----:B------:R-:W5:Y:S05]  /*dd20*/  LDSM.16.MT88.4 R24, [R206+0xd000] ;  /* 0x00d00000ce18783b */ /* 0x000f6a0000004200 */
[C---:B------:R-:W-:Y:S01]  /*dd30*/  HMMA.16816.F32 R104, R4.reuse, R20, R104 ;  /* 0x000000140468723c */ /* 0x040fe20000001868 */
[----:B------:R-:W4:Y:S05]  /*dd40*/  MUFU.EX2 R138, R138 ;  /* 0x0000008a008a7308 */ /* 0x000f2a0000000800 */
[C---:B------:R-:W-:Y:S01]  /*dd50*/  HMMA.16816.F32 R100, R4.reuse, R22, R100 ;  /* 0x000000160464723c */ /* 0x040fe20000001864 */
[----:B------:R-:W5:Y:S02]  /*dd60*/  LDSM.16.MT88.4 R20, [R205+0xd000] ;  /* 0x00d00000cd14783b */ /* 0x000f640000004200 */
[----:B------:R-:W5:Y:S03]  /*dd70*/  MUFU.EX2 R142, R142 ;  /* 0x0000008e008e7308 */ /* 0x000f660000000800 */
[C---:B--2---:R-:W-:Y:S05]  /*dd80*/  HMMA.16816.F32 R96, R4.reuse, R16, R96 ;  /* 0x000000100460723c */ /* 0x044fea0000001860 */
[----:B------:R-:W-:Y:S01]  /*dd90*/  MUFU.EX2 R147, R147 ;  /* 0x0000009300937308 */ /* 0x000fe20000000800 */
[C---:B------:R-:W-:Y:S01]  /*dda0*/  HMMA.16816.F32 R92, R4.reuse, R18, R92 ;  /* 0x00000012045c723c */ /* 0x040fe2000000185c */
[----:B------:R-:W2:Y:S05]  /*ddb0*/  LDSM.16.MT88.4 R16, [R204+0xd000] ;  /* 0x00d00000cc10783b */ /* 0x000eaa0000004200 */
[C---:B------:R-:W-:Y:S01]  /*ddc0*/  HMMA.16816.F32 R88, R4.reuse, R28, R88 ;  /* 0x0000001c0458723c */ /* 0x040fe20000001858 */
[----:B------:R-:W-:Y:S05]  /*ddd0*/  MUFU.EX2 R149, R149 ;  /* 0x0000009500957308 */ /* 0x000fea0000000800 */
[C---:B------:R-:W-:Y:S01]  /*dde0*/  HMMA.16816.F32 R84, R4.reuse, R30, R84 ;  /* 0x0000001e0454723c */ /* 0x040fe20000001854 */
[----:B------:R-:W2:Y:S02]  /*ddf0*/  LDSM.16.MT88.4 R28, [R208+0x11000] ;  /* 0x01100000d01c783b */ /* 0x000ea40000004200 */
[----:B------:R-:W-:Y:S03]  /*de00*/  MUFU.EX2 R150, R150 ;  /* 0x0000009600967308 */ /* 0x000fe60000000800 */
[C---:B---3--:R-:W-:Y:S05]  /*de10*/  HMMA.16816.F32 R80, R4.reuse, R8, R80 ;  /* 0x000000080450723c */ /* 0x048fea0000001850 */
[----:B------:R-:W3:Y:S01]  /*de20*/  MUFU.EX2 R151, R151 ;  /* 0x0000009700977308 */ /* 0x000ee20000000800 */
[----:B------:R-:W-:Y:S01]  /*de30*/  HMMA.16816.F32 R76, R4, R10, R76 ;  /* 0x0000000a044c723c */ /* 0x000fe2000000184c */
[----:B-1----:R-:W-:Y:S01]  /*de40*/  F2FP.F16.F32.PACK_AB R8, R67, R62 ;  /* 0x0000003e4308723e */ /* 0x002fe200000000ff */
[----:B------:R-:W-:Y:S01]  /*de50*/  FADD.FTZ R62, R62, R51 ;  /* 0x000000333e3e7221 */ /* 0x000fe20000010000 */
[----:B----4-:R-:W-:Y:S01]  /*de60*/  F2FP.F16.F32.PACK_AB R9, R136, R135 ;  /* 0x000000878809723e */ /* 0x010fe200000000ff */
[----:B------:R-:W-:-:S02]  /*de70*/  FADD.FTZ R135, R135, R56 ;  /* 0x0000003887877221 */ /* 0x000fc40000010000 */
[C---:B------:R-:W-:Y:S01]  /*de80*/  HMMA.16816.F32 R72, R4.reuse, R36, R72 ;  /* 0x000000240448723c */ /* 0x040fe20000001848 */
[----:B------:R-:W-:Y:S01]  /*de90*/  F2FP.F16.F32.PACK_AB R10, R133, R64 ;  /* 0x00000040850a723e */ /* 0x000fe200000000ff */
[----:B------:R-:W1:Y:S01]  /*dea0*/  MUFU.EX2 R152, R152 ;  /* 0x0000009800987308 */ /* 0x000e620000000800 */
[----:B------:R-:W-:Y:S01]  /*deb0*/  F2FP.F16.F32.PACK_AB R11, R138, R137 ;  /* 0x000000898a0b723e */ /* 0x000fe200000000ff */
[----:B------:R-:W-:Y:S01]  /*dec0*/  FADD.FTZ R67, R67, R62 ;  /* 0x0000003e43437221 */ /* 0x000fe20000010000 */
[----:B------:R-:W-:Y:S01]  /*ded0*/  FADD.FTZ R136, R136, R135 ;  /* 0x0000008788887221 */ /* 0x000fe20000010000 */
[----:B------:R-:W-:Y:S01]  /*dee0*/  HMMA.16816.F32 R4, R4, R38, R12 ;  /* 0x000000260404723c */ /* 0x000fe2000000180c */
[----:B------:R-:W-:Y:S01]  /*def0*/  LDSM.16.MT88.4 R12, [R204+0x11000] ;  /* 0x01100000cc0c783b */ /* 0x000fe20000004200 */
[----:B------:R-:W-:Y:S01]  /*df00*/  FADD.FTZ R64, R64, R67 ;  /* 0x0000004340407221 */ /* 0x000fe20000010000 */
[----:B------:R-:W-:Y:S01]  /*df10*/  FADD.FTZ R137, R137, R136 ;  /* 0x0000008889897221 */ /* 0x000fe20000010000 */
[----:B------:R-:W-:Y:S01]  /*df20*/  MUFU.EX2 R154, R154 ;  /* 0x0000009a009a7308 */ /* 0x000fe20000000800 */
[----:B------:R-:W-:Y:S01]  /*df30*/  LDSM.16.MT88.4 R36, [R208+0x12800] ;  /* 0x01280000d024783b */ /* 0x000fe20000004200 */
[----:B-----5:R-:W-:Y:S01]  /*df40*/  HMMA.16816.F32 R120, R8, R24, R120 ;  /* 0x000000180878723c */ /* 0x020fe20000001878 */
[----:B------:R-:W-:Y:S01]  /*df50*/  FADD.FTZ R133, R133, R64 ;  /* 0x0000004085857221 */ /* 0x000fe20000010000 */
[----:B------:R-:W-:-:S03]  /*df60*/  FADD.FTZ R138, R138, R137 ;  /* 0x000000898a8a7221 */ /* 0x000fc60000010000 */
[----:B------:R-:W-:Y:S01]  /*df70*/  FADD.FTZ R0, R142, R133 ;  /* 0x000000858e007221 */ /* 0x000fe20000010000 */
[C---:B------:R-:W-:Y:S01]  /*df80*/  HMMA.16816.F32 R116, R8.reuse, R26, R116 ;  /* 0x0000001a0874723c */ /* 0x040fe20000001874 */
[----:B------:R-:W4:Y:S01]  /*df90*/  LDSM.16.MT88.4 R24, [R206+0x11000] ;  /* 0x01100000ce18783b */ /* 0x000f220000004200 */
[----:B------:R-:W5:Y:S01]  /*dfa0*/  MUFU.EX2 R161, R161 ;  /* 0x000000a100a17308 */ /* 0x000f620000000800 */
[----:B---3--:R-:W-:Y:S01]  /*dfb0*/  FADD.FTZ R3, R151, R138 ;  /* 0x0000008a97037221 */ /* 0x008fe20000010000 */
[----:B------:R-:W-:Y:S02]  /*dfc0*/  FADD.FTZ R0, R147, R0 ;  /* 0x0000000093007221 */ /* 0x000fe40000010000 */
[----:B------:R-:W-:Y:S01]  /*dfd0*/  HMMA.16816.F32 R112, R8, R20, R112 ;  /* 0x000000140870723c */ /* 0x000fe20000001870 */
[----:B-1----:R-:W-:-:S03]  /*dfe0*/  FADD.FTZ R3, R152, R3 ;  /* 0x0000000398037221 */ /* 0x002fc60000010000 */
[----:B------:R-:W-:Y:S02]  /*dff0*/  MUFU.EX2 R164, R164 ;  /* 0x000000a400a47308 */ /* 0x000fe40000000800 */
[C---:B------:R-:W-:Y:S01]  /*e000*/  HMMA.16816.F32 R108, R8.reuse, R22, R108 ;  /* 0x00000016086c723c */ /* 0x040fe2000000186c */
[----:B------:R-:W1:Y:S05]  /*e010*/  LDSM.16.MT88.4 R20, [R205+0x11000] ;  /* 0x01100000cd14783b */ /* 0x000e6a0000004200 */
[C---:B--2---:R-:W-:Y:S01]  /*e020*/  HMMA.16816.F32 R104, R8.reuse, R16, R104 ;  /* 0x000000100868723c */ /* 0x044fe20000001868 */
[----:B------:R-:W-:Y:S05]  /*e030*/  MUFU.EX2 R171, R171 ;  /* 0x000000ab00ab7308 */ /* 0x000fea0000000800 */
[C---:B------:R-:W-:Y:S01]  /*e040*/  HMMA.16816.F32 R100, R8.reuse, R18, R100 ;  /* 0x000000120864723c */ /* 0x040fe20000001864 */
[----:B------:R-:W-:Y:S02]  /*e050*/  LDSM.16.MT88.4 R16, [R208+0x11800] ;  /* 0x01180000d010783b */ /* 0x000fe40000004200 */
[----:B------:R-:W-:Y:S03]  /*e060*/  MUFU.EX2 R166, R166 ;  /* 0x000000a600a67308 */ /* 0x000fe60000000800 */
[C---:B------:R-:W-:Y:S05]  /*e070*/  HMMA.16816.F32 R96, R8.reuse, R28, R96 ;  /* 0x0000001c0860723c */ /* 0x040fea0000001860 */
[----:B------:R-:W-:Y:S01]  /*e080*/  MUFU.EX2 R173, R173 ;  /* 0x000000ad00ad7308 */ /* 0x000fe20000000800 */
[C---:B------:R-:W-:Y:S01]  /*e090*/  HMMA.16816.F32 R92, R8.reuse, R30, R92 ;  /* 0x0000001e085c723c */ /* 0x040fe2000000185c */
[----:B------:R-:W2:Y:S05]  /*e0a0*/  LDSM.16.MT88.4 R28, [R206+0xd800] ;  /* 0x00d80000ce1c783b */ /* 0x000eaa0000004200 */
[C---:B------:R-:W-:Y:S01]  /*e0b0*/  HMMA.16816.F32 R128, R8.reuse, R32, R128 ;  /* 0x000000200880723c */ /* 0x040fe20000001880 */
[----:B------:R-:W3:Y:S05]  /*e0c0*/  MUFU.EX2 R168, R168 ;  /* 0x000000a800a87308 */ /* 0x000eea0000000800 */
[C---:B------:R-:W-:Y:S01]  /*e0d0*/  HMMA.16816.F32 R124, R8.reuse, R34, R124 ;  /* 0x00000022087c723c */ /* 0x040fe2000000187c */
[----:B------:R-:W3:Y:S02]  /*e0e0*/  LDSM.16.MT88.4 R32, [R208+0xd800] ;  /* 0x00d80000d020783b */ /* 0x000ee40000004200 */
[----:B------:R-:W3:Y:S03]  /*e0f0*/  MUFU.EX2 R167, R167 ;  /* 0x000000a700a77308 */ /* 0x000ee60000000800 */
[C---:B----4-:R-:W-:Y:S05]  /*e100*/  HMMA.16816.F32 R88, R8.reuse, R24, R88 ;  /* 0x000000180858723c */ /* 0x050fea0000001858 */
[----:B------:R-:W4:Y:S01]  /*e110*/  MUFU.EX2 R165, R165 ;  /* 0x000000a500a57308 */ /* 0x000f220000000800 */
[C---:B------:R-:W-:Y:S01]  /*e120*/  HMMA.16816.F32 R84, R8.reuse, R26, R84 ;  /* 0x0000001a0854723c */ /* 0x040fe20000001854 */
[----:B------:R-:W4:Y:S05]  /*e130*/  LDSM.16.MT88.4 R24, [R205+0xd800] ;  /* 0x00d80000cd18783b */ /* 0x000f2a0000004200 */
[C---:B-1----:R-:W-:Y:S01]  /*e140*/  HMMA.16816.F32 R80, R8.reuse, R20, R80 ;  /* 0x000000140850723c */ /* 0x042fe20000001850 */
[----:B------:R-:W1:Y:S05]  /*e150*/  MUFU.EX2 R170, R170 ;  /* 0x000000aa00aa7308 */ /* 0x000e6a0000000800 */
[C---:B------:R-:W-:Y:S01]  /*e160*/  HMMA.16816.F32 R76, R8.reuse, R22, R76 ;  /* 0x00000016084c723c */ /* 0x040fe2000000184c */
[----:B------:R-:W-:Y:S02]  /*e170*/  LDSM.16.MT88.4 R20, [R204+0xd800] ;  /* 0x00d80000cc14783b */ /* 0x000fe40000004200 */
[----:B------:R-:W-:Y:S03]  /*e180*/  MUFU.EX2 R162, R162 ;  /* 0x000000a200a27308 */ /* 0x000fe60000000800 */
[C---:B------:R-:W-:Y:S05]  /*e190*/  HMMA.16816.F32 R72, R8.reuse, R12, R72 ;  /* 0x0000000c0848723c */ /* 0x040fea0000001848 */
[----:B------:R-:W-:Y:S01]  /*e1a0*/  MUFU.EX2 R163, R163 ;  /* 0x000000a300a37308 */ /* 0x000fe20000000800 */
[----:B------:R-:W-:Y:S01]  /*e1b0*/  HMMA.16816.F32 R4, R8, R14, R4 ;  /* 0x0000000e0804723c */ /* 0x000fe20000001804 */
[----:B------:R-:W-:Y:S01]  /*e1c0*/  F2FP.F16.F32.PACK_AB R12, R147, R142 ;  /* 0x0000008e930c723e */ /* 0x000fe200000000ff */
[----:B------:R-:W1:Y:S01]  /*e1d0*/  LDSM.16.MT88.4 R8, [R205+0x11800] ;  /* 0x01180000cd08783b */ /* 0x000e620000004200 */
[----:B------:R-:W-:-:S04]  /*e1e0*/  F2FP.F16.F32.PACK_AB R13, R152, R151 ;  /* 0x00000097980d723e */ /* 0x000fc800000000ff */
[----:B------:R-:W-:Y:S01]  /*e1f0*/  F2FP.F16.F32.PACK_AB R14, R150, R149 ;  /* 0x00000095960e723e */ /* 0x000fe200000000ff */
[----:B------:R-:W-:Y:S01]  /*e200*/  MUFU.EX2 R158, R158 ;  /* 0x0000009e009e7308 */ /* 0x000fe20000000800 */
[----:B-----5:R-:W-:Y:S01]  /*e210*/  F2FP.F16.F32.PACK_AB R15, R161, R154 ;  /* 0x0000009aa10f723e */ /* 0x020fe200000000ff */
[----:B------:R-:W-:Y:S01]  /*e220*/  FADD.FTZ R149, R149, R0 ;  /* 0x0000000095957221 */ /* 0x000fe20000010000 */
[----:B------:R-:W-:-:S03]  /*e230*/  FADD.FTZ R154, R154, R3 ;  /* 0x000000039a9a7221 */ /* 0x000fc60000010000 */
[----:B------:R-:W-:Y:S01]  /*e240*/  FADD.FTZ R3, R150, R149 ;  /* 0x0000009596037221 */ /* 0x000fe20000010000 */
[----:B------:R-:W-:Y:S01]  /*e250*/  FADD.FTZ R161, R161, R154 ;  /* 0x0000009aa1a17221 */ /* 0x000fe20000010000 */
[----:B--2---:R-:W-:Y:S01]  /*e260*/  HMMA.16816.F32 R120, R12, R28, R120 ;  /* 0x0000001c0c78723c */ /* 0x004fe20000001878 */
[----:B------:R-:W-:Y:S02]  /*e270*/  MUFU.EX2 R169, R169 ;  /* 0x000000a900a97308 */ /* 0x000fe40000000800 */
[----:B---3--:R-:W-:-:S03]  /*e280*/  FADD.FTZ R0, R168, R161 ;  /* 0x000000a1a8007221 */ /* 0x008fc60000010000 */
[C---:B------:R-:W-:Y:S01]  /*e290*/  HMMA.16816.F32 R116, R12.reuse, R30, R116 ;  /* 0x0000001e0c74723c */ /* 0x040fe20000001874 */
[----:B------:R-:W2:Y:S01]  /*e2a0*/  LDSM.16.MT88.4 R28, [R206+0x11800] ;  /* 0x01180000ce1c783b */ /* 0x000ea20000004200 */
[----:B------:R-:W-:Y:S01]  /*e2b0*/  FADD.FTZ R0, R167, R0 ;  /* 0x00000000a7007221 */ /* 0x000fe20000010000 */
[----:B------:R-:W3:Y:S03]  /*e2c0*/  MUFU.EX2 R156, R156 ;  /* 0x0000009c009c7308 */ /* 0x000ee60000000800 */
[C---:B------:R-:W-:Y:S05]  /*e2d0*/  HMMA.16816.F32 R96, R12.reuse, R16, R96 ;  /* 0x000000100c60723c */ /* 0x040fea0000001860 */
[----:B------:R-:W5:Y:S01]  /*e2e0*/  MUFU.EX2 R157, R157 ;  /* 0x0000009d009d7308 */ /* 0x000f620000000800 */
[C---:B------:R-:W-:Y:S01]  /*e2f0*/  HMMA.16816.F32 R92, R12.reuse, R18, R92 ;  /* 0x000000120c5c723c */ /* 0x040fe2000000185c */
[----:B------:R-:W5:Y:S05]  /*e300*/  LDSM.16.MT88.4 R16, [R206+0xe000] ;  /* 0x00e00000ce10783b */ /* 0x000f6a0000004200 */
[C---:B------:R-:W-:Y:S01]  /*e310*/  HMMA.16816.F32 R128, R12.reuse, R32, R128 ;  /* 0x000000200c80723c */ /* 0x040fe20000001880 */
[----:B------:R-:W5:Y:S05]  /*e320*/  MUFU.EX2 R155, R155 ;  /* 0x0000009b009b7308 */ /* 0x000f6a0000000800 */
[C---:B------:R-:W-:Y:S01]  /*e330*/  HMMA.16816.F32 R124, R12.reuse, R34, R124 ;  /* 0x000000220c7c723c */ /* 0x040fe2000000187c */
[----:B------:R-:W5:Y:S02]  /*e340*/  LDSM.16.MT88.4 R32, [R204+0x11800] ;  /* 0x01180000cc20783b */ /* 0x000f640000004200 */
[----:B------:R-:W5:Y:S03]  /*e350*/  MUFU.EX2 R160, R160 ;  /* 0x000000a000a07308 */ /* 0x000f660000000800 */
[C---:B----4-:R-:W-:Y:S05]  /*e360*/  HMMA.16816.F32 R112, R12.reuse, R24, R112 ;  /* 0x000000180c70723c */ /* 0x050fea0000001870 */
[----:B------:R-:W-:Y:S01]  /*e370*/  MUFU.EX2 R148, R148 ;  /* 0x0000009400947308 */ /* 0x000fe20000000800 */
[C---:B------:R-:W-:Y:S01]  /*e380*/  HMMA.16816.F32 R108, R12.reuse, R26, R108 ;  /* 0x0000001a0c6c723c */ /* 0x040fe2000000186c */
[----:B------:R-:W4:Y:S05]  /*e390*/  LDSM.16.MT88.4 R24, [R208+0xe000] ;  /* 0x00e00000d018783b */ /* 0x000f2a0000004200 */
[C---:B-1----:R-:W-:Y:S01]  /*e3a0*/  HMMA.16816.F32 R80, R12.reuse, R8, R80 ;  /* 0x000000080c50723c */ /* 0x042fe20000001850 */
[----:B------:R-:W-:Y:S05]  /*e3b0*/  MUFU.EX2 R153, R153 ;  /* 0x0000009900997308 */ /* 0x000fea0000000800 */
[C---:B------:R-:W-:Y:S01]  /*e3c0*/  HMMA.16816.F32 R76, R12.reuse, R10, R76 ;  /* 0x0000000a0c4c723c */ /* 0x040fe2000000184c */
[----:B------:R-:W-:Y:S01]  /*e3d0*/  F2FP.F16.F32.PACK_AB R8, R171, R164 ;  /* 0x000000a4ab08723e */ /* 0x000fe200000000ff */
[----:B------:R-:W-:Y:S01]  /*e3e0*/  FADD.FTZ R164, R164, R3 ;  /* 0x00000003a4a47221 */ /* 0x000fe20000010000 */
[----:B------:R-:W-:Y:S01]  /*e3f0*/  F2FP.F16.F32.PACK_AB R9, R167, R168 ;  /* 0x000000a8a709723e */ /* 0x000fe200000000ff */
[----:B------:R-:W-:Y:S01]  /*e400*/  MUFU.EX2 R144, R144 ;  /* 0x0000009000907308 */ /* 0x000fe20000000800 */
[----:B------:R-:W-:Y:S01]  /*e410*/  FADD.FTZ R3, R165, R0 ;  /* 0x00000000a5037221 */ /* 0x000fe20000010000 */
[----:B--2---:R-:W-:Y:S01]  /*e420*/  HMMA.16816.F32 R88, R12, R28, R88 ;  /* 0x0000001c0c58723c */ /* 0x004fe20000001858 */
[----:B------:R-:W-:Y:S01]  /*e430*/  F2FP.F16.F32.PACK_AB R10, R173, R166 ;  /* 0x000000a6ad0a723e */ /* 0x000fe200000000ff */
[----:B------:R-:W-:Y:S01]  /*e440*/  FADD.FTZ R171, R171, R164 ;  /* 0x000000a4abab7221 */ /* 0x000fe20000010000 */
[C---:B------:R-:W-:Y:S01]  /*e450*/  F2FP.F16.F32.PACK_AB R11, R170.reuse, R165 ;  /* 0x000000a5aa0b723e */ /* 0x040fe200000000ff */
[----:B------:R-:W-:-:S02]  /*e460*/  FADD.FTZ R3, R170, R3 ;  /* 0x00000003aa037221 */ /* 0x000fc40000010000 */
[----:B------:R-:W-:Y:S01]  /*e470*/  HMMA.16816.F32 R84, R12, R30, R84 ;  /* 0x0000001e0c54723c */ /* 0x000fe20000001854 */
[----:B------:R-:W1:Y:S01]  /*e480*/  LDSM.16.MT88.4 R28, [R205+0xe000] ;  /* 0x00e00000cd1c783b */ /* 0x000e620000004200 */
[----:B------:R-:W-:Y:S01]  /*e490*/  MUFU.EX2 R159, R159 ;  /* 0x0000009f009f7308 */ /* 0x000fe20000000800 */
[----:B------:R-:W-:Y:S01]  /*e4a0*/  FADD.FTZ R166, R166, R171 ;  /* 0x000000aba6a67221 */ /* 0x000fe20000010000 */
[----:B---3--:R-:W-:Y:S02]  /*e4b0*/  FADD.FTZ R0, R156, R3 ;  /* 0x000000039c007221 */ /* 0x008fe40000010000 */
[C---:B-----5:R-:W-:Y:S01]  /*e4c0*/  HMMA.16816.F32 R120, R8.reuse, R16, R120 ;  /* 0x000000100878723c */ /* 0x060fe20000001878 */
[----:B------:R-:W-:Y:S01]  /*e4d0*/  FADD.FTZ R173, R173, R166 ;  /* 0x000000a6adad7221 */ /* 0x000fe20000010000 */
[----:B------:R-:W-:Y:S02]  /*e4e0*/  FADD.FTZ R0, R157, R0 ;  /* 0x000000009d007221 */ /* 0x000fe40000010000 */
[----:B------:R-:W2:Y:S02]  /*e4f0*/  MUFU.EX2 R140, R140 ;  /* 0x0000008c008c7308 */ /* 0x000ea40000000800 */
[----:B------:R-:W-:Y:S01]  /*e500*/  HMMA.16816.F32 R116, R8, R18, R116 ;  /* 0x000000120874723c */ /* 0x000fe20000001874 */
[----:B------:R-:W3:Y:S01]  /*e510*/  LDSM.16.MT88.4 R16, [R205+0x12000] ;  /* 0x01200000cd10783b */ /* 0x000ee20000004200 */
[----:B------:R-:W-:-:S04]  /*e520*/  FADD.FTZ R3, R155, R0 ;  /* 0x000000009b037221 */ /* 0x000fc80000010000 */
[----:B------:R-:W-:Y:S01]  /*e530*/  HMMA.16816.F32 R104, R12, R20, R104 ;  /* 0x000000140c68723c */ /* 0x000fe20000001868 */
[----:B------:R-:W5:Y:S01]  /*e540*/  MUFU.EX2 R143, R143 ;  /* 0x0000008f008f7308 */ /* 0x000f620000000800 */
[----:B------:R-:W-:-:S04]  /*e550*/  FADD.FTZ R3, R160, R3 ;  /* 0x00000003a0037221 */ /* 0x000fc80000010000 */
[C---:B------:R-:W-:Y:S01]  /*e560*/  HMMA.16816.F32 R100, R12.reuse, R22, R100 ;  /* 0x000000160c64723c */ /* 0x040fe20000001864 */
[----:B------:R-:W3:Y:S02]  /*e570*/  LDSM.16.MT88.4 R20, [R204+0xe000] ;  /* 0x00e00000cc14783b */ /* 0x000ee40000004200 */
[----:B------:R-:W1:Y:S01]  /*e580*/  MUFU.EX2 R141, R141 ;  /* 0x0000008d008d7308 */ /* 0x000e620000000800 */
[----:B--2---:R-:W-:Y:S02]  /*e590*/  FADD.FTZ R0, R140, R3 ;  /* 0x000000038c007221 */ /* 0x004fe40000010000 */
[C---:B------:R-:W-:Y:S05]  /*e5a0*/  HMMA.16816.F32 R72, R12.reuse, R32, R72 ;  /* 0x000000200c48723c */ /* 0x040fea0000001848 */
[----:B------:R-:W2:Y:S01]  /*e5b0*/  MUFU.EX2 R146, R146 ;  /* 0x0000009200927308 */ /* 0x000ea20000000800 */
[----:B------:R-:W-:Y:S01]  /*e5c0*/  HMMA.16816.F32 R4, R12, R34, R4 ;  /* 0x000000220c04723c */ /* 0x000fe20000001804 */
[----:B------:R-:W3:Y:S01]  /*e5d0*/  LDSM.16.MT88.4 R32, [R208+0x12000] ;  /* 0x01200000d020783b */ /* 0x000ee20000004200 */
[----:B-----5:R-:W-:-:S03]  /*e5e0*/  FADD.FTZ R0, R143, R0 ;  /* 0x000000008f007221 */ /* 0x020fc60000010000 */
[----:B------:R-:W-:Y:S01]  /*e5f0*/  LDSM.16.MT88.4 R12, [R204+0x12000] ;  /* 0x01200000cc0c783b */ /* 0x000fe20000004200 */
[----:B----4-:R-:W-:Y:S01]  /*e600*/  HMMA.16816.F32 R128, R8, R24, R128 ;  /* 0x000000180880723c */ /* 0x010fe20000001880 */
[----:B------:R-:W-:Y:S01]  /*e610*/  MUFU.EX2 R134, R134 ;  /* 0x0000008600867308 */ /* 0x000fe20000000800 */
[----:B-1----:R-:W-:Y:S01]  /*e620*/  FADD.FTZ R3, R141, R0 ;  /* 0x000000008d037221 */ /* 0x002fe20000010000 */
[----:B------:R-:W-:-:S03]  /*e630*/  MOV R0, R45 ;  /* 0x0000002d00007202 */ /* 0x000fc60000000f00 */
[C---:B------:R-:W-:Y:S01]  /*e640*/  HMMA.16816.F32 R124, R8.reuse, R26, R124 ;  /* 0x0000001a087c723c */ /* 0x040fe2000000187c */
[----:B------:R-:W1:Y:S02]  /*e650*/  LDSM.16.MT88.4 R24, [R206+0x12000] ;  /* 0x01200000ce18783b */ /* 0x000e640000004200 */
[----:B------:R-:W4:Y:S01]  /*e660*/  MUFU.EX2 R139, R139 ;  /* 0x0000008b008b7308 */ /* 0x000f220000000800 */
[----:B--2---:R-:W-:Y:S02]  /*e670*/  FADD.FTZ R3, R146, R3 ;  /* 0x0000000392037221 */ /* 0x004fe40000010000 */
[C---:B------:R-:W-:Y:S05]  /*e680*/  HMMA.16816.F32 R112, R8.reuse, R28, R112 ;  /* 0x0000001c0870723c */ /* 0x040fea0000001870 */
[----:B------:R-:W-:Y:S01]  /*e690*/  MUFU.EX2 R66, R66 ;  /* 0x0000004200427308 */ /* 0x000fe20000000800 */
[C---:B------:R-:W-:Y:S01]  /*e6a0*/  HMMA.16816.F32 R108, R8.reuse, R30, R108 ;  /* 0x0000001e086c723c */ /* 0x040fe2000000186c */
[----:B------:R-:W2:Y:S05]  /*e6b0*/  LDSM.16.MT88.4 R28, [R208+0xe800] ;  /* 0x00e80000d01c783b */ /* 0x000eaa0000004200 */
[----:B---3--:R-:W-:Y:S01]  /*e6c0*/  HMMA.16816.F32 R80, R8, R16, R80 ;  /* 0x000000100850723c */ /* 0x008fe20000001850 */
[----:B------:R-:W3:Y:S01]  /*e6d0*/  MUFU.EX2 R65, R65 ;  /* 0x0000004100417308 */ /* 0x000ee20000000800 */
[----:B----4-:R-:W-:-:S04]  /*e6e0*/  F2FP.F16.F32.PACK_AB R68, R139, R134 ;  /* 0x000000868b44723e */ /* 0x010fc800000000ff */
[C---:B------:R-:W-:Y:S01]  /*e6f0*/  HMMA.16816.F32 R76, R8.reuse, R18, R76 ;  /* 0x00000012084c723c */ /* 0x040fe2000000184c */
[----:B------:R-:W4:Y:S05]  /*e700*/  LDSM.16.MT88.4 R16, [R205+0xe800] ;  /* 0x00e80000cd10783b */ /* 0x000f2a0000004200 */
[C---:B------:R-:W-:Y:S06]  /*e710*/  HMMA.16816.F32 R104, R8.reuse, R20, R104 ;  /* 0x000000140868723c */ /* 0x040fec0000001868 */
[----:B------:R-:W-:Y:S01]  /*e720*/  HMMA.16816.F32 R100, R8, R22, R100 ;  /* 0x000000160864723c */ /* 0x000fe20000001864 */
[----:B------:R-:W5:Y:S01]  /*e730*/  LDSM.16.MT88.4 R20, [R206+0xe800] ;  /* 0x00e80000ce14783b */ /* 0x000f620000004200 */
[----:B---3--:R-:W-:-:S04]  /*e740*/  F2FP.F16.F32.PACK_AB R70, R65, R66 ;  /* 0x000000424146723e */ /* 0x008fc800000000ff */
[C---:B------:R-:W-:Y:S06]  /*e750*/  HMMA.16816.F32 R96, R8.reuse, R32, R96 ;  /* 0x000000200860723c */ /* 0x040fec0000001860 */
[C---:B------:R-:W-:Y:S01]  /*e760*/  HMMA.16816.F32 R92, R8.reuse, R34, R92 ;  /* 0x00000022085c723c */ /* 0x040fe2000000185c */
[----:B------:R-:W-:Y:S05]  /*e770*/  LDSM.16.MT88.4 R32, [R206+0x12800] ;  /* 0x01280000ce20783b */ /* 0x000fea0000004200 */
[C---:B-1----:R-:W-:Y:S06]  /*e780*/  HMMA.16816.F32 R88, R8.reuse, R24, R88 ;  /* 0x000000180858723c */ /* 0x042fec0000001858 */
[----:B------:R-:W-:Y:S01]  /*e790*/  HMMA.16816.F32 R84, R8, R26, R84 ;  /* 0x0000001a0854723c */ /* 0x000fe20000001854 */
[----:B------:R-:W-:Y:S01]  /*e7a0*/  F2FP.F16.F32.PACK_AB R24, R163, R162 ;  /* 0x000000a2a318723e */ /* 0x000fe200000000ff */
[----:B------:R-:W-:Y:S01]  /*e7b0*/  FADD.FTZ R162, R162, R173 ;  /* 0x000000ada2a27221 */ /* 0x000fe20000010000 */
[----:B------:R-:W-:-:S03]  /*e7c0*/  F2FP.F16.F32.PACK_AB R25, R157, R156 ;  /* 0x0000009c9d19723e */ /* 0x000fc600000000ff */
[----:B------:R-:W-:Y:S01]  /*e7d0*/  HMMA.16816.F32 R72, R8, R12, R72 ;  /* 0x0000000c0848723c */ /* 0x000fe20000001848 */
[----:B------:R-:W-:Y:S01]  /*e7e0*/  F2FP.F16.F32.PACK_AB R26, R169, R158 ;  /* 0x0000009ea91a723e */ /* 0x000fe200000000ff */
[----:B------:R-:W-:Y:S01]  /*e7f0*/  FADD.FTZ R163, R163, R162 ;  /* 0x000000a2a3a37221 */ /* 0x000fe20000010000 */
[----:B------:R-:W-:-:S03]  /*e800*/  F2FP.F16.F32.PACK_AB R27, R160, R155 ;  /* 0x0000009ba01b723e */ /* 0x000fc600000000ff */
[----:B------:R-:W-:Y:S01]  /*e810*/  HMMA.16816.F32 R4, R8, R14, R4 ;  /* 0x0000000e0804723c */ /* 0x000fe20000001804 */
[----:B------:R-:W1:Y:S01]  /*e820*/  LDSM.16.MT88.4 R8, [R205+0x12800] ;  /* 0x01280000cd08783b */ /* 0x000e620000004200 */
[----:B------:R-:W-:-:S03]  /*e830*/  FADD.FTZ R158, R158, R163 ;  /* 0x000000a39e9e7221 */ /* 0x000fc60000010000 */
[----:B------:R-:W3:Y:S01]  /*e840*/  LDSM.16.MT88.4 R12, [R204+0xe800] ;  /* 0x00e80000cc0c783b */ /* 0x000ee20000004200 */
[----:B--2---:R-:W-:Y:S01]  /*e850*/  HMMA.16816.F32 R128, R24, R28, R128 ;  /* 0x0000001c1880723c */ /* 0x004fe20000001880 */
[----:B------:R-:W-:-:S05]  /*e860*/  FADD.FTZ R169, R169, R158 ;  /* 0x0000009ea9a97221 */ /* 0x000fca0000010000 */
[C---:B------:R-:W-:Y:S01]  /*e870*/  HMMA.16816.F32 R124, R24.reuse, R30, R124 ;  /* 0x0000001e187c723c */ /* 0x040fe2000000187c */
[----:B------:R-:W2:Y:S05]  /*e880*/  LDSM.16.MT88.4 R28, [R204+0x12800] ;  /* 0x01280000cc1c783b */ /* 0x000eaa0000004200 */
[C---:B----4-:R-:W-:Y:S06]  /*e890*/  HMMA.16816.F32 R112, R24.reuse, R16, R112 ;  /* 0x000000101870723c */ /* 0x050fec0000001870 */
[C---:B------:R-:W-:Y:S01]  /*e8a0*/  HMMA.16816.F32 R108, R24.reuse, R18, R108 ;  /* 0x00000012186c723c */ /* 0x040fe2000000186c */
[----:B------:R-:W4:Y:S05]  /*e8b0*/  LDSM.16.MT88.4 R16, [R206+0xf000] ;  /* 0x00f00000ce10783b */ /* 0x000f2a0000004200 */
[C---:B-----5:R-:W-:Y:S06]  /*e8c0*/  HMMA.16816.F32 R120, R24.reuse, R20, R120 ;  /* 0x000000141878723c */ /* 0x060fec0000001878 */
[C---:B------:R-:W-:Y:S01]  /*e8d0*/  HMMA.16816.F32 R116, R24.reuse, R22, R116 ;  /* 0x000000161874723c */ /* 0x040fe20000001874 */
[----:B------:R-:W5:Y:S05]  /*e8e0*/  LDSM.16.MT88.4 R20, [R208+0xf000] ;  /* 0x00f00000d014783b */ /* 0x000f6a0000004200 */
[C---:B-1----:R-:W-:Y:S06]  /*e8f0*/  HMMA.16816.F32 R80, R24.reuse, R8, R80 ;  /* 0x000000081850723c */ /* 0x042fec0000001850 */
[----:B------:R-:W-:Y:S01]  /*e900*/  HMMA.16816.F32 R76, R24, R10, R76 ;  /* 0x0000000a184c723c */ /* 0x000fe2000000184c */
[----:B------:R-:W-:Y:S01]  /*e910*/  F2FP.F16.F32.PACK_AB R8, R153, R148 ;  /* 0x000000949908723e */ /* 0x000fe200000000ff */
[----:B------:R-:W-:Y:S01]  /*e920*/  FADD.FTZ R148, R148, R169 ;  /* 0x000000a994947221 */ /* 0x000fe20000010000 */
[----:B------:R-:W-:-:S03]  /*e930*/  F2FP.F16.F32.PACK_AB R9, R143, R140 ;  /* 0x0000008c8f09723e */ /* 0x000fc600000000ff */
[----:B---3--:R-:W-:Y:S01]  /*e940*/  HMMA.16816.F32 R104, R24, R12, R104 ;  /* 0x0000000c1868723c */ /* 0x008fe20000001868 */
[----:B------:R-:W-:Y:S01]  /*e950*/  F2FP.F16.F32.PACK_AB R10, R159, R144 ;  /* 0x000000909f0a723e */ /* 0x000fe200000000ff */
[----:B------:R-:W-:Y:S01]  /*e960*/  FADD.FTZ R153, R153, R148 ;  /* 0x0000009499997221 */ /* 0x000fe20000010000 */
[----:B------:R-:W-:-:S03]  /*e970*/  F2FP.F16.F32.PACK_AB R11, R146, R141 ;  /* 0x0000008d920b723e */ /* 0x000fc600000000ff */
[----:B------:R-:W-:Y:S01]  /*e980*/  HMMA.16816.F32 R100, R24, R14, R100 ;  /* 0x0000000e1864723c */ /* 0x000fe20000001864 */
[----:B------:R-:W1:Y:S01]  /*e990*/  LDSM.16.MT88.4 R12, [R205+0xf000] ;  /* 0x00f00000cd0c783b */ /* 0x000e620000004200 */
[----:B------:R-:W-:-:S04]  /*e9a0*/  FADD.FTZ R144, R144, R153 ;  /* 0x0000009990907221 */ /* 0x000fc80000010000 */
[----:B------:R-:W-:Y:S01]  /*e9b0*/  HMMA.16816.F32 R96, R24, R36, R96 ;  /* 0x000000241860723c */ /* 0x000fe20000001860 */
[----:B------:R-:W-:-:S04]  /*e9c0*/  FADD.FTZ R159, R159, R144 ;  /* 0x000000909f9f7221 */ /* 0x000fc80000010000 */
[----:B------:R-:W-:Y:S01]  /*e9d0*/  FADD.FTZ R134, R134, R159 ;  /* 0x0000009f86867221 */ /* 0x000fe20000010000 */
[----:B------:R-:W-:Y:S01]  /*e9e0*/  HMMA.16816.F32 R92, R24, R38, R92 ;  /* 0x00000026185c723c */ /* 0x000fe2000000185c */
[----:B------:R-:W-:Y:S02]  /*e9f0*/  LDSM.16.MT88.4 R36, [R205+0x13000] ;  /* 0x01300000cd24783b */ /* 0x000fe40000004200 */
[----:B------:R-:W-:-:S03]  /*ea00*/  FADD.FTZ R139, R139, R134 ;  /* 0x000000868b8b7221 */ /* 0x000fc60000010000 */
[----:B------:R-:W-:Y:S01]  /*ea10*/  HMMA.16816.F32 R88, R24, R32, R88 ;  /* 0x000000201858723c */ /* 0x000fe20000001858 */
[----:B------:R-:W-:-:S04]  /*ea20*/  FADD.FTZ R66, R66, R139 ;  /* 0x0000008b42427221 */ /* 0x000fc80000010000 */
[----:B------:R-:W-:Y:S01]  /*ea30*/  FADD.FTZ R241, R65, R66 ;  /* 0x0000004241f17221 */ /* 0x000fe20000010000 */
[C---:B------:R-:W-:Y:S01]  /*ea40*/  HMMA.16816.F32 R84, R24.reuse, R34, R84 ;  /* 0x000000221854723c */ /* 0x040fe20000001854 */
[----:B------:R-:W3:Y:S05]  /*ea50*/  LDSM.16.MT88.4 R32, [R204+0xf000] ;  /* 0x00f00000cc20783b */ /* 0x000eea0000004200 */
[C---:B--2---:R-:W-:Y:S06]  /*ea60*/  HMMA.16816.F32 R72, R24.reuse, R28, R72 ;  /* 0x0000001c1848723c */ /* 0x044fec0000001848 */
[----:B------:R-:W-:Y:S01]  /*ea70*/  HMMA.16816.F32 R4, R24, R30, R4 ;  /* 0x0000001e1804723c */ /* 0x000fe20000001804 */
[----:B------:R-:W2:Y:S04]  /*ea80*/  LDSM.16.MT88.4 R24, [R208+0x13000] ;  /* 0x01300000d018783b */ /* 0x000ea80000004200 */
[----:B------:R-:W2:Y:S01]  /*ea90*/  LDSM.16.MT88.4 R28, [R206+0x13000] ;  /* 0x01300000ce1c783b */ /* 0x000ea20000004200 */
[C---:B----4-:R-:W-:Y:S06]  /*eaa0*/  HMMA.16816.F32 R120, R8.reuse, R16, R120 ;  /* 0x000000100878723c */ /* 0x050fec0000001878 */
[C---:B------:R-:W-:Y:S01]  /*eab0*/  HMMA.16816.F32 R116, R8.reuse, R18, R116 ;  /* 0x000000120874723c */ /* 0x040fe20000001874 */
[----:B------:R-:W4:Y:S05]  /*eac0*/  LDSM.16.MT88.4 R16, [R204+0x13000] ;  /* 0x01300000cc10783b */ /* 0x000f2a0000004200 */
[C---:B-----5:R-:W-:Y:S06]  /*ead0*/  HMMA.16816.F32 R128, R8.reuse, R20, R128 ;  /* 0x000000140880723c */ /* 0x060fec0000001880 */
[C---:B------:R-:W-:Y:S01]  /*eae0*/  HMMA.16816.F32 R124, R8.reuse, R22, R124 ;  /* 0x00000016087c723c */ /* 0x040fe2000000187c */
[----:B------:R-:W-:Y:S05]  /*eaf0*/  LDSM.16.MT88.4 R20, [R208+0xf800] ;  /* 0x00f80000d014783b */ /* 0x000fea0000004200 */
[C---:B-1----:R-:W-:Y:S06]  /*eb00*/  HMMA.16816.F32 R112, R8.reuse, R12, R112 ;  /* 0x0000000c0870723c */ /* 0x042fec0000001870 */
[C---:B------:R-:W-:Y:S01]  /*eb10*/  HMMA.16816.F32 R108, R8.reuse, R14, R108 ;  /* 0x0000000e086c723c */ /* 0x040fe2000000186c */
[----:B------:R-:W1:Y:S05]  /*eb20*/  LDSM.16.MT88.4 R12, [R206+0xf800] ;  /* 0x00f80000ce0c783b */ /* 0x000e6a0000004200 */
[C---:B---3--:R-:W-:Y:S06]  /*eb30*/  HMMA.16816.F32 R104, R8.reuse, R32, R104 ;  /* 0x000000200868723c */ /* 0x048fec0000001868 */
[----:B------:R-:W-:Y:S01]  /*eb40*/  HMMA.16816.F32 R100, R8, R34, R100 ;  /* 0x000000220864723c */ /* 0x000fe20000001864 */
[--C-:B------:R-:W-:Y:S01]  /*eb50*/  FFMA.FTZ R32, R63, UR11, -R54.reuse ;  /* 0x0000000b3f207c23 */ /* 0x100fe20008010836 */
[----:B------:R-:W-:-:S04]  /*eb60*/  FFMA.FTZ R33, R61, UR11, -R54 ;  /* 0x0000000b3d217c23 */ /* 0x000fc80008010836 */
[C---:B--2---:R-:W-:Y:S01]  /*eb70*/  HMMA.16816.F32 R96, R8.reuse, R24, R96 ;  /* 0x000000180860723c */ /* 0x044fe20000001860 */
[----:B------:R-:W-:Y:S01]  /*eb80*/  FFMA.FTZ R34, R57, UR11, -R54 ;  /* 0x0000000b39227c23 */ /* 0x000fe20008010836 */
[----:B------:R-:W-:Y:S04]  /*eb90*/  MUFU.EX2 R32, R32 ;  /* 0x0000002000207308 */ /* 0x000fe80000000800 */
[C---:B------:R-:W-:Y:S01]  /*eba0*/  HMMA.16816.F32 R92, R8.reuse, R26, R92 ;  /* 0x0000001a085c723c */ /* 0x040fe2000000185c */
[----:B------:R-:W2:Y:S03]  /*ebb0*/  LDSM.16.MT88.4 R24, [R205+0xf800] ;  /* 0x00f80000cd18783b */ /* 0x000ea60000004200 */
[----:B------:R-:W3:Y:S02]  /*ebc0*/  MUFU.EX2 R33, R33 ;  /* 0x0000002100217308 */ /* 0x000ee40000000800 */
[C---:B------:R-:W-:Y:S06]  /*ebd0*/  HMMA.16816.F32 R88, R8.reuse, R28, R88 ;  /* 0x0000001c0858723c */ /* 0x040fec0000001858 */
[C---:B------:R-:W-:Y:S01]  /*ebe0*/  HMMA.16816.F32 R84, R8.reuse, R30, R84 ;  /* 0x0000001e0854723c */ /* 0x040fe20000001854 */
[----:B------:R-:W-:Y:S05]  /*ebf0*/  MUFU.EX2 R34, R34 ;  /* 0x0000002200227308 */ /* 0x000fea0000000800 */
[C---:B------:R-:W-:Y:S03]  /*ec00*/  HMMA.16816.F32 R80, R8.reuse, R36, R80 ;  /* 0x000000240850723c */ /* 0x040fe60000001850 */
[----:B------:R-:W5:Y:S01]  /*ec10*/  MUFU.EX2 R29, R53 ;  /* 0x00000035001d7308 */ /* 0x000f620000000800 */
[C---:B---3--:R-:W-:Y:S01]  /*ec20*/  F2FP.F16.F32.PACK_AB R69, R33.reuse, R32 ;  /* 0x000000202145723e */ /* 0x048fe200000000ff */
[----:B------:R-:W-:Y:S01]  /*ec30*/  FADD.FTZ R32, R32, R3 ;  /* 0x0000000320207221 */ /* 0x000fe20000010000 */
[----:B------:R-:W-:Y:S03]  /*ec40*/  HMMA.16816.F32 R76, R8, R38, R76 ;  /* 0x00000026084c723c */ /* 0x000fe6000000184c */
[----:B------:R-:W-:-:S03]  /*ec50*/  FADD.FTZ R33, R33, R32 ;  /* 0x0000002021217221 */ /* 0x000fc60000010000 */
[C---:B----4-:R-:W-:Y:S06]  /*ec60*/  HMMA.16816.F32 R72, R8.reuse, R16, R72 ;  /* 0x000000100848723c */ /* 0x050fec0000001848 */
[----:B------:R-:W-:Y:S01]  /*ec70*/  HMMA.16816.F32 R4, R8, R18, R4 ;  /* 0x000000120804723c */ /* 0x000fe20000001804 */
[----:B------:R-:W3:Y:S01]  /*ec80*/  LDSM.16.MT88.4 R8, [R204+0xf800] ;  /* 0x00f80000cc08783b */ /* 0x000ee20000004200 */
[C---:B-----5:R-:W-:Y:S01]  /*ec90*/  F2FP.F16.F32.PACK_AB R71, R29.reuse, R34 ;  /* 0x000000221d47723e */ /* 0x060fe200000000ff */
[----:B------:R-:W-:Y:S02]  /*eca0*/  FADD.FTZ R34, R34, R33 ;  /* 0x0000002122227221 */ /* 0x000fe40000010000 */
[----:B------:R-:W4:Y:S02]  /*ecb0*/  LDSM.16.MT88.4 R16, [R208+0x13800] ;  /* 0x01380000d010783b */ /* 0x000f240000004200 */
[----:B------:R-:W-:-:S02]  /*ecc0*/  FADD.FTZ R240, R29, R34 ;  /* 0x000000221df07221 */ /* 0x000fc40000010000 */
[C---:B-1----:R-:W-:Y:S06]  /*ecd0*/  HMMA.16816.F32 R120, R68.reuse, R12, R120 ;  /* 0x0000000c4478723c */ /* 0x042fec0000001878 */
[C---:B------:R-:W-:Y:S01]  /*ece0*/  HMMA.16816.F32 R116, R68.reuse, R14, R116 ;  /* 0x0000000e4474723c */ /* 0x040fe20000001874 */
[----:B------:R-:W1:Y:S05]  /*ecf0*/  LDSM.16.MT88.4 R12, [R206+0x13800] ;  /* 0x01380000ce0c783b */ /* 0x000e6a0000004200 */
[C---:B------:R-:W-:Y:S06]  /*ed00*/  HMMA.16816.F32 R128, R68.reuse, R20, R128 ;  /* 0x000000144480723c */ /* 0x040fec0000001880 */
[C---:B------:R-:W-:Y:S06]  /*ed10*/  HMMA.16816.F32 R124, R68.reuse, R22, R124 ;  /* 0x00000016447c723c */ /* 0x040fec000000187c */
[C---:B--2---:R-:W-:Y:S06]  /*ed20*/  HMMA.16816.F32 R112, R68.reuse, R24, R112 ;  /* 0x000000184470723c */ /* 0x044fec0000001870 */
[C---:B------:R-:W-:Y:S06]  /*ed30*/  HMMA.16816.F32 R108, R68.reuse, R26, R108 ;  /* 0x0000001a446c723c */ /* 0x040fec000000186c */
[C---:B---3--:R-:W-:Y:S06]  /*ed40*/  HMMA.16816.F32 R104, R68.reuse, R8, R104 ;  /* 0x000000084468723c */ /* 0x048fec0000001868 */
[C---:B------:R-:W-:Y:S01]  /*ed50*/  HMMA.16816.F32 R100, R68.reuse, R10, R100 ;  /* 0x0000000a4464723c */ /* 0x040fe20000001864 */
[----:B------:R-:W2:Y:S05]  /*ed60*/  LDSM.16.MT88.4 R8, [R205+0x13800] ;  /* 0x01380000cd08783b */ /* 0x000eaa0000004200 */
[C---:B----4-:R-:W-:Y:S06]  /*ed70*/  HMMA.16816.F32 R96, R68.reuse, R16, R96 ;  /* 0x000000104460723c */ /* 0x050fec0000001860 */
[C---:B------:R-:W-:Y:S01]  /*ed80*/  HMMA.16816.F32 R92, R68.reuse, R18, R92 ;  /* 0x00000012445c723c */ /* 0x040fe2000000185c */
[----:B------:R-:W3:Y:S05]  /*ed90*/  LDSM.16.MT88.4 R16, [R204+0x13800] ;  /* 0x01380000cc10783b */ /* 0x000eea0000004200 */
[C---:B-1----:R-:W-:Y:S06]  /*eda0*/  HMMA.16816.F32 R88, R68.reuse, R12, R88 ;  /* 0x0000000c4458723c */ /* 0x042fec0000001858 */
[C---:B------:R-:W-:Y:S06]  /*edb0*/  HMMA.16816.F32 R84, R68.reuse, R14, R84 ;  /* 0x0000000e4454723c */ /* 0x040fec0000001854 */
[C---:B--2---:R-:W-:Y:S06]  /*edc0*/  HMMA.16816.F32 R80, R68.reuse, R8, R80 ;  /* 0x000000084450723c */ /* 0x044fec0000001850 */
[C---:B------:R-:W-:Y:S06]  /*edd0*/  HMMA.16816.F32 R76, R68.reuse, R10, R76 ;  /* 0x0000000a444c723c */ /* 0x040fec000000184c */
[C---:B---3--:R-:W-:Y:S06]  /*ede0*/  HMMA.16816.F32 R72, R68.reuse, R16, R72 ;  /* 0x000000104448723c */ /* 0x048fec0000001848 */
[----:B------:R-:W-:-:S15]  /*edf0*/  HMMA.16816.F32 R68, R68, R18, R4 ;  /* 0x000000124444723c */ /* 0x000fde0000001804 */
[----:B------:R-:W-:-:S09]  /*ee00*/  NOP ;  /* 0x0000000000007918 */ /* 0x000fd20000000000 */
.L_x_855:
        /* <DEDUP_REMOVED lines=11> */
[----:B------:R-:W-:Y:S01]  /*eec0*/  ULDC UR4, c[0x0][0x2ec] ;  /* 0x0000bb0000047ab9 */ /* 0x000fe20000000800 */
[----:B------:R-:W-:Y:S01]  /*eed0*/  ULDC.64 UR8, c[0x0][0x248] ;  /* 0x0000920000087ab9 */ /* 0x000fe20000000a00 */
[----:B------:R-:W-:Y:S01]  /*eee0*/  UMOV UR11, UR6 ;  /* 0x00000006000b7c82 */ /* 0x000fe20008000000 */
[----:B------:R-:W-:-:S05]  /*eef0*/  UMOV UR10, UR7 ;  /* 0x00000007000a7c82 */ /* 0x000fca0008000000 */
.L_x_867:
        /* <DEDUP_REMOVED lines=72> */
.L_x_864:
[C---:B------:R-:W-:Y:S01]  /*f380*/  LEA R242, P2, R2.reuse, R180, 0x1 ;  /* 0x000000b402f27211 */ /* 0x040fe200078408ff */
[----:B------:R-:W-:Y:S01]  /*f390*/  @P4 STS.128 [R224+0xc000], RZ ;  /* 0x00c000ffe0004388 */ /* 0x000fe20000000c00 */
[----:B------:R-:W-:Y:S02]  /*f3a0*/  IADD3 R33, P1, R221, R2, RZ ;  /* 0x00000002dd217210 */ /* 0x000fe40007f3e0ff */
[-C--:B------:R-:W-:Y:S02]  /*f3b0*/  LEA.HI.X R243, R2, R181.reuse, R0, 0x1, P2 ;  /* 0x000000b502f37211 */ /* 0x080fe400010f0c00 */
[C---:B------:R-:W-:Y:S02]  /*f3c0*/  @!P4 LEA R46, P5, R33.reuse, R180, 0x1 ;  /* 0x000000b4212ec211 */ /* 0x040fe400078a08ff */
[C---:B------:R-:W-:Y:S01]  /*f3d0*/  IADD3.X R2, R220.reuse, R0, RZ, P1, !PT ;  /* 0x00000000dc027210 */ /* 0x040fe20000ffe4ff */
[----:B------:R-:W-:Y:S01]  /*f3e0*/  @!PT LDS RZ, [RZ] ;  /* 0x00000000fffff984 */ /* 0x000fe20000000800 */
[----:B------:R-:W-:Y:S01]  /*f3f0*/  @!PT LDS RZ, [RZ] ;  /* 0x00000000fffff984 */ /* 0x000fe20000000800 */
[----:B------:R-:W-:Y:S01]  /*f400*/  @!PT LDS RZ, [RZ] ;  /* 0x00000000fffff984 */ /* 0x000fe20000000800 */
[----:B------:R-:W-:Y:S01]  /*f410*/  @!P4 LDGSTS.E.BYPASS.LTC128B.128 [R224+0xc000], desc[UR12][R242.64] ;  /* 0x0c000000f2e0cfae */ /* 0x000fe2000b901d4c */
[CC--:B------:R-:W-:Y:S02]  /*f420*/  @!P3 LEA R40, P1, R33.reuse, R180.reuse, 0x1 ;  /* 0x000000b42128b211 */ /* 0x0c0fe400078208ff */
[CCC-:B------:R-:W-:Y:S02]  /*f430*/  @!P4 LEA.HI.X R47, R33.reuse, R181.reuse, R2.reuse, 0x1, P5 ;  /* 0x000000b5212fc211 */ /* 0x1c0fe400028f0c02 */
[----:B------:R-:W-:Y:S01]  /*f440*/  @P3 STS.128 [R224+0x10000], RZ ;  /* 0x010000ffe0003388 */ /* 0x000fe20000000c00 */
[----:B------:R-:W-:Y:S02]  /*f450*/  @!P3 LEA.HI.X R41, R33, R181, R2, 0x1, P1 ;  /* 0x000000b52129b211 */ /* 0x000fe400008f0c02 */
[----:B------:R-:W-:Y:S02]  /*f460*/  IADD3 R35, P2, R221, R33, RZ ;  /* 0x00000021dd237210 */ /* 0x000fe40007f5e0ff */
[----:B------:R-:W-:Y:S01]  /*f470*/  @!PT LDS RZ, [RZ] ;  /* 0x00000000fffff984 */ /* 0x000fe20000000800 */
[----:B------:R-:W-:Y:S01]  /*f480*/  @!PT LDS RZ, [RZ] ;  /* 0x00000000fffff984 */ /* 0x000fe20000000800 */
[----:B------:R-:W-:Y:S01]  /*f490*/  @!PT LDS RZ, [RZ] ;  /* 0x00000000fffff984 */ /* 0x000fe20000000800 */
[----:B------:R-:W-:Y:S02]  /*f4a0*/  @!P3 LDGSTS.E.BYPASS.LTC128B.128 [R224+0x10000], desc[UR12][R242.64+0x80] ;  /* 0x10000080f2e0bfae */ /* 0x000fe4000b901d4c */
[C---:B------:R-:W-:Y:S03]  /*f4b0*/  @!P4 LEA R44, P5, R35.reuse, R180, 0x1 ;  /* 0x000000b4232cc211 */ /* 0x040fe600078a08ff */
[----:B------:R-:W-:Y:S01]  /*f4c0*/  @P4 STS.128 [R224+0xc800], RZ ;  /* 0x00c800ffe0004388 */ /* 0x000fe20000000c00 */
[C---:B------:R-:W-:Y:S02]  /*f4d0*/  IADD3.X R2, R220.reuse, R2, RZ, P2, !PT ;  /* 0x00000002dc027210 */ /* 0x040fe400017fe4ff */
[CC--:B------:R-:W-:Y:S02]  /*f4e0*/  @!P3 LEA R38, P1, R35.reuse, R180.reuse, 0x1 ;  /* 0x000000b42326b211 */ /* 0x0c0fe400078208ff */
[----:B------:R-:W-:Y:S01]  /*f4f0*/  @!PT LDS RZ, [RZ] ;  /* 0x00000000fffff984 */ /* 0x000fe20000000800 */
[----:B------:R-:W-:Y:S01]  /*f500*/  @!PT LDS RZ, [RZ] ;  /* 0x00000000fffff984 */ /* 0x000fe20000000800 */
[----:B------:R-:W-:Y:S01]  /*f510*/  @!PT LDS RZ, [RZ] ;  /* 0x00000000fffff984 */ /* 0x000fe20000000800 */
[----:B------:R-:W-:Y:S01]  /*f520*/  @!P4 LDGSTS.E.BYPASS.LTC128B.128 [R224+0xc800], desc[UR12][R46.64] ;  /* 0x0c8000002ee0cfae */ /* 0x000fe2000b901d4c */
[CCC-:B------:R-:W-:Y:S02]  /*f530*/  @!P4 LEA.HI.X R45, R35.reuse, R181.reuse, R2.reuse, 0x1, P5 ;  /* 0x000000b5232dc211 */ /* 0x1c0fe400028f0c02 */
[----:B------:R-:W-:Y:S02]  /*f540*/  @!P3 LEA.HI.X R39, R35, R181, R2, 0x1, P1 ;  /* 0x000000b52327b211 */ /* 0x000fe400008f0c02 */
[----:B------:R-:W-:Y:S01]  /*f550*/  @P3 STS.128 [R224+0x10800], RZ ;  /* 0x010800ffe0003388 */ /* 0x000fe20000000c00 */
[----:B------:R-:W-:Y:S04]  /*f560*/  IADD3 R33, P2, R221, R35, RZ ;  /* 0x00000023dd217210 */ /* 0x000fe80007f5e0ff */
[----:B------:R-:W-:Y:S01]  /*f570*/  @!PT LDS RZ, [RZ] ;  /* 0x00000000fffff984 */ /* 0x000fe20000000800 */
[----:B------:R-:W-:Y:S01]  /*f580*/  @!PT LDS RZ, [RZ] ;  /* 0x00000000fffff984 */ /* 0x000fe20000000800 */
[----:B------:R-:W-:Y:S01]  /*f590*/  @!PT LDS RZ, [RZ] ;  /* 0x00000000fffff984 */ /* 0x000fe20000000800 */
[----:B------:R-:W-:Y:S01]  /*f5a0*/  @!P3 LDGSTS.E.BYPASS.LTC128B.128 [R224+0x10800], desc[UR12][R40.64+0x80] ;  /* 0x1080008028e0bfae */ /* 0x000fe2000b901d4c */
[C---:B------:R-:W-:Y:S02]  /*f5b0*/  @!P4 LEA R42, P5, R33.reuse, R180, 0x1 ;  /* 0x000000b4212ac211 */ /* 0x040fe400078a08ff */
[C---:B------:R-:W-:Y:S02]  /*f5c0*/  IADD3.X R2, R220.reuse, R2, RZ, P2, !PT ;  /* 0x00000002dc027210 */ /* 0x040fe400017fe4ff */
[----:B------:R-:W-:Y:S01]  /*f5d0*/  @P4 STS.128 [R224+0xd000], RZ ;  /* 0x00d000ffe0004388 */ /* 0x000fe20000000c00 */
[CC--:B------:R-:W-:Y:S02]  /*f5e0*/  @!P3 LEA R36, P1, R33.reuse, R180.reuse, 0x1 ;  /* 0x000000b42124b211 */ /* 0x0c0fe400078208ff */
[CCC-:B------:R-:W-:Y:S02]  /*f5f0*/  @!P4 LEA.HI.X R43, R33.reuse, R181.reuse, R2.reuse, 0x1, P5 ;  /* 0x000000b5212bc211 */ /* 0x1c0fe400028f0c02 */
[----:B------:R-:W-:Y:S01]  /*f600*/  @!PT LDS RZ, [RZ] ;  /* 0x00000000fffff984 */ /* 0x000fe20000000800 */
[----:B------:R-:W-:Y:S01]  /*f610*/  @!PT LDS RZ, [RZ] ;  /* 0x00000000fffff984 */ /* 0x000fe20000000800 */
[----:B------:R-:W-:Y:S01]  /*f620*/  @!PT LDS RZ, [RZ] ;  /* 0x00000000fffff984 */ /* 0x000fe20000000800 */
[----:B------:R-:W-:Y:S01]  /*f630*/  @!P4 LDGSTS.E.BYPASS.LTC128B.128 [R224+0xd000], desc[UR12][R44.64] ;  /* 0x0d0000002ce0cfae */ /* 0x000fe2000b901d4c */
[----:B------:R-:W-:Y:S02]  /*f640*/  @!P3 LEA.HI.X R37, R33, R181, R2, 0x1, P1 ;  /* 0x000000b52125b211 */ /* 0x000fe400008f0c02 */
[----:B------:R-:W-:Y:S02]  /*f650*/  IADD3 R35, P2, R221, R33, RZ ;  /* 0x00000021dd237210 */ /* 0x000fe40007f5e0ff */
[----:B------:R-:W-:Y:S02]  /*f660*/  @P3 STS.128 [R224+0x11000], RZ ;  /* 0x011000ffe0003388 */ /* 0x000fe40000000c00 */
[C---:B------:R-:W-:Y:S03]  /*f670*/  @!P4 LEA R50, P5, R35.reuse, R180, 0x1 ;  /* 0x000000b42332c211 */ /* 0x040fe600078a08ff */
[----:B------:R-:W-:Y:S01]  /*f680*/  @!PT LDS RZ, [RZ] ;  /* 0x00000000fffff984 */ /* 0x000fe20000000800 */
[----:B------:R-:W-:Y:S01]  /*f690*/  @!PT LDS RZ, [RZ] ;  /* 0x00000000fffff984 */ /* 0x000fe20000000800 */
[----:B------:R-:W-:Y:S01]  /*f6a0*/  @!PT LDS RZ, [RZ] ;  /* 0x00000000fffff984 */ /* 0x000fe20000000800 */
[----:B------:R-:W-:Y:S01]  /*f6b0*/  @!P3 LDGSTS.E.BYPASS.LTC128B.128 [R224+0x11000], desc[UR12][R38.64+0x80] ;  /* 0x1100008026e0bfae */ /* 0x000fe2000b901d4c */
[C---:B------:R-:W-:Y:S02]  /*f6c0*/  IADD3.X R2, R220.reuse, R2, RZ, P2, !PT ;  /* 0x00000002dc027210 */ /* 0x040fe400017fe4ff */
[CC--:B------:R-:W-:Y:S02]  /*f6d0*/  @!P3 LEA R48, P1, R35.reuse, R180.reuse, 0x1 ;  /* 0x000000b42330b211 */ /* 0x0c0fe400078208ff */
[----:B------:R-:W-:Y:S01]  /*f6e0*/  @P4 STS.128 [R224+0xd800], RZ ;  /* 0x00d800ffe0004388 */ /* 0x000fe20000000c00 */
[CCC-:B------:R-:W-:Y:S02]  /*f6f0*/  @!P4 LEA.HI.X R51, R35.reuse, R181.reuse, R2.reuse, 0x1, P5 ;  /* 0x000000b52333c211 */ /* 0x1c0fe400028f0c02 */
[----:B------:R-:W-:Y:S02]  /*f700*/  @!P3 LEA.HI.X R49, R35, R181, R2, 0x1, P1 ;  /* 0x000000b52331b211 */ /* 0x000fe400008f0c02 */
[----:B------:R-:W-:Y:S01]  /*f710*/  @!PT LDS RZ, [RZ] ;  /* 0x00000000fffff984 */ /* 0x000fe20000000800 */
[----:B------:R-:W-:Y:S01]  /*f720*/  @!PT LDS RZ, [RZ] ;  /* 0x00000000fffff984 */ /* 0x000fe20000000800 */
[----:B------:R-:W-:Y:S01]  /*f730*/  @!PT LDS RZ, [RZ] ;  /* 0x00000000fffff984 */ /* 0x000fe20000000800 */
[----:B------:R-:W-:Y:S01]  /*f740*/  @!P4 LDGSTS.E.BYPASS.LTC128B.128 [R224+0xd800], desc[UR12][R42.64] ;  /* 0x0d8000002ae0cfae */ /* 0x000fe2000b901d4c */
[----:B------:R-:W-:Y:S04]  /*f750*/  IADD3 R33, P2, R221, R35, RZ ;  /* 0x00000023dd217210 */ /* 0x000fe80007f5e0ff */
[----:B------:R-:W-:Y:S01]  /*f760*/  @P3 STS.128 [R224+0x11800], RZ ;  /* 0x011800ffe0003388 */ /* 0x000fe20000000c00 */
[C---:B------:R-:W-:Y:S02]  /*f770*/  @!P4 LEA R54, P5, R33.reuse, R180, 0x1 ;  /* 0x000000b42136c211 */ /* 0x040fe400078a08ff */
[C---:B------:R-:W-:Y:S02]  /*f780*/  IADD3.X R2, R220.reuse, R2, RZ, P2, !PT ;  /* 0x00000002dc027210 */ /* 0x040fe400017fe4ff */
        /* <DEDUP_REMOVED lines=21> */
[--C-:B------:R-:W-:Y:S02]  /*f8e0*/  @!P4 LEA.HI.X R59, R35, R181, R2.reuse, 0x1, P6 ;  /* 0x000000b5233bc211 */ /* 0x100fe400030f0c02 */
[----:B------:R-:W-:Y:S02]  /*f8f0*/  IADD3 R33, P1, R221, R35, RZ ;  /* 0x00000023dd217210 */ /* 0x000fe40007f3e0ff */
[----:B------:R-:W-:Y:S01]  /*f900*/  @P4 STS.128 [R224+0xe800], RZ ;  /* 0x00e800ffe0004388 */ /* 0x000fe20000000c00 */
[-C--:B------:R-:W-:Y:S02]  /*f910*/  @!P3 LEA.HI.X R35, R35, R181.reuse, R2, 0x1, P2 ;  /* 0x000000b52323b211 */ /* 0x080fe400010f0c02 */
[C---:B------:R-:W-:Y:S02]  /*f920*/  @!P4 LEA R56, P5, R33.reuse, R180, 0x1 ;  /* 0x000000b42138c211 */ /* 0x040fe400078a08ff */
[----:B------:R-:W-:Y:S01]  /*f930*/  @!PT LDS RZ, [RZ] ;  /* 0x00000000fffff984 */ /* 0x000fe20000000800 */
[----:B------:R-:W-:Y:S01]  /*f940*/  @!PT LDS RZ, [RZ] ;  /* 0x00000000fffff984 */ /* 0x000fe20000000800 */
[----:B------:R-:W-:Y:S01]  /*f950*/  @!PT LDS RZ, [RZ] ;  /* 0x00000000fffff984 */ /* 0x000fe20000000800 */
[----:B------:R-:W-:Y:S01]  /*f960*/  @!P4 LDGSTS.E.BYPASS.LTC128B.128 [R224+0xe800], desc[UR12][R54.64] ;  /* 0x0e80000036e0cfae */ /* 0x000fe2000b901d4c */
[----:B------:R-:W-:Y:S02]  /*f970*/  IADD3.X R0, R220, R2, RZ, P1, !PT ;  /* 0x00000002dc007210 */ /* 0x000fe40000ffe4ff */
[C---:B------:R-:W-:Y:S02]  /*f980*/  @!P3 LEA R32, P1, R33.reuse, R180, 0x1 ;  /* 0x000000b42120b211 */ /* 0x040fe400078208ff */
[----:B------:R-:W-:Y:S01]  /*f990*/  @P3 STS.128 [R224+0x12800], RZ ;  /* 0x012800ffe0003388 */ /* 0x000fe20000000c00 */
[CCC-:B------:R-:W-:Y:S02]  /*f9a0*/  @!P4 LEA.HI.X R57, R33.reuse, R181.reuse, R0.reuse, 0x1, P5 ;  /* 0x000000b52139c211 */ /* 0x1c0fe400028f0c00 */
[----:B------:R-:W-:Y:S02]  /*f9b0*/  @!P3 LEA.HI.X R33, R33, R181, R0, 0x1, P1 ;  /* 0x000000b52121b211 */ /* 0x000fe400008f0c00 */
[----:B------:R-:W-:Y:S01]  /*f9c0*/  @!PT LDS RZ, [RZ] ;  /* 0x00000000fffff984 */ /* 0x000fe20000000800 */
[----:B------:R-:W-:Y:S01]  /*f9d0*/  @!PT LDS RZ, [RZ] ;  /* 0x00000000fffff984 */ /* 0x000fe20000000800 */
[----:B------:R-:W-:Y:S01]  /*f9e0*/  @!PT LDS RZ, [RZ] ;  /* 0x00000000fffff984 */ /* 0x000fe20000000800 */
[----:B------:R-:W-:Y:S01]  /*f9f0*/  @!P3 LDGSTS.E.BYPASS.LTC128B.128 [R224+0x12800], desc[UR12][R52.64+0x80] ;  /* 0x1280008034e0bfae */ /* 0x000fe2000b901d4c */
[----:B------:R-:W-:Y:S04]  /*fa00*/  ISETP.GE.AND P1, PT, R223, 0x2, PT ;  /* 0x00000002df00780c */ /* 0x000fe80003f26270 */
[----:B------:R-:W-:Y:S05]  /*fa10*/  @P4 STS.128 [R224+0xf000], RZ ;  /* 0x00f000ffe0004388 */ /* 0x000fea0000000c00 */
[----:B------:R-:W-:Y:S01]  /*fa20*/  @!PT LDS RZ, [RZ] ;  /* 0x00000000fffff984 */ /* 0x000fe20000000800 */
[----:B------:R-:W-:Y:S01]  /*fa30*/  @!PT LDS RZ, [RZ] ;  /* 0x00000000fffff984 */ /* 0x000fe20000000800 */
[----:B------:R-:W-:Y:S01]  /*fa40*/  @!PT LDS RZ, [RZ] ;  /* 0x00000000fffff984 */ /* 0x000fe20000000800 */
[----:B------:R-:W-:Y:S05]  /*fa50*/  @!P4 LDGSTS.E.BYPASS.LTC128B.128 [R224+0xf000], desc[UR12][R58.64] ;  /* 0x0f0000003ae0cfae */ /* 0x000fea000b901d4c */
        /* <DEDUP_REMOVED lines=14> */
[----:B------:R1:W-:Y:S05]  /*fb40*/  @!P3 LDGSTS.E.BYPASS.LTC128B.128 [R224+0x13800], desc[UR12][R32.64+0x80] ;  /* 0x1380008020e0bfae */ /* 0x0003ea000b901d4c */
[----:B------:R-:W-:Y:S05]  /*fb50*/  LDSM.16.M88.4 R136, [R215] ;  /* 0x00000000d788783b */ /* 0x000fea0000000200 */
[----:B------:R-:W2:Y:S05]  /*fb60*/  LDSM.16.M88.4 R140, [R214+0x4000] ;  /* 0x00400000d68c783b */ /* 0x000eaa0000000200 */
[----:B------:R-:W3:Y:S05]  /*fb70*/  LDSM.16.M88.4 R144, [R214+0x4800] ;  /* 0x00480000d690783b */ /* 0x000eea0000000200 */
[----:B------:R-:W4:Y:S05]  /*fb80*/  LDSM.16.M88.4 R148, [R214+0x5000] ;  /* 0x00500000d694783b */ /* 0x000f2a0000000200 */
[----:B------:R-:W5:Y:S05]  /*fb90*/  LDSM.16.M88.4 R152, [R214+0x5800] ;  /* 0x00580000d698783b */ /* 0x000f6a0000000200 */
[----:B------:R-:W0:Y:S05]  /*fba0*/  LDGDEPBAR ;  /* 0x00000000000079af */ /* 0x000e2a0000000000 */
[----:B------:R-:W1:Y:S05]  /*fbb0*/  LDSM.16.M88.4 R156, [R214+0x6000] ;  /* 0x00600000d69c783b */ /* 0x000e6a0000000200 */
[----:B------:R-:W1:Y:S05]  /*fbc0*/  LDSM.16.M88.4 R160, [R214+0x6800] ;  /* 0x00680000d6a0783b */ /* 0x000e6a0000000200 */
[----:B------:R-:W1:Y:S05]  /*fbd0*/  LDSM.16.M88.4 R164, [R214+0x7000] ;  /* 0x00700000d6a4783b */ /* 0x000e6a0000000200 */
[----:B------:R-:W-:Y:S01]  /*fbe0*/  LDSM.16.M88.4 R168, [R213] ;  /* 0x00000000d5a8783b */ /* 0x000fe20000000200 */
[C---:B--2---:R-:W-:Y:S04]  /*fbf0*/  HMMA.16816.F32 R4, R136.reuse, R140, RZ ;  /* 0x0000008c8804723c */ /* 0x044fe800000018ff */
[----:B------:R-:W-:Y:S02]  /*fc00*/  LDSM.16.M88.4 R172, [R212] ;  /* 0x00000000d4ac783b */ /* 0x000fe40000000200 */
[C---:B------:R-:W-:Y:S03]  /*fc10*/  HMMA.16816.F32 R8, R136.reuse, R142, RZ ;  /* 0x0000008e8808723c */ /* 0x040fe600000018ff */
[----:B------:R-:W2:Y:S03]  /*fc20*/  LDSM.16.M88.4 R140, [R214+0x7800] ;  /* 0x00780000d68c783b */ /* 0x000ea60000000200 */
[C---:B---3--:R-:W-:Y:S02]  /*fc30*/  HMMA.16816.F32 R12, R136.reuse, R144, RZ ;  /* 0x00000090880c723c */ /* 0x048fe400000018ff */
[----:B------:R-:W3:Y:S04]  /*fc40*/  LDSM.16.M88.4 R176, [R212+0x800] ;  /* 0x00080000d4b0783b */ /* 0x000ee80000000200 */
[C---:B------:R-:W-:Y:S01]  /*fc50*/  HMMA.16816.F32 R16, R136.reuse, R146, RZ ;  /* 0x000000928810723c */ /* 0x040fe200000018ff */
[----:B------:R-:W3:Y:S05]  /*fc60*/  LDSM.16.M88.4 R144, [R212+0x1000] ;  /* 0x00100000d490783b */ /* 0x000eea0000000200 */
[C---:B----4-:R-:W-:Y:S01]  /*fc70*/  HMMA.16816.F32 R20, R136.reuse, R148, RZ ;  /* 0x000000948814723c */ /* 0x050fe200000018ff */
[----:B------:R-:W-:Y:S05]  /*fc80*/  LDSM.16.M88.4 R180, [R212+0x3000] ;  /* 0x00300000d4b4783b */ /* 0x000fea0000000200 */
[C---:B------:R-:W-:Y:S01]  /*fc90*/  HMMA.16816.F32 R24, R136.reuse, R150, RZ ;  /* 0x000000968818723c */ /* 0x040fe200000018ff */
[----:B------:R-:W4:Y:S05]  /*fca0*/  LDSM.16.M88.4 R148, [R212+0x1800] ;  /* 0x00180000d494783b */ /* 0x000f2a0000000200 */
[C---:B-----5:R-:W-:Y:S01]  /*fcb0*/  HMMA.16816.F32 R28, R136.reuse, R152, RZ ;  /* 0x00000098881c723c */ /* 0x060fe200000018ff */
[----:B------:R-:W-:Y:S05]  /*fcc0*/  LDSM.16.M88.4 R184, [R211] ;  /* 0x00000000d3b8783b */ /* 0x000fea0000000200 */
[C---:B-1----:R-:W-:Y:S01]  /*fcd0*/  HMMA.16816.F32 R32, R136.reuse, R154, RZ ;  /* 0x0000009a8820723c */ /* 0x042fe200000018ff */
[----:B------:R-:W1:Y:S05]  /*fce0*/  LDSM.16.M88.4 R152, [R212+0x2000] ;  /* 0x00200000d498783b */ /* 0x000e6a0000000200 */
[C---:B------:R-:W-:Y:S01]  /*fcf0*/  HMMA.16816.F32 R36, R136.reuse, R156, RZ ;  /* 0x0000009c8824723c */ /* 0x040fe200000018ff */
[----:B------:R-:W-:Y:S05]  /*fd00*/  LDSM.16.M88.4 R188, [R207+0xb000] ;  /* 0x00b00000cfbc783b */ /* 0x000fea0000000200 */
[C---:B------:R-:W-:Y:S01]  /*fd10*/  HMMA.16816.F32 R40, R136.reuse, R158, RZ ;  /* 0x0000009e8828723c */ /* 0x040fe200000018ff */
[----:B------:R-:W5:Y:S05]  /*fd20*/  LDSM.16.M88.4 R156, [R212+0x2800] ;  /* 0x00280000d49c783b */ /* 0x000f6a0000000200 */
        /* <DEDUP_REMOVED lines=8> */
[C---:B--2---:R-:W-:Y:S01]  /*fdb0*/  HMMA.16816.F32 R60, R136.reuse, R140, RZ ;  /* 0x0000008c883c723c */ /* 0x044fe200000018ff */
[----:B------:R-:W-:Y:S05]  /*fdc0*/  LDSM.16.M88.4 R200, [R209+0x4000] ;  /* 0x00400000d1c8783b */ /* 0x000fea0000000200 */
[----:B------:R-:W-:Y:S01]  /*fdd0*/  HMMA.16816.F32 R64, R136, R142, RZ ;  /* 0x0000008e8840723c */ /* 0x000fe200000018ff */
[----:B------:R-:W2:Y:S05]  /*fde0*/  LDSM.16.M88.4 R136, [R207+0x4800] ;  /* 0x00480000cf88783b */ /* 0x000eaa0000000200 */
[C---:B------:R-:W-:Y:S01]  /*fdf0*/  HMMA.16816.F32 R4, R168.reuse, R172, R4 ;  /* 0x000000aca804723c */ /* 0x040fe20000001804 */
[----:B------:R-:W2:Y:S05]  /*fe00*/  LDSM.16.M88.4 R140, [R207+0x5000] ;  /* 0x00500000cf8c783b */ /* 0x000eaa0000000200 */
[C---:B------:R-:W-:Y:S01]  /*fe10*/  HMMA.16816.F32 R8, R168.reuse, R174, R8 ;  /* 0x000000aea808723c */ /* 0x040fe20000001808 */
[----:B------:R-:W-:Y:S05]  /*fe20*/  LDSM.16.M88.4 R172, [R209+0x1000] ;  /* 0x00100000d1ac783b */ /* 0x000fea0000000200 */
[C---:B---3--:R-:W-:Y:S06]  /*fe30*/  HMMA.16816.F32 R12, R168.reuse, R176, R12 ;  /* 0x000000b0a80c723c */ /* 0x048fec000000180c */
[C---:B------:R-:W-:Y:S01]  /*fe40*/  HMMA.16816.F32 R16, R168.reuse, R178, R16 ;  /* 0x000000b2a810723c */ /* 0x040fe20000001810 */
[----:B------:R-:W-:Y:S05]  /*fe50*/  LDSM.16.M88.4 R176, [R209+0x1800] ;  /* 0x00180000d1b0783b */ /* 0x000fea0000000200 */
[C---:B------:R-:W-:Y:S06]  /*fe60*/  HMMA.16816.F32 R20, R168.reuse, R144, R20 ;  /* 0x00000090a814723c */ /* 0x040fec0000001814 */
        /* <DEDUP_REMOVED lines=16> */
[----:B------:R-:W5:Y:S05]  /*ff70*/  LDSM.16.M88.4 R160, [R207+0x7800] ;  /* 0x00780000cfa0783b */ /* 0x000f6a0000000200 */
[C---:B------:R-:W-:Y:S01]  /*ff80*/  HMMA.16816.F32 R4, R184.reuse, R164, R4 ;  /* 0x000000a4b804723c */ /* 0x040fe20000001804 */
[----:B------:R-:W-:Y:S05]  /*ff90*/  LDSM.16.M88.4 R168, [R209+0x800] ;  /* 0x00080000d1a8783b */ /* 0x000fea0000000200 */
[C---:B------:R-:W-:Y:S01]  /*ffa0*/  HMMA.16816.F32 R8, R184.reuse, R166, R8 ;  /* 0x000000a6b808723c */ /* 0x040fe20000001808 */
[----:B------:R-:W-:Y:S05]  /*ffb0*/  LDSM.16.M88.4 R164, [R209] ;  /* 0x00000000d1a4783b */ /* 0x000fea0000000200 */
[C---:B--2---:R-:W-:Y:S06]  /*ffc0*/  HMMA.16816.F32 R12, R184.reuse, R136, R12 ;  /* 0x00000088b80c723c */ /* 0x044fec000000180c */
[C---:B------:R-:W-:Y:S01]  /*ffd0*/  HMMA.16816.F32 R16, R184.reuse, R138, R16 ;  /* 0x0000008ab810723c */ /* 0x040fe20000001810 */
[----:B------:R-:W2:Y:S05]  /*ffe0*/  LDSM.16.M88.4 R136, [R210] ;  /* 0x00000000d288783b */ /* 0x000eaa0000000200 */
[C---:B------:R-:W-:Y:S06]  /*fff0*/  HMMA.16816.F32 R20, R184.reuse, R140, R20 ;  /* 0x0000008cb814723c */ /* 0x040fec0000001814 */
        /* <DEDUP_REMOVED lines=10> */
[----:B------:R-:W-:Y:S05]  /*100a0*/  LDSM.16.M88.4 R152, [R215+0x2000] ;  /* 0x00200000d798783b */ /* 0x000fea0000000200 */
[C---:B-----5:R-:W-:Y:S06]  /*100b0*/  HMMA.16816.F32 R52, R184.reuse, R156, R52 ;  /* 0x0000009cb834723c */ /* 0x060fec0000001834 */
[C---:B------:R-:W-:Y:S01]  /*100c0*/  HMMA.16816.F32 R56, R184.reuse, R158, R56 ;  /* 0x0000009eb838723c */ /* 0x040fe20000001838 */
[----:B------:R-:W1:Y:S05]  /*100d0*/  LDSM.16.M88.4 R156, [R214+0x8000] ;  /* 0x00800000d69c783b */ /* 0x000e6a0000000200 */
[C---:B------:R-:W-:Y:S06]  /*100e0*/  HMMA.16816.F32 R60, R184.reuse, R160, R60 ;  /* 0x000000a0b83c723c */ /* 0x040fec000000183c */
[----:B------:R-:W-:Y:S01]  /*100f0*/  HMMA.16816.F32 R64, R184, R162, R64 ;  /* 0x000000a2b840723c */ /* 0x000fe20000001840 */
[----:B------:R-:W5:Y:S05]  /*10100*/  LDSM.16.M88.4 R160, [R214+0x8800] ;  /* 0x00880000d6a0783b */ /* 0x000f6a0000000200 */
[C---:B--2---:R-:W-:Y:S01]  /*10110*/  HMMA.16816.F32 R4, R136.reuse, R164, R4 ;  /* 0x000000a48804723c */ /* 0x044fe20000001804 */
[----:B------:R-:W-:Y:S05]  /*10120*/  LDSM.16.M88.4 R184, [R207+0xa000] ;  /* 0x00a00000cfb8783b */ /* 0x000fea0000000200 */
        /* <DEDUP_REMOVED lines=13> */
[----:B------:R-:W2:Y:S05]  /*10200*/  LDSM.16.M88.4 R140, [R214+0x9800] ;  /* 0x00980000d68c783b */ /* 0x000eaa0000000200 */
[C---:B---3--:R-:W-:Y:S06]  /*10210*/  HMMA.16816.F32 R44, R136.reuse, R144, R44 ;  /* 0x00000090882c723c */ /* 0x048fec000000182c */
[C---:B------:R-:W-:Y:S01]  /*10220*/  HMMA.16816.F32 R48, R136.reuse, R146, R48 ;  /* 0x000000928830723c */ /* 0x040fe20000001830 */
[----:B------:R-:W3:Y:S05]  /*10230*/  LDSM.16.M88.4 R144, [R214+0xa000] ;  /* 0x00a00000d690783b */ /* 0x000eea0000000200 */
[C---:B------:R-:W-:Y:S06]  /*10240*/  HMMA.16816.F32 R52, R136.reuse, R180, R52 ;  /* 0x000000b48834723c */ /* 0x040fec0000001834 */
[C---:B------:R-:W-:Y:S01]  /*10250*/  HMMA.16816.F32 R56, R136.reuse, R182, R56 ;  /* 0x000000b68838723c */ /* 0x040fe20000001838 */
[----:B------:R-:W-:Y:S05]  /*10260*/  LDSM.16.M88.4 R180, [R207+0x9800] ;  /* 0x00980000cfb4783b */ /* 0x000fea0000000200 */
[C---:B----4-:R-:W-:Y:S06]  /*10270*/  HMMA.16816.F32 R60, R136.reuse, R148, R60 ;  /* 0x00000094883c723c */ /* 0x050fec000000183c */
[----:B------:R-:W-:Y:S01]  /*10280*/  HMMA.16816.F32 R64, R136, R150, R64 ;  /* 0x000000968840723c */ /* 0x000fe20000001840 */
[----:B------:R-:W4:Y:S05]  /*10290*/  LDSM.16.M88.4 R136, [R214+0xb000] ;  /* 0x00b00000d688783b */ /* 0x000f2a0000000200 */
[----:B------:R-:W4:Y:S01]  /*102a0*/  LDSM.16.M88.4 R148, [R214+0xb800] ;  /* 0x00b80000d694783b */ /* 0x000f220000000200 */
[C---:B-1----:R-:W-:Y:S06]  /*102b0*/  HMMA.16816.F32 R4, R152.reuse, R156, R4 ;  /* 0x0000009c9804723c */ /* 0x042fec0000001804 */
[C---:B------:R-:W-:Y:S01]  /*102c0*/  HMMA.16816.F32 R8, R152.reuse, R158, R8 ;  /* 0x0000009e9808723c */ /* 0x040fe20000001808 */
[----:B------:R-:W1:Y:S05]  /*102d0*/  LDSM.16.M88.4 R156, [R213+0x2000] ;  /* 0x00200000d59c783b */ /* 0x000e6a0000000200 */
[C---:B-----5:R-:W-:Y:S06]  /*102e0*/  HMMA.16816.F32 R12, R152.reuse, R160, R12 ;  /* 0x000000a0980c723c */ /* 0x060fec000000180c */
[C---:B------:R-:W-:Y:S01]  /*102f0*/  HMMA.16816.F32 R16, R152.reuse, R162, R16 ;  /* 0x000000a29810723c */ /* 0x040fe20000001810 */
[----:B------:R-:W5:Y:S05]  /*10300*/  LDSM.16.M88.4 R160, [R212+0x4800] ;  /* 0x00480000d4a0783b */ /* 0x000f6a0000000200 */
[C---:B--2---:R-:W-:Y:S06]  /*10310*/  HMMA.16816.F32 R20, R152.reuse, R164, R20 ;  /* 0x000000a49814723c */ /* 0x044fec0000001814 */
[C---:B------:R-:W-:Y:S01]  /*10320*/  HMMA.16816.F32 R24, R152.reuse, R166, R24 ;  /* 0x000000a69818723c */ /* 0x040fe20000001818 */
[----:B------:R-:W2:Y:S05]  /*10330*/  LDSM.16.M88.4 R164, [R212+0x5000] ;  /* 0x00500000d4a4783b */ /* 0x000eaa0000000200 */
[C---:B------:R-:W-:Y:S06]  /*10340*/  HMMA.16816.F32 R28, R152.reuse, R140, R28 ;  /* 0x0000008c981c723c */ /* 0x040fec000000181c */
[C---:B------:R-:W-:Y:S01]  /*10350*/  HMMA.16816.F32 R32, R152.reuse, R142, R32 ;  /* 0x0000008e9820723c */ /* 0x040fe20000001820 */
[----:B------:R-:W2:Y:S05]  /*10360*/  LDSM.16.M88.4 R140, [R212+0x5800] ;  /* 0x00580000d48c783b */ /* 0x000eaa0000000200 */
[C---:B---3--:R-:W-:Y:S06]  /*10370*/  HMMA.16816.F32 R36, R152.reuse, R144, R36 ;  /* 0x000000909824723c */ /* 0x048fec0000001824 */
[C---:B------:R-:W-:Y:S01]  /*10380*/  HMMA.16816.F32 R40, R152.reuse, R146, R40 ;  /* 0x000000929828723c */ /* 0x040fe20000001828 */
[----:B------:R-:W-:Y:S05]  /*10390*/  LDSM.16.M88.4 R144, [R212+0x6800] ;  /* 0x00680000d490783b */ /* 0x000fea0000000200 */
[C---:B------:R-:W-:Y:S06]  /*103a0*/  HMMA.16816.F32 R44, R152.reuse, R168, R44 ;  /* 0x000000a8982c723c */ /* 0x040fec000000182c */
[C---:B------:R-:W-:Y:S01]  /*103b0*/  HMMA.16816.F32 R48, R152.reuse, R170, R48 ;  /* 0x000000aa9830723c */ /* 0x040fe20000001830 */
[----:B------:R-:W-:Y:S05]  /*103c0*/  LDSM.16.M88.4 R168, [R211+0x2000] ;  /* 0x00200000d3a8783b */ /* 0x000fea0000000200 */
[C---:B----4-:R-:W-:Y:S06]  /*103d0*/  HMMA.16816.F32 R52, R152.reuse, R136, R52 ;  /* 0x000000889834723c */ /* 0x050fec0000001834 */
[C---:B------:R-:W-:Y:S01]  /*103e0*/  HMMA.16816.F32 R56, R152.reuse, R138, R56 ;  /* 0x0000008a9838723c */ /* 0x040fe20000001838 */
[----:B------:R-:W3:Y:S05]  /*103f0*/  LDSM.16.M88.4 R136, [R212+0x6000] ;  /* 0x00600000d488783b */ /* 0x000eea0000000200 */
[C---:B------:R-:W-:Y:S06]  /*10400*/  HMMA.16816.F32 R60, R152.reuse, R148, R60 ;  /* 0x00000094983c723c */ /* 0x040fec000000183c */
[----:B------:R-:W-:Y:S01]  /*10410*/  HMMA.16816.F32 R64, R152, R150, R64 ;  /* 0x000000969840723c */ /* 0x000fe20000001840 */
[----:B------:R-:W4:Y:S05]  /*10420*/  LDSM.16.M88.4 R148, [R212+0x7000] ;  /* 0x00700000d494783b */ /* 0x000f2a0000000200 */
[----:B------:R-:W4:Y:S01]  /*10430*/  LDSM.16.M88.4 R152, [R212+0x7800] ;  /* 0x00780000d498783b */ /* 0x000f220000000200 */
[C---:B-1----:R-:W-:Y:S06]  /*10440*/  HMMA.16816.F32 R4, R156.reuse, R172, R4 ;  /* 0x000000ac9c04723c */ /* 0x042fec0000001804 */
[C---:B------:R-:W-:Y:S01]  /*10450*/  HMMA.16816.F32 R8, R156.reuse, R174, R8 ;  /* 0x000000ae9c08723c */ /* 0x040fe20000001808 */
[----:B------:R-:W-:Y:S05]  /*10460*/  LDSM.16.M88.4 R172, [R207+0x9000] ;  /* 0x00900000cfac783b */ /* 0x000fea0000000200 */
[C---:B-----5:R-:W-:Y:S06]  /*10470*/  HMMA.16816.F32 R12, R156.reuse, R160, R12 ;  /* 0x000000a09c0c723c */ /* 0x060fec000000180c */
[C---:B------:R-:W-:Y:S01]  /*10480*/  HMMA.16816.F32 R16, R156.reuse, R162, R16 ;  /* 0x000000a29c10723c */ /* 0x040fe20000001810 */
[----:B------:R-:W1:Y:S05]  /*10490*/  LDSM.16.M88.4 R160, [R207+0x8800] ;  /* 0x00880000cfa0783b */ /* 0x000e6a0000000200 */
[C---:B--2---:R-:W-:Y:S06]  /*104a0*/  HMMA.16816.F32 R20, R156.reuse, R164, R20 ;  /* 0x000000a49c14723c */ /* 0x044fec0000001814 */
[C---:B------:R-:W-:Y:S01]  /*104b0*/  HMMA.16816.F32 R24, R156.reuse, R166, R24 ;  /* 0x000000a69c18723c */ /* 0x040fe20000001818 */
[----:B------:R-:W2:Y:S05]  /*104c0*/  LDSM.16.M88.4 R164, [R207+0xa800] ;  /* 0x00a80000cfa4783b */ /* 0x000eaa0000000200 */
[C---:B------:R-:W-:Y:S06]  /*104d0*/  HMMA.16816.F32 R28, R156.reuse, R140, R28 ;  /* 0x0000008c9c1c723c */ /* 0x040fec000000181c */
[C---:B------:R-:W-:Y:S01]  /*104e0*/  HMMA.16816.F32 R32, R156.reuse, R142, R32 ;  /* 0x0000008e9c20723c */ /* 0x040fe20000001820 */
[----:B------:R-:W-:Y:S05]  /*104f0*/  LDSM.16.M88.4 R140, [R209+0x5000] ;  /* 0x00500000d18c783b */ /* 0x000fea0000000200 */
[C---:B---3--:R-:W-:Y:S06]  /*10500*/  HMMA.16816.F32 R36, R156.reuse, R136, R36 ;  /* 0x000000889c24723c */ /* 0x048fec0000001824 */
[C---:B------:R-:W-:Y:S01]  /*10510*/  HMMA.16816.F32 R40, R156.reuse, R138, R40 ;  /* 0x0000008a9c28723c */ /* 0x040fe20000001828 */
[----:B------:R-:W3:Y:S05]  /*10520*/  LDSM.16.M88.4 R136, [R209+0x4800] ;  /* 0x00480000d188783b */ /* 0x000eea0000000200 */
[C---:B------:R-:W-:Y:S06]  /*10530*/  HMMA.16816.F32 R44, R156.reuse, R144, R44 ;  /* 0x000000909c2c723c */ /* 0x040fec000000182c */
[C---:B------:R-:W-:Y:S06]  /*10540*/  HMMA.16816.F32 R48, R156.reuse, R146, R48 ;  /* 0x000000929c30723c */ /* 0x040fec0000001830 */
[C---:B----4-:R-:W-:Y:S06]  /*10550*/  HMMA.16816.F32 R52, R156.reuse, R148, R52 ;  /* 0x000000949c34723c */ /* 0x050fec0000001834 */
[C---:B------:R-:W-:Y:S06]  /*10560*/  HMMA.16816.F32 R56, R156.reuse, R150, R56 ;  /* 0x000000969c38723c */ /* 0x040fec0000001838 */
[C---:B------:R-:W-:Y:S06]  /*10570*/  HMMA.16816.F32 R60, R156.reuse, R152, R60 ;  /* 0x000000989c3c723c */ /* 0x040fec000000183c */
[----:B------:R-:W-:Y:S06]  /*10580*/  HMMA.16816.F32 R64, R156, R154, R64 ;  /* 0x0000009a9c40723c */ /* 0x000fec0000001840 */
[C---:B------:R-:W-:Y:S06]  /*10590*/  HMMA.16816.F32 R4, R168.reuse, R176, R4 ;  /* 0x000000b0a804723c */ /* 0x040fec0000001804 */
[C---:B------:R-:W-:Y:S06]  /*105a0*/  HMMA.16816.F32 R8, R168.reuse, R178, R8 ;  /* 0x000000b2a808723c */ /* 0x040fec0000001808 */
[C---:B-1----:R-:W-:Y:S06]  /*105b0*/  HMMA.16816.F32 R12, R168.reuse, R160, R12 ;  /* 0x000000a0a80c723c */ /* 0x042fec000000180c */
[C---:B------:R-:W-:Y:S06]  /*105c0*/  HMMA.16816.F32 R16, R168.reuse, R162, R16 ;  /* 0x000000a2a810723c */ /* 0x040fec0000001810 */
[C---:B------:R-:W-:Y:S06]  /*105d0*/  HMMA.16816.F32 R20, R168.reuse, R172, R20 ;  /* 0x000000aca814723c */ /* 0x040fec0000001814 */
[C---:B------:R-:W-:Y:S06]  /*105e0*/  HMMA.16816.F32 R24, R168.reuse, R174, R24 ;  /* 0x000000aea818723c */ /* 0x040fec0000001818 */
[C---:B------:R-:W-:Y:S06]  /*105f0*/  HMMA.16816.F32 R28, R168.reuse, R180, R28 ;  /* 0x000000b4a81c723c */ /* 0x040fec000000181c */
[C---:B------:R-:W-:Y:S06]  /*10600*/  HMMA.16816.F32 R32, R168.reuse, R182, R32 ;  /* 0x000000b6a820723c */ /* 0x040fec0000001820 */
[C---:B------:R-:W-:Y:S06]  /*10610*/  HMMA.16816.F32 R36, R168.reuse, R184, R36 ;  /* 0x000000b8a824723c */ /* 0x040fec0000001824 */
[C---:B------:R-:W-:Y:S06]  /*10620*/  HMMA.16816.F32 R40, R168.reuse, R186, R40 ;  /* 0x000000baa828723c */ /* 0x040fec0000001828 */
[C---:B--2---:R-:W-:Y:S06]  /*10630*/  HMMA.16816.F32 R44, R168.reuse, R164, R44 ;  /* 0x000000a4a82c723c */ /* 0x044fec000000182c */
[C---:B------:R-:W-:Y:S06]  /*10640*/  HMMA.16816.F32 R48, R168.reuse, R166, R48 ;  /* 0x000000a6a830723c */ /* 0x040fec0000001830 */
[C---:B------:R-:W-:Y:S06]  /*10650*/  HMMA.16816.F32 R52, R168.reuse, R188, R52 ;  /* 0x000000bca834723c */ /* 0x040fec0000001834 */
[C---:B------:R-:W-:Y:S06]  /*10660*/  HMMA.16816.F32 R56, R168.reuse, R190, R56 ;  /* 0x000000bea838723c */ /* 0x040fec0000001838 */
[C---:B------:R-:W-:Y:S06]  /*10670*/  HMMA.16816.F32 R60, R168.reuse, R192, R60 ;  /* 0x000000c0a83c723c */ /* 0x040fec000000183c */
[----:B------:R-:W-:Y:S06]  /*10680*/  HMMA.16816.F32 R64, R168, R194, R64 ;  /* 0x000000c2a840723c */ /* 0x000fec0000001840 */
[C---:B------:R-:W-:Y:S06]  /*10690*/  HMMA.16816.F32 R4, R196.reuse, R200, R4 ;  /* 0x000000c8c404723c */ /* 0x040fec0000001804 */
[C---:B------:R-:W-:Y:S06]  /*106a0*/  HMMA.16816.F32 R8, R196.reuse, R202, R8 ;  /* 0x000000cac408723c */ /* 0x040fec0000001808 */
[C---:B---3--:R-:W-:Y:S06]  /*106b0*/  HMMA.16816.F32 R12, R196.reuse, R136, R12 ;  /* 0x00000088c40c723c */ /* 0x048fec000000180c */
[C---:B------:R-:W-:Y:S01]  /*106c0*/  HMMA.16816.F32 R16, R196.reuse, R138, R16 ;  /* 0x0000008ac410723c */ /* 0x040fe20000001810 */
[----:B------:R-:W1:Y:S05]  /*106d0*/  LDSM.16.M88.4 R136, [R209+0x5800] ;  /* 0x00580000d188783b */ /* 0x000e6a0000000200 */
[C---:B------:R-:W-:Y:S05]  /*106e0*/  HMMA.16816.F32 R20, R196.reuse, R140, R20 ;  /* 0x0000008cc414723c */ /* 0x040fea0000001814 */
[----:B------:R-:W-:Y:S01]  /*106f0*/  FMUL.FTZ R133, R4, UR5 ;  /* 0x0000000504857c20 */ /* 0x000fe20008410000 */
[C---:B------:R-:W-:Y:S01]  /*10700*/  HMMA.16816.F32 R24, R196.reuse, R142, R24 ;  /* 0x0000008ec418723c */ /* 0x040fe20000001818 */
[----:B------:R-:W2:Y:S02]  /*10710*/  LDSM.16.M88.4 R140, [R209+0x6000] ;  /* 0x00600000d18c783b */ /* 0x000ea40000000200 */
[----:B------:R3:W4:Y:S02]  /*10720*/  MUFU.TANH R168, R133 ;  /* 0x0000008500a87308 */ /* 0x0007240000002400 */
[----:B------:R-:W-:Y:S01]  /*10730*/  FMUL.FTZ R0, R6, UR5 ;  /* 0x0000000506007c20 */ /* 0x000fe20008410000 */
[----:B------:R-:W-:Y:S01]  /*10740*/  FMUL.FTZ R134, R8, UR5 ;  /* 0x0000000508867c20 */ /* 0x000fe20008410000 */
[----:B------:R-:W-:Y:S01]  /*10750*/  FMUL.FTZ R132, R5, UR5 ;  /* 0x0000000505847c20 */ /* 0x000fe20008410000 */
[----:B------:R-:W-:Y:S05]  /*10760*/  FMUL.FTZ R2, R7, UR5 ;  /* 0x0000000507027c20 */ /* 0x000fea0008410000 */
[----:B------:R5:W1:Y:S01]  /*10770*/  MUFU.TANH R147, R0 ;  /* 0x0000000000937308 */ /* 0x000a620000002400 */
[----:B------:R-:W-:Y:S01]  /*10780*/  FMUL.FTZ R180, R14, UR5 ;  /* 0x000000050eb47c20 */ /* 0x000fe20008410000 */
[----:B------:R-:W-:Y:S01]  /*10790*/  FMUL.FTZ R181, R13, UR5 ;  /* 0x000000050db57c20 */ /* 0x000fe20008410000 */
[----:B------:R-:W-:Y:S07]  /*107a0*/  FMUL.FTZ R182, R12, UR5 ;  /* 0x000000050cb67c20 */ /* 0x000fee0008410000 */
[----:B------:R4:W2:Y:S01]  /*107b0*/  MUFU.TANH R172, R134 ;  /* 0x0000008600ac7308 */ /* 0x0008a20000002400 */
[----:B---3--:R-:W-:Y:S09]  /*107c0*/  FMUL.FTZ R133, R9, UR5 ;  /* 0x0000000509857c20 */ /* 0x008ff20008410000 */
[----:B------:R3:W2:Y:S01]  /*107d0*/  MUFU.TANH R8, R133 ;  /* 0x0000008500087308 */ /* 0x0006a20000002400 */
[----:B-----5:R-:W-:Y:S01]  /*107e0*/  FMUL.FTZ R0, R11, UR5 ;  /* 0x000000050b007c20 */ /* 0x020fe20008410000 */
[C---:B-1----:R-:W-:Y:S08]  /*107f0*/  HMMA.16816.F32 R28, R196.reuse, R136, R28 ;  /* 0x00000088c41c723c */ /* 0x042ff0000000181c */
[----:B------:R1:W1:Y:S01]  /*10800*/  MUFU.TANH R164, R132 ;  /* 0x0000008400a47308 */ /* 0x0002620000002400 */
[C---:B------:R-:W-:Y:S01]  /*10810*/  HMMA.16816.F32 R32, R196.reuse, R138, R32 ;  /* 0x0000008ac420723c */ /* 0x040fe20000001820 */
[----:B------:R-:W5:Y:S02]  /*10820*/  LDSM.16.M88.4 R136, [R209+0x6800] ;  /* 0x00680000d188783b */ /* 0x000f640000000200 */
[----:B----4-:R-:W-:Y:S03]  /*10830*/  FMUL.FTZ R134, R15, UR5 ;  /* 0x000000050f867c20 */ /* 0x010fe60008410000 */
[C---:B--2---:R-:W-:Y:S03]  /*10840*/  HMMA.16816.F32 R36, R196.reuse, R140, R36 ;  /* 0x0000008cc424723c */ /* 0x044fe60000001824 */
[----:B------:R2:W4:Y:S02]  /*10850*/  MUFU.TANH R176, R2 ;  /* 0x0000000200b07308 */ /* 0x0005240000002400 */
[----:B---3--:R-:W-:Y:S01]  /*10860*/  FMUL.FTZ R133, R17, UR5 ;  /* 0x0000000511857c20 */ /* 0x008fe20008410000 */
[C---:B------:R-:W-:Y:S07]  /*10870*/  HMMA.16816.F32 R40, R196.reuse, R142, R40 ;  /* 0x0000008ec428723c */ /* 0x040fee0000001828 */
[----:B------:R3:W3:Y:S01]  /*10880*/  MUFU.TANH R11, R0 ;  /* 0x00000000000b7308 */ /* 0x0006e20000002400 */
[----:B-1----:R-:W-:Y:S09]  /*10890*/  FMUL.FTZ R132, R10, UR5 ;  /* 0x000000050a847c20 */ /* 0x002ff20008410000 */
[----:B------:R1:W1:Y:S01]  /*108a0*/  MUFU.TANH R151, R134 ;  /* 0x0000008600977308 */ /* 0x0002620000002400 */
[----:B------:R-:W-:Y:S01]  /*108b0*/  FMUL.FTZ R32, R32, UR5 ;  /* 0x0000000520207c20 */ /* 0x000fe20008410000 */
[----:B------:R-:W-:Y:S01]  /*108c0*/  FMUL.FTZ R33, R33, UR5 ;  /* 0x0000000521217c20 */ /* 0x000fe20008410000 */
[----:B------:R-:W-:Y:S01]  /*108d0*/  FMUL.FTZ R34, R34, UR5 ;  /* 0x0000000522227c20 */ /* 0x000fe20008410000 */
[----:B------:R-:W-:Y:S01]  /*108e0*/  FMUL.FTZ R35, R35, UR5 ;  /* 0x0000000523237c20 */ /* 0x000fe20008410000 */
[----:B--2---:R-:W-:Y:S01]  /*108f0*/  FMUL.FTZ R2, R16, UR5 ;  /* 0x0000000510027c20 */ /* 0x004fe20008410000 */
[----:B------:R-:W-:Y:S04]  /*10900*/  FMUL.FTZ R36, R36, UR5 ;  /* 0x0000000524247c20 */ /* 0x000fe80008410000 */
[----:B------:R-:W2:Y:S01]  /*10910*/  MUFU.TANH R166, R32 ;  /* 0x0000002000a67308 */ /* 0x000ea20000002400 */
[----:B------:R-:W-:Y:S01]  /*10920*/  FMUL.FTZ R37, R37, UR5 ;  /* 0x0000000525257c20 */ /* 0x000fe20008410000 */
[----:B------:R-:W-:Y:S01]  /*10930*/  FMUL.FTZ R38, R38, UR5 ;  /* 0x0000000526267c20 */ /* 0x000fe20008410000 */
[----:B------:R-:W-:Y:S01]  /*10940*/  FMUL.FTZ R39, R39, UR5 ;  /* 0x0000000527277c20 */ /* 0x000fe20008410000 */
[----:B---3--:R-:W-:Y:S01]  /*10950*/  FMUL.FTZ R0, R19, UR5 ;  /* 0x0000000513007c20 */ /* 0x008fe20008410000 */
[----:B------:R-:W-:Y:S01]  /*10960*/  FMUL.FTZ R40, R40, UR5 ;  /* 0x0000000528287c20 */ /* 0x000fe20008410000 */
[----:B------:R-:W-:Y:S01]  /*10970*/  FMUL.FTZ R41, R41, UR5 ;  /* 0x0000000529297c20 */ /* 0x000fe20008410000 */
[----:B------:R-:W-:Y:S03]  /*10980*/  FMUL.FTZ R42, R42, UR5 ;  /* 0x000000052a2a7c20 */ /* 0x000fe60008410000 */
[----:B------:R-:W3:Y:S01]  /*10990*/  MUFU.TANH R158, R33 ;  /* 0x00000021009e7308 */ /* 0x000ee20000002400 */
[----:B-1----:R-:W-:Y:S01]  /*109a0*/  FMUL.FTZ R134, R23, UR5 ;  /* 0x0000000517867c20 */ /* 0x002fe20008410000 */
[C---:B-----5:R-:W-:Y:S03]  /*109b0*/  HMMA.16816.F32 R44, R196.reuse, R136, R44 ;  /* 0x00000088c42c723c */ /* 0x060fe6000000182c */
[----:B------:R-:W-:Y:S05]  /*109c0*/  FMUL.FTZ R43, R43, UR5 ;  /* 0x000000052b2b7c20 */ /* 0x000fea0008410000 */
[----:B------:R-:W1:Y:S01]  /*109d0*/  MUFU.TANH R165, R34 ;  /* 0x0000002200a57308 */ /* 0x000e620000002400 */
[C---:B------:R-:W-:Y:S09]  /*109e0*/  HMMA.16816.F32 R48, R196.reuse, R138, R48 ;  /* 0x0000008ac430723c */ /* 0x040ff20000001830 */
[----:B------:R5:W1:Y:S10]  /*109f0*/  MUFU.TANH R161, R35 ;  /* 0x0000002300a17308 */ /* 0x000a740000002400 */
[----:B------:R-:W1:Y:S01]  /*10a00*/  MUFU.TANH R162, R36 ;  /* 0x0000002400a27308 */ /* 0x000e620000002400 */
[----:B------:R-:W-:Y:S01]  /*10a10*/  FMUL.FTZ R44, R44, UR5 ;  /* 0x000000052c2c7c20 */ /* 0x000fe20008410000 */
[----:B------:R-:W-:Y:S01]  /*10a20*/  FMUL.FTZ R45, R45, UR5 ;  /* 0x000000052d2d7c20 */ /* 0x000fe20008410000 */
[----:B------:R-:W-:Y:S01]  /*10a30*/  FMUL.FTZ R46, R46, UR5 ;  /* 0x000000052e2e7c20 */ /* 0x000fe20008410000 */
[----:B------:R-:W-:Y:S06]  /*10a40*/  FMUL.FTZ R47, R47, UR5 ;  /* 0x000000052f2f7c20 */ /* 0x000fec0008410000 */
[----:B------:R-:W1:Y:S01]  /*10a50*/  MUFU.TANH R252, R37 ;  /* 0x0000002500fc7308 */ /* 0x000e620000002400 */
[----:B-----5:R-:W5:Y:S01]  /*10a60*/  LDSM.16.M88.4 R32, [R209+0x7000] ;  /* 0x00700000d120783b */ /* 0x020f620000000200 */
[----:B------:R-:W-:Y:S01]  /*10a70*/  FMUL.FTZ R48, R48, UR5 ;  /* 0x0000000530307c20 */ /* 0x000fe20008410000 */
[----:B------:R-:W-:Y:S01]  /*10a80*/  FMUL.FTZ R49, R49, UR5 ;  /* 0x0000000531317c20 */ /* 0x000fe20008410000 */
[----:B------:R-:W-:Y:S01]  /*10a90*/  FMUL.FTZ R50, R50, UR5 ;  /* 0x0000000532327c20 */ /* 0x000fe20008410000 */
[----:B------:R-:W-:Y:S05]  /*10aa0*/  FMUL.FTZ R51, R51, UR5 ;  /* 0x0000000533337c20 */ /* 0x000fea0008410000 */
[----:B------:R-:W1:Y:S10]  /*10ab0*/  MUFU.TANH R163, R38 ;  /* 0x0000002600a37308 */ /* 0x000e740000002400 */
[----:B------:R4:W1:Y:S10]  /*10ac0*/  MUFU.TANH R159, R39 ;  /* 0x00000027009f7308 */ /* 0x0008740000002400 */
[----:B------:R2:W1:Y:S10]  /*10ad0*/  MUFU.TANH R146, R133 ;  /* 0x0000008500927308 */ /* 0x0004740000002400 */
[----:B------:R3:W1:Y:S01]  /*10ae0*/  MUFU.TANH R10, R132 ;  /* 0x00000084000a7308 */ /* 0x0006620000002400 */
[----:B----4-:R-:W4:Y:S01]  /*10af0*/  LDSM.16.M88.4 R36, [R209+0x7800] ;  /* 0x00780000d124783b */ /* 0x010f220000000200 */
[----:B------:R-:W-:Y:S08]  /*10b00*/  DEPBAR.LE SB0, 0x0 ;  /* 0x000080000000791a */ /* 0x000ff00000000000 */
[----:B------:R1:W1:Y:S01]  /*10b10*/  MUFU.TANH R153, R180 ;  /* 0x000000b400997308 */ /* 0x0002620000002400 */
[----:B------:R-:W-:Y:S01]  /*10b20*/  BAR.SYNC.DEFER_BLOCKING 0x0 ;  /* 0x0000000000007b1d */ /* 0x000fe20000010000 */
[C---:B-----5:R-:W-:Y:S05]  /*10b30*/  HMMA.16816.F32 R52, R196.reuse, R32, R52 ;  /* 0x00000020c434723c */ /* 0x060fea0000001834 */
[----:B--2---:R-:W-:Y:S03]  /*10b40*/  FMUL.FTZ R133, R24, UR5 ;  /* 0x0000000518857c20 */ /* 0x004fe60008410000 */
[----:B------:R2:W2:Y:S01]  /*10b50*/  MUFU.TANH R149, R2 ;  /* 0x0000000200957308 */ /* 0x0004a20000002400 */
[C---:B------:R-:W-:Y:S03]  /*10b60*/  HMMA.16816.F32 R56, R196.reuse, R34, R56 ;  /* 0x00000022c438723c */ /* 0x040fe60000001838 */
[----:B---3--:R-:W-:Y:S06]  /*10b70*/  FMUL.FTZ R132, R18, UR5 ;  /* 0x0000000512847c20 */ /* 0x008fec0008410000 */
[----:B------:R3:W3:Y:S02]  /*10b80*/  MUFU.TANH R177, R0 ;  /* 0x0000000000b17308 */ /* 0x0006e40000002400 */
[----:B-1----:R-:W-:Y:S08]  /*10b90*/  FMUL.FTZ R180, R21, UR5 ;  /* 0x0000000515b47c20 */ /* 0x002ff00008410000 */
[----:B------:R1:W1:Y:S01]  /*10ba0*/  MUFU.TANH R171, R134 ;  /* 0x0000008600ab7308 */ /* 0x0002620000002400 */
[----:B--2---:R-:W-:Y:S01]  /*10bb0*/  FMUL.FTZ R2, R22, UR5 ;  /* 0x0000000516027c20 */ /* 0x004fe20008410000 */
[----:B------:R-:W-:Y:S01]  /*10bc0*/  FMUL.FTZ R52, R52, UR5 ;  /* 0x0000000534347c20 */ /* 0x000fe20008410000 */
[----:B------:R-:W-:Y:S01]  /*10bd0*/  FMUL.FTZ R53, R53, UR5 ;  /* 0x0000000535357c20 */ /* 0x000fe20008410000 */
[----:B------:R-:W-:Y:S01]  /*10be0*/  FMUL.FTZ R54, R54, UR5 ;  /* 0x0000000536367c20 */ /* 0x000fe20008410000 */
[----:B------:R-:W-:Y:S05]  /*10bf0*/  FMUL.FTZ R55, R55, UR5 ;  /* 0x0000000537377c20 */ /* 0x000fea0008410000 */
[----:B------:R2:W2:Y:S01]  /*10c00*/  MUFU.TANH R178, R133 ;  /* 0x0000008500b27308 */ /* 0x0004a20000002400 */
[C---:B----4-:R-:W-:Y:S03]  /*10c10*/  HMMA.16816.F32 R60, R196.reuse, R36, R60 ;  /* 0x00000024c43c723c */ /* 0x050fe6000000183c */
[----:B---3--:R-:W-:Y:S01]  /*10c20*/  FMUL.FTZ R0, R25, UR5 ;  /* 0x0000000519007c20 */ /* 0x008fe20008410000 */
[----:B------:R-:W-:Y:S01]  /*10c30*/  FMUL.FTZ R56, R56, UR5 ;  /* 0x0000000538387c20 */ /* 0x000fe20008410000 */
[----:B------:R-:W-:Y:S01]  /*10c40*/  FMUL.FTZ R57, R57, UR5 ;  /* 0x0000000539397c20 */ /* 0x000fe20008410000 */
[----:B------:R-:W-:Y:S03]  /*10c50*/  HMMA.16816.F32 R64, R196, R38, R64 ;  /* 0x00000026c440723c */ /* 0x000fe60000001840 */
[----:B------:R3:W4:Y:S02]  /*10c60*/  MUFU.TANH R156, R181 ;  /* 0x000000b5009c7308 */ /* 0x0007240000002400 */
[----:B-1----:R-:W-:Y:S01]  /*10c70*/  FMUL.FTZ R134, R29, UR5 ;  /* 0x000000051d867c20 */ /* 0x002fe20008410000 */
[----:B------:R-:W-:Y:S01]  /*10c80*/  FMUL.FTZ R58, R58, UR5 ;  /* 0x000000053a3a7c20 */ /* 0x000fe20008410000 */
[----:B------:R-:W-:Y:S06]  /*10c90*/  FMUL.FTZ R59, R59, UR5 ;  /* 0x000000053b3b7c20 */ /* 0x000fec0008410000 */
[----:B------:R1:W1:Y:S01]  /*10ca0*/  MUFU.TANH R179, R132 ;  /* 0x0000008400b37308 */ /* 0x0002620000002400 */
[----:B--2---:R-:W-:Y:S09]  /*10cb0*/  FMUL.FTZ R133, R30, UR5 ;  /* 0x000000051e857c20 */ /* 0x004ff20008410000 */
[----:B------:R2:W2:Y:S01]  /*10cc0*/  MUFU.TANH R150, R180 ;  /* 0x000000b400967308 */ /* 0x0004a20000002400 */
[----:B---3--:R-:W-:Y:S01]  /*10cd0*/  FMUL.FTZ R181, R20, UR5 ;  /* 0x0000000514b57c20 */ /* 0x008fe20008410000 */
[----:B------:R-:W-:Y:S01]  /*10ce0*/  FMUL.FTZ R60, R60, UR5 ;  /* 0x000000053c3c7c20 */ /* 0x000fe20008410000 */
[----:B------:R-:W-:Y:S01]  /*10cf0*/  FMUL.FTZ R61, R61, UR5 ;  /* 0x000000053d3d7c20 */ /* 0x000fe20008410000 */
[----:B------:R-:W-:Y:S01]  /*10d00*/  FMUL.FTZ R62, R62, UR5 ;  /* 0x000000053e3e7c20 */ /* 0x000fe20008410000 */
[----:B------:R-:W-:Y:S01]  /*10d10*/  FMUL.FTZ R63, R63, UR5 ;  /* 0x000000053f3f7c20 */ /* 0x000fe20008410000 */
[----:B------:R-:W-:Y:S04]  /*10d20*/  FMUL.FTZ R64, R64, UR5 ;  /* 0x0000000540407c20 */ /* 0x000fe80008410000 */
[----:B------:R3:W3:Y:S01]  /*10d30*/  MUFU.TANH R173, R2 ;  /* 0x0000000200ad7308 */ /* 0x0006e20000002400 */
[----:B-1----:R-:W-:Y:S01]  /*10d40*/  FMUL.FTZ R132, R26, UR5 ;  /* 0x000000051a847c20 */ /* 0x002fe20008410000 */
[----:B------:R-:W-:Y:S01]  /*10d50*/  FMUL.FTZ R65, R65, UR5 ;  /* 0x0000000541417c20 */ /* 0x000fe20008410000 */
[----:B------:R-:W-:Y:S01]  /*10d60*/  FMUL.FTZ R66, R66, UR5 ;  /* 0x0000000542427c20 */ /* 0x000fe20008410000 */
[----:B------:R-:W-:Y:S06]  /*10d70*/  FMUL.FTZ R67, R67, UR5 ;  /* 0x0000000543437c20 */ /* 0x000fec0008410000 */
[----:B------:R1:W1:Y:S01]  /*10d80*/  MUFU.TANH R174, R0 ;  /* 0x0000000000ae7308 */ /* 0x0002620000002400 */
[----:B--2---:R-:W-:Y:S09]  /*10d90*/  FMUL.FTZ R180, R28, UR5 ;  /* 0x000000051cb47c20 */ /* 0x004ff20008410000 */
[----:B------:R-:W2:Y:S01]  /*10da0*/  MUFU.TANH R160, R182 ;  /* 0x000000b600a07308 */ /* 0x000ea20000002400 */
[----:B---3--:R-:W-:Y:S09]  /*10db0*/  FMUL.FTZ R2, R27, UR5 ;  /* 0x000000051b027c20 */ /* 0x008ff20008410000 */
[----:B------:R-:W3:Y:S01]  /*10dc0*/  MUFU.TANH R154, R134 ;  /* 0x00000086009a7308 */ /* 0x000ee20000002400 */
[----:B-1----:R-:W-:Y:S09]  /*10dd0*/  FMUL.FTZ R0, R31, UR5 ;  /* 0x000000051f007c20 */ /* 0x002ff20008410000 */
[----:B------:R-:W1:Y:S10]  /*10de0*/  MUFU.TANH R155, R133 ;  /* 0x00000085009b7308 */ /* 0x000e740000002400 */
[----:B------:R5:W1:Y:S10]  /*10df0*/  MUFU.TANH R175, R181 ;  /* 0x000000b500af7308 */ /* 0x000a740000002400 */
[----:B------:R-:W1:Y:S10]  /*10e00*/  MUFU.TANH R169, R132 ;  /* 0x0000008400a97308 */ /* 0x000e740000002400 */
[----:B------:R-:W1:Y:S01]  /*10e10*/  MUFU.TANH R167, R2 ;  /* 0x0000000200a77308 */ /* 0x000e620000002400 */
[----:B-----5:R-:W-:Y:S09]  /*10e20*/  MOV R181, R243 ;  /* 0x000000f300b57202 */ /* 0x020ff20000000f00 */
[----:B------:R5:W1:Y:S10]  /*10e30*/  MUFU.TANH R170, R180 ;  /* 0x000000b400aa7308 */ /* 0x000a740000002400 */
[----:B------:R1:W1:Y:S10]  /*10e40*/  MUFU.TANH R157, R0 ;  /* 0x00000000009d7308 */ /* 0x0002740000002400 */
[----:B------:R1:W1:Y:S01]  /*10e50*/  MUFU.TANH R250, R40 ;  /* 0x0000002800fa7308 */ /* 0x0002620000002400 */
[----:B-----5:R-:W-:Y:S09]  /*10e60*/  MOV R180, R242 ;  /* 0x000000f200b47202 */ /* 0x020ff20000000f00 */
[----:B------:R1:W1:Y:S10]  /*10e70*/  MUFU.TANH R248, R41 ;  /* 0x0000002900f87308 */ /* 0x0002740000002400 */
        /* <DEDUP_REMOVED lines=25> */
[----:B------:R1:W1:Y:S01]  /*11010*/  MUFU.TANH R133, R67 ;  /* 0x0000004300857308 */ /* 0x0002620000002400 */
[----:B--234-:R-:W-:Y:S05]  /*11020*/  @!P1 BRA `(.L_x_865) ;  /* 0x0000000c00149947 */ /* 0x01cfea0003800000 */
[----:B------:R-:W-:Y:S01]  /*11030*/  ULDC.64 UR10, c[0x0][0x248] ;  /* 0x00009200000a7ab9 */ /* 0x000fe20000000a00 */
[----:B------:R-:W-:Y:S02]  /*11040*/  MOV R2, R235 ;  /* 0x000000eb00027202 */ /* 0x000fe40000000f00 */
[----:B-1----:R-:W-:Y:S01]  /*11050*/  MOV R0, R234 ;  /* 0x000000ea00007202 */ /* 0x002fe20000000f00 */
        /* <DEDUP_REMOVED lines=54> */
[----:B------:R-:W-:Y:S01]  /*113c0*/  SHF.R.S32.HI R9, RZ, 0x1f, R6 ;  /* 0x0000001fff097819 */ /* 0x000fe20000011406 */
[----:B------:R-:W-:Y:S04]  /*113d0*/  IMAD.WIDE.U32 R12, R6, UR8, RZ ;  /* 0x00000008060c7c25 */ /* 0x000fe8000f8e00ff */
[----:B------:R-:W-:Y:S05]  /*113e0*/  IMAD R0, R9, UR8, R0 ;  /* 0x0000000809007c24 */ /* 0x000fea000f8e0200 */
        /* <DEDUP_REMOVED lines=8> */
.L_x_866:
        /* <DEDUP_REMOVED lines=129> */
.L_x_865:
[----:B--2---:R-:W-:Y:S01]  /*11c80*/  FMNMX.FTZ R5, R168, R135, !PT ;  /* 0x00000087a8057209 */ /* 0x004fe20007810000 */
[----:B------:R-:W-:Y:S01]  /*11c90*/  LDSM.16.MT88.4 R20, [R206+0xc000] ;  /* 0x00c00000ce14783b */ /* 0x000fe20000004200 */
[----:B------:R-:W-:Y:S01]  /*11ca0*/  FMNMX.FTZ R7, R147, R3, !PT ;  /* 0x0000000393077209 */ /* 0x000fe20007810000 */
[----:B------:R-:W-:Y:S01]  /*11cb0*/  UMOV UR11, UR16 ;  /* 0x00000010000b7c82 */ /* 0x000fe20008000000 */
[----:B------:R-:W-:Y:S01]  /*11cc0*/  FMNMX.FTZ R5, R164, R5, !PT ;  /* 0x00000005a4057209 */ /* 0x000fe20007810000 */
[----:B------:R-:W-:Y:S01]  /*11cd0*/  UMOV UR10, UR15 ;  /* 0x0000000f000a7c82 */ /* 0x000fe20008000000 */
[----:B------:R-:W-:Y:S02]  /*11ce0*/  FMNMX.FTZ R7, R176, R7, !PT ;  /* 0x00000007b0077209 */ /* 0x000fe40007810000 */
[----:B------:R-:W-:Y:S01]  /*11cf0*/  FMNMX.FTZ R5, R172, R5, !PT ;  /* 0x00000005ac057209 */ /* 0x000fe20007810000 */
[----:B------:R-:W-:Y:S01]  /*11d00*/  LDSM.16.MT88.4 R28, [R205+0xc000] ;  /* 0x00c00000cd1c783b */ /* 0x000fe20000004200 */
[----:B-1----:R-:W-:Y:S02]  /*11d10*/  FMNMX.FTZ R0, R10, R7, !PT ;  /* 0x000000070a007209 */ /* 0x002fe40007810000 */
[----:B------:R-:W-:Y:S02]  /*11d20*/  FMNMX.FTZ R5, R8, R5, !PT ;  /* 0x0000000508057209 */ /* 0x000fe40007810000 */
[----:B------:R-:W-:Y:S02]  /*11d30*/  FMNMX.FTZ R0, R11, R0, !PT ;  /* 0x000000000b007209 */ /* 0x000fe40007810000 */
[----:B------:R-:W-:Y:S01]  /*11d40*/  FMNMX.FTZ R5, R160, R5, !PT ;  /* 0x00000005a0057209 */ /* 0x000fe20007810000 */
[----:B------:R-:W-:Y:S01]  /*11d50*/  LDSM.16.MT88.4 R36, [R204+0xc000] ;  /* 0x00c00000cc24783b */ /* 0x000fe20000004200 */
[----:B------:R-:W-:Y:S02]  /*11d60*/  FMNMX.FTZ R0, R153, R0, !PT ;  /* 0x0000000099007209 */ /* 0x000fe40007810000 */
        /* <DEDUP_REMOVED lines=56> */
[----:B------:R-:W-:Y:S03]  /*120f0*/  FMNMX.FTZ R7, R133, R0, !PT ;  /* 0x0000000085077209 */ /* 0x000fe60007810000 */
[----:B------:R-:W-:Y:S08]  /*12100*/  SHFL.BFLY PT, R9, R6, 0x2, 0x1f ;  /* 0x0c401f0006097f89 */ /* 0x000ff000000e0000 */
[----:B------:R-:W1:Y:S02]  /*12110*/  SHFL.BFLY PT, R0, R7, 0x2, 0x1f ;  /* 0x0c401f0007007f89 */ /* 0x000e6400000e0000 */
[----:B-1----:R-:W-:Y:S02]  /*12120*/  FMNMX.FTZ R5, R7, R0, !PT ;  /* 0x0000000007057209 */ /* 0x002fe40007810000 */
[----:B------:R-:W-:Y:S04]  /*12130*/  FMNMX.FTZ R13, R6, R9, !PT ;  /* 0x00000009060d7209 */ /* 0x000fe80007810000 */
[----:B------:R-:W1:Y:S08]  /*12140*/  SHFL.BFLY PT, R0, R5, 0x1, 0x1f ;  /* 0x0c201f0005007f89 */ /* 0x000e7000000e0000 */
[----:B------:R-:W2:Y:S01]  /*12150*/  SHFL.BFLY PT, R2, R13, 0x1, 0x1f ;  /* 0x0c201f000d027f89 */ /* 0x000ea200000e0000 */
[----:B-1----:R-:W-:Y:S02]  /*12160*/  FMNMX.FTZ R0, R5, R0, !PT ;  /* 0x0000000005007209 */ /* 0x002fe40007810000 */
[----:B--2---:R-:W-:Y:S03]  /*12170*/  FMNMX.FTZ R2, R13, R2, !PT ;  /* 0x000000020d027209 */ /* 0x004fe60007810000 */
[C---:B------:R-:W-:Y:S02]  /*12180*/  FMUL.FTZ R144, R0.reuse, UR4 ;  /* 0x0000000400907c20 */ /* 0x040fe40008410000 */
[----:B------:R-:W1:Y:S01]  /*12190*/  LDSM.16.MT88.4 R12, [R208+0xc000] ;  /* 0x00c00000d00c783b */ /* 0x000e620000004200 */
[----:B------:R-:W-:Y:S01]  /*121a0*/  FADD.FTZ R3, -R0, R3 ;  /* 0x0000000300037221 */ /* 0x000fe20000010100 */
[C---:B------:R-:W-:Y:S01]  /*121b0*/  FSETP.NEU.FTZ.AND P1, PT, R2.reuse, -INF , PT ;  /* 0xff8000000200780b */ /* 0x040fe20003f3d000 */
[C---:B------:R-:W-:Y:S01]  /*121c0*/  FMUL.FTZ R145, R2.reuse, UR4 ;  /* 0x0000000402917c20 */ /* 0x040fe20008410000 */
[----:B------:R-:W-:Y:S01]  /*121d0*/  FADD.FTZ R4, -R2, R135 ;  /* 0x0000008702047221 */ /* 0x000fe20000010100 */
[----:B------:R-:W-:Y:S01]  /*121e0*/  FMUL.FTZ R6, R3, UR4 ;  /* 0x0000000403067c20 */ /* 0x000fe20008410000 */
[----:B------:R-:W-:Y:S02]  /*121f0*/  MOV R135, R2 ;  /* 0x0000000200877202 */ /* 0x000fe40000000f00 */
[----:B------:R-:W-:Y:S01]  /*12200*/  FSEL R145, R145, RZ, P1 ;  /* 0x000000ff91917208 */ /* 0x000fe20000800000 */
[----:B------:R-:W-:Y:S01]  /*12210*/  FMUL.FTZ R132, R4, UR4 ;  /* 0x0000000404847c20 */ /* 0x000fe20008410000 */
[----:B------:R-:W-:Y:S01]  /*12220*/  FSETP.NEU.FTZ.AND P1, PT, R0, -INF , PT ;  /* 0xff8000000000780b */ /* 0x000fe20003f3d000 */
[----:B------:R-:W2:Y:S02]  /*12230*/  MUFU.EX2 R3, R6 ;  /* 0x0000000600037308 */ /* 0x000ea40000000800 */
[--C-:B------:R-:W-:Y:S01]  /*12240*/  FFMA.FTZ R137, R8, UR4, -R145.reuse ;  /* 0x0000000408897c23 */ /* 0x100fe20008010891 */
[----:B------:R-:W-:Y:S01]  /*12250*/  FSEL R144, R144, RZ, P1 ;  /* 0x000000ff90907208 */ /* 0x000fe20000800000 */
[--C-:B------:R-:W-:Y:S01]  /*12260*/  FFMA.FTZ R143, R168, UR4, -R145.reuse ;  /* 0x00000004a88f7c23 */ /* 0x100fe20008010891 */
[--C-:B------:R-:W-:Y:S01]  /*12270*/  FFMA.FTZ R141, R164, UR4, -R145.reuse ;  /* 0x00000004a48d7c23 */ /* 0x100fe20008010891 */
[--C-:B------:R-:W-:Y:S01]  /*12280*/  FFMA.FTZ R140, R172, UR4, -R145.reuse ;  /* 0x00000004ac8c7c23 */ /* 0x100fe20008010891 */
[--C-:B------:R-:W-:Y:S01]  /*12290*/  FFMA.FTZ R148, R174, UR4, -R145.reuse ;  /* 0x00000004ae947c23 */ /* 0x100fe20008010891 */
[--C-:B------:R-:W-:Y:S01]  /*122a0*/  FFMA.FTZ R139, R10, UR4, -R144.reuse ;  /* 0x000000040a8b7c23 */ /* 0x100fe20008010890 */
[--C-:B------:R-:W-:Y:S01]  /*122b0*/  FFMA.FTZ R136, R11, UR4, -R144.reuse ;  /* 0x000000040b887c23 */ /* 0x100fe20008010890 */
[--C-:B------:R-:W-:Y:S01]  /*122c0*/  FFMA.FTZ R142, R147, UR4, -R144.reuse ;  /* 0x00000004938e7c23 */ /* 0x100fe20008010890 */
[--C-:B------:R-:W-:Y:S01]  /*122d0*/  FFMA.FTZ R138, R176, UR4, -R144.reuse ;  /* 0x00000004b08a7c23 */ /* 0x100fe20008010890 */
[----:B------:R-:W3:Y:S01]  /*122e0*/  MUFU.EX2 R132, R132 ;  /* 0x0000008400847308 */ /* 0x000ee20000000800 */
[--C-:B------:R-:W-:Y:S01]  /*122f0*/  FFMA.FTZ R147, R150, UR4, -R145.reuse ;  /* 0x0000000496937c23 */ /* 0x100fe20008010891 */
[--C-:B------:R-:W-:Y:S01]  /*12300*/  FFMA.FTZ R150, R169, UR4, -R144.reuse ;  /* 0x00000004a9967c23 */ /* 0x100fe20008010890 */
[--C-:B------:R-:W-:Y:S01]  /*12310*/  FFMA.FTZ R152, R170, UR4, -R145.reuse ;  /* 0x00000004aa987c23 */ /* 0x100fe20008010891 */
[--C-:B------:R-:W-:Y:S01]  /*12320*/  FFMA.FTZ R161, R161, UR4, -R144.reuse ;  /* 0x00000004a1a17c23 */ /* 0x100fe20008010890 */
[C---:B--2---:R-:W-:Y:S01]  /*12330*/  FMUL.FTZ R6, R3.reuse, R130 ;  /* 0x0000008203067220 */ /* 0x044fe20000410000 */
[C---:B------:R-:W-:Y:S01]  /*12340*/  FMUL.FTZ R7, R3.reuse, R131 ;  /* 0x0000008303077220 */ /* 0x040fe20000410000 */
[C---:B------:R-:W-:Y:S03]  /*12350*/  FMUL.FTZ R10, R3.reuse, R126 ;  /* 0x0000007e030a7220 */ /* 0x040fe60000410000 */
[----:B------:R-:W-:Y:S01]  /*12360*/  MUFU.EX2 R143, R143 ;  /* 0x0000008f008f7308 */ /* 0x000fe20000000800 */
[C---:B------:R-:W-:Y:S01]  /*12370*/  FMUL.FTZ R11, R3.reuse, R127 ;  /* 0x0000007f030b7220 */ /* 0x040fe20000410000 */
[C---:B------:R-:W-:Y:S01]  /*12380*/  FMUL.FTZ R18, R3.reuse, R118 ;  /* 0x0000007603127220 */ /* 0x040fe20000410000 */
[C---:B------:R-:W-:Y:S01]  /*12390*/  FMUL.FTZ R19, R3.reuse, R119 ;  /* 0x0000007703137220 */ /* 0x040fe20000410000 */
[C---:B------:R-:W-:Y:S01]  /*123a0*/  FMUL.FTZ R26, R3.reuse, R110 ;  /* 0x0000006e031a7220 */ /* 0x040fe20000410000 */
[C---:B------:R-:W-:Y:S01]  /*123b0*/  FMUL.FTZ R27, R3.reuse, R111 ;  /* 0x0000006f031b7220 */ /* 0x040fe20000410000 */
[C---:B------:R-:W-:Y:S01]  /*123c0*/  FMUL.FTZ R34, R3.reuse, R102 ;  /* 0x0000006603227220 */ /* 0x040fe20000410000 */
[C---:B------:R-:W-:Y:S03]  /*123d0*/  FMUL.FTZ R35, R3.reuse, R103 ;  /* 0x0000006703237220 */ /* 0x040fe60000410000 */
[----:B------:R-:W2:Y:S01]  /*123e0*/  MUFU.EX2 R141, R141 ;  /* 0x0000008d008d7308 */ /* 0x000ea20000000800 */
[C---:B---3--:R-:W-:Y:S01]  /*123f0*/  FMUL.FTZ R4, R132.reuse, R128 ;  /* 0x0000008084047220 */ /* 0x048fe20000410000 */
[C---:B------:R-:W-:Y:S01]  /*12400*/  FMUL.FTZ R5, R132.reuse, R129 ;  /* 0x0000008184057220 */ /* 0x040fe20000410000 */
[C---:B------:R-:W-:Y:S01]  /*12410*/  FMUL.FTZ R8, R132.reuse, R124 ;  /* 0x0000007c84087220 */ /* 0x040fe20000410000 */
[C---:B------:R-:W-:Y:S01]  /*12420*/  FMUL.FTZ R9, R132.reuse, R125 ;  /* 0x0000007d84097220 */ /* 0x040fe20000410000 */
[C---:B------:R-:W-:Y:S01]  /*12430*/  FMUL.FTZ R16, R132.reuse, R116 ;  /* 0x0000007484107220 */ /* 0x040fe20000410000 */
[C---:B------:R-:W-:Y:S01]  /*12440*/  FMUL.FTZ R17, R132.reuse, R117 ;  /* 0x0000007584117220 */ /* 0x040fe20000410000 */
[C---:B------:R-:W-:Y:S03]  /*12450*/  FMUL.FTZ R24, R132.reuse, R108 ;  /* 0x0000006c84187220 */ /* 0x040fe60000410000 */
[----:B------:R-:W-:Y:S01]  /*12460*/  MUFU.EX2 R142, R142 ;  /* 0x0000008e008e7308 */ /* 0x000fe20000000800 */
[C---:B------:R-:W-:Y:S01]  /*12470*/  FMUL.FTZ R25, R132.reuse, R109 ;  /* 0x0000006d84197220 */ /* 0x040fe20000410000 */
[C---:B------:R-:W-:Y:S01]  /*12480*/  FMUL.FTZ R32, R132.reuse, R100 ;  /* 0x0000006484207220 */ /* 0x040fe20000410000 */
[C---:B------:R-:W-:Y:S01]  /*12490*/  FMUL.FTZ R33, R132.reuse, R101 ;  /* 0x0000006584217220 */ /* 0x040fe20000410000 */
[----:B------:R-:W-:Y:S01]  /*124a0*/  LDSM.16.MT88.4 R124, [R208+0xf800] ;  /* 0x00f80000d07c783b */ /* 0x000fe20000004200 */
[C---:B------:R-:W-:Y:S01]  /*124b0*/  FMUL.FTZ R40, R132.reuse, R92 ;  /* 0x0000005c84287220 */ /* 0x040fe20000410000 */
[C---:B------:R-:W-:Y:S01]  /*124c0*/  FMUL.FTZ R41, R132.reuse, R93 ;  /* 0x0000005d84297220 */ /* 0x040fe20000410000 */
[----:B------:R-:W-:Y:S03]  /*124d0*/  FMUL.FTZ R42, R3, R94 ;  /* 0x0000005e032a7220 */ /* 0x000fe60000410000 */
[----:B------:R-:W3:Y:S01]  /*124e0*/  MUFU.EX2 R138, R138 ;  /* 0x0000008a008a7308 */ /* 0x000ee20000000800 */
[----:B--2---:R-:W-:Y:S01]  /*124f0*/  F2FP.F16.F32.PACK_AB R128, R141, R143 ;  /* 0x0000008f8d80723e */ /* 0x004fe200000000ff */
[C---:B------:R-:W-:Y:S01]  /*12500*/  FMUL.FTZ R43, R3.reuse, R95 ;  /* 0x0000005f032b7220 */ /* 0x040fe20000410000 */
[C---:B------:R-:W-:Y:S01]  /*12510*/  FMUL.FTZ R44, R132.reuse, R88 ;  /* 0x00000058842c7220 */ /* 0x040fe20000410000 */
[----:B------:R-:W-:Y:S01]  /*12520*/  LDSM.16.MT88.4 R92, [R205+0xc800] ;  /* 0x00c80000cd5c783b */ /* 0x000fe20000004200 */
[C---:B------:R-:W-:Y:S01]  /*12530*/  FMUL.FTZ R45, R132.reuse, R89 ;  /* 0x00000059842d7220 */ /* 0x040fe20000410000 */
[C---:B------:R-:W-:Y:S01]  /*12540*/  FMUL.FTZ R46, R3.reuse, R90 ;  /* 0x0000005a032e7220 */ /* 0x040fe20000410000 */
[C---:B------:R-:W-:Y:S03]  /*12550*/  FMUL.FTZ R47, R3.reuse, R91 ;  /* 0x0000005b032f7220 */ /* 0x040fe60000410000 */
[----:B------:R-:W-:Y:S01]  /*12560*/  MUFU.EX2 R140, R140 ;  /* 0x0000008c008c7308 */ /* 0x000fe20000000800 */
[C---:B------:R-:W-:Y:S01]  /*12570*/  FMUL.FTZ R52, R132.reuse, R80 ;  /* 0x0000005084347220 */ /* 0x040fe20000410000 */
[C---:B------:R-:W-:Y:S01]  /*12580*/  FMUL.FTZ R53, R132.reuse, R81 ;  /* 0x0000005184357220 */ /* 0x040fe20000410000 */
[C---:B------:R-:W-:Y:S01]  /*12590*/  FMUL.FTZ R54, R3.reuse, R82 ;  /* 0x0000005203367220 */ /* 0x040fe20000410000 */
[----:B------:R-:W2:Y:S01]  /*125a0*/  LDSM.16.MT88.4 R88, [R204+0x10000] ;  /* 0x01000000cc58783b */ /* 0x000ea20000004200 */
[C---:B------:R-:W-:Y:S01]  /*125b0*/  FMUL.FTZ R55, R3.reuse, R83 ;  /* 0x0000005303377220 */ /* 0x040fe20000410000 */
[C---:B------:R-:W-:Y:S01]  /*125c0*/  FMUL.FTZ R60, R132.reuse, R72 ;  /* 0x00000048843c7220 */ /* 0x040fe20000410000 */
[----:B------:R-:W-:Y:S03]  /*125d0*/  FMUL.FTZ R61, R132, R73 ;  /* 0x00000049843d7220 */ /* 0x000fe60000410000 */
[----:B------:R-:W4:Y:S01]  /*125e0*/  MUFU.EX2 R137, R137 ;  /* 0x0000008900897308 */ /* 0x000f220000000800 */
[----:B---3--:R-:W-:Y:S01]  /*125f0*/  F2FP.F16.F32.PACK_AB R129, R138, R142 ;  /* 0x0000008e8a81723e */ /* 0x008fe200000000ff */
[C---:B------:R-:W-:Y:S01]  /*12600*/  FMUL.FTZ R62, R3.reuse, R74 ;  /* 0x0000004a033e7220 */ /* 0x040fe20000410000 */
[----:B------:R-:W-:Y:S01]  /*12610*/  FMUL.FTZ R63, R3, R75 ;  /* 0x0000004b033f7220 */ /* 0x000fe20000410000 */
[----:B------:R-:W3:Y:S01]  /*12620*/  LDSM.16.MT88.4 R80, [R208+0xc800] ;  /* 0x00c80000d050783b */ /* 0x000ee20000004200 */
[--C-:B------:R-:W-:Y:S01]  /*12630*/  FFMA.FTZ R159, R159, UR4, -R144.reuse ;  /* 0x000000049f9f7c23 */ /* 0x100fe20008010890 */
[--C-:B------:R-:W-:Y:S01]  /*12640*/  FFMA.FTZ R164, R248, UR4, -R145.reuse ;  /* 0x00000004f8a47c23 */ /* 0x100fe20008010891 */
[--C-:B------:R-:W-:Y:S03]  /*12650*/  FFMA.FTZ R168, R246, UR4, -R145.reuse ;  /* 0x00000004f6a87c23 */ /* 0x100fe60008010891 */
[----:B------:R-:W-:Y:S01]  /*12660*/  MUFU.EX2 R139, R139 ;  /* 0x0000008b008b7308 */ /* 0x000fe20000000800 */
[--C-:B------:R-:W-:Y:S01]  /*12670*/  FFMA.FTZ R169, R244, UR4, -R145.reuse ;  /* 0x00000004f4a97c23 */ /* 0x100fe20008010891 */
[--C-:B------:R-:W-:Y:S01]  /*12680*/  FFMA.FTZ R170, R247, UR4, -R144.reuse ;  /* 0x00000004f7aa7c23 */ /* 0x100fe20008010890 */
[--C-:B------:R-:W-:Y:S01]  /*12690*/  FFMA.FTZ R172, R202, UR4, -R145.reuse ;  /* 0x00000004caac7c23 */ /* 0x100fe20008010891 */
[----:B------:R-:W-:Y:S01]  /*126a0*/  LDSM.16.MT88.4 R72, [R204+0xc800] ;  /* 0x00c80000cc48783b */ /* 0x000fe20000004200 */
[--C-:B------:R-:W-:Y:S01]  /*126b0*/  FFMA.FTZ R174, R203, UR4, -R144.reuse ;  /* 0x00000004cbae7c23 */ /* 0x100fe20008010890 */
[--C-:B------:R-:W-:Y:S01]  /*126c0*/  FFMA.FTZ R176, R194, UR4, -R145.reuse ;  /* 0x00000004c2b07c23 */ /* 0x100fe20008010891 */
[--C-:B------:R-:W-:Y:S03]  /*126d0*/  FFMA.FTZ R190, R190, UR4, -R145.reuse ;  /* 0x00000004bebe7c23 */ /* 0x100fe60008010891 */
[----:B------:R-:W5:Y:S01]  /*126e0*/  MUFU.EX2 R136, R136 ;  /* 0x0000008800887308 */ /* 0x000f620000000800 */
[----:B----4-:R-:W-:Y:S01]  /*126f0*/  F2FP.F16.F32.PACK_AB R130, R137, R140 ;  /* 0x0000008c8982723e */ /* 0x010fe200000000ff */
[--C-:B------:R-:W-:Y:S01]  /*12700*/  FFMA.FTZ R189, R189, UR4, -R144.reuse ;  /* 0x00000004bdbd7c23 */ /* 0x100fe20008010890 */
[--C-:B------:R-:W-:Y:S01]  /*12710*/  FFMA.FTZ R186, R186, UR4, -R145.reuse ;  /* 0x00000004baba7c23 */ /* 0x100fe20008010891 */
[----:B------:R-:W-:Y:S01]  /*12720*/  LDSM.16.MT88.4 R100, [R205+0xe800] ;  /* 0x00e80000cd64783b */ /* 0x000fe20000004200 */
[----:B------:R-:W-:Y:S01]  /*12730*/  ISETP.GT.AND P1, PT, R223, 0x1, PT ;  /* 0x00000001df00780c */ /* 0x000fe20003f24270 */
[--C-:B------:R-:W-:Y:S01]  /*12740*/  FFMA.FTZ R185, R185, UR4, -R144.reuse ;  /* 0x00000004b9b97c23 */ /* 0x100fe20008010890 */
[----:B------:R-:W-:Y:S03]  /*12750*/  FFMA.FTZ R183, R183, UR4, -R145 ;  /* 0x00000004b7b77c23 */ /* 0x000fe60008010891 */
[----:B------:R-:W-:Y:S01]  /*12760*/  MUFU.EX2 R147, R147 ;  /* 0x0000009300937308 */ /* 0x000fe20000000800 */
[----:B------:R-:W-:Y:S01]  /*12770*/  FFMA.FTZ R134, R134, UR4, -R144 ;  /* 0x0000000486867c23 */ /* 0x000fe20008010890 */
[----:B------:R-:W-:Y:S01]  /*12780*/  FFMA.FTZ R142, R3, R240, R142 ;  /* 0x000000f0038e7223 */ /* 0x000fe2000001008e */
[----:B------:R-:W-:Y:S01]  /*12790*/  FFMA.FTZ R143, R132, R241, R143 ;  /* 0x000000f1848f7223 */ /* 0x000fe2000001008f */
[----:B------:R-:W-:Y:S02]  /*127a0*/  LDSM.16.MT88.4 R116, [R206+0xf800] ;  /* 0x00f80000ce74783b */ /* 0x000fe40000004200 */
[----:B------:R-:W-:Y:S01]  /*127b0*/  FADD.FTZ R142, R138, R142 ;  /* 0x0000008e8a8e7221 */ /* 0x000fe20000010000 */
[----:B------:R-:W-:Y:S03]  /*127c0*/  FADD.FTZ R143, R141, R143 ;  /* 0x0000008f8d8f7221 */ /* 0x000fe60000010000 */
[----:B------:R-:W-:Y:S01]  /*127d0*/  MUFU.EX2 R148, R148 ;  /* 0x0000009400947308 */ /* 0x000fe20000000800 */
[----:B-----5:R-:W-:Y:S01]  /*127e0*/  F2FP.F16.F32.PACK_AB R131, R136, R139 ;  /* 0x0000008b8883723e */ /* 0x020fe200000000ff */
[----:B------:R-:W-:Y:S01]  /*127f0*/  FADD.FTZ R140, R140, R143 ;  /* 0x0000008f8c8c7221 */ /* 0x000fe20000010000 */
[----:B------:R-:W-:Y:S03]  /*12800*/  LDSM.16.MT88.4 R108, [R205+0xf800] ;  /* 0x00f80000cd6c783b */ /* 0x000fe60000004200 */
[----:B------:R-:W-:Y:S02]  /*12810*/  FADD.FTZ R140, R137, R140 ;  /* 0x0000008c898c7221 */ /* 0x000fe40000010000 */
[C---:B-1----:R-:W-:Y:S02]  /*12820*/  HMMA.16816.F32 R4, R128.reuse, R12, R4 ;  /* 0x0000000c8004723c */ /* 0x042fe40000001804 */
[----:B------:R-:W-:Y:S04]  /*12830*/  MUFU.EX2 R150, R150 ;  /* 0x0000009600967308 */ /* 0x000fe80000000800 */
[C---:B------:R-:W-:Y:S06]  /*12840*/  HMMA.16816.F32 R8, R128.reuse, R14, R8 ;  /* 0x0000000e8008723c */ /* 0x040fec0000001808 */
[----:B------:R-:W-:Y:S01]  /*12850*/  MUFU.EX2 R152, R152 ;  /* 0x0000009800987308 */ /* 0x000fe20000000800 */
[C---:B------:R-:W-:Y:S01]  /*12860*/  FMUL.FTZ R12, R132.reuse, R120 ;  /* 0x00000078840c7220 */ /* 0x040fe20000410000 */
[----:B------:R-:W-:Y:S03]  /*12870*/  FMUL.FTZ R13, R132, R121 ;  /* 0x00000079840d7220 */ /* 0x000fe60000410000 */
[C---:B------:R-:W-:Y:S01]  /*12880*/  FMUL.FTZ R14, R3.reuse, R122 ;  /* 0x0000007a030e7220 */ /* 0x040fe20000410000 */
[----:B------:R-:W-:Y:S04]  /*12890*/  FMUL.FTZ R15, R3, R123 ;  /* 0x0000007b030f7220 */ /* 0x000fe80000410000 */
[----:B------:R-:W-:Y:S01]  /*128a0*/  MUFU.EX2 R161, R161 ;  /* 0x000000a100a17308 */ /* 0x000fe20000000800 */
[--C-:B------:R-:W-:Y:S01]  /*128b0*/  FFMA.FTZ R120, R175, UR4, -R145.reuse ;  /* 0x00000004af787c23 */ /* 0x100fe20008010891 */
[--C-:B------:R-:W-:Y:S01]  /*128c0*/  FFMA.FTZ R121, R173, UR4, -R144.reuse ;  /* 0x00000004ad797c23 */ /* 0x100fe20008010890 */
[--C-:B------:R-:W-:Y:S01]  /*128d0*/  FFMA.FTZ R173, R200, UR4, -R145.reuse ;  /* 0x00000004c8ad7c23 */ /* 0x100fe20008010891 */
[C---:B------:R-:W-:Y:S03]  /*128e0*/  HMMA.16816.F32 R12, R128.reuse, R20, R12 ;  /* 0x00000014800c723c */ /* 0x040fe6000000180c */
[--C-:B------:R-:W-:Y:S03]  /*128f0*/  FFMA.FTZ R175, R201, UR4, -R144.reuse ;  /* 0x00000004c9af7c23 */ /* 0x100fe60008010890 */
[----:B------:R-:W-:Y:S01]  /*12900*/  MUFU.EX2 R120, R120 ;  /* 0x0000007800787308 */ /* 0x000fe20000000800 */
[C---:B------:R-:W-:Y:S04]  /*12910*/  HMMA.16816.F32 R16, R128.reuse, R22, R16 ;  /* 0x000000168010723c */ /* 0x040fe80000001810 */
[C---:B------:R-:W-:Y:S01]  /*12920*/  FMUL.FTZ R20, R132.reuse, R112 ;  /* 0x0000007084147220 */ /* 0x040fe20000410000 */
[----:B------:R-:W-:Y:S02]  /*12930*/  FMUL.FTZ R21, R132, R113 ;  /* 0x0000007184157220 */ /* 0x000fe40000410000 */
[C---:B------:R-:W-:Y:S01]  /*12940*/  FMUL.FTZ R22, R3.reuse, R114 ;  /* 0x0000007203167220 */ /* 0x040fe20000410000 */
[----:B------:R-:W-:Y:S01]  /*12950*/  FMUL.FTZ R23, R3, R115 ;  /* 0x0000007303177220 */ /* 0x000fe20000410000 */
[----:B------:R-:W-:Y:S02]  /*12960*/  MUFU.EX2 R121, R121 ;  /* 0x0000007900797308 */ /* 0x000fe40000000800 */
[--C-:B------:R-:W-:Y:S01]  /*12970*/  FFMA.FTZ R112, R149, UR4, -R145.reuse ;  /* 0x0000000495707c23 */ /* 0x100fe20008010891 */
[--C-:B------:R-:W-:Y:S01]  /*12980*/  FFMA.FTZ R149, R178, UR4, -R145.reuse ;  /* 0x00000004b2957c23 */ /* 0x100fe20008010891 */
[--C-:B------:R-:W-:Y:S01]  /*12990*/  FFMA.FTZ R178, R195, UR4, -R144.reuse ;  /* 0x00000004c3b27c23 */ /* 0x100fe20008010890 */
[--C-:B------:R-:W-:Y:S01]  /*129a0*/  FFMA.FTZ R113, R146, UR4, -R145.reuse ;  /* 0x0000000492717c23 */ /* 0x100fe20008010891 */
[C---:B------:R-:W-:Y:S04]  /*129b0*/  HMMA.16816.F32 R20, R128.reuse, R28, R20 ;  /* 0x0000001c8014723c */ /* 0x040fe80000001814 */
[----:B------:R-:W-:Y:S01]  /*129c0*/  MUFU.EX2 R159, R159 ;  /* 0x0000009f009f7308 */ /* 0x000fe20000000800 */
[--C-:B------:R-:W-:Y:S01]  /*129d0*/  FFMA.FTZ R146, R171, UR4, -R144.reuse ;  /* 0x00000004ab927c23 */ /* 0x100fe20008010890 */
[--C-:B------:R-:W-:Y:S01]  /*129e0*/  FFMA.FTZ R171, R245, UR4, -R144.reuse ;  /* 0x00000004f5ab7c23 */ /* 0x100fe20008010890 */
[--C-:B------:R-:W-:Y:S01]  /*129f0*/  FFMA.FTZ R114, R179, UR4, -R144.reuse ;  /* 0x00000004b3727c23 */ /* 0x100fe20008010890 */
[C---:B------:R-:W-:Y:S06]  /*12a00*/  HMMA.16816.F32 R24, R128.reuse, R30, R24 ;  /* 0x0000001e8018723c */ /* 0x040fec0000001818 */
[----:B------:R-:W-:Y:S01]  /*12a10*/  MUFU.EX2 R146, R146 ;  /* 0x0000009200927308 */ /* 0x000fe20000000800 */
[C---:B------:R-:W-:Y:S01]  /*12a20*/  FMUL.FTZ R28, R132.reuse, R104 ;  /* 0x00000068841c7220 */ /* 0x040fe20000410000 */
[----:B------:R-:W-:Y:S03]  /*12a30*/  FMUL.FTZ R29, R132, R105 ;  /* 0x00000069841d7220 */ /* 0x000fe60000410000 */
[C---:B------:R-:W-:Y:S01]  /*12a40*/  FMUL.FTZ R30, R3.reuse, R106 ;  /* 0x0000006a031e7220 */ /* 0x040fe20000410000 */
[----:B------:R-:W-:Y:S01]  /*12a50*/  FMUL.FTZ R31, R3, R107 ;  /* 0x0000006b031f7220 */ /* 0x000fe20000410000 */
[--C-:B------:R-:W-:Y:S03]  /*12a60*/  FFMA.FTZ R179, R193, UR4, -R144.reuse ;  /* 0x00000004c1b37c23 */ /* 0x100fe60008010890 */
[----:B------:R-:W-:Y:S01]  /*12a70*/  MUFU.EX2 R149, R149 ;  /* 0x0000009500957308 */ /* 0x000fe20000000800 */
[--C-:B------:R-:W-:Y:S01]  /*12a80*/  FFMA.FTZ R193, R188, UR4, -R145.reuse ;  /* 0x00000004bcc17c23 */ /* 0x100fe20008010891 */
[--C-:B------:R-:W-:Y:S01]  /*12a90*/  FFMA.FTZ R188, R191, UR4, -R144.reuse ;  /* 0x00000004bfbc7c23 */ /* 0x100fe20008010890 */
[C---:B------:R-:W-:Y:S03]  /*12aa0*/  HMMA.16816.F32 R28, R128.reuse, R36, R28 ;  /* 0x00000024801c723c */ /* 0x040fe6000000181c */
[--C-:B------:R-:W-:Y:S01]  /*12ab0*/  FFMA.FTZ R105, R160, UR4, -R145.reuse ;  /* 0x00000004a0697c23 */ /* 0x100fe20008010891 */
[--C-:B------:R-:W-:Y:S03]  /*12ac0*/  FFMA.FTZ R160, R252, UR4, -R145.reuse ;  /* 0x00000004fca07c23 */ /* 0x100fe60008010891 */
[----:B------:R-:W-:Y:S01]  /*12ad0*/  MUFU.EX2 R164, R164 ;  /* 0x000000a400a47308 */ /* 0x000fe20000000800 */
[C---:B------:R-:W-:Y:S03]  /*12ae0*/  HMMA.16816.F32 R32, R128.reuse, R38, R32 ;  /* 0x000000268020723c */ /* 0x040fe60000001820 */
[C---:B------:R-:W-:Y:S01]  /*12af0*/  FMUL.FTZ R36, R132.reuse, R96 ;  /* 0x0000006084247220 */ /* 0x040fe20000410000 */
[----:B------:R-:W-:Y:S03]  /*12b00*/  FMUL.FTZ R37, R132, R97 ;  /* 0x0000006184257220 */ /* 0x000fe60000410000 */
[C---:B------:R-:W-:Y:S01]  /*12b10*/  FMUL.FTZ R38, R3.reuse, R98 ;  /* 0x0000006203267220 */ /* 0x040fe20000410000 */
[----:B------:R-:W-:Y:S01]  /*12b20*/  FMUL.FTZ R39, R3, R99 ;  /* 0x0000006303277220 */ /* 0x000fe20000410000 */
[----:B------:R-:W-:Y:S01]  /*12b30*/  MUFU.EX2 R160, R160 ;  /* 0x000000a000a07308 */ /* 0x000fe20000000800 */
[----:B------:R-:W-:Y:S01]  /*12b40*/  LDSM.16.MT88.4 R96, [R204+0x12000] ;  /* 0x01200000cc60783b */ /* 0x000fe20000004200 */
        /* <DEDUP_REMOVED lines=12> */
[C---:B------:R-:W-:Y:S03]  /*12c10*/  HMMA.16816.F32 R44, R128.reuse, R56, R44 ;  /* 0x00000038802c723c */ /* 0x040fe6000000182c */
[C---:B------:R-:W-:Y:S01]  /*12c20*/  FMUL.FTZ R49, R132.reuse, R85 ;  /* 0x0000005584317220 */ /* 0x040fe20000410000 */
[C---:B------:R-:W-:Y:S01]  /*12c30*/  FMUL.FTZ R50, R3.reuse, R86 ;  /* 0x0000005603327220 */ /* 0x040fe20000410000 */
[----:B------:R-:W-:Y:S02]  /*12c40*/  FMUL.FTZ R51, R3, R87 ;  /* 0x0000005703337220 */ /* 0x000fe40000410000 */
[C---:B------:R-:W-:Y:S01]  /*12c50*/  FMUL.FTZ R56, R132.reuse, R76 ;  /* 0x0000004c84387220 */ /* 0x040fe20000410000 */
[----:B------:R-:W1:Y:S01]  /*12c60*/  LDSM.16.MT88.4 R84, [R206+0xc800] ;  /* 0x00c80000ce54783b */ /* 0x000e620000004200 */
[----:B------:R-:W-:Y:S02]  /*12c70*/  MUFU.EX2 R154, R154 ;  /* 0x0000009a009a7308 */ /* 0x000fe40000000800 */
[----:B------:R-:W-:Y:S01]  /*12c80*/  FMUL.FTZ R57, R132, R77 ;  /* 0x0000004d84397220 */ /* 0x000fe20000410000 */
[--C-:B------:R-:W-:Y:S01]  /*12c90*/  FFMA.FTZ R157, R158, UR4, -R145.reuse ;  /* 0x000000049e9d7c23 */ /* 0x100fe20008010891 */
[--C-:B------:R-:W-:Y:S01]  /*12ca0*/  FFMA.FTZ R158, R165, UR4, -R144.reuse ;  /* 0x00000004a59e7c23 */ /* 0x100fe20008010890 */
[C---:B------:R-:W-:Y:S03]  /*12cb0*/  HMMA.16816.F32 R48, R128.reuse, R58, R48 ;  /* 0x0000003a8030723c */ /* 0x040fe60000001830 */
[--C-:B------:R-:W-:Y:S01]  /*12cc0*/  FFMA.FTZ R107, R151, UR4, -R144.reuse ;  /* 0x00000004976b7c23 */ /* 0x100fe20008010890 */
[--C-:B------:R-:W-:Y:S01]  /*12cd0*/  FFMA.FTZ R115, R177, UR4, -R144.reuse ;  /* 0x00000004b1737c23 */ /* 0x100fe20008010890 */
[----:B------:R-:W-:Y:S01]  /*12ce0*/  MUFU.EX2 R155, R155 ;  /* 0x0000009b009b7308 */ /* 0x000fe20000000800 */
[C---:B------:R-:W-:Y:S05]  /*12cf0*/  HMMA.16816.F32 R52, R128.reuse, R64, R52 ;  /* 0x000000408034723c */ /* 0x040fea0000001834 */
[C---:B------:R-:W-:Y:S01]  /*12d00*/  FMUL.FTZ R58, R3.reuse, R78 ;  /* 0x0000004e033a7220 */ /* 0x040fe20000410000 */
[----:B------:R-:W-:Y:S03]  /*12d10*/  FMUL.FTZ R59, R3, R79 ;  /* 0x0000004f033b7220 */ /* 0x000fe60000410000 */
[----:B------:R-:W-:Y:S01]  /*12d20*/  MUFU.EX2 R105, R105 ;  /* 0x0000006900697308 */ /* 0x000fe20000000800 */
[----:B------:R-:W4:Y:S01]  /*12d30*/  LDSM.16.MT88.4 R76, [R208+0x10800] ;  /* 0x01080000d04c783b */ /* 0x000f220000004200 */
[C---:B------:R-:W-:Y:S01]  /*12d40*/  FMUL.FTZ R64, R132.reuse, R68 ;  /* 0x0000004484407220 */ /* 0x040fe20000410000 */
[----:B------:R-:W-:Y:S01]  /*12d50*/  FMUL.FTZ R65, R132, R69 ;  /* 0x0000004584417220 */ /* 0x000fe20000410000 */
[C---:B------:R-:W-:Y:S06]  /*12d60*/  HMMA.16816.F32 R56, R128.reuse, R66, R56 ;  /* 0x000000428038723c */ /* 0x040fec0000001838 */
[----:B------:R-:W5:Y:S01]  /*12d70*/  MUFU.EX2 R104, R104 ;  /* 0x0000006800687308 */ /* 0x000f620000000800 */
[--C-:B------:R-:W-:Y:S01]  /*12d80*/  FFMA.FTZ R151, R167, UR4, -R144.reuse ;  /* 0x00000004a7977c23 */ /* 0x100fe20008010890 */
[--C-:B------:R-:W-:Y:S03]  /*12d90*/  FFMA.FTZ R165, R162, UR4, -R145.reuse ;  /* 0x00000004a2a57c23 */ /* 0x100fe60008010891 */
[--C-:B------:R-:W-:Y:S01]  /*12da0*/  FFMA.FTZ R162, R163, UR4, -R144.reuse ;  /* 0x00000004a3a27c23 */ /* 0x100fe20008010890 */
[C---:B--2---:R-:W-:Y:S04]  /*12db0*/  HMMA.16816.F32 R60, R128.reuse, R88, R60 ;  /* 0x00000058803c723c */ /* 0x044fe8000000183c */
[----:B------:R-:W-:Y:S01]  /*12dc0*/  MUFU.EX2 R106, R106 ;  /* 0x0000006a006a7308 */ /* 0x000fe20000000800 */
[C---:B------:R-:W-:Y:S01]  /*12dd0*/  FMUL.FTZ R66, R3.reuse, R70 ;  /* 0x0000004603427220 */ /* 0x040fe20000410000 */
[----:B------:R-:W-:Y:S01]  /*12de0*/  FMUL.FTZ R67, R3, R71 ;  /* 0x0000004703437220 */ /* 0x000fe20000410000 */
[--C-:B------:R-:W-:Y:S01]  /*12df0*/  FFMA.FTZ R163, R250, UR4, -R145.reuse ;  /* 0x00000004faa37c23 */ /* 0x100fe20008010891 */
[--C-:B------:R-:W-:Y:S03]  /*12e00*/  FFMA.FTZ R167, R251, UR4, -R144.reuse ;  /* 0x00000004fba77c23 */ /* 0x100fe60008010890 */
[--C-:B------:R-:W-:Y:S03]  /*12e10*/  FFMA.FTZ R177, R192, UR4, -R145.reuse ;  /* 0x00000004c0b17c23 */ /* 0x100fe60008010891 */
[----:B------:R-:W2:Y:S01]  /*12e20*/  MUFU.EX2 R107, R107 ;  /* 0x0000006b006b7308 */ /* 0x000ea20000000800 */
[----:B------:R-:W-:Y:S01]  /*12e30*/  HMMA.16816.F32 R64, R128, R90, R64 ;  /* 0x0000005a8040723c */ /* 0x000fe20000001840 */
[----:B------:R-:W-:Y:S02]  /*12e40*/  LDSM.16.MT88.4 R88, [R206+0xd000] ;  /* 0x00d00000ce58783b */ /* 0x000fe40000004200 */
[----:B-----5:R-:W-:Y:S01]  /*12e50*/  F2FP.F16.F32.PACK_AB R68, R104, R105 ;  /* 0x000000696844723e */ /* 0x020fe200000000ff */
[--C-:B------:R-:W-:Y:S01]  /*12e60*/  FFMA.FTZ R191, R184, UR4, -R145.reuse ;  /* 0x00000004b8bf7c23 */ /* 0x100fe20008010891 */
[--C-:B------:R-:W-:Y:S01]  /*12e70*/  FFMA.FTZ R184, R187, UR4, -R144.reuse ;  /* 0x00000004bbb87c23 */ /* 0x100fe20008010890 */
[----:B------:R-:W-:Y:S03]  /*12e80*/  FFMA.FTZ R145, R182, UR4, -R145 ;  /* 0x00000004b6917c23 */ /* 0x000fe60008010891 */
[----:B------:R-:W-:Y:S02]  /*12e90*/  MUFU.EX2 R112, R112 ;  /* 0x0000007000707308 */ /* 0x000fe40000000800 */
[----:B------:R-:W-:Y:S01]  /*12ea0*/  FFMA.FTZ R144, R133, UR4, -R144 ;  /* 0x0000000485907c23 */ /* 0x000fe20008010890 */
[----:B------:R-:W-:Y:S07]  /*12eb0*/  FADD.FTZ R105, R105, R140 ;  /* 0x0000008c69697221 */ /* 0x000fee0000010000 */
[----:B------:R-:W5:Y:S01]  /*12ec0*/  MUFU.EX2 R113, R113 ;  /* 0x0000007100717308 */ /* 0x000f620000000800 */
[----:B--2---:R-:W-:Y:S01]  /*12ed0*/  F2FP.F16.F32.PACK_AB R69, R107, R106 ;  /* 0x0000006a6b45723e */ /* 0x004fe200000000ff */
[----:B------:R-:W-:Y:S08]  /*12ee0*/  FADD.FTZ R105, R104, R105 ;  /* 0x0000006968697221 */ /* 0x000ff00000010000 */
[----:B------:R-:W-:Y:S10]  /*12ef0*/  MUFU.EX2 R114, R114 ;  /* 0x0000007200727308 */ /* 0x000ff40000000800 */
[----:B------:R-:W2:Y:S01]  /*12f00*/  MUFU.EX2 R115, R115 ;  /* 0x0000007300737308 */ /* 0x000ea20000000800 */
[C---:B-----5:R-:W-:Y:S01]  /*12f10*/  F2FP.F16.F32.PACK_AB R70, R113.reuse, R112 ;  /* 0x000000707146723e */ /* 0x060fe200000000ff */
[----:B------:R-:W-:Y:S04]  /*12f20*/  FADD.FTZ R112, R112, R105 ;  /* 0x0000006970707221 */ /* 0x000fe80000010000 */
[----:B------:R-:W-:Y:S04]  /*12f30*/  FADD.FTZ R113, R113, R112 ;  /* 0x0000007071717221 */ /* 0x000fe80000010000 */
[----:B------:R-:W5:Y:S10]  /*12f40*/  MUFU.EX2 R151, R151 ;  /* 0x0000009700977308 */ /* 0x000f740000000800 */
[----:B------:R-:W-:Y:S01]  /*12f50*/  MUFU.EX2 R156, R156 ;  /* 0x0000009c009c7308 */ /* 0x000fe20000000800 */
[----:B--2---:R-:W-:Y:S07]  /*12f60*/  F2FP.F16.F32.PACK_AB R71, R115, R114 ;  /* 0x000000727347723e */ /* 0x004fee00000000ff */
[C---:B---3--:R-:W-:Y:S02]  /*12f70*/  HMMA.16816.F32 R4, R68.reuse, R80, R4 ;  /* 0x000000504404723c */ /* 0x048fe40000001804 */
[----:B------:R-:W2:Y:S04]  /*12f80*/  MUFU.EX2 R157, R157 ;  /* 0x0000009d009d7308 */ /* 0x000ea80000000800 */
[C---:B------:R-:W-:Y:S01]  /*12f90*/  HMMA.16816.F32 R8, R68.reuse, R82, R8 ;  /* 0x000000524408723c */ /* 0x040fe20000001808 */
[----:B------:R-:W3:Y:S05]  /*12fa0*/  LDSM.16.MT88.4 R80, [R206+0x10800] ;  /* 0x01080000ce50783b */ /* 0x000eea0000004200 */
[----:B------:R-:W2:Y:S01]  /*12fb0*/  MUFU.EX2 R158, R158 ;  /* 0x0000009e009e7308 */ /* 0x000ea20000000800 */
[C---:B-1----:R-:W-:Y:S09]  /*12fc0*/  HMMA.16816.F32 R12, R68.reuse, R84, R12 ;  /* 0x00000054440c723c */ /* 0x042ff2000000180c */
[----:B------:R-:W-:Y:S01]  /*12fd0*/  MUFU.EX2 R165, R165 ;  /* 0x000000a500a57308 */ /* 0x000fe20000000800 */
[C---:B------:R-:W-:Y:S01]  /*12fe0*/  HMMA.16816.F32 R16, R68.reuse, R86, R16 ;  /* 0x000000564410723c */ /* 0x040fe20000001810 */
[----:B------:R-:W1:Y:S05]  /*12ff0*/  LDSM.16.MT88.4 R84, [R205+0x10800] ;  /* 0x01080000cd54783b */ /* 0x000e6a0000004200 */
[C---:B------:R-:W-:Y:S03]  /*13000*/  HMMA.16816.F32 R20, R68.reuse, R92, R20 ;  /* 0x0000005c4414723c */ /* 0x040fe60000001814 */
[----:B------:R-:W-:Y:S03]  /*13010*/  MUFU.EX2 R162, R162 ;  /* 0x000000a200a27308 */ /* 0x000fe60000000800 */
[C---:B------:R-:W-:Y:S01]  /*13020*/  HMMA.16816.F32 R24, R68.reuse, R94, R24 ;  /* 0x0000005e4418723c */ /* 0x040fe20000001818 */
[----:B------:R-:W-:Y:S06]  /*13030*/  LDSM.16.MT88.4 R92, [R206+0xd800] ;  /* 0x00d80000ce5c783b */ /* 0x000fec0000004200 */
[----:B------:R-:W-:Y:S01]  /*13040*/  MUFU.EX2 R163, R163 ;  /* 0x000000a300a37308 */ /* 0x000fe20000000800 */
[C---:B------:R-:W-:Y:S09]  /*13050*/  HMMA.16816.F32 R28, R68.reuse, R72, R28 ;  /* 0x00000048441c723c */ /* 0x040ff2000000181c */
[----:B------:R-:W-:Y:S01]  /*13060*/  MUFU.EX2 R166, R166 ;  /* 0x000000a600a67308 */ /* 0x000fe20000000800 */
[C---:B------:R-:W-:Y:S01]  /*13070*/  HMMA.16816.F32 R32, R68.reuse, R74, R32 ;  /* 0x0000004a4420723c */ /* 0x040fe20000001820 */
[----:B------:R-:W5:Y:S05]  /*13080*/  LDSM.16.MT88.4 R72, [R204+0x10800] ;  /* 0x01080000cc48783b */ /* 0x000f6a0000004200 */
[C---:B----4-:R-:W-:Y:S03]  /*13090*/  HMMA.16816.F32 R36, R68.reuse, R76, R36 ;  /* 0x0000004c4424723c */ /* 0x050fe60000001824 */
[----:B------:R-:W-:Y:S03]  /*130a0*/  MUFU.EX2 R167, R167 ;  /* 0x000000a700a77308 */ /* 0x000fe60000000800 */
[C---:B------:R-:W-:Y:S01]  /*130b0*/  HMMA.16816.F32 R40, R68.reuse, R78, R40 ;  /* 0x0000004e4428723c */ /* 0x040fe20000001828 */
[----:B------:R-:W4:Y:S06]  /*130c0*/  LDSM.16.MT88.4 R76, [R208+0xd000] ;  /* 0x00d00000d04c783b */ /* 0x000f2c0000004200 */
[----:B------:R-:W-:Y:S01]  /*130d0*/  MUFU.EX2 R169, R169 ;  /* 0x000000a900a97308 */ /* 0x000fe20000000800 */
[C---:B---3--:R-:W-:Y:S09]  /*130e0*/  HMMA.16816.F32 R44, R68.reuse, R80, R44 ;  /* 0x00000050442c723c */ /* 0x048ff2000000182c */
[----:B------:R-:W-:Y:S01]  /*130f0*/  MUFU.EX2 R170, R170 ;  /* 0x000000aa00aa7308 */ /* 0x000fe20000000800 */
[C---:B------:R-:W-:Y:S01]  /*13100*/  HMMA.16816.F32 R48, R68.reuse, R82, R48 ;  /* 0x000000524430723c */ /* 0x040fe20000001830 */
[----:B------:R-:W3:Y:S05]  /*13110*/  LDSM.16.MT88.4 R80, [R205+0xd000] ;  /* 0x00d00000cd50783b */ /* 0x000eea0000004200 */
[C---:B-1----:R-:W-:Y:S03]  /*13120*/  HMMA.16816.F32 R52, R68.reuse, R84, R52 ;  /* 0x000000544434723c */ /* 0x042fe60000001834 */
[----:B------:R-:W-:Y:S03]  /*13130*/  MUFU.EX2 R171, R171 ;  /* 0x000000ab00ab7308 */ /* 0x000fe60000000800 */
[C---:B------:R-:W-:Y:S01]  /*13140*/  HMMA.16816.F32 R56, R68.reuse, R86, R56 ;  /* 0x000000564438723c */ /* 0x040fe20000001838 */
[----:B------:R-:W1:Y:S06]  /*13150*/  LDSM.16.MT88.4 R84, [R204+0xd000] ;  /* 0x00d00000cc54783b */ /* 0x000e6c0000004200 */
[----:B------:R-:W-:Y:S01]  /*13160*/  MUFU.EX2 R172, R172 ;  /* 0x000000ac00ac7308 */ /* 0x000fe20000000800 */
[C---:B-----5:R-:W-:Y:S09]  /*13170*/  HMMA.16816.F32 R60, R68.reuse, R72, R60 ;  /* 0x00000048443c723c */ /* 0x060ff2000000183c */
[----:B------:R-:W-:Y:S01]  /*13180*/  MUFU.EX2 R173, R173 ;  /* 0x000000ad00ad7308 */ /* 0x000fe20000000800 */
[----:B------:R-:W-:Y:S01]  /*13190*/  HMMA.16816.F32 R64, R68, R74, R64 ;  /* 0x0000004a4440723c */ /* 0x000fe20000001840 */
[----:B------:R-:W5:Y:S06]  /*131a0*/  LDSM.16.MT88.4 R72, [R208+0x11000] ;  /* 0x01100000d048783b */ /* 0x000f6c0000004200 */
[----:B------:R-:W-:Y:S02]  /*131b0*/  F2FP.F16.F32.PACK_AB R68, R147, R120 ;  /* 0x000000789344723e */ /* 0x000fe400000000ff */
[----:B------:R-:W-:Y:S02]  /*131c0*/  MUFU.EX2 R174, R174 ;  /* 0x000000ae00ae7308 */ /* 0x000fe40000000800 */
[----:B------:R-:W-:Y:S02]  /*131d0*/  F2FP.F16.F32.PACK_AB R69, R146, R121 ;  /* 0x000000799245723e */ /* 0x000fe400000000ff */
[----:B------:R-:W-:Y:S02]  /*131e0*/  F2FP.F16.F32.PACK_AB R70, R148, R149 ;  /* 0x000000959446723e */ /* 0x000fe400000000ff */
[----:B------:R-:W-:Y:S04]  /*131f0*/  F2FP.F16.F32.PACK_AB R71, R151, R150 ;  /* 0x000000969747723e */ /* 0x000fe800000000ff */
[----:B------:R-:W-:Y:S03]  /*13200*/  MUFU.EX2 R175, R175 ;  /* 0x000000af00af7308 */ /* 0x000fe60000000800 */
[C---:B----4-:R-:W-:Y:S07]  /*13210*/  HMMA.16816.F32 R4, R68.reuse, R76, R4 ;  /* 0x0000004c4404723c */ /* 0x050fee0000001804 */
[----:B------:R-:W-:Y:S01]  /*13220*/  MUFU.EX2 R176, R176 ;  /* 0x000000b000b07308 */ /* 0x000fe20000000800 */
[C---:B------:R-:W-:Y:S01]  /*13230*/  HMMA.16816.F32 R8, R68.reuse, R78, R8 ;  /* 0x0000004e4408723c */ /* 0x040fe20000001808 */
[----:B------:R-:W4:Y:S08]  /*13240*/  LDSM.16.MT88.4 R76, [R206+0x11000] ;  /* 0x01100000ce4c783b */ /* 0x000f300000004200 */
[----:B------:R-:W-:Y:S01]  /*13250*/  MUFU.EX2 R177, R177 ;  /* 0x000000b100b17308 */ /* 0x000fe20000000800 */
[C---:B------:R-:W-:Y:S06]  /*13260*/  HMMA.16816.F32 R12, R68.reuse, R88, R12 ;  /* 0x00000058440c723c */ /* 0x040fec000000180c */
[C---:B------:R-:W-:Y:S01]  /*13270*/  HMMA.16816.F32 R16, R68.reuse, R90, R16 ;  /* 0x0000005a4410723c */ /* 0x040fe20000001810 */
[----:B------:R-:W-:Y:S02]  /*13280*/  LDSM.16.MT88.4 R88, [R204+0x11000] ;  /* 0x01100000cc58783b */ /* 0x000fe40000004200 */
[----:B------:R-:W-:Y:S03]  /*13290*/  MUFU.EX2 R178, R178 ;  /* 0x000000b200b27308 */ /* 0x000fe60000000800 */
[C---:B---3--:R-:W-:Y:S07]  /*132a0*/  HMMA.16816.F32 R20, R68.reuse, R80, R20 ;  /* 0x000000504414723c */ /* 0x048fee0000001814 */
        /* <DEDUP_REMOVED lines=10> */
[C---:B------:R-:W-:Y:S03]  /*13350*/  HMMA.16816.F32 R40, R68.reuse, R74, R40 ;  /* 0x0000004a4428723c */ /* 0x040fe60000001828 */
[----:B------:R-:W-:Y:S03]  /*13360*/  F2FP.F16.F32.PACK_AB R72, R153, R152 ;  /* 0x000000989948723e */ /* 0x000fe600000000ff */
[C---:B----4-:R-:W-:Y:S03]  /*13370*/  HMMA.16816.F32 R44, R68.reuse, R76, R44 ;  /* 0x0000004c442c723c */ /* 0x050fe6000000182c */
[----:B------:R-:W-:Y:S02]  /*13380*/  MUFU.EX2 R189, R189 ;  /* 0x000000bd00bd7308 */ /* 0x000fe40000000800 */
[----:B------:R-:W-:Y:S01]  /*13390*/  F2FP.F16.F32.PACK_AB R73, R155, R154 ;  /* 0x0000009a9b49723e */ /* 0x000fe200000000ff */
[C---:B------:R-:W-:Y:S01]  /*133a0*/  HMMA.16816.F32 R48, R68.reuse, R78, R48 ;  /* 0x0000004e4430723c */ /* 0x040fe20000001830 */
[----:B------:R-:W4:Y:S06]  /*133b0*/  LDSM.16.MT88.4 R76, [R205+0xd800] ;  /* 0x00d80000cd4c783b */ /* 0x000f2c0000004200 */
[----:B------:R-:W-:Y:S01]  /*133c0*/  MUFU.EX2 R186, R186 ;  /* 0x000000ba00ba7308 */ /* 0x000fe20000000800 */
[----:B--2---:R-:W-:Y:S01]  /*133d0*/  F2FP.F16.F32.PACK_AB R74, R157, R156 ;  /* 0x0000009c9d4a723e */ /* 0x004fe200000000ff */
[C---:B---3--:R-:W-:Y:S03]  /*133e0*/  HMMA.16816.F32 R52, R68.reuse, R80, R52 ;  /* 0x000000504434723c */ /* 0x048fe60000001834 */
[----:B------:R-:W-:Y:S03]  /*133f0*/  F2FP.F16.F32.PACK_AB R75, R161, R158 ;  /* 0x0000009ea14b723e */ /* 0x000fe600000000ff */
[C---:B------:R-:W-:Y:S01]  /*13400*/  HMMA.16816.F32 R56, R68.reuse, R82, R56 ;  /* 0x000000524438723c */ /* 0x040fe20000001838 */
[----:B------:R-:W2:Y:S01]  /*13410*/  LDSM.16.MT88.4 R80, [R204+0xd800] ;  /* 0x00d80000cc50783b */ /* 0x000ea20000004200 */
[----:B------:R-:W-:Y:S04]  /*13420*/  MUFU.EX2 R191, R191 ;  /* 0x000000bf00bf7308 */ /* 0x000fe80000000800 */
[C---:B------:R-:W-:Y:S06]  /*13430*/  HMMA.16816.F32 R60, R68.reuse, R88, R60 ;  /* 0x00000058443c723c */ /* 0x040fec000000183c */
[----:B------:R-:W-:Y:S01]  /*13440*/  MUFU.EX2 R184, R184 ;  /* 0x000000b800b87308 */ /* 0x000fe20000000800 */
[----:B------:R-:W-:Y:S01]  /*13450*/  HMMA.16816.F32 R64, R68, R90, R64 ;  /* 0x0000005a4440723c */ /* 0x000fe20000001840 */
[----:B------:R-:W3:Y:S05]  /*13460*/  LDSM.16.MT88.4 R68, [R208+0x11800] ;  /* 0x01180000d044783b */ /* 0x000eea0000004200 */
[C---:B-1----:R-:W-:Y:S03]  /*13470*/  HMMA.16816.F32 R4, R72.reuse, R84, R4 ;  /* 0x000000544804723c */ /* 0x042fe60000001804 */
[----:B------:R-:W1:Y:S01]  /*13480*/  MUFU.EX2 R185, R185 ;  /* 0x000000b900b97308 */ /* 0x000e620000000800 */
[----:B------:R-:W-:Y:S02]  /*13490*/  LDSM.16.MT88.4 R88, [R205+0x11800] ;  /* 0x01180000cd58783b */ /* 0x000fe40000004200 */
[C---:B------:R-:W-:Y:S07]  /*134a0*/  HMMA.16816.F32 R8, R72.reuse, R86, R8 ;  /* 0x000000564808723c */ /* 0x040fee0000001808 */
[----:B------:R-:W-:Y:S01]  /*134b0*/  MUFU.EX2 R183, R183 ;  /* 0x000000b700b77308 */ /* 0x000fe20000000800 */
[----:B------:R-:W5:Y:S01]  /*134c0*/  LDSM.16.MT88.4 R84, [R206+0x11800] ;  /* 0x01180000ce54783b */ /* 0x000f620000004200 */
[C---:B------:R-:W-:Y:S08]  /*134d0*/  HMMA.16816.F32 R12, R72.reuse, R92, R12 ;  /* 0x0000005c480c723c */ /* 0x040ff0000000180c */
[----:B------:R-:W2:Y:S01]  /*134e0*/  MUFU.EX2 R182, R145 ;  /* 0x0000009100b67308 */ /* 0x000ea20000000800 */
[C---:B------:R-:W-:Y:S01]  /*134f0*/  HMMA.16816.F32 R16, R72.reuse, R94, R16 ;  /* 0x0000005e4810723c */ /* 0x040fe20000001810 */
[----:B------:R-:W5:Y:S02]  /*13500*/  LDSM.16.MT88.4 R92, [R204+0x11800] ;  /* 0x01180000cc5c783b */ /* 0x000f640000004200 */
[----:B-1----:R-:W-:Y:S03]  /*13510*/  F2FP.F16.F32.PACK_AB R137, R185, R184 ;  /* 0x000000b8b989723e */ /* 0x002fe600000000ff */
[C---:B----4-:R-:W-:Y:S03]  /*13520*/  HMMA.16816.F32 R20, R72.reuse, R76, R20 ;  /* 0x0000004c4814723c */ /* 0x050fe60000001814 */
[----:B------:R-:W-:Y:S03]  /*13530*/  MUFU.EX2 R134, R134 ;  /* 0x0000008600867308 */ /* 0x000fe60000000800 */
[C---:B------:R-:W-:Y:S01]  /*13540*/  HMMA.16816.F32 R24, R72.reuse, R78, R24 ;  /* 0x0000004e4818723c */ /* 0x040fe20000001818 */
[----:B------:R-:W1:Y:S06]  /*13550*/  LDSM.16.MT88.4 R76, [R208+0xe000] ;  /* 0x00e00000d04c783b */ /* 0x000e6c0000004200 */
[----:B------:R-:W4:Y:S01]  /*13560*/  MUFU.EX2 R3, R144 ;  /* 0x0000009000037308 */ /* 0x000f220000000800 */
[----:B--2---:R-:W-:Y:S01]  /*13570*/  F2FP.F16.F32.PACK_AB R138, R182, R183 ;  /* 0x000000b7b68a723e */ /* 0x004fe200000000ff */
[C---:B------:R-:W-:Y:S06]  /*13580*/  HMMA.16816.F32 R28, R72.reuse, R80, R28 ;  /* 0x00000050481c723c */ /* 0x040fec000000181c */
[C---:B------:R-:W-:Y:S01]  /*13590*/  HMMA.16816.F32 R32, R72.reuse, R82, R32 ;  /* 0x000000524820723c */ /* 0x040fe20000001820 */
[----:B------:R-:W2:Y:S05]  /*135a0*/  LDSM.16.MT88.4 R80, [R206+0xe000] ;  /* 0x00e00000ce50783b */ /* 0x000eaa0000004200 */
[C---:B---3--:R-:W-:Y:S06]  /*135b0*/  HMMA.16816.F32 R36, R72.reuse, R68, R36 ;  /* 0x000000444824723c */ /* 0x048fec0000001824 */
[C---:B------:R-:W-:Y:S05]  /*135c0*/  HMMA.16816.F32 R40, R72.reuse, R70, R40 ;  /* 0x000000464828723c */ /* 0x040fea0000001828 */
[----:B------:R-:W-:Y:S01]  /*135d0*/  F2FP.F16.F32.PACK_AB R68, R160, R165 ;  /* 0x000000a5a044723e */ /* 0x000fe200000000ff */
[C---:B-----5:R-:W-:Y:S05]  /*135e0*/  HMMA.16816.F32 R44, R72.reuse, R84, R44 ;  /* 0x00000054482c723c */ /* 0x060fea000000182c */
[----:B------:R-:W-:Y:S01]  /*135f0*/  F2FP.F16.F32.PACK_AB R69, R159, R162 ;  /* 0x000000a29f45723e */ /* 0x000fe200000000ff */
[C---:B------:R-:W-:Y:S01]  /*13600*/  HMMA.16816.F32 R48, R72.reuse, R86, R48 ;  /* 0x000000564830723c */ /* 0x040fe20000001830 */
[----:B------:R-:W3:Y:S04]  /*13610*/  LDSM.16.MT88.4 R84, [R205+0xe000] ;  /* 0x00e00000cd54783b */ /* 0x000ee80000004200 */
[----:B------:R-:W-:Y:S01]  /*13620*/  F2FP.F16.F32.PACK_AB R70, R164, R163 ;  /* 0x000000a3a446723e */ /* 0x000fe200000000ff */
[C---:B------:R-:W-:Y:S05]  /*13630*/  HMMA.16816.F32 R52, R72.reuse, R88, R52 ;  /* 0x000000584834723c */ /* 0x040fea0000001834 */
[----:B------:R-:W-:Y:S01]  /*13640*/  F2FP.F16.F32.PACK_AB R71, R167, R166 ;  /* 0x000000a6a747723e */ /* 0x000fe200000000ff */
[C---:B------:R-:W-:Y:S01]  /*13650*/  HMMA.16816.F32 R56, R72.reuse, R90, R56 ;  /* 0x0000005a4838723c */ /* 0x040fe20000001838 */
[----:B------:R-:W-:Y:S05]  /*13660*/  LDSM.16.MT88.4 R88, [R206+0x12000] ;  /* 0x01200000ce58783b */ /* 0x000fea0000004200 */
[C---:B------:R-:W-:Y:S06]  /*13670*/  HMMA.16816.F32 R60, R72.reuse, R92, R60 ;  /* 0x0000005c483c723c */ /* 0x040fec000000183c */
[----:B------:R-:W-:Y:S01]  /*13680*/  HMMA.16816.F32 R64, R72, R94, R64 ;  /* 0x0000005e4840723c */ /* 0x000fe20000001840 */
[----:B------:R-:W5:Y:S05]  /*13690*/  LDSM.16.MT88.4 R72, [R204+0xe000] ;  /* 0x00e00000cc48783b */ /* 0x000f6a0000004200 */
[C---:B-1----:R-:W-:Y:S03]  /*136a0*/  HMMA.16816.F32 R4, R68.reuse, R76, R4 ;  /* 0x0000004c4404723c */ /* 0x042fe60000001804 */
[----:B------:R-:W-:Y:S03]  /*136b0*/  LDSM.16.MT88.4 R92, [R205+0x12000] ;  /* 0x01200000cd5c783b */ /* 0x000fe60000004200 */
[C---:B------:R-:W-:Y:S05]  /*136c0*/  HMMA.16816.F32 R8, R68.reuse, R78, R8 ;  /* 0x0000004e4408723c */ /* 0x040fea0000001808 */
[----:B------:R-:W1:Y:S01]  /*136d0*/  LDSM.16.MT88.4 R76, [R208+0x12000] ;  /* 0x01200000d04c783b */ /* 0x000e620000004200 */
[C---:B--2---:R-:W-:Y:S06]  /*136e0*/  HMMA.16816.F32 R12, R68.reuse, R80, R12 ;  /* 0x00000050440c723c */ /* 0x044fec000000180c */
[C---:B------:R-:W-:Y:S01]  /*136f0*/  HMMA.16816.F32 R16, R68.reuse, R82, R16 ;  /* 0x000000524410723c */ /* 0x040fe20000001810 */
[----:B------:R-:W2:Y:S05]  /*13700*/  LDSM.16.MT88.4 R80, [R208+0xe800] ;  /* 0x00e80000d050783b */ /* 0x000eaa0000004200 */
[C---:B---3--:R-:W-:Y:S06]  /*13710*/  HMMA.16816.F32 R20, R68.reuse, R84, R20 ;  /* 0x000000544414723c */ /* 0x048fec0000001814 */
[C---:B------:R-:W-:Y:S01]  /*13720*/  HMMA.16816.F32 R24, R68.reuse, R86, R24 ;  /* 0x000000564418723c */ /* 0x040fe20000001818 */
[----:B------:R-:W3:Y:S05]  /*13730*/  LDSM.16.MT88.4 R84, [R206+0xe800] ;  /* 0x00e80000ce54783b */ /* 0x000eea0000004200 */
[C---:B-----5:R-:W-:Y:S06]  /*13740*/  HMMA.16816.F32 R28, R68.reuse, R72, R28 ;  /* 0x00000048441c723c */ /* 0x060fec000000181c */
[C---:B------:R-:W-:Y:S05]  /*13750*/  HMMA.16816.F32 R32, R68.reuse, R74, R32 ;  /* 0x0000004a4420723c */ /* 0x040fea0000001820 */
[----:B------:R-:W-:Y:S02]  /*13760*/  F2FP.F16.F32.PACK_AB R72, R169, R168 ;  /* 0x000000a8a948723e */ /* 0x000fe400000000ff */
[----:B------:R-:W-:Y:S01]  /*13770*/  F2FP.F16.F32.PACK_AB R73, R171, R170 ;  /* 0x000000aaab49723e */ /* 0x000fe200000000ff */
[C---:B-1----:R-:W-:Y:S03]  /*13780*/  HMMA.16816.F32 R36, R68.reuse, R76, R36 ;  /* 0x0000004c4424723c */ /* 0x042fe60000001824 */
[----:B------:R-:W-:Y:S02]  /*13790*/  F2FP.F16.F32.PACK_AB R74, R173, R172 ;  /* 0x000000acad4a723e */ /* 0x000fe400000000ff */
[----:B------:R-:W-:Y:S01]  /*137a0*/  F2FP.F16.F32.PACK_AB R75, R175, R174 ;  /* 0x000000aeaf4b723e */ /* 0x000fe200000000ff */
[C---:B------:R-:W-:Y:S01]  /*137b0*/  HMMA.16816.F32 R40, R68.reuse, R78, R40 ;  /* 0x0000004e4428723c */ /* 0x040fe20000001828 */
[----:B------:R-:W1:Y:S05]  /*137c0*/  LDSM.16.MT88.4 R76, [R204+0xe800] ;  /* 0x00e80000cc4c783b */ /* 0x000e6a0000004200 */
[C---:B------:R-:W-:Y:S06]  /*137d0*/  HMMA.16816.F32 R44, R68.reuse, R88, R44 ;  /* 0x00000058442c723c */ /* 0x040fec000000182c */
[C---:B------:R-:W-:Y:S01]  /*137e0*/  HMMA.16816.F32 R48, R68.reuse, R90, R48 ;  /* 0x0000005a4430723c */ /* 0x040fe20000001830 */
[----:B------:R-:W-:Y:S05]  /*137f0*/  LDSM.16.MT88.4 R88, [R204+0x12800] ;  /* 0x01280000cc58783b */ /* 0x000fea0000004200 */
[C---:B------:R-:W-:Y:S06]  /*13800*/  HMMA.16816.F32 R52, R68.reuse, R92, R52 ;  /* 0x0000005c4434723c */ /* 0x040fec0000001834 */
[C---:B------:R-:W-:Y:S01]  /*13810*/  HMMA.16816.F32 R56, R68.reuse, R94, R56 ;  /* 0x0000005e4438723c */ /* 0x040fe20000001838 */
[----:B------:R-:W-:Y:S05]  /*13820*/  LDSM.16.MT88.4 R92, [R206+0xf000] ;  /* 0x00f00000ce5c783b */ /* 0x000fea0000004200 */
[C---:B------:R-:W-:Y:S06]  /*13830*/  HMMA.16816.F32 R60, R68.reuse, R96, R60 ;  /* 0x00000060443c723c */ /* 0x040fec000000183c */
[----:B------:R-:W-:Y:S01]  /*13840*/  HMMA.16816.F32 R64, R68, R98, R64 ;  /* 0x000000624440723c */ /* 0x000fe20000001840 */
[----:B------:R-:W5:Y:S05]  /*13850*/  LDSM.16.MT88.4 R68, [R208+0x12800] ;  /* 0x01280000d044783b */ /* 0x000f6a0000004200 */
[C---:B--2---:R-:W-:Y:S03]  /*13860*/  HMMA.16816.F32 R4, R72.reuse, R80, R4 ;  /* 0x000000504804723c */ /* 0x044fe60000001804 */
[----:B------:R-:W-:Y:S03]  /*13870*/  LDSM.16.MT88.4 R96, [R205+0xf000] ;  /* 0x00f00000cd60783b */ /* 0x000fe60000004200 */
[C---:B------:R-:W-:Y:S05]  /*13880*/  HMMA.16816.F32 R8, R72.reuse, R82, R8 ;  /* 0x000000524808723c */ /* 0x040fea0000001808 */
[----:B------:R-:W2:Y:S01]  /*13890*/  LDSM.16.MT88.4 R80, [R206+0x12800] ;  /* 0x01280000ce50783b */ /* 0x000ea20000004200 */
[C---:B---3--:R-:W-:Y:S06]  /*138a0*/  HMMA.16816.F32 R12, R72.reuse, R84, R12 ;  /* 0x00000054480c723c */ /* 0x048fec000000180c */
[C---:B------:R-:W-:Y:S01]  /*138b0*/  HMMA.16816.F32 R16, R72.reuse, R86, R16 ;  /* 0x000000564810723c */ /* 0x040fe20000001810 */
[----:B------:R-:W3:Y:S05]  /*138c0*/  LDSM.16.MT88.4 R84, [R205+0x12800] ;  /* 0x01280000cd54783b */ /* 0x000eea0000004200 */
[C---:B------:R-:W-:Y:S06]  /*138d0*/  HMMA.16816.F32 R20, R72.reuse, R100, R20 ;  /* 0x000000644814723c */ /* 0x040fec0000001814 */
[C---:B------:R-:W-:Y:S01]  /*138e0*/  HMMA.16816.F32 R24, R72.reuse, R102, R24 ;  /* 0x000000664818723c */ /* 0x040fe20000001818 */
[----:B------:R-:W-:Y:S05]  /*138f0*/  LDSM.16.MT88.4 R100, [R204+0xf800] ;  /* 0x00f80000cc64783b */ /* 0x000fea0000004200 */
[C---:B-1----:R-:W-:Y:S06]  /*13900*/  HMMA.16816.F32 R28, R72.reuse, R76, R28 ;  /* 0x0000004c481c723c */ /* 0x042fec000000181c */
[C---:B------:R-:W-:Y:S01]  /*13910*/  HMMA.16816.F32 R32, R72.reuse, R78, R32 ;  /* 0x0000004e4820723c */ /* 0x040fe20000001820 */
[----:B------:R-:W1:Y:S05]  /*13920*/  LDSM.16.MT88.4 R76, [R208+0xf000] ;  /* 0x00f00000d04c783b */ /* 0x000e6a0000004200 */
[C---:B-----5:R-:W-:Y:S06]  /*13930*/  HMMA.16816.F32 R36, R72.reuse, R68, R36 ;  /* 0x000000444824723c */ /* 0x060fec0000001824 */
[C---:B------:R-:W-:Y:S05]  /*13940*/  HMMA.16816.F32 R40, R72.reuse, R70, R40 ;  /* 0x000000464828723c */ /* 0x040fea0000001828 */
[----:B------:R-:W-:Y:S01]  /*13950*/  F2FP.F16.F32.PACK_AB R68, R177, R176 ;  /* 0x000000b0b144723e */ /* 0x000fe200000000ff */
[C---:B--2---:R-:W-:Y:S05]  /*13960*/  HMMA.16816.F32 R44, R72.reuse, R80, R44 ;  /* 0x00000050482c723c */ /* 0x044fea000000182c */
[----:B------:R-:W-:Y:S01]  /*13970*/  F2FP.F16.F32.PACK_AB R69, R179, R178 ;  /* 0x000000b2b345723e */ /* 0x000fe200000000ff */
[C---:B------:R-:W-:Y:S01]  /*13980*/  HMMA.16816.F32 R48, R72.reuse, R82, R48 ;  /* 0x000000524830723c */ /* 0x040fe20000001830 */
[----:B------:R-:W2:Y:S04]  /*13990*/  LDSM.16.MT88.4 R80, [R204+0xf000] ;  /* 0x00f00000cc50783b */ /* 0x000ea80000004200 */
[----:B------:R-:W-:Y:S01]  /*139a0*/  F2FP.F16.F32.PACK_AB R70, R193, R190 ;  /* 0x000000bec146723e */ /* 0x000fe200000000ff */
[C---:B---3--:R-:W-:Y:S05]  /*139b0*/  HMMA.16816.F32 R52, R72.reuse, R84, R52 ;  /* 0x000000544834723c */ /* 0x048fea0000001834 */
[----:B------:R-:W-:Y:S01]  /*139c0*/  F2FP.F16.F32.PACK_AB R71, R189, R188 ;  /* 0x000000bcbd47723e */ /* 0x000fe200000000ff */
[C---:B------:R-:W-:Y:S01]  /*139d0*/  HMMA.16816.F32 R56, R72.reuse, R86, R56 ;  /* 0x000000564838723c */ /* 0x040fe20000001838 */
[----:B------:R-:W3:Y:S05]  /*139e0*/  LDSM.16.MT88.4 R84, [R208+0x13000] ;  /* 0x01300000d054783b */ /* 0x000eea0000004200 */
[C---:B------:R-:W-:Y:S06]  /*139f0*/  HMMA.16816.F32 R60, R72.reuse, R88, R60 ;  /* 0x00000058483c723c */ /* 0x040fec000000183c */
[----:B------:R-:W-:Y:S01]  /*13a00*/  HMMA.16816.F32 R64, R72, R90, R64 ;  /* 0x0000005a4840723c */ /* 0x000fe20000001840 */
[----:B------:R-:W5:Y:S05]  /*13a10*/  LDSM.16.MT88.4 R72, [R206+0x13000] ;  /* 0x01300000ce48783b */ /* 0x000f6a0000004200 */
[C---:B-1----:R-:W-:Y:S06]  /*13a20*/  HMMA.16816.F32 R4, R68.reuse, R76, R4 ;  /* 0x0000004c4404723c */ /* 0x042fec0000001804 */
[C---:B------:R-:W-:Y:S01]  /*13a30*/  HMMA.16816.F32 R8, R68.reuse, R78, R8 ;  /* 0x0000004e4408723c */ /* 0x040fe20000001808 */
[----:B------:R-:W1:Y:S05]  /*13a40*/  LDSM.16.MT88.4 R76, [R205+0x13000] ;  /* 0x01300000cd4c783b */ /* 0x000e6a0000004200 */
[C---:B------:R-:W-:Y:S06]  /*13a50*/  HMMA.16816.F32 R12, R68.reuse, R92, R12 ;  /* 0x0000005c440c723c */ /* 0x040fec000000180c */
[C---:B------:R-:W-:Y:S01]  /*13a60*/  HMMA.16816.F32 R16, R68.reuse, R94, R16 ;  /* 0x0000005e4410723c */ /* 0x040fe20000001810 */
[----:B------:R-:W-:Y:S05]  /*13a70*/  LDSM.16.MT88.4 R92, [R208+0x13800] ;  /* 0x01380000d05c783b */ /* 0x000fea0000004200 */
[C---:B------:R-:W-:Y:S06]  /*13a80*/  HMMA.16816.F32 R20, R68.reuse, R96, R20 ;  /* 0x000000604414723c */ /* 0x040fec0000001814 */
[C---:B------:R-:W-:Y:S06]  /*13a90*/  HMMA.16816.F32 R24, R68.reuse, R98, R24 ;  /* 0x000000624418723c */ /* 0x040fec0000001818 */
        /* <DEDUP_REMOVED lines=8> */
[----:B------:R-:W-:Y:S01]  /*13b20*/  FADD.FTZ R73, R139, R142 ;  /* 0x0000008e8b497221 */ /* 0x000fe20000010000 */
[C---:B-1----:R-:W-:Y:S05]  /*13b30*/  HMMA.16816.F32 R52, R68.reuse, R76, R52 ;  /* 0x0000004c4434723c */ /* 0x042fea0000001834 */
[----:B----4-:R-:W-:Y:S01]  /*13b40*/  F2FP.F16.F32.PACK_AB R139, R3, R134 ;  /* 0x00000086038b723e */ /* 0x010fe200000000ff */
[C---:B------:R-:W-:Y:S01]  /*13b50*/  HMMA.16816.F32 R56, R68.reuse, R78, R56 ;  /* 0x0000004e4438723c */ /* 0x040fe20000001838 */
[----:B------:R-:W1:Y:S04]  /*13b60*/  LDSM.16.MT88.4 R76, [R205+0x13800] ;  /* 0x01380000cd4c783b */ /* 0x000e680000004200 */
[----:B------:R-:W-:Y:S01]  /*13b70*/  FADD.FTZ R73, R136, R73 ;  /* 0x0000004988497221 */ /* 0x000fe20000010000 */
[C---:B--2---:R-:W-:Y:S05]  /*13b80*/  HMMA.16816.F32 R60, R68.reuse, R80, R60 ;  /* 0x00000050443c723c */ /* 0x044fea000000183c */
[----:B------:R-:W-:Y:S01]  /*13b90*/  F2FP.F16.F32.PACK_AB R136, R191, R186 ;  /* 0x000000babf88723e */ /* 0x000fe200000000ff */
[----:B------:R-:W-:Y:S01]  /*13ba0*/  HMMA.16816.F32 R64, R68, R82, R64 ;  /* 0x000000524440723c */ /* 0x000fe20000001840 */
[----:B------:R-:W2:Y:S04]  /*13bb0*/  LDSM.16.MT88.4 R68, [R204+0x13800] ;  /* 0x01380000cc44783b */ /* 0x000ea80000004200 */
[----:B------:R-:W-:Y:S01]  /*13bc0*/  FADD.FTZ R106, R106, R73 ;  /* 0x000000496a6a7221 */ /* 0x000fe20000010000 */
[C---:B------:R-:W-:Y:S05]  /*13bd0*/  HMMA.16816.F32 R128, R136.reuse, R124, R4 ;  /* 0x0000007c8880723c */ /* 0x040fea0000001804 */
[----:B------:R-:W-:Y:S01]  /*13be0*/  FADD.FTZ R107, R107, R106 ;  /* 0x0000006a6b6b7221 */ /* 0x000fe20000010000 */
[C---:B------:R-:W-:Y:S05]  /*13bf0*/  HMMA.16816.F32 R124, R136.reuse, R126, R8 ;  /* 0x0000007e887c723c */ /* 0x040fea0000001808 */
[----:B------:R-:W-:Y:S01]  /*13c00*/  FADD.FTZ R114, R114, R107 ;  /* 0x0000006b72727221 */ /* 0x000fe20000010000 */
[----:B------:R-:W-:Y:S05]  /*13c10*/  FADD.FTZ R4, R120, R113 ;  /* 0x0000007178047221 */ /* 0x000fea0000010000 */
[----:B------:R-:W-:Y:S01]  /*13c20*/  FADD.FTZ R114, R115, R114 ;  /* 0x0000007273727221 */ /* 0x000fe20000010000 */
[----:B------:R-:W-:Y:S03]  /*13c30*/  FADD.FTZ R4, R147, R4 ;  /* 0x0000000493047221 */ /* 0x000fe60000010000 */
[----:B------:R-:W-:Y:S01]  /*13c40*/  FADD.FTZ R5, R121, R114 ;  /* 0x0000007279057221 */ /* 0x000fe20000010000 */
[----:B------:R-:W-:Y:S01]  /*13c50*/  FADD.FTZ R149, R149, R4 ;  /* 0x0000000495957221 */ /* 0x000fe20000010000 */
[C---:B------:R-:W-:Y:S03]  /*13c60*/  HMMA.16816.F32 R120, R136.reuse, R116, R12 ;  /* 0x000000748878723c */ /* 0x040fe6000000180c */
[----:B------:R-:W-:Y:S01]  /*13c70*/  FADD.FTZ R5, R146, R5 ;  /* 0x0000000592057221 */ /* 0x000fe20000010000 */
[----:B------:R-:W-:Y:S01]  /*13c80*/  FADD.FTZ R149, R148, R149 ;  /* 0x0000009594957221 */ /* 0x000fe20000010000 */
[----:B------:R-:W-:Y:S01]  /*13c90*/  IADD3 R4, R223, -0x1, RZ ;  /* 0xffffffffdf047810 */ /* 0x000fe20007ffe0ff */
[C---:B------:R-:W-:Y:S05]  /*13ca0*/  HMMA.16816.F32 R116, R136.reuse, R118, R16 ;  /* 0x000000768874723c */ /* 0x040fea0000001810 */
[----:B------:R-:W-:Y:S01]  /*13cb0*/  FADD.FTZ R150, R150, R5 ;  /* 0x0000000596967221 */ /* 0x000fe20000010000 */
        /* <DEDUP_REMOVED lines=12> */
[C---:B---3--:R-:W-:Y:S05]  /*13d80*/  HMMA.16816.F32 R88, R136.reuse, R84, R44 ;  /* 0x000000548858723c */ /* 0x048fea000000182c */
[----:B------:R-:W-:Y:S01]  /*13d90*/  FADD.FTZ R156, R156, R153 ;  /* 0x000000999c9c7221 */ /* 0x000fe20000010000 */
[----:B------:R-:W-:Y:S01]  /*13da0*/  FADD.FTZ R161, R161, R158 ;  /* 0x0000009ea1a17221 */ /* 0x000fe20000010000 */
[C---:B------:R-:W-:Y:S04]  /*13db0*/  HMMA.16816.F32 R84, R136.reuse, R86, R48 ;  /* 0x000000568854723c */ /* 0x040fe80000001830 */
[----:B------:R-:W-:Y:S01]  /*13dc0*/  FADD.FTZ R156, R157, R156 ;  /* 0x0000009c9d9c7221 */ /* 0x000fe20000010000 */
[----:B------:R-:W-:Y:S01]  /*13dd0*/  FADD.FTZ R162, R162, R161 ;  /* 0x000000a1a2a27221 */ /* 0x000fe20000010000 */
[C---:B-1----:R-:W-:Y:S05]  /*13de0*/  HMMA.16816.F32 R80, R136.reuse, R76, R52 ;  /* 0x0000004c8850723c */ /* 0x042fea0000001834 */
[----:B------:R-:W-:Y:S01]  /*13df0*/  FADD.FTZ R165, R165, R156 ;  /* 0x0000009ca5a57221 */ /* 0x000fe20000010000 */
[----:B------:R-:W-:Y:S01]  /*13e00*/  FADD.FTZ R159, R159, R162 ;  /* 0x000000a29f9f7221 */ /* 0x000fe20000010000 */
[C---:B------:R-:W-:Y:S04]  /*13e10*/  HMMA.16816.F32 R76, R136.reuse, R78, R56 ;  /* 0x0000004e884c723c */ /* 0x040fe80000001838 */
[----:B------:R-:W-:Y:S01]  /*13e20*/  FADD.FTZ R160, R160, R165 ;  /* 0x000000a5a0a07221 */ /* 0x000fe20000010000 */
[----:B------:R-:W-:Y:S01]  /*13e30*/  FADD.FTZ R166, R166, R159 ;  /* 0x0000009fa6a67221 */ /* 0x000fe20000010000 */
[C---:B--2---:R-:W-:Y:S05]  /*13e40*/  HMMA.16816.F32 R72, R136.reuse, R68, R60 ;  /* 0x000000448848723c */ /* 0x044fea000000183c */
[----:B------:R-:W-:Y:S01]  /*13e50*/  FADD.FTZ R5, R163, R160 ;  /* 0x000000a0a3057221 */ /* 0x000fe20000010000 */
[----:B------:R-:W-:Y:S01]  /*13e60*/  FADD.FTZ R167, R167, R166 ;  /* 0x000000a6a7a77221 */ /* 0x000fe20000010000 */
[----:B------:R-:W-:Y:S04]  /*13e70*/  HMMA.16816.F32 R68, R136, R70, R64 ;  /* 0x000000468844723c */ /* 0x000fe80000001840 */
[----:B------:R-:W-:Y:S01]  /*13e80*/  FADD.FTZ R5, R164, R5 ;  /* 0x00000005a4057221 */ /* 0x000fe20000010000 */
[----:B------:R-:W-:Y:S01]  /*13e90*/  FADD.FTZ R170, R170, R167 ;  /* 0x000000a7aaaa7221 */ /* 0x000fe20000010000 */
[----:B------:R-:W-:Y:S02]  /*13ea0*/  MOV R223, R4 ;  /* 0x0000000400df7202 */ /* 0x000fe40000000f00 */
[----:B------:R-:W-:Y:S03]  /*13eb0*/  FADD.FTZ R168, R168, R5 ;  /* 0x00000005a8a87221 */ /* 0x000fe60000010000 */
[----:B------:R-:W-:Y:S01]  /*13ec0*/  FADD.FTZ R171, R171, R170 ;  /* 0x000000aaabab7221 */ /* 0x000fe20000010000 */
        /* <DEDUP_REMOVED lines=20> */
[----:B------:R-:W-:Y:S01]  /*14010*/  MOV R3, R0 ;  /* 0x0000000000037202 */ /* 0x000fe20000000f00 */
[----:B------:R-:W-:Y:S01]  /*14020*/  FADD.FTZ R241, R182, R183 ;  /* 0x000000b7b6f17221 */ /* 0x000fe20000010000 */
[----:B------:R-:W-:Y:S06]  /*14030*/  @P1 BRA `(.L_x_867) ;  /* 0xffffffac00b01947 */ /* 0x000fec000383ffff */
.L_x_863:
        /* <DEDUP_REMOVED lines=202> */
.L_x_868:
        /* <DEDUP_REMOVED lines=10> */
.L_x_869:
[----:B------:R-:W1:Y:S01]  /*14d80*/  S2R R7, SR_CTAID.Y ;  /* 0x0000000000077919 */ /* 0x000e620000002600 */
[----:B------:R-:W1:Y:S08]  /*14d90*/  S2UR UR6, SR_CTAID.Z ;  /* 0x00000000000679c3 */ /* 0x000e700000002700 */
[----:B------:R-:W1:Y:S08]  /*14da0*/  LDC R2, c[0x0][0x270] ;  /* 0x00009c00ff027b82 */ /* 0x000e700000000800 */
[----:B------:R-:W3:Y:S01]  /*14db0*/  LDC R0, c[0x0][0x2c4] ;  /* 0x0000b100ff007b82 */ /* 0x000ee20000000800 */
[----:B-1----:R-:W-:-:S04]  /*14dc0*/  IMAD R7, R7, R2, UR6 ;  /* 0x0000000607077e24 */ /* 0x002fc8000f8e0202 */
[----:B---3--:R-:W-:-:S07]  /*14dd0*/  IMAD R0, R7, R0, RZ ;  /* 0x0000000007007224 */ /* 0x008fce00078e02ff */
.L_x_870:
        /* <DEDUP_REMOVED lines=20> */
.L_x_872:
[----:B------:R-:W-:Y:S05]  /*14f20*/  BSYNC B0 ;  /* 0x0000000000007941 */ /* 0x000fea0003800000 */
.L_x_871:
        /* <DEDUP_REMOVED lines=44> */
.L_x_874:
[----:B------:R-:W-:Y:S05]  /*151f0*/  BSYNC B0 ;  /* 0x0000000000007941 */ /* 0x000fea0003800000 */
.L_x_873:
        /* <DEDUP_REMOVED lines=20> */
.L_x_876:
[----:B------:R-:W-:Y:S05]  /*15340*/  BSYNC B0 ;  /* 0x0000000000007941 */ /* 0x000fea0003800000 */
.L_x_875:
        /* <DEDUP_REMOVED lines=20> */
.L_x_878:
[----:B------:R-:W-:Y:S05]  /*15490*/  BSYNC B0 ;  /* 0x0000000000007941 */ /* 0x000fea0003800000 */
.L_x_877:
        /* <DEDUP_REMOVED lines=20> */
.L_x_879:
        /* <DEDUP_REMOVED lines=10> */
.L_x_8363:


//--------------------- .text._ZN5flash24flash_fwd_splitkv_kernelI23Flash_fwd_kernel_traitsILi128ELi64ELi128ELi4ELb0ELb0EN7cutlass6half_tE19Flash_kernel_traitsILi128ELi64ELi128ELi4ES3_EELb1ELb0ELb0ELb0ELb0ELb0ELb0ELb1EEEvNS_16Flash_fwd_paramsE --------------------------
	.section	.text._ZN5flash24flash_fwd_splitkv_kernelI23Flash_fwd_kernel_traitsILi128ELi64ELi128ELi4ELb0ELb0EN7cutlass6half_tE19Flash_kernel_traitsILi128ELi64ELi128ELi4ES3_EELb1ELb0ELb0ELb0ELb0ELb0ELb0ELb1EEEvNS_16Flash_fwd_paramsE,"ax",@progbits
	.align	128
        .global         _ZN5flash24flash_fwd_splitkv_kernelI23Flash_fwd_kernel_traitsILi128ELi64ELi128ELi4ELb0ELb0EN7cutlass6half_tE19Flash_kernel_traitsILi128ELi64ELi128ELi4ES3_EELb1ELb0ELb0ELb0ELb0ELb0ELb0ELb1EEEvNS_16Flash_fwd_paramsE
        .type           _ZN5flash24flash_fwd_splitkv_kernelI23Flash_fwd_kernel_traitsILi128ELi64ELi128ELi4ELb0ELb0EN7cutlass6half_tE19Flash_kernel_traitsILi128ELi64ELi128ELi4ES3_EELb1ELb0ELb0ELb0ELb0ELb0ELb0ELb1EEEvNS_16Flash_fwd_paramsE,@function
        .size           _ZN5flash24flash_fwd_splitkv_kernelI23Flash_fwd_kernel_traitsILi128ELi64ELi128ELi4ELb0ELb0EN7cutlass6half_tE19Flash_kernel_traitsILi128ELi64ELi128ELi4ES3_EELb1ELb0ELb0ELb0ELb0ELb0ELb0ELb1EEEvNS_16Flash_fwd_paramsE,(.L_x_8326 - _ZN5flash24flash_fwd_splitkv_kernelI23Flash_fwd_kernel_traitsILi128ELi64ELi128ELi4ELb0ELb0EN7cutlass6half_tE19Flash_kernel_traitsILi128ELi64ELi128ELi4ES3_EELb1ELb0ELb0ELb0ELb0ELb0ELb0ELb1EEEvNS_16Flash_fwd_paramsE)
        .other          _ZN5flash24flash_fwd_splitkv_kernelI23Flash_fwd_kernel_traitsILi128ELi64ELi128ELi4ELb0ELb0EN7cutlass6half_tE19Flash_kernel_traitsILi128ELi64ELi128ELi4ES3_EELb1ELb0ELb0ELb0ELb0ELb0ELb0ELb1EEEvNS_16Flash_fwd_paramsE,@"STO_CUDA_ENTRY STV_DEFAULT"
_ZN5flash24flash_fwd_splitkv_kernelI23Flash_fwd_kernel_traitsILi128ELi64ELi128ELi4ELb0ELb0EN7cutlass6half_tE19Flash_kernel_traitsILi128ELi64ELi128ELi4ES3_EELb1ELb0ELb0ELb0ELb0ELb0ELb0ELb1EEEvNS_16Flash_fwd_paramsE:
.text._ZN5flash24flash_fwd_splitkv_kernelI23Flash_fwd_kernel_traitsILi128ELi64ELi128ELi4ELb0ELb0EN7cutlass6half_tE19Flash_kernel_traitsILi128ELi64ELi128ELi4ES3_EELb1ELb0ELb0ELb0ELb0ELb0ELb0ELb1EEEvNS_16Flash_fwd_paramsE:
[----:B------:R-:W-:Y:S01]  /*0000*/  LDC R1, c[0x0][0x28] ;  /* 0x00000a00ff017b82 */ /* 0x000fe20000000800 */
[----:B------:R-:W1:Y:S07]  /*0010*/  S2R R240, SR_CTAID.X ;  /* 0x0000000000f07919 */ /* 0x000e6e0000002500 */
[----:B------:R-:W2:Y:S01]  /*0020*/  LDC.64 R10, c[0x0][0x198] ;  /* 0x00006600ff0a7b82 */ /* 0x000ea20000000a00 */
[----:B------:R-:W-:Y:S01]  /*0030*/  BSSY B4, `(.L_x_880) ;  /* 0x0000005000047945 */ /* 0x000fe20003800000 */
[----:B------:R-:W-:Y:S01]  /*0040*/  MOV R238, 0x80 ;  /* 0x0000008000ee7802 */ /* 0x000fe20000000f00 */
[----:B------:R-:W3:Y:S01]  /*0050*/  S2R R239, SR_CTAID.Y ;  /* 0x0000000000ef7919 */ /* 0x000ee20000002600 */
[----:B------:R-:W4:Y:S05]  /*0060*/  S2R R237, SR_CTAID.Z ;  /* 0x0000000000ed7919 */ /* 0x000f2a0000002700 */
[----:B-1234-:R-:W-:Y:S05]  /*0070*/  CALL.REL.NOINC `($_ZN5flash24flash_fwd_splitkv_kernelI23Flash_fwd_kernel_traitsILi128ELi64ELi128ELi4ELb0ELb0EN7cutlass6half_tE19Flash_kernel_traitsILi128ELi64ELi128ELi4ES3_EELb1ELb0ELb0ELb0ELb0ELb0ELb0ELb1EEEvNS_16Flash_fwd_paramsE$_ZN5flash30compute_attn_1rowblock_splitkvI23Flash_fwd_kernel_traitsILi128ELi64ELi128ELi4ELb0ELb0EN7cutlass6half_tE19Flash_kernel_traitsILi128ELi64ELi128ELi4ES3_EELb1ELb0ELb0ELb0ELb0ELb0ELb0ELb1ENS_16Flash_fwd_paramsEEEvRKT8_iiiii) ;  /* 0x0000000000087944 */ /* 0x01efea0003c00000 */
[----:B------:R-:W-:Y:S05]  /*0080*/  BSYNC B4 ;  /* 0x0000000000047941 */ /* 0x000fea0003800000 */
.L_x_880:
[----:B------:R-:W-:Y:S05]  /*0090*/  EXIT ;  /* 0x000000000000794d */ /* 0x000fea0003800000 */
        .type           $_ZN5flash24flash_fwd_splitkv_kernelI23Flash_fwd_kernel_traitsILi128ELi64ELi128ELi4ELb0ELb0EN7cutlass6half_tE19Flash_kernel_traitsILi128ELi64ELi128ELi4ES3_EELb1ELb0ELb0ELb0ELb0ELb0ELb0ELb1EEEvNS_16Flash_fwd_paramsE$_ZN5flash30compute_attn_1rowblock_splitkvI23Flash_fwd_kernel_traitsILi128ELi64ELi128ELi4ELb0ELb0EN7cutlass6half_tE19Flash_kernel_traitsILi128ELi64ELi128ELi4ES3_EELb1ELb0ELb0ELb0ELb0ELb0ELb0ELb1ENS_16Flash_fwd_paramsEEEvRKT8_iiiii,@function
        .size           $_ZN5flash24flash_fwd_splitkv_kernelI23Flash_fwd_kernel_traitsILi128ELi64ELi128ELi4ELb0ELb0EN7cutlass6half_tE19Flash_kernel_traitsILi128ELi64ELi128ELi4ES3_EELb1ELb0ELb0ELb0ELb0ELb0ELb0ELb1EEEvNS_16Flash_fwd_paramsE$_ZN5flash30compute_attn_1rowblock_splitkvI23Flash_fwd_kernel_traitsILi128ELi64ELi128ELi4ELb0ELb0EN7cutlass6half_tE19Flash_kernel_traitsILi128ELi64ELi128ELi4ES3_EELb1ELb0ELb0ELb0ELb0ELb0ELb0ELb1ENS_16Flash_fwd_paramsEEEvRKT8_iiiii,(.L_x_8326 - $_ZN5flash24flash_fwd_splitkv_kernelI23Flash_fwd_kernel_traitsILi128ELi64ELi128ELi4ELb0ELb0EN7cutlass6half_tE19Flash_kernel_traitsILi128ELi64ELi128ELi4ES3_EELb1ELb0ELb0ELb0ELb0ELb0ELb0ELb1EEEvNS_16Flash_fwd_paramsE$_ZN5flash30compute_attn_1rowblock_splitkvI23Flash_fwd_kernel_traitsILi128ELi64ELi128ELi4ELb0ELb0EN7cutlass6half_tE19Flash_kernel_traitsILi128ELi64ELi128ELi4ES3_EELb1ELb0ELb0ELb0ELb0ELb0ELb0ELb1ENS_16Flash_fwd_paramsEEEvRKT8_iiiii)
$_ZN5flash24flash_fwd_splitkv_kernelI23Flash_fwd_kernel_traitsILi128ELi64ELi128ELi4ELb0ELb0EN7cutlass6half_tE19Flash_kernel_traitsILi128ELi64ELi128ELi4ES3_EELb1ELb0ELb0ELb0ELb0ELb0ELb0ELb1EEEvNS_16Flash_fwd_paramsE$_ZN5flash30compute_attn_1rowblock_splitkvI23Flash_fwd_kernel_traitsILi128ELi64ELi128ELi4ELb0ELb0EN7cutlass6half_tE19Flash_kernel_traitsILi128ELi64ELi128ELi4ES3_EELb1ELb0ELb0ELb0ELb0ELb0ELb0ELb1ENS_16Flash_fwd_paramsEEEvRKT8_iiiii:
[----:B------:R-:W-:Y:S02]  /*00a0*/  ULDC.64 UR6, c[0x0][0x208] ;  /* 0x0000820000067ab9 */ /* 0x000fe40000000a00 */
[----:B------:R-:W2:Y:S04]  /*00b0*/  LD.E.64 R2, desc[UR6][R10.64+0xe0] ;  /* 0x0000e0060a027980 */ /* 0x000ea8000c101b00 */
[----:B------:R-:W3:Y:S01]  /*00c0*/  LD.E.64 R20, desc[UR6][R10.64+0xf0] ;  /* 0x0000f0060a147980 */ /* 0x000ee2000c101b00 */
[----:B------:R-:W-:-:S03]  /*00d0*/  IMAD.MOV.U32 R242, RZ, RZ, -0x1 ;  /* 0xfffffffffff27424 */ /* 0x000fc600078e00ff */
[----:B------:R-:W4:Y:S01]  /*00e0*/  LD.E.64 R4, desc[UR6][R10.64+0xe8] ;  /* 0x0000e8060a047980 */ /* 0x000f22000c101b00 */
[----:B------:R-:W-:Y:S01]  /*00f0*/  IMAD.MOV.U32 R14, RZ, RZ, RZ ;  /* 0x000000ffff0e7224 */ /* 0x000fe200078e00ff */
[----:B--2---:R-:W-:-:S04]  /*0100*/  ISETP.NE.U32.AND P0, PT, R2, RZ, PT ;  /* 0x000000ff0200720c */ /* 0x004fc80003f05070 */
[----:B------:R-:W-:Y:S01]  /*0110*/  ISETP.NE.AND.EX P0, PT, R3, RZ, PT, P0 ;  /* 0x000000ff0300720c */ /* 0x000fe20003f05300 */
[----:B------:R-:W-:-:S12]  /*0120*/  IMAD.WIDE R2, R239, 0x4, R2 ;  /* 0x00000004ef027825 */ /* 0x000fd800078e0202 */
[----:B------:R-:W2:Y:S04]  /*0130*/  @P0 LD.E R242, desc[UR6][R2.64] ;  /* 0x0000000602f20980 */ /* 0x000ea8000c101900 */
[----:B------:R-:W2:Y:S01]  /*0140*/  @P0 LD.E R241, desc[UR6][R2.64+0x4] ;  /* 0x0000040602f10980 */ /* 0x000ea2000c101900 */
[----:B---3--:R-:W-:-:S04]  /*0150*/  ISETP.NE.U32.AND P4, PT, R20, RZ, PT ;  /* 0x000000ff1400720c */ /* 0x008fc80003f85070 */
[----:B------:R-:W-:Y:S01]  /*0160*/  ISETP.NE.AND.EX P4, PT, R21, RZ, PT, P4 ;  /* 0x000000ff1500720c */ /* 0x000fe20003f85340 */
[----:B------:R-:W-:-:S12]  /*0170*/  IMAD.WIDE R20, R239, 0x4, R20 ;  /* 0x00000004ef147825 */ /* 0x000fd800078e0214 */
[----:B------:R1:W5:Y:S01]  /*0180*/  @P4 LD.E R14, desc[UR6][R20.64] ;  /* 0x00000006140e4980 */ /* 0x000362000c101900 */
[----:B------:R-:W-:Y:S01]  /*0190*/  BSSY B0, `(.L_x_881) ;  /* 0x000000c000007945 */ /* 0x000fe20003800000 */
[----:B------:R-:W-:Y:S01]  /*01a0*/  IMAD.MOV.U32 R15, RZ, RZ, -0x1 ;  /* 0xffffffffff0f7424 */ /* 0x000fe200078e00ff */
[----:B--2---:R-:W-:-:S06]  /*01b0*/  @P0 IADD3 R241, -R242, R241, RZ ;  /* 0x000000f1f2f10210 */ /* 0x004fcc0007ffe1ff */
[----:B------:R1:W5:Y:S01]  /*01c0*/  @!P0 LD.E R241, desc[UR6][R10.64+0xb4] ;  /* 0x0000b4060af18980 */ /* 0x000362000c101900 */
[----:B----4-:R-:W-:-:S04]  /*01d0*/  ISETP.NE.U32.AND P0, PT, R4, RZ, PT ;  /* 0x000000ff0400720c */ /* 0x010fc80003f05070 */
[----:B------:R-:W-:Y:S01]  /*01e0*/  ISETP.NE.AND.EX P0, PT, R5, RZ, PT, P0 ;  /* 0x000000ff0500720c */ /* 0x000fe20003f05300 */
[----:B------:R-:W-:-:S12]  /*01f0*/  IMAD.WIDE R4, R239, 0x4, R4 ;  /* 0x00000004ef047825 */ /* 0x000fd800078e0204 */
[----:B------:R-:W-:Y:S05]  /*0200*/  @!P0 BRA `(.L_x_882) ;  /* 0x0000000000108947 */ /* 0x000fea0003800000 */
[----:B------:R-:W2:Y:S02]  /*0210*/  LD.E.U8 R0, desc[UR6][R10.64+0x1b2] ;  /* 0x0001b2060a007980 */ /* 0x000ea4000c101100 */
[----:B--2---:R-:W-:-:S13]  /*0220*/  ISETP.NE.AND P1, PT, R0, RZ, PT ;  /* 0x000000ff0000720c */ /* 0x004fda0003f25270 */
[----:B------:R-:W-:Y:S05]  /*0230*/  @!P1 BRA `(.L_x_882) ;  /* 0x0000000000049947 */ /* 0x000fea0003800000 */
[----:B------:R2:W5:Y:S02]  /*0240*/  LD.E R15, desc[UR6][R4.64] ;  /* 0x00000006040f7980 */ /* 0x000564000c101900 */
.L_x_882:
[----:B------:R-:W-:Y:S05]  /*0250*/  BSYNC B0 ;  /* 0x0000000000007941 */ /* 0x000fea0003800000 */
.L_x_881:
[----:B------:R-:W-:Y:S04]  /*0260*/  BSSY B0, `(.L_x_883) ;  /* 0x0000009000007945 */ /* 0x000fe80003800000 */
[----:B------:R-:W-:Y:S05]  /*0270*/  @!P0 BRA `(.L_x_884) ;  /* 0x0000000000188947 */ /* 0x000fea0003800000 */
[----:B------:R-:W3:Y:S02]  /*0280*/  LD.E.U8 R0, desc[UR6][R10.64+0x1b2] ;  /* 0x0001b2060a007980 */ /* 0x000ee4000c101100 */
[----:B---3--:R-:W-:-:S13]  /*0290*/  ISETP.NE.AND P0, PT, R0, RZ, PT ;  /* 0x000000ff0000720c */ /* 0x008fda0003f05270 */
[----:B------:R-:W3:Y:S02]  /*02a0*/  @P0 LD.E R0, desc[UR6][R4.64+0x4] ;  /* 0x0000040604000980 */ /* 0x000ee4000c101900 */
[----:B---3-5:R-:W-:-:S06]  /*02b0*/  @P0 IADD3 R3, R0, -R15, RZ ;  /* 0x8000000f00030210 */ /* 0x028fcc0007ffe0ff */
[----:B------:R4:W5:Y:S01]  /*02c0*/  @!P0 LD.E R3, desc[UR6][R4.64] ;  /* 0x0000000604038980 */ /* 0x000962000c101900 */
[----:B------:R-:W-:Y:S05]  /*02d0*/  BRA `(.L_x_885) ;  /* 0x0000000000047947 */ /* 0x000fea0003800000 */
.L_x_884:
[----:B------:R3:W5:Y:S02]  /*02e0*/  LD.E R3, desc[UR6][R10.64+0xb8] ;  /* 0x0000b8060a037980 */ /* 0x000764000c101900 */
.L_x_885:
[----:B------:R-:W-:Y:S05]  /*02f0*/  BSYNC B0 ;  /* 0x0000000000007941 */ /* 0x000fea0003800000 */
.L_x_883:
[----:B--2-4-:R-:W2:Y:S01]  /*0300*/  LD.E.64 R4, desc[UR6][R10.64+0xf8] ;  /* 0x0000f8060a047980 */ /* 0x014ea2000c101b00 */
[----:B------:R-:W-:Y:S01]  /*0310*/  BSSY B1, `(.L_x_886) ;  /* 0x0000012000017945 */ /* 0x000fe20003800000 */
[----:B-----5:R-:W-:Y:S01]  /*0320*/  IMAD.IADD R90, R3, 0x1, -R14 ;  /* 0x00000001035a7824 */ /* 0x020fe200078e0a0e */
[----:B--2---:R-:W-:-:S04]  /*0330*/  ISETP.NE.U32.AND P0, PT, R4, RZ, PT ;  /* 0x000000ff0400720c */ /* 0x004fc80003f05070 */
[----:B------:R-:W-:-:S13]  /*0340*/  ISETP.NE.AND.EX P0, PT, R5, RZ, PT, P0 ;  /* 0x000000ff0500720c */ /* 0x000fda0003f05300 */
[----:B------:R-:W-:Y:S05]  /*0350*/  @!P0 BRA `(.L_x_887) ;  /* 0x0000000000108947 */ /* 0x000fea0003800000 */
[----:B------:R-:W-:-:S05]  /*0360*/  IMAD.WIDE R4, R239, 0x4, R4 ;  /* 0x00000004ef047825 */ /* 0x000fca00078e0204 */
[----:B------:R-:W2:Y:S02]  /*0370*/  LD.E R3, desc[UR6][R4.64] ;  /* 0x0000000604037980 */ /* 0x000ea4000c101900 */
[----:B--2---:R-:W-:Y:S01]  /*0380*/  IADD3 R68, R3, -R14, RZ ;  /* 0x8000000e03447210 */ /* 0x004fe20007ffe0ff */
[----:B------:R-:W-:Y:S05]  /*0390*/  BRA `(.L_x_888) ;  /* 0x0000000000247947 */ /* 0x000fea0003800000 */
.L_x_887:
[----:B------:R-:W2:Y:S01]  /*03a0*/  LD.E.64 R2, desc[UR6][R10.64+0x108] ;  /* 0x000108060a027980 */ /* 0x000ea2000c101b00 */
[----:B------:R-:W-:Y:S01]  /*03b0*/  BSSY B0, `(.L_x_889) ;  /* 0x0000006000007945 */ /* 0x000fe20003800000 */
[----:B--2---:R-:W-:-:S04]  /*03c0*/  ISETP.NE.U32.AND P0, PT, R2, RZ, PT ;  /* 0x000000ff0200720c */ /* 0x004fc80003f05070 */
[----:B------:R-:W-:Y:S01]  /*03d0*/  ISETP.NE.AND.EX P0, PT, R3, RZ, PT, P0 ;  /* 0x000000ff0300720c */ /* 0x000fe20003f05300 */
[----:B------:R-:W-:-:S12]  /*03e0*/  IMAD.MOV.U32 R3, RZ, RZ, RZ ;  /* 0x000000ffff037224 */ /* 0x000fd800078e00ff */
[----:B------:R-:W-:Y:S05]  /*03f0*/  @!P0 BRA `(.L_x_890) ;  /* 0x0000000000048947 */ /* 0x000fea0003800000 */
[----:B------:R2:W5:Y:S02]  /*0400*/  LD.E R3, desc[UR6][R10.64+0xbc] ;  /* 0x0000bc060a037980 */ /* 0x000564000c101900 */
.L_x_890:
[----:B------:R-:W-:Y:S05]  /*0410*/  BSYNC B0 ;  /* 0x0000000000007941 */ /* 0x000fea0003800000 */
.L_x_889:
[----:B-----5:R-:W-:Y:S02]  /*0420*/  IADD3 R68, R90, R3, RZ ;  /* 0x000000035a447210 */ /* 0x020fe40007ffe0ff */
.L_x_888:
[----:B------:R-:W-:Y:S05]  /*0430*/  BSYNC B1 ;  /* 0x0000000000017941 */ /* 0x000fea0003800000 */
.L_x_886:
[----:B------:R-:W-:Y:S01]  /*0440*/  IMAD.SHL.U32 R66, R240, 0x40, RZ ;  /* 0x00000040f0427824 */ /* 0x000fe200078e00ff */
[----:B------:R-:W-:Y:S01]  /*0450*/  MOV R2, R238 ;  /* 0x000000ee00027202 */ /* 0x000fe20000000f00 */
[----:B------:R-:W-:-:S03]  /*0460*/  IMAD.MOV.U32 R3, RZ, RZ, 0x0 ;  /* 0x00000000ff037424 */ /* 0x000fc600078e00ff */
[----:B------:R-:W-:-:S13]  /*0470*/  ISETP.GT.AND P0, PT, R241, R66, PT ;  /* 0x00000042f100720c */ /* 0x000fda0003f04270 */
[----:B-123--:R-:W-:Y:S05]  /*0480*/  @!P0 RET.REL.NODEC R2 `(_ZN5flash24flash_fwd_splitkv_kernelI23Flash_fwd_kernel_traitsILi128ELi64ELi128ELi4ELb0ELb0EN7cutlass6half_tE19Flash_kernel_traitsILi128ELi64ELi128ELi4ES3_EELb1ELb0ELb0ELb0ELb0ELb0ELb0ELb1EEEvNS_16Flash_fwd_paramsE) ;  /* 0xfffffff802dc8950 */ /* 0x00efea0003c3ffff */
[----:B------:R-:W2:Y:S04]  /*0490*/  LD.E R7, desc[UR6][R10.64+0xb8] ;  /* 0x0000b8060a077980 */ /* 0x000ea8000c101900 */
[----:B------:R-:W3:Y:S01]  /*04a0*/  LD.E R3, desc[UR6][R10.64+0x188] ;  /* 0x000188060a037980 */ /* 0x000ee2000c101900 */
[----:B------:R-:W-:Y:S01]  /*04b0*/  IADD3 R0, -R241, 0xbf, R66 ;  /* 0x000000bff1007810 */ /* 0x000fe20007ffe142 */
[----:B------:R-:W-:Y:S01]  /*04c0*/  VIADD R5, R68, 0x7f ;  /* 0x0000007f44057836 */ /* 0x000fe20000000000 */
[----:B------:R-:W1:Y:S04]  /*04d0*/  S2R R56, SR_TID.X ;  /* 0x0000000000387919 */ /* 0x000e680000002100 */
[----:B------:R-:W-:-:S04]  /*04e0*/  SHF.R.S32.HI R2, RZ, 0x1f, R5 ;  /* 0x0000001fff027819 */ /* 0x000fc80000011405 */
[----:B------:R-:W-:-:S04]  /*04f0*/  LEA.HI R2, R2, R5, RZ, 0x7 ;  /* 0x0000000502027211 */ /* 0x000fc800078f38ff */
[----:B------:R-:W-:Y:S01]  /*0500*/  SHF.R.S32.HI R2, RZ, 0x7, R2 ;  /* 0x00000007ff027819 */ /* 0x000fe20000011402 */
[----:B--2---:R-:W-:Y:S01]  /*0510*/  VIADD R7, R7, 0x7f ;  /* 0x0000007f07077836 */ /* 0x004fe20000000000 */
[----:B---3--:R-:W-:-:S04]  /*0520*/  IADD3 R3, R3, R0, R68 ;  /* 0x0000000003037210 */ /* 0x008fc80007ffe044 */
[----:B------:R-:W-:Y:S02]  /*0530*/  SHF.R.S32.HI R4, RZ, 0x1f, R7 ;  /* 0x0000001fff047819 */ /* 0x000fe40000011407 */
[----:B------:R-:W-:Y:S02]  /*0540*/  SHF.R.S32.HI R0, RZ, 0x1f, R3 ;  /* 0x0000001fff007819 */ /* 0x000fe40000011403 */
[----:B------:R-:W-:Y:S02]  /*0550*/  LEA.HI R4, R4, R7, RZ, 0x7 ;  /* 0x0000000704047211 */ /* 0x000fe400078f38ff */
[----:B------:R-:W-:Y:S02]  /*0560*/  LEA.HI R0, R0, R3, RZ, 0x7 ;  /* 0x0000000300007211 */ /* 0x000fe400078f38ff */
[----:B------:R-:W-:Y:S02]  /*0570*/  SHF.R.S32.HI R3, RZ, 0x7, R4 ;  /* 0x00000007ff037819 */ /* 0x000fe40000011404 */
[----:B------:R-:W-:-:S04]  /*0580*/  SHF.R.S32.HI R0, RZ, 0x7, R0 ;  /* 0x00000007ff007819 */ /* 0x000fc80000011400 */
[----:B------:R-:W-:-:S04]  /*0590*/  VIMNMX3 R48, R3, R2, R0, PT ;  /* 0x000000020330720f */ /* 0x000fc80003800100 */
[----:B------:R-:W-:-:S13]  /*05a0*/  ISETP.GT.AND P0, PT, R48, RZ, PT ;  /* 0x000000ff3000720c */ /* 0x000fda0003f04270 */
[----:B-1----:R-:W-:Y:S05]  /*05b0*/  @P0 BRA `(.L_x_891) ;  /* 0x00000008001c0947 */ /* 0x002fea0003800000 */
[----:B------:R-:W-:Y:S01]  /*05c0*/  ISETP.NE.AND P0, PT, R242, -0x1, PT ;  /* 0xfffffffff200780c */ /* 0x000fe20003f05270 */
[----:B------:R-:W2:Y:S04]  /*05d0*/  LD.E.64 R16, desc[UR6][R10.64+0x88] ;  /* 0x000088060a107980 */ /* 0x000ea8000c101b00 */
[----:B------:R-:W3:Y:S04]  /*05e0*/  LD.E.64 R4, desc[UR6][R10.64+0x90] ;  /* 0x000090060a047980 */ /* 0x000ee8000c101b00 */
[----:B------:R-:W5:Y:S04]  /*05f0*/  LD.E R2, desc[UR6][R10.64+0x60] ;  /* 0x000060060a027980 */ /* 0x000f68000c101900 */
[----:B------:R-:W4:Y:S01]  /*0600*/  @!P0 LD.E.64 R14, desc[UR6][R10.64+0x80] ;  /* 0x000080060a0e8980 */ /* 0x000f22000c101b00 */
[----:B------:R-:W-:-:S03]  /*0610*/  SHF.R.S32.HI R7, RZ, 0x1f, R56 ;  /* 0x0000001fff077819 */ /* 0x000fc60000011438 */
[----:B------:R-:W5:Y:S01]  /*0620*/  LD.E R3, desc[UR6][R10.64+0xb4] ;  /* 0x0000b4060a037980 */ /* 0x000f62000c101900 */
[----:B------:R-:W-:-:S03]  /*0630*/  LEA.HI R6, R7, R56, RZ, 0x3 ;  /* 0x0000003807067211 */ /* 0x000fc600078f18ff */
[----:B------:R-:W5:Y:S01]  /*0640*/  LD.E.64 R12, desc[UR6][R10.64+0xa0] ;  /* 0x0000a0060a0c7980 */ /* 0x000f62000c101b00 */
[----:B------:R-:W-:Y:S02]  /*0650*/  LOP3.LUT R7, R6, 0xfffffff8, RZ, 0xc0, !PT ;  /* 0xfffffff806077812 */ /* 0x000fe400078ec0ff */
[----:B------:R-:W-:Y:S01]  /*0660*/  @!P0 SHF.R.S32.HI R8, RZ, 0x1f, R239 ;  /* 0x0000001fff088819 */ /* 0x000fe200000114ef */
[----:B------:R-:W5:Y:S02]  /*0670*/  LD.E R0, desc[UR6][R10.64+0xc0] ;  /* 0x0000c0060a007980 */ /* 0x000f64000c101900 */
[----:B------:R-:W-:Y:S02]  /*0680*/  IMAD.IADD R56, R56, 0x1, -R7 ;  /* 0x0000000138387824 */ /* 0x000fe400078e0a07 */
[----:B------:R1:W5:Y:S02]  /*0690*/  LD.E.64 R18, desc[UR6][R10.64+0x70] ;  /* 0x000070060a127980 */ /* 0x000364000c101b00 */
[----:B------:R-:W-:-:S05]  /*06a0*/  IMAD.SHL.U32 R20, R56, 0x8, RZ ;  /* 0x0000000838147824 */ /* 0x000fca00078e00ff */
[----:B------:R-:W-:Y:S02]  /*06b0*/  SHF.R.S32.HI R21, RZ, 0x1f, R20 ;  /* 0x0000001fff157819 */ /* 0x000fe40000011414 */
[----:B-1----:R-:W-:Y:S02]  /*06c0*/  SHF.R.S32.HI R11, RZ, 0x1f, R66 ;  /* 0x0000001fff0b7819 */ /* 0x002fe40000011442 */
[----:B------:R-:W-:Y:S01]  /*06d0*/  ISETP.NE.AND P6, PT, R56, RZ, PT ;  /* 0x000000ff3800720c */ /* 0x000fe20003fc5270 */
[----:B------:R-:W-:Y:S01]  /*06e0*/  BSSY B0, `(.L_x_892) ;  /* 0x000002a000007945 */ /* 0x000fe20003800000 */
[-C--:B--2---:R-:W-:Y:S02]  /*06f0*/  @P0 IMAD R7, R17, R242.reuse, RZ ;  /* 0x000000f211070224 */ /* 0x084fe400078e02ff */
[----:B------:R-:W-:-:S04]  /*0700*/  @P0 IMAD.WIDE.U32 R242, R16, R242, RZ ;  /* 0x000000f210f20225 */ /* 0x000fc800078e00ff */
[----:B----4-:R-:W-:-:S04]  /*0710*/  @!P0 IMAD R9, R15, R239, RZ ;  /* 0x000000ef0f098224 */ /* 0x010fc800078e02ff */
[C---:B------:R-:W-:Y:S02]  /*0720*/  @!P0 IMAD R8, R14.reuse, R8, R9 ;  /* 0x000000080e088224 */ /* 0x040fe400078e0209 */
[----:B------:R-:W-:-:S04]  /*0730*/  @!P0 IMAD.WIDE.U32 R14, R14, R239, RZ ;  /* 0x000000ef0e0e8225 */ /* 0x000fc800078e00ff */
[----:B------:R-:W-:Y:S02]  /*0740*/  IMAD R9, R17, R66, RZ ;  /* 0x0000004211097224 */ /* 0x000fe400078e02ff */
[----:B------:R-:W-:Y:S02]  /*0750*/  @P0 IMAD.MOV.U32 R10, RZ, RZ, R242 ;  /* 0x000000ffff0a0224 */ /* 0x000fe400078e00f2 */
[----:B------:R-:W-:Y:S02]  /*0760*/  @!P0 IMAD.MOV.U32 R10, RZ, RZ, R14 ;  /* 0x000000ffff0a8224 */ /* 0x000fe400078e000e */
[----:B------:R-:W-:Y:S01]  /*0770*/  IMAD R14, R16, R11, R9 ;  /* 0x0000000b100e7224 */ /* 0x000fe200078e0209 */
[----:B------:R-:W-:Y:S01]  /*0780*/  SHF.R.S32.HI R9, RZ, 0x3, R6 ;  /* 0x00000003ff097819 */ /* 0x000fe20000011406 */
[----:B------:R-:W-:Y:S01]  /*0790*/  IMAD.WIDE.U32 R22, R66, R16, R20 ;  /* 0x0000001042167225 */ /* 0x000fe200078e0014 */
[----:B------:R-:W-:-:S03]  /*07a0*/  @P0 IADD3 R7, R243, R7, RZ ;  /* 0x00000007f3070210 */ /* 0x000fc60007ffe0ff */
[----:B------:R-:W-:Y:S01]  /*07b0*/  IMAD.IADD R6, R241, 0x1, -R66 ;  /* 0x00000001f1067824 */ /* 0x000fe200078e0a42 */
[----:B------:R-:W-:Y:S02]  /*07c0*/  @!P0 IADD3 R7, R15, R8, RZ ;  /* 0x000000080f078210 */ /* 0x000fe40007ffe0ff */
[----:B------:R-:W-:Y:S02]  /*07d0*/  IADD3 R22, P0, R10, R22, RZ ;  /* 0x000000160a167210 */ /* 0x000fe40007f1e0ff */
[----:B------:R-:W-:Y:S02]  /*07e0*/  ISETP.GE.AND P2, PT, R9, R6, PT ;  /* 0x000000060900720c */ /* 0x000fe40003f46270 */
[----:B------:R-:W-:Y:S01]  /*07f0*/  IADD3.X R23, R7, R23, R14, P0, !PT ;  /* 0x0000001707177210 */ /* 0x000fe200007fe40e */
[----:B---3--:R-:W-:Y:S01]  /*0800*/  IMAD R5, R5, R237, RZ ;  /* 0x000000ed05057224 */ /* 0x008fe200078e02ff */
[----:B------:R-:W-:Y:S01]  /*0810*/  SHF.R.S32.HI R7, RZ, 0x1f, R237 ;  /* 0x0000001fff077819 */ /* 0x000fe200000114ed */
[C---:B------:R-:W-:Y:S01]  /*0820*/  VIADD R15, R9.reuse, 0x10 ;  /* 0x00000010090f7836 */ /* 0x040fe20000000000 */
[----:B------:R-:W-:Y:S01]  /*0830*/  IADD3 R11, R9, 0x20, RZ ;  /* 0x00000020090b7810 */ /* 0x000fe20007ffe0ff */
[----:B------:R-:W-:-:S04]  /*0840*/  IMAD.WIDE.U32 R22, R237, R4, R22 ;  /* 0x00000004ed167225 */ /* 0x000fc800078e0016 */
[----:B------:R-:W-:Y:S01]  /*0850*/  IMAD R5, R4, R7, R5 ;  /* 0x0000000704057224 */ /* 0x000fe200078e0205 */
[CC--:B------:R-:W-:Y:S02]  /*0860*/  ISETP.GE.AND P1, PT, R15.reuse, R6.reuse, PT ;  /* 0x000000060f00720c */ /* 0x0c0fe40003f26270 */
[-C--:B------:R-:W-:Y:S01]  /*0870*/  ISETP.GE.OR P4, PT, R15, R6.reuse, P6 ;  /* 0x000000060f00720c */ /* 0x080fe20003786670 */
[----:B------:R-:W-:Y:S01]  /*0880*/  VIADD R15, R20, 0x40 ;  /* 0x00000040140f7836 */ /* 0x000fe20000000000 */
[----:B------:R-:W-:Y:S02]  /*0890*/  ISETP.GE.AND P0, PT, R11, R6, PT ;  /* 0x000000060b00720c */ /* 0x000fe40003f06270 */
[----:B------:R-:W-:Y:S02]  /*08a0*/  SHF.R.S32.HI R7, RZ, 0x1f, R9 ;  /* 0x0000001fff077819 */ /* 0x000fe40000011409 */
[----:B------:R-:W-:Y:S01]  /*08b0*/  IADD3 R25, R23, R5, RZ ;  /* 0x0000000517197210 */ /* 0x000fe20007ffe0ff */
[----:B------:R-:W-:Y:S08]  /*08c0*/  @P2 BRA `(.L_x_893) ;  /* 0x00000000002c2947 */ /* 0x000ff00003800000 */
[----:B------:R-:W-:Y:S01]  /*08d0*/  IMAD R4, R17, R9, RZ ;  /* 0x0000000911047224 */ /* 0x000fe200078e02ff */
[-C--:B-----5:R-:W-:Y:S01]  /*08e0*/  ISETP.GE.AND P5, PT, R20, R0.reuse, PT ;  /* 0x000000001400720c */ /* 0x0a0fe20003fa6270 */
[----:B------:R-:W-:Y:S01]  /*08f0*/  IMAD.MOV.U32 R24, RZ, RZ, R22 ;  /* 0x000000ffff187224 */ /* 0x000fe200078e0016 */
[----:B------:R-:W-:Y:S01]  /*0900*/  ISETP.GE.AND P3, PT, R15, R0, PT ;  /* 0x000000000f00720c */ /* 0x000fe20003f66270 */
[C---:B------:R-:W-:Y:S02]  /*0910*/  IMAD R4, R16.reuse, R7, R4 ;  /* 0x0000000710047224 */ /* 0x040fe400078e0204 */
[----:B------:R-:W-:-:S05]  /*0920*/  IMAD.WIDE.U32 R26, R16, R9, R24 ;  /* 0x00000009101a7225 */ /* 0x000fca00078e0018 */
[----:B------:R-:W-:Y:S02]  /*0930*/  IADD3 R5, R27, R4, RZ ;  /* 0x000000041b057210 */ /* 0x000fe40007ffe0ff */
[----:B------:R-:W-:-:S04]  /*0940*/  LEA R4, P2, R26, R18, 0x1 ;  /* 0x000000121a047211 */ /* 0x000fc800078408ff */
[----:B------:R-:W-:-:S05]  /*0950*/  LEA.HI.X R5, R26, R19, R5, 0x1, P2 ;  /* 0x000000131a057211 */ /* 0x000fca00010f0c05 */
[----:B------:R1:W-:Y:S04]  /*0960*/  @!P5 ST.E.128 desc[UR6][R4.64], RZ ;  /* 0x000000ff0400d985 */ /* 0x0003e8000c101d06 */
[----:B------:R1:W-:Y:S02]  /*0970*/  @!P3 ST.E.128 desc[UR6][R4.64+0x80], RZ ;  /* 0x000080ff0400b985 */ /* 0x0003e4000c101d06 */
.L_x_893:
[----:B------:R-:W-:Y:S05]  /*0980*/  BSYNC B0 ;  /* 0x0000000000007941 */ /* 0x000fea0003800000 */
.L_x_892:
[----:B------:R-:W-:Y:S01]  /*0990*/  BSSY B0, `(.L_x_894) ;  /* 0x0000011000007945 */ /* 0x000fe20003800000 */
[----:B------:R-:W-:-:S03]  /*09a0*/  ISETP.GE.OR P3, PT, R11, R6, P6 ;  /* 0x000000060b00720c */ /* 0x000fc60003766670 */
[----:B------:R-:W-:Y:S10]  /*09b0*/  @P1 BRA `(.L_x_895) ;  /* 0x0000000000381947 */ /* 0x000ff40003800000 */
[----:B------:R-:W-:Y:S01]  /*09c0*/  IADD3 R11, P1, R9, 0x10, RZ ;  /* 0x00000010090b7810 */ /* 0x000fe20007f3e0ff */
[----:B------:R-:W-:Y:S01]  /*09d0*/  IMAD.MOV.U32 R26, RZ, RZ, R22 ;  /* 0x000000ffff1a7224 */ /* 0x000fe200078e0016 */
[----:B------:R-:W-:Y:S02]  /*09e0*/  MOV R27, R25 ;  /* 0x00000019001b7202 */ /* 0x000fe40000000f00 */
[-C--:B-----5:R-:W-:Y:S01]  /*09f0*/  ISETP.GE.AND P2, PT, R20, R0.reuse, PT ;  /* 0x000000001400720c */ /* 0x0a0fe20003f46270 */
[----:B-1----:R-:W-:Y:S01]  /*0a00*/  IMAD.X R5, RZ, RZ, R7, P1 ;  /* 0x000000ffff057224 */ /* 0x002fe200008e0607 */
[----:B------:R-:W-:Y:S01]  /*0a10*/  ISETP.GE.AND P1, PT, R15, R0, PT ;  /* 0x000000000f00720c */ /* 0x000fe20003f26270 */
[----:B------:R-:W-:-:S04]  /*0a20*/  IMAD.WIDE.U32 R26, R16, R11, R26 ;  /* 0x0000000b101a7225 */ /* 0x000fc800078e001a */
[----:B------:R-:W-:Y:S01]  /*0a30*/  IMAD R5, R5, R16, RZ ;  /* 0x0000001005057224 */ /* 0x000fe200078e02ff */
[----:B------:R-:W-:-:S03]  /*0a40*/  LEA R4, P5, R26, R18, 0x1 ;  /* 0x000000121a047211 */ /* 0x000fc600078a08ff */
[----:B------:R-:W-:-:S04]  /*0a50*/  IMAD R5, R17, R11, R5 ;  /* 0x0000000b11057224 */ /* 0x000fc800078e0205 */
[----:B------:R-:W-:-:S05]  /*0a60*/  IMAD.IADD R5, R27, 0x1, R5 ;  /* 0x000000011b057824 */ /* 0x000fca00078e0205 */
[----:B------:R-:W-:-:S05]  /*0a70*/  LEA.HI.X R5, R26, R19, R5, 0x1, P5 ;  /* 0x000000131a057211 */ /* 0x000fca00028f0c05 */
[----:B------:R2:W-:Y:S04]  /*0a80*/  @!P2 ST.E.128 desc[UR6][R4.64], RZ ;  /* 0x000000ff0400a985 */ /* 0x0005e8000c101d06 */
[----:B------:R2:W-:Y:S02]  /*0a90*/  @!P1 ST.E.128 desc[UR6][R4.64+0x80], RZ ;  /* 0x000080ff04009985 */ /* 0x0005e4000c101d06 */
.L_x_895:
[----:B------:R-:W-:Y:S05]  /*0aa0*/  BSYNC B0 ;  /* 0x0000000000007941 */ /* 0x000fea0003800000 */
.L_x_894:
[----:B-----5:R-:W-:Y:S01]  /*0ab0*/  IMAD R2, R239, R2, R237 ;  /* 0x00000002ef027224 */ /* 0x020fe200078e02ed */
[----:B------:R-:W-:Y:S01]  /*0ac0*/  BSSY B0, `(.L_x_896) ;  /* 0x0000013000007945 */ /* 0x000fe20003800000 */
[----:B------:R-:W-:Y:S02]  /*0ad0*/  ISETP.GE.OR P5, PT, R9, R6, P6 ;  /* 0x000000060900720c */ /* 0x000fe400037a6670 */
[----:B------:R-:W-:Y:S01]  /*0ae0*/  IMAD R66, R3, R2, R66 ;  /* 0x0000000203427224 */ /* 0x000fe200078e0242 */
[----:B------:R-:W-:Y:S01]  /*0af0*/  IADD3 R11, R9, 0x30, RZ ;  /* 0x00000030090b7810 */ /* 0x000fe20007ffe0ff */
[----:B------:R-:W-:Y:S09]  /*0b00*/  @P0 BRA `(.L_x_897) ;  /* 0x0000000000380947 */ /* 0x000ff20003800000 */
[----:B-12---:R-:W-:Y:S01]  /*0b10*/  IADD3 R5, P0, R9, 0x20, RZ ;  /* 0x0000002009057810 */ /* 0x006fe20007f1e0ff */
[----:B------:R-:W-:Y:S01]  /*0b20*/  IMAD.MOV.U32 R26, RZ, RZ, R22 ;  /* 0x000000ffff1a7224 */ /* 0x000fe200078e0016 */
[----:B------:R-:W-:Y:S02]  /*0b30*/  MOV R27, R25 ;  /* 0x00000019001b7202 */ /* 0x000fe40000000f00 */
[-C--:B------:R-:W-:Y:S01]  /*0b40*/  ISETP.GE.AND P1, PT, R20, R0.reuse, PT ;  /* 0x000000001400720c */ /* 0x080fe20003f26270 */
[----:B------:R-:W-:Y:S01]  /*0b50*/  IMAD.X R3, RZ, RZ, R7, P0 ;  /* 0x000000ffff037224 */ /* 0x000fe200000e0607 */
        /* <DEDUP_REMOVED lines=9> */
.L_x_897:
[----:B------:R-:W-:Y:S05]  /*0bf0*/  BSYNC B0 ;  /* 0x0000000000007941 */ /* 0x000fea0003800000 */
.L_x_896:
[CC--:B------:R-:W-:Y:S01]  /*0c00*/  ISETP.GE.AND P1, PT, R11.reuse, R6.reuse, PT ;  /* 0x000000060b00720c */ /* 0x0c0fe20003f26270 */
[----:B------:R-:W-:Y:S01]  /*0c10*/  BSSY B0, `(.L_x_898) ;  /* 0x0000018000007945 */ /* 0x000fe20003800000 */
[C---:B---3--:R-:W-:Y:S01]  /*0c20*/  IADD3 R3, P0, R66.reuse, R9, RZ ;  /* 0x0000000942037210 */ /* 0x048fe20007f1e0ff */
[----:B-12---:R-:W-:Y:S01]  /*0c30*/  @!P5 IMAD.MOV.U32 R4, RZ, RZ, 0x7f800000 ;  /* 0x7f800000ff04d424 */ /* 0x006fe200078e00ff */
[----:B------:R-:W-:Y:S01]  /*0c40*/  ISETP.GE.OR P6, PT, R11, R6, P6 ;  /* 0x000000060b00720c */ /* 0x000fe200037c6670 */
[----:B------:R-:W-:Y:S01]  /*0c50*/  @!P3 IMAD.MOV.U32 R2, RZ, RZ, 0x7f800000 ;  /* 0x7f800000ff02b424 */ /* 0x000fe200078e00ff */
[----:B------:R-:W-:Y:S02]  /*0c60*/  LEA.HI.X.SX32 R66, R66, R7, 0x1, P0 ;  /* 0x0000000742427211 */ /* 0x000fe400000f0eff */
[----:B------:R-:W-:-:S04]  /*0c70*/  LEA R10, P0, R3, R12, 0x2 ;  /* 0x0000000c030a7211 */ /* 0x000fc800078010ff */
[----:B------:R-:W-:Y:S01]  /*0c80*/  LEA.HI.X R11, R3, R13, R66, 0x2, P0 ;  /* 0x0000000d030b7211 */ /* 0x000fe200000f1442 */
[----:B------:R-:W-:Y:S01]  /*0c90*/  @!P4 IMAD.MOV.U32 R3, RZ, RZ, 0x7f800000 ;  /* 0x7f800000ff03c424 */ /* 0x000fe200078e00ff */
[----:B------:R-:W-:Y:S07]  /*0ca0*/  @P1 BRA `(.L_x_899) ;  /* 0x0000000000381947 */ /* 0x000fee0003800000 */
[----:B------:R-:W-:Y:S01]  /*0cb0*/  IADD3 R9, P0, R9, 0x30, RZ ;  /* 0x0000003009097810 */ /* 0x000fe20007f1e0ff */
[----:B------:R-:W-:Y:S01]  /*0cc0*/  IMAD.MOV.U32 R6, RZ, RZ, R22 ;  /* 0x000000ffff067224 */ /* 0x000fe200078e0016 */
[----:B------:R-:W-:-:S03]  /*0cd0*/  ISETP.GE.AND P1, PT, R20, R0, PT ;  /* 0x000000001400720c */ /* 0x000fc60003f26270 */
[----:B------:R-:W-:Y:S01]  /*0ce0*/  IMAD.X R5, RZ, RZ, R7, P0 ;  /* 0x000000ffff057224 */ /* 0x000fe200000e0607 */
[----:B------:R-:W-:Y:S02]  /*0cf0*/  MOV R7, R25 ;  /* 0x0000001900077202 */ /* 0x000fe40000000f00 */
[----:B------:R-:W-:Y:S01]  /*0d00*/  ISETP.GE.AND P0, PT, R15, R0, PT ;  /* 0x000000000f00720c */ /* 0x000fe20003f06270 */
[----:B------:R-:W-:Y:S02]  /*0d10*/  IMAD R5, R5, R16, RZ ;  /* 0x0000001005057224 */ /* 0x000fe400078e02ff */
[----:B------:R-:W-:-:S04]  /*0d20*/  IMAD.WIDE.U32 R6, R16, R9, R6 ;  /* 0x0000000910067225 */ /* 0x000fc800078e0006 */
[----:B------:R-:W-:Y:S01]  /*0d30*/  IMAD R5, R17, R9, R5 ;  /* 0x0000000911057224 */ /* 0x000fe200078e0205 */
[----:B------:R-:W-:-:S03]  /*0d40*/  LEA R8, P2, R6, R18, 0x1 ;  /* 0x0000001206087211 */ /* 0x000fc600078408ff */
[----:B------:R-:W-:-:S05]  /*0d50*/  IMAD.IADD R5, R7, 0x1, R5 ;  /* 0x0000000107057824 */ /* 0x000fca00078e0205 */
[----:B------:R-:W-:-:S05]  /*0d60*/  LEA.HI.X R9, R6, R19, R5, 0x1, P2 ;  /* 0x0000001306097211 */ /* 0x000fca00010f0c05 */
[----:B------:R1:W-:Y:S04]  /*0d70*/  @!P1 ST.E.128 desc[UR6][R8.64], RZ ;  /* 0x000000ff08009985 */ /* 0x0003e8000c101d06 */
[----:B------:R1:W-:Y:S02]  /*0d80*/  @!P0 ST.E.128 desc[UR6][R8.64+0x80], RZ ;  /* 0x000080ff08008985 */ /* 0x0003e4000c101d06 */
.L_x_899:
[----:B------:R-:W-:Y:S05]  /*0d90*/  BSYNC B0 ;  /* 0x0000000000007941 */ /* 0x000fea0003800000 */
.L_x_898:
[----:B------:R-:W-:Y:S01]  /*0da0*/  MOV R239, 0x0 ;  /* 0x0000000000ef7802 */ /* 0x000fe20000000f00 */
[----:B------:R-:W-:Y:S04]  /*0db0*/  @!P5 ST.E desc[UR6][R10.64], R4 ;  /* 0x000000040a00d985 */ /* 0x000fe8000c101906 */
[----:B------:R-:W-:Y:S04]  /*0dc0*/  @!P4 ST.E desc[UR6][R10.64+0x40], R3 ;  /* 0x000040030a00c985 */ /* 0x000fe8000c101906 */
[----:B------:R1:W-:Y:S02]  /*0dd0*/  @!P3 ST.E desc[UR6][R10.64+0x80], R2 ;  /* 0x000080020a00b985 */ /* 0x0003e4000c101906 */
[----:B-1----:R-:W-:Y:S05]  /*0de0*/  @P6 RET.REL.NODEC R238 `(_ZN5flash24flash_fwd_splitkv_kernelI23Flash_fwd_kernel_traitsILi128ELi64ELi128ELi4ELb0ELb0EN7cutlass6half_tE19Flash_kernel_traitsILi128ELi64ELi128ELi4ES3_EELb1ELb0ELb0ELb0ELb0ELb0ELb0ELb1EEEvNS_16Flash_fwd_paramsE) ;  /* 0xfffffff0ee846950 */ /* 0x002fea0003c3ffff */
[----:B------:R-:W-:Y:S02]  /*0df0*/  MOV R3, 0x7f800000 ;  /* 0x7f80000000037802 */ /* 0x000fe40000000f00 */
[----:B------:R-:W-:-:S03]  /*0e00*/  MOV R239, 0x0 ;  /* 0x0000000000ef7802 */ /* 0x000fc60000000f00 */
[----:B------:R1:W-:Y:S02]  /*0e10*/  ST.E desc[UR6][R10.64+0xc0], R3 ;  /* 0x0000c0030a007985 */ /* 0x0003e4000c101906 */
[----:B-1----:R-:W-:Y:S05]  /*0e20*/  RET.REL.NODEC R238 `(_ZN5flash24flash_fwd_splitkv_kernelI23Flash_fwd_kernel_traitsILi128ELi64ELi128ELi4ELb0ELb0EN7cutlass6half_tE19Flash_kernel_traitsILi128ELi64ELi128ELi4ES3_EELb1ELb0ELb0ELb0ELb0ELb0ELb0ELb1EEEvNS_16Flash_fwd_paramsE) ;  /* 0xfffffff0ee747950 */ /* 0x002fea0003c3ffff */
.L_x_891:
[----:B------:R-:W2:Y:S04]  /*0e30*/  LD.E.64 R6, desc[UR6][R10.64+0x160] ;  /* 0x000160060a067980 */ /* 0x000ea8000c101b00 */
[----:B------:R-:W3:Y:S01]  /*0e40*/  LD.E.64 R12, desc[UR6][R10.64+0x158] ;  /* 0x000158060a0c7980 */ /* 0x000ee2000c101b00 */
[----:B--2---:R-:W-:-:S04]  /*0e50*/  ISETP.NE.U32.AND P1, PT, R6, RZ, PT ;  /* 0x000000ff0600720c */ /* 0x004fc80003f25070 */
[----:B------:R-:W-:-:S13]  /*0e60*/  ISETP.NE.AND.EX P1, PT, R7, RZ, PT, P1 ;  /* 0x000000ff0700720c */ /* 0x000fda0003f25310 */
[----:B------:R-:W2:Y:S01]  /*0e70*/  @P1 LD.E.64 R4, desc[UR6][R10.64+0x168] ;  /* 0x000168060a041980 */ /* 0x000ea2000c101b00 */
[----:B---3--:R-:W-:Y:S01]  /*0e80*/  ISETP.NE.U32.AND P0, PT, R12, RZ, PT ;  /* 0x000000ff0c00720c */ /* 0x008fe20003f05070 */
[----:B------:R-:W-:-:S03]  /*0e90*/  IMAD.MOV.U32 R8, RZ, RZ, R239 ;  /* 0x000000ffff087224 */ /* 0x000fc600078e00ef */
[----:B------:R-:W-:Y:S02]  /*0ea0*/  ISETP.NE.AND.EX P0, PT, R13, RZ, PT, P0 ;  /* 0x000000ff0d00720c */ /* 0x000fe40003f05300 */
[----:B------:R-:W-:Y:S02]  /*0eb0*/  @P1 SHF.R.S32.HI R0, RZ, 0x1f, R239 ;  /* 0x0000001fff001819 */ /* 0x000fe400000114ef */
[----:B------:R-:W-:-:S09]  /*0ec0*/  CS2R R244, SRZ ;  /* 0x0000000000f47805 */ /* 0x000fd2000001ff00 */
[----:B------:R-:W-:-:S05]  /*0ed0*/  @P0 IMAD.WIDE R12, R239, 0x4, R12 ;  /* 0x00000004ef0c0825 */ /* 0x000fca00078e020c */
[----:B------:R1:W5:Y:S01]  /*0ee0*/  @P0 LD.E R8, desc[UR6][R12.64] ;  /* 0x000000060c080980 */ /* 0x000362000c101900 */
[----:B------:R-:W-:Y:S01]  /*0ef0*/  BSSY B0, `(.L_x_900) ;  /* 0x00000ac000007945 */ /* 0x000fe20003800000 */
[-C--:B--2---:R-:W-:Y:S02]  /*0f00*/  @P1 IMAD R5, R5, R239.reuse, RZ ;  /* 0x000000ef05051224 */ /* 0x084fe400078e02ff */
[----:B------:R-:W-:-:S04]  /*0f10*/  @P1 IMAD.WIDE.U32 R2, R4, R239, RZ ;  /* 0x000000ef04021225 */ /* 0x000fc800078e00ff */
[----:B------:R-:W-:Y:S01]  /*0f20*/  @P1 IMAD R0, R4, R0, R5 ;  /* 0x0000000004001224 */ /* 0x000fe200078e0205 */
[----:B------:R-:W-:-:S03]  /*0f30*/  @P1 LEA R244, P0, R2, R6, 0x2 ;  /* 0x0000000602f41211 */ /* 0x000fc600078010ff */
[----:B------:R-:W-:-:S05]  /*0f40*/  @P1 IMAD.IADD R0, R3, 0x1, R0 ;  /* 0x0000000103001824 */ /* 0x000fca00078e0200 */
[----:B------:R-:W-:Y:S02]  /*0f50*/  @P1 LEA.HI.X R245, R2, R7, R0, 0x2, P0 ;  /* 0x0000000702f51211 */ /* 0x000fe400000f1400 */
[----:B------:R-:W-:-:S04]  /*0f60*/  ISETP.NE.U32.AND P0, PT, R244, RZ, PT ;  /* 0x000000fff400720c */ /* 0x000fc80003f05070 */
[----:B------:R-:W-:-:S13]  /*0f70*/  ISETP.NE.AND.EX P0, PT, R245, RZ, PT, P0 ;  /* 0x000000fff500720c */ /* 0x000fda0003f05300 */
[----:B-1----:R-:W-:Y:S05]  /*0f80*/  @!P0 BRA `(.L_x_901) ;  /* 0x00000004004c8947 */ /* 0x002fea0003800000 */
[----:B------:R-:W2:Y:S04]  /*0f90*/  LD.E R2, desc[UR6][R10.64+0x170] ;  /* 0x000170060a027980 */ /* 0x000ea8000c101900 */
[----:B------:R-:W3:Y:S01]  /*0fa0*/  LD.E R6, desc[UR6][R10.64+0x68] ;  /* 0x000068060a067980 */ /* 0x000ee2000c101900 */
[----:B------:R-:W-:-:S03]  /*0fb0*/  LEA R5, R48, 0xffffff80, 0x7 ;  /* 0xffffff8030057811 */ /* 0x000fc600078e38ff */
[----:B------:R-:W4:Y:S04]  /*0fc0*/  LD.E.64 R18, desc[UR6][R10.64+0x20] ;  /* 0x000020060a127980 */ /* 0x000f28000c101b00 */
[----:B------:R-:W4:Y:S04]  /*0fd0*/  LD.E.64 R62, desc[UR6][R10.64+0x38] ;  /* 0x000038060a3e7980 */ /* 0x000f28000c101b00 */
[----:B------:R-:W4:Y:S04]  /*0fe0*/  LD.E.64 R14, desc[UR6][R10.64+0x50] ;  /* 0x000050060a0e7980 */ /* 0x000f28000c101b00 */
[----:B------:R-:W5:Y:S04]  /*0ff0*/  LD.E.64 R24, desc[UR6][R10.64+0x58] ;  /* 0x000058060a187980 */ /* 0x000f68000c101b00 */
[----:B------:R-:W5:Y:S01]  /*1000*/  LD.E.64 R60, desc[UR6][R10.64+0x40] ;  /* 0x000040060a3c7980 */ /* 0x000f62000c101b00 */
[----:B--2---:R-:W-:-:S04]  /*1010*/  IABS R4, R2 ;  /* 0x0000000200047213 */ /* 0x004fc80000000000 */
[----:B------:R-:W1:Y:S08]  /*1020*/  I2F.RP R7, R4 ;  /* 0x0000000400077306 */ /* 0x000e700000209400 */
[----:B-1----:R-:W1:Y:S02]  /*1030*/  MUFU.RCP R12, R7 ;  /* 0x00000007000c7308 */ /* 0x002e640000001000 */
[----:B-1----:R-:W-:-:S06]  /*1040*/  IADD3 R12, R12, 0xffffffe, RZ ;  /* 0x0ffffffe0c0c7810 */ /* 0x002fcc0007ffe0ff */
[----:B------:R-:W1:Y:S01]  /*1050*/  F2I.FTZ.U32.TRUNC.NTZ R13, R12 ;  /* 0x0000000c000d7305 */ /* 0x000e62000021f000 */
[----:B------:R-:W-:Y:S02]  /*1060*/  IABS R0, R2 ;  /* 0x0000000200007213 */ /* 0x000fe40000000000 */
[----:B-1----:R-:W-:Y:S01]  /*1070*/  IADD3 R3, RZ, -R13, RZ ;  /* 0x8000000dff037210 */ /* 0x002fe20007ffe0ff */
[----:B------:R-:W-:-:S04]  /*1080*/  IMAD.MOV.U32 R12, RZ, RZ, RZ ;  /* 0x000000ffff0c7224 */ /* 0x000fc800078e00ff */
[----:B-----5:R-:W-:Y:S01]  /*1090*/  IMAD R8, R3, R4, RZ ;  /* 0x0000000403087224 */ /* 0x020fe200078e02ff */
[----:B------:R-:W-:-:S03]  /*10a0*/  IABS R3, R5 ;  /* 0x0000000500037213 */ /* 0x000fc60000000000 */
[----:B------:R-:W-:Y:S01]  /*10b0*/  IMAD.HI.U32 R8, R13, R8, R12 ;  /* 0x000000080d087227 */ /* 0x000fe200078e000c */
[----:B------:R-:W-:Y:S01]  /*10c0*/  IADD3 R0, RZ, -R0, RZ ;  /* 0x80000000ff007210 */ /* 0x000fe20007ffe0ff */
[----:B------:R-:W2:Y:S04]  /*10d0*/  LD.E.64 R12, desc[UR6][R10.64+0x28] ;  /* 0x000028060a0c7980 */ /* 0x000ea8000c101b00 */
[----:B------:R-:W-:-:S04]  /*10e0*/  IMAD.HI.U32 R9, R8, R3, RZ ;  /* 0x0000000308097227 */ /* 0x000fc800078e00ff */
[----:B------:R-:W-:-:S05]  /*10f0*/  IMAD R3, R9, R0, R3 ;  /* 0x0000000009037224 */ /* 0x000fca00078e0203 */
[----:B------:R-:W-:Y:S02]  /*1100*/  ISETP.GT.U32.AND P1, PT, R4, R3, PT ;  /* 0x000000030400720c */ /* 0x000fe40003f24070 */
[----:B------:R-:W-:-:S11]  /*1110*/  LOP3.LUT R0, R5, R2, RZ, 0x3c, !PT ;  /* 0x0000000205007212 */ /* 0x000fd600078e3cff */
[----:B------:R-:W-:-:S05]  /*1120*/  @!P1 IMAD.IADD R3, R3, 0x1, -R4 ;  /* 0x0000000103039824 */ /* 0x000fca00078e0a04 */
[----:B------:R-:W-:Y:S02]  /*1130*/  ISETP.GE.U32.AND P2, PT, R3, R4, PT ;  /* 0x000000040300720c */ /* 0x000fe40003f46070 */
[----:B------:R-:W-:Y:S02]  /*1140*/  ISETP.GE.AND P0, PT, R0, RZ, PT ;  /* 0x000000ff0000720c */ /* 0x000fe40003f06270 */
[----:B------:R-:W-:Y:S02]  /*1150*/  @!P1 IADD3 R9, R9, 0x1, RZ ;  /* 0x0000000109099810 */ /* 0x000fe40007ffe0ff */
[----:B------:R-:W-:-:S07]  /*1160*/  ISETP.NE.AND P1, PT, R2, RZ, PT ;  /* 0x000000ff0200720c */ /* 0x000fce0003f25270 */
[----:B------:R-:W-:-:S05]  /*1170*/  @P2 VIADD R9, R9, 0x1 ;  /* 0x0000000109092836 */ /* 0x000fca0000000000 */
[----:B------:R-:W-:Y:S02]  /*1180*/  @!P0 IADD3 R9, -R9, RZ, RZ ;  /* 0x000000ff09098210 */ /* 0x000fe40007ffe1ff */
[----:B------:R-:W-:-:S05]  /*1190*/  @!P1 LOP3.LUT R9, RZ, R2, RZ, 0x33, !PT ;  /* 0x00000002ff099212 */ /* 0x000fca00078e33ff */
[----:B------:R-:W-:-:S05]  /*11a0*/  IMAD.WIDE R22, R9, 0x4, R244 ;  /* 0x0000000409167825 */ /* 0x000fca00078e02f4 */
[----:B------:R1:W2:Y:S01]  /*11b0*/  LD.E R3, desc[UR6][R22.64] ;  /* 0x0000000616037980 */ /* 0x0002a2000c101900 */
[----:B---3--:R-:W-:-:S04]  /*11c0*/  IABS R8, R6 ;  /* 0x0000000600087213 */ /* 0x008fc80000000000 */
[----:B------:R-:W3:Y:S08]  /*11d0*/  I2F.RP R16, R8 ;  /* 0x0000000800107306 */ /* 0x000ef00000209400 */
[----:B---3--:R-:W3:Y:S02]  /*11e0*/  MUFU.RCP R4, R16 ;  /* 0x0000001000047308 */ /* 0x008ee40000001000 */
[----:B---3--:R-:W-:-:S06]  /*11f0*/  VIADD R4, R4, 0xffffffe ;  /* 0x0ffffffe04047836 */ /* 0x008fcc0000000000 */
[----:B-1----:R-:W1:Y:S01]  /*1200*/  F2I.FTZ.U32.TRUNC.NTZ R23, R4 ;  /* 0x0000000400177305 */ /* 0x002e62000021f000 */
[----:B------:R-:W-:Y:S01]  /*1210*/  IMAD.MOV.U32 R22, RZ, RZ, RZ ;  /* 0x000000ffff167224 */ /* 0x000fe200078e00ff */
[----:B------:R-:W-:Y:S02]  /*1220*/  IABS R7, R6 ;  /* 0x0000000600077213 */ /* 0x000fe40000000000 */
[----:B-1----:R-:W-:-:S05]  /*1230*/  IADD3 R0, RZ, -R23, RZ ;  /* 0x80000017ff007210 */ /* 0x002fca0007ffe0ff */
[----:B------:R-:W-:Y:S01]  /*1240*/  IMAD R17, R0, R8, RZ ;  /* 0x0000000800117224 */ /* 0x000fe200078e02ff */
[----:B------:R-:W-:-:S03]  /*1250*/  IABS R0, R237 ;  /* 0x000000ed00007213 */ /* 0x000fc60000000000 */
[----:B------:R-:W-:Y:S01]  /*1260*/  IMAD.HI.U32 R17, R23, R17, R22 ;  /* 0x0000001117117227 */ /* 0x000fe200078e0016 */
[----:B------:R-:W-:-:S05]  /*1270*/  IADD3 R7, RZ, -R7, RZ ;  /* 0x80000007ff077210 */ /* 0x000fca0007ffe0ff */
[----:B------:R-:W-:-:S04]  /*1280*/  IMAD.HI.U32 R4, R17, R0, RZ ;  /* 0x0000000011047227 */ /* 0x000fc800078e00ff */
[----:B------:R-:W-:-:S05]  /*1290*/  IMAD R7, R4, R7, R0 ;  /* 0x0000000704077224 */ /* 0x000fca00078e0200 */
[----:B------:R-:W-:Y:S02]  /*12a0*/  ISETP.GT.U32.AND P1, PT, R8, R7, PT ;  /* 0x000000070800720c */ /* 0x000fe40003f24070 */
[----:B------:R-:W-:-:S11]  /*12b0*/  IADD3 R9, -R9, RZ, RZ ;  /* 0x000000ff09097210 */ /* 0x000fd60007ffe1ff */
[----:B------:R-:W-:-:S05]  /*12c0*/  @!P1 IMAD.IADD R7, R7, 0x1, -R8 ;  /* 0x0000000107079824 */ /* 0x000fca00078e0a08 */
[----:B------:R-:W-:Y:S02]  /*12d0*/  ISETP.GE.U32.AND P2, PT, R7, R8, PT ;  /* 0x000000080700720c */ /* 0x000fe40003f46070 */
[----:B------:R-:W-:Y:S01]  /*12e0*/  LOP3.LUT R8, R237, R6, RZ, 0x3c, !PT ;  /* 0x00000006ed087212 */ /* 0x000fe200078e3cff */
[----:B------:R-:W-:Y:S01]  /*12f0*/  @!P1 VIADD R4, R4, 0x1 ;  /* 0x0000000104049836 */ /* 0x000fe20000000000 */
[----:B------:R-:W-:Y:S02]  /*1300*/  ISETP.NE.AND P1, PT, R6, RZ, PT ;  /* 0x000000ff0600720c */ /* 0x000fe40003f25270 */
[----:B------:R-:W-:Y:S01]  /*1310*/  ISETP.GE.AND P0, PT, R8, RZ, PT ;  /* 0x000000ff0800720c */ /* 0x000fe20003f06270 */
[----:B------:R-:W-:-:S04]  /*1320*/  IMAD R2, R2, R9, R5 ;  /* 0x0000000902027224 */ /* 0x000fc800078e0205 */
[----:B----4-:R-:W-:Y:S01]  /*1330*/  IMAD R8, R63, R2, RZ ;  /* 0x000000023f087224 */ /* 0x010fe200078e02ff */
[----:B------:R-:W-:Y:S02]  /*1340*/  SHF.R.S32.HI R9, RZ, 0x1f, R2 ;  /* 0x0000001fff097819 */ /* 0x000fe40000011402 */
[----:B------:R-:W-:-:S03]  /*1350*/  @P2 IADD3 R4, R4, 0x1, RZ ;  /* 0x0000000104042810 */ /* 0x000fc60007ffe0ff */
[----:B------:R-:W-:Y:S02]  /*1360*/  IMAD R8, R62, R9, R8 ;  /* 0x000000093e087224 */ /* 0x000fe400078e0208 */
[----:B------:R-:W-:Y:S02]  /*1370*/  @!P0 IADD3 R4, -R4, RZ, RZ ;  /* 0x000000ff04048210 */ /* 0x000fe40007ffe1ff */
[----:B------:R-:W-:-:S05]  /*1380*/  @!P1 LOP3.LUT R4, RZ, R6, RZ, 0x33, !PT ;  /* 0x00000006ff049212 */ /* 0x000fca00078e33ff */
[----:B------:R-:W-:Y:S01]  /*1390*/  IMAD R6, R15, R4, RZ ;  /* 0x000000040f067224 */ /* 0x000fe200078e02ff */
[----:B--2---:R-:W-:Y:S01]  /*13a0*/  SHF.R.S32.HI R0, RZ, 0x1f, R3 ;  /* 0x0000001fff007819 */ /* 0x004fe20000011403 */
[-C--:B------:R-:W-:Y:S02]  /*13b0*/  IMAD R7, R19, R3.reuse, RZ ;  /* 0x0000000313077224 */ /* 0x080fe400078e02ff */
[----:B------:R-:W-:-:S04]  /*13c0*/  IMAD.WIDE.U32 R16, R18, R3, RZ ;  /* 0x0000000312107225 */ /* 0x000fc800078e00ff */
[----:B------:R-:W-:-:S04]  /*13d0*/  IMAD R7, R18, R0, R7 ;  /* 0x0000000012077224 */ /* 0x000fc800078e0207 */
[----:B------:R-:W-:Y:S02]  /*13e0*/  IMAD.IADD R17, R17, 0x1, R7 ;  /* 0x0000000111117824 */ /* 0x000fe400078e0207 */
[----:B------:R-:W-:Y:S02]  /*13f0*/  IMAD R7, R13, R3, RZ ;  /* 0x000000030d077224 */ /* 0x000fe400078e02ff */
[----:B------:R-:W-:Y:S01]  /*1400*/  IMAD.WIDE.U32 R16, R2, R62, R16 ;  /* 0x0000003e02107225 */ /* 0x000fe200078e0010 */
[----:B------:R-:W-:-:S03]  /*1410*/  SHF.R.S32.HI R13, RZ, 0x1f, R4 ;  /* 0x0000001fff0d7819 */ /* 0x000fc60000011404 */
[----:B------:R-:W-:Y:S02]  /*1420*/  IMAD.IADD R17, R17, 0x1, R8 ;  /* 0x0000000111117824 */ /* 0x000fe400078e0208 */
[----:B------:R-:W-:-:S04]  /*1430*/  IMAD.WIDE.U32 R18, R12, R3, RZ ;  /* 0x000000030c127225 */ /* 0x000fc800078e00ff */
[----:B------:R-:W-:Y:S02]  /*1440*/  IMAD R3, R14, R13, R6 ;  /* 0x0000000d0e037224 */ /* 0x000fe400078e0206 */
[----:B------:R-:W-:-:S04]  /*1450*/  IMAD.WIDE.U32 R16, R4, R14, R16 ;  /* 0x0000000e04107225 */ /* 0x000fc800078e0010 */
[----:B------:R-:W-:Y:S01]  /*1460*/  IMAD R7, R12, R0, R7 ;  /* 0x000000000c077224 */ /* 0x000fe200078e0207 */
[----:B------:R-:W-:Y:S01]  /*1470*/  MOV R6, R18 ;  /* 0x0000001200067202 */ /* 0x000fe20000000f00 */
[----:B------:R-:W-:Y:S01]  /*1480*/  IMAD.MOV.U32 R0, RZ, RZ, R16 ;  /* 0x000000ffff007224 */ /* 0x000fe200078e0010 */
[----:B------:R-:W-:Y:S01]  /*1490*/  IADD3 R3, R17, R3, RZ ;  /* 0x0000000311037210 */ /* 0x000fe20007ffe0ff */
[----:B------:R-:W-:Y:S01]  /*14a0*/  IMAD.IADD R15, R19, 0x1, R7 ;  /* 0x00000001130f7824 */ /* 0x000fe200078e0207 */
[----:B------:R-:W-:Y:S05]  /*14b0*/  BRA `(.L_x_902) ;  /* 0x00000004003c7947 */ /* 0x000fea0003800000 */
.L_x_901:
[----:B------:R-:W2:Y:S01]  /*14c0*/  LD.E R4, desc[UR6][R10.64+0x68] ;  /* 0x000068060a047980 */ /* 0x000ea2000c101900 */
[----:B------:R-:W-:-:S03]  /*14d0*/  ISETP.NE.AND P3, PT, R15, -0x1, PT ;  /* 0xffffffff0f00780c */ /* 0x000fc60003f65270 */
[----:B------:R-:W3:Y:S04]  /*14e0*/  LD.E.64 R62, desc[UR6][R10.64+0x38] ;  /* 0x000038060a3e7980 */ /* 0x000ee8000c101b00 */
[----:B------:R-:W4:Y:S04]  /*14f0*/  LD.E.64 R60, desc[UR6][R10.64+0x40] ;  /* 0x000040060a3c7980 */ /* 0x000f28000c101b00 */
[----:B------:R-:W4:Y:S04]  /*1500*/  LD.E.64 R16, desc[UR6][R10.64+0x50] ;  /* 0x000050060a107980 */ /* 0x000f28000c101b00 */
[----:B------:R-:W4:Y:S04]  /*1510*/  @!P3 LD.E.64 R22, desc[UR6][R10.64+0x20] ;  /* 0x000020060a16b980 */ /* 0x000f28000c101b00 */
[----:B------:R-:W4:Y:S04]  /*1520*/  @!P3 LD.E.64 R18, desc[UR6][R10.64+0x28] ;  /* 0x000028060a12b980 */ /* 0x000f28000c101b00 */
[----:B------:R1:W5:Y:S01]  /*1530*/  LD.E.64 R24, desc[UR6][R10.64+0x58] ;  /* 0x000058060a187980 */ /* 0x000362000c101b00 */
[----:B------:R-:W-:Y:S01]  /*1540*/  IMAD.MOV.U32 R12, RZ, RZ, RZ ;  /* 0x000000ffff0c7224 */ /* 0x000fe200078e00ff */
[----:B--2---:R-:W-:-:S04]  /*1550*/  IABS R3, R4 ;  /* 0x0000000400037213 */ /* 0x004fc80000000000 */
[----:B------:R-:W2:Y:S08]  /*1560*/  I2F.RP R6, R3 ;  /* 0x0000000300067306 */ /* 0x000eb00000209400 */
[----:B--2---:R-:W2:Y:S02]  /*1570*/  MUFU.RCP R2, R6 ;  /* 0x0000000600027308 */ /* 0x004ea40000001000 */
[----:B--2---:R-:W-:-:S06]  /*1580*/  IADD3 R2, R2, 0xffffffe, RZ ;  /* 0x0ffffffe02027810 */ /* 0x004fcc0007ffe0ff */
[----:B------:R-:W2:Y:S01]  /*1590*/  F2I.FTZ.U32.TRUNC.NTZ R13, R2 ;  /* 0x00000002000d7305 */ /* 0x000ea2000021f000 */
[----:B------:R-:W-:Y:S02]  /*15a0*/  IABS R7, R4 ;  /* 0x0000000400077213 */ /* 0x000fe40000000000 */
[----:B--2---:R-:W-:-:S05]  /*15b0*/  IADD3 R0, RZ, -R13, RZ ;  /* 0x8000000dff007210 */ /* 0x004fca0007ffe0ff */
[----:B------:R-:W-:Y:S01]  /*15c0*/  IMAD R5, R0, R3, RZ ;  /* 0x0000000300057224 */ /* 0x000fe200078e02ff */
[----:B------:R-:W-:-:S03]  /*15d0*/  IABS R0, R237 ;  /* 0x000000ed00007213 */ /* 0x000fc60000000000 */
[----:B------:R-:W-:Y:S01]  /*15e0*/  IMAD.HI.U32 R5, R13, R5, R12 ;  /* 0x000000050d057227 */ /* 0x000fe200078e000c */
[----:B------:R-:W-:-:S05]  /*15f0*/  IADD3 R7, RZ, -R7, RZ ;  /* 0x80000007ff077210 */ /* 0x000fca0007ffe0ff */
[----:B------:R-:W-:-:S04]  /*1600*/  IMAD.HI.U32 R2, R5, R0, RZ ;  /* 0x0000000005027227 */ /* 0x000fc800078e00ff */
[----:B------:R-:W-:Y:S01]  /*1610*/  IMAD R0, R2, R7, R0 ;  /* 0x0000000702007224 */ /* 0x000fe200078e0200 */
[----:B------:R-:W-:Y:S01]  /*1620*/  @!P3 SHF.R.S32.HI R6, RZ, 0x1f, R14 ;  /* 0x0000001fff06b819 */ /* 0x000fe2000001140e */
[----:B---3--:R-:W-:-:S03]  /*1630*/  @!P3 IMAD R5, R63, R14, RZ ;  /* 0x0000000e3f05b224 */ /* 0x008fc600078e02ff */
[----:B------:R-:W-:Y:S01]  /*1640*/  ISETP.GT.U32.AND P0, PT, R3, R0, PT ;  /* 0x000000000300720c */ /* 0x000fe20003f04070 */
[----:B------:R-:W-:Y:S02]  /*1650*/  @!P3 IMAD R5, R6, R62, R5 ;  /* 0x0000003e0605b224 */ /* 0x000fe400078e0205 */
[----:B------:R-:W-:Y:S01]  /*1660*/  @!P3 IMAD.WIDE.U32 R26, R62, R14, RZ ;  /* 0x0000000e3e1ab225 */ /* 0x000fe200078e00ff */
[----:B------:R-:W-:Y:S02]  /*1670*/  @P3 IADD3 R7, R14, R15, RZ ;  /* 0x0000000f0e073210 */ /* 0x000fe40007ffe0ff */
[----:B-----5:R-:W-:Y:S01]  /*1680*/  @!P3 SHF.R.S32.HI R6, RZ, 0x1f, R8 ;  /* 0x0000001fff06b819 */ /* 0x020fe20000011408 */
[----:B------:R-:W-:Y:S02]  /*1690*/  @!P3 IMAD.IADD R27, R27, 0x1, R5 ;  /* 0x000000011b1bb824 */ /* 0x000fe400078e0205 */
[----:B----4-:R-:W-:Y:S02]  /*16a0*/  @!P3 IMAD R5, R23, R8, RZ ;  /* 0x000000081705b224 */ /* 0x010fe400078e02ff */
[----:B------:R-:W-:-:S02]  /*16b0*/  @P3 IMAD R13, R63, R7, RZ ;  /* 0x000000073f0d3224 */ /* 0x000fc400078e02ff */
[----:B------:R-:W-:-:S04]  /*16c0*/  @P3 IMAD.WIDE.U32 R28, R62, R7, RZ ;  /* 0x000000073e1c3225 */ /* 0x000fc800078e00ff */
[----:B------:R-:W-:Y:S02]  /*16d0*/  @!P3 IMAD R5, R22, R6, R5 ;  /* 0x000000061605b224 */ /* 0x000fe400078e0205 */
[----:B------:R-:W-:Y:S02]  /*16e0*/  @!P0 IMAD.IADD R0, R0, 0x1, -R3 ;  /* 0x0000000100008824 */ /* 0x000fe400078e0a03 */
[----:B------:R-:W-:Y:S01]  /*16f0*/  @!P3 IMAD.WIDE.U32 R22, R22, R8, R26 ;  /* 0x000000081616b225 */ /* 0x000fe200078e001a */
[----:B------:R-:W-:Y:S02]  /*1700*/  @P3 IADD3 R13, R29, R13, RZ ;  /* 0x0000000d1d0d3210 */ /* 0x000fe40007ffe0ff */
[----:B------:R-:W-:Y:S02]  /*1710*/  ISETP.GE.U32.AND P2, PT, R0, R3, PT ;  /* 0x000000030000720c */ /* 0x000fe40003f46070 */
[----:B------:R-:W-:Y:S02]  /*1720*/  @!P3 IADD3 R13, R23, R5, RZ ;  /* 0x00000005170db210 */ /* 0x000fe40007ffe0ff */
[----:B------:R-:W-:-:S02]  /*1730*/  LEA R5, R48, 0xffffff80, 0x7 ;  /* 0xffffff8030057811 */ /* 0x000fc400078e38ff */
[----:B------:R-:W-:Y:S02]  /*1740*/  @P3 MOV R12, R28 ;  /* 0x0000001c000c3202 */ /* 0x000fe40000000f00 */
[----:B------:R-:W-:Y:S01]  /*1750*/  LOP3.LUT R0, R237, R4, RZ, 0x3c, !PT ;  /* 0x00000004ed007212 */ /* 0x000fe200078e3cff */
[-C--:B------:R-:W-:Y:S01]  /*1760*/  IMAD R7, R63, R5.reuse, RZ ;  /* 0x000000053f077224 */ /* 0x080fe200078e02ff */
[----:B------:R-:W-:Y:S02]  /*1770*/  @!P3 MOV R12, R22 ;  /* 0x00000016000cb202 */ /* 0x000fe40000000f00 */
[----:B------:R-:W-:Y:S01]  /*1780*/  SHF.R.S32.HI R9, RZ, 0x1f, R5 ;  /* 0x0000001fff097819 */ /* 0x000fe20000011405 */
[----:B------:R-:W-:Y:S01]  /*1790*/  @!P0 VIADD R2, R2, 0x1 ;  /* 0x0000000102028836 */ /* 0x000fe20000000000 */
[----:B------:R-:W-:Y:S01]  /*17a0*/  ISETP.GE.AND P1, PT, R0, RZ, PT ;  /* 0x000000ff0000720c */ /* 0x000fe20003f26270 */
[----:B------:R-:W-:Y:S01]  /*17b0*/  @!P3 IMAD R6, R61, R14, RZ ;  /* 0x0000000e3d06b224 */ /* 0x000fe200078e02ff */
[----:B------:R-:W-:Y:S01]  /*17c0*/  @!P3 SHF.R.S32.HI R3, RZ, 0x1f, R14 ;  /* 0x0000001fff03b819 */ /* 0x000fe2000001140e */
[----:B------:R-:W-:Y:S01]  /*17d0*/  IMAD R7, R9, R62, R7 ;  /* 0x0000003e09077224 */ /* 0x000fe200078e0207 */
[----:B------:R-:W-:Y:S01]  /*17e0*/  ISETP.NE.AND P0, PT, R4, RZ, PT ;  /* 0x000000ff0400720c */ /* 0x000fe20003f05270 */
[----:B------:R-:W-:Y:S01]  /*17f0*/  IMAD.WIDE.U32 R22, R62, R5, R12 ;  /* 0x000000053e167225 */ /* 0x000fe200078e000c */
[----:B------:R-:W-:-:S03]  /*1800*/  @P2 IADD3 R2, R2, 0x1, RZ ;  /* 0x0000000102022810 */ /* 0x000fc60007ffe0ff */
[----:B------:R-:W-:Y:S01]  /*1810*/  @!P3 IMAD R3, R3, R60, R6 ;  /* 0x0000003c0303b224 */ /* 0x000fe200078e0206 */
[----:B------:R-:W-:Y:S01]  /*1820*/  IADD3 R23, R23, R7, RZ ;  /* 0x0000000717177210 */ /* 0x000fe20007ffe0ff */
[----:B------:R-:W-:Y:S01]  /*1830*/  @!P3 IMAD.WIDE.U32 R12, R60, R14, RZ ;  /* 0x0000000e3c0cb225 */ /* 0x000fe200078e00ff */
[----:B------:R-:W-:-:S03]  /*1840*/  MOV R7, R2 ;  /* 0x0000000200077202 */ /* 0x000fc60000000f00 */
[----:B------:R-:W-:Y:S01]  /*1850*/  @!P3 IMAD.IADD R13, R13, 0x1, R3 ;  /* 0x000000010d0db824 */ /* 0x000fe200078e0203 */
[----:B------:R-:W-:Y:S01]  /*1860*/  @!P3 SHF.R.S32.HI R3, RZ, 0x1f, R8 ;  /* 0x0000001fff03b819 */ /* 0x000fe20000011408 */
[----:B------:R-:W-:Y:S02]  /*1870*/  @!P3 IMAD R0, R19, R8, RZ ;  /* 0x000000081300b224 */ /* 0x000fe400078e02ff */
[----:B------:R-:W-:Y:S01]  /*1880*/  @!P1 IMAD.MOV R7, RZ, RZ, -R7 ;  /* 0x000000ffff079224 */ /* 0x000fe200078e0a07 */
[----:B------:R-:W-:Y:S01]  /*1890*/  @!P0 LOP3.LUT R7, RZ, R4, RZ, 0x33, !PT ;  /* 0x00000004ff078212 */ /* 0x000fe200078e33ff */
[----:B------:R-:W-:Y:S01]  /*18a0*/  @!P3 IMAD R0, R18, R3, R0 ;  /* 0x000000031200b224 */ /* 0x000fe200078e0200 */
[----:B------:R-:W-:Y:S01]  /*18b0*/  @P3 IADD3 R14, R14, R15, RZ ;  /* 0x0000000f0e0e3210 */ /* 0x000fe20007ffe0ff */
[----:B------:R-:W-:Y:S01]  /*18c0*/  @!P3 IMAD.WIDE.U32 R18, R18, R8, R12 ;  /* 0x000000081212b225 */ /* 0x000fe200078e000c */
[----:B------:R-:W-:-:S03]  /*18d0*/  SHF.R.S32.HI R13, RZ, 0x1f, R7 ;  /* 0x0000001fff0d7819 */ /* 0x000fc60000011407 */
[----:B------:R-:W-:Y:S02]  /*18e0*/  IMAD R2, R17, R7, RZ ;  /* 0x0000000711027224 */ /* 0x000fe400078e02ff */
[-C--:B------:R-:W-:Y:S02]  /*18f0*/  @P3 IMAD R15, R61, R14.reuse, RZ ;  /* 0x0000000e3d0f3224 */ /* 0x080fe400078e02ff */
[----:B------:R-:W-:-:S04]  /*1900*/  @P3 IMAD.WIDE.U32 R26, R60, R14, RZ ;  /* 0x0000000e3c1a3225 */ /* 0x000fc800078e00ff */
[----:B------:R-:W-:Y:S01]  /*1910*/  IMAD.WIDE.U32 R22, R16, R7, R22 ;  /* 0x0000000710167225 */ /* 0x000fe200078e0016 */
[----:B------:R-:W-:-:S03]  /*1920*/  @P3 IADD3 R15, R27, R15, RZ ;  /* 0x0000000f1b0f3210 */ /* 0x000fc60007ffe0ff */
[----:B------:R-:W-:Y:S01]  /*1930*/  IMAD R2, R16, R13, R2 ;  /* 0x0000000d10027224 */ /* 0x000fe200078e0202 */
[----:B------:R-:W-:Y:S01]  /*1940*/  @P3 MOV R6, R26 ;  /* 0x0000001a00063202 */ /* 0x000fe20000000f00 */
[----:B------:R-:W-:Y:S01]  /*1950*/  @!P3 IMAD.IADD R15, R19, 0x1, R0 ;  /* 0x00000001130fb824 */ /* 0x000fe200078e0200 */
[----:B------:R-:W-:Y:S01]  /*1960*/  @!P3 MOV R6, R18 ;  /* 0x000000120006b202 */ /* 0x000fe20000000f00 */
[----:B------:R-:W-:Y:S01]  /*1970*/  IMAD.IADD R3, R23, 0x1, R2 ;  /* 0x0000000117037824 */ /* 0x000fe200078e0202 */
[----:B------:R-:W-:Y:S02]  /*1980*/  MOV R0, R22 ;  /* 0x0000001600007202 */ /* 0x000fe40000000f00 */
[----:B------:R-:W-:Y:S02]  /*1990*/  MOV R2, R5 ;  /* 0x0000000500027202 */ /* 0x000fe40000000f00 */
[----:B-1----:R-:W-:Y:S02]  /*19a0*/  MOV R4, R7 ;  /* 0x0000000700047202 */ /* 0x002fe40000000f00 */
.L_x_902:
[----:B------:R-:W-:Y:S05]  /*19b0*/  BSYNC B0 ;  /* 0x0000000000007941 */ /* 0x000fea0003800000 */
.L_x_900:
[----:B------:R-:W-:Y:S01]  /*19c0*/  ISETP.NE.AND P0, PT, R242, -0x1, PT ;  /* 0xfffffffff200780c */ /* 0x000fe20003f05270 */
[----:B------:R-:W2:Y:S04]  /*19d0*/  LD.E.64 R218, desc[UR6][R10.64+0x30] ;  /* 0x000030060ada7980 */ /* 0x000ea8000c101b00 */
[----:B------:R-:W3:Y:S04]  /*19e0*/  LD.E.64 R22, desc[UR6][R10.64+0x48] ;  /* 0x000048060a167980 */ /* 0x000ee8000c101b00 */
[----:B------:R-:W4:Y:S04]  /*19f0*/  LD.E R173, desc[UR6][R10.64+0xc0] ;  /* 0x0000c0060aad7980 */ /* 0x000f28000c101900 */
[----:B------:R-:W4:Y:S04]  /*1a00*/  @!P0 LD.E.64 R26, desc[UR6][R10.64+0x18] ;  /* 0x000018060a1a8980 */ /* 0x000f28000c101b00 */
[----:B------:R-:W4:Y:S04]  /*1a10*/  LD.E.64 R16, desc[UR6][R10.64+0x10] ;  /* 0x000010060a107980 */ /* 0x000f28000c101b00 */
[----:B------:R-:W4:Y:S04]  /*1a20*/  LD.E.64 R216, desc[UR6][R10.64+0x8] ;  /* 0x000008060ad87980 */ /* 0x000f28000c101b00 */
[----:B------:R1:W5:Y:S04]  /*1a30*/  @P4 LD.E R12, desc[UR6][R20.64] ;  /* 0x00000006140c4980 */ /* 0x000368000c101900 */
[----:B------:R1:W5:Y:S01]  /*1a40*/  LD.E.64 R220, desc[UR6][R10.64] ;  /* 0x000000060adc7980 */ /* 0x000362000c101b00 */
[----:B------:R-:W-:-:S04]  /*1a50*/  SHF.R.S32.HI R7, RZ, 0x1f, R56 ;  /* 0x0000001fff077819 */ /* 0x000fc80000011438 */
[----:B------:R-:W-:-:S04]  /*1a60*/  LEA.HI R212, R7, R56, RZ, 0x3 ;  /* 0x0000003807d47211 */ /* 0x000fc800078f18ff */
[----:B------:R-:W-:-:S05]  /*1a70*/  LOP3.LUT R65, R212, 0xfffffff8, RZ, 0xc0, !PT ;  /* 0xfffffff8d4417812 */ /* 0x000fca00078ec0ff */
[----:B------:R-:W-:-:S04]  /*1a80*/  IMAD.IADD R65, R56, 0x1, -R65 ;  /* 0x0000000138417824 */ /* 0x000fc800078e0a41 */
[----:B------:R-:W-:-:S05]  /*1a90*/  IMAD.SHL.U32 R18, R65, 0x8, RZ ;  /* 0x0000000841127824 */ /* 0x000fca00078e00ff */
[----:B------:R-:W-:Y:S02]  /*1aa0*/  IADD3 R14, P1, R18, R6, RZ ;  /* 0x00000006120e7210 */ /* 0x000fe40007f3e0ff */
[----:B------:R-:W-:Y:S01]  /*1ab0*/  SHF.R.S32.HI R19, RZ, 0x1f, R18 ;  /* 0x0000001fff137819 */ /* 0x000fe20000011412 */
[----:B------:R-:W-:Y:S01]  /*1ac0*/  IMAD R9, R9, R60, RZ ;  /* 0x0000003c09097224 */ /* 0x000fe200078e02ff */
[----:B------:R-:W-:-:S03]  /*1ad0*/  SHF.R.S32.HI R212, RZ, 0x3, R212 ;  /* 0x00000003ffd47819 */ /* 0x000fc600000114d4 */
[----:B------:R-:W-:Y:S02]  /*1ae0*/  IMAD.X R15, R19, 0x1, R15, P1 ;  /* 0x00000001130f7824 */ /* 0x000fe400008e060f */
[C---:B------:R-:W-:Y:S02]  /*1af0*/  IMAD R9, R2.reuse, R61, R9 ;  /* 0x0000003d02097224 */ /* 0x040fe400078e0209 */
[----:B------:R-:W-:-:S04]  /*1b00*/  IMAD.WIDE.U32 R28, R2, R60, R14 ;  /* 0x0000003c021c7225 */ /* 0x000fc800078e000e */
[----:B------:R-:W-:Y:S01]  /*1b10*/  IMAD.SHL.U32 R6, R212, 0x40, RZ ;  /* 0x00000040d4067824 */ /* 0x000fe200078e00ff */
[----:B------:R-:W-:Y:S01]  /*1b20*/  MOV R8, R28 ;  /* 0x0000001c00087202 */ /* 0x000fe20000000f00 */
[----:B------:R-:W-:Y:S02]  /*1b30*/  IMAD R2, R25, R4, RZ ;  /* 0x0000000419027224 */ /* 0x000fe400078e02ff */
[----:B------:R-:W-:Y:S01]  /*1b40*/  IMAD.IADD R9, R29, 0x1, R9 ;  /* 0x000000011d097824 */ /* 0x000fe200078e0209 */
[----:B-1----:R-:W-:Y:S01]  /*1b50*/  LOP3.LUT R21, R6, 0x1c0, RZ, 0xc0, !PT ;  /* 0x000001c006157812 */ /* 0x002fe200078ec0ff */
[-C--:B------:R-:W-:Y:S02]  /*1b60*/  IMAD R2, R13, R24.reuse, R2 ;  /* 0x000000180d027224 */ /* 0x080fe400078e0202 */
[----:B------:R-:W-:Y:S01]  /*1b70*/  IMAD.WIDE.U32 R24, R4, R24, R8 ;  /* 0x0000001804187225 */ /* 0x000fe200078e0008 */
[----:B------:R-:W-:Y:S02]  /*1b80*/  LEA.HI R9, R7, R56, RZ, 0x6 ;  /* 0x0000003807097211 */ /* 0x000fe400078f30ff */
[----:B------:R-:W-:-:S02]  /*1b90*/  LOP3.LUT R15, R21, 0x38, R18, 0xf8, !PT ;  /* 0x00000038150f7812 */ /* 0x000fc400078ef812 */
[----:B------:R-:W-:Y:S02]  /*1ba0*/  SHF.R.U32.HI R176, RZ, 0x3, R21 ;  /* 0x00000003ffb07819 */ /* 0x000fe40000011615 */
[----:B------:R-:W-:Y:S02]  /*1bb0*/  LEA.HI R175, R7, R56, RZ, 0x4 ;  /* 0x0000003807af7211 */ /* 0x000fe400078f20ff */
[----:B------:R-:W-:Y:S01]  /*1bc0*/  SHF.R.S32.HI R72, RZ, 0x1f, R239 ;  /* 0x0000001fff487819 */ /* 0x000fe200000114ef */
[----:B------:R-:W-:Y:S01]  /*1bd0*/  IMAD.SHL.U32 R9, R9, 0x8, RZ ;  /* 0x0000000809097824 */ /* 0x000fe200078e00ff */
[----:B------:R-:W-:Y:S02]  /*1be0*/  LOP3.LUT R176, R15, R176, RZ, 0x3c, !PT ;  /* 0x000000b00fb07212 */ /* 0x000fe400078e3cff */
[----:B------:R-:W-:Y:S01]  /*1bf0*/  LOP3.LUT R21, R175, 0xfffffff0, RZ, 0xc0, !PT ;  /* 0xfffffff0af157812 */ /* 0x000fe200078ec0ff */
[----:B------:R-:W-:Y:S01]  /*1c00*/  IMAD.IADD R25, R25, 0x1, R2 ;  /* 0x0000000119197824 */ /* 0x000fe200078e0202 */
[----:B------:R-:W-:-:S02]  /*1c10*/  LOP3.LUT R176, R176, 0xfffffe00, R9, 0xf8, !PT ;  /* 0xfffffe00b0b07812 */ /* 0x000fc400078ef809 */
[----:B------:R-:W-:Y:S01]  /*1c20*/  SHF.R.S32.HI R2, RZ, 0x1f, R237 ;  /* 0x0000001fff027819 */ /* 0x000fe200000114ed */
[----:B------:R-:W-:Y:S01]  /*1c30*/  IMAD.IADD R21, R56, 0x1, -R21 ;  /* 0x0000000138157824 */ /* 0x000fe200078e0a15 */
[----:B------:R-:W-:Y:S01]  /*1c40*/  SHF.R.S32.HI R213, RZ, 0x1f, R212 ;  /* 0x0000001fffd57819 */ /* 0x000fe200000114d4 */
[----:B------:R-:W-:-:S03]  /*1c50*/  IMAD R153, R61, R212, RZ ;  /* 0x000000d43d997224 */ /* 0x000fc600078e02ff */
[----:B------:R-:W-:Y:S01]  /*1c60*/  SHF.R.S32.HI R174, RZ, 0x1f, R21 ;  /* 0x0000001fffae7819 */ /* 0x000fe20000011415 */
[-C--:B------:R-:W-:Y:S01]  /*1c70*/  IMAD R153, R213, R60.reuse, R153 ;  /* 0x0000003cd5997224 */ /* 0x080fe200078e0299 */
[----:B------:R-:W-:Y:S01]  /*1c80*/  SHF.R.S32.HI R89, RZ, 0x1f, R90 ;  /* 0x0000001fff597819 */ /* 0x000fe2000001145a */
[----:B------:R-:W-:Y:S01]  /*1c90*/  IMAD.WIDE.U32 R24, R212, R60, R24 ;  /* 0x0000003cd4187225 */ /* 0x000fe200078e0018 */
[----:B------:R-:W-:Y:S02]  /*1ca0*/  LEA.HI R174, R174, R21, RZ, 0x3 ;  /* 0x00000015aeae7211 */ /* 0x000fe400078f18ff */
[----:B------:R-:W-:Y:S01]  /*1cb0*/  LEA.HI R89, R89, R90, RZ, 0x7 ;  /* 0x0000005a59597211 */ /* 0x000fe200078f38ff */
[----:B------:R-:W-:Y:S01]  /*1cc0*/  IMAD.IADD R153, R25, 0x1, R153 ;  /* 0x0000000119997824 */ /* 0x000fe200078e0299 */
[----:B------:R-:W-:Y:S02]  /*1cd0*/  LOP3.LUT R172, R174, 0xfffffff8, RZ, 0xc0, !PT ;  /* 0xfffffff8aeac7812 */ /* 0x000fe400078ec0ff */
[----:B------:R-:W-:-:S03]  /*1ce0*/  SHF.R.S32.HI R89, RZ, 0x7, R89 ;  /* 0x00000007ff597819 */ /* 0x000fc60000011459 */
[----:B------:R-:W-:Y:S01]  /*1cf0*/  IMAD.IADD R172, R21, 0x1, -R172 ;  /* 0x0000000115ac7824 */ /* 0x000fe200078e0aac */
[----:B------:R-:W-:Y:S01]  /*1d00*/  VIMNMX R89, RZ, R89, !PT ;  /* 0x00000059ff597248 */ /* 0x000fe20007fe0100 */
[----:B------:R-:W-:Y:S01]  /*1d10*/  IMAD R177, R63, R212, RZ ;  /* 0x000000d43fb17224 */ /* 0x000fe200078e02ff */
[----:B------:R-:W-:-:S03]  /*1d20*/  LEA.HI R58, R7, R56, RZ, 0x5 ;  /* 0x00000038073a7211 */ /* 0x000fc600078f28ff */
[----:B------:R-:W-:Y:S01]  /*1d30*/  IMAD R177, R213, R62, R177 ;  /* 0x0000003ed5b17224 */ /* 0x000fe200078e02b1 */
[----:B------:R-:W-:Y:S01]  /*1d40*/  MOV R47, 0x20 ;  /* 0x00000020002f7802 */ /* 0x000fe20000000f00 */
[----:B------:R-:W-:Y:S01]  /*1d50*/  IMAD.MOV.U32 R49, RZ, RZ, 0x10 ;  /* 0x00000010ff317424 */ /* 0x000fe200078e00ff */
[C---:B------:R-:W-:Y:S01]  /*1d60*/  SHF.L.U64.HI R234, R62.reuse, 0x4, R63 ;  /* 0x000000043eea7819 */ /* 0x040fe2000001023f */
[----:B------:R-:W-:Y:S01]  /*1d70*/  IMAD.SHL.U32 R233, R62, 0x10, RZ ;  /* 0x000000103ee97824 */ /* 0x000fe200078e00ff */
[C---:B------:R-:W-:Y:S01]  /*1d80*/  SHF.L.U64.HI R232, R60.reuse, 0x4, R61 ;  /* 0x000000043ce87819 */ /* 0x040fe2000001023d */
[----:B------:R-:W-:Y:S02]  /*1d90*/  IMAD.SHL.U32 R231, R60, 0x10, RZ ;  /* 0x000000103ce77824 */ /* 0x000fe400078e00ff */
[----:B------:R-:W-:Y:S02]  /*1da0*/  IMAD.SHL.U32 R170, R65, 0x4, RZ ;  /* 0x0000000441aa7824 */ /* 0x000fe400078e00ff */
[----:B--2---:R-:W-:-:S04]  /*1db0*/  @P0 IMAD.WIDE.U32 R28, R218, R242, RZ ;  /* 0x000000f2da1c0225 */ /* 0x004fc800078e00ff */
[----:B---3--:R-:W-:Y:S02]  /*1dc0*/  IMAD R9, R23, R237, RZ ;  /* 0x000000ed17097224 */ /* 0x008fe400078e02ff */
[----:B----4-:R-:W-:-:S04]  /*1dd0*/  @!P0 IMAD R27, R27, R239, RZ ;  /* 0x000000ef1b1b8224 */ /* 0x010fc800078e02ff */
[C---:B------:R-:W-:Y:S02]  /*1de0*/  @!P0 IMAD R8, R26.reuse, R72, R27 ;  /* 0x000000481a088224 */ /* 0x040fe400078e021b */
[----:B------:R-:W-:-:S04]  /*1df0*/  @!P0 IMAD.WIDE.U32 R26, R26, R239, RZ ;  /* 0x000000ef1a1a8225 */ /* 0x000fc800078e00ff */
[----:B------:R-:W-:Y:S01]  /*1e00*/  @P0 IMAD.MOV.U32 R6, RZ, RZ, R28 ;  /* 0x000000ffff060224 */ /* 0x000fe200078e001c */
[----:B------:R-:W-:Y:S01]  /*1e10*/  @!P0 MOV R6, R26 ;  /* 0x0000001a00068202 */ /* 0x000fe20000000f00 */
[----:B------:R-:W-:Y:S02]  /*1e20*/  @P0 IMAD R15, R219, R242, RZ ;  /* 0x000000f2db0f0224 */ /* 0x000fe400078e02ff */
[----:B------:R-:W-:Y:S01]  /*1e30*/  IMAD R2, R22, R2, R9 ;  /* 0x0000000216027224 */ /* 0x000fe200078e0209 */
[C---:B------:R-:W-:Y:S01]  /*1e40*/  IADD3 R9, R18.reuse, 0x40, RZ ;  /* 0x0000004012097810 */ /* 0x040fe20007ffe0ff */
[----:B------:R-:W-:Y:S01]  /*1e50*/  @P0 IMAD.IADD R15, R29, 0x1, R15 ;  /* 0x000000011d0f0824 */ /* 0x000fe200078e020f */
[----:B------:R-:W-:Y:S01]  /*1e60*/  IADD3 R14, P1, R18, R6, RZ ;  /* 0x00000006120e7210 */ /* 0x000fe20007f3e0ff */
[----:B------:R-:W-:Y:S01]  /*1e70*/  @!P0 IMAD.IADD R15, R27, 0x1, R8 ;  /* 0x000000011b0f8824 */ /* 0x000fe200078e0208 */
[----:B------:R-:W-:-:S03]  /*1e80*/  ISETP.GE.AND P0, PT, R9, R173, PT ;  /* 0x000000ad0900720c */ /* 0x000fc60003f06270 */
[----:B------:R-:W-:Y:S01]  /*1e90*/  IMAD.X R15, R19, 0x1, R15, P1 ;  /* 0x00000001130f7824 */ /* 0x000fe200008e060f */
[----:B------:R-:W-:Y:S02]  /*1ea0*/  SEL R148, RZ, 0xffffffff, P0 ;  /* 0xffffffffff947807 */ /* 0x000fe40000000000 */
[----:B------:R-:W-:Y:S01]  /*1eb0*/  LEA R152, P0, R24, R16, 0x1 ;  /* 0x0000001018987211 */ /* 0x000fe200078008ff */
[----:B------:R-:W-:Y:S01]  /*1ec0*/  IMAD.WIDE.U32 R194, R237, R22, R14 ;  /* 0x00000016edc27225 */ /* 0x000fe200078e000e */
[----:B------:R-:W-:Y:S02]  /*1ed0*/  ISETP.GE.AND P1, PT, R18, R173, PT ;  /* 0x000000ad1200720c */ /* 0x000fe40003f26270 */
[----:B------:R-:W-:Y:S01]  /*1ee0*/  LEA.HI.X R153, R24, R17, R153, 0x1, P0 ;  /* 0x0000001118997211 */ /* 0x000fe200000f0c99 */
[----:B------:R-:W-:Y:S01]  /*1ef0*/  IMAD.WIDE R14, R240, 0x40, R212 ;  /* 0x00000040f00e7825 */ /* 0x000fe200078e02d4 */
[----:B------:R-:W-:-:S03]  /*1f00*/  IADD3 R192, P0, R18, R0, RZ ;  /* 0x0000000012c07210 */ /* 0x000fc60007f1e0ff */
[----:B------:R-:W-:Y:S01]  /*1f10*/  IMAD R197, R15, R218, RZ ;  /* 0x000000da0fc57224 */ /* 0x000fe200078e02ff */
[----:B------:R-:W-:Y:S02]  /*1f20*/  SEL R15, RZ, 0x1, P1 ;  /* 0x00000001ff0f7807 */ /* 0x000fe40000800000 */
[----:B------:R-:W-:Y:S02]  /*1f30*/  R2P PR, R172, 0x6 ;  /* 0x00000006ac007804 */ /* 0x000fe40000000000 */
[----:B------:R-:W-:Y:S01]  /*1f40*/  ISETP.GT.AND P3, PT, R48, R89, PT ;  /* 0x000000593000720c */ /* 0x000fe20003f64270 */
[----:B------:R-:W-:Y:S02]  /*1f50*/  IMAD.X R193, R19, 0x1, R3, P0 ;  /* 0x0000000113c17824 */ /* 0x000fe400000e0603 */
[----:B------:R-:W-:Y:S02]  /*1f60*/  IMAD.IADD R195, R195, 0x1, R2 ;  /* 0x00000001c3c37824 */ /* 0x000fe400078e0202 */
[----:B------:R-:W-:Y:S01]  /*1f70*/  IMAD.WIDE.U32 R192, R212, R62, R192 ;  /* 0x0000003ed4c07225 */ /* 0x000fe200078e00c0 */
[----:B------:R-:W-:-:S03]  /*1f80*/  LOP3.LUT R3, R58, 0xffffffe0, RZ, 0xc0, !PT ;  /* 0xffffffe03a037812 */ /* 0x000fc600078ec0ff */
[----:B------:R-:W-:Y:S01]  /*1f90*/  IMAD.SHL.U32 R148, R148, 0x2, RZ ;  /* 0x0000000294947824 */ /* 0x000fe200078e00ff */
[----:B------:R-:W-:Y:S01]  /*1fa0*/  LEA R236, P0, R192, R216, 0x1 ;  /* 0x000000d8c0ec7211 */ /* 0x000fe200078008ff */
[----:B------:R-:W-:Y:S02]  /*1fb0*/  IMAD.IADD R177, R193, 0x1, R177 ;  /* 0x00000001c1b17824 */ /* 0x000fe400078e02b1 */
[C---:B------:R-:W-:Y:S02]  /*1fc0*/  IMAD R197, R14.reuse, R219, R197 ;  /* 0x000000db0ec57224 */ /* 0x040fe400078e02c5 */
[----:B------:R-:W-:Y:S01]  /*1fd0*/  IMAD.WIDE.U32 R194, R14, R218, R194 ;  /* 0x000000da0ec27225 */ /* 0x000fe200078e00c2 */
[----:B------:R-:W-:Y:S02]  /*1fe0*/  LOP3.LUT R148, R148, 0x2, R15, 0xe2, !PT ;  /* 0x0000000294947812 */ /* 0x000fe400078ee20f */
[----:B------:R-:W-:Y:S01]  /*1ff0*/  SHF.R.S32.HI R58, RZ, 0x5, R58 ;  /* 0x00000005ff3a7819 */ /* 0x000fe2000001143a */
[----:B------:R-:W-:Y:S01]  /*2000*/  @!P4 IMAD.MOV.U32 R12, RZ, RZ, RZ ;  /* 0x000000ffff0cc224 */ /* 0x000fe200078e00ff */
[----:B------:R-:W-:Y:S01]  /*2010*/  IADD3 R64, -R3, R56, RZ ;  /* 0x0000003803407210 */ /* 0x000fe20007ffe1ff */
[----:B------:R-:W-:Y:S01]  /*2020*/  IMAD.IADD R197, R195, 0x1, R197 ;  /* 0x00000001c3c57824 */ /* 0x000fe200078e02c5 */
[----:B------:R-:W-:-:S02]  /*2030*/  SEL R49, R49, 0xfffffff0, !P1 ;  /* 0xfffffff031317807 */ /* 0x000fc40004800000 */
[----:B------:R-:W-:Y:S02]  /*2040*/  SEL R47, R47, 0xffffffe0, !P2 ;  /* 0xffffffe02f2f7807 */ /* 0x000fe40005000000 */
[----:B------:R-:W-:Y:S01]  /*2050*/  LEA.HI.X R235, R192, R217, R177, 0x1, P0 ;  /* 0x000000d9c0eb7211 */ /* 0x000fe200000f0cb1 */
[----:B------:R-:W-:Y:S06]  /*2060*/  @!P3 BRA `(.L_x_903) ;  /* 0x000000cc0064b947 */ /* 0x000fec0003800000 */
[----:B------:R-:W2:Y:S04]  /*2070*/  LD.E.64 R28, desc[UR6][R10.64+0x120] ;  /* 0x000120060a1c7980 */ /* 0x000ea8000c101b00 */
[----:B------:R-:W3:Y:S04]  /*2080*/  LD.E.64 R30, desc[UR6][R10.64+0x118] ;  /* 0x000118060a1e7980 */ /* 0x000ee8000c101b00 */
[----:B------:R-:W4:Y:S04]  /*2090*/  LD.E.64 R198, desc[UR6][R10.64+0x130] ;  /* 0x000130060ac67980 */ /* 0x000f28000c101b00 */
[----:B------:R-:W3:Y:S04]  /*20a0*/  LD.E.64 R214, desc[UR6][R10.64+0x128] ;  /* 0x000128060ad67980 */ /* 0x000ee8000c101b00 */
[----:B------:R-:W3:Y:S04]  /*20b0*/  LD.E.64 R24, desc[UR6][R10.64+0x140] ;  /* 0x000140060a187980 */ /* 0x000ee8000c101b00 */
[----:B------:R-:W3:Y:S04]  /*20c0*/  LD.E.64 R16, desc[UR6][R10.64+0x138] ;  /* 0x000138060a107980 */ /* 0x000ee8000c101b00 */
[----:B------:R-:W3:Y:S04]  /*20d0*/  LD.E R8, desc[UR6][R10.64+0xd0] ;  /* 0x0000d0060a087980 */ /* 0x000ee8000c101900 */
[----:B------:R-:W3:Y:S04]  /*20e0*/  LD.E.64 R22, desc[UR6][R10.64+0x110] ;  /* 0x000110060a167980 */ /* 0x000ee8000c101b00 */
[----:B------:R-:W3:Y:S04]  /*20f0*/  LD.E.64 R20, desc[UR6][R10.64+0x108] ;  /* 0x000108060a147980 */ /* 0x000ee8000c101b00 */
[----:B------:R-:W3:Y:S04]  /*2100*/  LD.E.64 R14, desc[UR6][R10.64+0x150] ;  /* 0x000150060a0e7980 */ /* 0x000ee8000c101b00 */
[----:B------:R-:W3:Y:S01]  /*2110*/  LD.E.64 R6, desc[UR6][R10.64+0x148] ;  /* 0x000148060a067980 */ /* 0x000ee2000c101b00 */
[C---:B------:R-:W-:Y:S01]  /*2120*/  IMAD.SHL.U32 R83, R62.reuse, 0x40, RZ ;  /* 0x000000403e537824 */ /* 0x040fe200078e00ff */
[----:B------:R-:W-:Y:S01]  /*2130*/  SHF.L.U64.HI R84, R62, 0x6, R63 ;  /* 0x000000063e547819 */ /* 0x000fe2000001023f */
[----:B------:R-:W-:Y:S01]  /*2140*/  IMAD.WIDE.U32 R182, R60, 0xa0, RZ ;  /* 0x000000a03cb67825 */ /* 0x000fe200078e00ff */
[----:B------:R-:W-:-:S02]  /*2150*/  LOP3.LUT R168, R148, 0xffff, RZ, 0xc0, !PT ;  /* 0x0000ffff94a87812 */ /* 0x000fc400078ec0ff */
[C-C-:B------:R-:W-:Y:S01]  /*2160*/  SHF.L.U64.HI R79, R60.reuse, 0x5, R61.reuse ;  /* 0x000000053c4f7819 */ /* 0x140fe2000001023d */
[----:B------:R-:W-:Y:S01]  /*2170*/  IMAD R81, R63, 0x30, RZ ;  /* 0x000000303f517824 */ /* 0x000fe200078e02ff */
[C---:B------:R-:W-:Y:S01]  /*2180*/  SHF.L.U32 R78, R60.reuse, 0x5, RZ ;  /* 0x000000053c4e7819 */ /* 0x040fe200000006ff */
[C---:B------:R-:W-:Y:S01]  /*2190*/  IMAD.SHL.U32 R75, R60.reuse, 0x40, RZ ;  /* 0x000000403c4b7824 */ /* 0x040fe200078e00ff */
[----:B------:R-:W-:Y:S01]  /*21a0*/  SHF.L.U64.HI R76, R60, 0x6, R61 ;  /* 0x000000063c4c7819 */ /* 0x000fe2000001023d */
[C---:B------:R-:W-:Y:S01]  /*21b0*/  IMAD R77, R61.reuse, 0x60, RZ ;  /* 0x000000603d4d7824 */ /* 0x040fe200078e02ff */
[----:B------:R-:W-:Y:S01]  /*21c0*/  LOP3.LUT R169, R168, 0x1, RZ, 0xc0, !PT ;  /* 0x00000001a8a97812 */ /* 0x000fe200078ec0ff */
[----:B------:R-:W-:Y:S01]  /*21d0*/  IMAD R73, R61, 0xc0, RZ ;  /* 0x000000c03d497824 */ /* 0x000fe200078e02ff */
[----:B------:R-:W-:Y:S01]  /*21e0*/  SHF.L.U64.HI R79, R78, 0x1, R79 ;  /* 0x000000014e4f7819 */ /* 0x000fe2000001024f */
[----:B------:R-:W-:Y:S01]  /*21f0*/  IMAD.WIDE.U32 R184, R60, 0x60, RZ ;  /* 0x000000603cb87825 */ /* 0x000fe200078e00ff */
[----:B------:R-:W-:-:S02]  /*2200*/  SHF.L.U64.HI R76, R75, 0x1, R76 ;  /* 0x000000014b4c7819 */ /* 0x000fc4000001024c */
[----:B------:R-:W-:Y:S01]  /*2210*/  IADD3 R69, R212, 0x20, RZ ;  /* 0x00000020d4457810 */ /* 0x000fe20007ffe0ff */
[----:B------:R-:W-:Y:S01]  /*2220*/  IMAD.WIDE.U32 R180, R60, 0xc0, RZ ;  /* 0x000000c03cb47825 */ /* 0x000fe200078e00ff */
[----:B------:R-:W-:Y:S02]  /*2230*/  IADD3 R166, R212, 0x50, RZ ;  /* 0x00000050d4a67810 */ /* 0x000fe40007ffe0ff */
[C---:B------:R-:W-:Y:S01]  /*2240*/  SHF.L.U64.HI R88, R62.reuse, 0x5, R63 ;  /* 0x000000053e587819 */ /* 0x040fe2000001023f */
[----:B------:R-:W-:Y:S01]  /*2250*/  IMAD R71, R61, 0xe0, RZ ;  /* 0x000000e03d477824 */ /* 0x000fe200078e02ff */
[----:B------:R-:W-:Y:S01]  /*2260*/  SHF.L.U32 R87, R62, 0x5, RZ ;  /* 0x000000053e577819 */ /* 0x000fe200000006ff */
[----:B------:R-:W-:Y:S01]  /*2270*/  IMAD.WIDE.U32 R178, R60, 0xe0, RZ ;  /* 0x000000e03cb27825 */ /* 0x000fe200078e00ff */
[----:B------:R-:W-:Y:S02]  /*2280*/  MOV R130, R236 ;  /* 0x000000ec00827202 */ /* 0x000fe40000000f00 */
[----:B------:R-:W-:Y:S01]  /*2290*/  MOV R132, R152 ;  /* 0x0000009800847202 */ /* 0x000fe20000000f00 */
[----:B------:R-:W-:Y:S01]  /*22a0*/  VIADD R70, R212, 0x10 ;  /* 0x00000010d4467836 */ /* 0x000fe20000000000 */
[----:B------:R-:W-:Y:S01]  /*22b0*/  LOP3.LUT R168, R168, 0x2, RZ, 0xc0, !PT ;  /* 0x00000002a8a87812 */ /* 0x000fe200078ec0ff */
[----:B------:R-:W-:Y:S01]  /*22c0*/  VIADD R67, R212, 0x30 ;  /* 0x00000030d4437836 */ /* 0x000fe20000000000 */
[----:B------:R-:W-:Y:S01]  /*22d0*/  SHF.L.U32 R78, R78, 0x1, RZ ;  /* 0x000000014e4e7819 */ /* 0x000fe200000006ff */
[C---:B------:R-:W-:Y:S01]  /*22e0*/  VIADD R167, R212.reuse, 0x40 ;  /* 0x00000040d4a77836 */ /* 0x040fe20000000000 */
[----:B------:R-:W-:Y:S01]  /*22f0*/  IADD3 R77, R185, R77, RZ ;  /* 0x0000004db94d7210 */ /* 0x000fe20007ffe0ff */
[C---:B------:R-:W-:Y:S01]  /*2300*/  VIADD R165, R212.reuse, 0x60 ;  /* 0x00000060d4a57836 */ /* 0x040fe20000000000 */
[----:B------:R-:W-:Y:S01]  /*2310*/  IADD3 R73, R181, R73, RZ ;  /* 0x00000049b5497210 */ /* 0x000fe20007ffe0ff */
[----:B------:R-:W-:-:S02]  /*2320*/  VIADD R164, R212, 0x70 ;  /* 0x00000070d4a47836 */ /* 0x000fc40000000000 */
[----:B------:R-:W-:Y:S02]  /*2330*/  IMAD.MOV.U32 R131, RZ, RZ, R235 ;  /* 0x000000ffff837224 */ /* 0x000fe400078e00eb */
[----:B------:R-:W-:Y:S02]  /*2340*/  IMAD.MOV.U32 R133, RZ, RZ, R153 ;  /* 0x000000ffff857224 */ /* 0x000fe400078e0099 */
[----:B------:R-:W-:Y:S02]  /*2350*/  IMAD.SHL.U32 R75, R75, 0x2, RZ ;  /* 0x000000024b4b7824 */ /* 0x000fe400078e00ff */
[----:B------:R-:W-:Y:S02]  /*2360*/  IMAD.IADD R71, R179, 0x1, R71 ;  /* 0x00000001b3477824 */ /* 0x000fe400078e0247 */
[----:B--2---:R-:W-:-:S04]  /*2370*/  IMAD R3, R29, R239, RZ ;  /* 0x000000ef1d037224 */ /* 0x004fc800078e02ff */
[----:B------:R-:W-:Y:S02]  /*2380*/  IMAD R0, R28, R72, R3 ;  /* 0x000000481c007224 */ /* 0x000fe400078e0203 */
[----:B------:R-:W-:Y:S01]  /*2390*/  IMAD.WIDE.U32 R28, R239, R28, R18 ;  /* 0x0000001cef1c7225 */ /* 0x000fe200078e0012 */
[----:B----4-:R-:W-:-:S03]  /*23a0*/  SHF.L.U64.HI R111, R198, 0x4, R199 ;  /* 0x00000004c66f7819 */ /* 0x010fc600000102c7 */
[----:B---3--:R-:W-:Y:S01]  /*23b0*/  IMAD R3, R31, R239, RZ ;  /* 0x000000ef1f037224 */ /* 0x008fe200078e02ff */
[----:B------:R-:W-:Y:S01]  /*23c0*/  SHF.L.U64.HI R113, R198, 0x5, R199 ;  /* 0x00000005c6717819 */ /* 0x000fe200000102c7 */
[----:B------:R-:W-:Y:S01]  /*23d0*/  IMAD.IADD R29, R29, 0x1, R0 ;  /* 0x000000011d1d7824 */ /* 0x000fe200078e0200 */
[----:B------:R-:W-:Y:S01]  /*23e0*/  SHF.L.U32 R92, R214, 0x4, RZ ;  /* 0x00000004d65c7819 */ /* 0x000fe200000006ff */
[----:B------:R-:W-:Y:S01]  /*23f0*/  IMAD R0, R30, R72, R3 ;  /* 0x000000481e007224 */ /* 0x000fe200078e0203 */
[----:B------:R-:W-:Y:S01]  /*2400*/  SHF.R.S32.HI R3, RZ, 0x1f, R5 ;  /* 0x0000001fff037819 */ /* 0x000fe20000011405 */
[----:B------:R-:W-:Y:S01]  /*2410*/  IMAD.WIDE.U32 R26, R239, R30, R18 ;  /* 0x0000001eef1a7225 */ /* 0x000fe200078e0012 */
[C-C-:B------:R-:W-:Y:S02]  /*2420*/  SHF.L.U64.HI R91, R214.reuse, 0x4, R215.reuse ;  /* 0x00000004d65b7819 */ /* 0x140fe400000102d7 */
[----:B------:R-:W-:Y:S01]  /*2430*/  SHF.L.U64.HI R99, R214, 0x5, R215 ;  /* 0x00000005d6637819 */ /* 0x000fe200000102d7 */
[-C--:B------:R-:W-:Y:S01]  /*2440*/  IMAD R2, R199, R5.reuse, RZ ;  /* 0x00000005c7027224 */ /* 0x080fe200078e02ff */
[C---:B------:R-:W-:Y:S01]  /*2450*/  SHF.L.U32 R114, R198.reuse, 0x5, RZ ;  /* 0x00000005c6727819 */ /* 0x040fe200000006ff */
[----:B------:R-:W-:Y:S01]  /*2460*/  IMAD.IADD R27, R27, 0x1, R0 ;  /* 0x000000011b1b7824 */ /* 0x000fe200078e0200 */
[----:B------:R-:W-:Y:S01]  /*2470*/  SHF.L.U64.HI R116, R198, 0x6, R199 ;  /* 0x00000006c6747819 */ /* 0x000fe200000102c7 */
[----:B------:R-:W-:Y:S01]  /*2480*/  IMAD R0, R215, R5, RZ ;  /* 0x00000005d7007224 */ /* 0x000fe200078e02ff */
[----:B------:R-:W-:Y:S01]  /*2490*/  LEA.HI R151, R8, R8, RZ, 0x1 ;  /* 0x0000000808977211 */ /* 0x000fe200078f08ff */
[----:B------:R-:W-:Y:S01]  /*24a0*/  IMAD R2, R198, R3, R2 ;  /* 0x00000003c6027224 */ /* 0x000fe200078e0202 */
[----:B------:R-:W-:Y:S01]  /*24b0*/  SHF.L.U64.HI R113, R114, 0x1, R113 ;  /* 0x0000000172717819 */ /* 0x000fe20000010271 */
[----:B------:R-:W-:Y:S01]  /*24c0*/  IMAD.WIDE.U32 R28, R198, R5, R28 ;  /* 0x00000005c61c7225 */ /* 0x000fe200078e001c */
[----:B------:R-:W-:-:S02]  /*24d0*/  SHF.R.S32.HI R151, RZ, 0x1, R151 ;  /* 0x00000001ff977819 */ /* 0x000fc40000011497 */
[C---:B------:R-:W-:Y:S01]  /*24e0*/  SHF.L.U64.HI R97, R214.reuse, 0x6, R215 ;  /* 0x00000006d6617819 */ /* 0x040fe200000102d7 */
[C---:B------:R-:W-:Y:S01]  /*24f0*/  IMAD R0, R214.reuse, R3, R0 ;  /* 0x00000003d6007224 */ /* 0x040fe200078e0200 */
[----:B------:R-:W-:Y:S01]  /*2500*/  IADD3 R29, R29, R2, RZ ;  /* 0x000000021d1d7210 */ /* 0x000fe20007ffe0ff */
[----:B------:R-:W-:Y:S01]  /*2510*/  IMAD.WIDE.U32 R26, R214, R5, R26 ;  /* 0x00000005d61a7225 */ /* 0x000fe200078e001a */
[----:B------:R-:W-:Y:S02]  /*2520*/  IADD3 R3, P0, -R90, R212, RZ ;  /* 0x000000d45a037210 */ /* 0x000fe40007f1e1ff */
[----:B------:R-:W-:Y:S01]  /*2530*/  SHF.L.U32 R171, R151, 0x4, RZ ;  /* 0x0000000497ab7819 */ /* 0x000fe200000006ff */
[-C--:B------:R-:W-:Y:S01]  /*2540*/  IMAD R2, R25, R4.reuse, RZ ;  /* 0x0000000419027224 */ /* 0x080fe200078e02ff */
[----:B------:R-:W-:Y:S01]  /*2550*/  SHF.L.U32 R159, R151, 0x6, RZ ;  /* 0x00000006979f7819 */ /* 0x000fe200000006ff */
[----:B------:R-:W-:Y:S01]  /*2560*/  IMAD.IADD R27, R27, 0x1, R0 ;  /* 0x000000011b1b7824 */ /* 0x000fe200078e0200 */
[----:B------:R-:W-:Y:S01]  /*2570*/  SHF.L.U32 R98, R214, 0x6, RZ ;  /* 0x00000006d6627819 */ /* 0x000fe200000006ff */
[-C--:B------:R-:W-:Y:S01]  /*2580*/  IMAD R0, R17, R4.reuse, RZ ;  /* 0x0000000411007224 */ /* 0x080fe200078e02ff */
[----:B------:R-:W-:Y:S01]  /*2590*/  SHF.R.S32.HI R17, RZ, 0x1f, R90 ;  /* 0x0000001fff117819 */ /* 0x000fe2000001145a */
[----:B------:R-:W-:Y:S01]  /*25a0*/  IMAD R2, R24, R13, R2 ;  /* 0x0000000d18027224 */ /* 0x000fe200078e0202 */
[----:B------:R-:W-:Y:S01]  /*25b0*/  SHF.L.U32 R114, R114, 0x1, RZ ;  /* 0x0000000172727819 */ /* 0x000fe200000006ff */
[----:B------:R-:W-:Y:S01]  /*25c0*/  IMAD.WIDE.U32 R24, R24, R4, R28 ;  /* 0x0000000418187225 */ /* 0x000fe200078e001c */
[----:B------:R-:W-:-:S02]  /*25d0*/  SHF.R.S32.HI R147, RZ, 0x1f, R171 ;  /* 0x0000001fff937819 */ /* 0x000fc400000114ab */
[----:B------:R-:W-:Y:S01]  /*25e0*/  SHF.R.S32.HI R142, RZ, 0x1f, R159 ;  /* 0x0000001fff8e7819 */ /* 0x000fe2000001149f */
[----:B------:R-:W-:Y:S01]  /*25f0*/  IMAD R0, R16, R13, R0 ;  /* 0x0000000d10007224 */ /* 0x000fe200078e0200 */
[----:B------:R-:W-:Y:S01]  /*2600*/  IADD3 R13, R25, R2, RZ ;  /* 0x00000002190d7210 */ /* 0x000fe20007ffe0ff */
[----:B------:R-:W-:Y:S02]  /*2610*/  IMAD.X R17, R213, 0x1, ~R17, P0 ;  /* 0x00000001d5117824 */ /* 0x000fe400000e0e11 */
[----:B-----5:R-:W-:Y:S01]  /*2620*/  IMAD.IADD R2, R12, 0x1, R5 ;  /* 0x000000010c027824 */ /* 0x020fe200078e0205 */
[----:B------:R-:W-:Y:S01]  /*2630*/  MOV R12, R24 ;  /* 0x00000018000c7202 */ /* 0x000fe20000000f00 */
[----:B------:R-:W-:Y:S02]  /*2640*/  IMAD R121, R17, R198, RZ ;  /* 0x000000c611797224 */ /* 0x000fe400078e02ff */
[----:B------:R-:W-:-:S04]  /*2650*/  IMAD.WIDE.U32 R26, R16, R4, R26 ;  /* 0x00000004101a7225 */ /* 0x000fc800078e001a */
[-C--:B------:R-:W-:Y:S02]  /*2660*/  IMAD R121, R199, R3.reuse, R121 ;  /* 0x00000003c7797224 */ /* 0x080fe400078e0279 */
[----:B------:R-:W-:-:S04]  /*2670*/  IMAD.WIDE.U32 R12, R198, R3, R12 ;  /* 0x00000003c60c7225 */ /* 0x000fc800078e000c */
[----:B------:R-:W-:Y:S01]  /*2680*/  IMAD.IADD R25, R27, 0x1, R0 ;  /* 0x000000011b197824 */ /* 0x000fe200078e0200 */
[----:B------:R-:W-:Y:S01]  /*2690*/  IADD3 R121, R13, R121, RZ ;  /* 0x000000790d797210 */ /* 0x000fe20007ffe0ff */
[----:B------:R-:W-:Y:S01]  /*26a0*/  IMAD.MOV.U32 R24, RZ, RZ, R26 ;  /* 0x000000ffff187224 */ /* 0x000fe200078e001a */
[C---:B------:R-:W-:Y:S01]  /*26b0*/  LEA R122, P1, R12.reuse, R22, 0x1 ;  /* 0x000000160c7a7211 */ /* 0x040fe200078208ff */
[----:B------:R-:W-:Y:S02]  /*26c0*/  IMAD R125, R17, R214, RZ ;  /* 0x000000d6117d7224 */ /* 0x000fe400078e02ff */
[----:B------:R-:W-:Y:S01]  /*26d0*/  IMAD R2, R151, R2, RZ ;  /* 0x0000000297027224 */ /* 0x000fe200078e02ff */
[----:B------:R-:W-:Y:S01]  /*26e0*/  LEA.HI.X R121, R12, R23, R121, 0x1, P1 ;  /* 0x000000170c797211 */ /* 0x000fe200008f0c79 */
[----:B------:R-:W-:Y:S02]  /*26f0*/  IMAD R5, R212, R151, R170 ;  /* 0x00000097d4057224 */ /* 0x000fe400078e02aa */
[-C--:B------:R-:W-:Y:S01]  /*2700*/  IMAD R125, R215, R3.reuse, R125 ;  /* 0x00000003d77d7224 */ /* 0x080fe200078e027d */
[----:B------:R-:W-:Y:S01]  /*2710*/  SHF.R.S32.HI R0, RZ, 0x1f, R2 ;  /* 0x0000001fff007819 */ /* 0x000fe20000011402 */
[----:B------:R-:W-:Y:S01]  /*2720*/  IMAD.WIDE.U32 R16, R214, R3, R24 ;  /* 0x00000003d6107225 */ /* 0x000fe200078e0018 */
[----:B------:R-:W-:-:S03]  /*2730*/  IADD3 R13, P3, R2, R5, RZ ;  /* 0x00000005020d7210 */ /* 0x000fc60007f7e0ff */
[----:B------:R-:W-:Y:S01]  /*2740*/  IMAD.IADD R3, R170, 0x1, R5 ;  /* 0x00000001aa037824 */ /* 0x000fe200078e0205 */
[----:B------:R-:W-:Y:S01]  /*2750*/  LEA R124, P0, R16, R20, 0x1 ;  /* 0x00000014107c7211 */ /* 0x000fe200078008ff */
[----:B------:R-:W-:Y:S02]  /*2760*/  IMAD.SHL.U32 R12, R13, 0x2, RZ ;  /* 0x000000020d0c7824 */ /* 0x000fe400078e00ff */
[----:B------:R-:W-:Y:S01]  /*2770*/  IMAD.IADD R125, R17, 0x1, R125 ;  /* 0x00000001117d7824 */ /* 0x000fe200078e027d */
[----:B------:R-:W-:Y:S01]  /*2780*/  IADD3 R129, P2, R2, R3, RZ ;  /* 0x0000000302817210 */ /* 0x000fe20007f5e0ff */
[----:B------:R-:W-:Y:S01]  /*2790*/  VIADD R162, R171, 0x40 ;  /* 0x00000040aba27836 */ /* 0x000fe20000000000 */
[----:B------:R-:W-:Y:S01]  /*27a0*/  LEA.HI.X.SX32 R2, R5, R0, 0x1, P3 ;  /* 0x0000000005027211 */ /* 0x000fe200018f0eff */
[----:B------:R-:W-:Y:S01]  /*27b0*/  IMAD.SHL.U32 R100, R214, 0x20, RZ ;  /* 0x00000020d6647824 */ /* 0x000fe200078e00ff */
[-C--:B------:R-:W-:Y:S01]  /*27c0*/  IADD3 R50, P1, R14, R12.reuse, RZ ;  /* 0x0000000c0e327210 */ /* 0x080fe20007f3e0ff */
[C---:B------:R-:W-:Y:S01]  /*27d0*/  IMAD.SHL.U32 R112, R198.reuse, 0x10, RZ ;  /* 0x00000010c6707824 */ /* 0x040fe200078e00ff */
[----:B------:R-:W-:Y:S01]  /*27e0*/  SHF.L.U64.HI R13, R13, 0x1, R2 ;  /* 0x000000010d0d7819 */ /* 0x000fe20000010202 */
[----:B------:R-:W-:Y:S01]  /*27f0*/  IMAD.SHL.U32 R117, R198, 0x40, RZ ;  /* 0x00000040c6757824 */ /* 0x000fe200078e00ff */
[----:B------:R-:W-:Y:S01]  /*2800*/  LEA.HI.X R125, R16, R21, R125, 0x1, P0 ;  /* 0x00000015107d7211 */ /* 0x000fe200000f0c7d */
[----:B------:R-:W-:Y:S01]  /*2810*/  IMAD.SHL.U32 R163, R151, 0x20, RZ ;  /* 0x0000002097a37824 */ /* 0x000fe200078e00ff */
[----:B------:R-:W-:Y:S01]  /*2820*/  IADD3 R12, P0, R6, R12, RZ ;  /* 0x0000000c060c7210 */ /* 0x000fe20007f1e0ff */
[----:B------:R-:W-:Y:S01]  /*2830*/  IMAD.X R51, R15, 0x1, R13, P1 ;  /* 0x000000010f337824 */ /* 0x000fe200008e060d */
[----:B------:R-:W-:Y:S01]  /*2840*/  IADD3 R160, R171, R162, RZ ;  /* 0x000000a2aba07210 */ /* 0x000fe20007ffe0ff */
[----:B------:R-:W-:Y:S01]  /*2850*/  IMAD R161, R151, 0x30, RZ ;  /* 0x0000003097a17824 */ /* 0x000fe200078e02ff */
[----:B------:R-:W-:Y:S01]  /*2860*/  IADD3.X R13, R7, R13, RZ, P0, !PT ;  /* 0x0000000d070d7210 */ /* 0x000fe200007fe4ff */
[----:B------:R-:W-:Y:S01]  /*2870*/  IMAD R157, R151, 0x50, RZ ;  /* 0x00000050979d7824 */ /* 0x000fe200078e02ff */
[----:B------:R-:W-:Y:S01]  /*2880*/  IADD3 R86, P0, R233, 0x40, RZ ;  /* 0x00000040e9567810 */ /* 0x000fe20007f1e0ff */
[----:B------:R-:W-:Y:S01]  /*2890*/  IMAD.IADD R158, R171, 0x1, R160 ;  /* 0x00000001ab9e7824 */ /* 0x000fe200078e02a0 */
[----:B------:R-:W-:Y:S01]  /*28a0*/  LEA.HI.X.SX32 R0, R3, R0, 0x1, P2 ;  /* 0x0000000003007211 */ /* 0x000fe200010f0eff */
[----:B------:R-:W-:Y:S01]  /*28b0*/  IMAD R3, R61, 0xa0, RZ ;  /* 0x000000a03d037824 */ /* 0x000fe200078e02ff */
[----:B------:R-:W-:Y:S01]  /*28c0*/  IADD3.X R85, RZ, R234, RZ, P0, !PT ;  /* 0x000000eaff557210 */ /* 0x000fe200007fe4ff */
[----:B------:R-:W-:Y:S01]  /*28d0*/  IMAD.IADD R156, R171, 0x1, R158 ;  /* 0x00000001ab9c7824 */ /* 0x000fe200078e029e */
[-C--:B------:R-:W-:Y:S01]  /*28e0*/  IADD3 R210, P1, R86, R233.reuse, RZ ;  /* 0x000000e956d27210 */ /* 0x080fe20007f3e0ff */
[----:B------:R-:W-:Y:S01]  /*28f0*/  IMAD.IADD R74, R183, 0x1, R3 ;  /* 0x00000001b74a7824 */ /* 0x000fe200078e0203 */
[----:B------:R-:W-:Y:S01]  /*2900*/  IADD3 R206, P0, R83, 0x40, RZ ;  /* 0x0000004053ce7810 */ /* 0x000fe20007f1e0ff */
[----:B------:R-:W-:Y:S01]  /*2910*/  IMAD.IADD R154, R171, 0x1, R156 ;  /* 0x00000001ab9a7824 */ /* 0x000fe200078e029c */
[----:B------:R-:W-:Y:S01]  /*2920*/  SHF.L.U32 R128, R129, 0x1, RZ ;  /* 0x0000000181807819 */ /* 0x000fe200000006ff */
[----:B------:R-:W-:Y:S01]  /*2930*/  IMAD.X R211, R85, 0x1, R234, P1 ;  /* 0x0000000155d37824 */ /* 0x000fe200008e06ea */
[----:B------:R-:W-:Y:S01]  /*2940*/  IADD3.X R207, RZ, R84, RZ, P0, !PT ;  /* 0x00000054ffcf7210 */ /* 0x000fe200007fe4ff */
[----:B------:R-:W-:Y:S01]  /*2950*/  IMAD R155, R151, 0x60, RZ ;  /* 0x00000060979b7824 */ /* 0x000fe200078e02ff */
[----:B------:R-:W-:Y:S01]  /*2960*/  IADD3 R208, P1, R210, R233, RZ ;  /* 0x000000e9d2d07210 */ /* 0x000fe20007f3e0ff */
[----:B------:R-:W-:Y:S01]  /*2970*/  IMAD.WIDE.U32 R190, R62, 0x30, R210 ;  /* 0x000000303ebe7825 */ /* 0x000fe200078e00d2 */
[----:B------:R-:W-:-:S02]  /*2980*/  IADD3 R93, P0, R92, 0x40, RZ ;  /* 0x000000405c5d7810 */ /* 0x000fc40007f1e0ff */
[----:B------:R-:W-:Y:S01]  /*2990*/  IADD3.X R209, R211, R234, RZ, P1, !PT ;  /* 0x000000ead3d17210 */ /* 0x000fe20000ffe4ff */
[----:B------:R-:W-:Y:S01]  /*29a0*/  IMAD R115, R199, 0x60, RZ ;  /* 0x00000060c7737824 */ /* 0x000fe200078e02ff */
[----:B------:R-:W-:Y:S01]  /*29b0*/  IADD3 R96, P1, R93, R92, RZ ;  /* 0x0000005c5d607210 */ /* 0x000fe20007f3e0ff */
[--C-:B------:R-:W-:Y:S01]  /*29c0*/  IMAD.X R94, RZ, RZ, R91.reuse, P0 ;  /* 0x000000ffff5e7224 */ /* 0x100fe200000e065b */
[----:B------:R-:W-:Y:S01]  /*29d0*/  IADD3 R101, P0, R100, R93, RZ ;  /* 0x0000005d64657210 */ /* 0x000fe20007f1e0ff */
[----:B------:R-:W-:Y:S01]  /*29e0*/  IMAD R5, R199, 0xa0, RZ ;  /* 0x000000a0c7057824 */ /* 0x000fe200078e02ff */
[----:B------:R-:W-:Y:S01]  /*29f0*/  IADD3 R150, R171, R154, RZ ;  /* 0x0000009aab967210 */ /* 0x000fe20007ffe0ff */
[----:B------:R-:W-:Y:S01]  /*2a00*/  IMAD.X R95, R94, 0x1, R91, P1 ;  /* 0x000000015e5f7824 */ /* 0x000fe200008e065b */
[----:B------:R-:W-:Y:S01]  /*2a10*/  IADD3.X R102, R99, R94, RZ, P0, !PT ;  /* 0x0000005e63667210 */ /* 0x000fe200007fe4ff */
[C---:B------:R-:W-:Y:S01]  /*2a20*/  IMAD R119, R199.reuse, 0xc0, RZ ;  /* 0x000000c0c7777824 */ /* 0x040fe200078e02ff */
[----:B------:R-:W-:Y:S01]  /*2a30*/  IADD3 R103, P1, R100, R96, RZ ;  /* 0x0000006064677210 */ /* 0x000fe20007f3e0ff */
[----:B------:R-:W-:Y:S01]  /*2a40*/  IMAD R3, R199, 0xe0, RZ ;  /* 0x000000e0c7037824 */ /* 0x000fe200078e02ff */
[----:B------:R-:W-:Y:S01]  /*2a50*/  IADD3 R105, P0, R101, R100, RZ ;  /* 0x0000006465697210 */ /* 0x000fe20007f1e0ff */
[----:B------:R-:W-:Y:S01]  /*2a60*/  IMAD.WIDE.U32 R204, R198, 0x60, RZ ;  /* 0x00000060c6cc7825 */ /* 0x000fe200078e00ff */
[----:B------:R-:W-:-:S02]  /*2a70*/  SHF.L.U64.HI R129, R129, 0x1, R0 ;  /* 0x0000000181817819 */ /* 0x000fc40000010200 */
[-C--:B------:R-:W-:Y:S01]  /*2a80*/  IADD3 R126, P3, R14, R128.reuse, RZ ;  /* 0x000000800e7e7210 */ /* 0x080fe20007f7e0ff */
[----:B------:R-:W-:Y:S01]  /*2a90*/  IMAD.WIDE.U32 R202, R198, 0xa0, RZ ;  /* 0x000000a0c6ca7825 */ /* 0x000fe200078e00ff */
[----:B------:R-:W-:Y:S02]  /*2aa0*/  IADD3.X R104, R99, R95, RZ, P1, !PT ;  /* 0x0000005f63687210 */ /* 0x000fe40000ffe4ff */
[----:B------:R-:W-:Y:S01]  /*2ab0*/  IADD3.X R106, R102, R99, RZ, P0, !PT ;  /* 0x00000063666a7210 */ /* 0x000fe200007fe4ff */
[----:B------:R-:W-:Y:S01]  /*2ac0*/  IMAD.WIDE.U32 R200, R198, 0xc0, RZ ;  /* 0x000000c0c6c87825 */ /* 0x000fe200078e00ff */
[----:B------:R-:W-:Y:S02]  /*2ad0*/  IADD3 R128, P2, R6, R128, RZ ;  /* 0x0000008006807210 */ /* 0x000fe40007f5e0ff */
[-C--:B------:R-:W-:Y:S01]  /*2ae0*/  IADD3 R108, P1, R103, R100.reuse, RZ ;  /* 0x00000064676c7210 */ /* 0x080fe20007f3e0ff */
[----:B------:R-:W-:Y:S01]  /*2af0*/  IMAD R151, R151, 0x70, RZ ;  /* 0x0000007097977824 */ /* 0x000fe200078e02ff */
[----:B------:R-:W-:Y:S01]  /*2b00*/  IADD3 R110, P0, R105, R100, RZ ;  /* 0x00000064696e7210 */ /* 0x000fe20007f1e0ff */
[----:B------:R-:W-:Y:S01]  /*2b10*/  IMAD.WIDE.U32 R186, R62, 0x30, R206 ;  /* 0x000000303eba7825 */ /* 0x000fe200078e00ce */
[----:B------:R-:W-:-:S02]  /*2b20*/  IADD3 R149, R171, R150, RZ ;  /* 0x00000096ab957210 */ /* 0x000fc40007ffe0ff */
[----:B------:R-:W-:Y:S01]  /*2b30*/  SHF.L.U64.HI R111, R112, 0x1, R111 ;  /* 0x00000001706f7819 */ /* 0x000fe2000001026f */
[----:B------:R-:W-:Y:S01]  /*2b40*/  IMAD.WIDE.U32 R188, R62, 0x30, R208 ;  /* 0x000000303ebc7825 */ /* 0x000fe200078e00d0 */
[----:B------:R-:W-:Y:S02]  /*2b50*/  SHF.L.U64.HI R116, R117, 0x1, R116 ;  /* 0x0000000175747819 */ /* 0x000fe40000010274 */
[----:B------:R-:W-:Y:S01]  /*2b60*/  IADD3 R82, R191, R81, RZ ;  /* 0x00000051bf527210 */ /* 0x000fe20007ffe0ff */
[----:B------:R-:W-:Y:S01]  /*2b70*/  IMAD.WIDE.U32 R198, R198, 0xe0, RZ ;  /* 0x000000e0c6c67825 */ /* 0x000fe200078e00ff */
[----:B------:R-:W-:Y:S02]  /*2b80*/  IADD3 R115, R205, R115, RZ ;  /* 0x00000073cd737210 */ /* 0x000fe40007ffe0ff */
[----:B------:R-:W-:Y:S01]  /*2b90*/  IADD3 R119, R201, R119, RZ ;  /* 0x00000077c9777210 */ /* 0x000fe20007ffe0ff */
[----:B------:R-:W-:Y:S01]  /*2ba0*/  IMAD.X R127, R15, 0x1, R129, P3 ;  /* 0x000000010f7f7824 */ /* 0x000fe200018e0681 */
[----:B------:R-:W-:Y:S01]  /*2bb0*/  SHF.R.S32.HI R146, RZ, 0x1f, R163 ;  /* 0x0000001fff927819 */ /* 0x000fe200000114a3 */
[----:B------:R-:W-:Y:S01]  /*2bc0*/  IMAD.IADD R80, R81, 0x1, R187 ;  /* 0x0000000151507824 */ /* 0x000fe200078e02bb */
[----:B------:R-:W-:Y:S01]  /*2bd0*/  SHF.R.S32.HI R144, RZ, 0x1f, R161 ;  /* 0x0000001fff907819 */ /* 0x000fe200000114a1 */
[----:B------:R-:W-:Y:S01]  /*2be0*/  IMAD.X R129, R7, 0x1, R129, P2 ;  /* 0x0000000107817824 */ /* 0x000fe200010e0681 */
[----:B------:R-:W-:Y:S01]  /*2bf0*/  SHF.R.S32.HI R140, RZ, 0x1f, R157 ;  /* 0x0000001fff8c7819 */ /* 0x000fe2000001149d */
[----:B------:R-:W-:Y:S01]  /*2c00*/  IMAD.MOV.U32 R14, RZ, RZ, R48 ;  /* 0x000000ffff0e7224 */ /* 0x000fe200078e0030 */
[----:B------:R-:W-:Y:S01]  /*2c10*/  SHF.R.S32.HI R138, RZ, 0x1f, R155 ;  /* 0x0000001fff8a7819 */ /* 0x000fe2000001149b */
[----:B------:R-:W-:Y:S01]  /*2c20*/  IMAD.SHL.U32 R112, R112, 0x2, RZ ;  /* 0x0000000270707824 */ /* 0x000fe200078e00ff */
[----:B------:R-:W-:Y:S01]  /*2c30*/  SHF.R.S32.HI R136, RZ, 0x1f, R151 ;  /* 0x0000001fff887819 */ /* 0x000fe20000011497 */
[----:B------:R-:W-:Y:S01]  /*2c40*/  IMAD.SHL.U32 R117, R117, 0x2, RZ ;  /* 0x0000000275757824 */ /* 0x000fe200078e00ff */
[----:B------:R-:W-:Y:S01]  /*2c50*/  SHF.R.S32.HI R145, RZ, 0x1f, R162 ;  /* 0x0000001fff917819 */ /* 0x000fe200000114a2 */
[----:B------:R-:W-:Y:S01]  /*2c60*/  IMAD.IADD R118, R203, 0x1, R5 ;  /* 0x00000001cb767824 */ /* 0x000fe200078e0205 */
[----:B------:R-:W-:Y:S01]  /*2c70*/  IADD3 R81, R81, R189, RZ ;  /* 0x000000bd51517210 */ /* 0x000fe20007ffe0ff */
[----:B------:R-:W-:Y:S01]  /*2c80*/  IMAD.IADD R120, R199, 0x1, R3 ;  /* 0x00000001c7787824 */ /* 0x000fe200078e0203 */
[----:B------:R-:W-:Y:S01]  /*2c90*/  SHF.R.S32.HI R143, RZ, 0x1f, R160 ;  /* 0x0000001fff8f7819 */ /* 0x000fe200000114a0 */
[--C-:B------:R-:W-:Y:S01]  /*2ca0*/  IMAD.X R107, R104, 0x1, R99.reuse, P1 ;  /* 0x00000001686b7824 */ /* 0x100fe200008e0663 */
[----:B------:R-:W-:Y:S01]  /*2cb0*/  SHF.R.S32.HI R141, RZ, 0x1f, R158 ;  /* 0x0000001fff8d7819 */ /* 0x000fe2000001149e */
[----:B------:R-:W-:Y:S01]  /*2cc0*/  IMAD.X R109, R106, 0x1, R99, P0 ;  /* 0x000000016a6d7824 */ /* 0x000fe200000e0663 */
[----:B------:R-:W-:-:S02]  /*2cd0*/  SHF.R.S32.HI R139, RZ, 0x1f, R156 ;  /* 0x0000001fff8b7819 */ /* 0x000fc4000001149c */
[----:B------:R-:W-:Y:S02]  /*2ce0*/  SHF.R.S32.HI R137, RZ, 0x1f, R154 ;  /* 0x0000001fff897819 */ /* 0x000fe4000001149a */
[----:B------:R-:W-:Y:S02]  /*2cf0*/  SHF.R.S32.HI R135, RZ, 0x1f, R150 ;  /* 0x0000001fff877819 */ /* 0x000fe40000011496 */
[----:B------:R-:W-:-:S07]  /*2d00*/  SHF.R.S32.HI R134, RZ, 0x1f, R149 ;  /* 0x0000001fff867819 */ /* 0x000fce0000011495 */
.L_x_1037:
[----:B------:R-:W-:Y:S01]  /*2d10*/  IMAD.SHL.U32 R16, R14, 0x80, RZ ;  /* 0x000000800e107824 */ /* 0x000fe200078e00ff */
[----:B------:R-:W-:Y:S03]  /*2d20*/  BSSY B0, `(.L_x_904) ;  /* 0x0000014000007945 */ /* 0x000fe60003800000 */
[----:B------:R-:W-:Y:S04]  /*2d30*/  VIADD R15, R16, 0xffffff80 ;  /* 0xffffff80100f7836 */ /* 0x000fe80000000000 */
[--C-:B------:R-:W-:Y:S02]  /*2d40*/  IMAD.IADD R224, R68, 0x1, -R15.reuse ;  /* 0x0000000144e07824 */ /* 0x100fe400078e0a0f */
[----:B------:R-:W-:Y:S03]  /*2d50*/  IMAD.IADD R222, R90, 0x1, -R15 ;  /* 0x000000015ade7824 */ /* 0x000fe600078e0a0f */
[-C--:B------:R-:W-:Y:S02]  /*2d60*/  ISETP.GE.AND P6, PT, R212, R224.reuse, PT ;  /* 0x000000e0d400720c */ /* 0x080fe40003fc6270 */
[----:B------:R-:W-:Y:S02]  /*2d70*/  ISETP.GE.AND P3, PT, R70, R224, PT ;  /* 0x000000e04600720c */ /* 0x000fe40003f66270 */
[----:B------:R-:W-:Y:S02]  /*2d80*/  ISETP.GE.AND P6, PT, R212, R222, !P6 ;  /* 0x000000ded400720c */ /* 0x000fe400077c6270 */
[-C--:B------:R-:W-:Y:S02]  /*2d90*/  ISETP.GE.AND P2, PT, R69, R224.reuse, PT ;  /* 0x000000e04500720c */ /* 0x080fe40003f46270 */
[-C--:B------:R-:W-:Y:S02]  /*2da0*/  ISETP.GE.AND P1, PT, R67, R224.reuse, PT ;  /* 0x000000e04300720c */ /* 0x080fe40003f26270 */
[----:B------:R-:W-:Y:S02]  /*2db0*/  ISETP.GE.AND P0, PT, R167, R224, PT ;  /* 0x000000e0a700720c */ /* 0x000fe40003f06270 */
[----:B------:R-:W-:Y:S05]  /*2dc0*/  ISETP.GE.AND P3, PT, R70, R222, !P3 ;  /* 0x000000de4600720c */ /* 0x000fea0005f66270 */
[----:B-1-345:R-:W-:Y:S05]  /*2dd0*/  @!P6 BRA `(.L_x_905) ;  /* 0x000000000020e947 */ /* 0x03afea0003800000 */
[----:B------:R-:W-:Y:S02]  /*2de0*/  ISETP.NE.AND P5, PT, R169, RZ, PT ;  /* 0x000000ffa900720c */ /* 0x000fe40003fa5270 */
[----:B------:R-:W-:Y:S11]  /*2df0*/  ISETP.NE.AND P4, PT, R168, RZ, PT ;  /* 0x000000ffa800720c */ /* 0x000ff60003f85270 */
[--C-:B------:R-:W-:Y:S05]  /*2e00*/  @P5 IMAD.MOV.U32 R123, RZ, RZ, R121.reuse ;  /* 0x000000ffff7b5224 */ /* 0x100fea00078e0079 */
[----:B------:R1:W2:Y:S02]  /*2e10*/  @P5 LD.E.128 R20, desc[UR6][R122.64] ;  /* 0x000000067a145980 */ /* 0x0002a4000c101d00 */
[----:B-1----:R-:W-:Y:S02]  /*2e20*/  @P4 IMAD.MOV.U32 R123, RZ, RZ, R121 ;  /* 0x000000ffff7b4224 */ /* 0x002fe400078e0079 */
[----:B--2---:R1:W-:Y:S04]  /*2e30*/  @P5 ST.E.128 desc[UR6][R132.64], R20 ;  /* 0x0000001484005985 */ /* 0x0043e8000c101d06 */
[----:B------:R-:W2:Y:S04]  /*2e40*/  @P4 LD.E.128 R4, desc[UR6][R122.64+0x80] ;  /* 0x000080067a044980 */ /* 0x000ea8000c101d00 */
[----:B--2---:R1:W-:Y:S02]  /*2e50*/  @P4 ST.E.128 desc[UR6][R132.64+0x80], R4 ;  /* 0x0000800484004985 */ /* 0x0043e4000c101d06 */
.L_x_905:
[----:B------:R-:W-:Y:S05]  /*2e60*/  BSYNC B0 ;  /* 0x0000000000007941 */ /* 0x000fea0003800000 */
.L_x_904:
[----:B------:R-:W-:Y:S04]  /*2e70*/  BSSY B0, `(.L_x_906) ;  /* 0x000000c000007945 */ /* 0x000fe80003800000 */
[----:B------:R-:W-:Y:S05]  /*2e80*/  @!P3 BRA `(.L_x_907) ;  /* 0x000000000028b947 */ /* 0x000fea0003800000 */
[----:B------:R-:W-:Y:S02]  /*2e90*/  ISETP.NE.AND P4, PT, R169, RZ, PT ;  /* 0x000000ffa900720c */ /* 0x000fe40003f85270 */
[----:B------:R-:W-:Y:S02]  /*2ea0*/  IADD3 R24, P3, R122, R112, RZ ;  /* 0x000000707a187210 */ /* 0x000fe40007f7e0ff */
[----:B------:R-:W-:Y:S03]  /*2eb0*/  LEA R2, P5, R231, R132, 0x1 ;  /* 0x00000084e7027211 */ /* 0x000fe600078a08ff */
[----:B------:R-:W-:Y:S01]  /*2ec0*/  IMAD.X R25, R121, 0x1, R111, P3 ;  /* 0x0000000179197824 */ /* 0x000fe200018e066f */
[----:B------:R-:W-:Y:S02]  /*2ed0*/  ISETP.NE.AND P3, PT, R168, RZ, PT ;  /* 0x000000ffa800720c */ /* 0x000fe40003f65270 */
[----:B------:R-:W-:Y:S03]  /*2ee0*/  LEA.HI.X R3, R231, R133, R232, 0x1, P5 ;  /* 0x00000085e7037211 */ /* 0x000fe600028f0ce8 */
[----:B-1----:R-:W2:Y:S04]  /*2ef0*/  @P4 LD.E.128 R20, desc[UR6][R24.64] ;  /* 0x0000000618144980 */ /* 0x002ea8000c101d00 */
[----:B--2---:R2:W-:Y:S04]  /*2f00*/  @P4 ST.E.128 desc[UR6][R2.64], R20 ;  /* 0x0000001402004985 */ /* 0x0045e8000c101d06 */
[----:B------:R-:W3:Y:S04]  /*2f10*/  @P3 LD.E.128 R4, desc[UR6][R24.64+0x80] ;  /* 0x0000800618043980 */ /* 0x000ee8000c101d00 */
[----:B---3--:R2:W-:Y:S02]  /*2f20*/  @P3 ST.E.128 desc[UR6][R2.64+0x80], R4 ;  /* 0x0000800402003985 */ /* 0x0085e4000c101d06 */
.L_x_907:
[----:B------:R-:W-:Y:S05]  /*2f30*/  BSYNC B0 ;  /* 0x0000000000007941 */ /* 0x000fea0003800000 */
.L_x_906:
[----:B------:R-:W-:Y:S01]  /*2f40*/  ISETP.GE.AND P2, PT, R69, R222, !P2 ;  /* 0x000000de4500720c */ /* 0x000fe20005746270 */
[----:B------:R-:W-:Y:S01]  /*2f50*/  BSSY B0, `(.L_x_908) ;  /* 0x000000e000007945 */ /* 0x000fe20003800000 */
[----:B------:R-:W-:Y:S02]  /*2f60*/  ISETP.GE.AND P4, PT, R166, R224, PT ;  /* 0x000000e0a600720c */ /* 0x000fe40003f86270 */
[----:B------:R-:W-:Y:S09]  /*2f70*/  ISETP.GE.AND P1, PT, R67, R222, !P1 ;  /* 0x000000de4300720c */ /* 0x000ff20004f26270 */
[----:B------:R-:W-:Y:S05]  /*2f80*/  @!P2 BRA `(.L_x_909) ;  /* 0x000000000028a947 */ /* 0x000fea0003800000 */
[----:B------:R-:W-:Y:S02]  /*2f90*/  ISETP.NE.AND P3, PT, R169, RZ, PT ;  /* 0x000000ffa900720c */ /* 0x000fe40003f65270 */
[----:B------:R-:W-:Y:S02]  /*2fa0*/  IADD3 R24, P2, R122, R114, RZ ;  /* 0x000000727a187210 */ /* 0x000fe40007f5e0ff */
[----:B--2---:R-:W-:Y:S03]  /*2fb0*/  IADD3 R2, P5, R132, R78, RZ ;  /* 0x0000004e84027210 */ /* 0x004fe60007fbe0ff */
[----:B------:R-:W-:Y:S01]  /*2fc0*/  IMAD.X R25, R121, 0x1, R113, P2 ;  /* 0x0000000179197824 */ /* 0x000fe200010e0671 */
[----:B------:R-:W-:Y:S01]  /*2fd0*/  ISETP.NE.AND P2, PT, R168, RZ, PT ;  /* 0x000000ffa800720c */ /* 0x000fe20003f45270 */
[----:B------:R-:W-:Y:S04]  /*2fe0*/  IMAD.X R3, R133, 0x1, R79, P5 ;  /* 0x0000000185037824 */ /* 0x000fe800028e064f */
[----:B-1----:R-:W2:Y:S04]  /*2ff0*/  @P3 LD.E.128 R20, desc[UR6][R24.64] ;  /* 0x0000000618143980 */ /* 0x002ea8000c101d00 */
[----:B--2---:R3:W-:Y:S04]  /*3000*/  @P3 ST.E.128 desc[UR6][R2.64], R20 ;  /* 0x0000001402003985 */ /* 0x0047e8000c101d06 */
[----:B------:R-:W2:Y:S04]  /*3010*/  @P2 LD.E.128 R4, desc[UR6][R24.64+0x80] ;  /* 0x0000800618042980 */ /* 0x000ea8000c101d00 */
[----:B--2---:R3:W-:Y:S02]  /*3020*/  @P2 ST.E.128 desc[UR6][R2.64+0x80], R4 ;  /* 0x0000800402002985 */ /* 0x0047e4000c101d06 */
.L_x_909:
[----:B------:R-:W-:Y:S05]  /*3030*/  BSYNC B0 ;  /* 0x0000000000007941 */ /* 0x000fea0003800000 */
.L_x_908:
[----:B------:R-:W-:Y:S01]  /*3040*/  ISETP.GE.AND P3, PT, R165, R224, PT ;  /* 0x000000e0a500720c */ /* 0x000fe20003f66270 */
[----:B------:R-:W-:Y:S04]  /*3050*/  BSSY B0, `(.L_x_910) ;  /* 0x000000c000007945 */ /* 0x000fe80003800000 */
[----:B------:R-:W-:Y:S08]  /*3060*/  @!P1 BRA `(.L_x_911) ;  /* 0x0000000000289947 */ /* 0x000ff00003800000 */
[----:B------:R-:W-:Y:S02]  /*3070*/  ISETP.NE.AND P2, PT, R169, RZ, PT ;  /* 0x000000ffa900720c */ /* 0x000fe40003f45270 */
[----:B------:R-:W-:Y:S02]  /*3080*/  IADD3 R24, P1, R122, R204, RZ ;  /* 0x000000cc7a187210 */ /* 0x000fe40007f3e0ff */
[----:B--23--:R-:W-:Y:S03]  /*3090*/  IADD3 R2, P5, R132, R184, RZ ;  /* 0x000000b884027210 */ /* 0x00cfe60007fbe0ff */
[----:B------:R-:W-:Y:S01]  /*30a0*/  IMAD.X R25, R121, 0x1, R115, P1 ;  /* 0x0000000179197824 */ /* 0x000fe200008e0673 */
[----:B------:R-:W-:Y:S01]  /*30b0*/  ISETP.NE.AND P1, PT, R168, RZ, PT ;  /* 0x000000ffa800720c */ /* 0x000fe20003f25270 */
[----:B------:R-:W-:Y:S04]  /*30c0*/  IMAD.X R3, R133, 0x1, R77, P5 ;  /* 0x0000000185037824 */ /* 0x000fe800028e064d */
[----:B-1----:R-:W2:Y:S04]  /*30d0*/  @P2 LD.E.128 R20, desc[UR6][R24.64] ;  /* 0x0000000618142980 */ /* 0x002ea8000c101d00 */
[----:B--2---:R4:W-:Y:S04]  /*30e0*/  @P2 ST.E.128 desc[UR6][R2.64], R20 ;  /* 0x0000001402002985 */ /* 0x0049e8000c101d06 */
[----:B------:R-:W2:Y:S04]  /*30f0*/  @P1 LD.E.128 R4, desc[UR6][R24.64+0x80] ;  /* 0x0000800618041980 */ /* 0x000ea8000c101d00 */
[----:B--2---:R4:W-:Y:S02]  /*3100*/  @P1 ST.E.128 desc[UR6][R2.64+0x80], R4 ;  /* 0x0000800402001985 */ /* 0x0049e4000c101d06 */
.L_x_911:
[----:B------:R-:W-:Y:S05]  /*3110*/  BSYNC B0 ;  /* 0x0000000000007941 */ /* 0x000fea0003800000 */
.L_x_910:
[----:B------:R-:W-:Y:S01]  /*3120*/  ISETP.GE.AND P0, PT, R167, R222, !P0 ;  /* 0x000000dea700720c */ /* 0x000fe20004706270 */
[----:B------:R-:W-:Y:S01]  /*3130*/  BSSY B0, `(.L_x_912) ;  /* 0x0000010000007945 */ /* 0x000fe20003800000 */
[----:B------:R-:W-:Y:S02]  /*3140*/  ISETP.GE.AND P2, PT, R164, R224, PT ;  /* 0x000000e0a400720c */ /* 0x000fe40003f46270 */
[-C--:B------:R-:W-:Y:S02]  /*3150*/  ISETP.GE.AND P4, PT, R166, R222.reuse, !P4 ;  /* 0x000000dea600720c */ /* 0x080fe40006786270 */
[-C--:B------:R-:W-:Y:S02]  /*3160*/  ISETP.GE.AND P3, PT, R165, R222.reuse, !P3 ;  /* 0x000000dea500720c */ /* 0x080fe40005f66270 */
[----:B------:R-:W-:Y:S05]  /*3170*/  ISETP.GE.AND P2, PT, R164, R222, !P2 ;  /* 0x000000dea400720c */ /* 0x000fea0005746270 */
[----:B------:R-:W-:Y:S08]  /*3180*/  @!P0 BRA `(.L_x_913) ;  /* 0x0000000000288947 */ /* 0x000ff00003800000 */
[----:B------:R-:W-:Y:S02]  /*3190*/  ISETP.NE.AND P1, PT, R169, RZ, PT ;  /* 0x000000ffa900720c */ /* 0x000fe40003f25270 */
[----:B------:R-:W-:Y:S02]  /*31a0*/  IADD3 R24, P0, R122, R117, RZ ;  /* 0x000000757a187210 */ /* 0x000fe40007f1e0ff */
[----:B--234-:R-:W-:Y:S03]  /*31b0*/  IADD3 R2, P5, R132, R75, RZ ;  /* 0x0000004b84027210 */ /* 0x01cfe60007fbe0ff */
[----:B------:R-:W-:Y:S01]  /*31c0*/  IMAD.X R25, R121, 0x1, R116, P0 ;  /* 0x0000000179197824 */ /* 0x000fe200000e0674 */
[----:B------:R-:W-:Y:S01]  /*31d0*/  ISETP.NE.AND P0, PT, R168, RZ, PT ;  /* 0x000000ffa800720c */ /* 0x000fe20003f05270 */
[----:B------:R-:W-:Y:S04]  /*31e0*/  IMAD.X R3, R133, 0x1, R76, P5 ;  /* 0x0000000185037824 */ /* 0x000fe800028e064c */
[----:B-1----:R-:W2:Y:S04]  /*31f0*/  @P1 LD.E.128 R20, desc[UR6][R24.64] ;  /* 0x0000000618141980 */ /* 0x002ea8000c101d00 */
[----:B--2---:R1:W-:Y:S04]  /*3200*/  @P1 ST.E.128 desc[UR6][R2.64], R20 ;  /* 0x0000001402001985 */ /* 0x0043e8000c101d06 */
[----:B------:R-:W2:Y:S04]  /*3210*/  @P0 LD.E.128 R4, desc[UR6][R24.64+0x80] ;  /* 0x0000800618040980 */ /* 0x000ea8000c101d00 */
[----:B--2---:R1:W-:Y:S02]  /*3220*/  @P0 ST.E.128 desc[UR6][R2.64+0x80], R4 ;  /* 0x0000800402000985 */ /* 0x0043e4000c101d06 */
.L_x_913:
[----:B------:R-:W-:Y:S05]  /*3230*/  BSYNC B0 ;  /* 0x0000000000007941 */ /* 0x000fea0003800000 */
.L_x_912:
[----:B------:R-:W-:Y:S04]  /*3240*/  BSSY B0, `(.L_x_914) ;  /* 0x000000c000007945 */ /* 0x000fe80003800000 */
[----:B------:R-:W-:Y:S05]  /*3250*/  @!P4 BRA `(.L_x_915) ;  /* 0x000000000028c947 */ /* 0x000fea0003800000 */
[----:B------:R-:W-:Y:S02]  /*3260*/  ISETP.NE.AND P1, PT, R169, RZ, PT ;  /* 0x000000ffa900720c */ /* 0x000fe40003f25270 */
[----:B------:R-:W-:Y:S02]  /*3270*/  IADD3 R24, P0, R122, R202, RZ ;  /* 0x000000ca7a187210 */ /* 0x000fe40007f1e0ff */
[----:B-1234-:R-:W-:Y:S03]  /*3280*/  IADD3 R2, P4, R132, R182, RZ ;  /* 0x000000b684027210 */ /* 0x01efe60007f9e0ff */
[----:B------:R-:W-:Y:S01]  /*3290*/  IMAD.X R25, R121, 0x1, R118, P0 ;  /* 0x0000000179197824 */ /* 0x000fe200000e0676 */
[----:B------:R-:W-:Y:S01]  /*32a0*/  ISETP.NE.AND P0, PT, R168, RZ, PT ;  /* 0x000000ffa800720c */ /* 0x000fe20003f05270 */
[----:B------:R-:W-:Y:S04]  /*32b0*/  IMAD.X R3, R133, 0x1, R74, P4 ;  /* 0x0000000185037824 */ /* 0x000fe800020e064a */
[----:B------:R-:W2:Y:S04]  /*32c0*/  @P1 LD.E.128 R20, desc[UR6][R24.64] ;  /* 0x0000000618141980 */ /* 0x000ea8000c101d00 */
[----:B--2---:R1:W-:Y:S04]  /*32d0*/  @P1 ST.E.128 desc[UR6][R2.64], R20 ;  /* 0x0000001402001985 */ /* 0x0043e8000c101d06 */
[----:B------:R-:W2:Y:S04]  /*32e0*/  @P0 LD.E.128 R4, desc[UR6][R24.64+0x80] ;  /* 0x0000800618040980 */ /* 0x000ea8000c101d00 */
[----:B--2---:R1:W-:Y:S02]  /*32f0*/  @P0 ST.E.128 desc[UR6][R2.64+0x80], R4 ;  /* 0x0000800402000985 */ /* 0x0043e4000c101d06 */
.L_x_915:
[----:B------:R-:W-:Y:S05]  /*3300*/  BSYNC B0 ;  /* 0x0000000000007941 */ /* 0x000fea0003800000 */
.L_x_914:
        /* <DEDUP_REMOVED lines=12> */
.L_x_917:
[----:B------:R-:W-:Y:S05]  /*33d0*/  BSYNC B0 ;  /* 0x0000000000007941 */ /* 0x000fea0003800000 */
.L_x_916:
        /* <DEDUP_REMOVED lines=12> */
.L_x_919:
[----:B------:R-:W-:Y:S05]  /*34a0*/  BSYNC B0 ;  /* 0x0000000000007941 */ /* 0x000fea0003800000 */
.L_x_918:
[----:B------:R-:W5:Y:S01]  /*34b0*/  LD.E R17, desc[UR6][R10.64+0xd0] ;  /* 0x0000d0060a117980 */ /* 0x000f62000c101900 */
[----:B------:R-:W-:Y:S01]  /*34c0*/  IMAD.MOV.U32 R123, RZ, RZ, R121 ;  /* 0x000000ffff7b7224 */ /* 0x000fe200078e0079 */
[----:B------:R-:W-:Y:S02]  /*34d0*/  BSSY B3, `(.L_x_920) ;  /* 0x0000b2c000037945 */ /* 0x000fe40003800000 */
[----:B-1234-:R-:W2:Y:S01]  /*34e0*/  LD.E R3, desc[UR6][R10.64+0x130] ;  /* 0x000130060a037980 */ /* 0x01eea2000c101900 */
[----:B-----5:R-:W-:Y:S01]  /*34f0*/  ISETP.NE.AND P1, PT, R17, RZ, PT ;  /* 0x000000ff1100720c */ /* 0x020fe20003f25270 */
[----:B--2---:R-:W-:Y:S05]  /*3500*/  IMAD.U32 R3, R3, -0x80, RZ ;  /* 0xffffff8003037824 */ /* 0x004fea00078e00ff */
[C---:B------:R-:W-:Y:S04]  /*3510*/  LEA R122, P0, R3.reuse, R122, 0x1 ;  /* 0x0000007a037a7211 */ /* 0x040fe800078008ff */
[----:B------:R-:W-:Y:S03]  /*3520*/  LEA.HI.X.SX32 R121, R3, R123, 0x1, P0 ;  /* 0x0000007b03797211 */ /* 0x000fe600000f0eff */
[----:B------:R-:W-:Y:S06]  /*3530*/  @!P1 BRA `(.L_x_921) ;  /* 0x000000a800149947 */ /* 0x000fec0003800000 */
[----:B------:R-:W2:Y:S04]  /*3540*/  LD.E.U8 R0, desc[UR6][R10.64+0x1b3] ;  /* 0x0001b3060a007980 */ /* 0x000ea8000c101100 */
[----:B------:R1:W5:Y:S01]  /*3550*/  LD.E R123, desc[UR6][R10.64+0xc0] ;  /* 0x0000c0060a7b7980 */ /* 0x000362000c101900 */
[----:B--2---:R-:W-:Y:S11]  /*3560*/  ISETP.NE.AND P0, PT, R0, RZ, PT ;  /* 0x000000ff0000720c */ /* 0x004ff60003f05270 */
[----:B------:R-:W-:Y:S02]  /*3570*/  @!UPT UIADD3 URZ, URZ, URZ, URZ ;  /* 0x0000003f3f3ff290 */ /* 0x000fe4000fffe03f */
[----:B-1----:R-:W-:Y:S05]  /*3580*/  @!P0 BRA `(.L_x_922) ;  /* 0x0000003c00808947 */ /* 0x002fea0003800000 */
[----:B------:R-:W-:Y:S04]  /*3590*/  BSSY B1, `(.L_x_923) ;  /* 0x000006c000017945 */ /* 0x000fe80003800000 */
[----:B------:R-:W-:Y:S05]  /*35a0*/  @!P6 BRA `(.L_x_924) ;  /* 0x0000000400a8e947 */ /* 0x000fea0003800000 */
[-C--:B-----5:R-:W-:Y:S01]  /*35b0*/  ISETP.GE.AND P0, PT, R18, R123.reuse, PT ;  /* 0x0000007b1200720c */ /* 0x0a0fe20003f06270 */
[----:B------:R-:W-:Y:S01]  /*35c0*/  BSSY B0, `(.L_x_925) ;  /* 0x0000035000007945 */ /* 0x000fe20003800000 */
[----:B------:R-:W-:Y:S11]  /*35d0*/  ISETP.GE.AND P1, PT, R9, R123, PT ;  /* 0x0000007b0900720c */ /* 0x000ff60003f26270 */
[----:B------:R-:W-:Y:S05]  /*35e0*/  @P0 BRA `(.L_x_926) ;  /* 0x0000000000c80947 */ /* 0x000fea0003800000 */
[----:B------:R-:W-:Y:S01]  /*35f0*/  ISETP.GE.AND P0, PT, R18, R17, PT ;  /* 0x000000111200720c */ /* 0x000fe20003f06270 */
[----:B------:R-:W2:Y:S11]  /*3600*/  LD.E.128 R20, desc[UR6][R124.64] ;  /* 0x000000067c147980 */ /* 0x000eb6000c101d00 */
[----:B------:R-:W-:Y:S01]  /*3610*/  @!UPT UIADD3 URZ, URZ, URZ, URZ ;  /* 0x0000003f3f3ff290 */ /* 0x000fe2000fffe03f */
[----:B------:R-:W3:Y:S06]  /*3620*/  @!P0 LD.E.64 R34, desc[UR6][R50.64] ;  /* 0x0000000632228980 */ /* 0x000eec000c101b00 */
[----:B------:R-:W4:Y:S01]  /*3630*/  @!P0 LD.E.64 R6, desc[UR6][R12.64] ;  /* 0x000000060c068980 */ /* 0x000f22000c101b00 */
[--C-:B---3--:R-:W-:Y:S01]  /*3640*/  @!P0 HADD2.F32 R29, -RZ, R34.reuse.H0_H0 ;  /* 0x20000022ff1d8230 */ /* 0x108fe20000004100 */
[----:B--2---:R-:W-:Y:S01]  /*3650*/  @!P0 MOV R26, R20 ;  /* 0x00000014001a8202 */ /* 0x004fe20000000f00 */
[----:B------:R-:W-:Y:S01]  /*3660*/  @!P0 HADD2.F32 R28, -RZ, R35.H0_H0 ;  /* 0x20000023ff1c8230 */ /* 0x000fe20000004100 */
[----:B------:R-:W-:Y:S01]  /*3670*/  @!P0 MOV R8, R21 ;  /* 0x0000001500088202 */ /* 0x000fe20000000f00 */
[----:B------:R-:W-:Y:S02]  /*3680*/  @!P0 HADD2.F32 R33, -RZ, R34.H1_H1 ;  /* 0x30000022ff218230 */ /* 0x000fe40000004100 */
[----:B------:R-:W-:Y:S02]  /*3690*/  @!P0 HADD2.F32 R25, -RZ, R26.H1_H1 ;  /* 0x3000001aff198230 */ /* 0x000fe40000004100 */
[----:B----4-:R-:W-:Y:S02]  /*36a0*/  @!P0 HADD2.F32 R24, -RZ, R6.H0_H0 ;  /* 0x20000006ff188230 */ /* 0x010fe40000004100 */
[----:B------:R-:W-:Y:S02]  /*36b0*/  @!P0 HADD2.F32 R31, -RZ, R26.H0_H0 ;  /* 0x2000001aff1f8230 */ /* 0x000fe40000004100 */
[C---:B------:R-:W-:Y:S01]  /*36c0*/  @!P0 FMUL.FTZ R37, R25.reuse, R29 ;  /* 0x0000001d19258220 */ /* 0x040fe20000410000 */
[----:B------:R-:W-:Y:S02]  /*36d0*/  @!P0 HADD2.F32 R6, -RZ, R6.H1_H1 ;  /* 0x30000006ff068230 */ /* 0x000fe40000004100 */
[----:B------:R-:W-:Y:S01]  /*36e0*/  @!P0 FMUL.FTZ R0, R25, R24 ;  /* 0x0000001819008220 */ /* 0x000fe20000410000 */
[----:B------:R-:W-:Y:S01]  /*36f0*/  @!P0 MOV R25, R22 ;  /* 0x0000001600198202 */ /* 0x000fe20000000f00 */
[----:B------:R-:W-:Y:S01]  /*3700*/  @!P0 FFMA.FTZ R37, R31, R24, -R37 ;  /* 0x000000181f258223 */ /* 0x000fe20000010825 */
[----:B------:R-:W-:Y:S01]  /*3710*/  @!P0 MOV R24, R23 ;  /* 0x0000001700188202 */ /* 0x000fe20000000f00 */
[--C-:B------:R-:W-:Y:S02]  /*3720*/  @!P0 HADD2.F32 R27, -RZ, R8.reuse.H1_H1 ;  /* 0x30000008ff1b8230 */ /* 0x100fe40000004100 */
[----:B------:R-:W-:Y:S01]  /*3730*/  @!P0 FFMA.FTZ R0, R29, R31, R0 ;  /* 0x0000001f1d008223 */ /* 0x000fe20000010000 */
[----:B------:R-:W-:Y:S02]  /*3740*/  @!P0 HADD2.F32 R5, -RZ, R7.H0_H0 ;  /* 0x20000007ff058230 */ /* 0x000fe40000004100 */
[----:B------:R-:W-:Y:S02]  /*3750*/  @!P0 HADD2.F32 R29, -RZ, R8.H0_H0 ;  /* 0x20000008ff1d8230 */ /* 0x000fe40000004100 */
[C---:B------:R-:W-:Y:S01]  /*3760*/  @!P0 FMUL.FTZ R2, R27.reuse, R6 ;  /* 0x000000061b028220 */ /* 0x040fe20000410000 */
[----:B------:R-:W-:Y:S01]  /*3770*/  @!P0 F2FP.F16.F32.PACK_AB R37, R0, R37 ;  /* 0x000000250025823e */ /* 0x000fe200000000ff */
[----:B------:R-:W-:Y:S02]  /*3780*/  @!P0 HADD2.F32 R26, -RZ, R25.H1_H1 ;  /* 0x30000019ff1a8230 */ /* 0x000fe40000004100 */
[----:B------:R-:W-:Y:S01]  /*3790*/  @!P0 FMUL.FTZ R39, R27, R33 ;  /* 0x000000211b278220 */ /* 0x000fe20000410000 */
[----:B------:R-:W-:Y:S01]  /*37a0*/  @!P0 HADD2.F32 R7, -RZ, R7.H1_H1 ;  /* 0x30000007ff078230 */ /* 0x000fe20000004100 */
[----:B------:R-:W-:Y:S01]  /*37b0*/  @!P0 MOV R20, R37 ;  /* 0x0000002500148202 */ /* 0x000fe20000000f00 */
[----:B------:R-:W-:Y:S02]  /*37c0*/  @!P0 HADD2.F32 R35, -RZ, R35.H1_H1 ;  /* 0x30000023ff238230 */ /* 0x000fe40000004100 */
[C---:B------:R-:W-:Y:S01]  /*37d0*/  @!P0 FMUL.FTZ R3, R26.reuse, R5 ;  /* 0x000000051a038220 */ /* 0x040fe20000410000 */
[--C-:B------:R-:W-:Y:S02]  /*37e0*/  @!P0 HADD2.F32 R8, -RZ, R24.reuse.H1_H1 ;  /* 0x30000018ff088230 */ /* 0x100fe40000004100 */
[----:B------:R-:W-:Y:S01]  /*37f0*/  @!P0 FMUL.FTZ R36, R26, R28 ;  /* 0x0000001c1a248220 */ /* 0x000fe20000410000 */
[----:B------:R-:W-:Y:S02]  /*3800*/  @!P0 HADD2.F32 R30, -RZ, R25.H0_H0 ;  /* 0x20000019ff1e8230 */ /* 0x000fe40000004100 */
[----:B------:R-:W-:Y:S01]  /*3810*/  @!P0 FFMA.FTZ R2, R33, R29, R2 ;  /* 0x0000001d21028223 */ /* 0x000fe20000010002 */
[----:B------:R-:W-:Y:S02]  /*3820*/  @!P0 HADD2.F32 R32, -RZ, R24.H0_H0 ;  /* 0x20000018ff208230 */ /* 0x000fe40000004100 */
[C---:B------:R-:W-:Y:S01]  /*3830*/  @!P0 FMUL.FTZ R41, R8.reuse, R35 ;  /* 0x0000002308298220 */ /* 0x040fe20000410000 */
[----:B------:R-:W-:Y:S01]  /*3840*/  @!P0 FMUL.FTZ R4, R8, R7 ;  /* 0x0000000708048220 */ /* 0x000fe20000410000 */
[----:B------:R-:W-:Y:S01]  /*3850*/  @!P0 FFMA.FTZ R3, R28, R30, R3 ;  /* 0x0000001e1c038223 */ /* 0x000fe20000010003 */
[----:B------:R-:W-:Y:S01]  /*3860*/  @!P0 FFMA.FTZ R39, R29, R6, -R39 ;  /* 0x000000061d278223 */ /* 0x000fe20000010827 */
[----:B------:R-:W-:Y:S01]  /*3870*/  @!P0 FFMA.FTZ R36, R30, R5, -R36 ;  /* 0x000000051e248223 */ /* 0x000fe20000010824 */
[----:B------:R-:W-:Y:S01]  /*3880*/  @!P0 FFMA.FTZ R41, R32, R7, -R41 ;  /* 0x0000000720298223 */ /* 0x000fe20000010829 */
[----:B------:R-:W-:Y:S02]  /*3890*/  @!P0 FFMA.FTZ R4, R35, R32, R4 ;  /* 0x0000002023048223 */ /* 0x000fe40000010004 */
[----:B------:R-:W-:Y:S02]  /*38a0*/  @!P0 F2FP.F16.F32.PACK_AB R38, R2, R39 ;  /* 0x000000270226823e */ /* 0x000fe400000000ff */
[----:B------:R-:W-:Y:S02]  /*38b0*/  @!P0 F2FP.F16.F32.PACK_AB R36, R3, R36 ;  /* 0x000000240324823e */ /* 0x000fe400000000ff */
[----:B------:R-:W-:Y:S02]  /*38c0*/  @!P0 F2FP.F16.F32.PACK_AB R41, R4, R41 ;  /* 0x000000290429823e */ /* 0x000fe400000000ff */
[----:B------:R-:W-:Y:S02]  /*38d0*/  @!P0 MOV R21, R38 ;  /* 0x0000002600158202 */ /* 0x000fe40000000f00 */
[----:B------:R-:W-:Y:S02]  /*38e0*/  @!P0 MOV R22, R36 ;  /* 0x0000002400168202 */ /* 0x000fe40000000f00 */
[----:B------:R-:W-:Y:S05]  /*38f0*/  @!P0 MOV R23, R41 ;  /* 0x0000002900178202 */ /* 0x000fea0000000f00 */
[----:B------:R1:W-:Y:S02]  /*3900*/  ST.E.128 desc[UR6][R130.64], R20 ;  /* 0x0000001482007985 */ /* 0x0003e4000c101d06 */
.L_x_926:
[----:B------:R-:W-:Y:S05]  /*3910*/  BSYNC B0 ;  /* 0x0000000000007941 */ /* 0x000fea0003800000 */
.L_x_925:
[----:B------:R-:W-:Y:S05]  /*3920*/  @P1 BRA `(.L_x_924) ;  /* 0x0000000000c81947 */ /* 0x000fea0003800000 */
[----:B------:R-:W-:Y:S01]  /*3930*/  ISETP.GE.AND P0, PT, R9, R17, PT ;  /* 0x000000110900720c */ /* 0x000fe20003f06270 */
[----:B-1----:R-:W2:Y:S11]  /*3940*/  LD.E.128 R20, desc[UR6][R124.64+0x80] ;  /* 0x000080067c147980 */ /* 0x002eb6000c101d00 */
        /* <DEDUP_REMOVED lines=48> */
.L_x_924:
[----:B------:R-:W-:Y:S05]  /*3c50*/  BSYNC B1 ;  /* 0x0000000000017941 */ /* 0x000fea0003800000 */
.L_x_923:
[C---:B------:R-:W-:Y:S01]  /*3c60*/  ISETP.GE.AND P0, PT, R70.reuse, R224, PT ;  /* 0x000000e04600720c */ /* 0x040fe20003f06270 */
[----:B------:R-:W-:Y:S03]  /*3c70*/  BSSY B1, `(.L_x_927) ;  /* 0x000007a000017945 */ /* 0x000fe60003800000 */
[----:B------:R-:W-:Y:S11]  /*3c80*/  ISETP.GE.AND P0, PT, R70, R222, !P0 ;  /* 0x000000de4600720c */ /* 0x000ff60004706270 */
[----:B------:R-:W-:Y:S02]  /*3c90*/  @!UPT UIADD3 URZ, URZ, URZ, URZ ;  /* 0x0000003f3f3ff290 */ /* 0x000fe4000fffe03f */
[----:B------:R-:W-:Y:S05]  /*3ca0*/  @!P0 BRA `(.L_x_928) ;  /* 0x0000000400d88947 */ /* 0x000fea0003800000 */
[-C--:B-----5:R-:W-:Y:S01]  /*3cb0*/  ISETP.GE.AND P0, PT, R18, R123.reuse, PT ;  /* 0x0000007b1200720c */ /* 0x0a0fe20003f06270 */
[C---:B------:R-:W-:Y:S01]  /*3cc0*/  IMAD.SHL.U32 R3, R171.reuse, 0x2, RZ ;  /* 0x00000002ab037824 */ /* 0x040fe200078e00ff */
[----:B------:R-:W-:Y:S01]  /*3cd0*/  SHF.L.U64.HI R0, R171, 0x1, R147 ;  /* 0x00000001ab007819 */ /* 0x000fe20000010293 */
[----:B------:R-:W-:Y:S01]  /*3ce0*/  BSSY B0, `(.L_x_929) ;  /* 0x000003c000007945 */ /* 0x000fe20003800000 */
[----:B------:R-:W-:Y:S02]  /*3cf0*/  ISETP.GE.AND P1, PT, R9, R123, PT ;  /* 0x0000007b0900720c */ /* 0x000fe40003f26270 */
[C---:B------:R-:W-:Y:S02]  /*3d00*/  IADD3 R24, P3, R3.reuse, R12, RZ ;  /* 0x0000000c03187210 */ /* 0x040fe40007f7e0ff */
[----:B------:R-:W-:Y:S03]  /*3d10*/  IADD3 R38, P2, R3, R50, RZ ;  /* 0x0000003203267210 */ /* 0x000fe60007f5e0ff */
[C---:B------:R-:W-:Y:S02]  /*3d20*/  IMAD.X R25, R0.reuse, 0x1, R13, P3 ;  /* 0x0000000100197824 */ /* 0x040fe400018e060d */
[----:B------:R-:W-:Y:S01]  /*3d30*/  IMAD.X R39, R0, 0x1, R51, P2 ;  /* 0x0000000100277824 */ /* 0x000fe200010e0633 */
[----:B------:R-:W-:Y:S07]  /*3d40*/  @P0 BRA `(.L_x_930) ;  /* 0x0000000000d40947 */ /* 0x000fee0003800000 */
[----:B------:R-:W-:Y:S02]  /*3d50*/  LEA R40, P2, R92, R124, 0x1 ;  /* 0x0000007c5c287211 */ /* 0x000fe400078408ff */
[----:B------:R-:W-:Y:S02]  /*3d60*/  ISETP.GE.AND P0, PT, R18, R17, PT ;  /* 0x000000111200720c */ /* 0x000fe40003f06270 */
[----:B------:R-:W-:Y:S02]  /*3d70*/  LEA.HI.X R41, R92, R125, R91, 0x1, P2 ;  /* 0x0000007d5c297211 */ /* 0x000fe400010f0c5b */
[C---:B------:R-:W-:Y:S03]  /*3d80*/  LEA R52, P2, R233.reuse, R130, 0x1 ;  /* 0x00000082e9347211 */ /* 0x040fe600078408ff */
[----:B-12---:R-:W2:Y:S01]  /*3d90*/  LD.E.128 R20, desc[UR6][R40.64] ;  /* 0x0000000628147980 */ /* 0x006ea2000c101d00 */
[----:B------:R-:W-:Y:S07]  /*3da0*/  LEA.HI.X R53, R233, R131, R234, 0x1, P2 ;  /* 0x00000083e9357211 */ /* 0x000fee00010f0cea */
[----:B------:R-:W3:Y:S06]  /*3db0*/  @!P0 LD.E.64 R36, desc[UR6][R38.64] ;  /* 0x0000000626248980 */ /* 0x000eec000c101b00 */
[----:B------:R-:W4:Y:S01]  /*3dc0*/  @!P0 LD.E.64 R6, desc[UR6][R24.64] ;  /* 0x0000000618068980 */ /* 0x000f22000c101b00 */
[--C-:B---3--:R-:W-:Y:S01]  /*3dd0*/  @!P0 HADD2.F32 R31, -RZ, R36.reuse.H0_H0 ;  /* 0x20000024ff1f8230 */ /* 0x108fe20000004100 */
[----:B--2---:R-:W-:Y:S01]  /*3de0*/  @!P0 MOV R27, R20 ;  /* 0x00000014001b8202 */ /* 0x004fe20000000f00 */
[----:B------:R-:W-:Y:S01]  /*3df0*/  @!P0 HADD2.F32 R30, -RZ, R37.H0_H0 ;  /* 0x20000025ff1e8230 */ /* 0x000fe20000004100 */
[----:B------:R-:W-:Y:S01]  /*3e00*/  @!P0 MOV R8, R21 ;  /* 0x0000001500088202 */ /* 0x000fe20000000f00 */
[----:B------:R-:W-:Y:S02]  /*3e10*/  @!P0 HADD2.F32 R35, -RZ, R36.H1_H1 ;  /* 0x30000024ff238230 */ /* 0x000fe40000004100 */
[--C-:B------:R-:W-:Y:S02]  /*3e20*/  @!P0 HADD2.F32 R29, -RZ, R27.reuse.H1_H1 ;  /* 0x3000001bff1d8230 */ /* 0x100fe40000004100 */
[--C-:B----4-:R-:W-:Y:S02]  /*3e30*/  @!P0 HADD2.F32 R26, -RZ, R6.reuse.H0_H0 ;  /* 0x20000006ff1a8230 */ /* 0x110fe40000004100 */
[----:B------:R-:W-:Y:S01]  /*3e40*/  @!P0 HADD2.F32 R33, -RZ, R27.H0_H0 ;  /* 0x2000001bff218230 */ /* 0x000fe20000004100 */
[----:B------:R-:W-:Y:S01]  /*3e50*/  @!P0 MOV R27, R22 ;  /* 0x00000016001b8202 */ /* 0x000fe20000000f00 */
[----:B------:R-:W-:Y:S02]  /*3e60*/  @!P0 HADD2.F32 R6, -RZ, R6.H1_H1 ;  /* 0x30000006ff068230 */ /* 0x000fe40000004100 */
[C---:B------:R-:W-:Y:S01]  /*3e70*/  @!P0 FMUL.FTZ R41, R29.reuse, R31 ;  /* 0x0000001f1d298220 */ /* 0x040fe20000410000 */
[-C--:B------:R-:W-:Y:S01]  /*3e80*/  @!P0 FMUL.FTZ R0, R29, R26.reuse ;  /* 0x0000001a1d008220 */ /* 0x080fe20000410000 */
[--C-:B------:R-:W-:Y:S02]  /*3e90*/  @!P0 HADD2.F32 R29, -RZ, R8.reuse.H1_H1 ;  /* 0x30000008ff1d8230 */ /* 0x100fe40000004100 */
[----:B------:R-:W-:Y:S01]  /*3ea0*/  @!P0 FFMA.FTZ R41, R33, R26, -R41 ;  /* 0x0000001a21298223 */ /* 0x000fe20000010829 */
[----:B------:R-:W-:Y:S01]  /*3eb0*/  @!P0 MOV R26, R23 ;  /* 0x00000017001a8202 */ /* 0x000fe20000000f00 */
[----:B------:R-:W-:Y:S01]  /*3ec0*/  @!P0 FFMA.FTZ R0, R31, R33, R0 ;  /* 0x000000211f008223 */ /* 0x000fe20000010000 */
[----:B------:R-:W-:Y:S02]  /*3ed0*/  @!P0 HADD2.F32 R5, -RZ, R7.H0_H0 ;  /* 0x20000007ff058230 */ /* 0x000fe40000004100 */
[C---:B------:R-:W-:Y:S01]  /*3ee0*/  @!P0 FMUL.FTZ R2, R29.reuse, R6 ;  /* 0x000000061d028220 */ /* 0x040fe20000410000 */
[----:B------:R-:W-:Y:S02]  /*3ef0*/  @!P0 HADD2.F32 R31, -RZ, R8.H0_H0 ;  /* 0x20000008ff1f8230 */ /* 0x000fe40000004100 */
[----:B------:R-:W-:Y:S01]  /*3f00*/  @!P0 FMUL.FTZ R43, R29, R35 ;  /* 0x000000231d2b8220 */ /* 0x000fe20000410000 */
[----:B------:R-:W-:Y:S01]  /*3f10*/  @!P0 F2FP.F16.F32.PACK_AB R41, R0, R41 ;  /* 0x000000290029823e */ /* 0x000fe200000000ff */
[----:B------:R-:W-:Y:S02]  /*3f20*/  @!P0 HADD2.F32 R28, -RZ, R27.H1_H1 ;  /* 0x3000001bff1c8230 */ /* 0x000fe40000004100 */
        /* <DEDUP_REMOVED lines=23> */
.L_x_930:
[----:B------:R-:W-:Y:S05]  /*40a0*/  BSYNC B0 ;  /* 0x0000000000007941 */ /* 0x000fea0003800000 */
.L_x_929:
[----:B------:R-:W-:Y:S05]  /*40b0*/  @P1 BRA `(.L_x_928) ;  /* 0x0000000000d41947 */ /* 0x000fea0003800000 */
[----:B------:R-:W-:Y:S02]  /*40c0*/  LEA R40, P1, R93, R124, 0x1 ;  /* 0x0000007c5d287211 */ /* 0x000fe400078208ff */
[----:B------:R-:W-:Y:S02]  /*40d0*/  ISETP.GE.AND P0, PT, R9, R17, PT ;  /* 0x000000110900720c */ /* 0x000fe40003f06270 */
[----:B------:R-:W-:Y:S02]  /*40e0*/  LEA.HI.X R41, R93, R125, R94, 0x1, P1 ;  /* 0x0000007d5d297211 */ /* 0x000fe400008f0c5e */
[----:B------:R-:W-:Y:S03]  /*40f0*/  LEA R42, P1, R86, R130, 0x1 ;  /* 0x00000082562a7211 */ /* 0x000fe600078208ff */
[----:B-123--:R-:W2:Y:S08]  /*4100*/  LD.E.128 R20, desc[UR6][R40.64] ;  /* 0x0000000628147980 */ /* 0x00eeb0000c101d00 */
[----:B------:R-:W3:Y:S06]  /*4110*/  @!P0 LD.E.64 R6, desc[UR6][R24.64+0x40] ;  /* 0x0000400618068980 */ /* 0x000eec000c101b00 */
[----:B------:R-:W4:Y:S01]  /*4120*/  @!P0 LD.E.64 R36, desc[UR6][R38.64+0x40] ;  /* 0x0000400626248980 */ /* 0x000f22000c101b00 */
[--C-:B---3--:R-:W-:Y:S01]  /*4130*/  @!P0 HADD2.F32 R26, -RZ, R6.reuse.H0_H0 ;  /* 0x20000006ff1a8230 */ /* 0x108fe20000004100 */
[----:B--2---:R-:W-:Y:S01]  /*4140*/  @!P0 MOV R27, R20 ;  /* 0x00000014001b8202 */ /* 0x004fe20000000f00 */
[----:B------:R-:W-:Y:S01]  /*4150*/  @!P0 HADD2.F32 R6, -RZ, R6.H1_H1 ;  /* 0x30000006ff068230 */ /* 0x000fe20000004100 */
[----:B------:R-:W-:Y:S01]  /*4160*/  @!P0 MOV R8, R21 ;  /* 0x0000001500088202 */ /* 0x000fe20000000f00 */
[----:B------:R-:W-:Y:S01]  /*4170*/  @!P0 HADD2.F32 R5, -RZ, R7.H0_H0 ;  /* 0x20000007ff058230 */ /* 0x000fe20000004100 */
[----:B------:R-:W-:Y:S01]  /*4180*/  @!P0 MOV R25, R22 ;  /* 0x0000001600198202 */ /* 0x000fe20000000f00 */
[----:B----4-:R-:W-:Y:S01]  /*4190*/  @!P0 HADD2.F32 R31, -RZ, R36.H0_H0 ;  /* 0x20000024ff1f8230 */ /* 0x010fe20000004100 */
[----:B------:R-:W-:Y:S01]  /*41a0*/  @!P0 MOV R24, R23 ;  /* 0x0000001700188202 */ /* 0x000fe20000000f00 */
[--C-:B------:R-:W-:Y:S02]  /*41b0*/  @!P0 HADD2.F32 R29, -RZ, R27.reuse.H1_H1 ;  /* 0x3000001bff1d8230 */ /* 0x100fe40000004100 */
[----:B------:R-:W-:Y:S02]  /*41c0*/  @!P0 HADD2.F32 R33, -RZ, R27.H0_H0 ;  /* 0x2000001bff218230 */ /* 0x000fe40000004100 */
[--C-:B------:R-:W-:Y:S02]  /*41d0*/  @!P0 HADD2.F32 R27, -RZ, R8.reuse.H1_H1 ;  /* 0x30000008ff1b8230 */ /* 0x100fe40000004100 */
[C---:B------:R-:W-:Y:S01]  /*41e0*/  @!P0 FMUL.FTZ R41, R29.reuse, R31 ;  /* 0x0000001f1d298220 */ /* 0x040fe20000410000 */
[-C--:B------:R-:W-:Y:S01]  /*41f0*/  @!P0 FMUL.FTZ R0, R29, R26.reuse ;  /* 0x0000001a1d008220 */ /* 0x080fe20000410000 */
[----:B------:R-:W-:Y:S02]  /*4200*/  @!P0 HADD2.F32 R28, -RZ, R37.H0_H0 ;  /* 0x20000025ff1c8230 */ /* 0x000fe40000004100 */
[----:B------:R-:W-:Y:S01]  /*4210*/  @!P0 FFMA.FTZ R41, R33, R26, -R41 ;  /* 0x0000001a21298223 */ /* 0x000fe20000010829 */
[----:B------:R-:W-:Y:S01]  /*4220*/  @!P0 FFMA.FTZ R0, R31, R33, R0 ;  /* 0x000000211f008223 */ /* 0x000fe20000010000 */
[----:B------:R-:W-:Y:S02]  /*4230*/  @!P0 HADD2.F32 R31, -RZ, R8.H0_H0 ;  /* 0x20000008ff1f8230 */ /* 0x000fe40000004100 */
[C---:B------:R-:W-:Y:S01]  /*4240*/  @!P0 FMUL.FTZ R2, R27.reuse, R6 ;  /* 0x000000061b028220 */ /* 0x040fe20000410000 */
[----:B------:R-:W-:Y:S01]  /*4250*/  @!P0 HADD2.F32 R26, -RZ, R25.H1_H1 ;  /* 0x30000019ff1a8230 */ /* 0x000fe20000004100 */
        /* <DEDUP_REMOVED lines=9> */
[----:B------:R-:W-:Y:S01]  /*42f0*/  @!P0 FMUL.FTZ R34, R26, R28 ;  /* 0x0000001c1a228220 */ /* 0x000fe20000410000 */
[----:B------:R-:W-:Y:S02]  /*4300*/  @!P0 HADD2.F32 R32, -RZ, R24.H0_H0 ;  /* 0x20000018ff208230 */ /* 0x000fe40000004100 */
[C---:B------:R-:W-:Y:S01]  /*4310*/  @!P0 FMUL.FTZ R45, R8.reuse, R37 ;  /* 0x00000025082d8220 */ /* 0x040fe20000410000 */
[----:B------:R-:W-:Y:S01]  /*4320*/  @!P0 FMUL.FTZ R4, R8, R7 ;  /* 0x0000000708048220 */ /* 0x000fe20000410000 */
[----:B------:R-:W-:Y:S01]  /*4330*/  @!P0 FFMA.FTZ R2, R35, R31, R2 ;  /* 0x0000001f23028223 */ /* 0x000fe20000010002 */
        /* <DEDUP_REMOVED lines=8> */
[----:B------:R-:W-:Y:S02]  /*43c0*/  LEA.HI.X R43, R86, R131, R85, 0x1, P1 ;  /* 0x00000083562b7211 */ /* 0x000fe400008f0c55 */
[----:B------:R-:W-:Y:S02]  /*43d0*/  @!P0 MOV R21, R40 ;  /* 0x0000002800158202 */ /* 0x000fe40000000f00 */
[----:B------:R-:W-:Y:S02]  /*43e0*/  @!P0 MOV R22, R34 ;  /* 0x0000002200168202 */ /* 0x000fe40000000f00 */
[----:B------:R-:W-:Y:S05]  /*43f0*/  @!P0 MOV R23, R45 ;  /* 0x0000002d00178202 */ /* 0x000fea0000000f00 */
[----:B------:R4:W-:Y:S02]  /*4400*/  ST.E.128 desc[UR6][R42.64], R20 ;  /* 0x000000142a007985 */ /* 0x0009e4000c101d06 */
.L_x_928:
[----:B------:R-:W-:Y:S05]  /*4410*/  BSYNC B1 ;  /* 0x0000000000017941 */ /* 0x000fea0003800000 */
.L_x_927:
        /* <DEDUP_REMOVED lines=18> */
[C---:B---3--:R-:W-:Y:S03]  /*4540*/  LEA R52, P2, R87.reuse, R130, 0x1 ;  /* 0x0000008257347211 */ /* 0x048fe600078408ff */
[----:B-12-4-:R-:W2:Y:S01]  /*4550*/  LD.E.128 R20, desc[UR6][R40.64] ;  /* 0x0000000628147980 */ /* 0x016ea2000c101d00 */
        /* <DEDUP_REMOVED lines=48> */
.L_x_934:
[----:B------:R-:W-:Y:S05]  /*4860*/  BSYNC B0 ;  /* 0x0000000000007941 */ /* 0x000fea0003800000 */
.L_x_933:
[----:B------:R-:W-:Y:S05]  /*4870*/  @P1 BRA `(.L_x_932) ;  /* 0x0000000000d41947 */ /* 0x000fea0003800000 */
[C---:B------:R-:W-:Y:S02]  /*4880*/  LEA R40, P1, R96.reuse, R124, 0x1 ;  /* 0x0000007c60287211 */ /* 0x040fe400078208ff */
[----:B------:R-:W-:Y:S02]  /*4890*/  ISETP.GE.AND P0, PT, R9, R17, PT ;  /* 0x000000110900720c */ /* 0x000fe40003f06270 */
[----:B------:R-:W-:Y:S02]  /*48a0*/  LEA.HI.X R41, R96, R125, R95, 0x1, P1 ;  /* 0x0000007d60297211 */ /* 0x000fe400008f0c5f */
[----:B----4-:R-:W-:Y:S03]  /*48b0*/  LEA R42, P1, R210, R130, 0x1 ;  /* 0x00000082d22a7211 */ /* 0x010fe600078208ff */
        /* <DEDUP_REMOVED lines=49> */
.L_x_932:
[----:B------:R-:W-:Y:S05]  /*4bd0*/  BSYNC B1 ;  /* 0x0000000000017941 */ /* 0x000fea0003800000 */
.L_x_931:
        /* <DEDUP_REMOVED lines=15> */
[----:B------:R-:W-:Y:S01]  /*4cd0*/  IMAD R40, R215, 0x60, RZ ;  /* 0x00000060d7287824 */ /* 0x000fe200078e02ff */
[----:B------:R-:W-:Y:S01]  /*4ce0*/  ISETP.GE.AND P0, PT, R18, R17, PT ;  /* 0x000000111200720c */ /* 0x000fe20003f06270 */
[----:B-1--4-:R-:W-:Y:S04]  /*4cf0*/  IMAD.WIDE.U32 R42, R214, 0x60, R124 ;  /* 0x00000060d62a7825 */ /* 0x012fe800078e007c */
[----:B---3--:R-:W-:Y:S01]  /*4d00*/  IMAD.WIDE.U32 R52, R62, 0x60, R130 ;  /* 0x000000603e347825 */ /* 0x008fe200078e0082 */
[----:B------:R-:W-:Y:S05]  /*4d10*/  IADD3 R43, R43, R40, RZ ;  /* 0x000000282b2b7210 */ /* 0x000fea0007ffe0ff */
[----:B--2---:R1:W2:Y:S08]  /*4d20*/  LD.E.128 R20, desc[UR6][R42.64] ;  /* 0x000000062a147980 */ /* 0x0042b0000c101d00 */
[----:B------:R-:W3:Y:S06]  /*4d30*/  @!P0 LD.E.64 R36, desc[UR6][R38.64] ;  /* 0x0000000626248980 */ /* 0x000eec000c101b00 */
[----:B------:R-:W4:Y:S01]  /*4d40*/  @!P0 LD.E.64 R6, desc[UR6][R24.64] ;  /* 0x0000000618068980 */ /* 0x000f22000c101b00 */
[----:B-1----:R-:W-:Y:S05]  /*4d50*/  IMAD R42, R63, 0x60, RZ ;  /* 0x000000603f2a7824 */ /* 0x002fea00078e02ff */
[----:B------:R-:W-:Y:S01]  /*4d60*/  IADD3 R53, R53, R42, RZ ;  /* 0x0000002a35357210 */ /* 0x000fe20007ffe0ff */
        /* <DEDUP_REMOVED lines=45> */
.L_x_938:
[----:B------:R-:W-:Y:S05]  /*5040*/  BSYNC B0 ;  /* 0x0000000000007941 */ /* 0x000fea0003800000 */
.L_x_937:
[----:B------:R-:W-:Y:S05]  /*5050*/  @P1 BRA `(.L_x_936) ;  /* 0x0000000000d41947 */ /* 0x000fea0003800000 */
[----:B------:R-:W-:Y:S02]  /*5060*/  LEA R40, P1, R101, R124, 0x1 ;  /* 0x0000007c65287211 */ /* 0x000fe400078208ff */
[----:B------:R-:W-:Y:S02]  /*5070*/  ISETP.GE.AND P0, PT, R9, R17, PT ;  /* 0x000000110900720c */ /* 0x000fe40003f06270 */
[----:B------:R-:W-:Y:S02]  /*5080*/  LEA.HI.X R41, R101, R125, R102, 0x1, P1 ;  /* 0x0000007d65297211 */ /* 0x000fe400008f0c66 */
[----:B-1--4-:R-:W-:Y:S03]  /*5090*/  LEA R42, P1, R208, R130, 0x1 ;  /* 0x00000082d02a7211 */ /* 0x012fe600078208ff */
[----:B--23--:R-:W2:Y:S08]  /*50a0*/  LD.E.128 R20, desc[UR6][R40.64] ;  /* 0x0000000628147980 */ /* 0x00ceb0000c101d00 */
        /* <DEDUP_REMOVED lines=48> */
.L_x_936:
[----:B------:R-:W-:Y:S05]  /*53b0*/  BSYNC B1 ;  /* 0x0000000000017941 */ /* 0x000fea0003800000 */
.L_x_935:
        /* <DEDUP_REMOVED lines=18> */
[C---:B-1-3--:R-:W-:Y:S03]  /*54e0*/  LEA R52, P2, R83.reuse, R130, 0x1 ;  /* 0x0000008253347211 */ /* 0x04afe600078408ff */
[----:B--2-4-:R-:W2:Y:S01]  /*54f0*/  LD.E.128 R20, desc[UR6][R40.64] ;  /* 0x0000000628147980 */ /* 0x014ea2000c101d00 */
        /* <DEDUP_REMOVED lines=48> */
.L_x_942:
[----:B------:R-:W-:Y:S05]  /*5800*/  BSYNC B0 ;  /* 0x0000000000007941 */ /* 0x000fea0003800000 */
.L_x_941:
        /* <DEDUP_REMOVED lines=54> */
.L_x_940:
[----:B------:R-:W-:Y:S05]  /*5b70*/  BSYNC B1 ;  /* 0x0000000000017941 */ /* 0x000fea0003800000 */
.L_x_939:
        /* <DEDUP_REMOVED lines=70> */
.L_x_946:
[----:B------:R-:W-:Y:S05]  /*5fe0*/  BSYNC B0 ;  /* 0x0000000000007941 */ /* 0x000fea0003800000 */
.L_x_945:
        /* <DEDUP_REMOVED lines=54> */
.L_x_944:
[----:B------:R-:W-:Y:S05]  /*6350*/  BSYNC B1 ;  /* 0x0000000000017941 */ /* 0x000fea0003800000 */
.L_x_943:
        /* <DEDUP_REMOVED lines=70> */
.L_x_950:
[----:B------:R-:W-:Y:S05]  /*67c0*/  BSYNC B0 ;  /* 0x0000000000007941 */ /* 0x000fea0003800000 */
.L_x_949:
[----:B------:R-:W-:Y:S05]  /*67d0*/  @P1 BRA `(.L_x_948) ;  /* 0x0000000000d41947 */ /* 0x000fea0003800000 */
[C---:B------:R-:W-:Y:S02]  /*67e0*/  LEA R40, P1, R108.reuse, R124, 0x1 ;  /* 0x0000007c6c287211 */ /* 0x040fe400078208ff */
        /* <DEDUP_REMOVED lines=52> */
.L_x_948:
[----:B------:R-:W-:Y:S05]  /*6b30*/  BSYNC B1 ;  /* 0x0000000000017941 */ /* 0x000fea0003800000 */
.L_x_947:
        /* <DEDUP_REMOVED lines=70> */
.L_x_954:
[----:B------:R-:W-:Y:S05]  /*6fa0*/  BSYNC B0 ;  /* 0x0000000000007941 */ /* 0x000fea0003800000 */
.L_x_953:
[----:B------:R-:W-:Y:S05]  /*6fb0*/  @P1 BRA `(.L_x_952) ;  /* 0x0000000000d41947 */ /* 0x000fea0003800000 */
[C---:B------:R-:W-:Y:S02]  /*6fc0*/  LEA R36, P1, R110.reuse, R124, 0x1 ;  /* 0x0000007c6e247211 */ /* 0x040fe400078208ff */
[----:B------:R-:W-:Y:S02]  /*6fd0*/  ISETP.GE.AND P0, PT, R9, R17, PT ;  /* 0x000000110900720c */ /* 0x000fe40003f06270 */
[----:B------:R-:W-:Y:S02]  /*6fe0*/  LEA.HI.X R37, R110, R125, R109, 0x1, P1 ;  /* 0x0000007d6e257211 */ /* 0x000fe400008f0c6d */
[C---:B-1--4-:R-:W-:Y:S03]  /*6ff0*/  LEA R42, P1, R186.reuse, R130, 0x1 ;  /* 0x00000082ba2a7211 */ /* 0x052fe600078208ff */
[----:B--23--:R-:W2:Y:S01]  /*7000*/  LD.E.128 R20, desc[UR6][R36.64] ;  /* 0x0000000624147980 */ /* 0x00cea2000c101d00 */
[----:B------:R-:W-:Y:S07]  /*7010*/  LEA.HI.X R43, R186, R131, R80, 0x1, P1 ;  /* 0x00000083ba2b7211 */ /* 0x000fee00008f0c50 */
[----:B------:R-:W3:Y:S06]  /*7020*/  @!P0 LD.E.64 R30, desc[UR6][R38.64+0x40] ;  /* 0x00004006261e8980 */ /* 0x000eec000c101b00 */
[----:B------:R1:W4:Y:S01]  /*7030*/  @!P0 LD.E.64 R6, desc[UR6][R24.64+0x40] ;  /* 0x0000400618068980 */ /* 0x000322000c101b00 */
[--C-:B---3--:R-:W-:Y:S01]  /*7040*/  @!P0 HADD2.F32 R27, -RZ, R30.reuse.H0_H0 ;  /* 0x2000001eff1b8230 */ /* 0x108fe20000004100 */
[----:B--2---:R-:W-:Y:S01]  /*7050*/  @!P0 MOV R26, R20 ;  /* 0x00000014001a8202 */ /* 0x004fe20000000f00 */
[----:B------:R-:W-:Y:S01]  /*7060*/  @!P0 HADD2.F32 R29, -RZ, R30.H1_H1 ;  /* 0x3000001eff1d8230 */ /* 0x000fe20000004100 */
[----:B------:R-:W-:Y:S01]  /*7070*/  @!P0 MOV R8, R21 ;  /* 0x0000001500088202 */ /* 0x000fe20000000f00 */
[----:B------:R-:W-:Y:S01]  /*7080*/  @!P0 HADD2.F32 R32, -RZ, R31.H0_H0 ;  /* 0x2000001fff208230 */ /* 0x000fe20000004100 */
[----:B-1----:R-:W-:Y:S01]  /*7090*/  @!P0 MOV R24, R22 ;  /* 0x0000001600188202 */ /* 0x002fe20000000f00 */
[----:B------:R-:W-:Y:S02]  /*70a0*/  @!P0 HADD2.F32 R28, -RZ, R26.H1_H1 ;  /* 0x3000001aff1c8230 */ /* 0x000fe40000004100 */
[----:B----4-:R-:W-:Y:S02]  /*70b0*/  @!P0 HADD2.F32 R17, -RZ, R6.H0_H0 ;  /* 0x20000006ff118230 */ /* 0x010fe40000004100 */
[----:B------:R-:W-:Y:S02]  /*70c0*/  @!P0 HADD2.F32 R30, -RZ, R26.H0_H0 ;  /* 0x2000001aff1e8230 */ /* 0x000fe40000004100 */
[C---:B------:R-:W-:Y:S01]  /*70d0*/  @!P0 FMUL.FTZ R33, R28.reuse, R27 ;  /* 0x0000001b1c218220 */ /* 0x040fe20000410000 */
[----:B------:R-:W-:Y:S02]  /*70e0*/  @!P0 HADD2.F32 R6, -RZ, R6.H1_H1 ;  /* 0x30000006ff068230 */ /* 0x000fe40000004100 */
[-C--:B------:R-:W-:Y:S01]  /*70f0*/  @!P0 FMUL.FTZ R0, R28, R17.reuse ;  /* 0x000000111c008220 */ /* 0x080fe20000410000 */
[--C-:B------:R-:W-:Y:S02]  /*7100*/  @!P0 HADD2.F32 R25, -RZ, R8.reuse.H1_H1 ;  /* 0x30000008ff198230 */ /* 0x100fe40000004100 */
[----:B------:R-:W-:Y:S01]  /*7110*/  @!P0 FFMA.FTZ R33, R30, R17, -R33 ;  /* 0x000000111e218223 */ /* 0x000fe20000010821 */
[----:B------:R-:W-:Y:S01]  /*7120*/  @!P0 MOV R17, R23 ;  /* 0x0000001700118202 */ /* 0x000fe20000000f00 */
[----:B------:R-:W-:Y:S01]  /*7130*/  @!P0 FFMA.FTZ R0, R27, R30, R0 ;  /* 0x0000001e1b008223 */ /* 0x000fe20000010000 */
[--C-:B------:R-:W-:Y:S02]  /*7140*/  @!P0 HADD2.F32 R5, -RZ, R7.reuse.H0_H0 ;  /* 0x20000007ff058230 */ /* 0x100fe40000004100 */
[C---:B------:R-:W-:Y:S01]  /*7150*/  @!P0 FMUL.FTZ R2, R25.reuse, R6 ;  /* 0x0000000619028220 */ /* 0x040fe20000410000 */
[----:B------:R-:W-:Y:S02]  /*7160*/  @!P0 HADD2.F32 R27, -RZ, R8.H0_H0 ;  /* 0x20000008ff1b8230 */ /* 0x000fe40000004100 */
[----:B------:R-:W-:Y:S01]  /*7170*/  @!P0 FMUL.FTZ R35, R25, R29 ;  /* 0x0000001d19238220 */ /* 0x000fe20000410000 */
[----:B------:R-:W-:Y:S01]  /*7180*/  @!P0 F2FP.F16.F32.PACK_AB R33, R0, R33 ;  /* 0x000000210021823e */ /* 0x000fe200000000ff */
[--C-:B------:R-:W-:Y:S02]  /*7190*/  @!P0 HADD2.F32 R26, -RZ, R24.reuse.H1_H1 ;  /* 0x30000018ff1a8230 */ /* 0x100fe40000004100 */
        /* <DEDUP_REMOVED lines=23> */
.L_x_952:
[----:B------:R-:W-:Y:S05]  /*7310*/  BSYNC B1 ;  /* 0x0000000000017941 */ /* 0x000fea0003800000 */
.L_x_951:
[----:B------:R-:W2:Y:S02]  /*7320*/  LD.E R3, desc[UR6][R10.64+0xd0] ;  /* 0x0000d0060a037980 */ /* 0x000ea4000c101900 */
[----:B--2---:R-:W-:Y:S05]  /*7330*/  IMAD.U32 R3, R3, -0x40, RZ ;  /* 0xffffffc003037824 */ /* 0x004fea00078e00ff */
[C---:B------:R-:W-:Y:S02]  /*7340*/  LEA R12, P1, R3.reuse, R12, 0x1 ;  /* 0x0000000c030c7211 */ /* 0x040fe400078208ff */
[C---:B------:R-:W-:Y:S02]  /*7350*/  LEA R50, P0, R3.reuse, R50, 0x1 ;  /* 0x0000003203327211 */ /* 0x040fe400078008ff */
[C---:B------:R-:W-:Y:S02]  /*7360*/  LEA.HI.X.SX32 R13, R3.reuse, R13, 0x1, P1 ;  /* 0x0000000d030d7211 */ /* 0x040fe400008f0eff */
[----:B------:R-:W-:Y:S01]  /*7370*/  LEA.HI.X.SX32 R51, R3, R51, 0x1, P0 ;  /* 0x0000003303337211 */ /* 0x000fe200000f0eff */
[----:B------:R-:W-:Y:S05]  /*7380*/  BRA `(.L_x_955) ;  /* 0x0000007400007947 */ /* 0x000fea0003800000 */
.L_x_922:
[----:B------:R-:W-:Y:S04]  /*7390*/  BSSY B2, `(.L_x_956) ;  /* 0x00000c2000027945 */ /* 0x000fe80003800000 */
[----:B------:R-:W-:Y:S05]  /*73a0*/  @!P6 BRA `(.L_x_957) ;  /* 0x0000000c0000e947 */ /* 0x000fea0003800000 */
[----:B-----5:R-:W-:Y:S01]  /*73b0*/  ISETP.GE.AND P0, PT, R18, R123, PT ;  /* 0x0000007b1200720c */ /* 0x020fe20003f06270 */
[----:B------:R-:W-:Y:S11]  /*73c0*/  BSSY B1, `(.L_x_958) ;  /* 0x000005f000017945 */ /* 0x000ff60003800000 */
[----:B------:R-:W-:Y:S01]  /*73d0*/  @!UPT UIADD3 URZ, URZ, URZ, URZ ;  /* 0x0000003f3f3ff290 */ /* 0x000fe2000fffe03f */
[----:B------:R-:W-:Y:S05]  /*73e0*/  @P0 BRA `(.L_x_959) ;  /* 0x0000000400700947 */ /* 0x000fea0003800000 */
[----:B------:R1:W5:Y:S01]  /*73f0*/  LD.E.128 R36, desc[UR6][R124.64] ;  /* 0x000000067c247980 */ /* 0x000362000c101d00 */
[----:B------:R-:W-:Y:S01]  /*7400*/  ISETP.GE.AND P0, PT, R18, R17, PT ;  /* 0x000000111200720c */ /* 0x000fe20003f06270 */
[----:B------:R-:W-:Y:S11]  /*7410*/  BSSY B0, `(.L_x_960) ;  /* 0x0000058000007945 */ /* 0x000ff60003800000 */
[----:B------:R-:W-:Y:S01]  /*7420*/  @!UPT UIADD3 URZ, URZ, URZ, URZ ;  /* 0x0000003f3f3ff290 */ /* 0x000fe2000fffe03f */
[----:B------:R-:W-:Y:S05]  /*7430*/  @P0 BRA `(.L_x_961) ;  /* 0x0000000400540947 */ /* 0x000fea0003800000 */
[--C-:B-----5:R-:W-:Y:S01]  /*7440*/  HADD2.F32 R35, -RZ, R36.reuse.H0_H0 ;  /* 0x20000024ff237230 */ /* 0x120fe20000004100 */
[----:B------:R-:W-:Y:S02]  /*7450*/  LEA.HI R225, R17, R17, RZ, 0x1 ;  /* 0x0000001111e17211 */ /* 0x000fe400078f08ff */
[----:B------:R-:W-:Y:S02]  /*7460*/  MOV R223, RZ ;  /* 0x000000ff00df7202 */ /* 0x000fe40000000f00 */
[----:B------:R-:W-:Y:S02]  /*7470*/  SHF.R.S32.HI R225, RZ, 0x1, R225 ;  /* 0x00000001ffe17819 */ /* 0x000fe400000114e1 */
[----:B------:R-:W-:Y:S01]  /*7480*/  MOV R59, R37 ;  /* 0x00000025003b7202 */ /* 0x000fe20000000f00 */
[----:B------:R-:W-:Y:S01]  /*7490*/  HADD2.F32 R37, -RZ, R36.H1_H1 ;  /* 0x30000024ff257230 */ /* 0x000fe20000004100 */
[-C--:B------:R-:W-:Y:S02]  /*74a0*/  ISETP.GE.AND P2, PT, R18, R225.reuse, PT ;  /* 0x000000e11200720c */ /* 0x080fe40003f46270 */
[----:B------:R-:W-:Y:S02]  /*74b0*/  MOV R227, R225 ;  /* 0x000000e100e37202 */ /* 0x000fe40000000f00 */
[----:B------:R-:W-:Y:S02]  /*74c0*/  MOV R46, R38 ;  /* 0x00000026002e7202 */ /* 0x000fe40000000f00 */
[----:B------:R-:W-:Y:S07]  /*74d0*/  MOV R57, R39 ;  /* 0x0000002700397202 */ /* 0x000fee0000000f00 */
[C---:B------:R-:W-:Y:S02]  /*74e0*/  @P2 IADD3 R227, -R225.reuse, RZ, RZ ;  /* 0x000000ffe1e32210 */ /* 0x040fe40007ffe1ff */
[----:B------:R-:W-:Y:S02]  /*74f0*/  @P2 IADD3 R223, -R225, RZ, RZ ;  /* 0x000000ffe1df2210 */ /* 0x000fe40007ffe1ff */
[----:B------:R-:W-:Y:S02]  /*7500*/  LEA R20, P1, R227, R124, 0x1 ;  /* 0x0000007ce3147211 */ /* 0x000fe400078208ff */
[----:B------:R-:W-:Y:S02]  /*7510*/  LEA R248, P0, R223, R126, 0x1 ;  /* 0x0000007edff87211 */ /* 0x000fe400078008ff */
[----:B------:R-:W-:Y:S02]  /*7520*/  LEA.HI.X.SX32 R21, R227, R125, 0x1, P1 ;  /* 0x0000007de3157211 */ /* 0x000fe400008f0eff */
[----:B------:R-:W-:Y:S02]  /*7530*/  LEA.HI.X.SX32 R249, R223, R127, 0x1, P0 ;  /* 0x0000007fdff97211 */ /* 0x000fe400000f0eff */
[----:B------:R-:W-:Y:S02]  /*7540*/  MOV R223, RZ ;  /* 0x000000ff00df7202 */ /* 0x000fe40000000f00 */
[----:B------:R-:W-:Y:S01]  /*7550*/  @P2 IADD3 R223, -R225, RZ, RZ ;  /* 0x000000ffe1df2210 */ /* 0x000fe20007ffe1ff */
[----:B------:R-:W2:Y:S03]  /*7560*/  LD.E.128 R20, desc[UR6][R20.64] ;  /* 0x0000000614147980 */ /* 0x000ea6000c101d00 */
[C---:B------:R-:W-:Y:S04]  /*7570*/  LEA R40, P0, R223.reuse, R128, 0x1 ;  /* 0x00000080df287211 */ /* 0x040fe800078008ff */
[----:B------:R-:W-:Y:S01]  /*7580*/  LEA.HI.X.SX32 R41, R223, R129, 0x1, P0 ;  /* 0x00000081df297211 */ /* 0x000fe200000f0eff */
[----:B------:R-:W3:Y:S08]  /*7590*/  LD.E.128 R248, desc[UR6][R248.64] ;  /* 0x00000006f8f87980 */ /* 0x000ef0000c101d00 */
[----:B------:R4:W2:Y:S02]  /*75a0*/  LD.E.128 R52, desc[UR6][R40.64] ;  /* 0x0000000628347980 */ /* 0x0008a4000c101d00 */
[----:B----4-:R-:W-:Y:S02]  /*75b0*/  HADD2.F32 R40, -RZ, R59.H0_H0 ;  /* 0x2000003bff287230 */ /* 0x010fe40000004100 */
[--C-:B---3--:R-:W-:Y:S01]  /*75c0*/  HADD2.F32 R32, -RZ, R248.reuse.H0_H0 ;  /* 0x200000f8ff207230 */ /* 0x108fe20000004100 */
[----:B--2---:R-:W-:Y:S01]  /*75d0*/  MOV R34, R20 ;  /* 0x0000001400227202 */ /* 0x004fe20000000f00 */
[--C-:B------:R-:W-:Y:S01]  /*75e0*/  HADD2.F32 R26, -RZ, R249.reuse.H1_H1 ;  /* 0x300000f9ff1a7230 */ /* 0x100fe20000004100 */
[----:B------:R-:W-:Y:S01]  /*75f0*/  MOV R27, R21 ;  /* 0x00000015001b7202 */ /* 0x000fe20000000f00 */
[----:B------:R-:W-:Y:S02]  /*7600*/  HADD2.F32 R30, -RZ, R248.H1_H1 ;  /* 0x300000f8ff1e7230 */ /* 0x000fe40000004100 */
[----:B------:R-:W-:Y:S01]  /*7610*/  @!P2 FADD.FTZ R32, -R32, -RZ ;  /* 0x800000ff2020a221 */ /* 0x000fe20000010100 */
[----:B------:R-:W-:Y:S01]  /*7620*/  HADD2.F32 R28, -RZ, R249.H0_H0 ;  /* 0x200000f9ff1c7230 */ /* 0x000fe20000004100 */
[----:B------:R-:W-:Y:S01]  /*7630*/  MOV R24, R22 ;  /* 0x0000001600187202 */ /* 0x000fe20000000f00 */
[--C-:B------:R-:W-:Y:S01]  /*7640*/  HADD2.F32 R33, -RZ, R34.reuse.H0_H0 ;  /* 0x20000022ff217230 */ /* 0x100fe20000004100 */
[----:B------:R-:W-:Y:S01]  /*7650*/  MOV R25, R23 ;  /* 0x0000001700197202 */ /* 0x000fe20000000f00 */
[--C-:B------:R-:W-:Y:S02]  /*7660*/  HADD2.F32 R29, -RZ, R27.reuse.H0_H0 ;  /* 0x2000001bff1d7230 */ /* 0x100fe40000004100 */
[----:B------:R-:W-:Y:S01]  /*7670*/  @!P2 FADD.FTZ R26, -R26, -RZ ;  /* 0x800000ff1a1aa221 */ /* 0x000fe20000010100 */
[----:B------:R-:W-:Y:S02]  /*7680*/  HADD2.F32 R27, -RZ, R27.H1_H1 ;  /* 0x3000001bff1b7230 */ /* 0x000fe40000004100 */
[----:B------:R-:W-:Y:S01]  /*7690*/  @!P2 FADD.FTZ R30, -R30, -RZ ;  /* 0x800000ff1e1ea221 */ /* 0x000fe20000010100 */
[----:B------:R-:W-:Y:S02]  /*76a0*/  HADD2.F32 R31, -RZ, R34.H1_H1 ;  /* 0x30000022ff1f7230 */ /* 0x000fe40000004100 */
[----:B------:R-:W-:Y:S01]  /*76b0*/  @!P2 FADD.FTZ R28, -R28, -RZ ;  /* 0x800000ff1c1ca221 */ /* 0x000fe20000010100 */
[--C-:B------:R-:W-:Y:S02]  /*76c0*/  HADD2.F32 R23, -RZ, R250.reuse.H0_H0 ;  /* 0x200000faff177230 */ /* 0x100fe40000004100 */
[----:B------:R-:W-:Y:S01]  /*76d0*/  FMUL.FTZ R0, R33, R32 ;  /* 0x0000002021007220 */ /* 0x000fe20000410000 */
[----:B------:R-:W-:Y:S02]  /*76e0*/  HADD2.F32 R22, -RZ, R250.H1_H1 ;  /* 0x300000faff167230 */ /* 0x000fe40000004100 */
[----:B------:R-:W-:Y:S01]  /*76f0*/  FMUL.FTZ R4, R27, R26 ;  /* 0x0000001a1b047220 */ /* 0x000fe20000410000 */
[--C-:B------:R-:W-:Y:S02]  /*7700*/  HADD2.F32 R36, -RZ, R52.reuse.H0_H0 ;  /* 0x20000034ff247230 */ /* 0x100fe40000004100 */
[----:B------:R-:W-:Y:S01]  /*7710*/  FMUL.FTZ R2, R31, R30 ;  /* 0x0000001e1f027220 */ /* 0x000fe20000410000 */
[--C-:B------:R-:W-:Y:S02]  /*7720*/  HADD2.F32 R21, -RZ, R251.reuse.H0_H0 ;  /* 0x200000fbff157230 */ /* 0x100fe40000004100 */
[----:B------:R-:W-:Y:S01]  /*7730*/  @!P2 FADD.FTZ R23, -R23, -RZ ;  /* 0x800000ff1717a221 */ /* 0x000fe20000010100 */
[----:B------:R-:W-:Y:S02]  /*7740*/  HADD2.F32 R20, -RZ, R251.H1_H1 ;  /* 0x300000fbff147230 */ /* 0x000fe40000004100 */
[----:B------:R-:W-:Y:S01]  /*7750*/  FMUL.FTZ R3, R29, R28 ;  /* 0x0000001c1d037220 */ /* 0x000fe20000410000 */
[----:B------:R-:W-:Y:S02]  /*7760*/  HADD2.F32 R38, -RZ, R52.H1_H1 ;  /* 0x30000034ff267230 */ /* 0x000fe40000004100 */
[----:B------:R-:W-:Y:S01]  /*7770*/  @!P2 FADD.FTZ R22, -R22, -RZ ;  /* 0x800000ff1616a221 */ /* 0x000fe20000010100 */
[--C-:B------:R-:W-:Y:S02]  /*7780*/  HADD2.F32 R26, -RZ, R24.reuse.H0_H0 ;  /* 0x20000018ff1a7230 */ /* 0x100fe40000004100 */
[----:B------:R-:W-:Y:S01]  /*7790*/  FFMA.FTZ R0, R35, R36, R0 ;  /* 0x0000002423007223 */ /* 0x000fe20000010000 */
[----:B------:R-:W-:Y:S02]  /*77a0*/  HADD2.F32 R27, -RZ, R24.H1_H1 ;  /* 0x30000018ff1b7230 */ /* 0x000fe40000004100 */
[----:B------:R-:W-:Y:S01]  /*77b0*/  @!P2 FADD.FTZ R21, -R21, -RZ ;  /* 0x800000ff1515a221 */ /* 0x000fe20000010100 */
[----:B------:R-:W-:Y:S02]  /*77c0*/  HADD2.F32 R39, -RZ, R53.H0_H0 ;  /* 0x20000035ff277230 */ /* 0x000fe40000004100 */
[----:B------:R-:W-:Y:S01]  /*77d0*/  @!P2 FADD.FTZ R20, -R20, -RZ ;  /* 0x800000ff1414a221 */ /* 0x000fe20000010100 */
[--C-:B------:R-:W-:Y:S02]  /*77e0*/  HADD2.F32 R24, -RZ, R25.reuse.H0_H0 ;  /* 0x20000019ff187230 */ /* 0x100fe40000004100 */
[----:B------:R-:W-:Y:S01]  /*77f0*/  FFMA.FTZ R2, R37, R38, R2 ;  /* 0x0000002625027223 */ /* 0x000fe20000010002 */
[----:B------:R-:W-:Y:S02]  /*7800*/  HADD2.F32 R25, -RZ, R25.H1_H1 ;  /* 0x30000019ff197230 */ /* 0x000fe40000004100 */
[----:B------:R-:W-:Y:S01]  /*7810*/  FMUL.FTZ R5, R26, R23 ;  /* 0x000000171a057220 */ /* 0x000fe20000410000 */
[----:B------:R-:W-:Y:S02]  /*7820*/  HADD2.F32 R41, -RZ, R53.H1_H1 ;  /* 0x30000035ff297230 */ /* 0x000fe40000004100 */
[----:B------:R-:W-:Y:S01]  /*7830*/  FMUL.FTZ R6, R27, R22 ;  /* 0x000000161b067220 */ /* 0x000fe20000410000 */
[----:B------:R-:W-:Y:S02]  /*7840*/  HADD2.F32 R35, -RZ, R59.H1_H1 ;  /* 0x3000003bff237230 */ /* 0x000fe40000004100 */
[----:B------:R-:W-:Y:S01]  /*7850*/  FFMA.FTZ R3, R40, R39, R3 ;  /* 0x0000002728037223 */ /* 0x000fe20000010003 */
[----:B------:R-:W-:Y:S02]  /*7860*/  HADD2.F32 R42, -RZ, R54.H0_H0 ;  /* 0x20000036ff2a7230 */ /* 0x000fe40000004100 */
[----:B------:R-:W-:Y:S01]  /*7870*/  FMUL.FTZ R7, R24, R21 ;  /* 0x0000001518077220 */ /* 0x000fe20000410000 */
[----:B------:R-:W-:Y:S02]  /*7880*/  HADD2.F32 R36, -RZ, R46.H0_H0 ;  /* 0x2000002eff247230 */ /* 0x000fe40000004100 */
[----:B------:R-:W-:Y:S01]  /*7890*/  FMUL.FTZ R8, R25, R20 ;  /* 0x0000001419087220 */ /* 0x000fe20000410000 */
[----:B------:R-:W-:Y:S02]  /*78a0*/  HADD2.F32 R43, -RZ, R54.H1_H1 ;  /* 0x30000036ff2b7230 */ /* 0x000fe40000004100 */
[----:B------:R-:W-:Y:S01]  /*78b0*/  FFMA.FTZ R4, R35, R41, R4 ;  /* 0x0000002923047223 */ /* 0x000fe20000010004 */
[----:B------:R-:W-:Y:S02]  /*78c0*/  HADD2.F32 R37, -RZ, R46.H1_H1 ;  /* 0x3000002eff257230 */ /* 0x000fe40000004100 */
[----:B------:R-:W-:Y:S01]  /*78d0*/  FFMA.FTZ R5, R36, R42, R5 ;  /* 0x0000002a24057223 */ /* 0x000fe20000010005 */
[----:B------:R-:W-:Y:S01]  /*78e0*/  F2FP.F16.F32.PACK_AB R36, R2, R0 ;  /* 0x000000000224723e */ /* 0x000fe200000000ff */
[----:B------:R-:W-:Y:S02]  /*78f0*/  HADD2.F32 R44, -RZ, R55.H0_H0 ;  /* 0x20000037ff2c7230 */ /* 0x000fe40000004100 */
[----:B------:R-:W-:Y:S02]  /*7900*/  HADD2.F32 R38, -RZ, R57.H0_H0 ;  /* 0x20000039ff267230 */ /* 0x000fe40000004100 */
[----:B------:R-:W-:Y:S01]  /*7910*/  FFMA.FTZ R6, R37, R43, R6 ;  /* 0x0000002b25067223 */ /* 0x000fe20000010006 */
[----:B------:R-:W-:Y:S01]  /*7920*/  F2FP.F16.F32.PACK_AB R37, R4, R3 ;  /* 0x000000030425723e */ /* 0x000fe200000000ff */
[----:B------:R-:W-:Y:S02]  /*7930*/  HADD2.F32 R45, -RZ, R55.H1_H1 ;  /* 0x30000037ff2d7230 */ /* 0x000fe40000004100 */
[----:B------:R-:W-:Y:S02]  /*7940*/  HADD2.F32 R39, -RZ, R57.H1_H1 ;  /* 0x30000039ff277230 */ /* 0x000fe40000004100 */
[----:B------:R-:W-:Y:S01]  /*7950*/  FFMA.FTZ R7, R38, R44, R7 ;  /* 0x0000002c26077223 */ /* 0x000fe20000010007 */
[----:B------:R-:W-:Y:S02]  /*7960*/  F2FP.F16.F32.PACK_AB R38, R6, R5 ;  /* 0x000000050626723e */ /* 0x000fe400000000ff */
[----:B------:R-:W-:Y:S05]  /*7970*/  FFMA.FTZ R8, R39, R45, R8 ;  /* 0x0000002d27087223 */ /* 0x000fea0000010008 */
[----:B------:R-:W-:Y:S02]  /*7980*/  F2FP.F16.F32.PACK_AB R39, R8, R7 ;  /* 0x000000070827723e */ /* 0x000fe400000000ff */
.L_x_961:
[----:B------:R-:W-:Y:S05]  /*7990*/  BSYNC B0 ;  /* 0x0000000000007941 */ /* 0x000fea0003800000 */
.L_x_960:
[----:B-----5:R2:W-:Y:S02]  /*79a0*/  ST.E.128 desc[UR6][R130.64], R36 ;  /* 0x0000002482007985 */ /* 0x0205e4000c101d06 */
.L_x_959:
[----:B------:R-:W-:Y:S05]  /*79b0*/  BSYNC B1 ;  /* 0x0000000000017941 */ /* 0x000fea0003800000 */
.L_x_958:
[----:B------:R-:W-:Y:S11]  /*79c0*/  ISETP.GE.AND P0, PT, R9, R123, PT ;  /* 0x0000007b0900720c */ /* 0x000ff60003f06270 */
[----:B------:R-:W-:Y:S02]  /*79d0*/  @!UPT UIADD3 URZ, URZ, URZ, URZ ;  /* 0x0000003f3f3ff290 */ /* 0x000fe4000fffe03f */
[----:B------:R-:W-:Y:S05]  /*79e0*/  @P0 BRA `(.L_x_957) ;  /* 0x0000000400700947 */ /* 0x000fea0003800000 */
[----:B--2---:R2:W5:Y:S01]  /*79f0*/  LD.E.128 R36, desc[UR6][R124.64+0x80] ;  /* 0x000080067c247980 */ /* 0x004562000c101d00 */
        /* <DEDUP_REMOVED lines=15> */
[C---:B------:R-:W-:Y:S02]  /*7af0*/  @P2 IADD3 R223, -R226.reuse, RZ, RZ ;  /* 0x000000ffe2df2210 */ /* 0x040fe40007ffe1ff */
[----:B------:R-:W-:Y:S02]  /*7b00*/  LEA R20, P1, R225, R124, 0x1 ;  /* 0x0000007ce1147211 */ /* 0x000fe400078208ff */
[----:B------:R-:W-:Y:S02]  /*7b10*/  LEA R248, P0, R223, R126, 0x1 ;  /* 0x0000007edff87211 */ /* 0x000fe400078008ff */
[----:B------:R-:W-:Y:S02]  /*7b20*/  LEA.HI.X.SX32 R21, R225, R125, 0x1, P1 ;  /* 0x0000007de1157211 */ /* 0x000fe400008f0eff */
[----:B------:R-:W-:Y:S02]  /*7b30*/  LEA.HI.X.SX32 R249, R223, R127, 0x1, P0 ;  /* 0x0000007fdff97211 */ /* 0x000fe400000f0eff */
[----:B------:R-:W-:Y:S02]  /*7b40*/  MOV R223, RZ ;  /* 0x000000ff00df7202 */ /* 0x000fe40000000f00 */
[----:B------:R-:W-:Y:S01]  /*7b50*/  @P2 IADD3 R223, -R226, RZ, RZ ;  /* 0x000000ffe2df2210 */ /* 0x000fe20007ffe1ff */
[----:B------:R-:W3:Y:S03]  /*7b60*/  LD.E.128 R20, desc[UR6][R20.64+0x80] ;  /* 0x0000800614147980 */ /* 0x000ee6000c101d00 */
[C---:B------:R-:W-:Y:S04]  /*7b70*/  LEA R40, P0, R223.reuse, R128, 0x1 ;  /* 0x00000080df287211 */ /* 0x040fe800078008ff */
[----:B------:R-:W-:Y:S01]  /*7b80*/  LEA.HI.X.SX32 R41, R223, R129, 0x1, P0 ;  /* 0x00000081df297211 */ /* 0x000fe200000f0eff */
[----:B------:R-:W4:Y:S08]  /*7b90*/  LD.E.128 R248, desc[UR6][R248.64+0x80] ;  /* 0x00008006f8f87980 */ /* 0x000f30000c101d00 */
[----:B------:R1:W2:Y:S02]  /*7ba0*/  LD.E.128 R52, desc[UR6][R40.64+0x80] ;  /* 0x0000800628347980 */ /* 0x0002a4000c101d00 */
[----:B-1----:R-:W-:Y:S02]  /*7bb0*/  HADD2.F32 R40, -RZ, R59.H0_H0 ;  /* 0x2000003bff287230 */ /* 0x002fe40000004100 */
[--C-:B----4-:R-:W-:Y:S01]  /*7bc0*/  HADD2.F32 R32, -RZ, R248.reuse.H0_H0 ;  /* 0x200000f8ff207230 */ /* 0x110fe20000004100 */
[----:B---3--:R-:W-:Y:S01]  /*7bd0*/  MOV R34, R20 ;  /* 0x0000001400227202 */ /* 0x008fe20000000f00 */
        /* <DEDUP_REMOVED lines=18> */
[--C-:B--2---:R-:W-:Y:S02]  /*7d00*/  HADD2.F32 R36, -RZ, R52.reuse.H0_H0 ;  /* 0x20000034ff247230 */ /* 0x104fe40000004100 */
        /* <DEDUP_REMOVED lines=40> */
.L_x_963:
[----:B------:R-:W-:Y:S05]  /*7f90*/  BSYNC B0 ;  /* 0x0000000000007941 */ /* 0x000fea0003800000 */
.L_x_962:
[----:B-----5:R3:W-:Y:S02]  /*7fa0*/  ST.E.128 desc[UR6][R130.64+0x80], R36 ;  /* 0x0000802482007985 */ /* 0x0207e4000c101d06 */
.L_x_957:
[----:B------:R-:W-:Y:S05]  /*7fb0*/  BSYNC B2 ;  /* 0x0000000000027941 */ /* 0x000fea0003800000 */
.L_x_956:
[C---:B------:R-:W-:Y:S01]  /*7fc0*/  ISETP.GE.AND P0, PT, R70.reuse, R224, PT ;  /* 0x000000e04600720c */ /* 0x040fe20003f06270 */
[----:B------:R-:W-:Y:S03]  /*7fd0*/  BSSY B2, `(.L_x_964) ;  /* 0x00000d2000027945 */ /* 0x000fe60003800000 */
[----:B------:R-:W-:Y:S11]  /*7fe0*/  ISETP.GE.AND P0, PT, R70, R222, !P0 ;  /* 0x000000de4600720c */ /* 0x000ff60004706270 */
[----:B------:R-:W-:Y:S02]  /*7ff0*/  @!UPT UIADD3 URZ, URZ, URZ, URZ ;  /* 0x0000003f3f3ff290 */ /* 0x000fe4000fffe03f */
[----:B------:R-:W-:Y:S05]  /*8000*/  @!P0 BRA `(.L_x_965) ;  /* 0x0000000c00388947 */ /* 0x000fea0003800000 */
[----:B-----5:R-:W-:Y:S01]  /*8010*/  ISETP.GE.AND P0, PT, R18, R123, PT ;  /* 0x0000007b1200720c */ /* 0x020fe20003f06270 */
[----:B------:R-:W-:Y:S11]  /*8020*/  BSSY B1, `(.L_x_966) ;  /* 0x0000066000017945 */ /* 0x000ff60003800000 */
[----:B------:R-:W-:Y:S01]  /*8030*/  @!UPT UIADD3 URZ, URZ, URZ, URZ ;  /* 0x0000003f3f3ff290 */ /* 0x000fe2000fffe03f */
[----:B------:R-:W-:Y:S05]  /*8040*/  @P0 BRA `(.L_x_967) ;  /* 0x00000004008c0947 */ /* 0x000fea0003800000 */
[----:B------:R-:W-:Y:S01]  /*8050*/  LEA R246, P0, R92, R124, 0x1 ;  /* 0x0000007c5cf67211 */ /* 0x000fe200078008ff */
[----:B------:R-:W-:Y:S01]  /*8060*/  BSSY B0, `(.L_x_968) ;  /* 0x0000060000007945 */ /* 0x000fe20003800000 */
[----:B------:R-:W-:Y:S02]  /*8070*/  ISETP.GE.AND P1, PT, R18, R17, PT ;  /* 0x000000111200720c */ /* 0x000fe40003f26270 */
[----:B------:R-:W-:Y:S02]  /*8080*/  LEA.HI.X R247, R92, R125, R91, 0x1, P0 ;  /* 0x0000007d5cf77211 */ /* 0x000fe400000f0c5b */
[C---:B------:R-:W-:Y:S03]  /*8090*/  LEA R226, P0, R233.reuse, R130, 0x1 ;  /* 0x00000082e9e27211 */ /* 0x040fe600078008ff */
[----:B--23--:R2:W5:Y:S01]  /*80a0*/  LD.E.128 R36, desc[UR6][R246.64] ;  /* 0x00000006f6247980 */ /* 0x00c562000c101d00 */
[----:B------:R-:W-:Y:S05]  /*80b0*/  LEA.HI.X R227, R233, R131, R234, 0x1, P0 ;  /* 0x00000083e9e37211 */ /* 0x000fea00000f0cea */
        /* <DEDUP_REMOVED lines=14> */
[----:B------:R-:W-:Y:S02]  /*81a0*/  IADD3 R225, P2, R171, R228, RZ ;  /* 0x000000e4abe17210 */ /* 0x000fe40007f5e0ff */
[----:B------:R-:W-:Y:S02]  /*81b0*/  LEA.HI.X.SX32 R21, R229, R247, 0x1, P0 ;  /* 0x000000f7e5157211 */ /* 0x000fe400000f0eff */
[C---:B------:R-:W-:Y:S02]  /*81c0*/  LEA R248, P0, R225.reuse, R126, 0x1 ;  /* 0x0000007ee1f87211 */ /* 0x040fe400078008ff */
[----:B------:R-:W-:Y:S02]  /*81d0*/  LEA.HI.X.SX32 R228, R228, R147, 0x1, P2 ;  /* 0x00000093e4e47211 */ /* 0x000fe400010f0eff */
[----:B------:R-:W3:Y:S02]  /*81e0*/  LD.E.128 R20, desc[UR6][R20.64] ;  /* 0x0000000614147980 */ /* 0x000ee4000c101d00 */
[----:B------:R-:W-:Y:S02]  /*81f0*/  LEA.HI.X R249, R225, R127, R228, 0x1, P0 ;  /* 0x0000007fe1f97211 */ /* 0x000fe400000f0ce4 */
[----:B------:R-:W-:Y:S02]  /*8200*/  MOV R228, RZ ;  /* 0x000000ff00e47202 */ /* 0x000fe40000000f00 */
[----:B------:R-:W-:Y:S02]  /*8210*/  @P1 IADD3 R228, -R223, RZ, RZ ;  /* 0x000000ffdfe41210 */ /* 0x000fe40007ffe1ff */
[----:B------:R-:W4:Y:S02]  /*8220*/  LD.E.128 R248, desc[UR6][R248.64] ;  /* 0x00000006f8f87980 */ /* 0x000f24000c101d00 */
[----:B------:R-:W-:Y:S04]  /*8230*/  IADD3 R223, P0, R171, R228, RZ ;  /* 0x000000e4abdf7210 */ /* 0x000fe80007f1e0ff */
[----:B------:R-:W-:Y:S02]  /*8240*/  LEA.HI.X.SX32 R228, R228, R147, 0x1, P0 ;  /* 0x00000093e4e47211 */ /* 0x000fe400000f0eff */
[C---:B------:R-:W-:Y:S04]  /*8250*/  LEA R40, P0, R223.reuse, R128, 0x1 ;  /* 0x00000080df287211 */ /* 0x040fe800078008ff */
[----:B------:R-:W-:Y:S05]  /*8260*/  LEA.HI.X R41, R223, R129, R228, 0x1, P0 ;  /* 0x00000081df297211 */ /* 0x000fea00000f0ce4 */
        /* <DEDUP_REMOVED lines=63> */
.L_x_969:
[----:B------:R-:W-:Y:S05]  /*8660*/  BSYNC B0 ;  /* 0x0000000000007941 */ /* 0x000fea0003800000 */
.L_x_968:
[----:B-----5:R4:W-:Y:S02]  /*8670*/  ST.E.128 desc[UR6][R226.64], R36 ;  /* 0x00000024e2007985 */ /* 0x0209e4000c101d06 */
.L_x_967:
[----:B------:R-:W-:Y:S05]  /*8680*/  BSYNC B1 ;  /* 0x0000000000017941 */ /* 0x000fea0003800000 */
.L_x_966:
[----:B------:R-:W-:Y:S11]  /*8690*/  ISETP.GE.AND P0, PT, R9, R123, PT ;  /* 0x0000007b0900720c */ /* 0x000ff60003f06270 */
[----:B------:R-:W-:Y:S02]  /*86a0*/  @!UPT UIADD3 URZ, URZ, URZ, URZ ;  /* 0x0000003f3f3ff290 */ /* 0x000fe4000fffe03f */
[----:B------:R-:W-:Y:S05]  /*86b0*/  @P0 BRA `(.L_x_965) ;  /* 0x00000004008c0947 */ /* 0x000fea0003800000 */
[----:B--2---:R-:W-:Y:S01]  /*86c0*/  LEA R246, P0, R93, R124, 0x1 ;  /* 0x0000007c5df67211 */ /* 0x004fe200078008ff */
[----:B------:R-:W-:Y:S01]  /*86d0*/  BSSY B0, `(.L_x_970) ;  /* 0x0000060000007945 */ /* 0x000fe20003800000 */
[----:B------:R-:W-:Y:S02]  /*86e0*/  ISETP.GE.AND P1, PT, R9, R17, PT ;  /* 0x000000110900720c */ /* 0x000fe40003f26270 */
[----:B------:R-:W-:Y:S02]  /*86f0*/  LEA.HI.X R247, R93, R125, R94, 0x1, P0 ;  /* 0x0000007d5df77211 */ /* 0x000fe400000f0c5e */
[C---:B----4-:R-:W-:Y:S03]  /*8700*/  LEA R226, P0, R86.reuse, R130, 0x1 ;  /* 0x0000008256e27211 */ /* 0x050fe600078008ff */
[----:B---3--:R2:W5:Y:S01]  /*8710*/  LD.E.128 R36, desc[UR6][R246.64] ;  /* 0x00000006f6247980 */ /* 0x008562000c101d00 */
        /* <DEDUP_REMOVED lines=14> */
[C---:B------:R-:W-:Y:S02]  /*8800*/  LEA R20, P0, R229.reuse, R246, 0x1 ;  /* 0x000000f6e5147211 */ /* 0x040fe400078008ff */
[----:B------:R-:W-:Y:S02]  /*8810*/  IADD3 R223, P2, R162, R225, RZ ;  /* 0x000000e1a2df7210 */ /* 0x000fe40007f5e0ff */
[----:B------:R-:W-:Y:S02]  /*8820*/  LEA.HI.X.SX32 R21, R229, R247, 0x1, P0 ;  /* 0x000000f7e5157211 */ /* 0x000fe400000f0eff */
[----:B------:R-:W-:Y:S02]  /*8830*/  LEA.HI.X.SX32 R230, R225, R145, 0x1, P2 ;  /* 0x00000091e1e67211 */ /* 0x000fe400010f0eff */
[C---:B------:R-:W-:Y:S02]  /*8840*/  LEA R248, P0, R223.reuse, R126, 0x1 ;  /* 0x0000007edff87211 */ /* 0x040fe400078008ff */
[----:B------:R-:W-:Y:S01]  /*8850*/  MOV R225, RZ ;  /* 0x000000ff00e17202 */ /* 0x000fe20000000f00 */
[----:B------:R-:W3:Y:S01]  /*8860*/  LD.E.128 R20, desc[UR6][R20.64] ;  /* 0x0000000614147980 */ /* 0x000ee2000c101d00 */
[----:B------:R-:W-:Y:S02]  /*8870*/  @P1 IADD3 R225, -R228, RZ, RZ ;  /* 0x000000ffe4e11210 */ /* 0x000fe40007ffe1ff */
[----:B------:R-:W-:Y:S02]  /*8880*/  LEA.HI.X R249, R223, R127, R230, 0x1, P0 ;  /* 0x0000007fdff97211 */ /* 0x000fe400000f0ce6 */
[----:B------:R-:W-:Y:S04]  /*8890*/  IADD3 R223, P0, R162, R225, RZ ;  /* 0x000000e1a2df7210 */ /* 0x000fe80007f1e0ff */
[----:B------:R-:W-:Y:S01]  /*88a0*/  LEA.HI.X.SX32 R228, R225, R145, 0x1, P0 ;  /* 0x00000091e1e47211 */ /* 0x000fe200000f0eff */
[----:B------:R-:W4:Y:S01]  /*88b0*/  LD.E.128 R248, desc[UR6][R248.64] ;  /* 0x00000006f8f87980 */ /* 0x000f22000c101d00 */
        /* <DEDUP_REMOVED lines=65> */
.L_x_971:
[----:B------:R-:W-:Y:S05]  /*8cd0*/  BSYNC B0 ;  /* 0x0000000000007941 */ /* 0x000fea0003800000 */
.L_x_970:
[----:B-----5:R3:W-:Y:S02]  /*8ce0*/  ST.E.128 desc[UR6][R226.64], R36 ;  /* 0x00000024e2007985 */ /* 0x0207e4000c101d06 */
.L_x_965:
[----:B------:R-:W-:Y:S05]  /*8cf0*/  BSYNC B2 ;  /* 0x0000000000027941 */ /* 0x000fea0003800000 */
.L_x_964:
        /* <DEDUP_REMOVED lines=9> */
[----:B--2---:R-:W-:Y:S01]  /*8d90*/  LEA R246, P0, R100, R124, 0x1 ;  /* 0x0000007c64f67211 */ /* 0x004fe200078008ff */
[----:B------:R-:W-:Y:S01]  /*8da0*/  BSSY B0, `(.L_x_976) ;  /* 0x0000060000007945 */ /* 0x000fe20003800000 */
[----:B------:R-:W-:Y:S02]  /*8db0*/  ISETP.GE.AND P1, PT, R18, R17, PT ;  /* 0x000000111200720c */ /* 0x000fe40003f26270 */
[----:B------:R-:W-:Y:S02]  /*8dc0*/  LEA.HI.X R247, R100, R125, R99, 0x1, P0 ;  /* 0x0000007d64f77211 */ /* 0x000fe400000f0c63 */
[C---:B---34-:R-:W-:Y:S03]  /*8dd0*/  LEA R226, P0, R87.reuse, R130, 0x1 ;  /* 0x0000008257e27211 */ /* 0x058fe600078008ff */
[----:B------:R2:W5:Y:S01]  /*8de0*/  LD.E.128 R36, desc[UR6][R246.64] ;  /* 0x00000006f6247980 */ /* 0x000562000c101d00 */
        /* <DEDUP_REMOVED lines=91> */
.L_x_977:
[----:B------:R-:W-:Y:S05]  /*93a0*/  BSYNC B0 ;  /* 0x0000000000007941 */ /* 0x000fea0003800000 */
.L_x_976:
[----:B-----5:R3:W-:Y:S02]  /*93b0*/  ST.E.128 desc[UR6][R226.64], R36 ;  /* 0x00000024e2007985 */ /* 0x0207e4000c101d06 */
.L_x_975:
[----:B------:R-:W-:Y:S05]  /*93c0*/  BSYNC B1 ;  /* 0x0000000000017941 */ /* 0x000fea0003800000 */
.L_x_974:
[----:B------:R-:W-:Y:S11]  /*93d0*/  ISETP.GE.AND P0, PT, R9, R123, PT ;  /* 0x0000007b0900720c */ /* 0x000ff60003f06270 */
[----:B------:R-:W-:Y:S02]  /*93e0*/  @!UPT UIADD3 URZ, URZ, URZ, URZ ;  /* 0x0000003f3f3ff290 */ /* 0x000fe4000fffe03f */
[----:B------:R-:W-:Y:S05]  /*93f0*/  @P0 BRA `(.L_x_973) ;  /* 0x00000004008c0947 */ /* 0x000fea0003800000 */
[C---:B--2---:R-:W-:Y:S01]  /*9400*/  LEA R246, P0, R96.reuse, R124, 0x1 ;  /* 0x0000007c60f67211 */ /* 0x044fe200078008ff */
        /* <DEDUP_REMOVED lines=96> */
.L_x_979:
[----:B------:R-:W-:Y:S05]  /*9a10*/  BSYNC B0 ;  /* 0x0000000000007941 */ /* 0x000fea0003800000 */
.L_x_978:
[----:B-----5:R3:W-:Y:S02]  /*9a20*/  ST.E.128 desc[UR6][R226.64], R36 ;  /* 0x00000024e2007985 */ /* 0x0207e4000c101d06 */
.L_x_973:
[----:B------:R-:W-:Y:S05]  /*9a30*/  BSYNC B2 ;  /* 0x0000000000027941 */ /* 0x000fea0003800000 */
.L_x_972:
        /* <DEDUP_REMOVED lines=9> */
[----:B------:R-:W-:Y:S01]  /*9ad0*/  IMAD R0, R215, 0x60, RZ ;  /* 0x00000060d7007824 */ /* 0x000fe200078e02ff */
[----:B------:R-:W-:Y:S01]  /*9ae0*/  ISETP.GE.AND P0, PT, R18, R17, PT ;  /* 0x000000111200720c */ /* 0x000fe20003f06270 */
[----:B--2---:R-:W-:Y:S01]  /*9af0*/  IMAD.WIDE.U32 R246, R214, 0x60, R124 ;  /* 0x00000060d6f67825 */ /* 0x004fe200078e007c */
[----:B------:R-:W-:Y:S03]  /*9b00*/  BSSY B0, `(.L_x_984) ;  /* 0x0000060000007945 */ /* 0x000fe60003800000 */
[----:B------:R-:W-:Y:S01]  /*9b10*/  IMAD R3, R63, 0x60, RZ ;  /* 0x000000603f037824 */ /* 0x000fe200078e02ff */
[----:B------:R-:W-:Y:S01]  /*9b20*/  IADD3 R247, R247, R0, RZ ;  /* 0x00000000f7f77210 */ /* 0x000fe20007ffe0ff */
[----:B---34-:R-:W-:Y:S04]  /*9b30*/  IMAD.WIDE.U32 R226, R62, 0x60, R130 ;  /* 0x000000603ee27825 */ /* 0x018fe800078e0082 */
[----:B------:R2:W5:Y:S01]  /*9b40*/  LD.E.128 R36, desc[UR6][R246.64] ;  /* 0x00000006f6247980 */ /* 0x000562000c101d00 */
[----:B------:R-:W-:Y:S01]  /*9b50*/  IADD3 R227, R227, R3, RZ ;  /* 0x00000003e3e37210 */ /* 0x000fe20007ffe0ff */
[----:B------:R-:W-:Y:S06]  /*9b60*/  @P0 BRA `(.L_x_985) ;  /* 0x0000000400640947 */ /* 0x000fec0003800000 */
        /* <DEDUP_REMOVED lines=89> */
.L_x_985:
[----:B------:R-:W-:Y:S05]  /*a100*/  BSYNC B0 ;  /* 0x0000000000007941 */ /* 0x000fea0003800000 */
.L_x_984:
[----:B-----5:R3:W-:Y:S02]  /*a110*/  ST.E.128 desc[UR6][R226.64], R36 ;  /* 0x00000024e2007985 */ /* 0x0207e4000c101d06 */
.L_x_983:
[----:B------:R-:W-:Y:S05]  /*a120*/  BSYNC B1 ;  /* 0x0000000000017941 */ /* 0x000fea0003800000 */
.L_x_982:
[----:B------:R-:W-:Y:S11]  /*a130*/  ISETP.GE.AND P0, PT, R9, R123, PT ;  /* 0x0000007b0900720c */ /* 0x000ff60003f06270 */
[----:B------:R-:W-:Y:S02]  /*a140*/  @!UPT UIADD3 URZ, URZ, URZ, URZ ;  /* 0x0000003f3f3ff290 */ /* 0x000fe4000fffe03f */
        /* <DEDUP_REMOVED lines=98> */
.L_x_987:
[----:B------:R-:W-:Y:S05]  /*a770*/  BSYNC B0 ;  /* 0x0000000000007941 */ /* 0x000fea0003800000 */
.L_x_986:
[----:B-----5:R3:W-:Y:S02]  /*a780*/  ST.E.128 desc[UR6][R226.64], R36 ;  /* 0x00000024e2007985 */ /* 0x0207e4000c101d06 */
.L_x_981:
[----:B------:R-:W-:Y:S05]  /*a790*/  BSYNC B2 ;  /* 0x0000000000027941 */ /* 0x000fea0003800000 */
.L_x_980:
        /* <DEDUP_REMOVED lines=106> */
.L_x_993:
[----:B------:R-:W-:Y:S05]  /*ae40*/  BSYNC B0 ;  /* 0x0000000000007941 */ /* 0x000fea0003800000 */
.L_x_992:
[----:B-----5:R3:W-:Y:S02]  /*ae50*/  ST.E.128 desc[UR6][R226.64], R36 ;  /* 0x00000024e2007985 */ /* 0x0207e4000c101d06 */
.L_x_991:
[----:B------:R-:W-:Y:S05]  /*ae60*/  BSYNC B1 ;  /* 0x0000000000017941 */ /* 0x000fea0003800000 */
.L_x_990:
        /* <DEDUP_REMOVED lines=100> */
.L_x_995:
[----:B------:R-:W-:Y:S05]  /*b4b0*/  BSYNC B0 ;  /* 0x0000000000007941 */ /* 0x000fea0003800000 */
.L_x_994:
[----:B-----5:R3:W-:Y:S02]  /*b4c0*/  ST.E.128 desc[UR6][R226.64], R36 ;  /* 0x00000024e2007985 */ /* 0x0207e4000c101d06 */
.L_x_989:
[----:B------:R-:W-:Y:S05]  /*b4d0*/  BSYNC B2 ;  /* 0x0000000000027941 */ /* 0x000fea0003800000 */
.L_x_988:
        /* <DEDUP_REMOVED lines=11> */
[----:B------:R-:W-:Y:S01]  /*b590*/  IMAD.WIDE.U32 R6, R214, 0xa0, R124 ;  /* 0x000000a0d6067825 */ /* 0x000fe200078e007c */
[----:B------:R-:W-:Y:S03]  /*b5a0*/  BSSY B0, `(.L_x_1000) ;  /* 0x0000060000007945 */ /* 0x000fe60003800000 */
[----:B------:R-:W-:Y:S01]  /*b5b0*/  IMAD R3, R63, 0xa0, RZ ;  /* 0x000000a03f037824 */ /* 0x000fe200078e02ff */
[----:B------:R-:W-:Y:S01]  /*b5c0*/  IADD3 R7, R7, R0, RZ ;  /* 0x0000000007077210 */ /* 0x000fe20007ffe0ff */
[----:B------:R-:W-:Y:S04]  /*b5d0*/  IMAD.WIDE.U32 R44, R62, 0xa0, R130 ;  /* 0x000000a03e2c7825 */ /* 0x000fe800078e0082 */
[----:B------:R1:W5:Y:S01]  /*b5e0*/  LD.E.128 R28, desc[UR6][R6.64] ;  /* 0x00000006061c7980 */ /* 0x000362000c101d00 */
[----:B------:R-:W-:Y:S01]  /*b5f0*/  IADD3 R45, R45, R3, RZ ;  /* 0x000000032d2d7210 */ /* 0x000fe20007ffe0ff */
[----:B------:R-:W-:Y:S06]  /*b600*/  @P0 BRA `(.L_x_1001) ;  /* 0x0000000400640947 */ /* 0x000fec0003800000 */
[----:B------:R-:W-:Y:S02]  /*b610*/  LEA.HI R3, R17, R17, RZ, 0x1 ;  /* 0x0000001111037211 */ /* 0x000fe400078f08ff */
[----:B------:R-:W-:Y:S02]  /*b620*/  MOV R2, RZ ;  /* 0x000000ff00027202 */ /* 0x000fe40000000f00 */
[----:B------:R-:W-:Y:S02]  /*b630*/  SHF.R.S32.HI R3, RZ, 0x1, R3 ;  /* 0x00000001ff037819 */ /* 0x000fe40000011403 */
[----:B-----5:R-:W-:Y:S01]  /*b640*/  MOV R43, R29 ;  /* 0x0000001d002b7202 */ /* 0x020fe20000000f00 */
[----:B------:R-:W-:Y:S01]  /*b650*/  HADD2.F32 R29, -RZ, R28.H1_H1 ;  /* 0x3000001cff1d7230 */ /* 0x000fe20000004100 */
[-C--:B------:R-:W-:Y:S02]  /*b660*/  ISETP.GE.AND P1, PT, R18, R3.reuse, PT ;  /* 0x000000031200720c */ /* 0x080fe40003f26270 */
[----:B------:R-:W-:Y:S02]  /*b670*/  MOV R4, R3 ;  /* 0x0000000300047202 */ /* 0x000fe40000000f00 */
[----:B------:R-:W-:Y:S01]  /*b680*/  MOV R40, R30 ;  /* 0x0000001e00287202 */ /* 0x000fe20000000f00 */
[----:B------:R-:W-:Y:S01]  /*b690*/  HADD2.F32 R30, -RZ, R43.H0_H0 ;  /* 0x2000002bff1e7230 */ /* 0x000fe20000004100 */
[----:B------:R-:W-:Y:S07]  /*b6a0*/  MOV R41, R31 ;  /* 0x0000001f00297202 */ /* 0x000fee0000000f00 */
[C---:B------:R-:W-:Y:S02]  /*b6b0*/  @P1 IADD3 R4, -R3.reuse, RZ, RZ ;  /* 0x000000ff03041210 */ /* 0x040fe40007ffe1ff */
[----:B------:R-:W-:Y:S02]  /*b6c0*/  @P1 IADD3 R2, -R3, RZ, RZ ;  /* 0x000000ff03021210 */ /* 0x000fe40007ffe1ff */
[C---:B------:R-:W-:Y:S02]  /*b6d0*/  LEA R20, P0, R4.reuse, R6, 0x1 ;  /* 0x0000000604147211 */ /* 0x040fe400078008ff */
[----:B------:R-:W-:Y:S02]  /*b6e0*/  IADD3 R0, P2, R157, R2, RZ ;  /* 0x000000029d007210 */ /* 0x000fe40007f5e0ff */
[----:B------:R-:W-:Y:S02]  /*b6f0*/  LEA.HI.X.SX32 R21, R4, R7, 0x1, P0 ;  /* 0x0000000704157211 */ /* 0x000fe400000f0eff */
[----:B------:R-:W-:Y:S02]  /*b700*/  LEA R32, P0, R0, R126, 0x1 ;  /* 0x0000007e00207211 */ /* 0x000fe400078008ff */
[----:B------:R-:W-:Y:S01]  /*b710*/  LEA.HI.X.SX32 R2, R2, R140, 0x1, P2 ;  /* 0x0000008c02027211 */ /* 0x000fe200010f0eff */
[----:B------:R-:W2:Y:S03]  /*b720*/  LD.E.128 R24, desc[UR6][R20.64] ;  /* 0x0000000614187980 */ /* 0x000ea6000c101d00 */
[----:B------:R-:W-:Y:S02]  /*b730*/  LEA.HI.X R33, R0, R127, R2, 0x1, P0 ;  /* 0x0000007f00217211 */ /* 0x000fe400000f0c02 */
[----:B------:R-:W-:Y:S02]  /*b740*/  MOV R0, RZ ;  /* 0x000000ff00007202 */ /* 0x000fe40000000f00 */
[----:B------:R-:W-:Y:S02]  /*b750*/  @P1 IADD3 R0, -R3, RZ, RZ ;  /* 0x000000ff03001210 */ /* 0x000fe40007ffe1ff */
[----:B------:R-:W2:Y:S02]  /*b760*/  LD.E.128 R32, desc[UR6][R32.64] ;  /* 0x0000000620207980 */ /* 0x000ea4000c101d00 */
[----:B------:R-:W-:Y:S04]  /*b770*/  IADD3 R3, P0, R157, R0, RZ ;  /* 0x000000009d037210 */ /* 0x000fe80007f1e0ff */
[----:B------:R-:W-:Y:S02]  /*b780*/  LEA.HI.X.SX32 R0, R0, R140, 0x1, P0 ;  /* 0x0000008c00007211 */ /* 0x000fe400000f0eff */
[C---:B------:R-:W-:Y:S04]  /*b790*/  LEA R4, P0, R3.reuse, R128, 0x1 ;  /* 0x0000008003047211 */ /* 0x040fe800078008ff */
[----:B------:R-:W-:Y:S05]  /*b7a0*/  LEA.HI.X R5, R3, R129, R0, 0x1, P0 ;  /* 0x0000008103057211 */ /* 0x000fea00000f0c00 */
[----:B--234-:R2:W3:Y:S01]  /*b7b0*/  LD.E.128 R36, desc[UR6][R4.64] ;  /* 0x0000000604247980 */ /* 0x01c4e2000c101d00 */
[--C-:B------:R-:W-:Y:S01]  /*b7c0*/  HADD2.F32 R3, -RZ, R33.reuse.H0_H0 ;  /* 0x20000021ff037230 */ /* 0x100fe20000004100 */
[----:B------:R-:W-:Y:S01]  /*b7d0*/  MOV R22, R24 ;  /* 0x0000001800167202 */ /* 0x000fe20000000f00 */
[----:B--2---:R-:W-:Y:S01]  /*b7e0*/  HADD2.F32 R4, -RZ, R33.H1_H1 ;  /* 0x30000021ff047230 */ /* 0x004fe20000004100 */
[----:B------:R-:W-:Y:S01]  /*b7f0*/  MOV R23, R25 ;  /* 0x0000001900177202 */ /* 0x000fe20000000f00 */
[----:B------:R-:W-:Y:S01]  /*b800*/  HADD2.F32 R5, -RZ, R34.H0_H0 ;  /* 0x20000022ff057230 */ /* 0x000fe20000004100 */
[----:B------:R-:W-:Y:S01]  /*b810*/  MOV R21, R27 ;  /* 0x0000001b00157202 */ /* 0x000fe20000000f00 */
[--C-:B------:R-:W-:Y:S01]  /*b820*/  HADD2.F32 R27, -RZ, R22.reuse.H0_H0 ;  /* 0x20000016ff1b7230 */ /* 0x100fe20000004100 */
[----:B------:R-:W-:Y:S01]  /*b830*/  MOV R20, R26 ;  /* 0x0000001a00147202 */ /* 0x000fe20000000f00 */
[----:B------:R-:W-:Y:S02]  /*b840*/  HADD2.F32 R25, -RZ, R22.H1_H1 ;  /* 0x30000016ff197230 */ /* 0x000fe40000004100 */
[----:B------:R-:W-:Y:S01]  /*b850*/  @!P1 FADD.FTZ R3, -R3, -RZ ;  /* 0x800000ff03039221 */ /* 0x000fe20000010100 */
[--C-:B------:R-:W-:Y:S02]  /*b860*/  HADD2.F32 R22, -RZ, R23.reuse.H0_H0 ;  /* 0x20000017ff167230 */ /* 0x100fe40000004100 */
[----:B------:R-:W-:Y:S01]  /*b870*/  @!P1 FADD.FTZ R4, -R4, -RZ ;  /* 0x800000ff04049221 */ /* 0x000fe20000010100 */
[----:B------:R-:W-:Y:S02]  /*b880*/  HADD2.F32 R23, -RZ, R23.H1_H1 ;  /* 0x30000017ff177230 */ /* 0x000fe40000004100 */
[----:B------:R-:W-:Y:S01]  /*b890*/  @!P1 FADD.FTZ R5, -R5, -RZ ;  /* 0x800000ff05059221 */ /* 0x000fe20000010100 */
[----:B-1----:R-:W-:Y:S02]  /*b8a0*/  HADD2.F32 R6, -RZ, R34.H1_H1 ;  /* 0x30000022ff067230 */ /* 0x002fe40000004100 */
[----:B------:R-:W-:Y:S01]  /*b8b0*/  FMUL.FTZ R3, R22, R3 ;  /* 0x0000000316037220 */ /* 0x000fe20000410000 */
[--C-:B------:R-:W-:Y:S02]  /*b8c0*/  HADD2.F32 R0, -RZ, R32.reuse.H0_H0 ;  /* 0x20000020ff007230 */ /* 0x100fe40000004100 */
[----:B------:R-:W-:Y:S01]  /*b8d0*/  FMUL.FTZ R4, R23, R4 ;  /* 0x0000000417047220 */ /* 0x000fe20000410000 */
[----:B------:R-:W-:Y:S02]  /*b8e0*/  HADD2.F32 R2, -RZ, R32.H1_H1 ;  /* 0x30000020ff027230 */ /* 0x000fe40000004100 */
[----:B------:R-:W-:Y:S01]  /*b8f0*/  @!P1 FADD.FTZ R6, -R6, -RZ ;  /* 0x800000ff06069221 */ /* 0x000fe20000010100 */
[--C-:B------:R-:W-:Y:S02]  /*b900*/  HADD2.F32 R22, -RZ, R20.reuse.H0_H0 ;  /* 0x20000014ff167230 */ /* 0x100fe40000004100 */
[----:B------:R-:W-:Y:S01]  /*b910*/  @!P1 FADD.FTZ R0, -R0, -RZ ;  /* 0x800000ff00009221 */ /* 0x000fe20000010100 */
[----:B------:R-:W-:Y:S02]  /*b920*/  HADD2.F32 R23, -RZ, R20.H1_H1 ;  /* 0x30000014ff177230 */ /* 0x000fe40000004100 */
[----:B------:R-:W-:Y:S01]  /*b930*/  @!P1 FADD.FTZ R2, -R2, -RZ ;  /* 0x800000ff02029221 */ /* 0x000fe20000010100 */
[--C-:B------:R-:W-:Y:S02]  /*b940*/  HADD2.F32 R7, -RZ, R35.reuse.H0_H0 ;  /* 0x20000023ff077230 */ /* 0x100fe40000004100 */
[----:B------:R-:W-:Y:S01]  /*b950*/  FMUL.FTZ R5, R22, R5 ;  /* 0x0000000516057220 */ /* 0x000fe20000410000 */
[----:B---3--:R-:W-:Y:S02]  /*b960*/  HADD2.F32 R22, -RZ, R36.H0_H0 ;  /* 0x20000024ff167230 */ /* 0x008fe40000004100 */
[----:B------:R-:W-:Y:S01]  /*b970*/  FMUL.FTZ R6, R23, R6 ;  /* 0x0000000617067220 */ /* 0x000fe20000410000 */
[----:B------:R-:W-:Y:S02]  /*b980*/  HADD2.F32 R23, -RZ, R28.H0_H0 ;  /* 0x2000001cff177230 */ /* 0x000fe40000004100 */
[----:B------:R-:W-:Y:S01]  /*b990*/  FMUL.FTZ R0, R27, R0 ;  /* 0x000000001b007220 */ /* 0x000fe20000410000 */
[----:B------:R-:W-:Y:S02]  /*b9a0*/  HADD2.F32 R8, -RZ, R35.H1_H1 ;  /* 0x30000023ff087230 */ /* 0x000fe40000004100 */
[----:B------:R-:W-:Y:S01]  /*b9b0*/  FMUL.FTZ R2, R25, R2 ;  /* 0x0000000219027220 */ /* 0x000fe20000410000 */
[----:B------:R-:W-:Y:S02]  /*b9c0*/  HADD2.F32 R28, -RZ, R36.H1_H1 ;  /* 0x30000024ff1c7230 */ /* 0x000fe40000004100 */
[----:B------:R-:W-:Y:S01]  /*b9d0*/  FFMA.FTZ R0, R23, R22, R0 ;  /* 0x0000001617007223 */ /* 0x000fe20000010000 */
[----:B------:R-:W-:Y:S02]  /*b9e0*/  HADD2.F32 R31, -RZ, R37.H0_H0 ;  /* 0x20000025ff1f7230 */ /* 0x000fe40000004100 */
[----:B------:R-:W-:Y:S01]  /*b9f0*/  @!P1 FADD.FTZ R7, -R7, -RZ ;  /* 0x800000ff07079221 */ /* 0x000fe20000010100 */
[--C-:B------:R-:W-:Y:S02]  /*ba00*/  HADD2.F32 R20, -RZ, R21.reuse.H0_H0 ;  /* 0x20000015ff147230 */ /* 0x100fe40000004100 */
[----:B------:R-:W-:Y:S01]  /*ba10*/  @!P1 FADD.FTZ R8, -R8, -RZ ;  /* 0x800000ff08089221 */ /* 0x000fe20000010100 */
[----:B------:R-:W-:Y:S02]  /*ba20*/  HADD2.F32 R21, -RZ, R21.H1_H1 ;  /* 0x30000015ff157230 */ /* 0x000fe40000004100 */
[----:B------:R-:W-:Y:S01]  /*ba30*/  FFMA.FTZ R2, R29, R28, R2 ;  /* 0x0000001c1d027223 */ /* 0x000fe20000010002 */
[----:B------:R-:W-:Y:S02]  /*ba40*/  HADD2.F32 R32, -RZ, R37.H1_H1 ;  /* 0x30000025ff207230 */ /* 0x000fe40000004100 */
[----:B------:R-:W-:Y:S01]  /*ba50*/  FFMA.FTZ R3, R30, R31, R3 ;  /* 0x0000001f1e037223 */ /* 0x000fe20000010003 */
[----:B------:R-:W-:Y:S02]  /*ba60*/  HADD2.F32 R23, -RZ, R43.H1_H1 ;  /* 0x3000002bff177230 */ /* 0x000fe40000004100 */
[----:B------:R-:W-:Y:S01]  /*ba70*/  FMUL.FTZ R7, R20, R7 ;  /* 0x0000000714077220 */ /* 0x000fe20000410000 */
[----:B------:R-:W-:Y:S02]  /*ba80*/  HADD2.F32 R33, -RZ, R38.H0_H0 ;  /* 0x20000026ff217230 */ /* 0x000fe40000004100 */
[----:B------:R-:W-:Y:S01]  /*ba90*/  FMUL.FTZ R8, R21, R8 ;  /* 0x0000000815087220 */ /* 0x000fe20000410000 */
[----:B------:R-:W-:Y:S02]  /*baa0*/  HADD2.F32 R22, -RZ, R40.H0_H0 ;  /* 0x20000028ff167230 */ /* 0x000fe40000004100 */
[----:B------:R-:W-:Y:S01]  /*bab0*/  FFMA.FTZ R4, R23, R32, R4 ;  /* 0x0000002017047223 */ /* 0x000fe20000010004 */
[----:B------:R-:W-:Y:S02]  /*bac0*/  HADD2.F32 R34, -RZ, R38.H1_H1 ;  /* 0x30000026ff227230 */ /* 0x000fe40000004100 */
[----:B------:R-:W-:Y:S02]  /*bad0*/  HADD2.F32 R29, -RZ, R40.H1_H1 ;  /* 0x30000028ff1d7230 */ /* 0x000fe40000004100 */
[----:B------:R-:W-:Y:S01]  /*bae0*/  FFMA.FTZ R5, R22, R33, R5 ;  /* 0x0000002116057223 */ /* 0x000fe20000010005 */
[----:B------:R-:W-:Y:S02]  /*baf0*/  HADD2.F32 R35, -RZ, R39.H0_H0 ;  /* 0x20000027ff237230 */ /* 0x000fe40000004100 */
[----:B------:R-:W-:Y:S02]  /*bb00*/  HADD2.F32 R28, -RZ, R41.H0_H0 ;  /* 0x20000029ff1c7230 */ /* 0x000fe40000004100 */
[----:B------:R-:W-:Y:S01]  /*bb10*/  FFMA.FTZ R6, R29, R34, R6 ;  /* 0x000000221d067223 */ /* 0x000fe20000010006 */
[----:B------:R-:W-:Y:S01]  /*bb20*/  F2FP.F16.F32.PACK_AB R29, R4, R3 ;  /* 0x00000003041d723e */ /* 0x000fe200000000ff */
[----:B------:R-:W-:Y:S02]  /*bb30*/  HADD2.F32 R36, -RZ, R39.H1_H1 ;  /* 0x30000027ff247230 */ /* 0x000fe40000004100 */
[----:B------:R-:W-:Y:S01]  /*bb40*/  HADD2.F32 R31, -RZ, R41.H1_H1 ;  /* 0x30000029ff1f7230 */ /* 0x000fe20000004100 */
[----:B------:R-:W-:Y:S01]  /*bb50*/  F2FP.F16.F32.PACK_AB R30, R6, R5 ;  /* 0x00000005061e723e */ /* 0x000fe200000000ff */
[----:B------:R-:W-:Y:S01]  /*bb60*/  FFMA.FTZ R7, R28, R35, R7 ;  /* 0x000000231c077223 */ /* 0x000fe20000010007 */
[----:B------:R-:W-:Y:S02]  /*bb70*/  F2FP.F16.F32.PACK_AB R28, R2, R0 ;  /* 0x00000000021c723e */ /* 0x000fe400000000ff */
[----:B------:R-:W-:Y:S05]  /*bb80*/  FFMA.FTZ R8, R31, R36, R8 ;  /* 0x000000241f087223 */ /* 0x000fea0000010008 */
[----:B------:R-:W-:Y:S02]  /*bb90*/  F2FP.F16.F32.PACK_AB R31, R8, R7 ;  /* 0x00000007081f723e */ /* 0x000fe400000000ff */
.L_x_1001:
[----:B------:R-:W-:Y:S05]  /*bba0*/  BSYNC B0 ;  /* 0x0000000000007941 */ /* 0x000fea0003800000 */
.L_x_1000:
[----:B-----5:R1:W-:Y:S02]  /*bbb0*/  ST.E.128 desc[UR6][R44.64], R28 ;  /* 0x0000001c2c007985 */ /* 0x0203e4000c101d06 */
.L_x_999:
[----:B------:R-:W-:Y:S05]  /*bbc0*/  BSYNC B1 ;  /* 0x0000000000017941 */ /* 0x000fea0003800000 */
.L_x_998:
[----:B------:R-:W-:Y:S11]  /*bbd0*/  ISETP.GE.AND P0, PT, R9, R123, PT ;  /* 0x0000007b0900720c */ /* 0x000ff60003f06270 */
[----:B------:R-:W-:Y:S02]  /*bbe0*/  @!UPT UIADD3 URZ, URZ, URZ, URZ ;  /* 0x0000003f3f3ff290 */ /* 0x000fe4000fffe03f */
[----:B------:R-:W-:Y:S05]  /*bbf0*/  @P0 BRA `(.L_x_997) ;  /* 0x00000004008c0947 */ /* 0x000fea0003800000 */
[----:B------:R-:W-:Y:S01]  /*bc00*/  LEA R2, P0, R105, R124, 0x1 ;  /* 0x0000007c69027211 */ /* 0x000fe200078008ff */
[----:B------:R-:W-:Y:S01]  /*bc10*/  BSSY B0, `(.L_x_1002) ;  /* 0x0000060000007945 */ /* 0x000fe20003800000 */
[----:B------:R-:W-:Y:S02]  /*bc20*/  ISETP.GE.AND P1, PT, R9, R17, PT ;  /* 0x000000110900720c */ /* 0x000fe40003f26270 */
[----:B------:R-:W-:Y:S02]  /*bc30*/  LEA.HI.X R3, R105, R125, R106, 0x1, P0 ;  /* 0x0000007d69037211 */ /* 0x000fe400000f0c6a */
[C---:B------:R-:W-:Y:S03]  /*bc40*/  LEA R40, P0, R190.reuse, R130, 0x1 ;  /* 0x00000082be287211 */ /* 0x040fe600078008ff */
[----:B------:R1:W5:Y:S01]  /*bc50*/  LD.E.128 R24, desc[UR6][R2.64] ;  /* 0x0000000602187980 */ /* 0x000362000c101d00 */
[----:B------:R-:W-:Y:S05]  /*bc60*/  LEA.HI.X R41, R190, R131, R82, 0x1, P0 ;  /* 0x00000083be297211 */ /* 0x000fea00000f0c52 */
[----:B------:R-:W-:Y:S05]  /*bc70*/  @P1 BRA `(.L_x_1003) ;  /* 0x0000000400641947 */ /* 0x000fea0003800000 */
[----:B------:R-:W-:Y:S02]  /*bc80*/  LEA.HI R0, R17, R17, RZ, 0x1 ;  /* 0x0000001111007211 */ /* 0x000fe400078f08ff */
[----:B------:R-:W-:Y:S02]  /*bc90*/  MOV R5, RZ ;  /* 0x000000ff00057202 */ /* 0x000fe40000000f00 */
[----:B------:R-:W-:Y:S02]  /*bca0*/  SHF.R.S32.HI R0, RZ, 0x1, R0 ;  /* 0x00000001ff007819 */ /* 0x000fe40000011400 */
[----:B------:R-:W-:Y:S02]  /*bcb0*/  MOV R8, RZ ;  /* 0x000000ff00087202 */ /* 0x000fe40000000f00 */
[-C--:B------:R-:W-:Y:S02]  /*bcc0*/  ISETP.GE.AND P1, PT, R9, R0.reuse, PT ;  /* 0x000000000900720c */ /* 0x080fe40003f26270 */
[----:B-1----:R-:W-:Y:S02]  /*bcd0*/  MOV R6, R0 ;  /* 0x0000000000067202 */ /* 0x002fe40000000f00 */
[----:B-----5:R-:W-:Y:S02]  /*bce0*/  MOV R35, R25 ;  /* 0x0000001900237202 */ /* 0x020fe40000000f00 */
[----:B------:R-:W-:Y:S02]  /*bcf0*/  MOV R33, R27 ;  /* 0x0000001b00217202 */ /* 0x000fe40000000f00 */
[----:B------:R-:W-:Y:S05]  /*bd00*/  MOV R32, R26 ;  /* 0x0000001a00207202 */ /* 0x000fea0000000f00 */
[C---:B------:R-:W-:Y:S02]  /*bd10*/  @P1 IADD3 R6, -R0.reuse, RZ, RZ ;  /* 0x000000ff00061210 */ /* 0x040fe40007ffe1ff */
[----:B------:R-:W-:Y:S02]  /*bd20*/  @P1 IADD3 R5, -R0, RZ, RZ ;  /* 0x000000ff00051210 */ /* 0x000fe40007ffe1ff */
[----:B------:R-:W-:Y:S02]  /*bd30*/  LEA R2, P0, R6, R2, 0x1 ;  /* 0x0000000206027211 */ /* 0x000fe400078008ff */
[----:B------:R-:W-:Y:S02]  /*bd40*/  IADD3 R4, P2, R154, R5, RZ ;  /* 0x000000059a047210 */ /* 0x000fe40007f5e0ff */
[----:B------:R-:W-:Y:S02]  /*bd50*/  LEA.HI.X.SX32 R3, R6, R3, 0x1, P0 ;  /* 0x0000000306037211 */ /* 0x000fe400000f0eff */
[----:B------:R-:W-:Y:S02]  /*bd60*/  LEA.HI.X.SX32 R5, R5, R137, 0x1, P2 ;  /* 0x0000008905057211 */ /* 0x000fe400010f0eff */
[----:B--234-:R-:W-:Y:S02]  /*bd70*/  LEA R36, P0, R4, R126, 0x1 ;  /* 0x0000007e04247211 */ /* 0x01cfe400078008ff */
[----:B------:R-:W-:Y:S02]  /*bd80*/  @P1 IADD3 R8, -R0, RZ, RZ ;  /* 0x000000ff00081210 */ /* 0x000fe40007ffe1ff */
[----:B------:R-:W-:Y:S02]  /*bd90*/  LEA.HI.X R37, R4, R127, R5, 0x1, P0 ;  /* 0x0000007f04257211 */ /* 0x000fe400000f0c05 */
[----:B------:R1:W2:Y:S01]  /*bda0*/  LD.E.128 R4, desc[UR6][R2.64] ;  /* 0x0000000602047980 */ /* 0x0002a2000c101d00 */
[----:B------:R-:W-:Y:S04]  /*bdb0*/  IADD3 R21, P0, R154, R8, RZ ;  /* 0x000000089a157210 */ /* 0x000fe80007f1e0ff */
[----:B------:R-:W-:Y:S02]  /*bdc0*/  LEA.HI.X.SX32 R0, R8, R137, 0x1, P0 ;  /* 0x0000008908007211 */ /* 0x000fe400000f0eff */
[C---:B------:R-:W-:Y:S01]  /*bdd0*/  LEA R28, P0, R21.reuse, R128, 0x1 ;  /* 0x00000080151c7211 */ /* 0x040fe200078008ff */
[----:B------:R-:W1:Y:S03]  /*bde0*/  LD.E.128 R36, desc[UR6][R36.64] ;  /* 0x0000000624247980 */ /* 0x000e66000c101d00 */
[----:B------:R-:W-:Y:S06]  /*bdf0*/  LEA.HI.X R29, R21, R129, R0, 0x1, P0 ;  /* 0x00000081151d7211 */ /* 0x000fec00000f0c00 */
[----:B------:R-:W3:Y:S01]  /*be00*/  LD.E.128 R28, desc[UR6][R28.64] ;  /* 0x000000061c1c7980 */ /* 0x000ee2000c101d00 */
[--C-:B-1----:R-:W-:Y:S01]  /*be10*/  HADD2.F32 R3, -RZ, R37.reuse.H0_H0 ;  /* 0x20000025ff037230 */ /* 0x102fe20000004100 */
[----:B--2---:R-:W-:Y:S01]  /*be20*/  MOV R22, R4 ;  /* 0x0000000400167202 */ /* 0x004fe20000000f00 */
[----:B------:R-:W-:Y:S01]  /*be30*/  HADD2.F32 R4, -RZ, R37.H1_H1 ;  /* 0x30000025ff047230 */ /* 0x000fe20000004100 */
[----:B------:R-:W-:Y:S01]  /*be40*/  MOV R23, R5 ;  /* 0x0000000500177202 */ /* 0x000fe20000000f00 */
[----:B------:R-:W-:Y:S01]  /*be50*/  HADD2.F32 R8, -RZ, R39.H1_H1 ;  /* 0x30000027ff087230 */ /* 0x000fe20000004100 */
[----:B------:R-:W-:Y:S01]  /*be60*/  MOV R20, R6 ;  /* 0x0000000600147202 */ /* 0x000fe20000000f00 */
[--C-:B------:R-:W-:Y:S02]  /*be70*/  HADD2.F32 R27, -RZ, R22.reuse.H0_H0 ;  /* 0x20000016ff1b7230 */ /* 0x100fe40000004100 */
[----:B------:R-:W-:Y:S01]  /*be80*/  @!P1 FADD.FTZ R3, -R3, -RZ ;  /* 0x800000ff03039221 */ /* 0x000fe20000010100 */
[----:B------:R-:W-:Y:S02]  /*be90*/  HADD2.F32 R25, -RZ, R22.H1_H1 ;  /* 0x30000016ff197230 */ /* 0x000fe40000004100 */
[----:B------:R-:W-:Y:S01]  /*bea0*/  @!P1 FADD.FTZ R4, -R4, -RZ ;  /* 0x800000ff04049221 */ /* 0x000fe20000010100 */
[--C-:B------:R-:W-:Y:S01]  /*beb0*/  HADD2.F32 R22, -RZ, R23.reuse.H0_H0 ;  /* 0x20000017ff167230 */ /* 0x100fe20000004100 */
[----:B------:R-:W-:Y:S01]  /*bec0*/  MOV R21, R7 ;  /* 0x0000000700157202 */ /* 0x000fe20000000f00 */
[----:B------:R-:W-:Y:S02]  /*bed0*/  HADD2.F32 R23, -RZ, R23.H1_H1 ;  /* 0x30000017ff177230 */ /* 0x000fe40000004100 */
[----:B------:R-:W-:Y:S01]  /*bee0*/  @!P1 FADD.FTZ R8, -R8, -RZ ;  /* 0x800000ff08089221 */ /* 0x000fe20000010100 */
[----:B------:R-:W-:Y:S02]  /*bef0*/  HADD2.F32 R7, -RZ, R39.H0_H0 ;  /* 0x20000027ff077230 */ /* 0x000fe40000004100 */
[----:B------:R-:W-:Y:S01]  /*bf00*/  FMUL.FTZ R3, R22, R3 ;  /* 0x0000000316037220 */ /* 0x000fe20000410000 */
[----:B------:R-:W-:Y:S02]  /*bf10*/  HADD2.F32 R0, -RZ, R36.H0_H0 ;  /* 0x20000024ff007230 */ /* 0x000fe40000004100 */
[----:B------:R-:W-:Y:S01]  /*bf20*/  FMUL.FTZ R4, R23, R4 ;  /* 0x0000000417047220 */ /* 0x000fe20000410000 */
[--C-:B------:R-:W-:Y:S02]  /*bf30*/  HADD2.F32 R5, -RZ, R38.reuse.H0_H0 ;  /* 0x20000026ff057230 */ /* 0x100fe40000004100 */
[----:B------:R-:W-:Y:S01]  /*bf40*/  @!P1 FADD.FTZ R7, -R7, -RZ ;  /* 0x800000ff07079221 */ /* 0x000fe20000010100 */
        /* <DEDUP_REMOVED lines=8> */
[----:B------:R-:W-:Y:S02]  /*bfd0*/  HADD2.F32 R2, -RZ, R36.H1_H1 ;  /* 0x30000024ff027230 */ /* 0x000fe40000004100 */
[----:B------:R-:W-:Y:S01]  /*bfe0*/  FMUL.FTZ R5, R22, R5 ;  /* 0x0000000516057220 */ /* 0x000fe20000410000 */
[----:B------:R-:W-:Y:S02]  /*bff0*/  HADD2.F32 R21, -RZ, R21.H1_H1 ;  /* 0x30000015ff157230 */ /* 0x000fe40000004100 */
[----:B------:R-:W-:Y:S01]  /*c000*/  FMUL.FTZ R7, R20, R7 ;  /* 0x0000000714077220 */ /* 0x000fe20000410000 */
[--C-:B---3--:R-:W-:Y:S02]  /*c010*/  HADD2.F32 R20, -RZ, R28.reuse.H0_H0 ;  /* 0x2000001cff147230 */ /* 0x108fe40000004100 */
[----:B------:R-:W-:Y:S01]  /*c020*/  @!P1 FADD.FTZ R2, -R2, -RZ ;  /* 0x800000ff02029221 */ /* 0x000fe20000010100 */
[----:B------:R-:W-:Y:S02]  /*c030*/  HADD2.F32 R22, -RZ, R28.H1_H1 ;  /* 0x3000001cff167230 */ /* 0x000fe40000004100 */
[----:B------:R-:W-:Y:S01]  /*c040*/  FMUL.FTZ R8, R21, R8 ;  /* 0x0000000815087220 */ /* 0x000fe20000410000 */
[--C-:B------:R-:W-:Y:S02]  /*c050*/  HADD2.F32 R21, -RZ, R24.reuse.H0_H0 ;  /* 0x20000018ff157230 */ /* 0x100fe40000004100 */
[----:B------:R-:W-:Y:S01]  /*c060*/  FMUL.FTZ R6, R23, R6 ;  /* 0x0000000617067220 */ /* 0x000fe20000410000 */
[----:B------:R-:W-:Y:S02]  /*c070*/  HADD2.F32 R23, -RZ, R24.H1_H1 ;  /* 0x30000018ff177230 */ /* 0x000fe40000004100 */
[----:B------:R-:W-:Y:S01]  /*c080*/  FMUL.FTZ R2, R25, R2 ;  /* 0x0000000219027220 */ /* 0x000fe20000410000 */
[----:B------:R-:W-:Y:S02]  /*c090*/  HADD2.F32 R24, -RZ, R35.H0_H0 ;  /* 0x20000023ff187230 */ /* 0x000fe40000004100 */
[----:B------:R-:W-:Y:S01]  /*c0a0*/  FFMA.FTZ R0, R21, R20, R0 ;  /* 0x0000001415007223 */ /* 0x000fe20000010000 */
[--C-:B------:R-:W-:Y:S02]  /*c0b0*/  HADD2.F32 R25, -RZ, R29.reuse.H0_H0 ;  /* 0x2000001dff197230 */ /* 0x100fe40000004100 */
[----:B------:R-:W-:Y:S01]  /*c0c0*/  FFMA.FTZ R2, R23, R22, R2 ;  /* 0x0000001617027223 */ /* 0x000fe20000010002 */
[----:B------:R-:W-:Y:S02]  /*c0d0*/  HADD2.F32 R26, -RZ, R29.H1_H1 ;  /* 0x3000001dff1a7230 */ /* 0x000fe40000004100 */
[----:B------:R-:W-:Y:S02]  /*c0e0*/  HADD2.F32 R21, -RZ, R35.H1_H1 ;  /* 0x30000023ff157230 */ /* 0x000fe40000004100 */
[----:B------:R-:W-:Y:S01]  /*c0f0*/  FFMA.FTZ R3, R24, R25, R3 ;  /* 0x0000001918037223 */ /* 0x000fe20000010003 */
[----:B------:R-:W-:Y:S01]  /*c100*/  HADD2.F32 R27, -RZ, R30.H0_H0 ;  /* 0x2000001eff1b7230 */ /* 0x000fe20000004100 */
[----:B------:R-:W-:Y:S01]  /*c110*/  F2FP.F16.F32.PACK_AB R24, R2, R0 ;  /* 0x000000000218723e */ /* 0x000fe200000000ff */
        /* <DEDUP_REMOVED lines=8> */
[----:B------:R-:W-:Y:S02]  /*c1a0*/  HADD2.F32 R30, -RZ, R31.H1_H1 ;  /* 0x3000001fff1e7230 */ /* 0x000fe40000004100 */
[----:B------:R-:W-:Y:S02]  /*c1b0*/  HADD2.F32 R25, -RZ, R33.H1_H1 ;  /* 0x30000021ff197230 */ /* 0x000fe40000004100 */
[----:B------:R-:W-:Y:S01]  /*c1c0*/  FFMA.FTZ R7, R22, R29, R7 ;  /* 0x0000001d16077223 */ /* 0x000fe20000010007 */
[----:B------:R-:W-:Y:S02]  /*c1d0*/  F2FP.F16.F32.PACK_AB R26, R6, R5 ;  /* 0x00000005061a723e */ /* 0x000fe400000000ff */
[----:B------:R-:W-:Y:S01]  /*c1e0*/  FFMA.FTZ R8, R25, R30, R8 ;  /* 0x0000001e19087223 */ /* 0x000fe20000010008 */
[----:B------:R-:W-:Y:S04]  /*c1f0*/  F2FP.F16.F32.PACK_AB R25, R4, R3 ;  /* 0x000000030419723e */ /* 0x000fe800000000ff */
[----:B------:R-:W-:Y:S02]  /*c200*/  F2FP.F16.F32.PACK_AB R27, R8, R7 ;  /* 0x00000007081b723e */ /* 0x000fe400000000ff */
.L_x_1003:
[----:B------:R-:W-:Y:S05]  /*c210*/  BSYNC B0 ;  /* 0x0000000000007941 */ /* 0x000fea0003800000 */
.L_x_1002:
[----:B-----5:R1:W-:Y:S02]  /*c220*/  ST.E.128 desc[UR6][R40.64], R24 ;  /* 0x0000001828007985 */ /* 0x0203e4000c101d06 */
.L_x_997:
[----:B------:R-:W-:Y:S05]  /*c230*/  BSYNC B2 ;  /* 0x0000000000027941 */ /* 0x000fea0003800000 */
.L_x_996:
        /* <DEDUP_REMOVED lines=11> */
[----:B-1----:R-:W-:Y:S01]  /*c2f0*/  IMAD.WIDE.U32 R6, R214, 0xc0, R124 ;  /* 0x000000c0d6067825 */ /* 0x002fe200078e007c */
        /* <DEDUP_REMOVED lines=10> */
[----:B-----5:R-:W-:Y:S02]  /*c3a0*/  MOV R35, R25 ;  /* 0x0000001900237202 */ /* 0x020fe40000000f00 */
        /* <DEDUP_REMOVED lines=9> */
[----:B------:R-:W-:Y:S02]  /*c440*/  LEA.HI.X.SX32 R4, R4, R138, 0x1, P2 ;  /* 0x0000008a04047211 */ /* 0x000fe400010f0eff */
[C---:B--234-:R-:W-:Y:S04]  /*c450*/  LEA R36, P0, R0.reuse, R126, 0x1 ;  /* 0x0000007e00247211 */ /* 0x05cfe800078008ff */
[----:B------:R-:W-:Y:S02]  /*c460*/  LEA.HI.X R37, R0, R127, R4, 0x1, P0 ;  /* 0x0000007f00257211 */ /* 0x000fe400000f0c04 */
[----:B-1----:R1:W2:Y:S01]  /*c470*/  LD.E.128 R4, desc[UR6][R2.64] ;  /* 0x0000000602047980 */ /* 0x0022a2000c101d00 */
[----:B------:R-:W-:Y:S02]  /*c480*/  MOV R0, RZ ;  /* 0x000000ff00007202 */ /* 0x000fe40000000f00 */
[----:B------:R-:W-:Y:S04]  /*c490*/  @P1 IADD3 R0, -R21, RZ, RZ ;  /* 0x000000ff15001210 */ /* 0x000fe80007ffe1ff */
[----:B------:R-:W-:Y:S01]  /*c4a0*/  IADD3 R21, P0, R155, R0, RZ ;  /* 0x000000009b157210 */ /* 0x000fe20007f1e0ff */
[----:B------:R-:W1:Y:S03]  /*c4b0*/  LD.E.128 R36, desc[UR6][R36.64] ;  /* 0x0000000624247980 */ /* 0x000e66000c101d00 */
[----:B------:R-:W-:Y:S02]  /*c4c0*/  LEA.HI.X.SX32 R0, R0, R138, 0x1, P0 ;  /* 0x0000008a00007211 */ /* 0x000fe400000f0eff */
[C---:B------:R-:W-:Y:S04]  /*c4d0*/  LEA R28, P0, R21.reuse, R128, 0x1 ;  /* 0x00000080151c7211 */ /* 0x040fe800078008ff */
        /* <DEDUP_REMOVED lines=66> */
.L_x_1009:
[----:B------:R-:W-:Y:S05]  /*c900*/  BSYNC B0 ;  /* 0x0000000000007941 */ /* 0x000fea0003800000 */
.L_x_1008:
[----:B-----5:R1:W-:Y:S02]  /*c910*/  ST.E.128 desc[UR6][R40.64], R24 ;  /* 0x0000001828007985 */ /* 0x0203e4000c101d06 */
.L_x_1007:
[----:B------:R-:W-:Y:S05]  /*c920*/  BSYNC B1 ;  /* 0x0000000000017941 */ /* 0x000fea0003800000 */
.L_x_1006:
[----:B------:R-:W-:Y:S11]  /*c930*/  ISETP.GE.AND P0, PT, R9, R123, PT ;  /* 0x0000007b0900720c */ /* 0x000ff60003f06270 */
[----:B------:R-:W-:Y:S02]  /*c940*/  @!UPT UIADD3 URZ, URZ, URZ, URZ ;  /* 0x0000003f3f3ff290 */ /* 0x000fe4000fffe03f */
[----:B------:R-:W-:Y:S05]  /*c950*/  @P0 BRA `(.L_x_1005) ;  /* 0x00000004008c0947 */ /* 0x000fea0003800000 */
[C---:B-1----:R-:W-:Y:S01]  /*c960*/  LEA R2, P0, R108.reuse, R124, 0x1 ;  /* 0x0000007c6c027211 */ /* 0x042fe200078008ff */
        /* <DEDUP_REMOVED lines=12> */
[----:B------:R-:W-:Y:S02]  /*ca30*/  MOV R6, R0 ;  /* 0x0000000000067202 */ /* 0x000fe40000000f00 */
[----:B-----5:R-:W-:Y:S02]  /*ca40*/  MOV R35, R25 ;  /* 0x0000001900237202 */ /* 0x020fe40000000f00 */
[----:B------:R-:W-:Y:S02]  /*ca50*/  MOV R33, R27 ;  /* 0x0000001b00217202 */ /* 0x000fe40000000f00 */
[----:B------:R-:W-:Y:S05]  /*ca60*/  MOV R32, R26 ;  /* 0x0000001a00207202 */ /* 0x000fea0000000f00 */
[C---:B------:R-:W-:Y:S02]  /*ca70*/  @P1 IADD3 R6, -R0.reuse, RZ, RZ ;  /* 0x000000ff00061210 */ /* 0x040fe40007ffe1ff */
[----:B------:R-:W-:Y:S02]  /*ca80*/  @P1 IADD3 R5, -R0, RZ, RZ ;  /* 0x000000ff00051210 */ /* 0x000fe40007ffe1ff */
[----:B-1----:R-:W-:Y:S02]  /*ca90*/  LEA R2, P0, R6, R2, 0x1 ;  /* 0x0000000206027211 */ /* 0x002fe400078008ff */
        /* <DEDUP_REMOVED lines=77> */
.L_x_1011:
[----:B------:R-:W-:Y:S05]  /*cf70*/  BSYNC B0 ;  /* 0x0000000000007941 */ /* 0x000fea0003800000 */
.L_x_1010:
[----:B-----5:R1:W-:Y:S02]  /*cf80*/  ST.E.128 desc[UR6][R40.64], R24 ;  /* 0x0000001828007985 */ /* 0x0203e4000c101d06 */
.L_x_1005:
[----:B------:R-:W-:Y:S05]  /*cf90*/  BSYNC B2 ;  /* 0x0000000000027941 */ /* 0x000fea0003800000 */
.L_x_1004:
        /* <DEDUP_REMOVED lines=108> */
.L_x_1017:
[----:B------:R-:W-:Y:S05]  /*d660*/  BSYNC B0 ;  /* 0x0000000000007941 */ /* 0x000fea0003800000 */
.L_x_1016:
[----:B-----5:R1:W-:Y:S02]  /*d670*/  ST.E.128 desc[UR6][R40.64], R24 ;  /* 0x0000001828007985 */ /* 0x0203e4000c101d06 */
.L_x_1015:
[----:B------:R-:W-:Y:S05]  /*d680*/  BSYNC B1 ;  /* 0x0000000000017941 */ /* 0x000fea0003800000 */
.L_x_1014:
        /* <DEDUP_REMOVED lines=14> */
[----:B-----5:R-:W-:Y:S02]  /*d770*/  MOV R26, R4 ;  /* 0x00000004001a7202 */ /* 0x020fe40000000f00 */
[-C--:B------:R-:W-:Y:S02]  /*d780*/  ISETP.GE.AND P1, PT, R9, R0.reuse, PT ;  /* 0x000000000900720c */ /* 0x080fe40003f26270 */
[----:B------:R-:W-:Y:S02]  /*d790*/  MOV R21, R0 ;  /* 0x0000000000157202 */ /* 0x000fe40000000f00 */
[----:B------:R-:W-:Y:S02]  /*d7a0*/  MOV R32, R6 ;  /* 0x0000000600207202 */ /* 0x000fe40000000f00 */
        /* <DEDUP_REMOVED lines=8> */
[C---:B--234-:R-:W-:Y:S04]  /*d830*/  LEA R36, P0, R8.reuse, R126, 0x1 ;  /* 0x0000007e08247211 */ /* 0x05cfe800078008ff */
[----:B------:R-:W-:Y:S02]  /*d840*/  LEA.HI.X R37, R8, R127, R20, 0x1, P0 ;  /* 0x0000007f08257211 */ /* 0x000fe400000f0c14 */
[----:B------:R-:W-:Y:S01]  /*d850*/  MOV R8, RZ ;  /* 0x000000ff00087202 */ /* 0x000fe20000000f00 */
[----:B------:R1:W2:Y:S01]  /*d860*/  LD.E.128 R20, desc[UR6][R2.64] ;  /* 0x0000000602147980 */ /* 0x0002a2000c101d00 */
[----:B------:R-:W-:Y:S04]  /*d870*/  @P1 IADD3 R8, -R0, RZ, RZ ;  /* 0x000000ff00081210 */ /* 0x000fe80007ffe1ff */
[----:B------:R-:W-:Y:S03]  /*d880*/  IADD3 R25, P0, R149, R8, RZ ;  /* 0x0000000895197210 */ /* 0x000fe60007f1e0ff */
[----:B------:R-:W1:Y:S01]  /*d890*/  LD.E.128 R36, desc[UR6][R36.64] ;  /* 0x0000000624247980 */ /* 0x000e62000c101d00 */
        /* <DEDUP_REMOVED lines=8> */
[--C-:B------:R-:W-:Y:S02]  /*d920*/  HADD2.F32 R22, -RZ, R21.reuse.H0_H0 ;  /* 0x20000015ff167230 */ /* 0x100fe40000004100 */
[----:B------:R-:W-:Y:S01]  /*d930*/  @!P1 FADD.FTZ R3, -R3, -RZ ;  /* 0x800000ff03039221 */ /* 0x000fe20000010100 */
[----:B------:R-:W-:Y:S02]  /*d940*/  HADD2.F32 R21, -RZ, R21.H1_H1 ;  /* 0x30000015ff157230 */ /* 0x000fe40000004100 */
[----:B------:R-:W-:Y:S01]  /*d950*/  @!P1 FADD.FTZ R4, -R4, -RZ ;  /* 0x800000ff04049221 */ /* 0x000fe20000010100 */
[----:B------:R-:W-:Y:S01]  /*d960*/  HADD2.F32 R6, -RZ, R38.H1_H1 ;  /* 0x30000026ff067230 */ /* 0x000fe20000004100 */
[----:B------:R-:W-:Y:S01]  /*d970*/  MOV R17, R23 ;  /* 0x0000001700117202 */ /* 0x000fe20000000f00 */
[----:B------:R-:W-:Y:S02]  /*d980*/  HADD2.F32 R7, -RZ, R39.H0_H0 ;  /* 0x20000027ff077230 */ /* 0x000fe40000004100 */
[----:B------:R-:W-:Y:S01]  /*d990*/  FMUL.FTZ R3, R22, R3 ;  /* 0x0000000316037220 */ /* 0x000fe20000410000 */
[--C-:B------:R-:W-:Y:S02]  /*d9a0*/  HADD2.F32 R0, -RZ, R36.reuse.H0_H0 ;  /* 0x20000024ff007230 */ /* 0x100fe40000004100 */
[----:B------:R-:W-:Y:S01]  /*d9b0*/  FMUL.FTZ R4, R21, R4 ;  /* 0x0000000415047220 */ /* 0x000fe20000410000 */
[----:B------:R-:W-:Y:S02]  /*d9c0*/  HADD2.F32 R2, -RZ, R36.H1_H1 ;  /* 0x30000024ff027230 */ /* 0x000fe40000004100 */
[----:B------:R-:W-:Y:S01]  /*d9d0*/  @!P1 FADD.FTZ R6, -R6, -RZ ;  /* 0x800000ff06069221 */ /* 0x000fe20000010100 */
[----:B------:R-:W-:Y:S02]  /*d9e0*/  HADD2.F32 R5, -RZ, R38.H0_H0 ;  /* 0x20000026ff057230 */ /* 0x000fe40000004100 */
[----:B------:R-:W-:Y:S01]  /*d9f0*/  @!P1 FADD.FTZ R7, -R7, -RZ ;  /* 0x800000ff07079221 */ /* 0x000fe20000010100 */
[--C-:B------:R-:W-:Y:S02]  /*da00*/  HADD2.F32 R22, -RZ, R20.reuse.H0_H0 ;  /* 0x20000014ff167230 */ /* 0x100fe40000004100 */
[----:B------:R-:W-:Y:S01]  /*da10*/  @!P1 FADD.FTZ R0, -R0, -RZ ;  /* 0x800000ff00009221 */ /* 0x000fe20000010100 */
[----:B------:R-:W-:Y:S02]  /*da20*/  HADD2.F32 R21, -RZ, R20.H1_H1 ;  /* 0x30000014ff157230 */ /* 0x000fe40000004100 */
[----:B------:R-:W-:Y:S01]  /*da30*/  @!P1 FADD.FTZ R2, -R2, -RZ ;  /* 0x800000ff02029221 */ /* 0x000fe20000010100 */
[----:B------:R-:W-:Y:S02]  /*da40*/  HADD2.F32 R20, -RZ, R17.H0_H0 ;  /* 0x20000011ff147230 */ /* 0x000fe40000004100 */
[----:B------:R-:W-:Y:S01]  /*da50*/  @!P1 FADD.FTZ R5, -R5, -RZ ;  /* 0x800000ff05059221 */ /* 0x000fe20000010100 */
[--C-:B------:R-:W-:Y:S02]  /*da60*/  HADD2.F32 R25, -RZ, R24.reuse.H0_H0 ;  /* 0x20000018ff197230 */ /* 0x100fe40000004100 */
[----:B------:R-:W-:Y:S01]  /*da70*/  FMUL.FTZ R6, R21, R6 ;  /* 0x0000000615067220 */ /* 0x000fe20000410000 */
[----:B------:R-:W-:Y:S02]  /*da80*/  HADD2.F32 R23, -RZ, R24.H1_H1 ;  /* 0x30000018ff177230 */ /* 0x000fe40000004100 */
[----:B------:R-:W-:Y:S01]  /*da90*/  FMUL.FTZ R7, R20, R7 ;  /* 0x0000000714077220 */ /* 0x000fe20000410000 */
[----:B------:R-:W-:Y:S02]  /*daa0*/  HADD2.F32 R21, -RZ, R26.H0_H0 ;  /* 0x2000001aff157230 */ /* 0x000fe40000004100 */
[----:B------:R-:W-:Y:S01]  /*dab0*/  FMUL.FTZ R0, R25, R0 ;  /* 0x0000000019007220 */ /* 0x000fe20000410000 */
[----:B---3--:R-:W-:Y:S02]  /*dac0*/  HADD2.F32 R20, -RZ, R28.H0_H0 ;  /* 0x2000001cff147230 */ /* 0x008fe40000004100 */
[----:B------:R-:W-:Y:S01]  /*dad0*/  FMUL.FTZ R2, R23, R2 ;  /* 0x0000000217027220 */ /* 0x000fe20000410000 */
[----:B------:R-:W-:Y:S02]  /*dae0*/  HADD2.F32 R8, -RZ, R39.H1_H1 ;  /* 0x30000027ff087230 */ /* 0x000fe40000004100 */
[----:B------:R-:W-:Y:S01]  /*daf0*/  FMUL.FTZ R5, R22, R5 ;  /* 0x0000000516057220 */ /* 0x000fe20000410000 */
[----:B------:R-:W-:Y:S02]  /*db00*/  HADD2.F32 R23, -RZ, R26.H1_H1 ;  /* 0x3000001aff177230 */ /* 0x000fe40000004100 */
[----:B------:R-:W-:Y:S01]  /*db10*/  FFMA.FTZ R0, R21, R20, R0 ;  /* 0x0000001415007223 */ /* 0x000fe20000010000 */
[----:B------:R-:W-:Y:S02]  /*db20*/  HADD2.F32 R22, -RZ, R28.H1_H1 ;  /* 0x3000001cff167230 */ /* 0x000fe40000004100 */
[----:B------:R-:W-:Y:S01]  /*db30*/  @!P1 FADD.FTZ R8, -R8, -RZ ;  /* 0x800000ff08089221 */ /* 0x000fe20000010100 */
[----:B------:R-:W-:Y:S02]  /*db40*/  HADD2.F32 R24, -RZ, R35.H0_H0 ;  /* 0x20000023ff187230 */ /* 0x000fe40000004100 */
[----:B------:R-:W-:Y:S02]  /*db50*/  HADD2.F32 R25, -RZ, R29.H0_H0 ;  /* 0x2000001dff197230 */ /* 0x000fe40000004100 */
[----:B------:R-:W-:Y:S01]  /*db60*/  FFMA.FTZ R2, R23, R22, R2 ;  /* 0x0000001617027223 */ /* 0x000fe20000010002 */
[----:B------:R-:W-:Y:S02]  /*db70*/  HADD2.F32 R17, -RZ, R17.H1_H1 ;  /* 0x30000011ff117230 */ /* 0x000fe40000004100 */
[----:B------:R-:W-:Y:S02]  /*db80*/  HADD2.F32 R26, -RZ, R29.H1_H1 ;  /* 0x3000001dff1a7230 */ /* 0x000fe40000004100 */
[----:B------:R-:W-:Y:S01]  /*db90*/  FFMA.FTZ R3, R24, R25, R3 ;  /* 0x0000001918037223 */ /* 0x000fe20000010003 */
[----:B------:R-:W-:Y:S02]  /*dba0*/  HADD2.F32 R21, -RZ, R35.H1_H1 ;  /* 0x30000023ff157230 */ /* 0x000fe40000004100 */
[----:B------:R-:W-:Y:S01]  /*dbb0*/  FMUL.FTZ R8, R17, R8 ;  /* 0x0000000811087220 */ /* 0x000fe20000410000 */
[----:B------:R-:W-:Y:S01]  /*dbc0*/  HADD2.F32 R27, -RZ, R30.H0_H0 ;  /* 0x2000001eff1b7230 */ /* 0x000fe20000004100 */
[----:B------:R-:W-:Y:S01]  /*dbd0*/  F2FP.F16.F32.PACK_AB R0, R2, R0 ;  /* 0x000000000200723e */ /* 0x000fe200000000ff */
[----:B------:R-:W-:Y:S02]  /*dbe0*/  HADD2.F32 R20, -RZ, R32.H0_H0 ;  /* 0x20000020ff147230 */ /* 0x000fe40000004100 */
[----:B------:R-:W-:Y:S01]  /*dbf0*/  FFMA.FTZ R4, R21, R26, R4 ;  /* 0x0000001a15047223 */ /* 0x000fe20000010004 */
[----:B------:R-:W-:Y:S02]  /*dc00*/  HADD2.F32 R28, -RZ, R30.H1_H1 ;  /* 0x3000001eff1c7230 */ /* 0x000fe40000004100 */
[----:B------:R-:W-:Y:S02]  /*dc10*/  HADD2.F32 R23, -RZ, R32.H1_H1 ;  /* 0x30000020ff177230 */ /* 0x000fe40000004100 */
[----:B------:R-:W-:Y:S01]  /*dc20*/  FFMA.FTZ R5, R20, R27, R5 ;  /* 0x0000001b14057223 */ /* 0x000fe20000010005 */
[----:B------:R-:W-:Y:S01]  /*dc30*/  F2FP.F16.F32.PACK_AB R3, R4, R3 ;  /* 0x000000030403723e */ /* 0x000fe200000000ff */
[----:B------:R-:W-:Y:S01]  /*dc40*/  HADD2.F32 R29, -RZ, R31.H0_H0 ;  /* 0x2000001fff1d7230 */ /* 0x000fe20000004100 */
[----:B------:R-:W-:Y:S01]  /*dc50*/  MOV R4, R0 ;  /* 0x0000000000047202 */ /* 0x000fe20000000f00 */
[----:B------:R-:W-:Y:S02]  /*dc60*/  HADD2.F32 R22, -RZ, R33.H0_H0 ;  /* 0x20000021ff167230 */ /* 0x000fe40000004100 */
[----:B------:R-:W-:Y:S01]  /*dc70*/  FFMA.FTZ R6, R23, R28, R6 ;  /* 0x0000001c17067223 */ /* 0x000fe20000010006 */
[----:B------:R-:W-:Y:S02]  /*dc80*/  HADD2.F32 R30, -RZ, R31.H1_H1 ;  /* 0x3000001fff1e7230 */ /* 0x000fe40000004100 */
[----:B------:R-:W-:Y:S02]  /*dc90*/  HADD2.F32 R25, -RZ, R33.H1_H1 ;  /* 0x30000021ff197230 */ /* 0x000fe40000004100 */
[----:B------:R-:W-:Y:S01]  /*dca0*/  FFMA.FTZ R7, R22, R29, R7 ;  /* 0x0000001d16077223 */ /* 0x000fe20000010007 */
[----:B------:R-:W-:Y:S02]  /*dcb0*/  F2FP.F16.F32.PACK_AB R6, R6, R5 ;  /* 0x000000050606723e */ /* 0x000fe400000000ff */
[----:B------:R-:W-:Y:S01]  /*dcc0*/  MOV R5, R3 ;  /* 0x0000000300057202 */ /* 0x000fe20000000f00 */
[----:B------:R-:W-:Y:S05]  /*dcd0*/  FFMA.FTZ R8, R25, R30, R8 ;  /* 0x0000001e19087223 */ /* 0x000fea0000010008 */
[----:B------:R-:W-:Y:S02]  /*dce0*/  F2FP.F16.F32.PACK_AB R7, R8, R7 ;  /* 0x000000070807723e */ /* 0x000fe400000000ff */
.L_x_1019:
[----:B------:R-:W-:Y:S05]  /*dcf0*/  BSYNC B0 ;  /* 0x0000000000007941 */ /* 0x000fea0003800000 */
.L_x_1018:
[----:B-----5:R1:W-:Y:S02]  /*dd00*/  ST.E.128 desc[UR6][R40.64], R4 ;  /* 0x0000000428007985 */ /* 0x0203e4000c101d06 */
.L_x_1013:
[----:B------:R-:W-:Y:S05]  /*dd10*/  BSYNC B2 ;  /* 0x0000000000027941 */ /* 0x000fea0003800000 */
.L_x_1012:
[----:B-1----:R-:W2:Y:S02]  /*dd20*/  LD.E R3, desc[UR6][R10.64+0xd0] ;  /* 0x0000d0060a037980 */ /* 0x002ea4000c101900 */
[----:B--2---:R-:W-:Y:S05]  /*dd30*/  IMAD.U32 R3, R3, -0x40, RZ ;  /* 0xffffffc003037824 */ /* 0x004fea00078e00ff */
[C---:B------:R-:W-:Y:S02]  /*dd40*/  LEA R128, P1, R3.reuse, R128, 0x1 ;  /* 0x0000008003807211 */ /* 0x040fe400078208ff */
[C---:B------:R-:W-:Y:S02]  /*dd50*/  LEA R126, P0, R3.reuse, R126, 0x1 ;  /* 0x0000007e037e7211 */ /* 0x040fe400078008ff */
[C---:B------:R-:W-:Y:S02]  /*dd60*/  LEA.HI.X.SX32 R129, R3.reuse, R129, 0x1, P1 ;  /* 0x0000008103817211 */ /* 0x040fe400008f0eff */
[----:B------:R-:W-:Y:S01]  /*dd70*/  LEA.HI.X.SX32 R127, R3, R127, 0x1, P0 ;  /* 0x0000007f037f7211 */ /* 0x000fe200000f0eff */
[----:B------:R-:W-:Y:S05]  /*dd80*/  BRA `(.L_x_955) ;  /* 0x0000000800807947 */ /* 0x000fea0003800000 */
.L_x_921:
[-C--:B------:R-:W-:Y:S01]  /*dd90*/  ISETP.GE.AND P0, PT, R70, R224.reuse, PT ;  /* 0x000000e04600720c */ /* 0x080fe20003f06270 */
[----:B------:R-:W-:Y:S01]  /*dda0*/  BSSY B0, `(.L_x_1020) ;  /* 0x0000011000007945 */ /* 0x000fe20003800000 */
[-C--:B------:R-:W-:Y:S02]  /*ddb0*/  ISETP.GE.AND P5, PT, R69, R224.reuse, PT ;  /* 0x000000e04500720c */ /* 0x080fe40003fa6270 */
[-C--:B------:R-:W-:Y:S02]  /*ddc0*/  ISETP.GE.AND P4, PT, R67, R224.reuse, PT ;  /* 0x000000e04300720c */ /* 0x080fe40003f86270 */
[-C--:B------:R-:W-:Y:S02]  /*ddd0*/  ISETP.GE.AND P3, PT, R167, R224.reuse, PT ;  /* 0x000000e0a700720c */ /* 0x080fe40003f66270 */
[-C--:B------:R-:W-:Y:S02]  /*dde0*/  ISETP.GE.AND P2, PT, R166, R224.reuse, PT ;  /* 0x000000e0a600720c */ /* 0x080fe40003f46270 */
[----:B------:R-:W-:Y:S02]  /*ddf0*/  ISETP.GE.AND P1, PT, R165, R224, PT ;  /* 0x000000e0a500720c */ /* 0x000fe40003f26270 */
[----:B------:R-:W-:Y:S01]  /*de00*/  ISETP.GE.AND P0, PT, R70, R222, !P0 ;  /* 0x000000de4600720c */ /* 0x000fe20004706270 */
[----:B------:R-:W-:Y:S01]  /*de10*/  @!UPT UIADD3 URZ, URZ, URZ, URZ ;  /* 0x0000003f3f3ff290 */ /* 0x000fe2000fffe03f */
[----:B------:R-:W-:Y:S11]  /*de20*/  @!P6 BRA `(.L_x_1021) ;  /* 0x000000000020e947 */ /* 0x000ff60003800000 */
[----:B------:R-:W-:Y:S11]  /*de30*/  ISETP.NE.AND P6, PT, R169, RZ, PT ;  /* 0x000000ffa900720c */ /* 0x000ff60003fc5270 */
[----:B------:R-:W-:Y:S02]  /*de40*/  @!UPT UIADD3 URZ, URZ, URZ, URZ ;  /* 0x0000003f3f3ff290 */ /* 0x000fe4000fffe03f */
[----:B------:R-:W2:Y:S04]  /*de50*/  @P6 LD.E.128 R20, desc[UR6][R124.64] ;  /* 0x000000067c146980 */ /* 0x000ea8000c101d00 */
[----:B--2---:R1:W-:Y:S01]  /*de60*/  @P6 ST.E.128 desc[UR6][R130.64], R20 ;  /* 0x0000001482006985 */ /* 0x0043e2000c101d06 */
[----:B------:R-:W-:Y:S11]  /*de70*/  ISETP.NE.AND P6, PT, R168, RZ, PT ;  /* 0x000000ffa800720c */ /* 0x000ff60003fc5270 */
[----:B------:R-:W-:Y:S02]  /*de80*/  @!UPT UIADD3 URZ, URZ, URZ, URZ ;  /* 0x0000003f3f3ff290 */ /* 0x000fe4000fffe03f */
[----:B------:R-:W2:Y:S04]  /*de90*/  @P6 LD.E.128 R4, desc[UR6][R124.64+0x80] ;  /* 0x000080067c046980 */ /* 0x000ea8000c101d00 */
[----:B--2---:R1:W-:Y:S02]  /*dea0*/  @P6 ST.E.128 desc[UR6][R130.64+0x80], R4 ;  /* 0x0000800482006985 */ /* 0x0043e4000c101d06 */
.L_x_1021:
[----:B------:R-:W-:Y:S05]  /*deb0*/  BSYNC B0 ;  /* 0x0000000000007941 */ /* 0x000fea0003800000 */
.L_x_1020:
[----:B------:R-:W-:Y:S04]  /*dec0*/  BSSY B0, `(.L_x_1022) ;  /* 0x0000014000007945 */ /* 0x000fe80003800000 */
[----:B------:R-:W-:Y:S05]  /*ded0*/  @!P0 BRA `(.L_x_1023) ;  /* 0x0000000000488947 */ /* 0x000fea0003800000 */
[----:B------:R-:W-:Y:S11]  /*dee0*/  ISETP.NE.AND P6, PT, R169, RZ, PT ;  /* 0x000000ffa900720c */ /* 0x000ff60003fc5270 */
[----:B------:R-:W-:Y:S02]  /*def0*/  @!UPT UIADD3 URZ, URZ, URZ, URZ ;  /* 0x0000003f3f3ff290 */ /* 0x000fe4000fffe03f */
[C---:B------:R-:W-:Y:S04]  /*df00*/  @P6 LEA R28, P0, R92.reuse, R124, 0x1 ;  /* 0x0000007c5c1c6211 */ /* 0x040fe800078008ff */
[----:B------:R-:W-:Y:S02]  /*df10*/  @P6 LEA.HI.X R29, R92, R125, R91, 0x1, P0 ;  /* 0x0000007d5c1d6211 */ /* 0x000fe400000f0c5b */
[C---:B------:R-:W-:Y:S04]  /*df20*/  @P6 LEA R24, P0, R233.reuse, R130, 0x1 ;  /* 0x00000082e9186211 */ /* 0x040fe800078008ff */
[----:B------:R-:W-:Y:S02]  /*df30*/  @P6 LEA.HI.X R25, R233, R131, R234, 0x1, P0 ;  /* 0x00000083e9196211 */ /* 0x000fe400000f0cea */
[----:B------:R-:W-:Y:S11]  /*df40*/  ISETP.NE.AND P6, PT, R168, RZ, PT ;  /* 0x000000ffa800720c */ /* 0x000ff60003fc5270 */
[----:B------:R-:W-:Y:S02]  /*df50*/  @!UPT UIADD3 URZ, URZ, URZ, URZ ;  /* 0x0000003f3f3ff290 */ /* 0x000fe4000fffe03f */
[C---:B------:R-:W-:Y:S04]  /*df60*/  @P6 LEA R2, P0, R93.reuse, R124, 0x1 ;  /* 0x0000007c5d026211 */ /* 0x040fe800078008ff */
[----:B------:R-:W-:Y:S02]  /*df70*/  @P6 LEA.HI.X R3, R93, R125, R94, 0x1, P0 ;  /* 0x0000007d5d036211 */ /* 0x000fe400000f0c5e */
[----:B------:R-:W-:Y:S11]  /*df80*/  ISETP.NE.AND P0, PT, R169, RZ, PT ;  /* 0x000000ffa900720c */ /* 0x000ff60003f05270 */
[----:B------:R-:W-:Y:S02]  /*df90*/  @!UPT UIADD3 URZ, URZ, URZ, URZ ;  /* 0x0000003f3f3ff290 */ /* 0x000fe4000fffe03f */
[----:B-1----:R-:W2:Y:S04]  /*dfa0*/  @P0 LD.E.128 R20, desc[UR6][R28.64] ;  /* 0x000000061c140980 */ /* 0x002ea8000c101d00 */
[----:B--2---:R2:W-:Y:S01]  /*dfb0*/  @P0 ST.E.128 desc[UR6][R24.64], R20 ;  /* 0x0000001418000985 */ /* 0x0045e2000c101d06 */
[C---:B------:R-:W-:Y:S03]  /*dfc0*/  @P6 LEA R26, P0, R86.reuse, R130, 0x1 ;  /* 0x00000082561a6211 */ /* 0x040fe600078008ff */
[----:B------:R-:W3:Y:S01]  /*dfd0*/  @P6 LD.E.128 R4, desc[UR6][R2.64] ;  /* 0x0000000602046980 */ /* 0x000ee2000c101d00 */
[----:B------:R-:W-:Y:S05]  /*dfe0*/  @P6 LEA.HI.X R27, R86, R131, R85, 0x1, P0 ;  /* 0x00000083561b6211 */ /* 0x000fea00000f0c55 */
[----:B---3--:R2:W-:Y:S04]  /*dff0*/  @P6 ST.E.128 desc[UR6][R26.64], R4 ;  /* 0x000000041a006985 */ /* 0x0085e8000c101d06 */
.L_x_1023:
[----:B------:R-:W-:Y:S05]  /*e000*/  BSYNC B0 ;  /* 0x0000000000007941 */ /* 0x000fea0003800000 */
.L_x_1022:
[----:B------:R-:W-:Y:S01]  /*e010*/  ISETP.GE.AND P5, PT, R69, R222, !P5 ;  /* 0x000000de4500720c */ /* 0x000fe20006fa6270 */
[----:B------:R-:W-:Y:S01]  /*e020*/  BSSY B0, `(.L_x_1024) ;  /* 0x000001b000007945 */ /* 0x000fe20003800000 */
[----:B------:R-:W-:Y:S02]  /*e030*/  ISETP.GE.AND P0, PT, R164, R224, PT ;  /* 0x000000e0a400720c */ /* 0x000fe40003f06270 */
[-C--:B------:R-:W-:Y:S02]  /*e040*/  ISETP.GE.AND P4, PT, R67, R222.reuse, !P4 ;  /* 0x000000de4300720c */ /* 0x080fe40006786270 */
[-C--:B------:R-:W-:Y:S02]  /*e050*/  ISETP.GE.AND P3, PT, R167, R222.reuse, !P3 ;  /* 0x000000dea700720c */ /* 0x080fe40005f66270 */
[-C--:B------:R-:W-:Y:S02]  /*e060*/  ISETP.GE.AND P2, PT, R166, R222.reuse, !P2 ;  /* 0x000000dea600720c */ /* 0x080fe40005746270 */
[-C--:B------:R-:W-:Y:S02]  /*e070*/  ISETP.GE.AND P1, PT, R165, R222.reuse, !P1 ;  /* 0x000000dea500720c */ /* 0x080fe40004f26270 */
[----:B------:R-:W-:Y:S01]  /*e080*/  ISETP.GE.AND P0, PT, R164, R222, !P0 ;  /* 0x000000dea400720c */ /* 0x000fe20004706270 */
[----:B------:R-:W-:Y:S01]  /*e090*/  @!UPT UIADD3 URZ, URZ, URZ, URZ ;  /* 0x0000003f3f3ff290 */ /* 0x000fe2000fffe03f */
[----:B------:R-:W-:Y:S11]  /*e0a0*/  @!P5 BRA `(.L_x_1025) ;  /* 0x000000000048d947 */ /* 0x000ff60003800000 */
[----:B------:R-:W-:Y:S11]  /*e0b0*/  ISETP.NE.AND P6, PT, R169, RZ, PT ;  /* 0x000000ffa900720c */ /* 0x000ff60003fc5270 */
[----:B------:R-:W-:Y:S02]  /*e0c0*/  @!UPT UIADD3 URZ, URZ, URZ, URZ ;  /* 0x0000003f3f3ff290 */ /* 0x000fe4000fffe03f */
[C---:B------:R-:W-:Y:S04]  /*e0d0*/  @P6 LEA R28, P5, R100.reuse, R124, 0x1 ;  /* 0x0000007c641c6211 */ /* 0x040fe800078a08ff */
[----:B------:R-:W-:Y:S02]  /*e0e0*/  @P6 LEA.HI.X R29, R100, R125, R99, 0x1, P5 ;  /* 0x0000007d641d6211 */ /* 0x000fe400028f0c63 */
[C---:B--2---:R-:W-:Y:S04]  /*e0f0*/  @P6 LEA R24, P5, R87.reuse, R130, 0x1 ;  /* 0x0000008257186211 */ /* 0x044fe800078a08ff */
        /* <DEDUP_REMOVED lines=10> */
[----:B------:R-:W2:Y:S01]  /*e1a0*/  @P6 LD.E.128 R4, desc[UR6][R2.64] ;  /* 0x0000000602046980 */ /* 0x000ea2000c101d00 */
[----:B------:R-:W-:Y:S05]  /*e1b0*/  @P6 LEA.HI.X R27, R210, R131, R211, 0x1, P5 ;  /* 0x00000083d21b6211 */ /* 0x000fea00028f0cd3 */
[----:B--2---:R3:W-:Y:S04]  /*e1c0*/  @P6 ST.E.128 desc[UR6][R26.64], R4 ;  /* 0x000000041a006985 */ /* 0x0047e8000c101d06 */
.L_x_1025:
[----:B------:R-:W-:Y:S05]  /*e1d0*/  BSYNC B0 ;  /* 0x0000000000007941 */ /* 0x000fea0003800000 */
.L_x_1024:
[----:B------:R-:W-:Y:S04]  /*e1e0*/  BSSY B0, `(.L_x_1026) ;  /* 0x0000012000007945 */ /* 0x000fe80003800000 */
[----:B------:R-:W-:Y:S05]  /*e1f0*/  @!P4 BRA `(.L_x_1027) ;  /* 0x000000000040c947 */ /* 0x000fea0003800000 */
[----:B------:R-:W-:Y:S02]  /*e200*/  ISETP.NE.AND P6, PT, R169, RZ, PT ;  /* 0x000000ffa900720c */ /* 0x000fe40003fc5270 */
[----:B------:R-:W-:Y:S11]  /*e210*/  ISETP.NE.AND P5, PT, R168, RZ, PT ;  /* 0x000000ffa800720c */ /* 0x000ff60003fa5270 */
[----:B------:R-:W-:Y:S04]  /*e220*/  @P6 IMAD.WIDE.U32 R2, R214, 0x60, R124 ;  /* 0x00000060d6026825 */ /* 0x000fe800078e007c */
[----:B------:R-:W-:Y:S02]  /*e230*/  @P6 IMAD R0, R215, 0x60, RZ ;  /* 0x00000060d7006824 */ /* 0x000fe400078e02ff */
[----:B--23--:R-:W-:Y:S04]  /*e240*/  @P6 IMAD.WIDE.U32 R24, R62, 0x60, R130 ;  /* 0x000000603e186825 */ /* 0x00cfe800078e0082 */
[----:B------:R-:W-:Y:S02]  /*e250*/  @P6 IMAD.IADD R3, R3, 0x1, R0 ;  /* 0x0000000103036824 */ /* 0x000fe400078e0200 */
[----:B------:R-:W-:Y:S03]  /*e260*/  @P6 IMAD R0, R63, 0x60, RZ ;  /* 0x000000603f006824 */ /* 0x000fe600078e02ff */
[----:B-1----:R1:W2:Y:S01]  /*e270*/  @P6 LD.E.128 R20, desc[UR6][R2.64] ;  /* 0x0000000602146980 */ /* 0x0022a2000c101d00 */
[----:B------:R-:W-:Y:S01]  /*e280*/  @P6 IMAD.IADD R25, R25, 0x1, R0 ;  /* 0x0000000119196824 */ /* 0x000fe200078e0200 */
[C---:B-1----:R-:W-:Y:S04]  /*e290*/  @P5 LEA R2, P4, R101.reuse, R124, 0x1 ;  /* 0x0000007c65025211 */ /* 0x042fe800078808ff */
[----:B------:R-:W-:Y:S02]  /*e2a0*/  @P5 LEA.HI.X R3, R101, R125, R102, 0x1, P4 ;  /* 0x0000007d65035211 */ /* 0x000fe400020f0c66 */
[C---:B------:R-:W-:Y:S04]  /*e2b0*/  @P5 LEA R26, P4, R208.reuse, R130, 0x1 ;  /* 0x00000082d01a5211 */ /* 0x040fe800078808ff */
[----:B------:R-:W-:Y:S01]  /*e2c0*/  @P5 LEA.HI.X R27, R208, R131, R209, 0x1, P4 ;  /* 0x00000083d01b5211 */ /* 0x000fe200020f0cd1 */
[----:B--2---:R4:W-:Y:S04]  /*e2d0*/  @P6 ST.E.128 desc[UR6][R24.64], R20 ;  /* 0x0000001418006985 */ /* 0x0049e8000c101d06 */
[----:B------:R-:W2:Y:S04]  /*e2e0*/  @P5 LD.E.128 R4, desc[UR6][R2.64] ;  /* 0x0000000602045980 */ /* 0x000ea8000c101d00 */
[----:B--2---:R4:W-:Y:S02]  /*e2f0*/  @P5 ST.E.128 desc[UR6][R26.64], R4 ;  /* 0x000000041a005985 */ /* 0x0049e4000c101d06 */
.L_x_1027:
[----:B------:R-:W-:Y:S05]  /*e300*/  BSYNC B0 ;  /* 0x0000000000007941 */ /* 0x000fea0003800000 */
.L_x_1026:
[----:B------:R-:W-:Y:S04]  /*e310*/  BSSY B0, `(.L_x_1028) ;  /* 0x0000010000007945 */ /* 0x000fe80003800000 */
[----:B------:R-:W-:Y:S05]  /*e320*/  @!P3 BRA `(.L_x_1029) ;  /* 0x000000000038b947 */ /* 0x000fea0003800000 */
[----:B------:R-:W-:Y:S02]  /*e330*/  ISETP.NE.AND P6, PT, R169, RZ, PT ;  /* 0x000000ffa900720c */ /* 0x000fe40003fc5270 */
[----:B------:R-:W-:Y:S11]  /*e340*/  ISETP.NE.AND P4, PT, R168, RZ, PT ;  /* 0x000000ffa800720c */ /* 0x000ff60003f85270 */
[C---:B------:R-:W-:Y:S02]  /*e350*/  @P6 LEA R28, P3, R98.reuse, R124, 0x1 ;  /* 0x0000007c621c6211 */ /* 0x040fe400078608ff */
[----:B--234-:R-:W-:Y:S02]  /*e360*/  @P6 LEA R24, P5, R83, R130, 0x1 ;  /* 0x0000008253186211 */ /* 0x01cfe400078a08ff */
[----:B------:R-:W-:Y:S02]  /*e370*/  @P6 LEA.HI.X R29, R98, R125, R97, 0x1, P3 ;  /* 0x0000007d621d6211 */ /* 0x000fe400018f0c61 */
[----:B------:R-:W-:Y:S02]  /*e380*/  @P4 LEA R2, P3, R103, R124, 0x1 ;  /* 0x0000007c67024211 */ /* 0x000fe400078608ff */
[----:B------:R-:W-:Y:S01]  /*e390*/  @P6 LEA.HI.X R25, R83, R131, R84, 0x1, P5 ;  /* 0x0000008353196211 */ /* 0x000fe200028f0c54 */
[----:B-1----:R-:W2:Y:S01]  /*e3a0*/  @P6 LD.E.128 R20, desc[UR6][R28.64] ;  /* 0x000000061c146980 */ /* 0x002ea2000c101d00 */
[----:B------:R-:W-:Y:S02]  /*e3b0*/  @P4 LEA.HI.X R3, R103, R125, R104, 0x1, P3 ;  /* 0x0000007d67034211 */ /* 0x000fe400018f0c68 */
[C---:B------:R-:W-:Y:S04]  /*e3c0*/  @P4 LEA R26, P3, R206.reuse, R130, 0x1 ;  /* 0x00000082ce1a4211 */ /* 0x040fe800078608ff */
[----:B------:R-:W-:Y:S01]  /*e3d0*/  @P4 LEA.HI.X R27, R206, R131, R207, 0x1, P3 ;  /* 0x00000083ce1b4211 */ /* 0x000fe200018f0ccf */
[----:B--2---:R1:W-:Y:S04]  /*e3e0*/  @P6 ST.E.128 desc[UR6][R24.64], R20 ;  /* 0x0000001418006985 */ /* 0x0043e8000c101d06 */
[----:B------:R-:W2:Y:S04]  /*e3f0*/  @P4 LD.E.128 R4, desc[UR6][R2.64] ;  /* 0x0000000602044980 */ /* 0x000ea8000c101d00 */
[----:B--2---:R1:W-:Y:S02]  /*e400*/  @P4 ST.E.128 desc[UR6][R26.64], R4 ;  /* 0x000000041a004985 */ /* 0x0043e4000c101d06 */
.L_x_1029:
[----:B------:R-:W-:Y:S05]  /*e410*/  BSYNC B0 ;  /* 0x0000000000007941 */ /* 0x000fea0003800000 */
.L_x_1028:
[----:B------:R-:W-:Y:S04]  /*e420*/  BSSY B0, `(.L_x_1030) ;  /* 0x0000012000007945 */ /* 0x000fe80003800000 */
[----:B------:R-:W-:Y:S05]  /*e430*/  @!P2 BRA `(.L_x_1031) ;  /* 0x000000000040a947 */ /* 0x000fea0003800000 */
[----:B------:R-:W-:Y:S02]  /*e440*/  ISETP.NE.AND P4, PT, R169, RZ, PT ;  /* 0x000000ffa900720c */ /* 0x000fe40003f85270 */
[----:B------:R-:W-:Y:S11]  /*e450*/  ISETP.NE.AND P3, PT, R168, RZ, PT ;  /* 0x000000ffa800720c */ /* 0x000ff60003f65270 */
[----:B------:R-:W-:Y:S04]  /*e460*/  @P4 IMAD.WIDE.U32 R2, R214, 0xa0, R124 ;  /* 0x000000a0d6024825 */ /* 0x000fe800078e007c */
[----:B------:R-:W-:Y:S02]  /*e470*/  @P4 IMAD R0, R215, 0xa0, RZ ;  /* 0x000000a0d7004824 */ /* 0x000fe400078e02ff */
[----:B-1234-:R-:W-:Y:S04]  /*e480*/  @P4 IMAD.WIDE.U32 R24, R62, 0xa0, R130 ;  /* 0x000000a03e184825 */ /* 0x01efe800078e0082 */
[----:B------:R-:W-:Y:S02]  /*e490*/  @P4 IMAD.IADD R3, R3, 0x1, R0 ;  /* 0x0000000103034824 */ /* 0x000fe400078e0200 */
[----:B------:R-:W-:Y:S03]  /*e4a0*/  @P4 IMAD R0, R63, 0xa0, RZ ;  /* 0x000000a03f004824 */ /* 0x000fe600078e02ff */
[----:B------:R1:W2:Y:S01]  /*e4b0*/  @P4 LD.E.128 R20, desc[UR6][R2.64] ;  /* 0x0000000602144980 */ /* 0x0002a2000c101d00 */
        /* <DEDUP_REMOVED lines=8> */
.L_x_1031:
[----:B------:R-:W-:Y:S05]  /*e540*/  BSYNC B0 ;  /* 0x0000000000007941 */ /* 0x000fea0003800000 */
.L_x_1030:
        /* <DEDUP_REMOVED lines=18> */
.L_x_1033:
[----:B------:R-:W-:Y:S05]  /*e670*/  BSYNC B0 ;  /* 0x0000000000007941 */ /* 0x000fea0003800000 */
.L_x_1032:
        /* <DEDUP_REMOVED lines=17> */
.L_x_955:
[----:B------:R-:W-:Y:S05]  /*e790*/  BSYNC B3 ;  /* 0x0000000000037941 */ /* 0x000fea0003800000 */
.L_x_920:
[----:B------:R-:W-:Y:S01]  /*e7a0*/  ISETP.NE.U32.AND P1, PT, R244, RZ, PT ;  /* 0x000000fff400720c */ /* 0x000fe20003f25070 */
[----:B------:R-:W2:Y:S01]  /*e7b0*/  LD.E R3, desc[UR6][R10.64+0x128] ;  /* 0x000128060a037980 */ /* 0x000ea2000c101900 */
[----:B------:R-:W-:Y:S02]  /*e7c0*/  BSSY B0, `(.L_x_1034) ;  /* 0x000005f000007945 */ /* 0x000fe40003800000 */
[----:B------:R-:W-:Y:S01]  /*e7d0*/  ISETP.NE.AND.EX P1, PT, R245, RZ, PT, P1 ;  /* 0x000000fff500720c */ /* 0x000fe20003f25310 */
[----:B--2---:R-:W-:Y:S05]  /*e7e0*/  IMAD.U32 R3, R3, -0x80, RZ ;  /* 0xffffff8003037824 */ /* 0x004fea00078e00ff */
[C---:B------:R-:W-:Y:S04]  /*e7f0*/  LEA R124, P0, R3.reuse, R124, 0x1 ;  /* 0x0000007c037c7211 */ /* 0x040fe800078008ff */
[----:B------:R-:W-:Y:S03]  /*e800*/  LEA.HI.X.SX32 R125, R3, R125, 0x1, P0 ;  /* 0x0000007d037d7211 */ /* 0x000fe600000f0eff */
[----:B------:R-:W-:Y:S06]  /*e810*/  @!P1 BRA `(.L_x_1035) ;  /* 0x0000000400449947 */ /* 0x000fec0003800000 */
[----:B------:R-:W-:Y:S04]  /*e820*/  IADD3 R0, R14, -0x1, RZ ;  /* 0xffffffff0e007810 */ /* 0x000fe80007ffe0ff */
[----:B------:R-:W-:Y:S11]  /*e830*/  ISETP.GT.AND P0, PT, R0, R89, PT ;  /* 0x000000590000720c */ /* 0x000ff60003f04270 */
[----:B------:R-:W-:Y:S02]  /*e840*/  @!UPT UIADD3 URZ, URZ, URZ, URZ ;  /* 0x0000003f3f3ff290 */ /* 0x000fe4000fffe03f */
[----:B------:R-:W-:Y:S05]  /*e850*/  @!P0 BRA `(.L_x_1036) ;  /* 0x0000000400548947 */ /* 0x000fea0003800000 */
[----:B-1-34-:R-:W-:Y:S01]  /*e860*/  IMAD.MOV.U32 R20, RZ, RZ, RZ ;  /* 0x000000ffff147224 */ /* 0x01afe200078e00ff */
[----:B------:R-:W2:Y:S01]  /*e870*/  LD.E R2, desc[UR6][R10.64+0x170] ;  /* 0x000170060a027980 */ /* 0x000ea2000c101900 */
[----:B------:R-:W-:Y:S03]  /*e880*/  IABS R8, R15 ;  /* 0x0000000f00087213 */ /* 0x000fe60000000000 */
[----:B------:R-:W3:Y:S06]  /*e890*/  LD.E.64 R24, desc[UR6][R10.64+0x40] ;  /* 0x000040060a187980 */ /* 0x000eec000c101b00 */
[----:B------:R-:W4:Y:S01]  /*e8a0*/  LD.E.64 R22, desc[UR6][R10.64+0x20] ;  /* 0x000020060a167980 */ /* 0x000f22000c101b00 */
[-C--:B--2---:R-:W-:Y:S02]  /*e8b0*/  IABS R3, R2.reuse ;  /* 0x0000000200037213 */ /* 0x084fe40000000000 */
[----:B------:R-:W-:Y:S02]  /*e8c0*/  IABS R7, R2 ;  /* 0x0000000200077213 */ /* 0x000fe40000000000 */
[----:B------:R-:W1:Y:S03]  /*e8d0*/  I2F.RP R17, R3 ;  /* 0x0000000300117306 */ /* 0x000e660000209400 */
[----:B------:R-:W-:Y:S07]  /*e8e0*/  IMAD.MOV R7, RZ, RZ, -R7 ;  /* 0x000000ffff077224 */ /* 0x000fee00078e0a07 */
[----:B-1----:R-:W1:Y:S02]  /*e8f0*/  MUFU.RCP R0, R17 ;  /* 0x0000001100007308 */ /* 0x002e640000001000 */
[----:B-1----:R-:W-:Y:S01]  /*e900*/  VIADD R4, R0, 0xffffffe ;  /* 0x0ffffffe00047836 */ /* 0x002fe20000000000 */
[----:B------:R-:W-:Y:S02]  /*e910*/  IADD3 R0, R16, -0x100, RZ ;  /* 0xffffff0010007810 */ /* 0x000fe40007ffe0ff */
[----:B------:R-:W2:Y:S05]  /*e920*/  LD.E.64 R16, desc[UR6][R10.64+0x38] ;  /* 0x000038060a107980 */ /* 0x000eaa000c101b00 */
[----:B------:R-:W1:Y:S01]  /*e930*/  F2I.FTZ.U32.TRUNC.NTZ R21, R4 ;  /* 0x0000000400157305 */ /* 0x000e62000021f000 */
[----:B------:R-:W-:Y:S01]  /*e940*/  IABS R5, R0 ;  /* 0x0000000000057213 */ /* 0x000fe20000000000 */
[--C-:B-1----:R-:W-:Y:S04]  /*e950*/  IMAD.MOV R6, RZ, RZ, -R21.reuse ;  /* 0x000000ffff067224 */ /* 0x102fe800078e0a15 */
[----:B------:R-:W-:Y:S04]  /*e960*/  IMAD R6, R6, R3, RZ ;  /* 0x0000000306067224 */ /* 0x000fe800078e02ff */
[----:B------:R-:W-:Y:S02]  /*e970*/  IMAD.HI.U32 R6, R21, R6, R20 ;  /* 0x0000000615067227 */ /* 0x000fe400078e0014 */
[----:B------:R-:W2:Y:S04]  /*e980*/  LD.E.64 R20, desc[UR6][R10.64+0x28] ;  /* 0x000028060a147980 */ /* 0x000ea8000c101b00 */
[C---:B------:R-:W-:Y:S04]  /*e990*/  IMAD.HI.U32 R4, R6.reuse, R5, RZ ;  /* 0x0000000506047227 */ /* 0x040fe800078e00ff */
[----:B------:R-:W-:Y:S04]  /*e9a0*/  IMAD.HI.U32 R6, R6, R8, RZ ;  /* 0x0000000806067227 */ /* 0x000fe800078e00ff */
[-C--:B------:R-:W-:Y:S02]  /*e9b0*/  IMAD R8, R6, R7.reuse, R8 ;  /* 0x0000000706087224 */ /* 0x080fe400078e0208 */
[----:B------:R-:W-:Y:S03]  /*e9c0*/  IMAD R5, R4, R7, R5 ;  /* 0x0000000704057224 */ /* 0x000fe600078e0205 */
[C---:B------:R-:W-:Y:S02]  /*e9d0*/  ISETP.GT.U32.AND P3, PT, R3.reuse, R8, PT ;  /* 0x000000080300720c */ /* 0x040fe40003f64070 */
[----:B------:R-:W-:Y:S11]  /*e9e0*/  ISETP.GT.U32.AND P0, PT, R3, R5, PT ;  /* 0x000000050300720c */ /* 0x000ff60003f04070 */
[----:B------:R-:W-:Y:S01]  /*e9f0*/  @!P3 IADD3 R6, R6, 0x1, RZ ;  /* 0x000000010606b810 */ /* 0x000fe20007ffe0ff */
[----:B------:R-:W-:Y:S01]  /*ea00*/  @!P3 IMAD.IADD R8, R8, 0x1, -R3 ;  /* 0x000000010808b824 */ /* 0x000fe200078e0a03 */
[-C--:B------:R-:W-:Y:S01]  /*ea10*/  @!P0 IADD3 R5, R5, -R3.reuse, RZ ;  /* 0x8000000305058210 */ /* 0x080fe20007ffe0ff */
[----:B------:R-:W-:Y:S01]  /*ea20*/  @!P0 VIADD R4, R4, 0x1 ;  /* 0x0000000104048836 */ /* 0x000fe20000000000 */
[----:B------:R-:W-:Y:S02]  /*ea30*/  ISETP.NE.AND P0, PT, R2, RZ, PT ;  /* 0x000000ff0200720c */ /* 0x000fe40003f05270 */
[-C--:B------:R-:W-:Y:S02]  /*ea40*/  ISETP.GE.U32.AND P4, PT, R5, R3.reuse, PT ;  /* 0x000000030500720c */ /* 0x080fe40003f86070 */
[----:B------:R-:W-:Y:S02]  /*ea50*/  ISETP.GE.U32.AND P5, PT, R8, R3, PT ;  /* 0x000000030800720c */ /* 0x000fe40003fa6070 */
[-C--:B------:R-:W-:Y:S02]  /*ea60*/  LOP3.LUT R5, R15, R2.reuse, RZ, 0x3c, !PT ;  /* 0x000000020f057212 */ /* 0x080fe400078e3cff */
[CC--:B------:R-:W-:Y:S01]  /*ea70*/  LOP3.LUT R3, R0.reuse, R2.reuse, RZ, 0x3c, !PT ;  /* 0x0000000200037212 */ /* 0x0c0fe200078e3cff */
[----:B------:R-:W-:Y:S01]  /*ea80*/  IMAD.IADD R0, R0, 0x1, -R15 ;  /* 0x0000000100007824 */ /* 0x000fe200078e0a0f */
[----:B------:R-:W-:Y:S02]  /*ea90*/  ISETP.GE.AND P2, PT, R5, RZ, PT ;  /* 0x000000ff0500720c */ /* 0x000fe40003f46270 */
[----:B------:R-:W-:Y:S02]  /*eaa0*/  ISETP.GE.AND P1, PT, R3, RZ, PT ;  /* 0x000000ff0300720c */ /* 0x000fe40003f26270 */
[----:B------:R-:W-:Y:S01]  /*eab0*/  LOP3.LUT R3, RZ, R2, RZ, 0x33, !PT ;  /* 0x00000002ff037212 */ /* 0x000fe200078e33ff */
[----:B------:R-:W-:Y:S02]  /*eac0*/  @P4 VIADD R4, R4, 0x1 ;  /* 0x0000000104044836 */ /* 0x000fe40000000000 */
[----:B------:R-:W-:Y:S06]  /*ead0*/  @P5 VIADD R6, R6, 0x1 ;  /* 0x0000000106065836 */ /* 0x000fec0000000000 */
[----:B------:R-:W-:Y:S02]  /*eae0*/  @!P2 IMAD.MOV R6, RZ, RZ, -R6 ;  /* 0x000000ffff06a224 */ /* 0x000fe400078e0a06 */
[----:B------:R-:W-:Y:S04]  /*eaf0*/  @!P1 IADD3 R4, -R4, RZ, RZ ;  /* 0x000000ff04049210 */ /* 0x000fe80007ffe1ff */
[C---:B------:R-:W-:Y:S02]  /*eb00*/  SEL R4, R3.reuse, R4, !P0 ;  /* 0x0000000403047207 */ /* 0x040fe40004000000 */
[----:B------:R-:W-:Y:S02]  /*eb10*/  SEL R3, R3, R6, !P0 ;  /* 0x0000000603037207 */ /* 0x000fe40004000000 */
[CC--:B------:R-:W-:Y:S02]  /*eb20*/  LEA R28, P1, R4.reuse, R244.reuse, 0x2 ;  /* 0x000000f4041c7211 */ /* 0x0c0fe400078210ff */
[C---:B------:R-:W-:Y:S02]  /*eb30*/  LEA R26, P0, R3.reuse, R244, 0x2 ;  /* 0x000000f4031a7211 */ /* 0x040fe400078010ff */
[-C--:B------:R-:W-:Y:S02]  /*eb40*/  LEA.HI.X.SX32 R29, R4, R245.reuse, 0x2, P1 ;  /* 0x000000f5041d7211 */ /* 0x080fe400008f16ff */
[C---:B------:R-:W-:Y:S02]  /*eb50*/  LEA.HI.X.SX32 R27, R3.reuse, R245, 0x2, P0 ;  /* 0x000000f5031b7211 */ /* 0x040fe400000f16ff */
[----:B------:R-:W-:Y:S01]  /*eb60*/  IADD3 R3, R3, -R4, RZ ;  /* 0x8000000403037210 */ /* 0x000fe20007ffe0ff */
[----:B------:R-:W4:Y:S04]  /*eb70*/  LD.E R5, desc[UR6][R28.64] ;  /* 0x000000061c057980 */ /* 0x000f28000c101900 */
[----:B------:R-:W-:Y:S01]  /*eb80*/  IMAD R0, R3, R2, R0 ;  /* 0x0000000203007224 */ /* 0x000fe200078e0200 */
[----:B------:R1:W4:Y:S03]  /*eb90*/  LD.E R6, desc[UR6][R26.64] ;  /* 0x000000061a067980 */ /* 0x000326000c101900 */
[-C--:B---3--:R-:W-:Y:S01]  /*eba0*/  IMAD R4, R25, R0.reuse, RZ ;  /* 0x0000000019047224 */ /* 0x088fe200078e02ff */
[----:B------:R-:W-:Y:S01]  /*ebb0*/  SHF.R.S32.HI R3, RZ, 0x1f, R0 ;  /* 0x0000001fff037819 */ /* 0x000fe20000011400 */
[C---:B-1----:R-:W-:Y:S04]  /*ebc0*/  IMAD.WIDE.U32 R26, R24.reuse, R0, RZ ;  /* 0x00000000181a7225 */ /* 0x042fe800078e00ff */
[----:B----4-:R-:W-:Y:S02]  /*ebd0*/  IMAD.IADD R6, R5, 0x1, -R6 ;  /* 0x0000000105067824 */ /* 0x010fe400078e0a06 */
[----:B------:R-:W-:Y:S02]  /*ebe0*/  IMAD R5, R24, R3, R4 ;  /* 0x0000000318057224 */ /* 0x000fe400078e0204 */
[-C--:B------:R-:W-:Y:S01]  /*ebf0*/  IMAD R4, R23, R6.reuse, RZ ;  /* 0x0000000617047224 */ /* 0x080fe200078e02ff */
[----:B------:R-:W-:Y:S01]  /*ec00*/  SHF.R.S32.HI R7, RZ, 0x1f, R6 ;  /* 0x0000001fff077819 */ /* 0x000fe20000011406 */
[C---:B------:R-:W-:Y:S01]  /*ec10*/  IMAD.WIDE.U32 R24, R22.reuse, R6, RZ ;  /* 0x0000000616187225 */ /* 0x040fe200078e00ff */
[----:B------:R-:W-:Y:S03]  /*ec20*/  IADD3 R23, R27, R5, RZ ;  /* 0x000000051b177210 */ /* 0x000fe60007ffe0ff */
[-C--:B------:R-:W-:Y:S01]  /*ec30*/  IMAD R4, R22, R7.reuse, R4 ;  /* 0x0000000716047224 */ /* 0x080fe200078e0204 */
[----:B------:R-:W-:Y:S03]  /*ec40*/  MOV R22, R26 ;  /* 0x0000001a00167202 */ /* 0x000fe60000000f00 */
[----:B------:R-:W-:Y:S02]  /*ec50*/  IMAD.IADD R25, R25, 0x1, R4 ;  /* 0x0000000119197824 */ /* 0x000fe400078e0204 */
[----:B--2---:R-:W-:Y:S04]  /*ec60*/  IMAD.WIDE.U32 R22, R6, R20, R22 ;  /* 0x0000001406167225 */ /* 0x004fe800078e0016 */
[----:B------:R-:W-:Y:S01]  /*ec70*/  IMAD R6, R21, R6, RZ ;  /* 0x0000000615067224 */ /* 0x000fe200078e02ff */
[----:B------:R-:W-:Y:S01]  /*ec80*/  LEA R132, P1, R22, R132, 0x1 ;  /* 0x0000008416847211 */ /* 0x000fe200078208ff */
[----:B------:R-:W-:Y:S02]  /*ec90*/  IMAD R4, R17, R0, RZ ;  /* 0x0000000011047224 */ /* 0x000fe400078e02ff */
[----:B------:R-:W-:Y:S04]  /*eca0*/  IMAD.WIDE.U32 R24, R0, R16, R24 ;  /* 0x0000001000187225 */ /* 0x000fe800078e0018 */
[----:B------:R-:W-:Y:S01]  /*ecb0*/  IMAD R6, R20, R7, R6 ;  /* 0x0000000714067224 */ /* 0x000fe200078e0206 */
[----:B------:R-:W-:Y:S01]  /*ecc0*/  LEA R130, P0, R24, R130, 0x1 ;  /* 0x0000008218827211 */ /* 0x000fe200078008ff */
[----:B------:R-:W-:Y:S02]  /*ecd0*/  IMAD R4, R16, R3, R4 ;  /* 0x0000000310047224 */ /* 0x000fe400078e0204 */
[----:B------:R-:W-:Y:S03]  /*ece0*/  IMAD.IADD R6, R23, 0x1, R6 ;  /* 0x0000000117067824 */ /* 0x000fe600078e0206 */
[----:B------:R-:W-:Y:S02]  /*ecf0*/  IADD3 R4, R25, R4, RZ ;  /* 0x0000000419047210 */ /* 0x000fe40007ffe0ff */
[----:B------:R-:W-:Y:S02]  /*ed00*/  LEA.HI.X R133, R22, R133, R6, 0x1, P1 ;  /* 0x0000008516857211 */ /* 0x000fe400008f0c06 */
[----:B------:R-:W-:Y:S01]  /*ed10*/  LEA.HI.X R131, R24, R131, R4, 0x1, P0 ;  /* 0x0000008318837211 */ /* 0x000fe200000f0c04 */
[----:B------:R-:W-:Y:S05]  /*ed20*/  BRA `(.L_x_1036) ;  /* 0x0000000000207947 */ /* 0x000fea0003800000 */
.L_x_1035:
[----:B-1-34-:R-:W2:Y:S04]  /*ed30*/  LD.E R5, desc[UR6][R10.64+0x40] ;  /* 0x000040060a057980 */ /* 0x01aea8000c101900 */
[----:B------:R-:W3:Y:S02]  /*ed40*/  LD.E R3, desc[UR6][R10.64+0x38] ;  /* 0x000038060a037980 */ /* 0x000ee4000c101900 */
[----:B---3--:R-:W-:Y:S02]  /*ed50*/  IMAD.U32 R3, R3, -0x80, RZ ;  /* 0xffffff8003037824 */ /* 0x008fe400078e00ff */
[----:B--2---:R-:W-:Y:S03]  /*ed60*/  IMAD.U32 R5, R5, -0x80, RZ ;  /* 0xffffff8005057824 */ /* 0x004fe600078e00ff */
[----:B------:R-:W-:Y:S02]  /*ed70*/  LEA R130, P0, R3, R130, 0x1 ;  /* 0x0000008203827211 */ /* 0x000fe400078008ff */
[----:B------:R-:W-:Y:S02]  /*ed80*/  LEA R132, P1, R5, R132, 0x1 ;  /* 0x0000008405847211 */ /* 0x000fe400078208ff */
[----:B------:R-:W-:Y:S02]  /*ed90*/  LEA.HI.X.SX32 R131, R3, R131, 0x1, P0 ;  /* 0x0000008303837211 */ /* 0x000fe400000f0eff */
[----:B------:R-:W-:Y:S09]  /*eda0*/  LEA.HI.X.SX32 R133, R5, R133, 0x1, P1 ;  /* 0x0000008505857211 */ /* 0x000ff200008f0eff */
.L_x_1036:
[----:B------:R-:W-:Y:S05]  /*edb0*/  BSYNC B0 ;  /* 0x0000000000007941 */ /* 0x000fea0003800000 */
.L_x_1034:
[----:B------:R-:W-:Y:S04]  /*edc0*/  IADD3 R14, R14, -0x1, RZ ;  /* 0xffffffff0e0e7810 */ /* 0x000fe80007ffe0ff */
[----:B------:R-:W-:Y:S11]  /*edd0*/  ISETP.GT.AND P0, PT, R14, R89, PT ;  /* 0x000000590e00720c */ /* 0x000ff60003f04270 */
[----:B------:R-:W-:Y:S02]  /*ede0*/  @!UPT UIADD3 URZ, URZ, URZ, URZ ;  /* 0x0000003f3f3ff290 */ /* 0x000fe4000fffe03f */
[----:B------:R-:W-:Y:S05]  /*edf0*/  @P0 BRA `(.L_x_1037) ;  /* 0xffffff3c00c40947 */ /* 0x000fea000383ffff */
.L_x_903:
[----:B------:R-:W-:Y:S05]  /*ee00*/  WARPSYNC.ALL ;  /* 0x0000000000007948 */ /* 0x000fea0003800000 */
[----:B------:R-:W-:Y:S06]  /*ee10*/  BAR.SYNC.DEFER_BLOCKING 0x0 ;  /* 0x0000000000007b1d */ /* 0x000fec0000010000 */
[----:B------:R-:W2:Y:S02]  /*ee20*/  LD.E R0, desc[UR6][R10.64+0xd0] ;  /* 0x0000d0060a007980 */ /* 0x000ea4000c101900 */
[----:B------:R-:W1:Y:S01]  /*ee30*/  S2UR UR4, SR_CgaCtaId ;  /* 0x00000000000479c3 */ /* 0x000e620000008800 */
[----:B------:R-:W-:Y:S01]  /*ee40*/  UMOV UR5, 0x400 ;  /* 0x0000040000057882 */ /* 0x000fe20000000000 */
[----:B------:R-:W-:Y:S01]  /*ee50*/  BSSY B3, `(.L_x_1038) ;  /* 0x0000542000037945 */ /* 0x000fe20003800000 */
[C---:B------:R-:W-:Y:S01]  /*ee60*/  SHF.L.U64.HI R3, R218.reuse, 0x4, R219 ;  /* 0x00000004da037819 */ /* 0x040fe200000102db */
[----:B-1-34-:R-:W-:Y:S01]  /*ee70*/  IMAD.SHL.U32 R5, R218, 0x10, RZ ;  /* 0x00000010da057824 */ /* 0x01afe200078e00ff */
[----:B------:R-:W-:-:S06]  /*ee80*/  ULEA UR4, UR4, UR5, 0x18 ;  /* 0x0000000504047291 */ /* 0x000fcc000f8ec03f */
[----:B------:R-:W-:Y:S02]  /*ee90*/  LEA R243, R176, UR4, 0x1 ;  /* 0x00000004b0f37c11 */ /* 0x000fe4000f8e08ff */
[----:B--2---:R-:W-:-:S13]  /*eea0*/  ISETP.NE.AND P0, PT, R0, RZ, PT ;  /* 0x000000ff0000720c */ /* 0x004fda0003f05270 */
[----:B------:R-:W-:Y:S05]  /*eeb0*/  @!P0 BRA `(.L_x_1039) ;  /* 0x0000004c00808947 */ /* 0x000fea0003800000 */
[----:B------:R-:W2:Y:S01]  /*eec0*/  LD.E.64 R6, desc[UR6][R10.64+0xf0] ;  /* 0x0000f0060a067980 */ /* 0x000ea2000c101b00 */
[----:B------:R-:W-:-:S03]  /*eed0*/  IMAD.MOV.U32 R13, RZ, RZ, RZ ;  /* 0x000000ffff0d7224 */ /* 0x000fc600078e00ff */
[----:B------:R-:W3:Y:S04]  /*eee0*/  LD.E.U8 R4, desc[UR6][R10.64+0x1b3] ;  /* 0x0001b3060a047980 */ /* 0x000ee8000c101100 */
[----:B------:R-:W5:Y:S04]  /*eef0*/  LD.E R2, desc[UR6][R10.64+0xc0] ;  /* 0x0000c0060a027980 */ /* 0x000f68000c101900 */
[----:B------:R-:W5:Y:S04]  /*ef00*/  LD.E.64 R28, desc[UR6][R10.64+0x148] ;  /* 0x000148060a1c7980 */ /* 0x000f68000c101b00 */
[----:B------:R-:W5:Y:S01]  /*ef10*/  LD.E.64 R32, desc[UR6][R10.64+0x150] ;  /* 0x000150060a207980 */ /* 0x000f62000c101b00 */
[----:B--2---:R-:W-:-:S04]  /*ef20*/  ISETP.NE.U32.AND P1, PT, R6, RZ, PT ;  /* 0x000000ff0600720c */ /* 0x004fc80003f25070 */
[----:B------:R-:W-:-:S13]  /*ef30*/  ISETP.NE.AND.EX P1, PT, R7, RZ, PT, P1 ;  /* 0x000000ff0700720c */ /* 0x000fda0003f25310 */
[----:B------:R-:W-:-:S04]  /*ef40*/  @P1 LEA R14, P0, R239, R6, 0x2 ;  /* 0x00000006ef0e1211 */ /* 0x000fc800078010ff */
[----:B------:R-:W-:-:S05]  /*ef50*/  @P1 LEA.HI.X R15, R239, R7, R72, 0x2, P0 ;  /* 0x00000007ef0f1211 */ /* 0x000fca00000f1448 */
[----:B------:R1:W2:Y:S01]  /*ef60*/  @P1 LD.E R13, desc[UR6][R14.64] ;  /* 0x000000060e0d1980 */ /* 0x0002a2000c101900 */
[----:B------:R-:W-:-:S05]  /*ef70*/  IADD3 R5, P1, R5, R194, RZ ;  /* 0x000000c205057210 */ /* 0x000fca0007f3e0ff */
[----:B------:R-:W-:Y:S01]  /*ef80*/  IMAD.X R8, R3, 0x1, R197, P1 ;  /* 0x0000000103087824 */ /* 0x000fe200008e06c5 */
[C---:B-----5:R-:W-:Y:S02]  /*ef90*/  LEA R38, P1, R5.reuse, R220, 0x1 ;  /* 0x000000dc05267211 */ /* 0x060fe400078208ff */
[----:B------:R-:W-:Y:S02]  /*efa0*/  LEA R7, P0, R218, R194, 0x5 ;  /* 0x000000c2da077211 */ /* 0x000fe400078028ff */
[----:B---3--:R-:W-:Y:S01]  /*efb0*/  ISETP.NE.AND P4, PT, R4, RZ, PT ;  /* 0x000000ff0400720c */ /* 0x008fe20003f85270 */
[----:B------:R-:W-:Y:S01]  /*efc0*/  IMAD.MOV.U32 R196, RZ, RZ, R194 ;  /* 0x000000ffffc47224 */ /* 0x000fe200078e00c2 */
[----:B------:R-:W-:Y:S02]  /*efd0*/  LEA R40, P2, R194, R220, 0x1 ;  /* 0x000000dcc2287211 */ /* 0x000fe400078408ff */
[----:B------:R-:W-:Y:S02]  /*efe0*/  LEA.HI.X R39, R5, R221, R8, 0x1, P1 ;  /* 0x000000dd05277211 */ /* 0x000fe400008f0c08 */
[----:B-1----:R-:W-:-:S04]  /*eff0*/  LEA.HI R14, R0, R0, RZ, 0x1 ;  /* 0x00000000000e7211 */ /* 0x002fc800078f08ff */
[----:B------:R-:W-:Y:S02]  /*f000*/  SHF.R.S32.HI R3, RZ, 0x1, R14 ;  /* 0x00000001ff037819 */ /* 0x000fe4000001140e */
[----:B------:R-:W-:-:S03]  /*f010*/  LEA.HI.X R12, R218, R197, R219, 0x5, P0 ;  /* 0x000000c5da0c7211 */ /* 0x000fc600000f2cdb */
[----:B------:R-:W-:Y:S01]  /*f020*/  IMAD R5, R212, R3, R170 ;  /* 0x00000003d4057224 */ /* 0x000fe200078e02aa */
[--C-:B------:R-:W-:Y:S01]  /*f030*/  LEA.HI.X R41, R194, R221, R197.reuse, 0x1, P2 ;  /* 0x000000ddc2297211 */ /* 0x100fe200010f0cc5 */
[----:B------:R-:W-:Y:S01]  /*f040*/  IMAD R6, R219, 0x30, RZ ;  /* 0x00000030db067824 */ /* 0x000fe200078e02ff */
[----:B------:R-:W-:Y:S01]  /*f050*/  LEA R36, P0, R7, R220, 0x1 ;  /* 0x000000dc07247211 */ /* 0x000fe200078008ff */
[----:B------:R-:W-:-:S04]  /*f060*/  IMAD.WIDE.U32 R196, R218, 0x30, R196 ;  /* 0x00000030dac47825 */ /* 0x000fc800078e00c4 */
[----:B------:R-:W-:Y:S02]  /*f070*/  IMAD.IADD R31, R241, 0x1, -R66 ;  /* 0x00000001f11f7824 */ /* 0x000fe400078e0a42 */
[----:B------:R-:W-:Y:S01]  /*f080*/  IMAD.IADD R17, R170, 0x1, R5 ;  /* 0x00000001aa117824 */ /* 0x000fe200078e0205 */
[----:B------:R-:W-:Y:S01]  /*f090*/  LEA.HI.X R37, R7, R221, R12, 0x1, P0 ;  /* 0x000000dd07257211 */ /* 0x000fe200000f0c0c */
[----:B------:R-:W-:Y:S01]  /*f0a0*/  IMAD.IADD R7, R197, 0x1, R6 ;  /* 0x00000001c5077824 */ /* 0x000fe200078e0206 */
[----:B------:R-:W-:Y:S02]  /*f0b0*/  ISETP.GE.AND P0, PT, R212, R31, PT ;  /* 0x0000001fd400720c */ /* 0x000fe40003f06270 */
[----:B------:R-:W-:Y:S01]  /*f0c0*/  LEA R34, P1, R196, R220, 0x1 ;  /* 0x000000dcc4227211 */ /* 0x000fe200078208ff */
[----:B------:R-:W-:Y:S01]  /*f0d0*/  IMAD.SHL.U32 R30, R3, 0x10, RZ ;  /* 0x00000010031e7824 */ /* 0x000fe200078e00ff */
[----:B------:R-:W-:Y:S02]  /*f0e0*/  ISETP.GT.AND P0, PT, R56, -0x8, !P0 ;  /* 0xfffffff83800780c */ /* 0x000fe40004704270 */
[----:B------:R-:W-:-:S02]  /*f0f0*/  LEA.HI.X R35, R196, R221, R7, 0x1, P1 ;  /* 0x000000ddc4237211 */ /* 0x000fc400008f0c07 */
[----:B--2---:R-:W-:-:S05]  /*f100*/  IADD3 R16, R13, R90, R66 ;  /* 0x0000005a0d107210 */ /* 0x004fca0007ffe042 */
[----:B------:R-:W-:-:S05]  /*f110*/  IMAD R16, R16, R3, RZ ;  /* 0x0000000310107224 */ /* 0x000fca00078e02ff */
[----:B------:R-:W-:Y:S02]  /*f120*/  SHF.R.S32.HI R4, RZ, 0x1f, R16 ;  /* 0x0000001fff047819 */ /* 0x000fe40000011410 */
[C---:B------:R-:W-:Y:S02]  /*f130*/  IADD3 R21, P3, R16.reuse, R5, RZ ;  /* 0x0000000510157210 */ /* 0x040fe40007f7e0ff */
[----:B------:R-:W-:Y:S02]  /*f140*/  IADD3 R16, P2, R16, R17, RZ ;  /* 0x0000001110107210 */ /* 0x000fe40007f5e0ff */
[-C--:B------:R-:W-:Y:S02]  /*f150*/  LEA.HI.X.SX32 R20, R5, R4.reuse, 0x1, P3 ;  /* 0x0000000405147211 */ /* 0x080fe400018f0eff */
[----:B------:R-:W-:Y:S01]  /*f160*/  LEA.HI.X.SX32 R17, R17, R4, 0x1, P2 ;  /* 0x0000000411117211 */ /* 0x000fe200010f0eff */
[----:B------:R-:W-:Y:S08]  /*f170*/  @!P4 BRA `(.L_x_1040) ;  /* 0x0000001c0000c947 */ /* 0x000ff00003800000 */
[----:B------:R-:W-:Y:S04]  /*f180*/  BSSY B2, `(.L_x_1041) ;  /* 0x000006a000027945 */ /* 0x000fe80003800000 */
[----:B------:R-:W-:Y:S05]  /*f190*/  @!P0 BRA `(.L_x_1042) ;  /* 0x0000000400a08947 */ /* 0x000fea0003800000 */
[----:B------:R-:W-:Y:S01]  /*f1a0*/  ISETP.GE.AND P2, PT, R18, R2, PT ;  /* 0x000000021200720c */ /* 0x000fe20003f46270 */
[C---:B------:R-:W-:Y:S01]  /*f1b0*/  IMAD.SHL.U32 R51, R21.reuse, 0x2, RZ ;  /* 0x0000000215337824 */ /* 0x040fe200078e00ff */
[----:B------:R-:W-:Y:S01]  /*f1c0*/  SHF.L.U64.HI R5, R21, 0x1, R20 ;  /* 0x0000000115057819 */ /* 0x000fe20000010214 */
[----:B------:R-:W-:Y:S03]  /*f1d0*/  BSSY B1, `(.L_x_1043) ;  /* 0x0000034000017945 */ /* 0x000fe60003800000 */
[-C--:B------:R-:W-:Y:S02]  /*f1e0*/  IADD3 R44, P1, R28, R51.reuse, RZ ;  /* 0x000000331c2c7210 */ /* 0x080fe40007f3e0ff */
[----:B------:R-:W-:-:S03]  /*f1f0*/  IADD3 R50, P0, R32, R51, RZ ;  /* 0x0000003320327210 */ /* 0x000fc60007f1e0ff */
[--C-:B------:R-:W-:Y:S02]  /*f200*/  IMAD.X R45, R29, 0x1, R5.reuse, P1 ;  /* 0x000000011d2d7824 */ /* 0x100fe400008e0605 */
[----:B------:R1:W-:Y:S01]  /*f210*/  @P2 STS.128 [R243], RZ ;  /* 0x000000fff3002388 */ /* 0x0003e20000000c00 */
[----:B------:R-:W-:Y:S01]  /*f220*/  IMAD.X R51, R33, 0x1, R5, P0 ;  /* 0x0000000121337824 */ /* 0x000fe200000e0605 */
[----:B------:R-:W-:Y:S06]  /*f230*/  @P2 BRA `(.L_x_1044) ;  /* 0x0000000000b42947 */ /* 0x000fec0003800000 */
[----:B------:R2:W5:Y:S01]  /*f240*/  LD.E.128 R12, desc[UR6][R40.64] ;  /* 0x00000006280c7980 */ /* 0x000562000c101d00 */
[----:B------:R-:W-:Y:S01]  /*f250*/  ISETP.GE.AND P0, PT, R18, R0, PT ;  /* 0x000000001200720c */ /* 0x000fe20003f06270 */
[----:B------:R-:W-:-:S12]  /*f260*/  BSSY B0, `(.L_x_1045) ;  /* 0x0000029000007945 */ /* 0x000fd80003800000 */
[----:B------:R-:W-:Y:S05]  /*f270*/  @P0 BRA `(.L_x_1046) ;  /* 0x00000000009c0947 */ /* 0x000fea0003800000 */
[----:B------:R-:W3:Y:S04]  /*f280*/  LD.E.64 R4, desc[UR6][R50.64] ;  /* 0x0000000632047980 */ /* 0x000ee8000c101b00 */
[----:B------:R-:W4:Y:S01]  /*f290*/  LD.E.64 R6, desc[UR6][R44.64] ;  /* 0x000000062c067980 */ /* 0x000f22000c101b00 */
[----:B-----5:R-:W-:Y:S01]  /*f2a0*/  MOV R22, R14 ;  /* 0x0000000e00167202 */ /* 0x020fe20000000f00 */
[----:B------:R-:W-:Y:S02]  /*f2b0*/  HADD2.F32 R17, -RZ, R15.H1_H1 ;  /* 0x3000000fff117230 */ /* 0x000fe40000004100 */
[--C-:B------:R-:W-:Y:S02]  /*f2c0*/  HADD2.F32 R23, -RZ, R13.reuse.H0_H0 ;  /* 0x2000000dff177230 */ /* 0x100fe40000004100 */
[----:B------:R-:W-:-:S02]  /*f2d0*/  HADD2.F32 R24, -RZ, R13.H1_H1 ;  /* 0x3000000dff187230 */ /* 0x000fc40000004100 */
[----:B------:R-:W-:Y:S02]  /*f2e0*/  HADD2.F32 R42, -RZ, R15.H0_H0 ;  /* 0x2000000fff2a7230 */ /* 0x000fe40000004100 */
[----:B---3--:R-:W-:Y:S02]  /*f2f0*/  HADD2.F32 R8, -RZ, R5.H1_H1 ;  /* 0x30000005ff087230 */ /* 0x008fe40000004100 */
[----:B------:R-:W-:Y:S02]  /*f300*/  HADD2.F32 R13, -RZ, R4.H1_H1 ;  /* 0x30000004ff0d7230 */ /* 0x000fe40000004100 */
[----:B----4-:R-:W-:Y:S02]  /*f310*/  HADD2.F32 R14, -RZ, R7.H1_H1 ;  /* 0x30000007ff0e7230 */ /* 0x010fe40000004100 */
[----:B------:R-:W-:Y:S01]  /*f320*/  FMUL.FTZ R15, R17, R8 ;  /* 0x00000008110f7220 */ /* 0x000fe20000410000 */
[--C-:B------:R-:W-:Y:S02]  /*f330*/  HADD2.F32 R16, -RZ, R6.reuse.H1_H1 ;  /* 0x30000006ff107230 */ /* 0x100fe40000004100 */
[----:B------:R-:W-:Y:S01]  /*f340*/  FMUL.FTZ R26, R24, R13 ;  /* 0x0000000d181a7220 */ /* 0x000fe20000410000 */
[----:B------:R-:W-:-:S02]  /*f350*/  HADD2.F32 R6, -RZ, R6.H0_H0 ;  /* 0x20000006ff067230 */ /* 0x000fc40000004100 */
[-C--:B------:R-:W-:Y:S01]  /*f360*/  FMUL.FTZ R17, R17, R14.reuse ;  /* 0x0000000e11117220 */ /* 0x080fe20000410000 */
[----:B------:R-:W-:Y:S01]  /*f370*/  FFMA.FTZ R15, R42, R14, -R15 ;  /* 0x0000000e2a0f7223 */ /* 0x000fe2000001080f */
[----:B------:R-:W-:Y:S01]  /*f380*/  FMUL.FTZ R24, R24, R16 ;  /* 0x0000001018187220 */ /* 0x000fe20000410000 */
[----:B------:R-:W-:Y:S02]  /*f390*/  HADD2.F32 R4, -RZ, R4.H0_H0 ;  /* 0x20000004ff047230 */ /* 0x000fe40000004100 */
[----:B------:R-:W-:Y:S01]  /*f3a0*/  FFMA.FTZ R8, R42, R8, R17 ;  /* 0x000000082a087223 */ /* 0x000fe20000010011 */
[----:B------:R-:W-:Y:S02]  /*f3b0*/  HADD2.F32 R17, -RZ, R12.H1_H1 ;  /* 0x3000000cff117230 */ /* 0x000fe40000004100 */
[C---:B------:R-:W-:Y:S01]  /*f3c0*/  FFMA.FTZ R26, R23.reuse, R16, -R26 ;  /* 0x00000010171a7223 */ /* 0x040fe2000001081a */
[----:B------:R-:W-:Y:S02]  /*f3d0*/  HADD2.F32 R5, -RZ, R5.H0_H0 ;  /* 0x20000005ff057230 */ /* 0x000fe40000004100 */
[----:B------:R-:W-:Y:S01]  /*f3e0*/  FFMA.FTZ R13, R23, R13, R24 ;  /* 0x0000000d170d7223 */ /* 0x000fe20000010018 */
[----:B------:R-:W-:-:S02]  /*f3f0*/  HADD2.F32 R14, -RZ, R22.H1_H1 ;  /* 0x30000016ff0e7230 */ /* 0x000fc40000004100 */
[C---:B------:R-:W-:Y:S01]  /*f400*/  FMUL.FTZ R25, R17.reuse, R6 ;  /* 0x0000000611197220 */ /* 0x040fe20000410000 */
[----:B------:R-:W-:Y:S01]  /*f410*/  HADD2.F32 R7, -RZ, R7.H0_H0 ;  /* 0x20000007ff077230 */ /* 0x000fe20000004100 */
[----:B------:R-:W-:Y:S01]  /*f420*/  F2FP.F16.F32.PACK_AB R15, R8, R15 ;  /* 0x0000000f080f723e */ /* 0x000fe200000000ff */
[----:B------:R-:W-:Y:S02]  /*f430*/  HADD2.F32 R23, -RZ, R12.H0_H0 ;  /* 0x2000000cff177230 */ /* 0x000fe40000004100 */
[----:B------:R-:W-:Y:S01]  /*f440*/  FMUL.FTZ R12, R17, R4 ;  /* 0x00000004110c7220 */ /* 0x000fe20000410000 */
[----:B------:R-:W-:Y:S02]  /*f450*/  HADD2.F32 R22, -RZ, R22.H0_H0 ;  /* 0x20000016ff167230 */ /* 0x000fe40000004100 */
[C---:B------:R-:W-:Y:S01]  /*f460*/  FMUL.FTZ R17, R14.reuse, R5 ;  /* 0x000000050e117220 */ /* 0x040fe20000410000 */
[-C--:B------:R-:W-:Y:S01]  /*f470*/  FMUL.FTZ R14, R14, R7.reuse ;  /* 0x000000070e0e7220 */ /* 0x080fe20000410000 */
[C---:B------:R-:W-:Y:S01]  /*f480*/  FFMA.FTZ R12, R23.reuse, R6, -R12 ;  /* 0x00000006170c7223 */ /* 0x040fe2000001080c */
[----:B------:R-:W-:Y:S01]  /*f490*/  FFMA.FTZ R25, R23, R4, R25 ;  /* 0x0000000417197223 */ /* 0x000fe20000010019 */
[C---:B------:R-:W-:Y:S01]  /*f4a0*/  FFMA.FTZ R17, R22.reuse, R7, -R17 ;  /* 0x0000000716117223 */ /* 0x040fe20000010811 */
[----:B------:R-:W-:Y:S01]  /*f4b0*/  FFMA.FTZ R14, R22, R5, R14 ;  /* 0x00000005160e7223 */ /* 0x000fe2000001000e */
[----:B------:R-:W-:-:S02]  /*f4c0*/  F2FP.F16.F32.PACK_AB R13, R13, R26 ;  /* 0x0000001a0d0d723e */ /* 0x000fc400000000ff */
[----:B------:R-:W-:Y:S02]  /*f4d0*/  F2FP.F16.F32.PACK_AB R12, R25, R12 ;  /* 0x0000000c190c723e */ /* 0x000fe400000000ff */
[----:B------:R-:W-:Y:S02]  /*f4e0*/  F2FP.F16.F32.PACK_AB R14, R14, R17 ;  /* 0x000000110e0e723e */ /* 0x000fe400000000ff */
.L_x_1046:
[----:B------:R-:W-:Y:S05]  /*f4f0*/  BSYNC B0 ;  /* 0x0000000000007941 */ /* 0x000fea0003800000 */
.L_x_1045:
[----:B-----5:R3:W-:Y:S02]  /*f500*/  STS.128 [R243], R12 ;  /* 0x0000000cf3007388 */ /* 0x0207e40000000c00 */
.L_x_1044:
[----:B------:R-:W-:Y:S05]  /*f510*/  BSYNC B1 ;  /* 0x0000000000017941 */ /* 0x000fea0003800000 */
.L_x_1043:
[----:B------:R-:W-:-:S13]  /*f520*/  ISETP.GE.AND P0, PT, R9, R2, PT ;  /* 0x000000020900720c */ /* 0x000fda0003f06270 */
[----:B------:R4:W-:Y:S01]  /*f530*/  @P0 STS.128 [R243+0x2000], RZ ;  /* 0x002000fff3000388 */ /* 0x0009e20000000c00 */
[----:B------:R-:W-:Y:S05]  /*f540*/  @P0 BRA `(.L_x_1042) ;  /* 0x0000000000b40947 */ /* 0x000fea0003800000 */
[----:B---3--:R3:W5:Y:S01]  /*f550*/  LD.E.128 R12, desc[UR6][R40.64+0x80] ;  /* 0x00008006280c7980 */ /* 0x008762000c101d00 */
[----:B------:R-:W-:Y:S01]  /*f560*/  ISETP.GE.AND P0, PT, R9, R0, PT ;  /* 0x000000000900720c */ /* 0x000fe20003f06270 */
[----:B------:R-:W-:-:S12]  /*f570*/  BSSY B0, `(.L_x_1047) ;  /* 0x0000029000007945 */ /* 0x000fd80003800000 */
[----:B------:R-:W-:Y:S05]  /*f580*/  @P0 BRA `(.L_x_1048) ;  /* 0x00000000009c0947 */ /* 0x000fea0003800000 */
[----:B------:R-:W4:Y:S04]  /*f590*/  LD.E.64 R4, desc[UR6][R50.64+0x40] ;  /* 0x0000400632047980 */ /* 0x000f28000c101b00 */
[----:B------:R-:W4:Y:S01]  /*f5a0*/  LD.E.64 R6, desc[UR6][R44.64+0x40] ;  /* 0x000040062c067980 */ /* 0x000f22000c101b00 */
[----:B-----5:R-:W-:Y:S01]  /*f5b0*/  MOV R22, R14 ;  /* 0x0000000e00167202 */ /* 0x020fe20000000f00 */
[----:B------:R-:W-:Y:S02]  /*f5c0*/  HADD2.F32 R17, -RZ, R15.H1_H1 ;  /* 0x3000000fff117230 */ /* 0x000fe40000004100 */
[--C-:B------:R-:W-:Y:S02]  /*f5d0*/  HADD2.F32 R23, -RZ, R13.reuse.H0_H0 ;  /* 0x2000000dff177230 */ /* 0x100fe40000004100 */
[----:B------:R-:W-:-:S02]  /*f5e0*/  HADD2.F32 R24, -RZ, R13.H1_H1 ;  /* 0x3000000dff187230 */ /* 0x000fc40000004100 */
[----:B--23--:R-:W-:Y:S02]  /*f5f0*/  HADD2.F32 R40, -RZ, R15.H0_H0 ;  /* 0x2000000fff287230 */ /* 0x00cfe40000004100 */
[----:B----4-:R-:W-:Y:S02]  /*f600*/  HADD2.F32 R8, -RZ, R5.H1_H1 ;  /* 0x30000005ff087230 */ /* 0x010fe40000004100 */
[----:B------:R-:W-:Y:S02]  /*f610*/  HADD2.F32 R13, -RZ, R4.H1_H1 ;  /* 0x30000004ff0d7230 */ /* 0x000fe40000004100 */
[----:B------:R-:W-:Y:S02]  /*f620*/  HADD2.F32 R14, -RZ, R7.H1_H1 ;  /* 0x30000007ff0e7230 */ /* 0x000fe40000004100 */
        /* <DEDUP_REMOVED lines=29> */
.L_x_1048:
[----:B------:R-:W-:Y:S05]  /*f800*/  BSYNC B0 ;  /* 0x0000000000007941 */ /* 0x000fea0003800000 */
.L_x_1047:
[----:B-----5:R1:W-:Y:S02]  /*f810*/  STS.128 [R243+0x2000], R12 ;  /* 0x0020000cf3007388 */ /* 0x0203e40000000c00 */
.L_x_1042:
[----:B------:R-:W-:Y:S05]  /*f820*/  BSYNC B2 ;  /* 0x0000000000027941 */ /* 0x000fea0003800000 */
.L_x_1041:
[----:B------:R-:W-:Y:S01]  /*f830*/  VIADD R8, R212, 0x10 ;  /* 0x00000010d4087836 */ /* 0x000fe20000000000 */
[----:B------:R-:W-:Y:S04]  /*f840*/  BSSY B2, `(.L_x_1049) ;  /* 0x0000072000027945 */ /* 0x000fe80003800000 */
[----:B------:R-:W-:-:S04]  /*f850*/  ISETP.GE.AND P0, PT, R8, R31, PT ;  /* 0x0000001f0800720c */ /* 0x000fc80003f06270 */
[----:B------:R-:W-:-:S13]  /*f860*/  ISETP.LT.OR P0, PT, R56, -0x87, P0 ;  /* 0xffffff793800780c */ /* 0x000fda0000701670 */
[----:B------:R-:W-:Y:S05]  /*f870*/  @P0 BRA `(.L_x_1050) ;  /* 0x0000000400b80947 */ /* 0x000fea0003800000 */
[----:B------:R-:W-:Y:S01]  /*f880*/  ISETP.GE.AND P0, PT, R18, R2, PT ;  /* 0x000000021200720c */ /* 0x000fe20003f06270 */
[----:B------:R-:W-:Y:S01]  /*f890*/  BSSY B1, `(.L_x_1051) ;  /* 0x000003a000017945 */ /* 0x000fe20003800000 */
[----:B------:R-:W-:-:S04]  /*f8a0*/  IADD3 R5, P1, R30, R21, RZ ;  /* 0x000000151e057210 */ /* 0x000fc80007f3e0ff */
[----:B------:R-:W-:Y:S01]  /*f8b0*/  LEA.HI.X.SX32 R30, R30, R20, 0x1, P1 ;  /* 0x000000141e1e7211 */ /* 0x000fe200008f0eff */
[----:B------:R-:W-:-:S03]  /*f8c0*/  IMAD.SHL.U32 R43, R5, 0x2, RZ ;  /* 0x00000002052b7824 */ /* 0x000fc600078e00ff */
[----:B------:R-:W-:Y:S02]  /*f8d0*/  SHF.L.U64.HI R5, R5, 0x1, R30 ;  /* 0x0000000105057819 */ /* 0x000fe4000001021e */
[-C--:B--23--:R-:W-:Y:S01]  /*f8e0*/  IADD3 R40, P2, R28, R43.reuse, RZ ;  /* 0x0000002b1c287210 */ /* 0x08cfe20007f5e0ff */
[----:B------:R2:W-:Y:S01]  /*f8f0*/  @P0 STS.128 [R243+0x800], RZ ;  /* 0x000800fff3000388 */ /* 0x0005e20000000c00 */
[----:B------:R-:W-:-:S03]  /*f900*/  IADD3 R42, P1, R32, R43, RZ ;  /* 0x0000002b202a7210 */ /* 0x000fc60007f3e0ff */
[--C-:B------:R-:W-:Y:S02]  /*f910*/  IMAD.X R41, R29, 0x1, R5.reuse, P2 ;  /* 0x000000011d297824 */ /* 0x100fe400010e0605 */
[----:B------:R-:W-:Y:S01]  /*f920*/  IMAD.X R43, R33, 0x1, R5, P1 ;  /* 0x00000001212b7824 */ /* 0x000fe200008e0605 */
[----:B------:R-:W-:Y:S07]  /*f930*/  @P0 BRA `(.L_x_1052) ;  /* 0x0000000000bc0947 */ /* 0x000fee0003800000 */
[----:B-1----:R1:W5:Y:S01]  /*f940*/  LD.E.128 R12, desc[UR6][R38.64] ;  /* 0x00000006260c7980 */ /* 0x002362000c101d00 */
[----:B------:R-:W-:Y:S01]  /*f950*/  ISETP.GE.AND P0, PT, R18, R0, PT ;  /* 0x000000001200720c */ /* 0x000fe20003f06270 */
[----:B------:R-:W-:-:S12]  /*f960*/  BSSY B0, `(.L_x_1053) ;  /* 0x000002b000007945 */ /* 0x000fd80003800000 */
[----:B------:R-:W-:Y:S05]  /*f970*/  @P0 BRA `(.L_x_1054) ;  /* 0x0000000000a40947 */ /* 0x000fea0003800000 */
[----:B------:R-:W3:Y:S04]  /*f980*/  LD.E.64 R4, desc[UR6][R42.64] ;  /* 0x000000062a047980 */ /* 0x000ee8000c101b00 */
[----:B------:R-:W2:Y:S01]  /*f990*/  LD.E.64 R6, desc[UR6][R40.64] ;  /* 0x0000000628067980 */ /* 0x000ea2000c101b00 */
[--C-:B-----5:R-:W-:Y:S01]  /*f9a0*/  HADD2.F32 R24, -RZ, R13.reuse.H0_H0 ;  /* 0x2000000dff187230 */ /* 0x120fe20000004100 */
[----:B------:R-:W-:Y:S01]  /*f9b0*/  MOV R23, R14 ;  /* 0x0000000e00177202 */ /* 0x000fe20000000f00 */
[----:B------:R-:W-:Y:S02]  /*f9c0*/  HADD2.F32 R25, -RZ, R13.H1_H1 ;  /* 0x3000000dff197230 */ /* 0x000fe40000004100 */
[--C-:B------:R-:W-:Y:S02]  /*f9d0*/  HADD2.F32 R22, -RZ, R15.reuse.H1_H1 ;  /* 0x3000000fff167230 */ /* 0x100fe40000004100 */
[----:B------:R-:W-:-:S02]  /*f9e0*/  HADD2.F32 R26, -RZ, R15.H0_H0 ;  /* 0x2000000fff1a7230 */ /* 0x000fc40000004100 */
[----:B---3--:R-:W-:Y:S02]  /*f9f0*/  HADD2.F32 R13, -RZ, R5.H1_H1 ;  /* 0x30000005ff0d7230 */ /* 0x008fe40000004100 */
[----:B------:R-:W-:Y:S02]  /*fa00*/  HADD2.F32 R14, -RZ, R4.H1_H1 ;  /* 0x30000004ff0e7230 */ /* 0x000fe40000004100 */
[----:B--2---:R-:W-:Y:S02]  /*fa10*/  HADD2.F32 R16, -RZ, R7.H1_H1 ;  /* 0x30000007ff107230 */ /* 0x004fe40000004100 */
[----:B------:R-:W-:Y:S01]  /*fa20*/  FMUL.FTZ R15, R22, R13 ;  /* 0x0000000d160f7220 */ /* 0x000fe20000410000 */
[--C-:B------:R-:W-:Y:S02]  /*fa30*/  HADD2.F32 R17, -RZ, R6.reuse.H1_H1 ;  /* 0x30000006ff117230 */ /* 0x100fe40000004100 */
[----:B------:R-:W-:Y:S01]  /*fa40*/  FMUL.FTZ R27, R25, R14 ;  /* 0x0000000e191b7220 */ /* 0x000fe20000410000 */
[----:B------:R-:W-:-:S02]  /*fa50*/  HADD2.F32 R6, -RZ, R6.H0_H0 ;  /* 0x20000006ff067230 */ /* 0x000fc40000004100 */
[-C--:B------:R-:W-:Y:S01]  /*fa60*/  FMUL.FTZ R22, R22, R16.reuse ;  /* 0x0000001016167220 */ /* 0x080fe20000410000 */
[C---:B------:R-:W-:Y:S01]  /*fa70*/  FFMA.FTZ R15, R26.reuse, R16, -R15 ;  /* 0x000000101a0f7223 */ /* 0x040fe2000001080f */
[----:B------:R-:W-:Y:S01]  /*fa80*/  FMUL.FTZ R25, R25, R17 ;  /* 0x0000001119197220 */ /* 0x000fe20000410000 */
[----:B------:R-:W-:Y:S02]  /*fa90*/  HADD2.F32 R4, -RZ, R4.H0_H0 ;  /* 0x20000004ff047230 */ /* 0x000fe40000004100 */
[----:B------:R-:W-:Y:S01]  /*faa0*/  FFMA.FTZ R22, R26, R13, R22 ;  /* 0x0000000d1a167223 */ /* 0x000fe20000010016 */
[----:B------:R-:W-:Y:S02]  /*fab0*/  HADD2.F32 R13, -RZ, R12.H1_H1 ;  /* 0x3000000cff0d7230 */ /* 0x000fe40000004100 */
[C---:B------:R-:W-:Y:S01]  /*fac0*/  FFMA.FTZ R27, R24.reuse, R17, -R27 ;  /* 0x00000011181b7223 */ /* 0x040fe2000001081b */
[----:B------:R-:W-:Y:S02]  /*fad0*/  HADD2.F32 R5, -RZ, R5.H0_H0 ;  /* 0x20000005ff057230 */ /* 0x000fe40000004100 */
[----:B------:R-:W-:Y:S01]  /*fae0*/  FFMA.FTZ R14, R24, R14, R25 ;  /* 0x0000000e180e7223 */ /* 0x000fe20000010019 */
[----:B------:R-:W-:Y:S01]  /*faf0*/  HADD2.F32 R16, -RZ, R23.H1_H1 ;  /* 0x30000017ff107230 */ /* 0x000fe20000004100 */
[----:B------:R-:W-:Y:S01]  /*fb00*/  F2FP.F16.F32.PACK_AB R15, R22, R15 ;  /* 0x0000000f160f723e */ /* 0x000fe200000000ff */
[----:B------:R-:W-:-:S02]  /*fb10*/  HADD2.F32 R7, -RZ, R7.H0_H0 ;  /* 0x20000007ff077230 */ /* 0x000fc40000004100 */
[----:B------:R-:W-:Y:S02]  /*fb20*/  HADD2.F32 R17, -RZ, R12.H0_H0 ;  /* 0x2000000cff117230 */ /* 0x000fe40000004100 */
[C---:B------:R-:W-:Y:S01]  /*fb30*/  FMUL.FTZ R12, R13.reuse, R4 ;  /* 0x000000040d0c7220 */ /* 0x040fe20000410000 */
[----:B------:R-:W-:Y:S02]  /*fb40*/  HADD2.F32 R24, -RZ, R23.H0_H0 ;  /* 0x20000017ff187230 */ /* 0x000fe40000004100 */
[-C--:B------:R-:W-:Y:S01]  /*fb50*/  FMUL.FTZ R23, R13, R6.reuse ;  /* 0x000000060d177220 */ /* 0x080fe20000410000 */
        /* <DEDUP_REMOVED lines=9> */
[----:B------:R-:W-:Y:S02]  /*fbf0*/  MOV R13, R14 ;  /* 0x0000000e000d7202 */ /* 0x000fe40000000f00 */
[----:B------:R-:W-:Y:S02]  /*fc00*/  MOV R14, R16 ;  /* 0x00000010000e7202 */ /* 0x000fe40000000f00 */
.L_x_1054:
[----:B------:R-:W-:Y:S05]  /*fc10*/  BSYNC B0 ;  /* 0x0000000000007941 */ /* 0x000fea0003800000 */
.L_x_1053:
[----:B-----5:R3:W-:Y:S02]  /*fc20*/  STS.128 [R243+0x800], R12 ;  /* 0x0008000cf3007388 */ /* 0x0207e40000000c00 */
.L_x_1052:
[----:B------:R-:W-:Y:S05]  /*fc30*/  BSYNC B1 ;  /* 0x0000000000017941 */ /* 0x000fea0003800000 */
.L_x_1051:
[----:B------:R-:W-:-:S13]  /*fc40*/  ISETP.GE.AND P0, PT, R9, R2, PT ;  /* 0x000000020900720c */ /* 0x000fda0003f06270 */
[----:B------:R1:W-:Y:S01]  /*fc50*/  @P0 STS.128 [R243+0x2800], RZ ;  /* 0x002800fff3000388 */ /* 0x0003e20000000c00 */
[----:B------:R-:W-:Y:S05]  /*fc60*/  @P0 BRA `(.L_x_1050) ;  /* 0x0000000000bc0947 */ /* 0x000fea0003800000 */
[----:B-1-3--:R1:W5:Y:S01]  /*fc70*/  LD.E.128 R12, desc[UR6][R38.64+0x80] ;  /* 0x00008006260c7980 */ /* 0x00a362000c101d00 */
        /* <DEDUP_REMOVED lines=44> */
.L_x_1056:
[----:B------:R-:W-:Y:S05]  /*ff40*/  BSYNC B0 ;  /* 0x0000000000007941 */ /* 0x000fea0003800000 */
.L_x_1055:
[----:B-----5:R3:W-:Y:S02]  /*ff50*/  STS.128 [R243+0x2800], R12 ;  /* 0x0028000cf3007388 */ /* 0x0207e40000000c00 */
.L_x_1050:
[----:B------:R-:W-:Y:S05]  /*ff60*/  BSYNC B2 ;  /* 0x0000000000027941 */ /* 0x000fea0003800000 */
.L_x_1049:
[----:B------:R-:W-:Y:S01]  /*ff70*/  VIADD R30, R212, 0x20 ;  /* 0x00000020d41e7836 */ /* 0x000fe20000000000 */
[----:B------:R-:W-:Y:S04]  /*ff80*/  BSSY B2, `(.L_x_1057) ;  /* 0x0000070000027945 */ /* 0x000fe80003800000 */
[----:B------:R-:W-:-:S04]  /*ff90*/  ISETP.GE.AND P0, PT, R30, R31, PT ;  /* 0x0000001f1e00720c */ /* 0x000fc80003f06270 */
[----:B------:R-:W-:-:S13]  /*ffa0*/  ISETP.LT.OR P0, PT, R56, -0x107, P0 ;  /* 0xfffffef93800780c */ /* 0x000fda0000701670 */
[----:B------:R-:W-:Y:S05]  /*ffb0*/  @P0 BRA `(.L_x_1058) ;  /* 0x0000000400b00947 */ /* 0x000fea0003800000 */
[----:B------:R-:W-:Y:S01]  /*ffc0*/  ISETP.GE.AND P0, PT, R18, R2, PT ;  /* 0x000000021200720c */ /* 0x000fe20003f06270 */
[----:B------:R-:W-:Y:S01]  /*ffd0*/  IMAD.SHL.U32 R5, R3, 0x20, RZ ;  /* 0x0000002003057824 */ /* 0x000fe200078e00ff */
[----:B------:R-:W-:Y:S04]  /*ffe0*/  BSSY B1, `(.L_x_1059) ;  /* 0x000003a000017945 */ /* 0x000fe80003800000 */
[----:B------:R-:W-:-:S04]  /*fff0*/  IADD3 R4, P1, R5, R21, RZ ;  /* 0x0000001505047210 */ /* 0x000fc80007f3e0ff */
[----:B------:R-:W-:Y:S01]  /*10000*/  LEA.HI.X.SX32 R5, R5, R20, 0x1, P1 ;  /* 0x0000001405057211 */ /* 0x000fe200008f0eff */
[C---:B------:R-:W-:Y:S02]  /*10010*/  IMAD.SHL.U32 R43, R4.reuse, 0x2, RZ ;  /* 0x00000002042b7824 */ /* 0x040fe400078e00ff */
[----:B------:R1:W-:Y:S01]  /*10020*/  @P0 STS.128 [R243+0x1000], RZ ;  /* 0x001000fff3000388 */ /* 0x0003e20000000c00 */
[----:B------:R-:W-:Y:S02]  /*10030*/  SHF.L.U64.HI R5, R4, 0x1, R5 ;  /* 0x0000000104057819 */ /* 0x000fe40000010205 */
[-C--:B--23--:R-:W-:Y:S02]  /*10040*/  IADD3 R40, P2, R28, R43.reuse, RZ ;  /* 0x0000002b1c287210 */ /* 0x08cfe40007f5e0ff */
        /* <DEDUP_REMOVED lines=8> */
[----:B------:R-:W2:Y:S04]  /*100d0*/  LD.E.64 R4, desc[UR6][R42.64] ;  /* 0x000000062a047980 */ /* 0x000ea8000c101b00 */
[----:B------:R-:W3:Y:S01]  /*100e0*/  LD.E.64 R6, desc[UR6][R40.64] ;  /* 0x0000000628067980 */ /* 0x000ee2000c101b00 */
[--C-:B-----5:R-:W-:Y:S01]  /*100f0*/  HADD2.F32 R24, -RZ, R13.reuse.H0_H0 ;  /* 0x2000000dff187230 */ /* 0x120fe20000004100 */
[----:B------:R-:W-:Y:S01]  /*10100*/  MOV R23, R14 ;  /* 0x0000000e00177202 */ /* 0x000fe20000000f00 */
[----:B------:R-:W-:Y:S02]  /*10110*/  HADD2.F32 R25, -RZ, R13.H1_H1 ;  /* 0x3000000dff197230 */ /* 0x000fe40000004100 */
[--C-:B------:R-:W-:Y:S02]  /*10120*/  HADD2.F32 R22, -RZ, R15.reuse.H1_H1 ;  /* 0x3000000fff167230 */ /* 0x100fe40000004100 */
[----:B------:R-:W-:-:S02]  /*10130*/  HADD2.F32 R26, -RZ, R15.H0_H0 ;  /* 0x2000000fff1a7230 */ /* 0x000fc40000004100 */
[----:B--2---:R-:W-:Y:S02]  /*10140*/  HADD2.F32 R13, -RZ, R5.H1_H1 ;  /* 0x30000005ff0d7230 */ /* 0x004fe40000004100 */
[----:B------:R-:W-:Y:S02]  /*10150*/  HADD2.F32 R14, -RZ, R4.H1_H1 ;  /* 0x30000004ff0e7230 */ /* 0x000fe40000004100 */
[----:B---3--:R-:W-:Y:S02]  /*10160*/  HADD2.F32 R16, -RZ, R7.H1_H1 ;  /* 0x30000007ff107230 */ /* 0x008fe40000004100 */
        /* <DEDUP_REMOVED lines=31> */
.L_x_1062:
[----:B------:R-:W-:Y:S05]  /*10360*/  BSYNC B0 ;  /* 0x0000000000007941 */ /* 0x000fea0003800000 */
.L_x_1061:
[----:B-----5:R2:W-:Y:S02]  /*10370*/  STS.128 [R243+0x1000], R12 ;  /* 0x0010000cf3007388 */ /* 0x0205e40000000c00 */
.L_x_1060:
[----:B------:R-:W-:Y:S05]  /*10380*/  BSYNC B1 ;  /* 0x0000000000017941 */ /* 0x000fea0003800000 */
.L_x_1059:
[----:B------:R-:W-:-:S13]  /*10390*/  ISETP.GE.AND P0, PT, R9, R2, PT ;  /* 0x000000020900720c */ /* 0x000fda0003f06270 */
[----:B------:R3:W-:Y:S01]  /*103a0*/  @P0 STS.128 [R243+0x3000], RZ ;  /* 0x003000fff3000388 */ /* 0x0007e20000000c00 */
[----:B------:R-:W-:Y:S05]  /*103b0*/  @P0 BRA `(.L_x_1058) ;  /* 0x0000000000b00947 */ /* 0x000fea0003800000 */
[----:B-1----:R-:W5:Y:S01]  /*103c0*/  LD.E.128 R36, desc[UR6][R36.64+0x80] ;  /* 0x0000800624247980 */ /* 0x002f62000c101d00 */
[----:B------:R-:W-:Y:S01]  /*103d0*/  ISETP.GE.AND P0, PT, R9, R0, PT ;  /* 0x000000000900720c */ /* 0x000fe20003f06270 */
[----:B------:R-:W-:-:S12]  /*103e0*/  BSSY B0, `(.L_x_1063) ;  /* 0x0000028000007945 */ /* 0x000fd80003800000 */
[----:B------:R-:W-:Y:S05]  /*103f0*/  @P0 BRA `(.L_x_1064) ;  /* 0x0000000000980947 */ /* 0x000fea0003800000 */
[----:B------:R-:W2:Y:S04]  /*10400*/  LD.E.64 R4, desc[UR6][R42.64+0x40] ;  /* 0x000040062a047980 */ /* 0x000ea8000c101b00 */
[----:B------:R-:W3:Y:S01]  /*10410*/  LD.E.64 R6, desc[UR6][R40.64+0x40] ;  /* 0x0000400628067980 */ /* 0x000ee2000c101b00 */
[----:B-----5:R-:W-:Y:S02]  /*10420*/  HADD2.F32 R22, -RZ, R37.H1_H1 ;  /* 0x30000025ff167230 */ /* 0x020fe40000004100 */
[----:B------:R-:W-:Y:S02]  /*10430*/  HADD2.F32 R17, -RZ, R39.H1_H1 ;  /* 0x30000027ff117230 */ /* 0x000fe40000004100 */
[----:B------:R-:W-:Y:S02]  /*10440*/  HADD2.F32 R16, -RZ, R37.H0_H0 ;  /* 0x20000025ff107230 */ /* 0x000fe40000004100 */
[----:B------:R-:W-:-:S02]  /*10450*/  HADD2.F32 R24, -RZ, R39.H0_H0 ;  /* 0x20000027ff187230 */ /* 0x000fc40000004100 */
[----:B--2---:R-:W-:Y:S02]  /*10460*/  HADD2.F32 R13, -RZ, R4.H1_H1 ;  /* 0x30000004ff0d7230 */ /* 0x004fe40000004100 */
[----:B------:R-:W-:Y:S02]  /*10470*/  HADD2.F32 R12, -RZ, R5.H1_H1 ;  /* 0x30000005ff0c7230 */ /* 0x000fe40000004100 */
[--C-:B---3--:R-:W-:Y:S02]  /*10480*/  HADD2.F32 R15, -RZ, R6.reuse.H1_H1 ;  /* 0x30000006ff0f7230 */ /* 0x108fe40000004100 */
[----:B------:R-:W-:Y:S01]  /*10490*/  FMUL.FTZ R25, R22, R13 ;  /* 0x0000000d16197220 */ /* 0x000fe20000410000 */
[----:B------:R-:W-:Y:S02]  /*104a0*/  HADD2.F32 R14, -RZ, R7.H1_H1 ;  /* 0x30000007ff0e7230 */ /* 0x000fe40000004100 */
[----:B------:R-:W-:Y:S01]  /*104b0*/  FMUL.FTZ R23, R17, R12 ;  /* 0x0000000c11177220 */ /* 0x000fe20000410000 */
[----:B------:R-:W-:-:S02]  /*104c0*/  HADD2.F32 R6, -RZ, R6.H0_H0 ;  /* 0x20000006ff067230 */ /* 0x000fc40000004100 */
[----:B------:R-:W-:Y:S01]  /*104d0*/  FMUL.FTZ R22, R22, R15 ;  /* 0x0000000f16167220 */ /* 0x000fe20000410000 */
[----:B------:R-:W-:Y:S02]  /*104e0*/  HADD2.F32 R4, -RZ, R4.H0_H0 ;  /* 0x20000004ff047230 */ /* 0x000fe40000004100 */
[-C--:B------:R-:W-:Y:S01]  /*104f0*/  FMUL.FTZ R17, R17, R14.reuse ;  /* 0x0000000e11117220 */ /* 0x080fe20000410000 */
[----:B------:R-:W-:Y:S01]  /*10500*/  FFMA.FTZ R23, R24, R14, -R23 ;  /* 0x0000000e18177223 */ /* 0x000fe20000010817 */
[C---:B------:R-:W-:Y:S01]  /*10510*/  FFMA.FTZ R22, R16.reuse, R13, R22 ;  /* 0x0000000d10167223 */ /* 0x040fe20000010016 */
[----:B------:R-:W-:Y:S02]  /*10520*/  HADD2.F32 R13, -RZ, R36.H1_H1 ;  /* 0x30000024ff0d7230 */ /* 0x000fe40000004100 */
[----:B------:R-:W-:Y:S01]  /*10530*/  FFMA.FTZ R25, R16, R15, -R25 ;  /* 0x0000000f10197223 */ /* 0x000fe20000010819 */
[----:B------:R-:W-:Y:S02]  /*10540*/  HADD2.F32 R5, -RZ, R5.H0_H0 ;  /* 0x20000005ff057230 */ /* 0x000fe40000004100 */
[----:B------:R-:W-:Y:S01]  /*10550*/  FFMA.FTZ R12, R24, R12, R17 ;  /* 0x0000000c180c7223 */ /* 0x000fe20000010011 */
[----:B------:R-:W-:-:S02]  /*10560*/  HADD2.F32 R14, -RZ, R38.H1_H1 ;  /* 0x30000026ff0e7230 */ /* 0x000fc40000004100 */
[C---:B------:R-:W-:Y:S01]  /*10570*/  FMUL.FTZ R16, R13.reuse, R4 ;  /* 0x000000040d107220 */ /* 0x040fe20000410000 */
[----:B------:R-:W-:Y:S02]  /*10580*/  HADD2.F32 R7, -RZ, R7.H0_H0 ;  /* 0x20000007ff077230 */ /* 0x000fe40000004100 */
[-C--:B------:R-:W-:Y:S01]  /*10590*/  FMUL.FTZ R17, R13, R6.reuse ;  /* 0x000000060d117220 */ /* 0x080fe20000410000 */
[----:B------:R-:W-:Y:S02]  /*105a0*/  HADD2.F32 R15, -RZ, R36.H0_H0 ;  /* 0x20000024ff0f7230 */ /* 0x000fe40000004100 */
[C---:B------:R-:W-:Y:S01]  /*105b0*/  FMUL.FTZ R13, R14.reuse, R5 ;  /* 0x000000050e0d7220 */ /* 0x040fe20000410000 */
[----:B------:R-:W-:Y:S02]  /*105c0*/  HADD2.F32 R38, -RZ, R38.H0_H0 ;  /* 0x20000026ff267230 */ /* 0x000fe40000004100 */
[----:B------:R-:W-:Y:S01]  /*105d0*/  FMUL.FTZ R14, R14, R7 ;  /* 0x000000070e0e7220 */ /* 0x000fe20000410000 */
[----:B------:R-:W-:Y:S01]  /*105e0*/  F2FP.F16.F32.PACK_AB R37, R22, R25 ;  /* 0x000000191625723e */ /* 0x000fe200000000ff */
[C---:B------:R-:W-:Y:S01]  /*105f0*/  FFMA.FTZ R16, R15.reuse, R6, -R16 ;  /* 0x000000060f107223 */ /* 0x040fe20000010810 */
[----:B------:R-:W-:Y:S01]  /*10600*/  FFMA.FTZ R17, R15, R4, R17 ;  /* 0x000000040f117223 */ /* 0x000fe20000010011 */
[C---:B------:R-:W-:Y:S01]  /*10610*/  FFMA.FTZ R13, R38.reuse, R7, -R13 ;  /* 0x00000007260d7223 */ /* 0x040fe2000001080d */
[----:B------:R-:W-:Y:S01]  /*10620*/  FFMA.FTZ R14, R38, R5, R14 ;  /* 0x00000005260e7223 */ /* 0x000fe2000001000e */
[----:B------:R-:W-:-:S02]  /*10630*/  F2FP.F16.F32.PACK_AB R39, R12, R23 ;  /* 0x000000170c27723e */ /* 0x000fc400000000ff */
[----:B------:R-:W-:Y:S02]  /*10640*/  F2FP.F16.F32.PACK_AB R36, R17, R16 ;  /* 0x000000101124723e */ /* 0x000fe400000000ff */
[----:B------:R-:W-:Y:S02]  /*10650*/  F2FP.F16.F32.PACK_AB R38, R14, R13 ;  /* 0x0000000d0e26723e */ /* 0x000fe400000000ff */
.L_x_1064:
[----:B------:R-:W-:Y:S05]  /*10660*/  BSYNC B0 ;  /* 0x0000000000007941 */ /* 0x000fea0003800000 */
.L_x_1063:
[----:B-----5:R1:W-:Y:S02]  /*10670*/  STS.128 [R243+0x3000], R36 ;  /* 0x00300024f3007388 */ /* 0x0203e40000000c00 */
.L_x_1058:
[----:B------:R-:W-:Y:S05]  /*10680*/  BSYNC B2 ;  /* 0x0000000000027941 */ /* 0x000fea0003800000 */
.L_x_1057:
[----:B-1----:R-:W-:-:S05]  /*10690*/  VIADD R36, R212, 0x30 ;  /* 0x00000030d4247836 */ /* 0x002fca0000000000 */
[----:B------:R-:W-:-:S04]  /*106a0*/  ISETP.GE.AND P0, PT, R36, R31, PT ;  /* 0x0000001f2400720c */ /* 0x000fc80003f06270 */
[----:B------:R-:W-:-:S13]  /*106b0*/  ISETP.LT.OR P0, PT, R56, -0x187, P0 ;  /* 0xfffffe793800780c */ /* 0x000fda0000701670 */
[----:B------:R-:W-:Y:S05]  /*106c0*/  @P0 BRA `(.L_x_1065) ;  /* 0x0000003800e80947 */ /* 0x000fea0003800000 */
[----:B------:R-:W-:Y:S01]  /*106d0*/  ISETP.GE.AND P0, PT, R18, R2, PT ;  /* 0x000000021200720c */ /* 0x000fe20003f06270 */
[----:B------:R-:W-:Y:S01]  /*106e0*/  IMAD R4, R3, 0x30, RZ ;  /* 0x0000003003047824 */ /* 0x000fe200078e02ff */
[----:B------:R-:W-:Y:S04]  /*106f0*/  BSSY B1, `(.L_x_1066) ;  /* 0x0000038000017945 */ /* 0x000fe80003800000 */
[----:B------:R-:W-:-:S04]  /*10700*/  IADD3 R3, P1, R4, R21, RZ ;  /* 0x0000001504037210 */ /* 0x000fc80007f3e0ff */
[----:B------:R-:W-:Y:S01]  /*10710*/  LEA.HI.X.SX32 R4, R4, R20, 0x1, P1 ;  /* 0x0000001404047211 */ /* 0x000fe200008f0eff */
[C---:B------:R-:W-:Y:S02]  /*10720*/  IMAD.SHL.U32 R39, R3.reuse, 0x2, RZ ;  /* 0x0000000203277824 */ /* 0x040fe400078e00ff */
[----:B------:R1:W-:Y:S01]  /*10730*/  @P0 STS.128 [R243+0x1800], RZ ;  /* 0x001800fff3000388 */ /* 0x0003e20000000c00 */
[----:B------:R-:W-:Y:S02]  /*10740*/  SHF.L.U64.HI R3, R3, 0x1, R4 ;  /* 0x0000000103037819 */ /* 0x000fe40000010204 */
[-C--:B------:R-:W-:Y:S02]  /*10750*/  IADD3 R16, P2, R28, R39.reuse, RZ ;  /* 0x000000271c107210 */ /* 0x080fe40007f5e0ff */
[----:B------:R-:W-:-:S03]  /*10760*/  IADD3 R38, P1, R32, R39, RZ ;  /* 0x0000002720267210 */ /* 0x000fc60007f3e0ff */
[--C-:B------:R-:W-:Y:S02]  /*10770*/  IMAD.X R17, R29, 0x1, R3.reuse, P2 ;  /* 0x000000011d117824 */ /* 0x100fe400010e0603 */
[----:B------:R-:W-:Y:S01]  /*10780*/  IMAD.X R39, R33, 0x1, R3, P1 ;  /* 0x0000000121277824 */ /* 0x000fe200008e0603 */
[----:B------:R-:W-:Y:S07]  /*10790*/  @P0 BRA `(.L_x_1067) ;  /* 0x0000000000b40947 */ /* 0x000fee0003800000 */
[----:B--23--:R2:W5:Y:S01]  /*107a0*/  LD.E.128 R12, desc[UR6][R34.64] ;  /* 0x00000006220c7980 */ /* 0x00c562000c101d00 */
        /* <DEDUP_REMOVED lines=11> */
[----:B----4-:R-:W-:-:S03]  /*10860*/  HADD2.F32 R3, -RZ, R5.H1_H1 ;  /* 0x30000005ff037230 */ /* 0x010fc60000004100 */
[C---:B------:R-:W-:Y:S01]  /*10870*/  FMUL.FTZ R28, R19.reuse, R14 ;  /* 0x0000000e131c7220 */ /* 0x040fe20000410000 */
[----:B------:R-:W-:Y:S02]  /*10880*/  HADD2.F32 R13, -RZ, R4.H1_H1 ;  /* 0x30000004ff0d7230 */ /* 0x000fe40000004100 */
[--C-:B------:R-:W-:Y:S02]  /*10890*/  HADD2.F32 R18, -RZ, R6.reuse.H1_H1 ;  /* 0x30000006ff127230 */ /* 0x100fe40000004100 */
[-C--:B------:R-:W-:Y:S01]  /*108a0*/  FMUL.FTZ R15, R19, R3.reuse ;  /* 0x00000003130f7220 */ /* 0x080fe20000410000 */
[----:B------:R-:W-:Y:S01]  /*108b0*/  FFMA.FTZ R28, R26, R3, R28 ;  /* 0x000000031a1c7223 */ /* 0x000fe2000001001c */
[C---:B------:R-:W-:Y:S01]  /*108c0*/  FMUL.FTZ R24, R22.reuse, R13 ;  /* 0x0000000d16187220 */ /* 0x040fe20000410000 */
[----:B------:R-:W-:Y:S02]  /*108d0*/  HADD2.F32 R6, -RZ, R6.H0_H0 ;  /* 0x20000006ff067230 */ /* 0x000fe40000004100 */
[----:B------:R-:W-:Y:S01]  /*108e0*/  FMUL.FTZ R22, R22, R18 ;  /* 0x0000001216167220 */ /* 0x000fe20000410000 */
[----:B------:R-:W-:Y:S01]  /*108f0*/  FFMA.FTZ R15, R26, R14, -R15 ;  /* 0x0000000e1a0f7223 */ /* 0x000fe2000001080f */
[----:B------:R-:W-:-:S02]  /*10900*/  HADD2.F32 R3, -RZ, R12.H1_H1 ;  /* 0x3000000cff037230 */ /* 0x000fc40000004100 */
[----:B------:R-:W-:Y:S02]  /*10910*/  HADD2.F32 R4, -RZ, R4.H0_H0 ;  /* 0x20000004ff047230 */ /* 0x000fe40000004100 */
[----:B------:R-:W-:Y:S02]  /*10920*/  HADD2.F32 R5, -RZ, R5.H0_H0 ;  /* 0x20000005ff057230 */ /* 0x000fe40000004100 */
[----:B------:R-:W-:Y:S02]  /*10930*/  HADD2.F32 R14, -RZ, R20.H1_H1 ;  /* 0x30000014ff0e7230 */ /* 0x000fe40000004100 */
[----:B------:R-:W-:Y:S02]  /*10940*/  HADD2.F32 R7, -RZ, R7.H0_H0 ;  /* 0x20000007ff077230 */ /* 0x000fe40000004100 */
[C---:B------:R-:W-:Y:S01]  /*10950*/  FFMA.FTZ R24, R21.reuse, R18, -R24 ;  /* 0x0000001215187223 */ /* 0x040fe20000010818 */
[----:B------:R-:W-:Y:S01]  /*10960*/  FFMA.FTZ R13, R21, R13, R22 ;  /* 0x0000000d150d7223 */ /* 0x000fe20000010016 */
[----:B------:R-:W-:-:S02]  /*10970*/  HADD2.F32 R19, -RZ, R12.H0_H0 ;  /* 0x2000000cff137230 */ /* 0x000fc40000004100 */
[C---:B------:R-:W-:Y:S01]  /*10980*/  FMUL.FTZ R12, R3.reuse, R4 ;  /* 0x00000004030c7220 */ /* 0x040fe20000410000 */
[-C--:B------:R-:W-:Y:S01]  /*10990*/  FMUL.FTZ R21, R3, R6.reuse ;  /* 0x0000000603157220 */ /* 0x080fe20000410000 */
        /* <DEDUP_REMOVED lines=10> */
[----:B------:R-:W-:Y:S02]  /*10a40*/  F2FP.F16.F32.PACK_AB R14, R14, R3 ;  /* 0x000000030e0e723e */ /* 0x000fe400000000ff */
.L_x_1069:
[----:B------:R-:W-:Y:S05]  /*10a50*/  BSYNC B0 ;  /* 0x0000000000007941 */ /* 0x000fea0003800000 */
.L_x_1068:
[----:B-----5:R3:W-:Y:S02]  /*10a60*/  STS.128 [R243+0x1800], R12 ;  /* 0x0018000cf3007388 */ /* 0x0207e40000000c00 */
.L_x_1067:
[----:B------:R-:W-:Y:S05]  /*10a70*/  BSYNC B1 ;  /* 0x0000000000017941 */ /* 0x000fea0003800000 */
.L_x_1066:
[----:B------:R-:W-:-:S13]  /*10a80*/  ISETP.GE.AND P0, PT, R9, R2, PT ;  /* 0x000000020900720c */ /* 0x000fda0003f06270 */
[----:B------:R1:W-:Y:S01]  /*10a90*/  @P0 STS.128 [R243+0x3800], RZ ;  /* 0x003800fff3000388 */ /* 0x0003e20000000c00 */
[----:B------:R-:W-:Y:S05]  /*10aa0*/  @P0 BRA `(.L_x_1065) ;  /* 0x0000003400f00947 */ /* 0x000fea0003800000 */
[----:B--2---:R-:W5:Y:S01]  /*10ab0*/  LD.E.128 R32, desc[UR6][R34.64+0x80] ;  /* 0x0000800622207980 */ /* 0x004f62000c101d00 */
[----:B------:R-:W-:Y:S01]  /*10ac0*/  ISETP.GE.AND P0, PT, R9, R0, PT ;  /* 0x000000000900720c */ /* 0x000fe20003f06270 */
[----:B------:R-:W-:-:S12]  /*10ad0*/  BSSY B0, `(.L_x_1070) ;  /* 0x0000028000007945 */ /* 0x000fd80003800000 */
[----:B------:R-:W-:Y:S05]  /*10ae0*/  @P0 BRA `(.L_x_1071) ;  /* 0x0000000000980947 */ /* 0x000fea0003800000 */
[----:B------:R-:W2:Y:S04]  /*10af0*/  LD.E.64 R2, desc[UR6][R38.64+0x40] ;  /* 0x0000400626027980 */ /* 0x000ea8000c101b00 */
[----:B------:R-:W4:Y:S01]  /*10b00*/  LD.E.64 R4, desc[UR6][R16.64+0x40] ;  /* 0x0000400610047980 */ /* 0x000f22000c101b00 */
[----:B---3-5:R-:W-:Y:S02]  /*10b10*/  HADD2.F32 R12, -RZ, R35.H1_H1 ;  /* 0x30000023ff0c7230 */ /* 0x028fe40000004100 */
[----:B------:R-:W-:Y:S02]  /*10b20*/  HADD2.F32 R15, -RZ, R33.H1_H1 ;  /* 0x30000021ff0f7230 */ /* 0x000fe40000004100 */
[----:B------:R-:W-:Y:S02]  /*10b30*/  HADD2.F32 R35, -RZ, R35.H0_H0 ;  /* 0x20000023ff237230 */ /* 0x000fe40000004100 */
[----:B------:R-:W-:-:S02]  /*10b40*/  HADD2.F32 R13, -RZ, R33.H0_H0 ;  /* 0x20000021ff0d7230 */ /* 0x000fc40000004100 */
[----:B--2---:R-:W-:Y:S02]  /*10b50*/  HADD2.F32 R0, -RZ, R3.H1_H1 ;  /* 0x30000003ff007230 */ /* 0x004fe40000004100 */
        /* <DEDUP_REMOVED lines=8> */
[-C--:B------:R-:W-:Y:S01]  /*10be0*/  FMUL.FTZ R15, R15, R9.reuse ;  /* 0x000000090f0f7220 */ /* 0x080fe20000410000 */
[----:B------:R-:W-:Y:S02]  /*10bf0*/  HADD2.F32 R7, -RZ, R32.H1_H1 ;  /* 0x30000020ff077230 */ /* 0x000fe40000004100 */
[----:B------:R-:W-:Y:S01]  /*10c00*/  FFMA.FTZ R17, R35, R0, R17 ;  /* 0x0000000023117223 */ /* 0x000fe20000010011 */
[----:B------:R-:W-:Y:S02]  /*10c10*/  HADD2.F32 R2, -RZ, R2.H0_H0 ;  /* 0x20000002ff027230 */ /* 0x000fe40000004100 */
[C---:B------:R-:W-:Y:S01]  /*10c20*/  FFMA.FTZ R16, R13.reuse, R9, -R16 ;  /* 0x000000090d107223 */ /* 0x040fe20000010810 */
[----:B------:R-:W-:Y:S02]  /*10c30*/  HADD2.F32 R3, -RZ, R3.H0_H0 ;  /* 0x20000003ff037230 */ /* 0x000fe40000004100 */
[----:B------:R-:W-:Y:S01]  /*10c40*/  FFMA.FTZ R15, R13, R6, R15 ;  /* 0x000000060d0f7223 */ /* 0x000fe2000001000f */
[----:B------:R-:W-:-:S02]  /*10c50*/  HADD2.F32 R0, -RZ, R34.H1_H1 ;  /* 0x30000022ff007230 */ /* 0x000fc40000004100 */
[C---:B------:R-:W-:Y:S01]  /*10c60*/  FMUL.FTZ R6, R7.reuse, R2 ;  /* 0x0000000207067220 */ /* 0x040fe20000410000 */
[----:B------:R-:W-:Y:S02]  /*10c70*/  HADD2.F32 R5, -RZ, R5.H0_H0 ;  /* 0x20000005ff057230 */ /* 0x000fe40000004100 */
[----:B------:R-:W-:Y:S01]  /*10c80*/  FMUL.FTZ R13, R7, R4 ;  /* 0x00000004070d7220 */ /* 0x000fe20000410000 */
[----:B------:R-:W-:Y:S02]  /*10c90*/  HADD2.F32 R9, -RZ, R32.H0_H0 ;  /* 0x20000020ff097230 */ /* 0x000fe40000004100 */
[C---:B------:R-:W-:Y:S01]  /*10ca0*/  FMUL.FTZ R7, R0.reuse, R3 ;  /* 0x0000000300077220 */ /* 0x040fe20000410000 */
[----:B------:R-:W-:Y:S02]  /*10cb0*/  HADD2.F32 R34, -RZ, R34.H0_H0 ;  /* 0x20000022ff227230 */ /* 0x000fe40000004100 */
[-C--:B------:R-:W-:Y:S01]  /*10cc0*/  FMUL.FTZ R0, R0, R5.reuse ;  /* 0x0000000500007220 */ /* 0x080fe20000410000 */
        /* <DEDUP_REMOVED lines=8> */
.L_x_1071:
[----:B------:R-:W-:Y:S05]  /*10d50*/  BSYNC B0 ;  /* 0x0000000000007941 */ /* 0x000fea0003800000 */
.L_x_1070:
[----:B-----5:R2:W-:Y:S01]  /*10d60*/  STS.128 [R243+0x3800], R32 ;  /* 0x00380020f3007388 */ /* 0x0205e20000000c00 */
[----:B------:R-:W-:Y:S05]  /*10d70*/  BRA `(.L_x_1065) ;  /* 0x00000034003c7947 */ /* 0x000fea0003800000 */
.L_x_1040:
[----:B------:R-:W-:Y:S04]  /*10d80*/  BSSY B2, `(.L_x_1072) ;  /* 0x00000b4000027945 */ /* 0x000fe80003800000 */
[----:B------:R-:W-:Y:S05]  /*10d90*/  @!P0 BRA `(.L_x_1073) ;  /* 0x0000000800c88947 */ /* 0x000fea0003800000 */
[----:B------:R-:W-:Y:S01]  /*10da0*/  ISETP.GE.AND P0, PT, R18, R2, PT ;  /* 0x000000021200720c */ /* 0x000fe20003f06270 */
[----:B------:R-:W-:-:S12]  /*10db0*/  BSSY B1, `(.L_x_1074) ;  /* 0x0000058000017945 */ /* 0x000fd80003800000 */
[----:B------:R1:W-:Y:S01]  /*10dc0*/  @P0 STS.128 [R243], RZ ;  /* 0x000000fff3000388 */ /* 0x0003e20000000c00 */
[----:B------:R-:W-:Y:S05]  /*10dd0*/  @P0 BRA `(.L_x_1075) ;  /* 0x0000000400540947 */ /* 0x000fea0003800000 */
[----:B------:R2:W5:Y:S01]  /*10de0*/  LD.E.128 R24, desc[UR6][R40.64] ;  /* 0x0000000628187980 */ /* 0x000562000c101d00 */
[----:B------:R-:W-:Y:S01]  /*10df0*/  ISETP.GE.AND P0, PT, R18, R0, PT ;  /* 0x000000001200720c */ /* 0x000fe20003f06270 */
[----:B------:R-:W-:-:S12]  /*10e00*/  BSSY B0, `(.L_x_1076) ;  /* 0x0000051000007945 */ /* 0x000fd80003800000 */
[----:B------:R-:W-:Y:S05]  /*10e10*/  @P0 BRA `(.L_x_1077) ;  /* 0x00000004003c0947 */ /* 0x000fea0003800000 */
[-C--:B------:R-:W-:Y:S02]  /*10e20*/  ISETP.GE.AND P1, PT, R18, R3.reuse, PT ;  /* 0x000000031200720c */ /* 0x080fe40003f26270 */
[----:B------:R-:W-:Y:S02]  /*10e30*/  MOV R5, RZ ;  /* 0x000000ff00057202 */ /* 0x000fe40000000f00 */
[----:B------:R-:W-:-:S09]  /*10e40*/  MOV R13, R3 ;  /* 0x00000003000d7202 */ /* 0x000fd20000000f00 */
[C---:B------:R-:W-:Y:S02]  /*10e50*/  @P1 IADD3 R5, -R3.reuse, RZ, RZ ;  /* 0x000000ff03051210 */ /* 0x040fe40007ffe1ff */
[----:B------:R-:W-:Y:S02]  /*10e60*/  @P1 IADD3 R13, -R3, RZ, RZ ;  /* 0x000000ff030d1210 */ /* 0x000fe40007ffe1ff */
[----:B------:R-:W-:-:S03]  /*10e70*/  IADD3 R7, P0, R5, R16, RZ ;  /* 0x0000001005077210 */ /* 0x000fc60007f1e0ff */
[----:B------:R-:W-:Y:S01]  /*10e80*/  IMAD.WIDE R20, R13, 0x2, R40 ;  /* 0x000000020d147825 */ /* 0x000fe200078e0228 */
[----:B------:R-:W-:Y:S02]  /*10e90*/  LEA.HI.X.SX32 R5, R5, R17, 0x1, P0 ;  /* 0x0000001105057211 */ /* 0x000fe400000f0eff */
[C---:B------:R-:W-:Y:S02]  /*10ea0*/  LEA R4, P0, R7.reuse, R32, 0x1 ;  /* 0x0000002007047211 */ /* 0x040fe400078008ff */
[----:B------:R-:W-:Y:S01]  /*10eb0*/  MOV R13, RZ ;  /* 0x000000ff000d7202 */ /* 0x000fe20000000f00 */
[----:B------:R-:W3:Y:S01]  /*10ec0*/  LD.E.128 R20, desc[UR6][R20.64] ;  /* 0x0000000614147980 */ /* 0x000ee2000c101d00 */
[----:B------:R-:W-:Y:S02]  /*10ed0*/  LEA.HI.X R5, R7, R33, R5, 0x1, P0 ;  /* 0x0000002107057211 */ /* 0x000fe400000f0c05 */
[----:B------:R-:W-:-:S04]  /*10ee0*/  @P1 IADD3 R13, -R3, RZ, RZ ;  /* 0x000000ff030d1210 */ /* 0x000fc80007ffe1ff */
[----:B------:R-:W4:Y:S01]  /*10ef0*/  LD.E.128 R4, desc[UR6][R4.64] ;  /* 0x0000000604047980 */ /* 0x000f22000c101d00 */
[----:B------:R-:W-:-:S04]  /*10f00*/  IADD3 R15, P0, R13, R16, RZ ;  /* 0x000000100d0f7210 */ /* 0x000fc80007f1e0ff */
[----:B------:R-:W-:Y:S02]  /*10f10*/  LEA.HI.X.SX32 R13, R13, R17, 0x1, P0 ;  /* 0x000000110d0d7211 */ /* 0x000fe400000f0eff */
[----:B------:R-:W-:-:S04]  /*10f20*/  LEA R12, P0, R15, R28, 0x1 ;  /* 0x0000001c0f0c7211 */ /* 0x000fc800078008ff */
[----:B------:R-:W-:-:S06]  /*10f30*/  LEA.HI.X R13, R15, R29, R13, 0x1, P0 ;  /* 0x0000001d0f0d7211 */ /* 0x000fcc00000f0c0d */
[----:B------:R-:W2:Y:S01]  /*10f40*/  LD.E.128 R12, desc[UR6][R12.64] ;  /* 0x000000060c0c7980 */ /* 0x000ea2000c101d00 */
[----:B---3--:R-:W-:Y:S02]  /*10f50*/  HADD2.F32 R46, -RZ, R23.H0_H0 ;  /* 0x20000017ff2e7230 */ /* 0x008fe40000004100 */
[--C-:B----4-:R-:W-:Y:S02]  /*10f60*/  HADD2.F32 R8, -RZ, R5.reuse.H0_H0 ;  /* 0x20000005ff087230 */ /* 0x110fe40000004100 */
[----:B------:R-:W-:Y:S02]  /*10f70*/  HADD2.F32 R42, -RZ, R5.H1_H1 ;  /* 0x30000005ff2a7230 */ /* 0x000fe40000004100 */
[--C-:B------:R-:W-:Y:S02]  /*10f80*/  HADD2.F32 R5, -RZ, R7.reuse.H0_H0 ;  /* 0x20000007ff057230 */ /* 0x100fe40000004100 */
[----:B------:R-:W-:Y:S02]  /*10f90*/  HADD2.F32 R7, -RZ, R7.H1_H1 ;  /* 0x30000007ff077230 */ /* 0x000fe40000004100 */
[----:B------:R-:W-:-:S02]  /*10fa0*/  HADD2.F32 R43, -RZ, R4.H0_H0 ;  /* 0x20000004ff2b7230 */ /* 0x000fc40000004100 */
[----:B------:R-:W-:Y:S01]  /*10fb0*/  @!P1 FADD.FTZ R5, -R5, -RZ ;  /* 0x800000ff05059221 */ /* 0x000fe20000010100 */
[----:B------:R-:W-:Y:S02]  /*10fc0*/  HADD2.F32 R44, -RZ, R4.H1_H1 ;  /* 0x30000004ff2c7230 */ /* 0x000fe40000004100 */
[----:B------:R-:W-:Y:S01]  /*10fd0*/  @!P1 FADD.FTZ R8, -R8, -RZ ;  /* 0x800000ff08089221 */ /* 0x000fe20000010100 */
[--C-:B------:R-:W-:Y:S02]  /*10fe0*/  HADD2.F32 R4, -RZ, R6.reuse.H0_H0 ;  /* 0x20000006ff047230 */ /* 0x100fe40000004100 */
[----:B------:R-:W-:Y:S01]  /*10ff0*/  @!P1 FADD.FTZ R7, -R7, -RZ ;  /* 0x800000ff07079221 */ /* 0x000fe20000010100 */
[----:B------:R-:W-:Y:S02]  /*11000*/  HADD2.F32 R45, -RZ, R21.H0_H0 ;  /* 0x20000015ff2d7230 */ /* 0x000fe40000004100 */
[----:B------:R-:W-:Y:S02]  /*11010*/  HADD2.F32 R50, -RZ, R23.H1_H1 ;  /* 0x30000017ff327230 */ /* 0x000fe40000004100 */
[----:B------:R-:W-:-:S02]  /*11020*/  HADD2.F32 R6, -RZ, R6.H1_H1 ;  /* 0x30000006ff067230 */ /* 0x000fc40000004100 */
[----:B------:R-:W-:Y:S01]  /*11030*/  FMUL.FTZ R46, R46, R5 ;  /* 0x000000052e2e7220 */ /* 0x000fe20000410000 */
[----:B------:R-:W-:Y:S01]  /*11040*/  FMUL.FTZ R45, R45, R8 ;  /* 0x000000082d2d7220 */ /* 0x000fe20000410000 */
[----:B------:R-:W-:Y:S01]  /*11050*/  FMUL.FTZ R50, R50, R7 ;  /* 0x0000000732327220 */ /* 0x000fe20000410000 */
[----:B------:R-:W-:Y:S02]  /*11060*/  HADD2.F32 R5, -RZ, R22.H1_H1 ;  /* 0x30000016ff057230 */ /* 0x000fe40000004100 */
[----:B------:R-:W-:Y:S01]  /*11070*/  @!P1 FADD.FTZ R6, -R6, -RZ ;  /* 0x800000ff06069221 */ /* 0x000fe20000010100 */
[----:B------:R-:W-:Y:S02]  /*11080*/  HADD2.F32 R8, -RZ, R20.H0_H0 ;  /* 0x20000014ff087230 */ /* 0x000fe40000004100 */
[----:B------:R-:W-:Y:S01]  /*11090*/  @!P1 FADD.FTZ R43, -R43, -RZ ;  /* 0x800000ff2b2b9221 */ /* 0x000fe20000010100 */
[----:B------:R-:W-:Y:S02]  /*110a0*/  HADD2.F32 R7, -RZ, R22.H0_H0 ;  /* 0x20000016ff077230 */ /* 0x000fe40000004100 */
[----:B------:R-:W-:Y:S01]  /*110b0*/  @!P1 FADD.FTZ R4, -R4, -RZ ;  /* 0x800000ff04049221 */ /* 0x000fe20000010100 */
[----:B------:R-:W-:-:S02]  /*110c0*/  HADD2.F32 R21, -RZ, R21.H1_H1 ;  /* 0x30000015ff157230 */ /* 0x000fc40000004100 */
[----:B------:R-:W-:Y:S01]  /*110d0*/  @!P1 FADD.FTZ R42, -R42, -RZ ;  /* 0x800000ff2a2a9221 */ /* 0x000fe20000010100 */
[----:B------:R-:W-:Y:S01]  /*110e0*/  FMUL.FTZ R6, R5, R6 ;  /* 0x0000000605067220 */ /* 0x000fe20000410000 */
[----:B------:R-:W-:Y:S02]  /*110f0*/  HADD2.F32 R23, -RZ, R20.H1_H1 ;  /* 0x30000014ff177230 */ /* 0x000fe40000004100 */
[----:B------:R-:W-:Y:S01]  /*11100*/  FMUL.FTZ R43, R8, R43 ;  /* 0x0000002b082b7220 */ /* 0x000fe20000410000 */
[----:B------:R-:W-:Y:S01]  /*11110*/  FMUL.FTZ R4, R7, R4 ;  /* 0x0000000407047220 */ /* 0x000fe20000410000 */
[--C-:B--2---:R-:W-:Y:S02]  /*11120*/  HADD2.F32 R5, -RZ, R13.reuse.H0_H0 ;  /* 0x2000000dff057230 */ /* 0x104fe40000004100 */
[----:B------:R-:W-:Y:S02]  /*11130*/  HADD2.F32 R22, -RZ, R13.H1_H1 ;  /* 0x3000000dff167230 */ /* 0x000fe40000004100 */
[----:B------:R-:W-:Y:S01]  /*11140*/  FMUL.FTZ R21, R21, R42 ;  /* 0x0000002a15157220 */ /* 0x000fe20000410000 */
[----:B-----5:R-:W-:-:S02]  /*11150*/  HADD2.F32 R8, -RZ, R25.H0_H0 ;  /* 0x20000019ff087230 */ /* 0x020fc40000004100 */
[----:B------:R-:W-:Y:S01]  /*11160*/  @!P1 FADD.FTZ R44, -R44, -RZ ;  /* 0x800000ff2c2c9221 */ /* 0x000fe20000010100 */
[----:B------:R-:W-:Y:S02]  /*11170*/  HADD2.F32 R20, -RZ, R25.H1_H1 ;  /* 0x30000019ff147230 */ /* 0x000fe40000004100 */
[----:B------:R-:W-:Y:S02]  /*11180*/  HADD2.F32 R7, -RZ, R27.H0_H0 ;  /* 0x2000001bff077230 */ /* 0x000fe40000004100 */
[--C-:B------:R-:W-:Y:S02]  /*11190*/  HADD2.F32 R13, -RZ, R15.reuse.H0_H0 ;  /* 0x2000000fff0d7230 */ /* 0x100fe40000004100 */
[----:B------:R-:W-:Y:S01]  /*111a0*/  FMUL.FTZ R44, R23, R44 ;  /* 0x0000002c172c7220 */ /* 0x000fe20000410000 */
[----:B------:R-:W-:Y:S01]  /*111b0*/  FFMA.FTZ R5, R8, R5, R45 ;  /* 0x0000000508057223 */ /* 0x000fe2000001002d */
[----:B------:R-:W-:Y:S01]  /*111c0*/  FFMA.FTZ R20, R20, R22, R21 ;  /* 0x0000001614147223 */ /* 0x000fe20000010015 */
[----:B------:R-:W-:-:S02]  /*111d0*/  HADD2.F32 R15, -RZ, R15.H1_H1 ;  /* 0x3000000fff0f7230 */ /* 0x000fc40000004100 */
[----:B------:R-:W-:Y:S01]  /*111e0*/  FFMA.FTZ R7, R7, R13, R46 ;  /* 0x0000000d07077223 */ /* 0x000fe2000001002e */
[--C-:B------:R-:W-:Y:S02]  /*111f0*/  HADD2.F32 R42, -RZ, R12.reuse.H0_H0 ;  /* 0x2000000cff2a7230 */ /* 0x100fe40000004100 */
[----:B------:R-:W-:Y:S02]  /*11200*/  HADD2.F32 R25, -RZ, R12.H1_H1 ;  /* 0x3000000cff197230 */ /* 0x000fe40000004100 */
[--C-:B------:R-:W-:Y:S02]  /*11210*/  HADD2.F32 R23, -RZ, R14.reuse.H0_H0 ;  /* 0x2000000eff177230 */ /* 0x100fe40000004100 */
[----:B------:R-:W-:Y:S02]  /*11220*/  HADD2.F32 R51, -RZ, R14.H1_H1 ;  /* 0x3000000eff337230 */ /* 0x000fe40000004100 */
[----:B------:R-:W-:Y:S02]  /*11230*/  HADD2.F32 R27, -RZ, R27.H1_H1 ;  /* 0x3000001bff1b7230 */ /* 0x000fe40000004100 */
[----:B------:R-:W-:-:S02]  /*11240*/  HADD2.F32 R8, -RZ, R24.H0_H0 ;  /* 0x20000018ff087230 */ /* 0x000fc40000004100 */
[----:B------:R-:W-:Y:S02]  /*11250*/  HADD2.F32 R21, -RZ, R24.H1_H1 ;  /* 0x30000018ff157230 */ /* 0x000fe40000004100 */
[--C-:B------:R-:W-:Y:S02]  /*11260*/  HADD2.F32 R13, -RZ, R26.reuse.H0_H0 ;  /* 0x2000001aff0d7230 */ /* 0x100fe40000004100 */
[----:B------:R-:W-:Y:S02]  /*11270*/  HADD2.F32 R45, -RZ, R26.H1_H1 ;  /* 0x3000001aff2d7230 */ /* 0x000fe40000004100 */
[----:B------:R-:W-:Y:S01]  /*11280*/  FFMA.FTZ R50, R27, R15, R50 ;  /* 0x0000000f1b327223 */ /* 0x000fe20000010032 */
[----:B------:R-:W-:Y:S01]  /*11290*/  FFMA.FTZ R8, R8, R42, R43 ;  /* 0x0000002a08087223 */ /* 0x000fe2000001002b */
[----:B------:R-:W-:Y:S01]  /*112a0*/  FFMA.FTZ R21, R21, R25, R44 ;  /* 0x0000001915157223 */ /* 0x000fe2000001002c */
[----:B------:R-:W-:Y:S01]  /*112b0*/  FFMA.FTZ R4, R13, R23, R4 ;  /* 0x000000170d047223 */ /* 0x000fe20000010004 */
[----:B------:R-:W-:Y:S01]  /*112c0*/  FFMA.FTZ R45, R45, R51, R6 ;  /* 0x000000332d2d7223 */ /* 0x000fe20000010006 */
[----:B------:R-:W-:-:S02]  /*112d0*/  F2FP.F16.F32.PACK_AB R25, R20, R5 ;  /* 0x000000051419723e */ /* 0x000fc400000000ff */
[----:B------:R-:W-:Y:S02]  /*112e0*/  F2FP.F16.F32.PACK_AB R24, R21, R8 ;  /* 0x000000081518723e */ /* 0x000fe400000000ff */
[----:B------:R-:W-:Y:S02]  /*112f0*/  F2FP.F16.F32.PACK_AB R27, R50, R7 ;  /* 0x00000007321b723e */ /* 0x000fe400000000ff */
[----:B------:R-:W-:Y:S02]  /*11300*/  F2FP.F16.F32.PACK_AB R26, R45, R4 ;  /* 0x000000042d1a723e */ /* 0x000fe400000000ff */
.L_x_1077:
[----:B------:R-:W-:Y:S05]  /*11310*/  BSYNC B0 ;  /* 0x0000000000007941 */ /* 0x000fea0003800000 */
.L_x_1076:
[----:B-----5:R3:W-:Y:S02]  /*11320*/  STS.128 [R243], R24 ;  /* 0x00000018f3007388 */ /* 0x0207e40000000c00 */
.L_x_1075:
[----:B------:R-:W-:Y:S05]  /*11330*/  BSYNC B1 ;  /* 0x0000000000017941 */ /* 0x000fea0003800000 */
.L_x_1074:
[----:B------:R-:W-:-:S13]  /*11340*/  ISETP.GE.AND P0, PT, R9, R2, PT ;  /* 0x000000020900720c */ /* 0x000fda0003f06270 */
[----:B------:R4:W-:Y:S01]  /*11350*/  @P0 STS.128 [R243+0x2000], RZ ;  /* 0x002000fff3000388 */ /* 0x0009e20000000c00 */
[----:B------:R-:W-:Y:S05]  /*11360*/  @P0 BRA `(.L_x_1073) ;  /* 0x0000000400540947 */ /* 0x000fea0003800000 */
[----:B---3--:R3:W5:Y:S01]  /*11370*/  LD.E.128 R24, desc[UR6][R40.64+0x80] ;  /* 0x0000800628187980 */ /* 0x008762000c101d00 */
        /* <DEDUP_REMOVED lines=13> */
[----:B------:R-:W2:Y:S01]  /*11450*/  LD.E.128 R20, desc[UR6][R20.64+0x80] ;  /* 0x0000800614147980 */ /* 0x000ea2000c101d00 */
[----:B------:R-:W-:Y:S02]  /*11460*/  LEA.HI.X R5, R7, R33, R5, 0x1, P0 ;  /* 0x0000002107057211 */ /* 0x000fe400000f0c05 */
[----:B------:R-:W-:-:S04]  /*11470*/  @P1 IADD3 R13, -R3, RZ, RZ ;  /* 0x000000ff030d1210 */ /* 0x000fc80007ffe1ff */
[----:B------:R-:W4:Y:S01]  /*11480*/  LD.E.128 R4, desc[UR6][R4.64+0x80] ;  /* 0x0000800604047980 */ /* 0x000f22000c101d00 */
[----:B------:R-:W-:-:S04]  /*11490*/  IADD3 R15, P0, R13, R16, RZ ;  /* 0x000000100d0f7210 */ /* 0x000fc80007f1e0ff */
[----:B------:R-:W-:Y:S02]  /*114a0*/  LEA.HI.X.SX32 R13, R13, R17, 0x1, P0 ;  /* 0x000000110d0d7211 */ /* 0x000fe400000f0eff */
[----:B------:R-:W-:-:S04]  /*114b0*/  LEA R12, P0, R15, R28, 0x1 ;  /* 0x0000001c0f0c7211 */ /* 0x000fc800078008ff */
[----:B------:R-:W-:-:S06]  /*114c0*/  LEA.HI.X R13, R15, R29, R13, 0x1, P0 ;  /* 0x0000001d0f0d7211 */ /* 0x000fcc00000f0c0d */
[----:B------:R-:W3:Y:S01]  /*114d0*/  LD.E.128 R12, desc[UR6][R12.64+0x80] ;  /* 0x000080060c0c7980 */ /* 0x000ee2000c101d00 */
[----:B--2---:R-:W-:Y:S02]  /*114e0*/  HADD2.F32 R43, -RZ, R20.H0_H0 ;  /* 0x20000014ff2b7230 */ /* 0x004fe40000004100 */
[----:B------:R-:W-:Y:S02]  /*114f0*/  HADD2.F32 R45, -RZ, R21.H0_H0 ;  /* 0x20000015ff2d7230 */ /* 0x000fe40000004100 */
[--C-:B----4-:R-:W-:Y:S02]  /*11500*/  HADD2.F32 R8, -RZ, R4.reuse.H0_H0 ;  /* 0x20000004ff087230 */ /* 0x110fe40000004100 */
[----:B---3--:R-:W-:Y:S02]  /*11510*/  HADD2.F32 R40, -RZ, R4.H1_H1 ;  /* 0x30000004ff287230 */ /* 0x008fe40000004100 */
[--C-:B------:R-:W-:Y:S02]  /*11520*/  HADD2.F32 R4, -RZ, R5.reuse.H0_H0 ;  /* 0x20000005ff047230 */ /* 0x100fe40000004100 */
[----:B------:R-:W-:Y:S01]  /*11530*/  @!P1 FADD.FTZ R8, -R8, -RZ ;  /* 0x800000ff08089221 */ /* 0x000fe20000010100 */
[----:B------:R-:W-:-:S02]  /*11540*/  HADD2.F32 R41, -RZ, R5.H1_H1 ;  /* 0x30000005ff297230 */ /* 0x000fc40000004100 */
[--C-:B------:R-:W-:Y:S02]  /*11550*/  HADD2.F32 R5, -RZ, R6.reuse.H0_H0 ;  /* 0x20000006ff057230 */ /* 0x100fe40000004100 */
[----:B------:R-:W-:Y:S01]  /*11560*/  @!P1 FADD.FTZ R4, -R4, -RZ ;  /* 0x800000ff04049221 */ /* 0x000fe20000010100 */
[----:B------:R-:W-:Y:S02]  /*11570*/  HADD2.F32 R42, -RZ, R6.H1_H1 ;  /* 0x30000006ff2a7230 */ /* 0x000fe40000004100 */
[--C-:B------:R-:W-:Y:S02]  /*11580*/  HADD2.F32 R6, -RZ, R7.reuse.H0_H0 ;  /* 0x20000007ff067230 */ /* 0x100fe40000004100 */
[----:B------:R-:W-:Y:S02]  /*11590*/  HADD2.F32 R7, -RZ, R7.H1_H1 ;  /* 0x30000007ff077230 */ /* 0x000fe40000004100 */
[----:B------:R-:W-:Y:S01]  /*115a0*/  FMUL.FTZ R43, R43, R8 ;  /* 0x000000082b2b7220 */ /* 0x000fe20000410000 */
[----:B------:R-:W-:-:S02]  /*115b0*/  HADD2.F32 R51, -RZ, R20.H1_H1 ;  /* 0x30000014ff337230 */ /* 0x000fc40000004100 */
[----:B------:R-:W-:Y:S01]  /*115c0*/  @!P1 FADD.FTZ R41, -R41, -RZ ;  /* 0x800000ff29299221 */ /* 0x000fe20000010100 */
[----:B------:R-:W-:Y:S02]  /*115d0*/  HADD2.F32 R20, -RZ, R21.H1_H1 ;  /* 0x30000015ff147230 */ /* 0x000fe40000004100 */
[----:B------:R-:W-:Y:S01]  /*115e0*/  FMUL.FTZ R45, R45, R4 ;  /* 0x000000042d2d7220 */ /* 0x000fe20000410000 */
[----:B------:R-:W-:Y:S02]  /*115f0*/  HADD2.F32 R8, -RZ, R22.H0_H0 ;  /* 0x20000016ff087230 */ /* 0x000fe40000004100 */
[----:B------:R-:W-:Y:S01]  /*11600*/  @!P1 FADD.FTZ R5, -R5, -RZ ;  /* 0x800000ff05059221 */ /* 0x000fe20000010100 */
[--C-:B------:R-:W-:Y:S02]  /*11610*/  HADD2.F32 R21, -RZ, R23.reuse.H0_H0 ;  /* 0x20000017ff157230 */ /* 0x100fe40000004100 */
[----:B------:R-:W-:Y:S01]  /*11620*/  @!P1 FADD.FTZ R6, -R6, -RZ ;  /* 0x800000ff06069221 */ /* 0x000fe20000010100 */
[----:B------:R-:W-:-:S02]  /*11630*/  HADD2.F32 R4, -RZ, R23.H1_H1 ;  /* 0x30000017ff047230 */ /* 0x000fc40000004100 */
[----:B------:R-:W-:Y:S01]  /*11640*/  @!P1 FADD.FTZ R7, -R7, -RZ ;  /* 0x800000ff07079221 */ /* 0x000fe20000010100 */
[----:B------:R-:W-:Y:S01]  /*11650*/  FMUL.FTZ R20, R20, R41 ;  /* 0x0000002914147220 */ /* 0x000fe20000410000 */
[----:B------:R-:W-:Y:S02]  /*11660*/  HADD2.F32 R41, -RZ, R22.H1_H1 ;  /* 0x30000016ff297230 */ /* 0x000fe40000004100 */
[----:B------:R-:W-:Y:S01]  /*11670*/  FMUL.FTZ R5, R8, R5 ;  /* 0x0000000508057220 */ /* 0x000fe20000410000 */
[----:B------:R-:W-:Y:S01]  /*11680*/  FMUL.FTZ R6, R21, R6 ;  /* 0x0000000615067220 */ /* 0x000fe20000410000 */
[----:B------:R-:W-:Y:S01]  /*11690*/  @!P1 FADD.FTZ R40, -R40, -RZ ;  /* 0x800000ff28289221 */ /* 0x000fe20000010100 */
[----:B------:R-:W-:Y:S01]  /*116a0*/  @!P1 FADD.FTZ R42, -R42, -RZ ;  /* 0x800000ff2a2a9221 */ /* 0x000fe20000010100 */
[----:B------:R-:W-:Y:S01]  /*116b0*/  FMUL.FTZ R7, R4, R7 ;  /* 0x0000000704077220 */ /* 0x000fe20000410000 */
[--C-:B------:R-:W-:Y:S02]  /*116c0*/  HADD2.F32 R8, -RZ, R12.reuse.H0_H0 ;  /* 0x2000000cff087230 */ /* 0x100fe40000004100 */
[----:B------:R-:W-:-:S02]  /*116d0*/  HADD2.F32 R21, -RZ, R12.H1_H1 ;  /* 0x3000000cff157230 */ /* 0x000fc40000004100 */
[----:B-----5:R-:W-:Y:S02]  /*116e0*/  HADD2.F32 R4, -RZ, R24.H0_H0 ;  /* 0x20000018ff047230 */ /* 0x020fe40000004100 */
[----:B------:R-:W-:Y:S02]  /*116f0*/  HADD2.F32 R22, -RZ, R25.H0_H0 ;  /* 0x20000019ff167230 */ /* 0x000fe40000004100 */
[----:B------:R-:W-:Y:S02]  /*11700*/  HADD2.F32 R12, -RZ, R13.H0_H0 ;  /* 0x2000000dff0c7230 */ /* 0x000fe40000004100 */
[----:B------:R-:W-:Y:S01]  /*11710*/  FMUL.FTZ R51, R51, R40 ;  /* 0x0000002833337220 */ /* 0x000fe20000410000 */
[----:B------:R-:W-:Y:S01]  /*11720*/  FMUL.FTZ R42, R41, R42 ;  /* 0x0000002a292a7220 */ /* 0x000fe20000410000 */
[--C-:B------:R-:W-:Y:S02]  /*11730*/  HADD2.F32 R40, -RZ, R14.reuse.H0_H0 ;  /* 0x2000000eff287230 */ /* 0x100fe40000004100 */
[----:B------:R-:W-:Y:S01]  /*11740*/  FFMA.FTZ R4, R4, R8, R43 ;  /* 0x0000000804047223 */ /* 0x000fe2000001002b */
[----:B------:R-:W-:-:S02]  /*11750*/  HADD2.F32 R41, -RZ, R14.H1_H1 ;  /* 0x3000000eff297230 */ /* 0x000fc40000004100 */
[----:B------:R-:W-:Y:S01]  /*11760*/  FFMA.FTZ R12, R22, R12, R45 ;  /* 0x0000000c160c7223 */ /* 0x000fe2000001002d */
[--C-:B------:R-:W-:Y:S02]  /*11770*/  HADD2.F32 R23, -RZ, R15.reuse.H0_H0 ;  /* 0x2000000fff177230 */ /* 0x100fe40000004100 */
[----:B------:R-:W-:Y:S02]  /*11780*/  HADD2.F32 R14, -RZ, R15.H1_H1 ;  /* 0x3000000fff0e7230 */ /* 0x000fe40000004100 */
[----:B------:R-:W-:Y:S02]  /*11790*/  HADD2.F32 R24, -RZ, R24.H1_H1 ;  /* 0x30000018ff187230 */ /* 0x000fe40000004100 */
        /* <DEDUP_REMOVED lines=16> */
.L_x_1079:
[----:B------:R-:W-:Y:S05]  /*118a0*/  BSYNC B0 ;  /* 0x0000000000007941 */ /* 0x000fea0003800000 */
.L_x_1078:
[----:B-----5:R1:W-:Y:S02]  /*118b0*/  STS.128 [R243+0x2000], R24 ;  /* 0x00200018f3007388 */ /* 0x0203e40000000c00 */
.L_x_1073:
[----:B------:R-:W-:Y:S05]  /*118c0*/  BSYNC B2 ;  /* 0x0000000000027941 */ /* 0x000fea0003800000 */
.L_x_1072:
[----:B------:R-:W-:Y:S01]  /*118d0*/  VIADD R8, R212, 0x10 ;  /* 0x00000010d4087836 */ /* 0x000fe20000000000 */
[----:B------:R-:W-:Y:S04]  /*118e0*/  BSSY B2, `(.L_x_1080) ;  /* 0x00000bd000027945 */ /* 0x000fe80003800000 */
[----:B------:R-:W-:-:S04]  /*118f0*/  ISETP.GE.AND P0, PT, R8, R31, PT ;  /* 0x0000001f0800720c */ /* 0x000fc80003f06270 */
[----:B------:R-:W-:-:S13]  /*11900*/  ISETP.LT.OR P0, PT, R56, -0x87, P0 ;  /* 0xffffff793800780c */ /* 0x000fda0000701670 */
[----:B------:R-:W-:Y:S05]  /*11910*/  @P0 BRA `(.L_x_1081) ;  /* 0x0000000800e40947 */ /* 0x000fea0003800000 */
[----:B------:R-:W-:Y:S01]  /*11920*/  ISETP.GE.AND P0, PT, R18, R2, PT ;  /* 0x000000021200720c */ /* 0x000fe20003f06270 */
[----:B------:R-:W-:-:S12]  /*11930*/  BSSY B1, `(.L_x_1082) ;  /* 0x000005b000017945 */ /* 0x000fd80003800000 */
[----:B------:R1:W-:Y:S01]  /*11940*/  @P0 STS.128 [R243+0x800], RZ ;  /* 0x000800fff3000388 */ /* 0x0003e20000000c00 */
[----:B------:R-:W-:Y:S05]  /*11950*/  @P0 BRA `(.L_x_1083) ;  /* 0x0000000400600947 */ /* 0x000fea0003800000 */
[----:B-1-3--:R1:W5:Y:S01]  /*11960*/  LD.E.128 R24, desc[UR6][R38.64] ;  /* 0x0000000626187980 */ /* 0x00a362000c101d00 */
[----:B------:R-:W-:Y:S01]  /*11970*/  ISETP.GE.AND P0, PT, R18, R0, PT ;  /* 0x000000001200720c */ /* 0x000fe20003f06270 */
[----:B------:R-:W-:-:S12]  /*11980*/  BSSY B0, `(.L_x_1084) ;  /* 0x0000054000007945 */ /* 0x000fd80003800000 */
[----:B------:R-:W-:Y:S05]  /*11990*/  @P0 BRA `(.L_x_1085) ;  /* 0x0000000400480947 */ /* 0x000fea0003800000 */
[-C--:B------:R-:W-:Y:S02]  /*119a0*/  ISETP.GE.AND P0, PT, R18, R3.reuse, PT ;  /* 0x000000031200720c */ /* 0x080fe40003f06270 */
[----:B------:R-:W-:Y:S02]  /*119b0*/  MOV R5, RZ ;  /* 0x000000ff00057202 */ /* 0x000fe40000000f00 */
[C---:B------:R-:W-:Y:S02]  /*119c0*/  IADD3 R13, P1, R30.reuse, R16, RZ ;  /* 0x000000101e0d7210 */ /* 0x040fe40007f3e0ff */
[----:B------:R-:W-:Y:S02]  /*119d0*/  MOV R15, R3 ;  /* 0x00000003000f7202 */ /* 0x000fe40000000f00 */
[----:B------:R-:W-:-:S05]  /*119e0*/  LEA.HI.X.SX32 R12, R30, R17, 0x1, P1 ;  /* 0x000000111e0c7211 */ /* 0x000fca00008f0eff */
        /* <DEDUP_REMOVED lines=10> */
[----:B------:R-:W3:Y:S01]  /*11a90*/  LD.E.128 R4, desc[UR6][R4.64] ;  /* 0x0000000604047980 */ /* 0x000ee2000c101d00 */
[----:B------:R-:W-:-:S04]  /*11aa0*/  IADD3 R13, P1, R14, R13, RZ ;  /* 0x0000000d0e0d7210 */ /* 0x000fc80007f3e0ff */
[----:B------:R-:W-:Y:S02]  /*11ab0*/  LEA.HI.X.SX32 R12, R14, R12, 0x1, P1 ;  /* 0x0000000c0e0c7211 */ /* 0x000fe400008f0eff */
[----:B------:R-:W-:-:S04]  /*11ac0*/  LEA R14, P1, R13, R28, 0x1 ;  /* 0x0000001c0d0e7211 */ /* 0x000fc800078208ff */
[----:B------:R-:W-:-:S06]  /*11ad0*/  LEA.HI.X R15, R13, R29, R12, 0x1, P1 ;  /* 0x0000001d0d0f7211 */ /* 0x000fcc00008f0c0c */
[----:B------:R-:W4:Y:S01]  /*11ae0*/  LD.E.128 R12, desc[UR6][R14.64] ;  /* 0x000000060e0c7980 */ /* 0x000f22000c101d00 */
[----:B--2---:R-:W-:Y:S01]  /*11af0*/  MOV R40, R23 ;  /* 0x0000001700287202 */ /* 0x004fe20000000f00 */
[----:B------:R-:W-:Y:S02]  /*11b00*/  HADD2.F32 R44, -RZ, R20.H0_H0 ;  /* 0x20000014ff2c7230 */ /* 0x000fe40000004100 */
[--C-:B---3--:R-:W-:Y:S02]  /*11b10*/  HADD2.F32 R23, -RZ, R4.reuse.H0_H0 ;  /* 0x20000004ff177230 */ /* 0x108fe40000004100 */
[----:B------:R-:W-:Y:S02]  /*11b20*/  HADD2.F32 R41, -RZ, R4.H1_H1 ;  /* 0x30000004ff297230 */ /* 0x000fe40000004100 */
[--C-:B------:R-:W-:Y:S02]  /*11b30*/  HADD2.F32 R4, -RZ, R5.reuse.H0_H0 ;  /* 0x20000005ff047230 */ /* 0x100fe40000004100 */
[----:B------:R-:W-:Y:S01]  /*11b40*/  @!P0 FADD.FTZ R23, -R23, -RZ ;  /* 0x800000ff17178221 */ /* 0x000fe20000010100 */
[----:B------:R-:W-:-:S02]  /*11b50*/  HADD2.F32 R42, -RZ, R5.H1_H1 ;  /* 0x30000005ff2a7230 */ /* 0x000fc40000004100 */
[--C-:B------:R-:W-:Y:S02]  /*11b60*/  HADD2.F32 R5, -RZ, R6.reuse.H0_H0 ;  /* 0x20000006ff057230 */ /* 0x100fe40000004100 */
[----:B------:R-:W-:Y:S01]  /*11b70*/  @!P0 FADD.FTZ R4, -R4, -RZ ;  /* 0x800000ff04048221 */ /* 0x000fe20000010100 */
[----:B------:R-:W-:Y:S02]  /*11b80*/  HADD2.F32 R43, -RZ, R6.H1_H1 ;  /* 0x30000006ff2b7230 */ /* 0x000fe40000004100 */
[----:B------:R-:W-:Y:S02]  /*11b90*/  HADD2.F32 R45, -RZ, R21.H0_H0 ;  /* 0x20000015ff2d7230 */ /* 0x000fe40000004100 */
[----:B------:R-:W-:Y:S02]  /*11ba0*/  HADD2.F32 R6, -RZ, R7.H0_H0 ;  /* 0x20000007ff067230 */ /* 0x000fe40000004100 */
[----:B------:R-:W-:Y:S01]  /*11bb0*/  FMUL.FTZ R44, R44, R23 ;  /* 0x000000172c2c7220 */ /* 0x000fe20000410000 */
[----:B------:R-:W-:-:S02]  /*11bc0*/  HADD2.F32 R20, -RZ, R20.H1_H1 ;  /* 0x30000014ff147230 */ /* 0x000fc40000004100 */
[----:B------:R-:W-:Y:S01]  /*11bd0*/  FMUL.FTZ R45, R45, R4 ;  /* 0x000000042d2d7220 */ /* 0x000fe20000410000 */
[----:B------:R-:W-:Y:S02]  /*11be0*/  HADD2.F32 R23, -RZ, R40.H0_H0 ;  /* 0x20000028ff177230 */ /* 0x000fe40000004100 */
[----:B------:R-:W-:Y:S01]  /*11bf0*/  @!P0 FADD.FTZ R41, -R41, -RZ ;  /* 0x800000ff29298221 */ /* 0x000fe20000010100 */
[--C-:B------:R-:W-:Y:S02]  /*11c00*/  HADD2.F32 R4, -RZ, R22.reuse.H0_H0 ;  /* 0x20000016ff047230 */ /* 0x100fe40000004100 */
[----:B------:R-:W-:Y:S01]  /*11c10*/  @!P0 FADD.FTZ R6, -R6, -RZ ;  /* 0x800000ff06068221 */ /* 0x000fe20000010100 */
[----:B------:R-:W-:Y:S02]  /*11c20*/  HADD2.F32 R22, -RZ, R22.H1_H1 ;  /* 0x30000016ff167230 */ /* 0x000fe40000004100 */
[----:B------:R-:W-:Y:S01]  /*11c30*/  @!P0 FADD.FTZ R5, -R5, -RZ ;  /* 0x800000ff05058221 */ /* 0x000fe20000010100 */
[----:B------:R-:W-:-:S02]  /*11c40*/  HADD2.F32 R7, -RZ, R7.H1_H1 ;  /* 0x30000007ff077230 */ /* 0x000fc40000004100 */
[----:B------:R-:W-:Y:S01]  /*11c50*/  @!P0 FADD.FTZ R43, -R43, -RZ ;  /* 0x800000ff2b2b8221 */ /* 0x000fe20000010100 */
[----:B------:R-:W-:Y:S01]  /*11c60*/  FMUL.FTZ R20, R20, R41 ;  /* 0x0000002914147220 */ /* 0x000fe20000410000 */
[----:B------:R-:W-:Y:S01]  /*11c70*/  FMUL.FTZ R6, R23, R6 ;  /* 0x0000000617067220 */ /* 0x000fe20000410000 */
[----:B------:R-:W-:Y:S02]  /*11c80*/  HADD2.F32 R21, -RZ, R21.H1_H1 ;  /* 0x30000015ff157230 */ /* 0x000fe40000004100 */
[----:B------:R-:W-:Y:S01]  /*11c90*/  FMUL.FTZ R5, R4, R5 ;  /* 0x0000000504057220 */ /* 0x000fe20000410000 */
[--C-:B-----5:R-:W-:Y:S02]  /*11ca0*/  HADD2.F32 R23, -RZ, R24.reuse.H0_H0 ;  /* 0x20000018ff177230 */ /* 0x120fe40000004100 */
[----:B------:R-:W-:Y:S01]  /*11cb0*/  @!P0 FADD.FTZ R42, -R42, -RZ ;  /* 0x800000ff2a2a8221 */ /* 0x000fe20000010100 */
[----:B------:R-:W-:Y:S02]  /*11cc0*/  HADD2.F32 R41, -RZ, R24.H1_H1 ;  /* 0x30000018ff297230 */ /* 0x000fe40000004100 */
[----:B------:R-:W-:Y:S01]  /*11cd0*/  FMUL.FTZ R43, R22, R43 ;  /* 0x0000002b162b7220 */ /* 0x000fe20000410000 */
[----:B------:R-:W-:-:S02]  /*11ce0*/  HADD2.F32 R40, -RZ, R40.H1_H1 ;  /* 0x30000028ff287230 */ /* 0x000fc40000004100 */
[----:B------:R-:W-:Y:S01]  /*11cf0*/  @!P0 FADD.FTZ R7, -R7, -RZ ;  /* 0x800000ff07078221 */ /* 0x000fe20000010100 */
[--C-:B----4-:R-:W-:Y:S02]  /*11d00*/  HADD2.F32 R4, -RZ, R12.reuse.H0_H0 ;  /* 0x2000000cff047230 */ /* 0x110fe40000004100 */
[----:B------:R-:W-:Y:S02]  /*11d10*/  HADD2.F32 R24, -RZ, R12.H1_H1 ;  /* 0x3000000cff187230 */ /* 0x000fe40000004100 */
[----:B------:R-:W-:Y:S02]  /*11d20*/  HADD2.F32 R22, -RZ, R25.H0_H0 ;  /* 0x20000019ff167230 */ /* 0x000fe40000004100 */
[--C-:B------:R-:W-:Y:S02]  /*11d30*/  HADD2.F32 R12, -RZ, R13.reuse.H0_H0 ;  /* 0x2000000dff0c7230 */ /* 0x100fe40000004100 */
[----:B------:R-:W-:Y:S01]  /*11d40*/  FMUL.FTZ R21, R21, R42 ;  /* 0x0000002a15157220 */ /* 0x000fe20000410000 */
[----:B------:R-:W-:Y:S01]  /*11d50*/  FMUL.FTZ R7, R40, R7 ;  /* 0x0000000728077220 */ /* 0x000fe20000410000 */
[----:B------:R-:W-:-:S02]  /*11d60*/  HADD2.F32 R42, -RZ, R13.H1_H1 ;  /* 0x3000000dff2a7230 */ /* 0x000fc40000004100 */
[----:B------:R-:W-:Y:S01]  /*11d70*/  FFMA.FTZ R41, R41, R24, R20 ;  /* 0x0000001829297223 */ /* 0x000fe20000010014 */
[----:B------:R-:W-:Y:S02]  /*11d80*/  HADD2.F32 R40, -RZ, R14.H0_H0 ;  /* 0x2000000eff287230 */ /* 0x000fe40000004100 */
[----:B------:R-:W-:Y:S01]  /*11d90*/  FFMA.FTZ R12, R22, R12, R45 ;  /* 0x0000000c160c7223 */ /* 0x000fe2000001002d */
[--C-:B------:R-:W-:Y:S02]  /*11da0*/  HADD2.F32 R13, -RZ, R15.reuse.H0_H0 ;  /* 0x2000000fff0d7230 */ /* 0x100fe40000004100 */
[----:B------:R-:W-:Y:S02]  /*11db0*/  HADD2.F32 R46, -RZ, R15.H1_H1 ;  /* 0x3000000fff2e7230 */ /* 0x000fe40000004100 */
[----:B------:R-:W-:Y:S02]  /*11dc0*/  HADD2.F32 R20, -RZ, R26.H0_H0 ;  /* 0x2000001aff147230 */ /* 0x000fe40000004100 */
[----:B------:R-:W-:-:S02]  /*11dd0*/  HADD2.F32 R14, -RZ, R14.H1_H1 ;  /* 0x3000000eff0e7230 */ /* 0x000fc40000004100 */
[----:B------:R-:W-:Y:S02]  /*11de0*/  HADD2.F32 R22, -RZ, R25.H1_H1 ;  /* 0x30000019ff167230 */ /* 0x000fe40000004100 */
        /* <DEDUP_REMOVED lines=13> */
.L_x_1085:
[----:B------:R-:W-:Y:S05]  /*11ec0*/  BSYNC B0 ;  /* 0x0000000000007941 */ /* 0x000fea0003800000 */
.L_x_1084:
[----:B-----5:R3:W-:Y:S02]  /*11ed0*/  STS.128 [R243+0x800], R24 ;  /* 0x00080018f3007388 */ /* 0x0207e40000000c00 */
.L_x_1083:
[----:B------:R-:W-:Y:S05]  /*11ee0*/  BSYNC B1 ;  /* 0x0000000000017941 */ /* 0x000fea0003800000 */
.L_x_1082:
[----:B------:R-:W-:-:S13]  /*11ef0*/  ISETP.GE.AND P0, PT, R9, R2, PT ;  /* 0x000000020900720c */ /* 0x000fda0003f06270 */
[----:B------:R1:W-:Y:S01]  /*11f00*/  @P0 STS.128 [R243+0x2800], RZ ;  /* 0x002800fff3000388 */ /* 0x0003e20000000c00 */
[----:B------:R-:W-:Y:S05]  /*11f10*/  @P0 BRA `(.L_x_1081) ;  /* 0x0000000400640947 */ /* 0x000fea0003800000 */
[----:B-1-3--:R1:W5:Y:S01]  /*11f20*/  LD.E.128 R24, desc[UR6][R38.64+0x80] ;  /* 0x0000800626187980 */ /* 0x00a362000c101d00 */
[----:B------:R-:W-:Y:S01]  /*11f30*/  ISETP.GE.AND P0, PT, R9, R0, PT ;  /* 0x000000000900720c */ /* 0x000fe20003f06270 */
[----:B------:R-:W-:-:S12]  /*11f40*/  BSSY B0, `(.L_x_1086) ;  /* 0x0000055000007945 */ /* 0x000fd80003800000 */
[----:B------:R-:W-:Y:S05]  /*11f50*/  @P0 BRA `(.L_x_1087) ;  /* 0x00000004004c0947 */ /* 0x000fea0003800000 */
[-C--:B------:R-:W-:Y:S02]  /*11f60*/  ISETP.GE.AND P0, PT, R9, R3.reuse, PT ;  /* 0x000000030900720c */ /* 0x080fe40003f06270 */
[----:B------:R-:W-:Y:S02]  /*11f70*/  IADD3 R12, R30, 0x40, RZ ;  /* 0x000000401e0c7810 */ /* 0x000fe40007ffe0ff */
[----:B------:R-:W-:Y:S02]  /*11f80*/  MOV R5, RZ ;  /* 0x000000ff00057202 */ /* 0x000fe40000000f00 */
[C---:B------:R-:W-:Y:S02]  /*11f90*/  IADD3 R13, P1, R12.reuse, R16, RZ ;  /* 0x000000100c0d7210 */ /* 0x040fe40007f3e0ff */
[----:B------:R-:W-:Y:S02]  /*11fa0*/  MOV R15, R3 ;  /* 0x00000003000f7202 */ /* 0x000fe40000000f00 */
[----:B------:R-:W-:-:S03]  /*11fb0*/  LEA.HI.X.SX32 R12, R12, R17, 0x1, P1 ;  /* 0x000000110c0c7211 */ /* 0x000fc600008f0eff */
        /* <DEDUP_REMOVED lines=10> */
[----:B------:R-:W2:Y:S01]  /*12060*/  LD.E.128 R4, desc[UR6][R4.64] ;  /* 0x0000000604047980 */ /* 0x000ea2000c101d00 */
[----:B------:R-:W-:-:S04]  /*12070*/  IADD3 R13, P1, R14, R13, RZ ;  /* 0x0000000d0e0d7210 */ /* 0x000fc80007f3e0ff */
[----:B------:R-:W-:Y:S02]  /*12080*/  LEA.HI.X.SX32 R12, R14, R12, 0x1, P1 ;  /* 0x0000000c0e0c7211 */ /* 0x000fe400008f0eff */
[----:B------:R-:W-:-:S04]  /*12090*/  LEA R14, P1, R13, R28, 0x1 ;  /* 0x0000001c0d0e7211 */ /* 0x000fc800078208ff */
[----:B------:R-:W-:-:S06]  /*120a0*/  LEA.HI.X R15, R13, R29, R12, 0x1, P1 ;  /* 0x0000001d0d0f7211 */ /* 0x000fcc00008f0c0c */
[----:B------:R-:W4:Y:S01]  /*120b0*/  LD.E.128 R12, desc[UR6][R14.64] ;  /* 0x000000060e0c7980 */ /* 0x000f22000c101d00 */
[----:B---3--:R-:W-:Y:S01]  /*120c0*/  MOV R30, R23 ;  /* 0x00000017001e7202 */ /* 0x008fe20000000f00 */
[----:B------:R-:W-:Y:S02]  /*120d0*/  HADD2.F32 R42, -RZ, R20.H0_H0 ;  /* 0x20000014ff2a7230 */ /* 0x000fe40000004100 */
[--C-:B--2---:R-:W-:Y:S02]  /*120e0*/  HADD2.F32 R23, -RZ, R4.reuse.H0_H0 ;  /* 0x20000004ff177230 */ /* 0x104fe40000004100 */
[----:B-1----:R-:W-:Y:S02]  /*120f0*/  HADD2.F32 R38, -RZ, R4.H1_H1 ;  /* 0x30000004ff267230 */ /* 0x002fe40000004100 */
[--C-:B------:R-:W-:Y:S02]  /*12100*/  HADD2.F32 R4, -RZ, R5.reuse.H0_H0 ;  /* 0x20000005ff047230 */ /* 0x100fe40000004100 */
[----:B------:R-:W-:Y:S01]  /*12110*/  @!P0 FADD.FTZ R23, -R23, -RZ ;  /* 0x800000ff17178221 */ /* 0x000fe20000010100 */
[----:B------:R-:W-:-:S02]  /*12120*/  HADD2.F32 R39, -RZ, R5.H1_H1 ;  /* 0x30000005ff277230 */ /* 0x000fc40000004100 */
[----:B------:R-:W-:Y:S02]  /*12130*/  HADD2.F32 R41, -RZ, R21.H0_H0 ;  /* 0x20000015ff297230 */ /* 0x000fe40000004100 */
[----:B------:R-:W-:Y:S01]  /*12140*/  @!P0 FADD.FTZ R4, -R4, -RZ ;  /* 0x800000ff04048221 */ /* 0x000fe20000010100 */
[--C-:B------:R-:W-:Y:S02]  /*12150*/  HADD2.F32 R5, -RZ, R6.reuse.H0_H0 ;  /* 0x20000006ff057230 */ /* 0x100fe40000004100 */
[----:B------:R-:W-:Y:S02]  /*12160*/  HADD2.F32 R40, -RZ, R6.H1_H1 ;  /* 0x30000006ff287230 */ /* 0x000fe40000004100 */
[----:B------:R-:W-:Y:S02]  /*12170*/  HADD2.F32 R6, -RZ, R7.H0_H0 ;  /* 0x20000007ff067230 */ /* 0x000fe40000004100 */
[----:B------:R-:W-:Y:S01]  /*12180*/  FMUL.FTZ R42, R42, R23 ;  /* 0x000000172a2a7220 */ /* 0x000fe20000410000 */
[----:B------:R-:W-:-:S02]  /*12190*/  HADD2.F32 R43, -RZ, R20.H1_H1 ;  /* 0x30000014ff2b7230 */ /* 0x000fc40000004100 */
[----:B------:R-:W-:Y:S01]  /*121a0*/  FMUL.FTZ R41, R41, R4 ;  /* 0x0000000429297220 */ /* 0x000fe20000410000 */
[----:B------:R-:W-:Y:S02]  /*121b0*/  HADD2.F32 R20, -RZ, R21.H1_H1 ;  /* 0x30000015ff147230 */ /* 0x000fe40000004100 */
[----:B------:R-:W-:Y:S01]  /*121c0*/  @!P0 FADD.FTZ R5, -R5, -RZ ;  /* 0x800000ff05058221 */ /* 0x000fe20000010100 */
[--C-:B------:R-:W-:Y:S02]  /*121d0*/  HADD2.F32 R4, -RZ, R22.reuse.H0_H0 ;  /* 0x20000016ff047230 */ /* 0x100fe40000004100 */
[----:B------:R-:W-:Y:S01]  /*121e0*/  @!P0 FADD.FTZ R40, -R40, -RZ ;  /* 0x800000ff28288221 */ /* 0x000fe20000010100 */
[----:B------:R-:W-:Y:S02]  /*121f0*/  HADD2.F32 R23, -RZ, R22.H1_H1 ;  /* 0x30000016ff177230 */ /* 0x000fe40000004100 */
[----:B------:R-:W-:Y:S01]  /*12200*/  @!P0 FADD.FTZ R6, -R6, -RZ ;  /* 0x800000ff06068221 */ /* 0x000fe20000010100 */
[----:B------:R-:W-:-:S02]  /*12210*/  HADD2.F32 R21, -RZ, R30.H0_H0 ;  /* 0x2000001eff157230 */ /* 0x000fc40000004100 */
[----:B------:R-:W-:Y:S02]  /*12220*/  HADD2.F32 R7, -RZ, R7.H1_H1 ;  /* 0x30000007ff077230 */ /* 0x000fe40000004100 */
[----:B------:R-:W-:Y:S01]  /*12230*/  @!P0 FADD.FTZ R38, -R38, -RZ ;  /* 0x800000ff26268221 */ /* 0x000fe20000010100 */
[----:B------:R-:W-:Y:S02]  /*12240*/  HADD2.F32 R30, -RZ, R30.H1_H1 ;  /* 0x3000001eff1e7230 */ /* 0x000fe40000004100 */
[----:B------:R-:W-:Y:S01]  /*12250*/  FMUL.FTZ R5, R4, R5 ;  /* 0x0000000504057220 */ /* 0x000fe20000410000 */
[----:B------:R-:W-:Y:S01]  /*12260*/  FMUL.FTZ R40, R23, R40 ;  /* 0x0000002817287220 */ /* 0x000fe20000410000 */
[----:B------:R-:W-:Y:S01]  /*12270*/  FMUL.FTZ R6, R21, R6 ;  /* 0x0000000615067220 */ /* 0x000fe20000410000 */
[----:B------:R-:W-:Y:S01]  /*12280*/  @!P0 FADD.FTZ R7, -R7, -RZ ;  /* 0x800000ff07078221 */ /* 0x000fe20000010100 */
[----:B-----5:R-:W-:Y:S02]  /*12290*/  HADD2.F32 R21, -RZ, R24.H0_H0 ;  /* 0x20000018ff157230 */ /* 0x020fe40000004100 */
[----:B------:R-:W-:Y:S01]  /*122a0*/  @!P0 FADD.FTZ R39, -R39, -RZ ;  /* 0x800000ff27278221 */ /* 0x000fe20000010100 */
[----:B----4-:R-:W-:-:S02]  /*122b0*/  HADD2.F32 R4, -RZ, R12.H0_H0 ;  /* 0x2000000cff047230 */ /* 0x010fc40000004100 */
[----:B------:R-:W-:Y:S02]  /*122c0*/  HADD2.F32 R23, -RZ, R12.H1_H1 ;  /* 0x3000000cff177230 */ /* 0x000fe40000004100 */
[----:B------:R-:W-:Y:S01]  /*122d0*/  FMUL.FTZ R43, R43, R38 ;  /* 0x000000262b2b7220 */ /* 0x000fe20000410000 */
[----:B------:R-:W-:Y:S02]  /*122e0*/  HADD2.F32 R24, -RZ, R24.H1_H1 ;  /* 0x30000018ff187230 */ /* 0x000fe40000004100 */
[----:B------:R-:W-:Y:S02]  /*122f0*/  HADD2.F32 R22, -RZ, R25.H0_H0 ;  /* 0x20000019ff167230 */ /* 0x000fe40000004100 */
[----:B------:R-:W-:Y:S02]  /*12300*/  HADD2.F32 R12, -RZ, R13.H0_H0 ;  /* 0x2000000dff0c7230 */ /* 0x000fe40000004100 */
[----:B------:R-:W-:Y:S01]  /*12310*/  FMUL.FTZ R7, R30, R7 ;  /* 0x000000071e077220 */ /* 0x000fe20000410000 */
[----:B------:R-:W-:Y:S01]  /*12320*/  FMUL.FTZ R20, R20, R39 ;  /* 0x0000002714147220 */ /* 0x000fe20000410000 */
[----:B------:R-:W-:-:S02]  /*12330*/  HADD2.F32 R30, -RZ, R14.H0_H0 ;  /* 0x2000000eff1e7230 */ /* 0x000fc40000004100 */
[----:B------:R-:W-:Y:S01]  /*12340*/  FFMA.FTZ R4, R21, R4, R42 ;  /* 0x0000000415047223 */ /* 0x000fe2000001002a */
[----:B------:R-:W-:Y:S02]  /*12350*/  HADD2.F32 R45, -RZ, R14.H1_H1 ;  /* 0x3000000eff2d7230 */ /* 0x000fe40000004100 */
[----:B------:R-:W-:Y:S01]  /*12360*/  FFMA.FTZ R23, R24, R23, R43 ;  /* 0x0000001718177223 */ /* 0x000fe2000001002b */
[--C-:B------:R-:W-:Y:S02]  /*12370*/  HADD2.F32 R39, -RZ, R15.reuse.H0_H0 ;  /* 0x2000000fff277230 */ /* 0x100fe40000004100 */
[----:B------:R-:W-:Y:S01]  /*12380*/  FFMA.FTZ R12, R22, R12, R41 ;  /* 0x0000000c160c7223 */ /* 0x000fe20000010029 */
[----:B------:R-:W-:Y:S02]  /*12390*/  HADD2.F32 R14, -RZ, R15.H1_H1 ;  /* 0x3000000fff0e7230 */ /* 0x000fe40000004100 */
[----:B------:R-:W-:Y:S02]  /*123a0*/  HADD2.F32 R13, -RZ, R13.H1_H1 ;  /* 0x3000000dff0d7230 */ /* 0x000fe40000004100 */
[----:B------:R-:W-:-:S02]  /*123b0*/  HADD2.F32 R25, -RZ, R25.H1_H1 ;  /* 0x30000019ff197230 */ /* 0x000fc40000004100 */
[--C-:B------:R-:W-:Y:S02]  /*123c0*/  HADD2.F32 R22, -RZ, R26.reuse.H0_H0 ;  /* 0x2000001aff167230 */ /* 0x100fe40000004100 */
        /* <DEDUP_REMOVED lines=12> */
.L_x_1087:
[----:B------:R-:W-:Y:S05]  /*12490*/  BSYNC B0 ;  /* 0x0000000000007941 */ /* 0x000fea0003800000 */
.L_x_1086:
[----:B-----5:R3:W-:Y:S02]  /*124a0*/  STS.128 [R243+0x2800], R24 ;  /* 0x00280018f3007388 */ /* 0x0207e40000000c00 */
.L_x_1081:
[----:B------:R-:W-:Y:S05]  /*124b0*/  BSYNC B2 ;  /* 0x0000000000027941 */ /* 0x000fea0003800000 */
.L_x_1080:
        /* <DEDUP_REMOVED lines=14> */
[----:B------:R-:W-:Y:S02]  /*125a0*/  SHF.L.U32 R12, R3, 0x5, RZ ;  /* 0x00000005030c7819 */ /* 0x000fe400000006ff */
        /* <DEDUP_REMOVED lines=81> */
.L_x_1093:
[----:B------:R-:W-:Y:S05]  /*12ac0*/  BSYNC B0 ;  /* 0x0000000000007941 */ /* 0x000fea0003800000 */
.L_x_1092:
[----:B-----5:R3:W-:Y:S02]  /*12ad0*/  STS.128 [R243+0x1000], R24 ;  /* 0x00100018f3007388 */ /* 0x0207e40000000c00 */
.L_x_1091:
[----:B------:R-:W-:Y:S05]  /*12ae0*/  BSYNC B1 ;  /* 0x0000000000017941 */ /* 0x000fea0003800000 */
.L_x_1090:
        /* <DEDUP_REMOVED lines=8> */
[----:B------:R-:W-:Y:S02]  /*12b70*/  LEA R12, R3, 0x40, 0x5 ;  /* 0x00000040030c7811 */ /* 0x000fe400078e28ff */
        /* <DEDUP_REMOVED lines=11> */
[----:B------:R-:W1:Y:S01]  /*12c30*/  LD.E.128 R20, desc[UR6][R20.64+0x80] ;  /* 0x0000800614147980 */ /* 0x000e62000c101d00 */
        /* <DEDUP_REMOVED lines=8> */
[----:B-1----:R-:W-:Y:S01]  /*12cc0*/  MOV R36, R23 ;  /* 0x0000001700247202 */ /* 0x002fe20000000f00 */
[----:B--2---:R-:W-:Y:S02]  /*12cd0*/  HADD2.F32 R40, -RZ, R20.H0_H0 ;  /* 0x20000014ff287230 */ /* 0x004fe40000004100 */
        /* <DEDUP_REMOVED lines=59> */
.L_x_1095:
[----:B------:R-:W-:Y:S05]  /*13090*/  BSYNC B0 ;  /* 0x0000000000007941 */ /* 0x000fea0003800000 */
.L_x_1094:
[----:B-----5:R3:W-:Y:S02]  /*130a0*/  STS.128 [R243+0x3000], R24 ;  /* 0x00300018f3007388 */ /* 0x0207e40000000c00 */
.L_x_1089:
[----:B------:R-:W-:Y:S05]  /*130b0*/  BSYNC B2 ;  /* 0x0000000000027941 */ /* 0x000fea0003800000 */
.L_x_1088:
[----:B-1----:R-:W-:-:S05]  /*130c0*/  VIADD R36, R212, 0x30 ;  /* 0x00000030d4247836 */ /* 0x002fca0000000000 */
[----:B------:R-:W-:-:S04]  /*130d0*/  ISETP.GE.AND P0, PT, R36, R31, PT ;  /* 0x0000001f2400720c */ /* 0x000fc80003f06270 */
[----:B------:R-:W-:-:S13]  /*130e0*/  ISETP.LT.OR P0, PT, R56, -0x187, P0 ;  /* 0xfffffe793800780c */ /* 0x000fda0000701670 */
[----:B------:R-:W-:Y:S05]  /*130f0*/  @P0 BRA `(.L_x_1065) ;  /* 0x00000010005c0947 */ /* 0x000fea0003800000 */
[----:B------:R-:W-:Y:S01]  /*13100*/  ISETP.GE.AND P0, PT, R18, R2, PT ;  /* 0x000000021200720c */ /* 0x000fe20003f06270 */
[----:B------:R-:W-:-:S12]  /*13110*/  BSSY B1, `(.L_x_1096) ;  /* 0x000005b000017945 */ /* 0x000fd80003800000 */
[----:B------:R1:W-:Y:S01]  /*13120*/  @P0 STS.128 [R243+0x1800], RZ ;  /* 0x001800fff3000388 */ /* 0x0003e20000000c00 */
[----:B------:R-:W-:Y:S05]  /*13130*/  @P0 BRA `(.L_x_1097) ;  /* 0x0000000400600947 */ /* 0x000fea0003800000 */
[----:B------:R1:W5:Y:S01]  /*13140*/  LD.E.128 R20, desc[UR6][R34.64] ;  /* 0x0000000622147980 */ /* 0x000362000c101d00 */
[----:B------:R-:W-:Y:S01]  /*13150*/  ISETP.GE.AND P0, PT, R18, R0, PT ;  /* 0x000000001200720c */ /* 0x000fe20003f06270 */
[----:B------:R-:W-:-:S12]  /*13160*/  BSSY B0, `(.L_x_1098) ;  /* 0x0000054000007945 */ /* 0x000fd80003800000 */
[----:B------:R-:W-:Y:S05]  /*13170*/  @P0 BRA `(.L_x_1099) ;  /* 0x0000000400480947 */ /* 0x000fea0003800000 */
[-C--:B------:R-:W-:Y:S01]  /*13180*/  ISETP.GE.AND P0, PT, R18, R3.reuse, PT ;  /* 0x000000031200720c */ /* 0x080fe20003f06270 */
[----:B------:R-:W-:Y:S01]  /*13190*/  IMAD R12, R3, 0x30, RZ ;  /* 0x00000030030c7824 */ /* 0x000fe200078e02ff */
[----:B------:R-:W-:Y:S02]  /*131a0*/  MOV R5, RZ ;  /* 0x000000ff00057202 */ /* 0x000fe40000000f00 */
[----:B------:R-:W-:Y:S02]  /*131b0*/  MOV R15, R3 ;  /* 0x00000003000f7202 */ /* 0x000fe40000000f00 */
[----:B------:R-:W-:-:S04]  /*131c0*/  IADD3 R13, P1, R12, R16, RZ ;  /* 0x000000100c0d7210 */ /* 0x000fc80007f3e0ff */
[----:B------:R-:W-:-:S03]  /*131d0*/  LEA.HI.X.SX32 R12, R12, R17, 0x1, P1 ;  /* 0x000000110c0c7211 */ /* 0x000fc600008f0eff */
[C---:B------:R-:W-:Y:S02]  /*131e0*/  @P0 IADD3 R5, -R3.reuse, RZ, RZ ;  /* 0x000000ff03050210 */ /* 0x040fe40007ffe1ff */
[----:B------:R-:W-:Y:S02]  /*131f0*/  @P0 IADD3 R15, -R3, RZ, RZ ;  /* 0x000000ff030f0210 */ /* 0x000fe40007ffe1ff */
[----:B------:R-:W-:Y:S02]  /*13200*/  IADD3 R7, P1, R5, R13, RZ ;  /* 0x0000000d05077210 */ /* 0x000fe40007f3e0ff */
[----:B------:R-:W-:Y:S01]  /*13210*/  MOV R14, RZ ;  /* 0x000000ff000e7202 */ /* 0x000fe20000000f00 */
[----:B---3--:R-:W-:Y:S01]  /*13220*/  IMAD.WIDE R24, R15, 0x2, R34 ;  /* 0x000000020f187825 */ /* 0x008fe200078e0222 */
[----:B------:R-:W-:Y:S02]  /*13230*/  LEA.HI.X.SX32 R5, R5, R12, 0x1, P1 ;  /* 0x0000000c05057211 */ /* 0x000fe400008f0eff */
[----:B------:R-:W-:-:S02]  /*13240*/  LEA R4, P1, R7, R32, 0x1 ;  /* 0x0000002007047211 */ /* 0x000fc400078208ff */
[----:B------:R-:W-:Y:S01]  /*13250*/  @P0 IADD3 R14, -R3, RZ, RZ ;  /* 0x000000ff030e0210 */ /* 0x000fe20007ffe1ff */
[----:B------:R-:W3:Y:S01]  /*13260*/  LD.E.128 R24, desc[UR6][R24.64] ;  /* 0x0000000618187980 */ /* 0x000ee2000c101d00 */
[----:B------:R-:W-:Y:S02]  /*13270*/  LEA.HI.X R5, R7, R33, R5, 0x1, P1 ;  /* 0x0000002107057211 */ /* 0x000fe400008f0c05 */
[----:B------:R-:W-:-:S04]  /*13280*/  IADD3 R13, P1, R14, R13, RZ ;  /* 0x0000000d0e0d7210 */ /* 0x000fc80007f3e0ff */
[----:B------:R-:W2:Y:S01]  /*13290*/  LD.E.128 R4, desc[UR6][R4.64] ;  /* 0x0000000604047980 */ /* 0x000ea2000c101d00 */
[----:B------:R-:W-:Y:S02]  /*132a0*/  LEA.HI.X.SX32 R12, R14, R12, 0x1, P1 ;  /* 0x0000000c0e0c7211 */ /* 0x000fe400008f0eff */
[----:B------:R-:W-:-:S04]  /*132b0*/  LEA R14, P1, R13, R28, 0x1 ;  /* 0x0000001c0d0e7211 */ /* 0x000fc800078208ff */
[----:B------:R-:W-:-:S06]  /*132c0*/  LEA.HI.X R15, R13, R29, R12, 0x1, P1 ;  /* 0x0000001d0d0f7211 */ /* 0x000fcc00008f0c0c */
[----:B------:R-:W4:Y:S01]  /*132d0*/  LD.E.128 R12, desc[UR6][R14.64] ;  /* 0x000000060e0c7980 */ /* 0x000f22000c101d00 */
[--C-:B---3--:R-:W-:Y:S02]  /*132e0*/  HADD2.F32 R39, -RZ, R24.reuse.H0_H0 ;  /* 0x20000018ff277230 */ /* 0x108fe40000004100 */
[----:B------:R-:W-:Y:S02]  /*132f0*/  HADD2.F32 R24, -RZ, R24.H1_H1 ;  /* 0x30000018ff187230 */ /* 0x000fe40000004100 */
[--C-:B--2---:R-:W-:Y:S02]  /*13300*/  HADD2.F32 R18, -RZ, R4.reuse.H0_H0 ;  /* 0x20000004ff127230 */ /* 0x104fe40000004100 */
[----:B------:R-:W-:Y:S02]  /*13310*/  HADD2.F32 R19, -RZ, R4.H1_H1 ;  /* 0x30000004ff137230 */ /* 0x000fe40000004100 */
[--C-:B------:R-:W-:Y:S02]  /*13320*/  HADD2.F32 R4, -RZ, R5.reuse.H0_H0 ;  /* 0x20000005ff047230 */ /* 0x100fe40000004100 */
[----:B------:R-:W-:-:S02]  /*13330*/  HADD2.F32 R31, -RZ, R5.H1_H1 ;  /* 0x30000005ff1f7230 */ /* 0x000fc40000004100 */
[----:B------:R-:W-:Y:S01]  /*13340*/  @!P0 FADD.FTZ R18, -R18, -RZ ;  /* 0x800000ff12128221 */ /* 0x000fe20000010100 */
[--C-:B------:R-:W-:Y:S02]  /*13350*/  HADD2.F32 R5, -RZ, R6.reuse.H0_H0 ;  /* 0x20000006ff057230 */ /* 0x100fe40000004100 */
[----:B------:R-:W-:Y:S01]  /*13360*/  @!P0 FADD.FTZ R19, -R19, -RZ ;  /* 0x800000ff13138221 */ /* 0x000fe20000010100 */
[----:B------:R-:W-:Y:S02]  /*13370*/  HADD2.F32 R37, -RZ, R6.H1_H1 ;  /* 0x30000006ff257230 */ /* 0x000fe40000004100 */
[----:B------:R-:W-:Y:S01]  /*13380*/  @!P0 FADD.FTZ R4, -R4, -RZ ;  /* 0x800000ff04048221 */ /* 0x000fe20000010100 */
[----:B------:R-:W-:Y:S02]  /*13390*/  HADD2.F32 R41, -RZ, R25.H0_H0 ;  /* 0x20000019ff297230 */ /* 0x000fe40000004100 */
[--C-:B------:R-:W-:Y:S02]  /*133a0*/  HADD2.F32 R6, -RZ, R7.reuse.H0_H0 ;  /* 0x20000007ff067230 */ /* 0x100fe40000004100 */
[----:B------:R-:W-:-:S02]  /*133b0*/  HADD2.F32 R7, -RZ, R7.H1_H1 ;  /* 0x30000007ff077230 */ /* 0x000fc40000004100 */
[----:B------:R-:W-:Y:S01]  /*133c0*/  FMUL.FTZ R39, R39, R18 ;  /* 0x0000001227277220 */ /* 0x000fe20000410000 */
[----:B------:R-:W-:Y:S01]  /*133d0*/  FMUL.FTZ R24, R24, R19 ;  /* 0x0000001318187220 */ /* 0x000fe20000410000 */
        /* <DEDUP_REMOVED lines=8> */
[----:B------:R-:W-:Y:S01]  /*13460*/  FMUL.FTZ R5, R18, R5 ;  /* 0x0000000512057220 */ /* 0x000fe20000410000 */
[----:B------:R-:W-:Y:S01]  /*13470*/  FMUL.FTZ R6, R19, R6 ;  /* 0x0000000613067220 */ /* 0x000fe20000410000 */
[----:B------:R-:W-:Y:S01]  /*13480*/  FMUL.FTZ R7, R4, R7 ;  /* 0x0000000704077220 */ /* 0x000fe20000410000 */
[----:B------:R-:W-:Y:S02]  /*13490*/  HADD2.F32 R26, -RZ, R26.H1_H1 ;  /* 0x3000001aff1a7230 */ /* 0x000fe40000004100 */
[----:B------:R-:W-:Y:S01]  /*134a0*/  @!P0 FADD.FTZ R37, -R37, -RZ ;  /* 0x800000ff25258221 */ /* 0x000fe20000010100 */
[--C-:B-----5:R-:W-:Y:S02]  /*134b0*/  HADD2.F32 R4, -RZ, R20.reuse.H0_H0 ;  /* 0x20000014ff047230 */ /* 0x120fe40000004100 */
[----:B------:R-:W-:Y:S02]  /*134c0*/  HADD2.F32 R19, -RZ, R20.H1_H1 ;  /* 0x30000014ff137230 */ /* 0x000fe40000004100 */
[----:B----4-:R-:W-:-:S02]  /*134d0*/  HADD2.F32 R18, -RZ, R12.H0_H0 ;  /* 0x2000000cff127230 */ /* 0x010fc40000004100 */
[----:B------:R-:W-:Y:S02]  /*134e0*/  HADD2.F32 R25, -RZ, R12.H1_H1 ;  /* 0x3000000cff197230 */ /* 0x000fe40000004100 */
[----:B------:R-:W-:Y:S02]  /*134f0*/  HADD2.F32 R20, -RZ, R21.H0_H0 ;  /* 0x20000015ff147230 */ /* 0x000fe40000004100 */
[----:B------:R-:W-:Y:S02]  /*13500*/  HADD2.F32 R12, -RZ, R13.H0_H0 ;  /* 0x2000000dff0c7230 */ /* 0x000fe40000004100 */
[----:B------:R-:W-:Y:S01]  /*13510*/  @!P0 FADD.FTZ R31, -R31, -RZ ;  /* 0x800000ff1f1f8221 */ /* 0x000fe20000010100 */
[----:B------:R-:W-:Y:S01]  /*13520*/  FMUL.FTZ R37, R26, R37 ;  /* 0x000000251a257220 */ /* 0x000fe20000410000 */
[----:B------:R-:W-:Y:S01]  /*13530*/  FFMA.FTZ R4, R4, R18, R39 ;  /* 0x0000001204047223 */ /* 0x000fe20000010027 */
[----:B------:R-:W-:Y:S02]  /*13540*/  HADD2.F32 R26, -RZ, R14.H0_H0 ;  /* 0x2000000eff1a7230 */ /* 0x000fe40000004100 */
[----:B------:R-:W-:Y:S01]  /*13550*/  FFMA.FTZ R12, R20, R12, R41 ;  /* 0x0000000c140c7223 */ /* 0x000fe20000010029 */
[----:B------:R-:W-:-:S02]  /*13560*/  HADD2.F32 R27, -RZ, R15.H0_H0 ;  /* 0x2000000fff1b7230 */ /* 0x000fc40000004100 */
[----:B------:R-:W-:Y:S02]  /*13570*/  HADD2.F32 R40, -RZ, R15.H1_H1 ;  /* 0x3000000fff287230 */ /* 0x000fe40000004100 */
[----:B------:R-:W-:Y:S02]  /*13580*/  HADD2.F32 R18, -RZ, R22.H0_H0 ;  /* 0x20000016ff127230 */ /* 0x000fe40000004100 */
[----:B------:R-:W-:Y:S01]  /*13590*/  FMUL.FTZ R38, R38, R31 ;  /* 0x0000001f26267220 */ /* 0x000fe20000410000 */
[----:B------:R-:W-:Y:S02]  /*135a0*/  HADD2.F32 R13, -RZ, R13.H1_H1 ;  /* 0x3000000dff0d7230 */ /* 0x000fe40000004100 */
[----:B------:R-:W-:Y:S02]  /*135b0*/  HADD2.F32 R14, -RZ, R14.H1_H1 ;  /* 0x3000000eff0e7230 */ /* 0x000fe40000004100 */
[----:B------:R-:W-:Y:S02]  /*135c0*/  HADD2.F32 R21, -RZ, R21.H1_H1 ;  /* 0x30000015ff157230 */ /* 0x000fe40000004100 */
[----:B------:R-:W-:-:S02]  /*135d0*/  HADD2.F32 R22, -RZ, R22.H1_H1 ;  /* 0x30000016ff167230 */ /* 0x000fc40000004100 */
        /* <DEDUP_REMOVED lines=12> */
.L_x_1099:
[----:B------:R-:W-:Y:S05]  /*136a0*/  BSYNC B0 ;  /* 0x0000000000007941 */ /* 0x000fea0003800000 */
.L_x_1098:
[----:B-----5:R1:W-:Y:S02]  /*136b0*/  STS.128 [R243+0x1800], R20 ;  /* 0x00180014f3007388 */ /* 0x0203e40000000c00 */
.L_x_1097:
[----:B------:R-:W-:Y:S05]  /*136c0*/  BSYNC B1 ;  /* 0x0000000000017941 */ /* 0x000fea0003800000 */
.L_x_1096:
[----:B------:R-:W-:-:S13]  /*136d0*/  ISETP.GE.AND P0, PT, R9, R2, PT ;  /* 0x000000020900720c */ /* 0x000fda0003f06270 */
[----:B------:R1:W-:Y:S01]  /*136e0*/  @P0 STS.128 [R243+0x3800], RZ ;  /* 0x003800fff3000388 */ /* 0x0003e20000000c00 */
[----:B------:R-:W-:Y:S05]  /*136f0*/  @P0 BRA `(.L_x_1065) ;  /* 0x0000000800dc0947 */ /* 0x000fea0003800000 */
[----:B-1----:R1:W5:Y:S01]  /*13700*/  LD.E.128 R20, desc[UR6][R34.64+0x80] ;  /* 0x0000800622147980 */ /* 0x002362000c101d00 */
[----:B------:R-:W-:Y:S01]  /*13710*/  ISETP.GE.AND P0, PT, R9, R0, PT ;  /* 0x000000000900720c */ /* 0x000fe20003f06270 */
[----:B------:R-:W-:Y:S01]  /*13720*/  BSSY B0, `(.L_x_1100) ;  /* 0x0000057000007945 */ /* 0x000fe20003800000 */
[----:B------:R-:W-:-:S05]  /*13730*/  IADD3 R12, P1, R34, 0x80, RZ ;  /* 0x00000080220c7810 */ /* 0x000fca0007f3e0ff */
[----:B------:R-:W-:-:S06]  /*13740*/  IMAD.X R13, RZ, RZ, R35, P1 ;  /* 0x000000ffff0d7224 */ /* 0x000fcc00008e0623 */
[----:B------:R-:W-:Y:S05]  /*13750*/  @P0 BRA `(.L_x_1101) ;  /* 0x00000004004c0947 */ /* 0x000fea0003800000 */
[-C--:B------:R-:W-:Y:S02]  /*13760*/  ISETP.GE.AND P0, PT, R9, R3.reuse, PT ;  /* 0x000000030900720c */ /* 0x080fe40003f06270 */
[----:B------:R-:W-:Y:S02]  /*13770*/  MOV R2, 0x30 ;  /* 0x0000003000027802 */ /* 0x000fe40000000f00 */
[----:B------:R-:W-:Y:S02]  /*13780*/  MOV R5, RZ ;  /* 0x000000ff00057202 */ /* 0x000fe40000000f00 */
[----:B------:R-:W-:Y:S01]  /*13790*/  MOV R4, R3 ;  /* 0x0000000300047202 */ /* 0x000fe20000000f00 */
[----:B------:R-:W-:-:S05]  /*137a0*/  IMAD R2, R3, R2, 0x40 ;  /* 0x0000004003027424 */ /* 0x000fca00078e0202 */
[C---:B------:R-:W-:Y:S02]  /*137b0*/  IADD3 R0, P1, R2.reuse, R16, RZ ;  /* 0x0000001002007210 */ /* 0x040fe40007f3e0ff */
[----:B------:R-:W-:Y:S02]  /*137c0*/  @P0 IADD3 R5, -R3, RZ, RZ ;  /* 0x000000ff03050210 */ /* 0x000fe40007ffe1ff */
[----:B------:R-:W-:Y:S02]  /*137d0*/  LEA.HI.X.SX32 R2, R2, R17, 0x1, P1 ;  /* 0x0000001102027211 */ /* 0x000fe400008f0eff */
[----:B------:R-:W-:Y:S02]  /*137e0*/  IADD3 R7, P1, R5, R0, RZ ;  /* 0x0000000005077210 */ /* 0x000fe40007f3e0ff */
[----:B------:R-:W-:Y:S02]  /*137f0*/  @P0 IADD3 R4, -R3, RZ, RZ ;  /* 0x000000ff03040210 */ /* 0x000fe40007ffe1ff */
[----:B------:R-:W-:-:S02]  /*13800*/  LEA.HI.X.SX32 R5, R5, R2, 0x1, P1 ;  /* 0x0000000205057211 */ /* 0x000fc400008f0eff */
[C---:B------:R-:W-:Y:S01]  /*13810*/  LEA R6, P1, R7.reuse, R32, 0x1 ;  /* 0x0000002007067211 */ /* 0x040fe200078208ff */
[----:B------:R-:W-:Y:S01]  /*13820*/  IMAD.WIDE R16, R4, 0x2, R12 ;  /* 0x0000000204107825 */ /* 0x000fe200078e020c */
[----:B------:R-:W-:Y:S02]  /*13830*/  MOV R9, RZ ;  /* 0x000000ff00097202 */ /* 0x000fe40000000f00 */
[----:B------:R-:W-:Y:S02]  /*13840*/  LEA.HI.X R7, R7, R33, R5, 0x1, P1 ;  /* 0x0000002107077211 */ /* 0x000fe400008f0c05 */
[----:B------:R-:W-:Y:S01]  /*13850*/  @P0 IADD3 R9, -R3, RZ, RZ ;  /* 0x000000ff03090210 */ /* 0x000fe20007ffe1ff */
[----:B------:R-:W3:Y:S03]  /*13860*/  LD.E.128 R16, desc[UR6][R16.64] ;  /* 0x0000000610107980 */ /* 0x000ee6000c101d00 */
[C---:B------:R-:W-:Y:S01]  /*13870*/  IADD3 R3, P1, R9.reuse, R0, RZ ;  /* 0x0000000009037210 */ /* 0x040fe20007f3e0ff */
[----:B------:R-:W2:Y:S03]  /*13880*/  LD.E.128 R4, desc[UR6][R6.64] ;  /* 0x0000000606047980 */ /* 0x000ea6000c101d00 */
[----:B------:R-:W-:-:S02]  /*13890*/  LEA.HI.X.SX32 R2, R9, R2, 0x1, P1 ;  /* 0x0000000209027211 */ /* 0x000fc400008f0eff */
[----:B------:R-:W-:-:S04]  /*138a0*/  LEA R12, P1, R3, R28, 0x1 ;  /* 0x0000001c030c7211 */ /* 0x000fc800078208ff */
[----:B------:R-:W-:-:S06]  /*138b0*/  LEA.HI.X R13, R3, R29, R2, 0x1, P1 ;  /* 0x0000001d030d7211 */ /* 0x000fcc00008f0c02 */
[----:B------:R-:W4:Y:S01]  /*138c0*/  LD.E.128 R12, desc[UR6][R12.64] ;  /* 0x000000060c0c7980 */ /* 0x000f22000c101d00 */
[--C-:B---3--:R-:W-:Y:S02]  /*138d0*/  HADD2.F32 R25, -RZ, R16.reuse.H0_H0 ;  /* 0x20000010ff197230 */ /* 0x108fe40000004100 */
[----:B------:R-:W-:Y:S02]  /*138e0*/  HADD2.F32 R29, -RZ, R16.H1_H1 ;  /* 0x30000010ff1d7230 */ /* 0x000fe40000004100 */
[----:B--2---:R-:W-:Y:S02]  /*138f0*/  HADD2.F32 R0, -RZ, R4.H0_H0 ;  /* 0x20000004ff007230 */ /* 0x004fe40000004100 */
[--C-:B------:R-:W-:Y:S02]  /*13900*/  HADD2.F32 R2, -RZ, R5.reuse.H0_H0 ;  /* 0x20000005ff027230 */ /* 0x100fe40000004100 */
[----:B------:R-:W-:Y:S02]  /*13910*/  HADD2.F32 R5, -RZ, R5.H1_H1 ;  /* 0x30000005ff057230 */ /* 0x000fe40000004100 */
[----:B------:R-:W-:Y:S01]  /*13920*/  @!P0 FADD.FTZ R0, -R0, -RZ ;  /* 0x800000ff00008221 */ /* 0x000fe20000010100 */
[----:B------:R-:W-:-:S02]  /*13930*/  HADD2.F32 R3, -RZ, R6.H0_H0 ;  /* 0x20000006ff037230 */ /* 0x000fc40000004100 */
[----:B------:R-:W-:Y:S01]  /*13940*/  @!P0 FADD.FTZ R2, -R2, -RZ ;  /* 0x800000ff02028221 */ /* 0x000fe20000010100 */
[----:B------:R-:W-:Y:S02]  /*13950*/  HADD2.F32 R9, -RZ, R6.H1_H1 ;  /* 0x30000006ff097230 */ /* 0x000fe40000004100 */
[----:B------:R-:W-:Y:S01]  /*13960*/  @!P0 FADD.FTZ R5, -R5, -RZ ;  /* 0x800000ff05058221 */ /* 0x000fe20000010100 */
[----:B------:R-:W-:Y:S02]  /*13970*/  HADD2.F32 R27, -RZ, R17.H0_H0 ;  /* 0x20000011ff1b7230 */ /* 0x000fe40000004100 */
[----:B------:R-:W-:Y:S01]  /*13980*/  FMUL.FTZ R25, R25, R0 ;  /* 0x0000000019197220 */ /* 0x000fe20000410000 */
[----:B------:R-:W-:Y:S02]  /*13990*/  HADD2.F32 R6, -RZ, R7.H0_H0 ;  /* 0x20000007ff067230 */ /* 0x000fe40000004100 */
[----:B------:R-:W-:Y:S01]  /*139a0*/  @!P0 FADD.FTZ R3, -R3, -RZ ;  /* 0x800000ff03038221 */ /* 0x000fe20000010100 */
[----:B------:R-:W-:-:S02]  /*139b0*/  HADD2.F32 R16, -RZ, R17.H1_H1 ;  /* 0x30000011ff107230 */ /* 0x000fc40000004100 */
[----:B------:R-:W-:Y:S01]  /*139c0*/  FMUL.FTZ R27, R27, R2 ;  /* 0x000000021b1b7220 */ /* 0x000fe20000410000 */
[----:B------:R-:W-:Y:S02]  /*139d0*/  HADD2.F32 R7, -RZ, R7.H1_H1 ;  /* 0x30000007ff077230 */ /* 0x000fe40000004100 */
[----:B------:R-:W-:Y:S01]  /*139e0*/  @!P0 FADD.FTZ R6, -R6, -RZ ;  /* 0x800000ff06068221 */ /* 0x000fe20000010100 */
[----:B------:R-:W-:Y:S02]  /*139f0*/  HADD2.F32 R4, -RZ, R4.H1_H1 ;  /* 0x30000004ff047230 */ /* 0x000fe40000004100 */
[----:B------:R-:W-:Y:S01]  /*13a00*/  FMUL.FTZ R16, R16, R5 ;  /* 0x0000000510107220 */ /* 0x000fe20000410000 */
[----:B------:R-:W-:Y:S02]  /*13a10*/  HADD2.F32 R2, -RZ, R18.H0_H0 ;  /* 0x20000012ff027230 */ /* 0x000fe40000004100 */
[----:B------:R-:W-:Y:S01]  /*13a20*/  @!P0 FADD.FTZ R7, -R7, -RZ ;  /* 0x800000ff07078221 */ /* 0x000fe20000010100 */
[----:B------:R-:W-:-:S02]  /*13a30*/  HADD2.F32 R0, -RZ, R19.H1_H1 ;  /* 0x30000013ff007230 */ /* 0x000fc40000004100 */
[----:B------:R-:W-:Y:S01]  /*13a40*/  @!P0 FADD.FTZ R4, -R4, -RZ ;  /* 0x800000ff04048221 */ /* 0x000fe20000010100 */
[----:B------:R-:W-:Y:S02]  /*13a50*/  HADD2.F32 R5, -RZ, R19.H0_H0 ;  /* 0x20000013ff057230 */ /* 0x000fe40000004100 */
[----:B------:R-:W-:Y:S01]  /*13a60*/  FMUL.FTZ R3, R2, R3 ;  /* 0x0000000302037220 */ /* 0x000fe20000410000 */
[----:B------:R-:W-:Y:S02]  /*13a70*/  HADD2.F32 R18, -RZ, R18.H1_H1 ;  /* 0x30000012ff127230 */ /* 0x000fe40000004100 */
[----:B------:R-:W-:Y:S01]  /*13a80*/  FMUL.FTZ R7, R0, R7 ;  /* 0x0000000700077220 */ /* 0x000fe20000410000 */
[----:B------:R-:W-:Y:S01]  /*13a90*/  FMUL.FTZ R29, R29, R4 ;  /* 0x000000041d1d7220 */ /* 0x000fe20000410000 */
[----:B------:R-:W-:Y:S01]  /*13aa0*/  FMUL.FTZ R6, R5, R6 ;  /* 0x0000000605067220 */ /* 0x000fe20000410000 */
[----:B-----5:R-:W-:Y:S02]  /*13ab0*/  HADD2.F32 R0, -RZ, R20.H0_H0 ;  /* 0x20000014ff007230 */ /* 0x020fe40000004100 */
[----:B------:R-:W-:Y:S01]  /*13ac0*/  @!P0 FADD.FTZ R9, -R9, -RZ ;  /* 0x800000ff09098221 */ /* 0x000fe20000010100 */
[----:B----4-:R-:W-:-:S02]  /*13ad0*/  HADD2.F32 R2, -RZ, R12.H0_H0 ;  /* 0x2000000cff027230 */ /* 0x010fc40000004100 */
[----:B------:R-:W-:Y:S02]  /*13ae0*/  HADD2.F32 R20, -RZ, R20.H1_H1 ;  /* 0x30000014ff147230 */ /* 0x000fe40000004100 */
[----:B------:R-:W-:Y:S01]  /*13af0*/  FMUL.FTZ R9, R18, R9 ;  /* 0x0000000912097220 */ /* 0x000fe20000410000 */
[----:B------:R-:W-:Y:S02]  /*13b00*/  HADD2.F32 R4, -RZ, R21.H0_H0 ;  /* 0x20000015ff047230 */ /* 0x000fe40000004100 */
[----:B------:R-:W-:Y:S01]  /*13b10*/  FFMA.FTZ R0, R0, R2, R25 ;  /* 0x0000000200007223 */ /* 0x000fe20000010019 */
[----:B------:R-:W-:Y:S02]  /*13b20*/  HADD2.F32 R12, -RZ, R12.H1_H1 ;  /* 0x3000000cff0c7230 */ /* 0x000fe40000004100 */
[----:B------:R-:W-:Y:S02]  /*13b30*/  HADD2.F32 R5, -RZ, R13.H0_H0 ;  /* 0x2000000dff057230 */ /* 0x000fe40000004100 */
[----:B------:R-:W-:-:S02]  /*13b40*/  HADD2.F32 R18, -RZ, R14.H0_H0 ;  /* 0x2000000eff127230 */ /* 0x000fc40000004100 */
[----:B------:R-:W-:Y:S01]  /*13b50*/  FFMA.FTZ R29, R20, R12, R29 ;  /* 0x0000000c141d7223 */ /* 0x000fe2000001001d */
[----:B------:R-:W-:Y:S02]  /*13b60*/  HADD2.F32 R2, -RZ, R22.H0_H0 ;  /* 0x20000016ff027230 */ /* 0x000fe40000004100 */
[----:B------:R-:W-:Y:S01]  /*13b70*/  FFMA.FTZ R4, R4, R5, R27 ;  /* 0x0000000504047223 */ /* 0x000fe2000001001b */
[----:B------:R-:W-:Y:S02]  /*13b80*/  HADD2.F32 R13, -RZ, R13.H1_H1 ;  /* 0x3000000dff0d7230 */ /* 0x000fe40000004100 */
[----:B------:R-:W-:Y:S02]  /*13b90*/  HADD2.F32 R14, -RZ, R14.H1_H1 ;  /* 0x3000000eff0e7230 */ /* 0x000fe40000004100 */
[----:B------:R-:W-:Y:S01]  /*13ba0*/  FFMA.FTZ R2, R2, R18, R3 ;  /* 0x0000001202027223 */ /* 0x000fe20000010003 */
[--C-:B------:R-:W-:Y:S01]  /*13bb0*/  HADD2.F32 R17, -RZ, R15.reuse.H0_H0 ;  /* 0x2000000fff117230 */ /* 0x100fe20000004100 */
[----:B------:R-:W-:Y:S01]  /*13bc0*/  F2FP.F16.F32.PACK_AB R20, R29, R0 ;  /* 0x000000001d14723e */ /* 0x000fe200000000ff */
[----:B------:R-:W-:-:S02]  /*13bd0*/  HADD2.F32 R24, -RZ, R15.H1_H1 ;  /* 0x3000000fff187230 */ /* 0x000fc40000004100 */
[----:B------:R-:W-:Y:S02]  /*13be0*/  HADD2.F32 R21, -RZ, R21.H1_H1 ;  /* 0x30000015ff157230 */ /* 0x000fe40000004100 */
[--C-:B------:R-:W-:Y:S02]  /*13bf0*/  HADD2.F32 R5, -RZ, R23.reuse.H0_H0 ;  /* 0x20000017ff057230 */ /* 0x100fe40000004100 */
[----:B------:R-:W-:Y:S02]  /*13c00*/  HADD2.F32 R12, -RZ, R23.H1_H1 ;  /* 0x30000017ff0c7230 */ /* 0x000fe40000004100 */
[----:B------:R-:W-:Y:S01]  /*13c10*/  FFMA.FTZ R13, R21, R13, R16 ;  /* 0x0000000d150d7223 */ /* 0x000fe20000010010 */
[----:B------:R-:W-:Y:S02]  /*13c20*/  HADD2.F32 R22, -RZ, R22.H1_H1 ;  /* 0x30000016ff167230 */ /* 0x000fe40000004100 */
[----:B------:R-:W-:Y:S01]  /*13c30*/  FFMA.FTZ R5, R5, R17, R6 ;  /* 0x0000001105057223 */ /* 0x000fe20000010006 */
[----:B------:R-:W-:Y:S01]  /*13c40*/  FFMA.FTZ R12, R12, R24, R7 ;  /* 0x000000180c0c7223 */ /* 0x000fe20000010007 */
[----:B------:R-:W-:Y:S01]  /*13c50*/  F2FP.F16.F32.PACK_AB R21, R13, R4 ;  /* 0x000000040d15723e */ /* 0x000fe200000000ff */
[----:B------:R-:W-:-:S03]  /*13c60*/  FFMA.FTZ R9, R22, R14, R9 ;  /* 0x0000000e16097223 */ /* 0x000fc60000010009 */
[----:B------:R-:W-:Y:S02]  /*13c70*/  F2FP.F16.F32.PACK_AB R23, R12, R5 ;  /* 0x000000050c17723e */ /* 0x000fe400000000ff */
[----:B------:R-:W-:Y:S02]  /*13c80*/  F2FP.F16.F32.PACK_AB R22, R9, R2 ;  /* 0x000000020916723e */ /* 0x000fe400000000ff */
.L_x_1101:
[----:B------:R-:W-:Y:S05]  /*13c90*/  BSYNC B0 ;  /* 0x0000000000007941 */ /* 0x000fea0003800000 */
.L_x_1100:
[----:B-----5:R1:W-:Y:S01]  /*13ca0*/  STS.128 [R243+0x3800], R20 ;  /* 0x00380014f3007388 */ /* 0x0203e20000000c00 */
[----:B------:R-:W-:Y:S05]  /*13cb0*/  BRA `(.L_x_1065) ;  /* 0x00000004006c7947 */ /* 0x000fea0003800000 */
.L_x_1039:
[----:B------:R-:W-:Y:S01]  /*13cc0*/  IMAD.IADD R7, R241, 0x1, -R66 ;  /* 0x00000001f1077824 */ /* 0x000fe200078e0a42 */
[----:B------:R-:W-:Y:S01]  /*13cd0*/  BSSY B0, `(.L_x_1102) ;  /* 0x000001a000007945 */ /* 0x000fe20003800000 */
[C---:B------:R-:W-:Y:S01]  /*13ce0*/  VIADD R8, R212.reuse, 0x10 ;  /* 0x00000010d4087836 */ /* 0x040fe20000000000 */
[----:B------:R-:W-:Y:S01]  /*13cf0*/  ISETP.GE.AND P0, PT, R9, R173, PT ;  /* 0x000000ad0900720c */ /* 0x000fe20003f06270 */
[C---:B------:R-:W-:Y:S01]  /*13d00*/  VIADD R30, R212.reuse, 0x20 ;  /* 0x00000020d41e7836 */ /* 0x040fe20000000000 */
[CC--:B------:R-:W-:Y:S01]  /*13d10*/  ISETP.GE.AND P1, PT, R212.reuse, R7.reuse, PT ;  /* 0x00000007d400720c */ /* 0x0c0fe20003f26270 */
[----:B------:R-:W-:Y:S01]  /*13d20*/  VIADD R36, R212, 0x30 ;  /* 0x00000030d4247836 */ /* 0x000fe20000000000 */
[-C--:B------:R-:W-:Y:S02]  /*13d30*/  ISETP.GE.AND P5, PT, R8, R7.reuse, PT ;  /* 0x000000070800720c */ /* 0x080fe40003fa6270 */
[-C--:B------:R-:W-:Y:S02]  /*13d40*/  ISETP.GE.AND P4, PT, R30, R7.reuse, PT ;  /* 0x000000071e00720c */ /* 0x080fe40003f86270 */
[----:B------:R-:W-:-:S07]  /*13d50*/  ISETP.GE.AND P3, PT, R36, R7, PT ;  /* 0x000000072400720c */ /* 0x000fce0003f66270 */
[----:B------:R-:W-:Y:S06]  /*13d60*/  @P1 BRA `(.L_x_1103) ;  /* 0x0000000000401947 */ /* 0x000fec0003800000 */
[----:B------:R-:W-:-:S13]  /*13d70*/  ISETP.GE.AND P2, PT, R18, R173, PT ;  /* 0x000000ad1200720c */ /* 0x000fda0003f46270 */
[C---:B-----5:R-:W-:Y:S01]  /*13d80*/  @!P2 LEA R6, P1, R194.reuse, R220, 0x1 ;  /* 0x000000dcc206a211 */ /* 0x060fe200078208ff */
[----:B------:R1:W-:Y:S03]  /*13d90*/  @P2 STS.128 [R243], RZ ;  /* 0x000000fff3002388 */ /* 0x0003e60000000c00 */
[----:B------:R-:W-:-:S05]  /*13da0*/  @!P2 LEA.HI.X R7, R194, R221, R197, 0x1, P1 ;  /* 0x000000ddc207a211 */ /* 0x000fca00008f0cc5 */
[----:B------:R-:W-:Y:S01]  /*13db0*/  @!PT LDS RZ, [RZ] ;  /* 0x00000000fffff984 */ /* 0x000fe20000000800 */
[----:B------:R-:W-:Y:S01]  /*13dc0*/  @!PT LDS RZ, [RZ] ;  /* 0x00000000fffff984 */ /* 0x000fe20000000800 */
[----:B------:R-:W-:Y:S01]  /*13dd0*/  @!PT LDS RZ, [RZ] ;  /* 0x00000000fffff984 */ /* 0x000fe20000000800 */
[----:B------:R1:W-:Y:S04]  /*13de0*/  @!P2 LDGSTS.E.BYPASS.LTC128B.128 [R243], desc[UR6][R6.64] ;  /* 0x0000000006f3afae */ /* 0x0003e8000b901d46 */
        /* <DEDUP_REMOVED lines=8> */
.L_x_1103:
[----:B------:R-:W-:Y:S05]  /*13e70*/  BSYNC B0 ;  /* 0x0000000000007941 */ /* 0x000fea0003800000 */
.L_x_1102:
[----:B------:R-:W-:Y:S04]  /*13e80*/  BSSY B0, `(.L_x_1104) ;  /* 0x0000014000007945 */ /* 0x000fe80003800000 */
[----:B------:R-:W-:Y:S05]  /*13e90*/  @P5 BRA `(.L_x_1105) ;  /* 0x0000000000485947 */ /* 0x000fea0003800000 */
[----:B------:R-:W-:Y:S02]  /*13ea0*/  ISETP.GE.AND P2, PT, R18, R173, PT ;  /* 0x000000ad1200720c */ /* 0x000fe40003f46270 */
[----:B------:R-:W-:-:S05]  /*13eb0*/  IADD3 R5, P1, R5, R194, RZ ;  /* 0x000000c205057210 */ /* 0x000fca0007f3e0ff */
[----:B------:R-:W-:-:S06]  /*13ec0*/  IMAD.X R3, R3, 0x1, R197, P1 ;  /* 0x0000000103037824 */ /* 0x000fcc00008e06c5 */
[C---:B-12--5:R-:W-:Y:S01]  /*13ed0*/  @!P2 LEA R6, P1, R5.reuse, R220, 0x1 ;  /* 0x000000dc0506a211 */ /* 0x066fe200078208ff */
        /* <DEDUP_REMOVED lines=8> */
[----:B------:R-:W-:-:S04]  /*13f60*/  LEA R2, P1, R5, R220, 0x1 ;  /* 0x000000dc05027211 */ /* 0x000fc800078208ff */
[----:B------:R-:W-:-:S05]  /*13f70*/  LEA.HI.X R3, R5, R221, R3, 0x1, P1 ;  /* 0x000000dd05037211 */ /* 0x000fca00008f0c03 */
[----:B------:R-:W-:Y:S01]  /*13f80*/  @!PT LDS RZ, [RZ] ;  /* 0x00000000fffff984 */ /* 0x000fe20000000800 */
[----:B------:R-:W-:Y:S01]  /*13f90*/  @!PT LDS RZ, [RZ] ;  /* 0x00000000fffff984 */ /* 0x000fe20000000800 */
[----:B------:R-:W-:Y:S01]  /*13fa0*/  @!PT LDS RZ, [RZ] ;  /* 0x00000000fffff984 */ /* 0x000fe20000000800 */
[----:B------:R4:W-:Y:S04]  /*13fb0*/  LDGSTS.E.BYPASS.LTC128B.128 [R243+0x2800], desc[UR6][R2.64+0x80] ;  /* 0x0280008002f37fae */ /* 0x0009e8000b901d46 */
.L_x_1105:
[----:B------:R-:W-:Y:S05]  /*13fc0*/  BSYNC B0 ;  /* 0x0000000000007941 */ /* 0x000fea0003800000 */
.L_x_1104:
[----:B------:R-:W-:Y:S04]  /*13fd0*/  BSSY B0, `(.L_x_1106) ;  /* 0x0000014000007945 */ /* 0x000fe80003800000 */
[----:B------:R-:W-:Y:S05]  /*13fe0*/  @P4 BRA `(.L_x_1107) ;  /* 0x0000000000484947 */ /* 0x000fea0003800000 */
[----:B------:R-:W-:Y:S02]  /*13ff0*/  ISETP.GE.AND P2, PT, R18, R173, PT ;  /* 0x000000ad1200720c */ /* 0x000fe40003f46270 */
[----:B------:R-:W-:-:S04]  /*14000*/  LEA R5, P1, R218, R194, 0x5 ;  /* 0x000000c2da057211 */ /* 0x000fc800078228ff */
[----:B----4-:R-:W-:-:S07]  /*14010*/  LEA.HI.X R3, R218, R197, R219, 0x5, P1 ;  /* 0x000000c5da037211 */ /* 0x010fce00008f2cdb */
[C---:B-123-5:R-:W-:Y:S01]  /*14020*/  @!P2 LEA R6, P1, R5.reuse, R220, 0x1 ;  /* 0x000000dc0506a211 */ /* 0x06efe200078208ff */
        /* <DEDUP_REMOVED lines=14> */
.L_x_1107:
[----:B------:R-:W-:Y:S05]  /*14110*/  BSYNC B0 ;  /* 0x0000000000007941 */ /* 0x000fea0003800000 */
.L_x_1106:
[----:B------:R-:W-:Y:S05]  /*14120*/  @P3 BRA `(.L_x_1065) ;  /* 0x0000000000503947 */ /* 0x000fea0003800000 */
[----:B------:R-:W-:Y:S01]  /*14130*/  ISETP.GE.AND P1, PT, R18, R173, PT ;  /* 0x000000ad1200720c */ /* 0x000fe20003f26270 */
[----:B------:R-:W-:Y:S02]  /*14140*/  IMAD.MOV.U32 R195, RZ, RZ, R197 ;  /* 0x000000ffffc37224 */ /* 0x000fe400078e00c5 */
[----:B------:R-:W-:Y:S02]  /*14150*/  IMAD R0, R219, 0x30, RZ ;  /* 0x00000030db007824 */ /* 0x000fe400078e02ff */
[----:B------:R-:W-:-:S05]  /*14160*/  IMAD.WIDE.U32 R218, R218, 0x30, R194 ;  /* 0x00000030dada7825 */ /* 0x000fca00078e00c2 */
[----:B--2-4-:R-:W-:-:S03]  /*14170*/  IADD3 R3, R0, R219, RZ ;  /* 0x000000db00037210 */ /* 0x014fc60007ffe0ff */
[C---:B-----5:R-:W-:Y:S01]  /*14180*/  @!P1 LEA R4, P2, R218.reuse, R220, 0x1 ;  /* 0x000000dcda049211 */ /* 0x060fe200078408ff */
        /* <DEDUP_REMOVED lines=14> */
.L_x_1065:
[----:B------:R-:W-:Y:S05]  /*14270*/  BSYNC B3 ;  /* 0x0000000000037941 */ /* 0x000fea0003800000 */
.L_x_1038:
[----:B------:R-:W-:Y:S01]  /*14280*/  VIADD R246, R48, 0xffffffff ;  /* 0xffffffff30f67836 */ /* 0x000fe20000000000 */
[----:B------:R-:W-:Y:S01]  /*14290*/  BSSY B0, `(.L_x_1108) ;  /* 0x000001f000007945 */ /* 0x000fe20003800000 */
[----:B-123--:R-:W-:Y:S01]  /*142a0*/  VIADD R6, R212, 0x40 ;  /* 0x00000040d4067836 */ /* 0x00efe20000000000 */
[----:B------:R-:W-:Y:S01]  /*142b0*/  LOP3.LUT R247, R148, 0xff, RZ, 0xc0, !PT ;  /* 0x000000ff94f77812 */ /* 0x000fe200078ec0ff */
[----:B------:R-:W-:Y:S02]  /*142c0*/  IMAD.SHL.U32 R9, R246, 0x80, RZ ;  /* 0x00000080f6097824 */ /* 0x000fe400078e00ff */
[----:B----4-:R-:W-:Y:S02]  /*142d0*/  VIADD R2, R212, 0x50 ;  /* 0x00000050d4027836 */ /* 0x010fe40000000000 */
[----:B------:R-:W-:Y:S02]  /*142e0*/  IMAD.IADD R5, R68, 0x1, -R9 ;  /* 0x0000000144057824 */ /* 0x000fe400078e0a09 */
[----:B------:R-:W-:-:S03]  /*142f0*/  VIADD R4, R212, 0x60 ;  /* 0x00000060d4047836 */ /* 0x000fc60000000000 */
[-C--:B------:R-:W-:Y:S02]  /*14300*/  ISETP.GE.AND P4, PT, R212, R5.reuse, PT ;  /* 0x00000005d400720c */ /* 0x080fe40003f86270 */
[-C--:B------:R-:W-:Y:S02]  /*14310*/  ISETP.GE.AND P2, PT, R8, R5.reuse, PT ;  /* 0x000000050800720c */ /* 0x080fe40003f46270 */
[-C--:B------:R-:W-:Y:S02]  /*14320*/  ISETP.GE.AND P1, PT, R30, R5.reuse, PT ;  /* 0x000000051e00720c */ /* 0x080fe40003f26270 */
[-C--:B------:R-:W-:Y:S02]  /*14330*/  ISETP.GE.AND P0, PT, R36, R5.reuse, PT ;  /* 0x000000052400720c */ /* 0x080fe40003f06270 */
[-C--:B------:R-:W-:Y:S02]  /*14340*/  ISETP.GE.AND P3, PT, R6, R5.reuse, PT ;  /* 0x000000050600720c */ /* 0x080fe40003f66270 */
[----:B------:R-:W-:-:S03]  /*14350*/  ISETP.GE.AND P6, PT, R2, R5, PT ;  /* 0x000000050200720c */ /* 0x000fc60003fc6270 */
[----:B------:R-:W-:Y:S10]  /*14360*/  @P4 BRA `(.L_x_1109) ;  /* 0x0000000000444947 */ /* 0x000ff40003800000 */
[C---:B------:R-:W-:Y:S02]  /*14370*/  LOP3.LUT R0, R247.reuse, 0x1, RZ, 0xc0, !PT ;  /* 0x00000001f7007812 */ /* 0x040fe400078ec0ff */
[----:B------:R-:W-:Y:S02]  /*14380*/  LOP3.LUT P4, RZ, R247, 0x2, RZ, 0xc0, !PT ;  /* 0x00000002f7ff7812 */ /* 0x000fe4000788c0ff */
[----:B------:R-:W-:-:S11]  /*14390*/  ISETP.NE.U32.AND P5, PT, R0, 0x1, PT ;  /* 0x000000010000780c */ /* 0x000fd60003fa5070 */
[----:B-----5:R-:W-:Y:S02]  /*143a0*/  @P4 IMAD.MOV.U32 R12, RZ, RZ, R236 ;  /* 0x000000ffff0c4224 */ /* 0x020fe400078e00ec */
[----:B------:R-:W-:Y:S01]  /*143b0*/  @!P5 MOV R14, R236 ;  /* 0x000000ec000ed202 */ /* 0x000fe20000000f00 */
[--C-:B------:R-:W-:Y:S02]  /*143c0*/  @!P5 IMAD.MOV.U32 R15, RZ, RZ, R235.reuse ;  /* 0x000000ffff0fd224 */ /* 0x100fe400078e00eb */
[----:B------:R-:W-:-:S03]  /*143d0*/  @P4 IMAD.MOV.U32 R13, RZ, RZ, R235 ;  /* 0x000000ffff0d4224 */ /* 0x000fc600078e00eb */
        /* <DEDUP_REMOVED lines=8> */
[----:B------:R1:W-:Y:S04]  /*14460*/  @P4 LDGSTS.E.BYPASS.LTC128B.128 [R243+0x8000], desc[UR6][R12.64+0x80] ;  /* 0x080000800cf34fae */ /* 0x0003e8000b901d46 */
[----:B------:R1:W-:Y:S02]  /*14470*/  @!P4 STS.128 [R243+0x8000], RZ ;  /* 0x008000fff300c388 */ /* 0x0003e40000000c00 */
.L_x_1109:
[----:B------:R-:W-:Y:S05]  /*14480*/  BSYNC B0 ;  /* 0x0000000000007941 */ /* 0x000fea0003800000 */
.L_x_1108:
[----:B------:R-:W-:Y:S04]  /*14490*/  BSSY B0, `(.L_x_1110) ;  /* 0x0000015000007945 */ /* 0x000fe80003800000 */
[----:B------:R-:W-:Y:S05]  /*144a0*/  @P2 BRA `(.L_x_1111) ;  /* 0x00000000004c2947 */ /* 0x000fea0003800000 */
[C---:B------:R-:W-:Y:S02]  /*144b0*/  LOP3.LUT R0, R247.reuse, 0x1, RZ, 0xc0, !PT ;  /* 0x00000001f7007812 */ /* 0x040fe400078ec0ff */
[----:B------:R-:W-:Y:S02]  /*144c0*/  LOP3.LUT P2, RZ, R247, 0x2, RZ, 0xc0, !PT ;  /* 0x00000002f7ff7812 */ /* 0x000fe4000784c0ff */
[----:B------:R-:W-:-:S13]  /*144d0*/  ISETP.NE.U32.AND P4, PT, R0, 0x1, PT ;  /* 0x000000010000780c */ /* 0x000fda0003f85070 */
[----:B-1----:R-:W-:-:S04]  /*144e0*/  @!P4 LEA R14, P5, R233, R236, 0x1 ;  /* 0x000000ece90ec211 */ /* 0x002fc800078a08ff */
[C---:B------:R-:W-:Y:S02]  /*144f0*/  @!P4 LEA.HI.X R15, R233.reuse, R235, R234, 0x1, P5 ;  /* 0x000000ebe90fc211 */ /* 0x040fe400028f0cea */
[----:B------:R-:W-:-:S03]  /*14500*/  @P2 IADD3 R7, P5, R233, R192, RZ ;  /* 0x000000c0e9072210 */ /* 0x000fc60007fbe0ff */
[----:B------:R-:W-:Y:S01]  /*14510*/  @!PT LDS RZ, [RZ] ;  /* 0x00000000fffff984 */ /* 0x000fe20000000800 */
[----:B------:R-:W-:Y:S01]  /*14520*/  @!PT LDS RZ, [RZ] ;  /* 0x00000000fffff984 */ /* 0x000fe20000000800 */
[----:B------:R-:W-:Y:S01]  /*14530*/  @!PT LDS RZ, [RZ] ;  /* 0x00000000fffff984 */ /* 0x000fe20000000800 */
[----:B------:R2:W-:Y:S02]  /*14540*/  @!P4 LDGSTS.E.BYPASS.LTC128B.128 [R243+0x4800], desc[UR6][R14.64] ;  /* 0x048000000ef3cfae */ /* 0x0005e4000b901d46 */
[----:B------:R-:W-:Y:S01]  /*14550*/  @P2 IMAD.X R3, R177, 0x1, R234, P5 ;  /* 0x00000001b1032824 */ /* 0x000fe200028e06ea */
[C---:B-----5:R-:W-:Y:S01]  /*14560*/  @P2 LEA R12, P5, R7.reuse, R216, 0x1 ;  /* 0x000000d8070c2211 */ /* 0x060fe200078a08ff */
[----:B------:R2:W-:Y:S03]  /*14570*/  @P4 STS.128 [R243+0x4800], RZ ;  /* 0x004800fff3004388 */ /* 0x0005e60000000c00 */
[----:B------:R-:W-:-:S05]  /*14580*/  @P2 LEA.HI.X R13, R7, R217, R3, 0x1, P5 ;  /* 0x000000d9070d2211 */ /* 0x000fca00028f0c03 */
[----:B------:R-:W-:Y:S01]  /*14590*/  @!PT LDS RZ, [RZ] ;  /* 0x00000000fffff984 */ /* 0x000fe20000000800 */
[----:B------:R-:W-:Y:S01]  /*145a0*/  @!PT LDS RZ, [RZ] ;  /* 0x00000000fffff984 */ /* 0x000fe20000000800 */
[----:B------:R-:W-:Y:S01]  /*145b0*/  @!PT LDS RZ, [RZ] ;  /* 0x00000000fffff984 */ /* 0x000fe20000000800 */
[----:B------:R2:W-:Y:S04]  /*145c0*/  @P2 LDGSTS.E.BYPASS.LTC128B.128 [R243+0x8800], desc[UR6][R12.64+0x80] ;  /* 0x088000800cf32fae */ /* 0x0005e8000b901d46 */
[----:B------:R2:W-:Y:S02]  /*145d0*/  @!P2 STS.128 [R243+0x8800], RZ ;  /* 0x008800fff300a388 */ /* 0x0005e40000000c00 */
.L_x_1111:
[----:B------:R-:W-:Y:S05]  /*145e0*/  BSYNC B0 ;  /* 0x0000000000007941 */ /* 0x000fea0003800000 */
.L_x_1110:
[----:B------:R-:W-:Y:S01]  /*145f0*/  BSSY B0, `(.L_x_1112) ;  /* 0x0000019000007945 */ /* 0x000fe20003800000 */
[----:B------:R-:W-:Y:S02]  /*14600*/  ISETP.GE.AND P5, PT, R4, R5, PT ;  /* 0x000000050400720c */ /* 0x000fe40003fa6270 */
[----:B------:R-:W-:Y:S01]  /*14610*/  IADD3 R0, R212, 0x70, RZ ;  /* 0x00000070d4007810 */ /* 0x000fe20007ffe0ff */
[----:B------:R-:W-:Y:S05]  /*14620*/  @P1 BRA `(.L_x_1113) ;  /* 0x0000000000541947 */ /* 0x000fea0003800000 */
[C---:B------:R-:W-:Y:S02]  /*14630*/  LOP3.LUT R3, R247.reuse, 0x1, RZ, 0xc0, !PT ;  /* 0x00000001f7037812 */ /* 0x040fe400078ec0ff */
[----:B------:R-:W-:Y:S02]  /*14640*/  LOP3.LUT P1, RZ, R247, 0x2, RZ, 0xc0, !PT ;  /* 0x00000002f7ff7812 */ /* 0x000fe4000782c0ff */
[----:B------:R-:W-:Y:S01]  /*14650*/  ISETP.NE.U32.AND P2, PT, R3, 0x1, PT ;  /* 0x000000010300780c */ /* 0x000fe20003f45070 */
[C---:B------:R-:W-:Y:S01]  /*14660*/  IMAD.SHL.U32 R3, R62.reuse, 0x20, RZ ;  /* 0x000000203e037824 */ /* 0x040fe200078e00ff */
[----:B-12--5:R-:W-:-:S11]  /*14670*/  SHF.L.U64.HI R12, R62, 0x5, R63 ;  /* 0x000000053e0c7819 */ /* 0x026fd6000001023f */
[----:B------:R-:W-:-:S04]  /*14680*/  @!P2 LEA R14, P4, R3, R236, 0x1 ;  /* 0x000000ec030ea211 */ /* 0x000fc800078808ff */
[C---:B------:R-:W-:Y:S02]  /*14690*/  @!P2 LEA.HI.X R15, R3.reuse, R235, R12, 0x1, P4 ;  /* 0x000000eb030fa211 */ /* 0x040fe400020f0c0c */
[----:B------:R-:W-:-:S03]  /*146a0*/  @P1 IADD3 R3, P4, R3, R192, RZ ;  /* 0x000000c003031210 */ /* 0x000fc60007f9e0ff */
[----:B------:R-:W-:Y:S01]  /*146b0*/  @!PT LDS RZ, [RZ] ;  /* 0x00000000fffff984 */ /* 0x000fe20000000800 */
[----:B------:R-:W-:Y:S01]  /*146c0*/  @!PT LDS RZ, [RZ] ;  /* 0x00000000fffff984 */ /* 0x000fe20000000800 */
[----:B------:R-:W-:Y:S01]  /*146d0*/  @!PT LDS RZ, [RZ] ;  /* 0x00000000fffff984 */ /* 0x000fe20000000800 */
[----:B------:R3:W-:Y:S02]  /*146e0*/  @!P2 LDGSTS.E.BYPASS.LTC128B.128 [R243+0x5000], desc[UR6][R14.64] ;  /* 0x050000000ef3afae */ /* 0x0007e4000b901d46 */
[----:B------:R-:W-:Y:S01]  /*146f0*/  @P1 IMAD.X R12, R12, 0x1, R177, P4 ;  /* 0x000000010c0c1824 */ /* 0x000fe200020e06b1 */
[C---:B------:R-:W-:Y:S01]  /*14700*/  @P1 LEA R16, P4, R3.reuse, R216, 0x1 ;  /* 0x000000d803101211 */ /* 0x040fe200078808ff */
[----:B------:R3:W-:Y:S03]  /*14710*/  @P2 STS.128 [R243+0x5000], RZ ;  /* 0x005000fff3002388 */ /* 0x0007e60000000c00 */
[----:B------:R-:W-:-:S05]  /*14720*/  @P1 LEA.HI.X R17, R3, R217, R12, 0x1, P4 ;  /* 0x000000d903111211 */ /* 0x000fca00020f0c0c */
[----:B------:R-:W-:Y:S01]  /*14730*/  @!PT LDS RZ, [RZ] ;  /* 0x00000000fffff984 */ /* 0x000fe20000000800 */
[----:B------:R-:W-:Y:S01]  /*14740*/  @!PT LDS RZ, [RZ] ;  /* 0x00000000fffff984 */ /* 0x000fe20000000800 */
[----:B------:R-:W-:Y:S01]  /*14750*/  @!PT LDS RZ, [RZ] ;  /* 0x00000000fffff984 */ /* 0x000fe20000000800 */
[----:B------:R3:W-:Y:S04]  /*14760*/  @P1 LDGSTS.E.BYPASS.LTC128B.128 [R243+0x9000], desc[UR6][R16.64+0x80] ;  /* 0x0900008010f31fae */ /* 0x0007e8000b901d46 */
[----:B------:R3:W-:Y:S02]  /*14770*/  @!P1 STS.128 [R243+0x9000], RZ ;  /* 0x009000fff3009388 */ /* 0x0007e40000000c00 */
.L_x_1113:
[----:B------:R-:W-:Y:S05]  /*14780*/  BSYNC B0 ;  /* 0x0000000000007941 */ /* 0x000fea0003800000 */
.L_x_1112:
[----:B------:R-:W-:Y:S01]  /*14790*/  BSSY B0, `(.L_x_1114) ;  /* 0x000001b000007945 */ /* 0x000fe20003800000 */
[----:B------:R-:W-:-:S03]  /*147a0*/  ISETP.GE.AND P4, PT, R0, R5, PT ;  /* 0x000000050000720c */ /* 0x000fc60003f86270 */
[----:B------:R-:W-:Y:S10]  /*147b0*/  @P0 BRA `(.L_x_1115) ;  /* 0x0000000000600947 */ /* 0x000ff40003800000 */
[C---:B------:R-:W-:Y:S02]  /*147c0*/  LOP3.LUT R3, R247.reuse, 0x1, RZ, 0xc0, !PT ;  /* 0x00000001f7037812 */ /* 0x040fe400078ec0ff */
[----:B------:R-:W-:Y:S02]  /*147d0*/  LOP3.LUT P0, RZ, R247, 0x2, RZ, 0xc0, !PT ;  /* 0x00000002f7ff7812 */ /* 0x000fe4000780c0ff */
[----:B------:R-:W-:-:S11]  /*147e0*/  ISETP.NE.U32.AND P1, PT, R3, 0x1, PT ;  /* 0x000000010300780c */ /* 0x000fd60003f25070 */
[----:B------:R-:W-:Y:S02]  /*147f0*/  @P0 IMAD.MOV.U32 R176, RZ, RZ, R192 ;  /* 0x000000ffffb00224 */ /* 0x000fe400078e00c0 */
[----:B-123--:R-:W-:Y:S01]  /*14800*/  @!P1 MOV R14, R236 ;  /* 0x000000ec000e9202 */ /* 0x00efe20000000f00 */
[----:B------:R-:W-:Y:S02]  /*14810*/  @!P1 IMAD.MOV.U32 R15, RZ, RZ, R235 ;  /* 0x000000ffff0f9224 */ /* 0x000fe400078e00eb */
[----:B------:R-:W-:Y:S02]  /*14820*/  @P0 IMAD R3, R63, 0x30, RZ ;  /* 0x000000303f030824 */ /* 0x000fe400078e02ff */
[----:B-----5:R-:W-:-:S04]  /*14830*/  @P0 IMAD.WIDE.U32 R12, R62, 0x30, R176 ;  /* 0x000000303e0c0825 */ /* 0x020fc800078e00b0 */
[----:B------:R-:W-:Y:S01]  /*14840*/  @!P1 IMAD R7, R63, 0x60, RZ ;  /* 0x000000603f079824 */ /* 0x000fe200078e02ff */
[----:B------:R-:W-:Y:S01]  /*14850*/  @P0 IADD3 R3, R3, R13, RZ ;  /* 0x0000000d03030210 */ /* 0x000fe20007ffe0ff */
[----:B------:R-:W-:Y:S01]  /*14860*/  @!P1 IMAD.WIDE.U32 R14, R62, 0x60, R14 ;  /* 0x000000603e0e9825 */ /* 0x000fe200078e000e */
[----:B------:R-:W-:-:S03]  /*14870*/  @P0 LEA R16, P2, R12, R216, 0x1 ;  /* 0x000000d80c100211 */ /* 0x000fc600078408ff */
[----:B------:R-:W-:Y:S01]  /*14880*/  @!P1 IMAD.IADD R15, R7, 0x1, R15 ;  /* 0x00000001070f9824 */ /* 0x000fe200078e020f */
[----:B------:R-:W-:-:S04]  /*14890*/  @P0 LEA.HI.X R17, R12, R217, R3, 0x1, P2 ;  /* 0x000000d90c110211 */ /* 0x000fc800010f0c03 */
        /* <DEDUP_REMOVED lines=10> */
.L_x_1115:
[----:B------:R-:W-:Y:S05]  /*14940*/  BSYNC B0 ;  /* 0x0000000000007941 */ /* 0x000fea0003800000 */
.L_x_1114:
[----:B------:R-:W-:Y:S04]  /*14950*/  BSSY B0, `(.L_x_1116) ;  /* 0x0000017000007945 */ /* 0x000fe80003800000 */
[----:B------:R-:W-:Y:S05]  /*14960*/  @P3 BRA `(.L_x_1117) ;  /* 0x0000000000543947 */ /* 0x000fea0003800000 */
[C---:B------:R-:W-:Y:S02]  /*14970*/  LOP3.LUT R3, R247.reuse, 0x1, RZ, 0xc0, !PT ;  /* 0x00000001f7037812 */ /* 0x040fe400078ec0ff */
[----:B------:R-:W-:Y:S02]  /*14980*/  LOP3.LUT P0, RZ, R247, 0x2, RZ, 0xc0, !PT ;  /* 0x00000002f7ff7812 */ /* 0x000fe4000780c0ff */
[----:B------:R-:W-:Y:S01]  /*14990*/  ISETP.NE.U32.AND P1, PT, R3, 0x1, PT ;  /* 0x000000010300780c */ /* 0x000fe20003f25070 */
[C---:B------:R-:W-:Y:S01]  /*149a0*/  IMAD.SHL.U32 R3, R62.reuse, 0x40, RZ ;  /* 0x000000403e037824 */ /* 0x040fe200078e00ff */
[----:B-12--5:R-:W-:-:S09]  /*149b0*/  SHF.L.U64.HI R12, R62, 0x6, R63 ;  /* 0x000000063e0c7819 */ /* 0x026fd2000001023f */
[C---:B------:R-:W-:Y:S02]  /*149c0*/  @P0 IADD3 R13, P2, R3.reuse, R192, RZ ;  /* 0x000000c0030d0210 */ /* 0x040fe40007f5e0ff */
[----:B---34-:R-:W-:-:S03]  /*149d0*/  @!P1 LEA R14, P3, R3, R236, 0x1 ;  /* 0x000000ec030e9211 */ /* 0x018fc600078608ff */
[----:B------:R-:W-:Y:S01]  /*149e0*/  @P0 IMAD.X R7, R12, 0x1, R177, P2 ;  /* 0x000000010c070824 */ /* 0x000fe200010e06b1 */
[----:B------:R-:W-:Y:S02]  /*149f0*/  @!P1 LEA.HI.X R15, R3, R235, R12, 0x1, P3 ;  /* 0x000000eb030f9211 */ /* 0x000fe400018f0c0c */
[----:B------:R-:W-:-:S03]  /*14a00*/  @P0 LEA R12, P2, R13, R216, 0x1 ;  /* 0x000000d80d0c0211 */ /* 0x000fc600078408ff */
[----:B------:R-:W-:Y:S01]  /*14a10*/  @!PT LDS RZ, [RZ] ;  /* 0x00000000fffff984 */ /* 0x000fe20000000800 */
[----:B------:R-:W-:Y:S01]  /*14a20*/  @!PT LDS RZ, [RZ] ;  /* 0x00000000fffff984 */ /* 0x000fe20000000800 */
[----:B------:R-:W-:Y:S01]  /*14a30*/  @!PT LDS RZ, [RZ] ;  /* 0x00000000fffff984 */ /* 0x000fe20000000800 */
[----:B------:R1:W-:Y:S01]  /*14a40*/  @!P1 LDGSTS.E.BYPASS.LTC128B.128 [R243+0x6000], desc[UR6][R14.64] ;  /* 0x060000000ef39fae */ /* 0x0003e2000b901d46 */
[----:B------:R-:W-:-:S03]  /*14a50*/  @P0 LEA.HI.X R13, R13, R217, R7, 0x1, P2 ;  /* 0x000000d90d0d0211 */ /* 0x000fc600010f0c07 */
[----:B------:R1:W-:Y:S04]  /*14a60*/  @P1 STS.128 [R243+0x6000], RZ ;  /* 0x006000fff3001388 */ /* 0x0003e80000000c00 */
[----:B------:R-:W-:Y:S01]  /*14a70*/  @!PT LDS RZ, [RZ] ;  /* 0x00000000fffff984 */ /* 0x000fe20000000800 */
[----:B------:R-:W-:Y:S01]  /*14a80*/  @!PT LDS RZ, [RZ] ;  /* 0x00000000fffff984 */ /* 0x000fe20000000800 */
[----:B------:R-:W-:Y:S01]  /*14a90*/  @!PT LDS RZ, [RZ] ;  /* 0x00000000fffff984 */ /* 0x000fe20000000800 */
[----:B------:R1:W-:Y:S04]  /*14aa0*/  @P0 LDGSTS.E.BYPASS.LTC128B.128 [R243+0xa000], desc[UR6][R12.64+0x80] ;  /* 0x0a0000800cf30fae */ /* 0x0003e8000b901d46 */
[----:B------:R1:W-:Y:S02]  /*14ab0*/  @!P0 STS.128 [R243+0xa000], RZ ;  /* 0x00a000fff3008388 */ /* 0x0003e40000000c00 */
.L_x_1117:
[----:B------:R-:W-:Y:S05]  /*14ac0*/  BSYNC B0 ;  /* 0x0000000000007941 */ /* 0x000fea0003800000 */
.L_x_1116:
[----:B------:R-:W-:Y:S04]  /*14ad0*/  BSSY B0, `(.L_x_1118) ;  /* 0x000001b000007945 */ /* 0x000fe80003800000 */
[----:B------:R-:W-:Y:S05]  /*14ae0*/  @P6 BRA `(.L_x_1119) ;  /* 0x0000000000646947 */ /* 0x000fea0003800000 */
[C---:B------:R-:W-:Y:S02]  /*14af0*/  LOP3.LUT R3, R247.reuse, 0x1, RZ, 0xc0, !PT ;  /* 0x00000001f7037812 */ /* 0x040fe400078ec0ff */
[----:B------:R-:W-:Y:S02]  /*14b00*/  LOP3.LUT P0, RZ, R247, 0x2, RZ, 0xc0, !PT ;  /* 0x00000002f7ff7812 */ /* 0x000fe4000780c0ff */
[----:B------:R-:W-:-:S11]  /*14b10*/  ISETP.NE.U32.AND P1, PT, R3, 0x1, PT ;  /* 0x000000010300780c */ /* 0x000fd60003f25070 */
[----:B-12--5:R-:W-:Y:S02]  /*14b20*/  @P0 IMAD.MOV.U32 R12, RZ, RZ, R192 ;  /* 0x000000ffff0c0224 */ /* 0x026fe400078e00c0 */
[----:B------:R-:W-:Y:S01]  /*14b30*/  @P0 IMAD.MOV.U32 R13, RZ, RZ, R177 ;  /* 0x000000ffff0d0224 */ /* 0x000fe200078e00b1 */
[----:B---34-:R-:W-:Y:S01]  /*14b40*/  @!P1 MOV R14, R236 ;  /* 0x000000ec000e9202 */ /* 0x018fe20000000f00 */
[----:B------:R-:W-:Y:S02]  /*14b50*/  @!P1 IMAD.MOV.U32 R15, RZ, RZ, R235 ;  /* 0x000000ffff0f9224 */ /* 0x000fe400078e00eb */
[----:B------:R-:W-:Y:S02]  /*14b60*/  @P0 IMAD R7, R63, 0x50, RZ ;  /* 0x000000503f070824 */ /* 0x000fe400078e02ff */
[----:B------:R-:W-:-:S04]  /*14b70*/  @P0 IMAD.WIDE.U32 R12, R62, 0x50, R12 ;  /* 0x000000503e0c0825 */ /* 0x000fc800078e000c */
[----:B------:R-:W-:Y:S01]  /*14b80*/  @!P1 IMAD R3, R63, 0xa0, RZ ;  /* 0x000000a03f039824 */ /* 0x000fe200078e02ff */
[----:B------:R-:W-:Y:S01]  /*14b90*/  @P0 IADD3 R7, R13, R7, RZ ;  /* 0x000000070d070210 */ /* 0x000fe20007ffe0ff */
[----:B------:R-:W-:Y:S01]  /*14ba0*/  @!P1 IMAD.WIDE.U32 R14, R62, 0xa0, R14 ;  /* 0x000000a03e0e9825 */ /* 0x000fe200078e000e */
[----:B------:R-:W-:-:S04]  /*14bb0*/  @P0 LEA R16, P2, R12, R216, 0x1 ;  /* 0x000000d80c100211 */ /* 0x000fc800078408ff */
[----:B------:R-:W-:Y:S02]  /*14bc0*/  @!P1 IADD3 R15, R3, R15, RZ ;  /* 0x0000000f030f9210 */ /* 0x000fe40007ffe0ff */
[----:B------:R-:W-:-:S03]  /*14bd0*/  @P0 LEA.HI.X R17, R12, R217, R7, 0x1, P2 ;  /* 0x000000d90c110211 */ /* 0x000fc600010f0c07 */
        /* <DEDUP_REMOVED lines=10> */
.L_x_1119:
[----:B------:R-:W-:Y:S05]  /*14c80*/  BSYNC B0 ;  /* 0x0000000000007941 */ /* 0x000fea0003800000 */
.L_x_1118:
        /* <DEDUP_REMOVED lines=27> */
.L_x_1121:
[----:B------:R-:W-:Y:S05]  /*14e40*/  BSYNC B0 ;  /* 0x0000000000007941 */ /* 0x000fea0003800000 */
.L_x_1120:
[----:B------:R-:W-:Y:S04]  /*14e50*/  BSSY B0, `(.L_x_1122) ;  /* 0x000001b000007945 */ /* 0x000fe80003800000 */
[----:B------:R-:W-:Y:S05]  /*14e60*/  @P4 BRA `(.L_x_1123) ;  /* 0x0000000000644947 */ /* 0x000fea0003800000 */
[C---:B------:R-:W-:Y:S01]  /*14e70*/  LOP3.LUT R3, R247.reuse, 0x1, RZ, 0xc0, !PT ;  /* 0x00000001f7037812 */ /* 0x040fe200078ec0ff */
[----:B-12--5:R-:W-:Y:S01]  /*14e80*/  IMAD.MOV.U32 R12, RZ, RZ, R192 ;  /* 0x000000ffff0c7224 */ /* 0x026fe200078e00c0 */
[----:B------:R-:W-:Y:S01]  /*14e90*/  LOP3.LUT P0, RZ, R247, 0x2, RZ, 0xc0, !PT ;  /* 0x00000002f7ff7812 */ /* 0x000fe2000780c0ff */
[----:B------:R-:W-:Y:S01]  /*14ea0*/  IMAD.MOV.U32 R13, RZ, RZ, R177 ;  /* 0x000000ffff0d7224 */ /* 0x000fe200078e00b1 */
[----:B------:R-:W-:Y:S01]  /*14eb0*/  ISETP.NE.U32.AND P1, PT, R3, 0x1, PT ;  /* 0x000000010300780c */ /* 0x000fe20003f25070 */
[----:B------:R-:W-:Y:S02]  /*14ec0*/  IMAD R3, R63, 0x70, RZ ;  /* 0x000000703f037824 */ /* 0x000fe400078e02ff */
[----:B------:R-:W-:-:S05]  /*14ed0*/  IMAD.WIDE.U32 R12, R62, 0x70, R12 ;  /* 0x000000703e0c7825 */ /* 0x000fca00078e000c */
[----:B------:R-:W-:-:S03]  /*14ee0*/  IADD3 R3, R13, R3, RZ ;  /* 0x000000030d037210 */ /* 0x000fc60007ffe0ff */
[C---:B---34-:R-:W-:Y:S02]  /*14ef0*/  @P0 LEA R16, P2, R12.reuse, R216, 0x1 ;  /* 0x000000d80c100211 */ /* 0x058fe400078408ff */
[----:B------:R-:W-:Y:S01]  /*14f00*/  @!P1 MOV R14, R236 ;  /* 0x000000ec000e9202 */ /* 0x000fe20000000f00 */
[----:B------:R-:W-:Y:S01]  /*14f10*/  @!P1 IMAD.MOV.U32 R15, RZ, RZ, R235 ;  /* 0x000000ffff0f9224 */ /* 0x000fe200078e00eb */
[----:B------:R-:W-:Y:S01]  /*14f20*/  @P0 LEA.HI.X R17, R12, R217, R3, 0x1, P2 ;  /* 0x000000d90c110211 */ /* 0x000fe200010f0c03 */
[----:B------:R-:W-:Y:S02]  /*14f30*/  @!P1 IMAD R63, R63, 0xe0, RZ ;  /* 0x000000e03f3f9824 */ /* 0x000fe400078e02ff */
[----:B------:R-:W-:-:S05]  /*14f40*/  @!P1 IMAD.WIDE.U32 R14, R62, 0xe0, R14 ;  /* 0x000000e03e0e9825 */ /* 0x000fca00078e000e */
[----:B------:R-:W-:-:S05]  /*14f50*/  @!P1 IADD3 R15, R63, R15, RZ ;  /* 0x0000000f3f0f9210 */ /* 0x000fca0007ffe0ff */
        /* <DEDUP_REMOVED lines=10> */
.L_x_1123:
[----:B------:R-:W-:Y:S05]  /*15000*/  BSYNC B0 ;  /* 0x0000000000007941 */ /* 0x000fea0003800000 */
.L_x_1122:
[----:B------:R-:W0:Y:S01]  /*15010*/  LDGDEPBAR ;  /* 0x00000000000079af */ /* 0x000e220000000000 */
[-C--:B------:R-:W-:Y:S02]  /*15020*/  ISETP.GE.AND P4, PT, R2, R5.reuse, PT ;  /* 0x000000050200720c */ /* 0x080fe40003f86270 */
[-C--:B------:R-:W-:Y:S01]  /*15030*/  ISETP.GE.AND P1, PT, R212, R5.reuse, PT ;  /* 0x00000005d400720c */ /* 0x080fe20003f26270 */
[----:B------:R3:W5:Y:S02]  /*15040*/  LD.E R2, desc[UR6][R10.64+0x188] ;  /* 0x000188060a027980 */ /* 0x000764000c101900 */
[----:B-12--5:R-:W-:Y:S01]  /*15050*/  SHF.R.S32.HI R12, RZ, 0x4, R175 ;  /* 0x00000004ff0c7819 */ /* 0x026fe200000114af */
[----:B------:R-:W-:Y:S01]  /*15060*/  BSSY B0, `(.L_x_1124) ;  /* 0x000001b000007945 */ /* 0x000fe20003800000 */
[----:B------:R-:W-:Y:S02]  /*15070*/  ISETP.GE.AND P3, PT, R8, R5, PT ;  /* 0x000000050800720c */ /* 0x000fe40003f66270 */
[----:B------:R-:W-:-:S02]  /*15080*/  LEA.HI R175, R175, R12, RZ, 0x1 ;  /* 0x0000000cafaf7211 */ /* 0x000fc400078f08ff */
[-C--:B------:R-:W-:Y:S02]  /*15090*/  ISETP.GE.AND P0, PT, R30, R5.reuse, PT ;  /* 0x000000051e00720c */ /* 0x080fe40003f06270 */
[-C--:B------:R-:W-:Y:S02]  /*150a0*/  ISETP.GE.AND P6, PT, R36, R5.reuse, PT ;  /* 0x000000052400720c */ /* 0x080fe40003fc6270 */
[----:B------:R-:W-:Y:S02]  /*150b0*/  ISETP.GE.AND P5, PT, R6, R5, PT ;  /* 0x000000050600720c */ /* 0x000fe40003fa6270 */
[----:B------:R-:W-:Y:S01]  /*150c0*/  LOP3.LUT R175, R175, 0xfffffffe, RZ, 0xc0, !PT ;  /* 0xfffffffeafaf7812 */ /* 0x000fe200078ec0ff */
[----:B------:R-:W-:-:S04]  /*150d0*/  DEPBAR.LE SB0, 0x0 ;  /* 0x000080000000791a */ /* 0x000fc80000000000 */
[----:B------:R-:W-:Y:S06]  /*150e0*/  BAR.SYNC.DEFER_BLOCKING 0x0 ;  /* 0x0000000000007b1d */ /* 0x000fec0000010000 */
[----:B------:R3:W-:Y:S04]  /*150f0*/  @P1 STS.128 [R243+0xc000], RZ ;  /* 0x00c000fff3001388 */ /* 0x0007e80000000c00 */
[----:B------:R3:W-:Y:S01]  /*15100*/  @P1 STS.128 [R243+0x10000], RZ ;  /* 0x010000fff3001388 */ /* 0x0007e20000000c00 */
[----:B------:R-:W-:Y:S05]  /*15110*/  @P1 BRA `(.L_x_1125) ;  /* 0x00000000003c1947 */ /* 0x000fea0003800000 */
[C---:B------:R-:W-:Y:S02]  /*15120*/  LOP3.LUT R3, R247.reuse, 0x1, RZ, 0xc0, !PT ;  /* 0x00000001f7037812 */ /* 0x040fe400078ec0ff */
[----:B------:R-:W-:Y:S02]  /*15130*/  LOP3.LUT P1, RZ, R247, 0x2, RZ, 0xc0, !PT ;  /* 0x00000002f7ff7812 */ /* 0x000fe4000782c0ff */
[----:B------:R-:W-:-:S13]  /*15140*/  ISETP.NE.U32.AND P2, PT, R3, 0x1, PT ;  /* 0x000000010300780c */ /* 0x000fda0003f45070 */
[----:B------:R-:W-:Y:S02]  /*15150*/  @!P2 IMAD.MOV.U32 R6, RZ, RZ, R152 ;  /* 0x000000ffff06a224 */ /* 0x000fe400078e0098 */
[----:B------:R-:W-:-:S05]  /*15160*/  @!P2 IMAD.MOV.U32 R7, RZ, RZ, R153 ;  /* 0x000000ffff07a224 */ /* 0x000fca00078e0099 */
        /* <DEDUP_REMOVED lines=10> */
.L_x_1125:
[----:B------:R-:W-:Y:S05]  /*15210*/  BSYNC B0 ;  /* 0x0000000000007941 */ /* 0x000fea0003800000 */
.L_x_1124:
[----:B------:R2:W-:Y:S01]  /*15220*/  @P3 STS.128 [R243+0xc800], RZ ;  /* 0x00c800fff3003388 */ /* 0x0005e20000000c00 */
[----:B------:R-:W-:Y:S03]  /*15230*/  BSSY B0, `(.L_x_1126) ;  /* 0x0000014000007945 */ /* 0x000fe60003800000 */
[----:B------:R2:W-:Y:S01]  /*15240*/  @P3 STS.128 [R243+0x10800], RZ ;  /* 0x010800fff3003388 */ /* 0x0005e20000000c00 */
[----:B------:R-:W-:Y:S05]  /*15250*/  @P3 BRA `(.L_x_1127) ;  /* 0x0000000000443947 */ /* 0x000fea0003800000 */
[C---:B------:R-:W-:Y:S02]  /*15260*/  LOP3.LUT R3, R247.reuse, 0x1, RZ, 0xc0, !PT ;  /* 0x00000001f7037812 */ /* 0x040fe400078ec0ff */
[----:B------:R-:W-:Y:S02]  /*15270*/  LOP3.LUT P2, RZ, R247, 0x2, RZ, 0xc0, !PT ;  /* 0x00000002f7ff7812 */ /* 0x000fe4000784c0ff */
[----:B------:R-:W-:-:S13]  /*15280*/  ISETP.NE.U32.AND P3, PT, R3, 0x1, PT ;  /* 0x000000010300780c */ /* 0x000fda0003f65070 */
[----:B---34-:R-:W-:-:S04]  /*15290*/  @!P3 LEA R14, P1, R231, R152, 0x1 ;  /* 0x00000098e70eb211 */ /* 0x018fc800078208ff */
[C---:B------:R-:W-:Y:S02]  /*152a0*/  @!P3 LEA.HI.X R15, R231.reuse, R153, R232, 0x1, P1 ;  /* 0x00000099e70fb211 */ /* 0x040fe400008f0ce8 */
[----:B-1----:R-:W-:-:S03]  /*152b0*/  @P2 LEA R6, P1, R231, R152, 0x1 ;  /* 0x00000098e7062211 */ /* 0x002fc600078208ff */
        /* <DEDUP_REMOVED lines=11> */
.L_x_1127:
[----:B------:R-:W-:Y:S05]  /*15370*/  BSYNC B0 ;  /* 0x0000000000007941 */ /* 0x000fea0003800000 */
.L_x_1126:
[----:B------:R2:W-:Y:S01]  /*15380*/  @P0 STS.128 [R243+0xd000], RZ ;  /* 0x00d000fff3000388 */ /* 0x0005e20000000c00 */
[----:B------:R-:W-:Y:S01]  /*15390*/  IMAD.SHL.U32 R3, R65, 0x40, RZ ;  /* 0x0000004041037824 */ /* 0x000fe200078e00ff */
[----:B------:R-:W-:Y:S01]  /*153a0*/  ISETP.GE.AND P3, PT, R4, R5, PT ;  /* 0x000000050400720c */ /* 0x000fe20003f66270 */
[----:B------:R-:W-:Y:S01]  /*153b0*/  IMAD.SHL.U32 R172, R172, 0x40, RZ ;  /* 0x00000040acac7824 */ /* 0x000fe200078e00ff */
[----:B------:R2:W-:Y:S01]  /*153c0*/  @P0 STS.128 [R243+0x11000], RZ ;  /* 0x011000fff3000388 */ /* 0x0005e20000000c00 */
[----:B------:R-:W-:Y:S01]  /*153d0*/  IMAD.IADD R175, R12, 0x1, -R175 ;  /* 0x000000010caf7824 */ /* 0x000fe200078e0aaf */
[----:B------:R-:W-:Y:S01]  /*153e0*/  LOP3.LUT R3, R3, 0x1c0, RZ, 0xc0, !PT ;  /* 0x000001c003037812 */ /* 0x000fe200078ec0ff */
[----:B------:R-:W-:Y:S01]  /*153f0*/  IMAD.SHL.U32 R212, R212, 0x8, RZ ;  /* 0x00000008d4d47824 */ /* 0x000fe200078e00ff */
[----:B-1----:R-:W-:Y:S01]  /*15400*/  LOP3.LUT R7, R172, 0x1c0, RZ, 0xc0, !PT ;  /* 0x000001c0ac077812 */ /* 0x002fe200078ec0ff */
[----:B------:R-:W-:Y:S01]  /*15410*/  IMAD.SHL.U32 R4, R175, 0x8, RZ ;  /* 0x00000008af047824 */ /* 0x000fe200078e00ff */
[----:B------:R-:W-:Y:S01]  /*15420*/  BSSY B0, `(.L_x_1128) ;  /* 0x000001e000007945 */ /* 0x000fe20003800000 */
[----:B------:R-:W-:Y:S01]  /*15430*/  IMAD.SHL.U32 R8, R174, 0x40, RZ ;  /* 0x00000040ae087824 */ /* 0x000fe200078e00ff */
[----:B------:R-:W-:-:S02]  /*15440*/  LOP3.LUT R212, R3, 0x8, R212, 0xf8, !PT ;  /* 0x0000000803d47812 */ /* 0x000fc400078ef8d4 */
[----:B------:R-:W-:Y:S02]  /*15450*/  SHF.R.U32.HI R3, RZ, 0x3, R3 ;  /* 0x00000003ff037819 */ /* 0x000fe40000011603 */
[----:B------:R-:W-:Y:S02]  /*15460*/  LOP3.LUT R4, R7, 0x8, R4, 0xf8, !PT ;  /* 0x0000000807047812 */ /* 0x000fe400078ef804 */
[----:B------:R-:W-:Y:S02]  /*15470*/  LOP3.LUT R8, R8, 0xfffffe00, RZ, 0xc0, !PT ;  /* 0xfffffe0008087812 */ /* 0x000fe400078ec0ff */
[----:B------:R-:W-:Y:S02]  /*15480*/  SHF.R.U32.HI R7, RZ, 0x3, R7 ;  /* 0x00000003ff077819 */ /* 0x000fe40000011607 */
[----:B------:R-:W-:Y:S01]  /*15490*/  LOP3.LUT R212, R212, R3, RZ, 0x3c, !PT ;  /* 0x00000003d4d47212 */ /* 0x000fe200078e3cff */
[----:B------:R-:W-:Y:S01]  /*154a0*/  IMAD R230, R58, 0x400, R8 ;  /* 0x000004003ae67824 */ /* 0x000fe200078e0208 */
[----:B------:R-:W-:Y:S01]  /*154b0*/  LOP3.LUT R3, R4, R7, RZ, 0x3c, !PT ;  /* 0x0000000704037212 */ /* 0x000fe200078e3cff */
[----:B------:R-:W-:Y:S06]  /*154c0*/  @P0 BRA `(.L_x_1129) ;  /* 0x00000000004c0947 */ /* 0x000fec0003800000 */
[C---:B------:R-:W-:Y:S02]  /*154d0*/  LOP3.LUT R4, R247.reuse, 0x1, RZ, 0xc0, !PT ;  /* 0x00000001f7047812 */ /* 0x040fe400078ec0ff */
[----:B------:R-:W-:Y:S02]  /*154e0*/  LOP3.LUT P1, RZ, R247, 0x2, RZ, 0xc0, !PT ;  /* 0x00000002f7ff7812 */ /* 0x000fe4000782c0ff */
[----:B------:R-:W-:Y:S01]  /*154f0*/  ISETP.NE.U32.AND P2, PT, R4, 0x1, PT ;  /* 0x000000010400780c */ /* 0x000fe20003f45070 */
[C---:B------:R-:W-:Y:S01]  /*15500*/  IMAD.SHL.U32 R4, R60.reuse, 0x20, RZ ;  /* 0x000000203c047824 */ /* 0x040fe200078e00ff */
[----:B------:R-:W-:-:S11]  /*15510*/  SHF.L.U64.HI R6, R60, 0x5, R61 ;  /* 0x000000053c067819 */ /* 0x000fd6000001023d */
[----:B---34-:R-:W-:-:S04]  /*15520*/  @!P2 LEA R14, P0, R4, R152, 0x1 ;  /* 0x00000098040ea211 */ /* 0x018fc800078008ff */
[C---:B------:R-:W-:Y:S02]  /*15530*/  @!P2 LEA.HI.X R15, R4.reuse, R153, R6, 0x1, P0 ;  /* 0x00000099040fa211 */ /* 0x040fe400000f0c06 */
        /* <DEDUP_REMOVED lines=12> */
.L_x_1129:
[----:B------:R-:W-:Y:S05]  /*15600*/  BSYNC B0 ;  /* 0x0000000000007941 */ /* 0x000fea0003800000 */
.L_x_1128:
[----:B------:R1:W-:Y:S01]  /*15610*/  @P6 STS.128 [R243+0xd800], RZ ;  /* 0x00d800fff3006388 */ /* 0x0003e20000000c00 */
[----:B------:R-:W-:Y:S01]  /*15620*/  IMAD R229, R175, 0x200, R212 ;  /* 0x00000200afe57824 */ /* 0x000fe200078e02d4 */
[----:B------:R-:W-:Y:S01]  /*15630*/  BSSY B0, `(.L_x_1130) ;  /* 0x000001a000007945 */ /* 0x000fe20003800000 */
[----:B------:R-:W-:Y:S01]  /*15640*/  IMAD.IADD R230, R3, 0x1, R230 ;  /* 0x0000000103e67824 */ /* 0x000fe200078e02e6 */
[----:B------:R1:W-:Y:S01]  /*15650*/  @P6 STS.128 [R243+0x11800], RZ ;  /* 0x011800fff3006388 */ /* 0x0003e20000000c00 */
[----:B------:R-:W-:Y:S02]  /*15660*/  ISETP.GE.AND P0, PT, R0, R5, PT ;  /* 0x000000050000720c */ /* 0x000fe40003f06270 */
[----:B------:R-:W-:Y:S02]  /*15670*/  LEA R229, R229, UR4, 0x1 ;  /* 0x00000004e5e57c11 */ /* 0x000fe4000f8e08ff */
[----:B------:R-:W-:Y:S01]  /*15680*/  LEA R230, R230, UR4, 0x1 ;  /* 0x00000004e6e67c11 */ /* 0x000fe2000f8e08ff */
[----:B------:R-:W-:Y:S08]  /*15690*/  @P6 BRA `(.L_x_1131) ;  /* 0x00000000004c6947 */ /* 0x000ff00003800000 */
[C---:B------:R-:W-:Y:S02]  /*156a0*/  LOP3.LUT R0, R247.reuse, 0x1, RZ, 0xc0, !PT ;  /* 0x00000001f7007812 */ /* 0x040fe400078ec0ff */
[----:B------:R-:W-:Y:S02]  /*156b0*/  LOP3.LUT P1, RZ, R247, 0x2, RZ, 0xc0, !PT ;  /* 0x00000002f7ff7812 */ /* 0x000fe4000782c0ff */
[----:B------:R-:W-:-:S11]  /*156c0*/  ISETP.NE.U32.AND P2, PT, R0, 0x1, PT ;  /* 0x000000010000780c */ /* 0x000fd60003f45070 */
[C---:B------:R-:W-:Y:S02]  /*156d0*/  @P1 IMAD R0, R61.reuse, 0x60, RZ ;  /* 0x000000603d001824 */ /* 0x040fe400078e02ff */
[----:B------:R-:W-:Y:S02]  /*156e0*/  @!P2 IMAD R4, R61, 0x60, RZ ;  /* 0x000000603d04a824 */ /* 0x000fe400078e02ff */
[----:B-1----:R-:W-:-:S04]  /*156f0*/  @!P2 IMAD.WIDE.U32 R12, R60, 0x60, R152 ;  /* 0x000000603c0ca825 */ /* 0x002fc800078e0098 */
[----:B------:R-:W-:Y:S01]  /*15700*/  @P1 IMAD.WIDE.U32 R6, R60, 0x60, R152 ;  /* 0x000000603c061825 */ /* 0x000fe200078e0098 */
[----:B------:R-:W-:-:S04]  /*15710*/  @!P2 IADD3 R13, R4, R13, RZ ;  /* 0x0000000d040da210 */ /* 0x000fc80007ffe0ff */
[----:B------:R-:W-:Y:S01]  /*15720*/  @P1 IADD3 R7, R0, R7, RZ ;  /* 0x0000000700071210 */ /* 0x000fe20007ffe0ff */
        /* <DEDUP_REMOVED lines=10> */
.L_x_1131:
[----:B------:R-:W-:Y:S05]  /*157d0*/  BSYNC B0 ;  /* 0x0000000000007941 */ /* 0x000fea0003800000 */
.L_x_1130:
[----:B------:R1:W-:Y:S01]  /*157e0*/  @P5 STS.128 [R243+0xe000], RZ ;  /* 0x00e000fff3005388 */ /* 0x0003e20000000c00 */
[----:B------:R-:W-:Y:S03]  /*157f0*/  BSSY B0, `(.L_x_1132) ;  /* 0x0000016000007945 */ /* 0x000fe60003800000 */
[----:B------:R1:W-:Y:S01]  /*15800*/  @P5 STS.128 [R243+0x12000], RZ ;  /* 0x012000fff3005388 */ /* 0x0003e20000000c00 */
[----:B------:R-:W-:Y:S05]  /*15810*/  @P5 BRA `(.L_x_1133) ;  /* 0x00000000004c5947 */ /* 0x000fea0003800000 */
[C---:B------:R-:W-:Y:S02]  /*15820*/  LOP3.LUT R0, R247.reuse, 0x1, RZ, 0xc0, !PT ;  /* 0x00000001f7007812 */ /* 0x040fe400078ec0ff */
[----:B------:R-:W-:Y:S02]  /*15830*/  LOP3.LUT P2, RZ, R247, 0x2, RZ, 0xc0, !PT ;  /* 0x00000002f7ff7812 */ /* 0x000fe4000784c0ff */
[----:B------:R-:W-:Y:S01]  /*15840*/  ISETP.NE.U32.AND P5, PT, R0, 0x1, PT ;  /* 0x000000010000780c */ /* 0x000fe20003fa5070 */
[C---:B------:R-:W-:Y:S01]  /*15850*/  IMAD.SHL.U32 R0, R60.reuse, 0x40, RZ ;  /* 0x000000403c007824 */ /* 0x040fe200078e00ff */
[----:B------:R-:W-:-:S09]  /*15860*/  SHF.L.U64.HI R4, R60, 0x6, R61 ;  /* 0x000000063c047819 */ /* 0x000fd2000001023d */
[CC--:B-1----:R-:W-:Y:S02]  /*15870*/  @P2 LEA R6, P1, R0.reuse, R152.reuse, 0x1 ;  /* 0x0000009800062211 */ /* 0x0c2fe400078208ff */
[C---:B------:R-:W-:Y:S02]  /*15880*/  @!P5 LEA R12, P6, R0.reuse, R152, 0x1 ;  /* 0x00000098000cd211 */ /* 0x040fe400078c08ff */
[CCC-:B------:R-:W-:Y:S02]  /*15890*/  @P2 LEA.HI.X R7, R0.reuse, R153.reuse, R4.reuse, 0x1, P1 ;  /* 0x0000009900072211 */ /* 0x1c0fe400008f0c04 */
[----:B------:R-:W-:-:S05]  /*158a0*/  @!P5 LEA.HI.X R13, R0, R153, R4, 0x1, P6 ;  /* 0x00000099000dd211 */ /* 0x000fca00030f0c04 */
        /* <DEDUP_REMOVED lines=10> */
.L_x_1133:
[----:B------:R-:W-:Y:S05]  /*15950*/  BSYNC B0 ;  /* 0x0000000000007941 */ /* 0x000fea0003800000 */
.L_x_1132:
[----:B------:R1:W-:Y:S01]  /*15960*/  @P4 STS.128 [R243+0xe800], RZ ;  /* 0x00e800fff3004388 */ /* 0x0003e20000000c00 */
[----:B------:R-:W-:Y:S03]  /*15970*/  BSSY B0, `(.L_x_1134) ;  /* 0x0000016000007945 */ /* 0x000fe60003800000 */
[----:B------:R1:W-:Y:S01]  /*15980*/  @P4 STS.128 [R243+0x12800], RZ ;  /* 0x012800fff3004388 */ /* 0x0003e20000000c00 */
[----:B------:R-:W-:Y:S05]  /*15990*/  @P4 BRA `(.L_x_1135) ;  /* 0x00000000004c4947 */ /* 0x000fea0003800000 */
        /* <DEDUP_REMOVED lines=19> */
.L_x_1135:
[----:B------:R-:W-:Y:S05]  /*15ad0*/  BSYNC B0 ;  /* 0x0000000000007941 */ /* 0x000fea0003800000 */
.L_x_1134:
        /* <DEDUP_REMOVED lines=23> */
.L_x_1137:
[----:B------:R-:W-:Y:S05]  /*15c50*/  BSYNC B0 ;  /* 0x0000000000007941 */ /* 0x000fea0003800000 */
.L_x_1136:
[----:B------:R1:W-:Y:S01]  /*15c60*/  @P0 STS.128 [R243+0xf800], RZ ;  /* 0x00f800fff3000388 */ /* 0x0003e20000000c00 */
[----:B------:R-:W-:Y:S03]  /*15c70*/  BSSY B0, `(.L_x_1138) ;  /* 0x0000016000007945 */ /* 0x000fe60003800000 */
[----:B------:R1:W-:Y:S01]  /*15c80*/  @P0 STS.128 [R243+0x13800], RZ ;  /* 0x013800fff3000388 */ /* 0x0003e20000000c00 */
[----:B------:R-:W-:Y:S05]  /*15c90*/  @P0 BRA `(.L_x_1139) ;  /* 0x00000000004c0947 */ /* 0x000fea0003800000 */
[C---:B------:R-:W-:Y:S02]  /*15ca0*/  LOP3.LUT R0, R247.reuse, 0x1, RZ, 0xc0, !PT ;  /* 0x00000001f7007812 */ /* 0x040fe400078ec0ff */
[----:B------:R-:W-:Y:S02]  /*15cb0*/  LOP3.LUT P0, RZ, R247, 0x2, RZ, 0xc0, !PT ;  /* 0x00000002f7ff7812 */ /* 0x000fe4000780c0ff */
[----:B------:R-:W-:-:S11]  /*15cc0*/  ISETP.NE.U32.AND P1, PT, R0, 0x1, PT ;  /* 0x000000010000780c */ /* 0x000fd60003f25070 */
[----:B------:R-:W-:Y:S02]  /*15cd0*/  @P0 IMAD R0, R61, 0xe0, RZ ;  /* 0x000000e03d000824 */ /* 0x000fe400078e02ff */
[----:B-1----:R-:W-:-:S04]  /*15ce0*/  @!P1 IMAD.WIDE.U32 R6, R60, 0xe0, R152 ;  /* 0x000000e03c069825 */ /* 0x002fc800078e0098 */
[----:B------:R-:W-:Y:S02]  /*15cf0*/  @!P1 IMAD R61, R61, 0xe0, RZ ;  /* 0x000000e03d3d9824 */ /* 0x000fe400078e02ff */
[----:B------:R-:W-:-:S03]  /*15d00*/  @P0 IMAD.WIDE.U32 R4, R60, 0xe0, R152 ;  /* 0x000000e03c040825 */ /* 0x000fc600078e0098 */
[----:B------:R-:W-:Y:S02]  /*15d10*/  @!P1 IADD3 R7, R61, R7, RZ ;  /* 0x000000073d079210 */ /* 0x000fe40007ffe0ff */
[----:B------:R-:W-:-:S03]  /*15d20*/  @P0 IADD3 R5, R0, R5, RZ ;  /* 0x0000000500050210 */ /* 0x000fc60007ffe0ff */
        /* <DEDUP_REMOVED lines=10> */
.L_x_1139:
[----:B------:R-:W-:Y:S05]  /*15dd0*/  BSYNC B0 ;  /* 0x0000000000007941 */ /* 0x000fea0003800000 */
.L_x_1138:
[----:B------:R-:W-:Y:S01]  /*15de0*/  LDSM.16.M88.4 R132, [R230] ;  /* 0x00000000e684783b */ /* 0x000fe20000000200 */
[----:B------:R-:W-:Y:S01]  /*15df0*/  R2P PR, R65, 0x6 ;  /* 0x0000000641007804 */ /* 0x000fe20000000000 */
[C---:B------:R-:W-:Y:S01]  /*15e00*/  VIADD R0, R229.reuse, 0x4000 ;  /* 0x00004000e5007836 */ /* 0x040fe20000000000 */
[----:B------:R-:W-:Y:S01]  /*15e10*/  SHF.R.S32.HI R45, RZ, 0x1f, R64 ;  /* 0x0000001fff2d7819 */ /* 0x000fe20000011440 */
[----:B------:R-:W5:Y:S01]  /*15e20*/  LDSM.16.M88.4 R88, [R229+0x4000] ;  /* 0x00400000e558783b */ /* 0x000f620000000200 */
[----:B------:R-:W-:Y:S01]  /*15e30*/  VIADD R227, R229, 0x4020 ;  /* 0x00004020e5e37836 */ /* 0x000fe20000000000 */
[----:B------:R-:W-:Y:S01]  /*15e40*/  LOP3.LUT R3, R3, R8, RZ, 0xfc, !PT ;  /* 0x0000000803037212 */ /* 0x000fe200078efcff */
[--C-:B------:R-:W-:Y:S01]  /*15e50*/  IMAD R228, R49, 0x2, R230.reuse ;  /* 0x0000000231e47824 */ /* 0x100fe200078e02e6 */
[----:B------:R-:W2:Y:S01]  /*15e60*/  LDSM.16.M88.4 R80, [R229+0x4800] ;  /* 0x00480000e550783b */ /* 0x000ea20000000200 */
[----:B------:R-:W-:Y:S01]  /*15e70*/  IMAD R226, R47, 0x2, R230 ;  /* 0x000000022fe27824 */ /* 0x000fe200078e02e6 */
[----:B------:R-:W-:Y:S01]  /*15e80*/  LEA.HI R45, R45, R64, RZ, 0x2 ;  /* 0x000000402d2d7211 */ /* 0x000fe200078f10ff */
[----:B------:R-:W-:Y:S01]  /*15e90*/  IMAD R225, R47, 0x2, R228 ;  /* 0x000000022fe17824 */ /* 0x000fe200078e02e4 */
[----:B------:R-:W2:Y:S01]  /*15ea0*/  LDSM.16.M88.4 R72, [R229+0x5000] ;  /* 0x00500000e548783b */ /* 0x000ea20000000200 */
[----:B------:R-:W-:Y:S01]  /*15eb0*/  IMAD.SHL.U32 R56, R56, 0x2, RZ ;  /* 0x0000000238387824 */ /* 0x000fe200078e00ff */
[----:B------:R-:W-:Y:S01]  /*15ec0*/  SHF.R.S32.HI R45, RZ, 0x2, R45 ;  /* 0x00000002ff2d7819 */ /* 0x000fe2000001142d */
[----:B------:R-:W-:Y:S01]  /*15ed0*/  @P1 VIADD R227, R0, 0xffffffe0 ;  /* 0xffffffe000e31836 */ /* 0x000fe20000000000 */
[----:B------:R-:W2:Y:S01]  /*15ee0*/  LDSM.16.M88.4 R52, [R229+0x5800] ;  /* 0x00580000e534783b */ /* 0x000ea20000000200 */
[----:B------:R-:W-:Y:S01]  /*15ef0*/  IMAD.MOV.U32 R0, RZ, RZ, 0x40 ;  /* 0x00000040ff007424 */ /* 0x000fe200078e00ff */
[----:B------:R-:W-:Y:S01]  /*15f00*/  BSSY B1, `(.L_x_1140) ;  /* 0x0000247000017945 */ /* 0x000fe20003800000 */
[----:B------:R-:W-:Y:S01]  /*15f10*/  IMAD R45, R58, 0x10, R45 ;  /* 0x000000103a2d7824 */ /* 0x000fe200078e022d */
[----:B------:R-:W2:Y:S01]  /*15f20*/  LDSM.16.M88.4 R36, [R229+0x6000] ;  /* 0x00600000e524783b */ /* 0x000ea20000000200 */
[C---:B------:R-:W-:Y:S01]  /*15f30*/  VIADD R219, R227.reuse, 0x800 ;  /* 0x00000800e3db7836 */ /* 0x040fe20000000000 */
[----:B------:R-:W-:Y:S01]  /*15f40*/  SEL R0, R0, 0xffffffc0, !P2 ;  /* 0xffffffc000007807 */ /* 0x000fe20005000000 */
[----:B------:R-:W-:Y:S01]  /*15f50*/  VIADD R218, R227, 0x1000 ;  /* 0x00001000e3da7836 */ /* 0x000fe20000000000 */
[----:B------:R-:W2:Y:S01]  /*15f60*/  LDSM.16.M88.4 R28, [R229+0x6800] ;  /* 0x00680000e51c783b */ /* 0x000ea20000000200 */
[----:B------:R-:W-:Y:S01]  /*15f70*/  IADD3 R45, R45, 0x1, R66 ;  /* 0x000000012d2d7810 */ /* 0x000fe20007ffe042 */
[----:B------:R-:W-:-:S02]  /*15f80*/  VIADD R217, R227, 0x1800 ;  /* 0x00001800e3d97836 */ /* 0x000fc40000000000 */
[----:B------:R-:W2:Y:S01]  /*15f90*/  LDSM.16.M88.4 R20, [R229+0x7000] ;  /* 0x00700000e514783b */ /* 0x000ea20000000200 */
[----:B------:R-:W-:Y:S01]  /*15fa0*/  IMAD.IADD R223, R229, 0x1, R0 ;  /* 0x00000001e5df7824 */ /* 0x000fe200078e0200 */
[----:B------:R-:W-:Y:S01]  /*15fb0*/  IADD3 R45, R68, R45, -R241 ;  /* 0x0000002d442d7210 */ /* 0x000fe20007ffe8f1 */
[----:B------:R-:W-:Y:S01]  /*15fc0*/  IMAD.IADD R212, R0, 0x1, R227 ;  /* 0x0000000100d47824 */ /* 0x000fe200078e02e3 */
[----:B------:R-:W2:Y:S01]  /*15fd0*/  LDSM.16.M88.4 R96, [R229+0x7800] ;  /* 0x00780000e560783b */ /* 0x000ea20000000200 */
[----:B------:R-:W-:Y:S01]  /*15fe0*/  LOP3.LUT R0, R56, 0x6, RZ, 0xc0, !PT ;  /* 0x0000000638007812 */ /* 0x000fe200078ec0ff */
[----:B------:R-:W-:Y:S02]  /*15ff0*/  VIADD R216, R227, 0x2000 ;  /* 0x00002000e3d87836 */ /* 0x000fe40000000000 */
[----:B-1----:R-:W-:Y:S01]  /*16000*/  LDSM.16.M88.4 R4, [R228] ;  /* 0x00000000e404783b */ /* 0x002fe20000000200 */
[----:B------:R-:W-:Y:S02]  /*16010*/  IMAD.IADD R189, R2, 0x1, R45 ;  /* 0x0000000102bd7824 */ /* 0x000fe400078e022d */
[----:B------:R-:W-:Y:S01]  /*16020*/  IMAD.IADD R0, R9, 0x1, R0 ;  /* 0x0000000109007824 */ /* 0x000fe200078e0200 */
[----:B---34-:R-:W1:Y:S01]  /*16030*/  LDSM.16.M88.4 R16, [R227] ;  /* 0x00000000e310783b */ /* 0x018e620000000200 */
[----:B------:R-:W-:Y:S01]  /*16040*/  VIADD R215, R227, 0x2800 ;  /* 0x00002800e3d77836 */ /* 0x000fe20000000000 */
[C---:B------:R-:W-:Y:S01]  /*16050*/  VIMNMX R188, R189.reuse, R68, PT ;  /* 0x00000044bdbc7248 */ /* 0x040fe20003fe0100 */
[C---:B------:R-:W-:Y:S01]  /*16060*/  VIADD R2, R0.reuse, 0x8 ;  /* 0x0000000800027836 */ /* 0x040fe20000000000 */
[C---:B-----5:R-:W-:Y:S01]  /*16070*/  HMMA.16816.F32 R92, R132.reuse, R88, RZ ;  /* 0x00000058845c723c */ /* 0x060fe200000018ff */
[----:B------:R-:W3:Y:S01]  /*16080*/  LDSM.16.M88.4 R104, [R227+0x800] ;  /* 0x00080000e368783b */ /* 0x000ee20000000200 */
[----:B------:R-:W-:Y:S01]  /*16090*/  VIADDMNMX R189, R189, 0x8, R68, PT ;  /* 0x00000008bdbd7846 */ /* 0x000fe20003800144 */
[----:B------:R-:W-:Y:S01]  /*160a0*/  VIADD R44, R0, 0x1 ;  /* 0x00000001002c7836 */ /* 0x000fe20000000000 */
[CC--:B------:R-:W-:Y:S01]  /*160b0*/  ISETP.GE.AND P5, PT, R2.reuse, R188.reuse, PT ;  /* 0x000000bc0200720c */ /* 0x0c0fe20003fa6270 */
[----:B------:R-:W4:Y:S01]  /*160c0*/  LDSM.16.M88.4 R12, [R227+0x1000] ;  /* 0x00100000e30c783b */ /* 0x000f220000000200 */
[C---:B------:R-:W-:Y:S01]  /*160d0*/  HMMA.16816.F32 R88, R132.reuse, R90, RZ ;  /* 0x0000005a8458723c */ /* 0x040fe200000018ff */
[-C--:B------:R-:W-:Y:S01]  /*160e0*/  ISETP.GE.AND P1, PT, R2, R189.reuse, PT ;  /* 0x000000bd0200720c */ /* 0x080fe20003f26270 */
[----:B------:R-:W-:Y:S01]  /*160f0*/  VIADD R2, R0, 0x10 ;  /* 0x0000001000027836 */ /* 0x000fe20000000000 */
[----:B------:R-:W5:Y:S01]  /*16100*/  LDSM.16.M88.4 R100, [R227+0x1800] ;  /* 0x00180000e364783b */ /* 0x000f620000000200 */
[-C--:B------:R-:W-:Y:S01]  /*16110*/  ISETP.GE.AND P6, PT, R44, R188.reuse, PT ;  /* 0x000000bc2c00720c */ /* 0x080fe20003fc6270 */
[----:B------:R-:W-:Y:S01]  /*16120*/  VIADD R8, R0, 0x9 ;  /* 0x0000000900087836 */ /* 0x000fe20000000000 */
[C---:B--2---:R-:W-:Y:S01]  /*16130*/  HMMA.16816.F32 R84, R132.reuse, R80, RZ ;  /* 0x000000508454723c */ /* 0x044fe200000018ff */
[----:B------:R-:W2:Y:S01]  /*16140*/  LDSM.16.M88.4 R112, [R227+0x2000] ;  /* 0x00200000e370783b */ /* 0x000ea20000000200 */
[-C--:B------:R-:W-:Y:S01]  /*16150*/  ISETP.GE.AND P4, PT, R2, R188.reuse, PT ;  /* 0x000000bc0200720c */ /* 0x080fe20003f86270 */
[C---:B------:R-:W-:Y:S01]  /*16160*/  VIADD R214, R227.reuse, 0x3000 ;  /* 0x00003000e3d67836 */ /* 0x040fe20000000000 */
[C---:B------:R-:W-:Y:S01]  /*16170*/  ISETP.GE.AND P0, PT, R8.reuse, R188, PT ;  /* 0x000000bc0800720c */ /* 0x040fe20003f06270 */
[----:B------:R-:W-:Y:S01]  /*16180*/  LDSM.16.M88.4 R108, [R227+0x3800] ;  /* 0x00380000e36c783b */ /* 0x000fe20000000200 */
[C---:B------:R-:W-:Y:S01]  /*16190*/  HMMA.16816.F32 R76, R132.reuse, R72, RZ ;  /* 0x00000048844c723c */ /* 0x040fe200000018ff */
[-C--:B------:R-:W-:Y:S01]  /*161a0*/  ISETP.GE.AND P3, PT, R8, R189.reuse, PT ;  /* 0x000000bd0800720c */ /* 0x080fe20003f66270 */
[----:B------:R-:W-:Y:S01]  /*161b0*/  VIADD R8, R0, 0x11 ;  /* 0x0000001100087836 */ /* 0x000fe20000000000 */
[----:B------:R-:W-:Y:S01]  /*161c0*/  LDSM.16.M88.4 R124, [R223+0x5000] ;  /* 0x00500000df7c783b */ /* 0x000fe20000000200 */
[----:B------:R-:W-:Y:S01]  /*161d0*/  ISETP.GE.AND P2, PT, R44, R189, PT ;  /* 0x000000bd2c00720c */ /* 0x000fe20003f46270 */
[C---:B------:R-:W-:Y:S01]  /*161e0*/  VIADD R213, R227.reuse, 0x3800 ;  /* 0x00003800e3d57836 */ /* 0x040fe20000000000 */
[----:B------:R-:W-:Y:S01]  /*161f0*/  HMMA.16816.F32 R80, R132, R82, RZ ;  /* 0x000000528450723c */ /* 0x000fe200000018ff */
[----:B------:R-:W-:Y:S01]  /*16200*/  LDSM.16.M88.4 R120, [R223+0x6000] ;  /* 0x00600000df78783b */ /* 0x000fe20000000200 */
[----:B------:R-:W-:-:S02]  /*16210*/  VIADD R211, R227, 0x4000 ;  /* 0x00004000e3d37836 */ /* 0x000fc40000000000 */
[C---:B------:R-:W-:Y:S01]  /*16220*/  VIADD R210, R227.reuse, 0x4800 ;  /* 0x00004800e3d27836 */ /* 0x040fe20000000000 */
[----:B------:R-:W-:Y:S01]  /*16230*/  LDSM.16.M88.4 R116, [R223+0x6800] ;  /* 0x00680000df74783b */ /* 0x000fe20000000200 */
[C---:B------:R-:W-:Y:S01]  /*16240*/  HMMA.16816.F32 R72, R132.reuse, R74, RZ ;  /* 0x0000004a8448723c */ /* 0x040fe200000018ff */
[C---:B------:R-:W-:Y:S02]  /*16250*/  VIADD R209, R227.reuse, 0x5000 ;  /* 0x00005000e3d17836 */ /* 0x040fe40000000000 */
[----:B------:R-:W-:Y:S01]  /*16260*/  LDSM.16.M88.4 R144, [R230+0x2000] ;  /* 0x00200000e690783b */ /* 0x000fe20000000200 */
[C---:B------:R-:W-:Y:S02]  /*16270*/  VIADD R208, R227.reuse, 0x5800 ;  /* 0x00005800e3d07836 */ /* 0x040fe40000000000 */
        /* <DEDUP_REMOVED lines=8> */
[----:B------:R-:W-:Y:S02]  /*16300*/  VIADD R204, R227, 0x7800 ;  /* 0x00007800e3cc7836 */ /* 0x000fe40000000000 */
[C---:B------:R-:W-:Y:S01]  /*16310*/  HMMA.16816.F32 R32, R132.reuse, R28, RZ ;  /* 0x0000001c8420723c */ /* 0x040fe200000018ff */
[----:B------:R-:W-:Y:S04]  /*16320*/  LDSM.16.M88.4 R56, [R212+0x5000] ;  /* 0x00500000d438783b */ /* 0x000fe80000000200 */
[----:B------:R-:W-:Y:S01]  /*16330*/  LDSM.16.M88.4 R64, [R223+0xa000] ;  /* 0x00a00000df40783b */ /* 0x000fe20000000200 */
[C---:B------:R-:W-:Y:S03]  /*16340*/  HMMA.16816.F32 R24, R132.reuse, R20, RZ ;  /* 0x000000148418723c */ /* 0x040fe600000018ff */
[----:B------:R-:W-:Y:S03]  /*16350*/  LDSM.16.M88.4 R68, [R212+0x5800] ;  /* 0x00580000d444783b */ /* 0x000fe60000000200 */
[C---:B------:R-:W-:Y:S01]  /*16360*/  HMMA.16816.F32 R52, R132.reuse, R54, RZ ;  /* 0x000000368434723c */ /* 0x040fe200000018ff */
[----:B------:R-:W0:Y:S05]  /*16370*/  LDGDEPBAR ;  /* 0x00000000000079af */ /* 0x000e2a0000000000 */
[C---:B------:R-:W-:Y:S06]  /*16380*/  HMMA.16816.F32 R36, R132.reuse, R38, RZ ;  /* 0x000000268424723c */ /* 0x040fec00000018ff */
[C---:B------:R-:W-:Y:S06]  /*16390*/  HMMA.16816.F32 R28, R132.reuse, R30, RZ ;  /* 0x0000001e841c723c */ /* 0x040fec00000018ff */
[C---:B------:R-:W-:Y:S06]  /*163a0*/  HMMA.16816.F32 R20, R132.reuse, R22, RZ ;  /* 0x000000168414723c */ /* 0x040fec00000018ff */
[C---:B------:R-:W-:Y:S06]  /*163b0*/  HMMA.16816.F32 R136, R132.reuse, R96, RZ ;  /* 0x000000608488723c */ /* 0x040fec00000018ff */
[----:B------:R-:W-:Y:S01]  /*163c0*/  HMMA.16816.F32 R132, R132, R98, RZ ;  /* 0x000000628484723c */ /* 0x000fe200000018ff */
[----:B------:R-:W2:Y:S05]  /*163d0*/  LDSM.16.M88.4 R96, [R227+0x2800] ;  /* 0x00280000e360783b */ /* 0x000eaa0000000200 */
[C---:B-1----:R-:W-:Y:S06]  /*163e0*/  HMMA.16816.F32 R92, R4.reuse, R16, R92 ;  /* 0x00000010045c723c */ /* 0x042fec000000185c */
[C---:B------:R-:W-:Y:S01]  /*163f0*/  HMMA.16816.F32 R88, R4.reuse, R18, R88 ;  /* 0x000000120458723c */ /* 0x040fe20000001858 */
[----:B------:R-:W1:Y:S05]  /*16400*/  LDSM.16.M88.4 R16, [R227+0x3000] ;  /* 0x00300000e310783b */ /* 0x000e6a0000000200 */
[C---:B---3--:R-:W-:Y:S06]  /*16410*/  HMMA.16816.F32 R84, R4.reuse, R104, R84 ;  /* 0x000000680454723c */ /* 0x048fec0000001854 */
[C---:B------:R-:W-:Y:S01]  /*16420*/  HMMA.16816.F32 R80, R4.reuse, R106, R80 ;  /* 0x0000006a0450723c */ /* 0x040fe20000001850 */
[----:B------:R-:W-:Y:S05]  /*16430*/  LDSM.16.M88.4 R104, [R223+0x4000] ;  /* 0x00400000df68783b */ /* 0x000fea0000000200 */
[C---:B----4-:R-:W-:Y:S06]  /*16440*/  HMMA.16816.F32 R76, R4.reuse, R12, R76 ;  /* 0x0000000c044c723c */ /* 0x050fec000000184c */
[C---:B------:R-:W-:Y:S01]  /*16450*/  HMMA.16816.F32 R72, R4.reuse, R14, R72 ;  /* 0x0000000e0448723c */ /* 0x040fe20000001848 */
[----:B------:R-:W3:Y:S05]  /*16460*/  LDSM.16.M88.4 R12, [R226] ;  /* 0x00000000e20c783b */ /* 0x000eea0000000200 */
[C---:B-----5:R-:W-:Y:S06]  /*16470*/  HMMA.16816.F32 R60, R4.reuse, R100, R60 ;  /* 0x00000064043c723c */ /* 0x060fec000000183c */
[C---:B------:R-:W-:Y:S01]  /*16480*/  HMMA.16816.F32 R52, R4.reuse, R102, R52 ;  /* 0x000000660434723c */ /* 0x040fe20000001834 */
[----:B------:R-:W4:Y:S05]  /*16490*/  LDSM.16.M88.4 R100, [R223+0x4800] ;  /* 0x00480000df64783b */ /* 0x000f2a0000000200 */
[C---:B--2---:R-:W-:Y:S06]  /*164a0*/  HMMA.16816.F32 R40, R4.reuse, R112, R40 ;  /* 0x000000700428723c */ /* 0x044fec0000001828 */
        /* <DEDUP_REMOVED lines=8> */
[C---:B------:R-:W-:Y:S06]  /*16530*/  HMMA.16816.F32 R136, R4.reuse, R108, R136 ;  /* 0x0000006c0488723c */ /* 0x040fec0000001888 */
[----:B------:R-:W-:Y:S01]  /*16540*/  HMMA.16816.F32 R132, R4, R110, R132 ;  /* 0x0000006e0484723c */ /* 0x000fe20000001884 */
[----:B------:R-:W-:Y:S04]  /*16550*/  LDSM.16.M88.4 R108, [R225] ;  /* 0x00000000e16c783b */ /* 0x000fe80000000200 */
[----:B------:R-:W2:Y:S01]  /*16560*/  LDSM.16.M88.4 R4, [R212] ;  /* 0x00000000d404783b */ /* 0x000ea20000000200 */
[C---:B---3--:R-:W-:Y:S06]  /*16570*/  HMMA.16816.F32 R92, R12.reuse, R104, R92 ;  /* 0x000000680c5c723c */ /* 0x048fec000000185c */
[C---:B------:R-:W-:Y:S01]  /*16580*/  HMMA.16816.F32 R88, R12.reuse, R106, R88 ;  /* 0x0000006a0c58723c */ /* 0x040fe20000001858 */
[----:B------:R-:W3:Y:S05]  /*16590*/  LDSM.16.M88.4 R104, [R212+0x800] ;  /* 0x00080000d468783b */ /* 0x000eea0000000200 */
[C---:B----4-:R-:W-:Y:S06]  /*165a0*/  HMMA.16816.F32 R84, R12.reuse, R100, R84 ;  /* 0x000000640c54723c */ /* 0x050fec0000001854 */
[C---:B------:R-:W-:Y:S01]  /*165b0*/  HMMA.16816.F32 R80, R12.reuse, R102, R80 ;  /* 0x000000660c50723c */ /* 0x040fe20000001850 */
[----:B------:R-:W-:Y:S05]  /*165c0*/  LDSM.16.M88.4 R100, [R212+0x1000] ;  /* 0x00100000d464783b */ /* 0x000fea0000000200 */
[C---:B-1----:R-:W-:Y:S06]  /*165d0*/  HMMA.16816.F32 R24, R12.reuse, R16, R24 ;  /* 0x000000100c18723c */ /* 0x042fec0000001818 */
[C---:B------:R-:W-:Y:S01]  /*165e0*/  HMMA.16816.F32 R20, R12.reuse, R18, R20 ;  /* 0x000000120c14723c */ /* 0x040fe20000001814 */
[----:B------:R-:W1:Y:S05]  /*165f0*/  LDSM.16.M88.4 R16, [R212+0x2000] ;  /* 0x00200000d410783b */ /* 0x000e6a0000000200 */
[----:B------:R-:W-:Y:S06]  /*16600*/  HMMA.16816.F32 R76, R12, R124, R76 ;  /* 0x0000007c0c4c723c */ /* 0x000fec000000184c */
[C---:B--2---:R-:W-:Y:S06]  /*16610*/  HMMA.16816.F32 R92, R108.reuse, R4, R92 ;  /* 0x000000046c5c723c */ /* 0x044fec000000185c */
[----:B------:R-:W-:Y:S01]  /*16620*/  HMMA.16816.F32 R88, R108, R6, R88 ;  /* 0x000000066c58723c */ /* 0x000fe20000001858 */
[----:B------:R-:W2:Y:S05]  /*16630*/  LDSM.16.M88.4 R4, [R212+0x3000] ;  /* 0x00300000d404783b */ /* 0x000eaa0000000200 */
[C---:B------:R-:W-:Y:S01]  /*16640*/  HMMA.16816.F32 R72, R12.reuse, R126, R72 ;  /* 0x0000007e0c48723c */ /* 0x040fe20000001848 */
[----:B------:R-:W-:Y:S05]  /*16650*/  LDSM.16.M88.4 R124, [R227+0x4000] ;  /* 0x00400000e37c783b */ /* 0x000fea0000000200 */
        /* <DEDUP_REMOVED lines=11> */
[----:B------:R-:W5:Y:S04]  /*16710*/  LDSM.16.M88.4 R12, [R212+0x2800] ;  /* 0x00280000d40c783b */ /* 0x000f680000000200 */
[----:B------:R-:W-:Y:S01]  /*16720*/  LDSM.16.M88.4 R112, [R212+0x3800] ;  /* 0x00380000d470783b */ /* 0x000fe20000000200 */
[C---:B---3--:R-:W-:Y:S06]  /*16730*/  HMMA.16816.F32 R84, R108.reuse, R104, R84 ;  /* 0x000000686c54723c */ /* 0x048fec0000001854 */
[C---:B------:R-:W-:Y:S01]  /*16740*/  HMMA.16816.F32 R80, R108.reuse, R106, R80 ;  /* 0x0000006a6c50723c */ /* 0x040fe20000001850 */
[----:B------:R-:W3:Y:S05]  /*16750*/  LDSM.16.M88.4 R104, [R229+0x8000] ;  /* 0x00800000e568783b */ /* 0x000eea0000000200 */
[C---:B-1----:R-:W-:Y:S06]  /*16760*/  HMMA.16816.F32 R40, R108.reuse, R16, R40 ;  /* 0x000000106c28723c */ /* 0x042fec0000001828 */
[C---:B------:R-:W-:Y:S01]  /*16770*/  HMMA.16816.F32 R36, R108.reuse, R18, R36 ;  /* 0x000000126c24723c */ /* 0x040fe20000001824 */
[----:B------:R-:W1:Y:S05]  /*16780*/  LDSM.16.M88.4 R16, [R229+0x9800] ;  /* 0x00980000e510783b */ /* 0x000e6a0000000200 */
[C---:B--2---:R-:W-:Y:S06]  /*16790*/  HMMA.16816.F32 R24, R108.reuse, R4, R24 ;  /* 0x000000046c18723c */ /* 0x044fec0000001818 */
[C---:B------:R-:W-:Y:S01]  /*167a0*/  HMMA.16816.F32 R20, R108.reuse, R6, R20 ;  /* 0x000000066c14723c */ /* 0x040fe20000001814 */
[----:B------:R-:W2:Y:S05]  /*167b0*/  LDSM.16.M88.4 R4, [R229+0xa800] ;  /* 0x00a80000e504783b */ /* 0x000eaa0000000200 */
[C---:B------:R-:W-:Y:S06]  /*167c0*/  HMMA.16816.F32 R76, R108.reuse, R100, R76 ;  /* 0x000000646c4c723c */ /* 0x040fec000000184c */
[C---:B------:R-:W-:Y:S01]  /*167d0*/  HMMA.16816.F32 R72, R108.reuse, R102, R72 ;  /* 0x000000666c48723c */ /* 0x040fe20000001848 */
[----:B------:R-:W2:Y:S05]  /*167e0*/  LDSM.16.M88.4 R100, [R229+0x8800] ;  /* 0x00880000e564783b */ /* 0x000eaa0000000200 */
[C---:B----4-:R-:W-:Y:S06]  /*167f0*/  HMMA.16816.F32 R60, R108.reuse, R96, R60 ;  /* 0x000000606c3c723c */ /* 0x050fec000000183c */
[C---:B------:R-:W-:Y:S01]  /*16800*/  HMMA.16816.F32 R52, R108.reuse, R98, R52 ;  /* 0x000000626c34723c */ /* 0x040fe20000001834 */
[----:B------:R-:W-:Y:S05]  /*16810*/  LDSM.16.M88.4 R96, [R229+0x9000] ;  /* 0x00900000e560783b */ /* 0x000fea0000000200 */
[C---:B-----5:R-:W-:Y:S06]  /*16820*/  HMMA.16816.F32 R32, R108.reuse, R12, R32 ;  /* 0x0000000c6c20723c */ /* 0x060fec0000001820 */
[----:B------:R-:W-:Y:S01]  /*16830*/  HMMA.16816.F32 R28, R108, R14, R28 ;  /* 0x0000000e6c1c723c */ /* 0x000fe2000000181c */
[----:B------:R-:W4:Y:S05]  /*16840*/  LDSM.16.M88.4 R12, [R229+0xa000] ;  /* 0x00a00000e50c783b */ /* 0x000f2a0000000200 */
[C---:B---3--:R-:W-:Y:S06]  /*16850*/  HMMA.16816.F32 R92, R144.reuse, R104, R92 ;  /* 0x00000068905c723c */ /* 0x048fec000000185c */
[----:B------:R-:W-:Y:S01]  /*16860*/  HMMA.16816.F32 R88, R144, R106, R88 ;  /* 0x0000006a9058723c */ /* 0x000fe20000001858 */
[----:B------:R-:W-:Y:S05]  /*16870*/  LDSM.16.M88.4 R104, [R227+0x6800] ;  /* 0x00680000e368783b */ /* 0x000fea0000000200 */
[C---:B------:R-:W-:Y:S06]  /*16880*/  HMMA.16816.F32 R136, R108.reuse, R112, R136 ;  /* 0x000000706c88723c */ /* 0x040fec0000001888 */
[----:B------:R-:W-:Y:S01]  /*16890*/  HMMA.16816.F32 R132, R108, R114, R132 ;  /* 0x000000726c84723c */ /* 0x000fe20000001884 */
[----:B------:R-:W3:Y:S04]  /*168a0*/  LDSM.16.M88.4 R112, [R227+0x5800] ;  /* 0x00580000e370783b */ /* 0x000ee80000000200 */
[----:B------:R-:W-:Y:S01]  /*168b0*/  LDSM.16.M88.4 R108, [R227+0x6000] ;  /* 0x00600000e36c783b */ /* 0x000fe20000000200 */
[C---:B-1----:R-:W-:Y:S06]  /*168c0*/  HMMA.16816.F32 R60, R144.reuse, R16, R60 ;  /* 0x00000010903c723c */ /* 0x042fec000000183c */
[C---:B------:R-:W-:Y:S01]  /*168d0*/  HMMA.16816.F32 R52, R144.reuse, R18, R52 ;  /* 0x000000129034723c */ /* 0x040fe20000001834 */
[----:B------:R-:W-:Y:S05]  /*168e0*/  LDSM.16.M88.4 R16, [R223+0x8000] ;  /* 0x00800000df10783b */ /* 0x000fea0000000200 */
[C---:B--2---:R-:W-:Y:S06]  /*168f0*/  HMMA.16816.F32 R32, R144.reuse, R4, R32 ;  /* 0x000000049020723c */ /* 0x044fec0000001820 */
[C---:B------:R-:W-:Y:S01]  /*16900*/  HMMA.16816.F32 R28, R144.reuse, R6, R28 ;  /* 0x00000006901c723c */ /* 0x040fe2000000181c */
[----:B------:R-:W1:Y:S05]  /*16910*/  LDSM.16.M88.4 R4, [R226+0x2000] ;  /* 0x00200000e204783b */ /* 0x000e6a0000000200 */
[C---:B------:R-:W-:Y:S06]  /*16920*/  HMMA.16816.F32 R84, R144.reuse, R100, R84 ;  /* 0x000000649054723c */ /* 0x040fec0000001854 */
[C---:B------:R-:W-:Y:S01]  /*16930*/  HMMA.16816.F32 R80, R144.reuse, R102, R80 ;  /* 0x000000669050723c */ /* 0x040fe20000001850 */
[----:B------:R-:W-:Y:S05]  /*16940*/  LDSM.16.M88.4 R100, [R227+0x7000] ;  /* 0x00700000e364783b */ /* 0x000fea0000000200 */
[C---:B----4-:R-:W-:Y:S06]  /*16950*/  HMMA.16816.F32 R40, R144.reuse, R12, R40 ;  /* 0x0000000c9028723c */ /* 0x050fec0000001828 */
[----:B------:R-:W-:Y:S01]  /*16960*/  HMMA.16816.F32 R36, R144, R14, R36 ;  /* 0x0000000e9024723c */ /* 0x000fe20000001824 */
[----:B------:R-:W2:Y:S05]  /*16970*/  LDSM.16.M88.4 R12, [R223+0x8800] ;  /* 0x00880000df0c783b */ /* 0x000eaa0000000200 */
[C---:B------:R-:W-:Y:S06]  /*16980*/  HMMA.16816.F32 R92, R128.reuse, R124, R92 ;  /* 0x0000007c805c723c */ /* 0x040fec000000185c */
[----:B------:R-:W-:Y:S06]  /*16990*/  HMMA.16816.F32 R88, R128, R126, R88 ;  /* 0x0000007e8058723c */ /* 0x000fec0000001858 */
[C---:B------:R-:W-:Y:S06]  /*169a0*/  HMMA.16816.F32 R76, R144.reuse, R96, R76 ;  /* 0x00000060904c723c */ /* 0x040fec000000184c */
[----:B------:R-:W-:Y:S01]  /*169b0*/  HMMA.16816.F32 R72, R144, R98, R72 ;  /* 0x000000629048723c */ /* 0x000fe20000001848 */
[----:B------:R-:W-:Y:S05]  /*169c0*/  LDSM.16.M88.4 R96, [R227+0x7800] ;  /* 0x00780000e360783b */ /* 0x000fea0000000200 */
[C---:B------:R-:W-:Y:S06]  /*169d0*/  HMMA.16816.F32 R84, R128.reuse, R120, R84 ;  /* 0x000000788054723c */ /* 0x040fec0000001854 */
[C---:B------:R-:W-:Y:S01]  /*169e0*/  HMMA.16816.F32 R80, R128.reuse, R122, R80 ;  /* 0x0000007a8050723c */ /* 0x040fe20000001850 */
[----:B------:R-:W4:Y:S05]  /*169f0*/  LDSM.16.M88.4 R120, [R223+0x9000] ;  /* 0x00900000df78783b */ /* 0x000f2a0000000200 */
[C---:B---3--:R-:W-:Y:S06]  /*16a00*/  HMMA.16816.F32 R60, R128.reuse, R112, R60 ;  /* 0x00000070803c723c */ /* 0x048fec000000183c */
[----:B------:R-:W-:Y:S01]  /*16a10*/  HMMA.16816.F32 R112, R128, R114, R52 ;  /* 0x000000728070723c */ /* 0x000fe20000001834 */
[----:B------:R-:W-:Y:S05]  /*16a20*/  LDSM.16.M88.4 R52, [R225+0x2000] ;  /* 0x00200000e134783b */ /* 0x000fea0000000200 */
[C---:B-1----:R-:W-:Y:S06]  /*16a30*/  HMMA.16816.F32 R92, R4.reuse, R16, R92 ;  /* 0x00000010045c723c */ /* 0x042fec000000185c */
[----:B------:R-:W-:Y:S01]  /*16a40*/  HMMA.16816.F32 R88, R4, R18, R88 ;  /* 0x000000120458723c */ /* 0x000fe20000001858 */
[----:B------:R-:W1:Y:S05]  /*16a50*/  LDSM.16.M88.4 R16, [R212+0x4800] ;  /* 0x00480000d410783b */ /* 0x000e6a0000000200 */
[C---:B------:R-:W-:Y:S06]  /*16a60*/  HMMA.16816.F32 R76, R128.reuse, R116, R76 ;  /* 0x00000074804c723c */ /* 0x040fec000000184c */
[----:B------:R-:W-:Y:S01]  /*16a70*/  HMMA.16816.F32 R72, R128, R118, R72 ;  /* 0x000000768048723c */ /* 0x000fe20000001848 */
[----:B------:R-:W3:Y:S05]  /*16a80*/  LDSM.16.M88.4 R116, [R212+0x4000] ;  /* 0x00400000d474783b */ /* 0x000eea0000000200 */
[C---:B--2---:R-:W-:Y:S06]  /*16a90*/  HMMA.16816.F32 R84, R4.reuse, R12, R84 ;  /* 0x0000000c0454723c */ /* 0x044fec0000001854 */
[----:B------:R-:W-:Y:S01]  /*16aa0*/  HMMA.16816.F32 R80, R4, R14, R80 ;  /* 0x0000000e0450723c */ /* 0x000fe20000001850 */
[----:B------:R-:W2:Y:S05]  /*16ab0*/  LDSM.16.M88.4 R12, [R223+0x9800] ;  /* 0x00980000df0c783b */ /* 0x000eaa0000000200 */
[----:B------:R-:W-:Y:S06]  /*16ac0*/  HMMA.16816.F32 R136, R144, R140, R136 ;  /* 0x0000008c9088723c */ /* 0x000fec0000001888 */
[----:B----4-:R-:W-:Y:S06]  /*16ad0*/  HMMA.16816.F32 R76, R4, R120, R76 ;  /* 0x00000078044c723c */ /* 0x010fec000000184c */
[C---:B-1----:R-:W-:Y:S06]  /*16ae0*/  HMMA.16816.F32 R84, R52.reuse, R16, R84 ;  /* 0x000000103454723c */ /* 0x042fec0000001854 */
[C---:B------:R-:W-:Y:S01]  /*16af0*/  HMMA.16816.F32 R80, R52.reuse, R18, R80 ;  /* 0x000000123450723c */ /* 0x040fe20000001850 */
[----:B------:R-:W1:Y:S05]  /*16b00*/  LDSM.16.M88.4 R16, [R223+0xa800] ;  /* 0x00a80000df10783b */ /* 0x000e6a0000000200 */
[----:B---3--:R-:W-:Y:S06]  /*16b10*/  HMMA.16816.F32 R92, R52, R116, R92 ;  /* 0x00000074345c723c */ /* 0x008fec000000185c */
[----:B------:R-:W-:Y:S06]  /*16b20*/  HMMA.16816.F32 R40, R128, R108, R40 ;  /* 0x0000006c8028723c */ /* 0x000fec0000001828 */
[----:B------:R-:W-:Y:S06]  /*16b30*/  HMMA.16816.F32 R72, R4, R122, R72 ;  /* 0x0000007a0448723c */ /* 0x000fec0000001848 */
[----:B------:R-:W-:Y:S06]  /*16b40*/  HMMA.16816.F32 R88, R52, R118, R88 ;  /* 0x000000763458723c */ /* 0x000fec0000001858 */
[C---:B------:R-:W-:Y:S06]  /*16b50*/  HMMA.16816.F32 R20, R144.reuse, R150, R20 ;  /* 0x000000969014723c */ /* 0x040fec0000001814 */
[----:B------:R-:W-:Y:S06]  /*16b60*/  HMMA.16816.F32 R132, R144, R142, R132 ;  /* 0x0000008e9084723c */ /* 0x000fec0000001884 */
[C---:B------:R-:W-:Y:S06]  /*16b70*/  HMMA.16816.F32 R36, R128.reuse, R110, R36 ;  /* 0x0000006e8024723c */ /* 0x040fec0000001824 */
[----:B------:R-:W-:Y:S01]  /*16b80*/  HMMA.16816.F32 R32, R128, R104, R32 ;  /* 0x000000688020723c */ /* 0x000fe20000001820 */
[----:B------:R-:W-:-:S02]  /*16b90*/  FSEL R89, R89, -INF , !P0 ;  /* 0xff80000059597808 */ /* 0x000fc40004000000 */
[----:B------:R-:W-:-:S03]  /*16ba0*/  FSEL R109, R91, -INF , !P3 ;  /* 0xff8000005b6d7808 */ /* 0x000fc60005800000 */
[----:B------:R-:W-:Y:S06]  /*16bb0*/  HMMA.16816.F32 R24, R144, R148, R24 ;  /* 0x000000949018723c */ /* 0x000fec0000001818 */
[C---:B--2---:R-:W-:Y:S06]  /*16bc0*/  HMMA.16816.F32 R60, R4.reuse, R12, R60 ;  /* 0x0000000c043c723c */ /* 0x044fec000000183c */
[----:B------:R-:W-:Y:S01]  /*16bd0*/  HMMA.16816.F32 R112, R4, R14, R112 ;  /* 0x0000000e0470723c */ /* 0x000fe20000001870 */
[----:B------:R-:W2:Y:S05]  /*16be0*/  LDSM.16.M88.4 R12, [R212+0x6000] ;  /* 0x00600000d40c783b */ /* 0x000eaa0000000200 */
[----:B------:R-:W-:Y:S06]  /*16bf0*/  HMMA.16816.F32 R136, R128, R96, R136 ;  /* 0x000000608088723c */ /* 0x000fec0000001888 */
[----:B------:R-:W-:Y:S01]  /*16c00*/  HMMA.16816.F32 R76, R52, R56, R76 ;  /* 0x00000038344c723c */ /* 0x000fe2000000184c */
[----:B------:R-:W-:-:S02]  /*16c10*/  FSEL R97, R93, -INF , !P6 ;  /* 0xff8000005d617808 */ /* 0x000fc40007000000 */
[-C--:B------:R-:W-:Y:S01]  /*16c20*/  ISETP.GE.AND P6, PT, R2, R189.reuse, PT ;  /* 0x000000bd0200720c */ /* 0x080fe20003fc6270 */
[----:B------:R-:W-:Y:S02]  /*16c30*/  VIADD R2, R0, 0x18 ;  /* 0x0000001800027836 */ /* 0x000fe40000000000 */
[----:B------:R-:W-:Y:S01]  /*16c40*/  HMMA.16816.F32 R28, R128, R106, R28 ;  /* 0x0000006a801c723c */ /* 0x000fe2000000181c */
[----:B------:R-:W-:Y:S02]  /*16c50*/  FSEL R91, R86, -INF , !P6 ;  /* 0xff800000565b7808 */ /* 0x000fe40007000000 */
[----:B------:R-:W-:-:S03]  /*16c60*/  ISETP.GE.AND P0, PT, R2, R189, PT ;  /* 0x000000bd0200720c */ /* 0x000fc60003f06270 */
[----:B------:R-:W-:Y:S01]  /*16c70*/  HMMA.16816.F32 R40, R4, R64, R40 ;  /* 0x000000400428723c */ /* 0x000fe20000001828 */
[----:B------:R-:W-:Y:S02]  /*16c80*/  FSEL R107, R90, -INF , !P1 ;  /* 0xff8000005a6b7808 */ /* 0x000fe40004800000 */
[-C--:B------:R-:W-:Y:S01]  /*16c90*/  ISETP.GE.AND P1, PT, R2, R188.reuse, PT ;  /* 0x000000bc0200720c */ /* 0x080fe20003f26270 */
[----:B------:R-:W-:Y:S02]  /*16ca0*/  VIADD R2, R0, 0x19 ;  /* 0x0000001900027836 */ /* 0x000fe40000000000 */
[----:B------:R-:W-:Y:S01]  /*16cb0*/  HMMA.16816.F32 R72, R52, R58, R72 ;  /* 0x0000003a3448723c */ /* 0x000fe20000001848 */
[----:B------:R-:W3:Y:S01]  /*16cc0*/  LDSM.16.M88.4 R56, [R223+0xb000] ;  /* 0x00b00000df38783b */ /* 0x000ee20000000200 */
[----:B------:R-:W-:Y:S02]  /*16cd0*/  FSEL R51, R80, -INF , !P1 ;  /* 0xff80000050337808 */ /* 0x000fe40004800000 */
[----:B------:R-:W-:-:S02]  /*16ce0*/  ISETP.GE.AND P3, PT, R2, R188, PT ;  /* 0x000000bc0200720c */ /* 0x000fc40003f66270 */
[C---:B------:R-:W-:Y:S06]  /*16cf0*/  HMMA.16816.F32 R20, R128.reuse, R102, R20 ;  /* 0x000000668014723c */ /* 0x040fec0000001814 */
[----:B------:R-:W-:Y:S01]  /*16d00*/  HMMA.16816.F32 R132, R128, R98, R132 ;  /* 0x000000628084723c */ /* 0x000fe20000001884 */
[----:B------:R-:W-:Y:S02]  /*16d10*/  FSEL R103, R95, -INF , !P2 ;  /* 0xff8000005f677808 */ /* 0x000fe40005000000 */
[----:B------:R-:W-:-:S03]  /*16d20*/  ISETP.GE.AND P2, PT, R8, R188, PT ;  /* 0x000000bc0800720c */ /* 0x000fc60003f46270 */
[C---:B------:R-:W-:Y:S01]  /*16d30*/  HMMA.16816.F32 R36, R4.reuse, R66, R36 ;  /* 0x000000420424723c */ /* 0x040fe20000001824 */
[----:B------:R-:W-:Y:S02]  /*16d40*/  FSEL R99, R88, -INF , !P5 ;  /* 0xff80000058637808 */ /* 0x000fe40006800000 */
[----:B------:R-:W-:Y:S01]  /*16d50*/  ISETP.GE.AND P5, PT, R8, R189, PT ;  /* 0x000000bd0800720c */ /* 0x000fe20003fa6270 */
[----:B------:R-:W-:Y:S01]  /*16d60*/  VIADD R8, R0, 0x20 ;  /* 0x0000002000087836 */ /* 0x000fe20000000000 */
[----:B------:R-:W-:Y:S01]  /*16d70*/  FSEL R95, R85, -INF , !P2 ;  /* 0xff800000555f7808 */ /* 0x000fe20005000000 */
[----:B-1----:R-:W-:Y:S01]  /*16d80*/  HMMA.16816.F32 R64, R4, R16, R32 ;  /* 0x000000100440723c */ /* 0x002fe20000001820 */
[----:B------:R-:W1:Y:S01]  /*16d90*/  LDSM.16.M88.4 R32, [R212+0x6800] ;  /* 0x00680000d420783b */ /* 0x000e620000000200 */
[----:B------:R-:W-:Y:S02]  /*16da0*/  FSEL R105, R87, -INF , !P5 ;  /* 0xff80000057697808 */ /* 0x000fe40006800000 */
[----:B------:R-:W-:-:S02]  /*16db0*/  ISETP.GE.AND P6, PT, R8, R188, PT ;  /* 0x000000bc0800720c */ /* 0x000fc40003fc6270 */
[----:B------:R-:W-:Y:S01]  /*16dc0*/  HMMA.16816.F32 R24, R128, R100, R24 ;  /* 0x000000648018723c */ /* 0x000fe20000001818 */
[-C--:B------:R-:W-:Y:S01]  /*16dd0*/  ISETP.GE.AND P2, PT, R8, R189.reuse, PT ;  /* 0x000000bd0800720c */ /* 0x080fe20003f46270 */
[----:B------:R-:W-:Y:S01]  /*16de0*/  VIADD R8, R0, 0x28 ;  /* 0x0000002800087836 */ /* 0x000fe20000000000 */
[----:B------:R-:W-:Y:S02]  /*16df0*/  FSEL R87, R82, -INF , !P0 ;  /* 0xff80000052577808 */ /* 0x000fe40004000000 */
[----:B------:R-:W-:Y:S01]  /*16e00*/  FSEL R85, R81, -INF , !P3 ;  /* 0xff80000051557808 */ /* 0x000fe20005800000 */
[C---:B------:R-:W-:Y:S01]  /*16e10*/  HMMA.16816.F32 R60, R52.reuse, R68, R60 ;  /* 0x00000044343c723c */ /* 0x040fe2000000183c */
[----:B------:R-:W-:Y:S02]  /*16e20*/  FSEL R101, R84, -INF , !P4 ;  /* 0xff80000054657808 */ /* 0x000fe40006000000 */
[-C--:B------:R-:W-:Y:S01]  /*16e30*/  ISETP.GE.AND P4, PT, R2, R189.reuse, PT ;  /* 0x000000bd0200720c */ /* 0x080fe20003f86270 */
[----:B------:R-:W-:Y:S01]  /*16e40*/  VIADD R2, R0, 0x21 ;  /* 0x0000002100027836 */ /* 0x000fe20000000000 */
[CC--:B------:R-:W-:Y:S01]  /*16e50*/  ISETP.GE.AND P0, PT, R8.reuse, R188.reuse, PT ;  /* 0x000000bc0800720c */ /* 0x0c0fe20003f06270 */
[----:B------:R-:W-:Y:S01]  /*16e60*/  HMMA.16816.F32 R112, R52, R70, R112 ;  /* 0x000000463470723c */ /* 0x000fe20000001870 */
[----:B------:R-:W4:Y:S01]  /*16e70*/  LDSM.16.M88.4 R68, [R223+0xb800] ;  /* 0x00b80000df44783b */ /* 0x000f220000000200 */
[----:B------:R-:W-:Y:S01]  /*16e80*/  ISETP.GE.AND P3, PT, R8, R189, PT ;  /* 0x000000bd0800720c */ /* 0x000fe20003f66270 */
[----:B------:R-:W-:Y:S01]  /*16e90*/  VIADD R8, R0, 0x30 ;  /* 0x0000003000087836 */ /* 0x000fe20000000000 */
[----:B------:R-:W-:-:S02]  /*16ea0*/  ISETP.GE.AND P5, PT, R2, R188, PT ;  /* 0x000000bc0200720c */ /* 0x000fc40003fa6270 */
[-C--:B------:R-:W-:Y:S01]  /*16eb0*/  ISETP.GE.AND P1, PT, R2, R189.reuse, PT ;  /* 0x000000bd0200720c */ /* 0x080fe20003f26270 */
[----:B------:R-:W-:Y:S01]  /*16ec0*/  VIADD R2, R0, 0x29 ;  /* 0x0000002900027836 */ /* 0x000fe20000000000 */
[----:B------:R-:W-:Y:S01]  /*16ed0*/  FSEL R93, R83, -INF , !P4 ;  /* 0xff800000535d7808 */ /* 0x000fe20006000000 */
[----:B--2---:R-:W-:Y:S01]  /*16ee0*/  HMMA.16816.F32 R40, R52, R12, R40 ;  /* 0x0000000c3428723c */ /* 0x004fe20000001828 */
[----:B------:R-:W-:Y:S02]  /*16ef0*/  FSEL R44, R76, -INF , !P6 ;  /* 0xff8000004c2c7808 */ /* 0x000fe40007000000 */
[CC--:B------:R-:W-:Y:S02]  /*16f00*/  ISETP.GE.AND P4, PT, R2.reuse, R188.reuse, PT ;  /* 0x000000bc0200720c */ /* 0x0c0fe40003f86270 */
[-C--:B------:R-:W-:Y:S01]  /*16f10*/  ISETP.GE.AND P6, PT, R2, R189.reuse, PT ;  /* 0x000000bd0200720c */ /* 0x080fe20003fc6270 */
[----:B------:R-:W-:Y:S01]  /*16f20*/  VIADD R2, R0, 0x31 ;  /* 0x0000003100027836 */ /* 0x000fe20000000000 */
[----:B------:R-:W-:Y:S01]  /*16f30*/  FSEL R46, R78, -INF , !P2 ;  /* 0xff8000004e2e7808 */ /* 0x000fe20005000000 */
[----:B------:R-:W-:Y:S01]  /*16f40*/  HMMA.16816.F32 R28, R4, R18, R28 ;  /* 0x00000012041c723c */ /* 0x000fe2000000181c */
[----:B------:R-:W-:Y:S01]  /*16f50*/  FSEL R45, R77, -INF , !P5 ;  /* 0xff8000004d2d7808 */ /* 0x000fe20006800000 */
[----:B------:R-:W-:Y:S01]  /*16f60*/  VIADD R12, R0, 0x40 ;  /* 0x00000040000c7836 */ /* 0x000fe20000000000 */
[C---:B------:R-:W-:Y:S01]  /*16f70*/  ISETP.GE.AND P2, PT, R8.reuse, R188, PT ;  /* 0x000000bc0800720c */ /* 0x040fe20003f46270 */
[----:B------:R-:W2:Y:S01]  /*16f80*/  LDSM.16.M88.4 R16, [R212+0x7000] ;  /* 0x00700000d410783b */ /* 0x000ea20000000200 */
[----:B------:R-:W-:Y:S01]  /*16f90*/  ISETP.GE.AND P5, PT, R8, R189, PT ;  /* 0x000000bd0800720c */ /* 0x000fe20003fa6270 */
[----:B------:R-:W-:Y:S01]  /*16fa0*/  VIADD R8, R0, 0x38 ;  /* 0x0000003800087836 */ /* 0x000fe20000000000 */
[----:B------:R-:W-:Y:S01]  /*16fb0*/  FSEL R146, R79, -INF , !P1 ;  /* 0xff8000004f927808 */ /* 0x000fe20004800000 */
[----:B------:R-:W-:Y:S01]  /*16fc0*/  HMMA.16816.F32 R36, R52, R14, R36 ;  /* 0x0000000e3424723c */ /* 0x000fe20000001824 */
[----:B------:R-:W-:-:S02]  /*16fd0*/  FSEL R142, R72, -INF , !P0 ;  /* 0xff800000488e7808 */ /* 0x000fc40004000000 */
[CC--:B------:R-:W-:Y:S02]  /*16fe0*/  ISETP.GE.AND P1, PT, R2.reuse, R188.reuse, PT ;  /* 0x000000bc0200720c */ /* 0x0c0fe40003f26270 */
[-C--:B------:R-:W-:Y:S01]  /*16ff0*/  ISETP.GE.AND P0, PT, R2, R189.reuse, PT ;  /* 0x000000bd0200720c */ /* 0x080fe20003f06270 */
[----:B------:R-:W-:Y:S01]  /*17000*/  VIADD R2, R0, 0x39 ;  /* 0x0000003900027836 */ /* 0x000fe20000000000 */
[----:B------:R-:W-:Y:S01]  /*17010*/  FSEL R144, R74, -INF , !P3 ;  /* 0xff8000004a907808 */ /* 0x000fe20005800000 */
[----:B---3--:R-:W-:Y:S01]  /*17020*/  HMMA.16816.F32 R24, R4, R56, R24 ;  /* 0x000000380418723c */ /* 0x008fe20000001818 */
[----:B------:R-:W-:Y:S02]  /*17030*/  FSEL R140, R73, -INF , !P4 ;  /* 0xff800000498c7808 */ /* 0x000fe40006000000 */
[C---:B------:R-:W-:Y:S02]  /*17040*/  ISETP.GE.AND P3, PT, R8.reuse, R188, PT ;  /* 0x000000bc0800720c */ /* 0x040fe40003f66270 */
[----:B------:R-:W-:Y:S01]  /*17050*/  ISETP.GE.AND P4, PT, R8, R189, PT ;  /* 0x000000bd0800720c */ /* 0x000fe20003f86270 */
[----:B-1----:R-:W-:Y:S01]  /*17060*/  HMMA.16816.F32 R64, R52, R32, R64 ;  /* 0x000000203440723c */ /* 0x002fe20000001840 */
[----:B------:R-:W-:-:S02]  /*17070*/  FSEL R251, R62, -INF , !P5 ;  /* 0xff8000003efb7808 */ /* 0x000fc40006800000 */
[----:B------:R-:W-:Y:S02]  /*17080*/  FSEL R145, R61, -INF , !P1 ;  /* 0xff8000003d917808 */ /* 0x000fe40004800000 */
[----:B------:R-:W-:Y:S01]  /*17090*/  FSEL R8, R75, -INF , !P6 ;  /* 0xff8000004b087808 */ /* 0x000fe20007000000 */
[----:B------:R-:W-:Y:S01]  /*170a0*/  HMMA.16816.F32 R28, R52, R34, R28 ;  /* 0x00000022341c723c */ /* 0x000fe2000000181c */
[-C--:B------:R-:W-:Y:S01]  /*170b0*/  ISETP.GE.AND P5, PT, R12, R188.reuse, PT ;  /* 0x000000bc0c00720c */ /* 0x080fe20003fa6270 */
[----:B------:R-:W-:Y:S01]  /*170c0*/  VIADD R32, R0, 0x58 ;  /* 0x0000005800207836 */ /* 0x000fe20000000000 */
[----:B------:R-:W-:Y:S01]  /*170d0*/  ISETP.GE.AND P1, PT, R12, R189, PT ;  /* 0x000000bd0c00720c */ /* 0x000fe20003f26270 */
[----:B------:R-:W-:Y:S01]  /*170e0*/  VIADD R12, R0, 0x48 ;  /* 0x00000048000c7836 */ /* 0x000fe20000000000 */
[----:B------:R-:W-:Y:S01]  /*170f0*/  ISETP.GE.AND P6, PT, R2, R188, PT ;  /* 0x000000bc0200720c */ /* 0x000fe20003fc6270 */
[----:B----4-:R-:W-:Y:S01]  /*17100*/  HMMA.16816.F32 R136, R4, R68, R136 ;  /* 0x000000440488723c */ /* 0x010fe20000001888 */
[----:B------:R-:W-:-:S02]  /*17110*/  FSEL R203, R114, -INF , !P4 ;  /* 0xff80000072cb7808 */ /* 0x000fc40006000000 */
[----:B------:R-:W-:Y:S02]  /*17120*/  FSEL R199, R113, -INF , !P6 ;  /* 0xff80000071c77808 */ /* 0x000fe40007000000 */
[C---:B------:R-:W-:Y:S01]  /*17130*/  ISETP.GE.AND P4, PT, R12.reuse, R188, PT ;  /* 0x000000bc0c00720c */ /* 0x040fe20003f86270 */
[----:B------:R-:W-:Y:S01]  /*17140*/  HMMA.16816.F32 R20, R4, R58, R20 ;  /* 0x0000003a0414723c */ /* 0x000fe20000001814 */
[----:B------:R-:W-:Y:S02]  /*17150*/  ISETP.GE.AND P6, PT, R12, R189, PT ;  /* 0x000000bd0c00720c */ /* 0x000fe40003fc6270 */
[----:B------:R-:W1:Y:S01]  /*17160*/  LDSM.16.M88.4 R12, [R212+0x7800] ;  /* 0x00780000d40c783b */ /* 0x000e620000000200 */
[----:B------:R-:W-:Y:S01]  /*17170*/  FSEL R147, R60, -INF , !P2 ;  /* 0xff8000003c937808 */ /* 0x000fe20005000000 */
[----:B------:R-:W-:-:S04]  /*17180*/  DEPBAR.LE SB0, 0x0 ;  /* 0x000080000000791a */ /* 0x000fc80000000000 */
[-C--:B------:R-:W-:Y:S01]  /*17190*/  ISETP.GE.AND P2, PT, R2, R189.reuse, PT ;  /* 0x000000bd0200720c */ /* 0x080fe20003f46270 */
[----:B------:R-:W-:Y:S01]  /*171a0*/  VIADD R2, R0, 0x41 ;  /* 0x0000004100027836 */ /* 0x000fe20000000000 */
[----:B------:R-:W-:Y:S01]  /*171b0*/  FSEL R249, R63, -INF , !P0 ;  /* 0xff8000003ff97808 */ /* 0x000fe20004000000 */
[----:B------:R-:W-:Y:S01]  /*171c0*/  HMMA.16816.F32 R132, R4, R70, R132 ;  /* 0x000000460484723c */ /* 0x000fe20000001884 */
[----:B------:R-:W-:Y:S02]  /*171d0*/  FSEL R201, R112, -INF , !P3 ;  /* 0xff80000070c97808 */ /* 0x000fe40005800000 */
[CC--:B------:R-:W-:Y:S02]  /*171e0*/  ISETP.GE.AND P0, PT, R2.reuse, R188.reuse, PT ;  /* 0x000000bc0200720c */ /* 0x0c0fe40003f06270 */
[----:B------:R-:W-:Y:S01]  /*171f0*/  ISETP.GE.AND P3, PT, R2, R189, PT ;  /* 0x000000bd0200720c */ /* 0x000fe20003f66270 */
[C---:B------:R-:W-:Y:S01]  /*17200*/  VIADD R2, R0.reuse, 0x49 ;  /* 0x0000004900027836 */ /* 0x040fe20000000000 */
[----:B------:R-:W-:Y:S01]  /*17210*/  FSEL R197, R115, -INF , !P2 ;  /* 0xff80000073c57808 */ /* 0x000fe20005000000 */
[----:B------:R-:W-:Y:S01]  /*17220*/  VIADD R4, R0, 0x60 ;  /* 0x0000006000047836 */ /* 0x000fe20000000000 */
[----:B------:R-:W-:Y:S01]  /*17230*/  FSEL R191, R40, -INF , !P5 ;  /* 0xff80000028bf7808 */ /* 0x000fe20006800000 */
[----:B--2---:R-:W-:Y:S01]  /*17240*/  HMMA.16816.F32 R24, R52, R16, R24 ;  /* 0x000000103418723c */ /* 0x004fe20000001818 */
[----:B------:R-:W-:-:S02]  /*17250*/  ISETP.GE.AND P2, PT, R2, R188, PT ;  /* 0x000000bc0200720c */ /* 0x000fc40003f46270 */
[-C--:B------:R-:W-:Y:S01]  /*17260*/  ISETP.GE.AND P5, PT, R2, R189.reuse, PT ;  /* 0x000000bd0200720c */ /* 0x080fe20003fa6270 */
[----:B------:R-:W-:Y:S01]  /*17270*/  VIADD R2, R0, 0x50 ;  /* 0x0000005000027836 */ /* 0x000fe20000000000 */
[----:B------:R-:W-:Y:S01]  /*17280*/  FSEL R195, R42, -INF , !P1 ;  /* 0xff8000002ac37808 */ /* 0x000fe20004800000 */
[----:B------:R-:W-:Y:S01]  /*17290*/  HMMA.16816.F32 R20, R52, R18, R20 ;  /* 0x000000123414723c */ /* 0x000fe20000001814 */
[----:B------:R-:W-:Y:S01]  /*172a0*/  FSEL R169, R41, -INF , !P0 ;  /* 0xff80000029a97808 */ /* 0x000fe20004000000 */
[----:B------:R-:W-:Y:S01]  /*172b0*/  VIADD R16, R0, 0x71 ;  /* 0x0000007100107836 */ /* 0x000fe20000000000 */
[----:B------:R-:W-:Y:S01]  /*172c0*/  BAR.SYNC.DEFER_BLOCKING 0x0 ;  /* 0x0000000000007b1d */ /* 0x000fe20000010000 */
[C---:B------:R-:W-:Y:S02]  /*172d0*/  ISETP.GE.AND P1, PT, R2.reuse, R188, PT ;  /* 0x000000bc0200720c */ /* 0x040fe40003f26270 */
[----:B------:R-:W-:Y:S01]  /*172e0*/  ISETP.GE.AND P0, PT, R2, R189, PT ;  /* 0x000000bd0200720c */ /* 0x000fe20003f06270 */
[----:B------:R-:W-:Y:S01]  /*172f0*/  VIADD R2, R0, 0x51 ;  /* 0x0000005100027836 */ /* 0x000fe20000000000 */
[----:B------:R-:W-:-:S02]  /*17300*/  FSEL R165, R43, -INF , !P3 ;  /* 0xff8000002ba57808 */ /* 0x000fc40005800000 */
[----:B------:R-:W-:Y:S02]  /*17310*/  FSEL R171, R36, -INF , !P4 ;  /* 0xff80000024ab7808 */ /* 0x000fe40006000000 */
[C---:B------:R-:W-:Y:S02]  /*17320*/  ISETP.GE.AND P3, PT, R2.reuse, R188, PT ;  /* 0x000000bc0200720c */ /* 0x040fe40003f66270 */
[----:B------:R-:W-:Y:S01]  /*17330*/  ISETP.GE.AND P4, PT, R2, R189, PT ;  /* 0x000000bd0200720c */ /* 0x000fe20003f86270 */
[----:B------:R-:W-:Y:S01]  /*17340*/  VIADD R2, R0, 0x59 ;  /* 0x0000005900027836 */ /* 0x000fe20000000000 */
[----:B------:R-:W-:Y:S02]  /*17350*/  FSEL R183, R66, -INF , !P0 ;  /* 0xff80000042b77808 */ /* 0x000fe40004000000 */
[----:B------:R-:W-:Y:S02]  /*17360*/  FSEL R181, R65, -INF , !P3 ;  /* 0xff80000041b57808 */ /* 0x000fe40005800000 */
[----:B------:R-:W-:-:S02]  /*17370*/  FSEL R187, R37, -INF , !P2 ;  /* 0xff80000025bb7808 */ /* 0x000fc40005000000 */
[----:B------:R-:W-:Y:S02]  /*17380*/  FSEL R173, R39, -INF , !P5 ;  /* 0xff80000027ad7808 */ /* 0x000fe40006800000 */
[CC--:B------:R-:W-:Y:S02]  /*17390*/  ISETP.GE.AND P0, PT, R4.reuse, R188.reuse, PT ;  /* 0x000000bc0400720c */ /* 0x0c0fe40003f06270 */
[-C--:B------:R-:W-:Y:S01]  /*173a0*/  ISETP.GE.AND P3, PT, R4, R189.reuse, PT ;  /* 0x000000bd0400720c */ /* 0x080fe20003f66270 */
[----:B------:R-:W-:Y:S01]  /*173b0*/  VIADD R4, R0, 0x68 ;  /* 0x0000006800047836 */ /* 0x000fe20000000000 */
[----:B------:R-:W-:Y:S02]  /*173c0*/  ISETP.GE.AND P2, PT, R32, R189, PT ;  /* 0x000000bd2000720c */ /* 0x000fe40003f46270 */
[----:B------:R-:W-:Y:S02]  /*173d0*/  ISETP.GE.AND P5, PT, R2, R188, PT ;  /* 0x000000bc0200720c */ /* 0x000fe40003fa6270 */
[----:B------:R-:W-:-:S02]  /*173e0*/  FSEL R37, R30, -INF , !P2 ;  /* 0xff8000001e257808 */ /* 0x000fc40005000000 */
[----:B------:R-:W-:Y:S02]  /*173f0*/  FSEL R177, R29, -INF , !P5 ;  /* 0xff8000001db17808 */ /* 0x000fe40006800000 */
[CC--:B------:R-:W-:Y:S02]  /*17400*/  ISETP.GE.AND P2, PT, R4.reuse, R188.reuse, PT ;  /* 0x000000bc0400720c */ /* 0x0c0fe40003f46270 */
[-C--:B------:R-:W-:Y:S02]  /*17410*/  ISETP.GE.AND P5, PT, R4, R189.reuse, PT ;  /* 0x000000bd0400720c */ /* 0x080fe40003fa6270 */
[C---:B-1----:R-:W-:Y:S01]  /*17420*/  HMMA.16816.F32 R4, R52.reuse, R12, R136 ;  /* 0x0000000c3404723c */ /* 0x042fe20000001888 */
[----:B------:R-:W-:Y:S02]  /*17430*/  FSEL R185, R64, -INF , !P1 ;  /* 0xff80000040b97808 */ /* 0x000fe40004800000 */
[----:B------:R-:W-:Y:S02]  /*17440*/  FSEL R193, R38, -INF , !P6 ;  /* 0xff80000026c17808 */ /* 0x000fe40007000000 */
[----:B------:R-:W-:Y:S01]  /*17450*/  ISETP.GE.AND P1, PT, R2, R189, PT ;  /* 0x000000bd0200720c */ /* 0x000fe20003f26270 */
[----:B------:R-:W-:Y:S01]  /*17460*/  VIADD R2, R0, 0x61 ;  /* 0x0000006100027836 */ /* 0x000fe20000000000 */
[----:B------:R-:W-:Y:S01]  /*17470*/  ISETP.GE.AND P6, PT, R32, R188, PT ;  /* 0x000000bc2000720c */ /* 0x000fe20003fc6270 */
[----:B------:R-:W-:Y:S01]  /*17480*/  HMMA.16816.F32 R12, R52, R14, R132 ;  /* 0x0000000e340c723c */ /* 0x000fe20000001884 */
        /* <DEDUP_REMOVED lines=16> */
[-C--:B------:R-:W-:Y:S02]  /*17590*/  ISETP.GE.AND P3, PT, R0, R189.reuse, PT ;  /* 0x000000bd0000720c */ /* 0x080fe40003f66270 */
[----:B------:R-:W-:Y:S02]  /*175a0*/  FSEL R161, R22, -INF , !P5 ;  /* 0xff80000016a17808 */ /* 0x000fe40006800000 */
[----:B------:R-:W-:Y:S02]  /*175b0*/  FSEL R151, R21, -INF , !P1 ;  /* 0xff80000015977808 */ /* 0x000fe40004800000 */
[----:B------:R-:W-:Y:S02]  /*175c0*/  FSEL R19, R94, -INF , !P3 ;  /* 0xff8000005e137808 */ /* 0x000fe40005800000 */
[C---:B------:R-:W-:Y:S02]  /*175d0*/  ISETP.GE.AND P5, PT, R2.reuse, R188, PT ;  /* 0x000000bc0200720c */ /* 0x040fe40003fa6270 */
[----:B------:R-:W-:Y:S01]  /*175e0*/  ISETP.GE.AND P1, PT, R2, R189, PT ;  /* 0x000000bd0200720c */ /* 0x000fe20003f26270 */
[----:B------:R-:W-:Y:S01]  /*175f0*/  VIADD R2, R0, 0x79 ;  /* 0x0000007900027836 */ /* 0x000fe20000000000 */
[----:B------:R-:W-:-:S02]  /*17600*/  FSEL R149, R23, -INF , !P0 ;  /* 0xff80000017957808 */ /* 0x000fc40004000000 */
[----:B------:R-:W-:Y:S02]  /*17610*/  ISETP.GE.AND P3, PT, R48, 0x2, PT ;  /* 0x000000023000780c */ /* 0x000fe40003f66270 */
[----:B------:R-:W-:Y:S02]  /*17620*/  ISETP.GE.AND P0, PT, R0, R188, PT ;  /* 0x000000bc0000720c */ /* 0x000fe40003f06270 */
[----:B------:R-:W-:Y:S02]  /*17630*/  FSEL R163, R27, -INF , !P6 ;  /* 0xff8000001ba37808 */ /* 0x000fe40007000000 */
[----:B------:R-:W-:Y:S02]  /*17640*/  FSEL R17, R92, -INF , !P0 ;  /* 0xff8000005c117808 */ /* 0x000fe40004000000 */
[----:B------:R-:W-:Y:S02]  /*17650*/  ISETP.GE.AND P0, PT, R2, R189, PT ;  /* 0x000000bd0200720c */ /* 0x000fe40003f06270 */
[----:B------:R-:W-:-:S02]  /*17660*/  FSEL R155, R20, -INF , !P2 ;  /* 0xff800000149b7808 */ /* 0x000fc40005000000 */
[----:B------:R-:W-:Y:S02]  /*17670*/  FSEL R143, R6, -INF , !P4 ;  /* 0xff800000068f7808 */ /* 0x000fe40006000000 */
[----:B------:R-:W-:Y:S02]  /*17680*/  FSEL R65, R15, -INF , !P0 ;  /* 0xff8000000f417808 */ /* 0x000fe40004000000 */
[CC--:B------:R-:W-:Y:S02]  /*17690*/  ISETP.GE.AND P6, PT, R16.reuse, R188.reuse, PT ;  /* 0x000000bc1000720c */ /* 0x0c0fe40003fc6270 */
[----:B------:R-:W-:Y:S02]  /*176a0*/  ISETP.GE.AND P2, PT, R16, R189, PT ;  /* 0x000000bd1000720c */ /* 0x000fe40003f46270 */
[----:B------:R-:W-:Y:S02]  /*176b0*/  ISETP.GE.AND P4, PT, R2, R188, PT ;  /* 0x000000bc0200720c */ /* 0x000fe40003f86270 */
[----:B------:R-:W-:-:S02]  /*176c0*/  ISETP.NE.U32.AND P0, PT, R244, RZ, PT ;  /* 0x000000fff400720c */ /* 0x000fc40003f05070 */
[----:B------:R-:W-:Y:S02]  /*176d0*/  FSEL R135, R5, -INF , !P6 ;  /* 0xff80000005877808 */ /* 0x000fe40007000000 */
[----:B------:R-:W-:Y:S02]  /*176e0*/  FSEL R141, R7, -INF , !P2 ;  /* 0xff800000078d7808 */ /* 0x000fe40005000000 */
[----:B------:R-:W-:Y:S02]  /*176f0*/  FSEL R133, R12, -INF , !P5 ;  /* 0xff8000000c857808 */ /* 0x000fe40006800000 */
[----:B------:R-:W-:Y:S02]  /*17700*/  FSEL R139, R14, -INF , !P1 ;  /* 0xff8000000e8b7808 */ /* 0x000fe40004800000 */
[----:B------:R-:W-:Y:S02]  /*17710*/  FSEL R132, R13, -INF , !P4 ;  /* 0xff8000000d847808 */ /* 0x000fe40006000000 */
[----:B------:R-:W-:Y:S01]  /*17720*/  ISETP.NE.AND.EX P0, PT, R245, RZ, PT, P0 ;  /* 0x000000fff500720c */ /* 0x000fe20003f05300 */
[----:B------:R-:W-:-:S12]  /*17730*/  @!P3 BRA `(.L_x_1141) ;  /* 0x0000000c000cb947 */ /* 0x000fd80003800000 */
[----:B------:R-:W-:Y:S04]  /*17740*/  BSSY B0, `(.L_x_1142) ;  /* 0x0000041000007945 */ /* 0x000fe80003800000 */
[----:B------:R-:W-:Y:S05]  /*17750*/  @!P0 BRA `(.L_x_1143) ;  /* 0x0000000000f08947 */ /* 0x000fea0003800000 */
[----:B------:R-:W2:Y:S01]  /*17760*/  LD.E R14, desc[UR6][R10.64+0x170] ;  /* 0x000170060a0e7980 */ /* 0x000ea2000c101900 */
[C---:B------:R-:W-:Y:S02]  /*17770*/  IADD3 R7, R9.reuse, -0x80, RZ ;  /* 0xffffff8009077810 */ /* 0x040fe40007ffe0ff */
[----:B------:R-:W-:Y:S02]  /*17780*/  IABS R2, R9 ;  /* 0x0000000900027213 */ /* 0x000fe40000000000 */
[----:B------:R-:W-:Y:S02]  /*17790*/  IABS R0, R7 ;  /* 0x0000000700007213 */ /* 0x000fe40000000000 */
[-C--:B--2---:R-:W-:Y:S02]  /*177a0*/  IABS R4, R14.reuse ;  /* 0x0000000e00047213 */ /* 0x084fe40000000000 */
[-C--:B------:R-:W-:Y:S02]  /*177b0*/  IABS R5, R14.reuse ;  /* 0x0000000e00057213 */ /* 0x080fe40000000000 */
[----:B------:R-:W1:Y:S01]  /*177c0*/  I2F.RP R6, R4 ;  /* 0x0000000400067306 */ /* 0x000e620000209400 */
[----:B------:R-:W-:-:S02]  /*177d0*/  LOP3.LUT R9, R9, R14, RZ, 0x3c, !PT ;  /* 0x0000000e09097212 */ /* 0x000fc400078e3cff */
[----:B------:R-:W-:Y:S02]  /*177e0*/  IADD3 R5, RZ, -R5, RZ ;  /* 0x80000005ff057210 */ /* 0x000fe40007ffe0ff */
[----:B------:R-:W-:Y:S02]  /*177f0*/  LOP3.LUT R7, R7, R14, RZ, 0x3c, !PT ;  /* 0x0000000e07077212 */ /* 0x000fe400078e3cff */
[----:B------:R-:W-:Y:S01]  /*17800*/  ISETP.GE.AND P4, PT, R9, RZ, PT ;  /* 0x000000ff0900720c */ /* 0x000fe20003f86270 */
[----:B-1----:R-:W1:Y:S02]  /*17810*/  MUFU.RCP R20, R6 ;  /* 0x0000000600147308 */ /* 0x002e640000001000 */
[----:B-1----:R-:W-:-:S06]  /*17820*/  VIADD R20, R20, 0xffffffe ;  /* 0x0ffffffe14147836 */ /* 0x002fcc0000000000 */
[----:B------:R-:W1:Y:S02]  /*17830*/  F2I.FTZ.U32.TRUNC.NTZ R21, R20 ;  /* 0x0000001400157305 */ /* 0x000e64000021f000 */
[----:B-1----:R-:W-:Y:S02]  /*17840*/  IMAD.MOV R13, RZ, RZ, -R21 ;  /* 0x000000ffff0d7224 */ /* 0x002fe400078e0a15 */
[----:B------:R-:W-:Y:S02]  /*17850*/  IMAD.MOV.U32 R20, RZ, RZ, RZ ;  /* 0x000000ffff147224 */ /* 0x000fe400078e00ff */
[----:B------:R-:W-:-:S04]  /*17860*/  IMAD R13, R13, R4, RZ ;  /* 0x000000040d0d7224 */ /* 0x000fc800078e02ff */
[----:B------:R-:W-:Y:S02]  /*17870*/  IMAD.HI.U32 R13, R21, R13, R20 ;  /* 0x0000000d150d7227 */ /* 0x000fe400078e0014 */
[----:B------:R-:W2:Y:S04]  /*17880*/  LD.E.64 R20, desc[UR6][R10.64+0x20] ;  /* 0x000020060a147980 */ /* 0x000ea8000c101b00 */
[----:B------:R-:W-:-:S04]  /*17890*/  IMAD.HI.U32 R12, R13, R2, RZ ;  /* 0x000000020d0c7227 */ /* 0x000fc800078e00ff */
[----:B------:R-:W-:-:S04]  /*178a0*/  IMAD.HI.U32 R6, R13, R0, RZ ;  /* 0x000000000d067227 */ /* 0x000fc800078e00ff */
[-C--:B------:R-:W-:Y:S02]  /*178b0*/  IMAD R13, R12, R5.reuse, R2 ;  /* 0x000000050c0d7224 */ /* 0x080fe400078e0202 */
[----:B------:R-:W-:-:S03]  /*178c0*/  IMAD R5, R6, R5, R0 ;  /* 0x0000000506057224 */ /* 0x000fc600078e0200 */
[C---:B------:R-:W-:Y:S02]  /*178d0*/  ISETP.GT.U32.AND P1, PT, R4.reuse, R13, PT ;  /* 0x0000000d0400720c */ /* 0x040fe40003f24070 */
[----:B------:R-:W-:-:S11]  /*178e0*/  ISETP.GT.U32.AND P2, PT, R4, R5, PT ;  /* 0x000000050400720c */ /* 0x000fd60003f44070 */
[----:B------:R-:W-:Y:S02]  /*178f0*/  @!P1 IMAD.IADD R13, R13, 0x1, -R4 ;  /* 0x000000010d0d9824 */ /* 0x000fe400078e0a04 */
[-C--:B------:R-:W-:Y:S01]  /*17900*/  @!P2 IADD3 R5, R5, -R4.reuse, RZ ;  /* 0x800000040505a210 */ /* 0x080fe20007ffe0ff */
[----:B------:R-:W-:Y:S01]  /*17910*/  @!P1 VIADD R12, R12, 0x1 ;  /* 0x000000010c0c9836 */ /* 0x000fe20000000000 */
[----:B------:R-:W-:Y:S02]  /*17920*/  ISETP.GE.AND P1, PT, R7, RZ, PT ;  /* 0x000000ff0700720c */ /* 0x000fe40003f26270 */
[-C--:B------:R-:W-:Y:S02]  /*17930*/  ISETP.GE.U32.AND P6, PT, R13, R4.reuse, PT ;  /* 0x000000040d00720c */ /* 0x080fe40003fc6070 */
[----:B------:R-:W-:Y:S02]  /*17940*/  ISETP.GE.U32.AND P5, PT, R5, R4, PT ;  /* 0x000000040500720c */ /* 0x000fe40003fa6070 */
[----:B------:R-:W-:-:S02]  /*17950*/  @!P2 IADD3 R6, R6, 0x1, RZ ;  /* 0x000000010606a810 */ /* 0x000fc40007ffe0ff */
[----:B------:R-:W-:Y:S02]  /*17960*/  ISETP.NE.AND P2, PT, R14, RZ, PT ;  /* 0x000000ff0e00720c */ /* 0x000fe40003f45270 */
[----:B------:R-:W-:-:S05]  /*17970*/  LOP3.LUT R5, RZ, R14, RZ, 0x33, !PT ;  /* 0x0000000eff057212 */ /* 0x000fca00078e33ff */
[----:B------:R-:W-:Y:S02]  /*17980*/  @P6 VIADD R12, R12, 0x1 ;  /* 0x000000010c0c6836 */ /* 0x000fe40000000000 */
[----:B------:R-:W-:Y:S02]  /*17990*/  @P5 IADD3 R6, R6, 0x1, RZ ;  /* 0x0000000106065810 */ /* 0x000fe40007ffe0ff */
[----:B------:R-:W-:Y:S02]  /*179a0*/  @!P4 IMAD.MOV R12, RZ, RZ, -R12 ;  /* 0x000000ffff0cc224 */ /* 0x000fe400078e0a0c */
[----:B------:R-:W-:-:S03]  /*179b0*/  @!P1 IADD3 R6, -R6, RZ, RZ ;  /* 0x000000ff06069210 */ /* 0x000fc60007ffe1ff */
[C---:B------:R-:W-:Y:S02]  /*179c0*/  SEL R7, R5.reuse, R12, !P2 ;  /* 0x0000000c05077207 */ /* 0x040fe40005000000 */
[----:B------:R-:W-:Y:S01]  /*179d0*/  SEL R2, R5, R6, !P2 ;  /* 0x0000000605027207 */ /* 0x000fe20005000000 */
[----:B------:R-:W3:Y:S02]  /*179e0*/  LD.E.64 R12, desc[UR6][R10.64+0x38] ;  /* 0x000038060a0c7980 */ /* 0x000ee4000c101b00 */
[----:B------:R-:W-:-:S04]  /*179f0*/  IMAD.WIDE R24, R7, 0x4, R244 ;  /* 0x0000000407187825 */ /* 0x000fc800078e02f4 */
[----:B------:R-:W-:Y:S01]  /*17a00*/  IMAD.WIDE R22, R2, 0x4, R244 ;  /* 0x0000000402167825 */ /* 0x000fe200078e02f4 */
[----:B------:R-:W4:Y:S04]  /*17a10*/  LD.E R5, desc[UR6][R24.64] ;  /* 0x0000000618057980 */ /* 0x000f28000c101900 */
[----:B------:R-:W4:Y:S01]  /*17a20*/  LD.E R0, desc[UR6][R22.64] ;  /* 0x0000000616007980 */ /* 0x000f22000c101900 */
[----:B------:R-:W-:-:S04]  /*17a30*/  IMAD.IADD R7, R7, 0x1, -R2 ;  /* 0x0000000107077824 */ /* 0x000fc800078e0a02 */
[----:B------:R-:W-:-:S05]  /*17a40*/  IMAD R14, R14, R7, -0x80 ;  /* 0xffffff800e0e7424 */ /* 0x000fca00078e0207 */
[----:B------:R-:W-:Y:S01]  /*17a50*/  SHF.R.S32.HI R7, RZ, 0x1f, R14 ;  /* 0x0000001fff077819 */ /* 0x000fe2000001140e */
[-C--:B---3--:R-:W-:Y:S02]  /*17a60*/  IMAD R2, R13, R14.reuse, RZ ;  /* 0x0000000e0d027224 */ /* 0x088fe400078e02ff */
[----:B------:R-:W-:-:S04]  /*17a70*/  IMAD.WIDE.U32 R14, R12, R14, RZ ;  /* 0x0000000e0c0e7225 */ /* 0x000fc800078e00ff */
[----:B------:R-:W-:Y:S01]  /*17a80*/  IMAD R2, R12, R7, R2 ;  /* 0x000000070c027224 */ /* 0x000fe200078e0202 */
[----:B----4-:R-:W-:-:S03]  /*17a90*/  IADD3 R5, -R5, R0, RZ ;  /* 0x0000000005057210 */ /* 0x010fc60007ffe1ff */
[----:B------:R-:W-:Y:S01]  /*17aa0*/  IMAD.IADD R15, R15, 0x1, R2 ;  /* 0x000000010f0f7824 */ /* 0x000fe200078e0202 */
[----:B------:R-:W-:Y:S01]  /*17ab0*/  SHF.R.S32.HI R0, RZ, 0x1f, R5 ;  /* 0x0000001fff007819 */ /* 0x000fe20000011405 */
[----:B--2---:R-:W-:Y:S02]  /*17ac0*/  IMAD R7, R21, R5, RZ ;  /* 0x0000000515077224 */ /* 0x004fe400078e02ff */
[----:B------:R-:W-:-:S04]  /*17ad0*/  IMAD.WIDE.U32 R14, R5, R20, R14 ;  /* 0x00000014050e7225 */ /* 0x000fc800078e000e */
[----:B------:R-:W-:Y:S02]  /*17ae0*/  IMAD R0, R20, R0, R7 ;  /* 0x0000000014007224 */ /* 0x000fe400078e0207 */
[----:B------:R-:W-:-:S03]  /*17af0*/  IMAD.MOV.U32 R2, RZ, RZ, R14 ;  /* 0x000000ffff027224 */ /* 0x000fc600078e000e */
[----:B------:R-:W-:Y:S01]  /*17b00*/  IADD3 R0, R15, R0, RZ ;  /* 0x000000000f007210 */ /* 0x000fe20007ffe0ff */
[----:B------:R-:W-:Y:S05]  /*17b10*/  BRA `(.L_x_1144) ;  /* 0x00000000000c7947 */ /* 0x000fea0003800000 */
.L_x_1143:
[----:B------:R-:W2:Y:S02]  /*17b20*/  LD.E R2, desc[UR6][R10.64+0x38] ;  /* 0x000038060a027980 */ /* 0x000ea4000c101900 */
[----:B--2---:R-:W-:-:S04]  /*17b30*/  LEA R2, -R2, RZ, 0x7 ;  /* 0x000000ff02027211 */ /* 0x004fc800078e39ff */
[----:B------:R-:W-:Y:S02]  /*17b40*/  SHF.R.S32.HI R0, RZ, 0x1f, R2 ;  /* 0x0000001fff007819 */ /* 0x000fe40000011402 */
.L_x_1144:
[----:B------:R-:W-:Y:S05]  /*17b50*/  BSYNC B0 ;  /* 0x0000000000007941 */ /* 0x000fea0003800000 */
.L_x_1142:
[C---:B------:R-:W-:Y:S02]  /*17b60*/  LOP3.LUT P6, RZ, R247.reuse, 0x1, RZ, 0xc0, !PT ;  /* 0x00000001f7ff7812 */ /* 0x040fe400078cc0ff */
[----:B------:R-:W-:Y:S02]  /*17b70*/  LOP3.LUT P2, RZ, R247, 0x2, RZ, 0xc0, !PT ;  /* 0x00000002f7ff7812 */ /* 0x000fe4000784c0ff */
[C---:B------:R-:W-:Y:S02]  /*17b80*/  LEA R28, P4, R2.reuse, R236, 0x1 ;  /* 0x000000ec021c7211 */ /* 0x040fe400078808ff */
[C---:B------:R-:W-:Y:S02]  /*17b90*/  IADD3 R7, P1, R2.reuse, R233, RZ ;  /* 0x000000e902077210 */ /* 0x040fe40007f3e0ff */
[----:B------:R-:W-:Y:S02]  /*17ba0*/  LEA.HI.X R29, R2, R235, R0, 0x1, P4 ;  /* 0x000000eb021d7211 */ /* 0x000fe400020f0c00 */
[----:B------:R-:W-:Y:S01]  /*17bb0*/  IADD3 R5, P4, R7, R233, RZ ;  /* 0x000000e907057210 */ /* 0x000fe20007f9e0ff */
[----:B------:R-:W-:-:S02]  /*17bc0*/  IMAD.X R2, R0, 0x1, R234, P1 ;  /* 0x0000000100027824 */ /* 0x000fc400008e06ea */
[CC--:B------:R-:W-:Y:S01]  /*17bd0*/  @P6 LEA R26, P5, R7.reuse, R236.reuse, 0x1 ;  /* 0x000000ec071a6211 */ /* 0x0c0fe200078a08ff */
[----:B------:R-:W-:Y:S01]  /*17be0*/  @!PT LDS RZ, [RZ] ;  /* 0x00000000fffff984 */ /* 0x000fe20000000800 */
[----:B------:R-:W-:Y:S01]  /*17bf0*/  @!PT LDS RZ, [RZ] ;  /* 0x00000000fffff984 */ /* 0x000fe20000000800 */
[----:B------:R-:W-:Y:S01]  /*17c00*/  @!PT LDS RZ, [RZ] ;  /* 0x00000000fffff984 */ /* 0x000fe20000000800 */
[----:B------:R1:W-:Y:S01]  /*17c10*/  @P6 LDGSTS.E.BYPASS.LTC128B.128 [R243+0x4000], desc[UR6][R28.64] ;  /* 0x040000001cf36fae */ /* 0x0003e2000b901d46 */
[CC--:B------:R-:W-:Y:S02]  /*17c20*/  @P2 LEA R20, P1, R7.reuse, R236.reuse, 0x1 ;  /* 0x000000ec07142211 */ /* 0x0c0fe400078208ff */
[CCC-:B------:R-:W-:Y:S01]  /*17c30*/  @P6 LEA.HI.X R27, R7.reuse, R235.reuse, R2.reuse, 0x1, P5 ;  /* 0x000000eb071b6211 */ /* 0x1c0fe200028f0c02 */
[----:B------:R1:W-:Y:S01]  /*17c40*/  @!P6 STS.128 [R243+0x4000], RZ ;  /* 0x004000fff300e388 */ /* 0x0003e20000000c00 */
[----:B------:R-:W-:Y:S01]  /*17c50*/  @P2 LEA.HI.X R21, R7, R235, R2, 0x1, P1 ;  /* 0x000000eb07152211 */ /* 0x000fe200008f0c02 */
[----:B------:R-:W-:Y:S01]  /*17c60*/  IMAD.X R2, R2, 0x1, R234, P4 ;  /* 0x0000000102027824 */ /* 0x000fe200020e06ea */
[CC--:B------:R-:W-:Y:S01]  /*17c70*/  @P6 LEA R24, P5, R5.reuse, R236.reuse, 0x1 ;  /* 0x000000ec05186211 */ /* 0x0c0fe200078a08ff */
[----:B------:R-:W-:Y:S01]  /*17c80*/  @!PT LDS RZ, [RZ] ;  /* 0x00000000fffff984 */ /* 0x000fe20000000800 */
[----:B------:R-:W-:Y:S01]  /*17c90*/  @!PT LDS RZ, [RZ] ;  /* 0x00000000fffff984 */ /* 0x000fe20000000800 */
[----:B------:R-:W-:Y:S01]  /*17ca0*/  @!PT LDS RZ, [RZ] ;  /* 0x00000000fffff984 */ /* 0x000fe20000000800 */
[----:B------:R1:W-:Y:S01]  /*17cb0*/  @P2 LDGSTS.E.BYPASS.LTC128B.128 [R243+0x8000], desc[UR6][R28.64+0x80] ;  /* 0x080000801cf32fae */ /* 0x0003e2000b901d46 */
[----:B------:R-:W-:-:S02]  /*17cc0*/  @P2 LEA R14, P1, R5, R236, 0x1 ;  /* 0x000000ec050e2211 */ /* 0x000fc400078208ff */
[C---:B------:R-:W-:Y:S01]  /*17cd0*/  IADD3 R7, P4, R5.reuse, R233, RZ ;  /* 0x000000e905077210 */ /* 0x040fe20007f9e0ff */
[----:B------:R1:W-:Y:S01]  /*17ce0*/  @!P2 STS.128 [R243+0x8000], RZ ;  /* 0x008000fff300a388 */ /* 0x0003e20000000c00 */
[CCC-:B------:R-:W-:Y:S02]  /*17cf0*/  @P6 LEA.HI.X R25, R5.reuse, R235.reuse, R2.reuse, 0x1, P5 ;  /* 0x000000eb05196211 */ /* 0x1c0fe400028f0c02 */
[----:B------:R-:W-:Y:S01]  /*17d00*/  @P2 LEA.HI.X R15, R5, R235, R2, 0x1, P1 ;  /* 0x000000eb050f2211 */ /* 0x000fe200008f0c02 */
[----:B------:R-:W-:Y:S01]  /*17d10*/  IMAD.X R2, R2, 0x1, R234, P4 ;  /* 0x0000000102027824 */ /* 0x000fe200020e06ea */
[CC--:B------:R-:W-:Y:S01]  /*17d20*/  @P6 LEA R22, P5, R7.reuse, R236.reuse, 0x1 ;  /* 0x000000ec07166211 */ /* 0x0c0fe200078a08ff */
[----:B------:R-:W-:Y:S01]  /*17d30*/  @!PT LDS RZ, [RZ] ;  /* 0x00000000fffff984 */ /* 0x000fe20000000800 */
[----:B------:R-:W-:Y:S01]  /*17d40*/  @!PT LDS RZ, [RZ] ;  /* 0x00000000fffff984 */ /* 0x000fe20000000800 */
[----:B------:R-:W-:Y:S01]  /*17d50*/  @!PT LDS RZ, [RZ] ;  /* 0x00000000fffff984 */ /* 0x000fe20000000800 */
[----:B------:R1:W-:Y:S01]  /*17d60*/  @P6 LDGSTS.E.BYPASS.LTC128B.128 [R243+0x4800], desc[UR6][R26.64] ;  /* 0x048000001af36fae */ /* 0x0003e2000b901d46 */
[C---:B------:R-:W-:Y:S02]  /*17d70*/  @P2 LEA R12, P1, R7.reuse, R236, 0x1 ;  /* 0x000000ec070c2211 */ /* 0x040fe400078208ff */
[C---:B------:R-:W-:Y:S01]  /*17d80*/  IADD3 R5, P4, R7.reuse, R233, RZ ;  /* 0x000000e907057210 */ /* 0x040fe20007f9e0ff */
[----:B------:R1:W-:Y:S01]  /*17d90*/  @!P6 STS.128 [R243+0x4800], RZ ;  /* 0x004800fff300e388 */ /* 0x0003e20000000c00 */
[----:B------:R-:W-:-:S02]  /*17da0*/  @P6 LEA.HI.X R23, R7, R235, R2, 0x1, P5 ;  /* 0x000000eb07176211 */ /* 0x000fc400028f0c02 */
[----:B------:R-:W-:Y:S01]  /*17db0*/  @P2 LEA.HI.X R13, R7, R235, R2, 0x1, P1 ;  /* 0x000000eb070d2211 */ /* 0x000fe200008f0c02 */
[----:B------:R-:W-:Y:S01]  /*17dc0*/  IMAD.X R2, R2, 0x1, R234, P4 ;  /* 0x0000000102027824 */ /* 0x000fe200020e06ea */
[CC--:B------:R-:W-:Y:S01]  /*17dd0*/  @P6 LEA R32, P5, R5.reuse, R236.reuse, 0x1 ;  /* 0x000000ec05206211 */ /* 0x0c0fe200078a08ff */
[----:B------:R-:W-:Y:S01]  /*17de0*/  @!PT LDS RZ, [RZ] ;  /* 0x00000000fffff984 */ /* 0x000fe20000000800 */
[----:B------:R-:W-:Y:S01]  /*17df0*/  @!PT LDS RZ, [RZ] ;  /* 0x00000000fffff984 */ /* 0x000fe20000000800 */
[----:B------:R-:W-:Y:S01]  /*17e00*/  @!PT LDS RZ, [RZ] ;  /* 0x00000000fffff984 */ /* 0x000fe20000000800 */
[----:B------:R1:W-:Y:S01]  /*17e10*/  @P2 LDGSTS.E.BYPASS.LTC128B.128 [R243+0x8800], desc[UR6][R20.64+0x80] ;  /* 0x0880008014f32fae */ /* 0x0003e2000b901d46 */
[CC--:B------:R-:W-:Y:S02]  /*17e20*/  @P2 LEA R30, P1, R5.reuse, R236.reuse, 0x1 ;  /* 0x000000ec051e2211 */ /* 0x0c0fe400078208ff */
        /* <DEDUP_REMOVED lines=15> */
[----:B------:R-:W-:Y:S01]  /*17f20*/  @!PT LDS RZ, [RZ] ;  /* 0x00000000fffff984 */ /* 0x000fe20000000800 */
[----:B------:R-:W-:Y:S01]  /*17f30*/  @!PT LDS RZ, [RZ] ;  /* 0x00000000fffff984 */ /* 0x000fe20000000800 */
[----:B------:R-:W-:Y:S01]  /*17f40*/  @!PT LDS RZ, [RZ] ;  /* 0x00000000fffff984 */ /* 0x000fe20000000800 */
[----:B------:R1:W-:Y:S01]  /*17f50*/  @P2 LDGSTS.E.BYPASS.LTC128B.128 [R243+0x9000], desc[UR6][R14.64+0x80] ;  /* 0x090000800ef32fae */ /* 0x0003e2000b901d46 */
[----:B------:R-:W-:Y:S01]  /*17f60*/  IMAD.X R2, R2, 0x1, R234, P4 ;  /* 0x0000000102027824 */ /* 0x000fe200020e06ea */
[CC--:B------:R-:W-:Y:S02]  /*17f70*/  @P6 LEA R40, P5, R5.reuse, R236.reuse, 0x1 ;  /* 0x000000ec05286211 */ /* 0x0c0fe400078a08ff */
[----:B------:R1:W-:Y:S01]  /*17f80*/  @!P2 STS.128 [R243+0x9000], RZ ;  /* 0x009000fff300a388 */ /* 0x0003e20000000c00 */
[----:B------:R-:W-:-:S02]  /*17f90*/  @P2 LEA R4, P1, R5, R236, 0x1 ;  /* 0x000000ec05042211 */ /* 0x000fc400078208ff */
[C---:B------:R-:W-:Y:S01]  /*17fa0*/  IADD3 R0, P4, R5.reuse, R233, RZ ;  /* 0x000000e905007210 */ /* 0x040fe20007f9e0ff */
[----:B------:R-:W-:Y:S01]  /*17fb0*/  @!PT LDS RZ, [RZ] ;  /* 0x00000000fffff984 */ /* 0x000fe20000000800 */
[----:B------:R-:W-:Y:S01]  /*17fc0*/  @!PT LDS RZ, [RZ] ;  /* 0x00000000fffff984 */ /* 0x000fe20000000800 */
[----:B------:R-:W-:Y:S01]  /*17fd0*/  @!PT LDS RZ, [RZ] ;  /* 0x00000000fffff984 */ /* 0x000fe20000000800 */
[----:B------:R1:W-:Y:S01]  /*17fe0*/  @P6 LDGSTS.E.BYPASS.LTC128B.128 [R243+0x5800], desc[UR6][R22.64] ;  /* 0x0580000016f36fae */ /* 0x0003e2000b901d46 */
[CCC-:B------:R-:W-:Y:S02]  /*17ff0*/  @P6 LEA.HI.X R41, R5.reuse, R235.reuse, R2.reuse, 0x1, P5 ;  /* 0x000000eb05296211 */ /* 0x1c0fe400028f0c02 */
[-C--:B------:R-:W-:Y:S01]  /*18000*/  @P2 LEA.HI.X R5, R5, R235.reuse, R2, 0x1, P1 ;  /* 0x000000eb05052211 */ /* 0x080fe200008f0c02 */
[----:B------:R1:W-:Y:S01]  /*18010*/  @!P6 STS.128 [R243+0x5800], RZ ;  /* 0x005800fff300e388 */ /* 0x0003e20000000c00 */
[----:B------:R-:W-:Y:S01]  /*18020*/  IMAD.X R2, R2, 0x1, R234, P4 ;  /* 0x0000000102027824 */ /* 0x000fe200020e06ea */
[CC--:B------:R-:W-:Y:S02]  /*18030*/  @P6 LEA R42, P4, R0.reuse, R236.reuse, 0x1 ;  /* 0x000000ec002a6211 */ /* 0x0c0fe400078808ff */
[----:B------:R-:W-:Y:S01]  /*18040*/  @!PT LDS RZ, [RZ] ;  /* 0x00000000fffff984 */ /* 0x000fe20000000800 */
[----:B------:R-:W-:Y:S01]  /*18050*/  @!PT LDS RZ, [RZ] ;  /* 0x00000000fffff984 */ /* 0x000fe20000000800 */
[----:B------:R-:W-:Y:S01]  /*18060*/  @!PT LDS RZ, [RZ] ;  /* 0x00000000fffff984 */ /* 0x000fe20000000800 */
[----:B------:R1:W-:Y:S01]  /*18070*/  @P2 LDGSTS.E.BYPASS.LTC128B.128 [R243+0x9800], desc[UR6][R12.64+0x80] ;  /* 0x098000800cf32fae */ /* 0x0003e2000b901d46 */
[C---:B------:R-:W-:Y:S01]  /*18080*/  @P2 LEA R52, P1, R0.reuse, R236, 0x1 ;  /* 0x000000ec00342211 */ /* 0x040fe200078208ff */
[----:B------:R-:W-:Y:S01]  /*18090*/  IMAD.MOV.U32 R236, RZ, RZ, R28 ;  /* 0x000000ffffec7224 */ /* 0x000fe200078e001c */
[CCC-:B------:R-:W-:Y:S01]  /*180a0*/  @P6 LEA.HI.X R43, R0.reuse, R235.reuse, R2.reuse, 0x1, P4 ;  /* 0x000000eb002b6211 */ /* 0x1c0fe200020f0c02 */
[----:B------:R1:W-:Y:S01]  /*180b0*/  @!P2 STS.128 [R243+0x9800], RZ ;  /* 0x009800fff300a388 */ /* 0x0003e20000000c00 */
[----:B------:R-:W-:Y:S01]  /*180c0*/  @P2 LEA.HI.X R53, R0, R235, R2, 0x1, P1 ;  /* 0x000000eb00352211 */ /* 0x000fe200008f0c02 */
[----:B------:R-:W-:-:S02]  /*180d0*/  IMAD.MOV.U32 R235, RZ, RZ, R29 ;  /* 0x000000ffffeb7224 */ /* 0x000fc400078e001d */
[----:B------:R-:W-:Y:S01]  /*180e0*/  @!PT LDS RZ, [RZ] ;  /* 0x00000000fffff984 */ /* 0x000fe20000000800 */
[----:B------:R-:W-:Y:S01]  /*180f0*/  @!PT LDS RZ, [RZ] ;  /* 0x00000000fffff984 */ /* 0x000fe20000000800 */
[----:B------:R-:W-:Y:S01]  /*18100*/  @!PT LDS RZ, [RZ] ;  /* 0x00000000fffff984 */ /* 0x000fe20000000800 */
[----:B------:R1:W-:Y:S04]  /*18110*/  @P6 LDGSTS.E.BYPASS.LTC128B.128 [R243+0x6000], desc[UR6][R32.64] ;  /* 0x0600000020f36fae */ /* 0x0003e8000b901d46 */
[----:B------:R1:W-:Y:S04]  /*18120*/  @!P6 STS.128 [R243+0x6000], RZ ;  /* 0x006000fff300e388 */ /* 0x0003e80000000c00 */
        /* <DEDUP_REMOVED lines=35> */
[----:B------:R-:W0:Y:S02]  /*18360*/  LDGDEPBAR ;  /* 0x00000000000079af */ /* 0x000e240000000000 */
.L_x_1141:
[----:B------:R-:W-:Y:S05]  /*18370*/  BSYNC B1 ;  /* 0x0000000000017941 */ /* 0x000fea0003800000 */
.L_x_1140:
[----:B------:R-:W2:Y:S01]  /*18380*/  LD.E R67, desc[UR6][R10.64+0xdc] ;  /* 0x0000dc060a437980 */ /* 0x000ea2000c101900 */
        /* <DEDUP_REMOVED lines=12> */
[----:B-1----:R-:W-:Y:S02]  /*18450*/  FMNMX.FTZ R5, R93, R2, !PT ;  /* 0x000000025d057209 */ /* 0x002fe40007810000 */
[----:B------:R-:W-:Y:S02]  /*18460*/  LEA R224, R3, UR4, 0x1 ;  /* 0x0000000403e07c11 */ /* 0x000fe4000f8e08ff */
[----:B------:R-:W-:Y:S02]  /*18470*/  FMNMX.FTZ R5, R46, R5, !PT ;  /* 0x000000052e057209 */ /* 0x000fe40007810000 */
[-C--:B------:R-:W-:Y:S01]  /*18480*/  LEA R222, R49, R224.reuse, 0x1 ;  /* 0x000000e031de7211 */ /* 0x080fe200078e08ff */
[----:B------:R-:W-:Y:S01]  /*18490*/  LDSM.16.MT88.4 R124, [R224+0xc000] ;  /* 0x00c00000e07c783b */ /* 0x000fe20000004200 */
[----:B------:R-:W-:Y:S02]  /*184a0*/  FMNMX.FTZ R5, R146, R5, !PT ;  /* 0x0000000592057209 */ /* 0x000fe40007810000 */
[----:B------:R-:W-:Y:S01]  /*184b0*/  LEA R221, R47, R224, 0x1 ;  /* 0x000000e02fdd7211 */ /* 0x000fe200078e08ff */
[----:B------:R-:W-:Y:S01]  /*184c0*/  LDSM.16.MT88.4 R72, [R222+0xc000] ;  /* 0x00c00000de48783b */ /* 0x000fe20000004200 */
[----:B------:R-:W-:-:S02]  /*184d0*/  FMNMX.FTZ R5, R144, R5, !PT ;  /* 0x0000000590057209 */ /* 0x000fc40007810000 */
[----:B------:R-:W-:Y:S01]  /*184e0*/  LEA R220, R47, R222, 0x1 ;  /* 0x000000de2fdc7211 */ /* 0x000fe200078e08ff */
        /* <DEDUP_REMOVED lines=49> */
[----:B------:R-:W-:-:S03]  /*18800*/  FMNMX.FTZ R0, R151, R0, !PT ;  /* 0x0000000097007209 */ /* 0x000fc60007810000 */
[----:B------:R-:W1:Y:S01]  /*18810*/  SHFL.BFLY PT, R7, R6, 0x2, 0x1f ;  /* 0x0c401f0006077f89 */ /* 0x000e6200000e0000 */
[----:B------:R-:W-:-:S04]  /*18820*/  FMNMX.FTZ R0, R137, R0, !PT ;  /* 0x0000000089007209 */ /* 0x000fc80007810000 */
[----:B------:R-:W-:-:S04]  /*18830*/  FMNMX.FTZ R0, R135, R0, !PT ;  /* 0x0000000087007209 */ /* 0x000fc80007810000 */
[----:B------:R-:W-:-:S04]  /*18840*/  FMNMX.FTZ R5, R133, R0, !PT ;  /* 0x0000000085057209 */ /* 0x000fc80007810000 */
[----:B------:R-:W-:-:S05]  /*18850*/  FMNMX.FTZ R4, R132, R5, !PT ;  /* 0x0000000584047209 */ /* 0x000fca0007810000 */
[----:B------:R-:W3:Y:S01]  /*18860*/  SHFL.BFLY PT, R5, R4, 0x2, 0x1f ;  /* 0x0c401f0004057f89 */ /* 0x000ee200000e0000 */
[----:B-1----:R-:W-:-:S05]  /*18870*/  FMNMX.FTZ R7, R6, R7, !PT ;  /* 0x0000000706077209 */ /* 0x002fca0007810000 */
[----:B------:R-:W1:Y:S01]  /*18880*/  SHFL.BFLY PT, R0, R7, 0x1, 0x1f ;  /* 0x0c201f0007007f89 */ /* 0x000e6200000e0000 */
[----:B---3--:R-:W-:-:S05]  /*18890*/  FMNMX.FTZ R5, R4, R5, !PT ;  /* 0x0000000504057209 */ /* 0x008fca0007810000 */
[----:B------:R-:W3:Y:S01]  /*188a0*/  SHFL.BFLY PT, R2, R5, 0x1, 0x1f ;  /* 0x0c201f0005027f89 */ /* 0x000ee200000e0000 */
[----:B-1----:R-:W-:-:S04]  /*188b0*/  FMNMX.FTZ R0, R7, R0, !PT ;  /* 0x0000000007007209 */ /* 0x002fc80007810000 */
[----:B------:R-:W-:Y:S02]  /*188c0*/  FSETP.NEU.FTZ.AND P1, PT, R0, -INF , PT ;  /* 0xff8000000000780b */ /* 0x000fe40003f3d000 */
[----:B---3--:R-:W-:Y:S02]  /*188d0*/  FMNMX.FTZ R2, R5, R2, !PT ;  /* 0x0000000205027209 */ /* 0x008fe40007810000 */
[----:B------:R-:W-:Y:S01]  /*188e0*/  LDSM.16.MT88.4 R4, [R224+0x10800] ;  /* 0x01080000e004783b */ /* 0x000fe20000004200 */
[C---:B--2---:R-:W-:Y:S02]  /*188f0*/  FMUL.FTZ R66, R67.reuse, R0 ;  /* 0x0000000043427220 */ /* 0x044fe40000410000 */
[----:B------:R-:W-:-:S03]  /*18900*/  FMUL.FTZ R134, R67, R2 ;  /* 0x0000000243867220 */ /* 0x000fc60000410000 */
[----:B------:R-:W-:Y:S02]  /*18910*/  FSEL R66, R66, RZ, P1 ;  /* 0x000000ff42427208 */ /* 0x000fe40000800000 */
[----:B------:R-:W-:-:S03]  /*18920*/  FSETP.NEU.FTZ.AND P1, PT, R2, -INF , PT ;  /* 0xff8000000200780b */ /* 0x000fc60003f3d000 */
[-CC-:B------:R-:W-:Y:S01]  /*18930*/  FFMA.FTZ R64, R19, R67.reuse, -R66.reuse ;  /* 0x0000004313407223 */ /* 0x180fe20000010842 */
[----:B------:R-:W-:Y:S01]  /*18940*/  FSEL R134, R134, RZ, P1 ;  /* 0x000000ff86867208 */ /* 0x000fe20000800000 */
[-CC-:B------:R-:W-:Y:S01]  /*18950*/  FFMA.FTZ R63, R103, R67.reuse, -R66.reuse ;  /* 0x00000043673f7223 */ /* 0x180fe20000010842 */
[-CC-:B------:R-:W-:Y:S01]  /*18960*/  FFMA.FTZ R59, R107, R67.reuse, -R66.reuse ;  /* 0x000000436b3b7223 */ /* 0x180fe20000010842 */
[-CC-:B------:R-:W-:Y:S01]  /*18970*/  FFMA.FTZ R58, R109, R67.reuse, -R66.reuse ;  /* 0x000000436d3a7223 */ /* 0x180fe20000010842 */
[-C--:B------:R-:W-:Y:S01]  /*18980*/  FFMA.FTZ R54, R91, R67.reuse, -R66 ;  /* 0x000000435b367223 */ /* 0x080fe20000010842 */
[-CC-:B------:R-:W-:Y:S01]  /*18990*/  FFMA.FTZ R61, R17, R67.reuse, -R134.reuse ;  /* 0x00000043113d7223 */ /* 0x180fe20000010886 */
[-CC-:B------:R-:W-:Y:S01]  /*189a0*/  FFMA.FTZ R62, R97, R67.reuse, -R134.reuse ;  /* 0x00000043613e7223 */ /* 0x180fe20000010886 */
[-CC-:B------:R-:W-:Y:S01]  /*189b0*/  FFMA.FTZ R60, R99, R67.reuse, -R134.reuse ;  /* 0x00000043633c7223 */ /* 0x180fe20000010886 */
[-C--:B------:R-:W-:Y:S01]  /*189c0*/  FFMA.FTZ R57, R89, R67.reuse, -R134 ;  /* 0x0000004359397223 */ /* 0x080fe20000010886 */
[----:B------:R-:W-:Y:S01]  /*189d0*/  MUFU.EX2 R64, R64 ;  /* 0x0000004000407308 */ /* 0x000fe20000000800 */
[-CC-:B------:R-:W-:Y:S01]  /*189e0*/  FFMA.FTZ R55, R105, R67.reuse, -R66.reuse ;  /* 0x0000004369377223 */ /* 0x180fe20000010842 */
[-C--:B------:R-:W-:Y:S01]  /*189f0*/  FFMA.FTZ R52, R87, R67.reuse, -R66 ;  /* 0x0000004357347223 */ /* 0x080fe20000010842 */
[-CC-:B------:R-:W-:Y:S01]  /*18a00*/  FFMA.FTZ R56, R101, R67.reuse, -R134.reuse ;  /* 0x0000004365387223 */ /* 0x180fe20000010886 */
[-CC-:B------:R-:W-:Y:S01]  /*18a10*/  FFMA.FTZ R53, R95, R67.reuse, -R134.reuse ;  /* 0x000000435f357223 */ /* 0x180fe20000010886 */
[-CC-:B------:R-:W-:Y:S01]  /*18a20*/  FFMA.FTZ R51, R51, R67.reuse, -R134.reuse ;  /* 0x0000004333337223 */ /* 0x180fe20000010886 */
[-C--:B------:R-:W-:Y:S01]  /*18a30*/  FFMA.FTZ R50, R85, R67.reuse, -R134 ;  /* 0x0000004355327223 */ /* 0x080fe20000010886 */
[-CC-:B------:R-:W-:Y:S01]  /*18a40*/  FFMA.FTZ R49, R93, R67.reuse, -R66.reuse ;  /* 0x000000435d317223 */ /* 0x180fe20000010842 */
[----:B------:R-:W1:Y:S01]  /*18a50*/  MUFU.EX2 R63, R63 ;  /* 0x0000003f003f7308 */ /* 0x000e620000000800 */
[----:B------:R-:W2:Y:S01]  /*18a60*/  LDSM.16.MT88.4 R96, [R224+0x10000] ;  /* 0x01000000e060783b */ /* 0x000ea20000004200 */
[-C--:B------:R-:W-:Y:S01]  /*18a70*/  FFMA.FTZ R47, R46, R67.reuse, -R66 ;  /* 0x000000432e2f7223 */ /* 0x080fe20000010842 */
[-C--:B------:R-:W-:Y:S01]  /*18a80*/  FFMA.FTZ R46, R44, R67.reuse, -R134 ;  /* 0x000000432c2e7223 */ /* 0x080fe20000010886 */
[-CC-:B------:R-:W-:Y:S01]  /*18a90*/  FFMA.FTZ R42, R146, R67.reuse, -R66.reuse ;  /* 0x00000043922a7223 */ /* 0x180fe20000010842 */
[----:B------:R-:W3:Y:S01]  /*18aa0*/  LDSM.16.MT88.4 R88, [R220+0xc000] ;  /* 0x00c00000dc58783b */ /* 0x000ee20000004200 */
[-C--:B------:R-:W-:Y:S01]  /*18ab0*/  FFMA.FTZ R43, R144, R67.reuse, -R66 ;  /* 0x00000043902b7223 */ /* 0x080fe20000010842 */
[-CC-:B------:R-:W-:Y:S01]  /*18ac0*/  FFMA.FTZ R45, R45, R67.reuse, -R134.reuse ;  /* 0x000000432d2d7223 */ /* 0x180fe20000010886 */
[----:B------:R-:W-:Y:S01]  /*18ad0*/  MUFU.EX2 R59, R59 ;  /* 0x0000003b003b7308 */ /* 0x000fe20000000800 */
[-CC-:B------:R-:W-:Y:S01]  /*18ae0*/  FFMA.FTZ R44, R142, R67.reuse, -R134.reuse ;  /* 0x000000438e2c7223 */ /* 0x180fe20000010886 */
[-C--:B------:R-:W-:Y:S01]  /*18af0*/  FFMA.FTZ R41, R140, R67.reuse, -R134 ;  /* 0x000000438c297223 */ /* 0x080fe20000010886 */
[-C--:B------:R-:W-:Y:S01]  /*18b00*/  FFMA.FTZ R40, R8, R67.reuse, -R66 ;  /* 0x0000004308287223 */ /* 0x080fe20000010842 */
[-C--:B------:R-:W-:Y:S01]  /*18b10*/  FFMA.FTZ R136, R147, R67.reuse, -R134 ;  /* 0x0000004393887223 */ /* 0x080fe20000010886 */
[-CC-:B------:R-:W-:Y:S01]  /*18b20*/  FFMA.FTZ R9, R251, R67.reuse, -R66.reuse ;  /* 0x00000043fb097223 */ /* 0x180fe20000010842 */
[-CC-:B------:R-:W-:Y:S01]  /*18b30*/  FFMA.FTZ R8, R249, R67.reuse, -R66.reuse ;  /* 0x00000043f9087223 */ /* 0x180fe20000010842 */
[-C--:B------:R-:W-:Y:S01]  /*18b40*/  FFMA.FTZ R3, R203, R67.reuse, -R66 ;  /* 0x00000043cb037223 */ /* 0x080fe20000010842 */
[----:B------:R-:W4:Y:S01]  /*18b50*/  MUFU.EX2 R58, R58 ;  /* 0x0000003a003a7308 */ /* 0x000f220000000800 */
[----:B-1----:R-:W-:Y:S01]  /*18b60*/  F2FP.F16.F32.PACK_AB R113, R63, R64 ;  /* 0x000000403f71723e */ /* 0x002fe200000000ff */
[-CC-:B------:R-:W-:Y:S01]  /*18b70*/  FFMA.FTZ R145, R145, R67.reuse, -R134.reuse ;  /* 0x0000004391917223 */ /* 0x180fe20000010886 */
[-CC-:B------:R-:W-:Y:S01]  /*18b80*/  FFMA.FTZ R138, R201, R67.reuse, -R134.reuse ;  /* 0x00000043c98a7223 */ /* 0x180fe20000010886 */
[-C--:B------:R-:W-:Y:S01]  /*18b90*/  FFMA.FTZ R147, R199, R67.reuse, -R134 ;  /* 0x00000043c7937223 */ /* 0x080fe20000010886 */
[-C--:B------:R-:W-:Y:S01]  /*18ba0*/  FFMA.FTZ R140, R197, R67.reuse, -R66 ;  /* 0x00000043c58c7223 */ /* 0x080fe20000010842 */
[-C--:B------:R-:W-:Y:S01]  /*18bb0*/  FFMA.FTZ R148, R171, R67.reuse, -R134 ;  /* 0x00000043ab947223 */ /* 0x080fe20000010886 */
[-CC-:B------:R-:W-:Y:S01]  /*18bc0*/  FFMA.FTZ R142, R195, R67.reuse, -R66.reuse ;  /* 0x00000043c38e7223 */ /* 0x180fe20000010842 */
[----:B------:R-:W-:Y:S01]  /*18bd0*/  MUFU.EX2 R61, R61 ;  /* 0x0000003d003d7308 */ /* 0x000fe20000000800 */
[-CC-:B------:R-:W-:Y:S01]  /*18be0*/  FFMA.FTZ R165, R165, R67.reuse, -R66.reuse ;  /* 0x00000043a5a57223 */ /* 0x180fe20000010842 */
[-C--:B------:R-:W-:Y:S01]  /*18bf0*/  FFMA.FTZ R144, R193, R67.reuse, -R66 ;  /* 0x00000043c1907223 */ /* 0x080fe20000010842 */
[-CC-:B------:R-:W-:Y:S01]  /*18c00*/  FFMA.FTZ R146, R191, R67.reuse, -R134.reuse ;  /* 0x00000043bf927223 */ /* 0x180fe20000010886 */
[-CC-:B------:R-:W-:Y:S01]  /*18c10*/  FFMA.FTZ R169, R169, R67.reuse, -R134.reuse ;  /* 0x00000043a9a97223 */ /* 0x180fe20000010886 */
[-C--:B------:R-:W-:Y:S01]  /*18c20*/  FFMA.FTZ R171, R187, R67.reuse, -R134 ;  /* 0x00000043bbab7223 */ /* 0x080fe20000010886 */
[-CC-:B------:R-:W-:Y:S01]  /*18c30*/  FFMA.FTZ R173, R173, R67.reuse, -R66.reuse ;  /* 0x00000043adad7223 */ /* 0x180fe20000010842 */
[--C-:B------:R-:W-:Y:S01]  /*18c40*/  FFMA.FTZ R150, R183, R67, -R66.reuse ;  /* 0x00000043b7967223 */ /* 0x100fe20000010842 */
[----:B------:R-:W1:Y:S01]  /*18c50*/  MUFU.EX2 R62, R62 ;  /* 0x0000003e003e7308 */ /* 0x000e620000000800 */
[----:B----4-:R-:W-:Y:S01]  /*18c60*/  F2FP.F16.F32.PACK_AB R115, R58, R59 ;  /* 0x0000003b3a73723e */ /* 0x010fe200000000ff */
        /* <DEDUP_REMOVED lines=8> */
[----:B------:R-:W-:Y:S01]  /*18cf0*/  LDSM.16.MT88.4 R36, [R224+0x12000] ;  /* 0x01200000e024783b */ /* 0x000fe20000004200 */
[-CC-:B------:R-:W-:Y:S01]  /*18d00*/  FFMA.FTZ R160, R167, R67.reuse, -R66.reuse ;  /* 0x00000043a7a07223 */ /* 0x180fe20000010842 */
[-CC-:B------:R-:W-:Y:S01]  /*18d10*/  FFMA.FTZ R163, R163, R67.reuse, -R66.reuse ;  /* 0x00000043a3a37223 */ /* 0x180fe20000010842 */
[-C--:B------:R-:W-:Y:S01]  /*18d20*/  FFMA.FTZ R161, R161, R67.reuse, -R66 ;  /* 0x00000043a1a17223 */ /* 0x080fe20000010842 */
[-CC-:B------:R-:W-:Y:S01]  /*18d30*/  FFMA.FTZ R159, R159, R67.reuse, -R134.reuse ;  /* 0x000000439f9f7223 */ /* 0x180fe20000010886 */
[--C-:B------:R-:W-:Y:S01]  /*18d40*/  FFMA.FTZ R162, R157, R67, -R134.reuse ;  /* 0x000000439da27223 */ /* 0x100fe20000010886 */
[----:B------:R-:W4:Y:S01]  /*18d50*/  MUFU.EX2 R57, R57 ;  /* 0x0000003900397308 */ /* 0x000f220000000800 */
[----:B-1----:R-:W-:Y:S01]  /*18d60*/  F2FP.F16.F32.PACK_AB R112, R62, R61 ;  /* 0x0000003d3e70723e */ /* 0x002fe200000000ff */
[-CC-:B------:R-:W-:Y:S01]  /*18d70*/  FFMA.FTZ R155, R155, R67.reuse, -R134.reuse ;  /* 0x000000439b9b7223 */ /* 0x180fe20000010886 */
[-C--:B------:R-:W-:Y:S01]  /*18d80*/  FFMA.FTZ R164, R151, R67.reuse, -R134 ;  /* 0x0000004397a47223 */ /* 0x080fe20000010886 */
[-C--:B------:R-:W-:Y:S01]  /*18d90*/  FFMA.FTZ R166, R149, R67.reuse, -R66 ;  /* 0x0000004395a67223 */ /* 0x080fe20000010842 */
[----:B------:R-:W-:Y:S01]  /*18da0*/  FADD.FTZ R64, R64, R63 ;  /* 0x0000003f40407221 */ /* 0x000fe20000010000 */
[----:B------:R-:W-:Y:S01]  /*18db0*/  FADD.FTZ R61, R61, R62 ;  /* 0x0000003e3d3d7221 */ /* 0x000fe20000010000 */
[-C--:B------:R-:W-:Y:S01]  /*18dc0*/  FFMA.FTZ R168, R135, R67.reuse, -R134 ;  /* 0x0000004387a87223 */ /* 0x080fe20000010886 */
[----:B------:R-:W-:Y:S01]  /*18dd0*/  MUFU.EX2 R54, R54 ;  /* 0x0000003600367308 */ /* 0x000fe20000000800 */
[----:B------:R-:W-:Y:S01]  /*18de0*/  FADD.FTZ R59, R59, R64 ;  /* 0x000000403b3b7221 */ /* 0x000fe20000010000 */
[-CC-:B------:R-:W-:Y:S01]  /*18df0*/  FFMA.FTZ R133, R133, R67.reuse, -R134.reuse ;  /* 0x0000004385857223 */ /* 0x180fe20000010886 */
[-C--:B------:R-:W-:Y:S01]  /*18e00*/  FFMA.FTZ R132, R132, R67.reuse, -R134 ;  /* 0x0000004384847223 */ /* 0x080fe20000010886 */
[----:B------:R-:W-:Y:S01]  /*18e10*/  FFMA.FTZ R65, R65, R67, -R66 ;  /* 0x0000004341417223 */ /* 0x000fe20000010842 */
[----:B------:R-:W-:-:S03]  /*18e20*/  FADD.FTZ R59, R58, R59 ;  /* 0x0000003b3a3b7221 */ /* 0x000fc60000010000 */
[----:B------:R-:W1:Y:S01]  /*18e30*/  MUFU.EX2 R55, R55 ;  /* 0x0000003700377308 */ /* 0x000e620000000800 */
[----:B----4-:R-:W-:Y:S01]  /*18e40*/  F2FP.F16.F32.PACK_AB R114, R57, R60 ;  /* 0x0000003c3972723e */ /* 0x010fe200000000ff */
[----:B------:R-:W-:-:S04]  /*18e50*/  FADD.FTZ R60, R60, R61 ;  /* 0x0000003d3c3c7221 */ /* 0x000fc80000010000 */
[----:B------:R-:W-:Y:S02]  /*18e60*/  FADD.FTZ R57, R57, R60 ;  /* 0x0000003c39397221 */ /* 0x000fe40000010000 */
[C---:B------:R-:W-:Y:S01]  /*18e70*/  HMMA.16816.F32 R68, R112.reuse, R72, RZ ;  /* 0x000000487044723c */ /* 0x040fe200000018ff */
[----:B------:R-:W-:Y:S05]  /*18e80*/  MUFU.EX2 R52, R52 ;  /* 0x0000003400347308 */ /* 0x000fea0000000800 */
[C---:B------:R-:W-:Y:S03]  /*18e90*/  HMMA.16816.F32 R72, R112.reuse, R74, RZ ;  /* 0x0000004a7048723c */ /* 0x040fe600000018ff */
[----:B------:R-:W-:Y:S01]  /*18ea0*/  MUFU.EX2 R56, R56 ;  /* 0x0000003800387308 */ /* 0x000fe20000000800 */
[C---:B-1----:R-:W-:Y:S01]  /*18eb0*/  F2FP.F16.F32.PACK_AB R17, R55.reuse, R54 ;  /* 0x000000363711723e */ /* 0x042fe200000000ff */
[----:B------:R-:W-:Y:S01]  /*18ec0*/  FADD.FTZ R54, R54, R59 ;  /* 0x0000003b36367221 */ /* 0x000fe20000010000 */
[----:B------:R-:W-:Y:S03]  /*18ed0*/  HMMA.16816.F32 R128, R112, R124, RZ ;  /* 0x0000007c7080723c */ /* 0x000fe600000018ff */
[----:B------:R-:W-:-:S02]  /*18ee0*/  FADD.FTZ R55, R55, R54 ;  /* 0x0000003637377221 */ /* 0x000fc40000010000 */
[----:B------:R-:W1:Y:S01]  /*18ef0*/  MUFU.EX2 R53, R53 ;  /* 0x0000003500357308 */ /* 0x000e620000000800 */
[C---:B------:R-:W-:Y:S06]  /*18f00*/  HMMA.16816.F32 R76, R112.reuse, R80, RZ ;  /* 0x00000050704c723c */ /* 0x040fec00000018ff */
[C---:B------:R-:W-:Y:S01]  /*18f10*/  HMMA.16816.F32 R124, R112.reuse, R126, RZ ;  /* 0x0000007e707c723c */ /* 0x040fe200000018ff */
[----:B------:R-:W-:Y:S05]  /*18f20*/  MUFU.EX2 R51, R51 ;  /* 0x0000003300337308 */ /* 0x000fea0000000800 */
[C---:B------:R-:W-:Y:S03]  /*18f30*/  HMMA.16816.F32 R80, R112.reuse, R82, RZ ;  /* 0x000000527050723c */ /* 0x040fe600000018ff */
[----:B------:R-:W4:Y:S01]  /*18f40*/  MUFU.EX2 R50, R50 ;  /* 0x0000003200327308 */ /* 0x000f220000000800 */
[C---:B-1----:R-:W-:Y:S01]  /*18f50*/  F2FP.F16.F32.PACK_AB R16, R53.reuse, R56 ;  /* 0x000000383510723e */ /* 0x042fe200000000ff */
[----:B------:R-:W-:Y:S01]  /*18f60*/  FADD.FTZ R56, R56, R57 ;  /* 0x0000003938387221 */ /* 0x000fe20000010000 */
[----:B--2---:R-:W-:Y:S03]  /*18f70*/  HMMA.16816.F32 R92, R112, R96, RZ ;  /* 0x00000060705c723c */ /* 0x004fe600000018ff */
[----:B------:R-:W-:-:S02]  /*18f80*/  FADD.FTZ R56, R53, R56 ;  /* 0x0000003835387221 */ /* 0x000fc40000010000 */
[----:B------:R-:W1:Y:S01]  /*18f90*/  MUFU.EX2 R49, R49 ;  /* 0x0000003100317308 */ /* 0x000e620000000800 */
[C---:B------:R-:W-:Y:S06]  /*18fa0*/  HMMA.16816.F32 R100, R112.reuse, R120, RZ ;  /* 0x000000787064723c */ /* 0x040fec00000018ff */
[----:B------:R-:W-:Y:S01]  /*18fb0*/  HMMA.16816.F32 R96, R112, R98, RZ ;  /* 0x000000627060723c */ /* 0x000fe200000018ff */
[----:B------:R-:W-:Y:S01]  /*18fc0*/  MUFU.EX2 R47, R47 ;  /* 0x0000002f002f7308 */ /* 0x000fe20000000800 */
[----:B----4-:R-:W-:Y:S01]  /*18fd0*/  F2FP.F16.F32.PACK_AB R18, R50, R51 ;  /* 0x000000333212723e */ /* 0x010fe200000000ff */
[----:B------:R-:W-:-:S03]  /*18fe0*/  FADD.FTZ R51, R51, R56 ;  /* 0x0000003833337221 */ /* 0x000fc60000010000 */
[C---:B------:R-:W-:Y:S01]  /*18ff0*/  HMMA.16816.F32 R120, R112.reuse, R122, RZ ;  /* 0x0000007a7078723c */ /* 0x040fe200000018ff */
[----:B------:R-:W-:Y:S02]  /*19000*/  FADD.FTZ R51, R50, R51 ;  /* 0x0000003332337221 */ /* 0x000fe40000010000 */
[----:B------:R-:W-:Y:S01]  /*19010*/  MUFU.EX2 R42, R42 ;  /* 0x0000002a002a7308 */ /* 0x000fe20000000800 */
[C---:B-1----:R-:W-:Y:S01]  /*19020*/  F2FP.F16.F32.PACK_AB R19, R49.reuse, R52 ;  /* 0x000000343113723e */ /* 0x042fe200000000ff */
[----:B------:R-:W-:Y:S01]  /*19030*/  FADD.FTZ R52, R52, R55 ;  /* 0x0000003734347221 */ /* 0x000fe20000010000 */
[----:B---3--:R-:W-:Y:S03]  /*19040*/  HMMA.16816.F32 R84, R112, R88, RZ ;  /* 0x000000587054723c */ /* 0x008fe600000018ff */
[----:B------:R-:W-:Y:S02]  /*19050*/  FADD.FTZ R52, R49, R52 ;  /* 0x0000003431347221 */ /* 0x000fe40000010000 */
[----:B------:R-:W-:Y:S01]  /*19060*/  MUFU.EX2 R43, R43 ;  /* 0x0000002b002b7308 */ /* 0x000fe20000000800 */
[C---:B------:R-:W-:Y:S06]  /*19070*/  HMMA.16816.F32 R68, R16.reuse, R12, R68 ;  /* 0x0000000c1044723c */ /* 0x040fec0000001844 */
[C---:B------:R-:W-:Y:S01]  /*19080*/  HMMA.16816.F32 R72, R16.reuse, R14, R72 ;  /* 0x0000000e1048723c */ /* 0x040fe20000001848 */
[----:B------:R-:W1:Y:S01]  /*19090*/  LDSM.16.MT88.4 R12, [R222+0x10800] ;  /* 0x01080000de0c783b */ /* 0x000e620000004200 */
[----:B------:R-:W-:Y:S04]  /*190a0*/  MUFU.EX2 R46, R46 ;  /* 0x0000002e002e7308 */ /* 0x000fe80000000800 */
[C---:B------:R-:W-:Y:S04]  /*190b0*/  HMMA.16816.F32 R128, R16.reuse, R28, R128 ;  /* 0x0000001c1080723c */ /* 0x040fe80000001880 */
[----:B------:R-:W2:Y:S02]  /*190c0*/  MUFU.EX2 R45, R45 ;  /* 0x0000002d002d7308 */ /* 0x000ea40000000800 */
[C---:B------:R-:W-:Y:S01]  /*190d0*/  HMMA.16816.F32 R124, R16.reuse, R30, R124 ;  /* 0x0000001e107c723c */ /* 0x040fe2000000187c */
[----:B------:R-:W-:Y:S05]  /*190e0*/  LDSM.16.MT88.4 R28, [R220+0x10800] ;  /* 0x01080000dc1c783b */ /* 0x000fea0000004200 */
[C---:B------:R-:W-:Y:S01]  /*190f0*/  HMMA.16816.F32 R76, R16.reuse, R20, R76 ;  /* 0x00000014104c723c */ /* 0x040fe2000000184c */
[----:B------:R-:W-:Y:S05]  /*19100*/  MUFU.EX2 R44, R44 ;  /* 0x0000002c002c7308 */ /* 0x000fea0000000800 */
[----:B------:R-:W-:Y:S01]  /*19110*/  HMMA.16816.F32 R80, R16, R22, R80 ;  /* 0x000000161050723c */ /* 0x000fe20000001850 */
[----:B------:R-:W3:Y:S02]  /*19120*/  LDSM.16.MT88.4 R20, [R221+0x10800] ;  /* 0x01080000dd14783b */ /* 0x000ee40000004200 */
[----:B------:R-:W4:Y:S03]  /*19130*/  MUFU.EX2 R41, R41 ;  /* 0x0000002900297308 */ /* 0x000f260000000800 */
[C---:B------:R-:W-:Y:S05]  /*19140*/  HMMA.16816.F32 R104, R112.reuse, R116, RZ ;  /* 0x000000747068723c */ /* 0x040fea00000018ff */
[----:B------:R-:W5:Y:S01]  /*19150*/  MUFU.EX2 R40, R40 ;  /* 0x0000002800287308 */ /* 0x000f620000000800 */
[C---:B------:R-:W-:Y:S06]  /*19160*/  HMMA.16816.F32 R88, R112.reuse, R90, RZ ;  /* 0x0000005a7058723c */ /* 0x040fec00000018ff */
[C---:B------:R-:W-:Y:S01]  /*19170*/  HMMA.16816.F32 R116, R112.reuse, R118, RZ ;  /* 0x000000767074723c */ /* 0x040fe200000018ff */
[----:B------:R-:W-:Y:S05]  /*19180*/  MUFU.EX2 R9, R9 ;  /* 0x0000000900097308 */ /* 0x000fea0000000800 */
[C---:B------:R-:W-:Y:S03]  /*19190*/  HMMA.16816.F32 R108, R112.reuse, R32, RZ ;  /* 0x00000020706c723c */ /* 0x040fe600000018ff */
[----:B------:R-:W-:Y:S03]  /*191a0*/  MUFU.EX2 R8, R8 ;  /* 0x0000000800087308 */ /* 0x000fe60000000800 */
[----:B------:R-:W-:Y:S01]  /*191b0*/  HMMA.16816.F32 R112, R112, R34, RZ ;  /* 0x000000227070723c */ /* 0x000fe200000018ff */
[----:B------:R-:W-:Y:S04]  /*191c0*/  LDSM.16.MT88.4 R32, [R220+0x11000] ;  /* 0x01100000dc20783b */ /* 0x000fe80000004200 */
[----:B------:R-:W-:Y:S01]  /*191d0*/  MUFU.EX2 R3, R3 ;  /* 0x0000000300037308 */ /* 0x000fe20000000800 */
[C---:B------:R-:W-:Y:S06]  /*191e0*/  HMMA.16816.F32 R92, R16.reuse, R4, R92 ;  /* 0x00000004105c723c */ /* 0x040fec000000185c */
[C---:B------:R-:W-:Y:S01]  /*191f0*/  HMMA.16816.F32 R96, R16.reuse, R6, R96 ;  /* 0x000000061060723c */ /* 0x040fe20000001860 */
[----:B------:R-:W5:Y:S01]  /*19200*/  LDSM.16.MT88.4 R4, [R222+0xd000] ;  /* 0x00d00000de04783b */ /* 0x000f620000004200 */
[----:B------:R-:W-:Y:S04]  /*19210*/  MUFU.EX2 R136, R136 ;  /* 0x0000008800887308 */ /* 0x000fe80000000800 */
[C---:B-1----:R-:W-:Y:S04]  /*19220*/  HMMA.16816.F32 R100, R16.reuse, R12, R100 ;  /* 0x0000000c1064723c */ /* 0x042fe80000001864 */
[----:B------:R-:W1:Y:S02]  /*19230*/  MUFU.EX2 R145, R145 ;  /* 0x0000009100917308 */ /* 0x000e640000000800 */
[C---:B------:R-:W-:Y:S01]  /*19240*/  HMMA.16816.F32 R120, R16.reuse, R14, R120 ;  /* 0x0000000e1078723c */ /* 0x040fe20000001878 */
[----:B------:R-:W1:Y:S05]  /*19250*/  LDSM.16.MT88.4 R12, [R221+0xd000] ;  /* 0x00d00000dd0c783b */ /* 0x000e6a0000004200 */
[C---:B------:R-:W-:Y:S01]  /*19260*/  HMMA.16816.F32 R84, R16.reuse, R24, R84 ;  /* 0x000000181054723c */ /* 0x040fe20000001854 */
[----:B------:R-:W-:Y:S05]  /*19270*/  MUFU.EX2 R138, R138 ;  /* 0x0000008a008a7308 */ /* 0x000fea0000000800 */
[C---:B------:R-:W-:Y:S01]  /*19280*/  HMMA.16816.F32 R88, R16.reuse, R26, R88 ;  /* 0x0000001a1058723c */ /* 0x040fe20000001858 */
[----:B------:R-:W1:Y:S02]  /*19290*/  LDSM.16.MT88.4 R24, [R224+0xd000] ;  /* 0x00d00000e018783b */ /* 0x000e640000004200 */
[----:B------:R-:W1:Y:S03]  /*192a0*/  MUFU.EX2 R147, R147 ;  /* 0x0000009300937308 */ /* 0x000e660000000800 */
[C---:B---3--:R-:W-:Y:S05]  /*192b0*/  HMMA.16816.F32 R104, R16.reuse, R20, R104 ;  /* 0x000000141068723c */ /* 0x048fea0000001868 */
[----:B------:R-:W3:Y:S01]  /*192c0*/  MUFU.EX2 R140, R140 ;  /* 0x0000008c008c7308 */ /* 0x000ee20000000800 */
[C---:B------:R-:W-:Y:S01]  /*192d0*/  HMMA.16816.F32 R116, R16.reuse, R22, R116 ;  /* 0x000000161074723c */ /* 0x040fe20000001874 */
[----:B------:R-:W-:Y:S05]  /*192e0*/  LDSM.16.MT88.4 R20, [R220+0xd000] ;  /* 0x00d00000dc14783b */ /* 0x000fea0000004200 */
[C---:B------:R-:W-:Y:S01]  /*192f0*/  HMMA.16816.F32 R108, R16.reuse, R28, R108 ;  /* 0x0000001c106c723c */ /* 0x040fe2000000186c */
[----:B------:R-:W-:Y:S05]  /*19300*/  MUFU.EX2 R142, R142 ;  /* 0x0000008e008e7308 */ /* 0x000fea0000000800 */
[----:B------:R-:W-:Y:S01]  /*19310*/  HMMA.16816.F32 R112, R16, R30, R112 ;  /* 0x0000001e1070723c */ /* 0x000fe20000001870 */
[----:B------:R-:W3:Y:S01]  /*19320*/  LDSM.16.MT88.4 R16, [R224+0x11000] ;  /* 0x01100000e010783b */ /* 0x000ee20000004200 */
[----:B--2---:R-:W-:Y:S01]  /*19330*/  F2FP.F16.F32.PACK_AB R28, R45, R46 ;  /* 0x0000002e2d1c723e */ /* 0x004fe200000000ff */
[----:B------:R-:W-:Y:S01]  /*19340*/  MUFU.EX2 R165, R165 ;  /* 0x000000a500a57308 */ /* 0x000fe20000000800 */
[----:B------:R-:W-:Y:S01]  /*19350*/  F2FP.F16.F32.PACK_AB R29, R42, R47 ;  /* 0x0000002f2a1d723e */ /* 0x000fe200000000ff */
[----:B------:R-:W-:Y:S01]  /*19360*/  FADD.FTZ R47, R47, R52 ;  /* 0x000000342f2f7221 */ /* 0x000fe20000010000 */
[----:B------:R-:W-:Y:S01]  /*19370*/  FADD.FTZ R46, R46, R51 ;  /* 0x000000332e2e7221 */ /* 0x000fe20000010000 */
[----:B----4-:R-:W-:-:S02]  /*19380*/  F2FP.F16.F32.PACK_AB R30, R41, R44 ;  /* 0x0000002c291e723e */ /* 0x010fc400000000ff */
[----:B-----5:R-:W-:Y:S01]  /*19390*/  F2FP.F16.F32.PACK_AB R31, R40, R43 ;  /* 0x0000002b281f723e */ /* 0x020fe200000000ff */
[----:B------:R-:W-:Y:S01]  /*193a0*/  FADD.FTZ R42, R42, R47 ;  /* 0x0000002f2a2a7221 */ /* 0x000fe20000010000 */
[----:B------:R-:W-:Y:S01]  /*193b0*/  MUFU.EX2 R144, R144 ;  /* 0x0000009000907308 */ /* 0x000fe20000000800 */
[----:B------:R-:W-:Y:S02]  /*193c0*/  FADD.FTZ R45, R45, R46 ;  /* 0x0000002e2d2d7221 */ /* 0x000fe40000010000 */
[----:B------:R-:W-:Y:S02]  /*193d0*/  FADD.FTZ R43, R43, R42 ;  /* 0x0000002a2b2b7221 */ /* 0x000fe40000010000 */
[C---:B------:R-:W-:Y:S01]  /*193e0*/  HMMA.16816.F32 R68, R28.reuse, R4, R68 ;  /* 0x000000041c44723c */ /* 0x040fe20000001844 */
[----:B------:R-:W-:Y:S01]  /*193f0*/  FADD.FTZ R44, R44, R45 ;  /* 0x0000002d2c2c7221 */ /* 0x000fe20000010000 */
[----:B------:R-:W-:Y:S01]  /*19400*/  FADD.FTZ R40, R40, R43 ;  /* 0x0000002b28287221 */ /* 0x000fe20000010000 */
[----:B------:R-:W-:Y:S02]  /*19410*/  MUFU.EX2 R146, R146 ;  /* 0x0000009200927308 */ /* 0x000fe40000000800 */
[----:B------:R-:W-:Y:S01]  /*19420*/  FADD.FTZ R41, R41, R44 ;  /* 0x0000002c29297221 */ /* 0x000fe20000010000 */
[C---:B------:R-:W-:Y:S01]  /*19430*/  HMMA.16816.F32 R72, R28.reuse, R6, R72 ;  /* 0x000000061c48723c */ /* 0x040fe20000001848 */
[----:B------:R-:W2:Y:S04]  /*19440*/  LDSM.16.MT88.4 R4, [R222+0x11000] ;  /* 0x01100000de04783b */ /* 0x000ea80000004200 */
[----:B------:R-:W4:Y:S01]  /*19450*/  MUFU.EX2 R169, R169 ;  /* 0x000000a900a97308 */ /* 0x000f220000000800 */
[C---:B-1----:R-:W-:Y:S06]  /*19460*/  HMMA.16816.F32 R76, R28.reuse, R12, R76 ;  /* 0x0000000c1c4c723c */ /* 0x042fec000000184c */
[C---:B------:R-:W-:Y:S01]  /*19470*/  HMMA.16816.F32 R80, R28.reuse, R14, R80 ;  /* 0x0000000e1c50723c */ /* 0x040fe20000001850 */
[----:B------:R-:W1:Y:S01]  /*19480*/  LDSM.16.MT88.4 R12, [R221+0x11000] ;  /* 0x01100000dd0c783b */ /* 0x000e620000004200 */
[----:B------:R-:W-:Y:S04]  /*19490*/  MUFU.EX2 R148, R148 ;  /* 0x0000009400947308 */ /* 0x000fe80000000800 */
[C---:B------:R-:W-:Y:S04]  /*194a0*/  HMMA.16816.F32 R128, R28.reuse, R24, R128 ;  /* 0x000000181c80723c */ /* 0x040fe80000001880 */
[----:B------:R-:W5:Y:S02]  /*194b0*/  MUFU.EX2 R171, R171 ;  /* 0x000000ab00ab7308 */ /* 0x000f640000000800 */
[C---:B---3--:R-:W-:Y:S06]  /*194c0*/  HMMA.16816.F32 R92, R28.reuse, R16, R92 ;  /* 0x000000101c5c723c */ /* 0x048fec000000185c */
[C---:B------:R-:W-:Y:S01]  /*194d0*/  HMMA.16816.F32 R96, R28.reuse, R18, R96 ;  /* 0x000000121c60723c */ /* 0x040fe20000001860 */
[----:B------:R-:W3:Y:S01]  /*194e0*/  LDSM.16.MT88.4 R16, [R222+0xd800] ;  /* 0x00d80000de10783b */ /* 0x000ee20000004200 */
[----:B------:R-:W5:Y:S04]  /*194f0*/  MUFU.EX2 R173, R173 ;  /* 0x000000ad00ad7308 */ /* 0x000f680000000800 */
[C---:B------:R-:W-:Y:S01]  /*19500*/  HMMA.16816.F32 R124, R28.reuse, R26, R124 ;  /* 0x0000001a1c7c723c */ /* 0x040fe2000000187c */
[----:B------:R-:W4:Y:S03]  /*19510*/  LDSM.16.MT88.4 R24, [R224+0xd800] ;  /* 0x00d80000e018783b */ /* 0x000f260000004200 */
[----:B------:R-:W-:Y:S02]  /*19520*/  MUFU.EX2 R150, R150 ;  /* 0x0000009600967308 */ /* 0x000fe40000000800 */
[C---:B--2---:R-:W-:Y:S06]  /*19530*/  HMMA.16816.F32 R100, R28.reuse, R4, R100 ;  /* 0x000000041c64723c */ /* 0x044fec0000001864 */
[C---:B------:R-:W-:Y:S01]  /*19540*/  HMMA.16816.F32 R120, R28.reuse, R6, R120 ;  /* 0x000000061c78723c */ /* 0x040fe20000001878 */
[----:B------:R-:W2:Y:S01]  /*19550*/  LDSM.16.MT88.4 R4, [R221+0xd800] ;  /* 0x00d80000dd04783b */ /* 0x000ea20000004200 */
[----:B------:R-:W-:Y:S04]  /*19560*/  MUFU.EX2 R183, R183 ;  /* 0x000000b700b77308 */ /* 0x000fe80000000800 */
[C---:B-1----:R-:W-:Y:S04]  /*19570*/  HMMA.16816.F32 R104, R28.reuse, R12, R104 ;  /* 0x0000000c1c68723c */ /* 0x042fe80000001868 */
[----:B------:R-:W-:Y:S02]  /*19580*/  MUFU.EX2 R154, R154 ;  /* 0x0000009a009a7308 */ /* 0x000fe40000000800 */
        /* <DEDUP_REMOVED lines=12> */
[----:B------:R-:W-:Y:S01]  /*19650*/  LDSM.16.MT88.4 R20, [R220+0xd800] ;  /* 0x00d80000dc14783b */ /* 0x000fe20000004200 */
[----:B------:R-:W-:Y:S01]  /*19660*/  FADD.FTZ R3, R3, R8 ;  /* 0x0000000803037221 */ /* 0x000fe20000010000 */
[----:B------:R-:W-:Y:S01]  /*19670*/  FADD.FTZ R138, R138, R145 ;  /* 0x000000918a8a7221 */ /* 0x000fe20000010000 */
[----:B------:R-:W1:Y:S02]  /*19680*/  MUFU.EX2 R181, R181 ;  /* 0x000000b500b57308 */ /* 0x000e640000000800 */
[----:B---3--:R-:W-:Y:S01]  /*19690*/  HMMA.16816.F32 R68, R12, R16, R68 ;  /* 0x000000100c44723c */ /* 0x008fe20000001844 */
[----:B------:R-:W-:Y:S01]  /*196a0*/  FADD.FTZ R3, R140, R3 ;  /* 0x000000038c037221 */ /* 0x000fe20000010000 */
[----:B------:R-:W-:-:S04]  /*196b0*/  FADD.FTZ R147, R147, R138 ;  /* 0x0000008a93937221 */ /* 0x000fc80000010000 */
[C---:B------:R-:W-:Y:S01]  /*196c0*/  HMMA.16816.F32 R72, R12.reuse, R18, R72 ;  /* 0x000000120c48723c */ /* 0x040fe20000001848 */
[----:B------:R-:W3:Y:S01]  /*196d0*/  LDSM.16.MT88.4 R16, [R221+0x11800] ;  /* 0x01180000dd10783b */ /* 0x000ee20000004200 */
[----:B------:R-:W-:Y:S04]  /*196e0*/  MUFU.EX2 R158, R158 ;  /* 0x0000009e009e7308 */ /* 0x000fe80000000800 */
[C---:B----4-:R-:W-:Y:S04]  /*196f0*/  HMMA.16816.F32 R128, R12.reuse, R24, R128 ;  /* 0x000000180c80723c */ /* 0x050fe80000001880 */
[----:B------:R-:W4:Y:S02]  /*19700*/  MUFU.EX2 R177, R177 ;  /* 0x000000b100b17308 */ /* 0x000f240000000800 */
[----:B------:R-:W-:Y:S01]  /*19710*/  HMMA.16816.F32 R124, R12, R26, R124 ;  /* 0x0000001a0c7c723c */ /* 0x000fe2000000187c */
[----:B------:R-:W5:Y:S05]  /*19720*/  LDSM.16.MT88.4 R24, [R222+0x11800] ;  /* 0x01180000de18783b */ /* 0x000f6a0000004200 */
[C---:B------:R-:W-:Y:S01]  /*19730*/  HMMA.16816.F32 R108, R28.reuse, R32, R108 ;  /* 0x000000201c6c723c */ /* 0x040fe2000000186c */
[----:B------:R-:W4:Y:S05]  /*19740*/  MUFU.EX2 R175, R175 ;  /* 0x000000af00af7308 */ /* 0x000f2a0000000800 */
[----:B------:R-:W-:Y:S01]  /*19750*/  HMMA.16816.F32 R112, R28, R34, R112 ;  /* 0x000000221c70723c */ /* 0x000fe20000001870 */
[----:B------:R-:W1:Y:S02]  /*19760*/  LDSM.16.MT88.4 R32, [R224+0x11800] ;  /* 0x01180000e020783b */ /* 0x000e640000004200 */
[----:B------:R-:W-:Y:S02]  /*19770*/  MUFU.EX2 R160, R160 ;  /* 0x000000a000a07308 */ /* 0x000fe40000000800 */
[----:B------:R-:W-:Y:S01]  /*19780*/  LDSM.16.MT88.4 R28, [R220+0x11800] ;  /* 0x01180000dc1c783b */ /* 0x000fe20000004200 */
[C---:B--2---:R-:W-:Y:S05]  /*19790*/  HMMA.16816.F32 R76, R12.reuse, R4, R76 ;  /* 0x000000040c4c723c */ /* 0x044fea000000184c */
[----:B------:R-:W-:Y:S01]  /*197a0*/  MUFU.EX2 R163, R163 ;  /* 0x000000a300a37308 */ /* 0x000fe20000000800 */
[C---:B------:R-:W-:Y:S01]  /*197b0*/  HMMA.16816.F32 R80, R12.reuse, R6, R80 ;  /* 0x000000060c50723c */ /* 0x040fe20000001850 */
[----:B------:R-:W2:Y:S05]  /*197c0*/  LDSM.16.MT88.4 R4, [R224+0xe000] ;  /* 0x00e00000e004783b */ /* 0x000eaa0000004200 */
[C---:B---3--:R-:W-:Y:S01]  /*197d0*/  HMMA.16816.F32 R104, R12.reuse, R16, R104 ;  /* 0x000000100c68723c */ /* 0x048fe20000001868 */
[----:B------:R-:W-:Y:S05]  /*197e0*/  MUFU.EX2 R161, R161 ;  /* 0x000000a100a17308 */ /* 0x000fea0000000800 */
[C---:B------:R-:W-:Y:S01]  /*197f0*/  HMMA.16816.F32 R116, R12.reuse, R18, R116 ;  /* 0x000000120c74723c */ /* 0x040fe20000001874 */
[----:B------:R-:W3:Y:S02]  /*19800*/  LDSM.16.MT88.4 R16, [R221+0xe000] ;  /* 0x00e00000dd10783b */ /* 0x000ee40000004200 */
[----:B------:R-:W-:Y:S03]  /*19810*/  MUFU.EX2 R159, R159 ;  /* 0x0000009f009f7308 */ /* 0x000fe60000000800 */
[C---:B------:R-:W-:Y:S05]  /*19820*/  HMMA.16816.F32 R84, R12.reuse, R20, R84 ;  /* 0x000000140c54723c */ /* 0x040fea0000001854 */
[----:B------:R-:W4:Y:S01]  /*19830*/  MUFU.EX2 R162, R162 ;  /* 0x000000a200a27308 */ /* 0x000f220000000800 */
[C---:B------:R-:W-:Y:S01]  /*19840*/  HMMA.16816.F32 R88, R12.reuse, R22, R88 ;  /* 0x000000160c58723c */ /* 0x040fe20000001858 */
[----:B------:R-:W4:Y:S05]  /*19850*/  LDSM.16.MT88.4 R20, [R222+0xe000] ;  /* 0x00e00000de14783b */ /* 0x000f2a0000004200 */
[C---:B-----5:R-:W-:Y:S01]  /*19860*/  HMMA.16816.F32 R100, R12.reuse, R24, R100 ;  /* 0x000000180c64723c */ /* 0x060fe20000001864 */
[----:B------:R-:W-:Y:S05]  /*19870*/  MUFU.EX2 R155, R155 ;  /* 0x0000009b009b7308 */ /* 0x000fea0000000800 */
[C---:B------:R-:W-:Y:S01]  /*19880*/  HMMA.16816.F32 R120, R12.reuse, R26, R120 ;  /* 0x0000001a0c78723c */ /* 0x040fe20000001878 */
[----:B------:R-:W-:Y:S01]  /*19890*/  F2FP.F16.F32.PACK_AB R24, R169, R146 ;  /* 0x00000092a918723e */ /* 0x000fe200000000ff */
[----:B------:R-:W-:Y:S01]  /*198a0*/  FADD.FTZ R146, R146, R147 ;  /* 0x0000009392927221 */ /* 0x000fe20000010000 */
[----:B------:R-:W-:Y:S01]  /*198b0*/  F2FP.F16.F32.PACK_AB R25, R165, R142 ;  /* 0x0000008ea519723e */ /* 0x000fe200000000ff */
[----:B------:R-:W5:Y:S01]  /*198c0*/  MUFU.EX2 R164, R164 ;  /* 0x000000a400a47308 */ /* 0x000f620000000800 */
[----:B------:R-:W-:Y:S01]  /*198d0*/  FADD.FTZ R142, R142, R3 ;  /* 0x000000038e8e7221 */ /* 0x000fe20000010000 */
[----:B-1----:R-:W-:Y:S01]  /*198e0*/  HMMA.16816.F32 R92, R12, R32, R92 ;  /* 0x000000200c5c723c */ /* 0x002fe2000000185c */
[----:B------:R-:W-:Y:S01]  /*198f0*/  F2FP.F16.F32.PACK_AB R26, R171, R148 ;  /* 0x00000094ab1a723e */ /* 0x000fe200000000ff */
[----:B------:R-:W-:Y:S01]  /*19900*/  FADD.FTZ R169, R169, R146 ;  /* 0x00000092a9a97221 */ /* 0x000fe20000010000 */
[----:B------:R-:W-:Y:S01]  /*19910*/  F2FP.F16.F32.PACK_AB R27, R173, R144 ;  /* 0x00000090ad1b723e */ /* 0x000fe200000000ff */
[----:B------:R-:W-:-:S02]  /*19920*/  FADD.FTZ R165, R165, R142 ;  /* 0x0000008ea5a57221 */ /* 0x000fc40000010000 */
[----:B------:R-:W-:Y:S01]  /*19930*/  HMMA.16816.F32 R96, R12, R34, R96 ;  /* 0x000000220c60723c */ /* 0x000fe20000001860 */
[----:B------:R-:W1:Y:S01]  /*19940*/  LDSM.16.MT88.4 R32, [R222+0x12000] ;  /* 0x01200000de20783b */ /* 0x000e620000004200 */
[----:B------:R-:W5:Y:S01]  /*19950*/  MUFU.EX2 R166, R166 ;  /* 0x000000a600a67308 */ /* 0x000f620000000800 */
[----:B------:R-:W-:Y:S01]  /*19960*/  FADD.FTZ R144, R144, R165 ;  /* 0x000000a590907221 */ /* 0x000fe20000010000 */
[----:B------:R-:W-:Y:S02]  /*19970*/  FADD.FTZ R148, R148, R169 ;  /* 0x000000a994947221 */ /* 0x000fe40000010000 */
[C---:B--2---:R-:W-:Y:S01]  /*19980*/  HMMA.16816.F32 R128, R24.reuse, R4, R128 ;  /* 0x000000041880723c */ /* 0x044fe20000001880 */
[----:B------:R-:W-:Y:S01]  /*19990*/  FADD.FTZ R173, R173, R144 ;  /* 0x00000090adad7221 */ /* 0x000fe20000010000 */
[----:B------:R-:W-:Y:S02]  /*199a0*/  FADD.FTZ R171, R171, R148 ;  /* 0x00000094abab7221 */ /* 0x000fe40000010000 */
[----:B------:R-:W-:Y:S02]  /*199b0*/  MUFU.EX2 R168, R168 ;  /* 0x000000a800a87308 */ /* 0x000fe40000000800 */
[----:B------:R-:W-:Y:S01]  /*199c0*/  HMMA.16816.F32 R124, R24, R6, R124 ;  /* 0x00000006187c723c */ /* 0x000fe2000000187c */
[----:B------:R-:W2:Y:S05]  /*199d0*/  LDSM.16.MT88.4 R4, [R221+0x12000] ;  /* 0x01200000dd04783b */ /* 0x000eaa0000004200 */
[C---:B------:R-:W-:Y:S01]  /*199e0*/  HMMA.16816.F32 R108, R12.reuse, R28, R108 ;  /* 0x0000001c0c6c723c */ /* 0x040fe2000000186c */
[----:B------:R-:W-:Y:S05]  /*199f0*/  MUFU.EX2 R133, R133 ;  /* 0x0000008500857308 */ /* 0x000fea0000000800 */
[----:B------:R-:W-:Y:S01]  /*19a00*/  HMMA.16816.F32 R112, R12, R30, R112 ;  /* 0x0000001e0c70723c */ /* 0x000fe20000001870 */
[----:B------:R-:W5:Y:S02]  /*19a10*/  LDSM.16.MT88.4 R12, [R220+0xe000] ;  /* 0x00e00000dc0c783b */ /* 0x000f640000004200 */
[----:B------:R-:W5:Y:S02]  /*19a20*/  MUFU.EX2 R132, R132 ;  /* 0x0000008400847308 */ /* 0x000f640000000800 */
[----:B------:R-:W-:Y:S01]  /*19a30*/  LDSM.16.MT88.4 R28, [R220+0x12000] ;  /* 0x01200000dc1c783b */ /* 0x000fe20000004200 */
[C---:B---3--:R-:W-:Y:S05]  /*19a40*/  HMMA.16816.F32 R76, R24.reuse, R16, R76 ;  /* 0x00000010184c723c */ /* 0x048fea000000184c */
[----:B------:R-:W-:Y:S01]  /*19a50*/  MUFU.EX2 R65, R65 ;  /* 0x0000004100417308 */ /* 0x000fe20000000800 */
[C---:B------:R-:W-:Y:S01]  /*19a60*/  HMMA.16816.F32 R80, R24.reuse, R18, R80 ;  /* 0x000000121850723c */ /* 0x040fe20000001850 */
[----:B------:R-:W3:Y:S05]  /*19a70*/  LDSM.16.MT88.4 R16, [R222+0xe800] ;  /* 0x00e80000de10783b */ /* 0x000eea0000004200 */
[C---:B----4-:R-:W-:Y:S06]  /*19a80*/  HMMA.16816.F32 R68, R24.reuse, R20, R68 ;  /* 0x000000141844723c */ /* 0x050fec0000001844 */
[C---:B------:R-:W-:Y:S01]  /*19a90*/  HMMA.16816.F32 R72, R24.reuse, R22, R72 ;  /* 0x000000161848723c */ /* 0x040fe20000001848 */
[----:B------:R-:W-:Y:S05]  /*19aa0*/  LDSM.16.MT88.4 R20, [R224+0xe800] ;  /* 0x00e80000e014783b */ /* 0x000fea0000004200 */
[C---:B-1----:R-:W-:Y:S06]  /*19ab0*/  HMMA.16816.F32 R100, R24.reuse, R32, R100 ;  /* 0x000000201864723c */ /* 0x042fec0000001864 */
[----:B------:R-:W-:Y:S01]  /*19ac0*/  HMMA.16816.F32 R120, R24, R34, R120 ;  /* 0x000000221878723c */ /* 0x000fe20000001878 */
[----:B------:R-:W-:Y:S01]  /*19ad0*/  F2FP.F16.F32.PACK_AB R32, R181, R156 ;  /* 0x0000009cb520723e */ /* 0x000fe200000000ff */
[----:B------:R-:W-:Y:S01]  /*19ae0*/  FADD.FTZ R156, R156, R171 ;  /* 0x000000ab9c9c7221 */ /* 0x000fe20000010000 */
[----:B------:R-:W-:Y:S01]  /*19af0*/  F2FP.F16.F32.PACK_AB R33, R183, R150 ;  /* 0x00000096b721723e */ /* 0x000fe200000000ff */
[----:B------:R-:W-:-:S02]  /*19b00*/  FADD.FTZ R150, R150, R173 ;  /* 0x000000ad96967221 */ /* 0x000fc40000010000 */
[C---:B--2---:R-:W-:Y:S01]  /*19b10*/  HMMA.16816.F32 R104, R24.reuse, R4, R104 ;  /* 0x000000041868723c */ /* 0x044fe20000001868 */
[----:B------:R-:W-:Y:S01]  /*19b20*/  F2FP.F16.F32.PACK_AB R34, R177, R158 ;  /* 0x0000009eb122723e */ /* 0x000fe200000000ff */
[----:B------:R-:W-:Y:S01]  /*19b30*/  FADD.FTZ R183, R183, R150 ;  /* 0x00000096b7b77221 */ /* 0x000fe20000010000 */
[----:B------:R-:W-:Y:S01]  /*19b40*/  F2FP.F16.F32.PACK_AB R35, R175, R154 ;  /* 0x0000009aaf23723e */ /* 0x000fe200000000ff */
[----:B------:R-:W-:Y:S02]  /*19b50*/  FADD.FTZ R181, R181, R156 ;  /* 0x0000009cb5b57221 */ /* 0x000fe40000010000 */
[----:B------:R-:W-:Y:S01]  /*19b60*/  HMMA.16816.F32 R116, R24, R6, R116 ;  /* 0x000000061874723c */ /* 0x000fe20000001874 */
[----:B------:R-:W1:Y:S01]  /*19b70*/  LDSM.16.MT88.4 R4, [R220+0xe800] ;  /* 0x00e80000dc04783b */ /* 0x000e620000004200 */
[----:B------:R-:W-:Y:S01]  /*19b80*/  FADD.FTZ R154, R154, R183 ;  /* 0x000000b79a9a7221 */ /* 0x000fe20000010000 */
[----:B------:R-:W-:-:S03]  /*19b90*/  FADD.FTZ R158, R158, R181 ;  /* 0x000000b59e9e7221 */ /* 0x000fc60000010000 */
[----:B-----5:R-:W-:Y:S01]  /*19ba0*/  HMMA.16816.F32 R84, R24, R12, R84 ;  /* 0x0000000c1854723c */ /* 0x020fe20000001854 */
[----:B------:R-:W-:Y:S01]  /*19bb0*/  FADD.FTZ R175, R175, R154 ;  /* 0x0000009aafaf7221 */ /* 0x000fe20000010000 */
[----:B------:R-:W-:-:S04]  /*19bc0*/  FADD.FTZ R158, R177, R158 ;  /* 0x0000009eb19e7221 */ /* 0x000fc80000010000 */
[----:B------:R-:W-:Y:S01]  /*19bd0*/  HMMA.16816.F32 R88, R24, R14, R88 ;  /* 0x0000000e1858723c */ /* 0x000fe20000001858 */
[----:B------:R-:W2:Y:S05]  /*19be0*/  LDSM.16.MT88.4 R12, [R221+0xe800] ;  /* 0x00e80000dd0c783b */ /* 0x000eaa0000004200 */
[C---:B---3--:R-:W-:Y:S06]  /*19bf0*/  HMMA.16816.F32 R68, R32.reuse, R16, R68 ;  /* 0x000000102044723c */ /* 0x048fec0000001844 */
[----:B------:R-:W-:Y:S01]  /*19c00*/  HMMA.16816.F32 R72, R32, R18, R72 ;  /* 0x000000122048723c */ /* 0x000fe20000001848 */
[----:B------:R-:W3:Y:S05]  /*19c10*/  LDSM.16.MT88.4 R16, [R221+0x12800] ;  /* 0x01280000dd10783b */ /* 0x000eea0000004200 */
[C---:B------:R-:W-:Y:S06]  /*19c20*/  HMMA.16816.F32 R108, R24.reuse, R28, R108 ;  /* 0x0000001c186c723c */ /* 0x040fec000000186c */
[----:B------:R-:W-:Y:S01]  /*19c30*/  HMMA.16816.F32 R112, R24, R30, R112 ;  /* 0x0000001e1870723c */ /* 0x000fe20000001870 */
[----:B------:R-:W4:Y:S05]  /*19c40*/  LDSM.16.MT88.4 R28, [R224+0x12800] ;  /* 0x01280000e01c783b */ /* 0x000f2a0000004200 */
[C---:B-1----:R-:W-:Y:S06]  /*19c50*/  HMMA.16816.F32 R84, R32.reuse, R4, R84 ;  /* 0x000000042054723c */ /* 0x042fec0000001854 */
[----:B------:R-:W-:Y:S01]  /*19c60*/  HMMA.16816.F32 R88, R32, R6, R88 ;  /* 0x000000062058723c */ /* 0x000fe20000001858 */
[----:B------:R-:W-:Y:S05]  /*19c70*/  LDSM.16.MT88.4 R4, [R221+0xf000] ;  /* 0x00f00000dd04783b */ /* 0x000fea0000004200 */
[C---:B------:R-:W-:Y:S06]  /*19c80*/  HMMA.16816.F32 R92, R24.reuse, R36, R92 ;  /* 0x00000024185c723c */ /* 0x040fec000000185c */
[----:B------:R-:W-:Y:S01]  /*19c90*/  HMMA.16816.F32 R96, R24, R38, R96 ;  /* 0x000000261860723c */ /* 0x000fe20000001860 */
[----:B------:R-:W-:Y:S04]  /*19ca0*/  LDSM.16.MT88.4 R36, [R220+0x12800] ;  /* 0x01280000dc24783b */ /* 0x000fe80000004200 */
[----:B------:R-:W-:Y:S01]  /*19cb0*/  LDSM.16.MT88.4 R24, [R224+0xf000] ;  /* 0x00f00000e018783b */ /* 0x000fe20000004200 */
[C---:B------:R-:W-:Y:S06]  /*19cc0*/  HMMA.16816.F32 R128, R32.reuse, R20, R128 ;  /* 0x000000142080723c */ /* 0x040fec0000001880 */
[C---:B------:R-:W-:Y:S01]  /*19cd0*/  HMMA.16816.F32 R124, R32.reuse, R22, R124 ;  /* 0x00000016207c723c */ /* 0x040fe2000000187c */
[----:B------:R-:W1:Y:S05]  /*19ce0*/  LDSM.16.MT88.4 R20, [R222+0x12800] ;  /* 0x01280000de14783b */ /* 0x000e6a0000004200 */
[C---:B--2---:R-:W-:Y:S06]  /*19cf0*/  HMMA.16816.F32 R76, R32.reuse, R12, R76 ;  /* 0x0000000c204c723c */ /* 0x044fec000000184c */
[C---:B------:R-:W-:Y:S01]  /*19d00*/  HMMA.16816.F32 R80, R32.reuse, R14, R80 ;  /* 0x0000000e2050723c */ /* 0x040fe20000001850 */
[----:B------:R-:W2:Y:S05]  /*19d10*/  LDSM.16.MT88.4 R12, [R222+0xf000] ;  /* 0x00f00000de0c783b */ /* 0x000eaa0000004200 */
[C---:B---3--:R-:W-:Y:S06]  /*19d20*/  HMMA.16816.F32 R104, R32.reuse, R16, R104 ;  /* 0x000000102068723c */ /* 0x048fec0000001868 */
[C---:B------:R-:W-:Y:S01]  /*19d30*/  HMMA.16816.F32 R116, R32.reuse, R18, R116 ;  /* 0x000000122074723c */ /* 0x040fe20000001874 */
[----:B------:R-:W3:Y:S05]  /*19d40*/  LDSM.16.MT88.4 R16, [R224+0x13000] ;  /* 0x01300000e010783b */ /* 0x000eea0000004200 */
[C---:B----4-:R-:W-:Y:S06]  /*19d50*/  HMMA.16816.F32 R92, R32.reuse, R28, R92 ;  /* 0x0000001c205c723c */ /* 0x050fec000000185c */
[----:B------:R-:W-:Y:S01]  /*19d60*/  HMMA.16816.F32 R96, R32, R30, R96 ;  /* 0x0000001e2060723c */ /* 0x000fe20000001860 */
[----:B------:R-:W-:Y:S01]  /*19d70*/  F2FP.F16.F32.PACK_AB R28, R162, R159 ;  /* 0x0000009fa21c723e */ /* 0x000fe200000000ff */
[----:B------:R-:W-:Y:S01]  /*19d80*/  FADD.FTZ R159, R159, R158 ;  /* 0x0000009e9f9f7221 */ /* 0x000fe20000010000 */
[----:B------:R-:W-:Y:S01]  /*19d90*/  F2FP.F16.F32.PACK_AB R29, R163, R160 ;  /* 0x000000a0a31d723e */ /* 0x000fe200000000ff */
[----:B------:R-:W-:-:S02]  /*19da0*/  FADD.FTZ R160, R160, R175 ;  /* 0x000000afa0a07221 */ /* 0x000fc40000010000 */
[C---:B-1----:R-:W-:Y:S01]  /*19db0*/  HMMA.16816.F32 R100, R32.reuse, R20, R100 ;  /* 0x000000142064723c */ /* 0x042fe20000001864 */
[----:B------:R-:W-:Y:S01]  /*19dc0*/  F2FP.F16.F32.PACK_AB R30, R164, R155 ;  /* 0x0000009ba41e723e */ /* 0x000fe200000000ff */
[----:B------:R-:W-:Y:S01]  /*19dd0*/  FADD.FTZ R160, R163, R160 ;  /* 0x000000a0a3a07221 */ /* 0x000fe20000010000 */
[----:B------:R-:W-:Y:S01]  /*19de0*/  F2FP.F16.F32.PACK_AB R31, R166, R161 ;  /* 0x000000a1a61f723e */ /* 0x000fe200000000ff */
[----:B------:R-:W-:Y:S02]  /*19df0*/  FADD.FTZ R162, R162, R159 ;  /* 0x0000009fa2a27221 */ /* 0x000fe40000010000 */
[----:B------:R-:W-:Y:S01]  /*19e00*/  HMMA.16816.F32 R120, R32, R22, R120 ;  /* 0x000000162078723c */ /* 0x000fe20000001878 */
[----:B------:R-:W-:Y:S01]  /*19e10*/  LDSM.16.MT88.4 R20, [R220+0xf000] ;  /* 0x00f00000dc14783b */ /* 0x000fe20000004200 */
[----:B------:R-:W-:Y:S01]  /*19e20*/  FADD.FTZ R161, R161, R160 ;  /* 0x000000a0a1a17221 */ /* 0x000fe20000010000 */
[----:B------:R-:W-:-:S03]  /*19e30*/  FADD.FTZ R155, R155, R162 ;  /* 0x000000a29b9b7221 */ /* 0x000fc60000010000 */
[----:B------:R-:W-:Y:S01]  /*19e40*/  HMMA.16816.F32 R76, R28, R4, R76 ;  /* 0x000000041c4c723c */ /* 0x000fe2000000184c */
[----:B------:R-:W-:Y:S01]  /*19e50*/  FADD.FTZ R161, R166, R161 ;  /* 0x000000a1a6a17221 */ /* 0x000fe20000010000 */
[----:B------:R-:W-:-:S04]  /*19e60*/  FADD.FTZ R164, R164, R155 ;  /* 0x0000009ba4a47221 */ /* 0x000fc80000010000 */
[C---:B------:R-:W-:Y:S01]  /*19e70*/  HMMA.16816.F32 R80, R28.reuse, R6, R80 ;  /* 0x000000061c50723c */ /* 0x040fe20000001850 */
[----:B------:R-:W1:Y:S05]  /*19e80*/  LDSM.16.MT88.4 R4, [R221+0x13000] ;  /* 0x01300000dd04783b */ /* 0x000e6a0000004200 */
[C---:B--2---:R-:W-:Y:S06]  /*19e90*/  HMMA.16816.F32 R68, R28.reuse, R12, R68 ;  /* 0x0000000c1c44723c */ /* 0x044fec0000001844 */
[C---:B------:R-:W-:Y:S01]  /*19ea0*/  HMMA.16816.F32 R72, R28.reuse, R14, R72 ;  /* 0x0000000e1c48723c */ /* 0x040fe20000001848 */
[----:B------:R-:W2:Y:S05]  /*19eb0*/  LDSM.16.MT88.4 R12, [R222+0x13000] ;  /* 0x01300000de0c783b */ /* 0x000eaa0000004200 */
[C---:B---3--:R-:W-:Y:S06]  /*19ec0*/  HMMA.16816.F32 R92, R28.reuse, R16, R92 ;  /* 0x000000101c5c723c */ /* 0x048fec000000185c */
[----:B------:R-:W-:Y:S01]  /*19ed0*/  HMMA.16816.F32 R96, R28, R18, R96 ;  /* 0x000000121c60723c */ /* 0x000fe20000001860 */
[----:B------:R-:W-:Y:S05]  /*19ee0*/  LDSM.16.MT88.4 R16, [R224+0xf800] ;  /* 0x00f80000e010783b */ /* 0x000fea0000004200 */
[C---:B------:R-:W-:Y:S06]  /*19ef0*/  HMMA.16816.F32 R108, R32.reuse, R36, R108 ;  /* 0x00000024206c723c */ /* 0x040fec000000186c */
[----:B------:R-:W-:Y:S01]  /*19f00*/  HMMA.16816.F32 R112, R32, R38, R112 ;  /* 0x000000262070723c */ /* 0x000fe20000001870 */
[-CC-:B------:R-:W-:Y:S01]  /*19f10*/  FFMA.FTZ R36, R143, R67.reuse, -R66.reuse ;  /* 0x000000438f247223 */ /* 0x180fe20000010842 */
[-CC-:B------:R-:W-:Y:S01]  /*19f20*/  FFMA.FTZ R37, R141, R67.reuse, -R66.reuse ;  /* 0x000000438d257223 */ /* 0x180fe20000010842 */
[----:B------:R-:W3:Y:S03]  /*19f30*/  LDSM.16.MT88.4 R32, [R220+0x13000] ;  /* 0x01300000dc20783b */ /* 0x000ee60000004200 */
[C---:B------:R-:W-:Y:S01]  /*19f40*/  HMMA.16816.F32 R128, R28.reuse, R24, R128 ;  /* 0x000000181c80723c */ /* 0x040fe20000001880 */
[-C--:B------:R-:W-:Y:S01]  /*19f50*/  FFMA.FTZ R38, R139, R67.reuse, -R66 ;  /* 0x000000438b267223 */ /* 0x080fe20000010842 */
[----:B------:R-:W-:Y:S01]  /*19f60*/  FFMA.FTZ R39, R137, R67, -R134 ;  /* 0x0000004389277223 */ /* 0x000fe20000010886 */
[----:B------:R-:W-:Y:S03]  /*19f70*/  MUFU.EX2 R36, R36 ;  /* 0x0000002400247308 */ /* 0x000fe60000000800 */
[C---:B------:R-:W-:Y:S01]  /*19f80*/  HMMA.16816.F32 R124, R28.reuse, R26, R124 ;  /* 0x0000001a1c7c723c */ /* 0x040fe2000000187c */
[----:B------:R-:W-:Y:S04]  /*19f90*/  LDSM.16.MT88.4 R24, [R221+0xf800] ;  /* 0x00f80000dd18783b */ /* 0x000fe80000004200 */
[----:B------:R-:W4:Y:S01]  /*19fa0*/  MUFU.EX2 R37, R37 ;  /* 0x0000002500257308 */ /* 0x000f220000000800 */
[C---:B-1----:R-:W-:Y:S06]  /*19fb0*/  HMMA.16816.F32 R104, R28.reuse, R4, R104 ;  /* 0x000000041c68723c */ /* 0x042fec0000001868 */
[C---:B------:R-:W-:Y:S01]  /*19fc0*/  HMMA.16816.F32 R116, R28.reuse, R6, R116 ;  /* 0x000000061c74723c */ /* 0x040fe20000001874 */
[----:B------:R-:W1:Y:S05]  /*19fd0*/  MUFU.EX2 R38, R38 ;  /* 0x0000002600267308 */ /* 0x000e6a0000000800 */
[----:B------:R-:W-:Y:S01]  /*19fe0*/  HMMA.16816.F32 R84, R28, R20, R84 ;  /* 0x000000141c54723c */ /* 0x000fe20000001854 */
[----:B------:R-:W-:-:S02]  /*19ff0*/  F2FP.F16.F32.PACK_AB R6, R132, R133 ;  /* 0x000000858406723e */ /* 0x000fc400000000ff */
[----:B------:R-:W5:Y:S01]  /*1a000*/  MUFU.EX2 R39, R39 ;  /* 0x0000002700277308 */ /* 0x000f620000000800 */
[C---:B----4-:R-:W-:Y:S01]  /*1a010*/  F2FP.F16.F32.PACK_AB R5, R37.reuse, R36 ;  /* 0x000000242505723e */ /* 0x050fe200000000ff */
[----:B------:R-:W-:Y:S01]  /*1a020*/  FADD.FTZ R36, R36, R161 ;  /* 0x000000a124247221 */ /* 0x000fe20000010000 */
[C---:B------:R-:W-:Y:S01]  /*1a030*/  HMMA.16816.F32 R88, R28.reuse, R22, R88 ;  /* 0x000000161c58723c */ /* 0x040fe20000001858 */
[----:B------:R-:W4:Y:S02]  /*1a040*/  LDSM.16.MT88.4 R20, [R220+0xf800] ;  /* 0x00f80000dc14783b */ /* 0x000f240000004200 */
[----:B------:R-:W-:Y:S01]  /*1a050*/  FADD.FTZ R37, R37, R36 ;  /* 0x0000002425257221 */ /* 0x000fe20000010000 */
[----:B-1----:R-:W-:Y:S02]  /*1a060*/  F2FP.F16.F32.PACK_AB R7, R65, R38 ;  /* 0x000000264107723e */ /* 0x002fe400000000ff */
[----:B--2---:R-:W-:Y:S01]  /*1a070*/  HMMA.16816.F32 R100, R28, R12, R100 ;  /* 0x0000000c1c64723c */ /* 0x004fe20000001864 */
[----:B------:R-:W-:-:S04]  /*1a080*/  FADD.FTZ R38, R38, R37 ;  /* 0x0000002526267221 */ /* 0x000fc80000010000 */
[----:B------:R-:W-:Y:S01]  /*1a090*/  FADD.FTZ R248, R65, R38 ;  /* 0x0000002641f87221 */ /* 0x000fe20000010000 */
[----:B------:R-:W-:Y:S01]  /*1a0a0*/  HMMA.16816.F32 R120, R28, R14, R120 ;  /* 0x0000000e1c78723c */ /* 0x000fe20000001878 */
[----:B-----5:R-:W-:Y:S01]  /*1a0b0*/  F2FP.F16.F32.PACK_AB R4, R168, R39 ;  /* 0x00000027a804723e */ /* 0x020fe200000000ff */
[----:B------:R-:W1:Y:S01]  /*1a0c0*/  LDSM.16.MT88.4 R12, [R222+0xf800] ;  /* 0x00f80000de0c783b */ /* 0x000e620000004200 */
[----:B------:R-:W-:-:S03]  /*1a0d0*/  FADD.FTZ R39, R39, R164 ;  /* 0x000000a427277221 */ /* 0x000fc60000010000 */
[----:B---3--:R-:W-:Y:S01]  /*1a0e0*/  HMMA.16816.F32 R108, R28, R32, R108 ;  /* 0x000000201c6c723c */ /* 0x008fe2000000186c */
[----:B------:R-:W-:-:S04]  /*1a0f0*/  FADD.FTZ R168, R168, R39 ;  /* 0x00000027a8a87221 */ /* 0x000fc80000010000 */
[----:B------:R-:W-:Y:S01]  /*1a100*/  FADD.FTZ R133, R133, R168 ;  /* 0x000000a885857221 */ /* 0x000fe20000010000 */
[----:B------:R-:W-:Y:S03]  /*1a110*/  HMMA.16816.F32 R128, R4, R16, R128 ;  /* 0x000000100480723c */ /* 0x000fe60000001880 */
[----:B------:R-:W-:-:S03]  /*1a120*/  FADD.FTZ R249, R132, R133 ;  /* 0x0000008584f97221 */ /* 0x000fc60000010000 */
[----:B------:R-:W-:Y:S01]  /*1a130*/  HMMA.16816.F32 R124, R4, R18, R124 ;  /* 0x00000012047c723c */ /* 0x000fe2000000187c */
[----:B------:R-:W2:Y:S05]  /*1a140*/  LDSM.16.MT88.4 R16, [R224+0x13800] ;  /* 0x01380000e010783b */ /* 0x000eaa0000004200 */
[----:B------:R-:W-:Y:S06]  /*1a150*/  HMMA.16816.F32 R112, R28, R34, R112 ;  /* 0x000000221c70723c */ /* 0x000fec0000001870 */
[C---:B----4-:R-:W-:Y:S06]  /*1a160*/  HMMA.16816.F32 R84, R4.reuse, R20, R84 ;  /* 0x000000140454723c */ /* 0x050fec0000001854 */
[C---:B------:R-:W-:Y:S01]  /*1a170*/  HMMA.16816.F32 R88, R4.reuse, R22, R88 ;  /* 0x000000160458723c */ /* 0x040fe20000001858 */
[----:B------:R-:W3:Y:S05]  /*1a180*/  LDSM.16.MT88.4 R20, [R221+0x13800] ;  /* 0x01380000dd14783b */ /* 0x000eea0000004200 */
[C---:B-1----:R-:W-:Y:S06]  /*1a190*/  HMMA.16816.F32 R68, R4.reuse, R12, R68 ;  /* 0x0000000c0444723c */ /* 0x042fec0000001844 */
[C---:B------:R-:W-:Y:S01]  /*1a1a0*/  HMMA.16816.F32 R72, R4.reuse, R14, R72 ;  /* 0x0000000e0448723c */ /* 0x040fe20000001848 */
[----:B------:R-:W1:Y:S05]  /*1a1b0*/  LDSM.16.MT88.4 R12, [R222+0x13800] ;  /* 0x01380000de0c783b */ /* 0x000e6a0000004200 */
[C---:B------:R-:W-:Y:S06]  /*1a1c0*/  HMMA.16816.F32 R76, R4.reuse, R24, R76 ;  /* 0x00000018044c723c */ /* 0x040fec000000184c */
[C---:B--2---:R-:W-:Y:S06]  /*1a1d0*/  HMMA.16816.F32 R92, R4.reuse, R16, R92 ;  /* 0x00000010045c723c */ /* 0x044fec000000185c */
[C---:B------:R-:W-:Y:S01]  /*1a1e0*/  HMMA.16816.F32 R96, R4.reuse, R18, R96 ;  /* 0x000000120460723c */ /* 0x040fe20000001860 */
[----:B------:R-:W2:Y:S05]  /*1a1f0*/  LDSM.16.MT88.4 R16, [R220+0x13800] ;  /* 0x01380000dc10783b */ /* 0x000eaa0000004200 */
[C---:B------:R-:W-:Y:S06]  /*1a200*/  HMMA.16816.F32 R80, R4.reuse, R26, R80 ;  /* 0x0000001a0450723c */ /* 0x040fec0000001850 */
[C---:B---3--:R-:W-:Y:S06]  /*1a210*/  HMMA.16816.F32 R104, R4.reuse, R20, R104 ;  /* 0x000000140468723c */ /* 0x048fec0000001868 */
[C---:B------:R-:W-:Y:S06]  /*1a220*/  HMMA.16816.F32 R116, R4.reuse, R22, R116 ;  /* 0x000000160474723c */ /* 0x040fec0000001874 */
[C---:B-1----:R-:W-:Y:S06]  /*1a230*/  HMMA.16816.F32 R100, R4.reuse, R12, R100 ;  /* 0x0000000c0464723c */ /* 0x042fec0000001864 */
[C---:B------:R-:W-:Y:S06]  /*1a240*/  HMMA.16816.F32 R120, R4.reuse, R14, R120 ;  /* 0x0000000e0478723c */ /* 0x040fec0000001878 */
[C---:B--2---:R-:W-:Y:S06]  /*1a250*/  HMMA.16816.F32 R108, R4.reuse, R16, R108 ;  /* 0x00000010046c723c */ /* 0x044fec000000186c */
[----:B------:R-:W-:Y:S01]  /*1a260*/  HMMA.16816.F32 R112, R4, R18, R112 ;  /* 0x000000120470723c */ /* 0x000fe20000001870 */
[----:B------:R-:W-:Y:S05]  /*1a270*/  @!P3 BRA `(.L_x_1145) ;  /* 0x0000005000e8b947 */ /* 0x000fea0003800000 */
[----:B------:R-:W-:-:S04]  /*1a280*/  DEPBAR.LE SB0, 0x0 ;  /* 0x000080000000791a */ /* 0x000fc80000000000 */
[----:B------:R-:W-:Y:S05]  /*1a290*/  WARPSYNC.ALL ;  /* 0x0000000000007948 */ /* 0x000fea0003800000 */
[----:B------:R-:W-:Y:S01]  /*1a2a0*/  BSSY B0, `(.L_x_1146) ;  /* 0x0000043000007945 */ /* 0x000fe20003800000 */
[----:B------:R-:W-:Y:S01]  /*1a2b0*/  IADD3 R246, R48, -0x2, RZ ;  /* 0xfffffffe30f67810 */ /* 0x000fe20007ffe0ff */
[----:B------:R-:W-:Y:S06]  /*1a2c0*/  BAR.SYNC.DEFER_BLOCKING 0x0 ;  /* 0x0000000000007b1d */ /* 0x000fec0000010000 */
[----:B------:R-:W-:Y:S05]  /*1a2d0*/  @!P0 BRA `(.L_x_1147) ;  /* 0x0000000000f08947 */ /* 0x000fea0003800000 */
[----:B------:R-:W2:Y:S01]  /*1a2e0*/  LD.E R12, desc[UR6][R10.64+0x170] ;  /* 0x000170060a0c7980 */ /* 0x000ea2000c101900 */
[----:B------:R-:W-:-:S04]  /*1a2f0*/  SHF.L.U32 R3, R246, 0x7, RZ ;  /* 0x00000007f6037819 */ /* 0x000fc800000006ff */
[----:B------:R-:W-:Y:S01]  /*1a300*/  IABS R4, R3 ;  /* 0x0000000300047213 */ /* 0x000fe20000000000 */
[C---:B------:R-:W-:Y:S01]  /*1a310*/  VIADD R13, R3.reuse, 0x80 ;  /* 0x00000080030d7836 */ /* 0x040fe20000000000 */
[-C--:B--2---:R-:W-:Y:S02]  /*1a320*/  IABS R7, R12.reuse ;  /* 0x0000000c00077213 */ /* 0x084fe40000000000 */
[-C--:B------:R-:W-:Y:S02]  /*1a330*/  IABS R5, R12.reuse ;  /* 0x0000000c00057213 */ /* 0x080fe40000000000 */
[----:B------:R-:W1:Y:S01]  /*1a340*/  I2F.RP R8, R7 ;  /* 0x0000000700087306 */ /* 0x000e620000209400 */
[----:B------:R-:W-:Y:S02]  /*1a350*/  LOP3.LUT R3, R3, R12, RZ, 0x3c, !PT ;  /* 0x0000000c03037212 */ /* 0x000fe400078e3cff */
[----:B------:R-:W-:Y:S02]  /*1a360*/  IMAD.MOV R5, RZ, RZ, -R5 ;  /* 0x000000ffff057224 */ /* 0x000fe400078e0a05 */
[----:B------:R-:W-:-:S02]  /*1a370*/  ISETP.GE.AND P1, PT, R3, RZ, PT ;  /* 0x000000ff0300720c */ /* 0x000fc40003f26270 */
[----:B------:R-:W-:Y:S01]  /*1a380*/  LOP3.LUT R3, RZ, R12, RZ, 0x33, !PT ;  /* 0x0000000cff037212 */ /* 0x000fe200078e33ff */
[----:B-1----:R-:W1:Y:S02]  /*1a390*/  MUFU.RCP R14, R8 ;  /* 0x00000008000e7308 */ /* 0x002e640000001000 */
[----:B-1----:R-:W-:-:S06]  /*1a3a0*/  VIADD R14, R14, 0xffffffe ;  /* 0x0ffffffe0e0e7836 */ /* 0x002fcc0000000000 */
[----:B------:R-:W1:Y:S02]  /*1a3b0*/  F2I.FTZ.U32.TRUNC.NTZ R15, R14 ;  /* 0x0000000e000f7305 */ /* 0x000e64000021f000 */
[----:B-1----:R-:W-:Y:S01]  /*1a3c0*/  IMAD.MOV R6, RZ, RZ, -R15 ;  /* 0x000000ffff067224 */ /* 0x002fe200078e0a0f */
[----:B------:R-:W-:-:S03]  /*1a3d0*/  MOV R14, RZ ;  /* 0x000000ff000e7202 */ /* 0x000fc60000000f00 */
[----:B------:R-:W-:Y:S01]  /*1a3e0*/  IMAD R9, R6, R7, RZ ;  /* 0x0000000706097224 */ /* 0x000fe200078e02ff */
[----:B------:R-:W-:Y:S02]  /*1a3f0*/  IABS R6, R13 ;  /* 0x0000000d00067213 */ /* 0x000fe40000000000 */
[----:B------:R-:W-:Y:S01]  /*1a400*/  LOP3.LUT R13, R13, R12, RZ, 0x3c, !PT ;  /* 0x0000000c0d0d7212 */ /* 0x000fe200078e3cff */
[----:B------:R-:W-:Y:S02]  /*1a410*/  IMAD.HI.U32 R9, R15, R9, R14 ;  /* 0x000000090f097227 */ /* 0x000fe400078e000e */
[----:B------:R-:W2:Y:S01]  /*1a420*/  LD.E.64 R14, desc[UR6][R10.64+0x28] ;  /* 0x000028060a0e7980 */ /* 0x000ea2000c101b00 */
[----:B------:R-:W-:-:S03]  /*1a430*/  ISETP.GE.AND P3, PT, R13, RZ, PT ;  /* 0x000000ff0d00720c */ /* 0x000fc60003f66270 */
        /* <DEDUP_REMOVED lines=9> */
[----:B------:R-:W-:Y:S02]  /*1a4d0*/  @!P2 IADD3 R8, R8, 0x1, RZ ;  /* 0x000000010808a810 */ /* 0x000fe40007ffe0ff */
        /* <DEDUP_REMOVED lines=9> */
[--C-:B------:R-:W-:Y:S01]  /*1a570*/  IMAD.WIDE R18, R6, 0x4, R244.reuse ;  /* 0x0000000406127825 */ /* 0x100fe200078e02f4 */
[----:B------:R-:W3:Y:S03]  /*1a580*/  LD.E.64 R8, desc[UR6][R10.64+0x40] ;  /* 0x000040060a087980 */ /* 0x000ee6000c101b00 */
[C---:B------:R-:W-:Y:S01]  /*1a590*/  IMAD.WIDE R16, R3.reuse, 0x4, R244 ;  /* 0x0000000403107825 */ /* 0x040fe200078e02f4 */
[----:B------:R-:W4:Y:S04]  /*1a5a0*/  LD.E R4, desc[UR6][R18.64] ;  /* 0x0000000612047980 */ /* 0x000f28000c101900 */
[----:B------:R-:W4:Y:S01]  /*1a5b0*/  LD.E R5, desc[UR6][R16.64] ;  /* 0x0000000610057980 */ /* 0x000f22000c101900 */
[----:B------:R-:W-:-:S05]  /*1a5c0*/  IADD3 R7, R3, -R6, RZ ;  /* 0x8000000603077210 */ /* 0x000fca0007ffe0ff */
[----:B------:R-:W-:-:S05]  /*1a5d0*/  IMAD R7, R12, R7, -0x80 ;  /* 0xffffff800c077424 */ /* 0x000fca00078e0207 */
[----:B------:R-:W-:Y:S01]  /*1a5e0*/  SHF.R.S32.HI R6, RZ, 0x1f, R7 ;  /* 0x0000001fff067819 */ /* 0x000fe20000011407 */
[-C--:B---3--:R-:W-:Y:S02]  /*1a5f0*/  IMAD R3, R9, R7.reuse, RZ ;  /* 0x0000000709037224 */ /* 0x088fe400078e02ff */
[----:B------:R-:W-:-:S04]  /*1a600*/  IMAD.WIDE.U32 R12, R8, R7, RZ ;  /* 0x00000007080c7225 */ /* 0x000fc800078e00ff */
[----:B------:R-:W-:Y:S02]  /*1a610*/  IMAD R6, R8, R6, R3 ;  /* 0x0000000608067224 */ /* 0x000fe400078e0203 */
[----:B----4-:R-:W-:-:S03]  /*1a620*/  IMAD.IADD R5, R4, 0x1, -R5 ;  /* 0x0000000104057824 */ /* 0x010fc600078e0a05 */
[----:B------:R-:W-:Y:S01]  /*1a630*/  IADD3 R13, R13, R6, RZ ;  /* 0x000000060d0d7210 */ /* 0x000fe20007ffe0ff */
[----:B--2---:R-:W-:Y:S01]  /*1a640*/  IMAD R3, R15, R5, RZ ;  /* 0x000000050f037224 */ /* 0x004fe200078e02ff */
[----:B------:R-:W-:-:S05]  /*1a650*/  SHF.R.S32.HI R4, RZ, 0x1f, R5 ;  /* 0x0000001fff047819 */ /* 0x000fca0000011405 */
[----:B------:R-:W-:Y:S02]  /*1a660*/  IMAD R3, R14, R4, R3 ;  /* 0x000000040e037224 */ /* 0x000fe400078e0203 */
[----:B------:R-:W-:-:S04]  /*1a670*/  IMAD.WIDE.U32 R4, R5, R14, R12 ;  /* 0x0000000e05047225 */ /* 0x000fc800078e000c */
[----:B------:R-:W-:Y:S01]  /*1a680*/  IMAD.IADD R6, R5, 0x1, R3 ;  /* 0x0000000105067824 */ /* 0x000fe200078e0203 */
[----:B------:R-:W-:Y:S05]  /*1a690*/  BRA `(.L_x_1148) ;  /* 0x00000000000c7947 */ /* 0x000fea0003800000 */
.L_x_1147:
[----:B------:R-:W2:Y:S02]  /*1a6a0*/  LD.E R4, desc[UR6][R10.64+0x40] ;  /* 0x000040060a047980 */ /* 0x000ea4000c101900 */
[----:B--2---:R-:W-:-:S04]  /*1a6b0*/  LEA R4, -R4, RZ, 0x7 ;  /* 0x000000ff04047211 */ /* 0x004fc800078e39ff */
[----:B------:R-:W-:Y:S02]  /*1a6c0*/  SHF.R.S32.HI R6, RZ, 0x1f, R4 ;  /* 0x0000001fff067819 */ /* 0x000fe40000011404 */
.L_x_1148:
[----:B------:R-:W-:Y:S05]  /*1a6d0*/  BSYNC B0 ;  /* 0x0000000000007941 */ /* 0x000fea0003800000 */
.L_x_1146:
[C---:B------:R-:W-:Y:S01]  /*1a6e0*/  LOP3.LUT P4, RZ, R247.reuse, 0x1, RZ, 0xc0, !PT ;  /* 0x00000001f7ff7812 */ /* 0x040fe2000788c0ff */
[----:B------:R-:W-:Y:S01]  /*1a6f0*/  ULDC.64 UR4, c[0x0][0x208] ;  /* 0x0000820000047ab9 */ /* 0x000fe20000000a00 */
[----:B------:R-:W-:Y:S01]  /*1a700*/  LOP3.LUT P1, RZ, R247, 0x2, RZ, 0xc0, !PT ;  /* 0x00000002f7ff7812 */ /* 0x000fe2000782c0ff */
[----:B------:R-:W-:Y:S01]  /*1a710*/  BSSY B1, `(.L_x_1149) ;  /* 0x00002b7000017945 */ /* 0x000fe20003800000 */
        /* <DEDUP_REMOVED lines=9> */
[----:B------:R-:W-:Y:S01]  /*1a7b0*/  @P4 LDGSTS.E.BYPASS.LTC128B.128 [R243+0xc000], desc[UR6][R190.64] ;  /* 0x0c000000bef34fae */ /* 0x000fe2000b901d46 */
[CC--:B------:R-:W-:Y:S01]  /*1a7c0*/  @P1 LEA R14, P2, R3.reuse, R152.reuse, 0x1 ;  /* 0x00000098030e1211 */ /* 0x0c0fe200078408ff */
[----:B------:R-:W-:Y:S01]  /*1a7d0*/  @P1 IMAD.MOV.U32 R28, RZ, RZ, R190 ;  /* 0x000000ffff1c1224 */ /* 0x000fe200078e00be */
[CCC-:B------:R-:W-:Y:S01]  /*1a7e0*/  @P4 LEA.HI.X R23, R3.reuse, R153.reuse, R6.reuse, 0x1, P5 ;  /* 0x0000009903174211 */ /* 0x1c0fe200028f0c06 */
[----:B------:R-:W-:Y:S01]  /*1a7f0*/  @P1 IMAD.MOV.U32 R29, RZ, RZ, R191 ;  /* 0x000000ffff1d1224 */ /* 0x000fe200078e00bf */
[----:B------:R-:W-:Y:S01]  /*1a800*/  @P1 LEA.HI.X R15, R3, R153, R6, 0x1, P2 ;  /* 0x00000099030f1211 */ /* 0x000fe200010f0c06 */
[----:B------:R-:W-:Y:S01]  /*1a810*/  IMAD.X R6, R6, 0x1, R232, P3 ;  /* 0x0000000106067824 */ /* 0x000fe200018e06e8 */
[CC--:B------:R-:W-:Y:S01]  /*1a820*/  @P4 LEA R20, P5, R5.reuse, R152.reuse, 0x1 ;  /* 0x0000009805144211 */ /* 0x0c0fe200078a08ff */
[----:B------:R-:W-:Y:S01]  /*1a830*/  @!P4 STS.128 [R243+0xc000], RZ ;  /* 0x00c000fff300c388 */ /* 0x000fe20000000c00 */
[----:B------:R-:W-:-:S02]  /*1a840*/  @P1 LEA R12, P2, R5, R152, 0x1 ;  /* 0x00000098050c1211 */ /* 0x000fc400078408ff */
[C---:B------:R-:W-:Y:S01]  /*1a850*/  IADD3 R3, P3, R5.reuse, R231, RZ ;  /* 0x000000e705037210 */ /* 0x040fe20007f7e0ff */
[----:B------:R-:W-:Y:S01]  /*1a860*/  @!PT LDS RZ, [RZ] ;  /* 0x00000000fffff984 */ /* 0x000fe20000000800 */
[----:B------:R-:W-:Y:S01]  /*1a870*/  @!PT LDS RZ, [RZ] ;  /* 0x00000000fffff984 */ /* 0x000fe20000000800 */
[----:B------:R-:W-:Y:S01]  /*1a880*/  @!PT LDS RZ, [RZ] ;  /* 0x00000000fffff984 */ /* 0x000fe20000000800 */
[----:B------:R1:W-:Y:S01]  /*1a890*/  @P1 LDGSTS.E.BYPASS.LTC128B.128 [R243+0x10000], desc[UR6][R28.64+0x80] ;  /* 0x100000801cf31fae */ /* 0x0003e2000b901d46 */
[CCC-:B------:R-:W-:Y:S02]  /*1a8a0*/  @P4 LEA.HI.X R21, R5.reuse, R153.reuse, R6.reuse, 0x1, P5 ;  /* 0x0000009905154211 */ /* 0x1c0fe400028f0c06 */
[----:B------:R-:W-:Y:S01]  /*1a8b0*/  @P1 LEA.HI.X R13, R5, R153, R6, 0x1, P2 ;  /* 0x00000099050d1211 */ /* 0x000fe200010f0c06 */
[----:B------:R-:W-:Y:S01]  /*1a8c0*/  IMAD.X R6, R6, 0x1, R232, P3 ;  /* 0x0000000106067824 */ /* 0x000fe200018e06e8 */
[CC--:B------:R-:W-:Y:S01]  /*1a8d0*/  @P4 LEA R18, P5, R3.reuse, R152.reuse, 0x1 ;  /* 0x0000009803124211 */ /* 0x0c0fe200078a08ff */
[----:B------:R-:W-:Y:S01]  /*1a8e0*/  @!P1 STS.128 [R243+0x10000], RZ ;  /* 0x010000fff3009388 */ /* 0x000fe20000000c00 */
[C---:B------:R-:W-:Y:S02]  /*1a8f0*/  @P1 LEA R10, P2, R3.reuse, R152, 0x1 ;  /* 0x00000098030a1211 */ /* 0x040fe400078408ff */
[C---:B------:R-:W-:Y:S01]  /*1a900*/  IADD3 R5, P3, R3.reuse, R231, RZ ;  /* 0x000000e703057210 */ /* 0x040fe20007f7e0ff */
[----:B------:R-:W-:Y:S01]  /*1a910*/  @!PT LDS RZ, [RZ] ;  /* 0x00000000fffff984 */ /* 0x000fe20000000800 */
[----:B------:R-:W-:Y:S01]  /*1a920*/  @!PT LDS RZ, [RZ] ;  /* 0x00000000fffff984 */ /* 0x000fe20000000800 */
[----:B------:R-:W-:Y:S01]  /*1a930*/  @!PT LDS RZ, [RZ] ;  /* 0x00000000fffff984 */ /* 0x000fe20000000800 */
[----:B------:R-:W-:Y:S01]  /*1a940*/  @P4 LDGSTS.E.BYPASS.LTC128B.128 [R243+0xc800], desc[UR6][R22.64] ;  /* 0x0c80000016f34fae */ /* 0x000fe2000b901d46 */
[----:B------:R-:W-:-:S02]  /*1a950*/  @P4 LEA.HI.X R19, R3, R153, R6, 0x1, P5 ;  /* 0x0000009903134211 */ /* 0x000fc400028f0c06 */
[----:B------:R-:W-:Y:S01]  /*1a960*/  @P1 LEA.HI.X R11, R3, R153, R6, 0x1, P2 ;  /* 0x00000099030b1211 */ /* 0x000fe200010f0c06 */
[----:B------:R-:W-:Y:S01]  /*1a970*/  IMAD.X R6, R6, 0x1, R232, P3 ;  /* 0x0000000106067824 */ /* 0x000fe200018e06e8 */
[CC--:B------:R-:W-:Y:S01]  /*1a980*/  @P4 LEA R16, P5, R5.reuse, R152.reuse, 0x1 ;  /* 0x0000009805104211 */ /* 0x0c0fe200078a08ff */
[----:B------:R-:W-:Y:S01]  /*1a990*/  @!P4 STS.128 [R243+0xc800], RZ ;  /* 0x00c800fff300c388 */ /* 0x000fe20000000c00 */
[CC--:B------:R-:W-:Y:S02]  /*1a9a0*/  @P1 LEA R8, P2, R5.reuse, R152.reuse, 0x1 ;  /* 0x0000009805081211 */ /* 0x0c0fe400078408ff */
[C---:B------:R-:W-:Y:S01]  /*1a9b0*/  IADD3 R3, P3, R5.reuse, R231, RZ ;  /* 0x000000e705037210 */ /* 0x040fe20007f7e0ff */
[----:B------:R-:W-:Y:S01]  /*1a9c0*/  @!PT LDS RZ, [RZ] ;  /* 0x00000000fffff984 */ /* 0x000fe20000000800 */
[----:B------:R-:W-:Y:S01]  /*1a9d0*/  @!PT LDS RZ, [RZ] ;  /* 0x00000000fffff984 */ /* 0x000fe20000000800 */
[----:B------:R-:W-:Y:S01]  /*1a9e0*/  @!PT LDS RZ, [RZ] ;  /* 0x00000000fffff984 */ /* 0x000fe20000000800 */
[----:B------:R-:W-:Y:S01]  /*1a9f0*/  @P1 LDGSTS.E.BYPASS.LTC128B.128 [R243+0x10800], desc[UR6][R14.64+0x80] ;  /* 0x108000800ef31fae */ /* 0x000fe2000b901d46 */
[CCC-:B------:R-:W-:Y:S02]  /*1aa00*/  @P4 LEA.HI.X R17, R5.reuse, R153.reuse, R6.reuse, 0x1, P5 ;  /* 0x0000009905114211 */ /* 0x1c0fe400028f0c06 */
[----:B------:R-:W-:Y:S01]  /*1aa10*/  @P1 LEA.HI.X R9, R5, R153, R6, 0x1, P2 ;  /* 0x0000009905091211 */ /* 0x000fe200010f0c06 */
[----:B------:R-:W-:Y:S01]  /*1aa20*/  IMAD.X R6, R6, 0x1, R232, P3 ;  /* 0x0000000106067824 */ /* 0x000fe200018e06e8 */
[----:B------:R-:W-:Y:S01]  /*1aa30*/  @!P1 STS.128 [R243+0x10800], RZ ;  /* 0x010800fff3009388 */ /* 0x000fe20000000c00 */
[----:B------:R-:W-:-:S02]  /*1aa40*/  @P4 LEA R26, P5, R3, R152, 0x1 ;  /* 0x00000098031a4211 */ /* 0x000fc400078a08ff */
[CC--:B------:R-:W-:Y:S01]  /*1aa50*/  @P1 LEA R24, P2, R3.reuse, R152.reuse, 0x1 ;  /* 0x0000009803181211 */ /* 0x0c0fe200078408ff */
[----:B------:R-:W-:Y:S01]  /*1aa60*/  @!PT LDS RZ, [RZ] ;  /* 0x00000000fffff984 */ /* 0x000fe20000000800 */
[----:B------:R-:W-:Y:S01]  /*1aa70*/  @!PT LDS RZ, [RZ] ;  /* 0x00000000fffff984 */ /* 0x000fe20000000800 */
[----:B------:R-:W-:Y:S01]  /*1aa80*/  @!PT LDS RZ, [RZ] ;  /* 0x00000000fffff984 */ /* 0x000fe20000000800 */
[----:B------:R-:W-:Y:S01]  /*1aa90*/  @P4 LDGSTS.E.BYPASS.LTC128B.128 [R243+0xd000], desc[UR6][R20.64] ;  /* 0x0d00000014f34fae */ /* 0x000fe2000b901d46 */
[C---:B------:R-:W-:Y:S02]  /*1aaa0*/  IADD3 R5, P3, R3.reuse, R231, RZ ;  /* 0x000000e703057210 */ /* 0x040fe40007f7e0ff */
[CCC-:B------:R-:W-:Y:S01]  /*1aab0*/  @P4 LEA.HI.X R27, R3.reuse, R153.reuse, R6.reuse, 0x1, P5 ;  /* 0x00000099031b4211 */ /* 0x1c0fe200028f0c06 */
[----:B------:R-:W-:Y:S01]  /*1aac0*/  @!P4 STS.128 [R243+0xd000], RZ ;  /* 0x00d000fff300c388 */ /* 0x000fe20000000c00 */
[----:B------:R-:W-:Y:S01]  /*1aad0*/  @P1 LEA.HI.X R25, R3, R153, R6, 0x1, P2 ;  /* 0x0000009903191211 */ /* 0x000fe200010f0c06 */
[----:B------:R-:W-:Y:S01]  /*1aae0*/  IMAD.X R6, R6, 0x1, R232, P3 ;  /* 0x0000000106067824 */ /* 0x000fe200018e06e8 */
[C---:B------:R-:W-:Y:S01]  /*1aaf0*/  IADD3 R3, P2, R5.reuse, R231, RZ ;  /* 0x000000e705037210 */ /* 0x040fe20007f5e0ff */
[----:B------:R-:W-:Y:S01]  /*1ab00*/  @!PT LDS RZ, [RZ] ;  /* 0x00000000fffff984 */ /* 0x000fe20000000800 */
[----:B------:R-:W-:Y:S01]  /*1ab10*/  @!PT LDS RZ, [RZ] ;  /* 0x00000000fffff984 */ /* 0x000fe20000000800 */
[----:B------:R-:W-:Y:S01]  /*1ab20*/  @!PT LDS RZ, [RZ] ;  /* 0x00000000fffff984 */ /* 0x000fe20000000800 */
[----:B------:R-:W-:Y:S01]  /*1ab30*/  @P1 LDGSTS.E.BYPASS.LTC128B.128 [R243+0x11000], desc[UR6][R12.64+0x80] ;  /* 0x110000800cf31fae */ /* 0x000fe2000b901d46 */
[----:B------:R-:W-:-:S02]  /*1ab40*/  @P4 LEA R32, P5, R5, R152, 0x1 ;  /* 0x0000009805204211 */ /* 0x000fc400078a08ff */
[CC--:B-1----:R-:W-:Y:S01]  /*1ab50*/  @P1 LEA R28, P3, R5.reuse, R152.reuse, 0x1 ;  /* 0x00000098051c1211 */ /* 0x0c2fe200078608ff */
[----:B------:R-:W-:Y:S01]  /*1ab60*/  @!P1 STS.128 [R243+0x11000], RZ ;  /* 0x011000fff3009388 */ /* 0x000fe20000000c00 */
[-C--:B------:R-:W-:Y:S01]  /*1ab70*/  @P4 LEA.HI.X R33, R5, R153.reuse, R6, 0x1, P5 ;  /* 0x0000009905214211 */ /* 0x080fe200028f0c06 */
[----:B------:R-:W-:Y:S01]  /*1ab80*/  IMAD.X R4, R6, 0x1, R232, P2 ;  /* 0x0000000106047824 */ /* 0x000fe200010e06e8 */
[CC--:B------:R-:W-:Y:S01]  /*1ab90*/  @P4 LEA R30, P5, R3.reuse, R152.reuse, 0x1 ;  /* 0x00000098031e4211 */ /* 0x0c0fe200078a08ff */
[----:B------:R-:W-:Y:S01]  /*1aba0*/  @!PT LDS RZ, [RZ] ;  /* 0x00000000fffff984 */ /* 0x000fe20000000800 */
[----:B------:R-:W-:Y:S01]  /*1abb0*/  @!PT LDS RZ, [RZ] ;  /* 0x00000000fffff984 */ /* 0x000fe20000000800 */
[----:B------:R-:W-:Y:S01]  /*1abc0*/  @!PT LDS RZ, [RZ] ;  /* 0x00000000fffff984 */ /* 0x000fe20000000800 */
[----:B------:R-:W-:Y:S01]  /*1abd0*/  @P4 LDGSTS.E.BYPASS.LTC128B.128 [R243+0xd800], desc[UR6][R18.64] ;  /* 0x0d80000012f34fae */ /* 0x000fe2000b901d46 */
[----:B------:R-:W-:Y:S02]  /*1abe0*/  @P1 LEA R36, P2, R3, R152, 0x1 ;  /* 0x0000009803241211 */ /* 0x000fe400078408ff */
[-C--:B------:R-:W-:Y:S01]  /*1abf0*/  @P1 LEA.HI.X R29, R5, R153.reuse, R6, 0x1, P3 ;  /* 0x00000099051d1211 */ /* 0x080fe200018f0c06 */
[----:B------:R-:W-:Y:S01]  /*1ac00*/  @!P4 STS.128 [R243+0xd800], RZ ;  /* 0x00d800fff300c388 */ /* 0x000fe20000000c00 */
[----:B------:R-:W-:-:S02]  /*1ac10*/  @P4 LEA.HI.X R31, R3, R153, R4, 0x1, P5 ;  /* 0x00000099031f4211 */ /* 0x000fc400028f0c04 */
[----:B------:R-:W-:Y:S01]  /*1ac20*/  @P1 LEA.HI.X R37, R3, R153, R4, 0x1, P2 ;  /* 0x0000009903251211 */ /* 0x000fe200010f0c04 */
[----:B------:R-:W-:Y:S01]  /*1ac30*/  @!PT LDS RZ, [RZ] ;  /* 0x00000000fffff984 */ /* 0x000fe20000000800 */
[----:B------:R-:W-:Y:S01]  /*1ac40*/  @!PT LDS RZ, [RZ] ;  /* 0x00000000fffff984 */ /* 0x000fe20000000800 */
[----:B------:R-:W-:Y:S01]  /*1ac50*/  @!PT LDS RZ, [RZ] ;  /* 0x00000000fffff984 */ /* 0x000fe20000000800 */
[----:B------:R-:W-:Y:S01]  /*1ac60*/  @P1 LDGSTS.E.BYPASS.LTC128B.128 [R243+0x11800], desc[UR6][R10.64+0x80] ;  /* 0x118000800af31fae */ /* 0x000fe2000b901d46 */
[----:B------:R-:W-:-:S03]  /*1ac70*/  ISETP.GE.AND P2, PT, R48, 0x3, PT ;  /* 0x000000033000780c */ /* 0x000fc60003f46270 */
[----:B------:R-:W-:Y:S04]  /*1ac80*/  @!P1 STS.128 [R243+0x11800], RZ ;  /* 0x011800fff3009388 */ /* 0x000fe80000000c00 */
[----:B------:R-:W-:Y:S01]  /*1ac90*/  @!PT LDS RZ, [RZ] ;  /* 0x00000000fffff984 */ /* 0x000fe20000000800 */
[----:B------:R-:W-:Y:S01]  /*1aca0*/  @!PT LDS RZ, [RZ] ;  /* 0x00000000fffff984 */ /* 0x000fe20000000800 */
[----:B------:R-:W-:Y:S01]  /*1acb0*/  @!PT LDS RZ, [RZ] ;  /* 0x00000000fffff984 */ /* 0x000fe20000000800 */
[----:B------:R-:W-:Y:S04]  /*1acc0*/  @P4 LDGSTS.E.BYPASS.LTC128B.128 [R243+0xe000], desc[UR6][R16.64] ;  /* 0x0e00000010f34fae */ /* 0x000fe8000b901d46 */
        /* <DEDUP_REMOVED lines=19> */
[----:B------:R1:W-:Y:S04]  /*1ae00*/  @P4 LDGSTS.E.BYPASS.LTC128B.128 [R243+0xf000], desc[UR6][R32.64] ;  /* 0x0f00000020f34fae */ /* 0x0003e8000b901d46 */
        /* <DEDUP_REMOVED lines=16> */
[----:B------:R-:W-:Y:S04]  /*1af10*/  LDSM.16.M88.4 R176, [R230] ;  /* 0x00000000e6b0783b */ /* 0x000fe80000000200 */
[----:B------:R-:W3:Y:S04]  /*1af20*/  LDSM.16.M88.4 R132, [R229+0x4000] ;  /* 0x00400000e584783b */ /* 0x000ee80000000200 */
[----:B------:R-:W4:Y:S04]  /*1af30*/  LDSM.16.M88.4 R60, [R229+0x4800] ;  /* 0x00480000e53c783b */ /* 0x000f280000000200 */
[----:B------:R-:W5:Y:S04]  /*1af40*/  LDSM.16.M88.4 R52, [R229+0x5000] ;  /* 0x00500000e534783b */ /* 0x000f680000000200 */
[----:B------:R-:W2:Y:S04]  /*1af50*/  LDSM.16.M88.4 R40, [R229+0x5800] ;  /* 0x00580000e528783b */ /* 0x000ea80000000200 */
[----:B-1----:R-:W1:Y:S04]  /*1af60*/  LDSM.16.M88.4 R32, [R229+0x6000] ;  /* 0x00600000e520783b */ /* 0x002e680000000200 */
[----:B------:R-:W1:Y:S04]  /*1af70*/  LDSM.16.M88.4 R24, [R229+0x6800] ;  /* 0x00680000e518783b */ /* 0x000e680000000200 */
[----:B------:R-:W1:Y:S04]  /*1af80*/  LDSM.16.M88.4 R16, [R229+0x7000] ;  /* 0x00700000e510783b */ /* 0x000e680000000200 */
[----:B------:R-:W1:Y:S04]  /*1af90*/  LDSM.16.M88.4 R144, [R229+0x7800] ;  /* 0x00780000e590783b */ /* 0x000e680000000200 */
[----:B------:R-:W-:Y:S04]  /*1afa0*/  LDSM.16.M88.4 R8, [R228] ;  /* 0x00000000e408783b */ /* 0x000fe80000000200 */
[----:B------:R-:W1:Y:S01]  /*1afb0*/  LDSM.16.M88.4 R140, [R227] ;  /* 0x00000000e38c783b */ /* 0x000e620000000200 */
[C---:B---3--:R-:W-:Y:S03]  /*1afc0*/  HMMA.16816.F32 R136, R176.reuse, R132, RZ ;  /* 0x00000084b088723c */ /* 0x048fe600000018ff */
[----:B------:R-:W3:Y:S04]  /*1afd0*/  LDSM.16.M88.4 R4, [R219] ;  /* 0x00000000db04783b */ /* 0x000ee80000000200 */
[----:B------:R-:W3:Y:S01]  /*1afe0*/  LDSM.16.M88.4 R148, [R215] ;  /* 0x00000000d794783b */ /* 0x000ee20000000200 */
[C---:B------:R-:W-:Y:S03]  /*1aff0*/  HMMA.16816.F32 R132, R176.reuse, R134, RZ ;  /* 0x00000086b084723c */ /* 0x040fe600000018ff */
[----:B------:R-:W-:Y:S03]  /*1b000*/  LDSM.16.M88.4 R152, [R218] ;  /* 0x00000000da98783b */ /* 0x000fe60000000200 */
[C---:B----4-:R-:W-:Y:S01]  /*1b010*/  HMMA.16816.F32 R64, R176.reuse, R60, RZ ;  /* 0x0000003cb040723c */ /* 0x050fe200000018ff */
[----:B------:R-:W-:Y:S04]  /*1b020*/  LDSM.16.M88.4 R160, [R217] ;  /* 0x00000000d9a0783b */ /* 0x000fe80000000200 */
[----:B------:R-:W-:Y:S01]  /*1b030*/  LDSM.16.M88.4 R156, [R216] ;  /* 0x00000000d89c783b */ /* 0x000fe20000000200 */
[C---:B-----5:R-:W-:Y:S03]  /*1b040*/  HMMA.16816.F32 R56, R176.reuse, R52, RZ ;  /* 0x00000034b038723c */ /* 0x060fe600000018ff */
[----:B------:R-:W-:Y:S03]  /*1b050*/  LDSM.16.M88.4 R180, [R226] ;  /* 0x00000000e2b4783b */ /* 0x000fe60000000200 */
[C---:B--2---:R-:W-:Y:S01]  /*1b060*/  HMMA.16816.F32 R44, R176.reuse, R40, RZ ;  /* 0x00000028b02c723c */ /* 0x044fe200000018ff */
[----:B------:R-:W-:Y:S04]  /*1b070*/  LDSM.16.M88.4 R184, [R223+0x7800] ;  /* 0x00780000dfb8783b */ /* 0x000fe80000000200 */
[----:B------:R-:W-:Y:S01]  /*1b080*/  LDSM.16.M88.4 R172, [R225] ;  /* 0x00000000e1ac783b */ /* 0x000fe20000000200 */
[C---:B-1----:R-:W-:Y:S03]  /*1b090*/  HMMA.16816.F32 R36, R176.reuse, R32, RZ ;  /* 0x00000020b024723c */ /* 0x042fe600000018ff */
[----:B------:R-:W-:Y:S03]  /*1b0a0*/  LDSM.16.M88.4 R168, [R212] ;  /* 0x00000000d4a8783b */ /* 0x000fe60000000200 */
[C---:B------:R-:W-:Y:S01]  /*1b0b0*/  HMMA.16816.F32 R28, R176.reuse, R24, RZ ;  /* 0x00000018b01c723c */ /* 0x040fe200000018ff */
[----:B------:R-:W-:Y:S01]  /*1b0c0*/  LDSM.16.M88.4 R164, [R212+0x800] ;  /* 0x00080000d4a4783b */ /* 0x000fe20000000200 */
[----:B------:R-:W1:Y:S04]  /*1b0d0*/  S2R R3, SR_TID.X ;  /* 0x0000000000037919 */ /* 0x000e680000002100 */
[C---:B------:R-:W-:Y:S01]  /*1b0e0*/  HMMA.16816.F32 R20, R176.reuse, R16, RZ ;  /* 0x00000010b014723c */ /* 0x040fe200000018ff */
[----:B------:R-:W-:Y:S05]  /*1b0f0*/  LDSM.16.M88.4 R48, [R223+0xa000] ;  /* 0x00a00000df30783b */ /* 0x000fea0000000200 */
[C---:B------:R-:W-:Y:S01]  /*1b100*/  HMMA.16816.F32 R60, R176.reuse, R62, RZ ;  /* 0x0000003eb03c723c */ /* 0x040fe200000018ff */
[----:B------:R-:W0:Y:S05]  /*1b110*/  LDGDEPBAR ;  /* 0x00000000000079af */ /* 0x000e2a0000000000 */
[C---:B------:R-:W-:Y:S06]  /*1b120*/  HMMA.16816.F32 R52, R176.reuse, R54, RZ ;  /* 0x00000036b034723c */ /* 0x040fec00000018ff */
[C---:B------:R-:W-:Y:S06]  /*1b130*/  HMMA.16816.F32 R40, R176.reuse, R42, RZ ;  /* 0x0000002ab028723c */ /* 0x040fec00000018ff */
[C---:B------:R-:W-:Y:S06]  /*1b140*/  HMMA.16816.F32 R32, R176.reuse, R34, RZ ;  /* 0x00000022b020723c */ /* 0x040fec00000018ff */
[----:B------:R-:W-:Y:S01]  /*1b150*/  HMMA.16816.F32 R24, R176, R26, RZ ;  /* 0x0000001ab018723c */ /* 0x000fe200000018ff */
[----:B-1----:R-:W-:-:S05]  /*1b160*/  IMAD.SHL.U32 R3, R3, 0x2, RZ ;  /* 0x0000000203037824 */ /* 0x002fca00078e00ff */
[----:B------:R-:W-:Y:S01]  /*1b170*/  HMMA.16816.F32 R16, R176, R18, RZ ;  /* 0x00000012b010723c */ /* 0x000fe200000018ff */
[----:B------:R-:W-:-:S05]  /*1b180*/  LOP3.LUT R3, R3, 0x6, RZ, 0xc0, !PT ;  /* 0x0000000603037812 */ /* 0x000fca00078ec0ff */
[----:B------:R-:W-:Y:S01]  /*1b190*/  HMMA.16816.F32 R12, R176, R144, RZ ;  /* 0x00000090b00c723c */ /* 0x000fe200000018ff */
[----:B------:R-:W-:-:S05]  /*1b1a0*/  IMAD R3, R246, 0x80, R3 ;  /* 0x00000080f6037824 */ /* 0x000fca00078e0203 */
[----:B------:R-:W-:Y:S01]  /*1b1b0*/  HMMA.16816.F32 R176, R176, R146, RZ ;  /* 0x00000092b0b0723c */ /* 0x000fe200000018ff */
[----:B------:R-:W1:Y:S05]  /*1b1c0*/  LDSM.16.M88.4 R144, [R214] ;  /* 0x00000000d690783b */ /* 0x000e6a0000000200 */
[C---:B------:R-:W-:Y:S06]  /*1b1d0*/  HMMA.16816.F32 R136, R8.reuse, R140, R136 ;  /* 0x0000008c0888723c */ /* 0x040fec0000001888 */
[C---:B------:R-:W-:Y:S01]  /*1b1e0*/  HMMA.16816.F32 R132, R8.reuse, R142, R132 ;  /* 0x0000008e0884723c */ /* 0x040fe20000001884 */
[----:B------:R-:W2:Y:S05]  /*1b1f0*/  LDSM.16.M88.4 R140, [R213] ;  /* 0x00000000d58c783b */ /* 0x000eaa0000000200 */
[C---:B---3--:R-:W-:Y:S06]  /*1b200*/  HMMA.16816.F32 R64, R8.reuse, R4, R64 ;  /* 0x000000040840723c */ /* 0x048fec0000001840 */
[C---:B------:R-:W-:Y:S01]  /*1b210*/  HMMA.16816.F32 R60, R8.reuse, R6, R60 ;  /* 0x00000006083c723c */ /* 0x040fe2000000183c */
[----:B------:R-:W3:Y:S05]  /*1b220*/  LDSM.16.M88.4 R4, [R223+0x4000] ;  /* 0x00400000df04783b */ /* 0x000eea0000000200 */
[C---:B------:R-:W-:Y:S06]  /*1b230*/  HMMA.16816.F32 R28, R8.reuse, R148, R28 ;  /* 0x00000094081c723c */ /* 0x040fec000000181c */
[C---:B------:R-:W-:Y:S01]  /*1b240*/  HMMA.16816.F32 R24, R8.reuse, R150, R24 ;  /* 0x000000960818723c */ /* 0x040fe20000001818 */
[----:B------:R-:W4:Y:S05]  /*1b250*/  LDSM.16.M88.4 R148, [R223+0x5000] ;  /* 0x00500000df94783b */ /* 0x000f2a0000000200 */
        /* <DEDUP_REMOVED lines=8> */
[----:B------:R-:W5:Y:S05]  /*1b2e0*/  LDSM.16.M88.4 R152, [R223+0x4800] ;  /* 0x00480000df98783b */ /* 0x000f6a0000000200 */
[C---:B------:R-:W-:Y:S06]  /*1b2f0*/  HMMA.16816.F32 R44, R8.reuse, R160, R44 ;  /* 0x000000a0082c723c */ /* 0x040fec000000182c */
[C---:B------:R-:W-:Y:S01]  /*1b300*/  HMMA.16816.F32 R40, R8.reuse, R162, R40 ;  /* 0x000000a20828723c */ /* 0x040fe20000001828 */
[----:B------:R-:W-:Y:S05]  /*1b310*/  LDSM.16.M88.4 R160, [R212+0x1000] ;  /* 0x00100000d4a0783b */ /* 0x000fea0000000200 */
[C---:B------:R-:W-:Y:S06]  /*1b320*/  HMMA.16816.F32 R36, R8.reuse, R156, R36 ;  /* 0x0000009c0824723c */ /* 0x040fec0000001824 */
[----:B------:R-:W-:Y:S01]  /*1b330*/  HMMA.16816.F32 R32, R8, R158, R32 ;  /* 0x0000009e0820723c */ /* 0x000fe20000001820 */
[----:B------:R-:W5:Y:S04]  /*1b340*/  LDSM.16.M88.4 R8, [R223+0x6800] ;  /* 0x00680000df08783b */ /* 0x000f680000000200 */
[----:B------:R-:W5:Y:S01]  /*1b350*/  LDSM.16.M88.4 R156, [R212+0x1800] ;  /* 0x00180000d49c783b */ /* 0x000f620000000200 */
        /* <DEDUP_REMOVED lines=9> */
[C---:B--2---:R-:W-:Y:S06]  /*1b3f0*/  HMMA.16816.F32 R36, R180.reuse, R140, R36 ;  /* 0x0000008cb424723c */ /* 0x044fec0000001824 */
[C---:B------:R-:W-:Y:S01]  /*1b400*/  HMMA.16816.F32 R32, R180.reuse, R142, R32 ;  /* 0x0000008eb420723c */ /* 0x040fe20000001820 */
[----:B------:R-:W1:Y:S05]  /*1b410*/  LDSM.16.M88.4 R140, [R212+0x3800] ;  /* 0x00380000d48c783b */ /* 0x000e6a0000000200 */
[C---:B-----5:R-:W-:Y:S06]  /*1b420*/  HMMA.16816.F32 R64, R180.reuse, R152, R64 ;  /* 0x00000098b440723c */ /* 0x060fec0000001840 */
[C---:B------:R-:W-:Y:S01]  /*1b430*/  HMMA.16816.F32 R60, R180.reuse, R154, R60 ;  /* 0x0000009ab43c723c */ /* 0x040fe2000000183c */
[----:B------:R-:W2:Y:S05]  /*1b440*/  LDSM.16.M88.4 R152, [R212+0x2000] ;  /* 0x00200000d498783b */ /* 0x000eaa0000000200 */
[C---:B------:R-:W-:Y:S06]  /*1b450*/  HMMA.16816.F32 R28, R180.reuse, R8, R28 ;  /* 0x00000008b41c723c */ /* 0x040fec000000181c */
[C---:B------:R-:W-:Y:S01]  /*1b460*/  HMMA.16816.F32 R24, R180.reuse, R10, R24 ;  /* 0x0000000ab418723c */ /* 0x040fe20000001818 */
[----:B------:R-:W-:Y:S05]  /*1b470*/  LDSM.16.M88.4 R8, [R230+0x2000] ;  /* 0x00200000e608783b */ /* 0x000fea0000000200 */
[C---:B------:R-:W-:Y:S06]  /*1b480*/  HMMA.16816.F32 R12, R180.reuse, R184, R12 ;  /* 0x000000b8b40c723c */ /* 0x040fec000000180c */
[----:B------:R-:W-:Y:S06]  /*1b490*/  HMMA.16816.F32 R176, R180, R186, R176 ;  /* 0x000000bab4b0723c */ /* 0x000fec00000018b0 */
[C---:B------:R-:W-:Y:S06]  /*1b4a0*/  HMMA.16816.F32 R44, R172.reuse, R156, R44 ;  /* 0x0000009cac2c723c */ /* 0x040fec000000182c */
[----:B------:R-:W-:Y:S01]  /*1b4b0*/  HMMA.16816.F32 R40, R172, R158, R40 ;  /* 0x0000009eac28723c */ /* 0x000fe20000001828 */
[----:B------:R-:W5:Y:S05]  /*1b4c0*/  LDSM.16.M88.4 R156, [R229+0x9000] ;  /* 0x00900000e59c783b */ /* 0x000f6a0000000200 */
[C---:B---3--:R-:W-:Y:S06]  /*1b4d0*/  HMMA.16816.F32 R20, R180.reuse, R4, R20 ;  /* 0x00000004b414723c */ /* 0x048fec0000001814 */
[----:B------:R-:W-:Y:S01]  /*1b4e0*/  HMMA.16816.F32 R16, R180, R6, R16 ;  /* 0x00000006b410723c */ /* 0x000fe20000001810 */
[----:B------:R-:W3:Y:S05]  /*1b4f0*/  LDSM.16.M88.4 R4, [R229+0x8000] ;  /* 0x00800000e504783b */ /* 0x000eea0000000200 */
        /* <DEDUP_REMOVED lines=12> */
[C---:B--2---:R-:W-:Y:S06]  /*1b5c0*/  HMMA.16816.F32 R36, R172.reuse, R152, R36 ;  /* 0x00000098ac24723c */ /* 0x044fec0000001824 */
[C---:B------:R-:W-:Y:S01]  /*1b5d0*/  HMMA.16816.F32 R32, R172.reuse, R154, R32 ;  /* 0x0000009aac20723c */ /* 0x040fe20000001820 */
[----:B------:R-:W-:Y:S05]  /*1b5e0*/  LDSM.16.M88.4 R152, [R229+0xa800] ;  /* 0x00a80000e598783b */ /* 0x000fea0000000200 */
[C---:B------:R-:W-:Y:S06]  /*1b5f0*/  HMMA.16816.F32 R20, R172.reuse, R144, R20 ;  /* 0x00000090ac14723c */ /* 0x040fec0000001814 */
[C---:B------:R-:W-:Y:S01]  /*1b600*/  HMMA.16816.F32 R16, R172.reuse, R146, R16 ;  /* 0x00000092ac10723c */ /* 0x040fe20000001810 */
[----:B------:R-:W2:Y:S05]  /*1b610*/  LDSM.16.M88.4 R144, [R229+0xa000] ;  /* 0x00a00000e590783b */ /* 0x000eaa0000000200 */
[C---:B------:R-:W-:Y:S06]  /*1b620*/  HMMA.16816.F32 R64, R172.reuse, R164, R64 ;  /* 0x000000a4ac40723c */ /* 0x040fec0000001840 */
[----:B------:R-:W-:Y:S01]  /*1b630*/  HMMA.16816.F32 R60, R172, R166, R60 ;  /* 0x000000a6ac3c723c */ /* 0x000fe2000000183c */
[----:B------:R-:W-:Y:S04]  /*1b640*/  LDSM.16.M88.4 R164, [R229+0xb800] ;  /* 0x00b80000e5a4783b */ /* 0x000fe80000000200 */
[----:B------:R-:W-:Y:S01]  /*1b650*/  LDSM.16.M88.4 R172, [R210] ;  /* 0x00000000d2ac783b */ /* 0x000fe20000000200 */
[C---:B-----5:R-:W-:Y:S06]  /*1b660*/  HMMA.16816.F32 R56, R8.reuse, R156, R56 ;  /* 0x0000009c0838723c */ /* 0x060fec0000001838 */
[C---:B------:R-:W-:Y:S01]  /*1b670*/  HMMA.16816.F32 R52, R8.reuse, R158, R52 ;  /* 0x0000009e0834723c */ /* 0x040fe20000001834 */
[----:B------:R-:W5:Y:S05]  /*1b680*/  LDSM.16.M88.4 R156, [R208] ;  /* 0x00000000d09c783b */ /* 0x000f6a0000000200 */
[C---:B---3--:R-:W-:Y:S06]  /*1b690*/  HMMA.16816.F32 R136, R8.reuse, R4, R136 ;  /* 0x000000040888723c */ /* 0x048fec0000001888 */
[C---:B------:R-:W-:Y:S01]  /*1b6a0*/  HMMA.16816.F32 R132, R8.reuse, R6, R132 ;  /* 0x000000060884723c */ /* 0x040fe20000001884 */
[----:B------:R-:W3:Y:S05]  /*1b6b0*/  LDSM.16.M88.4 R4, [R211] ;  /* 0x00000000d304783b */ /* 0x000eea0000000200 */
[C---:B----4-:R-:W-:Y:S06]  /*1b6c0*/  HMMA.16816.F32 R44, R8.reuse, R148, R44 ;  /* 0x00000094082c723c */ /* 0x050fec000000182c */
[C---:B------:R-:W-:Y:S01]  /*1b6d0*/  HMMA.16816.F32 R40, R8.reuse, R150, R40 ;  /* 0x000000960828723c */ /* 0x040fe20000001828 */
[----:B------:R-:W4:Y:S05]  /*1b6e0*/  LDSM.16.M88.4 R148, [R207] ;  /* 0x00000000cf94783b */ /* 0x000f2a0000000200 */
[C---:B------:R-:W-:Y:S06]  /*1b6f0*/  HMMA.16816.F32 R64, R8.reuse, R160, R64 ;  /* 0x000000a00840723c */ /* 0x040fec0000001840 */
[C---:B------:R-:W-:Y:S01]  /*1b700*/  HMMA.16816.F32 R60, R8.reuse, R162, R60 ;  /* 0x000000a2083c723c */ /* 0x040fe2000000183c */
[----:B------:R-:W4:Y:S05]  /*1b710*/  LDSM.16.M88.4 R160, [R209] ;  /* 0x00000000d1a0783b */ /* 0x000f2a0000000200 */
[C---:B-1----:R-:W-:Y:S06]  /*1b720*/  HMMA.16816.F32 R20, R8.reuse, R140, R20 ;  /* 0x0000008c0814723c */ /* 0x042fec0000001814 */
[C---:B------:R-:W-:Y:S01]  /*1b730*/  HMMA.16816.F32 R16, R8.reuse, R142, R16 ;  /* 0x0000008e0810723c */ /* 0x040fe20000001810 */
[----:B------:R-:W1:Y:S05]  /*1b740*/  LDSM.16.M88.4 R140, [R206] ;  /* 0x00000000ce8c783b */ /* 0x000e6a0000000200 */
[C---:B--2---:R-:W-:Y:S06]  /*1b750*/  HMMA.16816.F32 R36, R8.reuse, R144, R36 ;  /* 0x000000900824723c */ /* 0x044fec0000001824 */
[C---:B------:R-:W-:Y:S01]  /*1b760*/  HMMA.16816.F32 R32, R8.reuse, R146, R32 ;  /* 0x000000920820723c */ /* 0x040fe20000001820 */
[----:B------:R-:W-:Y:S05]  /*1b770*/  LDSM.16.M88.4 R144, [R223+0x8000] ;  /* 0x00800000df90783b */ /* 0x000fea0000000200 */
[C---:B------:R-:W-:Y:S06]  /*1b780*/  HMMA.16816.F32 R28, R8.reuse, R152, R28 ;  /* 0x00000098081c723c */ /* 0x040fec000000181c */
[----:B------:R-:W-:Y:S01]  /*1b790*/  HMMA.16816.F32 R24, R8, R154, R24 ;  /* 0x0000009a0818723c */ /* 0x000fe20000001818 */
[----:B------:R-:W2:Y:S05]  /*1b7a0*/  LDSM.16.M88.4 R152, [R226+0x2000] ;  /* 0x00200000e298783b */ /* 0x000eaa0000000200 */
[C---:B-----5:R-:W-:Y:S06]  /*1b7b0*/  HMMA.16816.F32 R44, R168.reuse, R156, R44 ;  /* 0x0000009ca82c723c */ /* 0x060fec000000182c */
[C---:B------:R-:W-:Y:S01]  /*1b7c0*/  HMMA.16816.F32 R40, R168.reuse, R158, R40 ;  /* 0x0000009ea828723c */ /* 0x040fe20000001828 */
[----:B------:R-:W5:Y:S05]  /*1b7d0*/  LDSM.16.M88.4 R156, [R223+0x8800] ;  /* 0x00880000df9c783b */ /* 0x000f6a0000000200 */
[C---:B---3--:R-:W-:Y:S06]  /*1b7e0*/  HMMA.16816.F32 R136, R168.reuse, R4, R136 ;  /* 0x00000004a888723c */ /* 0x048fec0000001888 */
[----:B------:R-:W-:Y:S01]  /*1b7f0*/  HMMA.16816.F32 R132, R168, R6, R132 ;  /* 0x00000006a884723c */ /* 0x000fe20000001884 */
[----:B------:R-:W3:Y:S05]  /*1b800*/  LDSM.16.M88.4 R4, [R204] ;  /* 0x00000000cc04783b */ /* 0x000eea0000000200 */
[C---:B------:R-:W-:Y:S06]  /*1b810*/  HMMA.16816.F32 R12, R8.reuse, R164, R12 ;  /* 0x000000a4080c723c */ /* 0x040fec000000180c */
[----:B------:R-:W-:Y:S01]  /*1b820*/  HMMA.16816.F32 R176, R8, R166, R176 ;  /* 0x000000a608b0723c */ /* 0x000fe200000018b0 */
[----:B------:R-:W3:Y:S05]  /*1b830*/  LDSM.16.M88.4 R8, [R205] ;  /* 0x00000000cd08783b */ /* 0x000eea0000000200 */
[C---:B----4-:R-:W-:Y:S06]  /*1b840*/  HMMA.16816.F32 R36, R168.reuse, R148, R36 ;  /* 0x00000094a824723c */ /* 0x050fec0000001824 */
[C---:B------:R-:W-:Y:S01]  /*1b850*/  HMMA.16816.F32 R164, R168.reuse, R150, R32 ;  /* 0x00000096a8a4723c */ /* 0x040fe20000001820 */
[----:B------:R-:W-:Y:S04]  /*1b860*/  LDSM.16.M88.4 R148, [R225+0x2000] ;  /* 0x00200000e194783b */ /* 0x000fe80000000200 */
[----:B------:R-:W4:Y:S01]  /*1b870*/  LDSM.16.M88.4 R32, [R212+0x4000] ;  /* 0x00400000d420783b */ /* 0x000f220000000200 */
[C---:B------:R-:W-:Y:S06]  /*1b880*/  HMMA.16816.F32 R64, R168.reuse, R172, R64 ;  /* 0x000000aca840723c */ /* 0x040fec0000001840 */
[C---:B------:R-:W-:Y:S06]  /*1b890*/  HMMA.16816.F32 R56, R168.reuse, R160, R56 ;  /* 0x000000a0a838723c */ /* 0x040fec0000001838 */
[C---:B------:R-:W-:Y:S01]  /*1b8a0*/  HMMA.16816.F32 R52, R168.reuse, R162, R52 ;  /* 0x000000a2a834723c */ /* 0x040fe20000001834 */
[----:B------:R-:W4:Y:S05]  /*1b8b0*/  LDSM.16.M88.4 R160, [R223+0x9000] ;  /* 0x00900000dfa0783b */ /* 0x000f2a0000000200 */
[C---:B-1----:R-:W-:Y:S06]  /*1b8c0*/  HMMA.16816.F32 R28, R168.reuse, R140, R28 ;  /* 0x0000008ca81c723c */ /* 0x042fec000000181c */
[----:B------:R-:W-:Y:S01]  /*1b8d0*/  HMMA.16816.F32 R24, R168, R142, R24 ;  /* 0x0000008ea818723c */ /* 0x000fe20000001818 */
[----:B------:R-:W1:Y:S05]  /*1b8e0*/  LDSM.16.M88.4 R140, [R212+0x4800] ;  /* 0x00480000d48c783b */ /* 0x000e6a0000000200 */
[----:B--2---:R-:W-:Y:S06]  /*1b8f0*/  HMMA.16816.F32 R132, R152, R146, R132 ;  /* 0x000000929884723c */ /* 0x004fec0000001884 */
[----:B------:R-:W-:Y:S06]  /*1b900*/  HMMA.16816.F32 R60, R168, R174, R60 ;  /* 0x000000aea83c723c */ /* 0x000fec000000183c */
[C---:B------:R-:W-:Y:S06]  /*1b910*/  HMMA.16816.F32 R136, R152.reuse, R144, R136 ;  /* 0x000000909888723c */ /* 0x040fec0000001888 */
[----:B-----5:R-:W-:Y:S06]  /*1b920*/  HMMA.16816.F32 R64, R152, R156, R64 ;  /* 0x0000009c9840723c */ /* 0x020fec0000001840 */
[C---:B---3--:R-:W-:Y:S06]  /*1b930*/  HMMA.16816.F32 R12, R168.reuse, R4, R12 ;  /* 0x00000004a80c723c */ /* 0x048fec000000180c */
[C---:B------:R-:W-:Y:S01]  /*1b940*/  HMMA.16816.F32 R176, R168.reuse, R6, R176 ;  /* 0x00000006a8b0723c */ /* 0x040fe200000018b0 */
[----:B------:R-:W2:Y:S05]  /*1b950*/  LDSM.16.M88.4 R4, [R223+0x9800] ;  /* 0x00980000df04783b */ /* 0x000eaa0000000200 */
[C---:B------:R-:W-:Y:S06]  /*1b960*/  HMMA.16816.F32 R20, R168.reuse, R8, R20 ;  /* 0x00000008a814723c */ /* 0x040fec0000001814 */
[----:B------:R-:W-:Y:S01]  /*1b970*/  HMMA.16816.F32 R16, R168, R10, R16 ;  /* 0x0000000aa810723c */ /* 0x000fe20000001810 */
[----:B------:R-:W3:Y:S05]  /*1b980*/  LDSM.16.M88.4 R8, [R212+0x5000] ;  /* 0x00500000d408783b */ /* 0x000eea0000000200 */
[----:B----4-:R-:W-:Y:S06]  /*1b990*/  HMMA.16816.F32 R132, R148, R34, R132 ;  /* 0x000000229484723c */ /* 0x010fec0000001884 */
[----:B------:R-:W-:Y:S06]  /*1b9a0*/  HMMA.16816.F32 R60, R152, R158, R60 ;  /* 0x0000009e983c723c */ /* 0x000fec000000183c */
[----:B------:R-:W-:Y:S06]  /*1b9b0*/  HMMA.16816.F32 R136, R148, R32, R136 ;  /* 0x000000209488723c */ /* 0x000fec0000001888 */
[----:B------:R-:W-:Y:S01]  /*1b9c0*/  HMMA.16816.F32 R56, R152, R160, R56 ;  /* 0x000000a09838723c */ /* 0x000fe20000001838 */
[----:B------:R-:W-:-:S05]  /*1b9d0*/  VIADD R32, R3, 0x1 ;  /* 0x0000000103207836 */ /* 0x000fca0000000000 */
[----:B-1----:R-:W-:Y:S01]  /*1b9e0*/  HMMA.16816.F32 R64, R148, R140, R64 ;  /* 0x0000008c9440723c */ /* 0x002fe20000001840 */
[C---:B------:R-:W-:Y:S02]  /*1b9f0*/  ISETP.GE.AND P5, PT, R32.reuse, R188, PT ;  /* 0x000000bc2000720c */ /* 0x040fe40003fa6270 */
[----:B------:R-:W-:Y:S02]  /*1ba00*/  ISETP.GE.AND P6, PT, R32, R189, PT ;  /* 0x000000bd2000720c */ /* 0x000fe40003fc6270 */
[----:B------:R-:W1:Y:S01]  /*1ba10*/  LDSM.16.M88.4 R32, [R212+0x5800] ;  /* 0x00580000d420783b */ /* 0x000e620000000200 */
[----:B------:R-:W-:Y:S01]  /*1ba20*/  HMMA.16816.F32 R52, R152, R162, R52 ;  /* 0x000000a29834723c */ /* 0x000fe20000001834 */
[C---:B------:R-:W-:Y:S02]  /*1ba30*/  VIADD R141, R3.reuse, 0x8 ;  /* 0x00000008038d7836 */ /* 0x040fe40000000000 */
[----:B------:R-:W-:-:S03]  /*1ba40*/  VIADD R140, R3, 0x9 ;  /* 0x00000009038c7836 */ /* 0x000fc60000000000 */
[CC--:B------:R-:W-:Y:S01]  /*1ba50*/  ISETP.GE.AND P4, PT, R141.reuse, R188.reuse, PT ;  /* 0x000000bc8d00720c */ /* 0x0c0fe20003f86270 */
[----:B------:R-:W-:Y:S01]  /*1ba60*/  HMMA.16816.F32 R60, R148, R142, R60 ;  /* 0x0000008e943c723c */ /* 0x000fe2000000183c */
[-C--:B------:R-:W-:Y:S02]  /*1ba70*/  ISETP.GE.AND P3, PT, R141, R189.reuse, PT ;  /* 0x000000bd8d00720c */ /* 0x080fe40003f66270 */
[----:B------:R-:W-:Y:S01]  /*1ba80*/  FSEL R193, R132, -INF , !P4 ;  /* 0xff80000084c17808 */ /* 0x000fe20006000000 */
[----:B------:R-:W-:Y:S01]  /*1ba90*/  VIADD R132, R3, 0x10 ;  /* 0x0000001003847836 */ /* 0x000fe20000000000 */
[----:B------:R-:W-:Y:S01]  /*1baa0*/  FSEL R199, R134, -INF , !P3 ;  /* 0xff80000086c77808 */ /* 0x000fe20005800000 */
[----:B--2---:R-:W-:Y:S01]  /*1bab0*/  HMMA.16816.F32 R44, R152, R4, R44 ;  /* 0x00000004982c723c */ /* 0x004fe2000000182c */
[----:B------:R-:W-:Y:S02]  /*1bac0*/  ISETP.GE.AND P4, PT, R140, R189, PT ;  /* 0x000000bd8c00720c */ /* 0x000fe40003f86270 */
[----:B------:R-:W-:-:S02]  /*1bad0*/  ISETP.GE.AND P3, PT, R132, R188, PT ;  /* 0x000000bc8400720c */ /* 0x000fc40003f66270 */
[----:B------:R-:W-:Y:S01]  /*1bae0*/  FSEL R201, R135, -INF , !P4 ;  /* 0xff80000087c97808 */ /* 0x000fe20006000000 */
[----:B---3--:R-:W-:Y:S01]  /*1baf0*/  HMMA.16816.F32 R56, R148, R8, R56 ;  /* 0x000000089438723c */ /* 0x008fe20000001838 */
[----:B------:R-:W-:Y:S01]  /*1bb00*/  VIADD R4, R3, 0x11 ;  /* 0x0000001103047836 */ /* 0x000fe20000000000 */
[----:B------:R-:W-:Y:S02]  /*1bb10*/  FSEL R175, R64, -INF , !P3 ;  /* 0xff80000040af7808 */ /* 0x000fe40005800000 */
[----:B------:R-:W-:Y:S02]  /*1bb20*/  FSEL R195, R137, -INF , !P5 ;  /* 0xff80000089c37808 */ /* 0x000fe40006800000 */
[CC--:B------:R-:W-:Y:S01]  /*1bb30*/  ISETP.GE.AND P4, PT, R4.reuse, R188.reuse, PT ;  /* 0x000000bc0400720c */ /* 0x0c0fe20003f86270 */
[----:B------:R-:W-:Y:S01]  /*1bb40*/  HMMA.16816.F32 R40, R152, R6, R40 ;  /* 0x000000069828723c */ /* 0x000fe20000001828 */
[----:B------:R-:W-:Y:S01]  /*1bb50*/  ISETP.GE.AND P3, PT, R4, R189, PT ;  /* 0x000000bd0400720c */ /* 0x000fe20003f66270 */
[C---:B------:R-:W-:Y:S01]  /*1bb60*/  VIADD R9, R3.reuse, 0x18 ;  /* 0x0000001803097836 */ /* 0x040fe20000000000 */
[----:B------:R-:W2:Y:S01]  /*1bb70*/  LDSM.16.M88.4 R4, [R212+0x6000] ;  /* 0x00600000d404783b */ /* 0x000ea20000000200 */
[----:B------:R-:W-:Y:S01]  /*1bb80*/  ISETP.GE.AND P5, PT, R140, R188, PT ;  /* 0x000000bc8c00720c */ /* 0x000fe20003fa6270 */
[----:B------:R-:W-:Y:S01]  /*1bb90*/  VIADD R8, R3, 0x19 ;  /* 0x0000001903087836 */ /* 0x000fe20000000000 */
[----:B------:R-:W-:Y:S01]  /*1bba0*/  HMMA.16816.F32 R52, R148, R10, R52 ;  /* 0x0000000a9434723c */ /* 0x000fe20000001834 */
[----:B------:R-:W-:-:S02]  /*1bbb0*/  FSEL R173, R65, -INF , !P4 ;  /* 0xff80000041ad7808 */ /* 0x000fc40006000000 */
[----:B------:R-:W-:Y:S02]  /*1bbc0*/  FSEL R197, R133, -INF , !P5 ;  /* 0xff80000085c57808 */ /* 0x000fe40006800000 */
[-C--:B------:R-:W-:Y:S01]  /*1bbd0*/  ISETP.GE.AND P5, PT, R132, R189.reuse, PT ;  /* 0x000000bd8400720c */ /* 0x080fe20003fa6270 */
[----:B------:R-:W-:Y:S01]  /*1bbe0*/  HMMA.16816.F32 R36, R152, R48, R36 ;  /* 0x000000309824723c */ /* 0x000fe20000001824 */
[----:B------:R-:W3:Y:S01]  /*1bbf0*/  LDSM.16.M88.4 R132, [R223+0xa800] ;  /* 0x00a80000df84783b */ /* 0x000ee20000000200 */
[C---:B------:R-:W-:Y:S02]  /*1bc00*/  ISETP.GE.AND P4, PT, R9.reuse, R189, PT ;  /* 0x000000bd0900720c */ /* 0x040fe40003f86270 */
[----:B------:R-:W-:Y:S02]  /*1bc10*/  FSEL R187, R66, -INF , !P5 ;  /* 0xff80000042bb7808 */ /* 0x000fe40006800000 */
[----:B------:R-:W-:Y:S01]  /*1bc20*/  ISETP.GE.AND P5, PT, R9, R188, PT ;  /* 0x000000bc0900720c */ /* 0x000fe20003fa6270 */
[----:B------:R-:W-:Y:S01]  /*1bc30*/  VIADD R9, R3, 0x20 ;  /* 0x0000002003097836 */ /* 0x000fe20000000000 */
[----:B------:R-:W-:Y:S01]  /*1bc40*/  FSEL R183, R67, -INF , !P3 ;  /* 0xff80000043b77808 */ /* 0x000fe20005800000 */
[----:B-1----:R-:W-:Y:S01]  /*1bc50*/  HMMA.16816.F32 R44, R148, R32, R44 ;  /* 0x00000020942c723c */ /* 0x002fe2000000182c */
[----:B------:R-:W-:-:S02]  /*1bc60*/  FSEL R171, R60, -INF , !P5 ;  /* 0xff8000003cab7808 */ /* 0x000fc40006800000 */
[CC--:B------:R-:W-:Y:S02]  /*1bc70*/  ISETP.GE.AND P3, PT, R8.reuse, R188.reuse, PT ;  /* 0x000000bc0800720c */ /* 0x0c0fe40003f66270 */
[----:B------:R-:W-:Y:S01]  /*1bc80*/  ISETP.GE.AND P5, PT, R8, R189, PT ;  /* 0x000000bd0800720c */ /* 0x000fe20003fa6270 */
[C---:B------:R-:W-:Y:S01]  /*1bc90*/  VIADD R8, R3.reuse, 0x21 ;  /* 0x0000002103087836 */ /* 0x040fe20000000000 */
[----:B------:R-:W-:Y:S01]  /*1bca0*/  FSEL R185, R62, -INF , !P4 ;  /* 0xff8000003eb97808 */ /* 0x000fe20006000000 */
[----:B------:R-:W-:Y:S01]  /*1bcb0*/  VIADD R33, R3, 0x28 ;  /* 0x0000002803217836 */ /* 0x000fe20000000000 */
[----:B------:R-:W-:Y:S01]  /*1bcc0*/  ISETP.GE.AND P4, PT, R9, R188, PT ;  /* 0x000000bc0900720c */ /* 0x000fe20003f86270 */
[----:B------:R-:W-:Y:S01]  /*1bcd0*/  VIADD R32, R3, 0x29 ;  /* 0x0000002903207836 */ /* 0x000fe20000000000 */
[----:B------:R-:W-:Y:S01]  /*1bce0*/  FSEL R169, R61, -INF , !P3 ;  /* 0xff8000003da97808 */ /* 0x000fe20005800000 */
[----:B------:R-:W-:Y:S01]  /*1bcf0*/  HMMA.16816.F32 R164, R152, R50, R164 ;  /* 0x0000003298a4723c */ /* 0x000fe200000018a4 */
[----:B------:R-:W-:Y:S01]  /*1bd00*/  FSEL R181, R63, -INF , !P5 ;  /* 0xff8000003fb57808 */ /* 0x000fe20006800000 */
[----:B------:R-:W1:Y:S01]  /*1bd10*/  LDSM.16.M88.4 R48, [R212+0x6800] ;  /* 0x00680000d430783b */ /* 0x000e620000000200 */
[----:B------:R-:W-:-:S02]  /*1bd20*/  FSEL R161, R56, -INF , !P4 ;  /* 0xff80000038a17808 */ /* 0x000fc40006000000 */
[-C--:B------:R-:W-:Y:S01]  /*1bd30*/  ISETP.GE.AND P3, PT, R9, R189.reuse, PT ;  /* 0x000000bd0900720c */ /* 0x080fe20003f66270 */
[C---:B------:R-:W-:Y:S01]  /*1bd40*/  HMMA.16816.F32 R40, R148.reuse, R34, R40 ;  /* 0x000000229428723c */ /* 0x040fe20000001828 */
[CC--:B------:R-:W-:Y:S02]  /*1bd50*/  ISETP.GE.AND P5, PT, R8.reuse, R188.reuse, PT ;  /* 0x000000bc0800720c */ /* 0x0c0fe40003fa6270 */
[-C--:B------:R-:W-:Y:S02]  /*1bd60*/  ISETP.GE.AND P4, PT, R8, R189.reuse, PT ;  /* 0x000000bd0800720c */ /* 0x080fe40003f86270 */
[----:B------:R-:W4:Y:S01]  /*1bd70*/  LDSM.16.M88.4 R8, [R223+0xb000] ;  /* 0x00b00000df08783b */ /* 0x000f220000000200 */
[----:B------:R-:W-:Y:S01]  /*1bd80*/  FSEL R64, R58, -INF , !P3 ;  /* 0xff8000003a407808 */ /* 0x000fe20005800000 */
[----:B--2---:R-:W-:Y:S01]  /*1bd90*/  HMMA.16816.F32 R36, R148, R4, R36 ;  /* 0x000000049424723c */ /* 0x004fe20000001824 */
[----:B------:R-:W-:Y:S02]  /*1bda0*/  FSEL R159, R57, -INF , !P5 ;  /* 0xff800000399f7808 */ /* 0x000fe40006800000 */
[CC--:B------:R-:W-:Y:S01]  /*1bdb0*/  ISETP.GE.AND P3, PT, R33.reuse, R188.reuse, PT ;  /* 0x000000bc2100720c */ /* 0x0c0fe20003f66270 */
[----:B------:R-:W2:Y:S01]  /*1bdc0*/  LDC.64 R56, c[0x0][0x198] ;  /* 0x00006600ff387b82 */ /* 0x000ea20000000a00 */
[-C--:B------:R-:W-:Y:S01]  /*1bdd0*/  ISETP.GE.AND P5, PT, R33, R189.reuse, PT ;  /* 0x000000bd2100720c */ /* 0x080fe20003fa6270 */
[----:B------:R-:W-:Y:S01]  /*1bde0*/  VIADD R33, R3, 0x30 ;  /* 0x0000003003217836 */ /* 0x000fe20000000000 */
[----:B------:R-:W-:Y:S01]  /*1bdf0*/  FSEL R67, R59, -INF , !P4 ;  /* 0xff8000003b437808 */ /* 0x000fe20006000000 */
[C---:B---3--:R-:W-:Y:S01]  /*1be00*/  HMMA.16816.F32 R28, R152.reuse, R132, R28 ;  /* 0x00000084981c723c */ /* 0x048fe2000000181c */
[----:B------:R-:W-:Y:S01]  /*1be10*/  FSEL R163, R52, -INF , !P3 ;  /* 0xff80000034a37808 */ /* 0x000fe20005800000 */
[C---:B------:R-:W-:Y:S01]  /*1be20*/  VIADD R5, R3.reuse, 0x38 ;  /* 0x0000003803057836 */ /* 0x040fe20000000000 */
[CC--:B------:R-:W-:Y:S01]  /*1be30*/  ISETP.GE.AND P4, PT, R32.reuse, R188.reuse, PT ;  /* 0x000000bc2000720c */ /* 0x0c0fe20003f86270 */
[C---:B------:R-:W-:Y:S01]  /*1be40*/  VIADD R4, R3.reuse, 0x39 ;  /* 0x0000003903047836 */ /* 0x040fe20000000000 */
[----:B------:R-:W-:Y:S01]  /*1be50*/  ISETP.GE.AND P3, PT, R32, R189, PT ;  /* 0x000000bd2000720c */ /* 0x000fe20003f66270 */
[----:B------:R-:W-:Y:S01]  /*1be60*/  VIADD R32, R3, 0x31 ;  /* 0x0000003103207836 */ /* 0x000fe20000000000 */
[----:B------:R-:W-:Y:S01]  /*1be70*/  FSEL R66, R54, -INF , !P5 ;  /* 0xff80000036427808 */ /* 0x000fe20006800000 */
[----:B------:R-:W-:Y:S01]  /*1be80*/  HMMA.16816.F32 R24, R152, R134, R24 ;  /* 0x000000869818723c */ /* 0x000fe20000001818 */
[----:B------:R-:W-:-:S02]  /*1be90*/  ISETP.GE.AND P5, PT, R33, R188, PT ;  /* 0x000000bc2100720c */ /* 0x000fc40003fa6270 */
[----:B------:R-:W-:Y:S02]  /*1bea0*/  FSEL R137, R53, -INF , !P4 ;  /* 0xff80000035897808 */ /* 0x000fe40006000000 */
[----:B------:R-:W-:Y:S01]  /*1beb0*/  FSEL R157, R55, -INF , !P3 ;  /* 0xff800000379d7808 */ /* 0x000fe20005800000 */
[----:B------:R-:W-:Y:S01]  /*1bec0*/  HMMA.16816.F32 R164, R148, R6, R164 ;  /* 0x0000000694a4723c */ /* 0x000fe200000018a4 */
[----:B------:R-:W-:Y:S01]  /*1bed0*/  FSEL R252, R44, -INF , !P5 ;  /* 0xff8000002cfc7808 */ /* 0x000fe20006800000 */
[----:B------:R-:W3:Y:S01]  /*1bee0*/  LDSM.16.M88.4 R52, [R212+0x7000] ;  /* 0x00700000d434783b */ /* 0x000ee20000000200 */
[-C--:B------:R-:W-:Y:S02]  /*1bef0*/  ISETP.GE.AND P4, PT, R33, R189.reuse, PT ;  /* 0x000000bd2100720c */ /* 0x080fe40003f86270 */
[C---:B------:R-:W-:Y:S02]  /*1bf00*/  ISETP.GE.AND P3, PT, R32.reuse, R188, PT ;  /* 0x000000bc2000720c */ /* 0x040fe40003f66270 */
[----:B------:R-:W-:-:S02]  /*1bf10*/  ISETP.GE.AND P5, PT, R32, R189, PT ;  /* 0x000000bd2000720c */ /* 0x000fc40003fa6270 */
[----:B------:R-:W5:Y:S01]  /*1bf20*/  LDSM.16.M88.4 R32, [R223+0xb800] ;  /* 0x00b80000df20783b */ /* 0x000f620000000200 */
[----:B------:R-:W-:Y:S01]  /*1bf30*/  FSEL R141, R46, -INF , !P4 ;  /* 0xff8000002e8d7808 */ /* 0x000fe20006000000 */
[----:B-1----:R-:W-:Y:S01]  /*1bf40*/  HMMA.16816.F32 R28, R148, R48, R28 ;  /* 0x00000030941c723c */ /* 0x002fe2000000181c */
[----:B------:R-:W-:Y:S02]  /*1bf50*/  FSEL R250, R45, -INF , !P3 ;  /* 0xff8000002dfa7808 */ /* 0x000fe40005800000 */
[C---:B------:R-:W-:Y:S02]  /*1bf60*/  ISETP.GE.AND P4, PT, R5.reuse, R188, PT ;  /* 0x000000bc0500720c */ /* 0x040fe40003f86270 */
[----:B------:R-:W-:Y:S01]  /*1bf70*/  ISETP.GE.AND P3, PT, R5, R189, PT ;  /* 0x000000bd0500720c */ /* 0x000fe20003f66270 */
[----:B------:R-:W-:Y:S01]  /*1bf80*/  VIADD R5, R3, 0x40 ;  /* 0x0000004003057836 */ /* 0x000fe20000000000 */
[----:B------:R-:W-:Y:S01]  /*1bf90*/  FSEL R147, R47, -INF , !P5 ;  /* 0xff8000002f937808 */ /* 0x000fe20006800000 */
[----:B----4-:R-:W-:Y:S01]  /*1bfa0*/  HMMA.16816.F32 R20, R152, R8, R20 ;  /* 0x000000089814723c */ /* 0x010fe20000001814 */
[----:B------:R-:W-:-:S02]  /*1bfb0*/  FSEL R145, R40, -INF , !P4 ;  /* 0xff80000028917808 */ /* 0x000fc40006000000 */
[CC--:B------:R-:W-:Y:S02]  /*1bfc0*/  ISETP.GE.AND P5, PT, R4.reuse, R188.reuse, PT ;  /* 0x000000bc0400720c */ /* 0x0c0fe40003fa6270 */
[----:B------:R-:W-:Y:S01]  /*1bfd0*/  ISETP.GE.AND P4, PT, R4, R189, PT ;  /* 0x000000bd0400720c */ /* 0x000fe20003f86270 */
[----:B------:R-:W-:Y:S01]  /*1bfe0*/  VIADD R4, R3, 0x41 ;  /* 0x0000004103047836 */ /* 0x000fe20000000000 */
[----:B------:R-:W-:Y:S01]  /*1bff0*/  FSEL R143, R42, -INF , !P3 ;  /* 0xff8000002a8f7808 */ /* 0x000fe20005800000 */
[----:B------:R-:W-:Y:S01]  /*1c000*/  HMMA.16816.F32 R16, R152, R10, R16 ;  /* 0x0000000a9810723c */ /* 0x000fe20000001810 */
[----:B------:R-:W-:Y:S01]  /*1c010*/  ISETP.GE.AND P3, PT, R5, R188, PT ;  /* 0x000000bc0500720c */ /* 0x000fe20003f66270 */
[----:B------:R-:W-:Y:S01]  /*1c020*/  VIADD R8, R3, 0x48 ;  /* 0x0000004803087836 */ /* 0x000fe20000000000 */
[----:B------:R-:W-:Y:S01]  /*1c030*/  FSEL R202, R41, -INF , !P5 ;  /* 0xff80000029ca7808 */ /* 0x000fe20006800000 */
[----:B------:R-:W-:Y:S01]  /*1c040*/  VIADD R9, R3, 0x50 ;  /* 0x0000005003097836 */ /* 0x000fe20000000000 */
[----:B------:R-:W-:Y:S01]  /*1c050*/  FSEL R200, R43, -INF , !P4 ;  /* 0xff8000002bc87808 */ /* 0x000fe20006000000 */
[----:B------:R-:W-:Y:S01]  /*1c060*/  HMMA.16816.F32 R24, R148, R50, R24 ;  /* 0x000000329418723c */ /* 0x000fe20000001818 */
[----:B------:R-:W-:-:S02]  /*1c070*/  FSEL R182, R36, -INF , !P3 ;  /* 0xff80000024b67808 */ /* 0x000fc40005800000 */
[-C--:B------:R-:W-:Y:S02]  /*1c080*/  ISETP.GE.AND P5, PT, R5, R189.reuse, PT ;  /* 0x000000bd0500720c */ /* 0x080fe40003fa6270 */
[C---:B------:R-:W-:Y:S02]  /*1c090*/  ISETP.GE.AND P4, PT, R4.reuse, R188, PT ;  /* 0x000000bc0400720c */ /* 0x040fe40003f86270 */
[----:B------:R-:W-:Y:S02]  /*1c0a0*/  ISETP.GE.AND P3, PT, R4, R189, PT ;  /* 0x000000bd0400720c */ /* 0x000fe40003f66270 */
[----:B------:R-:W1:Y:S01]  /*1c0b0*/  LDSM.16.M88.4 R4, [R212+0x7800] ;  /* 0x00780000d404783b */ /* 0x000e620000000200 */
[----:B------:R-:W-:Y:S01]  /*1c0c0*/  FSEL R198, R38, -INF , !P5 ;  /* 0xff80000026c67808 */ /* 0x000fe20006800000 */
[----:B---3--:R-:W-:Y:S01]  /*1c0d0*/  HMMA.16816.F32 R20, R148, R52, R20 ;  /* 0x000000349414723c */ /* 0x008fe20000001814 */
[----:B------:R-:W-:Y:S01]  /*1c0e0*/  FSEL R180, R37, -INF , !P4 ;  /* 0xff80000025b47808 */ /* 0x000fe20006000000 */
[----:B------:R-:W-:-:S04]  /*1c0f0*/  DEPBAR.LE SB0, 0x0 ;  /* 0x000080000000791a */ /* 0x000fc80000000000 */
[C---:B-----5:R-:W-:Y:S01]  /*1c100*/  HMMA.16816.F32 R12, R152.reuse, R32, R12 ;  /* 0x00000020980c723c */ /* 0x060fe2000000180c */
[----:B------:R-:W-:Y:S01]  /*1c110*/  BAR.SYNC.DEFER_BLOCKING 0x0 ;  /* 0x0000000000007b1d */ /* 0x000fe20000010000 */
[CC--:B------:R-:W-:Y:S02]  /*1c120*/  ISETP.GE.AND P5, PT, R8.reuse, R188.reuse, PT ;  /* 0x000000bc0800720c */ /* 0x0c0fe40003fa6270 */
[-C--:B------:R-:W-:Y:S01]  /*1c130*/  ISETP.GE.AND P4, PT, R8, R189.reuse, PT ;  /* 0x000000bd0800720c */ /* 0x080fe20003f86270 */
[----:B------:R-:W-:Y:S01]  /*1c140*/  VIADD R8, R3, 0x49 ;  /* 0x0000004903087836 */ /* 0x000fe20000000000 */
[----:B------:R-:W-:Y:S01]  /*1c150*/  HMMA.16816.F32 R32, R152, R34, R176 ;  /* 0x000000229820723c */ /* 0x000fe200000018b0 */
[----:B------:R-:W-:Y:S02]  /*1c160*/  FSEL R196, R39, -INF , !P3 ;  /* 0xff80000027c47808 */ /* 0x000fe40005800000 */
[----:B------:R-:W-:Y:S02]  /*1c170*/  FSEL R192, R164, -INF , !P5 ;  /* 0xff800000a4c07808 */ /* 0x000fe40006800000 */
[CC--:B------:R-:W-:Y:S01]  /*1c180*/  ISETP.GE.AND P3, PT, R8.reuse, R188.reuse, PT ;  /* 0x000000bc0800720c */ /* 0x0c0fe20003f66270 */
[----:B------:R-:W-:Y:S01]  /*1c190*/  HMMA.16816.F32 R16, R148, R54, R16 ;  /* 0x000000369410723c */ /* 0x000fe20000001810 */
[----:B------:R-:W-:Y:S01]  /*1c1a0*/  ISETP.GE.AND P5, PT, R8, R189, PT ;  /* 0x000000bd0800720c */ /* 0x000fe20003fa6270 */
[----:B------:R-:W-:Y:S01]  /*1c1b0*/  VIADD R8, R3, 0x51 ;  /* 0x0000005103087836 */ /* 0x000fe20000000000 */
[----:B------:R-:W-:Y:S01]  /*1c1c0*/  FSEL R194, R166, -INF , !P4 ;  /* 0xff800000a6c27808 */ /* 0x000fe20006000000 */
[----:B------:R-:W-:Y:S01]  /*1c1d0*/  IMAD.MOV.U32 R152, RZ, RZ, R190 ;  /* 0x000000ffff987224 */ /* 0x000fe200078e00be */
[----:B------:R-:W-:Y:S01]  /*1c1e0*/  ISETP.GE.AND P4, PT, R9, R188, PT ;  /* 0x000000bc0900720c */ /* 0x000fe20003f86270 */
[----:B------:R-:W-:Y:S01]  /*1c1f0*/  IMAD.MOV.U32 R153, RZ, RZ, R191 ;  /* 0x000000ffff997224 */ /* 0x000fe200078e00bf */
[----:B------:R-:W-:-:S02]  /*1c200*/  FSEL R186, R165, -INF , !P3 ;  /* 0xff800000a5ba7808 */ /* 0x000fc40005800000 */
[-C--:B------:R-:W-:Y:S01]  /*1c210*/  ISETP.GE.AND P3, PT, R9, R189.reuse, PT ;  /* 0x000000bd0900720c */ /* 0x080fe20003f66270 */
[----:B------:R-:W-:Y:S01]  /*1c220*/  VIADD R9, R3, 0x58 ;  /* 0x0000005803097836 */ /* 0x000fe20000000000 */
[----:B------:R-:W-:Y:S02]  /*1c230*/  FSEL R184, R167, -INF , !P5 ;  /* 0xff800000a7b87808 */ /* 0x000fe40006800000 */
[----:B------:R-:W-:Y:S02]  /*1c240*/  FSEL R166, R28, -INF , !P4 ;  /* 0xff8000001ca67808 */ /* 0x000fe40006000000 */
[C---:B------:R-:W-:Y:S02]  /*1c250*/  ISETP.GE.AND P5, PT, R8.reuse, R188, PT ;  /* 0x000000bc0800720c */ /* 0x040fe40003fa6270 */
[----:B------:R-:W-:Y:S01]  /*1c260*/  ISETP.GE.AND P4, PT, R8, R189, PT ;  /* 0x000000bd0800720c */ /* 0x000fe20003f86270 */
[----:B------:R-:W-:Y:S01]  /*1c270*/  VIADD R8, R3, 0x59 ;  /* 0x0000005903087836 */ /* 0x000fe20000000000 */
[----:B------:R-:W-:Y:S01]  /*1c280*/  FSEL R176, R30, -INF , !P3 ;  /* 0xff8000001eb07808 */ /* 0x000fe20005800000 */
[----:B-1----:R-:W-:Y:S01]  /*1c290*/  HMMA.16816.F32 R12, R148, R4, R12 ;  /* 0x00000004940c723c */ /* 0x002fe2000000180c */
[----:B------:R-:W-:-:S02]  /*1c2a0*/  FSEL R170, R29, -INF , !P5 ;  /* 0xff8000001daa7808 */ /* 0x000fc40006800000 */
[CC--:B------:R-:W-:Y:S02]  /*1c2b0*/  ISETP.GE.AND P3, PT, R9.reuse, R188.reuse, PT ;  /* 0x000000bc0900720c */ /* 0x0c0fe40003f66270 */
[-C--:B------:R-:W-:Y:S01]  /*1c2c0*/  ISETP.GE.AND P5, PT, R9, R189.reuse, PT ;  /* 0x000000bd0900720c */ /* 0x080fe20003fa6270 */
[----:B------:R-:W-:Y:S01]  /*1c2d0*/  VIADD R9, R3, 0x60 ;  /* 0x0000006003097836 */ /* 0x000fe20000000000 */
[----:B------:R-:W-:Y:S01]  /*1c2e0*/  FSEL R174, R31, -INF , !P4 ;  /* 0xff8000001fae7808 */ /* 0x000fe20006000000 */
[C---:B------:R-:W-:Y:S01]  /*1c2f0*/  VIADD R5, R3.reuse, 0x68 ;  /* 0x0000006803057836 */ /* 0x040fe20000000000 */
[----:B------:R-:W-:Y:S01]  /*1c300*/  ISETP.GE.AND P4, PT, R8, R188, PT ;  /* 0x000000bc0800720c */ /* 0x000fe20003f86270 */
[----:B------:R-:W-:Y:S01]  /*1c310*/  HMMA.16816.F32 R32, R148, R6, R32 ;  /* 0x000000069420723c */ /* 0x000fe20000001820 */
[----:B------:R-:W-:Y:S01]  /*1c320*/  FSEL R168, R24, -INF , !P3 ;  /* 0xff80000018a87808 */ /* 0x000fe20005800000 */
[C---:B------:R-:W-:Y:S01]  /*1c330*/  VIADD R4, R3.reuse, 0x69 ;  /* 0x0000006903047836 */ /* 0x040fe20000000000 */
[----:B------:R-:W-:Y:S01]  /*1c340*/  ISETP.GE.AND P3, PT, R8, R189, PT ;  /* 0x000000bd0800720c */ /* 0x000fe20003f66270 */
[----:B------:R-:W-:Y:S01]  /*1c350*/  VIADD R8, R3, 0x61 ;  /* 0x0000006103087836 */ /* 0x000fe20000000000 */
[----:B------:R-:W-:-:S02]  /*1c360*/  FSEL R172, R26, -INF , !P5 ;  /* 0xff8000001aac7808 */ /* 0x000fc40006800000 */
[----:B------:R-:W-:Y:S02]  /*1c370*/  FSEL R164, R25, -INF , !P4 ;  /* 0xff80000019a47808 */ /* 0x000fe40006000000 */
[C---:B------:R-:W-:Y:S02]  /*1c380*/  ISETP.GE.AND P5, PT, R9.reuse, R188, PT ;  /* 0x000000bc0900720c */ /* 0x040fe40003fa6270 */
[----:B------:R-:W-:Y:S02]  /*1c390*/  ISETP.GE.AND P4, PT, R9, R189, PT ;  /* 0x000000bd0900720c */ /* 0x000fe40003f86270 */
[----:B------:R-:W-:Y:S02]  /*1c3a0*/  FSEL R156, R20, -INF , !P5 ;  /* 0xff800000149c7808 */ /* 0x000fe40006800000 */
[----:B------:R-:W-:Y:S02]  /*1c3b0*/  FSEL R160, R22, -INF , !P4 ;  /* 0xff80000016a07808 */ /* 0x000fe40006000000 */
[----:B------:R-:W-:-:S02]  /*1c3c0*/  FSEL R162, R27, -INF , !P3 ;  /* 0xff8000001ba27808 */ /* 0x000fc40005800000 */
[C---:B------:R-:W-:Y:S02]  /*1c3d0*/  ISETP.GE.AND P5, PT, R8.reuse, R189, PT ;  /* 0x000000bd0800720c */ /* 0x040fe40003fa6270 */
[-C--:B------:R-:W-:Y:S02]  /*1c3e0*/  ISETP.GE.AND P4, PT, R5, R188.reuse, PT ;  /* 0x000000bc0500720c */ /* 0x080fe40003f86270 */
[----:B------:R-:W-:Y:S02]  /*1c3f0*/  ISETP.GE.AND P3, PT, R8, R188, PT ;  /* 0x000000bc0800720c */ /* 0x000fe40003f66270 */
[----:B------:R-:W-:Y:S02]  /*1c400*/  FSEL R158, R23, -INF , !P5 ;  /* 0xff800000179e7808 */ /* 0x000fe40006800000 */
[----:B------:R-:W-:Y:S02]  /*1c410*/  FSEL R146, R16, -INF , !P4 ;  /* 0xff80000010927808 */ /* 0x000fe40006000000 */
[----:B------:R-:W-:-:S02]  /*1c420*/  FSEL R154, R21, -INF , !P3 ;  /* 0xff800000159a7808 */ /* 0x000fc40005800000 */
[CC--:B------:R-:W-:Y:S02]  /*1c430*/  ISETP.GE.AND P5, PT, R4.reuse, R188.reuse, PT ;  /* 0x000000bc0400720c */ /* 0x0c0fe40003fa6270 */
[-C--:B------:R-:W-:Y:S01]  /*1c440*/  ISETP.GE.AND P4, PT, R4, R189.reuse, PT ;  /* 0x000000bd0400720c */ /* 0x080fe20003f86270 */
[----:B------:R-:W-:Y:S01]  /*1c450*/  VIADD R4, R3, 0x70 ;  /* 0x0000007003047836 */ /* 0x000fe20000000000 */
        /* <DEDUP_REMOVED lines=14> */
[C---:B------:R-:W-:Y:S01]  /*1c540*/  ISETP.GE.AND P5, PT, R3.reuse, R189, PT ;  /* 0x000000bd0300720c */ /* 0x040fe20003fa6270 */
[----:B------:R-:W-:Y:S01]  /*1c550*/  VIADD R3, R3, 0x79 ;  /* 0x0000007903037836 */ /* 0x000fe20000000000 */
[----:B------:R-:W-:Y:S02]  /*1c560*/  FSEL R60, R13, -INF , !P6 ;  /* 0xff8000000d3c7808 */ /* 0x000fe40007000000 */
[----:B------:R-:W-:Y:S02]  /*1c570*/  ISETP.GE.AND P6, PT, R5, R188, PT ;  /* 0x000000bc0500720c */ /* 0x000fe40003fc6270 */
[----:B------:R-:W-:-:S02]  /*1c580*/  FSEL R134, R15, -INF , !P4 ;  /* 0xff8000000f867808 */ /* 0x000fc40006000000 */
[----:B------:R-:W-:Y:S02]  /*1c590*/  FSEL R63, R32, -INF , !P6 ;  /* 0xff800000203f7808 */ /* 0x000fe40007000000 */
[----:B------:R-:W-:Y:S02]  /*1c5a0*/  FSEL R136, R136, -INF , !P3 ;  /* 0xff80000088887808 */ /* 0x000fe40005800000 */
[-C--:B------:R-:W-:Y:S02]  /*1c5b0*/  ISETP.GE.AND P4, PT, R5, R189.reuse, PT ;  /* 0x000000bd0500720c */ /* 0x080fe40003f86270 */
[C---:B------:R-:W-:Y:S02]  /*1c5c0*/  ISETP.GE.AND P6, PT, R3.reuse, R188, PT ;  /* 0x000000bc0300720c */ /* 0x040fe40003fc6270 */
[----:B------:R-:W-:Y:S02]  /*1c5d0*/  ISETP.GE.AND P3, PT, R3, R189, PT ;  /* 0x000000bd0300720c */ /* 0x000fe40003f66270 */
[----:B------:R-:W-:-:S02]  /*1c5e0*/  FSEL R138, R138, -INF , !P5 ;  /* 0xff8000008a8a7808 */ /* 0x000fc40006800000 */
[----:B------:R-:W-:Y:S02]  /*1c5f0*/  FSEL R132, R34, -INF , !P4 ;  /* 0xff80000022847808 */ /* 0x000fe40006000000 */
[----:B------:R-:W-:Y:S02]  /*1c600*/  FSEL R61, R33, -INF , !P6 ;  /* 0xff800000213d7808 */ /* 0x000fe40007000000 */
[----:B------:R-:W-:Y:S01]  /*1c610*/  FSEL R52, R35, -INF , !P3 ;  /* 0xff80000023347808 */ /* 0x000fe20005800000 */
[----:B--2---:R-:W-:Y:S05]  /*1c620*/  @!P2 BRA `(.L_x_1150) ;  /* 0x0000000c0014a947 */ /* 0x004fea0003800000 */
[----:B------:R-:W-:Y:S04]  /*1c630*/  BSSY B0, `(.L_x_1151) ;  /* 0x0000041000007945 */ /* 0x000fe80003800000 */
        /* <DEDUP_REMOVED lines=10> */
[----:B------:R-:W-:-:S03]  /*1c6e0*/  ISETP.GE.AND P3, PT, R3, RZ, PT ;  /* 0x000000ff0300720c */ /* 0x000fc60003f66270 */
        /* <DEDUP_REMOVED lines=8> */
[----:B------:R-:W-:-:S03]  /*1c770*/  IMAD.HI.U32 R14, R17, R14, R16 ;  /* 0x0000000e110e7227 */ /* 0x000fc600078e0010 */
[----:B------:R-:W-:-:S03]  /*1c780*/  ISETP.GE.AND P0, PT, R10, RZ, PT ;  /* 0x000000ff0a00720c */ /* 0x000fc60003f06270 */
[----:B------:R-:W-:-:S04]  /*1c790*/  IMAD.HI.U32 R9, R14, R5, RZ ;  /* 0x000000050e097227 */ /* 0x000fc800078e00ff */
[----:B------:R-:W-:Y:S02]  /*1c7a0*/  IMAD.HI.U32 R11, R14, R7, RZ ;  /* 0x000000070e0b7227 */ /* 0x000fe400078e00ff */
[----:B------:R-:W2:Y:S02]  /*1c7b0*/  LD.E.64 R14, desc[UR4][R56.64+0x20] ;  /* 0x00002004380e7980 */ /* 0x000ea4000c101b00 */
[-C--:B------:R-:W-:Y:S02]  /*1c7c0*/  IMAD R5, R9, R6.reuse, R5 ;  /* 0x0000000609057224 */ /* 0x080fe400078e0205 */
[----:B------:R-:W-:Y:S01]  /*1c7d0*/  IMAD R7, R11, R6, R7 ;  /* 0x000000060b077224 */ /* 0x000fe200078e0207 */
[----:B------:R-:W-:Y:S02]  /*1c7e0*/  LOP3.LUT R6, RZ, R12, RZ, 0x33, !PT ;  /* 0x0000000cff067212 */ /* 0x000fe400078e33ff */
        /* <DEDUP_REMOVED lines=9> */
[----:B------:R-:W-:Y:S02]  /*1c880*/  @P5 VIADD R9, R9, 0x1 ;  /* 0x0000000109095836 */ /* 0x000fe40000000000 */
[----:B------:R-:W-:Y:S02]  /*1c890*/  @P6 IADD3 R11, R11, 0x1, RZ ;  /* 0x000000010b0b6810 */ /* 0x000fe40007ffe0ff */
[----:B------:R-:W-:Y:S02]  /*1c8a0*/  @!P0 IMAD.MOV R9, RZ, RZ, -R9 ;  /* 0x000000ffff098224 */ /* 0x000fe400078e0a09 */
[----:B------:R-:W-:-:S03]  /*1c8b0*/  @!P3 IADD3 R11, -R11, RZ, RZ ;  /* 0x000000ff0b0bb210 */ /* 0x000fc60007ffe1ff */
[C---:B------:R-:W-:Y:S02]  /*1c8c0*/  SEL R7, R6.reuse, R9, !P2 ;  /* 0x0000000906077207 */ /* 0x040fe40005000000 */
[----:B------:R-:W-:Y:S02]  /*1c8d0*/  SEL R5, R6, R11, !P2 ;  /* 0x0000000b06057207 */ /* 0x000fe40005000000 */
[----:B------:R-:W3:Y:S01]  /*1c8e0*/  LD.E.64 R10, desc[UR4][R56.64+0x38] ;  /* 0x00003804380a7980 */ /* 0x000ee2000c101b00 */
[----:B------:R-:W-:-:S04]  /*1c8f0*/  IMAD.WIDE R16, R7, 0x4, R244 ;  /* 0x0000000407107825 */ /* 0x000fc800078e02f4 */
        /* <DEDUP_REMOVED lines=17> */
.L_x_1152:
[----:B------:R-:W2:Y:S02]  /*1ca10*/  LD.E R6, desc[UR4][R56.64+0x38] ;  /* 0x0000380438067980 */ /* 0x000ea4000c101900 */
[----:B--2---:R-:W-:-:S04]  /*1ca20*/  LEA R6, -R6, RZ, 0x7 ;  /* 0x000000ff06067211 */ /* 0x004fc800078e39ff */
[----:B------:R-:W-:Y:S02]  /*1ca30*/  SHF.R.S32.HI R3, RZ, 0x1f, R6 ;  /* 0x0000001fff037819 */ /* 0x000fe40000011406 */
.L_x_1153:
[----:B------:R-:W-:Y:S05]  /*1ca40*/  BSYNC B0 ;  /* 0x0000000000007941 */ /* 0x000fea0003800000 */
.L_x_1151:
[----:B------:R-:W-:Y:S02]  /*1ca50*/  LOP3.LUT R5, R247, 0x1, RZ, 0xc0, !PT ;  /* 0x00000001f7057812 */ /* 0x000fe400078ec0ff */
[C---:B------:R-:W-:Y:S02]  /*1ca60*/  LEA R20, P3, R6.reuse, R236, 0x1 ;  /* 0x000000ec06147211 */ /* 0x040fe400078608ff */
[----:B------:R-:W-:Y:S02]  /*1ca70*/  ISETP.NE.U32.AND P2, PT, R5, 0x1, PT ;  /* 0x000000010500780c */ /* 0x000fe40003f45070 */
[C---:B------:R-:W-:Y:S02]  /*1ca80*/  @P1 IADD3 R5, P0, R6.reuse, R233, RZ ;  /* 0x000000e906051210 */ /* 0x040fe40007f1e0ff */
[----:B------:R-:W-:-:S03]  /*1ca90*/  LEA.HI.X R21, R6, R235, R3, 0x1, P3 ;  /* 0x000000eb06157211 */ /* 0x000fc600018f0c03 */
[----:B------:R-:W-:Y:S01]  /*1caa0*/  @P1 IMAD.X R8, R3, 0x1, R234, P0 ;  /* 0x0000000103081824 */ /* 0x000fe200000e06ea */
[----:B------:R-:W-:-:S04]  /*1cab0*/  @P1 LEA R12, P0, R5, R236, 0x1 ;  /* 0x000000ec050c1211 */ /* 0x000fc800078008ff */
[----:B------:R-:W-:Y:S01]  /*1cac0*/  @P1 LEA.HI.X R13, R5, R235, R8, 0x1, P0 ;  /* 0x000000eb050d1211 */ /* 0x000fe200000f0c08 */
[----:B------:R-:W-:Y:S01]  /*1cad0*/  @!PT LDS RZ, [RZ] ;  /* 0x00000000fffff984 */ /* 0x000fe20000000800 */
[----:B------:R-:W-:Y:S01]  /*1cae0*/  @!PT LDS RZ, [RZ] ;  /* 0x00000000fffff984 */ /* 0x000fe20000000800 */
[----:B------:R-:W-:Y:S01]  /*1caf0*/  @!PT LDS RZ, [RZ] ;  /* 0x00000000fffff984 */ /* 0x000fe20000000800 */
[----:B------:R1:W-:Y:S01]  /*1cb00*/  @!P2 LDGSTS.E.BYPASS.LTC128B.128 [R243+0x4000], desc[UR4][R20.64] ;  /* 0x0400000014f3afae */ /* 0x0003e2000b901d44 */
[-C--:B------:R-:W-:Y:S02]  /*1cb10*/  @!P2 IADD3 R7, P4, R6, R233.reuse, RZ ;  /* 0x000000e90607a210 */ /* 0x080fe40007f9e0ff */
[----:B------:R-:W-:Y:S01]  /*1cb20*/  IADD3 R5, P3, P0, R233, R233, R6 ;  /* 0x000000e9e9057210 */ /* 0x000fe2000787e006 */
[----:B------:R1:W-:Y:S01]  /*1cb30*/  @P2 STS.128 [R243+0x4000], RZ ;  /* 0x004000fff3002388 */ /* 0x0003e20000000c00 */
[----:B------:R-:W-:Y:S01]  /*1cb40*/  @!P2 LEA R18, P5, R7, R236, 0x1 ;  /* 0x000000ec0712a211 */ /* 0x000fe200078a08ff */
[----:B------:R-:W-:Y:S01]  /*1cb50*/  @!P2 IMAD.X R8, R3, 0x1, R234, P4 ;  /* 0x000000010308a824 */ /* 0x000fe200020e06ea */
[----:B------:R-:W-:Y:S01]  /*1cb60*/  IADD3.X R6, R234, R234, R3, P3, P0 ;  /* 0x000000eaea067210 */ /* 0x000fe20001fe0403 */
[----:B------:R-:W-:Y:S01]  /*1cb70*/  @!PT LDS RZ, [RZ] ;  /* 0x00000000fffff984 */ /* 0x000fe20000000800 */
[----:B------:R-:W-:Y:S01]  /*1cb80*/  @!PT LDS RZ, [RZ] ;  /* 0x00000000fffff984 */ /* 0x000fe20000000800 */
[----:B------:R-:W-:Y:S01]  /*1cb90*/  @!PT LDS RZ, [RZ] ;  /* 0x00000000fffff984 */ /* 0x000fe20000000800 */
[----:B------:R1:W-:Y:S01]  /*1cba0*/  @P1 LDGSTS.E.BYPASS.LTC128B.128 [R243+0x8000], desc[UR4][R20.64+0x80] ;  /* 0x0800008014f31fae */ /* 0x0003e2000b901d44 */
[----:B------:R-:W-:-:S02]  /*1cbb0*/  @P1 LEA R10, P0, R5, R236, 0x1 ;  /* 0x000000ec050a1211 */ /* 0x000fc400078008ff */
[CC--:B------:R-:W-:Y:S01]  /*1cbc0*/  @!P2 LEA R16, P4, R5.reuse, R236.reuse, 0x1 ;  /* 0x000000ec0510a211 */ /* 0x0c0fe200078808ff */
[----:B------:R1:W-:Y:S01]  /*1cbd0*/  @!P1 STS.128 [R243+0x8000], RZ ;  /* 0x008000fff3009388 */ /* 0x0003e20000000c00 */
[C---:B------:R-:W-:Y:S02]  /*1cbe0*/  IADD3 R3, P3, R5.reuse, R233, RZ ;  /* 0x000000e905037210 */ /* 0x040fe40007f7e0ff */
[CCC-:B------:R-:W-:Y:S02]  /*1cbf0*/  @P1 LEA.HI.X R11, R5.reuse, R235.reuse, R6.reuse, 0x1, P0 ;  /* 0x000000eb050b1211 */ /* 0x1c0fe400000f0c06 */
[-C--:B------:R-:W-:Y:S01]  /*1cc00*/  @!P2 LEA.HI.X R17, R5, R235.reuse, R6, 0x1, P4 ;  /* 0x000000eb0511a211 */ /* 0x080fe200020f0c06 */
[----:B------:R-:W-:Y:S01]  /*1cc10*/  IMAD.X R6, R6, 0x1, R234, P3 ;  /* 0x0000000106067824 */ /* 0x000fe200018e06ea */
[----:B------:R-:W-:Y:S02]  /*1cc20*/  @!P2 LEA.HI.X R19, R7, R235, R8, 0x1, P5 ;  /* 0x000000eb0713a211 */ /* 0x000fe400028f0c08 */
[----:B------:R-:W-:-:S02]  /*1cc30*/  @!P2 LEA R14, P4, R3, R236, 0x1 ;  /* 0x000000ec030ea211 */ /* 0x000fc400078808ff */
[CC--:B------:R-:W-:Y:S01]  /*1cc40*/  @P1 LEA R8, P0, R3.reuse, R236.reuse, 0x1 ;  /* 0x000000ec03081211 */ /* 0x0c0fe200078008ff */
[----:B------:R-:W-:Y:S01]  /*1cc50*/  @!PT LDS RZ, [RZ] ;  /* 0x00000000fffff984 */ /* 0x000fe20000000800 */
[----:B------:R-:W-:Y:S01]  /*1cc60*/  @!PT LDS RZ, [RZ] ;  /* 0x00000000fffff984 */ /* 0x000fe20000000800 */
[----:B------:R-:W-:Y:S01]  /*1cc70*/  @!PT LDS RZ, [RZ] ;  /* 0x00000000fffff984 */ /* 0x000fe20000000800 */
[----:B------:R1:W-:Y:S01]  /*1cc80*/  @!P2 LDGSTS.E.BYPASS.LTC128B.128 [R243+0x4800], desc[UR4][R18.64] ;  /* 0x0480000012f3afae */ /* 0x0003e2000b901d44 */
[C---:B------:R-:W-:Y:S02]  /*1cc90*/  IADD3 R5, P3, R3.reuse, R233, RZ ;  /* 0x000000e903057210 */ /* 0x040fe40007f7e0ff */
[CCC-:B------:R-:W-:Y:S01]  /*1cca0*/  @!P2 LEA.HI.X R15, R3.reuse, R235.reuse, R6.reuse, 0x1, P4 ;  /* 0x000000eb030fa211 */ /* 0x1c0fe200020f0c06 */
[----:B------:R1:W-:Y:S01]  /*1ccb0*/  @P2 STS.128 [R243+0x4800], RZ ;  /* 0x004800fff3002388 */ /* 0x0003e20000000c00 */
[----:B------:R-:W-:Y:S01]  /*1ccc0*/  @P1 LEA.HI.X R9, R3, R235, R6, 0x1, P0 ;  /* 0x000000eb03091211 */ /* 0x000fe200000f0c06 */
[----:B------:R-:W-:Y:S01]  /*1ccd0*/  IMAD.X R6, R6, 0x1, R234, P3 ;  /* 0x0000000106067824 */ /* 0x000fe200018e06ea */
[CC--:B------:R-:W-:Y:S01]  /*1cce0*/  @!P2 LEA R24, P4, R5.reuse, R236.reuse, 0x1 ;  /* 0x000000ec0518a211 */ /* 0x0c0fe200078808ff */
[----:B------:R-:W-:Y:S01]  /*1ccf0*/  @!PT LDS RZ, [RZ] ;  /* 0x00000000fffff984 */ /* 0x000fe20000000800 */
[----:B------:R-:W-:Y:S01]  /*1cd00*/  @!PT LDS RZ, [RZ] ;  /* 0x00000000fffff984 */ /* 0x000fe20000000800 */
[----:B------:R-:W-:Y:S01]  /*1cd10*/  @!PT LDS RZ, [RZ] ;  /* 0x00000000fffff984 */ /* 0x000fe20000000800 */
[----:B------:R1:W-:Y:S01]  /*1cd20*/  @P1 LDGSTS.E.BYPASS.LTC128B.128 [R243+0x8800], desc[UR4][R12.64+0x80] ;  /* 0x088000800cf31fae */ /* 0x0003e2000b901d44 */
[----:B------:R-:W-:-:S02]  /*1cd30*/  @P1 LEA R22, P0, R5, R236, 0x1 ;  /* 0x000000ec05161211 */ /* 0x000fc400078008ff */
[C---:B------:R-:W-:Y:S01]  /*1cd40*/  IADD3 R3, P3, R5.reuse, R233, RZ ;  /* 0x000000e905037210 */ /* 0x040fe20007f7e0ff */
[----:B------:R1:W-:Y:S01]  /*1cd50*/  @!P1 STS.128 [R243+0x8800], RZ ;  /* 0x008800fff3009388 */ /* 0x0003e20000000c00 */
[CCC-:B------:R-:W-:Y:S02]  /*1cd60*/  @!P2 LEA.HI.X R25, R5.reuse, R235.reuse, R6.reuse, 0x1, P4 ;  /* 0x000000eb0519a211 */ /* 0x1c0fe400020f0c06 */
[----:B------:R-:W-:Y:S01]  /*1cd70*/  @P1 LEA.HI.X R23, R5, R235, R6, 0x1, P0 ;  /* 0x000000eb05171211 */ /* 0x000fe200000f0c06 */
[----:B------:R-:W-:Y:S01]  /*1cd80*/  IMAD.X R6, R6, 0x1, R234, P3 ;  /* 0x0000000106067824 */ /* 0x000fe200018e06ea */
[CC--:B------:R-:W-:Y:S01]  /*1cd90*/  @!P2 LEA R28, P4, R3.reuse, R236.reuse, 0x1 ;  /* 0x000000ec031ca211 */ /* 0x0c0fe200078808ff */
[----:B------:R-:W-:Y:S01]  /*1cda0*/  @!PT LDS RZ, [RZ] ;  /* 0x00000000fffff984 */ /* 0x000fe20000000800 */
[----:B------:R-:W-:Y:S01]  /*1cdb0*/  @!PT LDS RZ, [RZ] ;  /* 0x00000000fffff984 */ /* 0x000fe20000000800 */
[----:B------:R-:W-:Y:S01]  /*1cdc0*/  @!PT LDS RZ, [RZ] ;  /* 0x00000000fffff984 */ /* 0x000fe20000000800 */
[----:B------:R1:W-:Y:S01]  /*1cdd0*/  @!P2 LDGSTS.E.BYPASS.LTC128B.128 [R243+0x5000], desc[UR4][R16.64] ;  /* 0x0500000010f3afae */ /* 0x0003e2000b901d44 */
[C---:B------:R-:W-:Y:S02]  /*1cde0*/  @P1 LEA R26, P0, R3.reuse, R236, 0x1 ;  /* 0x000000ec031a1211 */ /* 0x040fe400078008ff */
[C---:B------:R-:W-:Y:S01]  /*1cdf0*/  IADD3 R5, P3, R3.reuse, R233, RZ ;  /* 0x000000e903057210 */ /* 0x040fe20007f7e0ff */
[----:B------:R1:W-:Y:S01]  /*1ce00*/  @P2 STS.128 [R243+0x5000], RZ ;  /* 0x005000fff3002388 */ /* 0x0003e20000000c00 */
[----:B------:R-:W-:-:S02]  /*1ce10*/  @!P2 LEA.HI.X R29, R3, R235, R6, 0x1, P4 ;  /* 0x000000eb031da211 */ /* 0x000fc400020f0c06 */
[----:B------:R-:W-:Y:S01]  /*1ce20*/  @P1 LEA.HI.X R27, R3, R235, R6, 0x1, P0 ;  /* 0x000000eb031b1211 */ /* 0x000fe200000f0c06 */
[----:B------:R-:W-:Y:S01]  /*1ce30*/  @!PT LDS RZ, [RZ] ;  /* 0x00000000fffff984 */ /* 0x000fe20000000800 */
[----:B------:R-:W-:Y:S01]  /*1ce40*/  @!PT LDS RZ, [RZ] ;  /* 0x00000000fffff984 */ /* 0x000fe20000000800 */
[----:B------:R-:W-:Y:S01]  /*1ce50*/  @!PT LDS RZ, [RZ] ;  /* 0x00000000fffff984 */ /* 0x000fe20000000800 */
[----:B------:R1:W-:Y:S01]  /*1ce60*/  @P1 LDGSTS.E.BYPASS.LTC128B.128 [R243+0x9000], desc[UR4][R10.64+0x80] ;  /* 0x090000800af31fae */ /* 0x0003e2000b901d44 */
[----:B------:R-:W-:Y:S01]  /*1ce70*/  IMAD.X R6, R6, 0x1, R234, P3 ;  /* 0x0000000106067824 */ /* 0x000fe200018e06ea */
[CC--:B------:R-:W-:Y:S02]  /*1ce80*/  @!P2 LEA R32, P4, R5.reuse, R236.reuse, 0x1 ;  /* 0x000000ec0520a211 */ /* 0x0c0fe400078808ff */
[----:B------:R1:W-:Y:S01]  /*1ce90*/  @!P1 STS.128 [R243+0x9000], RZ ;  /* 0x009000fff3009388 */ /* 0x0003e20000000c00 */
[C---:B------:R-:W-:Y:S02]  /*1cea0*/  @P1 LEA R30, P0, R5.reuse, R236, 0x1 ;  /* 0x000000ec051e1211 */ /* 0x040fe400078008ff */
[C---:B------:R-:W-:Y:S01]  /*1ceb0*/  IADD3 R3, P3, R5.reuse, R233, RZ ;  /* 0x000000e905037210 */ /* 0x040fe20007f7e0ff */
[----:B------:R-:W-:Y:S01]  /*1cec0*/  @!PT LDS RZ, [RZ] ;  /* 0x00000000fffff984 */ /* 0x000fe20000000800 */
[----:B------:R-:W-:Y:S01]  /*1ced0*/  @!PT LDS RZ, [RZ] ;  /* 0x00000000fffff984 */ /* 0x000fe20000000800 */
[----:B------:R-:W-:Y:S01]  /*1cee0*/  @!PT LDS RZ, [RZ] ;  /* 0x00000000fffff984 */ /* 0x000fe20000000800 */
[----:B------:R1:W-:Y:S01]  /*1cef0*/  @!P2 LDGSTS.E.BYPASS.LTC128B.128 [R243+0x5800], desc[UR4][R14.64] ;  /* 0x058000000ef3afae */ /* 0x0003e2000b901d44 */
[----:B------:R-:W-:-:S02]  /*1cf00*/  @!P2 LEA.HI.X R33, R5, R235, R6, 0x1, P4 ;  /* 0x000000eb0521a211 */ /* 0x000fc400020f0c06 */
[-C--:B------:R-:W-:Y:S01]  /*1cf10*/  @P1 LEA.HI.X R31, R5, R235.reuse, R6, 0x1, P0 ;  /* 0x000000eb051f1211 */ /* 0x080fe200000f0c06 */
[----:B------:R1:W-:Y:S01]  /*1cf20*/  @P2 STS.128 [R243+0x5800], RZ ;  /* 0x005800fff3002388 */ /* 0x0003e20000000c00 */
[----:B------:R-:W-:Y:S01]  /*1cf30*/  IMAD.X R6, R6, 0x1, R234, P3 ;  /* 0x0000000106067824 */ /* 0x000fe200018e06ea */
[CC--:B------:R-:W-:Y:S02]  /*1cf40*/  @!P2 LEA R34, P3, R3.reuse, R236.reuse, 0x1 ;  /* 0x000000ec0322a211 */ /* 0x0c0fe400078608ff */
[----:B------:R-:W-:Y:S01]  /*1cf50*/  @!PT LDS RZ, [RZ] ;  /* 0x00000000fffff984 */ /* 0x000fe20000000800 */
[----:B------:R-:W-:Y:S01]  /*1cf60*/  @!PT LDS RZ, [RZ] ;  /* 0x00000000fffff984 */ /* 0x000fe20000000800 */
[----:B------:R-:W-:Y:S01]  /*1cf70*/  @!PT LDS RZ, [RZ] ;  /* 0x00000000fffff984 */ /* 0x000fe20000000800 */
[----:B------:R1:W-:Y:S01]  /*1cf80*/  @P1 LDGSTS.E.BYPASS.LTC128B.128 [R243+0x9800], desc[UR4][R8.64+0x80] ;  /* 0x0980008008f31fae */ /* 0x0003e2000b901d44 */
[C---:B------:R-:W-:Y:S01]  /*1cf90*/  @P1 LEA R36, P0, R3.reuse, R236, 0x1 ;  /* 0x000000ec03241211 */ /* 0x040fe200078008ff */
[----:B------:R-:W-:Y:S01]  /*1cfa0*/  IMAD.MOV.U32 R236, RZ, RZ, R20 ;  /* 0x000000ffffec7224 */ /* 0x000fe200078e0014 */
[CCC-:B------:R-:W-:Y:S01]  /*1cfb0*/  @!P2 LEA.HI.X R35, R3.reuse, R235.reuse, R6.reuse, 0x1, P3 ;  /* 0x000000eb0323a211 */ /* 0x1c0fe200018f0c06 */
[----:B------:R1:W-:Y:S01]  /*1cfc0*/  @!P1 STS.128 [R243+0x9800], RZ ;  /* 0x009800fff3009388 */ /* 0x0003e20000000c00 */
[----:B------:R-:W-:Y:S01]  /*1cfd0*/  @P1 LEA.HI.X R37, R3, R235, R6, 0x1, P0 ;  /* 0x000000eb03251211 */ /* 0x000fe200000f0c06 */
[----:B------:R-:W-:-:S02]  /*1cfe0*/  IMAD.MOV.U32 R235, RZ, RZ, R21 ;  /* 0x000000ffffeb7224 */ /* 0x000fc400078e0015 */
        /* <DEDUP_REMOVED lines=40> */
[----:B------:R-:W0:Y:S02]  /*1d270*/  LDGDEPBAR ;  /* 0x00000000000079af */ /* 0x000e240000000000 */
.L_x_1150:
[----:B------:R-:W-:Y:S05]  /*1d280*/  BSYNC B1 ;  /* 0x0000000000017941 */ /* 0x000fea0003800000 */
.L_x_1149:
[----:B------:R-:W2:Y:S01]  /*1d290*/  LD.E R56, desc[UR4][R56.64+0xdc] ;  /* 0x0000dc0438387980 */ /* 0x000ea2000c101900 */
[----:B------:R-:W-:Y:S02]  /*1d2a0*/  FMNMX.FTZ R3, R0, R138, !PT ;  /* 0x0000008a00037209 */ /* 0x000fe40007810000 */
        /* <DEDUP_REMOVED lines=75> */
[----:B------:R-:W-:Y:S02]  /*1d760*/  FSETP.NEU.FTZ.AND P0, PT, R45, -INF , PT ;  /* 0xff8000002d00780b */ /* 0x000fe40003f1d000 */
[----:B---3--:R-:W-:Y:S02]  /*1d770*/  FMNMX.FTZ R46, R3, R46, !PT ;  /* 0x0000002e032e7209 */ /* 0x008fe40007810000 */
[----:B------:R-:W-:Y:S02]  /*1d780*/  FSEL R9, R45, RZ, P0 ;  /* 0x000000ff2d097208 */ /* 0x000fe40000000000 */
[----:B------:R-:W-:-:S03]  /*1d790*/  FSETP.NEU.FTZ.AND P1, PT, R46, -INF , PT ;  /* 0xff8000002e00780b */ /* 0x000fc60003f3d000 */
[----:B------:R-:W-:Y:S01]  /*1d7a0*/  FADD.FTZ R9, R0, -R9 ;  /* 0x8000000900097221 */ /* 0x000fe20000010000 */
[----:B------:R-:W-:-:S05]  /*1d7b0*/  FSEL R11, R46, RZ, P1 ;  /* 0x000000ff2e0b7208 */ /* 0x000fca0000800000 */
[----:B------:R-:W-:Y:S01]  /*1d7c0*/  FADD.FTZ R11, R2, -R11 ;  /* 0x8000000b020b7221 */ /* 0x000fe20000010000 */
[C---:B--2---:R-:W-:Y:S01]  /*1d7d0*/  FMUL.FTZ R55, R56.reuse, R45 ;  /* 0x0000002d38377220 */ /* 0x044fe20000410000 */
[C---:B------:R-:W-:Y:S02]  /*1d7e0*/  FMUL.FTZ R65, R56.reuse, R46 ;  /* 0x0000002e38417220 */ /* 0x040fe40000410000 */
[C---:B------:R-:W-:Y:S01]  /*1d7f0*/  FMUL.FTZ R0, R56.reuse, R11 ;  /* 0x0000000b38007220 */ /* 0x040fe20000410000 */
[----:B------:R-:W-:Y:S01]  /*1d800*/  FMUL.FTZ R20, R56, R9 ;  /* 0x0000000938147220 */ /* 0x000fe20000410000 */
[----:B------:R-:W-:Y:S01]  /*1d810*/  FSEL R55, R55, RZ, P0 ;  /* 0x000000ff37377208 */ /* 0x000fe20000000000 */
[----:B------:R-:W-:Y:S01]  /*1d820*/  LDSM.16.MT88.4 R8, [R221+0xc000] ;  /* 0x00c00000dd08783b */ /* 0x000fe20000004200 */
[----:B------:R-:W-:Y:S01]  /*1d830*/  FSEL R65, R65, RZ, P1 ;  /* 0x000000ff41417208 */ /* 0x000fe20000800000 */
[----:B------:R-:W1:Y:S02]  /*1d840*/  MUFU.EX2 R2, R20 ;  /* 0x0000001400027308 */ /* 0x000e640000000800 */
[-CC-:B------:R-:W-:Y:S01]  /*1d850*/  FFMA.FTZ R41, R4, R56.reuse, -R55.reuse ;  /* 0x0000003804297223 */ /* 0x180fe20000010837 */
[-CC-:B------:R-:W-:Y:S01]  /*1d860*/  FFMA.FTZ R49, R138, R56.reuse, -R55.reuse ;  /* 0x000000388a317223 */ /* 0x180fe20000010837 */
[----:B------:R-:W2:Y:S01]  /*1d870*/  LDSM.16.MT88.4 R4, [R224+0xc000] ;  /* 0x00c00000e004783b */ /* 0x000ea20000004200 */
        /* <DEDUP_REMOVED lines=8> */
[-CC-:B------:R-:W-:Y:S01]  /*1d900*/  FFMA.FTZ R48, R183, R56.reuse, -R55.reuse ;  /* 0x00000038b7307223 */ /* 0x180fe20000010837 */
[-CC-:B------:R-:W-:Y:S01]  /*1d910*/  FFMA.FTZ R53, R185, R56.reuse, -R55.reuse ;  /* 0x00000038b9357223 */ /* 0x180fe20000010837 */
[-C--:B------:R-:W-:Y:S01]  /*1d920*/  FFMA.FTZ R50, R181, R56.reuse, -R55 ;  /* 0x00000038b5327223 */ /* 0x080fe20000010837 */
[--C-:B------:R-:W-:Y:S01]  /*1d930*/  FFMA.FTZ R59, R175, R56, -R65.reuse ;  /* 0x00000038af3b7223 */ /* 0x100fe20000010841 */
[-C--:B-1----:R-:W-:Y:S01]  /*1d940*/  FMUL.FTZ R130, R130, R2.reuse ;  /* 0x0000000282827220 */ /* 0x082fe20000410000 */
[-C--:B------:R-:W-:Y:S01]  /*1d950*/  FMUL.FTZ R131, R131, R2.reuse ;  /* 0x0000000283837220 */ /* 0x080fe20000410000 */
[----:B------:R-:W1:Y:S01]  /*1d960*/  MUFU.EX2 R41, R41 ;  /* 0x0000002900297308 */ /* 0x000e620000000800 */
        /* <DEDUP_REMOVED lines=13> */
[-C--:B------:R-:W-:Y:S01]  /*1da40*/  FMUL.FTZ R90, R90, R2.reuse ;  /* 0x000000025a5a7220 */ /* 0x080fe20000410000 */
[-C--:B------:R-:W-:Y:S01]  /*1da50*/  FMUL.FTZ R91, R91, R2.reuse ;  /* 0x000000025b5b7220 */ /* 0x080fe20000410000 */
[----:B------:R-:W3:Y:S01]  /*1da60*/  MUFU.EX2 R3, R3 ;  /* 0x0000000300037308 */ /* 0x000ee20000000800 */
[----:B-1----:R-:W-:Y:S01]  /*1da70*/  F2FP.F16.F32.PACK_AB R13, R41, R49 ;  /* 0x00000031290d723e */ /* 0x002fe200000000ff */
[-C--:B------:R-:W-:Y:S01]  /*1da80*/  FMUL.FTZ R94, R94, R2.reuse ;  /* 0x000000025e5e7220 */ /* 0x080fe20000410000 */
[-C--:B------:R-:W-:Y:S01]  /*1da90*/  FMUL.FTZ R95, R95, R2.reuse ;  /* 0x000000025f5f7220 */ /* 0x080fe20000410000 */
[-C--:B------:R-:W-:Y:S01]  /*1daa0*/  FMUL.FTZ R98, R98, R2.reuse ;  /* 0x0000000262627220 */ /* 0x080fe20000410000 */
[----:B------:R-:W-:Y:S01]  /*1dab0*/  FMUL.FTZ R99, R99, R2 ;  /* 0x0000000263637220 */ /* 0x000fe20000410000 */
[-CC-:B------:R-:W-:Y:S01]  /*1dac0*/  FFMA.FTZ R54, R173, R56.reuse, -R65.reuse ;  /* 0x00000038ad367223 */ /* 0x180fe20000010841 */
[-CC-:B------:R-:W-:Y:S01]  /*1dad0*/  FFMA.FTZ R58, R171, R56.reuse, -R65.reuse ;  /* 0x00000038ab3a7223 */ /* 0x180fe20000010841 */
[----:B------:R-:W-:Y:S01]  /*1dae0*/  MUFU.EX2 R44, R44 ;  /* 0x0000002c002c7308 */ /* 0x000fe20000000800 */
[--C-:B------:R-:W-:Y:S01]  /*1daf0*/  FFMA.FTZ R57, R169, R56, -R65.reuse ;  /* 0x00000038a9397223 */ /* 0x100fe20000010841 */
[-C--:B------:R-:W-:Y:S01]  /*1db00*/  FMUL.FTZ R102, R102, R2.reuse ;  /* 0x0000000266667220 */ /* 0x080fe20000410000 */
[-C--:B------:R-:W-:Y:S01]  /*1db10*/  FMUL.FTZ R103, R103, R2.reuse ;  /* 0x0000000267677220 */ /* 0x080fe20000410000 */
[-C--:B------:R-:W-:Y:S01]  /*1db20*/  FMUL.FTZ R122, R122, R2.reuse ;  /* 0x000000027a7a7220 */ /* 0x080fe20000410000 */
[-C--:B------:R-:W-:Y:S01]  /*1db30*/  FMUL.FTZ R123, R123, R2.reuse ;  /* 0x000000027b7b7220 */ /* 0x080fe20000410000 */
[-C--:B------:R-:W-:Y:S01]  /*1db40*/  FMUL.FTZ R106, R106, R2.reuse ;  /* 0x000000026a6a7220 */ /* 0x080fe20000410000 */
[----:B------:R-:W-:Y:S01]  /*1db50*/  FMUL.FTZ R107, R107, R2 ;  /* 0x000000026b6b7220 */ /* 0x000fe20000410000 */
[----:B------:R-:W1:Y:S01]  /*1db60*/  MUFU.EX2 R43, R43 ;  /* 0x0000002b002b7308 */ /* 0x000e620000000800 */
[----:B---3--:R-:W-:Y:S01]  /*1db70*/  F2FP.F16.F32.PACK_AB R15, R3, R40 ;  /* 0x00000028030f723e */ /* 0x008fe200000000ff */
[-C--:B------:R-:W-:Y:S01]  /*1db80*/  FMUL.FTZ R118, R118, R2.reuse ;  /* 0x0000000276767220 */ /* 0x080fe20000410000 */
[-C--:B------:R-:W-:Y:S01]  /*1db90*/  FMUL.FTZ R119, R119, R2.reuse ;  /* 0x0000000277777220 */ /* 0x080fe20000410000 */
[-C--:B------:R-:W-:Y:S01]  /*1dba0*/  FMUL.FTZ R110, R110, R2.reuse ;  /* 0x000000026e6e7220 */ /* 0x080fe20000410000 */
[-C--:B------:R-:W-:Y:S01]  /*1dbb0*/  FMUL.FTZ R111, R111, R2.reuse ;  /* 0x000000026f6f7220 */ /* 0x080fe20000410000 */
[----:B------:R-:W-:Y:S01]  /*1dbc0*/  LDSM.16.MT88.4 R20, [R220+0xc800] ;  /* 0x00c80000dc14783b */ /* 0x000fe20000004200 */
[-C--:B------:R-:W-:Y:S01]  /*1dbd0*/  FMUL.FTZ R114, R114, R2.reuse ;  /* 0x0000000272727220 */ /* 0x080fe20000410000 */
[----:B------:R-:W-:Y:S01]  /*1dbe0*/  MUFU.EX2 R42, R42 ;  /* 0x0000002a002a7308 */ /* 0x000fe20000000800 */
[----:B------:R-:W-:Y:S01]  /*1dbf0*/  FMUL.FTZ R115, R115, R2 ;  /* 0x0000000273737220 */ /* 0x000fe20000410000 */
[-C--:B------:R-:W-:Y:S01]  /*1dc00*/  FFMA.FTZ R138, R137, R56.reuse, -R65 ;  /* 0x00000038898a7223 */ /* 0x080fe20000010841 */
[-CC-:B------:R-:W-:Y:S01]  /*1dc10*/  FFMA.FTZ R64, R64, R56.reuse, -R55.reuse ;  /* 0x0000003840407223 */ /* 0x180fe20000010837 */
[-CC-:B------:R-:W-:Y:S01]  /*1dc20*/  FFMA.FTZ R67, R67, R56.reuse, -R55.reuse ;  /* 0x0000003843437223 */ /* 0x180fe20000010837 */
[-C--:B------:R-:W-:Y:S01]  /*1dc30*/  FFMA.FTZ R66, R66, R56.reuse, -R55 ;  /* 0x0000003842427223 */ /* 0x080fe20000010837 */
[-CC-:B------:R-:W-:Y:S01]  /*1dc40*/  FFMA.FTZ R133, R161, R56.reuse, -R65.reuse ;  /* 0x00000038a1857223 */ /* 0x180fe20000010841 */
[--C-:B------:R-:W-:Y:S01]  /*1dc50*/  FFMA.FTZ R136, R159, R56, -R65.reuse ;  /* 0x000000389f887223 */ /* 0x100fe20000010841 */
[----:B------:R-:W3:Y:S01]  /*1dc60*/  MUFU.EX2 R47, R47 ;  /* 0x0000002f002f7308 */ /* 0x000ee20000000800 */
[----:B-1----:R-:W-:Y:S01]  /*1dc70*/  F2FP.F16.F32.PACK_AB R12, R43, R44 ;  /* 0x0000002c2b0c723e */ /* 0x002fe200000000ff */
[-C--:B------:R-:W-:Y:S01]  /*1dc80*/  FFMA.FTZ R135, R163, R56.reuse, -R65 ;  /* 0x00000038a3877223 */ /* 0x080fe20000010841 */
[-CC-:B------:R-:W-:Y:S01]  /*1dc90*/  FFMA.FTZ R137, R157, R56.reuse, -R55.reuse ;  /* 0x000000389d897223 */ /* 0x180fe20000010837 */
[-CC-:B------:R-:W-:Y:S01]  /*1dca0*/  FFMA.FTZ R139, R141, R56.reuse, -R55.reuse ;  /* 0x000000388d8b7223 */ /* 0x180fe20000010837 */
[-CC-:B------:R-:W-:Y:S01]  /*1dcb0*/  FFMA.FTZ R141, R143, R56.reuse, -R55.reuse ;  /* 0x000000388f8d7223 */ /* 0x180fe20000010837 */
[-C--:B------:R-:W-:Y:S01]  /*1dcc0*/  FFMA.FTZ R150, R147, R56.reuse, -R55 ;  /* 0x0000003893967223 */ /* 0x080fe20000010837 */
[-CC-:B------:R-:W-:Y:S01]  /*1dcd0*/  FFMA.FTZ R143, R252, R56.reuse, -R65.reuse ;  /* 0x00000038fc8f7223 */ /* 0x180fe20000010841 */
[----:B------:R-:W1:Y:S01]  /*1dce0*/  MUFU.EX2 R0, R0 ;  /* 0x0000000000007308 */ /* 0x000e620000000800 */
[-CC-:B------:R-:W-:Y:S01]  /*1dcf0*/  FFMA.FTZ R178, R250, R56.reuse, -R65.reuse ;  /* 0x00000038fab27223 */ /* 0x180fe20000010841 */
[-CC-:B------:R-:W-:Y:S01]  /*1dd00*/  FFMA.FTZ R145, R145, R56.reuse, -R65.reuse ;  /* 0x0000003891917223 */ /* 0x180fe20000010841 */
[-C--:B------:R-:W-:Y:S01]  /*1dd10*/  FFMA.FTZ R188, R202, R56.reuse, -R65 ;  /* 0x00000038cabc7223 */ /* 0x080fe20000010841 */
[-C--:B------:R-:W-:Y:S01]  /*1dd20*/  FFMA.FTZ R190, R200, R56.reuse, -R55 ;  /* 0x00000038c8be7223 */ /* 0x080fe20000010837 */
[-C--:B------:R-:W-:Y:S01]  /*1dd30*/  FFMA.FTZ R151, R182, R56.reuse, -R65 ;  /* 0x00000038b6977223 */ /* 0x080fe20000010841 */
[-CC-:B------:R-:W-:Y:S01]  /*1dd40*/  FFMA.FTZ R147, R198, R56.reuse, -R55.reuse ;  /* 0x00000038c6937223 */ /* 0x180fe20000010837 */
[--C-:B------:R-:W-:Y:S01]  /*1dd50*/  FFMA.FTZ R196, R196, R56, -R55.reuse ;  /* 0x00000038c4c47223 */ /* 0x100fe20000010837 */
[----:B------:R-:W-:Y:S01]  /*1dd60*/  MUFU.EX2 R51, R51 ;  /* 0x0000003300337308 */ /* 0x000fe20000000800 */
[----:B---3--:R-:W-:Y:S01]  /*1dd70*/  F2FP.F16.F32.PACK_AB R14, R47, R42 ;  /* 0x0000002a2f0e723e */ /* 0x008fe200000000ff */
[-C--:B------:R-:W-:Y:S01]  /*1dd80*/  FFMA.FTZ R149, R194, R56.reuse, -R55 ;  /* 0x00000038c2957223 */ /* 0x080fe20000010837 */
[-CC-:B------:R-:W-:Y:S01]  /*1dd90*/  FFMA.FTZ R180, R180, R56.reuse, -R65.reuse ;  /* 0x00000038b4b47223 */ /* 0x180fe20000010841 */
[-CC-:B------:R-:W-:Y:S01]  /*1dda0*/  FFMA.FTZ R155, R192, R56.reuse, -R65.reuse ;  /* 0x00000038c09b7223 */ /* 0x180fe20000010841 */
[-C--:B------:R-:W-:Y:S01]  /*1ddb0*/  FFMA.FTZ R182, R186, R56.reuse, -R65 ;  /* 0x00000038bab67223 */ /* 0x080fe20000010841 */
[-C--:B------:R-:W-:Y:S01]  /*1ddc0*/  FFMA.FTZ R184, R184, R56.reuse, -R55 ;  /* 0x00000038b8b87223 */ /* 0x080fe20000010837 */
[----:B------:R-:W-:Y:S01]  /*1ddd0*/  FFMA.FTZ R161, R166, R56, -R65 ;  /* 0x00000038a6a17223 */ /* 0x000fe20000010841 */
[----:B------:R-:W-:Y:S01]  /*1dde0*/  MUFU.EX2 R48, R48 ;  /* 0x0000003000307308 */ /* 0x000fe20000000800 */
        /* <DEDUP_REMOVED lines=8> */
[C---:B--2---:R-:W-:Y:S01]  /*1de70*/  HMMA.16816.F32 R128, R12.reuse, R4, R128 ;  /* 0x000000040c80723c */ /* 0x044fe20000001880 */
        /* <DEDUP_REMOVED lines=15> */
[----:B------:R-:W-:Y:S01]  /*1df70*/  MUFU.EX2 R53, R53 ;  /* 0x0000003500357308 */ /* 0x000fe20000000800 */
[-C--:B------:R-:W-:Y:S01]  /*1df80*/  FMUL.FTZ R100, R100, R0.reuse ;  /* 0x0000000064647220 */ /* 0x080fe20000410000 */
[C---:B------:R-:W-:Y:S01]  /*1df90*/  HMMA.16816.F32 R72, R12.reuse, R18, R72 ;  /* 0x000000120c48723c */ /* 0x040fe20000001848 */
[----:B------:R-:W2:Y:S01]  /*1dfa0*/  LDSM.16.MT88.4 R16, [R224+0x10000] ;  /* 0x01000000e010783b */ /* 0x000ea20000004200 */
[-C--:B------:R-:W-:Y:S01]  /*1dfb0*/  FMUL.FTZ R101, R101, R0.reuse ;  /* 0x0000000065657220 */ /* 0x080fe20000410000 */
[-C--:B------:R-:W-:Y:S01]  /*1dfc0*/  FMUL.FTZ R120, R120, R0.reuse ;  /* 0x0000000078787220 */ /* 0x080fe20000410000 */
[-C--:B------:R-:W-:Y:S01]  /*1dfd0*/  FMUL.FTZ R121, R121, R0.reuse ;  /* 0x0000000079797220 */ /* 0x080fe20000410000 */
[-C--:B------:R-:W-:Y:S01]  /*1dfe0*/  FMUL.FTZ R104, R104, R0.reuse ;  /* 0x0000000068687220 */ /* 0x080fe20000410000 */
[C---:B------:R-:W-:Y:S01]  /*1dff0*/  HMMA.16816.F32 R76, R12.reuse, R8, R76 ;  /* 0x000000080c4c723c */ /* 0x040fe2000000184c */
[----:B------:R-:W-:Y:S01]  /*1e000*/  MUFU.EX2 R50, R50 ;  /* 0x0000003200327308 */ /* 0x000fe20000000800 */
[-C--:B------:R-:W-:Y:S01]  /*1e010*/  FMUL.FTZ R105, R105, R0.reuse ;  /* 0x0000000069697220 */ /* 0x080fe20000410000 */
[-C--:B------:R-:W-:Y:S01]  /*1e020*/  FMUL.FTZ R116, R116, R0.reuse ;  /* 0x0000000074747220 */ /* 0x080fe20000410000 */
[-C--:B------:R-:W-:Y:S01]  /*1e030*/  FMUL.FTZ R117, R117, R0.reuse ;  /* 0x0000000075757220 */ /* 0x080fe20000410000 */
[-C--:B------:R-:W-:Y:S01]  /*1e040*/  FMUL.FTZ R108, R108, R0.reuse ;  /* 0x000000006c6c7220 */ /* 0x080fe20000410000 */
[C---:B------:R-:W-:Y:S01]  /*1e050*/  HMMA.16816.F32 R80, R12.reuse, R10, R80 ;  /* 0x0000000a0c50723c */ /* 0x040fe20000001850 */
[----:B------:R-:W3:Y:S01]  /*1e060*/  LDSM.16.MT88.4 R8, [R222+0x10000] ;  /* 0x01000000de08783b */ /* 0x000ee20000004200 */
[-C--:B------:R-:W-:Y:S01]  /*1e070*/  FMUL.FTZ R109, R109, R0.reuse ;  /* 0x000000006d6d7220 */ /* 0x080fe20000410000 */
[----:B------:R-:W-:Y:S01]  /*1e080*/  MUFU.EX2 R59, R59 ;  /* 0x0000003b003b7308 */ /* 0x000fe20000000800 */
[-C--:B------:R-:W-:Y:S01]  /*1e090*/  FMUL.FTZ R112, R112, R0.reuse ;  /* 0x0000000070707220 */ /* 0x080fe20000410000 */
[----:B------:R-:W-:Y:S01]  /*1e0a0*/  FMUL.FTZ R113, R113, R0 ;  /* 0x0000000071717220 */ /* 0x000fe20000410000 */
[-CC-:B------:R-:W-:Y:S01]  /*1e0b0*/  FFMA.FTZ R157, R176, R56.reuse, -R55.reuse ;  /* 0x00000038b09d7223 */ /* 0x180fe20000010837 */
[-CC-:B------:R-:W-:Y:S01]  /*1e0c0*/  FFMA.FTZ R174, R174, R56.reuse, -R55.reuse ;  /* 0x00000038aeae7223 */ /* 0x180fe20000010837 */
[-C--:B------:R-:W-:Y:S01]  /*1e0d0*/  FFMA.FTZ R159, R172, R56.reuse, -R55 ;  /* 0x00000038ac9f7223 */ /* 0x080fe20000010837 */
[C---:B------:R-:W-:Y:S01]  /*1e0e0*/  HMMA.16816.F32 R108, R12.reuse, R28, R108 ;  /* 0x0000001c0c6c723c */ /* 0x040fe2000000186c */
[-CC-:B------:R-:W-:Y:S01]  /*1e0f0*/  FFMA.FTZ R166, R170, R56.reuse, -R65.reuse ;  /* 0x00000038aaa67223 */ /* 0x180fe20000010841 */
[----:B------:R-:W4:Y:S01]  /*1e100*/  MUFU.EX2 R54, R54 ;  /* 0x0000003600367308 */ /* 0x000f220000000800 */
[-CC-:B------:R-:W-:Y:S01]  /*1e110*/  FFMA.FTZ R163, R168, R56.reuse, -R65.reuse ;  /* 0x00000038a8a37223 */ /* 0x180fe20000010841 */
[-C--:B------:R-:W-:Y:S01]  /*1e120*/  FFMA.FTZ R164, R164, R56.reuse, -R65 ;  /* 0x00000038a4a47223 */ /* 0x080fe20000010841 */
[-CC-:B------:R-:W-:Y:S01]  /*1e130*/  FFMA.FTZ R162, R162, R56.reuse, -R55.reuse ;  /* 0x00000038a2a27223 */ /* 0x180fe20000010837 */
[-CC-:B------:R-:W-:Y:S01]  /*1e140*/  FFMA.FTZ R160, R160, R56.reuse, -R55.reuse ;  /* 0x00000038a0a07223 */ /* 0x180fe20000010837 */
[-CC-:B------:R-:W-:Y:S01]  /*1e150*/  FFMA.FTZ R165, R158, R56.reuse, -R55.reuse ;  /* 0x000000389ea57223 */ /* 0x180fe20000010837 */
[C---:B-1----:R-:W-:Y:S01]  /*1e160*/  HMMA.16816.F32 R84, R12.reuse, R4, R84 ;  /* 0x000000040c54723c */ /* 0x042fe20000001854 */
[-C--:B------:R-:W-:Y:S01]  /*1e170*/  FFMA.FTZ R148, R148, R56.reuse, -R55 ;  /* 0x0000003894947223 */ /* 0x080fe20000010837 */
[----:B------:R-:W-:Y:S01]  /*1e180*/  MUFU.EX2 R58, R58 ;  /* 0x0000003a003a7308 */ /* 0x000fe20000000800 */
[-CC-:B------:R-:W-:Y:S01]  /*1e190*/  FFMA.FTZ R156, R156, R56.reuse, -R65.reuse ;  /* 0x000000389c9c7223 */ /* 0x180fe20000010841 */
[-CC-:B------:R-:W-:Y:S01]  /*1e1a0*/  FFMA.FTZ R167, R154, R56.reuse, -R65.reuse ;  /* 0x000000389aa77223 */ /* 0x180fe20000010841 */
[-CC-:B------:R-:W-:Y:S01]  /*1e1b0*/  FFMA.FTZ R146, R146, R56.reuse, -R65.reuse ;  /* 0x0000003892927223 */ /* 0x180fe20000010841 */
[C---:B------:R-:W-:Y:S01]  /*1e1c0*/  HMMA.16816.F32 R88, R12.reuse, R6, R88 ;  /* 0x000000060c58723c */ /* 0x040fe20000001858 */
[----:B------:R-:W1:Y:S01]  /*1e1d0*/  LDSM.16.MT88.4 R4, [R221+0x10000] ;  /* 0x01000000dd04783b */ /* 0x000e620000004200 */
[-C--:B------:R-:W-:Y:S01]  /*1e1e0*/  FFMA.FTZ R169, R144, R56.reuse, -R65 ;  /* 0x0000003890a97223 */ /* 0x080fe20000010841 */
[----:B------:R-:W-:Y:S01]  /*1e1f0*/  FFMA.FTZ R171, R142, R56, -R55 ;  /* 0x000000388eab7223 */ /* 0x000fe20000010837 */
[----:B------:R-:W5:Y:S01]  /*1e200*/  MUFU.EX2 R57, R57 ;  /* 0x0000003900397308 */ /* 0x000f620000000800 */
[----:B------:R-:W-:Y:S01]  /*1e210*/  FFMA.FTZ R2, R248, R2, R49 ;  /* 0x00000002f8027223 */ /* 0x000fe20000010031 */
[C---:B--2---:R-:W-:Y:S01]  /*1e220*/  HMMA.16816.F32 R92, R12.reuse, R16, R92 ;  /* 0x000000100c5c723c */ /* 0x044fe2000000185c */
[----:B------:R-:W-:Y:S01]  /*1e230*/  FFMA.FTZ R0, R249, R0, R44 ;  /* 0x00000000f9007223 */ /* 0x000fe2000001002c */
[-CC-:B------:R-:W-:Y:S01]  /*1e240*/  FFMA.FTZ R140, R140, R56.reuse, -R55.reuse ;  /* 0x000000388c8c7223 */ /* 0x180fe20000010837 */
[----:B------:R-:W-:Y:S01]  /*1e250*/  FADD.FTZ R41, R41, R2 ;  /* 0x0000000229297221 */ /* 0x000fe20000010000 */
[-C--:B------:R-:W-:Y:S01]  /*1e260*/  FFMA.FTZ R173, R134, R56.reuse, -R55 ;  /* 0x0000003886ad7223 */ /* 0x080fe20000010837 */
[----:B------:R-:W-:Y:S01]  /*1e270*/  FADD.FTZ R43, R43, R0 ;  /* 0x000000002b2b7221 */ /* 0x000fe20000010000 */
[C---:B------:R-:W-:Y:S01]  /*1e280*/  HMMA.16816.F32 R96, R12.reuse, R18, R96 ;  /* 0x000000120c60723c */ /* 0x040fe20000001860 */
[----:B------:R-:W2:Y:S01]  /*1e290*/  LDSM.16.MT88.4 R16, [R224+0xc800] ;  /* 0x00c80000e010783b */ /* 0x000ea20000004200 */
[----:B------:R-:W-:Y:S01]  /*1e2a0*/  MUFU.EX2 R64, R64 ;  /* 0x0000004000407308 */ /* 0x000fe20000000800 */
[----:B------:R-:W-:Y:S01]  /*1e2b0*/  FADD.FTZ R40, R40, R41 ;  /* 0x0000002928287221 */ /* 0x000fe20000010000 */
[----:B------:R-:W-:Y:S01]  /*1e2c0*/  FADD.FTZ R42, R42, R43 ;  /* 0x0000002b2a2a7221 */ /* 0x000fe20000010000 */
[-C--:B------:R-:W-:Y:S01]  /*1e2d0*/  FFMA.FTZ R132, R132, R56.reuse, -R55 ;  /* 0x0000003884847223 */ /* 0x080fe20000010837 */
[C---:B---3--:R-:W-:Y:S01]  /*1e2e0*/  HMMA.16816.F32 R100, R12.reuse, R8, R100 ;  /* 0x000000080c64723c */ /* 0x048fe20000001864 */
[----:B------:R-:W-:Y:S01]  /*1e2f0*/  FADD.FTZ R40, R3, R40 ;  /* 0x0000002803287221 */ /* 0x000fe20000010000 */
[----:B------:R-:W-:Y:S01]  /*1e300*/  FADD.FTZ R42, R47, R42 ;  /* 0x0000002a2f2a7221 */ /* 0x000fe20000010000 */
[-C--:B------:R-:W-:Y:S01]  /*1e310*/  FFMA.FTZ R62, R62, R56.reuse, -R65 ;  /* 0x000000383e3e7223 */ /* 0x080fe20000010841 */
[----:B------:R-:W-:Y:S01]  /*1e320*/  MUFU.EX2 R67, R67 ;  /* 0x0000004300437308 */ /* 0x000fe20000000800 */
[----:B------:R-:W-:Y:S01]  /*1e330*/  FFMA.FTZ R52, R52, R56, -R55 ;  /* 0x0000003834347223 */ /* 0x000fe20000010837 */
[----:B------:R-:W-:Y:S01]  /*1e340*/  HMMA.16816.F32 R120, R12, R10, R120 ;  /* 0x0000000a0c78723c */ /* 0x000fe20000001878 */
[----:B------:R-:W3:Y:S01]  /*1e350*/  LDSM.16.MT88.4 R8, [R221+0xc800] ;  /* 0x00c80000dd08783b */ /* 0x000ee20000004200 */
[----:B------:R-:W-:-:S04]  /*1e360*/  MOV R2, R46 ;  /* 0x0000002e00027202 */ /* 0x000fc80000000f00 */
[----:B------:R-:W-:Y:S08]  /*1e370*/  MUFU.EX2 R66, R66 ;  /* 0x0000004200427308 */ /* 0x000ff00000000800 */
[----:B------:R-:W-:Y:S01]  /*1e380*/  MUFU.EX2 R133, R133 ;  /* 0x0000008500857308 */ /* 0x000fe20000000800 */
[C---:B-1----:R-:W-:Y:S07]  /*1e390*/  HMMA.16816.F32 R104, R12.reuse, R4, R104 ;  /* 0x000000040c68723c */ /* 0x042fee0000001868 */
[----:B------:R-:W1:Y:S01]  /*1e3a0*/  MUFU.EX2 R136, R136 ;  /* 0x0000008800887308 */ /* 0x000e620000000800 */
[----:B------:R-:W-:Y:S01]  /*1e3b0*/  HMMA.16816.F32 R116, R12, R6, R116 ;  /* 0x000000060c74723c */ /* 0x000fe20000001874 */
[----:B----4-:R-:W-:Y:S01]  /*1e3c0*/  F2FP.F16.F32.PACK_AB R4, R54, R59 ;  /* 0x0000003b3604723e */ /* 0x010fe200000000ff */
[----:B------:R-:W-:Y:S01]  /*1e3d0*/  FADD.FTZ R59, R59, R42 ;  /* 0x0000002a3b3b7221 */ /* 0x000fe20000010000 */
[----:B------:R-:W-:Y:S01]  /*1e3e0*/  F2FP.F16.F32.PACK_AB R5, R48, R51 ;  /* 0x000000333005723e */ /* 0x000fe200000000ff */
[----:B------:R-:W-:-:S02]  /*1e3f0*/  FADD.FTZ R51, R51, R40 ;  /* 0x0000002833337221 */ /* 0x000fc40000010000 */
[----:B------:R-:W-:Y:S01]  /*1e400*/  HMMA.16816.F32 R12, R12, R30, R112 ;  /* 0x0000001e0c0c723c */ /* 0x000fe20000001870 */
[----:B-----5:R-:W-:Y:S01]  /*1e410*/  F2FP.F16.F32.PACK_AB R6, R57, R58 ;  /* 0x0000003a3906723e */ /* 0x020fe200000000ff */
[----:B------:R-:W-:Y:S01]  /*1e420*/  LDSM.16.MT88.4 R28, [R222+0x10800] ;  /* 0x01080000de1c783b */ /* 0x000fe20000004200 */
[----:B------:R-:W-:Y:S01]  /*1e430*/  F2FP.F16.F32.PACK_AB R7, R50, R53 ;  /* 0x000000353207723e */ /* 0x000fe200000000ff */
[----:B------:R-:W-:Y:S01]  /*1e440*/  MUFU.EX2 R135, R135 ;  /* 0x0000008700877308 */ /* 0x000fe20000000800 */
[----:B------:R-:W-:Y:S01]  /*1e450*/  FADD.FTZ R48, R48, R51 ;  /* 0x0000003330307221 */ /* 0x000fe20000010000 */
[----:B------:R-:W-:-:S03]  /*1e460*/  FADD.FTZ R59, R54, R59 ;  /* 0x0000003b363b7221 */ /* 0x000fc60000010000 */
[----:B------:R-:W-:Y:S01]  /*1e470*/  FADD.FTZ R53, R53, R48 ;  /* 0x0000003035357221 */ /* 0x000fe20000010000 */
[C---:B--2---:R-:W-:Y:S01]  /*1e480*/  HMMA.16816.F32 R128, R4.reuse, R16, R128 ;  /* 0x000000100480723c */ /* 0x044fe20000001880 */
[----:B------:R-:W-:Y:S01]  /*1e490*/  FADD.FTZ R0, R58, R59 ;  /* 0x0000003b3a007221 */ /* 0x000fe20000010000 */
[----:B------:R-:W2:Y:S01]  /*1e4a0*/  MUFU.EX2 R138, R138 ;  /* 0x0000008a008a7308 */ /* 0x000ea20000000800 */
[----:B------:R-:W-:Y:S02]  /*1e4b0*/  FADD.FTZ R53, R50, R53 ;  /* 0x0000003532357221 */ /* 0x000fe40000010000 */
[----:B------:R-:W-:Y:S01]  /*1e4c0*/  FADD.FTZ R0, R57, R0 ;  /* 0x0000000039007221 */ /* 0x000fe20000010000 */
[C---:B------:R-:W-:Y:S01]  /*1e4d0*/  HMMA.16816.F32 R124, R4.reuse, R18, R124 ;  /* 0x00000012047c723c */ /* 0x040fe2000000187c */
[----:B------:R-:W4:Y:S03]  /*1e4e0*/  LDSM.16.MT88.4 R16, [R224+0x10800] ;  /* 0x01080000e010783b */ /* 0x000f260000004200 */
[----:B------:R-:W5:Y:S02]  /*1e4f0*/  MUFU.EX2 R137, R137 ;  /* 0x0000008900897308 */ /* 0x000f640000000800 */
[C---:B---3--:R-:W-:Y:S06]  /*1e500*/  HMMA.16816.F32 R76, R4.reuse, R8, R76 ;  /* 0x00000008044c723c */ /* 0x048fec000000184c */
[C---:B------:R-:W-:Y:S01]  /*1e510*/  HMMA.16816.F32 R80, R4.reuse, R10, R80 ;  /* 0x0000000a0450723c */ /* 0x040fe20000001850 */
[----:B------:R-:W3:Y:S01]  /*1e520*/  LDSM.16.MT88.4 R8, [R221+0x10800] ;  /* 0x01080000dd08783b */ /* 0x000ee20000004200 */
[----:B------:R-:W-:Y:S04]  /*1e530*/  MUFU.EX2 R139, R139 ;  /* 0x0000008b008b7308 */ /* 0x000fe80000000800 */
[C---:B------:R-:W-:Y:S04]  /*1e540*/  HMMA.16816.F32 R68, R4.reuse, R24, R68 ;  /* 0x000000180444723c */ /* 0x040fe80000001844 */
[----:B------:R-:W-:Y:S02]  /*1e550*/  MUFU.EX2 R150, R150 ;  /* 0x0000009600967308 */ /* 0x000fe40000000800 */
[C---:B------:R-:W-:Y:S01]  /*1e560*/  HMMA.16816.F32 R72, R4.reuse, R26, R72 ;  /* 0x0000001a0448723c */ /* 0x040fe20000001848 */
[----:B------:R-:W5:Y:S05]  /*1e570*/  LDSM.16.MT88.4 R24, [R222+0xd000] ;  /* 0x00d00000de18783b */ /* 0x000f6a0000004200 */
[C---:B------:R-:W-:Y:S01]  /*1e580*/  HMMA.16816.F32 R84, R4.reuse, R20, R84 ;  /* 0x000000140454723c */ /* 0x040fe20000001854 */
[----:B------:R-:W-:Y:S05]  /*1e590*/  MUFU.EX2 R141, R141 ;  /* 0x0000008d008d7308 */ /* 0x000fea0000000800 */
[C---:B------:R-:W-:Y:S01]  /*1e5a0*/  HMMA.16816.F32 R88, R4.reuse, R22, R88 ;  /* 0x000000160458723c */ /* 0x040fe20000001858 */
[----:B------:R-:W5:Y:S02]  /*1e5b0*/  LDSM.16.MT88.4 R20, [R221+0xd000] ;  /* 0x00d00000dd14783b */ /* 0x000f640000004200 */
[----:B------:R-:W-:Y:S03]  /*1e5c0*/  MUFU.EX2 R143, R143 ;  /* 0x0000008f008f7308 */ /* 0x000fe60000000800 */
[C---:B----4-:R-:W-:Y:S05]  /*1e5d0*/  HMMA.16816.F32 R92, R4.reuse, R16, R92 ;  /* 0x00000010045c723c */ /* 0x050fea000000185c */
[----:B------:R-:W4:Y:S01]  /*1e5e0*/  MUFU.EX2 R178, R178 ;  /* 0x000000b200b27308 */ /* 0x000f220000000800 */
[C---:B------:R-:W-:Y:S01]  /*1e5f0*/  HMMA.16816.F32 R96, R4.reuse, R18, R96 ;  /* 0x000000120460723c */ /* 0x040fe20000001860 */
[----:B------:R-:W4:Y:S05]  /*1e600*/  LDSM.16.MT88.4 R16, [R220+0xd000] ;  /* 0x00d00000dc10783b */ /* 0x000f2a0000004200 */
[C---:B------:R-:W-:Y:S01]  /*1e610*/  HMMA.16816.F32 R100, R4.reuse, R28, R100 ;  /* 0x0000001c0464723c */ /* 0x040fe20000001864 */
[----:B------:R-:W-:Y:S05]  /*1e620*/  MUFU.EX2 R145, R145 ;  /* 0x0000009100917308 */ /* 0x000fea0000000800 */
[C---:B------:R-:W-:Y:S01]  /*1e630*/  HMMA.16816.F32 R120, R4.reuse, R30, R120 ;  /* 0x0000001e0478723c */ /* 0x040fe20000001878 */
[----:B------:R-:W4:Y:S02]  /*1e640*/  LDSM.16.MT88.4 R28, [R224+0x11000] ;  /* 0x01100000e01c783b */ /* 0x000f240000004200 */
[----:B------:R-:W4:Y:S03]  /*1e650*/  MUFU.EX2 R188, R188 ;  /* 0x000000bc00bc7308 */ /* 0x000f260000000800 */
[C---:B---3--:R-:W-:Y:S05]  /*1e660*/  HMMA.16816.F32 R104, R4.reuse, R8, R104 ;  /* 0x000000080468723c */ /* 0x048fea0000001868 */
[----:B------:R-:W3:Y:S01]  /*1e670*/  MUFU.EX2 R190, R190 ;  /* 0x000000be00be7308 */ /* 0x000ee20000000800 */
[----:B------:R-:W-:Y:S01]  /*1e680*/  HMMA.16816.F32 R116, R4, R10, R116 ;  /* 0x0000000a0474723c */ /* 0x000fe20000001874 */
[----:B-1----:R-:W-:Y:S01]  /*1e690*/  F2FP.F16.F32.PACK_AB R8, R136, R133 ;  /* 0x000000858808723e */ /* 0x002fe200000000ff */
[----:B------:R-:W-:Y:S01]  /*1e6a0*/  FADD.FTZ R133, R133, R0 ;  /* 0x0000000085857221 */ /* 0x000fe20000010000 */
[----:B------:R-:W-:Y:S01]  /*1e6b0*/  F2FP.F16.F32.PACK_AB R9, R67, R64 ;  /* 0x000000404309723e */ /* 0x000fe200000000ff */
[----:B------:R-:W-:-:S02]  /*1e6c0*/  FADD.FTZ R64, R64, R53 ;  /* 0x0000003540407221 */ /* 0x000fc40000010000 */
[C---:B------:R-:W-:Y:S01]  /*1e6d0*/  HMMA.16816.F32 R108, R4.reuse, R36, R108 ;  /* 0x00000024046c723c */ /* 0x040fe2000000186c */
[----:B--2---:R-:W-:Y:S01]  /*1e6e0*/  F2FP.F16.F32.PACK_AB R10, R138, R135 ;  /* 0x000000878a0a723e */ /* 0x004fe200000000ff */
[----:B------:R-:W-:Y:S01]  /*1e6f0*/  MUFU.EX2 R147, R147 ;  /* 0x0000009300937308 */ /* 0x000fe20000000800 */
[----:B-----5:R-:W-:Y:S01]  /*1e700*/  F2FP.F16.F32.PACK_AB R11, R137, R66 ;  /* 0x00000042890b723e */ /* 0x020fe200000000ff */
        /* <DEDUP_REMOVED lines=8> */
[----:B------:R-:W-:Y:S01]  /*1e790*/  HMMA.16816.F32 R68, R8, R24, R68 ;  /* 0x000000180844723c */ /* 0x000fe20000001844 */
[----:B------:R-:W-:Y:S01]  /*1e7a0*/  FADD.FTZ R0, R137, R0 ;  /* 0x0000000089007221 */ /* 0x000fe20000010000 */
[----:B------:R-:W-:-:S04]  /*1e7b0*/  FADD.FTZ R138, R138, R135 ;  /* 0x000000878a8a7221 */ /* 0x000fc80000010000 */
[C---:B------:R-:W-:Y:S01]  /*1e7c0*/  HMMA.16816.F32 R72, R8.reuse, R26, R72 ;  /* 0x0000001a0848723c */ /* 0x040fe20000001848 */
[----:B------:R-:W1:Y:S01]  /*1e7d0*/  LDSM.16.MT88.4 R24, [R222+0x11000] ;  /* 0x01100000de18783b */ /* 0x000e620000004200 */
[----:B------:R-:W-:Y:S04]  /*1e7e0*/  MUFU.EX2 R149, R149 ;  /* 0x0000009500957308 */ /* 0x000fe80000000800 */
[C---:B------:R-:W-:Y:S04]  /*1e7f0*/  HMMA.16816.F32 R76, R8.reuse, R20, R76 ;  /* 0x00000014084c723c */ /* 0x040fe8000000184c */
[----:B------:R-:W-:Y:S02]  /*1e800*/  MUFU.EX2 R151, R151 ;  /* 0x0000009700977308 */ /* 0x000fe40000000800 */
[C---:B------:R-:W-:Y:S01]  /*1e810*/  HMMA.16816.F32 R80, R8.reuse, R22, R80 ;  /* 0x000000160850723c */ /* 0x040fe20000001850 */
[----:B------:R-:W2:Y:S05]  /*1e820*/  LDSM.16.MT88.4 R20, [R221+0x11000] ;  /* 0x01100000dd14783b */ /* 0x000eaa0000004200 */
[C---:B----4-:R-:W-:Y:S01]  /*1e830*/  HMMA.16816.F32 R84, R8.reuse, R16, R84 ;  /* 0x000000100854723c */ /* 0x050fe20000001854 */
[----:B------:R-:W4:Y:S05]  /*1e840*/  MUFU.EX2 R180, R180 ;  /* 0x000000b400b47308 */ /* 0x000f2a0000000800 */
[C---:B------:R-:W-:Y:S01]  /*1e850*/  HMMA.16816.F32 R88, R8.reuse, R18, R88 ;  /* 0x000000120858723c */ /* 0x040fe20000001858 */
[----:B------:R-:W-:Y:S02]  /*1e860*/  LDSM.16.MT88.4 R16, [R224+0x11800] ;  /* 0x01180000e010783b */ /* 0x000fe40000004200 */
[----:B------:R-:W-:Y:S03]  /*1e870*/  MUFU.EX2 R155, R155 ;  /* 0x0000009b009b7308 */ /* 0x000fe60000000800 */
[C---:B------:R-:W-:Y:S05]  /*1e880*/  HMMA.16816.F32 R92, R8.reuse, R28, R92 ;  /* 0x0000001c085c723c */ /* 0x040fea000000185c */
[----:B------:R-:W5:Y:S01]  /*1e890*/  MUFU.EX2 R182, R182 ;  /* 0x000000b600b67308 */ /* 0x000f620000000800 */
[C---:B------:R-:W-:Y:S01]  /*1e8a0*/  HMMA.16816.F32 R96, R8.reuse, R30, R96 ;  /* 0x0000001e0860723c */ /* 0x040fe20000001860 */
[----:B------:R-:W4:Y:S05]  /*1e8b0*/  LDSM.16.MT88.4 R28, [R222+0xd800] ;  /* 0x00d80000de1c783b */ /* 0x000f2a0000004200 */
[C---:B------:R-:W-:Y:S01]  /*1e8c0*/  HMMA.16816.F32 R128, R8.reuse, R32, R128 ;  /* 0x000000200880723c */ /* 0x040fe20000001880 */
[----:B------:R-:W5:Y:S05]  /*1e8d0*/  MUFU.EX2 R184, R184 ;  /* 0x000000b800b87308 */ /* 0x000f6a0000000800 */
[C---:B------:R-:W-:Y:S01]  /*1e8e0*/  HMMA.16816.F32 R124, R8.reuse, R34, R124 ;  /* 0x00000022087c723c */ /* 0x040fe2000000187c */
[----:B------:R-:W5:Y:S02]  /*1e8f0*/  LDSM.16.MT88.4 R32, [R224+0xd800] ;  /* 0x00d80000e020783b */ /* 0x000f640000004200 */
[----:B------:R-:W-:Y:S03]  /*1e900*/  MUFU.EX2 R157, R157 ;  /* 0x0000009d009d7308 */ /* 0x000fe60000000800 */
[C---:B-1----:R-:W-:Y:S05]  /*1e910*/  HMMA.16816.F32 R100, R8.reuse, R24, R100 ;  /* 0x000000180864723c */ /* 0x042fea0000001864 */
[----:B------:R-:W-:Y:S01]  /*1e920*/  MUFU.EX2 R174, R174 ;  /* 0x000000ae00ae7308 */ /* 0x000fe20000000800 */
        /* <DEDUP_REMOVED lines=9> */
[----:B------:R-:W-:Y:S01]  /*1e9c0*/  HMMA.16816.F32 R4, R8, R14, R4 ;  /* 0x0000000e0804723c */ /* 0x000fe20000001804 */
[----:B------:R-:W-:Y:S01]  /*1e9d0*/  F2FP.F16.F32.PACK_AB R12, R178, R143 ;  /* 0x0000008fb20c723e */ /* 0x000fe200000000ff */
[----:B------:R-:W2:Y:S01]  /*1e9e0*/  LDSM.16.MT88.4 R8, [R221+0x11800] ;  /* 0x01180000dd08783b */ /* 0x000ea20000004200 */
[----:B------:R-:W-:Y:S01]  /*1e9f0*/  F2FP.F16.F32.PACK_AB R13, R150, R139 ;  /* 0x0000008b960d723e */ /* 0x000fe200000000ff */
[----:B------:R-:W-:Y:S01]  /*1ea00*/  FADD.FTZ R139, R139, R0 ;  /* 0x000000008b8b7221 */ /* 0x000fe20000010000 */
[----:B------:R-:W-:Y:S01]  /*1ea10*/  FADD.FTZ R143, R143, R138 ;  /* 0x0000008a8f8f7221 */ /* 0x000fe20000010000 */
[----:B------:R-:W-:Y:S01]  /*1ea20*/  MOV R0, R45 ;  /* 0x0000002d00007202 */ /* 0x000fe20000000f00 */
[----:B------:R-:W-:Y:S01]  /*1ea30*/  MUFU.EX2 R163, R163 ;  /* 0x000000a300a37308 */ /* 0x000fe20000000800 */
[----:B------:R-:W-:Y:S01]  /*1ea40*/  F2FP.F16.F32.PACK_AB R14, R188, R145 ;  /* 0x00000091bc0e723e */ /* 0x000fe200000000ff */
[----:B------:R-:W-:Y:S01]  /*1ea50*/  FADD.FTZ R150, R150, R139 ;  /* 0x0000008b96967221 */ /* 0x000fe20000010000 */
[----:B---3--:R-:W-:Y:S01]  /*1ea60*/  F2FP.F16.F32.PACK_AB R15, R190, R141 ;  /* 0x0000008dbe0f723e */ /* 0x008fe200000000ff */
[----:B------:R-:W-:-:S02]  /*1ea70*/  FADD.FTZ R178, R178, R143 ;  /* 0x0000008fb2b27221 */ /* 0x000fc40000010000 */
[----:B------:R-:W-:Y:S02]  /*1ea80*/  FADD.FTZ R141, R141, R150 ;  /* 0x000000968d8d7221 */ /* 0x000fe40000010000 */
[----:B------:R-:W-:Y:S01]  /*1ea90*/  MUFU.EX2 R164, R164 ;  /* 0x000000a400a47308 */ /* 0x000fe20000000800 */
[----:B------:R-:W-:Y:S01]  /*1eaa0*/  FADD.FTZ R145, R145, R178 ;  /* 0x000000b291917221 */ /* 0x000fe20000010000 */
[----:B----4-:R-:W-:Y:S01]  /*1eab0*/  HMMA.16816.F32 R68, R12, R28, R68 ;  /* 0x0000001c0c44723c */ /* 0x010fe20000001844 */
[----:B------:R-:W-:Y:S02]  /*1eac0*/  FADD.FTZ R190, R190, R141 ;  /* 0x0000008dbebe7221 */ /* 0x000fe40000010000 */
[----:B------:R-:W-:-:S03]  /*1ead0*/  FADD.FTZ R188, R188, R145 ;  /* 0x00000091bcbc7221 */ /* 0x000fc60000010000 */
[C---:B------:R-:W-:Y:S01]  /*1eae0*/  HMMA.16816.F32 R72, R12.reuse, R30, R72 ;  /* 0x0000001e0c48723c */ /* 0x040fe20000001848 */
[----:B------:R-:W3:Y:S01]  /*1eaf0*/  LDSM.16.MT88.4 R28, [R222+0x11800] ;  /* 0x01180000de1c783b */ /* 0x000ee20000004200 */
[----:B------:R-:W-:Y:S04]  /*1eb00*/  MUFU.EX2 R162, R162 ;  /* 0x000000a200a27308 */ /* 0x000fe80000000800 */
[C---:B------:R-:W-:Y:S04]  /*1eb10*/  HMMA.16816.F32 R92, R12.reuse, R16, R92 ;  /* 0x000000100c5c723c */ /* 0x040fe8000000185c */
[----:B------:R-:W-:Y:S02]  /*1eb20*/  MUFU.EX2 R160, R160 ;  /* 0x000000a000a07308 */ /* 0x000fe40000000800 */
[C---:B------:R-:W-:Y:S01]  /*1eb30*/  HMMA.16816.F32 R96, R12.reuse, R18, R96 ;  /* 0x000000120c60723c */ /* 0x040fe20000001860 */
[----:B------:R-:W4:Y:S05]  /*1eb40*/  LDSM.16.MT88.4 R16, [R222+0xe000] ;  /* 0x00e00000de10783b */ /* 0x000f2a0000004200 */
[C---:B-----5:R-:W-:Y:S01]  /*1eb50*/  HMMA.16816.F32 R128, R12.reuse, R32, R128 ;  /* 0x000000200c80723c */ /* 0x060fe20000001880 */
[----:B------:R-:W-:Y:S05]  /*1eb60*/  MUFU.EX2 R165, R165 ;  /* 0x000000a500a57308 */ /* 0x000fea0000000800 */
        /* <DEDUP_REMOVED lines=10> */
[----:B------:R-:W-:Y:S01]  /*1ec10*/  F2FP.F16.F32.PACK_AB R8, R180, R151 ;  /* 0x00000097b408723e */ /* 0x000fe200000000ff */
[----:B------:R-:W-:Y:S01]  /*1ec20*/  FADD.FTZ R151, R151, R188 ;  /* 0x000000bc97977221 */ /* 0x000fe20000010000 */
[----:B------:R-:W-:Y:S01]  /*1ec30*/  F2FP.F16.F32.PACK_AB R9, R196, R147 ;  /* 0x00000093c409723e */ /* 0x000fe200000000ff */
[----:B------:R-:W-:Y:S01]  /*1ec40*/  MUFU.EX2 R146, R146 ;  /* 0x0000009200927308 */ /* 0x000fe20000000800 */
[----:B------:R-:W-:Y:S01]  /*1ec50*/  FADD.FTZ R147, R147, R190 ;  /* 0x000000be93937221 */ /* 0x000fe20000010000 */
[----:B------:R-:W-:Y:S01]  /*1ec60*/  HMMA.16816.F32 R84, R12, R20, R84 ;  /* 0x000000140c54723c */ /* 0x000fe20000001854 */
[----:B------:R-:W-:Y:S01]  /*1ec70*/  F2FP.F16.F32.PACK_AB R10, R182, R155 ;  /* 0x0000009bb60a723e */ /* 0x000fe200000000ff */
[----:B------:R-:W-:Y:S01]  /*1ec80*/  FADD.FTZ R180, R180, R151 ;  /* 0x00000097b4b47221 */ /* 0x000fe20000010000 */
[----:B------:R-:W-:Y:S01]  /*1ec90*/  F2FP.F16.F32.PACK_AB R11, R184, R149 ;  /* 0x00000095b80b723e */ /* 0x000fe200000000ff */
[----:B------:R-:W-:-:S02]  /*1eca0*/  FADD.FTZ R196, R196, R147 ;  /* 0x00000093c4c47221 */ /* 0x000fc40000010000 */
[C---:B------:R-:W-:Y:S01]  /*1ecb0*/  HMMA.16816.F32 R88, R12.reuse, R22, R88 ;  /* 0x000000160c58723c */ /* 0x040fe20000001858 */
[----:B------:R-:W-:Y:S01]  /*1ecc0*/  LDSM.16.MT88.4 R20, [R220+0xe000] ;  /* 0x00e00000dc14783b */ /* 0x000fe20000004200 */
[----:B------:R-:W-:Y:S01]  /*1ecd0*/  MUFU.EX2 R169, R169 ;  /* 0x000000a900a97308 */ /* 0x000fe20000000800 */
[----:B------:R-:W-:Y:S01]  /*1ece0*/  FADD.FTZ R149, R149, R196 ;  /* 0x000000c495957221 */ /* 0x000fe20000010000 */
[----:B------:R-:W-:Y:S02]  /*1ecf0*/  FADD.FTZ R155, R155, R180 ;  /* 0x000000b49b9b7221 */ /* 0x000fe40000010000 */
[C---:B---3--:R-:W-:Y:S01]  /*1ed00*/  HMMA.16816.F32 R100, R12.reuse, R28, R100 ;  /* 0x0000001c0c64723c */ /* 0x048fe20000001864 */
[----:B------:R-:W-:Y:S01]  /*1ed10*/  FADD.FTZ R184, R184, R149 ;  /* 0x00000095b8b87221 */ /* 0x000fe20000010000 */
[----:B------:R-:W-:Y:S02]  /*1ed20*/  FADD.FTZ R182, R182, R155 ;  /* 0x0000009bb6b67221 */ /* 0x000fe40000010000 */
[----:B------:R-:W-:Y:S02]  /*1ed30*/  MUFU.EX2 R171, R171 ;  /* 0x000000ab00ab7308 */ /* 0x000fe40000000800 */
[----:B------:R-:W-:Y:S01]  /*1ed40*/  HMMA.16816.F32 R120, R12, R30, R120 ;  /* 0x0000001e0c78723c */ /* 0x000fe20000001878 */
[----:B------:R-:W2:Y:S05]  /*1ed50*/  LDSM.16.MT88.4 R28, [R221+0xe000] ;  /* 0x00e00000dd1c783b */ /* 0x000eaa0000004200 */
[C---:B----4-:R-:W-:Y:S01]  /*1ed60*/  HMMA.16816.F32 R68, R8.reuse, R16, R68 ;  /* 0x000000100844723c */ /* 0x050fe20000001844 */
[----:B------:R-:W-:Y:S05]  /*1ed70*/  MUFU.EX2 R140, R140 ;  /* 0x0000008c008c7308 */ /* 0x000fea0000000800 */
[----:B------:R-:W-:Y:S01]  /*1ed80*/  HMMA.16816.F32 R72, R8, R18, R72 ;  /* 0x000000120848723c */ /* 0x000fe20000001848 */
[----:B------:R-:W3:Y:S02]  /*1ed90*/  LDSM.16.MT88.4 R16, [R221+0x12000] ;  /* 0x01200000dd10783b */ /* 0x000ee40000004200 */
[----:B------:R-:W4:Y:S03]  /*1eda0*/  MUFU.EX2 R173, R173 ;  /* 0x000000ad00ad7308 */ /* 0x000f260000000800 */
[C---:B-----5:R-:W-:Y:S05]  /*1edb0*/  HMMA.16816.F32 R108, R12.reuse, R32, R108 ;  /* 0x000000200c6c723c */ /* 0x060fea000000186c */
[----:B------:R-:W-:Y:S01]  /*1edc0*/  MUFU.EX2 R132, R132 ;  /* 0x0000008400847308 */ /* 0x000fe20000000800 */
[----:B------:R-:W-:Y:S01]  /*1edd0*/  HMMA.16816.F32 R4, R12, R34, R4 ;  /* 0x000000220c04723c */ /* 0x000fe20000001804 */
[----:B------:R-:W5:Y:S04]  /*1ede0*/  LDSM.16.MT88.4 R32, [R224+0x12000] ;  /* 0x01200000e020783b */ /* 0x000f680000004200 */
[----:B------:R-:W-:Y:S01]  /*1edf0*/  LDSM.16.MT88.4 R12, [R220+0x12000] ;  /* 0x01200000dc0c783b */ /* 0x000fe20000004200 */
[----:B-1----:R-:W-:Y:S01]  /*1ee00*/  HMMA.16816.F32 R128, R8, R24, R128 ;  /* 0x000000180880723c */ /* 0x002fe20000001880 */
[----:B------:R-:W-:Y:S01]  /*1ee10*/  MUFU.EX2 R62, R62 ;  /* 0x0000003e003e7308 */ /* 0x000fe20000000800 */
[----:B----4-:R-:W-:-:S04]  /*1ee20*/  F2FP.F16.F32.PACK_AB R113, R173, R140 ;  /* 0x0000008cad71723e */ /* 0x010fc800000000ff */
[C---:B------:R-:W-:Y:S01]  /*1ee30*/  HMMA.16816.F32 R124, R8.reuse, R26, R124 ;  /* 0x0000001a087c723c */ /* 0x040fe2000000187c */
[----:B------:R-:W1:Y:S05]  /*1ee40*/  LDSM.16.MT88.4 R24, [R222+0x12000] ;  /* 0x01200000de18783b */ /* 0x000e6a0000004200 */
[C---:B--2---:R-:W-:Y:S06]  /*1ee50*/  HMMA.16816.F32 R76, R8.reuse, R28, R76 ;  /* 0x0000001c084c723c */ /* 0x044fec000000184c */
[C---:B------:R-:W-:Y:S01]  /*1ee60*/  HMMA.16816.F32 R80, R8.reuse, R30, R80 ;  /* 0x0000001e0850723c */ /* 0x040fe20000001850 */
[----:B------:R-:W2:Y:S05]  /*1ee70*/  LDSM.16.MT88.4 R28, [R224+0xe800] ;  /* 0x00e80000e01c783b */ /* 0x000eaa0000004200 */
[C---:B------:R-:W-:Y:S06]  /*1ee80*/  HMMA.16816.F32 R84, R8.reuse, R20, R84 ;  /* 0x000000140854723c */ /* 0x040fec0000001854 */
[C---:B------:R-:W-:Y:S01]  /*1ee90*/  HMMA.16816.F32 R88, R8.reuse, R22, R88 ;  /* 0x000000160858723c */ /* 0x040fe20000001858 */
[----:B------:R-:W4:Y:S05]  /*1eea0*/  LDSM.16.MT88.4 R20, [R222+0xe800] ;  /* 0x00e80000de14783b */ /* 0x000f2a0000004200 */
[C---:B---3--:R-:W-:Y:S06]  /*1eeb0*/  HMMA.16816.F32 R104, R8.reuse, R16, R104 ;  /* 0x000000100868723c */ /* 0x048fec0000001868 */
[C---:B------:R-:W-:Y:S01]  /*1eec0*/  HMMA.16816.F32 R116, R8.reuse, R18, R116 ;  /* 0x000000120874723c */ /* 0x040fe20000001874 */
[----:B------:R-:W3:Y:S05]  /*1eed0*/  LDSM.16.MT88.4 R16, [R221+0xe800] ;  /* 0x00e80000dd10783b */ /* 0x000eea0000004200 */
[C---:B-----5:R-:W-:Y:S06]  /*1eee0*/  HMMA.16816.F32 R92, R8.reuse, R32, R92 ;  /* 0x00000020085c723c */ /* 0x060fec000000185c */
        /* <DEDUP_REMOVED lines=8> */
[C---:B------:R-:W-:Y:S01]  /*1ef70*/  HMMA.16816.F32 R108, R8.reuse, R12, R108 ;  /* 0x0000000c086c723c */ /* 0x040fe2000000186c */
[----:B------:R-:W-:Y:S01]  /*1ef80*/  F2FP.F16.F32.PACK_AB R26, R164, R163 ;  /* 0x000000a3a41a723e */ /* 0x000fe200000000ff */
[----:B------:R-:W-:Y:S01]  /*1ef90*/  FADD.FTZ R174, R174, R157 ;  /* 0x0000009daeae7221 */ /* 0x000fe20000010000 */
[----:B------:R-:W-:Y:S01]  /*1efa0*/  F2FP.F16.F32.PACK_AB R27, R162, R159 ;  /* 0x0000009fa21b723e */ /* 0x000fe200000000ff */
[----:B------:R-:W-:Y:S02]  /*1efb0*/  FADD.FTZ R166, R166, R161 ;  /* 0x000000a1a6a67221 */ /* 0x000fe40000010000 */
[----:B------:R-:W-:Y:S01]  /*1efc0*/  HMMA.16816.F32 R4, R8, R14, R4 ;  /* 0x0000000e0804723c */ /* 0x000fe20000001804 */
[----:B------:R-:W1:Y:S01]  /*1efd0*/  LDSM.16.MT88.4 R8, [R221+0x12800] ;  /* 0x01280000dd08783b */ /* 0x000e620000004200 */
[----:B------:R-:W-:-:S03]  /*1efe0*/  FADD.FTZ R3, R159, R174 ;  /* 0x000000ae9f037221 */ /* 0x000fc60000010000 */
[----:B------:R-:W5:Y:S01]  /*1eff0*/  LDSM.16.MT88.4 R12, [R220+0xe800] ;  /* 0x00e80000dc0c783b */ /* 0x000f620000004200 */
[----:B--2---:R-:W-:Y:S01]  /*1f000*/  HMMA.16816.F32 R128, R24, R28, R128 ;  /* 0x0000001c1880723c */ /* 0x004fe20000001880 */
[----:B------:R-:W-:-:S05]  /*1f010*/  FADD.FTZ R3, R162, R3 ;  /* 0x00000003a2037221 */ /* 0x000fca0000010000 */
[C---:B------:R-:W-:Y:S01]  /*1f020*/  HMMA.16816.F32 R124, R24.reuse, R30, R124 ;  /* 0x0000001e187c723c */ /* 0x040fe2000000187c */
[----:B------:R-:W2:Y:S05]  /*1f030*/  LDSM.16.MT88.4 R28, [R220+0x12800] ;  /* 0x01280000dc1c783b */ /* 0x000eaa0000004200 */
[C---:B----4-:R-:W-:Y:S06]  /*1f040*/  HMMA.16816.F32 R68, R24.reuse, R20, R68 ;  /* 0x000000141844723c */ /* 0x050fec0000001844 */
[C---:B------:R-:W-:Y:S01]  /*1f050*/  HMMA.16816.F32 R72, R24.reuse, R22, R72 ;  /* 0x000000161848723c */ /* 0x040fe20000001848 */
[----:B------:R-:W4:Y:S05]  /*1f060*/  LDSM.16.MT88.4 R20, [R224+0xf000] ;  /* 0x00f00000e014783b */ /* 0x000f2a0000004200 */
[C---:B---3--:R-:W-:Y:S06]  /*1f070*/  HMMA.16816.F32 R76, R24.reuse, R16, R76 ;  /* 0x00000010184c723c */ /* 0x048fec000000184c */
[C---:B------:R-:W-:Y:S01]  /*1f080*/  HMMA.16816.F32 R80, R24.reuse, R18, R80 ;  /* 0x000000121850723c */ /* 0x040fe20000001850 */
[----:B------:R-:W3:Y:S05]  /*1f090*/  LDSM.16.MT88.4 R16, [R222+0xf000] ;  /* 0x00f00000de10783b */ /* 0x000eea0000004200 */
[C---:B-1----:R-:W-:Y:S06]  /*1f0a0*/  HMMA.16816.F32 R104, R24.reuse, R8, R104 ;  /* 0x000000081868723c */ /* 0x042fec0000001868 */
[----:B------:R-:W-:Y:S01]  /*1f0b0*/  HMMA.16816.F32 R116, R24, R10, R116 ;  /* 0x0000000a1874723c */ /* 0x000fe20000001874 */
[----:B------:R-:W-:-:S02]  /*1f0c0*/  F2FP.F16.F32.PACK_AB R8, R167, R156 ;  /* 0x0000009ca708723e */ /* 0x000fc400000000ff */
[----:B------:R-:W-:Y:S01]  /*1f0d0*/  F2FP.F16.F32.PACK_AB R9, R165, R160 ;  /* 0x000000a0a509723e */ /* 0x000fe200000000ff */
[----:B------:R-:W-:Y:S02]  /*1f0e0*/  FADD.FTZ R160, R160, R3 ;  /* 0x00000003a0a07221 */ /* 0x000fe40000010000 */
[----:B-----5:R-:W-:Y:S01]  /*1f0f0*/  HMMA.16816.F32 R84, R24, R12, R84 ;  /* 0x0000000c1854723c */ /* 0x020fe20000001854 */
        /* <DEDUP_REMOVED lines=12> */
[C---:B------:R-:W-:Y:S06]  /*1f1c0*/  HMMA.16816.F32 R100, R24.reuse, R32, R100 ;  /* 0x000000201864723c */ /* 0x040fec0000001864 */
[C---:B------:R-:W-:Y:S01]  /*1f1d0*/  HMMA.16816.F32 R120, R24.reuse, R34, R120 ;  /* 0x000000221878723c */ /* 0x040fe20000001878 */
[----:B------:R-:W5:Y:S05]  /*1f1e0*/  LDSM.16.MT88.4 R32, [R220+0xf000] ;  /* 0x00f00000dc20783b */ /* 0x000f6a0000004200 */
[C---:B--2---:R-:W-:Y:S06]  /*1f1f0*/  HMMA.16816.F32 R108, R24.reuse, R28, R108 ;  /* 0x0000001c186c723c */ /* 0x044fec000000186c */
[----:B------:R-:W-:Y:S01]  /*1f200*/  HMMA.16816.F32 R4, R24, R30, R4 ;  /* 0x0000001e1804723c */ /* 0x000fe20000001804 */
[----:B------:R-:W-:Y:S04]  /*1f210*/  LDSM.16.MT88.4 R28, [R221+0x13000] ;  /* 0x01300000dd1c783b */ /* 0x000fe80000004200 */
[----:B------:R-:W-:Y:S01]  /*1f220*/  LDSM.16.MT88.4 R24, [R224+0xf800] ;  /* 0x00f80000e018783b */ /* 0x000fe20000004200 */
[C---:B----4-:R-:W-:Y:S06]  /*1f230*/  HMMA.16816.F32 R128, R8.reuse, R20, R128 ;  /* 0x000000140880723c */ /* 0x050fec0000001880 */
[C---:B------:R-:W-:Y:S01]  /*1f240*/  HMMA.16816.F32 R124, R8.reuse, R22, R124 ;  /* 0x00000016087c723c */ /* 0x040fe2000000187c */
[----:B------:R-:W2:Y:S05]  /*1f250*/  LDSM.16.MT88.4 R20, [R224+0x13000] ;  /* 0x01300000e014783b */ /* 0x000eaa0000004200 */
[C---:B---3--:R-:W-:Y:S06]  /*1f260*/  HMMA.16816.F32 R68, R8.reuse, R16, R68 ;  /* 0x000000100844723c */ /* 0x048fec0000001844 */
[C---:B------:R-:W-:Y:S01]  /*1f270*/  HMMA.16816.F32 R72, R8.reuse, R18, R72 ;  /* 0x000000120848723c */ /* 0x040fe20000001848 */
[----:B------:R-:W3:Y:S05]  /*1f280*/  LDSM.16.MT88.4 R16, [R220+0x13000] ;  /* 0x01300000dc10783b */ /* 0x000eea0000004200 */
[C---:B-1----:R-:W-:Y:S06]  /*1f290*/  HMMA.16816.F32 R76, R8.reuse, R12, R76 ;  /* 0x0000000c084c723c */ /* 0x042fec000000184c */
[C---:B------:R-:W-:Y:S01]  /*1f2a0*/  HMMA.16816.F32 R80, R8.reuse, R14, R80 ;  /* 0x0000000e0850723c */ /* 0x040fe20000001850 */
[----:B------:R-:W1:Y:S05]  /*1f2b0*/  LDSM.16.MT88.4 R12, [R222+0xf800] ;  /* 0x00f80000de0c783b */ /* 0x000e6a0000004200 */
[C---:B-----5:R-:W-:Y:S06]  /*1f2c0*/  HMMA.16816.F32 R84, R8.reuse, R32, R84 ;  /* 0x000000200854723c */ /* 0x060fec0000001854 */
[----:B------:R-:W-:Y:S01]  /*1f2d0*/  HMMA.16816.F32 R88, R8, R34, R88 ;  /* 0x000000220858723c */ /* 0x000fe20000001858 */
[-CC-:B------:R-:W-:Y:S01]  /*1f2e0*/  FFMA.FTZ R33, R60, R56.reuse, -R65.reuse ;  /* 0x000000383c217223 */ /* 0x180fe20000010841 */
[----:B------:R-:W-:-:S04]  /*1f2f0*/  FFMA.FTZ R32, R63, R56, -R65 ;  /* 0x000000383f207223 */ /* 0x000fc80000010841 */
[C---:B--2---:R-:W-:Y:S01]  /*1f300*/  HMMA.16816.F32 R92, R8.reuse, R20, R92 ;  /* 0x00000014085c723c */ /* 0x044fe2000000185c */
[----:B------:R-:W-:Y:S01]  /*1f310*/  FFMA.FTZ R35, R61, R56, -R65 ;  /* 0x000000383d237223 */ /* 0x000fe20000010841 */
[----:B------:R-:W2:Y:S04]  /*1f320*/  MUFU.EX2 R33, R33 ;  /* 0x0000002100217308 */ /* 0x000ea80000000800 */
[C---:B------:R-:W-:Y:S01]  /*1f330*/  HMMA.16816.F32 R96, R8.reuse, R22, R96 ;  /* 0x000000160860723c */ /* 0x040fe20000001860 */
[----:B------:R-:W4:Y:S03]  /*1f340*/  LDSM.16.MT88.4 R20, [R221+0xf800] ;  /* 0x00f80000dd14783b */ /* 0x000f260000004200 */
[----:B------:R-:W-:Y:S02]  /*1f350*/  MUFU.EX2 R32, R32 ;  /* 0x0000002000207308 */ /* 0x000fe40000000800 */
[C---:B------:R-:W-:Y:S06]  /*1f360*/  HMMA.16816.F32 R100, R8.reuse, R36, R100 ;  /* 0x000000240864723c */ /* 0x040fec0000001864 */
[----:B------:R-:W-:Y:S01]  /*1f370*/  HMMA.16816.F32 R120, R8, R38, R120 ;  /* 0x000000260878723c */ /* 0x000fe20000001878 */
[----:B------:R-:W5:Y:S01]  /*1f380*/  MUFU.EX2 R35, R35 ;  /* 0x0000002300237308 */ /* 0x000f620000000800 */
[----:B--2---:R-:W-:-:S04]  /*1f390*/  F2FP.F16.F32.PACK_AB R112, R33, R62 ;  /* 0x0000003e2170723e */ /* 0x004fc800000000ff */
[C---:B------:R-:W-:Y:S03]  /*1f3a0*/  HMMA.16816.F32 R104, R8.reuse, R28, R104 ;  /* 0x0000001c0868723c */ /* 0x040fe60000001868 */
[----:B------:R-:W2:Y:S03]  /*1f3b0*/  MUFU.EX2 R37, R52 ;  /* 0x0000003400257308 */ /* 0x000ea60000000800 */
[C---:B------:R-:W-:Y:S06]  /*1f3c0*/  HMMA.16816.F32 R116, R8.reuse, R30, R116 ;  /* 0x0000001e0874723c */ /* 0x040fec0000001874 */
[----:B---3--:R-:W-:Y:S01]  /*1f3d0*/  HMMA.16816.F32 R108, R8, R16, R108 ;  /* 0x00000010086c723c */ /* 0x008fe2000000186c */
[----:B-----5:R-:W-:-:S05]  /*1f3e0*/  F2FP.F16.F32.PACK_AB R114, R35, R32 ;  /* 0x000000202372723e */ /* 0x020fca00000000ff */
[----:B------:R-:W-:Y:S01]  /*1f3f0*/  HMMA.16816.F32 R4, R8, R18, R4 ;  /* 0x000000120804723c */ /* 0x000fe20000001804 */
[----:B------:R-:W3:Y:S01]  /*1f400*/  LDSM.16.MT88.4 R8, [R220+0xf800] ;  /* 0x00f80000dc08783b */ /* 0x000ee20000004200 */
[C---:B--2---:R-:W-:Y:S01]  /*1f410*/  F2FP.F16.F32.PACK_AB R115, R37.reuse, R132 ;  /* 0x000000842573723e */ /* 0x044fe200000000ff */
[----:B------:R-:W-:Y:S02]  /*1f420*/  FADD.FTZ R132, R132, R173 ;  /* 0x000000ad84847221 */ /* 0x000fe40000010000 */
[----:B------:R-:W2:Y:S02]  /*1f430*/  LDSM.16.MT88.4 R16, [R224+0x13800] ;  /* 0x01380000e010783b */ /* 0x000ea40000004200 */
[----:B------:R-:W-:Y:S02]  /*1f440*/  FADD.FTZ R248, R37, R132 ;  /* 0x0000008425f87221 */ /* 0x000fe40000010000 */
[C---:B-1----:R-:W-:Y:S06]  /*1f450*/  HMMA.16816.F32 R68, R112.reuse, R12, R68 ;  /* 0x0000000c7044723c */ /* 0x042fec0000001844 */
[C---:B------:R-:W-:Y:S01]  /*1f460*/  HMMA.16816.F32 R72, R112.reuse, R14, R72 ;  /* 0x0000000e7048723c */ /* 0x040fe20000001848 */
[----:B------:R-:W1:Y:S05]  /*1f470*/  LDSM.16.MT88.4 R12, [R222+0x13800] ;  /* 0x01380000de0c783b */ /* 0x000e6a0000004200 */
[C---:B------:R-:W-:Y:S06]  /*1f480*/  HMMA.16816.F32 R128, R112.reuse, R24, R128 ;  /* 0x000000187080723c */ /* 0x040fec0000001880 */
[C---:B------:R-:W-:Y:S06]  /*1f490*/  HMMA.16816.F32 R124, R112.reuse, R26, R124 ;  /* 0x0000001a707c723c */ /* 0x040fec000000187c */
[C---:B----4-:R-:W-:Y:S06]  /*1f4a0*/  HMMA.16816.F32 R76, R112.reuse, R20, R76 ;  /* 0x00000014704c723c */ /* 0x050fec000000184c */
[C---:B------:R-:W-:Y:S06]  /*1f4b0*/  HMMA.16816.F32 R80, R112.reuse, R22, R80 ;  /* 0x000000167050723c */ /* 0x040fec0000001850 */
[C---:B---3--:R-:W-:Y:S06]  /*1f4c0*/  HMMA.16816.F32 R84, R112.reuse, R8, R84 ;  /* 0x000000087054723c */ /* 0x048fec0000001854 */
[C---:B------:R-:W-:Y:S01]  /*1f4d0*/  HMMA.16816.F32 R88, R112.reuse, R10, R88 ;  /* 0x0000000a7058723c */ /* 0x040fe20000001858 */
[----:B------:R-:W3:Y:S05]  /*1f4e0*/  LDSM.16.MT88.4 R8, [R221+0x13800] ;  /* 0x01380000dd08783b */ /* 0x000eea0000004200 */
[C---:B--2---:R-:W-:Y:S06]  /*1f4f0*/  HMMA.16816.F32 R92, R112.reuse, R16, R92 ;  /* 0x00000010705c723c */ /* 0x044fec000000185c */
[C---:B------:R-:W-:Y:S01]  /*1f500*/  HMMA.16816.F32 R96, R112.reuse, R18, R96 ;  /* 0x000000127060723c */ /* 0x040fe20000001860 */
[----:B------:R-:W2:Y:S05]  /*1f510*/  LDSM.16.MT88.4 R16, [R220+0x13800] ;  /* 0x01380000dc10783b */ /* 0x000eaa0000004200 */
[C---:B-1----:R-:W-:Y:S06]  /*1f520*/  HMMA.16816.F32 R100, R112.reuse, R12, R100 ;  /* 0x0000000c7064723c */ /* 0x042fec0000001864 */
[C---:B------:R-:W-:Y:S06]  /*1f530*/  HMMA.16816.F32 R120, R112.reuse, R14, R120 ;  /* 0x0000000e7078723c */ /* 0x040fec0000001878 */
[C---:B---3--:R-:W-:Y:S06]  /*1f540*/  HMMA.16816.F32 R104, R112.reuse, R8, R104 ;  /* 0x000000087068723c */ /* 0x048fec0000001868 */
[----:B------:R-:W-:Y:S01]  /*1f550*/  HMMA.16816.F32 R116, R112, R10, R116 ;  /* 0x0000000a7074723c */ /* 0x000fe20000001874 */
[----:B------:R-:W-:-:S04]  /*1f560*/  FADD.FTZ R9, R163, R166 ;  /* 0x000000a6a3097221 */ /* 0x000fc80000010000 */
[----:B------:R-:W-:Y:S01]  /*1f570*/  FADD.FTZ R9, R164, R9 ;  /* 0x00000009a4097221 */ /* 0x000fe20000010000 */
[----:B--2---:R-:W-:Y:S03]  /*1f580*/  HMMA.16816.F32 R108, R112, R16, R108 ;  /* 0x00000010706c723c */ /* 0x004fe6000000186c */
[----:B------:R-:W-:-:S03]  /*1f590*/  FADD.FTZ R156, R156, R9 ;  /* 0x000000099c9c7221 */ /* 0x000fc60000010000 */
[----:B------:R-:W-:Y:S01]  /*1f5a0*/  HMMA.16816.F32 R112, R112, R18, R4 ;  /* 0x000000127070723c */ /* 0x000fe20000001804 */
[----:B------:R-:W-:-:S04]  /*1f5b0*/  FADD.FTZ R167, R167, R156 ;  /* 0x0000009ca7a77221 */ /* 0x000fc80000010000 */
[----:B------:R-:W-:-:S04]  /*1f5c0*/  FADD.FTZ R146, R146, R167 ;  /* 0x000000a792927221 */ /* 0x000fc80000010000 */
[----:B------:R-:W-:-:S04]  /*1f5d0*/  FADD.FTZ R169, R169, R146 ;  /* 0x00000092a9a97221 */ /* 0x000fc80000010000 */
[----:B------:R-:W-:-:S04]  /*1f5e0*/  FADD.FTZ R62, R62, R169 ;  /* 0x000000a93e3e7221 */ /* 0x000fc80000010000 */
[----:B------:R-:W-:-:S04]  /*1f5f0*/  FADD.FTZ R33, R33, R62 ;  /* 0x0000003e21217221 */ /* 0x000fc80000010000 */
[----:B------:R-:W-:-:S04]  /*1f600*/  FADD.FTZ R32, R32, R33 ;  /* 0x0000002120207221 */ /* 0x000fc80000010000 */
[----:B------:R-:W-:-:S07]  /*1f610*/  FADD.FTZ R249, R35, R32 ;  /* 0x0000002023f97221 */ /* 0x000fce0000010000 */
.L_x_1145:
[----:B------:R-:W-:-:S13]  /*1f620*/  ISETP.GE.AND P0, PT, R246, 0x1, PT ;  /* 0x00000001f600780c */ /* 0x000fda0003f06270 */
[----:B------:R-:W-:Y:S05]  /*1f630*/  @!P0 BRA `(.L_x_1154) ;  /* 0x0000004c00a48947 */ /* 0x000fea0003800000 */
[----:B------:R-:W-:Y:S02]  /*1f640*/  MOV R135, R0 ;  /* 0x0000000000877202 */ /* 0x000fe40000000f00 */
[----:B------:R-:W-:Y:S02]  /*1f650*/  MOV R3, R2 ;  /* 0x0000000200037202 */ /* 0x000fe40000000f00 */
.L_x_1163:
[----:B------:R-:W1:Y:S01]  /*1f660*/  LDC.64 R136, c[0x0][0x198] ;  /* 0x00006600ff887b82 */ /* 0x000e620000000a00 */
[----:B------:R-:W-:Y:S04]  /*1f670*/  DEPBAR.LE SB0, 0x0 ;  /* 0x000080000000791a */ /* 0x000fe80000000000 */
[----:B------:R-:W-:Y:S05]  /*1f680*/  WARPSYNC.ALL ;  /* 0x0000000000007948 */ /* 0x000fea0003800000 */
[----:B------:R-:W2:Y:S08]  /*1f690*/  LDC.64 R132, c[0x0][0x208] ;  /* 0x00008200ff847b82 */ /* 0x000eb00000000a00 */
[----:B------:R-:W-:Y:S01]  /*1f6a0*/  BAR.SYNC.DEFER_BLOCKING 0x0 ;  /* 0x0000000000007b1d */ /* 0x000fe20000010000 */
[----:B------:R-:W-:Y:S04]  /*1f6b0*/  ISETP.NE.U32.AND P0, PT, R244, RZ, PT ;  /* 0x000000fff400720c */ /* 0x000fe80003f05070 */
[----:B------:R-:W-:Y:S01]  /*1f6c0*/  ISETP.NE.AND.EX P0, PT, R245, RZ, PT, P0 ;  /* 0x000000fff500720c */ /* 0x000fe20003f05300 */
[----:B------:R-:W-:Y:S11]  /*1f6d0*/  BSSY B0, `(.L_x_1155) ;  /* 0x0000050000007945 */ /* 0x000ff60003800000 */
[----:B------:R-:W-:Y:S01]  /*1f6e0*/  @!UPT UIADD3 URZ, URZ, URZ, URZ ;  /* 0x0000003f3f3ff290 */ /* 0x000fe2000fffe03f */
[----:B------:R-:W-:Y:S05]  /*1f6f0*/  @!P0 BRA `(.L_x_1156) ;  /* 0x00000004001c8947 */ /* 0x000fea0003800000 */
[----:B------:R-:W-:Y:S01]  /*1f700*/  IMAD.SHL.U32 R10, R246, 0x80, RZ ;  /* 0x00000080f60a7824 */ /* 0x000fe200078e00ff */
[C---:B--2---:R-:W-:Y:S02]  /*1f710*/  R2UR UR4, R132.reuse ;  /* 0x00000000840472ca */ /* 0x044fe400000e0000 */
[C---:B------:R-:W-:Y:S02]  /*1f720*/  R2UR UR5, R133.reuse ;  /* 0x00000000850572ca */ /* 0x040fe400000e0000 */
[C---:B------:R-:W-:Y:S02]  /*1f730*/  R2UR UR10, R132.reuse ;  /* 0x00000000840a72ca */ /* 0x040fe400000e0000 */
[C---:B------:R-:W-:Y:S02]  /*1f740*/  R2UR UR11, R133.reuse ;  /* 0x00000000850b72ca */ /* 0x040fe400000e0000 */
[C---:B------:R-:W-:Y:S02]  /*1f750*/  R2UR UR12, R132.reuse ;  /* 0x00000000840c72ca */ /* 0x040fe400000e0000 */
[C---:B------:R-:W-:Y:S02]  /*1f760*/  R2UR UR13, R133.reuse ;  /* 0x00000000850d72ca */ /* 0x040fe400000e0000 */
[----:B------:R-:W-:Y:S02]  /*1f770*/  R2UR UR8, R132 ;  /* 0x00000000840872ca */ /* 0x000fe400000e0000 */
[----:B------:R-:W-:Y:S01]  /*1f780*/  R2UR UR9, R133 ;  /* 0x00000000850972ca */ /* 0x000fe200000e0000 */
[----:B-1----:R-:W2:Y:S11]  /*1f790*/  LD.E R9, desc[UR4][R136.64+0x170] ;  /* 0x0001700488097980 */ /* 0x002eb6000c101900 */
[----:B------:R-:W-:Y:S01]  /*1f7a0*/  @!UPT UIADD3 URZ, URZ, URZ, URZ ;  /* 0x0000003f3f3ff290 */ /* 0x000fe2000fffe03f */
[----:B------:R-:W3:Y:S01]  /*1f7b0*/  LD.E.64 R14, desc[UR8][R136.64+0x28] ;  /* 0x00002808880e7980 */ /* 0x000ee2000c101b00 */
[-C--:B--2---:R-:W-:Y:S02]  /*1f7c0*/  IABS R7, R9.reuse ;  /* 0x0000000900077213 */ /* 0x084fe40000000000 */
[-C--:B------:R-:W-:Y:S02]  /*1f7d0*/  IABS R5, R9.reuse ;  /* 0x0000000900057213 */ /* 0x080fe40000000000 */
[----:B------:R-:W1:Y:S03]  /*1f7e0*/  I2F.RP R4, R7 ;  /* 0x0000000700047306 */ /* 0x000e660000209400 */
[----:B------:R-:W-:Y:S07]  /*1f7f0*/  IMAD.MOV R5, RZ, RZ, -R5 ;  /* 0x000000ffff057224 */ /* 0x000fee00078e0a05 */
[----:B-1----:R-:W1:Y:S02]  /*1f800*/  MUFU.RCP R0, R4 ;  /* 0x0000000400007308 */ /* 0x002e640000001000 */
[----:B-1----:R-:W-:Y:S01]  /*1f810*/  VIADD R12, R0, 0xffffffe ;  /* 0x0ffffffe000c7836 */ /* 0x002fe20000000000 */
[----:B------:R-:W-:Y:S01]  /*1f820*/  IABS R4, R10 ;  /* 0x0000000a00047213 */ /* 0x000fe20000000000 */
[C---:B------:R-:W-:Y:S01]  /*1f830*/  VIADD R0, R10.reuse, 0xffffff80 ;  /* 0xffffff800a007836 */ /* 0x040fe20000000000 */
[----:B------:R-:W-:Y:S05]  /*1f840*/  LOP3.LUT R10, R10, R9, RZ, 0x3c, !PT ;  /* 0x000000090a0a7212 */ /* 0x000fea00078e3cff */
[----:B------:R-:W1:Y:S02]  /*1f850*/  F2I.FTZ.U32.TRUNC.NTZ R13, R12 ;  /* 0x0000000c000d7305 */ /* 0x000e64000021f000 */
[--C-:B-1----:R-:W-:Y:S02]  /*1f860*/  IMAD.MOV R2, RZ, RZ, -R13.reuse ;  /* 0x000000ffff027224 */ /* 0x102fe400078e0a0d */
[----:B------:R-:W-:Y:S02]  /*1f870*/  IMAD.MOV.U32 R12, RZ, RZ, RZ ;  /* 0x000000ffff0c7224 */ /* 0x000fe400078e00ff */
[----:B------:R-:W-:Y:S01]  /*1f880*/  IMAD R11, R2, R7, RZ ;  /* 0x00000007020b7224 */ /* 0x000fe200078e02ff */
[----:B------:R-:W-:Y:S02]  /*1f890*/  IABS R2, R0 ;  /* 0x0000000000027213 */ /* 0x000fe40000000000 */
[----:B------:R-:W-:Y:S01]  /*1f8a0*/  LOP3.LUT R0, R0, R9, RZ, 0x3c, !PT ;  /* 0x0000000900007212 */ /* 0x000fe200078e3cff */
[----:B------:R-:W-:Y:S02]  /*1f8b0*/  IMAD.HI.U32 R11, R13, R11, R12 ;  /* 0x0000000b0d0b7227 */ /* 0x000fe400078e000c */
[----:B------:R-:W2:Y:S01]  /*1f8c0*/  LD.E.64 R12, desc[UR4][R136.64+0x40] ;  /* 0x00004004880c7980 */ /* 0x000ea2000c101b00 */
[----:B------:R-:W-:Y:S03]  /*1f8d0*/  ISETP.GE.AND P0, PT, R0, RZ, PT ;  /* 0x000000ff0000720c */ /* 0x000fe60003f06270 */
[C---:B------:R-:W-:Y:S04]  /*1f8e0*/  IMAD.HI.U32 R6, R11.reuse, R2, RZ ;  /* 0x000000020b067227 */ /* 0x040fe800078e00ff */
[----:B------:R-:W-:Y:S04]  /*1f8f0*/  IMAD.HI.U32 R8, R11, R4, RZ ;  /* 0x000000040b087227 */ /* 0x000fe800078e00ff */
[-C--:B------:R-:W-:Y:S02]  /*1f900*/  IMAD R2, R6, R5.reuse, R2 ;  /* 0x0000000506027224 */ /* 0x080fe400078e0202 */
[----:B------:R-:W-:Y:S03]  /*1f910*/  IMAD R4, R8, R5, R4 ;  /* 0x0000000508047224 */ /* 0x000fe600078e0204 */
[C---:B------:R-:W-:Y:S02]  /*1f920*/  ISETP.GT.U32.AND P1, PT, R7.reuse, R2, PT ;  /* 0x000000020700720c */ /* 0x040fe40003f24070 */
[----:B------:R-:W-:Y:S11]  /*1f930*/  ISETP.GT.U32.AND P2, PT, R7, R4, PT ;  /* 0x000000040700720c */ /* 0x000ff60003f44070 */
[--C-:B------:R-:W-:Y:S02]  /*1f940*/  @!P1 IMAD.IADD R2, R2, 0x1, -R7.reuse ;  /* 0x0000000102029824 */ /* 0x100fe400078e0a07 */
[----:B------:R-:W-:Y:S01]  /*1f950*/  @!P2 IMAD.IADD R4, R4, 0x1, -R7 ;  /* 0x000000010404a824 */ /* 0x000fe200078e0a07 */
[----:B------:R-:W-:Y:S01]  /*1f960*/  @!P2 IADD3 R8, R8, 0x1, RZ ;  /* 0x000000010808a810 */ /* 0x000fe20007ffe0ff */
[----:B------:R-:W-:Y:S01]  /*1f970*/  @!P1 VIADD R6, R6, 0x1 ;  /* 0x0000000106069836 */ /* 0x000fe20000000000 */
[-C--:B------:R-:W-:Y:S02]  /*1f980*/  ISETP.GE.U32.AND P3, PT, R2, R7.reuse, PT ;  /* 0x000000070200720c */ /* 0x080fe40003f66070 */
[----:B------:R-:W-:Y:S02]  /*1f990*/  ISETP.GE.U32.AND P4, PT, R4, R7, PT ;  /* 0x000000070400720c */ /* 0x000fe40003f86070 */
[----:B------:R-:W-:Y:S02]  /*1f9a0*/  ISETP.GE.AND P1, PT, R10, RZ, PT ;  /* 0x000000ff0a00720c */ /* 0x000fe40003f26270 */
[----:B------:R-:W-:Y:S02]  /*1f9b0*/  ISETP.NE.AND P2, PT, R9, RZ, PT ;  /* 0x000000ff0900720c */ /* 0x000fe40003f45270 */
[----:B------:R-:W-:Y:S05]  /*1f9c0*/  LOP3.LUT R7, RZ, R9, RZ, 0x33, !PT ;  /* 0x00000009ff077212 */ /* 0x000fea00078e33ff */
[----:B------:R-:W-:Y:S02]  /*1f9d0*/  @P3 VIADD R6, R6, 0x1 ;  /* 0x0000000106063836 */ /* 0x000fe40000000000 */
[----:B------:R-:W-:Y:S02]  /*1f9e0*/  @P4 VIADD R8, R8, 0x1 ;  /* 0x0000000108084836 */ /* 0x000fe40000000000 */
[----:B------:R-:W-:Y:S02]  /*1f9f0*/  @!P0 IMAD.MOV R6, RZ, RZ, -R6 ;  /* 0x000000ffff068224 */ /* 0x000fe400078e0a06 */
        /* <DEDUP_REMOVED lines=8> */
[----:B------:R-:W4:Y:S04]  /*1fa80*/  LD.E R0, desc[UR10][R18.64] ;  /* 0x0000000a12007980 */ /* 0x000f28000c101900 */
[----:B------:R-:W-:Y:S01]  /*1fa90*/  IMAD R9, R9, R2, -0x80 ;  /* 0xffffff8009097424 */ /* 0x000fe200078e0202 */
[----:B------:R-:W4:Y:S04]  /*1faa0*/  LD.E R5, desc[UR12][R16.64] ;  /* 0x0000000c10057980 */ /* 0x000f28000c101900 */
[----:B------:R-:W-:Y:S01]  /*1fab0*/  SHF.R.S32.HI R7, RZ, 0x1f, R9 ;  /* 0x0000001fff077819 */ /* 0x000fe20000011409 */
[-C--:B--2---:R-:W-:Y:S02]  /*1fac0*/  IMAD R2, R13, R9.reuse, RZ ;  /* 0x000000090d027224 */ /* 0x084fe400078e02ff */
[C---:B------:R-:W-:Y:S04]  /*1fad0*/  IMAD.WIDE.U32 R8, R12.reuse, R9, RZ ;  /* 0x000000090c087225 */ /* 0x040fe800078e00ff */
[----:B------:R-:W-:Y:S04]  /*1fae0*/  IMAD R2, R12, R7, R2 ;  /* 0x000000070c027224 */ /* 0x000fe800078e0202 */
[----:B------:R-:W-:Y:S02]  /*1faf0*/  IMAD.IADD R9, R9, 0x1, R2 ;  /* 0x0000000109097824 */ /* 0x000fe400078e0202 */
[----:B----4-:R-:W-:Y:S04]  /*1fb00*/  IMAD.IADD R5, R0, 0x1, -R5 ;  /* 0x0000000100057824 */ /* 0x010fe800078e0a05 */
[----:B---3--:R-:W-:Y:S01]  /*1fb10*/  IMAD R7, R15, R5, RZ ;  /* 0x000000050f077224 */ /* 0x008fe200078e02ff */
[----:B------:R-:W-:Y:S01]  /*1fb20*/  SHF.R.S32.HI R0, RZ, 0x1f, R5 ;  /* 0x0000001fff007819 */ /* 0x000fe20000011405 */
[----:B------:R-:W-:Y:S04]  /*1fb30*/  IMAD.WIDE.U32 R8, R5, R14, R8 ;  /* 0x0000000e05087225 */ /* 0x000fe800078e0008 */
[----:B------:R-:W-:Y:S04]  /*1fb40*/  IMAD R7, R14, R0, R7 ;  /* 0x000000000e077224 */ /* 0x000fe800078e0207 */
[----:B------:R-:W-:Y:S01]  /*1fb50*/  IMAD.IADD R5, R9, 0x1, R7 ;  /* 0x0000000109057824 */ /* 0x000fe200078e0207 */
[----:B------:R-:W-:Y:S05]  /*1fb60*/  BRA `(.L_x_1157) ;  /* 0x0000000000187947 */ /* 0x000fea0003800000 */
.L_x_1156:
[----:B--2---:R-:W-:Y:S02]  /*1fb70*/  R2UR UR4, R132 ;  /* 0x00000000840472ca */ /* 0x004fe400000e0000 */
[----:B------:R-:W-:Y:S11]  /*1fb80*/  R2UR UR5, R133 ;  /* 0x00000000850572ca */ /* 0x000ff600000e0000 */
[----:B------:R-:W-:Y:S02]  /*1fb90*/  @!UPT UIADD3 URZ, URZ, URZ, URZ ;  /* 0x0000003f3f3ff290 */ /* 0x000fe4000fffe03f */
[----:B-1----:R-:W2:Y:S02]  /*1fba0*/  LD.E R8, desc[UR4][R136.64+0x40] ;  /* 0x0000400488087980 */ /* 0x002ea4000c101900 */
[----:B--2---:R-:W-:Y:S05]  /*1fbb0*/  IMAD.U32 R8, R8, -0x80, RZ ;  /* 0xffffff8008087824 */ /* 0x004fea00078e00ff */
[----:B------:R-:W-:Y:S02]  /*1fbc0*/  SHF.R.S32.HI R5, RZ, 0x1f, R8 ;  /* 0x0000001fff057819 */ /* 0x000fe40000011408 */
.L_x_1157:
[----:B------:R-:W-:Y:S05]  /*1fbd0*/  BSYNC B0 ;  /* 0x0000000000007941 */ /* 0x000fea0003800000 */
.L_x_1155:
[C---:B------:R-:W-:Y:S01]  /*1fbe0*/  LOP3.LUT P3, RZ, R247.reuse, 0x1, RZ, 0xc0, !PT ;  /* 0x00000001f7ff7812 */ /* 0x040fe2000786c0ff */
[----:B------:R-:W-:Y:S01]  /*1fbf0*/  BSSY B1, `(.L_x_1158) ;  /* 0x0000250000017945 */ /* 0x000fe20003800000 */
[----:B------:R-:W-:Y:S02]  /*1fc00*/  LOP3.LUT P2, RZ, R247, 0x2, RZ, 0xc0, !PT ;  /* 0x00000002f7ff7812 */ /* 0x000fe4000784c0ff */
[CC--:B------:R-:W-:Y:S02]  /*1fc10*/  LEA R138, P1, R8.reuse, R152.reuse, 0x1 ;  /* 0x00000098088a7211 */ /* 0x0c0fe400078208ff */
[C---:B------:R-:W-:Y:S02]  /*1fc20*/  IADD3 R7, P0, R8.reuse, R231, RZ ;  /* 0x000000e708077210 */ /* 0x040fe40007f1e0ff */
[----:B------:R-:W-:Y:S03]  /*1fc30*/  LEA.HI.X R139, R8, R153, R5, 0x1, P1 ;  /* 0x00000099088b7211 */ /* 0x000fe600008f0c05 */
[----:B------:R-:W-:Y:S01]  /*1fc40*/  IMAD.X R2, R5, 0x1, R232, P0 ;  /* 0x0000000105027824 */ /* 0x000fe200000e06e8 */
[----:B------:R-:W-:Y:S02]  /*1fc50*/  IADD3 R5, P1, R7, R231, RZ ;  /* 0x000000e707057210 */ /* 0x000fe40007f3e0ff */
[C---:B------:R-:W-:Y:S02]  /*1fc60*/  @P3 R2UR UR8, R132.reuse ;  /* 0x00000000840832ca */ /* 0x040fe400000e0000 */
[C---:B------:R-:W-:Y:S02]  /*1fc70*/  @P3 R2UR UR9, R133.reuse ;  /* 0x00000000850932ca */ /* 0x040fe400000e0000 */
[C---:B------:R-:W-:Y:S02]  /*1fc80*/  @P2 R2UR UR4, R132.reuse ;  /* 0x00000000840422ca */ /* 0x040fe400000e0000 */
[----:B------:R-:W-:Y:S02]  /*1fc90*/  @P2 R2UR UR5, R133 ;  /* 0x00000000850522ca */ /* 0x000fe400000e0000 */
[CC--:B------:R-:W-:Y:S02]  /*1fca0*/  @P3 LEA R22, P4, R7.reuse, R152.reuse, 0x1 ;  /* 0x0000009807163211 */ /* 0x0c0fe400078808ff */
[C---:B------:R-:W-:Y:S02]  /*1fcb0*/  @P2 R2UR UR12, R132.reuse ;  /* 0x00000000840c22ca */ /* 0x040fe400000e0000 */
[-CC-:B------:R-:W-:Y:S02]  /*1fcc0*/  @P3 LEA.HI.X R23, R7, R153.reuse, R2.reuse, 0x1, P4 ;  /* 0x0000009907173211 */ /* 0x180fe400020f0c02 */
[----:B------:R-:W-:Y:S01]  /*1fcd0*/  @P2 R2UR UR13, R133 ;  /* 0x00000000850d22ca */ /* 0x000fe200000e0000 */
[----:B------:R-:W-:Y:S01]  /*1fce0*/  @!PT LDS RZ, [RZ] ;  /* 0x00000000fffff984 */ /* 0x000fe20000000800 */
[----:B------:R-:W-:Y:S01]  /*1fcf0*/  @!PT LDS RZ, [RZ] ;  /* 0x00000000fffff984 */ /* 0x000fe20000000800 */
[----:B------:R-:W-:Y:S01]  /*1fd00*/  @!PT LDS RZ, [RZ] ;  /* 0x00000000fffff984 */ /* 0x000fe20000000800 */
[----:B------:R-:W-:Y:S01]  /*1fd10*/  @P3 LDGSTS.E.BYPASS.LTC128B.128 [R243+0xc000], desc[UR8][R138.64] ;  /* 0x0c0000008af33fae */ /* 0x000fe2000b901d48 */
[CC--:B------:R-:W-:Y:S02]  /*1fd20*/  @P2 LEA R12, P0, R7.reuse, R152.reuse, 0x1 ;  /* 0x00000098070c2211 */ /* 0x0c0fe400078008ff */
[----:B------:R-:W-:Y:S01]  /*1fd30*/  @P3 R2UR UR10, R132 ;  /* 0x00000000840a32ca */ /* 0x000fe200000e0000 */
[----:B------:R-:W-:Y:S01]  /*1fd40*/  @!P3 STS.128 [R243+0xc000], RZ ;  /* 0x00c000fff300b388 */ /* 0x000fe20000000c00 */
[-C--:B------:R-:W-:Y:S01]  /*1fd50*/  @P2 LEA.HI.X R13, R7, R153.reuse, R2, 0x1, P0 ;  /* 0x00000099070d2211 */ /* 0x080fe200000f0c02 */
[----:B------:R-:W-:Y:S01]  /*1fd60*/  IMAD.X R2, R2, 0x1, R232, P1 ;  /* 0x0000000102027824 */ /* 0x000fe200008e06e8 */
[C---:B------:R-:W-:Y:S01]  /*1fd70*/  @P3 R2UR UR11, R133.reuse ;  /* 0x00000000850b32ca */ /* 0x040fe200000e0000 */
[----:B------:R-:W-:Y:S01]  /*1fd80*/  @!PT LDS RZ, [RZ] ;  /* 0x00000000fffff984 */ /* 0x000fe20000000800 */
[----:B------:R-:W-:Y:S01]  /*1fd90*/  @!PT LDS RZ, [RZ] ;  /* 0x00000000fffff984 */ /* 0x000fe20000000800 */
[----:B------:R-:W-:Y:S01]  /*1fda0*/  @!PT LDS RZ, [RZ] ;  /* 0x00000000fffff984 */ /* 0x000fe20000000800 */
[----:B------:R-:W-:Y:S01]  /*1fdb0*/  @P2 LDGSTS.E.BYPASS.LTC128B.128 [R243+0x10000], desc[UR4][R138.64+0x80] ;  /* 0x100000808af32fae */ /* 0x000fe2000b901d44 */
[C---:B------:R-:W-:Y:S02]  /*1fdc0*/  @P3 R2UR UR4, R132.reuse ;  /* 0x00000000840432ca */ /* 0x040fe400000e0000 */
[----:B------:R-:W-:Y:S01]  /*1fdd0*/  @P3 R2UR UR5, R133 ;  /* 0x00000000850532ca */ /* 0x000fe200000e0000 */
[----:B------:R-:W-:Y:S01]  /*1fde0*/  @!P2 STS.128 [R243+0x10000], RZ ;  /* 0x010000fff300a388 */ /* 0x000fe20000000c00 */
[CC--:B------:R-:W-:Y:S02]  /*1fdf0*/  @P3 LEA R16, P4, R5.reuse, R152.reuse, 0x1 ;  /* 0x0000009805103211 */ /* 0x0c0fe400078808ff */
[----:B------:R-:W-:Y:S02]  /*1fe00*/  @P2 R2UR UR8, R132 ;  /* 0x00000000840822ca */ /* 0x000fe400000e0000 */
[--C-:B------:R-:W-:Y:S02]  /*1fe10*/  @P3 LEA.HI.X R17, R5, R153, R2.reuse, 0x1, P4 ;  /* 0x0000009905113211 */ /* 0x100fe400020f0c02 */
[----:B------:R-:W-:Y:S02]  /*1fe20*/  @P2 R2UR UR9, R133 ;  /* 0x00000000850922ca */ /* 0x000fe400000e0000 */
[CC--:B------:R-:W-:Y:S02]  /*1fe30*/  @P2 LEA R10, P0, R5.reuse, R152.reuse, 0x1 ;  /* 0x00000098050a2211 */ /* 0x0c0fe400078008ff */
[C---:B------:R-:W-:Y:S01]  /*1fe40*/  IADD3 R7, P1, R5.reuse, R231, RZ ;  /* 0x000000e705077210 */ /* 0x040fe20007f3e0ff */
[----:B------:R-:W-:Y:S01]  /*1fe50*/  @!PT LDS RZ, [RZ] ;  /* 0x00000000fffff984 */ /* 0x000fe20000000800 */
[----:B------:R-:W-:Y:S01]  /*1fe60*/  @!PT LDS RZ, [RZ] ;  /* 0x00000000fffff984 */ /* 0x000fe20000000800 */
[----:B------:R-:W-:Y:S01]  /*1fe70*/  @!PT LDS RZ, [RZ] ;  /* 0x00000000fffff984 */ /* 0x000fe20000000800 */
[----:B------:R1:W-:Y:S01]  /*1fe80*/  @P3 LDGSTS.E.BYPASS.LTC128B.128 [R243+0xc800], desc[UR4][R22.64] ;  /* 0x0c80000016f33fae */ /* 0x0003e2000b901d44 */
[----:B------:R-:W-:Y:S02]  /*1fe90*/  @P2 LEA.HI.X R11, R5, R153, R2, 0x1, P0 ;  /* 0x00000099050b2211 */ /* 0x000fe400000f0c02 */
[CC--:B------:R-:W-:Y:S01]  /*1fea0*/  @P3 LEA R14, P4, R7.reuse, R152.reuse, 0x1 ;  /* 0x00000098070e3211 */ /* 0x0c0fe200078808ff */
[----:B------:R-:W-:Y:S01]  /*1feb0*/  @!P3 STS.128 [R243+0xc800], RZ ;  /* 0x00c800fff300b388 */ /* 0x000fe20000000c00 */
[----:B------:R-:W-:Y:S01]  /*1fec0*/  IMAD.X R2, R2, 0x1, R232, P1 ;  /* 0x0000000102027824 */ /* 0x000fe200008e06e8 */
[CC--:B------:R-:W-:Y:S02]  /*1fed0*/  @P2 LEA R8, P0, R7.reuse, R152.reuse, 0x1 ;  /* 0x0000009807082211 */ /* 0x0c0fe400078008ff */
[----:B------:R-:W-:Y:S01]  /*1fee0*/  @!PT LDS RZ, [RZ] ;  /* 0x00000000fffff984 */ /* 0x000fe20000000800 */
[----:B------:R-:W-:Y:S01]  /*1fef0*/  @!PT LDS RZ, [RZ] ;  /* 0x00000000fffff984 */ /* 0x000fe20000000800 */
[----:B------:R-:W-:Y:S01]  /*1ff00*/  @!PT LDS RZ, [RZ] ;  /* 0x00000000fffff984 */ /* 0x000fe20000000800 */
[----:B------:R-:W-:Y:S01]  /*1ff10*/  @P2 LDGSTS.E.BYPASS.LTC128B.128 [R243+0x10800], desc[UR12][R12.64+0x80] ;  /* 0x108000800cf32fae */ /* 0x000fe2000b901d4c */
[C---:B------:R-:W-:Y:S02]  /*1ff20*/  IADD3 R5, P1, R7.reuse, R231, RZ ;  /* 0x000000e707057210 */ /* 0x040fe40007f3e0ff */
[CCC-:B------:R-:W-:Y:S01]  /*1ff30*/  @P3 LEA.HI.X R15, R7.reuse, R153.reuse, R2.reuse, 0x1, P4 ;  /* 0x00000099070f3211 */ /* 0x1c0fe200020f0c02 */
        /* <DEDUP_REMOVED lines=8> */
[CC--:B------:R-:W-:Y:S02]  /*1ffc0*/  @P2 LEA R18, P0, R5.reuse, R152.reuse, 0x1 ;  /* 0x0000009805122211 */ /* 0x0c0fe400078008ff */
[C-C-:B------:R-:W-:Y:S01]  /*1ffd0*/  @P3 LEA.HI.X R21, R5.reuse, R153, R2.reuse, 0x1, P4 ;  /* 0x0000009905153211 */ /* 0x140fe200020f0c02 */
[----:B------:R-:W-:Y:S01]  /*1ffe0*/  @!P3 STS.128 [R243+0xd000], RZ ;  /* 0x00d000fff300b388 */ /* 0x000fe20000000c00 */
[C---:B------:R-:W-:Y:S02]  /*1fff0*/  IADD3 R7, P1, R5.reuse, R231, RZ ;  /* 0x000000e705077210 */ /* 0x040fe40007f3e0ff */
[-C--:B------:R-:W-:Y:S01]  /*20000*/  @P2 LEA.HI.X R19, R5, R153.reuse, R2, 0x1, P0 ;  /* 0x0000009905132211 */ /* 0x080fe200000f0c02 */
[----:B------:R-:W-:Y:S01]  /*20010*/  @!PT LDS RZ, [RZ] ;  /* 0x00000000fffff984 */ /* 0x000fe20000000800 */
[----:B------:R-:W-:Y:S01]  /*20020*/  @!PT LDS RZ, [RZ] ;  /* 0x00000000fffff984 */ /* 0x000fe20000000800 */
[----:B------:R-:W-:Y:S01]  /*20030*/  @!PT LDS RZ, [RZ] ;  /* 0x00000000fffff984 */ /* 0x000fe20000000800 */
[----:B------:R-:W-:Y:S01]  /*20040*/  @P2 LDGSTS.E.BYPASS.LTC128B.128 [R243+0x11000], desc[UR8][R10.64+0x80] ;  /* 0x110000800af32fae */ /* 0x000fe2000b901d48 */
[----:B------:R-:W-:Y:S01]  /*20050*/  @P2 R2UR UR14, R132 ;  /* 0x00000000840e22ca */ /* 0x000fe200000e0000 */
[----:B------:R-:W-:Y:S01]  /*20060*/  IMAD.X R2, R2, 0x1, R232, P1 ;  /* 0x0000000102027824 */ /* 0x000fe200008e06e8 */
[-C--:B-1----:R-:W-:Y:S01]  /*20070*/  @P3 LEA R22, P4, R7, R152.reuse, 0x1 ;  /* 0x0000009807163211 */ /* 0x082fe200078808ff */
[----:B------:R-:W-:Y:S01]  /*20080*/  @!P2 STS.128 [R243+0x11000], RZ ;  /* 0x011000fff300a388 */ /* 0x000fe20000000c00 */
[----:B------:R-:W-:Y:S02]  /*20090*/  @P2 R2UR UR15, R133 ;  /* 0x00000000850f22ca */ /* 0x000fe400000e0000 */
[C-C-:B------:R-:W-:Y:S01]  /*200a0*/  @P3 LEA.HI.X R23, R7.reuse, R153, R2.reuse, 0x1, P4 ;  /* 0x0000009907173211 */ /* 0x140fe200020f0c02 */
[----:B------:R-:W-:Y:S01]  /*200b0*/  @!PT LDS RZ, [RZ] ;  /* 0x00000000fffff984 */ /* 0x000fe20000000800 */
[----:B------:R-:W-:Y:S01]  /*200c0*/  @!PT LDS RZ, [RZ] ;  /* 0x00000000fffff984 */ /* 0x000fe20000000800 */
[----:B------:R-:W-:Y:S01]  /*200d0*/  @!PT LDS RZ, [RZ] ;  /* 0x00000000fffff984 */ /* 0x000fe20000000800 */
[----:B------:R-:W-:Y:S01]  /*200e0*/  @P3 LDGSTS.E.BYPASS.LTC128B.128 [R243+0xd800], desc[UR4][R14.64] ;  /* 0x0d8000000ef33fae */ /* 0x000fe2000b901d44 */
[CC--:B------:R-:W-:Y:S02]  /*200f0*/  @P2 LEA R6, P1, R7.reuse, R152.reuse, 0x1 ;  /* 0x0000009807062211 */ /* 0x0c0fe400078208ff */
[C---:B------:R-:W-:Y:S01]  /*20100*/  IADD3 R5, P0, R7.reuse, R231, RZ ;  /* 0x000000e707057210 */ /* 0x040fe20007f1e0ff */
[----:B------:R-:W-:Y:S01]  /*20110*/  @!P3 STS.128 [R243+0xd800], RZ ;  /* 0x00d800fff300b388 */ /* 0x000fe20000000c00 */
[-C--:B------:R-:W-:Y:S02]  /*20120*/  @P2 LEA.HI.X R7, R7, R153.reuse, R2, 0x1, P1 ;  /* 0x0000009907072211 */ /* 0x080fe400008f0c02 */
[-C--:B------:R-:W-:Y:S01]  /*20130*/  @P3 LEA R24, P6, R5, R152.reuse, 0x1 ;  /* 0x0000009805183211 */ /* 0x080fe200078c08ff */
[----:B------:R-:W-:Y:S01]  /*20140*/  @!PT LDS RZ, [RZ] ;  /* 0x00000000fffff984 */ /* 0x000fe20000000800 */
[----:B------:R-:W-:Y:S01]  /*20150*/  @!PT LDS RZ, [RZ] ;  /* 0x00000000fffff984 */ /* 0x000fe20000000800 */
[----:B------:R-:W-:Y:S01]  /*20160*/  @!PT LDS RZ, [RZ] ;  /* 0x00000000fffff984 */ /* 0x000fe20000000800 */
[----:B------:R1:W-:Y:S01]  /*20170*/  @P2 LDGSTS.E.BYPASS.LTC128B.128 [R243+0x11800], desc[UR12][R8.64+0x80] ;  /* 0x1180008008f32fae */ /* 0x0003e2000b901d4c */
[----:B------:R-:W-:Y:S01]  /*20180*/  @P3 R2UR UR12, R132 ;  /* 0x00000000840c32ca */ /* 0x000fe200000e0000 */
[----:B------:R-:W-:Y:S01]  /*20190*/  IMAD.X R2, R2, 0x1, R232, P0 ;  /* 0x0000000102027824 */ /* 0x000fe200000e06e8 */
[----:B------:R-:W-:Y:S01]  /*201a0*/  @P3 R2UR UR13, R133 ;  /* 0x00000000850d32ca */ /* 0x000fe200000e0000 */
[----:B------:R-:W-:Y:S01]  /*201b0*/  @!P2 STS.128 [R243+0x11800], RZ ;  /* 0x011800fff300a388 */ /* 0x000fe20000000c00 */
[CC--:B------:R-:W-:Y:S02]  /*201c0*/  @P2 LEA R28, P1, R5.reuse, R152.reuse, 0x1 ;  /* 0x00000098051c2211 */ /* 0x0c0fe400078208ff */
[--C-:B------:R-:W-:Y:S01]  /*201d0*/  @P3 LEA.HI.X R25, R5, R153, R2.reuse, 0x1, P6 ;  /* 0x0000009905193211 */ /* 0x100fe200030f0c02 */
[----:B------:R-:W-:Y:S01]  /*201e0*/  @!PT LDS RZ, [RZ] ;  /* 0x00000000fffff984 */ /* 0x000fe20000000800 */
[----:B------:R-:W-:Y:S01]  /*201f0*/  @!PT LDS RZ, [RZ] ;  /* 0x00000000fffff984 */ /* 0x000fe20000000800 */
[----:B------:R-:W-:Y:S01]  /*20200*/  @!PT LDS RZ, [RZ] ;  /* 0x00000000fffff984 */ /* 0x000fe20000000800 */
[----:B------:R-:W-:Y:S01]  /*20210*/  @P3 LDGSTS.E.BYPASS.LTC128B.128 [R243+0xe000], desc[UR10][R20.64] ;  /* 0x0e00000014f33fae */ /* 0x000fe2000b901d4a */
[C---:B------:R-:W-:Y:S02]  /*20220*/  @P2 R2UR UR10, R132.reuse ;  /* 0x00000000840a22ca */ /* 0x040fe400000e0000 */
[----:B------:R-:W-:Y:S01]  /*20230*/  @P2 R2UR UR11, R133 ;  /* 0x00000000850b22ca */ /* 0x000fe200000e0000 */
[----:B------:R-:W-:Y:S01]  /*20240*/  @!P3 STS.128 [R243+0xe000], RZ ;  /* 0x00e000fff300b388 */ /* 0x000fe20000000c00 */
[C---:B------:R-:W-:Y:S02]  /*20250*/  IADD3 R0, P5, R5.reuse, R231, RZ ;  /* 0x000000e705007210 */ /* 0x040fe40007fbe0ff */
[-C--:B------:R-:W-:Y:S01]  /*20260*/  @P2 LEA.HI.X R29, R5, R153.reuse, R2, 0x1, P1 ;  /* 0x00000099051d2211 */ /* 0x080fe200008f0c02 */
[----:B------:R-:W-:Y:S01]  /*20270*/  @!PT LDS RZ, [RZ] ;  /* 0x00000000fffff984 */ /* 0x000fe20000000800 */
[----:B------:R-:W-:Y:S01]  /*20280*/  @!PT LDS RZ, [RZ] ;  /* 0x00000000fffff984 */ /* 0x000fe20000000800 */
[----:B------:R-:W-:Y:S01]  /*20290*/  @!PT LDS RZ, [RZ] ;  /* 0x00000000fffff984 */ /* 0x000fe20000000800 */
[----:B------:R2:W-:Y:S01]  /*202a0*/  @P2 LDGSTS.E.BYPASS.LTC128B.128 [R243+0x12000], desc[UR8][R18.64+0x80] ;  /* 0x1200008012f32fae */ /* 0x0005e2000b901d48 */
[----:B------:R-:W-:Y:S01]  /*202b0*/  @P3 R2UR UR8, R132 ;  /* 0x00000000840832ca */ /* 0x000fe200000e0000 */
[----:B------:R-:W-:Y:S01]  /*202c0*/  IMAD.X R4, R2, 0x1, R232, P5 ;  /* 0x0000000102047824 */ /* 0x000fe200028e06e8 */
[C---:B------:R-:W-:Y:S01]  /*202d0*/  @P3 R2UR UR9, R133.reuse ;  /* 0x00000000850932ca */ /* 0x040fe200000e0000 */
[----:B------:R-:W-:Y:S01]  /*202e0*/  @!P2 STS.128 [R243+0x12000], RZ ;  /* 0x012000fff300a388 */ /* 0x000fe20000000c00 */
[CC--:B------:R-:W-:Y:S02]  /*202f0*/  @P3 LEA R30, P4, R0.reuse, R152.reuse, 0x1 ;  /* 0x00000098001e3211 */ /* 0x0c0fe400078808ff */
[C---:B------:R-:W-:Y:S01]  /*20300*/  @P2 LEA R36, P0, R0.reuse, R152, 0x1 ;  /* 0x0000009800242211 */ /* 0x040fe200078008ff */
[----:B------:R-:W-:Y:S01]  /*20310*/  @!PT LDS RZ, [RZ] ;  /* 0x00000000fffff984 */ /* 0x000fe20000000800 */
[----:B------:R-:W-:Y:S01]  /*20320*/  @!PT LDS RZ, [RZ] ;  /* 0x00000000fffff984 */ /* 0x000fe20000000800 */
[----:B------:R-:W-:Y:S01]  /*20330*/  @!PT LDS RZ, [RZ] ;  /* 0x00000000fffff984 */ /* 0x000fe20000000800 */
[----:B------:R-:W-:Y:S01]  /*20340*/  @P3 LDGSTS.E.BYPASS.LTC128B.128 [R243+0xe800], desc[UR4][R22.64] ;  /* 0x0e80000016f33fae */ /* 0x000fe2000b901d44 */
[-CC-:B------:R-:W-:Y:S02]  /*20350*/  @P3 LEA.HI.X R31, R0, R153.reuse, R4.reuse, 0x1, P4 ;  /* 0x00000099001f3211 */ /* 0x180fe400020f0c04 */
[----:B------:R-:W-:Y:S01]  /*20360*/  @P2 R2UR UR4, R132 ;  /* 0x00000000840422ca */ /* 0x000fe200000e0000 */
[----:B------:R-:W-:Y:S01]  /*20370*/  @!P3 STS.128 [R243+0xe800], RZ ;  /* 0x00e800fff300b388 */ /* 0x000fe20000000c00 */
[----:B------:R-:W-:Y:S02]  /*20380*/  @P2 R2UR UR5, R133 ;  /* 0x00000000850522ca */ /* 0x000fe400000e0000 */
[----:B------:R-:W-:Y:S01]  /*20390*/  @P2 LEA.HI.X R37, R0, R153, R4, 0x1, P0 ;  /* 0x0000009900252211 */ /* 0x000fe200000f0c04 */
[----:B------:R-:W-:Y:S01]  /*203a0*/  @!PT LDS RZ, [RZ] ;  /* 0x00000000fffff984 */ /* 0x000fe20000000800 */
[----:B------:R-:W-:Y:S01]  /*203b0*/  @!PT LDS RZ, [RZ] ;  /* 0x00000000fffff984 */ /* 0x000fe20000000800 */
[----:B------:R-:W-:Y:S01]  /*203c0*/  @!PT LDS RZ, [RZ] ;  /* 0x00000000fffff984 */ /* 0x000fe20000000800 */
[----:B------:R-:W-:Y:S01]  /*203d0*/  @P2 LDGSTS.E.BYPASS.LTC128B.128 [R243+0x12800], desc[UR14][R6.64+0x80] ;  /* 0x1280008006f32fae */ /* 0x000fe2000b901d4e */
[----:B------:R-:W-:Y:S03]  /*203e0*/  ISETP.GE.AND P0, PT, R246, 0x2, PT ;  /* 0x00000002f600780c */ /* 0x000fe60003f06270 */
        /* <DEDUP_REMOVED lines=19> */
[----:B------:R5:W-:Y:S04]  /*20520*/  @P2 LDGSTS.E.BYPASS.LTC128B.128 [R243+0x13800], desc[UR4][R36.64+0x80] ;  /* 0x1380008024f32fae */ /* 0x000be8000b901d44 */
[----:B------:R-:W-:Y:S04]  /*20530*/  @!P2 STS.128 [R243+0x13800], RZ ;  /* 0x013800fff300a388 */ /* 0x000fe80000000c00 */
[----:B------:R-:W-:Y:S04]  /*20540*/  LDSM.16.M88.4 R64, [R230] ;  /* 0x00000000e640783b */ /* 0x000fe80000000200 */
[----:B-1----:R-:W1:Y:S04]  /*20550*/  LDSM.16.M88.4 R8, [R229+0x4000] ;  /* 0x00400000e508783b */ /* 0x002e680000000200 */
[----:B--2---:R-:W2:Y:S04]  /*20560*/  LDSM.16.M88.4 R16, [R229+0x4800] ;  /* 0x00480000e510783b */ /* 0x004ea80000000200 */
[----:B---3--:R-:W3:Y:S04]  /*20570*/  LDSM.16.M88.4 R24, [R229+0x5000] ;  /* 0x00500000e518783b */ /* 0x008ee80000000200 */
[----:B------:R-:W4:Y:S04]  /*20580*/  LDSM.16.M88.4 R32, [R229+0x5800] ;  /* 0x00580000e520783b */ /* 0x000f280000000200 */
[----:B------:R-:W0:Y:S04]  /*20590*/  LDGDEPBAR ;  /* 0x00000000000079af */ /* 0x000e280000000000 */
[----:B------:R-:W5:Y:S04]  /*205a0*/  LDSM.16.M88.4 R40, [R229+0x6000] ;  /* 0x00600000e528783b */ /* 0x000f680000000200 */
[----:B------:R-:W5:Y:S04]  /*205b0*/  LDSM.16.M88.4 R48, [R229+0x6800] ;  /* 0x00680000e530783b */ /* 0x000f680000000200 */
[----:B------:R-:W5:Y:S04]  /*205c0*/  LDSM.16.M88.4 R56, [R229+0x7000] ;  /* 0x00700000e538783b */ /* 0x000f680000000200 */
[----:B------:R-:W5:Y:S04]  /*205d0*/  LDSM.16.M88.4 R140, [R229+0x7800] ;  /* 0x00780000e58c783b */ /* 0x000f680000000200 */
[----:B------:R-:W-:Y:S01]  /*205e0*/  LDSM.16.M88.4 R144, [R228] ;  /* 0x00000000e490783b */ /* 0x000fe20000000200 */
[C---:B-1----:R-:W-:Y:S03]  /*205f0*/  HMMA.16816.F32 R4, R64.reuse, R8, RZ ;  /* 0x000000084004723c */ /* 0x042fe600000018ff */
[----:B------:R-:W1:Y:S04]  /*20600*/  LDSM.16.M88.4 R148, [R227] ;  /* 0x00000000e394783b */ /* 0x000e680000000200 */
[----:B------:R-:W1:Y:S01]  /*20610*/  LDSM.16.M88.4 R152, [R219] ;  /* 0x00000000db98783b */ /* 0x000e620000000200 */
[C---:B------:R-:W-:Y:S03]  /*20620*/  HMMA.16816.F32 R8, R64.reuse, R10, RZ ;  /* 0x0000000a4008723c */ /* 0x040fe600000018ff */
[----:B------:R-:W1:Y:S03]  /*20630*/  LDSM.16.M88.4 R156, [R218] ;  /* 0x00000000da9c783b */ /* 0x000e660000000200 */
[C---:B--2---:R-:W-:Y:S01]  /*20640*/  HMMA.16816.F32 R12, R64.reuse, R16, RZ ;  /* 0x00000010400c723c */ /* 0x044fe200000018ff */
[----:B------:R-:W2:Y:S04]  /*20650*/  LDSM.16.M88.4 R160, [R217] ;  /* 0x00000000d9a0783b */ /* 0x000ea80000000200 */
[----:B------:R-:W2:Y:S01]  /*20660*/  LDSM.16.M88.4 R164, [R216] ;  /* 0x00000000d8a4783b */ /* 0x000ea20000000200 */
[C---:B------:R-:W-:Y:S03]  /*20670*/  HMMA.16816.F32 R16, R64.reuse, R18, RZ ;  /* 0x000000124010723c */ /* 0x040fe600000018ff */
[----:B------:R-:W2:Y:S03]  /*20680*/  LDSM.16.M88.4 R168, [R215] ;  /* 0x00000000d7a8783b */ /* 0x000ea60000000200 */
[C---:B---3--:R-:W-:Y:S01]  /*20690*/  HMMA.16816.F32 R20, R64.reuse, R24, RZ ;  /* 0x000000184014723c */ /* 0x048fe200000018ff */
[----:B------:R-:W3:Y:S04]  /*206a0*/  LDSM.16.M88.4 R172, [R214] ;  /* 0x00000000d6ac783b */ /* 0x000ee80000000200 */
[----:B------:R-:W-:Y:S01]  /*206b0*/  LDSM.16.M88.4 R176, [R223+0x5000] ;  /* 0x00500000dfb0783b */ /* 0x000fe20000000200 */
[C---:B------:R-:W-:Y:S03]  /*206c0*/  HMMA.16816.F32 R24, R64.reuse, R26, RZ ;  /* 0x0000001a4018723c */ /* 0x040fe600000018ff */
[----:B------:R-:W-:Y:S03]  /*206d0*/  LDSM.16.M88.4 R180, [R223+0x5800] ;  /* 0x00580000dfb4783b */ /* 0x000fe60000000200 */
[C---:B----4-:R-:W-:Y:S01]  /*206e0*/  HMMA.16816.F32 R28, R64.reuse, R32, RZ ;  /* 0x00000020401c723c */ /* 0x050fe200000018ff */
[----:B------:R-:W-:Y:S04]  /*206f0*/  LDSM.16.M88.4 R184, [R225] ;  /* 0x00000000e1b8783b */ /* 0x000fe80000000200 */
[----:B------:R-:W-:Y:S01]  /*20700*/  LDSM.16.M88.4 R188, [R212] ;  /* 0x00000000d4bc783b */ /* 0x000fe20000000200 */
[C---:B------:R-:W-:Y:S03]  /*20710*/  HMMA.16816.F32 R32, R64.reuse, R34, RZ ;  /* 0x000000224020723c */ /* 0x040fe600000018ff */
[----:B------:R-:W-:Y:S03]  /*20720*/  LDSM.16.M88.4 R192, [R212+0x6000] ;  /* 0x00600000d4c0783b */ /* 0x000fe60000000200 */
[C---:B-----5:R-:W-:Y:S01]  /*20730*/  HMMA.16816.F32 R36, R64.reuse, R40, RZ ;  /* 0x000000284024723c */ /* 0x060fe200000018ff */
[----:B------:R-:W-:Y:S04]  /*20740*/  LDSM.16.M88.4 R196, [R212+0x6800] ;  /* 0x00680000d4c4783b */ /* 0x000fe80000000200 */
[----:B------:R-:W-:Y:S01]  /*20750*/  LDSM.16.M88.4 R200, [R212+0x7000] ;  /* 0x00700000d4c8783b */ /* 0x000fe20000000200 */
[C---:B------:R-:W-:Y:S06]  /*20760*/  HMMA.16816.F32 R40, R64.reuse, R42, RZ ;  /* 0x0000002a4028723c */ /* 0x040fec00000018ff */
[C---:B------:R-:W-:Y:S06]  /*20770*/  HMMA.16816.F32 R44, R64.reuse, R48, RZ ;  /* 0x00000030402c723c */ /* 0x040fec00000018ff */
[C---:B------:R-:W-:Y:S06]  /*20780*/  HMMA.16816.F32 R48, R64.reuse, R50, RZ ;  /* 0x000000324030723c */ /* 0x040fec00000018ff */
[C---:B------:R-:W-:Y:S06]  /*20790*/  HMMA.16816.F32 R52, R64.reuse, R56, RZ ;  /* 0x000000384034723c */ /* 0x040fec00000018ff */
[C---:B------:R-:W-:Y:S06]  /*207a0*/  HMMA.16816.F32 R56, R64.reuse, R58, RZ ;  /* 0x0000003a4038723c */ /* 0x040fec00000018ff */
[C---:B------:R-:W-:Y:S06]  /*207b0*/  HMMA.16816.F32 R60, R64.reuse, R140, RZ ;  /* 0x0000008c403c723c */ /* 0x040fec00000018ff */
[----:B------:R-:W-:Y:S01]  /*207c0*/  HMMA.16816.F32 R64, R64, R142, RZ ;  /* 0x0000008e4040723c */ /* 0x000fe200000018ff */
[----:B------:R-:W4:Y:S05]  /*207d0*/  LDSM.16.M88.4 R140, [R213] ;  /* 0x00000000d58c783b */ /* 0x000f2a0000000200 */
[C---:B-1----:R-:W-:Y:S06]  /*207e0*/  HMMA.16816.F32 R4, R144.reuse, R148, R4 ;  /* 0x000000949004723c */ /* 0x042fec0000001804 */
[C---:B------:R-:W-:Y:S01]  /*207f0*/  HMMA.16816.F32 R8, R144.reuse, R150, R8 ;  /* 0x000000969008723c */ /* 0x040fe20000001808 */
[----:B------:R-:W-:Y:S05]  /*20800*/  LDSM.16.M88.4 R148, [R226] ;  /* 0x00000000e294783b */ /* 0x000fea0000000200 */
[C---:B------:R-:W-:Y:S06]  /*20810*/  HMMA.16816.F32 R12, R144.reuse, R152, R12 ;  /* 0x00000098900c723c */ /* 0x040fec000000180c */
[C---:B------:R-:W-:Y:S01]  /*20820*/  HMMA.16816.F32 R16, R144.reuse, R154, R16 ;  /* 0x0000009a9010723c */ /* 0x040fe20000001810 */
[----:B------:R-:W1:Y:S05]  /*20830*/  LDSM.16.M88.4 R152, [R223+0x4000] ;  /* 0x00400000df98783b */ /* 0x000e6a0000000200 */
[C---:B------:R-:W-:Y:S06]  /*20840*/  HMMA.16816.F32 R20, R144.reuse, R156, R20 ;  /* 0x0000009c9014723c */ /* 0x040fec0000001814 */
        /* <DEDUP_REMOVED lines=8> */
[C---:B------:R-:W-:Y:S06]  /*208d0*/  HMMA.16816.F32 R44, R144.reuse, R168, R44 ;  /* 0x000000a8902c723c */ /* 0x040fec000000182c */
[C---:B------:R-:W-:Y:S01]  /*208e0*/  HMMA.16816.F32 R48, R144.reuse, R170, R48 ;  /* 0x000000aa9030723c */ /* 0x040fe20000001830 */
[----:B------:R-:W2:Y:S05]  /*208f0*/  LDSM.16.M88.4 R168, [R223+0x7000] ;  /* 0x00700000dfa8783b */ /* 0x000eaa0000000200 */
[C---:B---3--:R-:W-:Y:S06]  /*20900*/  HMMA.16816.F32 R52, R144.reuse, R172, R52 ;  /* 0x000000ac9034723c */ /* 0x048fec0000001834 */
[C---:B------:R-:W-:Y:S01]  /*20910*/  HMMA.16816.F32 R56, R144.reuse, R174, R56 ;  /* 0x000000ae9038723c */ /* 0x040fe20000001838 */
[----:B------:R-:W3:Y:S05]  /*20920*/  LDSM.16.M88.4 R172, [R223+0x7800] ;  /* 0x00780000dfac783b */ /* 0x000eea0000000200 */
[C---:B----4-:R-:W-:Y:S06]  /*20930*/  HMMA.16816.F32 R60, R144.reuse, R140, R60 ;  /* 0x0000008c903c723c */ /* 0x050fec000000183c */
[----:B------:R-:W-:Y:S01]  /*20940*/  HMMA.16816.F32 R64, R144, R142, R64 ;  /* 0x0000008e9040723c */ /* 0x000fe20000001840 */
[----:B------:R-:W4:Y:S04]  /*20950*/  LDSM.16.M88.4 R140, [R212+0x800] ;  /* 0x00080000d48c783b */ /* 0x000f280000000200 */
[----:B------:R-:W4:Y:S01]  /*20960*/  LDSM.16.M88.4 R144, [R212+0x1000] ;  /* 0x00100000d490783b */ /* 0x000f220000000200 */
        /* <DEDUP_REMOVED lines=8> */
[----:B------:R-:W-:Y:S05]  /*209f0*/  LDSM.16.M88.4 R176, [R211] ;  /* 0x00000000d3b0783b */ /* 0x000fea0000000200 */
[C---:B------:R-:W-:Y:S06]  /*20a00*/  HMMA.16816.F32 R28, R148.reuse, R180, R28 ;  /* 0x000000b4941c723c */ /* 0x040fec000000181c */
[C---:B------:R-:W-:Y:S01]  /*20a10*/  HMMA.16816.F32 R32, R148.reuse, R182, R32 ;  /* 0x000000b69420723c */ /* 0x040fe20000001820 */
[----:B------:R-:W-:Y:S05]  /*20a20*/  LDSM.16.M88.4 R180, [R206] ;  /* 0x00000000ceb4783b */ /* 0x000fea0000000200 */
[C---:B--2---:R-:W-:Y:S06]  /*20a30*/  HMMA.16816.F32 R36, R148.reuse, R160, R36 ;  /* 0x000000a09424723c */ /* 0x044fec0000001824 */
        /* <DEDUP_REMOVED lines=8> */
[C---:B---3--:R-:W-:Y:S06]  /*20ac0*/  HMMA.16816.F32 R60, R148.reuse, R172, R60 ;  /* 0x000000ac943c723c */ /* 0x048fec000000183c */
[----:B------:R-:W-:Y:S01]  /*20ad0*/  HMMA.16816.F32 R64, R148, R174, R64 ;  /* 0x000000ae9440723c */ /* 0x000fe20000001840 */
[----:B------:R-:W2:Y:S04]  /*20ae0*/  LDSM.16.M88.4 R148, [R212+0x2800] ;  /* 0x00280000d494783b */ /* 0x000ea80000000200 */
[----:B------:R-:W-:Y:S01]  /*20af0*/  LDSM.16.M88.4 R172, [R228+0x2000] ;  /* 0x00200000e4ac783b */ /* 0x000fe20000000200 */
[C---:B------:R-:W-:Y:S06]  /*20b00*/  HMMA.16816.F32 R4, R184.reuse, R188, R4 ;  /* 0x000000bcb804723c */ /* 0x040fec0000001804 */
[C---:B------:R-:W-:Y:S01]  /*20b10*/  HMMA.16816.F32 R8, R184.reuse, R190, R8 ;  /* 0x000000beb808723c */ /* 0x040fe20000001808 */
[----:B------:R-:W-:Y:S05]  /*20b20*/  LDSM.16.M88.4 R188, [R212+0x5800] ;  /* 0x00580000d4bc783b */ /* 0x000fea0000000200 */
[C---:B----4-:R-:W-:Y:S06]  /*20b30*/  HMMA.16816.F32 R12, R184.reuse, R140, R12 ;  /* 0x0000008cb80c723c */ /* 0x050fec000000180c */
        /* <DEDUP_REMOVED lines=18> */
[----:B------:R-:W-:Y:S01]  /*20c60*/  HMMA.16816.F32 R64, R184, R166, R64 ;  /* 0x000000a6b840723c */ /* 0x000fe20000001840 */
[----:B------:R-:W2:Y:S04]  /*20c70*/  LDSM.16.M88.4 R164, [R229+0xb000] ;  /* 0x00b00000e5a4783b */ /* 0x000ea80000000200 */
[----:B------:R-:W-:Y:S01]  /*20c80*/  LDSM.16.M88.4 R184, [R205] ;  /* 0x00000000cdb8783b */ /* 0x000fe20000000200 */
[C---:B---3--:R-:W-:Y:S06]  /*20c90*/  HMMA.16816.F32 R4, R140.reuse, R168, R4 ;  /* 0x000000a88c04723c */ /* 0x048fec0000001804 */
[C---:B------:R-:W-:Y:S01]  /*20ca0*/  HMMA.16816.F32 R8, R140.reuse, R170, R8 ;  /* 0x000000aa8c08723c */ /* 0x040fe20000001808 */
[----:B------:R-:W3:Y:S05]  /*20cb0*/  LDSM.16.M88.4 R168, [R229+0xb800] ;  /* 0x00b80000e5a8783b */ /* 0x000eea0000000200 */
[C---:B----4-:R-:W-:Y:S06]  /*20cc0*/  HMMA.16816.F32 R12, R140.reuse, R144, R12 ;  /* 0x000000908c0c723c */ /* 0x050fec000000180c */
[C---:B------:R-:W-:Y:S01]  /*20cd0*/  HMMA.16816.F32 R16, R140.reuse, R146, R16 ;  /* 0x000000928c10723c */ /* 0x040fe20000001810 */
[----:B------:R-:W4:Y:S05]  /*20ce0*/  LDSM.16.M88.4 R144, [R210] ;  /* 0x00000000d290783b */ /* 0x000f2a0000000200 */
[C---:B-1----:R-:W-:Y:S06]  /*20cf0*/  HMMA.16816.F32 R20, R140.reuse, R152, R20 ;  /* 0x000000988c14723c */ /* 0x042fec0000001814 */
[C---:B------:R-:W-:Y:S01]  /*20d00*/  HMMA.16816.F32 R24, R140.reuse, R154, R24 ;  /* 0x0000009a8c18723c */ /* 0x040fe20000001818 */
[----:B------:R-:W1:Y:S05]  /*20d10*/  LDSM.16.M88.4 R152, [R209] ;  /* 0x00000000d198783b */ /* 0x000e6a0000000200 */
[C---:B-----5:R-:W-:Y:S06]  /*20d20*/  HMMA.16816.F32 R28, R140.reuse, R156, R28 ;  /* 0x0000009c8c1c723c */ /* 0x060fec000000181c */
[C---:B------:R-:W-:Y:S01]  /*20d30*/  HMMA.16816.F32 R32, R140.reuse, R158, R32 ;  /* 0x0000009e8c20723c */ /* 0x040fe20000001820 */
[----:B------:R-:W5:Y:S05]  /*20d40*/  LDSM.16.M88.4 R156, [R208] ;  /* 0x00000000d09c783b */ /* 0x000f6a0000000200 */
[C---:B--2---:R-:W-:Y:S06]  /*20d50*/  HMMA.16816.F32 R36, R140.reuse, R148, R36 ;  /* 0x000000948c24723c */ /* 0x044fec0000001824 */
[C---:B------:R-:W-:Y:S01]  /*20d60*/  HMMA.16816.F32 R40, R140.reuse, R150, R40 ;  /* 0x000000968c28723c */ /* 0x040fe20000001828 */
[----:B------:R-:W2:Y:S05]  /*20d70*/  LDSM.16.M88.4 R148, [R207] ;  /* 0x00000000cf94783b */ /* 0x000eaa0000000200 */
        /* <DEDUP_REMOVED lines=8> */
[----:B------:R-:W3:Y:S04]  /*20e00*/  LDSM.16.M88.4 R140, [R204] ;  /* 0x00000000cc8c783b */ /* 0x000ee80000000200 */
[----:B------:R-:W-:Y:S01]  /*20e10*/  LDSM.16.M88.4 R168, [R223+0xa800] ;  /* 0x00a80000dfa8783b */ /* 0x000fe20000000200 */
[C---:B------:R-:W-:Y:S06]  /*20e20*/  HMMA.16816.F32 R4, R172.reuse, R176, R4 ;  /* 0x000000b0ac04723c */ /* 0x040fec0000001804 */
[C---:B------:R-:W-:Y:S01]  /*20e30*/  HMMA.16816.F32 R8, R172.reuse, R178, R8 ;  /* 0x000000b2ac08723c */ /* 0x040fe20000001808 */
[----:B------:R-:W-:Y:S05]  /*20e40*/  LDSM.16.M88.4 R176, [R223+0xb000] ;  /* 0x00b00000dfb0783b */ /* 0x000fea0000000200 */
        /* <DEDUP_REMOVED lines=8> */
[----:B------:R-:W-:Y:S05]  /*20ed0*/  LDSM.16.M88.4 R156, [R223+0xa000] ;  /* 0x00a00000df9c783b */ /* 0x000fea0000000200 */
[C---:B--2---:R-:W-:Y:S06]  /*20ee0*/  HMMA.16816.F32 R36, R172.reuse, R148, R36 ;  /* 0x00000094ac24723c */ /* 0x044fec0000001824 */
[C---:B------:R-:W-:Y:S01]  /*20ef0*/  HMMA.16816.F32 R40, R172.reuse, R150, R40 ;  /* 0x00000096ac28723c */ /* 0x040fe20000001828 */
[----:B------:R-:W1:Y:S05]  /*20f00*/  LDSM.16.M88.4 R148, [R223+0x9000] ;  /* 0x00900000df94783b */ /* 0x000e6a0000000200 */
[C---:B------:R-:W-:Y:S06]  /*20f10*/  HMMA.16816.F32 R44, R172.reuse, R180, R44 ;  /* 0x000000b4ac2c723c */ /* 0x040fec000000182c */
[C---:B------:R-:W-:Y:S01]  /*20f20*/  HMMA.16816.F32 R48, R172.reuse, R182, R48 ;  /* 0x000000b6ac30723c */ /* 0x040fe20000001830 */
[----:B------:R-:W2:Y:S05]  /*20f30*/  LDSM.16.M88.4 R180, [R223+0xb800] ;  /* 0x00b80000dfb4783b */ /* 0x000eaa0000000200 */
[C---:B------:R-:W-:Y:S06]  /*20f40*/  HMMA.16816.F32 R52, R172.reuse, R184, R52 ;  /* 0x000000b8ac34723c */ /* 0x040fec0000001834 */
[C---:B------:R-:W-:Y:S01]  /*20f50*/  HMMA.16816.F32 R56, R172.reuse, R186, R56 ;  /* 0x000000baac38723c */ /* 0x040fe20000001838 */
[----:B------:R-:W-:Y:S05]  /*20f60*/  LDSM.16.M88.4 R184, [R212+0x5000] ;  /* 0x00500000d4b8783b */ /* 0x000fea0000000200 */
[C---:B---3--:R-:W-:Y:S06]  /*20f70*/  HMMA.16816.F32 R60, R172.reuse, R140, R60 ;  /* 0x0000008cac3c723c */ /* 0x048fec000000183c */
[----:B------:R-:W-:Y:S01]  /*20f80*/  HMMA.16816.F32 R64, R172, R142, R64 ;  /* 0x0000008eac40723c */ /* 0x000fe20000001840 */
[----:B------:R-:W-:Y:S04]  /*20f90*/  LDSM.16.M88.4 R140, [R225+0x2000] ;  /* 0x00200000e18c783b */ /* 0x000fe80000000200 */
[----:B------:R-:W3:Y:S01]  /*20fa0*/  LDSM.16.M88.4 R172, [R212+0x4000] ;  /* 0x00400000d4ac783b */ /* 0x000ee20000000200 */
[C---:B------:R-:W-:Y:S06]  /*20fb0*/  HMMA.16816.F32 R4, R160.reuse, R164, R4 ;  /* 0x000000a4a004723c */ /* 0x040fec0000001804 */
[C---:B------:R-:W-:Y:S01]  /*20fc0*/  HMMA.16816.F32 R8, R160.reuse, R166, R8 ;  /* 0x000000a6a008723c */ /* 0x040fe20000001808 */
[----:B------:R-:W5:Y:S05]  /*20fd0*/  LDSM.16.M88.4 R164, [R212+0x4800] ;  /* 0x00480000d4a4783b */ /* 0x000f6a0000000200 */
[C---:B----4-:R-:W-:Y:S06]  /*20fe0*/  HMMA.16816.F32 R12, R160.reuse, R144, R12 ;  /* 0x00000090a00c723c */ /* 0x050fec000000180c */
[C---:B------:R-:W-:Y:S01]  /*20ff0*/  HMMA.16816.F32 R16, R160.reuse, R146, R16 ;  /* 0x00000092a010723c */ /* 0x040fe20000001810 */
[----:B------:R-:W4:Y:S01]  /*21000*/  LDSM.16.M88.4 R144, [R212+0x7800] ;  /* 0x00780000d490783b */ /* 0x000f220000000200 */
[----:B------:R-:W-:Y:S04]  /*21010*/  DEPBAR.LE SB0, 0x0 ;  /* 0x000080000000791a */ /* 0x000fe80000000000 */
[C---:B-1----:R-:W-:Y:S01]  /*21020*/  HMMA.16816.F32 R20, R160.reuse, R148, R20 ;  /* 0x00000094a014723c */ /* 0x042fe20000001814 */
[----:B------:R-:W-:Y:S05]  /*21030*/  BAR.SYNC.DEFER_BLOCKING 0x0 ;  /* 0x0000000000007b1d */ /* 0x000fea0000010000 */
        /* <DEDUP_REMOVED lines=9> */
[C---:B------:R-:W-:Y:S06]  /*210d0*/  HMMA.16816.F32 R52, R160.reuse, R176, R52 ;  /* 0x000000b0a034723c */ /* 0x040fec0000001834 */
[C---:B------:R-:W-:Y:S06]  /*210e0*/  HMMA.16816.F32 R56, R160.reuse, R178, R56 ;  /* 0x000000b2a038723c */ /* 0x040fec0000001838 */
[C---:B--2---:R-:W-:Y:S06]  /*210f0*/  HMMA.16816.F32 R60, R160.reuse, R180, R60 ;  /* 0x000000b4a03c723c */ /* 0x044fec000000183c */
[----:B------:R-:W-:Y:S06]  /*21100*/  HMMA.16816.F32 R64, R160, R182, R64 ;  /* 0x000000b6a040723c */ /* 0x000fec0000001840 */
[C---:B---3--:R-:W-:Y:S06]  /*21110*/  HMMA.16816.F32 R4, R140.reuse, R172, R4 ;  /* 0x000000ac8c04723c */ /* 0x048fec0000001804 */
[C---:B------:R-:W-:Y:S06]  /*21120*/  HMMA.16816.F32 R8, R140.reuse, R174, R8 ;  /* 0x000000ae8c08723c */ /* 0x040fec0000001808 */
[C---:B-----5:R-:W-:Y:S06]  /*21130*/  HMMA.16816.F32 R12, R140.reuse, R164, R12 ;  /* 0x000000a48c0c723c */ /* 0x060fec000000180c */
        /* <DEDUP_REMOVED lines=11> */
[C---:B----4-:R-:W-:Y:S06]  /*211f0*/  HMMA.16816.F32 R60, R140.reuse, R144, R60 ;  /* 0x000000908c3c723c */ /* 0x050fec000000183c */
[----:B------:R-:W-:Y:S01]  /*21200*/  HMMA.16816.F32 R64, R140, R146, R64 ;  /* 0x000000928c40723c */ /* 0x000fe20000001840 */
[----:B------:R-:W-:Y:S11]  /*21210*/  @!UPT UIADD3 URZ, URZ, URZ, URZ ;  /* 0x0000003f3f3ff290 */ /* 0x000ff6000fffe03f */
[----:B------:R-:W-:Y:S01]  /*21220*/  @!UPT UIADD3 URZ, URZ, URZ, URZ ;  /* 0x0000003f3f3ff290 */ /* 0x000fe2000fffe03f */
[----:B------:R-:W-:Y:S11]  /*21230*/  @!P0 BRA `(.L_x_1159) ;  /* 0x0000000c00ac8947 */ /* 0x000ff60003800000 */
[----:B------:R-:W-:Y:S01]  /*21240*/  ISETP.NE.U32.AND P0, PT, R244, RZ, PT ;  /* 0x000000fff400720c */ /* 0x000fe20003f05070 */
[----:B------:R-:W-:Y:S03]  /*21250*/  BSSY B0, `(.L_x_1160) ;  /* 0x0000052000007945 */ /* 0x000fe60003800000 */
[----:B------:R-:W-:Y:S11]  /*21260*/  ISETP.NE.AND.EX P0, PT, R245, RZ, PT, P0 ;  /* 0x000000fff500720c */ /* 0x000ff60003f05300 */
[----:B------:R-:W-:Y:S02]  /*21270*/  @!UPT UIADD3 URZ, URZ, URZ, URZ ;  /* 0x0000003f3f3ff290 */ /* 0x000fe4000fffe03f */
[----:B------:R-:W-:Y:S05]  /*21280*/  @!P0 BRA `(.L_x_1161) ;  /* 0x0000000400208947 */ /* 0x000fea0003800000 */
[----:B------:R-:W-:Y:S01]  /*21290*/  IMAD.SHL.U32 R142, R246, 0x80, RZ ;  /* 0x00000080f68e7824 */ /* 0x000fe200078e00ff */
[----:B------:R-:W-:Y:S02]  /*212a0*/  R2UR UR4, R132 ;  /* 0x00000000840472ca */ /* 0x000fe400000e0000 */
[C---:B------:R-:W-:Y:S01]  /*212b0*/  R2UR UR5, R133.reuse ;  /* 0x00000000850572ca */ /* 0x040fe200000e0000 */
[----:B------:R-:W-:Y:S01]  /*212c0*/  VIADD R138, R142, 0xffffff00 ;  /* 0xffffff008e8a7836 */ /* 0x000fe20000000000 */
[----:B------:R-:W-:Y:S01]  /*212d0*/  R2UR UR10, R132 ;  /* 0x00000000840a72ca */ /* 0x000fe200000e0000 */
[----:B------:R-:W-:Y:S01]  /*212e0*/  VIADD R142, R142, 0xffffff80 ;  /* 0xffffff808e8e7836 */ /* 0x000fe20000000000 */
[C---:B------:R-:W-:Y:S02]  /*212f0*/  R2UR UR11, R133.reuse ;  /* 0x00000000850b72ca */ /* 0x040fe400000e0000 */
[C---:B------:R-:W-:Y:S02]  /*21300*/  R2UR UR12, R132.reuse ;  /* 0x00000000840c72ca */ /* 0x040fe400000e0000 */
[C---:B------:R-:W-:Y:S02]  /*21310*/  R2UR UR13, R133.reuse ;  /* 0x00000000850d72ca */ /* 0x040fe400000e0000 */
[----:B------:R-:W-:Y:S02]  /*21320*/  R2UR UR8, R132 ;  /* 0x00000000840872ca */ /* 0x000fe400000e0000 */
[----:B------:R-:W-:Y:S01]  /*21330*/  R2UR UR9, R133 ;  /* 0x00000000850972ca */ /* 0x000fe200000e0000 */
[----:B------:R-:W2:Y:S11]  /*21340*/  LD.E R143, desc[UR4][R136.64+0x170] ;  /* 0x00017004888f7980 */ /* 0x000eb6000c101900 */
        /* <DEDUP_REMOVED lines=8> */
[----:B------:R-:W-:Y:S02]  /*213d0*/  IABS R2, R142 ;  /* 0x0000008e00027213 */ /* 0x000fe40000000000 */
        /* <DEDUP_REMOVED lines=16> */
[--C-:B------:R-:W-:Y:S01]  /*214e0*/  @!P1 IMAD.IADD R0, R0, 0x1, -R141.reuse ;  /* 0x0000000100009824 */ /* 0x100fe200078e0a8d */
[----:B------:R-:W-:Y:S01]  /*214f0*/  @!P1 IADD3 R134, R134, 0x1, RZ ;  /* 0x0000000186869810 */ /* 0x000fe20007ffe0ff */
[----:B------:R-:W-:Y:S01]  /*21500*/  @!P2 IMAD.IADD R2, R2, 0x1, -R141 ;  /* 0x000000010202a824 */ /* 0x000fe200078e0a8d */
[----:B------:R-:W-:Y:S01]  /*21510*/  ISETP.GE.AND P1, PT, R142, RZ, PT ;  /* 0x000000ff8e00720c */ /* 0x000fe20003f26270 */
[----:B------:R-:W-:Y:S01]  /*21520*/  @!P2 VIADD R140, R140, 0x1 ;  /* 0x000000018c8ca836 */ /* 0x000fe20000000000 */
[-C--:B------:R-:W-:Y:S02]  /*21530*/  ISETP.GE.U32.AND P3, PT, R0, R141.reuse, PT ;  /* 0x0000008d0000720c */ /* 0x080fe40003f66070 */
[----:B------:R-:W-:Y:S02]  /*21540*/  ISETP.GE.U32.AND P4, PT, R2, R141, PT ;  /* 0x0000008d0200720c */ /* 0x000fe40003f86070 */
[----:B------:R-:W-:Y:S02]  /*21550*/  ISETP.NE.AND P2, PT, R143, RZ, PT ;  /* 0x000000ff8f00720c */ /* 0x000fe40003f45270 */
[----:B------:R-:W-:Y:S07]  /*21560*/  LOP3.LUT R141, RZ, R143, RZ, 0x33, !PT ;  /* 0x0000008fff8d7212 */ /* 0x000fee00078e33ff */
        /* <DEDUP_REMOVED lines=26> */
.L_x_1161:
[----:B------:R-:W-:Y:S02]  /*21710*/  R2UR UR4, R132 ;  /* 0x00000000840472ca */ /* 0x000fe400000e0000 */
[----:B------:R-:W-:Y:S11]  /*21720*/  R2UR UR5, R133 ;  /* 0x00000000850572ca */ /* 0x000ff600000e0000 */
[----:B------:R-:W-:Y:S02]  /*21730*/  @!UPT UIADD3 URZ, URZ, URZ, URZ ;  /* 0x0000003f3f3ff290 */ /* 0x000fe4000fffe03f */
[----:B------:R-:W2:Y:S02]  /*21740*/  LD.E R142, desc[UR4][R136.64+0x38] ;  /* 0x00003804888e7980 */ /* 0x000ea4000c101900 */
[----:B--2---:R-:W-:Y:S05]  /*21750*/  IMAD.U32 R142, R142, -0x80, RZ ;  /* 0xffffff808e8e7824 */ /* 0x004fea00078e00ff */
[----:B------:R-:W-:Y:S02]  /*21760*/  SHF.R.S32.HI R139, RZ, 0x1f, R142 ;  /* 0x0000001fff8b7819 */ /* 0x000fe4000001148e */
.L_x_1162:
[----:B------:R-:W-:Y:S05]  /*21770*/  BSYNC B0 ;  /* 0x0000000000007941 */ /* 0x000fea0003800000 */
.L_x_1160:
[C---:B------:R-:W-:Y:S02]  /*21780*/  LOP3.LUT P1, RZ, R247.reuse, 0x1, RZ, 0xc0, !PT ;  /* 0x00000001f7ff7812 */ /* 0x040fe4000782c0ff */
        /* <DEDUP_REMOVED lines=20> */
[----:B------:R1:W-:Y:S01]  /*218d0*/  @!P1 STS.128 [R243+0x4000], RZ ;  /* 0x004000fff3009388 */ /* 0x0003e20000000c00 */
        /* <DEDUP_REMOVED lines=9> */
[----:B------:R1:W-:Y:S01]  /*21970*/  @!P0 STS.128 [R243+0x8000], RZ ;  /* 0x008000fff3008388 */ /* 0x0003e20000000c00 */
[CC--:B------:R-:W-:Y:S02]  /*21980*/  @P1 LEA R150, P4, R139.reuse, R236.reuse, 0x1 ;  /* 0x000000ec8b961211 */ /* 0x0c0fe400078808ff */
[C---:B------:R-:W-:Y:S02]  /*21990*/  @P0 R2UR UR8, R132.reuse ;  /* 0x00000000840802ca */ /* 0x040fe400000e0000 */
[-CC-:B------:R-:W-:Y:S02]  /*219a0*/  @P1 LEA.HI.X R151, R139, R235.reuse, R2.reuse, 0x1, P4 ;  /* 0x000000eb8b971211 */ /* 0x180fe400020f0c02 */
[----:B------:R-:W-:Y:S02]  /*219b0*/  @P0 R2UR UR9, R133 ;  /* 0x00000000850902ca */ /* 0x000fe400000e0000 */
[CC--:B------:R-:W-:Y:S02]  /*219c0*/  @P0 LEA R144, P2, R139.reuse, R236.reuse, 0x1 ;  /* 0x000000ec8b900211 */ /* 0x0c0fe400078408ff */
[----:B------:R-:W-:Y:S01]  /*219d0*/  @P0 R2UR UR14, R132 ;  /* 0x00000000840e02ca */ /* 0x000fe200000e0000 */
[----:B------:R-:W-:Y:S01]  /*219e0*/  @!PT LDS RZ, [RZ] ;  /* 0x00000000fffff984 */ /* 0x000fe20000000800 */
[----:B------:R-:W-:Y:S01]  /*219f0*/  @!PT LDS RZ, [RZ] ;  /* 0x00000000fffff984 */ /* 0x000fe20000000800 */
[----:B------:R-:W-:Y:S01]  /*21a00*/  @!PT LDS RZ, [RZ] ;  /* 0x00000000fffff984 */ /* 0x000fe20000000800 */
[----:B------:R2:W-:Y:S01]  /*21a10*/  @P1 LDGSTS.E.BYPASS.LTC128B.128 [R243+0x4800], desc[UR4][R160.64] ;  /* 0x04800000a0f31fae */ /* 0x0005e2000b901d44 */
[----:B------:R-:W-:Y:S02]  /*21a20*/  @P0 LEA.HI.X R145, R139, R235, R2, 0x1, P2 ;  /* 0x000000eb8b910211 */ /* 0x000fe400010f0c02 */
[----:B------:R-:W-:Y:S01]  /*21a30*/  @P0 R2UR UR15, R133 ;  /* 0x00000000850f02ca */ /* 0x000fe200000e0000 */
[----:B------:R1:W-:Y:S01]  /*21a40*/  @!P1 STS.128 [R243+0x4800], RZ ;  /* 0x004800fff3009388 */ /* 0x0003e20000000c00 */
[-C--:B------:R-:W-:Y:S03]  /*21a50*/  IADD3 R141, P3, R139, R233.reuse, RZ ;  /* 0x000000e98b8d7210 */ /* 0x080fe60007f7e0ff */
[----:B------:R-:W-:Y:S01]  /*21a60*/  @!PT LDS RZ, [RZ] ;  /* 0x00000000fffff984 */ /* 0x000fe20000000800 */
[----:B------:R-:W-:Y:S01]  /*21a70*/  @!PT LDS RZ, [RZ] ;  /* 0x00000000fffff984 */ /* 0x000fe20000000800 */
[----:B------:R-:W-:Y:S01]  /*21a80*/  @!PT LDS RZ, [RZ] ;  /* 0x00000000fffff984 */ /* 0x000fe20000000800 */
[----:B------:R1:W-:Y:S01]  /*21a90*/  @P0 LDGSTS.E.BYPASS.LTC128B.128 [R243+0x8800], desc[UR12][R146.64+0x80] ;  /* 0x0880008092f30fae */ /* 0x0003e2000b901d4c */
[CC--:B------:R-:W-:Y:S01]  /*21aa0*/  @P1 LEA R148, P4, R141.reuse, R236.reuse, 0x1 ;  /* 0x000000ec8d941211 */ /* 0x0c0fe200078808ff */
[----:B------:R-:W-:Y:S01]  /*21ab0*/  IMAD.X R2, R2, 0x1, R234, P3 ;  /* 0x0000000102027824 */ /* 0x000fe200018e06ea */
[CC--:B------:R-:W-:Y:S01]  /*21ac0*/  @P0 LEA R142, P2, R141.reuse, R236.reuse, 0x1 ;  /* 0x000000ec8d8e0211 */ /* 0x0c0fe200078408ff */
[----:B------:R1:W-:Y:S01]  /*21ad0*/  @!P0 STS.128 [R243+0x8800], RZ ;  /* 0x008800fff3008388 */ /* 0x0003e20000000c00 */
[C---:B------:R-:W-:Y:S02]  /*21ae0*/  IADD3 R139, P3, R141.reuse, R233, RZ ;  /* 0x000000e98d8b7210 */ /* 0x040fe40007f7e0ff */
[CCC-:B------:R-:W-:Y:S01]  /*21af0*/  @P1 LEA.HI.X R149, R141.reuse, R235.reuse, R2.reuse, 0x1, P4 ;  /* 0x000000eb8d951211 */ /* 0x1c0fe200020f0c02 */
[----:B------:R-:W-:Y:S01]  /*21b00*/  @!PT LDS RZ, [RZ] ;  /* 0x00000000fffff984 */ /* 0x000fe20000000800 */
[----:B------:R-:W-:Y:S01]  /*21b10*/  @!PT LDS RZ, [RZ] ;  /* 0x00000000fffff984 */ /* 0x000fe20000000800 */
[----:B------:R-:W-:Y:S01]  /*21b20*/  @!PT LDS RZ, [RZ] ;  /* 0x00000000fffff984 */ /* 0x000fe20000000800 */
[----:B------:R1:W-:Y:S01]  /*21b30*/  @P1 LDGSTS.E.BYPASS.LTC128B.128 [R243+0x5000], desc[UR10][R150.64] ;  /* 0x0500000096f31fae */ /* 0x0003e2000b901d4a */
[-C--:B------:R-:W-:Y:S01]  /*21b40*/  @P0 LEA.HI.X R143, R141, R235.reuse, R2, 0x1, P2 ;  /* 0x000000eb8d8f0211 */ /* 0x080fe200010f0c02 */
[----:B------:R-:W-:Y:S01]  /*21b50*/  IMAD.X R2, R2, 0x1, R234, P3 ;  /* 0x0000000102027824 */ /* 0x000fe200018e06ea */
[CC--:B------:R-:W-:Y:S01]  /*21b60*/  @P1 LEA R158, P4, R139.reuse, R236.reuse, 0x1 ;  /* 0x000000ec8b9e1211 */ /* 0x0c0fe200078808ff */
[----:B------:R1:W-:Y:S01]  /*21b70*/  @!P1 STS.128 [R243+0x5000], RZ ;  /* 0x005000fff3009388 */ /* 0x0003e20000000c00 */
[CC--:B------:R-:W-:Y:S02]  /*21b80*/  @P0 LEA R156, P2, R139.reuse, R236.reuse, 0x1 ;  /* 0x000000ec8b9c0211 */ /* 0x0c0fe400078408ff */
[CCC-:B------:R-:W-:Y:S01]  /*21b90*/  @P1 LEA.HI.X R159, R139.reuse, R235.reuse, R2.reuse, 0x1, P4 ;  /* 0x000000eb8b9f1211 */ /* 0x1c0fe200020f0c02 */
[----:B------:R-:W-:Y:S01]  /*21ba0*/  @!PT LDS RZ, [RZ] ;  /* 0x00000000fffff984 */ /* 0x000fe20000000800 */
[----:B------:R-:W-:Y:S01]  /*21bb0*/  @!PT LDS RZ, [RZ] ;  /* 0x00000000fffff984 */ /* 0x000fe20000000800 */
[----:B------:R-:W-:Y:S01]  /*21bc0*/  @!PT LDS RZ, [RZ] ;  /* 0x00000000fffff984 */ /* 0x000fe20000000800 */
[----:B------:R1:W-:Y:S01]  /*21bd0*/  @P0 LDGSTS.E.BYPASS.LTC128B.128 [R243+0x9000], desc[UR8][R144.64+0x80] ;  /* 0x0900008090f30fae */ /* 0x0003e2000b901d48 */
[C---:B------:R-:W-:Y:S02]  /*21be0*/  @P0 LEA.HI.X R157, R139.reuse, R235, R2, 0x1, P2 ;  /* 0x000000eb8b9d0211 */ /* 0x040fe400010f0c02 */
[-C--:B------:R-:W-:Y:S01]  /*21bf0*/  IADD3 R141, P3, R139, R233.reuse, RZ ;  /* 0x000000e98b8d7210 */ /* 0x080fe20007f7e0ff */
[----:B------:R1:W-:Y:S03]  /*21c00*/  @!P0 STS.128 [R243+0x9000], RZ ;  /* 0x009000fff3008388 */ /* 0x0003e60000000c00 */
[CC--:B--2---:R-:W-:Y:S01]  /*21c10*/  @P1 LEA R160, P4, R141.reuse, R236.reuse, 0x1 ;  /* 0x000000ec8da01211 */ /* 0x0c4fe200078808ff */
[----:B------:R-:W-:Y:S01]  /*21c20*/  @!PT LDS RZ, [RZ] ;  /* 0x00000000fffff984 */ /* 0x000fe20000000800 */
[----:B------:R-:W-:Y:S01]  /*21c30*/  @!PT LDS RZ, [RZ] ;  /* 0x00000000fffff984 */ /* 0x000fe20000000800 */
[----:B------:R-:W-:Y:S01]  /*21c40*/  @!PT LDS RZ, [RZ] ;  /* 0x00000000fffff984 */ /* 0x000fe20000000800 */
[----:B------:R1:W-:Y:S01]  /*21c50*/  @P1 LDGSTS.E.BYPASS.LTC128B.128 [R243+0x5800], desc[UR4][R148.64] ;  /* 0x0580000094f31fae */ /* 0x0003e2000b901d44 */
[----:B------:R-:W-:Y:S01]  /*21c60*/  IMAD.X R2, R2, 0x1, R234, P3 ;  /* 0x0000000102027824 */ /* 0x000fe200018e06ea */
[CC--:B------:R-:W-:Y:S02]  /*21c70*/  @P0 LEA R140, P3, R141.reuse, R236.reuse, 0x1 ;  /* 0x000000ec8d8c0211 */ /* 0x0c0fe400078608ff */
        /* <DEDUP_REMOVED lines=9> */
[C---:B------:R-:W-:Y:S01]  /*21d10*/  @P1 R2UR UR12, R132.reuse ;  /* 0x00000000840c12ca */ /* 0x040fe200000e0000 */
[----:B------:R1:W-:Y:S01]  /*21d20*/  @!P0 STS.128 [R243+0x9800], RZ ;  /* 0x009800fff3008388 */ /* 0x0003e20000000c00 */
[----:B------:R-:W-:Y:S02]  /*21d30*/  @P1 R2UR UR13, R133 ;  /* 0x00000000850d12ca */ /* 0x000fe400000e0000 */
[CC--:B------:R-:W-:Y:S01]  /*21d40*/  @P1 LEA R164, P6, R139.reuse, R236.reuse, 0x1 ;  /* 0x000000ec8ba41211 */ /* 0x0c0fe200078c08ff */
[----:B------:R-:W-:Y:S01]  /*21d50*/  @!PT LDS RZ, [RZ] ;  /* 0x00000000fffff984 */ /* 0x000fe20000000800 */
[----:B------:R-:W-:Y:S01]  /*21d60*/  @!PT LDS RZ, [RZ] ;  /* 0x00000000fffff984 */ /* 0x000fe20000000800 */
[----:B------:R-:W-:Y:S01]  /*21d70*/  @!PT LDS RZ, [RZ] ;  /* 0x00000000fffff984 */ /* 0x000fe20000000800 */
[----:B------:R1:W-:Y:S01]  /*21d80*/  @P1 LDGSTS.E.BYPASS.LTC128B.128 [R243+0x6000], desc[UR10][R158.64] ;  /* 0x060000009ef31fae */ /* 0x0003e2000b901d4a */
[C---:B------:R-:W-:Y:S02]  /*21d90*/  @P0 R2UR UR10, R132.reuse ;  /* 0x00000000840a02ca */ /* 0x040fe400000e0000 */
[--C-:B------:R-:W-:Y:S01]  /*21da0*/  @P1 LEA.HI.X R165, R139, R235, R2.reuse, 0x1, P6 ;  /* 0x000000eb8ba51211 */ /* 0x100fe200030f0c02 */
[----:B------:R1:W-:Y:S01]  /*21db0*/  @!P1 STS.128 [R243+0x6000], RZ ;  /* 0x006000fff3009388 */ /* 0x0003e20000000c00 */
[----:B------:R-:W-:Y:S02]  /*21dc0*/  @P0 R2UR UR11, R133 ;  /* 0x00000000850b02ca */ /* 0x000fe400000e0000 */
[-C--:B------:R-:W-:Y:S01]  /*21dd0*/  @P0 LEA R138, P3, R139, R236.reuse, 0x1 ;  /* 0x000000ec8b8a0211 */ /* 0x080fe200078608ff */
[----:B------:R-:W-:Y:S01]  /*21de0*/  @!PT LDS RZ, [RZ] ;  /* 0x00000000fffff984 */ /* 0x000fe20000000800 */
[----:B------:R-:W-:Y:S01]  /*21df0*/  @!PT LDS RZ, [RZ] ;  /* 0x00000000fffff984 */ /* 0x000fe20000000800 */
[----:B------:R-:W-:Y:S01]  /*21e00*/  @!PT LDS RZ, [RZ] ;  /* 0x00000000fffff984 */ /* 0x000fe20000000800 */
[----:B------:R1:W-:Y:S01]  /*21e10*/  @P0 LDGSTS.E.BYPASS.LTC128B.128 [R243+0xa000], desc[UR8][R156.64+0x80] ;  /* 0x0a0000809cf30fae */ /* 0x0003e2000b901d48 */
[----:B------:R-:W-:Y:S02]  /*21e20*/  @P1 R2UR UR8, R132 ;  /* 0x00000000840812ca */ /* 0x000fe400000e0000 */
[----:B------:R-:W-:Y:S01]  /*21e30*/  @P1 R2UR UR9, R133 ;  /* 0x00000000850912ca */ /* 0x000fe200000e0000 */
[----:B------:R1:W-:Y:S01]  /*21e40*/  @!P0 STS.128 [R243+0xa000], RZ ;  /* 0x00a000fff3008388 */ /* 0x0003e20000000c00 */
[C---:B------:R-:W-:Y:S02]  /*21e50*/  IADD3 R0, P5, R139.reuse, R233, RZ ;  /* 0x000000e98b007210 */ /* 0x040fe40007fbe0ff */
[-C--:B------:R-:W-:Y:S01]  /*21e60*/  @P0 LEA.HI.X R139, R139, R235.reuse, R2, 0x1, P3 ;  /* 0x000000eb8b8b0211 */ /* 0x080fe200018f0c02 */
[----:B------:R-:W-:Y:S01]  /*21e70*/  @!PT LDS RZ, [RZ] ;  /* 0x00000000fffff984 */ /* 0x000fe20000000800 */
[----:B------:R-:W-:Y:S01]  /*21e80*/  @!PT LDS RZ, [RZ] ;  /* 0x00000000fffff984 */ /* 0x000fe20000000800 */
[----:B------:R-:W-:Y:S01]  /*21e90*/  @!PT LDS RZ, [RZ] ;  /* 0x00000000fffff984 */ /* 0x000fe20000000800 */
[----:B------:R1:W-:Y:S01]  /*21ea0*/  @P1 LDGSTS.E.BYPASS.LTC128B.128 [R243+0x6800], desc[UR4][R160.64] ;  /* 0x06800000a0f31fae */ /* 0x0003e2000b901d44 */
[-C--:B------:R-:W-:Y:S01]  /*21eb0*/  @P1 LEA R162, P4, R0, R236.reuse, 0x1 ;  /* 0x000000ec00a21211 */ /* 0x080fe200078808ff */
[----:B------:R-:W-:Y:S01]  /*21ec0*/  IMAD.X R134, R2, 0x1, R234, P5 ;  /* 0x0000000102867824 */ /* 0x000fe200028e06ea */
[----:B------:R-:W-:Y:S01]  /*21ed0*/  @P0 R2UR UR4, R132 ;  /* 0x00000000840402ca */ /* 0x000fe200000e0000 */
[----:B------:R1:W-:Y:S01]  /*21ee0*/  @!P1 STS.128 [R243+0x6800], RZ ;  /* 0x006800fff3009388 */ /* 0x0003e20000000c00 */
[----:B------:R-:W-:Y:S02]  /*21ef0*/  @P0 R2UR UR5, R133 ;  /* 0x00000000850502ca */ /* 0x000fe400000e0000 */
[CC--:B------:R-:W-:Y:S01]  /*21f00*/  @P1 LEA.HI.X R163, R0.reuse, R235.reuse, R134, 0x1, P4 ;  /* 0x000000eb00a31211 */ /* 0x0c0fe200020f0c86 */
[----:B------:R-:W-:Y:S01]  /*21f10*/  @!PT LDS RZ, [RZ] ;  /* 0x00000000fffff984 */ /* 0x000fe20000000800 */
[----:B------:R-:W-:Y:S01]  /*21f20*/  @!PT LDS RZ, [RZ] ;  /* 0x00000000fffff984 */ /* 0x000fe20000000800 */
[----:B------:R-:W-:Y:S01]  /*21f30*/  @!PT LDS RZ, [RZ] ;  /* 0x00000000fffff984 */ /* 0x000fe20000000800 */
[----:B------:R1:W-:Y:S01]  /*21f40*/  @P0 LDGSTS.E.BYPASS.LTC128B.128 [R243+0xa800], desc[UR14][R140.64+0x80] ;  /* 0x0a8000808cf30fae */ /* 0x0003e2000b901d4e */
[C---:B------:R-:W-:Y:S01]  /*21f50*/  @P0 LEA R166, P2, R0.reuse, R236, 0x1 ;  /* 0x000000ec00a60211 */ /* 0x040fe200078408ff */
[----:B------:R-:W-:Y:S02]  /*21f60*/  IMAD.MOV.U32 R236, RZ, RZ, R154 ;  /* 0x000000ffffec7224 */ /* 0x000fe400078e009a */
[----:B------:R1:W-:Y:S01]  /*21f70*/  @!P0 STS.128 [R243+0xa800], RZ ;  /* 0x00a800fff3008388 */ /* 0x0003e20000000c00 */
[----:B------:R-:W-:Y:S01]  /*21f80*/  @P0 LEA.HI.X R167, R0, R235, R134, 0x1, P2 ;  /* 0x000000eb00a70211 */ /* 0x000fe200010f0c86 */
[----:B------:R-:W-:Y:S02]  /*21f90*/  IMAD.MOV.U32 R235, RZ, RZ, R155 ;  /* 0x000000ffffeb7224 */ /* 0x000fe400078e009b */
        /* <DEDUP_REMOVED lines=21> */
.L_x_1159:
[----:B------:R-:W-:Y:S05]  /*220f0*/  BSYNC B1 ;  /* 0x0000000000017941 */ /* 0x000fea0003800000 */
.L_x_1158:
[----:B------:R-:W-:Y:S01]  /*22100*/  R2UR UR4, R132 ;  /* 0x00000000840472ca */ /* 0x000fe200000e0000 */
[----:B-1----:R-:W-:Y:S01]  /*22110*/  LDSM.16.MT88.4 R148, [R224+0x10800] ;  /* 0x01080000e094783b */ /* 0x002fe20000004200 */
[----:B------:R-:W-:Y:S02]  /*22120*/  R2UR UR5, R133 ;  /* 0x00000000850572ca */ /* 0x000fe400000e0000 */
[----:B------:R-:W-:Y:S02]  /*22130*/  FMNMX.FTZ R0, R6, R135, !PT ;  /* 0x0000008706007209 */ /* 0x000fe40007810000 */
[----:B------:R-:W-:Y:S02]  /*22140*/  FMNMX.FTZ R2, R4, R3, !PT ;  /* 0x0000000304027209 */ /* 0x000fe40007810000 */
[----:B------:R-:W-:Y:S02]  /*22150*/  FMNMX.FTZ R139, R7, R0, !PT ;  /* 0x00000000078b7209 */ /* 0x000fe40007810000 */
[----:B------:R-:W-:Y:S02]  /*22160*/  FMNMX.FTZ R141, R5, R2, !PT ;  /* 0x00000002058d7209 */ /* 0x000fe40007810000 */
[----:B------:R-:W-:Y:S02]  /*22170*/  FMNMX.FTZ R0, R10, R139, !PT ;  /* 0x0000008b0a007209 */ /* 0x000fe40007810000 */
[----:B------:R-:W-:Y:S01]  /*22180*/  FMNMX.FTZ R2, R8, R141, !PT ;  /* 0x0000008d08027209 */ /* 0x000fe20007810000 */
[----:B------:R1:W2:Y:S01]  /*22190*/  LD.E R133, desc[UR4][R136.64+0xdc] ;  /* 0x0000dc0488857980 */ /* 0x0002a2000c101900 */
[----:B------:R-:W-:Y:S02]  /*221a0*/  FMNMX.FTZ R139, R11, R0, !PT ;  /* 0x000000000b8b7209 */ /* 0x000fe40007810000 */
[----:B------:R-:W-:Y:S02]  /*221b0*/  FMNMX.FTZ R141, R9, R2, !PT ;  /* 0x00000002098d7209 */ /* 0x000fe40007810000 */
[----:B------:R-:W-:Y:S02]  /*221c0*/  FMNMX.FTZ R0, R14, R139, !PT ;  /* 0x0000008b0e007209 */ /* 0x000fe40007810000 */
[----:B------:R-:W-:Y:S02]  /*221d0*/  FMNMX.FTZ R2, R12, R141, !PT ;  /* 0x0000008d0c027209 */ /* 0x000fe40007810000 */
[----:B------:R-:W-:Y:S04]  /*221e0*/  FMNMX.FTZ R139, R15, R0, !PT ;  /* 0x000000000f8b7209 */ /* 0x000fe80007810000 */
[----:B------:R-:W-:Y:S02]  /*221f0*/  FMNMX.FTZ R0, R18, R139, !PT ;  /* 0x0000008b12007209 */ /* 0x000fe40007810000 */
[----:B------:R-:W-:Y:S04]  /*22200*/  FMNMX.FTZ R139, R13, R2, !PT ;  /* 0x000000020d8b7209 */ /* 0x000fe80007810000 */
[----:B------:R-:W-:Y:S04]  /*22210*/  FMNMX.FTZ R2, R16, R139, !PT ;  /* 0x0000008b10027209 */ /* 0x000fe80007810000 */
[----:B------:R-:W-:Y:S02]  /*22220*/  FMNMX.FTZ R139, R17, R2, !PT ;  /* 0x00000002118b7209 */ /* 0x000fe40007810000 */
[----:B-1----:R-:W-:Y:S02]  /*22230*/  FMNMX.FTZ R137, R19, R0, !PT ;  /* 0x0000000013897209 */ /* 0x002fe40007810000 */
        /* <DEDUP_REMOVED lines=38> */
[----:B------:R-:W-:Y:S04]  /*224a0*/  FMNMX.FTZ R137, R59, R0, !PT ;  /* 0x000000003b897209 */ /* 0x000fe80007810000 */
        /* <DEDUP_REMOVED lines=8> */
[----:B------:R-:W-:Y:S02]  /*22530*/  LDSM.16.MT88.4 R144, [R221+0xc000] ;  /* 0x00c00000dd90783b */ /* 0x000fe40000004200 */
[----:B------:R-:W-:Y:S06]  /*22540*/  FMNMX.FTZ R143, R65, R2, !PT ;  /* 0x00000002418f7209 */ /* 0x000fec0007810000 */
[----:B------:R-:W1:Y:S08]  /*22550*/  SHFL.BFLY PT, R0, R139, 0x2, 0x1f ;  /* 0x0c401f008b007f89 */ /* 0x000e7000000e0000 */
[----:B------:R-:W3:Y:S01]  /*22560*/  SHFL.BFLY PT, R2, R143, 0x2, 0x1f ;  /* 0x0c401f008f027f89 */ /* 0x000ee200000e0000 */
[----:B-1----:R-:W-:Y:S02]  /*22570*/  FMNMX.FTZ R137, R139, R0, !PT ;  /* 0x000000008b897209 */ /* 0x002fe40007810000 */
[----:B---3--:R-:W-:Y:S05]  /*22580*/  FMNMX.FTZ R141, R143, R2, !PT ;  /* 0x000000028f8d7209 */ /* 0x008fea0007810000 */
[----:B------:R-:W1:Y:S08]  /*22590*/  SHFL.BFLY PT, R0, R137, 0x1, 0x1f ;  /* 0x0c201f0089007f89 */ /* 0x000e7000000e0000 */
[----:B------:R-:W3:Y:S01]  /*225a0*/  SHFL.BFLY PT, R2, R141, 0x1, 0x1f ;  /* 0x0c201f008d027f89 */ /* 0x000ee200000e0000 */
[----:B-1----:R-:W-:Y:S07]  /*225b0*/  FMNMX.FTZ R0, R137, R0, !PT ;  /* 0x0000000089007209 */ /* 0x002fee0007810000 */
[----:B------:R-:W1:Y:S01]  /*225c0*/  LDSM.16.MT88.4 R136, [R224+0xc000] ;  /* 0x00c00000e088783b */ /* 0x000e620000004200 */
[----:B---3--:R-:W-:Y:S01]  /*225d0*/  FMNMX.FTZ R2, R141, R2, !PT ;  /* 0x000000028d027209 */ /* 0x008fe20007810000 */
[----:B------:R-:W-:Y:S03]  /*225e0*/  FADD.FTZ R132, -R0, R135 ;  /* 0x0000008700847221 */ /* 0x000fe60000010100 */
[C---:B------:R-:W-:Y:S03]  /*225f0*/  FSETP.NEU.FTZ.AND P0, PT, R2.reuse, -INF , PT ;  /* 0xff8000000200780b */ /* 0x040fe60003f1d000 */
[----:B------:R-:W3:Y:S01]  /*22600*/  LDSM.16.MT88.4 R140, [R222+0xc000] ;  /* 0x00c00000de8c783b */ /* 0x000ee20000004200 */
[C---:B--2---:R-:W-:Y:S01]  /*22610*/  FMUL.FTZ R134, R133.reuse, R132 ;  /* 0x0000008485867220 */ /* 0x044fe20000410000 */
[----:B------:R-:W-:Y:S01]  /*22620*/  FADD.FTZ R132, -R2, R3 ;  /* 0x0000000302847221 */ /* 0x000fe20000010100 */
[C---:B------:R-:W-:Y:S01]  /*22630*/  FMUL.FTZ R164, R133.reuse, R2 ;  /* 0x0000000285a47220 */ /* 0x040fe20000410000 */
[C---:B------:R-:W-:Y:S01]  /*22640*/  FMUL.FTZ R162, R133.reuse, R0 ;  /* 0x0000000085a27220 */ /* 0x040fe20000410000 */
[----:B------:R2:W4:Y:S01]  /*22650*/  MUFU.EX2 R3, R134 ;  /* 0x0000008600037308 */ /* 0x0005220000000800 */
[----:B------:R-:W-:Y:S02]  /*22660*/  FMUL.FTZ R135, R133, R132 ;  /* 0x0000008485877220 */ /* 0x000fe40000410000 */
[----:B------:R-:W-:Y:S02]  /*22670*/  FSEL R164, R164, RZ, P0 ;  /* 0x000000ffa4a47208 */ /* 0x000fe40000000000 */
[----:B------:R-:W-:Y:S05]  /*22680*/  FSETP.NEU.FTZ.AND P0, PT, R0, -INF , PT ;  /* 0xff8000000000780b */ /* 0x000fea0003f1d000 */
[----:B------:R5:W1:Y:S01]  /*22690*/  MUFU.EX2 R132, R135 ;  /* 0x0000008700847308 */ /* 0x000a620000000800 */
[----:B------:R-:W-:Y:S01]  /*226a0*/  FSEL R162, R162, RZ, P0 ;  /* 0x000000ffa2a27208 */ /* 0x000fe20000000000 */
[-CC-:B------:R-:W-:Y:S01]  /*226b0*/  FFMA.FTZ R155, R8, R133.reuse, -R164.reuse ;  /* 0x00000085089b7223 */ /* 0x180fe200000108a4 */
[-CC-:B------:R-:W-:Y:S01]  /*226c0*/  FFMA.FTZ R157, R4, R133.reuse, -R164.reuse ;  /* 0x00000085049d7223 */ /* 0x180fe200000108a4 */
[-CC-:B------:R-:W-:Y:S01]  /*226d0*/  FFMA.FTZ R154, R5, R133.reuse, -R164.reuse ;  /* 0x00000085059a7223 */ /* 0x180fe200000108a4 */
[-C--:B------:R-:W-:Y:S01]  /*226e0*/  FFMA.FTZ R167, R36, R133.reuse, -R164 ;  /* 0x0000008524a77223 */ /* 0x080fe200000108a4 */
[-CC-:B------:R-:W-:Y:S01]  /*226f0*/  FFMA.FTZ R158, R10, R133.reuse, -R162.reuse ;  /* 0x000000850a9e7223 */ /* 0x180fe200000108a2 */
[-CC-:B------:R-:W-:Y:S01]  /*22700*/  FFMA.FTZ R160, R6, R133.reuse, -R162.reuse ;  /* 0x0000008506a07223 */ /* 0x180fe200000108a2 */
[-C--:B------:R-:W-:Y:S01]  /*22710*/  FFMA.FTZ R156, R7, R133.reuse, -R162 ;  /* 0x00000085079c7223 */ /* 0x080fe200000108a2 */
[----:B--2---:R-:W-:Y:S01]  /*22720*/  FFMA.FTZ R134, R9, R133, -R164 ;  /* 0x0000008509867223 */ /* 0x004fe200000108a4 */
[----:B------:R-:W-:Y:S01]  /*22730*/  MUFU.EX2 R157, R157 ;  /* 0x0000009d009d7308 */ /* 0x000fe20000000800 */
[C---:B----4-:R-:W-:Y:S01]  /*22740*/  FMUL.FTZ R6, R3.reuse, R130 ;  /* 0x0000008203067220 */ /* 0x050fe20000410000 */
[C---:B------:R-:W-:Y:S01]  /*22750*/  FMUL.FTZ R7, R3.reuse, R131 ;  /* 0x0000008303077220 */ /* 0x040fe20000410000 */
[C---:B------:R-:W-:Y:S01]  /*22760*/  FMUL.FTZ R10, R3.reuse, R126 ;  /* 0x0000007e030a7220 */ /* 0x040fe20000410000 */
[C---:B------:R-:W-:Y:S01]  /*22770*/  FMUL.FTZ R70, R3.reuse, R70 ;  /* 0x0000004603467220 */ /* 0x040fe20000410000 */
[C---:B------:R-:W-:Y:S01]  /*22780*/  FMUL.FTZ R71, R3.reuse, R71 ;  /* 0x0000004703477220 */ /* 0x040fe20000410000 */
[----:B------:R-:W-:Y:S01]  /*22790*/  FMUL.FTZ R74, R3, R74 ;  /* 0x0000004a034a7220 */ /* 0x000fe20000410000 */
[----:B-----5:R-:W-:Y:S03]  /*227a0*/  FFMA.FTZ R135, R11, R133, -R162 ;  /* 0x000000850b877223 */ /* 0x020fe600000108a2 */
[----:B------:R-:W2:Y:S01]  /*227b0*/  MUFU.EX2 R154, R154 ;  /* 0x0000009a009a7308 */ /* 0x000ea20000000800 */
[C---:B-1----:R-:W-:Y:S01]  /*227c0*/  FMUL.FTZ R4, R132.reuse, R128 ;  /* 0x0000008084047220 */ /* 0x042fe20000410000 */
[C---:B------:R-:W-:Y:S01]  /*227d0*/  FMUL.FTZ R5, R132.reuse, R129 ;  /* 0x0000008184057220 */ /* 0x040fe20000410000 */
[C---:B------:R-:W-:Y:S01]  /*227e0*/  FMUL.FTZ R11, R3.reuse, R127 ;  /* 0x0000007f030b7220 */ /* 0x040fe20000410000 */
[C---:B------:R-:W-:Y:S01]  /*227f0*/  FMUL.FTZ R8, R132.reuse, R124 ;  /* 0x0000007c84087220 */ /* 0x040fe20000410000 */
[C---:B------:R-:W-:Y:S01]  /*22800*/  FMUL.FTZ R9, R132.reuse, R125 ;  /* 0x0000007d84097220 */ /* 0x040fe20000410000 */
[C---:B------:R-:W-:Y:S01]  /*22810*/  FMUL.FTZ R68, R132.reuse, R68 ;  /* 0x0000004484447220 */ /* 0x040fe20000410000 */
[----:B------:R-:W1:Y:S03]  /*22820*/  LDSM.16.MT88.4 R124, [R220+0xc000] ;  /* 0x00c00000dc7c783b */ /* 0x000e660000004200 */
[----:B------:R-:W-:Y:S01]  /*22830*/  MUFU.EX2 R160, R160 ;  /* 0x000000a000a07308 */ /* 0x000fe20000000800 */
[C---:B------:R-:W-:Y:S01]  /*22840*/  FMUL.FTZ R69, R132.reuse, R69 ;  /* 0x0000004584457220 */ /* 0x040fe20000410000 */
[C---:B------:R-:W-:Y:S01]  /*22850*/  FMUL.FTZ R75, R3.reuse, R75 ;  /* 0x0000004b034b7220 */ /* 0x040fe20000410000 */
[C---:B------:R-:W-:Y:S01]  /*22860*/  FMUL.FTZ R72, R132.reuse, R72 ;  /* 0x0000004884487220 */ /* 0x040fe20000410000 */
[C---:B------:R-:W-:Y:S01]  /*22870*/  FMUL.FTZ R73, R132.reuse, R73 ;  /* 0x0000004984497220 */ /* 0x040fe20000410000 */
[C---:B------:R-:W-:Y:S01]  /*22880*/  FMUL.FTZ R78, R3.reuse, R78 ;  /* 0x0000004e034e7220 */ /* 0x040fe20000410000 */
[C---:B------:R-:W-:Y:S01]  /*22890*/  FMUL.FTZ R79, R3.reuse, R79 ;  /* 0x0000004f034f7220 */ /* 0x040fe20000410000 */
[----:B------:R-:W-:Y:S03]  /*228a0*/  FMUL.FTZ R76, R132, R76 ;  /* 0x0000004c844c7220 */ /* 0x000fe60000410000 */
[----:B------:R-:W4:Y:S01]  /*228b0*/  MUFU.EX2 R156, R156 ;  /* 0x0000009c009c7308 */ /* 0x000f220000000800 */
[----:B--2---:R-:W-:Y:S01]  /*228c0*/  F2FP.F16.F32.PACK_AB R128, R154, R157 ;  /* 0x0000009d9a80723e */ /* 0x004fe200000000ff */
[C---:B------:R-:W-:Y:S01]  /*228d0*/  FMUL.FTZ R77, R132.reuse, R77 ;  /* 0x0000004d844d7220 */ /* 0x040fe20000410000 */
[C---:B------:R-:W-:Y:S01]  /*228e0*/  FMUL.FTZ R82, R3.reuse, R82 ;  /* 0x0000005203527220 */ /* 0x040fe20000410000 */
[C---:B------:R-:W-:Y:S01]  /*228f0*/  FMUL.FTZ R83, R3.reuse, R83 ;  /* 0x0000005303537220 */ /* 0x040fe20000410000 */
[C---:B------:R-:W-:Y:S01]  /*22900*/  FMUL.FTZ R80, R132.reuse, R80 ;  /* 0x0000005084507220 */ /* 0x040fe20000410000 */
[C---:B------:R-:W-:Y:S01]  /*22910*/  FMUL.FTZ R81, R132.reuse, R81 ;  /* 0x0000005184517220 */ /* 0x040fe20000410000 */
[C---:B------:R-:W-:Y:S03]  /*22920*/  FMUL.FTZ R86, R3.reuse, R86 ;  /* 0x0000005603567220 */ /* 0x040fe60000410000 */
[----:B------:R-:W-:Y:S01]  /*22930*/  MUFU.EX2 R155, R155 ;  /* 0x0000009b009b7308 */ /* 0x000fe20000000800 */
[----:B------:R-:W-:Y:S01]  /*22940*/  FMUL.FTZ R87, R3, R87 ;  /* 0x0000005703577220 */ /* 0x000fe20000410000 */
[C---:B------:R-:W-:Y:S01]  /*22950*/  FMUL.FTZ R84, R132.reuse, R84 ;  /* 0x0000005484547220 */ /* 0x040fe20000410000 */
[----:B------:R-:W-:Y:S01]  /*22960*/  FMUL.FTZ R85, R132, R85 ;  /* 0x0000005584557220 */ /* 0x000fe20000410000 */
[-C--:B------:R-:W-:Y:S01]  /*22970*/  FFMA.FTZ R174, R37, R133.reuse, -R164 ;  /* 0x0000008525ae7223 */ /* 0x080fe200000108a4 */
[-CC-:B------:R-:W-:Y:S01]  /*22980*/  FFMA.FTZ R176, R38, R133.reuse, -R162.reuse ;  /* 0x0000008526b07223 */ /* 0x180fe200000108a2 */
[-C--:B------:R-:W-:Y:S01]  /*22990*/  FFMA.FTZ R169, R39, R133.reuse, -R162 ;  /* 0x0000008527a97223 */ /* 0x080fe200000108a2 */
[-CC-:B------:R-:W-:Y:S03]  /*229a0*/  FFMA.FTZ R171, R40, R133.reuse, -R164.reuse ;  /* 0x0000008528ab7223 */ /* 0x180fe600000108a4 */
[----:B------:R-:W2:Y:S01]  /*229b0*/  MUFU.EX2 R134, R134 ;  /* 0x0000008600867308 */ /* 0x000ea20000000800 */
[----:B----4-:R-:W-:Y:S01]  /*229c0*/  F2FP.F16.F32.PACK_AB R129, R156, R160 ;  /* 0x000000a09c81723e */ /* 0x010fe200000000ff */
[----:B------:R-:W-:Y:S01]  /*229d0*/  LDSM.16.MT88.4 R36, [R220+0x11800] ;  /* 0x01180000dc24783b */ /* 0x000fe20000004200 */
[-C--:B------:R-:W-:Y:S01]  /*229e0*/  FFMA.FTZ R178, R41, R133.reuse, -R164 ;  /* 0x0000008529b27223 */ /* 0x080fe200000108a4 */
[-CC-:B------:R-:W-:Y:S01]  /*229f0*/  FFMA.FTZ R173, R42, R133.reuse, -R162.reuse ;  /* 0x000000852aad7223 */ /* 0x180fe200000108a2 */
[-C--:B------:R-:W-:Y:S01]  /*22a00*/  FFMA.FTZ R180, R43, R133.reuse, -R162 ;  /* 0x000000852bb47223 */ /* 0x080fe200000108a2 */
[-CC-:B------:R-:W-:Y:S01]  /*22a10*/  FFMA.FTZ R175, R44, R133.reuse, -R164.reuse ;  /* 0x000000852caf7223 */ /* 0x180fe200000108a4 */
[-C--:B------:R-:W-:Y:S03]  /*22a20*/  FFMA.FTZ R182, R45, R133.reuse, -R164 ;  /* 0x000000852db67223 */ /* 0x080fe600000108a4 */
[----:B------:R-:W-:Y:S01]  /*22a30*/  MUFU.EX2 R158, R158 ;  /* 0x0000009e009e7308 */ /* 0x000fe20000000800 */
[-CC-:B------:R-:W-:Y:S01]  /*22a40*/  FFMA.FTZ R177, R46, R133.reuse, -R162.reuse ;  /* 0x000000852eb17223 */ /* 0x180fe200000108a2 */
[----:B------:R-:W-:Y:S01]  /*22a50*/  LDSM.16.MT88.4 R40, [R222+0xe000] ;  /* 0x00e00000de28783b */ /* 0x000fe20000004200 */
[-C--:B------:R-:W-:Y:S01]  /*22a60*/  FFMA.FTZ R184, R47, R133.reuse, -R162 ;  /* 0x000000852fb87223 */ /* 0x080fe200000108a2 */
[-CC-:B------:R-:W-:Y:S01]  /*22a70*/  FFMA.FTZ R179, R48, R133.reuse, -R164.reuse ;  /* 0x0000008530b37223 */ /* 0x180fe200000108a4 */
[-C--:B------:R-:W-:Y:S01]  /*22a80*/  FFMA.FTZ R186, R49, R133.reuse, -R164 ;  /* 0x0000008531ba7223 */ /* 0x080fe200000108a4 */
[-CC-:B------:R-:W-:Y:S01]  /*22a90*/  FFMA.FTZ R181, R50, R133.reuse, -R162.reuse ;  /* 0x0000008532b57223 */ /* 0x180fe200000108a2 */
[----:B------:R-:W-:Y:S03]  /*22aa0*/  FFMA.FTZ R188, R51, R133, -R162 ;  /* 0x0000008533bc7223 */ /* 0x000fe600000108a2 */
[----:B------:R-:W4:Y:S01]  /*22ab0*/  MUFU.EX2 R135, R135 ;  /* 0x0000008700877308 */ /* 0x000f220000000800 */
[----:B--2---:R-:W-:Y:S01]  /*22ac0*/  F2FP.F16.F32.PACK_AB R130, R134, R155 ;  /* 0x0000009b8682723e */ /* 0x004fe200000000ff */
[----:B------:R-:W-:Y:S01]  /*22ad0*/  LDSM.16.MT88.4 R44, [R220+0x12000] ;  /* 0x01200000dc2c783b */ /* 0x000fe20000004200 */
[C---:B------:R-:W-:Y:S01]  /*22ae0*/  FMUL.FTZ R90, R3.reuse, R90 ;  /* 0x0000005a035a7220 */ /* 0x040fe20000410000 */
[C---:B------:R-:W-:Y:S01]  /*22af0*/  FMUL.FTZ R91, R3.reuse, R91 ;  /* 0x0000005b035b7220 */ /* 0x040fe20000410000 */
[C---:B------:R-:W-:Y:S01]  /*22b00*/  FMUL.FTZ R88, R132.reuse, R88 ;  /* 0x0000005884587220 */ /* 0x040fe20000410000 */
[C---:B------:R-:W-:Y:S01]  /*22b10*/  FMUL.FTZ R89, R132.reuse, R89 ;  /* 0x0000005984597220 */ /* 0x040fe20000410000 */
[C---:B------:R-:W-:Y:S01]  /*22b20*/  FMUL.FTZ R94, R3.reuse, R94 ;  /* 0x0000005e035e7220 */ /* 0x040fe20000410000 */
[C---:B------:R-:W-:Y:S01]  /*22b30*/  FMUL.FTZ R95, R3.reuse, R95 ;  /* 0x0000005f035f7220 */ /* 0x040fe20000410000 */
[C---:B------:R-:W-:Y:S01]  /*22b40*/  FMUL.FTZ R92, R132.reuse, R92 ;  /* 0x0000005c845c7220 */ /* 0x040fe20000410000 */
[----:B------:R-:W-:Y:S01]  /*22b50*/  LDSM.16.MT88.4 R48, [R221+0xe800] ;  /* 0x00e80000dd30783b */ /* 0x000fe20000004200 */
[C---:B------:R-:W-:Y:S01]  /*22b60*/  FMUL.FTZ R93, R132.reuse, R93 ;  /* 0x0000005d845d7220 */ /* 0x040fe20000410000 */
[C---:B------:R-:W-:Y:S01]  /*22b70*/  FMUL.FTZ R98, R3.reuse, R98 ;  /* 0x0000006203627220 */ /* 0x040fe20000410000 */
[----:B------:R-:W-:Y:S01]  /*22b80*/  FMUL.FTZ R99, R3, R99 ;  /* 0x0000006303637220 */ /* 0x000fe20000410000 */
[C---:B------:R-:W-:Y:S01]  /*22b90*/  FMUL.FTZ R96, R132.reuse, R96 ;  /* 0x0000006084607220 */ /* 0x040fe20000410000 */
[----:B------:R-:W-:Y:S01]  /*22ba0*/  FMUL.FTZ R97, R132, R97 ;  /* 0x0000006184617220 */ /* 0x000fe20000410000 */
[-CC-:B------:R-:W-:Y:S01]  /*22bb0*/  FFMA.FTZ R159, R12, R133.reuse, -R164.reuse ;  /* 0x000000850c9f7223 */ /* 0x180fe200000108a4 */
[----:B----4-:R-:W-:Y:S01]  /*22bc0*/  F2FP.F16.F32.PACK_AB R131, R135, R158 ;  /* 0x0000009e8783723e */ /* 0x010fe200000000ff */
[C---:B------:R-:W-:Y:S01]  /*22bd0*/  FMUL.FTZ R12, R132.reuse, R120 ;  /* 0x00000078840c7220 */ /* 0x040fe20000410000 */
[----:B------:R-:W-:Y:S01]  /*22be0*/  FFMA.FTZ R166, R13, R133, -R164 ;  /* 0x000000850da67223 */ /* 0x000fe200000108a4 */
[----:B------:R-:W-:Y:S01]  /*22bf0*/  FMUL.FTZ R13, R132, R121 ;  /* 0x00000079840d7220 */ /* 0x000fe20000410000 */
[--C-:B------:R-:W-:Y:S01]  /*22c00*/  FFMA.FTZ R168, R14, R133, -R162.reuse ;  /* 0x000000850ea87223 */ /* 0x100fe200000108a2 */
[C---:B------:R-:W-:Y:S01]  /*22c10*/  FMUL.FTZ R14, R3.reuse, R122 ;  /* 0x0000007a030e7220 */ /* 0x040fe20000410000 */
[C---:B------:R-:W-:Y:S01]  /*22c20*/  FMUL.FTZ R102, R3.reuse, R102 ;  /* 0x0000006603667220 */ /* 0x040fe20000410000 */
[C---:B------:R-:W-:Y:S01]  /*22c30*/  HMMA.16816.F32 R4, R128.reuse, R136, R4 ;  /* 0x000000888004723c */ /* 0x040fe20000001804 */
[----:B------:R-:W-:Y:S04]  /*22c40*/  MUFU.EX2 R159, R159 ;  /* 0x0000009f009f7308 */ /* 0x000fe80000000800 */
[----:B------:R-:W-:Y:S01]  /*22c50*/  FMUL.FTZ R103, R3, R103 ;  /* 0x0000006703677220 */ /* 0x000fe20000410000 */
[C---:B------:R-:W-:Y:S01]  /*22c60*/  HMMA.16816.F32 R8, R128.reuse, R138, R8 ;  /* 0x0000008a8008723c */ /* 0x040fe20000001808 */
[----:B------:R-:W2:Y:S04]  /*22c70*/  LDSM.16.MT88.4 R136, [R224+0x10000] ;  /* 0x01000000e088783b */ /* 0x000ea80000004200 */
[----:B------:R-:W4:Y:S01]  /*22c80*/  MUFU.EX2 R166, R166 ;  /* 0x000000a600a67308 */ /* 0x000f220000000800 */
[----:B------:R-:W-:Y:S01]  /*22c90*/  ISETP.GT.AND P0, PT, R246, 0x1, PT ;  /* 0x00000001f600780c */ /* 0x000fe20003f04270 */
[C---:B------:R-:W-:Y:S01]  /*22ca0*/  FMUL.FTZ R100, R132.reuse, R100 ;  /* 0x0000006484647220 */ /* 0x040fe20000410000 */
[C---:B---3--:R-:W-:Y:S03]  /*22cb0*/  HMMA.16816.F32 R68, R128.reuse, R140, R68 ;  /* 0x0000008c8044723c */ /* 0x048fe60000001844 */
[C---:B------:R-:W-:Y:S03]  /*22cc0*/  FMUL.FTZ R101, R132.reuse, R101 ;  /* 0x0000006584657220 */ /* 0x040fe60000410000 */
[C---:B------:R-:W-:Y:S01]  /*22cd0*/  HMMA.16816.F32 R72, R128.reuse, R142, R72 ;  /* 0x0000008e8048723c */ /* 0x040fe20000001848 */
[----:B------:R-:W3:Y:S01]  /*22ce0*/  LDSM.16.MT88.4 R140, [R222+0x10000] ;  /* 0x01000000de8c783b */ /* 0x000ee20000004200 */
[----:B------:R-:W-:Y:S03]  /*22cf0*/  MUFU.EX2 R168, R168 ;  /* 0x000000a800a87308 */ /* 0x000fe60000000800 */
[----:B------:R-:W-:Y:S01]  /*22d00*/  FFMA.FTZ R161, R15, R133, -R162 ;  /* 0x000000850fa17223 */ /* 0x000fe200000108a2 */
[C---:B------:R-:W-:Y:S06]  /*22d10*/  HMMA.16816.F32 R76, R128.reuse, R144, R76 ;  /* 0x00000090804c723c */ /* 0x040fec000000184c */
[----:B------:R-:W-:Y:S01]  /*22d20*/  MUFU.EX2 R167, R167 ;  /* 0x000000a700a77308 */ /* 0x000fe20000000800 */
[C---:B------:R-:W-:Y:S01]  /*22d30*/  FMUL.FTZ R15, R3.reuse, R123 ;  /* 0x0000007b030f7220 */ /* 0x040fe20000410000 */
[C---:B------:R-:W-:Y:S01]  /*22d40*/  HMMA.16816.F32 R80, R128.reuse, R146, R80 ;  /* 0x000000928050723c */ /* 0x040fe20000001850 */
[----:B------:R-:W-:Y:S02]  /*22d50*/  LDSM.16.MT88.4 R120, [R224+0xc800] ;  /* 0x00c80000e078783b */ /* 0x000fe40000004200 */
[C---:B------:R-:W-:Y:S03]  /*22d60*/  FMUL.FTZ R106, R3.reuse, R106 ;  /* 0x0000006a036a7220 */ /* 0x040fe60000410000 */
[C---:B-1----:R-:W-:Y:S02]  /*22d70*/  HMMA.16816.F32 R84, R128.reuse, R124, R84 ;  /* 0x0000007c8054723c */ /* 0x042fe40000001854 */
[----:B------:R-:W1:Y:S01]  /*22d80*/  MUFU.EX2 R161, R161 ;  /* 0x000000a100a17308 */ /* 0x000e620000000800 */
[----:B------:R-:W-:Y:S02]  /*22d90*/  LDSM.16.MT88.4 R144, [R221+0xc800] ;  /* 0x00c80000dd90783b */ /* 0x000fe40000004200 */
[C---:B------:R-:W-:Y:S01]  /*22da0*/  FMUL.FTZ R107, R3.reuse, R107 ;  /* 0x0000006b036b7220 */ /* 0x040fe20000410000 */
[C---:B------:R-:W-:Y:S06]  /*22db0*/  HMMA.16816.F32 R88, R128.reuse, R126, R88 ;  /* 0x0000007e8058723c */ /* 0x040fec0000001858 */
[----:B------:R-:W-:Y:S01]  /*22dc0*/  MUFU.EX2 R174, R174 ;  /* 0x000000ae00ae7308 */ /* 0x000fe20000000800 */
[----:B------:R-:W5:Y:S01]  /*22dd0*/  LDSM.16.MT88.4 R124, [R221+0x10000] ;  /* 0x01000000dd7c783b */ /* 0x000f620000004200 */
[C---:B--2---:R-:W-:Y:S03]  /*22de0*/  HMMA.16816.F32 R92, R128.reuse, R136, R92 ;  /* 0x00000088805c723c */ /* 0x044fe6000000185c */
[C---:B------:R-:W-:Y:S03]  /*22df0*/  FMUL.FTZ R104, R132.reuse, R104 ;  /* 0x0000006884687220 */ /* 0x040fe60000410000 */
[C---:B------:R-:W-:Y:S01]  /*22e00*/  HMMA.16816.F32 R96, R128.reuse, R138, R96 ;  /* 0x0000008a8060723c */ /* 0x040fe20000001860 */
[----:B------:R-:W2:Y:S01]  /*22e10*/  LDSM.16.MT88.4 R136, [R220+0x10000] ;  /* 0x01000000dc88783b */ /* 0x000ea20000004200 */
[----:B------:R-:W-:Y:S03]  /*22e20*/  MUFU.EX2 R176, R176 ;  /* 0x000000b000b07308 */ /* 0x000fe60000000800 */
[----:B------:R-:W-:Y:S01]  /*22e30*/  FMUL.FTZ R105, R132, R105 ;  /* 0x0000006984697220 */ /* 0x000fe20000410000 */
[C---:B---3--:R-:W-:Y:S06]  /*22e40*/  HMMA.16816.F32 R100, R128.reuse, R140, R100 ;  /* 0x0000008c8064723c */ /* 0x048fec0000001864 */
[----:B------:R-:W-:Y:S01]  /*22e50*/  MUFU.EX2 R169, R169 ;  /* 0x000000a900a97308 */ /* 0x000fe20000000800 */
[----:B------:R-:W-:Y:S01]  /*22e60*/  FMUL.FTZ R110, R3, R110 ;  /* 0x0000006e036e7220 */ /* 0x000fe20000410000 */
[C---:B------:R-:W-:Y:S01]  /*22e70*/  HMMA.16816.F32 R12, R128.reuse, R142, R12 ;  /* 0x0000008e800c723c */ /* 0x040fe2000000180c */
[----:B------:R-:W3:Y:S02]  /*22e80*/  LDSM.16.MT88.4 R140, [R222+0xc800] ;  /* 0x00c80000de8c783b */ /* 0x000ee40000004200 */
[-CC-:B------:R-:W-:Y:S01]  /*22e90*/  FFMA.FTZ R163, R16, R133.reuse, -R164.reuse ;  /* 0x0000008510a37223 */ /* 0x180fe200000108a4 */
[-C--:B------:R-:W-:Y:S01]  /*22ea0*/  FFMA.FTZ R170, R17, R133.reuse, -R164 ;  /* 0x0000008511aa7223 */ /* 0x080fe200000108a4 */
[-CC-:B------:R-:W-:Y:S01]  /*22eb0*/  FFMA.FTZ R165, R18, R133.reuse, -R162.reuse ;  /* 0x0000008512a57223 */ /* 0x180fe200000108a2 */
[----:B------:R-:W-:Y:S02]  /*22ec0*/  FFMA.FTZ R172, R19, R133, -R162 ;  /* 0x0000008513ac7223 */ /* 0x000fe400000108a2 */
[----:B------:R-:W-:Y:S03]  /*22ed0*/  MUFU.EX2 R171, R171 ;  /* 0x000000ab00ab7308 */ /* 0x000fe60000000800 */
[C---:B------:R-:W-:Y:S01]  /*22ee0*/  FMUL.FTZ R18, R3.reuse, R118 ;  /* 0x0000007603127220 */ /* 0x040fe20000410000 */
[C---:B------:R-:W-:Y:S01]  /*22ef0*/  FMUL.FTZ R19, R3.reuse, R119 ;  /* 0x0000007703137220 */ /* 0x040fe20000410000 */
[C---:B------:R-:W-:Y:S01]  /*22f00*/  FMUL.FTZ R16, R132.reuse, R116 ;  /* 0x0000007484107220 */ /* 0x040fe20000410000 */
[----:B------:R-:W-:Y:S01]  /*22f10*/  FMUL.FTZ R17, R132, R117 ;  /* 0x0000007584117220 */ /* 0x000fe20000410000 */
[----:B----4-:R-:W-:Y:S01]  /*22f20*/  F2FP.F16.F32.PACK_AB R116, R166, R159 ;  /* 0x0000009fa674723e */ /* 0x010fe200000000ff */
[----:B------:R-:W-:Y:S01]  /*22f30*/  FMUL.FTZ R111, R3, R111 ;  /* 0x0000006f036f7220 */ /* 0x000fe20000410000 */
[----:B-1----:R-:W-:Y:S01]  /*22f40*/  F2FP.F16.F32.PACK_AB R117, R161, R168 ;  /* 0x000000a8a175723e */ /* 0x002fe200000000ff */
[----:B------:R-:W-:Y:S01]  /*22f50*/  MUFU.EX2 R163, R163 ;  /* 0x000000a300a37308 */ /* 0x000fe20000000800 */
[C---:B------:R-:W-:Y:S01]  /*22f60*/  FMUL.FTZ R108, R132.reuse, R108 ;  /* 0x0000006c846c7220 */ /* 0x040fe20000410000 */
[C---:B------:R-:W-:Y:S01]  /*22f70*/  FMUL.FTZ R109, R132.reuse, R109 ;  /* 0x0000006d846d7220 */ /* 0x040fe20000410000 */
[C---:B-----5:R-:W-:Y:S03]  /*22f80*/  HMMA.16816.F32 R104, R128.reuse, R124, R104 ;  /* 0x0000007c8068723c */ /* 0x060fe60000001868 */
[C---:B------:R-:W-:Y:S01]  /*22f90*/  FMUL.FTZ R114, R3.reuse, R114 ;  /* 0x0000007203727220 */ /* 0x040fe20000410000 */
[----:B------:R-:W-:Y:S03]  /*22fa0*/  FMUL.FTZ R115, R3, R115 ;  /* 0x0000007303737220 */ /* 0x000fe60000410000 */
[----:B------:R-:W1:Y:S01]  /*22fb0*/  MUFU.EX2 R170, R170 ;  /* 0x000000aa00aa7308 */ /* 0x000e620000000800 */
[C---:B------:R-:W-:Y:S01]  /*22fc0*/  HMMA.16816.F32 R16, R128.reuse, R126, R16 ;  /* 0x0000007e8010723c */ /* 0x040fe20000001810 */
[----:B------:R-:W4:Y:S02]  /*22fd0*/  LDSM.16.MT88.4 R124, [R220+0xc800] ;  /* 0x00c80000dc7c783b */ /* 0x000f240000004200 */
[C---:B------:R-:W-:Y:S03]  /*22fe0*/  FMUL.FTZ R112, R132.reuse, R112 ;  /* 0x0000007084707220 */ /* 0x040fe60000410000 */
[C---:B--2---:R-:W-:Y:S03]  /*22ff0*/  HMMA.16816.F32 R108, R128.reuse, R136, R108 ;  /* 0x00000088806c723c */ /* 0x044fe6000000186c */
[----:B------:R-:W-:Y:S02]  /*23000*/  MUFU.EX2 R165, R165 ;  /* 0x000000a500a57308 */ /* 0x000fe40000000800 */
[----:B------:R-:W-:Y:S01]  /*23010*/  FMUL.FTZ R113, R132, R113 ;  /* 0x0000007184717220 */ /* 0x000fe20000410000 */
[-CC-:B------:R-:W-:Y:S01]  /*23020*/  FFMA.FTZ R52, R52, R133.reuse, -R164.reuse ;  /* 0x0000008534347223 */ /* 0x180fe200000108a4 */
[-C--:B------:R-:W-:Y:S01]  /*23030*/  FFMA.FTZ R53, R53, R133.reuse, -R164 ;  /* 0x0000008535357223 */ /* 0x080fe200000108a4 */
[--C-:B------:R-:W-:Y:S05]  /*23040*/  FFMA.FTZ R54, R54, R133, -R162.reuse ;  /* 0x0000008536367223 */ /* 0x100fea00000108a2 */
[----:B------:R-:W2:Y:S01]  /*23050*/  MUFU.EX2 R172, R172 ;  /* 0x000000ac00ac7308 */ /* 0x000ea20000000800 */
[----:B-1----:R-:W-:Y:S01]  /*23060*/  F2FP.F16.F32.PACK_AB R118, R170, R163 ;  /* 0x000000a3aa76723e */ /* 0x002fe200000000ff */
[----:B------:R-:W-:Y:S01]  /*23070*/  HMMA.16816.F32 R112, R128, R138, R112 ;  /* 0x0000008a8070723c */ /* 0x000fe20000001870 */
[----:B------:R-:W-:Y:S02]  /*23080*/  LDSM.16.MT88.4 R128, [R221+0x10800] ;  /* 0x01080000dd80783b */ /* 0x000fe40000004200 */
[-C--:B------:R-:W-:Y:S01]  /*23090*/  FFMA.FTZ R55, R55, R133.reuse, -R162 ;  /* 0x0000008537377223 */ /* 0x080fe200000108a2 */
[-CC-:B------:R-:W-:Y:S04]  /*230a0*/  FFMA.FTZ R56, R56, R133.reuse, -R164.reuse ;  /* 0x0000008538387223 */ /* 0x180fe800000108a4 */
[----:B------:R-:W-:Y:S03]  /*230b0*/  MUFU.EX2 R178, R178 ;  /* 0x000000b200b27308 */ /* 0x000fe60000000800 */
[-C--:B------:R-:W-:Y:S01]  /*230c0*/  FFMA.FTZ R57, R57, R133.reuse, -R164 ;  /* 0x0000008539397223 */ /* 0x080fe200000108a4 */
[-CC-:B------:R-:W-:Y:S01]  /*230d0*/  FFMA.FTZ R58, R58, R133.reuse, -R162.reuse ;  /* 0x000000853a3a7223 */ /* 0x180fe200000108a2 */
[----:B------:R-:W-:Y:S01]  /*230e0*/  FFMA.FTZ R59, R59, R133, -R162 ;  /* 0x000000853b3b7223 */ /* 0x000fe200000108a2 */
[----:B------:R-:W-:Y:S01]  /*230f0*/  LDSM.16.MT88.4 R136, [R222+0xd000] ;  /* 0x00d00000de88783b */ /* 0x000fe20000004200 */
[----:B------:R-:W-:Y:S01]  /*23100*/  FFMA.FTZ R160, R3, R248, R160 ;  /* 0x000000f803a07223 */ /* 0x000fe200000100a0 */
[----:B------:R-:W-:Y:S02]  /*23110*/  FFMA.FTZ R157, R132, R249, R157 ;  /* 0x000000f9849d7223 */ /* 0x000fe4000001009d */
[----:B------:R-:W-:Y:S01]  /*23120*/  MUFU.EX2 R173, R173 ;  /* 0x000000ad00ad7308 */ /* 0x000fe20000000800 */
[----:B--2---:R-:W-:Y:S01]  /*23130*/  F2FP.F16.F32.PACK_AB R119, R172, R165 ;  /* 0x000000a5ac77723e */ /* 0x004fe200000000ff */
[----:B------:R-:W-:Y:S04]  /*23140*/  FADD.FTZ R154, R154, R157 ;  /* 0x0000009d9a9a7221 */ /* 0x000fe80000010000 */
[----:B------:R-:W-:Y:S02]  /*23150*/  FADD.FTZ R155, R155, R154 ;  /* 0x0000009a9b9b7221 */ /* 0x000fe40000010000 */
[C---:B------:R-:W-:Y:S02]  /*23160*/  HMMA.16816.F32 R4, R116.reuse, R120, R4 ;  /* 0x000000787404723c */ /* 0x040fe40000001804 */
[----:B------:R-:W-:Y:S03]  /*23170*/  MUFU.EX2 R180, R180 ;  /* 0x000000b400b47308 */ /* 0x000fe60000000800 */
[----:B------:R-:W-:Y:S01]  /*23180*/  FADD.FTZ R134, R134, R155 ;  /* 0x0000009b86867221 */ /* 0x000fe20000010000 */
[C---:B------:R-:W-:Y:S01]  /*23190*/  HMMA.16816.F32 R8, R116.reuse, R122, R8 ;  /* 0x0000007a7408723c */ /* 0x040fe20000001808 */
[----:B------:R-:W1:Y:S05]  /*231a0*/  LDSM.16.MT88.4 R120, [R222+0x10800] ;  /* 0x01080000de78783b */ /* 0x000e6a0000004200 */
[----:B------:R-:W-:Y:S01]  /*231b0*/  MUFU.EX2 R175, R175 ;  /* 0x000000af00af7308 */ /* 0x000fe20000000800 */
[----:B------:R-:W-:Y:S01]  /*231c0*/  FADD.FTZ R159, R159, R134 ;  /* 0x000000869f9f7221 */ /* 0x000fe20000010000 */
[C---:B---3--:R-:W-:Y:S08]  /*231d0*/  HMMA.16816.F32 R68, R116.reuse, R140, R68 ;  /* 0x0000008c7444723c */ /* 0x048ff00000001844 */
[----:B------:R-:W-:Y:S01]  /*231e0*/  MUFU.EX2 R182, R182 ;  /* 0x000000b600b67308 */ /* 0x000fe20000000800 */
[C---:B------:R-:W-:Y:S03]  /*231f0*/  HMMA.16816.F32 R72, R116.reuse, R142, R72 ;  /* 0x0000008e7448723c */ /* 0x040fe60000001848 */
[-CC-:B------:R-:W-:Y:S03]  /*23200*/  FFMA.FTZ R140, R20, R133.reuse, -R164.reuse ;  /* 0x00000085148c7223 */ /* 0x180fe600000108a4 */
[C---:B------:R-:W-:Y:S03]  /*23210*/  HMMA.16816.F32 R76, R116.reuse, R144, R76 ;  /* 0x00000090744c723c */ /* 0x040fe6000000184c */
[----:B------:R-:W-:Y:S02]  /*23220*/  MUFU.EX2 R177, R177 ;  /* 0x000000b100b17308 */ /* 0x000fe40000000800 */
[-C--:B------:R-:W-:Y:S01]  /*23230*/  FFMA.FTZ R141, R21, R133.reuse, -R164 ;  /* 0x00000085158d7223 */ /* 0x080fe200000108a4 */
[C---:B------:R-:W-:Y:S07]  /*23240*/  HMMA.16816.F32 R80, R116.reuse, R146, R80 ;  /* 0x000000927450723c */ /* 0x040fee0000001850 */
[----:B------:R-:W-:Y:S01]  /*23250*/  MUFU.EX2 R140, R140 ;  /* 0x0000008c008c7308 */ /* 0x000fe20000000800 */
[-CC-:B------:R-:W-:Y:S01]  /*23260*/  FFMA.FTZ R142, R22, R133.reuse, -R162.reuse ;  /* 0x00000085168e7223 */ /* 0x180fe200000108a2 */
[C---:B----4-:R-:W-:Y:S03]  /*23270*/  HMMA.16816.F32 R84, R116.reuse, R124, R84 ;  /* 0x0000007c7454723c */ /* 0x050fe60000001854 */
[-C--:B------:R-:W-:Y:S03]  /*23280*/  FFMA.FTZ R143, R23, R133.reuse, -R162 ;  /* 0x00000085178f7223 */ /* 0x080fe600000108a2 */
[C---:B------:R-:W-:Y:S01]  /*23290*/  HMMA.16816.F32 R88, R116.reuse, R126, R88 ;  /* 0x0000007e7458723c */ /* 0x040fe20000001858 */
[----:B------:R-:W2:Y:S01]  /*232a0*/  LDSM.16.MT88.4 R20, [R220+0x10800] ;  /* 0x01080000dc14783b */ /* 0x000ea20000004200 */
[----:B------:R-:W3:Y:S03]  /*232b0*/  MUFU.EX2 R141, R141 ;  /* 0x0000008d008d7308 */ /* 0x000ee60000000800 */
[-CC-:B------:R-:W-:Y:S01]  /*232c0*/  FFMA.FTZ R144, R24, R133.reuse, -R164.reuse ;  /* 0x0000008518907223 */ /* 0x180fe200000108a4 */
[C---:B------:R-:W-:Y:S03]  /*232d0*/  HMMA.16816.F32 R92, R116.reuse, R148, R92 ;  /* 0x00000094745c723c */ /* 0x040fe6000000185c */
[----:B------:R-:W4:Y:S03]  /*232e0*/  LDSM.16.MT88.4 R124, [R224+0xd000] ;  /* 0x00d00000e07c783b */ /* 0x000f260000004200 */
[----:B------:R-:W-:Y:S01]  /*232f0*/  MUFU.EX2 R142, R142 ;  /* 0x0000008e008e7308 */ /* 0x000fe20000000800 */
[-C--:B------:R-:W-:Y:S01]  /*23300*/  FFMA.FTZ R145, R25, R133.reuse, -R164 ;  /* 0x0000008519917223 */ /* 0x080fe200000108a4 */
[C---:B------:R-:W-:Y:S03]  /*23310*/  HMMA.16816.F32 R96, R116.reuse, R150, R96 ;  /* 0x000000967460723c */ /* 0x040fe60000001860 */
[-CC-:B------:R-:W-:Y:S03]  /*23320*/  FFMA.FTZ R147, R26, R133.reuse, -R162.reuse ;  /* 0x000000851a937223 */ /* 0x180fe600000108a2 */
[C---:B-1----:R-:W-:Y:S02]  /*23330*/  HMMA.16816.F32 R100, R116.reuse, R120, R100 ;  /* 0x000000787464723c */ /* 0x042fe40000001864 */
[----:B------:R-:W1:Y:S03]  /*23340*/  MUFU.EX2 R143, R143 ;  /* 0x0000008f008f7308 */ /* 0x000e660000000800 */
[-CC-:B------:R-:W-:Y:S01]  /*23350*/  FFMA.FTZ R146, R27, R133.reuse, -R162.reuse ;  /* 0x000000851b927223 */ /* 0x180fe200000108a2 */
[C---:B------:R-:W-:Y:S01]  /*23360*/  HMMA.16816.F32 R12, R116.reuse, R122, R12 ;  /* 0x0000007a740c723c */ /* 0x040fe2000000180c */
[----:B------:R-:W5:Y:S05]  /*23370*/  LDSM.16.MT88.4 R120, [R221+0xd000] ;  /* 0x00d00000dd78783b */ /* 0x000f6a0000004200 */
[----:B------:R-:W-:Y:S01]  /*23380*/  MUFU.EX2 R144, R144 ;  /* 0x0000009000907308 */ /* 0x000fe20000000800 */
[-C--:B------:R-:W-:Y:S01]  /*23390*/  FFMA.FTZ R149, R31, R133.reuse, -R162 ;  /* 0x000000851f957223 */ /* 0x080fe200000108a2 */
[C---:B------:R-:W-:Y:S01]  /*233a0*/  HMMA.16816.F32 R104, R116.reuse, R128, R104 ;  /* 0x000000807468723c */ /* 0x040fe20000001868 */
[----:B------:R-:W5:Y:S02]  /*233b0*/  LDSM.16.MT88.4 R24, [R220+0xd000] ;  /* 0x00d00000dc18783b */ /* 0x000f640000004200 */
[-C--:B------:R-:W-:Y:S03]  /*233c0*/  FFMA.FTZ R148, R33, R133.reuse, -R164 ;  /* 0x0000008521947223 */ /* 0x080fe600000108a4 */
[C---:B------:R-:W-:Y:S02]  /*233d0*/  HMMA.16816.F32 R16, R116.reuse, R130, R16 ;  /* 0x000000827410723c */ /* 0x040fe40000001810 */
[----:B------:R-:W4:Y:S01]  /*233e0*/  MUFU.EX2 R145, R145 ;  /* 0x0000009100917308 */ /* 0x000f220000000800 */
[----:B------:R-:W-:Y:S03]  /*233f0*/  LDSM.16.MT88.4 R128, [R224+0xd800] ;  /* 0x00d80000e080783b */ /* 0x000fe60000004200 */
[C---:B--2---:R-:W-:Y:S06]  /*23400*/  HMMA.16816.F32 R108, R116.reuse, R20, R108 ;  /* 0x00000014746c723c */ /* 0x044fec000000186c */
[----:B------:R-:W-:Y:S01]  /*23410*/  MUFU.EX2 R147, R147 ;  /* 0x0000009300937308 */ /* 0x000fe20000000800 */
[-CC-:B------:R-:W-:Y:S01]  /*23420*/  FFMA.FTZ R150, R34, R133.reuse, -R162.reuse ;  /* 0x0000008522967223 */ /* 0x180fe200000108a2 */
[----:B------:R-:W-:Y:S01]  /*23430*/  HMMA.16816.F32 R112, R116, R22, R112 ;  /* 0x000000167470723c */ /* 0x000fe20000001870 */
[----:B------:R-:W2:Y:S07]  /*23440*/  LDSM.16.MT88.4 R116, [R224+0x11000] ;  /* 0x01100000e074783b */ /* 0x000eae0000004200 */
[----:B------:R-:W5:Y:S03]  /*23450*/  MUFU.EX2 R146, R146 ;  /* 0x0000009200927308 */ /* 0x000f660000000800 */
[----:B---3--:R-:W-:Y:S01]  /*23460*/  F2FP.F16.F32.PACK_AB R20, R141, R140 ;  /* 0x0000008c8d14723e */ /* 0x008fe200000000ff */
[----:B------:R-:W-:Y:S01]  /*23470*/  FFMA.FTZ R151, R35, R133, -R162 ;  /* 0x0000008523977223 */ /* 0x000fe200000108a2 */
[----:B-1----:R-:W-:Y:S02]  /*23480*/  F2FP.F16.F32.PACK_AB R21, R143, R142 ;  /* 0x0000008e8f15723e */ /* 0x002fe400000000ff */
[----:B----4-:R-:W-:Y:S01]  /*23490*/  F2FP.F16.F32.PACK_AB R22, R145, R144 ;  /* 0x000000909116723e */ /* 0x010fe200000000ff */
[----:B------:R-:W-:Y:S02]  /*234a0*/  FADD.FTZ R166, R166, R159 ;  /* 0x0000009fa6a67221 */ /* 0x000fe40000010000 */
[----:B------:R-:W-:Y:S02]  /*234b0*/  MUFU.EX2 R149, R149 ;  /* 0x0000009500957308 */ /* 0x000fe40000000800 */
[----:B------:R-:W-:Y:S04]  /*234c0*/  FADD.FTZ R163, R163, R166 ;  /* 0x000000a6a3a37221 */ /* 0x000fe80000010000 */
[----:B------:R-:W-:Y:S04]  /*234d0*/  FADD.FTZ R163, R170, R163 ;  /* 0x000000a3aaa37221 */ /* 0x000fe80000010000 */
[----:B------:R-:W-:Y:S01]  /*234e0*/  MUFU.EX2 R148, R148 ;  /* 0x0000009400947308 */ /* 0x000fe20000000800 */
[----:B-----5:R-:W-:Y:S01]  /*234f0*/  F2FP.F16.F32.PACK_AB R23, R146, R147 ;  /* 0x000000939217723e */ /* 0x020fe200000000ff */
[----:B------:R-:W-:Y:S04]  /*23500*/  FADD.FTZ R140, R140, R163 ;  /* 0x000000a38c8c7221 */ /* 0x000fe80000010000 */
[----:B------:R-:W-:Y:S02]  /*23510*/  FADD.FTZ R141, R141, R140 ;  /* 0x0000008c8d8d7221 */ /* 0x000fe40000010000 */
[C---:B------:R-:W-:Y:S02]  /*23520*/  HMMA.16816.F32 R4, R20.reuse, R124, R4 ;  /* 0x0000007c1404723c */ /* 0x040fe40000001804 */
[----:B------:R-:W-:Y:S03]  /*23530*/  MUFU.EX2 R150, R150 ;  /* 0x0000009600967308 */ /* 0x000fe60000000800 */
[----:B------:R-:W-:Y:S01]  /*23540*/  FADD.FTZ R144, R144, R141 ;  /* 0x0000008d90907221 */ /* 0x000fe20000010000 */
[C---:B------:R-:W-:Y:S01]  /*23550*/  HMMA.16816.F32 R8, R20.reuse, R126, R8 ;  /* 0x0000007e1408723c */ /* 0x040fe20000001808 */
[----:B------:R-:W1:Y:S05]  /*23560*/  LDSM.16.MT88.4 R124, [R222+0x11000] ;  /* 0x01100000de7c783b */ /* 0x000e6a0000004200 */
[----:B------:R-:W3:Y:S01]  /*23570*/  MUFU.EX2 R151, R151 ;  /* 0x0000009700977308 */ /* 0x000ee20000000800 */
[----:B------:R-:W-:Y:S01]  /*23580*/  FADD.FTZ R145, R145, R144 ;  /* 0x0000009091917221 */ /* 0x000fe20000010000 */
[C---:B------:R-:W-:Y:S08]  /*23590*/  HMMA.16816.F32 R68, R20.reuse, R136, R68 ;  /* 0x000000881444723c */ /* 0x040ff00000001844 */
[----:B------:R-:W-:Y:S01]  /*235a0*/  MUFU.EX2 R184, R184 ;  /* 0x000000b800b87308 */ /* 0x000fe20000000800 */
[C---:B------:R-:W-:Y:S03]  /*235b0*/  HMMA.16816.F32 R72, R20.reuse, R138, R72 ;  /* 0x0000008a1448723c */ /* 0x040fe60000001848 */
[-CC-:B------:R-:W-:Y:S03]  /*235c0*/  FFMA.FTZ R136, R28, R133.reuse, -R164.reuse ;  /* 0x000000851c887223 */ /* 0x180fe600000108a4 */
[C---:B------:R-:W-:Y:S03]  /*235d0*/  HMMA.16816.F32 R76, R20.reuse, R120, R76 ;  /* 0x00000078144c723c */ /* 0x040fe6000000184c */
[----:B------:R-:W-:Y:S02]  /*235e0*/  MUFU.EX2 R179, R179 ;  /* 0x000000b300b37308 */ /* 0x000fe40000000800 */
[-C--:B------:R-:W-:Y:S01]  /*235f0*/  FFMA.FTZ R137, R29, R133.reuse, -R164 ;  /* 0x000000851d897223 */ /* 0x080fe200000108a4 */
[C---:B------:R-:W-:Y:S01]  /*23600*/  HMMA.16816.F32 R80, R20.reuse, R122, R80 ;  /* 0x0000007a1450723c */ /* 0x040fe20000001850 */
[----:B------:R-:W4:Y:S06]  /*23610*/  LDSM.16.MT88.4 R120, [R221+0x11000] ;  /* 0x01100000dd78783b */ /* 0x000f2c0000004200 */
[----:B------:R-:W-:Y:S01]  /*23620*/  MUFU.EX2 R136, R136 ;  /* 0x0000008800887308 */ /* 0x000fe20000000800 */
[-C--:B------:R-:W-:Y:S01]  /*23630*/  FFMA.FTZ R138, R30, R133.reuse, -R162 ;  /* 0x000000851e8a7223 */ /* 0x080fe200000108a2 */
[C---:B------:R-:W-:Y:S01]  /*23640*/  HMMA.16816.F32 R84, R20.reuse, R24, R84 ;  /* 0x000000181454723c */ /* 0x040fe20000001854 */
[----:B------:R-:W5:Y:S02]  /*23650*/  LDSM.16.MT88.4 R28, [R220+0x11000] ;  /* 0x01100000dc1c783b */ /* 0x000f640000004200 */
[----:B------:R-:W-:Y:S03]  /*23660*/  FFMA.FTZ R139, R32, R133, -R164 ;  /* 0x00000085208b7223 */ /* 0x000fe600000108a4 */
[C---:B------:R-:W-:Y:S02]  /*23670*/  HMMA.16816.F32 R88, R20.reuse, R26, R88 ;  /* 0x0000001a1458723c */ /* 0x040fe40000001858 */
[----:B------:R-:W1:Y:S01]  /*23680*/  MUFU.EX2 R137, R137 ;  /* 0x0000008900897308 */ /* 0x000e620000000800 */
[----:B------:R-:W5:Y:S03]  /*23690*/  LDSM.16.MT88.4 R32, [R222+0xd800] ;  /* 0x00d80000de20783b */ /* 0x000f660000004200 */
[C---:B--2---:R-:W-:Y:S06]  /*236a0*/  HMMA.16816.F32 R92, R20.reuse, R116, R92 ;  /* 0x00000074145c723c */ /* 0x044fec000000185c */
[----:B------:R-:W2:Y:S01]  /*236b0*/  MUFU.EX2 R138, R138 ;  /* 0x0000008a008a7308 */ /* 0x000ea20000000800 */
[----:B---3--:R-:W-:Y:S01]  /*236c0*/  F2FP.F16.F32.PACK_AB R27, R151, R150 ;  /* 0x00000096971b723e */ /* 0x008fe200000000ff */
[C---:B------:R-:W-:Y:S01]  /*236d0*/  HMMA.16816.F32 R96, R20.reuse, R118, R96 ;  /* 0x000000761460723c */ /* 0x040fe20000001860 */
[----:B------:R-:W3:Y:S07]  /*236e0*/  LDSM.16.MT88.4 R116, [R221+0xd800] ;  /* 0x00d80000dd74783b */ /* 0x000eee0000004200 */
[----:B------:R-:W5:Y:S01]  /*236f0*/  MUFU.EX2 R139, R139 ;  /* 0x0000008b008b7308 */ /* 0x000f620000000800 */
[C---:B-1----:R-:W-:Y:S03]  /*23700*/  HMMA.16816.F32 R100, R20.reuse, R124, R100 ;  /* 0x0000007c1464723c */ /* 0x042fe60000001864 */
[----:B------:R-:W-:Y:S03]  /*23710*/  F2FP.F16.F32.PACK_AB R24, R137, R136 ;  /* 0x000000888918723e */ /* 0x000fe600000000ff */
[C---:B------:R-:W-:Y:S01]  /*23720*/  HMMA.16816.F32 R12, R20.reuse, R126, R12 ;  /* 0x0000007e140c723c */ /* 0x040fe2000000180c */
[----:B------:R-:W-:Y:S02]  /*23730*/  LDSM.16.MT88.4 R124, [R224+0xf800] ;  /* 0x00f80000e07c783b */ /* 0x000fe40000004200 */
[----:B------:R-:W1:Y:S02]  /*23740*/  MUFU.EX2 R186, R186 ;  /* 0x000000ba00ba7308 */ /* 0x000e640000000800 */
[----:B--2---:R-:W-:Y:S01]  /*23750*/  F2FP.F16.F32.PACK_AB R25, R149, R138 ;  /* 0x0000008a9519723e */ /* 0x004fe200000000ff */
[C---:B----4-:R-:W-:Y:S07]  /*23760*/  HMMA.16816.F32 R104, R20.reuse, R120, R104 ;  /* 0x000000781468723c */ /* 0x050fee0000001868 */
[----:B------:R-:W-:Y:S01]  /*23770*/  MUFU.EX2 R181, R181 ;  /* 0x000000b500b57308 */ /* 0x000fe20000000800 */
[----:B-----5:R-:W-:Y:S01]  /*23780*/  F2FP.F16.F32.PACK_AB R26, R148, R139 ;  /* 0x0000008b941a723e */ /* 0x020fe200000000ff */
[C---:B------:R-:W-:Y:S01]  /*23790*/  HMMA.16816.F32 R16, R20.reuse, R122, R16 ;  /* 0x0000007a1410723c */ /* 0x040fe20000001810 */
[----:B------:R-:W2:Y:S02]  /*237a0*/  LDSM.16.MT88.4 R120, [R220+0xd800] ;  /* 0x00d80000dc78783b */ /* 0x000ea40000004200 */
[----:B------:R-:W-:Y:S03]  /*237b0*/  FADD.FTZ R136, R136, R145 ;  /* 0x0000009188887221 */ /* 0x000fe60000010000 */
[C---:B------:R-:W-:Y:S02]  /*237c0*/  HMMA.16816.F32 R108, R20.reuse, R28, R108 ;  /* 0x0000001c146c723c */ /* 0x040fe4000000186c */
[----:B------:R-:W4:Y:S03]  /*237d0*/  MUFU.EX2 R188, R188 ;  /* 0x000000bc00bc7308 */ /* 0x000f260000000800 */
[----:B------:R-:W-:Y:S01]  /*237e0*/  FADD.FTZ R136, R137, R136 ;  /* 0x0000008889887221 */ /* 0x000fe20000010000 */
[----:B------:R-:W-:Y:S01]  /*237f0*/  HMMA.16816.F32 R112, R20, R30, R112 ;  /* 0x0000001e1470723c */ /* 0x000fe20000001870 */
[----:B------:R-:W5:Y:S05]  /*23800*/  LDSM.16.MT88.4 R20, [R224+0x11800] ;  /* 0x01180000e014783b */ /* 0x000f6a0000004200 */
[----:B------:R-:W-:Y:S01]  /*23810*/  MUFU.EX2 R52, R52 ;  /* 0x0000003400347308 */ /* 0x000fe20000000800 */
[----:B------:R-:W-:Y:S01]  /*23820*/  FADD.FTZ R139, R139, R136 ;  /* 0x000000888b8b7221 */ /* 0x000fe20000010000 */
[C---:B------:R-:W-:Y:S01]  /*23830*/  HMMA.16816.F32 R4, R24.reuse, R128, R4 ;  /* 0x000000801804723c */ /* 0x040fe20000001804 */
[----:B------:R-:W1:Y:S07]  /*23840*/  LDSM.16.MT88.4 R28, [R222+0x11800] ;  /* 0x01180000de1c783b */ /* 0x000e6e0000004200 */
[----:B------:R-:W4:Y:S01]  /*23850*/  MUFU.EX2 R53, R53 ;  /* 0x0000003500357308 */ /* 0x000f220000000800 */
[C---:B------:R-:W-:Y:S03]  /*23860*/  HMMA.16816.F32 R8, R24.reuse, R130, R8 ;  /* 0x000000821808723c */ /* 0x040fe60000001808 */
[----:B------:R-:W-:Y:S03]  /*23870*/  FADD.FTZ R148, R148, R139 ;  /* 0x0000008b94947221 */ /* 0x000fe60000010000 */
[C---:B------:R-:W-:Y:S03]  /*23880*/  HMMA.16816.F32 R68, R24.reuse, R32, R68 ;  /* 0x000000201844723c */ /* 0x040fe60000001844 */
[----:B------:R-:W-:Y:S03]  /*23890*/  MUFU.EX2 R54, R54 ;  /* 0x0000003600367308 */ /* 0x000fe60000000800 */
[C---:B------:R-:W-:Y:S01]  /*238a0*/  HMMA.16816.F32 R72, R24.reuse, R34, R72 ;  /* 0x000000221848723c */ /* 0x040fe20000001848 */
[----:B------:R-:W4:Y:S06]  /*238b0*/  LDSM.16.MT88.4 R32, [R221+0x11800] ;  /* 0x01180000dd20783b */ /* 0x000f2c0000004200 */
[----:B------:R-:W4:Y:S01]  /*238c0*/  MUFU.EX2 R55, R55 ;  /* 0x0000003700377308 */ /* 0x000f220000000800 */
[C---:B---3--:R-:W-:Y:S09]  /*238d0*/  HMMA.16816.F32 R76, R24.reuse, R116, R76 ;  /* 0x00000074184c723c */ /* 0x048ff2000000184c */
[----:B------:R-:W-:Y:S01]  /*238e0*/  MUFU.EX2 R56, R56 ;  /* 0x0000003800387308 */ /* 0x000fe20000000800 */
[C---:B------:R-:W-:Y:S01]  /*238f0*/  HMMA.16816.F32 R80, R24.reuse, R118, R80 ;  /* 0x000000761850723c */ /* 0x040fe20000001850 */
[----:B------:R-:W3:Y:S05]  /*23900*/  LDSM.16.MT88.4 R116, [R224+0xe000] ;  /* 0x00e00000e074783b */ /* 0x000eea0000004200 */
[C---:B--2---:R-:W-:Y:S03]  /*23910*/  HMMA.16816.F32 R84, R24.reuse, R120, R84 ;  /* 0x000000781854723c */ /* 0x044fe60000001854 */
[----:B------:R-:W2:Y:S03]  /*23920*/  MUFU.EX2 R57, R57 ;  /* 0x0000003900397308 */ /* 0x000ea60000000800 */
[C---:B------:R-:W-:Y:S01]  /*23930*/  HMMA.16816.F32 R88, R24.reuse, R122, R88 ;  /* 0x0000007a1858723c */ /* 0x040fe20000001858 */
[----:B------:R-:W-:Y:S06]  /*23940*/  LDSM.16.MT88.4 R120, [R222+0x13800] ;  /* 0x01380000de78783b */ /* 0x000fec0000004200 */
[----:B------:R-:W-:Y:S01]  /*23950*/  MUFU.EX2 R58, R58 ;  /* 0x0000003a003a7308 */ /* 0x000fe20000000800 */
[C---:B-----5:R-:W-:Y:S09]  /*23960*/  HMMA.16816.F32 R92, R24.reuse, R20, R92 ;  /* 0x00000014185c723c */ /* 0x060ff2000000185c */
[----:B------:R-:W5:Y:S01]  /*23970*/  MUFU.EX2 R59, R59 ;  /* 0x0000003b003b7308 */ /* 0x000f620000000800 */
[C---:B------:R-:W-:Y:S03]  /*23980*/  HMMA.16816.F32 R96, R24.reuse, R22, R96 ;  /* 0x000000161860723c */ /* 0x040fe60000001860 */
[----:B------:R-:W-:Y:S03]  /*23990*/  F2FP.F16.F32.PACK_AB R20, R174, R167 ;  /* 0x000000a7ae14723e */ /* 0x000fe600000000ff */
[C---:B-1----:R-:W-:Y:S05]  /*239a0*/  HMMA.16816.F32 R100, R24.reuse, R28, R100 ;  /* 0x0000001c1864723c */ /* 0x042fea0000001864 */
[----:B------:R-:W-:Y:S01]  /*239b0*/  F2FP.F16.F32.PACK_AB R21, R169, R176 ;  /* 0x000000b0a915723e */ /* 0x000fe200000000ff */
[C---:B------:R-:W-:Y:S01]  /*239c0*/  HMMA.16816.F32 R12, R24.reuse, R30, R12 ;  /* 0x0000001e180c723c */ /* 0x040fe2000000180c */
[----:B------:R-:W1:Y:S04]  /*239d0*/  LDSM.16.MT88.4 R28, [R221+0xe000] ;  /* 0x00e00000dd1c783b */ /* 0x000e680000004200 */
[----:B------:R-:W-:Y:S01]  /*239e0*/  F2FP.F16.F32.PACK_AB R22, R178, R171 ;  /* 0x000000abb216723e */ /* 0x000fe200000000ff */
[C---:B----4-:R-:W-:Y:S05]  /*239f0*/  HMMA.16816.F32 R104, R24.reuse, R32, R104 ;  /* 0x000000201868723c */ /* 0x050fea0000001868 */
        /* <DEDUP_REMOVED lines=13> */
[----:B------:R-:W2:Y:S01]  /*23ad0*/  LDSM.16.MT88.4 R116, [R221+0x12000] ;  /* 0x01200000dd74783b */ /* 0x000ea20000004200 */
[C---:B------:R-:W-:Y:S06]  /*23ae0*/  HMMA.16816.F32 R68, R20.reuse, R40, R68 ;  /* 0x000000281444723c */ /* 0x040fec0000001844 */
[C---:B------:R-:W-:Y:S01]  /*23af0*/  HMMA.16816.F32 R72, R20.reuse, R42, R72 ;  /* 0x0000002a1448723c */ /* 0x040fe20000001848 */
[----:B------:R-:W5:Y:S05]  /*23b00*/  LDSM.16.MT88.4 R40, [R224+0xe800] ;  /* 0x00e80000e028783b */ /* 0x000f6a0000004200 */
[C---:B-1----:R-:W-:Y:S06]  /*23b10*/  HMMA.16816.F32 R76, R20.reuse, R28, R76 ;  /* 0x0000001c144c723c */ /* 0x042fec000000184c */
[C---:B------:R-:W-:Y:S01]  /*23b20*/  HMMA.16816.F32 R80, R20.reuse, R30, R80 ;  /* 0x0000001e1450723c */ /* 0x040fe20000001850 */
[----:B------:R-:W1:Y:S05]  /*23b30*/  LDSM.16.MT88.4 R28, [R222+0xe800] ;  /* 0x00e80000de1c783b */ /* 0x000e6a0000004200 */
[C---:B----4-:R-:W-:Y:S06]  /*23b40*/  HMMA.16816.F32 R84, R20.reuse, R24, R84 ;  /* 0x000000181454723c */ /* 0x050fec0000001854 */
        /* <DEDUP_REMOVED lines=12> */
[C---:B--2---:R-:W-:Y:S05]  /*23c10*/  HMMA.16816.F32 R104, R20.reuse, R116, R104 ;  /* 0x000000741468723c */ /* 0x044fea0000001868 */
[----:B------:R-:W-:Y:S01]  /*23c20*/  FADD.FTZ R182, R182, R175 ;  /* 0x000000afb6b67221 */ /* 0x000fe20000010000 */
[C---:B------:R-:W-:Y:S01]  /*23c30*/  HMMA.16816.F32 R16, R20.reuse, R118, R16 ;  /* 0x000000761410723c */ /* 0x040fe20000001810 */
[----:B------:R-:W-:Y:S05]  /*23c40*/  LDSM.16.MT88.4 R116, [R221+0x13800] ;  /* 0x01380000dd74783b */ /* 0x000fea0000004200 */
[C---:B------:R-:W-:Y:S06]  /*23c50*/  HMMA.16816.F32 R108, R20.reuse, R44, R108 ;  /* 0x0000002c146c723c */ /* 0x040fec000000186c */
[----:B------:R-:W-:Y:S01]  /*23c60*/  HMMA.16816.F32 R112, R20, R46, R112 ;  /* 0x0000002e1470723c */ /* 0x000fe20000001870 */
[----:B------:R-:W2:Y:S05]  /*23c70*/  LDSM.16.MT88.4 R20, [R224+0x12800] ;  /* 0x01280000e014783b */ /* 0x000eaa0000004200 */
[C---:B-----5:R-:W-:Y:S03]  /*23c80*/  HMMA.16816.F32 R4, R24.reuse, R40, R4 ;  /* 0x000000281804723c */ /* 0x060fe60000001804 */
[----:B------:R-:W-:Y:S03]  /*23c90*/  LDSM.16.MT88.4 R44, [R222+0xf000] ;  /* 0x00f00000de2c783b */ /* 0x000fe60000004200 */
[C---:B------:R-:W-:Y:S05]  /*23ca0*/  HMMA.16816.F32 R8, R24.reuse, R42, R8 ;  /* 0x0000002a1808723c */ /* 0x040fea0000001808 */
[----:B------:R-:W-:Y:S01]  /*23cb0*/  LDSM.16.MT88.4 R40, [R220+0x12800] ;  /* 0x01280000dc28783b */ /* 0x000fe20000004200 */
[C---:B-1----:R-:W-:Y:S06]  /*23cc0*/  HMMA.16816.F32 R68, R24.reuse, R28, R68 ;  /* 0x0000001c1844723c */ /* 0x042fec0000001844 */
[C---:B------:R-:W-:Y:S01]  /*23cd0*/  HMMA.16816.F32 R72, R24.reuse, R30, R72 ;  /* 0x0000001e1848723c */ /* 0x040fe20000001848 */
[----:B------:R-:W1:Y:S05]  /*23ce0*/  LDSM.16.MT88.4 R28, [R222+0x12800] ;  /* 0x01280000de1c783b */ /* 0x000e6a0000004200 */
[C---:B------:R-:W-:Y:S06]  /*23cf0*/  HMMA.16816.F32 R76, R24.reuse, R48, R76 ;  /* 0x00000030184c723c */ /* 0x040fec000000184c */
[C---:B------:R-:W-:Y:S01]  /*23d00*/  HMMA.16816.F32 R80, R24.reuse, R50, R80 ;  /* 0x000000321850723c */ /* 0x040fe20000001850 */
[----:B------:R-:W-:Y:S05]  /*23d10*/  LDSM.16.MT88.4 R48, [R221+0xf000] ;  /* 0x00f00000dd30783b */ /* 0x000fea0000004200 */
[C---:B----4-:R-:W-:Y:S06]  /*23d20*/  HMMA.16816.F32 R84, R24.reuse, R32, R84 ;  /* 0x000000201854723c */ /* 0x050fec0000001854 */
[C---:B------:R-:W-:Y:S01]  /*23d30*/  HMMA.16816.F32 R88, R24.reuse, R34, R88 ;  /* 0x000000221858723c */ /* 0x040fe20000001858 */
[----:B------:R-:W3:Y:S05]  /*23d40*/  LDSM.16.MT88.4 R32, [R224+0xf000] ;  /* 0x00f00000e020783b */ /* 0x000eea0000004200 */
[C---:B--2---:R-:W-:Y:S06]  /*23d50*/  HMMA.16816.F32 R92, R24.reuse, R20, R92 ;  /* 0x00000014185c723c */ /* 0x044fec000000185c */
        /* <DEDUP_REMOVED lines=10> */
[----:B------:R-:W2:Y:S05]  /*23e00*/  LDSM.16.MT88.4 R36, [R224+0x13000] ;  /* 0x01300000e024783b */ /* 0x000eaa0000004200 */
[C---:B------:R-:W-:Y:S06]  /*23e10*/  HMMA.16816.F32 R108, R24.reuse, R40, R108 ;  /* 0x00000028186c723c */ /* 0x040fec000000186c */
[----:B------:R-:W-:Y:S01]  /*23e20*/  HMMA.16816.F32 R112, R24, R42, R112 ;  /* 0x0000002a1870723c */ /* 0x000fe20000001870 */
[----:B------:R-:W4:Y:S04]  /*23e30*/  LDSM.16.MT88.4 R24, [R222+0x13000] ;  /* 0x01300000de18783b */ /* 0x000f280000004200 */
[-CC-:B------:R-:W-:Y:S01]  /*23e40*/  FFMA.FTZ R40, R60, R133.reuse, -R164.reuse ;  /* 0x000000853c287223 */ /* 0x180fe200000108a4 */
[C---:B---3--:R-:W-:Y:S05]  /*23e50*/  HMMA.16816.F32 R4, R20.reuse, R32, R4 ;  /* 0x000000201404723c */ /* 0x048fea0000001804 */
[----:B------:R-:W-:Y:S01]  /*23e60*/  MUFU.EX2 R40, R40 ;  /* 0x0000002800287308 */ /* 0x000fe20000000800 */
[C---:B------:R-:W-:Y:S01]  /*23e70*/  HMMA.16816.F32 R8, R20.reuse, R34, R8 ;  /* 0x000000221408723c */ /* 0x040fe20000001808 */
[----:B------:R-:W3:Y:S04]  /*23e80*/  LDSM.16.MT88.4 R32, [R221+0x13000] ;  /* 0x01300000dd20783b */ /* 0x000ee80000004200 */
[-C--:B------:R-:W-:Y:S01]  /*23e90*/  FFMA.FTZ R41, R61, R133.reuse, -R164 ;  /* 0x000000853d297223 */ /* 0x080fe200000108a4 */
[C---:B------:R-:W-:Y:S05]  /*23ea0*/  HMMA.16816.F32 R68, R20.reuse, R44, R68 ;  /* 0x0000002c1444723c */ /* 0x040fea0000001844 */
[----:B------:R-:W5:Y:S01]  /*23eb0*/  MUFU.EX2 R41, R41 ;  /* 0x0000002900297308 */ /* 0x000f620000000800 */
[C---:B------:R-:W-:Y:S05]  /*23ec0*/  HMMA.16816.F32 R72, R20.reuse, R46, R72 ;  /* 0x0000002e1448723c */ /* 0x040fea0000001848 */
[-CC-:B------:R-:W-:Y:S01]  /*23ed0*/  FFMA.FTZ R42, R62, R133.reuse, -R162.reuse ;  /* 0x000000853e2a7223 */ /* 0x180fe200000108a2 */
[C---:B------:R-:W-:Y:S05]  /*23ee0*/  HMMA.16816.F32 R76, R20.reuse, R48, R76 ;  /* 0x00000030144c723c */ /* 0x040fea000000184c */
[----:B------:R-:W-:Y:S01]  /*23ef0*/  MUFU.EX2 R42, R42 ;  /* 0x0000002a002a7308 */ /* 0x000fe20000000800 */
[C---:B------:R-:W-:Y:S05]  /*23f00*/  HMMA.16816.F32 R80, R20.reuse, R50, R80 ;  /* 0x000000321450723c */ /* 0x040fea0000001850 */
[-C--:B------:R-:W-:Y:S01]  /*23f10*/  FFMA.FTZ R43, R63, R133.reuse, -R162 ;  /* 0x000000853f2b7223 */ /* 0x080fe200000108a2 */
[C---:B-1----:R-:W-:Y:S05]  /*23f20*/  HMMA.16816.F32 R84, R20.reuse, R28, R84 ;  /* 0x0000001c1454723c */ /* 0x042fea0000001854 */
[----:B------:R-:W1:Y:S01]  /*23f30*/  MUFU.EX2 R43, R43 ;  /* 0x0000002b002b7308 */ /* 0x000e620000000800 */
[C---:B------:R-:W-:Y:S01]  /*23f40*/  HMMA.16816.F32 R88, R20.reuse, R30, R88 ;  /* 0x0000001e1458723c */ /* 0x040fe20000001858 */
[----:B------:R-:W5:Y:S04]  /*23f50*/  LDSM.16.MT88.4 R28, [R220+0x13000] ;  /* 0x01300000dc1c783b */ /* 0x000f680000004200 */
[-C--:B------:R-:W-:Y:S01]  /*23f60*/  FFMA.FTZ R44, R64, R133.reuse, -R164 ;  /* 0x00000085402c7223 */ /* 0x080fe200000108a4 */
[C---:B--2---:R-:W-:Y:S05]  /*23f70*/  HMMA.16816.F32 R92, R20.reuse, R36, R92 ;  /* 0x00000024145c723c */ /* 0x044fea000000185c */
[----:B------:R-:W-:Y:S01]  /*23f80*/  MUFU.EX2 R44, R44 ;  /* 0x0000002c002c7308 */ /* 0x000fe20000000800 */
[C---:B------:R-:W-:Y:S01]  /*23f90*/  HMMA.16816.F32 R96, R20.reuse, R38, R96 ;  /* 0x000000261460723c */ /* 0x040fe20000001860 */
[----:B------:R-:W2:Y:S04]  /*23fa0*/  LDSM.16.MT88.4 R36, [R222+0xf800] ;  /* 0x00f80000de24783b */ /* 0x000ea80000004200 */
[-C--:B------:R-:W-:Y:S01]  /*23fb0*/  FFMA.FTZ R46, R66, R133.reuse, -R162 ;  /* 0x00000085422e7223 */ /* 0x080fe200000108a2 */
[C---:B----4-:R-:W-:Y:S05]  /*23fc0*/  HMMA.16816.F32 R100, R20.reuse, R24, R100 ;  /* 0x000000181464723c */ /* 0x050fea0000001864 */
[----:B------:R-:W-:Y:S01]  /*23fd0*/  MUFU.EX2 R46, R46 ;  /* 0x0000002e002e7308 */ /* 0x000fe20000000800 */
[C---:B------:R-:W-:Y:S05]  /*23fe0*/  HMMA.16816.F32 R12, R20.reuse, R26, R12 ;  /* 0x0000001a140c723c */ /* 0x040fea000000180c */
[-C--:B------:R-:W-:Y:S01]  /*23ff0*/  FFMA.FTZ R164, R65, R133.reuse, -R164 ;  /* 0x0000008541a47223 */ /* 0x080fe200000108a4 */
[C---:B---3--:R-:W-:Y:S03]  /*24000*/  HMMA.16816.F32 R104, R20.reuse, R32, R104 ;  /* 0x000000201468723c */ /* 0x048fe60000001868 */
[----:B------:R-:W3:Y:S02]  /*24010*/  MUFU.EX2 R45, R164 ;  /* 0x000000a4002d7308 */ /* 0x000ee40000000800 */
[----:B------:R-:W-:Y:S01]  /*24020*/  FFMA.FTZ R162, R67, R133, -R162 ;  /* 0x0000008543a27223 */ /* 0x000fe200000108a2 */
[C---:B------:R-:W-:Y:S01]  /*24030*/  HMMA.16816.F32 R16, R20.reuse, R34, R16 ;  /* 0x000000221410723c */ /* 0x040fe20000001810 */
[----:B------:R-:W4:Y:S06]  /*24040*/  LDSM.16.MT88.4 R32, [R221+0xf800] ;  /* 0x00f80000dd20783b */ /* 0x000f2c0000004200 */
[----:B------:R-:W2:Y:S01]  /*24050*/  MUFU.EX2 R3, R162 ;  /* 0x000000a200037308 */ /* 0x000ea20000000800 */
[C---:B-----5:R-:W-:Y:S03]  /*24060*/  HMMA.16816.F32 R108, R20.reuse, R28, R108 ;  /* 0x0000001c146c723c */ /* 0x060fe6000000186c */
[----:B------:R-:W-:Y:S03]  /*24070*/  FADD.FTZ R25, R156, R160 ;  /* 0x000000a09c197221 */ /* 0x000fe60000010000 */
[----:B------:R-:W-:Y:S01]  /*24080*/  HMMA.16816.F32 R112, R20, R30, R112 ;  /* 0x0000001e1470723c */ /* 0x000fe20000001870 */
[----:B------:R-:W5:Y:S04]  /*24090*/  LDSM.16.MT88.4 R20, [R220+0xf800] ;  /* 0x00f80000dc14783b */ /* 0x000f680000004200 */
[----:B------:R-:W-:Y:S01]  /*240a0*/  FADD.FTZ R158, R158, R25 ;  /* 0x000000199e9e7221 */ /* 0x000fe20000010000 */
[----:B------:R-:W-:Y:S02]  /*240b0*/  F2FP.F16.F32.PACK_AB R24, R41, R40 ;  /* 0x000000282918723e */ /* 0x000fe400000000ff */
[----:B-1----:R-:W-:Y:S03]  /*240c0*/  F2FP.F16.F32.PACK_AB R25, R43, R42 ;  /* 0x0000002a2b19723e */ /* 0x002fe600000000ff */
[----:B---3--:R-:W-:Y:S01]  /*240d0*/  F2FP.F16.F32.PACK_AB R26, R45, R44 ;  /* 0x0000002c2d1a723e */ /* 0x008fe200000000ff */
[----:B------:R-:W-:Y:S01]  /*240e0*/  FADD.FTZ R135, R135, R158 ;  /* 0x0000009e87877221 */ /* 0x000fe20000010000 */
[----:B--2---:R-:W-:Y:S03]  /*240f0*/  F2FP.F16.F32.PACK_AB R27, R3, R46 ;  /* 0x0000002e031b723e */ /* 0x004fe600000000ff */
[----:B------:R-:W-:Y:S01]  /*24100*/  FADD.FTZ R168, R168, R135 ;  /* 0x00000087a8a87221 */ /* 0x000fe20000010000 */
[----:B------:R-:W-:Y:S03]  /*24110*/  MOV R135, R0 ;  /* 0x0000000000877202 */ /* 0x000fe60000000f00 */
[C---:B------:R-:W-:Y:S01]  /*24120*/  HMMA.16816.F32 R128, R24.reuse, R124, R4 ;  /* 0x0000007c1880723c */ /* 0x040fe20000001804 */
[----:B------:R-:W1:Y:S04]  /*24130*/  LDSM.16.MT88.4 R4, [R224+0x13800] ;  /* 0x01380000e004783b */ /* 0x000e680000004200 */
[----:B------:R-:W-:Y:S01]  /*24140*/  FADD.FTZ R168, R161, R168 ;  /* 0x000000a8a1a87221 */ /* 0x000fe20000010000 */
[C---:B------:R-:W-:Y:S03]  /*24150*/  HMMA.16816.F32 R124, R24.reuse, R126, R8 ;  /* 0x0000007e187c723c */ /* 0x040fe60000001808 */
[----:B------:R-:W2:Y:S02]  /*24160*/  LDSM.16.MT88.4 R8, [R220+0x13800] ;  /* 0x01380000dc08783b */ /* 0x000ea40000004200 */
[----:B------:R-:W-:Y:S01]  /*24170*/  FADD.FTZ R29, R165, R168 ;  /* 0x000000a8a51d7221 */ /* 0x000fe20000010000 */
[C---:B------:R-:W-:Y:S05]  /*24180*/  HMMA.16816.F32 R68, R24.reuse, R36, R68 ;  /* 0x000000241844723c */ /* 0x040fea0000001844 */
[----:B------:R-:W-:Y:S01]  /*24190*/  FADD.FTZ R29, R172, R29 ;  /* 0x0000001dac1d7221 */ /* 0x000fe20000010000 */
[C---:B------:R-:W-:Y:S05]  /*241a0*/  HMMA.16816.F32 R72, R24.reuse, R38, R72 ;  /* 0x000000261848723c */ /* 0x040fea0000001848 */
[----:B------:R-:W-:Y:S01]  /*241b0*/  FADD.FTZ R142, R142, R29 ;  /* 0x0000001d8e8e7221 */ /* 0x000fe20000010000 */
[C---:B----4-:R-:W-:Y:S05]  /*241c0*/  HMMA.16816.F32 R76, R24.reuse, R32, R76 ;  /* 0x00000020184c723c */ /* 0x050fea000000184c */
[----:B------:R-:W-:Y:S01]  /*241d0*/  FADD.FTZ R142, R143, R142 ;  /* 0x0000008e8f8e7221 */ /* 0x000fe20000010000 */
[C---:B------:R-:W-:Y:S05]  /*241e0*/  HMMA.16816.F32 R80, R24.reuse, R34, R80 ;  /* 0x000000221850723c */ /* 0x040fea0000001850 */
[----:B------:R-:W-:Y:S01]  /*241f0*/  FADD.FTZ R147, R147, R142 ;  /* 0x0000008e93937221 */ /* 0x000fe20000010000 */
[C---:B-----5:R-:W-:Y:S05]  /*24200*/  HMMA.16816.F32 R84, R24.reuse, R20, R84 ;  /* 0x000000141854723c */ /* 0x060fea0000001854 */
[----:B------:R-:W-:Y:S01]  /*24210*/  FADD.FTZ R147, R146, R147 ;  /* 0x0000009392937221 */ /* 0x000fe20000010000 */
[C---:B------:R-:W-:Y:S05]  /*24220*/  HMMA.16816.F32 R88, R24.reuse, R22, R88 ;  /* 0x000000161858723c */ /* 0x040fea0000001858 */
[----:B------:R-:W-:Y:S01]  /*24230*/  FADD.FTZ R138, R138, R147 ;  /* 0x000000938a8a7221 */ /* 0x000fe20000010000 */
[C---:B-1----:R-:W-:Y:S05]  /*24240*/  HMMA.16816.F32 R92, R24.reuse, R4, R92 ;  /* 0x00000004185c723c */ /* 0x042fea000000185c */
[----:B------:R-:W-:Y:S01]  /*24250*/  FADD.FTZ R149, R149, R138 ;  /* 0x0000008a95957221 */ /* 0x000fe20000010000 */
[C---:B------:R-:W-:Y:S05]  /*24260*/  HMMA.16816.F32 R96, R24.reuse, R6, R96 ;  /* 0x000000061860723c */ /* 0x040fea0000001860 */
[----:B------:R-:W-:Y:S01]  /*24270*/  FADD.FTZ R150, R150, R149 ;  /* 0x0000009596967221 */ /* 0x000fe20000010000 */
[C---:B------:R-:W-:Y:S05]  /*24280*/  HMMA.16816.F32 R100, R24.reuse, R120, R100 ;  /* 0x000000781864723c */ /* 0x040fea0000001864 */
[----:B------:R-:W-:Y:S01]  /*24290*/  FADD.FTZ R151, R151, R150 ;  /* 0x0000009697977221 */ /* 0x000fe20000010000 */
[C---:B------:R-:W-:Y:S05]  /*242a0*/  HMMA.16816.F32 R120, R24.reuse, R122, R12 ;  /* 0x0000007a1878723c */ /* 0x040fea000000180c */
[----:B------:R-:W-:Y:S01]  /*242b0*/  FADD.FTZ R176, R176, R151 ;  /* 0x00000097b0b07221 */ /* 0x000fe20000010000 */
[----:B------:R-:W-:Y:S01]  /*242c0*/  FADD.FTZ R5, R179, R182 ;  /* 0x000000b6b3057221 */ /* 0x000fe20000010000 */
[C---:B------:R-:W-:Y:S04]  /*242d0*/  HMMA.16816.F32 R104, R24.reuse, R116, R104 ;  /* 0x000000741868723c */ /* 0x040fe80000001868 */
[----:B------:R-:W-:Y:S01]  /*242e0*/  FADD.FTZ R176, R169, R176 ;  /* 0x000000b0a9b07221 */ /* 0x000fe20000010000 */
[----:B------:R-:W-:Y:S01]  /*242f0*/  FADD.FTZ R5, R186, R5 ;  /* 0x00000005ba057221 */ /* 0x000fe20000010000 */
[C---:B------:R-:W-:Y:S05]  /*24300*/  HMMA.16816.F32 R116, R24.reuse, R118, R16 ;  /* 0x000000761874723c */ /* 0x040fea0000001810 */
[----:B------:R-:W-:Y:S01]  /*24310*/  FADD.FTZ R173, R173, R176 ;  /* 0x000000b0adad7221 */ /* 0x000fe20000010000 */
[----:B------:R-:W-:Y:S01]  /*24320*/  FADD.FTZ R52, R52, R5 ;  /* 0x0000000534347221 */ /* 0x000fe20000010000 */
[C---:B--2---:R-:W-:Y:S04]  /*24330*/  HMMA.16816.F32 R108, R24.reuse, R8, R108 ;  /* 0x00000008186c723c */ /* 0x044fe8000000186c */
[----:B------:R-:W-:Y:S01]  /*24340*/  FADD.FTZ R180, R180, R173 ;  /* 0x000000adb4b47221 */ /* 0x000fe20000010000 */
[----:B------:R-:W-:Y:S01]  /*24350*/  FADD.FTZ R53, R53, R52 ;  /* 0x0000003435357221 */ /* 0x000fe20000010000 */
[----:B------:R-:W-:Y:S05]  /*24360*/  HMMA.16816.F32 R112, R24, R10, R112 ;  /* 0x0000000a1870723c */ /* 0x000fea0000001870 */
[----:B------:R-:W-:Y:S01]  /*24370*/  FADD.FTZ R177, R177, R180 ;  /* 0x000000b4b1b17221 */ /* 0x000fe20000010000 */
[----:B------:R-:W-:Y:S01]  /*24380*/  FADD.FTZ R56, R56, R53 ;  /* 0x0000003538387221 */ /* 0x000fe20000010000 */
[----:B------:R-:W-:Y:S04]  /*24390*/  IADD3 R4, R246, -0x1, RZ ;  /* 0xfffffffff6047810 */ /* 0x000fe80007ffe0ff */
[----:B------:R-:W-:Y:S01]  /*243a0*/  FADD.FTZ R184, R184, R177 ;  /* 0x000000b1b8b87221 */ /* 0x000fe20000010000 */
[----:B------:R-:W-:Y:S01]  /*243b0*/  FADD.FTZ R57, R57, R56 ;  /* 0x0000003839397221 */ /* 0x000fe20000010000 */
[----:B------:R-:W-:Y:S02]  /*243c0*/  MOV R246, R4 ;  /* 0x0000000400f67202 */ /* 0x000fe40000000f00 */
        /* <DEDUP_REMOVED lines=8> */
[----:B------:R-:W-:Y:S04]  /*24450*/  FADD.FTZ R58, R58, R55 ;  /* 0x000000373a3a7221 */ /* 0x000fe80000010000 */
[----:B------:R-:W-:Y:S04]  /*24460*/  FADD.FTZ R59, R59, R58 ;  /* 0x0000003a3b3b7221 */ /* 0x000fe80000010000 */
[----:B------:R-:W-:Y:S04]  /*24470*/  FADD.FTZ R42, R42, R59 ;  /* 0x0000003b2a2a7221 */ /* 0x000fe80000010000 */
[----:B------:R-:W-:Y:S04]  /*24480*/  FADD.FTZ R43, R43, R42 ;  /* 0x0000002a2b2b7221 */ /* 0x000fe80000010000 */
[----:B------:R-:W-:Y:S04]  /*24490*/  FADD.FTZ R46, R46, R43 ;  /* 0x0000002b2e2e7221 */ /* 0x000fe80000010000 */
[----:B------:R-:W-:Y:S01]  /*244a0*/  FADD.FTZ R248, R3, R46 ;  /* 0x0000002e03f87221 */ /* 0x000fe20000010000 */
[----:B------:R-:W-:Y:S01]  /*244b0*/  MOV R3, R2 ;  /* 0x0000000200037202 */ /* 0x000fe20000000f00 */
[----:B------:R-:W-:Y:S06]  /*244c0*/  @P0 BRA `(.L_x_1163) ;  /* 0xffffffb000640947 */ /* 0x000fec000383ffff */
.L_x_1154:
[----:B------:R-:W1:Y:S08]  /*244d0*/  LDC.64 R12, c[0x0][0x208] ;  /* 0x00008200ff0c7b82 */ /* 0x000e700000000a00 */
[----:B------:R-:W2:Y:S01]  /*244e0*/  LDC.64 R8, c[0x0][0x198] ;  /* 0x00006600ff087b82 */ /* 0x000ea20000000a00 */
[----:B-1----:R-:W-:Y:S02]  /*244f0*/  R2UR UR4, R12 ;  /* 0x000000000c0472ca */ /* 0x002fe400000e0000 */
[----:B------:R-:W-:-:S13]  /*24500*/  R2UR UR5, R13 ;  /* 0x000000000d0572ca */ /* 0x000fda00000e0000 */
[----:B--2---:R1:W5:Y:S01]  /*24510*/  LD.E R7, desc[UR4][R8.64+0xd8] ;  /* 0x0000d80408077980 */ /* 0x004362000c101900 */
[----:B------:R-:W-:-:S03]  /*24520*/  UMOV UR4, 0xffffffff ;  /* 0xffffffff00047882 */ /* 0x000fc60000000000 */
[----:B------:R-:W-:Y:S05]  /*24530*/  BRA.DIV UR4, `(.L_x_1164) ;  /* 0x0000001a043c7947 */ /* 0x000fea000b800000 */
[----:B------:R-:W2:Y:S04]  /*24540*/  SHFL.BFLY PT, R6, R249, 0x2, 0x1f ;  /* 0x0c401f00f9067f89 */ /* 0x000ea800000e0000 */
[----:B------:R-:W3:Y:S01]  /*24550*/  SHFL.BFLY PT, R14, R248, 0x2, 0x1f ;  /* 0x0c401f00f80e7f89 */ /* 0x000ee200000e0000 */
[----:B--2---:R-:W-:Y:S01]  /*24560*/  FADD.FTZ R11, R6, R249 ;  /* 0x000000f9060b7221 */ /* 0x004fe20000010000 */
[----:B---3--:R-:W-:-:S04]  /*24570*/  FADD.FTZ R10, R14, R248 ;  /* 0x000000f80e0a7221 */ /* 0x008fc80000010000 */
[----:B------:R-:W2:Y:S04]  /*24580*/  SHFL.BFLY PT, R6, R11, 0x1, 0x1f ;  /* 0x0c201f000b067f89 */ /* 0x000ea800000e0000 */
[----:B------:R3:W4:Y:S01]  /*24590*/  SHFL.BFLY PT, R14, R10, 0x1, 0x1f ;  /* 0x0c201f000a0e7f89 */ /* 0x00072200000e0000 */
[----:B--2---:R-:W-:-:S07]  /*245a0*/  FADD.FTZ R6, R11, R6 ;  /* 0x000000060b067221 */ /* 0x004fce0000010000 */
.L_x_1180:
[----:B------:R-:W3:Y:S01]  /*245b0*/  S2R R5, SR_TID.X ;  /* 0x0000000000057919 */ /* 0x000ee20000002100 */
[----:B----4-:R-:W-:Y:S01]  /*245c0*/  FADD.FTZ R14, R10, R14 ;  /* 0x0000000e0a0e7221 */ /* 0x010fe20000010000 */
[----:B------:R-:W-:Y:S01]  /*245d0*/  MOV R4, 0x3f800000 ;  /* 0x3f80000000047802 */ /* 0x000fe20000000f00 */
[----:B------:R-:W2:Y:S01]  /*245e0*/  S2UR UR4, SR_CgaCtaId ;  /* 0x00000000000479c3 */ /* 0x000ea20000008800 */
[----:B------:R-:W-:Y:S01]  /*245f0*/  FSETP.NE.FTZ.AND P4, PT, R6, RZ, PT ;  /* 0x000000ff0600720b */ /* 0x000fe20003f95000 */
[----:B------:R-:W-:Y:S01]  /*24600*/  UMOV UR5, 0x400 ;  /* 0x0000040000057882 */ /* 0x000fe20000000000 */
[----:B------:R-:W-:Y:S02]  /*24610*/  FSETP.NE.FTZ.AND P3, PT, R14, RZ, PT ;  /* 0x000000ff0e00720b */ /* 0x000fe40003f75000 */
[----:B------:R-:W-:Y:S02]  /*24620*/  MOV R3, 0x3f800000 ;  /* 0x3f80000000037802 */ /* 0x000fe40000000f00 */
[----:B------:R-:W-:-:S02]  /*24630*/  R2UR UR10, R12 ;  /* 0x000000000c0a72ca */ /* 0x000fc400000e0000 */
[----:B------:R-:W-:-:S05]  /*24640*/  R2UR UR11, R13 ;  /* 0x000000000d0b72ca */ /* 0x000fca00000e0000 */
[----:B------:R-:W4:Y:S08]  /*24650*/  @P4 MUFU.RCP R3, R6 ;  /* 0x0000000600034308 */ /* 0x000f300000001000 */
[----:B------:R-:W1:Y:S01]  /*24660*/  @P3 MUFU.RCP R4, R14 ;  /* 0x0000000e00043308 */ /* 0x000e620000001000 */
[----:B--2---:R-:W-:Y:S01]  /*24670*/  ULEA UR4, UR4, UR5, 0x18 ;  /* 0x0000000504047291 */ /* 0x004fe2000f8ec03f */
[----:B------:R-:W-:-:S02]  /*24680*/  R2UR UR5, R13 ;  /* 0x000000000d0572ca */ /* 0x000fc400000e0000 */
[----:B---3--:R-:W-:Y:S01]  /*24690*/  SHF.R.S32.HI R10, RZ, 0x1f, R5 ;  /* 0x0000001fff0a7819 */ /* 0x008fe20000011405 */
[C---:B----4-:R-:W-:Y:S01]  /*246a0*/  FMUL.FTZ R128, R3.reuse, R128 ;  /* 0x0000008003807220 */ /* 0x050fe20000410000 */
[C---:B------:R-:W-:Y:S02]  /*246b0*/  FMUL.FTZ R129, R3.reuse, R129 ;  /* 0x0000008103817220 */ /* 0x040fe40000410000 */
[----:B------:R-:W-:Y:S01]  /*246c0*/  LEA.HI R11, R10, R5, RZ, 0x2 ;  /* 0x000000050a0b7211 */ /* 0x000fe200078f10ff */
[C---:B------:R-:W-:Y:S01]  /*246d0*/  FMUL.FTZ R124, R3.reuse, R124 ;  /* 0x0000007c037c7220 */ /* 0x040fe20000410000 */
[C---:B------:R-:W-:Y:S01]  /*246e0*/  FMUL.FTZ R125, R3.reuse, R125 ;  /* 0x0000007d037d7220 */ /* 0x040fe20000410000 */
[C---:B------:R-:W-:Y:S01]  /*246f0*/  FMUL.FTZ R68, R3.reuse, R68 ;  /* 0x0000004403447220 */ /* 0x040fe20000410000 */
[--C-:B------:R-:W-:Y:S01]  /*24700*/  SHF.R.S32.HI R15, RZ, 0x2, R11.reuse ;  /* 0x00000002ff0f7819 */ /* 0x100fe2000001140b */
[C---:B------:R-:W-:Y:S01]  /*24710*/  FMUL.FTZ R69, R3.reuse, R69 ;  /* 0x0000004503457220 */ /* 0x040fe20000410000 */
[C---:B-1----:R-:W-:Y:S01]  /*24720*/  FMUL.FTZ R131, R4.reuse, R131 ;  /* 0x0000008304837220 */ /* 0x042fe20000410000 */
        /* <DEDUP_REMOVED lines=31> */
[----:B------:R-:W-:Y:S01]  /*24920*/  SHF.R.S32.HI R4, RZ, 0x1f, R11 ;  /* 0x0000001fff047819 */ /* 0x000fe2000001140b */
[----:B------:R-:W-:Y:S01]  /*24930*/  FMUL.FTZ R72, R3, R72 ;  /* 0x0000004803487220 */ /* 0x000fe20000410000 */
[----:B------:R-:W-:Y:S01]  /*24940*/  LOP3.LUT R16, R11, 0x3ffffffc, RZ, 0xc0, !PT ;  /* 0x3ffffffc0b107812 */ /* 0x000fe200078ec0ff */
[C---:B------:R-:W-:Y:S01]  /*24950*/  FMUL.FTZ R73, R3.reuse, R73 ;  /* 0x0000004903497220 */ /* 0x040fe20000410000 */
[----:B------:R-:W-:Y:S01]  /*24960*/  LEA.HI R4, R4, R15, RZ, 0x3 ;  /* 0x0000000f04047211 */ /* 0x000fe200078f18ff */
[C---:B------:R-:W-:Y:S01]  /*24970*/  FMUL.FTZ R76, R3.reuse, R76 ;  /* 0x0000004c034c7220 */ /* 0x040fe20000410000 */
[----:B------:R-:W-:Y:S01]  /*24980*/  FMUL.FTZ R77, R3, R77 ;  /* 0x0000004d034d7220 */ /* 0x000fe20000410000 */
[----:B------:R-:W-:Y:S01]  /*24990*/  IMAD.IADD R16, R5, 0x1, -R16 ;  /* 0x0000000105107824 */ /* 0x000fe200078e0a10 */
[----:B------:R-:W-:Y:S01]  /*249a0*/  LOP3.LUT R4, R4, 0xfffffff8, RZ, 0xc0, !PT ;  /* 0xfffffff804047812 */ /* 0x000fe200078ec0ff */
[C---:B------:R-:W-:Y:S01]  /*249b0*/  FMUL.FTZ R80, R3.reuse, R80 ;  /* 0x0000005003507220 */ /* 0x040fe20000410000 */
[----:B------:R-:W-:Y:S01]  /*249c0*/  FMUL.FTZ R81, R3, R81 ;  /* 0x0000005103517220 */ /* 0x000fe20000410000 */
[----:B------:R-:W-:Y:S01]  /*249d0*/  F2FP.F16.F32.PACK_AB R128, R129, R128 ;  /* 0x000000808180723e */ /* 0x000fe200000000ff */
[----:B------:R-:W-:Y:S01]  /*249e0*/  FMUL.FTZ R84, R3, R84 ;  /* 0x0000005403547220 */ /* 0x000fe20000410000 */
[----:B------:R-:W-:Y:S01]  /*249f0*/  IADD3 R15, R15, -R4, RZ ;  /* 0x800000040f0f7210 */ /* 0x000fe20007ffe0ff */
[C---:B------:R-:W-:Y:S01]  /*24a00*/  FMUL.FTZ R85, R3.reuse, R85 ;  /* 0x0000005503557220 */ /* 0x040fe20000410000 */
[----:B------:R-:W-:Y:S01]  /*24a10*/  LEA.HI R4, R10, R5, RZ, 0x5 ;  /* 0x000000050a047211 */ /* 0x000fe200078f28ff */
[----:B------:R-:W-:Y:S01]  /*24a20*/  FMUL.FTZ R88, R3, R88 ;  /* 0x0000005803587220 */ /* 0x000fe20000410000 */
[----:B------:R-:W-:Y:S01]  /*24a30*/  SHF.L.U32 R17, R15, 0x6, RZ ;  /* 0x000000060f117819 */ /* 0x000fe200000006ff */
[C---:B------:R-:W-:Y:S01]  /*24a40*/  FMUL.FTZ R89, R3.reuse, R89 ;  /* 0x0000005903597220 */ /* 0x040fe20000410000 */
[----:B------:R-:W-:Y:S01]  /*24a50*/  SHF.R.S32.HI R11, RZ, 0x5, R4 ;  /* 0x00000005ff0b7819 */ /* 0x000fe20000011404 */
[----:B------:R-:W-:Y:S01]  /*24a60*/  FMUL.FTZ R92, R3, R92 ;  /* 0x0000005c035c7220 */ /* 0x000fe20000410000 */
[----:B------:R-:W-:Y:S01]  /*24a70*/  LOP3.LUT R17, R17, 0x1c0, RZ, 0xc0, !PT ;  /* 0x000001c011117812 */ /* 0x000fe200078ec0ff */
[----:B------:R-:W-:Y:S01]  /*24a80*/  FMUL.FTZ R93, R3, R93 ;  /* 0x0000005d035d7220 */ /* 0x000fe20000410000 */
[----:B------:R-:W-:Y:S01]  /*24a90*/  LOP3.LUT R18, R15, 0x1, RZ, 0xc0, !PT ;  /* 0x000000010f127812 */ /* 0x000fe200078ec0ff */
[----:B------:R-:W-:Y:S01]  /*24aa0*/  FMUL.FTZ R96, R3, R96 ;  /* 0x0000006003607220 */ /* 0x000fe20000410000 */
[----:B------:R-:W-:Y:S01]  /*24ab0*/  LEA R16, R11, R16, 0x9 ;  /* 0x000000100b107211 */ /* 0x000fe200078e48ff */
[----:B------:R-:W-:Y:S01]  /*24ac0*/  FMUL.FTZ R97, R3, R97 ;  /* 0x0000006103617220 */ /* 0x000fe20000410000 */
[----:B------:R-:W-:Y:S01]  /*24ad0*/  LEA.HI R17, R17, R17, RZ, 0x1d ;  /* 0x0000001111117211 */ /* 0x000fe200078fe8ff */
[C---:B------:R-:W-:Y:S01]  /*24ae0*/  FMUL.FTZ R100, R3.reuse, R100 ;  /* 0x0000006403647220 */ /* 0x040fe20000410000 */
[----:B------:R-:W-:Y:S01]  /*24af0*/  ISETP.NE.U32.AND P0, PT, R18, 0x1, PT ;  /* 0x000000011200780c */ /* 0x000fe20003f05070 */
[C---:B------:R-:W-:Y:S01]  /*24b00*/  FMUL.FTZ R101, R3.reuse, R101 ;  /* 0x0000006503657220 */ /* 0x040fe20000410000 */
[----:B------:R-:W-:Y:S01]  /*24b10*/  LEA R16, R16, R17, 0x1 ;  /* 0x0000001110107211 */ /* 0x000fe200078e08ff */
[----:B------:R-:W-:Y:S01]  /*24b20*/  FMUL.FTZ R120, R3, R120 ;  /* 0x0000007803787220 */ /* 0x000fe20000410000 */
[----:B------:R-:W-:Y:S01]  /*24b30*/  R2P PR, R15, 0x6 ;  /* 0x000000060f007804 */ /* 0x000fe20000000000 */
[C---:B------:R-:W-:Y:S01]  /*24b40*/  FMUL.FTZ R121, R3.reuse, R121 ;  /* 0x0000007903797220 */ /* 0x040fe20000410000 */
[----:B------:R-:W-:Y:S01]  /*24b50*/  LEA R17, R16, UR4, 0x1 ;  /* 0x0000000410117c11 */ /* 0x000fe2000f8e08ff */
[C---:B------:R-:W-:Y:S01]  /*24b60*/  FMUL.FTZ R104, R3.reuse, R104 ;  /* 0x0000006803687220 */ /* 0x040fe20000410000 */
[----:B------:R-:W-:Y:S01]  /*24b70*/  MOV R15, 0x20 ;  /* 0x00000020000f7802 */ /* 0x000fe20000000f00 */
[----:B------:R-:W-:Y:S01]  /*24b80*/  FMUL.FTZ R105, R3, R105 ;  /* 0x0000006903697220 */ /* 0x000fe20000410000 */
[----:B------:R-:W-:Y:S01]  /*24b90*/  MOV R16, 0x40 ;  /* 0x0000004000107802 */ /* 0x000fe20000000f00 */
[----:B------:R-:W-:Y:S01]  /*24ba0*/  VIADD R19, R17, 0xfffffff0 ;  /* 0xfffffff011137836 */ /* 0x000fe20000000000 */
[----:B------:R-:W-:Y:S01]  /*24bb0*/  SEL R18, R15, 0xffffffe0, !P1 ;  /* 0xffffffe00f127807 */ /* 0x000fe20004800000 */
[----:B------:R-:W-:Y:S01]  /*24bc0*/  STS [R17], R128 ;  /* 0x0000008011007388 */ /* 0x000fe20000000800 */
[----:B------:R-:W-:Y:S01]  /*24bd0*/  @P0 IADD3 R19, R17, 0x10, RZ ;  /* 0x0000001011130810 */ /* 0x000fe20007ffe0ff */
[C---:B------:R-:W-:Y:S01]  /*24be0*/  FMUL.FTZ R116, R3.reuse, R116 ;  /* 0x0000007403747220 */ /* 0x040fe20000410000 */
[----:B------:R-:W-:Y:S01]  /*24bf0*/  SEL R16, R16, 0xffffffc0, !P2 ;  /* 0xffffffc010107807 */ /* 0x000fe20005000000 */
[----:B------:R-:W-:Y:S01]  /*24c00*/  FMUL.FTZ R117, R3, R117 ;  /* 0x0000007503757220 */ /* 0x000fe20000410000 */
[----:B------:R-:W-:Y:S01]  /*24c10*/  F2FP.F16.F32.PACK_AB R130, R131, R130 ;  /* 0x000000828382723e */ /* 0x000fe200000000ff */
[----:B------:R-:W-:Y:S01]  /*24c20*/  FMUL.FTZ R108, R3, R108 ;  /* 0x0000006c036c7220 */ /* 0x000fe20000410000 */
[----:B------:R-:W-:Y:S01]  /*24c30*/  ISETP.NE.AND P0, PT, R242, -0x1, PT ;  /* 0xfffffffff200780c */ /* 0x000fe20003f05270 */
[----:B------:R-:W-:Y:S01]  /*24c40*/  IMAD.IADD R23, R17, 0x1, R16 ;  /* 0x0000000111177824 */ /* 0x000fe200078e0210 */
[----:B------:R-:W-:Y:S01]  /*24c50*/  F2FP.F16.F32.PACK_AB R124, R125, R124 ;  /* 0x0000007c7d7c723e */ /* 0x000fe200000000ff */
[----:B------:R-:W-:Y:S01]  /*24c60*/  STS [R17+0x400], R130 ;  /* 0x0004008211007388 */ /* 0x000fe20000000800 */
[----:B------:R-:W-:Y:S01]  /*24c70*/  F2FP.F16.F32.PACK_AB R126, R127, R126 ;  /* 0x0000007e7f7e723e */ /* 0x000fe200000000ff */
[----:B------:R-:W-:Y:S01]  /*24c80*/  FMUL.FTZ R109, R3, R109 ;  /* 0x0000006d036d7220 */ /* 0x000fe20000410000 */
[----:B------:R-:W-:Y:S01]  /*24c90*/  F2FP.F16.F32.PACK_AB R68, R69, R68 ;  /* 0x000000444544723e */ /* 0x000fe200000000ff */
[----:B------:R-:W-:Y:S01]  /*24ca0*/  STS [R19], R124 ;  /* 0x0000007c13007388 */ /* 0x000fe20000000800 */
[----:B------:R-:W-:Y:S01]  /*24cb0*/  F2FP.F16.F32.PACK_AB R70, R71, R70 ;  /* 0x000000464746723e */ /* 0x000fe200000000ff */
[----:B------:R-:W-:Y:S01]  /*24cc0*/  FMUL.FTZ R112, R3, R112 ;  /* 0x0000007003707220 */ /* 0x000fe20000410000 */
[----:B------:R-:W-:Y:S01]  /*24cd0*/  IADD3 R15, R17, R18, RZ ;  /* 0x00000012110f7210 */ /* 0x000fe20007ffe0ff */
[----:B------:R-:W-:Y:S01]  /*24ce0*/  STS [R19+0x400], R126 ;  /* 0x0004007e13007388 */ /* 0x000fe20000000800 */
[----:B------:R-:W-:Y:S01]  /*24cf0*/  F2FP.F16.F32.PACK_AB R72, R73, R72 ;  /* 0x000000484948723e */ /* 0x000fe200000000ff */
[----:B------:R-:W-:Y:S01]  /*24d00*/  FMUL.FTZ R3, R3, R113 ;  /* 0x0000007103037220 */ /* 0x000fe20000410000 */
[----:B------:R-:W-:Y:S01]  /*24d10*/  F2FP.F16.F32.PACK_AB R74, R75, R74 ;  /* 0x0000004a4b4a723e */ /* 0x000fe200000000ff */
[----:B------:R-:W-:Y:S01]  /*24d20*/  STS [R15], R68 ;  /* 0x000000440f007388 */ /* 0x000fe20000000800 */
[----:B------:R-:W-:-:S02]  /*24d30*/  IADD3 R21, R18, R19, RZ ;  /* 0x0000001312157210 */ /* 0x000fc40007ffe0ff */
[----:B------:R-:W-:Y:S01]  /*24d40*/  F2FP.F16.F32.PACK_AB R76, R77, R76 ;  /* 0x0000004c4d4c723e */ /* 0x000fe200000000ff */
[----:B------:R-:W-:Y:S01]  /*24d50*/  STS [R15+0x400], R70 ;  /* 0x000400460f007388 */ /* 0x000fe20000000800 */
[----:B------:R-:W-:Y:S02]  /*24d60*/  F2FP.F16.F32.PACK_AB R78, R79, R78 ;  /* 0x0000004e4f4e723e */ /* 0x000fe400000000ff */
[----:B------:R-:W-:Y:S01]  /*24d70*/  F2FP.F16.F32.PACK_AB R80, R81, R80 ;  /* 0x000000505150723e */ /* 0x000fe200000000ff */
[----:B------:R-:W-:Y:S01]  /*24d80*/  STS [R21], R72 ;  /* 0x0000004815007388 */ /* 0x000fe20000000800 */
[----:B------:R-:W-:Y:S02]  /*24d90*/  F2FP.F16.F32.PACK_AB R82, R83, R82 ;  /* 0x000000525352723e */ /* 0x000fe400000000ff */
[----:B------:R-:W-:Y:S01]  /*24da0*/  IADD3 R25, R16, R19, RZ ;  /* 0x0000001310197210 */ /* 0x000fe20007ffe0ff */
[----:B------:R-:W-:Y:S01]  /*24db0*/  STS [R21+0x400], R74 ;  /* 0x0004004a15007388 */ /* 0x000fe20000000800 */
[----:B------:R-:W-:-:S02]  /*24dc0*/  F2FP.F16.F32.PACK_AB R84, R85, R84 ;  /* 0x000000545554723e */ /* 0x000fc400000000ff */
[----:B------:R-:W-:Y:S01]  /*24dd0*/  F2FP.F16.F32.PACK_AB R86, R87, R86 ;  /* 0x000000565756723e */ /* 0x000fe200000000ff */
[----:B------:R-:W-:Y:S01]  /*24de0*/  STS [R23], R76 ;  /* 0x0000004c17007388 */ /* 0x000fe20000000800 */
[----:B------:R-:W-:Y:S02]  /*24df0*/  IADD3 R27, R15, R16, RZ ;  /* 0x000000100f1b7210 */ /* 0x000fe40007ffe0ff */
[----:B------:R-:W-:Y:S01]  /*24e00*/  F2FP.F16.F32.PACK_AB R88, R89, R88 ;  /* 0x000000585958723e */ /* 0x000fe200000000ff */
[----:B------:R-:W-:Y:S01]  /*24e10*/  STS [R23+0x400], R78 ;  /* 0x0004004e17007388 */ /* 0x000fe20000000800 */
[----:B------:R-:W-:Y:S02]  /*24e20*/  F2FP.F16.F32.PACK_AB R90, R91, R90 ;  /* 0x0000005a5b5a723e */ /* 0x000fe400000000ff */
[----:B------:R-:W-:Y:S01]  /*24e30*/  IADD3 R29, R21, R16, RZ ;  /* 0x00000010151d7210 */ /* 0x000fe20007ffe0ff */
[----:B------:R-:W-:Y:S01]  /*24e40*/  STS [R25], R80 ;  /* 0x0000005019007388 */ /* 0x000fe20000000800 */
[----:B------:R-:W-:-:S02]  /*24e50*/  F2FP.F16.F32.PACK_AB R92, R93, R92 ;  /* 0x0000005c5d5c723e */ /* 0x000fc400000000ff */
[----:B------:R-:W-:Y:S01]  /*24e60*/  F2FP.F16.F32.PACK_AB R94, R95, R94 ;  /* 0x0000005e5f5e723e */ /* 0x000fe200000000ff */
[----:B------:R-:W-:Y:S01]  /*24e70*/  STS [R25+0x400], R82 ;  /* 0x0004005219007388 */ /* 0x000fe20000000800 */
[----:B------:R-:W-:Y:S02]  /*24e80*/  R2UR UR4, R12 ;  /* 0x000000000c0472ca */ /* 0x000fe400000e0000 */
[----:B------:R-:W-:Y:S01]  /*24e90*/  F2FP.F16.F32.PACK_AB R96, R97, R96 ;  /* 0x000000606160723e */ /* 0x000fe200000000ff */
[----:B------:R-:W-:Y:S01]  /*24ea0*/  STS [R27], R84 ;  /* 0x000000541b007388 */ /* 0x000fe20000000800 */
[----:B------:R-:W-:Y:S02]  /*24eb0*/  F2FP.F16.F32.PACK_AB R98, R99, R98 ;  /* 0x000000626362723e */ /* 0x000fe400000000ff */
[----:B------:R-:W-:Y:S01]  /*24ec0*/  F2FP.F16.F32.PACK_AB R100, R101, R100 ;  /* 0x000000646564723e */ /* 0x000fe200000000ff */
[----:B------:R-:W-:Y:S01]  /*24ed0*/  STS [R27+0x400], R86 ;  /* 0x000400561b007388 */ /* 0x000fe20000000800 */
[----:B------:R-:W-:-:S02]  /*24ee0*/  F2FP.F16.F32.PACK_AB R102, R103, R102 ;  /* 0x000000666766723e */ /* 0x000fc400000000ff */
[----:B------:R-:W-:Y:S01]  /*24ef0*/  F2FP.F16.F32.PACK_AB R120, R121, R120 ;  /* 0x000000787978723e */ /* 0x000fe200000000ff */
[----:B------:R-:W-:Y:S01]  /*24f00*/  STS [R29], R88 ;  /* 0x000000581d007388 */ /* 0x000fe20000000800 */
[----:B------:R-:W-:Y:S02]  /*24f10*/  F2FP.F16.F32.PACK_AB R122, R123, R122 ;  /* 0x0000007a7b7a723e */ /* 0x000fe400000000ff */
[----:B------:R-:W-:Y:S01]  /*24f20*/  F2FP.F16.F32.PACK_AB R104, R105, R104 ;  /* 0x000000686968723e */ /* 0x000fe200000000ff */
[----:B------:R-:W-:Y:S01]  /*24f30*/  STS [R29+0x400], R90 ;  /* 0x0004005a1d007388 */ /* 0x000fe20000000800 */
[----:B------:R-:W-:Y:S02]  /*24f40*/  F2FP.F16.F32.PACK_AB R106, R107, R106 ;  /* 0x0000006a6b6a723e */ /* 0x000fe400000000ff */
[----:B------:R-:W-:Y:S01]  /*24f50*/  F2FP.F16.F32.PACK_AB R116, R117, R116 ;  /* 0x000000747574723e */ /* 0x000fe200000000ff */
[----:B------:R-:W-:Y:S01]  /*24f60*/  STS [R17+0x2000], R92 ;  /* 0x0020005c11007388 */ /* 0x000fe20000000800 */
[----:B------:R-:W-:-:S02]  /*24f70*/  F2FP.F16.F32.PACK_AB R118, R119, R118 ;  /* 0x000000767776723e */ /* 0x000fc400000000ff */
[----:B------:R-:W-:Y:S01]  /*24f80*/  @!P0 R2UR UR8, R12 ;  /* 0x000000000c0882ca */ /* 0x000fe200000e0000 */
[----:B------:R-:W-:Y:S01]  /*24f90*/  STS [R17+0x2400], R94 ;  /* 0x0024005e11007388 */ /* 0x000fe20000000800 */
[----:B------:R-:W-:Y:S02]  /*24fa0*/  @!P0 R2UR UR9, R13 ;  /* 0x000000000d0982ca */ /* 0x000fe400000e0000 */
[----:B------:R-:W-:Y:S01]  /*24fb0*/  F2FP.F16.F32.PACK_AB R108, R109, R108 ;  /* 0x0000006c6d6c723e */ /* 0x000fe200000000ff */
[----:B------:R-:W-:Y:S01]  /*24fc0*/  STS [R19+0x2000], R96 ;  /* 0x0020006013007388 */ /* 0x000fe20000000800 */
[----:B------:R-:W-:Y:S02]  /*24fd0*/  F2FP.F16.F32.PACK_AB R110, R111, R110 ;  /* 0x0000006e6f6e723e */ /* 0x000fe400000000ff */
[----:B------:R-:W-:Y:S01]  /*24fe0*/  F2FP.F16.F32.PACK_AB R3, R3, R112 ;  /* 0x000000700303723e */ /* 0x000fe200000000ff */
[----:B------:R-:W-:Y:S01]  /*24ff0*/  STS [R19+0x2400], R98 ;  /* 0x0024006213007388 */ /* 0x000fe20000000800 */
[----:B------:R-:W-:-:S03]  /*25000*/  F2FP.F16.F32.PACK_AB R114, R115, R114 ;  /* 0x000000727372723e */ /* 0x000fc600000000ff */
[----:B------:R-:W-:Y:S04]  /*25010*/  STS [R15+0x2000], R100 ;  /* 0x002000640f007388 */ /* 0x000fe80000000800 */
[----:B------:R1:W-:Y:S04]  /*25020*/  STS [R15+0x2400], R102 ;  /* 0x002400660f007388 */ /* 0x0003e80000000800 */
[----:B------:R-:W-:Y:S04]  /*25030*/  STS [R21+0x2000], R120 ;  /* 0x0020007815007388 */ /* 0x000fe80000000800 */
[----:B------:R2:W-:Y:S04]  /*25040*/  STS [R21+0x2400], R122 ;  /* 0x0024007a15007388 */ /* 0x0005e80000000800 */
[----:B------:R-:W-:Y:S04]  /*25050*/  STS [R23+0x2000], R104 ;  /* 0x0020006817007388 */ /* 0x000fe80000000800 */
[----:B------:R-:W-:Y:S04]  /*25060*/  STS [R23+0x2400], R106 ;  /* 0x0024006a17007388 */ /* 0x000fe80000000800 */
[----:B------:R-:W-:Y:S04]  /*25070*/  STS [R25+0x2000], R116 ;  /* 0x0020007419007388 */ /* 0x000fe80000000800 */
[----:B------:R-:W-:Y:S04]  /*25080*/  STS [R25+0x2400], R118 ;  /* 0x0024007619007388 */ /* 0x000fe80000000800 */
[----:B------:R-:W-:Y:S04]  /*25090*/  STS [R27+0x2000], R108 ;  /* 0x0020006c1b007388 */ /* 0x000fe80000000800 */
[----:B------:R-:W-:Y:S04]  /*250a0*/  STS [R27+0x2400], R110 ;  /* 0x0024006e1b007388 */ /* 0x000fe80000000800 */
[----:B------:R3:W-:Y:S04]  /*250b0*/  STS [R29+0x2000], R3 ;  /* 0x002000031d007388 */ /* 0x0007e80000000800 */
[----:B------:R4:W-:Y:S04]  /*250c0*/  STS [R29+0x2400], R114 ;  /* 0x002400721d007388 */ /* 0x0009e80000000800 */
[----:B-1----:R-:W3:Y:S04]  /*250d0*/  LD.E.U8 R15, desc[UR4][R8.64+0x1c8] ;  /* 0x0001c804080f7980 */ /* 0x002ee8000c101100 */
[----:B--2---:R-:W2:Y:S04]  /*250e0*/  @!P0 LD.E.64 R20, desc[UR8][R8.64+0x80] ;  /* 0x0000800808148980 */ /* 0x004ea8000c101b00 */
[----:B------:R-:W4:Y:S01]  /*250f0*/  LD.E.64 R52, desc[UR10][R8.64+0x88] ;  /* 0x0000880a08347980 */ /* 0x000f22000c101b00 */
[----:B------:R-:W1:Y:S01]  /*25100*/  @P4 MUFU.LG2 R18, R6 ;  /* 0x0000000600124308 */ /* 0x000e620000000c00 */
[----:B------:R-:W-:Y:S01]  /*25110*/  @!P0 SHF.R.S32.HI R16, RZ, 0x1f, R239 ;  /* 0x0000001fff108819 */ /* 0x000fe200000114ef */
[----:B------:R-:W-:Y:S01]  /*25120*/  BSSY B0, `(.L_x_1165) ;  /* 0x0000026000007945 */ /* 0x000fe20003800000 */
[----:B------:R2:W5:Y:S05]  /*25130*/  LD.E.64 R50, desc[UR4][R8.64+0x90] ;  /* 0x0000900408327980 */ /* 0x00056a000c101b00 */
[----:B------:R-:W1:Y:S01]  /*25140*/  @P3 MUFU.LG2 R17, R14 ;  /* 0x0000000e00113308 */ /* 0x000e620000000c00 */
[----:B------:R-:W-:-:S02]  /*25150*/  IMAD.MOV.U32 R48, RZ, RZ, 0x7f800000 ;  /* 0x7f800000ff307424 */ /* 0x000fc400078e00ff */
[----:B-1----:R-:W-:Y:S01]  /*25160*/  @P4 FMUL.FTZ R18, R18, 0.69314718246459960938 ;  /* 0x3f31721812124820 */ /* 0x002fe20000410000 */
[----:B------:R-:W-:-:S04]  /*25170*/  @P3 FMUL.FTZ R17, R17, 0.69314718246459960938 ;  /* 0x3f31721811113820 */ /* 0x000fc80000410000 */
[----:B-----5:R-:W-:Y:S01]  /*25180*/  @P3 FFMA.FTZ R48, R7, R0, R17 ;  /* 0x0000000007303223 */ /* 0x020fe20000010011 */
[----:B---3--:R-:W-:Y:S01]  /*25190*/  ISETP.NE.AND P1, PT, R15, RZ, PT ;  /* 0x000000ff0f00720c */ /* 0x008fe20003f25270 */
[----:B--2---:R-:W-:-:S04]  /*251a0*/  @!P0 IMAD R19, R21, R239, RZ ;  /* 0x000000ef15138224 */ /* 0x004fc800078e02ff */
[----:B------:R-:W-:Y:S02]  /*251b0*/  @!P0 IMAD R16, R20, R16, R19 ;  /* 0x0000001014108224 */ /* 0x000fe400078e0213 */
[-C--:B----4-:R-:W-:Y:S02]  /*251c0*/  @P0 IMAD R3, R53, R242.reuse, RZ ;  /* 0x000000f235030224 */ /* 0x090fe400078e02ff */
[----:B------:R-:W-:-:S04]  /*251d0*/  @P0 IMAD.WIDE.U32 R22, R52, R242, RZ ;  /* 0x000000f234160225 */ /* 0x000fc800078e00ff */
[----:B------:R-:W-:Y:S01]  /*251e0*/  @!P0 IMAD.WIDE.U32 R20, R20, R239, RZ ;  /* 0x000000ef14148225 */ /* 0x000fe200078e00ff */
[----:B------:R-:W-:-:S03]  /*251f0*/  MOV R15, 0x7f800000 ;  /* 0x7f800000000f7802 */ /* 0x000fc60000000f00 */
[----:B------:R-:W-:Y:S01]  /*25200*/  @P4 FFMA.FTZ R15, R7, R2, R18 ;  /* 0x00000002070f4223 */ /* 0x000fe20000010012 */
[----:B------:R-:W-:Y:S02]  /*25210*/  @P0 IADD3 R3, R23, R3, RZ ;  /* 0x0000000317030210 */ /* 0x000fe40007ffe0ff */
[----:B------:R-:W-:Y:S02]  /*25220*/  @P0 MOV R6, R22 ;  /* 0x0000001600060202 */ /* 0x000fe40000000f00 */
[----:B------:R-:W-:Y:S02]  /*25230*/  @!P0 IADD3 R3, R21, R16, RZ ;  /* 0x0000001015038210 */ /* 0x000fe40007ffe0ff */
[----:B------:R-:W-:Y:S01]  /*25240*/  @!P0 MOV R6, R20 ;  /* 0x0000001400068202 */ /* 0x000fe20000000f00 */
[----:B------:R-:W-:Y:S06]  /*25250*/  @!P1 BRA `(.L_x_1166) ;  /* 0x0000000000289947 */ /* 0x000fec0003800000 */
[----:B------:R-:W-:Y:S02]  /*25260*/  ISETP.NE.AND P0, PT, R242, -0x1, PT ;  /* 0xfffffffff200780c */ /* 0x000fe40003f05270 */
[----:B------:R-:W-:Y:S02]  /*25270*/  R2UR UR8, R12 ;  /* 0x000000000c0872ca */ /* 0x000fe400000e0000 */
[----:B------:R-:W-:-:S09]  /*25280*/  R2UR UR9, R13 ;  /* 0x000000000d0972ca */ /* 0x000fd200000e0000 */
[----:B------:R-:W-:Y:S02]  /*25290*/  @!P0 R2UR UR4, R12 ;  /* 0x000000000c0482ca */ /* 0x000fe400000e0000 */
[----:B------:R-:W-:Y:S02]  /*252a0*/  @!P0 R2UR UR5, R13 ;  /* 0x000000000d0582ca */ /* 0x000fe400000e0000 */
[----:B------:R-:W2:Y:S11]  /*252b0*/  LD.E R49, desc[UR8][R8.64+0xd4] ;  /* 0x0000d40808317980 */ /* 0x000eb6000c101900 */
[----:B------:R-:W3:Y:S02]  /*252c0*/  @!P0 LD.E R0, desc[UR4][R8.64+0xb4] ;  /* 0x0000b40408008980 */ /* 0x000ee4000c101900 */
[----:B---3--:R-:W-:-:S04]  /*252d0*/  @!P0 IMAD R242, R0, R239, RZ ;  /* 0x000000ef00f28224 */ /* 0x008fc800078e02ff */
[----:B--2---:R-:W-:Y:S01]  /*252e0*/  IMAD R49, R49, R237, R242 ;  /* 0x000000ed31317224 */ /* 0x004fe200078e02f2 */
[----:B------:R-:W-:Y:S05]  /*252f0*/  BRA `(.L_x_1167) ;  /* 0x0000000000207947 */ /* 0x000fea0003800000 */
.L_x_1166:
[C---:B------:R-:W-:Y:S02]  /*25300*/  R2UR UR8, R12.reuse ;  /* 0x000000000c0872ca */ /* 0x040fe400000e0000 */
[C---:B------:R-:W-:Y:S02]  /*25310*/  R2UR UR9, R13.reuse ;  /* 0x000000000d0972ca */ /* 0x040fe400000e0000 */
[----:B------:R-:W-:Y:S02]  /*25320*/  R2UR UR4, R12 ;  /* 0x000000000c0472ca */ /* 0x000fe400000e0000 */
[----:B------:R-:W-:-:S09]  /*25330*/  R2UR UR5, R13 ;  /* 0x000000000d0572ca */ /* 0x000fd200000e0000 */
[----:B------:R-:W2:Y:S04]  /*25340*/  LD.E R0, desc[UR8][R8.64+0x60] ;  /* 0x0000600808007980 */ /* 0x000ea8000c101900 */
[----:B------:R-:W3:Y:S01]  /*25350*/  LD.E R49, desc[UR4][R8.64+0xb4] ;  /* 0x0000b40408317980 */ /* 0x000ee2000c101900 */
[----:B--2---:R-:W-:-:S04]  /*25360*/  IMAD R0, R0, R239, R237 ;  /* 0x000000ef00007224 */ /* 0x004fc800078e02ed */
[----:B---3--:R-:W-:Y:S02]  /*25370*/  IMAD R49, R49, R0, RZ ;  /* 0x0000000031317224 */ /* 0x008fe400078e02ff */
.L_x_1167:
[----:B------:R-:W-:Y:S05]  /*25380*/  BSYNC B0 ;  /* 0x0000000000007941 */ /* 0x000fea0003800000 */
.L_x_1165:
[----:B------:R-:W1:Y:S01]  /*25390*/  S2R R7, SR_TID.X ;  /* 0x0000000000077919 */ /* 0x000e620000002100 */
[C---:B------:R-:W-:Y:S02]  /*253a0*/  R2UR UR8, R12.reuse ;  /* 0x000000000c0872ca */ /* 0x040fe400000e0000 */
[C---:B------:R-:W-:Y:S02]  /*253b0*/  R2UR UR9, R13.reuse ;  /* 0x000000000d0972ca */ /* 0x040fe400000e0000 */
[----:B------:R-:W-:Y:S02]  /*253c0*/  R2UR UR4, R12 ;  /* 0x000000000c0472ca */ /* 0x000fe400000e0000 */
[----:B------:R-:W-:Y:S02]  /*253d0*/  R2UR UR5, R13 ;  /* 0x000000000d0572ca */ /* 0x000fe400000e0000 */
[----:B------:R-:W-:Y:S02]  /*253e0*/  SHF.R.S32.HI R2, RZ, 0x1f, R11 ;  /* 0x0000001fff027819 */ /* 0x000fe4000001140b */
[----:B------:R-:W-:-:S02]  /*253f0*/  LOP3.LUT R14, R4, 0xffffffe0, RZ, 0xc0, !PT ;  /* 0xffffffe0040e7812 */ /* 0x000fc400078ec0ff */
[----:B------:R-:W-:-:S03]  /*25400*/  LEA.HI R4, R2, R11, RZ, 0x2 ;  /* 0x0000000b02047211 */ /* 0x000fc600078f10ff */
[----:B------:R2:W5:Y:S01]  /*25410*/  LD.E.64 R54, desc[UR8][R8.64+0x70] ;  /* 0x0000700808367980 */ /* 0x000562000c101b00 */
[----:B------:R-:W-:Y:S01]  /*25420*/  IMAD.IADD R14, R5, 0x1, -R14 ;  /* 0x00000001050e7824 */ /* 0x000fe200078e0a0e */
[----:B------:R-:W-:Y:S02]  /*25430*/  LOP3.LUT R4, R4, 0xffffffc, RZ, 0xc0, !PT ;  /* 0x0ffffffc04047812 */ /* 0x000fe400078ec0ff */
[----:B------:R2:W5:Y:S01]  /*25440*/  LD.E.64 R56, desc[UR4][R8.64+0xa0] ;  /* 0x0000a00408387980 */ /* 0x000562000c101b00 */
[----:B------:R-:W-:Y:S05]  /*25450*/  WARPSYNC.ALL ;  /* 0x0000000000007948 */ /* 0x000fea0003800000 */
[----:B------:R-:W-:Y:S01]  /*25460*/  BAR.SYNC.DEFER_BLOCKING 0x0 ;  /* 0x0000000000007b1d */ /* 0x000fe20000010000 */
[----:B------:R-:W-:Y:S01]  /*25470*/  LOP3.LUT P0, RZ, R14, 0x3, RZ, 0xc0, !PT ;  /* 0x000000030eff7812 */ /* 0x000fe2000780c0ff */
[----:B------:R-:W-:Y:S01]  /*25480*/  IMAD.IADD R11, R11, 0x1, -R4 ;  /* 0x000000010b0b7824 */ /* 0x000fe200078e0a04 */
[----:B-1----:R-:W-:-:S04]  /*25490*/  SHF.R.S32.HI R0, RZ, 0x1f, R7 ;  /* 0x0000001fff007819 */ /* 0x002fc80000011407 */
[----:B------:R-:W-:-:S04]  /*254a0*/  LEA.HI R16, R0, R7, RZ, 0x5 ;  /* 0x0000000700107211 */ /* 0x000fc800078f28ff */
[----:B------:R-:W-:-:S05]  /*254b0*/  LOP3.LUT R16, R16, 0xffffffe0, RZ, 0xc0, !PT ;  /* 0xffffffe010107812 */ /* 0x000fca00078ec0ff */
[----:B------:R-:W-:-:S05]  /*254c0*/  IMAD.IADD R17, R7, 0x1, -R16 ;  /* 0x0000000107117824 */ /* 0x000fca00078e0a10 */
[----:B------:R-:W-:Y:S01]  /*254d0*/  SHF.R.S32.HI R2, RZ, 0x1f, R17 ;  /* 0x0000001fff027819 */ /* 0x000fe20000011411 */
[----:B------:R2:W1:Y:S03]  /*254e0*/  LDS.128 R40, [R243] ;  /* 0x00000000f3287984 */ /* 0x0004660000000c00 */
[----:B------:R-:W-:Y:S01]  /*254f0*/  LEA.HI R2, R2, R17, RZ, 0x2 ;  /* 0x0000001102027211 */ /* 0x000fe200078f10ff */
[----:B------:R2:W3:Y:S04]  /*25500*/  LDS.128 R36, [R243+0x800] ;  /* 0x00080000f3247984 */ /* 0x0004e80000000c00 */
[----:B------:R2:W4:Y:S04]  /*25510*/  LDS.128 R32, [R243+0x1000] ;  /* 0x00100000f3207984 */ /* 0x0005280000000c00 */
[----:B------:R2:W1:Y:S04]  /*25520*/  LDS.128 R28, [R243+0x1800] ;  /* 0x00180000f31c7984 */ /* 0x0004680000000c00 */
[----:B------:R2:W1:Y:S04]  /*25530*/  LDS.128 R24, [R243+0x2000] ;  /* 0x00200000f3187984 */ /* 0x0004680000000c00 */
[----:B------:R2:W1:Y:S04]  /*25540*/  LDS.128 R20, [R243+0x2800] ;  /* 0x00280000f3147984 */ /* 0x0004680000000c00 */
[----:B------:R2:W1:Y:S04]  /*25550*/  LDS.128 R16, [R243+0x3000] ;  /* 0x00300000f3107984 */ /* 0x0004680000000c00 */
[----:B------:R2:W1:Y:S01]  /*25560*/  LDS.128 R44, [R243+0x3800] ;  /* 0x00380000f32c7984 */ /* 0x0004620000000c00 */
[----:B------:R-:W-:Y:S01]  /*25570*/  SHF.R.S32.HI R2, RZ, 0x2, R2 ;  /* 0x00000002ff027819 */ /* 0x000fe20000011402 */
[----:B------:R-:W-:Y:S04]  /*25580*/  BSSY B0, `(.L_x_1168) ;  /* 0x0000013000007945 */ /* 0x000fe80003800000 */
[----:B------:R-:W-:Y:S01]  /*25590*/  IMAD R2, R11, 0x10, R2 ;  /* 0x000000100b027824 */ /* 0x000fe200078e0202 */
[----:B------:R-:W-:Y:S06]  /*255a0*/  @P0 BRA `(.L_x_1169) ;  /* 0x0000000000400947 */ /* 0x000fec0003800000 */
[----:B------:R-:W-:Y:S02]  /*255b0*/  IMAD R11, R240, -0x40, R241 ;  /* 0xffffffc0f00b7824 */ /* 0x000fe400078e02f1 */
[----:B------:R-:W-:Y:S02]  /*255c0*/  VIADD R4, R2, 0x8 ;  /* 0x0000000802047836 */ /* 0x000fe40000000000 */
[----:B------:R-:W-:Y:S01]  /*255d0*/  IMAD R49, R240, 0x40, R49 ;  /* 0x00000040f0317824 */ /* 0x000fe200078e0231 */
[-C--:B------:R-:W-:Y:S02]  /*255e0*/  ISETP.GE.AND P2, PT, R2, R11.reuse, PT ;  /* 0x0000000b0200720c */ /* 0x080fe40003f46270 */
[----:B------:R-:W-:Y:S02]  /*255f0*/  ISETP.GE.AND P1, PT, R4, R11, PT ;  /* 0x0000000b0400720c */ /* 0x000fe40003f26270 */
[----:B------:R-:W-:Y:S02]  /*25600*/  SHF.R.S32.HI R11, RZ, 0x1f, R49 ;  /* 0x0000001fff0b7819 */ /* 0x000fe40000011431 */
[----:B------:R-:W-:-:S04]  /*25610*/  IADD3 R4, P0, R2, R49, RZ ;  /* 0x0000003102047210 */ /* 0x000fc80007f1e0ff */
[----:B------:R-:W-:Y:S02]  /*25620*/  LEA.HI.X.SX32 R11, R2, R11, 0x1, P0 ;  /* 0x0000000b020b7211 */ /* 0x000fe400000f0eff */
[----:B-----5:R-:W-:Y:S02]  /*25630*/  LEA R56, P0, R4, R56, 0x2 ;  /* 0x0000003804387211 */ /* 0x020fe400078010ff */
[C---:B------:R-:W-:Y:S02]  /*25640*/  @!P2 R2UR UR8, R12.reuse ;  /* 0x000000000c08a2ca */ /* 0x040fe400000e0000 */
[C---:B------:R-:W-:Y:S02]  /*25650*/  @!P2 R2UR UR9, R13.reuse ;  /* 0x000000000d09a2ca */ /* 0x040fe400000e0000 */
[----:B------:R-:W-:Y:S02]  /*25660*/  @!P1 R2UR UR4, R12 ;  /* 0x000000000c0492ca */ /* 0x000fe400000e0000 */
[----:B------:R-:W-:-:S02]  /*25670*/  @!P1 R2UR UR5, R13 ;  /* 0x000000000d0592ca */ /* 0x000fc400000e0000 */
[----:B------:R-:W-:-:S07]  /*25680*/  LEA.HI.X R57, R4, R57, R11, 0x2, P0 ;  /* 0x0000003904397211 */ /* 0x000fce00000f140b */
[----:B------:R1:W-:Y:S04]  /*25690*/  @!P2 ST.E desc[UR8][R56.64], R15 ;  /* 0x0000000f3800a985 */ /* 0x0003e8000c101908 */
[----:B------:R1:W-:Y:S02]  /*256a0*/  @!P1 ST.E desc[UR4][R56.64+0x20], R48 ;  /* 0x0000203038009985 */ /* 0x0003e4000c101904 */
.L_x_1169:
[----:B------:R-:W-:Y:S05]  /*256b0*/  BSYNC B0 ;  /* 0x0000000000007941 */ /* 0x000fea0003800000 */
.L_x_1168:
[----:B------:R-:W-:Y:S02]  /*256c0*/  LEA.HI R2, R10, R5, RZ, 0x3 ;  /* 0x000000050a027211 */ /* 0x000fe400078f18ff */
[----:B------:R-:W-:Y:S02]  /*256d0*/  R2UR UR4, R12 ;  /* 0x000000000c0472ca */ /* 0x000fe400000e0000 */
[----:B------:R-:W-:Y:S02]  /*256e0*/  LOP3.LUT R2, R2, 0xfffffff8, RZ, 0xc0, !PT ;  /* 0xfffffff802027812 */ /* 0x000fe400078ec0ff */
[----:B------:R-:W-:-:S03]  /*256f0*/  R2UR UR5, R13 ;  /* 0x000000000d0572ca */ /* 0x000fc600000e0000 */
[----:B------:R-:W-:-:S04]  /*25700*/  IMAD.IADD R2, R5, 0x1, -R2 ;  /* 0x0000000105027824 */ /* 0x000fc800078e0a02 */
[----:B-1----:R-:W-:Y:S02]  /*25710*/  IMAD.SHL.U32 R48, R2, 0x8, RZ ;  /* 0x0000000802307824 */ /* 0x002fe400078e00ff */
[----:B------:R-:W-:-:S03]  /*25720*/  IMAD.SHL.U32 R11, R240, 0x40, RZ ;  /* 0x00000040f00b7824 */ /* 0x000fc600078e00ff */
[--C-:B------:R-:W-:Y:S01]  /*25730*/  SHF.R.S32.HI R49, RZ, 0x1f, R48.reuse ;  /* 0x0000001fff317819 */ /* 0x100fe20000011430 */
[----:B------:R-:W-:Y:S01]  /*25740*/  IMAD R5, R51, R237, RZ ;  /* 0x000000ed33057224 */ /* 0x000fe200078e02ff */
[----:B------:R-:W-:Y:S01]  /*25750*/  SHF.R.S32.HI R2, RZ, 0x1f, R237 ;  /* 0x0000001fff027819 */ /* 0x000fe200000114ed */
[--C-:B------:R-:W-:Y:S01]  /*25760*/  IMAD.IADD R241, R241, 0x1, -R11.reuse ;  /* 0x00000001f1f17824 */ /* 0x100fe200078e0a0b */
[----:B------:R-:W-:Y:S01]  /*25770*/  SHF.R.S32.HI R15, RZ, 0x1f, R11 ;  /* 0x0000001fff0f7819 */ /* 0x000fe2000001140b */
[----:B-----5:R-:W-:Y:S01]  /*25780*/  IMAD.WIDE.U32 R56, R52, R11, R48 ;  /* 0x0000000b34387225 */ /* 0x020fe200078e0030 */
[----:B------:R-:W-:Y:S01]  /*25790*/  LEA.HI R0, R0, R7, RZ, 0x3 ;  /* 0x0000000700007211 */ /* 0x000fe200078f18ff */
[----:B--2---:R1:W5:Y:S01]  /*257a0*/  LD.E R8, desc[UR4][R8.64+0xc0] ;  /* 0x0000c00408087980 */ /* 0x004362000c101900 */
[----:B------:R-:W-:Y:S01]  /*257b0*/  BSSY B0, `(.L_x_1170) ;  /* 0x0000025000007945 */ /* 0x000fe20003800000 */
[----:B------:R-:W-:Y:S01]  /*257c0*/  IMAD R11, R53, R11, RZ ;  /* 0x0000000b350b7224 */ /* 0x000fe200078e02ff */
[----:B------:R-:W-:Y:S01]  /*257d0*/  IADD3 R10, P0, R6, R56, RZ ;  /* 0x00000038060a7210 */ /* 0x000fe20007f1e0ff */
[----:B------:R-:W-:Y:S01]  /*257e0*/  IMAD R5, R50, R2, R5 ;  /* 0x0000000232057224 */ /* 0x000fe200078e0205 */
[----:B------:R-:W-:-:S05]  /*257f0*/  LOP3.LUT R2, R0, 0xfffffff8, RZ, 0xc0, !PT ;  /* 0xfffffff800027812 */ /* 0x000fca00078ec0ff */
[----:B------:R-:W-:-:S04]  /*25800*/  IMAD.IADD R2, R7, 0x1, -R2 ;  /* 0x0000000107027824 */ /* 0x000fc800078e0a02 */
[----:B------:R-:W-:-:S04]  /*25810*/  IMAD.SHL.U32 R2, R2, 0x8, RZ ;  /* 0x0000000802027824 */ /* 0x000fc800078e00ff */
[----:B------:R-:W-:Y:S01]  /*25820*/  VIADD R7, R2, 0x40 ;  /* 0x0000004002077836 */ /* 0x000fe20000000000 */
[----:B-1----:R-:W-:Y:S01]  /*25830*/  SHF.R.S32.HI R9, RZ, 0x3, R0 ;  /* 0x00000003ff097819 */ /* 0x002fe20000011400 */
[----:B------:R-:W-:-:S04]  /*25840*/  IMAD R0, R52, R15, R11 ;  /* 0x0000000f34007224 */ /* 0x000fc800078e020b */
[----:B------:R-:W-:Y:S01]  /*25850*/  VIADD R6, R9, 0x10 ;  /* 0x0000001009067836 */ /* 0x000fe20000000000 */
[----:B------:R-:W-:Y:S01]  /*25860*/  IADD3.X R11, R3, R57, R0, P0, !PT ;  /* 0x00000039030b7210 */ /* 0x000fe200007fe400 */
[C---:B------:R-:W-:Y:S01]  /*25870*/  VIADD R4, R9.reuse, 0x20 ;  /* 0x0000002009047836 */ /* 0x040fe20000000000 */
[CC--:B------:R-:W-:Y:S01]  /*25880*/  ISETP.GE.AND P0, PT, R9.reuse, R241.reuse, PT ;  /* 0x000000f10900720c */ /* 0x0c0fe20003f06270 */
[----:B------:R-:W-:Y:S01]  /*25890*/  VIADD R0, R9, 0x30 ;  /* 0x0000003009007836 */ /* 0x000fe20000000000 */
[----:B------:R-:W-:Y:S01]  /*258a0*/  ISETP.GE.AND P3, PT, R6, R241, PT ;  /* 0x000000f10600720c */ /* 0x000fe20003f66270 */
[----:B------:R-:W-:Y:S01]  /*258b0*/  IMAD.WIDE.U32 R50, R50, R237, R10 ;  /* 0x000000ed32327225 */ /* 0x000fe200078e000a */
[-C--:B------:R-:W-:Y:S02]  /*258c0*/  ISETP.GE.AND P2, PT, R4, R241.reuse, PT ;  /* 0x000000f10400720c */ /* 0x080fe40003f46270 */
[----:B------:R-:W-:Y:S01]  /*258d0*/  ISETP.GE.AND P1, PT, R0, R241, PT ;  /* 0x000000f10000720c */ /* 0x000fe20003f26270 */
[----:B------:R-:W-:Y:S01]  /*258e0*/  IMAD.IADD R15, R51, 0x1, R5 ;  /* 0x00000001330f7824 */ /* 0x000fe200078e0205 */
[----:B------:R-:W-:-:S05]  /*258f0*/  SHF.R.S32.HI R3, RZ, 0x1f, R9 ;  /* 0x0000001fff037819 */ /* 0x000fca0000011409 */
[----:B------:R-:W-:Y:S06]  /*25900*/  @P0 BRA `(.L_x_1171) ;  /* 0x00000000003c0947 */ /* 0x000fec0003800000 */
[-C--:B-----5:R-:W-:Y:S01]  /*25910*/  ISETP.GE.AND P5, PT, R48, R8.reuse, PT ;  /* 0x000000083000720c */ /* 0x0a0fe20003fa6270 */
[----:B------:R-:W-:Y:S01]  /*25920*/  IMAD R0, R53, R9, RZ ;  /* 0x0000000935007224 */ /* 0x000fe200078e02ff */
[----:B------:R-:W-:Y:S01]  /*25930*/  ISETP.GE.AND P4, PT, R7, R8, PT ;  /* 0x000000080700720c */ /* 0x000fe20003f86270 */
[----:B------:R-:W-:Y:S02]  /*25940*/  IMAD.MOV.U32 R14, RZ, RZ, R50 ;  /* 0x000000ffff0e7224 */ /* 0x000fe400078e0032 */
[----:B------:R-:W-:Y:S02]  /*25950*/  IMAD R0, R52, R3, R0 ;  /* 0x0000000334007224 */ /* 0x000fe400078e0200 */
[----:B------:R-:W-:-:S04]  /*25960*/  IMAD.WIDE.U32 R4, R9, R52, R14 ;  /* 0x0000003409047225 */ /* 0x000fc800078e000e */
[----:B------:R-:W-:Y:S01]  /*25970*/  IMAD.IADD R5, R5, 0x1, R0 ;  /* 0x0000000105057824 */ /* 0x000fe200078e0200 */
[----:B------:R-:W-:Y:S02]  /*25980*/  LEA R10, P0, R4, R54, 0x1 ;  /* 0x00000036040a7211 */ /* 0x000fe400078008ff */
[C---:B------:R-:W-:Y:S02]  /*25990*/  @!P5 R2UR UR8, R12.reuse ;  /* 0x000000000c08d2ca */ /* 0x040fe400000e0000 */
[C---:B------:R-:W-:Y:S02]  /*259a0*/  @!P5 R2UR UR9, R13.reuse ;  /* 0x000000000d09d2ca */ /* 0x040fe400000e0000 */
[----:B------:R-:W-:Y:S02]  /*259b0*/  @!P4 R2UR UR4, R12 ;  /* 0x000000000c04c2ca */ /* 0x000fe400000e0000 */
[----:B------:R-:W-:Y:S02]  /*259c0*/  @!P4 R2UR UR5, R13 ;  /* 0x000000000d05c2ca */ /* 0x000fe400000e0000 */
[----:B------:R-:W-:-:S07]  /*259d0*/  LEA.HI.X R11, R4, R55, R5, 0x1, P0 ;  /* 0x00000037040b7211 */ /* 0x000fce00000f0c05 */
[----:B------:R1:W-:Y:S04]  /*259e0*/  @!P5 ST.E.128 desc[UR8][R10.64], R40 ;  /* 0x000000280a00d985 */ /* 0x0003e8000c101d08 */
[----:B------:R1:W-:Y:S02]  /*259f0*/  @!P4 ST.E.128 desc[UR4][R10.64+0x80], R24 ;  /* 0x000080180a00c985 */ /* 0x0003e4000c101d04 */
.L_x_1171:
[----:B------:R-:W-:Y:S05]  /*25a00*/  BSYNC B0 ;  /* 0x0000000000007941 */ /* 0x000fea0003800000 */
.L_x_1170:
[----:B------:R-:W-:Y:S04]  /*25a10*/  BSSY B0, `(.L_x_1172) ;  /* 0x0000014000007945 */ /* 0x000fe80003800000 */
[----:B------:R-:W-:Y:S05]  /*25a20*/  @P3 BRA `(.L_x_1173) ;  /* 0x0000000000483947 */ /* 0x000fea0003800000 */
[----:B-1----:R-:W-:Y:S01]  /*25a30*/  IADD3 R11, P3, R9, 0x10, RZ ;  /* 0x00000010090b7810 */ /* 0x002fe20007f7e0ff */
[----:B------:R-:W-:Y:S01]  /*25a40*/  IMAD.MOV.U32 R24, RZ, RZ, R50 ;  /* 0x000000ffff187224 */ /* 0x000fe200078e0032 */
[-C--:B-----5:R-:W-:Y:S01]  /*25a50*/  ISETP.GE.AND P4, PT, R48, R8.reuse, PT ;  /* 0x000000083000720c */ /* 0x0a0fe20003f86270 */
[----:B------:R-:W-:Y:S01]  /*25a60*/  IMAD.MOV.U32 R25, RZ, RZ, R15 ;  /* 0x000000ffff197224 */ /* 0x000fe200078e000f */
[----:B------:R-:W-:Y:S01]  /*25a70*/  ISETP.GE.AND P0, PT, R7, R8, PT ;  /* 0x000000080700720c */ /* 0x000fe20003f06270 */
[----:B------:R-:W-:Y:S02]  /*25a80*/  IMAD.X R5, RZ, RZ, R3, P3 ;  /* 0x000000ffff057224 */ /* 0x000fe400018e0603 */
[----:B------:R-:W-:-:S04]  /*25a90*/  IMAD.WIDE.U32 R24, R52, R11, R24 ;  /* 0x0000000b34187225 */ /* 0x000fc800078e0018 */
[----:B------:R-:W-:Y:S01]  /*25aa0*/  IMAD R5, R5, R52, RZ ;  /* 0x0000003405057224 */ /* 0x000fe200078e02ff */
[----:B------:R-:W-:-:S03]  /*25ab0*/  LEA R4, P3, R24, R54, 0x1 ;  /* 0x0000003618047211 */ /* 0x000fc600078608ff */
[----:B------:R-:W-:Y:S01]  /*25ac0*/  IMAD R5, R53, R11, R5 ;  /* 0x0000000b35057224 */ /* 0x000fe200078e0205 */
[C---:B------:R-:W-:Y:S02]  /*25ad0*/  @!P4 R2UR UR8, R12.reuse ;  /* 0x000000000c08c2ca */ /* 0x040fe400000e0000 */
[----:B------:R-:W-:Y:S01]  /*25ae0*/  @!P4 R2UR UR9, R13 ;  /* 0x000000000d09c2ca */ /* 0x000fe200000e0000 */
[----:B------:R-:W-:Y:S01]  /*25af0*/  IMAD.IADD R5, R25, 0x1, R5 ;  /* 0x0000000119057824 */ /* 0x000fe200078e0205 */
[----:B------:R-:W-:Y:S02]  /*25b00*/  @!P0 R2UR UR4, R12 ;  /* 0x000000000c0482ca */ /* 0x000fe400000e0000 */
[----:B------:R-:W-:Y:S02]  /*25b10*/  @!P0 R2UR UR5, R13 ;  /* 0x000000000d0582ca */ /* 0x000fe400000e0000 */
[----:B------:R-:W-:-:S07]  /*25b20*/  LEA.HI.X R5, R24, R55, R5, 0x1, P3 ;  /* 0x0000003718057211 */ /* 0x000fce00018f0c05 */
[----:B---3--:R2:W-:Y:S04]  /*25b30*/  @!P4 ST.E.128 desc[UR8][R4.64], R36 ;  /* 0x000000240400c985 */ /* 0x0085e8000c101d08 */
[----:B------:R2:W-:Y:S02]  /*25b40*/  @!P0 ST.E.128 desc[UR4][R4.64+0x80], R20 ;  /* 0x0000801404008985 */ /* 0x0005e4000c101d04 */
.L_x_1173:
[----:B------:R-:W-:Y:S05]  /*25b50*/  BSYNC B0 ;  /* 0x0000000000007941 */ /* 0x000fea0003800000 */
.L_x_1172:
[----:B------:R-:W-:Y:S04]  /*25b60*/  BSSY B0, `(.L_x_1174) ;  /* 0x0000014000007945 */ /* 0x000fe80003800000 */
[----:B------:R-:W-:Y:S05]  /*25b70*/  @P2 BRA `(.L_x_1175) ;  /* 0x0000000000482947 */ /* 0x000fea0003800000 */
[----:B-1----:R-:W-:Y:S01]  /*25b80*/  IADD3 R11, P2, R9, 0x20, RZ ;  /* 0x00000020090b7810 */ /* 0x002fe20007f5e0ff */
[----:B--2---:R-:W-:Y:S01]  /*25b90*/  IMAD.MOV.U32 R20, RZ, RZ, R50 ;  /* 0x000000ffff147224 */ /* 0x004fe200078e0032 */
        /* <DEDUP_REMOVED lines=14> */
[----:B----4-:R1:W-:Y:S04]  /*25c80*/  @!P3 ST.E.128 desc[UR8][R4.64], R32 ;  /* 0x000000200400b985 */ /* 0x0103e8000c101d08 */
[----:B------:R1:W-:Y:S02]  /*25c90*/  @!P0 ST.E.128 desc[UR4][R4.64+0x80], R16 ;  /* 0x0000801004008985 */ /* 0x0003e4000c101d04 */
.L_x_1175:
[----:B------:R-:W-:Y:S05]  /*25ca0*/  BSYNC B0 ;  /* 0x0000000000007941 */ /* 0x000fea0003800000 */
.L_x_1174:
[----:B------:R-:W-:-:S04]  /*25cb0*/  MOV R239, 0x0 ;  /* 0x0000000000ef7802 */ /* 0x000fc80000000f00 */
[----:B-12345:R-:W-:Y:S05]  /*25cc0*/  @P1 RET.REL.NODEC R238 `(_ZN5flash24flash_fwd_splitkv_kernelI23Flash_fwd_kernel_traitsILi128ELi64ELi128ELi4ELb0ELb0EN7cutlass6half_tE19Flash_kernel_traitsILi128ELi64ELi128ELi4ES3_EELb1ELb0ELb0ELb0ELb0ELb0ELb0ELb1EEEvNS_16Flash_fwd_paramsE) ;  /* 0xfffffda0eecc1950 */ /* 0x03efea0003c3ffff */
[----:B------:R-:W-:Y:S01]  /*25cd0*/  IADD3 R9, P0, R9, 0x30, RZ ;  /* 0x0000003009097810 */ /* 0x000fe20007f1e0ff */
[----:B------:R-:W-:Y:S01]  /*25ce0*/  IMAD.MOV.U32 R4, RZ, RZ, R50 ;  /* 0x000000ffff047224 */ /* 0x000fe200078e0032 */
[-C--:B------:R-:W-:Y:S02]  /*25cf0*/  ISETP.GE.AND P1, PT, R48, R8.reuse, PT ;  /* 0x000000083000720c */ /* 0x080fe40003f26270 */
[----:B------:R-:W-:Y:S01]  /*25d00*/  MOV R5, R15 ;  /* 0x0000000f00057202 */ /* 0x000fe20000000f00 */
[----:B------:R-:W-:Y:S01]  /*25d10*/  IMAD.X R3, RZ, RZ, R3, P0 ;  /* 0x000000ffff037224 */ /* 0x000fe200000e0603 */
[----:B------:R-:W-:Y:S02]  /*25d20*/  ISETP.GE.AND P0, PT, R7, R8, PT ;  /* 0x000000080700720c */ /* 0x000fe40003f06270 */
[----:B------:R-:W-:Y:S01]  /*25d30*/  MOV R239, 0x0 ;  /* 0x0000000000ef7802 */ /* 0x000fe20000000f00 */
[----:B------:R-:W-:Y:S02]  /*25d40*/  IMAD R3, R3, R52, RZ ;  /* 0x0000003403037224 */ /* 0x000fe400078e02ff */
[----:B------:R-:W-:-:S04]  /*25d50*/  IMAD.WIDE.U32 R4, R52, R9, R4 ;  /* 0x0000000934047225 */ /* 0x000fc800078e0004 */
[----:B------:R-:W-:Y:S01]  /*25d60*/  IMAD R3, R53, R9, R3 ;  /* 0x0000000935037224 */ /* 0x000fe200078e0203 */
[----:B------:R-:W-:Y:S02]  /*25d70*/  @!P1 R2UR UR4, R12 ;  /* 0x000000000c0492ca */ /* 0x000fe400000e0000 */
[----:B------:R-:W-:Y:S01]  /*25d80*/  @!P1 R2UR UR5, R13 ;  /* 0x000000000d0592ca */ /* 0x000fe200000e0000 */
[----:B------:R-:W-:Y:S01]  /*25d90*/  IMAD.IADD R3, R5, 0x1, R3 ;  /* 0x0000000105037824 */ /* 0x000fe200078e0203 */
[----:B------:R-:W-:-:S04]  /*25da0*/  LEA R2, P2, R4, R54, 0x1 ;  /* 0x0000003604027211 */ /* 0x000fc800078408ff */
[----:B------:R-:W-:-:S07]  /*25db0*/  LEA.HI.X R3, R4, R55, R3, 0x1, P2 ;  /* 0x0000003704037211 */ /* 0x000fce00010f0c03 */
[----:B------:R1:W-:Y:S02]  /*25dc0*/  @!P1 ST.E.128 desc[UR4][R2.64], R28 ;  /* 0x0000001c02009985 */ /* 0x0003e4000c101d04 */
[----:B-1----:R-:W-:Y:S05]  /*25dd0*/  @P0 RET.REL.NODEC R238 `(_ZN5flash24flash_fwd_splitkv_kernelI23Flash_fwd_kernel_traitsILi128ELi64ELi128ELi4ELb0ELb0EN7cutlass6half_tE19Flash_kernel_traitsILi128ELi64ELi128ELi4ES3_EELb1ELb0ELb0ELb0ELb0ELb0ELb0ELb1EEEvNS_16Flash_fwd_paramsE) ;  /* 0xfffffda0ee880950 */ /* 0x002fea0003c3ffff */
[----:B------:R-:W-:Y:S01]  /*25de0*/  R2UR UR4, R12 ;  /* 0x000000000c0472ca */ /* 0x000fe200000e0000 */
[----:B------:R-:W-:Y:S01]  /*25df0*/  IMAD.MOV.U32 R239, RZ, RZ, 0x0 ;  /* 0x00000000ffef7424 */ /* 0x000fe200078e00ff */
[----:B------:R-:W-:-:S13]  /*25e00*/  R2UR UR5, R13 ;  /* 0x000000000d0572ca */ /* 0x000fda00000e0000 */
[----:B------:R1:W-:Y:S02]  /*25e10*/  ST.E.128 desc[UR4][R2.64+0x80], R44 ;  /* 0x0000802c02007985 */ /* 0x0003e4000c101d04 */
[----:B-1----:R-:W-:Y:S05]  /*25e20*/  RET.REL.NODEC R238 `(_ZN5flash24flash_fwd_splitkv_kernelI23Flash_fwd_kernel_traitsILi128ELi64ELi128ELi4ELb0ELb0EN7cutlass6half_tE19Flash_kernel_traitsILi128ELi64ELi128ELi4ES3_EELb1ELb0ELb0ELb0ELb0ELb0ELb0ELb1EEEvNS_16Flash_fwd_paramsE) ;  /* 0xfffffda0ee747950 */ /* 0x002fea0003c3ffff */
.L_x_1164:
[----:B------:R-:W-:Y:S01]  /*25e30*/  MOV R4, 0x2 ;  /* 0x0000000200047802 */ /* 0x000fe20000000f00 */
[----:B------:R-:W-:Y:S01]  /*25e40*/  IMAD.MOV.U32 R3, RZ, RZ, 0x1f ;  /* 0x0000001fff037424 */ /* 0x000fe200078e00ff */
[----:B------:R-:W-:-:S07]  /*25e50*/  MOV R5, 0xffffffff ;  /* 0xffffffff00057802 */ /* 0x000fce0000000f00 */
[----:B-1---5:R-:W-:Y:S05]  /*25e60*/  WARPSYNC.COLLECTIVE R5, `(.L_x_1176) ;  /* 0x0000000005087348 */ /* 0x022fea0003c00000 */
[----:B------:R2:W3:Y:S02]  /*25e70*/  SHFL.BFLY P0, R14, R249, R4, R3 ;  /* 0x0c000004f90e7389 */ /* 0x0004e40000000003 */
[----:B-123-5:R-:W-:Y:S01]  /*25e80*/  ENDCOLLECTIVE ;  /* 0x000000000000791b */ /* 0x02efe20003800000 */
.L_x_1176:
[----:B------:R-:W-:Y:S02]  /*25e90*/  IMAD.MOV.U32 R6, RZ, RZ, R14 ;  /* 0x000000ffff067224 */ /* 0x000fe400078e000e */
[----:B------:R-:W-:Y:S02]  /*25ea0*/  IMAD.MOV.U32 R4, RZ, RZ, 0x1 ;  /* 0x00000001ff047424 */ /* 0x000fe400078e00ff */
[----:B------:R-:W-:-:S05]  /*25eb0*/  FADD.FTZ R11, R6, R249 ;  /* 0x000000f9060b7221 */ /* 0x000fca0000010000 */
[----:B------:R-:W-:-:S07]  /*25ec0*/  MOV R249, R11 ;  /* 0x0000000b00f97202 */ /* 0x000fce0000000f00 */
[----:B------:R-:W-:Y:S05]  /*25ed0*/  WARPSYNC.COLLECTIVE R5, `(.L_x_1177) ;  /* 0x0000000005087348 */ /* 0x000fea0003c00000 */
[----:B------:R1:W2:Y:S02]  /*25ee0*/  SHFL.BFLY P0, R14, R249, R4, R3 ;  /* 0x0c000004f90e7389 */ /* 0x0002a40000000003 */
[----:B-12---:R-:W-:Y:S01]  /*25ef0*/  ENDCOLLECTIVE ;  /* 0x000000000000791b */ /* 0x006fe20003800000 */
.L_x_1177:
[----:B------:R-:W-:Y:S01]  /*25f00*/  MOV R249, R248 ;  /* 0x000000f800f97202 */ /* 0x000fe20000000f00 */
[----:B------:R-:W-:Y:S01]  /*25f10*/  IMAD.MOV.U32 R4, RZ, RZ, 0x2 ;  /* 0x00000002ff047424 */ /* 0x000fe200078e00ff */
[----:B------:R-:W-:-:S07]  /*25f20*/  MOV R6, R14 ;  /* 0x0000000e00067202 */ /* 0x000fce0000000f00 */
[----:B------:R-:W-:Y:S05]  /*25f30*/  WARPSYNC.COLLECTIVE R5, `(.L_x_1178) ;  /* 0x0000000005087348 */ /* 0x000fea0003c00000 */
[----:B------:R1:W2:Y:S02]  /*25f40*/  SHFL.BFLY P0, R14, R249, R4, R3 ;  /* 0x0c000004f90e7389 */ /* 0x0002a40000000003 */
[----:B-12---:R-:W-:Y:S01]  /*25f50*/  ENDCOLLECTIVE ;  /* 0x000000000000791b */ /* 0x006fe20003800000 */
.L_x_1178:
[----:B------:R-:W-:Y:S01]  /*25f60*/  FADD.FTZ R6, R11, R6 ;  /* 0x000000060b067221 */ /* 0x000fe20000010000 */
[----:B------:R-:W-:Y:S01]  /*25f70*/  FADD.FTZ R10, R14, R248 ;  /* 0x000000f80e0a7221 */ /* 0x000fe20000010000 */
[----:B------:R-:W-:-:S04]  /*25f80*/  MOV R4, 0x1 ;  /* 0x0000000100047802 */ /* 0x000fc80000000f00 */
[----:B------:R-:W-:-:S07]  /*25f90*/  MOV R249, R10 ;  /* 0x0000000a00f97202 */ /* 0x000fce0000000f00 */
[----:B------:R-:W-:Y:S05]  /*25fa0*/  WARPSYNC.COLLECTIVE R5, `(.L_x_1179) ;  /* 0x0000000005087348 */ /* 0x000fea0003c00000 */
[----:B------:R1:W2:Y:S02]  /*25fb0*/  SHFL.BFLY P0, R14, R249, R4, R3 ;  /* 0x0c000004f90e7389 */ /* 0x0002a40000000003 */
[----:B-12---:R-:W-:Y:S01]  /*25fc0*/  ENDCOLLECTIVE ;  /* 0x000000000000791b */ /* 0x006fe20003800000 */
.L_x_1179:
[----:B------:R-:W-:Y:S05]  /*25fd0*/  BRA `(.L_x_1180) ;  /* 0xffffffe400747947 */ /* 0x000fea000383ffff */
.L_x_1181:
        /* <DEDUP_REMOVED lines=10> */
.L_x_8326:


//--------------------- .text._ZN5flash24flash_fwd_splitkv_kernelI23Flash_fwd_kernel_traitsILi128ELi64ELi128ELi4ELb0ELb0EN7cutlass6half_tE19Flash_kernel_traitsILi128ELi64ELi128ELi4ES3_EELb1ELb0ELb0ELb0ELb0ELb1ELb0ELb1EEEvNS_16Flash_fwd_paramsE --------------------------
	.section	.text._ZN5flash24flash_fwd_splitkv_kernelI23Flash_fwd_kernel_traitsILi128ELi64ELi128ELi4ELb0ELb0EN7cutlass6half_tE19Flash_kernel_traitsILi128ELi64ELi128ELi4ES3_EELb1ELb0ELb0ELb0ELb0ELb1ELb0ELb1EEEvNS_16Flash_fwd_paramsE,"ax",@progbits
	.align	128
        .global         _ZN5flash24flash_fwd_splitkv_kernelI23Flash_fwd_kernel_traitsILi128ELi64ELi128ELi4ELb0ELb0EN7cutlass6half_tE19Flash_kernel_traitsILi128ELi64ELi128ELi4ES3_EELb1ELb0ELb0ELb0ELb0ELb1ELb0ELb1EEEvNS_16Flash_fwd_paramsE
        .type           _ZN5flash24flash_fwd_splitkv_kernelI23Flash_fwd_kernel_traitsILi128ELi64ELi128ELi4ELb0ELb0EN7cutlass6half_tE19Flash_kernel_traitsILi128ELi64ELi128ELi4ES3_EELb1ELb0ELb0ELb0ELb0ELb1ELb0ELb1EEEvNS_16Flash_fwd_paramsE,@function
        .size           _ZN5flash24flash_fwd_splitkv_kernelI23Flash_fwd_kernel_traitsILi128ELi64ELi128ELi4ELb0ELb0EN7cutlass6half_tE19Flash_kernel_traitsILi128ELi64ELi128ELi4ES3_EELb1ELb0ELb0ELb0ELb0ELb1ELb0ELb1EEEvNS_16Flash_fwd_paramsE,(.L_x_8327 - _ZN5flash24flash_fwd_splitkv_kernelI23Flash_fwd_kernel_traitsILi128ELi64ELi128ELi4ELb0ELb0EN7cutlass6half_tE19Flash_kernel_traitsILi128ELi64ELi128ELi4ES3_EELb1ELb0ELb0ELb0ELb0ELb1ELb0ELb1EEEvNS_16Flash_fwd_paramsE)
        .other          _ZN5flash24flash_fwd_splitkv_kernelI23Flash_fwd_kernel_traitsILi128ELi64ELi128ELi4ELb0ELb0EN7cutlass6half_tE19Flash_kernel_traitsILi128ELi64ELi128ELi4ES3_EELb1ELb0ELb0ELb0ELb0ELb1ELb0ELb1EEEvNS_16Flash_fwd_paramsE,@"STO_CUDA_ENTRY STV_DEFAULT"
_ZN5flash24flash_fwd_splitkv_kernelI23Flash_fwd_kernel_traitsILi128ELi64ELi128ELi4ELb0ELb0EN7cutlass6half_tE19Flash_kernel_traitsILi128ELi64ELi128ELi4ES3_EELb1ELb0ELb0ELb0ELb0ELb1ELb0ELb1EEEvNS_16Flash_fwd_paramsE:
.text._ZN5flash24flash_fwd_splitkv_kernelI23Flash_fwd_kernel_traitsILi128ELi64ELi128ELi4ELb0ELb0EN7cutlass6half_tE19Flash_kernel_traitsILi128ELi64ELi128ELi4ES3_EELb1ELb0ELb0ELb0ELb0ELb1ELb0ELb1EEEvNS_16Flash_fwd_paramsE:
[----:B------:R-:W1:Y:S01]  /*0000*/  LDC R1, c[0x0][0x28] ;  /* 0x00000a00ff017b82 */ /* 0x000e620000000800 */
[----:B------:R-:W2:Y:S07]  /*0010*/  S2R R244, SR_CTAID.X ;  /* 0x0000000000f47919 */ /* 0x000eae0000002500 */
[----:B------:R-:W3:Y:S01]  /*0020*/  LDC.64 R10, c[0x0][0x198] ;  /* 0x00006600ff0a7b82 */ /* 0x000ee20000000a00 */
[----:B------:R-:W-:Y:S01]  /*0030*/  BSSY B4, `(.L_x_1182) ;  /* 0x0000006000047945 */ /* 0x000fe20003800000 */
[----:B-1----:R-:W-:Y:S01]  /*0040*/  IADD3 R1, R1, -0x8, RZ ;  /* 0xfffffff801017810 */ /* 0x002fe20007ffe0ff */
[----:B------:R-:W1:Y:S01]  /*0050*/  S2R R243, SR_CTAID.Y ;  /* 0x0000000000f37919 */ /* 0x000e620000002600 */
[----:B------:R-:W-:Y:S01]  /*0060*/  MOV R241, 0x90 ;  /* 0x0000009000f17802 */ /* 0x000fe20000000f00 */
[----:B--2---:R-:W4:Y:S06]  /*0070*/  S2R R242, SR_CTAID.Z ;  /* 0x0000000000f27919 */ /* 0x004f2c0000002700 */
[----:B-1-34-:R-:W-:Y:S05]  /*0080*/  CALL.REL.NOINC `($_ZN5flash24flash_fwd_splitkv_kernelI23Flash_fwd_kernel_traitsILi128ELi64ELi128ELi4ELb0ELb0EN7cutlass6half_tE19Flash_kernel_traitsILi128ELi64ELi128ELi4ES3_EELb1ELb0ELb0ELb0ELb0ELb1ELb0ELb1EEEvNS_16Flash_fwd_paramsE$_ZN5flash30compute_attn_1rowblock_splitkvI23Flash_fwd_kernel_traitsILi128ELi64ELi128ELi4ELb0ELb0EN7cutlass6half_tE19Flash_kernel_traitsILi128ELi64ELi128ELi4ES3_EELb1ELb0ELb0ELb0ELb0ELb1ELb0ELb1ENS_16Flash_fwd_paramsEEEvRKT8_iiiii) ;  /* 0x0000000000087944 */ /* 0x01afea0003c00000 */
[----:B------:R-:W-:Y:S05]  /*0090*/  BSYNC B4 ;  /* 0x0000000000047941 */ /* 0x000fea0003800000 */
.L_x_1182:
[----:B------:R-:W-:Y:S05]  /*00a0*/  EXIT ;  /* 0x000000000000794d */ /* 0x000fea0003800000 */
        .type           $_ZN5flash24flash_fwd_splitkv_kernelI23Flash_fwd_kernel_traitsILi128ELi64ELi128ELi4ELb0ELb0EN7cutlass6half_tE19Flash_kernel_traitsILi128ELi64ELi128ELi4ES3_EELb1ELb0ELb0ELb0ELb0ELb1ELb0ELb1EEEvNS_16Flash_fwd_paramsE$_ZN5flash30compute_attn_1rowblock_splitkvI23Flash_fwd_kernel_traitsILi128ELi64ELi128ELi4ELb0ELb0EN7cutlass6half_tE19Flash_kernel_traitsILi128ELi64ELi128ELi4ES3_EELb1ELb0ELb0ELb0ELb0ELb1ELb0ELb1ENS_16Flash_fwd_paramsEEEvRKT8_iiiii,@function
        .size           $_ZN5flash24flash_fwd_splitkv_kernelI23Flash_fwd_kernel_traitsILi128ELi64ELi128ELi4ELb0ELb0EN7cutlass6half_tE19Flash_kernel_traitsILi128ELi64ELi128ELi4ES3_EELb1ELb0ELb0ELb0ELb0ELb1ELb0ELb1EEEvNS_16Flash_fwd_paramsE$_ZN5flash30compute_attn_1rowblock_splitkvI23Flash_fwd_kernel_traitsILi128ELi64ELi128ELi4ELb0ELb0EN7cutlass6half_tE19Flash_kernel_traitsILi128ELi64ELi128ELi4ES3_EELb1ELb0ELb0ELb0ELb0ELb1ELb0ELb1ENS_16Flash_fwd_paramsEEEvRKT8_iiiii,(.L_x_8327 - $_ZN5flash24flash_fwd_splitkv_kernelI23Flash_fwd_kernel_traitsILi128ELi64ELi128ELi4ELb0ELb0EN7cutlass6half_tE19Flash_kernel_traitsILi128ELi64ELi128ELi4ES3_EELb1ELb0ELb0ELb0ELb0ELb1ELb0ELb1EEEvNS_16Flash_fwd_paramsE$_ZN5flash30compute_attn_1rowblock_splitkvI23Flash_fwd_kernel_traitsILi128ELi64ELi128ELi4ELb0ELb0EN7cutlass6half_tE19Flash_kernel_traitsILi128ELi64ELi128ELi4ES3_EELb1ELb0ELb0ELb0ELb0ELb1ELb0ELb1ENS_16Flash_fwd_paramsEEEvRKT8_iiiii)
$_ZN5flash24flash_fwd_splitkv_kernelI23Flash_fwd_kernel_traitsILi128ELi64ELi128ELi4ELb0ELb0EN7cutlass6half_tE19Flash_kernel_traitsILi128ELi64ELi128ELi4ES3_EELb1ELb0ELb0ELb0ELb0ELb1ELb0ELb1EEEvNS_16Flash_fwd_paramsE$_ZN5flash30compute_attn_1rowblock_splitkvI23Flash_fwd_kernel_traitsILi128ELi64ELi128ELi4ELb0ELb0EN7cutlass6half_tE19Flash_kernel_traitsILi128ELi64ELi128ELi4ES3_EELb1ELb0ELb0ELb0ELb0ELb1ELb0ELb1ENS_16Flash_fwd_paramsEEEvRKT8_iiiii:
[----:B------:R-:W-:Y:S02]  /*00b0*/  ULDC.64 UR6, c[0x0][0x208] ;  /* 0x0000820000067ab9 */ /* 0x000fe40000000a00 */
[----:B------:R-:W2:Y:S04]  /*00c0*/  LD.E.64 R2, desc[UR6][R10.64+0xe0] ;  /* 0x0000e0060a027980 */ /* 0x000ea8000c101b00 */
[----:B------:R-:W3:Y:S01]  /*00d0*/  LD.E.64 R16, desc[UR6][R10.64+0xf0] ;  /* 0x0000f0060a107980 */ /* 0x000ee2000c101b00 */
[----:B------:R-:W-:Y:S02]  /*00e0*/  IMAD.MOV.U32 R246, RZ, RZ, -0x1 ;  /* 0xfffffffffff67424 */ /* 0x000fe400078e00ff */
        /* <DEDUP_REMOVED lines=9> */
[----:B------:R1:W5:Y:S04]  /*0180*/  @P4 LD.E R14, desc[UR6][R16.64] ;  /* 0x00000006100e4980 */ /* 0x000368000c101900 */
[----:B------:R-:W3:Y:S01]  /*0190*/  LD.E.64 R2, desc[UR6][R10.64+0xe8] ;  /* 0x0000e8060a027980 */ /* 0x000ee2000c101b00 */
[----:B------:R-:W-:Y:S01]  /*01a0*/  BSSY B0, `(.L_x_1183) ;  /* 0x000000c000007945 */ /* 0x000fe20003800000 */
[----:B------:R-:W-:Y:S01]  /*01b0*/  IMAD.MOV.U32 R15, RZ, RZ, -0x1 ;  /* 0xffffffffff0f7424 */ /* 0x000fe200078e00ff */
[----:B--2---:R-:W-:-:S06]  /*01c0*/  @P0 IADD3 R245, -R246, R245, RZ ;  /* 0x000000f5f6f50210 */ /* 0x004fcc0007ffe1ff */
[----:B------:R1:W5:Y:S01]  /*01d0*/  @!P0 LD.E R245, desc[UR6][R10.64+0xb4] ;  /* 0x0000b4060af58980 */ /* 0x000362000c101900 */
[----:B---3--:R-:W-:-:S04]  /*01e0*/  ISETP.NE.U32.AND P0, PT, R2, RZ, PT ;  /* 0x000000ff0200720c */ /* 0x008fc80003f05070 */
[----:B------:R-:W-:Y:S01]  /*01f0*/  ISETP.NE.AND.EX P0, PT, R3, RZ, PT, P0 ;  /* 0x000000ff0300720c */ /* 0x000fe20003f05300 */
[----:B------:R-:W-:-:S12]  /*0200*/  IMAD.WIDE R2, R243, 0x4, R2 ;  /* 0x00000004f3027825 */ /* 0x000fd800078e0202 */
[----:B-1----:R-:W-:Y:S05]  /*0210*/  @!P0 BRA `(.L_x_1184) ;  /* 0x0000000000108947 */ /* 0x002fea0003800000 */
[----:B------:R-:W2:Y:S02]  /*0220*/  LD.E.U8 R0, desc[UR6][R10.64+0x1b2] ;  /* 0x0001b2060a007980 */ /* 0x000ea4000c101100 */
[----:B--2---:R-:W-:-:S13]  /*0230*/  ISETP.NE.AND P1, PT, R0, RZ, PT ;  /* 0x000000ff0000720c */ /* 0x004fda0003f25270 */
[----:B------:R-:W-:Y:S05]  /*0240*/  @!P1 BRA `(.L_x_1184) ;  /* 0x0000000000049947 */ /* 0x000fea0003800000 */
[----:B------:R1:W5:Y:S02]  /*0250*/  LD.E R15, desc[UR6][R2.64] ;  /* 0x00000006020f7980 */ /* 0x000364000c101900 */
.L_x_1184:
[----:B------:R-:W-:Y:S05]  /*0260*/  BSYNC B0 ;  /* 0x0000000000007941 */ /* 0x000fea0003800000 */
.L_x_1183:
[----:B------:R-:W-:Y:S04]  /*0270*/  BSSY B0, `(.L_x_1185) ;  /* 0x0000009000007945 */ /* 0x000fe80003800000 */
[----:B------:R-:W-:Y:S05]  /*0280*/  @!P0 BRA `(.L_x_1186) ;  /* 0x0000000000188947 */ /* 0x000fea0003800000 */
[----:B------:R-:W2:Y:S02]  /*0290*/  LD.E.U8 R0, desc[UR6][R10.64+0x1b2] ;  /* 0x0001b2060a007980 */ /* 0x000ea4000c101100 */
[----:B--2---:R-:W-:-:S13]  /*02a0*/  ISETP.NE.AND P0, PT, R0, RZ, PT ;  /* 0x000000ff0000720c */ /* 0x004fda0003f05270 */
[----:B------:R-:W2:Y:S02]  /*02b0*/  @P0 LD.E R77, desc[UR6][R2.64+0x4] ;  /* 0x00000406024d0980 */ /* 0x000ea4000c101900 */
[----:B--2--5:R-:W-:-:S06]  /*02c0*/  @P0 IADD3 R77, R77, -R15, RZ ;  /* 0x8000000f4d4d0210 */ /* 0x024fcc0007ffe0ff */
[----:B------:R3:W5:Y:S01]  /*02d0*/  @!P0 LD.E R77, desc[UR6][R2.64] ;  /* 0x00000006024d8980 */ /* 0x000762000c101900 */
[----:B------:R-:W-:Y:S05]  /*02e0*/  BRA `(.L_x_1187) ;  /* 0x0000000000047947 */ /* 0x000fea0003800000 */
.L_x_1186:
[----:B------:R2:W5:Y:S02]  /*02f0*/  LD.E R77, desc[UR6][R10.64+0xb8] ;  /* 0x0000b8060a4d7980 */ /* 0x000564000c101900 */
.L_x_1187:
[----:B------:R-:W-:Y:S05]  /*0300*/  BSYNC B0 ;  /* 0x0000000000007941 */ /* 0x000fea0003800000 */
.L_x_1185:
[----:B-1-3--:R-:W3:Y:S01]  /*0310*/  LD.E.64 R2, desc[UR6][R10.64+0xf8] ;  /* 0x0000f8060a027980 */ /* 0x00aee2000c101b00 */
[----:B------:R-:W-:Y:S01]  /*0320*/  BSSY B1, `(.L_x_1188) ;  /* 0x0000012000017945 */ /* 0x000fe20003800000 */
[----:B-----5:R-:W-:Y:S01]  /*0330*/  IMAD.IADD R77, R77, 0x1, -R14 ;  /* 0x000000014d4d7824 */ /* 0x020fe200078e0a0e */
[----:B---3--:R-:W-:-:S04]  /*0340*/  ISETP.NE.U32.AND P0, PT, R2, RZ, PT ;  /* 0x000000ff0200720c */ /* 0x008fc80003f05070 */
[----:B------:R-:W-:-:S13]  /*0350*/  ISETP.NE.AND.EX P0, PT, R3, RZ, PT, P0 ;  /* 0x000000ff0300720c */ /* 0x000fda0003f05300 */
[----:B------:R-:W-:Y:S05]  /*0360*/  @!P0 BRA `(.L_x_1189) ;  /* 0x0000000000108947 */ /* 0x000fea0003800000 */
[----:B------:R-:W-:-:S05]  /*0370*/  IMAD.WIDE R2, R243, 0x4, R2 ;  /* 0x00000004f3027825 */ /* 0x000fca00078e0202 */
[----:B------:R-:W3:Y:S02]  /*0380*/  LD.E R49, desc[UR6][R2.64] ;  /* 0x0000000602317980 */ /* 0x000ee4000c101900 */
[----:B---3--:R-:W-:Y:S01]  /*0390*/  IADD3 R49, R49, -R14, RZ ;  /* 0x8000000e31317210 */ /* 0x008fe20007ffe0ff */
[----:B------:R-:W-:Y:S05]  /*03a0*/  BRA `(.L_x_1190) ;  /* 0x0000000000247947 */ /* 0x000fea0003800000 */
.L_x_1189:
[----:B------:R-:W3:Y:S01]  /*03b0*/  LD.E.64 R2, desc[UR6][R10.64+0x108] ;  /* 0x000108060a027980 */ /* 0x000ee2000c101b00 */
[----:B------:R-:W-:Y:S01]  /*03c0*/  BSSY B0, `(.L_x_1191) ;  /* 0x0000006000007945 */ /* 0x000fe20003800000 */
[----:B------:R-:W-:Y:S01]  /*03d0*/  IMAD.MOV.U32 R49, RZ, RZ, RZ ;  /* 0x000000ffff317224 */ /* 0x000fe200078e00ff */
[----:B---3--:R-:W-:-:S04]  /*03e0*/  ISETP.NE.U32.AND P0, PT, R2, RZ, PT ;  /* 0x000000ff0200720c */ /* 0x008fc80003f05070 */
[----:B------:R-:W-:-:S13]  /*03f0*/  ISETP.NE.AND.EX P0, PT, R3, RZ, PT, P0 ;  /* 0x000000ff0300720c */ /* 0x000fda0003f05300 */
[----:B------:R-:W-:Y:S05]  /*0400*/  @!P0 BRA `(.L_x_1192) ;  /* 0x0000000000048947 */ /* 0x000fea0003800000 */
[----:B------:R1:W5:Y:S02]  /*0410*/  LD.E R49, desc[UR6][R10.64+0xbc] ;  /* 0x0000bc060a317980 */ /* 0x000364000c101900 */
.L_x_1192:
[----:B------:R-:W-:Y:S05]  /*0420*/  BSYNC B0 ;  /* 0x0000000000007941 */ /* 0x000fea0003800000 */
.L_x_1191:
[----:B-----5:R-:W-:Y:S02]  /*0430*/  IADD3 R49, R77, R49, RZ ;  /* 0x000000314d317210 */ /* 0x020fe40007ffe0ff */
.L_x_1190:
[----:B------:R-:W-:Y:S05]  /*0440*/  BSYNC B1 ;  /* 0x0000000000017941 */ /* 0x000fea0003800000 */
.L_x_1188:
[----:B------:R-:W-:Y:S01]  /*0450*/  IMAD.SHL.U32 R53, R244, 0x40, RZ ;  /* 0x00000040f4357824 */ /* 0x000fe200078e00ff */
[----:B------:R-:W-:Y:S01]  /*0460*/  MOV R2, R241 ;  /* 0x000000f100027202 */ /* 0x000fe20000000f00 */
[----:B------:R-:W-:-:S03]  /*0470*/  IMAD.MOV.U32 R3, RZ, RZ, 0x0 ;  /* 0x00000000ff037424 */ /* 0x000fc600078e00ff */
[----:B------:R-:W-:-:S13]  /*0480*/  ISETP.GT.AND P0, PT, R245, R53, PT ;  /* 0x00000035f500720c */ /* 0x000fda0003f04270 */
[----:B-12---:R-:W-:Y:S05]  /*0490*/  @!P0 RET.REL.NODEC R2 `(_ZN5flash24flash_fwd_splitkv_kernelI23Flash_fwd_kernel_traitsILi128ELi64ELi128ELi4ELb0ELb0EN7cutlass6half_tE19Flash_kernel_traitsILi128ELi64ELi128ELi4ES3_EELb1ELb0ELb0ELb0ELb0ELb1ELb0ELb1EEEvNS_16Flash_fwd_paramsE) ;  /* 0xfffffff802d88950 */ /* 0x006fea0003c3ffff */
        /* <DEDUP_REMOVED lines=22> */
[----:B------:R1:W5:Y:S04]  /*0600*/  LD.E R3, desc[UR6][R10.64+0x60] ;  /* 0x000060060a037980 */ /* 0x000368000c101900 */
[----:B------:R-:W4:Y:S04]  /*0610*/  @!P0 LD.E.64 R14, desc[UR6][R10.64+0x80] ;  /* 0x000080060a0e8980 */ /* 0x000f28000c101b00 */
[----:B------:R1:W5:Y:S04]  /*0620*/  LD.E R0, desc[UR6][R10.64+0xb4] ;  /* 0x0000b4060a007980 */ /* 0x000368000c101900 */
[----:B------:R1:W5:Y:S04]  /*0630*/  LD.E.64 R12, desc[UR6][R10.64+0xa0] ;  /* 0x0000a0060a0c7980 */ /* 0x000368000c101b00 */
[----:B------:R1:W5:Y:S04]  /*0640*/  LD.E R2, desc[UR6][R10.64+0xc0] ;  /* 0x0000c0060a027980 */ /* 0x000368000c101900 */
[----:B------:R-:W5:Y:S01]  /*0650*/  LD.E.64 R10, desc[UR6][R10.64+0x70] ;  /* 0x000070060a0a7980 */ /* 0x000f62000c101b00 */
[----:B------:R-:W-:-:S04]  /*0660*/  SHF.R.S32.HI R6, RZ, 0x1f, R50 ;  /* 0x0000001fff067819 */ /* 0x000fc80000011432 */
[----:B------:R-:W-:-:S04]  /*0670*/  LEA.HI R6, R6, R50, RZ, 0x3 ;  /* 0x0000003206067211 */ /* 0x000fc800078f18ff */
[----:B------:R-:W-:-:S05]  /*0680*/  LOP3.LUT R7, R6, 0xfffffff8, RZ, 0xc0, !PT ;  /* 0xfffffff806077812 */ /* 0x000fca00078ec0ff */
[----:B------:R-:W-:Y:S01]  /*0690*/  IMAD.IADD R50, R50, 0x1, -R7 ;  /* 0x0000000132327824 */ /* 0x000fe200078e0a07 */
[----:B------:R-:W-:-:S03]  /*06a0*/  @!P0 SHF.R.S32.HI R8, RZ, 0x1f, R243 ;  /* 0x0000001fff088819 */ /* 0x000fc600000114f3 */
[----:B------:R-:W-:-:S05]  /*06b0*/  IMAD.SHL.U32 R18, R50, 0x8, RZ ;  /* 0x0000000832127824 */ /* 0x000fca00078e00ff */
[----:B------:R-:W-:Y:S01]  /*06c0*/  SHF.R.S32.HI R19, RZ, 0x1f, R18 ;  /* 0x0000001fff137819 */ /* 0x000fe20000011412 */
[----:B------:R-:W-:Y:S01]  /*06d0*/  IMAD.IADD R245, R245, 0x1, -R53 ;  /* 0x00000001f5f57824 */ /* 0x000fe200078e0a35 */
[----:B------:R-:W-:-:S04]  /*06e0*/  SHF.R.S32.HI R6, RZ, 0x3, R6 ;  /* 0x00000003ff067819 */ /* 0x000fc80000011406 */
[----:B------:R-:W-:Y:S01]  /*06f0*/  ISETP.GE.AND P2, PT, R6, R245, PT ;  /* 0x000000f50600720c */ /* 0x000fe20003f46270 */
[----:B------:R-:W-:Y:S01]  /*0700*/  BSSY B0, `(.L_x_1194) ;  /* 0x0000029000007945 */ /* 0x000fe20003800000 */
[----:B------:R-:W-:Y:S01]  /*0710*/  ISETP.NE.AND P6, PT, R50, RZ, PT ;  /* 0x000000ff3200720c */ /* 0x000fe20003fc5270 */
[-C--:B--2---:R-:W-:Y:S02]  /*0720*/  @P0 IMAD R7, R17, R246.reuse, RZ ;  /* 0x000000f611070224 */ /* 0x084fe400078e02ff */
[----:B------:R-:W-:-:S04]  /*0730*/  @P0 IMAD.WIDE.U32 R246, R16, R246, RZ ;  /* 0x000000f610f60225 */ /* 0x000fc800078e00ff */
[----:B------:R-:W-:-:S04]  /*0740*/  IMAD.WIDE.U32 R20, R53, R16, R18 ;  /* 0x0000001035147225 */ /* 0x000fc800078e0012 */
[-C--:B----4-:R-:W-:Y:S02]  /*0750*/  @!P0 IMAD R9, R15, R243.reuse, RZ ;  /* 0x000000f30f098224 */ /* 0x090fe400078e02ff */
[----:B------:R-:W-:Y:S01]  /*0760*/  @!P0 IMAD.WIDE.U32 R22, R14, R243, RZ ;  /* 0x000000f30e168225 */ /* 0x000fe200078e00ff */
[----:B------:R-:W-:-:S03]  /*0770*/  SHF.R.S32.HI R15, RZ, 0x1f, R53 ;  /* 0x0000001fff0f7819 */ /* 0x000fc60000011435 */
[----:B------:R-:W-:Y:S02]  /*0780*/  @!P0 IMAD R8, R14, R8, R9 ;  /* 0x000000080e088224 */ /* 0x000fe400078e0209 */
[----:B------:R-:W-:Y:S02]  /*0790*/  @P0 IMAD.MOV.U32 R9, RZ, RZ, R246 ;  /* 0x000000ffff090224 */ /* 0x000fe400078e00f6 */
[----:B------:R-:W-:Y:S02]  /*07a0*/  IMAD R14, R17, R53, RZ ;  /* 0x00000035110e7224 */ /* 0x000fe400078e02ff */
[----:B------:R-:W-:Y:S01]  /*07b0*/  @!P0 IMAD.MOV.U32 R9, RZ, RZ, R22 ;  /* 0x000000ffff098224 */ /* 0x000fe200078e0016 */
[----:B------:R-:W-:Y:S01]  /*07c0*/  @P0 IADD3 R7, R247, R7, RZ ;  /* 0x00000007f7070210 */ /* 0x000fe20007ffe0ff */
[----:B------:R-:W-:Y:S01]  /*07d0*/  IMAD R14, R16, R15, R14 ;  /* 0x0000000f100e7224 */ /* 0x000fe200078e020e */
[----:B------:R-:W-:Y:S02]  /*07e0*/  @!P0 IADD3 R7, R23, R8, RZ ;  /* 0x0000000817078210 */ /* 0x000fe40007ffe0ff */
[----:B------:R-:W-:Y:S01]  /*07f0*/  IADD3 R20, P0, R9, R20, RZ ;  /* 0x0000001409147210 */ /* 0x000fe20007f1e0ff */
[----:B---3--:R-:W-:-:S03]  /*0800*/  IMAD R5, R5, R242, RZ ;  /* 0x000000f205057224 */ /* 0x008fc600078e02ff */
[----:B------:R-:W-:Y:S02]  /*0810*/  IADD3.X R21, R7, R21, R14, P0, !PT ;  /* 0x0000001507157210 */ /* 0x000fe400007fe40e */
[----:B------:R-:W-:Y:S01]  /*0820*/  SHF.R.S32.HI R7, RZ, 0x1f, R242 ;  /* 0x0000001fff077819 */ /* 0x000fe200000114f2 */
[C---:B------:R-:W-:Y:S01]  /*0830*/  VIADD R9, R6.reuse, 0x10 ;  /* 0x0000001006097836 */ /* 0x040fe20000000000 */
[----:B------:R-:W-:Y:S01]  /*0840*/  IADD3 R8, R6, 0x20, RZ ;  /* 0x0000002006087810 */ /* 0x000fe20007ffe0ff */
[----:B------:R-:W-:-:S04]  /*0850*/  IMAD.WIDE.U32 R20, R242, R4, R20 ;  /* 0x00000004f2147225 */ /* 0x000fc800078e0014 */
[----:B------:R-:W-:Y:S01]  /*0860*/  IMAD R5, R4, R7, R5 ;  /* 0x0000000704057224 */ /* 0x000fe200078e0205 */
[CC--:B------:R-:W-:Y:S01]  /*0870*/  ISETP.GE.AND P1, PT, R9.reuse, R245.reuse, PT ;  /* 0x000000f50900720c */ /* 0x0c0fe20003f26270 */
[----:B------:R-:W-:Y:S01]  /*0880*/  VIADD R7, R18, 0x40 ;  /* 0x0000004012077836 */ /* 0x000fe20000000000 */
[-C--:B------:R-:W-:Y:S02]  /*0890*/  ISETP.GE.OR P4, PT, R9, R245.reuse, P6 ;  /* 0x000000f50900720c */ /* 0x080fe40003786670 */
[----:B------:R-:W-:Y:S02]  /*08a0*/  ISETP.GE.AND P0, PT, R8, R245, PT ;  /* 0x000000f50800720c */ /* 0x000fe40003f06270 */
[----:B------:R-:W-:Y:S02]  /*08b0*/  SHF.R.S32.HI R4, RZ, 0x1f, R6 ;  /* 0x0000001fff047819 */ /* 0x000fe40000011406 */
[----:B------:R-:W-:Y:S01]  /*08c0*/  IADD3 R15, R21, R5, RZ ;  /* 0x00000005150f7210 */ /* 0x000fe20007ffe0ff */
[----:B-1----:R-:W-:Y:S08]  /*08d0*/  @P2 BRA `(.L_x_1195) ;  /* 0x00000000002c2947 */ /* 0x002ff00003800000 */
        /* <DEDUP_REMOVED lines=11> */
.L_x_1195:
[----:B------:R-:W-:Y:S05]  /*0990*/  BSYNC B0 ;  /* 0x0000000000007941 */ /* 0x000fea0003800000 */
.L_x_1194:
[----:B------:R-:W-:Y:S01]  /*09a0*/  BSSY B0, `(.L_x_1196) ;  /* 0x0000011000007945 */ /* 0x000fe20003800000 */
[----:B------:R-:W-:-:S03]  /*09b0*/  ISETP.GE.OR P3, PT, R8, R245, P6 ;  /* 0x000000f50800720c */ /* 0x000fc60003766670 */
[----:B------:R-:W-:Y:S10]  /*09c0*/  @P1 BRA `(.L_x_1197) ;  /* 0x0000000000381947 */ /* 0x000ff40003800000 */
[----:B------:R-:W-:Y:S01]  /*09d0*/  IADD3 R8, P1, R6, 0x10, RZ ;  /* 0x0000001006087810 */ /* 0x000fe20007f3e0ff */
[----:B------:R-:W-:Y:S01]  /*09e0*/  IMAD.MOV.U32 R22, RZ, RZ, R20 ;  /* 0x000000ffff167224 */ /* 0x000fe200078e0014 */
[----:B------:R-:W-:Y:S02]  /*09f0*/  MOV R23, R15 ;  /* 0x0000000f00177202 */ /* 0x000fe40000000f00 */
[-C--:B-----5:R-:W-:Y:S01]  /*0a00*/  ISETP.GE.AND P2, PT, R18, R2.reuse, PT ;  /* 0x000000021200720c */ /* 0x0a0fe20003f46270 */
[----:B------:R-:W-:Y:S01]  /*0a10*/  IMAD.X R5, RZ, RZ, R4, P1 ;  /* 0x000000ffff057224 */ /* 0x000fe200008e0604 */
[----:B------:R-:W-:Y:S01]  /*0a20*/  ISETP.GE.AND P1, PT, R7, R2, PT ;  /* 0x000000020700720c */ /* 0x000fe20003f26270 */
[----:B------:R-:W-:-:S04]  /*0a30*/  IMAD.WIDE.U32 R22, R16, R8, R22 ;  /* 0x0000000810167225 */ /* 0x000fc800078e0016 */
[----:B------:R-:W-:-:S04]  /*0a40*/  IMAD R5, R5, R16, RZ ;  /* 0x0000001005057224 */ /* 0x000fc800078e02ff */
[----:B------:R-:W-:Y:S01]  /*0a50*/  IMAD R5, R17, R8, R5 ;  /* 0x0000000811057224 */ /* 0x000fe200078e0205 */
[----:B------:R-:W-:-:S03]  /*0a60*/  LEA R8, P5, R22, R10, 0x1 ;  /* 0x0000000a16087211 */ /* 0x000fc600078a08ff */
[----:B------:R-:W-:-:S05]  /*0a70*/  IMAD.IADD R5, R23, 0x1, R5 ;  /* 0x0000000117057824 */ /* 0x000fca00078e0205 */
[----:B------:R-:W-:-:S05]  /*0a80*/  LEA.HI.X R9, R22, R11, R5, 0x1, P5 ;  /* 0x0000000b16097211 */ /* 0x000fca00028f0c05 */
[----:B------:R2:W-:Y:S04]  /*0a90*/  @!P2 ST.E.128 desc[UR6][R8.64], RZ ;  /* 0x000000ff0800a985 */ /* 0x0005e8000c101d06 */
[----:B------:R2:W-:Y:S02]  /*0aa0*/  @!P1 ST.E.128 desc[UR6][R8.64+0x80], RZ ;  /* 0x000080ff08009985 */ /* 0x0005e4000c101d06 */
.L_x_1197:
[----:B------:R-:W-:Y:S05]  /*0ab0*/  BSYNC B0 ;  /* 0x0000000000007941 */ /* 0x000fea0003800000 */
.L_x_1196:
[----:B-----5:R-:W-:Y:S01]  /*0ac0*/  IMAD R3, R243, R3, R242 ;  /* 0x00000003f3037224 */ /* 0x020fe200078e02f2 */
[----:B------:R-:W-:Y:S01]  /*0ad0*/  BSSY B0, `(.L_x_1198) ;  /* 0x0000013000007945 */ /* 0x000fe20003800000 */
[----:B------:R-:W-:Y:S02]  /*0ae0*/  ISETP.GE.OR P5, PT, R6, R245, P6 ;  /* 0x000000f50600720c */ /* 0x000fe400037a6670 */
[----:B------:R-:W-:Y:S01]  /*0af0*/  IMAD R53, R0, R3, R53 ;  /* 0x0000000300357224 */ /* 0x000fe200078e0235 */
[----:B------:R-:W-:Y:S01]  /*0b00*/  IADD3 R5, R6, 0x30, RZ ;  /* 0x0000003006057810 */ /* 0x000fe20007ffe0ff */
[----:B------:R-:W-:Y:S09]  /*0b10*/  @P0 BRA `(.L_x_1199) ;  /* 0x0000000000380947 */ /* 0x000ff20003800000 */
[----:B------:R-:W-:Y:S01]  /*0b20*/  IADD3 R3, P0, R6, 0x20, RZ ;  /* 0x0000002006037810 */ /* 0x000fe20007f1e0ff */
[----:B--2---:R-:W-:Y:S01]  /*0b30*/  IMAD.MOV.U32 R8, RZ, RZ, R20 ;  /* 0x000000ffff087224 */ /* 0x004fe200078e0014 */
        /* <DEDUP_REMOVED lines=12> */
.L_x_1199:
[----:B------:R-:W-:Y:S05]  /*0c00*/  BSYNC B0 ;  /* 0x0000000000007941 */ /* 0x000fea0003800000 */
.L_x_1198:
[-C--:B------:R-:W-:Y:S01]  /*0c10*/  ISETP.GE.AND P1, PT, R5, R245.reuse, PT ;  /* 0x000000f50500720c */ /* 0x080fe20003f26270 */
[----:B------:R-:W-:Y:S01]  /*0c20*/  BSSY B0, `(.L_x_1200) ;  /* 0x0000018000007945 */ /* 0x000fe20003800000 */
[----:B------:R-:W-:Y:S01]  /*0c30*/  IADD3 R0, P0, R53, R6, RZ ;  /* 0x0000000635007210 */ /* 0x000fe20007f1e0ff */
[----:B------:R-:W-:Y:S01]  /*0c40*/  @!P4 IMAD.MOV.U32 R3, RZ, RZ, 0x7f800000 ;  /* 0x7f800000ff03c424 */ /* 0x000fe200078e00ff */
[----:B------:R-:W-:Y:S01]  /*0c50*/  ISETP.GE.OR P6, PT, R5, R245, P6 ;  /* 0x000000f50500720c */ /* 0x000fe200037c6670 */
[----:B------:R-:W-:Y:S01]  /*0c60*/  @!P5 IMAD.MOV.U32 R5, RZ, RZ, 0x7f800000 ;  /* 0x7f800000ff05d424 */ /* 0x000fe200078e00ff */
[----:B------:R-:W-:Y:S02]  /*0c70*/  LEA.HI.X.SX32 R53, R53, R4, 0x1, P0 ;  /* 0x0000000435357211 */ /* 0x000fe400000f0eff */
[----:B--2---:R-:W-:-:S04]  /*0c80*/  LEA R8, P0, R0, R12, 0x2 ;  /* 0x0000000c00087211 */ /* 0x004fc800078010ff */
[----:B------:R-:W-:Y:S01]  /*0c90*/  LEA.HI.X R9, R0, R13, R53, 0x2, P0 ;  /* 0x0000000d00097211 */ /* 0x000fe200000f1435 */
[----:B------:R-:W-:Y:S01]  /*0ca0*/  @!P3 IMAD.MOV.U32 R0, RZ, RZ, 0x7f800000 ;  /* 0x7f800000ff00b424 */ /* 0x000fe200078e00ff */
[----:B------:R-:W-:Y:S07]  /*0cb0*/  @P1 BRA `(.L_x_1201) ;  /* 0x0000000000381947 */ /* 0x000fee0003800000 */
[----:B------:R-:W-:Y:S01]  /*0cc0*/  IADD3 R6, P0, R6, 0x30, RZ ;  /* 0x0000003006067810 */ /* 0x000fe20007f1e0ff */
[----:B------:R-:W-:Y:S01]  /*0cd0*/  IMAD.MOV.U32 R12, RZ, RZ, R20 ;  /* 0x000000ffff0c7224 */ /* 0x000fe200078e0014 */
[----:B------:R-:W-:Y:S02]  /*0ce0*/  MOV R13, R15 ;  /* 0x0000000f000d7202 */ /* 0x000fe40000000f00 */
[-C--:B------:R-:W-:Y:S01]  /*0cf0*/  ISETP.GE.AND P1, PT, R18, R2.reuse, PT ;  /* 0x000000021200720c */ /* 0x080fe20003f26270 */
        /* <DEDUP_REMOVED lines=10> */
.L_x_1201:
[----:B------:R-:W-:Y:S05]  /*0da0*/  BSYNC B0 ;  /* 0x0000000000007941 */ /* 0x000fea0003800000 */
.L_x_1200:
[----:B------:R4:W-:Y:S01]  /*0db0*/  @!P4 ST.E desc[UR6][R8.64+0x40], R3 ;  /* 0x000040030800c985 */ /* 0x0009e2000c101906 */
[----:B------:R-:W-:-:S03]  /*0dc0*/  MOV R2, R241 ;  /* 0x000000f100027202 */ /* 0x000fc60000000f00 */
[----:B------:R-:W-:Y:S04]  /*0dd0*/  @!P5 ST.E desc[UR6][R8.64], R5 ;  /* 0x000000050800d985 */ /* 0x000fe8000c101906 */
[----:B------:R1:W-:Y:S01]  /*0de0*/  @!P3 ST.E desc[UR6][R8.64+0x80], R0 ;  /* 0x000080000800b985 */ /* 0x0003e2000c101906 */
[----:B----4-:R-:W-:-:S04]  /*0df0*/  MOV R3, 0x0 ;  /* 0x0000000000037802 */ /* 0x010fc80000000f00 */
[----:B-123--:R-:W-:Y:S05]  /*0e00*/  @P6 RET.REL.NODEC R2 `(_ZN5flash24flash_fwd_splitkv_kernelI23Flash_fwd_kernel_traitsILi128ELi64ELi128ELi4ELb0ELb0EN7cutlass6half_tE19Flash_kernel_traitsILi128ELi64ELi128ELi4ES3_EELb1ELb0ELb0ELb0ELb0ELb1ELb0ELb1EEEvNS_16Flash_fwd_paramsE) ;  /* 0xfffffff0027c6950 */ /* 0x00efea0003c3ffff */
[----:B------:R-:W-:Y:S02]  /*0e10*/  MOV R0, 0x7f800000 ;  /* 0x7f80000000007802 */ /* 0x000fe40000000f00 */
[----:B------:R-:W-:Y:S02]  /*0e20*/  MOV R2, R241 ;  /* 0x000000f100027202 */ /* 0x000fe40000000f00 */
[----:B------:R-:W-:Y:S01]  /*0e30*/  MOV R3, 0x0 ;  /* 0x0000000000037802 */ /* 0x000fe20000000f00 */
[----:B------:R1:W-:Y:S03]  /*0e40*/  ST.E desc[UR6][R8.64+0xc0], R0 ;  /* 0x0000c00008007985 */ /* 0x0003e6000c101906 */
[----:B-1----:R-:W-:Y:S05]  /*0e50*/  RET.REL.NODEC R2 `(_ZN5flash24flash_fwd_splitkv_kernelI23Flash_fwd_kernel_traitsILi128ELi64ELi128ELi4ELb0ELb0EN7cutlass6half_tE19Flash_kernel_traitsILi128ELi64ELi128ELi4ES3_EELb1ELb0ELb0ELb0ELb0ELb1ELb0ELb1EEEvNS_16Flash_fwd_paramsE) ;  /* 0xfffffff002687950 */ /* 0x002fea0003c3ffff */
.L_x_1193:
        /* <DEDUP_REMOVED lines=14> */
[----:B-1----:R-:W-:-:S04]  /*0f40*/  @P1 IMAD.WIDE.U32 R2, R8, R243, RZ ;  /* 0x000000f308021225 */ /* 0x002fc800078e00ff */
[----:B------:R-:W-:Y:S01]  /*0f50*/  @P1 IMAD R0, R8, R0, R4 ;  /* 0x0000000008001224 */ /* 0x000fe200078e0204 */
[----:B------:R-:W-:-:S03]  /*0f60*/  @P1 LEA R249, P0, R2, R6, 0x2 ;  /* 0x0000000602f91211 */ /* 0x000fc600078010ff */
[----:B------:R-:W-:-:S05]  /*0f70*/  @P1 IMAD.IADD R0, R3, 0x1, R0 ;  /* 0x0000000103001824 */ /* 0x000fca00078e0200 */
[----:B------:R-:W-:-:S04]  /*0f80*/  @P1 LEA.HI.X R248, R2, R7, R0, 0x2, P0 ;  /* 0x0000000702f81211 */ /* 0x000fc800000f1400 */
[----:B------:R-:W-:-:S04]  /*0f90*/  LOP3.LUT R249, R249, R248, RZ, 0x3c, !PT ;  /* 0x000000f8f9f97212 */ /* 0x000fc800078e3cff */
[----:B------:R-:W-:-:S04]  /*0fa0*/  LOP3.LUT R248, R249, R248, RZ, 0x3c, !PT ;  /* 0x000000f8f9f87212 */ /* 0x000fc800078e3cff */
[----:B------:R-:W-:Y:S02]  /*0fb0*/  LOP3.LUT R249, R249, R248, RZ, 0x3c, !PT ;  /* 0x000000f8f9f97212 */ /* 0x000fe400078e3cff */
[----:B------:R-:W-:-:S04]  /*0fc0*/  ISETP.NE.U32.AND P0, PT, R248, RZ, PT ;  /* 0x000000fff800720c */ /* 0x000fc80003f05070 */
[----:B------:R-:W-:-:S13]  /*0fd0*/  ISETP.NE.AND.EX P0, PT, R249, RZ, PT, P0 ;  /* 0x000000fff900720c */ /* 0x000fda0003f05300 */
[----:B------:R-:W-:Y:S05]  /*0fe0*/  @!P0 BRA `(.L_x_1203) ;  /* 0x0000000400508947 */ /* 0x000fea0003800000 */
[----:B------:R-:W2:Y:S04]  /*0ff0*/  LD.E R5, desc[UR6][R10.64+0x170] ;  /* 0x000170060a057980 */ /* 0x000ea8000c101900 */
[----:B------:R-:W3:Y:S01]  /*1000*/  LD.E R6, desc[UR6][R10.64+0x68] ;  /* 0x000068060a067980 */ /* 0x000ee2000c101900 */
[----:B------:R-:W-:-:S03]  /*1010*/  LEA R2, R48, 0xffffff80, 0x7 ;  /* 0xffffff8030027811 */ /* 0x000fc600078e38ff */
[----:B------:R-:W4:Y:S01]  /*1020*/  LD.E.64 R18, desc[UR6][R10.64+0x20] ;  /* 0x000020060a127980 */ /* 0x000f22000c101b00 */
[----:B------:R-:W-:-:S03]  /*1030*/  IABS R3, R2 ;  /* 0x0000000200037213 */ /* 0x000fc60000000000 */
[----:B------:R-:W4:Y:S04]  /*1040*/  LD.E.64 R44, desc[UR6][R10.64+0x38] ;  /* 0x000038060a2c7980 */ /* 0x000f28000c101b00 */
[----:B------:R-:W4:Y:S04]  /*1050*/  LD.E.64 R14, desc[UR6][R10.64+0x50] ;  /* 0x000050060a0e7980 */ /* 0x000f28000c101b00 */
[----:B------:R1:W5:Y:S04]  /*1060*/  LD.E.64 R22, desc[UR6][R10.64+0x58] ;  /* 0x000058060a167980 */ /* 0x000368000c101b00 */
[----:B------:R1:W5:Y:S01]  /*1070*/  LD.E.64 R46, desc[UR6][R10.64+0x40] ;  /* 0x000040060a2e7980 */ /* 0x000362000c101b00 */
[----:B--2---:R-:W-:-:S04]  /*1080*/  IABS R4, R5 ;  /* 0x0000000500047213 */ /* 0x004fc80000000000 */
[----:B------:R-:W2:Y:S08]  /*1090*/  I2F.RP R8, R4 ;  /* 0x0000000400087306 */ /* 0x000eb00000209400 */
[----:B--2---:R-:W2:Y:S02]  /*10a0*/  MUFU.RCP R8, R8 ;  /* 0x0000000800087308 */ /* 0x004ea40000001000 */
[----:B--2---:R-:W-:-:S06]  /*10b0*/  VIADD R8, R8, 0xffffffe ;  /* 0x0ffffffe08087836 */ /* 0x004fcc0000000000 */
[----:B------:R-:W2:Y:S01]  /*10c0*/  F2I.FTZ.U32.TRUNC.NTZ R9, R8 ;  /* 0x0000000800097305 */ /* 0x000ea2000021f000 */
[----:B------:R-:W-:Y:S01]  /*10d0*/  IABS R0, R5 ;  /* 0x0000000500007213 */ /* 0x000fe20000000000 */
[----:B--2---:R-:W-:Y:S01]  /*10e0*/  IMAD.MOV R7, RZ, RZ, -R9 ;  /* 0x000000ffff077224 */ /* 0x004fe200078e0a09 */
[----:B------:R-:W-:-:S03]  /*10f0*/  MOV R8, RZ ;  /* 0x000000ff00087202 */ /* 0x000fc60000000f00 */
[----:B------:R-:W-:-:S04]  /*1100*/  IMAD R7, R7, R4, RZ ;  /* 0x0000000407077224 */ /* 0x000fc800078e02ff */
[----:B------:R-:W-:-:S04]  /*1110*/  IMAD.HI.U32 R7, R9, R7, R8 ;  /* 0x0000000709077227 */ /* 0x000fc800078e0008 */
[----:B------:R-:W-:Y:S02]  /*1120*/  IMAD.MOV R0, RZ, RZ, -R0 ;  /* 0x000000ffff007224 */ /* 0x000fe400078e0a00 */
[----:B------:R-:W-:-:S04]  /*1130*/  IMAD.HI.U32 R7, R7, R3, RZ ;  /* 0x0000000307077227 */ /* 0x000fc800078e00ff */
[----:B------:R-:W-:-:S05]  /*1140*/  IMAD R0, R7, R0, R3 ;  /* 0x0000000007007224 */ /* 0x000fca00078e0203 */
[----:B------:R-:W-:-:S13]  /*1150*/  ISETP.GT.U32.AND P1, PT, R4, R0, PT ;  /* 0x000000000400720c */ /* 0x000fda0003f24070 */
[----:B------:R-:W-:-:S04]  /*1160*/  @!P1 IADD3 R0, R0, -R4, RZ ;  /* 0x8000000400009210 */ /* 0x000fc80007ffe0ff */
[----:B------:R-:W-:Y:S02]  /*1170*/  ISETP.GE.U32.AND P2, PT, R0, R4, PT ;  /* 0x000000040000720c */ /* 0x000fe40003f46070 */
[----:B------:R-:W-:Y:S01]  /*1180*/  LOP3.LUT R0, R2, R5, RZ, 0x3c, !PT ;  /* 0x0000000502007212 */ /* 0x000fe200078e3cff */
[----:B------:R-:W-:Y:S01]  /*1190*/  @!P1 VIADD R7, R7, 0x1 ;  /* 0x0000000107079836 */ /* 0x000fe20000000000 */
[----:B------:R-:W-:Y:S02]  /*11a0*/  ISETP.NE.AND P1, PT, R5, RZ, PT ;  /* 0x000000ff0500720c */ /* 0x000fe40003f25270 */
[----:B------:R-:W-:-:S07]  /*11b0*/  ISETP.GE.AND P0, PT, R0, RZ, PT ;  /* 0x000000ff0000720c */ /* 0x000fce0003f06270 */
[----:B------:R-:W-:-:S05]  /*11c0*/  @P2 IADD3 R7, R7, 0x1, RZ ;  /* 0x0000000107072810 */ /* 0x000fca0007ffe0ff */
[----:B------:R-:W-:-:S05]  /*11d0*/  IMAD.MOV.U32 R12, RZ, RZ, R7 ;  /* 0x000000ffff0c7224 */ /* 0x000fca00078e0007 */
[----:B------:R-:W-:Y:S02]  /*11e0*/  @!P0 IADD3 R12, -R12, RZ, RZ ;  /* 0x000000ff0c0c8210 */ /* 0x000fe40007ffe1ff */
[----:B------:R-:W-:-:S05]  /*11f0*/  @!P1 LOP3.LUT R12, RZ, R5, RZ, 0x33, !PT ;  /* 0x00000005ff0c9212 */ /* 0x000fca00078e33ff */
[----:B------:R-:W-:-:S05]  /*1200*/  IMAD.WIDE R8, R12, 0x4, R248 ;  /* 0x000000040c087825 */ /* 0x000fca00078e02f8 */
[----:B------:R-:W2:Y:S04]  /*1210*/  LD.E R3, desc[UR6][R8.64] ;  /* 0x0000000608037980 */ /* 0x000ea8000c101900 */
[----:B------:R-:W2:Y:S01]  /*1220*/  LD.E.64 R8, desc[UR6][R10.64+0x28] ;  /* 0x000028060a087980 */ /* 0x000ea2000c101b00 */
[----:B---3--:R-:W-:-:S04]  /*1230*/  IABS R7, R6 ;  /* 0x0000000600077213 */ /* 0x008fc80000000000 */
[----:B------:R-:W3:Y:S08]  /*1240*/  I2F.RP R0, R7 ;  /* 0x0000000700007306 */ /* 0x000ef00000209400 */
[----:B---3--:R-:W3:Y:S02]  /*1250*/  MUFU.RCP R0, R0 ;  /* 0x0000000000007308 */ /* 0x008ee40000001000 */
[----:B---3--:R-:W-:-:S06]  /*1260*/  VIADD R0, R0, 0xffffffe ;  /* 0x0ffffffe00007836 */ /* 0x008fcc0000000000 */
[----:B------:R-:W3:Y:S01]  /*1270*/  F2I.FTZ.U32.TRUNC.NTZ R21, R0 ;  /* 0x0000000000157305 */ /* 0x000ee2000021f000 */
[----:B------:R-:W-:Y:S01]  /*1280*/  IMAD.MOV.U32 R20, RZ, RZ, RZ ;  /* 0x000000ffff147224 */ /* 0x000fe200078e00ff */
[----:B------:R-:W-:Y:S02]  /*1290*/  IABS R4, R242 ;  /* 0x000000f200047213 */ /* 0x000fe40000000000 */
[----:B---3--:R-:W-:-:S05]  /*12a0*/  IADD3 R0, RZ, -R21, RZ ;  /* 0x80000015ff007210 */ /* 0x008fca0007ffe0ff */
[----:B-----5:R-:W-:Y:S01]  /*12b0*/  IMAD R13, R0, R7, RZ ;  /* 0x00000007000d7224 */ /* 0x020fe200078e02ff */
        /* <DEDUP_REMOVED lines=14> */
[----:B----4-:R-:W-:Y:S02]  /*13a0*/  IMAD R7, R45, R5, RZ ;  /* 0x000000052d077224 */ /* 0x010fe400078e02ff */
[----:B------:R-:W-:-:S06]  /*13b0*/  @P2 IADD3 R13, R13, 0x1, RZ ;  /* 0x000000010d0d2810 */ /* 0x000fcc0007ffe0ff */
[----:B------:R-:W-:Y:S02]  /*13c0*/  @!P0 IADD3 R13, -R13, RZ, RZ ;  /* 0x000000ff0d0d8210 */ /* 0x000fe40007ffe1ff */
[----:B------:R-:W-:-:S04]  /*13d0*/  @!P1 LOP3.LUT R13, RZ, R6, RZ, 0x33, !PT ;  /* 0x00000006ff0d9212 */ /* 0x000fc800078e33ff */
[----:B------:R-:W-:Y:S02]  /*13e0*/  SHF.R.S32.HI R12, RZ, 0x1f, R13 ;  /* 0x0000001fff0c7819 */ /* 0x000fe4000001140d */
[----:B--2---:R-:W-:Y:S01]  /*13f0*/  SHF.R.S32.HI R0, RZ, 0x1f, R3 ;  /* 0x0000001fff007819 */ /* 0x004fe20000011403 */
[----:B------:R-:W-:-:S04]  /*1400*/  IMAD R4, R19, R3, RZ ;  /* 0x0000000313047224 */ /* 0x000fc800078e02ff */
[C---:B------:R-:W-:Y:S02]  /*1410*/  IMAD R4, R18.reuse, R0, R4 ;  /* 0x0000000012047224 */ /* 0x040fe400078e0204 */
[----:B------:R-:W-:-:S04]  /*1420*/  IMAD.WIDE.U32 R18, R18, R3, RZ ;  /* 0x0000000312127225 */ /* 0x000fc800078e00ff */
[----:B------:R-:W-:Y:S01]  /*1430*/  IMAD.IADD R19, R19, 0x1, R4 ;  /* 0x0000000113137824 */ /* 0x000fe200078e0204 */
[----:B------:R-:W-:Y:S01]  /*1440*/  SHF.R.S32.HI R4, RZ, 0x1f, R5 ;  /* 0x0000001fff047819 */ /* 0x000fe20000011405 */
[----:B------:R-:W-:-:S04]  /*1450*/  IMAD.WIDE.U32 R18, R5, R44, R18 ;  /* 0x0000002c05127225 */ /* 0x000fc800078e0012 */
[----:B------:R-:W-:-:S04]  /*1460*/  IMAD R7, R44, R4, R7 ;  /* 0x000000042c077224 */ /* 0x000fc800078e0207 */
[----:B------:R-:W-:Y:S02]  /*1470*/  IMAD.IADD R19, R19, 0x1, R7 ;  /* 0x0000000113137824 */ /* 0x000fe400078e0207 */
[----:B------:R-:W-:Y:S02]  /*1480*/  IMAD R7, R15, R13, RZ ;  /* 0x0000000d0f077224 */ /* 0x000fe400078e02ff */
[-C--:B------:R-:W-:Y:S02]  /*1490*/  IMAD R6, R9, R3.reuse, RZ ;  /* 0x0000000309067224 */ /* 0x080fe400078e02ff */
[----:B------:R-:W-:Y:S02]  /*14a0*/  IMAD R7, R14, R12, R7 ;  /* 0x0000000c0e077224 */ /* 0x000fe400078e0207 */
[----:B------:R-:W-:-:S04]  /*14b0*/  IMAD.WIDE.U32 R20, R8, R3, RZ ;  /* 0x0000000308147225 */ /* 0x000fc800078e00ff */
[----:B------:R-:W-:-:S04]  /*14c0*/  IMAD.WIDE.U32 R14, R13, R14, R18 ;  /* 0x0000000e0d0e7225 */ /* 0x000fc800078e0012 */
[----:B------:R-:W-:Y:S01]  /*14d0*/  IMAD R6, R8, R0, R6 ;  /* 0x0000000008067224 */ /* 0x000fe200078e0206 */
[----:B------:R-:W-:Y:S02]  /*14e0*/  MOV R9, R20 ;  /* 0x0000001400097202 */ /* 0x000fe40000000f00 */
[----:B------:R-:W-:Y:S01]  /*14f0*/  IADD3 R0, R15, R7, RZ ;  /* 0x000000070f007210 */ /* 0x000fe20007ffe0ff */
[----:B------:R-:W-:Y:S01]  /*1500*/  IMAD.IADD R8, R21, 0x1, R6 ;  /* 0x0000000115087824 */ /* 0x000fe200078e0206 */
[----:B------:R-:W-:Y:S01]  /*1510*/  MOV R3, R14 ;  /* 0x0000000e00037202 */ /* 0x000fe20000000f00 */
[----:B-1----:R-:W-:Y:S05]  /*1520*/  BRA `(.L_x_1204) ;  /* 0x0000000400447947 */ /* 0x002fea0003800000 */
.L_x_1203:
        /* <DEDUP_REMOVED lines=9> */
[----:B------:R-:W-:-:S02]  /*15c0*/  IABS R7, R242 ;  /* 0x000000f200077213 */ /* 0x000fc40000000000 */
[----:B------:R-:W-:Y:S02]  /*15d0*/  @!P3 SHF.R.S32.HI R4, RZ, 0x1f, R14 ;  /* 0x0000001fff04b819 */ /* 0x000fe4000001140e */
[----:B--2---:R-:W-:-:S04]  /*15e0*/  IABS R3, R6 ;  /* 0x0000000600037213 */ /* 0x004fc80000000000 */
[----:B------:R-:W2:Y:S08]  /*15f0*/  I2F.RP R0, R3 ;  /* 0x0000000300007306 */ /* 0x000eb00000209400 */
[----:B--2---:R-:W2:Y:S02]  /*1600*/  MUFU.RCP R0, R0 ;  /* 0x0000000000007308 */ /* 0x004ea40000001000 */
[----:B--2---:R-:W-:-:S06]  /*1610*/  IADD3 R0, R0, 0xffffffe, RZ ;  /* 0x0ffffffe00007810 */ /* 0x004fcc0007ffe0ff */
[----:B------:R-:W2:Y:S02]  /*1620*/  F2I.FTZ.U32.TRUNC.NTZ R9, R0 ;  /* 0x0000000000097305 */ /* 0x000ea4000021f000 */
[----:B--2---:R-:W-:-:S05]  /*1630*/  IADD3 R0, RZ, -R9, RZ ;  /* 0x80000009ff007210 */ /* 0x004fca0007ffe0ff */
[----:B------:R-:W-:Y:S01]  /*1640*/  IMAD R5, R0, R3, RZ ;  /* 0x0000000300057224 */ /* 0x000fe200078e02ff */
[----:B------:R-:W-:-:S03]  /*1650*/  IABS R0, R6 ;  /* 0x0000000600007213 */ /* 0x000fc60000000000 */
[----:B------:R-:W-:Y:S01]  /*1660*/  IMAD.HI.U32 R5, R9, R5, R8 ;  /* 0x0000000509057227 */ /* 0x000fe200078e0008 */
[----:B------:R-:W-:-:S05]  /*1670*/  IADD3 R0, RZ, -R0, RZ ;  /* 0x80000000ff007210 */ /* 0x000fca0007ffe0ff */
[----:B------:R-:W-:-:S04]  /*1680*/  IMAD.HI.U32 R5, R5, R7, RZ ;  /* 0x0000000705057227 */ /* 0x000fc800078e00ff */
[----:B------:R-:W-:-:S05]  /*1690*/  IMAD R0, R5, R0, R7 ;  /* 0x0000000005007224 */ /* 0x000fca00078e0207 */
[----:B------:R-:W-:Y:S01]  /*16a0*/  ISETP.GT.U32.AND P0, PT, R3, R0, PT ;  /* 0x000000000300720c */ /* 0x000fe20003f04070 */
[-C--:B---3--:R-:W-:Y:S02]  /*16b0*/  @!P3 IMAD R2, R45, R14.reuse, RZ ;  /* 0x0000000e2d02b224 */ /* 0x088fe400078e02ff */
[----:B------:R-:W-:-:S04]  /*16c0*/  @!P3 IMAD.WIDE.U32 R26, R44, R14, RZ ;  /* 0x0000000e2c1ab225 */ /* 0x000fc800078e00ff */
[----:B------:R-:W-:Y:S01]  /*16d0*/  @!P3 IMAD R2, R4, R44, R2 ;  /* 0x0000002c0402b224 */ /* 0x000fe200078e0202 */
[----:B-----5:R-:W-:-:S05]  /*16e0*/  @!P3 SHF.R.S32.HI R4, RZ, 0x1f, R13 ;  /* 0x0000001fff04b819 */ /* 0x020fca000001140d */
[----:B------:R-:W-:Y:S01]  /*16f0*/  @!P0 IADD3 R0, R0, -R3, RZ ;  /* 0x8000000300008210 */ /* 0x000fe20007ffe0ff */
[----:B------:R-:W-:Y:S01]  /*1700*/  @P3 IMAD.IADD R7, R14, 0x1, R15 ;  /* 0x000000010e073824 */ /* 0x000fe200078e020f */
[----:B------:R-:W-:Y:S01]  /*1710*/  @!P3 IADD3 R27, R27, R2, RZ ;  /* 0x000000021b1bb210 */ /* 0x000fe20007ffe0ff */
[----:B----4-:R-:W-:Y:S01]  /*1720*/  @!P3 IMAD R2, R25, R13, RZ ;  /* 0x0000000d1902b224 */ /* 0x010fe200078e02ff */
[----:B------:R-:W-:Y:S01]  /*1730*/  ISETP.GE.U32.AND P2, PT, R0, R3, PT ;  /* 0x000000030000720c */ /* 0x000fe20003f46070 */
[-C--:B------:R-:W-:Y:S01]  /*1740*/  @P3 IMAD R9, R45, R7.reuse, RZ ;  /* 0x000000072d093224 */ /* 0x080fe200078e02ff */
[----:B------:R-:W-:Y:S01]  /*1750*/  LOP3.LUT R3, R242, R6, RZ, 0x3c, !PT ;  /* 0x00000006f2037212 */ /* 0x000fe200078e3cff */
[----:B------:R-:W-:-:S04]  /*1760*/  @P3 IMAD.WIDE.U32 R28, R44, R7, RZ ;  /* 0x000000072c1c3225 */ /* 0x000fc800078e00ff */
[C---:B------:R-:W-:Y:S02]  /*1770*/  @!P3 IMAD R2, R24.reuse, R4, R2 ;  /* 0x000000041802b224 */ /* 0x040fe400078e0202 */
[----:B------:R-:W-:Y:S01]  /*1780*/  @!P3 IMAD.WIDE.U32 R24, R24, R13, R26 ;  /* 0x0000000d1818b225 */ /* 0x000fe200078e001a */
[----:B------:R-:W-:-:S03]  /*1790*/  ISETP.GE.AND P1, PT, R3, RZ, PT ;  /* 0x000000ff0300720c */ /* 0x000fc60003f26270 */
[----:B------:R-:W-:Y:S01]  /*17a0*/  @!P0 VIADD R5, R5, 0x1 ;  /* 0x0000000105058836 */ /* 0x000fe20000000000 */
[----:B------:R-:W-:Y:S01]  /*17b0*/  @P3 IADD3 R9, R29, R9, RZ ;  /* 0x000000091d093210 */ /* 0x000fe20007ffe0ff */
[----:B------:R-:W-:Y:S01]  /*17c0*/  @P3 IMAD.MOV.U32 R12, RZ, RZ, R28 ;  /* 0x000000ffff0c3224 */ /* 0x000fe200078e001c */
[----:B------:R-:W-:Y:S01]  /*17d0*/  ISETP.NE.AND P0, PT, R6, RZ, PT ;  /* 0x000000ff0600720c */ /* 0x000fe20003f05270 */
[----:B------:R-:W-:Y:S01]  /*17e0*/  @!P3 IMAD.MOV.U32 R12, RZ, RZ, R24 ;  /* 0x000000ffff0cb224 */ /* 0x000fe200078e0018 */
[----:B------:R-:W-:Y:S01]  /*17f0*/  @!P3 IADD3 R9, R25, R2, RZ ;  /* 0x000000021909b210 */ /* 0x000fe20007ffe0ff */
[----:B------:R-:W-:Y:S01]  /*1800*/  @!P3 IMAD R7, R47, R14, RZ ;  /* 0x0000000e2f07b224 */ /* 0x000fe200078e02ff */
[----:B------:R-:W-:Y:S02]  /*1810*/  @!P3 SHF.R.S32.HI R0, RZ, 0x1f, R14 ;  /* 0x0000001fff00b819 */ /* 0x000fe4000001140e */
[----:B------:R-:W-:Y:S02]  /*1820*/  LEA R2, R48, 0xffffff80, 0x7 ;  /* 0xffffff8030027811 */ /* 0x000fe400078e38ff */
[----:B------:R-:W-:Y:S01]  /*1830*/  @P2 IADD3 R5, R5, 0x1, RZ ;  /* 0x0000000105052810 */ /* 0x000fe20007ffe0ff */
[----:B------:R-:W-:Y:S01]  /*1840*/  @!P3 IMAD R0, R0, R46, R7 ;  /* 0x0000002e0000b224 */ /* 0x000fe200078e0207 */
[----:B------:R-:W-:Y:S01]  /*1850*/  SHF.R.S32.HI R4, RZ, 0x1f, R2 ;  /* 0x0000001fff047819 */ /* 0x000fe20000011402 */
[----:B------:R-:W-:Y:S01]  /*1860*/  IMAD R8, R45, R2, RZ ;  /* 0x000000022d087224 */ /* 0x000fe200078e02ff */
[----:B------:R-:W-:Y:S01]  /*1870*/  MOV R24, R12 ;  /* 0x0000000c00187202 */ /* 0x000fe20000000f00 */
[----:B------:R-:W-:Y:S01]  /*1880*/  @!P3 IMAD.WIDE.U32 R26, R46, R14, RZ ;  /* 0x0000000e2e1ab225 */ /* 0x000fe200078e00ff */
[----:B------:R-:W-:-:S02]  /*1890*/  MOV R25, R9 ;  /* 0x0000000900197202 */ /* 0x000fc40000000f00 */
[----:B------:R-:W-:Y:S01]  /*18a0*/  MOV R7, R5 ;  /* 0x0000000500077202 */ /* 0x000fe20000000f00 */
[----:B------:R-:W-:Y:S02]  /*18b0*/  IMAD R8, R4, R44, R8 ;  /* 0x0000002c04087224 */ /* 0x000fe400078e0208 */
[----:B------:R-:W-:Y:S01]  /*18c0*/  IMAD.WIDE.U32 R24, R44, R2, R24 ;  /* 0x000000022c187225 */ /* 0x000fe200078e0018 */
[----:B------:R-:W-:-:S03]  /*18d0*/  @P3 IADD3 R14, R14, R15, RZ ;  /* 0x0000000f0e0e3210 */ /* 0x000fc60007ffe0ff */
[----:B------:R-:W-:Y:S01]  /*18e0*/  @!P3 IMAD.IADD R27, R27, 0x1, R0 ;  /* 0x000000011b1bb824 */ /* 0x000fe200078e0200 */
[----:B------:R-:W-:Y:S01]  /*18f0*/  @!P3 SHF.R.S32.HI R0, RZ, 0x1f, R13 ;  /* 0x0000001fff00b819 */ /* 0x000fe2000001140d */
[----:B------:R-:W-:Y:S01]  /*1900*/  @!P1 IMAD.MOV R7, RZ, RZ, -R7 ;  /* 0x000000ffff079224 */ /* 0x000fe200078e0a07 */
[----:B------:R-:W-:Y:S01]  /*1910*/  @!P0 LOP3.LUT R7, RZ, R6, RZ, 0x33, !PT ;  /* 0x00000006ff078212 */ /* 0x000fe200078e33ff */
[----:B------:R-:W-:Y:S01]  /*1920*/  @!P3 IMAD R3, R21, R13, RZ ;  /* 0x0000000d1503b224 */ /* 0x000fe200078e02ff */
[----:B------:R-:W-:Y:S01]  /*1930*/  IADD3 R25, R25, R8, RZ ;  /* 0x0000000819197210 */ /* 0x000fe20007ffe0ff */
[----:B------:R-:W-:Y:S01]  /*1940*/  @P3 IMAD R8, R47, R14, RZ ;  /* 0x0000000e2f083224 */ /* 0x000fe200078e02ff */
[----:B------:R-:W-:Y:S01]  /*1950*/  SHF.R.S32.HI R12, RZ, 0x1f, R7 ;  /* 0x0000001fff0c7819 */ /* 0x000fe20000011407 */
[----:B------:R-:W-:Y:S02]  /*1960*/  @!P3 IMAD R0, R20, R0, R3 ;  /* 0x000000001400b224 */ /* 0x000fe400078e0203 */
[----:B------:R-:W-:-:S02]  /*1970*/  IMAD R3, R19, R7, RZ ;  /* 0x0000000713037224 */ /* 0x000fc400078e02ff */
[----:B------:R-:W-:-:S04]  /*1980*/  @P3 IMAD.WIDE.U32 R14, R46, R14, RZ ;  /* 0x0000000e2e0e3225 */ /* 0x000fc800078e00ff */
[----:B------:R-:W-:Y:S01]  /*1990*/  @!P3 IMAD.WIDE.U32 R20, R20, R13, R26 ;  /* 0x0000000d1414b225 */ /* 0x000fe200078e001a */
[----:B------:R-:W-:-:S03]  /*19a0*/  @P3 IADD3 R8, R15, R8, RZ ;  /* 0x000000080f083210 */ /* 0x000fc60007ffe0ff */
[----:B------:R-:W-:Y:S01]  /*19b0*/  IMAD.WIDE.U32 R24, R18, R7, R24 ;  /* 0x0000000712187225 */ /* 0x000fe200078e0018 */
[----:B------:R-:W-:-:S03]  /*19c0*/  @P3 MOV R9, R14 ;  /* 0x0000000e00093202 */ /* 0x000fc60000000f00 */
[----:B------:R-:W-:Y:S01]  /*19d0*/  IMAD R18, R18, R12, R3 ;  /* 0x0000000c12127224 */ /* 0x000fe200078e0203 */
[----:B------:R-:W-:Y:S01]  /*19e0*/  @!P3 MOV R9, R20 ;  /* 0x000000140009b202 */ /* 0x000fe20000000f00 */
[----:B------:R-:W-:Y:S01]  /*19f0*/  @!P3 IMAD.IADD R8, R21, 0x1, R0 ;  /* 0x000000011508b824 */ /* 0x000fe200078e0200 */
[----:B------:R-:W-:Y:S01]  /*1a00*/  MOV R3, R24 ;  /* 0x0000001800037202 */ /* 0x000fe20000000f00 */
[----:B------:R-:W-:Y:S01]  /*1a10*/  IMAD.IADD R0, R25, 0x1, R18 ;  /* 0x0000000119007824 */ /* 0x000fe200078e0212 */
[----:B------:R-:W-:Y:S02]  /*1a20*/  MOV R5, R2 ;  /* 0x0000000200057202 */ /* 0x000fe40000000f00 */
[----:B-1----:R-:W-:Y:S02]  /*1a30*/  MOV R13, R7 ;  /* 0x00000007000d7202 */ /* 0x002fe40000000f00 */
.L_x_1204:
[----:B------:R-:W-:Y:S05]  /*1a40*/  BSYNC B0 ;  /* 0x0000000000007941 */ /* 0x000fea0003800000 */
.L_x_1202:
[----:B------:R-:W-:Y:S01]  /*1a50*/  ISETP.NE.AND P0, PT, R246, -0x1, PT ;  /* 0xfffffffff600780c */ /* 0x000fe20003f05270 */
[----:B------:R-:W2:Y:S04]  /*1a60*/  LD.E.64 R24, desc[UR6][R10.64+0x30] ;  /* 0x000030060a187980 */ /* 0x000ea8000c101b00 */
[----:B------:R-:W3:Y:S04]  /*1a70*/  LD.E R158, desc[UR6][R10.64+0xc0] ;  /* 0x0000c0060a9e7980 */ /* 0x000ee8000c101900 */
[----:B------:R-:W4:Y:S04]  /*1a80*/  LD.E.64 R20, desc[UR6][R10.64+0x48] ;  /* 0x000048060a147980 */ /* 0x000f28000c101b00 */
[----:B------:R-:W3:Y:S04]  /*1a90*/  @!P0 LD.E.64 R26, desc[UR6][R10.64+0x18] ;  /* 0x000018060a1a8980 */ /* 0x000ee8000c101b00 */
        /* <DEDUP_REMOVED lines=8> */
[----:B------:R-:W-:Y:S01]  /*1b20*/  IMAD.SHL.U32 R18, R54, 0x8, RZ ;  /* 0x0000000836127824 */ /* 0x000fe200078e00ff */
[----:B------:R-:W-:-:S04]  /*1b30*/  SHF.R.S32.HI R200, RZ, 0x3, R200 ;  /* 0x00000003ffc87819 */ /* 0x000fc800000114c8 */
[----:B------:R-:W-:Y:S02]  /*1b40*/  IADD3 R14, P1, R18, R9, RZ ;  /* 0x00000009120e7210 */ /* 0x000fe40007f3e0ff */
[----:B------:R-:W-:Y:S01]  /*1b50*/  SHF.R.S32.HI R19, RZ, 0x1f, R18 ;  /* 0x0000001fff137819 */ /* 0x000fe20000011412 */
[----:B------:R-:W-:Y:S02]  /*1b60*/  IMAD.SHL.U32 R9, R200, 0x40, RZ ;  /* 0x00000040c8097824 */ /* 0x000fe400078e00ff */
[-C--:B------:R-:W-:Y:S02]  /*1b70*/  IMAD R4, R4, R46.reuse, RZ ;  /* 0x0000002e04047224 */ /* 0x080fe400078e02ff */
[----:B------:R-:W-:Y:S01]  /*1b80*/  IMAD.X R15, R19, 0x1, R8, P1 ;  /* 0x00000001130f7824 */ /* 0x000fe200008e0608 */
[----:B------:R-:W-:Y:S01]  /*1b90*/  LOP3.LUT R9, R9, 0x1c0, RZ, 0xc0, !PT ;  /* 0x000001c009097812 */ /* 0x000fe200078ec0ff */
[C---:B------:R-:W-:Y:S02]  /*1ba0*/  IMAD R4, R5.reuse, R47, R4 ;  /* 0x0000002f05047224 */ /* 0x040fe400078e0204 */
[----:B------:R-:W-:Y:S01]  /*1bb0*/  IMAD.WIDE.U32 R14, R5, R46, R14 ;  /* 0x0000002e050e7225 */ /* 0x000fe200078e000e */
[----:B------:R-:W-:-:S02]  /*1bc0*/  LOP3.LUT R5, R9, 0x38, R18, 0xf8, !PT ;  /* 0x0000003809057812 */ /* 0x000fc400078ef812 */
[----:B------:R-:W-:Y:S02]  /*1bd0*/  SHF.R.U32.HI R162, RZ, 0x3, R9 ;  /* 0x00000003ffa27819 */ /* 0x000fe40000011609 */
[----:B------:R-:W-:Y:S01]  /*1be0*/  IADD3 R9, R15, R4, RZ ;  /* 0x000000040f097210 */ /* 0x000fe20007ffe0ff */
[----:B------:R-:W-:Y:S01]  /*1bf0*/  IMAD R4, R23, R13, RZ ;  /* 0x0000000d17047224 */ /* 0x000fe200078e02ff */
[----:B------:R-:W-:Y:S01]  /*1c00*/  LEA.HI R161, R51, R50, RZ, 0x4 ;  /* 0x0000003233a17211 */ /* 0x000fe200078f20ff */
[----:B------:R-:W-:Y:S02]  /*1c10*/  IMAD.MOV.U32 R8, RZ, RZ, R14 ;  /* 0x000000ffff087224 */ /* 0x000fe400078e000e */
[-C--:B------:R-:W-:Y:S02]  /*1c20*/  IMAD R4, R12, R22.reuse, R4 ;  /* 0x000000160c047224 */ /* 0x080fe400078e0204 */
[----:B------:R-:W-:Y:S01]  /*1c30*/  IMAD.WIDE.U32 R22, R13, R22, R8 ;  /* 0x000000160d167225 */ /* 0x000fe200078e0008 */
[----:B------:R-:W-:-:S05]  /*1c40*/  LOP3.LUT R9, R161, 0xfffffff0, RZ, 0xc0, !PT ;  /* 0xfffffff0a1097812 */ /* 0x000fca00078ec0ff */
[----:B------:R-:W-:Y:S01]  /*1c50*/  IMAD.IADD R9, R50, 0x1, -R9 ;  /* 0x0000000132097824 */ /* 0x000fe200078e0a09 */
[----:B------:R-:W-:-:S04]  /*1c60*/  SHF.R.S32.HI R58, RZ, 0x1f, R243 ;  /* 0x0000001fff3a7819 */ /* 0x000fc800000114f3 */
[----:B------:R-:W-:-:S04]  /*1c70*/  SHF.R.S32.HI R160, RZ, 0x1f, R9 ;  /* 0x0000001fffa07819 */ /* 0x000fc80000011409 */
[----:B------:R-:W-:Y:S02]  /*1c80*/  LEA.HI R160, R160, R9, RZ, 0x3 ;  /* 0x00000009a0a07211 */ /* 0x000fe400078f18ff */
[----:B------:R-:W-:Y:S02]  /*1c90*/  LOP3.LUT R162, R5, R162, RZ, 0x3c, !PT ;  /* 0x000000a205a27212 */ /* 0x000fe400078e3cff */
[----:B------:R-:W-:Y:S02]  /*1ca0*/  LOP3.LUT R159, R160, 0xfffffff8, RZ, 0xc0, !PT ;  /* 0xfffffff8a09f7812 */ /* 0x000fe400078ec0ff */
[----:B------:R-:W-:Y:S01]  /*1cb0*/  LEA.HI R15, R51, R50, RZ, 0x6 ;  /* 0x00000032330f7211 */ /* 0x000fe200078f30ff */
[----:B------:R-:W-:Y:S01]  /*1cc0*/  IMAD R140, R47, R200, RZ ;  /* 0x000000c82f8c7224 */ /* 0x000fe200078e02ff */
[----:B------:R-:W-:Y:S01]  /*1cd0*/  IADD3 R23, R23, R4, RZ ;  /* 0x0000000417177210 */ /* 0x000fe20007ffe0ff */
[----:B------:R-:W-:Y:S01]  /*1ce0*/  IMAD.IADD R159, R9, 0x1, -R159 ;  /* 0x00000001099f7824 */ /* 0x000fe200078e0a9f */
[----:B------:R-:W-:Y:S01]  /*1cf0*/  SHF.R.S32.HI R201, RZ, 0x1f, R200 ;  /* 0x0000001fffc97819 */ /* 0x000fe200000114c8 */
[----:B------:R-:W-:-:S02]  /*1d00*/  VIADD R9, R18, 0x40 ;  /* 0x0000004012097836 */ /* 0x000fc40000000000 */
[----:B------:R-:W-:Y:S01]  /*1d10*/  IMAD.SHL.U32 R15, R15, 0x8, RZ ;  /* 0x000000080f0f7824 */ /* 0x000fe200078e00ff */
[----:B------:R-:W-:Y:S01]  /*1d20*/  SHF.R.S32.HI R76, RZ, 0x1f, R77 ;  /* 0x0000001fff4c7819 */ /* 0x000fe2000001144d */
[-C--:B------:R-:W-:Y:S01]  /*1d30*/  IMAD R140, R201, R46.reuse, R140 ;  /* 0x0000002ec98c7224 */ /* 0x080fe200078e028c */
[----:B------:R-:W-:Y:S01]  /*1d40*/  SHF.R.S32.HI R4, RZ, 0x1f, R242 ;  /* 0x0000001fff047819 */ /* 0x000fe200000114f2 */
[----:B------:R-:W-:Y:S01]  /*1d50*/  IMAD.WIDE.U32 R22, R200, R46, R22 ;  /* 0x0000002ec8167225 */ /* 0x000fe200078e0016 */
[----:B------:R-:W-:Y:S02]  /*1d60*/  LOP3.LUT R162, R162, 0xfffffe00, R15, 0xf8, !PT ;  /* 0xfffffe00a2a27812 */ /* 0x000fe400078ef80f */
[----:B------:R-:W-:Y:S01]  /*1d70*/  LEA.HI R76, R76, R77, RZ, 0x7 ;  /* 0x0000004d4c4c7211 */ /* 0x000fe200078f38ff */
[----:B------:R-:W-:-:S03]  /*1d80*/  IMAD.IADD R140, R23, 0x1, R140 ;  /* 0x00000001178c7824 */ /* 0x000fc600078e028c */
[----:B------:R-:W-:-:S04]  /*1d90*/  SHF.R.S32.HI R76, RZ, 0x7, R76 ;  /* 0x00000007ff4c7819 */ /* 0x000fc8000001144c */
[----:B------:R-:W-:Y:S01]  /*1da0*/  VIMNMX R76, RZ, R76, !PT ;  /* 0x0000004cff4c7248 */ /* 0x000fe20007fe0100 */
[----:B------:R-:W-:Y:S01]  /*1db0*/  IMAD R182, R45, R200, RZ ;  /* 0x000000c82db67224 */ /* 0x000fe200078e02ff */
[----:B------:R-:W-:-:S03]  /*1dc0*/  LEA.HI R51, R51, R50, RZ, 0x5 ;  /* 0x0000003233337211 */ /* 0x000fc600078f28ff */
[----:B------:R-:W-:Y:S01]  /*1dd0*/  IMAD R182, R201, R44, R182 ;  /* 0x0000002cc9b67224 */ /* 0x000fe200078e02b6 */
[----:B------:R-:W-:Y:S01]  /*1de0*/  LOP3.LUT R52, R51, 0xffffffe0, RZ, 0xc0, !PT ;  /* 0xffffffe033347812 */ /* 0x000fe200078ec0ff */
[----:B------:R-:W-:Y:S01]  /*1df0*/  IMAD.MOV.U32 R31, RZ, RZ, 0x20 ;  /* 0x00000020ff1f7424 */ /* 0x000fe200078e00ff */
[----:B------:R-:W-:Y:S01]  /*1e00*/  MOV R32, 0x10 ;  /* 0x0000001000207802 */ /* 0x000fe20000000f00 */
[C---:B------:R-:W-:Y:S01]  /*1e10*/  IMAD.SHL.U32 R237, R44.reuse, 0x10, RZ ;  /* 0x000000102ced7824 */ /* 0x040fe200078e00ff */
[----:B------:R-:W-:Y:S01]  /*1e20*/  SHF.L.U64.HI R238, R44, 0x4, R45 ;  /* 0x000000042cee7819 */ /* 0x000fe2000001022d */
[C---:B------:R-:W-:Y:S01]  /*1e30*/  IMAD.SHL.U32 R235, R46.reuse, 0x10, RZ ;  /* 0x000000102eeb7824 */ /* 0x040fe200078e00ff */
[----:B------:R-:W-:Y:S01]  /*1e40*/  SHF.L.U64.HI R236, R46, 0x4, R47 ;  /* 0x000000042eec7819 */ /* 0x000fe2000001022f */
[----:B------:R-:W-:Y:S01]  /*1e50*/  IMAD.IADD R52, R50, 0x1, -R52 ;  /* 0x0000000132347824 */ /* 0x000fe200078e0a34 */
[----:B------:R-:W-:Y:S02]  /*1e60*/  SHF.R.S32.HI R51, RZ, 0x5, R51 ;  /* 0x00000005ff337819 */ /* 0x000fe40000011433 */
[----:B------:R-:W-:Y:S01]  /*1e70*/  SHF.L.U32 R157, R54, 0x2, RZ ;  /* 0x00000002369d7819 */ /* 0x000fe200000006ff */
[----:B--2---:R-:W-:-:S04]  /*1e80*/  @P0 IMAD.WIDE.U32 R28, R24, R246, RZ ;  /* 0x000000f6181c0225 */ /* 0x004fc800078e00ff */
[----:B------:R-:W-:Y:S02]  /*1e90*/  @P0 IMAD R8, R25, R246, RZ ;  /* 0x000000f619080224 */ /* 0x000fe400078e02ff */
[----:B---3--:R-:W-:-:S04]  /*1ea0*/  @!P0 IMAD R14, R27, R243, RZ ;  /* 0x000000f31b0e8224 */ /* 0x008fc800078e02ff */
[C---:B------:R-:W-:Y:S02]  /*1eb0*/  @!P0 IMAD R14, R26.reuse, R58, R14 ;  /* 0x0000003a1a0e8224 */ /* 0x040fe400078e020e */
[----:B------:R-:W-:Y:S01]  /*1ec0*/  @!P0 IMAD.WIDE.U32 R26, R26, R243, RZ ;  /* 0x000000f31a1a8225 */ /* 0x000fe200078e00ff */
[----:B------:R-:W-:-:S03]  /*1ed0*/  @P0 MOV R5, R28 ;  /* 0x0000001c00050202 */ /* 0x000fc60000000f00 */
[----:B------:R-:W-:Y:S02]  /*1ee0*/  @!P0 IMAD.MOV.U32 R5, RZ, RZ, R26 ;  /* 0x000000ffff058224 */ /* 0x000fe400078e001a */
[----:B------:R-:W-:Y:S01]  /*1ef0*/  @P0 IMAD.IADD R8, R29, 0x1, R8 ;  /* 0x000000011d080824 */ /* 0x000fe200078e0208 */
[----:B------:R-:W-:Y:S01]  /*1f00*/  @P0 MOV R207, R25 ;  /* 0x0000001900cf0202 */ /* 0x000fe20000000f00 */
[----:B------:R-:W-:Y:S01]  /*1f10*/  @!P0 IMAD.IADD R8, R27, 0x1, R14 ;  /* 0x000000011b088824 */ /* 0x000fe200078e020e */
[----:B------:R-:W-:Y:S01]  /*1f20*/  IADD3 R14, P1, R18, R5, RZ ;  /* 0x00000005120e7210 */ /* 0x000fe20007f3e0ff */
[--C-:B------:R-:W-:Y:S02]  /*1f30*/  @P0 IMAD.MOV.U32 R206, RZ, RZ, R24.reuse ;  /* 0x000000ffffce0224 */ /* 0x100fe400078e0018 */
[----:B------:R-:W-:Y:S02]  /*1f40*/  @!P0 IMAD.MOV.U32 R206, RZ, RZ, R24 ;  /* 0x000000ffffce8224 */ /* 0x000fe400078e0018 */
[----:B------:R-:W-:Y:S01]  /*1f50*/  @!P0 IMAD.MOV.U32 R207, RZ, RZ, R25 ;  /* 0x000000ffffcf8224 */ /* 0x000fe200078e0019 */
[----:B------:R-:W-:Y:S01]  /*1f60*/  ISETP.GE.AND P0, PT, R9, R158, PT ;  /* 0x0000009e0900720c */ /* 0x000fe20003f06270 */
[----:B----4-:R-:W-:-:S02]  /*1f70*/  IMAD R5, R21, R242, RZ ;  /* 0x000000f215057224 */ /* 0x010fc400078e02ff */
[----:B------:R-:W-:Y:S01]  /*1f80*/  IMAD.X R15, R19, 0x1, R8, P1 ;  /* 0x00000001130f7824 */ /* 0x000fe200008e0608 */
[----:B------:R-:W-:Y:S01]  /*1f90*/  SEL R134, RZ, 0xffffffff, P0 ;  /* 0xffffffffff867807 */ /* 0x000fe20000000000 */
[----:B------:R-:W-:Y:S01]  /*1fa0*/  IMAD R4, R20, R4, R5 ;  /* 0x0000000414047224 */ /* 0x000fe200078e0205 */
[----:B------:R-:W-:Y:S01]  /*1fb0*/  LEA R141, P0, R22, R6, 0x1 ;  /* 0x00000006168d7211 */ /* 0x000fe200078008ff */
[----:B------:R-:W-:Y:S01]  /*1fc0*/  IMAD.WIDE.U32 R20, R242, R20, R14 ;  /* 0x00000014f2147225 */ /* 0x000fe200078e000e */
[----:B------:R-:W-:Y:S02]  /*1fd0*/  ISETP.GE.AND P1, PT, R18, R158, PT ;  /* 0x0000009e1200720c */ /* 0x000fe40003f26270 */
[----:B------:R-:W-:Y:S02]  /*1fe0*/  LEA.HI.X R140, R22, R7, R140, 0x1, P0 ;  /* 0x00000007168c7211 */ /* 0x000fe400000f0c8c */
[----:B------:R-:W-:Y:S02]  /*1ff0*/  IADD3 R178, P0, R18, R3, RZ ;  /* 0x0000000312b27210 */ /* 0x000fe40007f1e0ff */
[----:B------:R-:W-:-:S02]  /*2000*/  IADD3 R181, R21, R4, RZ ;  /* 0x0000000415b57210 */ /* 0x000fc40007ffe0ff */
[----:B------:R-:W-:Y:S02]  /*2010*/  SEL R4, RZ, 0x1, P1 ;  /* 0x00000001ff047807 */ /* 0x000fe40000800000 */
[----:B------:R-:W-:Y:S02]  /*2020*/  R2P PR, R159, 0x6 ;  /* 0x000000069f007804 */ /* 0x000fe40000000000 */
[----:B------:R-:W-:Y:S01]  /*2030*/  ISETP.GT.AND P3, PT, R48, R76, PT ;  /* 0x0000004c3000720c */ /* 0x000fe20003f64270 */
[----:B------:R-:W-:Y:S02]  /*2040*/  IMAD.X R179, R19, 0x1, R0, P0 ;  /* 0x0000000113b37824 */ /* 0x000fe400000e0600 */
[----:B------:R-:W-:-:S04]  /*2050*/  IMAD.WIDE R14, R244, 0x40, R200 ;  /* 0x00000040f40e7825 */ /* 0x000fc800078e02c8 */
[----:B------:R-:W-:-:S04]  /*2060*/  IMAD.WIDE.U32 R178, R200, R44, R178 ;  /* 0x0000002cc8b27225 */ /* 0x000fc800078e00b2 */
[----:B------:R-:W-:Y:S02]  /*2070*/  IMAD.MOV.U32 R180, RZ, RZ, R20 ;  /* 0x000000ffffb47224 */ /* 0x000fe400078e0014 */
[----:B------:R-:W-:Y:S01]  /*2080*/  IMAD R184, R15, R206, RZ ;  /* 0x000000ce0fb87224 */ /* 0x000fe200078e02ff */
[----:B------:R-:W-:Y:S01]  /*2090*/  LEA R240, P0, R178, R204, 0x1 ;  /* 0x000000ccb2f07211 */ /* 0x000fe200078008ff */
[----:B------:R-:W-:Y:S02]  /*20a0*/  IMAD.SHL.U32 R134, R134, 0x2, RZ ;  /* 0x0000000286867824 */ /* 0x000fe400078e00ff */
[----:B------:R-:W-:Y:S02]  /*20b0*/  IMAD.IADD R183, R179, 0x1, R182 ;  /* 0x00000001b3b77824 */ /* 0x000fe400078e02b6 */
[C---:B------:R-:W-:Y:S02]  /*20c0*/  IMAD R184, R14.reuse, R207, R184 ;  /* 0x000000cf0eb87224 */ /* 0x040fe400078e02b8 */
[----:B------:R-:W-:Y:S01]  /*20d0*/  IMAD.WIDE.U32 R180, R14, R206, R180 ;  /* 0x000000ce0eb47225 */ /* 0x000fe200078e00b4 */
[----:B------:R-:W-:-:S02]  /*20e0*/  LOP3.LUT R134, R134, 0x2, R4, 0xe2, !PT ;  /* 0x0000000286867812 */ /* 0x000fc400078ee204 */
[----:B------:R-:W-:Y:S01]  /*20f0*/  @!P4 MOV R16, RZ ;  /* 0x000000ff0010c202 */ /* 0x000fe20000000f00 */
[----:B------:R-:W-:Y:S01]  /*2100*/  IMAD.IADD R185, R181, 0x1, R184 ;  /* 0x00000001b5b97824 */ /* 0x000fe200078e02b8 */
[----:B------:R-:W-:Y:S02]  /*2110*/  SEL R32, R32, 0xfffffff0, !P1 ;  /* 0xfffffff020207807 */ /* 0x000fe40004800000 */
[----:B------:R-:W-:Y:S02]  /*2120*/  SEL R31, R31, 0xffffffe0, !P2 ;  /* 0xffffffe01f1f7807 */ /* 0x000fe40005000000 */
[----:B------:R-:W-:Y:S01]  /*2130*/  LEA.HI.X R239, R178, R205, R183, 0x1, P0 ;  /* 0x000000cdb2ef7211 */ /* 0x000fe200000f0cb7 */
[----:B-1----:R-:W-:Y:S06]  /*2140*/  @!P3 BRA `(.L_x_1205) ;  /* 0x000000d000f4b947 */ /* 0x002fec0003800000 */
        /* <DEDUP_REMOVED lines=11> */
[----:B------:R-:W-:Y:S01]  /*2200*/  SHF.R.S32.HI R14, RZ, 0x1f, R77 ;  /* 0x0000001fff0e7819 */ /* 0x000fe2000001144d */
[----:B-----5:R-:W-:Y:S01]  /*2210*/  IMAD.IADD R16, R16, 0x1, R2 ;  /* 0x0000000110107824 */ /* 0x020fe200078e0202 */
[C---:B------:R-:W-:Y:S01]  /*2220*/  SHF.L.U32 R70, R44.reuse, 0x6, RZ ;  /* 0x000000062c467819 */ /* 0x040fe200000006ff */
[----:B------:R-:W-:Y:S01]  /*2230*/  IMAD R68, R45, 0x30, RZ ;  /* 0x000000302d447824 */ /* 0x000fe200078e02ff */
[----:B------:R-:W-:Y:S01]  /*2240*/  SHF.L.U64.HI R71, R44, 0x6, R45 ;  /* 0x000000062c477819 */ /* 0x000fe2000001022d */
[----:B------:R-:W-:Y:S01]  /*2250*/  IMAD.SHL.U32 R65, R46, 0x20, RZ ;  /* 0x000000202e417824 */ /* 0x000fe200078e00ff */
[----:B------:R-:W-:Y:S01]  /*2260*/  LOP3.LUT R154, R134, 0xffff, RZ, 0xc0, !PT ;  /* 0x0000ffff869a7812 */ /* 0x000fe200078ec0ff */
[C---:B------:R-:W-:Y:S01]  /*2270*/  IMAD.SHL.U32 R62, R46.reuse, 0x40, RZ ;  /* 0x000000402e3e7824 */ /* 0x040fe200078e00ff */
[C-C-:B------:R-:W-:Y:S01]  /*2280*/  SHF.L.U64.HI R66, R46.reuse, 0x5, R47.reuse ;  /* 0x000000052e427819 */ /* 0x140fe2000001022f */
[C---:B------:R-:W-:Y:S01]  /*2290*/  IMAD R64, R47.reuse, 0x60, RZ ;  /* 0x000000602f407824 */ /* 0x040fe200078e02ff */
[----:B------:R-:W-:Y:S01]  /*22a0*/  SHF.L.U64.HI R63, R46, 0x6, R47 ;  /* 0x000000062e3f7819 */ /* 0x000fe2000001022f */
[----:B------:R-:W-:Y:S01]  /*22b0*/  IMAD R60, R47, 0xc0, RZ ;  /* 0x000000c02f3c7824 */ /* 0x000fe200078e02ff */
[----:B------:R-:W-:Y:S01]  /*22c0*/  LOP3.LUT R155, R154, 0x1, RZ, 0xc0, !PT ;  /* 0x000000019a9b7812 */ /* 0x000fe200078ec0ff */
[----:B------:R-:W-:Y:S01]  /*22d0*/  IMAD.WIDE.U32 R170, R46, 0x60, RZ ;  /* 0x000000602eaa7825 */ /* 0x000fe200078e00ff */
[----:B------:R-:W-:-:S02]  /*22e0*/  SHF.L.U64.HI R66, R65, 0x1, R66 ;  /* 0x0000000141427819 */ /* 0x000fc40000010242 */
[----:B------:R-:W-:Y:S01]  /*22f0*/  SHF.L.U64.HI R63, R62, 0x1, R63 ;  /* 0x000000013e3f7819 */ /* 0x000fe2000001023f */
[----:B------:R-:W-:Y:S01]  /*2300*/  IMAD.WIDE.U32 R166, R46, 0xc0, RZ ;  /* 0x000000c02ea67825 */ /* 0x000fe200078e00ff */
[C---:B------:R-:W-:Y:S02]  /*2310*/  IADD3 R57, R200.reuse, 0x10, RZ ;  /* 0x00000010c8397810 */ /* 0x040fe40007ffe0ff */
[C---:B------:R-:W-:Y:S01]  /*2320*/  IADD3 R153, R200.reuse, 0x40, RZ ;  /* 0x00000040c8997810 */ /* 0x040fe20007ffe0ff */
[C---:B------:R-:W-:Y:S01]  /*2330*/  IMAD R61, R47.reuse, 0xa0, RZ ;  /* 0x000000a02f3d7824 */ /* 0x040fe200078e02ff */
[----:B------:R-:W-:Y:S01]  /*2340*/  IADD3 R150, R200, 0x70, RZ ;  /* 0x00000070c8967810 */ /* 0x000fe20007ffe0ff */
[----:B------:R-:W-:Y:S01]  /*2350*/  IMAD R59, R47, 0xe0, RZ ;  /* 0x000000e02f3b7824 */ /* 0x000fe200078e02ff */
[----:B------:R-:W-:Y:S01]  /*2360*/  SHF.L.U64.HI R75, R44, 0x5, R45 ;  /* 0x000000052c4b7819 */ /* 0x000fe2000001022d */
[----:B------:R-:W-:Y:S01]  /*2370*/  IMAD.WIDE.U32 R168, R46, 0xa0, RZ ;  /* 0x000000a02ea87825 */ /* 0x000fe200078e00ff */
[----:B------:R-:W-:-:S02]  /*2380*/  MOV R117, R240 ;  /* 0x000000f000757202 */ /* 0x000fc40000000f00 */
[----:B------:R-:W-:Y:S01]  /*2390*/  MOV R119, R141 ;  /* 0x0000008d00777202 */ /* 0x000fe20000000f00 */
[----:B------:R-:W-:Y:S01]  /*23a0*/  IMAD.WIDE.U32 R164, R46, 0xe0, RZ ;  /* 0x000000e02ea47825 */ /* 0x000fe200078e00ff */
[----:B------:R-:W-:Y:S02]  /*23b0*/  LOP3.LUT R154, R154, 0x2, RZ, 0xc0, !PT ;  /* 0x000000029a9a7812 */ /* 0x000fe400078ec0ff */
[----:B------:R-:W-:Y:S01]  /*23c0*/  SHF.L.U32 R65, R65, 0x1, RZ ;  /* 0x0000000141417819 */ /* 0x000fe200000006ff */
[C---:B------:R-:W-:Y:S01]  /*23d0*/  VIADD R56, R200.reuse, 0x20 ;  /* 0x00000020c8387836 */ /* 0x040fe20000000000 */
[----:B------:R-:W-:Y:S01]  /*23e0*/  IADD3 R64, R171, R64, RZ ;  /* 0x00000040ab407210 */ /* 0x000fe20007ffe0ff */
[C---:B------:R-:W-:Y:S01]  /*23f0*/  VIADD R55, R200.reuse, 0x30 ;  /* 0x00000030c8377836 */ /* 0x040fe20000000000 */
[----:B------:R-:W-:Y:S01]  /*2400*/  IADD3 R60, R167, R60, RZ ;  /* 0x0000003ca73c7210 */ /* 0x000fe20007ffe0ff */
[C---:B------:R-:W-:Y:S02]  /*2410*/  VIADD R152, R200.reuse, 0x50 ;  /* 0x00000050c8987836 */ /* 0x040fe40000000000 */
[----:B------:R-:W-:-:S02]  /*2420*/  VIADD R151, R200, 0x60 ;  /* 0x00000060c8977836 */ /* 0x000fc40000000000 */
[----:B------:R-:W-:Y:S02]  /*2430*/  IMAD.SHL.U32 R74, R44, 0x20, RZ ;  /* 0x000000202c4a7824 */ /* 0x000fe400078e00ff */
[----:B------:R-:W-:Y:S02]  /*2440*/  IMAD.MOV.U32 R116, RZ, RZ, R239 ;  /* 0x000000ffff747224 */ /* 0x000fe400078e00ef */
[----:B------:R-:W-:Y:S02]  /*2450*/  IMAD.MOV.U32 R118, RZ, RZ, R140 ;  /* 0x000000ffff767224 */ /* 0x000fe400078e008c */
[----:B------:R-:W-:Y:S02]  /*2460*/  IMAD.SHL.U32 R62, R62, 0x2, RZ ;  /* 0x000000023e3e7824 */ /* 0x000fe400078e00ff */
[----:B------:R-:W-:Y:S02]  /*2470*/  IMAD.IADD R61, R169, 0x1, R61 ;  /* 0x00000001a93d7824 */ /* 0x000fe400078e023d */
[----:B------:R-:W-:-:S02]  /*2480*/  IMAD.IADD R59, R165, 0x1, R59 ;  /* 0x00000001a53b7824 */ /* 0x000fc400078e023b */
[----:B--2---:R-:W-:-:S04]  /*2490*/  IMAD R0, R35, R243, RZ ;  /* 0x000000f323007224 */ /* 0x004fc800078e02ff */
[----:B------:R-:W-:Y:S02]  /*24a0*/  IMAD R0, R34, R58, R0 ;  /* 0x0000003a22007224 */ /* 0x000fe400078e0200 */
[----:B------:R-:W-:Y:S01]  /*24b0*/  IMAD.WIDE.U32 R34, R243, R34, R18 ;  /* 0x00000022f3227225 */ /* 0x000fe200078e0012 */
[----:B----4-:R-:W-:-:S03]  /*24c0*/  SHF.L.U64.HI R98, R186, 0x4, R187 ;  /* 0x00000004ba627819 */ /* 0x010fc600000102bb */
[----:B---3--:R-:W-:Y:S01]  /*24d0*/  IMAD R3, R37, R243, RZ ;  /* 0x000000f325037224 */ /* 0x008fe200078e02ff */
[----:B------:R-:W-:Y:S01]  /*24e0*/  SHF.L.U64.HI R100, R186, 0x5, R187 ;  /* 0x00000005ba647819 */ /* 0x000fe200000102bb */
[----:B------:R-:W-:Y:S01]  /*24f0*/  IMAD.WIDE.U32 R28, R243, R36, R18 ;  /* 0x00000024f31c7225 */ /* 0x000fe200078e0012 */
[C---:B------:R-:W-:Y:S02]  /*2500*/  SHF.L.U32 R79, R202.reuse, 0x4, RZ ;  /* 0x00000004ca4f7819 */ /* 0x040fe400000006ff */
[----:B------:R-:W-:Y:S01]  /*2510*/  SHF.L.U64.HI R78, R202, 0x4, R203 ;  /* 0x00000004ca4e7819 */ /* 0x000fe200000102cb */
[----:B------:R-:W-:Y:S01]  /*2520*/  IMAD.IADD R35, R35, 0x1, R0 ;  /* 0x0000000123237824 */ /* 0x000fe200078e0200 */
[----:B------:R-:W-:Y:S01]  /*2530*/  SHF.R.S32.HI R0, RZ, 0x1f, R2 ;  /* 0x0000001fff007819 */ /* 0x000fe20000011402 */
[----:B------:R-:W-:Y:S01]  /*2540*/  IMAD R3, R36, R58, R3 ;  /* 0x0000003a24037224 */ /* 0x000fe200078e0203 */
[----:B------:R-:W-:Y:S01]  /*2550*/  SHF.L.U64.HI R86, R202, 0x5, R203 ;  /* 0x00000005ca567819 */ /* 0x000fe200000102cb */
[-C--:B------:R-:W-:Y:S01]  /*2560*/  IMAD R8, R187, R2.reuse, RZ ;  /* 0x00000002bb087224 */ /* 0x080fe200078e02ff */
[C---:B------:R-:W-:Y:S01]  /*2570*/  SHF.L.U32 R101, R186.reuse, 0x5, RZ ;  /* 0x00000005ba657819 */ /* 0x040fe200000006ff */
[----:B------:R-:W-:Y:S01]  /*2580*/  IMAD.IADD R29, R29, 0x1, R3 ;  /* 0x000000011d1d7824 */ /* 0x000fe200078e0203 */
[C---:B------:R-:W-:Y:S01]  /*2590*/  SHF.L.U64.HI R103, R186.reuse, 0x6, R187 ;  /* 0x00000006ba677819 */ /* 0x040fe200000102bb */
[----:B------:R-:W-:Y:S01]  /*25a0*/  IMAD R3, R203, R2, RZ ;  /* 0x00000002cb037224 */ /* 0x000fe200078e02ff */
[----:B------:R-:W-:Y:S01]  /*25b0*/  LEA.HI R137, R15, R15, RZ, 0x1 ;  /* 0x0000000f0f897211 */ /* 0x000fe200078f08ff */
[C---:B------:R-:W-:Y:S01]  /*25c0*/  IMAD R8, R186.reuse, R0, R8 ;  /* 0x00000000ba087224 */ /* 0x040fe200078e0208 */
[----:B------:R-:W-:Y:S01]  /*25d0*/  SHF.L.U64.HI R100, R101, 0x1, R100 ;  /* 0x0000000165647819 */ /* 0x000fe20000010264 */
[----:B------:R-:W-:Y:S01]  /*25e0*/  IMAD.WIDE.U32 R34, R186, R2, R34 ;  /* 0x00000002ba227225 */ /* 0x000fe200078e0022 */
[----:B------:R-:W-:-:S02]  /*25f0*/  SHF.R.S32.HI R137, RZ, 0x1, R137 ;  /* 0x00000001ff897819 */ /* 0x000fc40000011489 */
[C---:B------:R-:W-:Y:S01]  /*2600*/  SHF.L.U64.HI R84, R202.reuse, 0x6, R203 ;  /* 0x00000006ca547819 */ /* 0x040fe200000102cb */
[C---:B------:R-:W-:Y:S01]  /*2610*/  IMAD R3, R202.reuse, R0, R3 ;  /* 0x00000000ca037224 */ /* 0x040fe200078e0203 */
[----:B------:R-:W-:Y:S01]  /*2620*/  IADD3 R35, R35, R8, RZ ;  /* 0x0000000823237210 */ /* 0x000fe20007ffe0ff */
[C---:B------:R-:W-:Y:S01]  /*2630*/  IMAD.WIDE.U32 R28, R202.reuse, R2, R28 ;  /* 0x00000002ca1c7225 */ /* 0x040fe200078e001c */
[----:B------:R-:W-:Y:S02]  /*2640*/  IADD3 R0, P0, -R77, R200, RZ ;  /* 0x000000c84d007210 */ /* 0x000fe40007f1e1ff */
[----:B------:R-:W-:Y:S01]  /*2650*/  SHF.L.U32 R156, R137, 0x4, RZ ;  /* 0x00000004899c7819 */ /* 0x000fe200000006ff */
[-C--:B------:R-:W-:Y:S01]  /*2660*/  IMAD R8, R27, R13.reuse, RZ ;  /* 0x0000000d1b087224 */ /* 0x080fe200078e02ff */
[----:B------:R-:W-:Y:S01]  /*2670*/  SHF.L.U32 R145, R137, 0x6, RZ ;  /* 0x0000000689917819 */ /* 0x000fe200000006ff */
[----:B------:R-:W-:Y:S01]  /*2680*/  IMAD.IADD R29, R29, 0x1, R3 ;  /* 0x000000011d1d7824 */ /* 0x000fe200078e0203 */
[----:B------:R-:W-:Y:S01]  /*2690*/  SHF.L.U32 R85, R202, 0x6, RZ ;  /* 0x00000006ca557819 */ /* 0x000fe200000006ff */
[-C--:B------:R-:W-:Y:S01]  /*26a0*/  IMAD R3, R25, R13.reuse, RZ ;  /* 0x0000000d19037224 */ /* 0x080fe200078e02ff */
[----:B------:R-:W-:Y:S01]  /*26b0*/  SHF.L.U32 R101, R101, 0x1, RZ ;  /* 0x0000000165657819 */ /* 0x000fe200000006ff */
[C---:B------:R-:W-:Y:S01]  /*26c0*/  IMAD R8, R26.reuse, R12, R8 ;  /* 0x0000000c1a087224 */ /* 0x040fe200078e0208 */
[----:B------:R-:W-:Y:S01]  /*26d0*/  SHF.R.S32.HI R133, RZ, 0x1f, R156 ;  /* 0x0000001fff857819 */ /* 0x000fe2000001149c */
[----:B------:R-:W-:Y:S01]  /*26e0*/  IMAD.WIDE.U32 R26, R26, R13, R34 ;  /* 0x0000000d1a1a7225 */ /* 0x000fe200078e0022 */
[----:B------:R-:W-:-:S03]  /*26f0*/  SHF.R.S32.HI R128, RZ, 0x1f, R145 ;  /* 0x0000001fff807819 */ /* 0x000fc60000011491 */
[C---:B------:R-:W-:Y:S01]  /*2700*/  IMAD R3, R24.reuse, R12, R3 ;  /* 0x0000000c18037224 */ /* 0x040fe200078e0203 */
[----:B------:R-:W-:Y:S01]  /*2710*/  IADD3 R27, R27, R8, RZ ;  /* 0x000000081b1b7210 */ /* 0x000fe20007ffe0ff */
[----:B------:R-:W-:-:S04]  /*2720*/  IMAD.WIDE.U32 R12, R24, R13, R28 ;  /* 0x0000000d180c7225 */ /* 0x000fc800078e001c */
[----:B------:R-:W-:Y:S02]  /*2730*/  IMAD.X R14, R201, 0x1, ~R14, P0 ;  /* 0x00000001c90e7824 */ /* 0x000fe400000e0e0e */
[----:B------:R-:W-:Y:S02]  /*2740*/  IMAD.IADD R13, R13, 0x1, R3 ;  /* 0x000000010d0d7824 */ /* 0x000fe400078e0203 */
[C---:B------:R-:W-:Y:S02]  /*2750*/  IMAD R108, R14.reuse, R186, RZ ;  /* 0x000000ba0e6c7224 */ /* 0x040fe400078e02ff */
[----:B------:R-:W-:Y:S02]  /*2760*/  IMAD R110, R14, R202, RZ ;  /* 0x000000ca0e6e7224 */ /* 0x000fe400078e02ff */
[----:B------:R-:W-:Y:S02]  /*2770*/  IMAD R114, R137, R16, RZ ;  /* 0x0000001089727224 */ /* 0x000fe400078e02ff */
[----:B------:R-:W-:-:S02]  /*2780*/  IMAD R3, R200, R137, R157 ;  /* 0x00000089c8037224 */ /* 0x000fc400078e029d */
[-C--:B------:R-:W-:Y:S02]  /*2790*/  IMAD R108, R187, R0.reuse, R108 ;  /* 0x00000000bb6c7224 */ /* 0x080fe400078e026c */
[----:B------:R-:W-:Y:S01]  /*27a0*/  IMAD.WIDE.U32 R14, R186, R0, R26 ;  /* 0x00000000ba0e7225 */ /* 0x000fe200078e001a */
[----:B------:R-:W-:-:S03]  /*27b0*/  IADD3 R2, R157, R3, RZ ;  /* 0x000000039d027210 */ /* 0x000fc60007ffe0ff */
[----:B------:R-:W-:Y:S01]  /*27c0*/  IMAD R110, R203, R0, R110 ;  /* 0x00000000cb6e7224 */ /* 0x000fe200078e026e */
[----:B------:R-:W-:Y:S01]  /*27d0*/  LEA R109, P1, R14, R22, 0x1 ;  /* 0x000000160e6d7211 */ /* 0x000fe200078208ff */
[----:B------:R-:W-:Y:S01]  /*27e0*/  IMAD.WIDE.U32 R16, R202, R0, R12 ;  /* 0x00000000ca107225 */ /* 0x000fe200078e000c */
[----:B------:R-:W-:Y:S02]  /*27f0*/  SHF.R.S32.HI R0, RZ, 0x1f, R114 ;  /* 0x0000001fff007819 */ /* 0x000fe40000011472 */
[----:B------:R-:W-:Y:S01]  /*2800*/  IADD3 R12, P3, R114, R3, RZ ;  /* 0x00000003720c7210 */ /* 0x000fe20007f7e0ff */
[----:B------:R-:W-:Y:S01]  /*2810*/  IMAD.IADD R108, R15, 0x1, R108 ;  /* 0x000000010f6c7824 */ /* 0x000fe200078e026c */
[----:B------:R-:W-:Y:S01]  /*2820*/  LEA R111, P0, R16, R20, 0x1 ;  /* 0x00000014106f7211 */ /* 0x000fe200078008ff */
[----:B------:R-:W-:Y:S01]  /*2830*/  IMAD.IADD R110, R17, 0x1, R110 ;  /* 0x00000001116e7824 */ /* 0x000fe200078e026e */
[----:B------:R-:W-:Y:S01]  /*2840*/  LEA.HI.X.SX32 R3, R3, R0, 0x1, P3 ;  /* 0x0000000003037211 */ /* 0x000fe200018f0eff */
[----:B------:R-:W-:Y:S01]  /*2850*/  VIADD R148, R156, 0x40 ;  /* 0x000000409c947836 */ /* 0x000fe20000000000 */
[----:B------:R-:W-:Y:S01]  /*2860*/  SHF.L.U32 R13, R12, 0x1, RZ ;  /* 0x000000010c0d7819 */ /* 0x000fe200000006ff */
[----:B------:R-:W-:Y:S01]  /*2870*/  IMAD.SHL.U32 R87, R202, 0x20, RZ ;  /* 0x00000020ca577824 */ /* 0x000fe200078e00ff */
[----:B------:R-:W-:Y:S01]  /*2880*/  LEA.HI.X R108, R14, R23, R108, 0x1, P1 ;  /* 0x000000170e6c7211 */ /* 0x000fe200008f0c6c */
[----:B------:R-:W-:Y:S01]  /*2890*/  IMAD.SHL.U32 R99, R186, 0x10, RZ ;  /* 0x00000010ba637824 */ /* 0x000fe200078e00ff */
[----:B------:R-:W-:Y:S01]  /*28a0*/  LEA.HI.X R110, R16, R21, R110, 0x1, P0 ;  /* 0x00000015106e7211 */ /* 0x000fe200000f0c6e */
[----:B------:R-:W-:Y:S01]  /*28b0*/  IMAD.SHL.U32 R104, R186, 0x40, RZ ;  /* 0x00000040ba687824 */ /* 0x000fe200078e00ff */
[----:B------:R-:W-:Y:S01]  /*28c0*/  SHF.L.U64.HI R12, R12, 0x1, R3 ;  /* 0x000000010c0c7819 */ /* 0x000fe20000010203 */
[C---:B------:R-:W-:Y:S01]  /*28d0*/  IMAD.SHL.U32 R149, R137.reuse, 0x20, RZ ;  /* 0x0000002089957824 */ /* 0x040fe200078e00ff */
[-C--:B------:R-:W-:Y:S01]  /*28e0*/  IADD3 R34, P1, R6, R13.reuse, RZ ;  /* 0x0000000d06227210 */ /* 0x080fe20007f3e0ff */
[C---:B------:R-:W-:Y:S01]  /*28f0*/  IMAD R147, R137.reuse, 0x30, RZ ;  /* 0x0000003089937824 */ /* 0x040fe200078e02ff */
[----:B------:R-:W-:Y:S01]  /*2900*/  IADD3 R13, P0, R4, R13, RZ ;  /* 0x0000000d040d7210 */ /* 0x000fe20007f1e0ff */
[----:B------:R-:W-:Y:S01]  /*2910*/  IMAD R143, R137, 0x50, RZ ;  /* 0x00000050898f7824 */ /* 0x000fe200078e02ff */
[----:B------:R-:W-:Y:S01]  /*2920*/  IADD3 R146, R156, R148, RZ ;  /* 0x000000949c927210 */ /* 0x000fe20007ffe0ff */
[--C-:B------:R-:W-:Y:S01]  /*2930*/  IMAD.X R33, R7, 0x1, R12.reuse, P1 ;  /* 0x0000000107217824 */ /* 0x100fe200008e060c */
[----:B------:R-:W-:Y:S01]  /*2940*/  IADD3 R114, P2, R114, R2, RZ ;  /* 0x0000000272727210 */ /* 0x000fe20007f5e0ff */
[----:B------:R-:W-:Y:S01]  /*2950*/  IMAD.X R12, R5, 0x1, R12, P0 ;  /* 0x00000001050c7824 */ /* 0x000fe200000e060c */
[----:B------:R-:W-:Y:S01]  /*2960*/  IADD3 R73, P0, R237, 0x40, RZ ;  /* 0x00000040ed497810 */ /* 0x000fe20007f1e0ff */
[----:B------:R-:W-:Y:S01]  /*2970*/  IMAD.IADD R144, R156, 0x1, R146 ;  /* 0x000000019c907824 */ /* 0x000fe200078e0292 */
[----:B------:R-:W-:Y:S01]  /*2980*/  LEA.HI.X.SX32 R0, R2, R0, 0x1, P2 ;  /* 0x0000000002007211 */ /* 0x000fe200010f0eff */
[----:B------:R-:W-:Y:S01]  /*2990*/  IMAD.SHL.U32 R115, R114, 0x2, RZ ;  /* 0x0000000272737824 */ /* 0x000fe200078e00ff */
[----:B------:R-:W-:Y:S01]  /*29a0*/  IADD3.X R72, RZ, R238, RZ, P0, !PT ;  /* 0x000000eeff487210 */ /* 0x000fe200007fe4ff */
[----:B------:R-:W-:Y:S01]  /*29b0*/  IMAD.IADD R142, R156, 0x1, R144 ;  /* 0x000000019c8e7824 */ /* 0x000fe200078e0290 */
[----:B------:R-:W-:Y:S01]  /*29c0*/  IADD3 R198, P1, R73, R237, RZ ;  /* 0x000000ed49c67210 */ /* 0x000fe20007f3e0ff */
[----:B------:R-:W-:Y:S01]  /*29d0*/  IMAD R139, R137, 0x60, RZ ;  /* 0x00000060898b7824 */ /* 0x000fe200078e02ff */
[----:B------:R-:W-:Y:S01]  /*29e0*/  IADD3 R194, P0, R70, 0x40, RZ ;  /* 0x0000004046c27810 */ /* 0x000fe20007f1e0ff */
[----:B------:R-:W-:Y:S01]  /*29f0*/  IMAD.IADD R138, R156, 0x1, R142 ;  /* 0x000000019c8a7824 */ /* 0x000fe200078e028e */
[----:B------:R-:W-:Y:S01]  /*2a00*/  IADD3 R113, P3, R6, R115, RZ ;  /* 0x0000007306717210 */ /* 0x000fe20007f7e0ff */
        /* <DEDUP_REMOVED lines=11> */
[C---:B------:R-:W-:Y:S01]  /*2ac0*/  IMAD R106, R187.reuse, 0xc0, RZ ;  /* 0x000000c0bb6a7824 */ /* 0x040fe200078e02ff */
[----:B------:R-:W-:Y:S01]  /*2ad0*/  IADD3 R136, R156, R138, RZ ;  /* 0x0000008a9c887210 */ /* 0x000fe20007ffe0ff */
[----:B------:R-:W-:Y:S01]  /*2ae0*/  IMAD.X R82, R80, 0x1, R78, P1 ;  /* 0x0000000150527824 */ /* 0x000fe200008e064e */
[----:B------:R-:W-:Y:S01]  /*2af0*/  IADD3.X R88, R86, R80, RZ, P0, !PT ;  /* 0x0000005056587210 */ /* 0x000fe200007fe4ff */
[----:B------:R-:W-:Y:S01]  /*2b00*/  IMAD R107, R187, 0xe0, RZ ;  /* 0x000000e0bb6b7824 */ /* 0x000fe200078e02ff */
[----:B------:R-:W-:Y:S01]  /*2b10*/  IADD3 R91, P1, R87, R83, RZ ;  /* 0x00000053575b7210 */ /* 0x000fe20007f3e0ff */
[----:B------:R-:W-:Y:S01]  /*2b20*/  IMAD.WIDE.U32 R192, R186, 0x60, RZ ;  /* 0x00000060bac07825 */ /* 0x000fe200078e00ff */
[----:B------:R-:W-:-:S02]  /*2b30*/  IADD3 R93, P0, R89, R87, RZ ;  /* 0x00000057595d7210 */ /* 0x000fc40007f1e0ff */
[----:B------:R-:W-:Y:S01]  /*2b40*/  IADD3.X R90, R86, R82, RZ, P1, !PT ;  /* 0x00000052565a7210 */ /* 0x000fe20000ffe4ff */
[----:B------:R-:W-:Y:S01]  /*2b50*/  IMAD.WIDE.U32 R190, R186, 0xa0, RZ ;  /* 0x000000a0babe7825 */ /* 0x000fe200078e00ff */
[----:B------:R-:W-:Y:S02]  /*2b60*/  IADD3.X R92, R88, R86, RZ, P0, !PT ;  /* 0x00000056585c7210 */ /* 0x000fe400007fe4ff */
[----:B------:R-:W-:Y:S01]  /*2b70*/  SHF.L.U64.HI R114, R114, 0x1, R0 ;  /* 0x0000000172727819 */ /* 0x000fe20000010200 */
[----:B------:R-:W-:Y:S01]  /*2b80*/  IMAD.WIDE.U32 R188, R186, 0xc0, RZ ;  /* 0x000000c0babc7825 */ /* 0x000fe200078e00ff */
[----:B------:R-:W-:Y:S02]  /*2b90*/  IADD3 R115, P2, R4, R115, RZ ;  /* 0x0000007304737210 */ /* 0x000fe40007f5e0ff */
[-C--:B------:R-:W-:Y:S01]  /*2ba0*/  IADD3 R95, P1, R91, R87.reuse, RZ ;  /* 0x000000575b5f7210 */ /* 0x080fe20007f3e0ff */
[----:B------:R-:W-:Y:S01]  /*2bb0*/  IMAD R137, R137, 0x70, RZ ;  /* 0x0000007089897824 */ /* 0x000fe200078e02ff */
[----:B------:R-:W-:Y:S01]  /*2bc0*/  IADD3 R97, P0, R93, R87, RZ ;  /* 0x000000575d617210 */ /* 0x000fe20007f1e0ff */
[----:B------:R-:W-:Y:S01]  /*2bd0*/  IMAD.WIDE.U32 R172, R44, 0x30, R194 ;  /* 0x000000302cac7825 */ /* 0x000fe200078e00c2 */
[----:B------:R-:W-:-:S02]  /*2be0*/  IADD3 R135, R156, R136, RZ ;  /* 0x000000889c877210 */ /* 0x000fc40007ffe0ff */
[----:B------:R-:W-:Y:S01]  /*2bf0*/  IADD3.X R112, R7, R114, RZ, P3, !PT ;  /* 0x0000007207707210 */ /* 0x000fe20001ffe4ff */
[----:B------:R-:W-:Y:S01]  /*2c00*/  IMAD.WIDE.U32 R174, R44, 0x30, R196 ;  /* 0x000000302cae7825 */ /* 0x000fe200078e00c4 */
[----:B------:R-:W-:Y:S02]  /*2c10*/  SHF.L.U64.HI R98, R99, 0x1, R98 ;  /* 0x0000000163627819 */ /* 0x000fe40000010262 */
[----:B------:R-:W-:Y:S01]  /*2c20*/  SHF.L.U64.HI R103, R104, 0x1, R103 ;  /* 0x0000000168677819 */ /* 0x000fe20000010267 */
[----:B------:R-:W-:Y:S01]  /*2c30*/  IMAD.WIDE.U32 R186, R186, 0xe0, RZ ;  /* 0x000000e0baba7825 */ /* 0x000fe200078e00ff */
[----:B------:R-:W-:Y:S02]  /*2c40*/  IADD3 R69, R177, R68, RZ ;  /* 0x00000044b1457210 */ /* 0x000fe40007ffe0ff */
[----:B------:R-:W-:Y:S01]  /*2c50*/  IADD3 R102, R193, R102, RZ ;  /* 0x00000066c1667210 */ /* 0x000fe20007ffe0ff */
[----:B------:R-:W-:Y:S01]  /*2c60*/  IMAD.IADD R67, R68, 0x1, R173 ;  /* 0x0000000144437824 */ /* 0x000fe200078e02ad */
[----:B------:R-:W-:Y:S01]  /*2c70*/  IADD3 R106, R189, R106, RZ ;  /* 0x0000006abd6a7210 */ /* 0x000fe20007ffe0ff */
        /* <DEDUP_REMOVED lines=9> */
[----:B------:R-:W-:Y:S01]  /*2d10*/  SHF.R.S32.HI R122, RZ, 0x1f, R137 ;  /* 0x0000001fff7a7819 */ /* 0x000fe20000011489 */
[----:B------:R-:W-:Y:S01]  /*2d20*/  IMAD.IADD R107, R187, 0x1, R107 ;  /* 0x00000001bb6b7824 */ /* 0x000fe200078e026b */
[----:B------:R-:W-:Y:S01]  /*2d30*/  SHF.R.S32.HI R131, RZ, 0x1f, R148 ;  /* 0x0000001fff837819 */ /* 0x000fe20000011494 */
[--C-:B------:R-:W-:Y:S01]  /*2d40*/  IMAD.X R94, R90, 0x1, R86.reuse, P1 ;  /* 0x000000015a5e7824 */ /* 0x100fe200008e0656 */
[----:B------:R-:W-:Y:S01]  /*2d50*/  IADD3 R68, R68, R175, RZ ;  /* 0x000000af44447210 */ /* 0x000fe20007ffe0ff */
[----:B------:R-:W-:Y:S01]  /*2d60*/  IMAD.X R96, R92, 0x1, R86, P0 ;  /* 0x000000015c607824 */ /* 0x000fe200000e0656 */
[----:B------:R-:W-:-:S02]  /*2d70*/  SHF.R.S32.HI R129, RZ, 0x1f, R146 ;  /* 0x0000001fff817819 */ /* 0x000fc40000011492 */
[----:B------:R-:W-:Y:S02]  /*2d80*/  SHF.R.S32.HI R127, RZ, 0x1f, R144 ;  /* 0x0000001fff7f7819 */ /* 0x000fe40000011490 */
[----:B------:R-:W-:Y:S02]  /*2d90*/  SHF.R.S32.HI R125, RZ, 0x1f, R142 ;  /* 0x0000001fff7d7819 */ /* 0x000fe4000001148e */
[----:B------:R-:W-:Y:S02]  /*2da0*/  SHF.R.S32.HI R123, RZ, 0x1f, R138 ;  /* 0x0000001fff7b7819 */ /* 0x000fe4000001148a */
[----:B------:R-:W-:Y:S02]  /*2db0*/  SHF.R.S32.HI R121, RZ, 0x1f, R136 ;  /* 0x0000001fff797819 */ /* 0x000fe40000011488 */
[----:B------:R-:W-:-:S07]  /*2dc0*/  SHF.R.S32.HI R120, RZ, 0x1f, R135 ;  /* 0x0000001fff787819 */ /* 0x000fce0000011487 */
.L_x_1339:
[----:B------:R-:W-:Y:S01]  /*2dd0*/  IMAD.SHL.U32 R16, R14, 0x80, RZ ;  /* 0x000000800e107824 */ /* 0x000fe200078e00ff */
[----:B------:R-:W-:Y:S03]  /*2de0*/  BSSY B0, `(.L_x_1206) ;  /* 0x000001a000007945 */ /* 0x000fe60003800000 */
[----:B------:R-:W-:Y:S04]  /*2df0*/  VIADD R15, R16, 0xffffff80 ;  /* 0xffffff80100f7836 */ /* 0x000fe80000000000 */
[--C-:B------:R-:W-:Y:S02]  /*2e00*/  IMAD.IADD R211, R49, 0x1, -R15.reuse ;  /* 0x0000000131d37824 */ /* 0x100fe400078e0a0f */
[----:B------:R-:W-:Y:S03]  /*2e10*/  IMAD.IADD R210, R77, 0x1, -R15 ;  /* 0x000000014dd27824 */ /* 0x000fe600078e0a0f */
[CC--:B------:R-:W-:Y:S02]  /*2e20*/  ISETP.GE.AND P6, PT, R200.reuse, R211.reuse, PT ;  /* 0x000000d3c800720c */ /* 0x0c0fe40003fc6270 */
[-C--:B------:R-:W-:Y:S02]  /*2e30*/  ISETP.GE.AND P3, PT, R57, R211.reuse, PT ;  /* 0x000000d33900720c */ /* 0x080fe40003f66270 */
[-C--:B------:R-:W-:Y:S02]  /*2e40*/  ISETP.GE.AND P6, PT, R200, R210.reuse, !P6 ;  /* 0x000000d2c800720c */ /* 0x080fe400077c6270 */
[-C--:B------:R-:W-:Y:S02]  /*2e50*/  ISETP.GE.AND P2, PT, R56, R211.reuse, PT ;  /* 0x000000d33800720c */ /* 0x080fe40003f46270 */
[-C--:B------:R-:W-:Y:S02]  /*2e60*/  ISETP.GE.AND P1, PT, R55, R211.reuse, PT ;  /* 0x000000d33700720c */ /* 0x080fe40003f26270 */
[----:B------:R-:W-:Y:S02]  /*2e70*/  ISETP.GE.AND P0, PT, R153, R211, PT ;  /* 0x000000d39900720c */ /* 0x000fe40003f06270 */
[----:B------:R-:W-:Y:S05]  /*2e80*/  ISETP.GE.AND P3, PT, R57, R210, !P3 ;  /* 0x000000d23900720c */ /* 0x000fea0005f66270 */
[----:B-----5:R-:W-:Y:S05]  /*2e90*/  @!P6 BRA `(.L_x_1207) ;  /* 0x000000000038e947 */ /* 0x020fea0003800000 */
[----:B------:R-:W-:Y:S02]  /*2ea0*/  ISETP.NE.AND P5, PT, R155, RZ, PT ;  /* 0x000000ff9b00720c */ /* 0x000fe40003fa5270 */
[----:B------:R-:W-:Y:S11]  /*2eb0*/  ISETP.NE.AND P4, PT, R154, RZ, PT ;  /* 0x000000ff9a00720c */ /* 0x000ff60003f85270 */
[----:B------:R-:W-:Y:S01]  /*2ec0*/  @P5 IMAD.MOV.U32 R2, RZ, RZ, R109 ;  /* 0x000000ffff025224 */ /* 0x000fe200078e006d */
[----:B------:R-:W-:Y:S01]  /*2ed0*/  @P5 MOV R20, R119 ;  /* 0x0000007700145202 */ /* 0x000fe20000000f00 */
[----:B------:R-:W-:Y:S02]  /*2ee0*/  @P5 IMAD.MOV.U32 R3, RZ, RZ, R108 ;  /* 0x000000ffff035224 */ /* 0x000fe400078e006c */
[----:B------:R-:W-:Y:S03]  /*2ef0*/  @P5 IMAD.MOV.U32 R21, RZ, RZ, R118 ;  /* 0x000000ffff155224 */ /* 0x000fe600078e0076 */
[----:B------:R1:W2:Y:S02]  /*2f00*/  @P5 LD.E.128 R4, desc[UR6][R2.64] ;  /* 0x0000000602045980 */ /* 0x0002a4000c101d00 */
[----:B-1----:R-:W-:Y:S01]  /*2f10*/  @P4 MOV R2, R109 ;  /* 0x0000006d00024202 */ /* 0x002fe20000000f00 */
[----:B------:R-:W-:Y:S01]  /*2f20*/  @P4 IMAD.MOV.U32 R3, RZ, RZ, R108 ;  /* 0x000000ffff034224 */ /* 0x000fe200078e006c */
[----:B--2---:R1:W-:Y:S04]  /*2f30*/  @P5 ST.E.128 desc[UR6][R20.64], R4 ;  /* 0x0000000414005985 */ /* 0x0043e8000c101d06 */
[----:B-1----:R1:W2:Y:S02]  /*2f40*/  @P4 LD.E.128 R4, desc[UR6][R2.64+0x80] ;  /* 0x0000800602044980 */ /* 0x0022a4000c101d00 */
[----:B-1----:R-:W-:Y:S01]  /*2f50*/  @P4 MOV R2, R119 ;  /* 0x0000007700024202 */ /* 0x002fe20000000f00 */
[----:B------:R-:W-:Y:S05]  /*2f60*/  @P4 IMAD.MOV.U32 R3, RZ, RZ, R118 ;  /* 0x000000ffff034224 */ /* 0x000fea00078e0076 */
[----:B--2---:R1:W-:Y:S02]  /*2f70*/  @P4 ST.E.128 desc[UR6][R2.64+0x80], R4 ;  /* 0x0000800402004985 */ /* 0x0043e4000c101d06 */
.L_x_1207:
[----:B------:R-:W-:Y:S05]  /*2f80*/  BSYNC B0 ;  /* 0x0000000000007941 */ /* 0x000fea0003800000 */
.L_x_1206:
[----:B------:R-:W-:Y:S04]  /*2f90*/  BSSY B0, `(.L_x_1208) ;  /* 0x000000c000007945 */ /* 0x000fe80003800000 */
[----:B------:R-:W-:Y:S05]  /*2fa0*/  @!P3 BRA `(.L_x_1209) ;  /* 0x000000000028b947 */ /* 0x000fea0003800000 */
[----:B------:R-:W-:Y:S02]  /*2fb0*/  ISETP.NE.AND P4, PT, R155, RZ, PT ;  /* 0x000000ff9b00720c */ /* 0x000fe40003f85270 */
[----:B------:R-:W-:Y:S02]  /*2fc0*/  IADD3 R20, P3, R109, R99, RZ ;  /* 0x000000636d147210 */ /* 0x000fe40007f7e0ff */
[C---:B-1----:R-:W-:Y:S03]  /*2fd0*/  LEA R2, P5, R235.reuse, R119, 0x1 ;  /* 0x00000077eb027211 */ /* 0x042fe600078a08ff */
[----:B------:R-:W-:Y:S01]  /*2fe0*/  IMAD.X R21, R108, 0x1, R98, P3 ;  /* 0x000000016c157824 */ /* 0x000fe200018e0662 */
[----:B------:R-:W-:Y:S02]  /*2ff0*/  ISETP.NE.AND P3, PT, R154, RZ, PT ;  /* 0x000000ff9a00720c */ /* 0x000fe40003f65270 */
[----:B------:R-:W-:Y:S03]  /*3000*/  LEA.HI.X R3, R235, R118, R236, 0x1, P5 ;  /* 0x00000076eb037211 */ /* 0x000fe600028f0cec */
[----:B------:R-:W2:Y:S04]  /*3010*/  @P4 LD.E.128 R4, desc[UR6][R20.64] ;  /* 0x0000000614044980 */ /* 0x000ea8000c101d00 */
[----:B--2---:R1:W-:Y:S04]  /*3020*/  @P4 ST.E.128 desc[UR6][R2.64], R4 ;  /* 0x0000000402004985 */ /* 0x0043e8000c101d06 */
[----:B-1----:R-:W2:Y:S04]  /*3030*/  @P3 LD.E.128 R4, desc[UR6][R20.64+0x80] ;  /* 0x0000800614043980 */ /* 0x002ea8000c101d00 */
[----:B--2---:R2:W-:Y:S02]  /*3040*/  @P3 ST.E.128 desc[UR6][R2.64+0x80], R4 ;  /* 0x0000800402003985 */ /* 0x0045e4000c101d06 */
.L_x_1209:
[----:B------:R-:W-:Y:S05]  /*3050*/  BSYNC B0 ;  /* 0x0000000000007941 */ /* 0x000fea0003800000 */
.L_x_1208:
[-C--:B------:R-:W-:Y:S01]  /*3060*/  ISETP.GE.AND P2, PT, R56, R210.reuse, !P2 ;  /* 0x000000d23800720c */ /* 0x080fe20005746270 */
[----:B------:R-:W-:Y:S01]  /*3070*/  BSSY B0, `(.L_x_1210) ;  /* 0x000000e000007945 */ /* 0x000fe20003800000 */
[----:B------:R-:W-:Y:S02]  /*3080*/  ISETP.GE.AND P4, PT, R152, R211, PT ;  /* 0x000000d39800720c */ /* 0x000fe40003f86270 */
[----:B------:R-:W-:Y:S09]  /*3090*/  ISETP.GE.AND P1, PT, R55, R210, !P1 ;  /* 0x000000d23700720c */ /* 0x000ff20004f26270 */
[----:B------:R-:W-:Y:S05]  /*30a0*/  @!P2 BRA `(.L_x_1211) ;  /* 0x000000000028a947 */ /* 0x000fea0003800000 */
[----:B------:R-:W-:Y:S02]  /*30b0*/  ISETP.NE.AND P3, PT, R155, RZ, PT ;  /* 0x000000ff9b00720c */ /* 0x000fe40003f65270 */
[----:B------:R-:W-:Y:S02]  /*30c0*/  IADD3 R20, P2, R109, R101, RZ ;  /* 0x000000656d147210 */ /* 0x000fe40007f5e0ff */
[----:B-12---:R-:W-:Y:S03]  /*30d0*/  IADD3 R2, P5, R119, R65, RZ ;  /* 0x0000004177027210 */ /* 0x006fe60007fbe0ff */
[----:B------:R-:W-:Y:S01]  /*30e0*/  IMAD.X R21, R108, 0x1, R100, P2 ;  /* 0x000000016c157824 */ /* 0x000fe200010e0664 */
[----:B------:R-:W-:Y:S01]  /*30f0*/  ISETP.NE.AND P2, PT, R154, RZ, PT ;  /* 0x000000ff9a00720c */ /* 0x000fe20003f45270 */
[----:B------:R-:W-:Y:S04]  /*3100*/  IMAD.X R3, R118, 0x1, R66, P5 ;  /* 0x0000000176037824 */ /* 0x000fe800028e0642 */
[----:B------:R-:W2:Y:S04]  /*3110*/  @P3 LD.E.128 R4, desc[UR6][R20.64] ;  /* 0x0000000614043980 */ /* 0x000ea8000c101d00 */
[----:B--2---:R1:W-:Y:S04]  /*3120*/  @P3 ST.E.128 desc[UR6][R2.64], R4 ;  /* 0x0000000402003985 */ /* 0x0043e8000c101d06 */
[----:B-1----:R-:W2:Y:S04]  /*3130*/  @P2 LD.E.128 R4, desc[UR6][R20.64+0x80] ;  /* 0x0000800614042980 */ /* 0x002ea8000c101d00 */
[----:B--2---:R3:W-:Y:S02]  /*3140*/  @P2 ST.E.128 desc[UR6][R2.64+0x80], R4 ;  /* 0x0000800402002985 */ /* 0x0047e4000c101d06 */
.L_x_1211:
[----:B------:R-:W-:Y:S05]  /*3150*/  BSYNC B0 ;  /* 0x0000000000007941 */ /* 0x000fea0003800000 */
.L_x_1210:
[----:B------:R-:W-:Y:S01]  /*3160*/  ISETP.GE.AND P3, PT, R151, R211, PT ;  /* 0x000000d39700720c */ /* 0x000fe20003f66270 */
[----:B------:R-:W-:Y:S04]  /*3170*/  BSSY B0, `(.L_x_1212) ;  /* 0x000000c000007945 */ /* 0x000fe80003800000 */
[----:B------:R-:W-:Y:S08]  /*3180*/  @!P1 BRA `(.L_x_1213) ;  /* 0x0000000000289947 */ /* 0x000ff00003800000 */
[----:B------:R-:W-:Y:S02]  /*3190*/  ISETP.NE.AND P2, PT, R155, RZ, PT ;  /* 0x000000ff9b00720c */ /* 0x000fe40003f45270 */
[----:B------:R-:W-:Y:S02]  /*31a0*/  IADD3 R20, P1, R109, R192, RZ ;  /* 0x000000c06d147210 */ /* 0x000fe40007f3e0ff */
[----:B-123--:R-:W-:Y:S03]  /*31b0*/  IADD3 R2, P5, R119, R170, RZ ;  /* 0x000000aa77027210 */ /* 0x00efe60007fbe0ff */
[----:B------:R-:W-:Y:S01]  /*31c0*/  IMAD.X R21, R108, 0x1, R102, P1 ;  /* 0x000000016c157824 */ /* 0x000fe200008e0666 */
[----:B------:R-:W-:Y:S01]  /*31d0*/  ISETP.NE.AND P1, PT, R154, RZ, PT ;  /* 0x000000ff9a00720c */ /* 0x000fe20003f25270 */
[----:B------:R-:W-:Y:S04]  /*31e0*/  IMAD.X R3, R118, 0x1, R64, P5 ;  /* 0x0000000176037824 */ /* 0x000fe800028e0640 */
[----:B------:R-:W2:Y:S04]  /*31f0*/  @P2 LD.E.128 R4, desc[UR6][R20.64] ;  /* 0x0000000614042980 */ /* 0x000ea8000c101d00 */
[----:B--2---:R1:W-:Y:S04]  /*3200*/  @P2 ST.E.128 desc[UR6][R2.64], R4 ;  /* 0x0000000402002985 */ /* 0x0043e8000c101d06 */
[----:B-1----:R-:W2:Y:S04]  /*3210*/  @P1 LD.E.128 R4, desc[UR6][R20.64+0x80] ;  /* 0x0000800614041980 */ /* 0x002ea8000c101d00 */
[----:B--2---:R4:W-:Y:S02]  /*3220*/  @P1 ST.E.128 desc[UR6][R2.64+0x80], R4 ;  /* 0x0000800402001985 */ /* 0x0049e4000c101d06 */
.L_x_1213:
[----:B------:R-:W-:Y:S05]  /*3230*/  BSYNC B0 ;  /* 0x0000000000007941 */ /* 0x000fea0003800000 */
.L_x_1212:
[-C--:B------:R-:W-:Y:S01]  /*3240*/  ISETP.GE.AND P0, PT, R153, R210.reuse, !P0 ;  /* 0x000000d29900720c */ /* 0x080fe20004706270 */
        /* <DEDUP_REMOVED lines=14> */
[----:B-1----:R-:W2:Y:S04]  /*3330*/  @P0 LD.E.128 R4, desc[UR6][R20.64+0x80] ;  /* 0x0000800614040980 */ /* 0x002ea8000c101d00 */
[----:B--2---:R1:W-:Y:S02]  /*3340*/  @P0 ST.E.128 desc[UR6][R2.64+0x80], R4 ;  /* 0x0000800402000985 */ /* 0x0043e4000c101d06 */
.L_x_1215:
[----:B------:R-:W-:Y:S05]  /*3350*/  BSYNC B0 ;  /* 0x0000000000007941 */ /* 0x000fea0003800000 */
.L_x_1214:
        /* <DEDUP_REMOVED lines=12> */
.L_x_1217:
[----:B------:R-:W-:Y:S05]  /*3420*/  BSYNC B0 ;  /* 0x0000000000007941 */ /* 0x000fea0003800000 */
.L_x_1216:
        /* <DEDUP_REMOVED lines=12> */
.L_x_1219:
[----:B------:R-:W-:Y:S05]  /*34f0*/  BSYNC B0 ;  /* 0x0000000000007941 */ /* 0x000fea0003800000 */
.L_x_1218:
        /* <DEDUP_REMOVED lines=12> */
.L_x_1221:
[----:B------:R-:W-:Y:S05]  /*35c0*/  BSYNC B0 ;  /* 0x0000000000007941 */ /* 0x000fea0003800000 */
.L_x_1220:
[----:B------:R-:W5:Y:S01]  /*35d0*/  LD.E R17, desc[UR6][R10.64+0xd0] ;  /* 0x0000d0060a117980 */ /* 0x000f62000c101900 */
[----:B-1234-:R-:W-:Y:S01]  /*35e0*/  IMAD.MOV.U32 R2, RZ, RZ, R109 ;  /* 0x000000ffff027224 */ /* 0x01efe200078e006d */
[----:B------:R-:W-:Y:S01]  /*35f0*/  BSSY B3, `(.L_x_1222) ;  /* 0x0000b86000037945 */ /* 0x000fe20003800000 */
[----:B------:R-:W-:Y:S01]  /*3600*/  IMAD.MOV.U32 R3, RZ, RZ, R108 ;  /* 0x000000ffff037224 */ /* 0x000fe200078e006c */
[----:B------:R-:W2:Y:S01]  /*3610*/  LD.E R0, desc[UR6][R10.64+0x130] ;  /* 0x000130060a007980 */ /* 0x000ea2000c101900 */
        /* <DEDUP_REMOVED lines=16> */
[----:B------:R-:W-:Y:S02]  /*3720*/  MOV R2, R111 ;  /* 0x0000006f00027202 */ /* 0x000fe40000000f00 */
[----:B------:R-:W-:Y:S02]  /*3730*/  MOV R3, R110 ;  /* 0x0000006e00037202 */ /* 0x000fe40000000f00 */
[----:B------:R-:W-:Y:S03]  /*3740*/  ISETP.GE.AND P0, PT, R18, R17, PT ;  /* 0x000000111200720c */ /* 0x000fe60003f06270 */
[----:B------:R1:W2:Y:S10]  /*3750*/  LD.E.128 R20, desc[UR6][R2.64] ;  /* 0x0000000602147980 */ /* 0x0002b4000c101d00 */
[----:B------:R-:W-:Y:S05]  /*3760*/  @!P0 MOV R35, R33 ;  /* 0x0000002100238202 */ /* 0x000fea0000000f00 */
[----:B------:R-:W3:Y:S01]  /*3770*/  @!P0 LD.E.64 R28, desc[UR6][R34.64] ;  /* 0x00000006221c8980 */ /* 0x000ee2000c101b00 */
[----:B-1----:R-:W-:Y:S02]  /*3780*/  @!P0 MOV R2, R13 ;  /* 0x0000000d00028202 */ /* 0x002fe40000000f00 */
[----:B------:R-:W-:Y:S06]  /*3790*/  @!P0 MOV R3, R12 ;  /* 0x0000000c00038202 */ /* 0x000fec0000000f00 */
[----:B------:R-:W4:Y:S01]  /*37a0*/  @!P0 LD.E.64 R2, desc[UR6][R2.64] ;  /* 0x0000000602028980 */ /* 0x000f22000c101b00 */
[--C-:B---3--:R-:W-:Y:S01]  /*37b0*/  @!P0 HADD2.F32 R25, -RZ, R28.reuse.H0_H0 ;  /* 0x2000001cff198230 */ /* 0x108fe20000004100 */
[----:B--2---:R-:W-:Y:S01]  /*37c0*/  @!P0 MOV R24, R20 ;  /* 0x0000001400188202 */ /* 0x004fe20000000f00 */
[----:B------:R-:W-:Y:S01]  /*37d0*/  @!P0 HADD2.F32 R26, -RZ, R28.H1_H1 ;  /* 0x3000001cff1a8230 */ /* 0x000fe20000004100 */
[----:B------:R-:W-:Y:S01]  /*37e0*/  @!P0 MOV R7, R21 ;  /* 0x0000001500078202 */ /* 0x000fe20000000f00 */
[--C-:B------:R-:W-:Y:S02]  /*37f0*/  @!P0 HADD2.F32 R27, -RZ, R29.reuse.H0_H0 ;  /* 0x2000001dff1b8230 */ /* 0x100fe40000004100 */
[--C-:B------:R-:W-:Y:S02]  /*3800*/  @!P0 HADD2.F32 R0, -RZ, R24.reuse.H1_H1 ;  /* 0x30000018ff008230 */ /* 0x100fe40000004100 */
[----:B------:R-:W-:Y:S02]  /*3810*/  @!P0 HADD2.F32 R24, -RZ, R24.H0_H0 ;  /* 0x20000018ff188230 */ /* 0x000fe40000004100 */
[----:B------:R-:W-:Y:S02]  /*3820*/  @!P0 HADD2.F32 R28, -RZ, R29.H1_H1 ;  /* 0x3000001dff1c8230 */ /* 0x000fe40000004100 */
[--C-:B----4-:R-:W-:Y:S02]  /*3830*/  @!P0 HADD2.F32 R8, -RZ, R2.reuse.H0_H0 ;  /* 0x20000002ff088230 */ /* 0x110fe40000004100 */
[----:B------:R-:W-:Y:S02]  /*3840*/  @!P0 HADD2.F32 R6, -RZ, R2.H1_H1 ;  /* 0x30000002ff068230 */ /* 0x000fe40000004100 */
[C---:B------:R-:W-:Y:S01]  /*3850*/  @!P0 FMUL.FTZ R2, R0.reuse, R25 ;  /* 0x0000001900028220 */ /* 0x040fe20000410000 */
[--C-:B------:R-:W-:Y:S02]  /*3860*/  @!P0 HADD2.F32 R4, -RZ, R3.reuse.H0_H0 ;  /* 0x20000003ff048230 */ /* 0x100fe40000004100 */
[-C--:B------:R-:W-:Y:S01]  /*3870*/  @!P0 FMUL.FTZ R0, R0, R8.reuse ;  /* 0x0000000800008220 */ /* 0x080fe20000410000 */
[----:B------:R-:W-:Y:S01]  /*3880*/  @!P0 HADD2.F32 R5, -RZ, R3.H1_H1 ;  /* 0x30000003ff058230 */ /* 0x000fe20000004100 */
[----:B------:R-:W-:Y:S01]  /*3890*/  @!P0 MOV R3, R23 ;  /* 0x0000001700038202 */ /* 0x000fe20000000f00 */
[----:B------:R-:W-:Y:S01]  /*38a0*/  @!P0 FFMA.FTZ R29, R24, R8, -R2 ;  /* 0x00000008181d8223 */ /* 0x000fe20000010802 */
[----:B------:R-:W-:Y:S01]  /*38b0*/  @!P0 MOV R8, R22 ;  /* 0x0000001600088202 */ /* 0x000fe20000000f00 */
[--C-:B------:R-:W-:Y:S02]  /*38c0*/  @!P0 HADD2.F32 R2, -RZ, R7.reuse.H1_H1 ;  /* 0x30000007ff028230 */ /* 0x100fe40000004100 */
[----:B------:R-:W-:Y:S01]  /*38d0*/  @!P0 FFMA.FTZ R0, R25, R24, R0 ;  /* 0x0000001819008223 */ /* 0x000fe20000010000 */
[----:B------:R-:W-:Y:S02]  /*38e0*/  @!P0 HADD2.F32 R25, -RZ, R7.H0_H0 ;  /* 0x20000007ff198230 */ /* 0x000fe40000004100 */
[--C-:B------:R-:W-:Y:S02]  /*38f0*/  @!P0 HADD2.F32 R24, -RZ, R8.reuse.H1_H1 ;  /* 0x30000008ff188230 */ /* 0x100fe40000004100 */
[----:B------:R-:W-:Y:S01]  /*3900*/  @!P0 FMUL.FTZ R30, R2, R26 ;  /* 0x0000001a021e8220 */ /* 0x000fe20000410000 */
[----:B------:R-:W-:Y:S01]  /*3910*/  @!P0 F2FP.F16.F32.PACK_AB R0, R0, R29 ;  /* 0x0000001d0000823e */ /* 0x000fe200000000ff */
[-C--:B------:R-:W-:Y:S01]  /*3920*/  @!P0 FMUL.FTZ R2, R2, R6.reuse ;  /* 0x0000000602028220 */ /* 0x080fe20000410000 */
[--C-:B------:R-:W-:Y:S02]  /*3930*/  @!P0 HADD2.F32 R7, -RZ, R3.reuse.H1_H1 ;  /* 0x30000003ff078230 */ /* 0x100fe40000004100 */
[----:B------:R-:W-:Y:S01]  /*3940*/  @!P0 FFMA.FTZ R30, R25, R6, -R30 ;  /* 0x00000006191e8223 */ /* 0x000fe2000001081e */
[----:B------:R-:W-:Y:S01]  /*3950*/  @!P0 MOV R20, R0 ;  /* 0x0000000000148202 */ /* 0x000fe20000000f00 */
[----:B------:R-:W-:Y:S02]  /*3960*/  @!P0 HADD2.F32 R6, -RZ, R8.H0_H0 ;  /* 0x20000008ff068230 */ /* 0x000fe40000004100 */
[C---:B------:R-:W-:Y:S01]  /*3970*/  @!P0 FMUL.FTZ R36, R24.reuse, R27 ;  /* 0x0000001b18248220 */ /* 0x040fe20000410000 */
[----:B------:R-:W-:Y:S02]  /*3980*/  @!P0 HADD2.F32 R8, -RZ, R3.H0_H0 ;  /* 0x20000003ff088230 */ /* 0x000fe40000004100 */
[----:B------:R-:W-:Y:S01]  /*3990*/  @!P0 FMUL.FTZ R3, R24, R4 ;  /* 0x0000000418038220 */ /* 0x000fe20000410000 */
[C---:B------:R-:W-:Y:S01]  /*39a0*/  @!P0 FMUL.FTZ R35, R7.reuse, R28 ;  /* 0x0000001c07238220 */ /* 0x040fe20000410000 */
[----:B------:R-:W-:Y:S01]  /*39b0*/  @!P0 FFMA.FTZ R24, R6, R4, -R36 ;  /* 0x0000000406188223 */ /* 0x000fe20000010824 */
[----:B------:R-:W-:Y:S01]  /*39c0*/  @!P0 FMUL.FTZ R4, R7, R5 ;  /* 0x0000000507048220 */ /* 0x000fe20000410000 */
[----:B------:R-:W-:Y:S01]  /*39d0*/  MOV R7, R116 ;  /* 0x0000007400077202 */ /* 0x000fe20000000f00 */
[----:B------:R-:W-:Y:S01]  /*39e0*/  @!P0 FFMA.FTZ R2, R26, R25, R2 ;  /* 0x000000191a028223 */ /* 0x000fe20000010002 */
[----:B------:R-:W-:Y:S01]  /*39f0*/  @!P0 FFMA.FTZ R3, R27, R6, R3 ;  /* 0x000000061b038223 */ /* 0x000fe20000010003 */
[----:B------:R-:W-:Y:S01]  /*3a00*/  MOV R6, R117 ;  /* 0x0000007500067202 */ /* 0x000fe20000000f00 */
[----:B------:R-:W-:Y:S01]  /*3a10*/  @!P0 FFMA.FTZ R35, R8, R5, -R35 ;  /* 0x0000000508238223 */ /* 0x000fe20000010823 */
[----:B------:R-:W-:Y:S01]  /*3a20*/  @!P0 FFMA.FTZ R4, R28, R8, R4 ;  /* 0x000000081c048223 */ /* 0x000fe20000010004 */
[----:B------:R-:W-:Y:S02]  /*3a30*/  @!P0 F2FP.F16.F32.PACK_AB R2, R2, R30 ;  /* 0x0000001e0202823e */ /* 0x000fe400000000ff */
[----:B------:R-:W-:Y:S02]  /*3a40*/  @!P0 F2FP.F16.F32.PACK_AB R3, R3, R24 ;  /* 0x000000180303823e */ /* 0x000fe400000000ff */
[----:B------:R-:W-:Y:S02]  /*3a50*/  @!P0 F2FP.F16.F32.PACK_AB R4, R4, R35 ;  /* 0x000000230404823e */ /* 0x000fe400000000ff */
[----:B------:R-:W-:Y:S02]  /*3a60*/  @!P0 MOV R21, R2 ;  /* 0x0000000200158202 */ /* 0x000fe40000000f00 */
[----:B------:R-:W-:Y:S02]  /*3a70*/  @!P0 MOV R22, R3 ;  /* 0x0000000300168202 */ /* 0x000fe40000000f00 */
[----:B------:R-:W-:Y:S05]  /*3a80*/  @!P0 MOV R23, R4 ;  /* 0x0000000400178202 */ /* 0x000fea0000000f00 */
[----:B------:R1:W-:Y:S02]  /*3a90*/  ST.E.128 desc[UR6][R6.64], R20 ;  /* 0x0000001406007985 */ /* 0x0003e4000c101d06 */
.L_x_1228:
[----:B------:R-:W-:Y:S05]  /*3aa0*/  BSYNC B0 ;  /* 0x0000000000007941 */ /* 0x000fea0003800000 */
.L_x_1227:
[----:B------:R-:W-:Y:S05]  /*3ab0*/  @P1 BRA `(.L_x_1226) ;  /* 0x0000000000e01947 */ /* 0x000fea0003800000 */
[----:B------:R-:W-:Y:S02]  /*3ac0*/  MOV R2, R111 ;  /* 0x0000006f00027202 */ /* 0x000fe40000000f00 */
[----:B------:R-:W-:Y:S02]  /*3ad0*/  MOV R3, R110 ;  /* 0x0000006e00037202 */ /* 0x000fe40000000f00 */
[----:B------:R-:W-:Y:S03]  /*3ae0*/  ISETP.GE.AND P0, PT, R9, R17, PT ;  /* 0x000000110900720c */ /* 0x000fe60003f06270 */
[----:B-1----:R1:W2:Y:S10]  /*3af0*/  LD.E.128 R20, desc[UR6][R2.64+0x80] ;  /* 0x0000800602147980 */ /* 0x0022b4000c101d00 */
        /* <DEDUP_REMOVED lines=52> */
.L_x_1226:
[----:B------:R-:W-:Y:S05]  /*3e40*/  BSYNC B1 ;  /* 0x0000000000017941 */ /* 0x000fea0003800000 */
.L_x_1225:
        /* <DEDUP_REMOVED lines=10> */
[C---:B-12---:R-:W-:Y:S02]  /*3ef0*/  IADD3 R6, P3, R38.reuse, R13, RZ ;  /* 0x0000000d26067210 */ /* 0x046fe40007f7e0ff */
[----:B------:R-:W-:Y:S03]  /*3f00*/  IADD3 R38, P2, R38, R34, RZ ;  /* 0x0000002226267210 */ /* 0x000fe60007f5e0ff */
[C---:B------:R-:W-:Y:S02]  /*3f10*/  IMAD.X R7, R0.reuse, 0x1, R12, P3 ;  /* 0x0000000100077824 */ /* 0x040fe400018e060c */
[----:B------:R-:W-:Y:S01]  /*3f20*/  IMAD.X R39, R0, 0x1, R33, P2 ;  /* 0x0000000100277824 */ /* 0x000fe200010e0621 */
[----:B------:R-:W-:Y:S07]  /*3f30*/  @P0 BRA `(.L_x_1232) ;  /* 0x0000000000d40947 */ /* 0x000fee0003800000 */
[C---:B------:R-:W-:Y:S02]  /*3f40*/  LEA R20, P2, R79.reuse, R111, 0x1 ;  /* 0x0000006f4f147211 */ /* 0x040fe400078408ff */
[----:B------:R-:W-:Y:S02]  /*3f50*/  ISETP.GE.AND P0, PT, R18, R17, PT ;  /* 0x000000111200720c */ /* 0x000fe40003f06270 */
[----:B------:R-:W-:Y:S06]  /*3f60*/  LEA.HI.X R21, R79, R110, R78, 0x1, P2 ;  /* 0x0000006e4f157211 */ /* 0x000fec00010f0c4e */
[----:B------:R-:W2:Y:S08]  /*3f70*/  LD.E.128 R20, desc[UR6][R20.64] ;  /* 0x0000000614147980 */ /* 0x000eb0000c101d00 */
[----:B------:R-:W3:Y:S06]  /*3f80*/  @!P0 LD.E.64 R2, desc[UR6][R6.64] ;  /* 0x0000000606028980 */ /* 0x000eec000c101b00 */
[----:B------:R-:W4:Y:S01]  /*3f90*/  @!P0 LD.E.64 R36, desc[UR6][R38.64] ;  /* 0x0000000626248980 */ /* 0x000f22000c101b00 */
[--C-:B---3--:R-:W-:Y:S01]  /*3fa0*/  @!P0 HADD2.F32 R25, -RZ, R2.reuse.H0_H0 ;  /* 0x20000002ff198230 */ /* 0x108fe20000004100 */
[----:B--2---:R-:W-:Y:S01]  /*3fb0*/  @!P0 MOV R0, R20 ;  /* 0x0000001400008202 */ /* 0x004fe20000000f00 */
[----:B------:R-:W-:Y:S01]  /*3fc0*/  @!P0 HADD2.F32 R8, -RZ, R2.H1_H1 ;  /* 0x30000002ff088230 */ /* 0x000fe20000004100 */
[----:B------:R-:W-:Y:S01]  /*3fd0*/  @!P0 MOV R24, R21 ;  /* 0x0000001500188202 */ /* 0x000fe20000000f00 */
[--C-:B------:R-:W-:Y:S02]  /*3fe0*/  @!P0 HADD2.F32 R4, -RZ, R3.reuse.H0_H0 ;  /* 0x20000003ff048230 */ /* 0x100fe40000004100 */
[----:B----4-:R-:W-:Y:S02]  /*3ff0*/  @!P0 HADD2.F32 R26, -RZ, R36.H0_H0 ;  /* 0x20000024ff1a8230 */ /* 0x010fe40000004100 */
[--C-:B------:R-:W-:Y:S02]  /*4000*/  @!P0 HADD2.F32 R2, -RZ, R0.reuse.H1_H1 ;  /* 0x30000000ff028230 */ /* 0x100fe40000004100 */
[----:B------:R-:W-:Y:S02]  /*4010*/  @!P0 HADD2.F32 R27, -RZ, R0.H0_H0 ;  /* 0x20000000ff1b8230 */ /* 0x000fe40000004100 */
        /* <DEDUP_REMOVED lines=8> */
[----:B------:R-:W-:Y:S01]  /*40a0*/  @!P0 FMUL.FTZ R36, R2, R28 ;  /* 0x0000001c02248220 */ /* 0x000fe20000410000 */
[----:B------:R-:W-:Y:S01]  /*40b0*/  @!P0 HADD2.F32 R5, -RZ, R3.H1_H1 ;  /* 0x30000003ff058230 */ /* 0x000fe20000004100 */
[----:B------:R-:W-:Y:S01]  /*40c0*/  @!P0 MOV R3, R23 ;  /* 0x0000001700038202 */ /* 0x000fe20000000f00 */
[----:B------:R-:W-:Y:S01]  /*40d0*/  @!P0 HADD2.F32 R29, -RZ, R37.H0_H0 ;  /* 0x20000025ff1d8230 */ /* 0x000fe20000004100 */
[----:B------:R-:W-:Y:S01]  /*40e0*/  @!P0 F2FP.F16.F32.PACK_AB R0, R0, R35 ;  /* 0x000000230000823e */ /* 0x000fe200000000ff */
[--C-:B------:R-:W-:Y:S02]  /*40f0*/  @!P0 HADD2.F32 R26, -RZ, R25.reuse.H1_H1 ;  /* 0x30000019ff1a8230 */ /* 0x100fe40000004100 */
[-C--:B------:R-:W-:Y:S01]  /*4100*/  @!P0 FFMA.FTZ R36, R27, R8.reuse, -R36 ;  /* 0x000000081b248223 */ /* 0x080fe20000010824 */
[----:B------:R-:W-:Y:S01]  /*4110*/  @!P0 FMUL.FTZ R2, R2, R8 ;  /* 0x0000000802028220 */ /* 0x000fe20000410000 */
[----:B------:R-:W-:Y:S01]  /*4120*/  @!P0 MOV R20, R0 ;  /* 0x0000000000148202 */ /* 0x000fe20000000f00 */
[----:B------:R-:W-:Y:S02]  /*4130*/  @!P0 HADD2.F32 R8, -RZ, R25.H0_H0 ;  /* 0x20000019ff088230 */ /* 0x000fe40000004100 */
[----:B------:R-:W-:Y:S01]  /*4140*/  @!P0 FMUL.FTZ R40, R26, R29 ;  /* 0x0000001d1a288220 */ /* 0x000fe20000410000 */
[----:B------:R-:W-:Y:S02]  /*4150*/  @!P0 HADD2.F32 R24, -RZ, R3.H1_H1 ;  /* 0x30000003ff188230 */ /* 0x000fe40000004100 */
[----:B------:R-:W-:Y:S01]  /*4160*/  @!P0 FFMA.FTZ R2, R28, R27, R2 ;  /* 0x0000001b1c028223 */ /* 0x000fe20000010002 */
[----:B------:R-:W-:Y:S02]  /*4170*/  @!P0 HADD2.F32 R30, -RZ, R37.H1_H1 ;  /* 0x30000025ff1e8230 */ /* 0x000fe40000004100 */
[----:B------:R-:W-:Y:S02]  /*4180*/  @!P0 HADD2.F32 R25, -RZ, R3.H0_H0 ;  /* 0x20000003ff198230 */ /* 0x000fe40000004100 */
[----:B------:R-:W-:Y:S01]  /*4190*/  @!P0 FMUL.FTZ R3, R26, R4 ;  /* 0x000000041a038220 */ /* 0x000fe20000410000 */
[----:B------:R-:W-:Y:S01]  /*41a0*/  @!P0 F2FP.F16.F32.PACK_AB R2, R2, R36 ;  /* 0x000000240202823e */ /* 0x000fe200000000ff */
[----:B------:R-:W-:Y:S01]  /*41b0*/  @!P0 FFMA.FTZ R26, R8, R4, -R40 ;  /* 0x00000004081a8223 */ /* 0x000fe20000010828 */
[C---:B------:R-:W-:Y:S01]  /*41c0*/  @!P0 FMUL.FTZ R37, R24.reuse, R30 ;  /* 0x0000001e18258220 */ /* 0x040fe20000410000 */
[----:B------:R-:W-:Y:S01]  /*41d0*/  @!P0 FMUL.FTZ R4, R24, R5 ;  /* 0x0000000518048220 */ /* 0x000fe20000410000 */
[----:B------:R-:W-:Y:S01]  /*41e0*/  LEA R24, P2, R237, R117, 0x1 ;  /* 0x00000075ed187211 */ /* 0x000fe200078408ff */
[----:B------:R-:W-:Y:S01]  /*41f0*/  @!P0 FFMA.FTZ R3, R29, R8, R3 ;  /* 0x000000081d038223 */ /* 0x000fe20000010003 */
[----:B------:R-:W-:Y:S01]  /*4200*/  @!P0 MOV R21, R2 ;  /* 0x0000000200158202 */ /* 0x000fe20000000f00 */
[----:B------:R-:W-:Y:S01]  /*4210*/  @!P0 FFMA.FTZ R37, R25, R5, -R37 ;  /* 0x0000000519258223 */ /* 0x000fe20000010825 */
[----:B------:R-:W-:Y:S01]  /*4220*/  @!P0 FFMA.FTZ R4, R30, R25, R4 ;  /* 0x000000191e048223 */ /* 0x000fe20000010004 */
[----:B------:R-:W-:Y:S02]  /*4230*/  LEA.HI.X R25, R237, R116, R238, 0x1, P2 ;  /* 0x00000074ed197211 */ /* 0x000fe400010f0cee */
[----:B------:R-:W-:Y:S02]  /*4240*/  @!P0 F2FP.F16.F32.PACK_AB R3, R3, R26 ;  /* 0x0000001a0303823e */ /* 0x000fe400000000ff */
[----:B------:R-:W-:Y:S02]  /*4250*/  @!P0 F2FP.F16.F32.PACK_AB R4, R4, R37 ;  /* 0x000000250404823e */ /* 0x000fe400000000ff */
[----:B------:R-:W-:Y:S02]  /*4260*/  @!P0 MOV R22, R3 ;  /* 0x0000000300168202 */ /* 0x000fe40000000f00 */
[----:B------:R-:W-:Y:S05]  /*4270*/  @!P0 MOV R23, R4 ;  /* 0x0000000400178202 */ /* 0x000fea0000000f00 */
[----:B------:R1:W-:Y:S02]  /*4280*/  ST.E.128 desc[UR6][R24.64], R20 ;  /* 0x0000001418007985 */ /* 0x0003e4000c101d06 */
.L_x_1232:
[----:B------:R-:W-:Y:S05]  /*4290*/  BSYNC B0 ;  /* 0x0000000000007941 */ /* 0x000fea0003800000 */
.L_x_1231:
[----:B------:R-:W-:Y:S05]  /*42a0*/  @P1 BRA `(.L_x_1230) ;  /* 0x0000000000d41947 */ /* 0x000fea0003800000 */
[----:B-1----:R-:W-:Y:S02]  /*42b0*/  LEA R20, P1, R81, R111, 0x1 ;  /* 0x0000006f51147211 */ /* 0x002fe400078208ff */
        /* <DEDUP_REMOVED lines=12> */
[----:B------:R-:W-:Y:S02]  /*4380*/  @!P0 HADD2.F32 R5, -RZ, R3.H1_H1 ;  /* 0x30000003ff058230 */ /* 0x000fe40000004100 */
[----:B------:R-:W-:Y:S02]  /*4390*/  @!P0 HADD2.F32 R25, -RZ, R0.H0_H0 ;  /* 0x20000000ff198230 */ /* 0x000fe40000004100 */
[C---:B------:R-:W-:Y:S01]  /*43a0*/  @!P0 FMUL.FTZ R3, R2.reuse, R24 ;  /* 0x0000001802038220 */ /* 0x040fe20000410000 */
[----:B------:R-:W-:Y:S02]  /*43b0*/  @!P0 HADD2.F32 R26, -RZ, R28.H1_H1 ;  /* 0x3000001cff1a8230 */ /* 0x000fe40000004100 */
[-C--:B------:R-:W-:Y:S01]  /*43c0*/  @!P0 FMUL.FTZ R0, R2, R8.reuse ;  /* 0x0000000802008220 */ /* 0x080fe20000410000 */
[--C-:B------:R-:W-:Y:S02]  /*43d0*/  @!P0 HADD2.F32 R27, -RZ, R29.reuse.H0_H0 ;  /* 0x2000001dff1b8230 */ /* 0x100fe40000004100 */
[----:B------:R-:W-:Y:S02]  /*43e0*/  @!P0 HADD2.F32 R28, -RZ, R29.H1_H1 ;  /* 0x3000001dff1c8230 */ /* 0x000fe40000004100 */
[----:B------:R-:W-:Y:S01]  /*43f0*/  @!P0 FFMA.FTZ R29, R25, R8, -R3 ;  /* 0x00000008191d8223 */ /* 0x000fe20000010803 */
[----:B------:R-:W-:Y:S01]  /*4400*/  @!P0 MOV R8, R22 ;  /* 0x0000001600088202 */ /* 0x000fe20000000f00 */
[--C-:B------:R-:W-:Y:S01]  /*4410*/  @!P0 HADD2.F32 R2, -RZ, R7.reuse.H1_H1 ;  /* 0x30000007ff028230 */ /* 0x100fe20000004100 */
[----:B------:R-:W-:Y:S01]  /*4420*/  @!P0 MOV R3, R23 ;  /* 0x0000001700038202 */ /* 0x000fe20000000f00 */
[----:B------:R-:W-:Y:S01]  /*4430*/  @!P0 FFMA.FTZ R0, R24, R25, R0 ;  /* 0x0000001918008223 */ /* 0x000fe20000010000 */
[----:B------:R-:W-:Y:S02]  /*4440*/  @!P0 HADD2.F32 R25, -RZ, R7.H0_H0 ;  /* 0x20000007ff198230 */ /* 0x000fe40000004100 */
[----:B------:R-:W-:Y:S01]  /*4450*/  @!P0 FMUL.FTZ R30, R2, R26 ;  /* 0x0000001a021e8220 */ /* 0x000fe20000410000 */
[--C-:B------:R-:W-:Y:S01]  /*4460*/  @!P0 HADD2.F32 R24, -RZ, R8.reuse.H1_H1 ;  /* 0x30000008ff188230 */ /* 0x100fe20000004100 */
[----:B------:R-:W-:Y:S01]  /*4470*/  @!P0 F2FP.F16.F32.PACK_AB R0, R0, R29 ;  /* 0x0000001d0000823e */ /* 0x000fe200000000ff */
[-C--:B------:R-:W-:Y:S01]  /*4480*/  @!P0 FMUL.FTZ R2, R2, R6.reuse ;  /* 0x0000000602028220 */ /* 0x080fe20000410000 */
[----:B------:R-:W-:Y:S01]  /*4490*/  @!P0 FFMA.FTZ R30, R25, R6, -R30 ;  /* 0x00000006191e8223 */ /* 0x000fe2000001081e */
[----:B------:R-:W-:Y:S01]  /*44a0*/  @!P0 HADD2.F32 R6, -RZ, R8.H0_H0 ;  /* 0x20000008ff068230 */ /* 0x000fe20000004100 */
[----:B------:R-:W-:Y:S01]  /*44b0*/  @!P0 MOV R20, R0 ;  /* 0x0000000000148202 */ /* 0x000fe20000000f00 */
[--C-:B------:R-:W-:Y:S02]  /*44c0*/  @!P0 HADD2.F32 R7, -RZ, R3.reuse.H1_H1 ;  /* 0x30000003ff078230 */ /* 0x100fe40000004100 */
[C---:B------:R-:W-:Y:S01]  /*44d0*/  @!P0 FMUL.FTZ R36, R24.reuse, R27 ;  /* 0x0000001b18248220 */ /* 0x040fe20000410000 */
[----:B------:R-:W-:Y:S02]  /*44e0*/  @!P0 HADD2.F32 R8, -RZ, R3.H0_H0 ;  /* 0x20000003ff088230 */ /* 0x000fe40000004100 */
[-C--:B------:R-:W-:Y:S01]  /*44f0*/  @!P0 FMUL.FTZ R3, R24, R4.reuse ;  /* 0x0000000418038220 */ /* 0x080fe20000410000 */
[----:B------:R-:W-:Y:S01]  /*4500*/  @!P0 FFMA.FTZ R2, R26, R25, R2 ;  /* 0x000000191a028223 */ /* 0x000fe20000010002 */
[----:B------:R-:W-:Y:S01]  /*4510*/  @!P0 FFMA.FTZ R24, R6, R4, -R36 ;  /* 0x0000000406188223 */ /* 0x000fe20000010824 */
[C---:B------:R-:W-:Y:S01]  /*4520*/  @!P0 FMUL.FTZ R35, R7.reuse, R28 ;  /* 0x0000001c07238220 */ /* 0x040fe20000410000 */
[----:B------:R-:W-:Y:S01]  /*4530*/  @!P0 FMUL.FTZ R4, R7, R5 ;  /* 0x0000000507048220 */ /* 0x000fe20000410000 */
[----:B------:R-:W-:Y:S01]  /*4540*/  @!P0 FFMA.FTZ R3, R27, R6, R3 ;  /* 0x000000061b038223 */ /* 0x000fe20000010003 */
[----:B------:R-:W-:Y:S01]  /*4550*/  LEA R6, P1, R73, R117, 0x1 ;  /* 0x0000007549067211 */ /* 0x000fe200078208ff */
[----:B------:R-:W-:Y:S01]  /*4560*/  @!P0 FFMA.FTZ R35, R8, R5, -R35 ;  /* 0x0000000508238223 */ /* 0x000fe20000010823 */
[----:B------:R-:W-:Y:S01]  /*4570*/  @!P0 F2FP.F16.F32.PACK_AB R2, R2, R30 ;  /* 0x0000001e0202823e */ /* 0x000fe200000000ff */
[----:B------:R-:W-:Y:S01]  /*4580*/  @!P0 FFMA.FTZ R4, R28, R8, R4 ;  /* 0x000000081c048223 */ /* 0x000fe20000010004 */
[----:B------:R-:W-:Y:S02]  /*4590*/  @!P0 F2FP.F16.F32.PACK_AB R3, R3, R24 ;  /* 0x000000180303823e */ /* 0x000fe400000000ff */
[----:B------:R-:W-:Y:S02]  /*45a0*/  LEA.HI.X R7, R73, R116, R72, 0x1, P1 ;  /* 0x0000007449077211 */ /* 0x000fe400008f0c48 */
[----:B------:R-:W-:Y:S02]  /*45b0*/  @!P0 F2FP.F16.F32.PACK_AB R4, R4, R35 ;  /* 0x000000230404823e */ /* 0x000fe400000000ff */
[----:B------:R-:W-:Y:S02]  /*45c0*/  @!P0 MOV R21, R2 ;  /* 0x0000000200158202 */ /* 0x000fe40000000f00 */
[----:B------:R-:W-:Y:S02]  /*45d0*/  @!P0 MOV R22, R3 ;  /* 0x0000000300168202 */ /* 0x000fe40000000f00 */
[----:B------:R-:W-:Y:S05]  /*45e0*/  @!P0 MOV R23, R4 ;  /* 0x0000000400178202 */ /* 0x000fea0000000f00 */
[----:B------:R3:W-:Y:S02]  /*45f0*/  ST.E.128 desc[UR6][R6.64], R20 ;  /* 0x0000001406007985 */ /* 0x0007e4000c101d06 */
.L_x_1230:
[----:B------:R-:W-:Y:S05]  /*4600*/  BSYNC B1 ;  /* 0x0000000000017941 */ /* 0x000fea0003800000 */
.L_x_1229:
        /* <DEDUP_REMOVED lines=10> */
[C---:B-123--:R-:W-:Y:S02]  /*46b0*/  IADD3 R6, P3, R38.reuse, R13, RZ ;  /* 0x0000000d26067210 */ /* 0x04efe40007f7e0ff */
        /* <DEDUP_REMOVED lines=57> */
.L_x_1236:
[----:B------:R-:W-:Y:S05]  /*4a50*/  BSYNC B0 ;  /* 0x0000000000007941 */ /* 0x000fea0003800000 */
.L_x_1235:
        /* <DEDUP_REMOVED lines=54> */
.L_x_1234:
[----:B------:R-:W-:Y:S05]  /*4dc0*/  BSYNC B1 ;  /* 0x0000000000017941 */ /* 0x000fea0003800000 */
.L_x_1233:
        /* <DEDUP_REMOVED lines=10> */
[C---:B-1234-:R-:W-:Y:S02]  /*4e70*/  IADD3 R6, P3, R38.reuse, R13, RZ ;  /* 0x0000000d26067210 */ /* 0x05efe40007f7e0ff */
[----:B------:R-:W-:Y:S03]  /*4e80*/  IADD3 R38, P2, R38, R34, RZ ;  /* 0x0000002226267210 */ /* 0x000fe60007f5e0ff */
[C---:B------:R-:W-:Y:S02]  /*4e90*/  IMAD.X R7, R0.reuse, 0x1, R12, P3 ;  /* 0x0000000100077824 */ /* 0x040fe400018e060c */
[----:B------:R-:W-:Y:S01]  /*4ea0*/  IMAD.X R39, R0, 0x1, R33, P2 ;  /* 0x0000000100277824 */ /* 0x000fe200010e0621 */
[----:B------:R-:W-:Y:S07]  /*4eb0*/  @P0 BRA `(.L_x_1240) ;  /* 0x0000000000ec0947 */ /* 0x000fee0003800000 */
[----:B------:R-:W-:Y:S01]  /*4ec0*/  IMAD R0, R203, 0x60, RZ ;  /* 0x00000060cb007824 */ /* 0x000fe200078e02ff */
[----:B------:R-:W-:Y:S02]  /*4ed0*/  MOV R2, R111 ;  /* 0x0000006f00027202 */ /* 0x000fe40000000f00 */
[----:B------:R-:W-:Y:S02]  /*4ee0*/  MOV R3, R110 ;  /* 0x0000006e00037202 */ /* 0x000fe40000000f00 */
[----:B------:R-:W-:Y:S02]  /*4ef0*/  ISETP.GE.AND P0, PT, R18, R17, PT ;  /* 0x000000111200720c */ /* 0x000fe40003f06270 */
[----:B------:R-:W-:Y:S01]  /*4f00*/  MOV R41, R116 ;  /* 0x0000007400297202 */ /* 0x000fe20000000f00 */
[----:B------:R-:W-:Y:S05]  /*4f10*/  IMAD.WIDE.U32 R2, R202, 0x60, R2 ;  /* 0x00000060ca027825 */ /* 0x000fea00078e0002 */
[----:B------:R-:W-:Y:S05]  /*4f20*/  IADD3 R3, R3, R0, RZ ;  /* 0x0000000003037210 */ /* 0x000fea0007ffe0ff */
        /* <DEDUP_REMOVED lines=8> */
[----:B------:R-:W-:Y:S02]  /*4fb0*/  @!P0 HADD2.F32 R27, -RZ, R0.H0_H0 ;  /* 0x20000000ff1b8230 */ /* 0x000fe40000004100 */
[----:B------:R-:W-:Y:S02]  /*4fc0*/  @!P0 HADD2.F32 R30, -RZ, R37.H1_H1 ;  /* 0x30000025ff1e8230 */ /* 0x000fe40000004100 */
[--C-:B----4-:R-:W-:Y:S02]  /*4fd0*/  @!P0 HADD2.F32 R25, -RZ, R2.reuse.H0_H0 ;  /* 0x20000002ff198230 */ /* 0x110fe40000004100 */
[----:B------:R-:W-:Y:S02]  /*4fe0*/  @!P0 HADD2.F32 R8, -RZ, R2.H1_H1 ;  /* 0x30000002ff088230 */ /* 0x000fe40000004100 */
[----:B------:R-:W-:Y:S02]  /*4ff0*/  @!P0 HADD2.F32 R2, -RZ, R0.H1_H1 ;  /* 0x30000000ff028230 */ /* 0x000fe40000004100 */
[--C-:B------:R-:W-:Y:S02]  /*5000*/  @!P0 HADD2.F32 R4, -RZ, R3.reuse.H0_H0 ;  /* 0x20000003ff048230 */ /* 0x100fe40000004100 */
[----:B------:R-:W-:Y:S01]  /*5010*/  @!P0 HADD2.F32 R5, -RZ, R3.H1_H1 ;  /* 0x30000003ff058230 */ /* 0x000fe20000004100 */
[----:B------:R-:W-:Y:S01]  /*5020*/  @!P0 MOV R3, R23 ;  /* 0x0000001700038202 */ /* 0x000fe20000000f00 */
        /* <DEDUP_REMOVED lines=8> */
[-C--:B------:R-:W-:Y:S01]  /*50b0*/  @!P0 FMUL.FTZ R2, R2, R8.reuse ;  /* 0x0000000802028220 */ /* 0x080fe20000410000 */
[--C-:B------:R-:W-:Y:S01]  /*50c0*/  @!P0 HADD2.F32 R26, -RZ, R25.reuse.H1_H1 ;  /* 0x30000019ff1a8230 */ /* 0x100fe20000004100 */
[----:B------:R-:W-:Y:S01]  /*50d0*/  @!P0 F2FP.F16.F32.PACK_AB R0, R0, R35 ;  /* 0x000000230000823e */ /* 0x000fe200000000ff */
[----:B------:R-:W-:Y:S01]  /*50e0*/  @!P0 FFMA.FTZ R36, R27, R8, -R36 ;  /* 0x000000081b248223 */ /* 0x000fe20000010824 */
[----:B------:R-:W-:Y:S02]  /*50f0*/  @!P0 HADD2.F32 R8, -RZ, R25.H0_H0 ;  /* 0x20000019ff088230 */ /* 0x000fe40000004100 */
[----:B------:R-:W-:Y:S01]  /*5100*/  @!P0 FFMA.FTZ R2, R28, R27, R2 ;  /* 0x0000001b1c028223 */ /* 0x000fe20000010002 */
[----:B------:R-:W-:Y:S01]  /*5110*/  @!P0 MOV R20, R0 ;  /* 0x0000000000148202 */ /* 0x000fe20000000f00 */
[----:B------:R-:W-:Y:S01]  /*5120*/  @!P0 FMUL.FTZ R40, R26, R29 ;  /* 0x0000001d1a288220 */ /* 0x000fe20000410000 */
[--C-:B------:R-:W-:Y:S02]  /*5130*/  @!P0 HADD2.F32 R24, -RZ, R3.reuse.H1_H1 ;  /* 0x30000003ff188230 */ /* 0x100fe40000004100 */
[----:B------:R-:W-:Y:S01]  /*5140*/  @!P0 F2FP.F16.F32.PACK_AB R2, R2, R36 ;  /* 0x000000240202823e */ /* 0x000fe200000000ff */
[----:B------:R-:W-:Y:S02]  /*5150*/  @!P0 HADD2.F32 R25, -RZ, R3.H0_H0 ;  /* 0x20000003ff198230 */ /* 0x000fe40000004100 */
[-C--:B------:R-:W-:Y:S01]  /*5160*/  @!P0 FMUL.FTZ R3, R26, R4.reuse ;  /* 0x000000041a038220 */ /* 0x080fe20000410000 */
[----:B------:R-:W-:Y:S01]  /*5170*/  @!P0 FFMA.FTZ R26, R8, R4, -R40 ;  /* 0x00000004081a8223 */ /* 0x000fe20000010828 */
[----:B------:R-:W-:Y:S01]  /*5180*/  MOV R40, R117 ;  /* 0x0000007500287202 */ /* 0x000fe20000000f00 */
[C---:B------:R-:W-:Y:S01]  /*5190*/  @!P0 FMUL.FTZ R4, R24.reuse, R5 ;  /* 0x0000000518048220 */ /* 0x040fe20000410000 */
[----:B------:R-:W-:Y:S01]  /*51a0*/  @!P0 MOV R21, R2 ;  /* 0x0000000200158202 */ /* 0x000fe20000000f00 */
[----:B------:R-:W-:Y:S01]  /*51b0*/  @!P0 FMUL.FTZ R37, R24, R30 ;  /* 0x0000001e18258220 */ /* 0x000fe20000410000 */
[----:B------:R-:W-:Y:S01]  /*51c0*/  @!P0 FFMA.FTZ R3, R29, R8, R3 ;  /* 0x000000081d038223 */ /* 0x000fe20000010003 */
[----:B------:R-:W-:Y:S01]  /*51d0*/  @!P0 FFMA.FTZ R4, R30, R25, R4 ;  /* 0x000000191e048223 */ /* 0x000fe20000010004 */
[----:B------:R-:W-:Y:S04]  /*51e0*/  IMAD.WIDE.U32 R40, R44, 0x60, R40 ;  /* 0x000000602c287825 */ /* 0x000fe800078e0028 */
[----:B------:R-:W-:Y:S01]  /*51f0*/  @!P0 FFMA.FTZ R37, R25, R5, -R37 ;  /* 0x0000000519258223 */ /* 0x000fe20000010825 */
[----:B------:R-:W-:Y:S01]  /*5200*/  @!P0 F2FP.F16.F32.PACK_AB R3, R3, R26 ;  /* 0x0000001a0303823e */ /* 0x000fe200000000ff */
[----:B------:R-:W-:Y:S03]  /*5210*/  IMAD R5, R45, 0x60, RZ ;  /* 0x000000602d057824 */ /* 0x000fe600078e02ff */
[----:B------:R-:W-:Y:S02]  /*5220*/  @!P0 F2FP.F16.F32.PACK_AB R4, R4, R37 ;  /* 0x000000250404823e */ /* 0x000fe400000000ff */
[----:B------:R-:W-:Y:S02]  /*5230*/  @!P0 MOV R22, R3 ;  /* 0x0000000300168202 */ /* 0x000fe40000000f00 */
[----:B------:R-:W-:Y:S02]  /*5240*/  IADD3 R41, R41, R5, RZ ;  /* 0x0000000529297210 */ /* 0x000fe40007ffe0ff */
[----:B------:R-:W-:Y:S05]  /*5250*/  @!P0 MOV R23, R4 ;  /* 0x0000000400178202 */ /* 0x000fea0000000f00 */
[----:B------:R1:W-:Y:S02]  /*5260*/  ST.E.128 desc[UR6][R40.64], R20 ;  /* 0x0000001428007985 */ /* 0x0003e4000c101d06 */
.L_x_1240:
[----:B------:R-:W-:Y:S05]  /*5270*/  BSYNC B0 ;  /* 0x0000000000007941 */ /* 0x000fea0003800000 */
.L_x_1239:
        /* <DEDUP_REMOVED lines=54> */
.L_x_1238:
[----:B------:R-:W-:Y:S05]  /*55e0*/  BSYNC B1 ;  /* 0x0000000000017941 */ /* 0x000fea0003800000 */
.L_x_1237:
        /* <DEDUP_REMOVED lines=68> */
.L_x_1244:
[----:B------:R-:W-:Y:S05]  /*5a30*/  BSYNC B0 ;  /* 0x0000000000007941 */ /* 0x000fea0003800000 */
.L_x_1243:
        /* <DEDUP_REMOVED lines=54> */
.L_x_1242:
[----:B------:R-:W-:Y:S05]  /*5da0*/  BSYNC B1 ;  /* 0x0000000000017941 */ /* 0x000fea0003800000 */
.L_x_1241:
        /* <DEDUP_REMOVED lines=74> */
.L_x_1248:
[----:B------:R-:W-:Y:S05]  /*6250*/  BSYNC B0 ;  /* 0x0000000000007941 */ /* 0x000fea0003800000 */
.L_x_1247:
        /* <DEDUP_REMOVED lines=54> */
.L_x_1246:
[----:B------:R-:W-:Y:S05]  /*65c0*/  BSYNC B1 ;  /* 0x0000000000017941 */ /* 0x000fea0003800000 */
.L_x_1245:
        /* <DEDUP_REMOVED lines=74> */
.L_x_1252:
[----:B------:R-:W-:Y:S05]  /*6a70*/  BSYNC B0 ;  /* 0x0000000000007941 */ /* 0x000fea0003800000 */
.L_x_1251:
        /* <DEDUP_REMOVED lines=54> */
.L_x_1250:
[----:B------:R-:W-:Y:S05]  /*6de0*/  BSYNC B1 ;  /* 0x0000000000017941 */ /* 0x000fea0003800000 */
.L_x_1249:
        /* <DEDUP_REMOVED lines=74> */
.L_x_1256:
[----:B------:R-:W-:Y:S05]  /*7290*/  BSYNC B0 ;  /* 0x0000000000007941 */ /* 0x000fea0003800000 */
.L_x_1255:
        /* <DEDUP_REMOVED lines=11> */
[----:B------:R-:W-:Y:S02]  /*7350*/  @!P0 HADD2.F32 R4, -RZ, R3.H0_H0 ;  /* 0x20000003ff048230 */ /* 0x000fe40000004100 */
        /* <DEDUP_REMOVED lines=17> */
[-C--:B------:R-:W-:Y:S01]  /*7470*/  @!P0 FMUL.FTZ R2, R2, R6.reuse ;  /* 0x0000000602028220 */ /* 0x080fe20000410000 */
[----:B------:R-:W-:Y:S01]  /*7480*/  @!P0 FFMA.FTZ R29, R24, R6, -R29 ;  /* 0x00000006181d8223 */ /* 0x000fe2000001081d */
[----:B------:R-:W-:Y:S01]  /*7490*/  @!P0 MOV R20, R0 ;  /* 0x0000000000148202 */ /* 0x000fe20000000f00 */
[----:B------:R-:W-:Y:S02]  /*74a0*/  @!P0 HADD2.F32 R6, -RZ, R8.H0_H0 ;  /* 0x20000008ff068230 */ /* 0x000fe40000004100 */
[----:B------:R-:W-:Y:S01]  /*74b0*/  @!P0 FMUL.FTZ R35, R17, R26 ;  /* 0x0000001a11238220 */ /* 0x000fe20000410000 */
[----:B------:R-:W-:Y:S02]  /*74c0*/  @!P0 HADD2.F32 R7, -RZ, R3.H1_H1 ;  /* 0x30000003ff078230 */ /* 0x000fe40000004100 */
[----:B------:R-:W-:Y:S01]  /*74d0*/  @!P0 FFMA.FTZ R2, R25, R24, R2 ;  /* 0x0000001819028223 */ /* 0x000fe20000010002 */
[----:B------:R-:W-:Y:S02]  /*74e0*/  @!P0 HADD2.F32 R27, -RZ, R27.H1_H1 ;  /* 0x3000001bff1b8230 */ /* 0x000fe40000004100 */
[----:B------:R-:W-:Y:S02]  /*74f0*/  @!P0 HADD2.F32 R8, -RZ, R3.H0_H0 ;  /* 0x20000003ff088230 */ /* 0x000fe40000004100 */
[-C--:B------:R-:W-:Y:S01]  /*7500*/  @!P0 FMUL.FTZ R3, R17, R4.reuse ;  /* 0x0000000411038220 */ /* 0x080fe20000410000 */
[----:B------:R-:W-:Y:S01]  /*7510*/  @!P0 F2FP.F16.F32.PACK_AB R2, R2, R29 ;  /* 0x0000001d0202823e */ /* 0x000fe200000000ff */
[----:B------:R-:W-:Y:S01]  /*7520*/  @!P0 FFMA.FTZ R17, R6, R4, -R35 ;  /* 0x0000000406118223 */ /* 0x000fe20000010823 */
[C---:B------:R-:W-:Y:S01]  /*7530*/  @!P0 FMUL.FTZ R30, R7.reuse, R27 ;  /* 0x0000001b071e8220 */ /* 0x040fe20000410000 */
[----:B------:R-:W-:Y:S01]  /*7540*/  @!P0 FMUL.FTZ R4, R7, R5 ;  /* 0x0000000507048220 */ /* 0x000fe20000410000 */
[----:B------:R-:W-:Y:S01]  /*7550*/  @!P0 MOV R21, R2 ;  /* 0x0000000200158202 */ /* 0x000fe20000000f00 */
[----:B------:R-:W-:Y:S01]  /*7560*/  @!P0 FFMA.FTZ R3, R26, R6, R3 ;  /* 0x000000061a038223 */ /* 0x000fe20000010003 */
[----:B------:R-:W-:Y:S01]  /*7570*/  LEA R6, P1, R172, R117, 0x1 ;  /* 0x00000075ac067211 */ /* 0x000fe200078208ff */
[----:B------:R-:W-:Y:S01]  /*7580*/  @!P0 FFMA.FTZ R30, R8, R5, -R30 ;  /* 0x00000005081e8223 */ /* 0x000fe2000001081e */
[----:B------:R-:W-:Y:S02]  /*7590*/  @!P0 FFMA.FTZ R4, R27, R8, R4 ;  /* 0x000000081b048223 */ /* 0x000fe40000010004 */
[----:B------:R-:W-:Y:S02]  /*75a0*/  @!P0 F2FP.F16.F32.PACK_AB R3, R3, R17 ;  /* 0x000000110303823e */ /* 0x000fe400000000ff */
[----:B------:R-:W-:Y:S02]  /*75b0*/  LEA.HI.X R7, R172, R116, R67, 0x1, P1 ;  /* 0x00000074ac077211 */ /* 0x000fe400008f0c43 */
[----:B------:R-:W-:Y:S02]  /*75c0*/  @!P0 F2FP.F16.F32.PACK_AB R4, R4, R30 ;  /* 0x0000001e0404823e */ /* 0x000fe400000000ff */
[----:B------:R-:W-:Y:S02]  /*75d0*/  @!P0 MOV R22, R3 ;  /* 0x0000000300168202 */ /* 0x000fe40000000f00 */
[----:B------:R-:W-:Y:S05]  /*75e0*/  @!P0 MOV R23, R4 ;  /* 0x0000000400178202 */ /* 0x000fea0000000f00 */
[----:B------:R1:W-:Y:S02]  /*75f0*/  ST.E.128 desc[UR6][R6.64], R20 ;  /* 0x0000001406007985 */ /* 0x0003e4000c101d06 */
.L_x_1254:
[----:B------:R-:W-:Y:S05]  /*7600*/  BSYNC B1 ;  /* 0x0000000000017941 */ /* 0x000fea0003800000 */
.L_x_1253:
[----:B------:R-:W2:Y:S01]  /*7610*/  LD.E R0, desc[UR6][R10.64+0xd0] ;  /* 0x0000d0060a007980 */ /* 0x000ea2000c101900 */
[----:B------:R-:W-:Y:S02]  /*7620*/  IMAD.MOV.U32 R2, RZ, RZ, R13 ;  /* 0x000000ffff027224 */ /* 0x000fe400078e000d */
[----:B------:R-:W-:Y:S02]  /*7630*/  IMAD.MOV.U32 R3, RZ, RZ, R12 ;  /* 0x000000ffff037224 */ /* 0x000fe400078e000c */
[----:B------:R-:W-:Y:S02]  /*7640*/  IMAD.MOV.U32 R35, RZ, RZ, R33 ;  /* 0x000000ffff237224 */ /* 0x000fe400078e0021 */
[----:B--2---:R-:W-:Y:S05]  /*7650*/  IMAD.U32 R0, R0, -0x40, RZ ;  /* 0xffffffc000007824 */ /* 0x004fea00078e00ff */
[C---:B------:R-:W-:Y:S02]  /*7660*/  LEA R13, P1, R0.reuse, R2, 0x1 ;  /* 0x00000002000d7211 */ /* 0x040fe400078208ff */
[C---:B------:R-:W-:Y:S02]  /*7670*/  LEA R34, P0, R0.reuse, R34, 0x1 ;  /* 0x0000002200227211 */ /* 0x040fe400078008ff */
[C---:B------:R-:W-:Y:S02]  /*7680*/  LEA.HI.X.SX32 R12, R0.reuse, R3, 0x1, P1 ;  /* 0x00000003000c7211 */ /* 0x040fe400008f0eff */
[----:B------:R-:W-:Y:S01]  /*7690*/  LEA.HI.X.SX32 R33, R0, R35, 0x1, P0 ;  /* 0x0000002300217211 */ /* 0x000fe200000f0eff */
[----:B------:R-:W-:Y:S05]  /*76a0*/  BRA `(.L_x_1257) ;  /* 0x0000007400e87947 */ /* 0x000fea0003800000 */
.L_x_1224:
[----:B------:R-:W-:Y:S04]  /*76b0*/  BSSY B2, `(.L_x_1258) ;  /* 0x00000d0000027945 */ /* 0x000fe80003800000 */
[----:B------:R-:W-:Y:S05]  /*76c0*/  @!P6 BRA `(.L_x_1259) ;  /* 0x0000000c0038e947 */ /* 0x000fea0003800000 */
[----:B-----5:R-:W-:Y:S01]  /*76d0*/  ISETP.GE.AND P0, PT, R18, R163, PT ;  /* 0x000000a31200720c */ /* 0x020fe20003f06270 */
[----:B------:R-:W-:Y:S11]  /*76e0*/  BSSY B1, `(.L_x_1260) ;  /* 0x0000066000017945 */ /* 0x000ff60003800000 */
[----:B------:R-:W-:Y:S01]  /*76f0*/  @!UPT UIADD3 URZ, URZ, URZ, URZ ;  /* 0x0000003f3f3ff290 */ /* 0x000fe2000fffe03f */
[----:B------:R-:W-:Y:S05]  /*7700*/  @P0 BRA `(.L_x_1261) ;  /* 0x00000004008c0947 */ /* 0x000fea0003800000 */
[----:B------:R-:W-:Y:S01]  /*7710*/  ISETP.GE.AND P0, PT, R18, R17, PT ;  /* 0x000000111200720c */ /* 0x000fe20003f06270 */
[----:B------:R-:W-:Y:S01]  /*7720*/  IMAD.MOV.U32 R4, RZ, RZ, R111 ;  /* 0x000000ffff047224 */ /* 0x000fe200078e006f */
[----:B------:R-:W-:Y:S01]  /*7730*/  BSSY B0, `(.L_x_1262) ;  /* 0x000005f000007945 */ /* 0x000fe20003800000 */
[----:B------:R-:W-:Y:S01]  /*7740*/  IMAD.MOV.U32 R5, RZ, RZ, R110 ;  /* 0x000000ffff057224 */ /* 0x000fe200078e006e */
[----:B------:R-:W-:Y:S02]  /*7750*/  MOV R216, R117 ;  /* 0x0000007500d87202 */ /* 0x000fe40000000f00 */
[----:B------:R-:W-:Y:S02]  /*7760*/  MOV R217, R116 ;  /* 0x0000007400d97202 */ /* 0x000fe40000000f00 */
[----:B------:R1:W5:Y:S05]  /*7770*/  LD.E.128 R40, desc[UR6][R4.64] ;  /* 0x0000000604287980 */ /* 0x00036a000c101d00 */
[----:B------:R-:W-:Y:S05]  /*7780*/  @P0 BRA `(.L_x_1263) ;  /* 0x0000000400640947 */ /* 0x000fea0003800000 */
[----:B------:R-:W-:Y:S02]  /*7790*/  LEA.HI R8, R17, R17, RZ, 0x1 ;  /* 0x0000001111087211 */ /* 0x000fe400078f08ff */
[----:B------:R-:W-:Y:S02]  /*77a0*/  MOV R0, RZ ;  /* 0x000000ff00007202 */ /* 0x000fe40000000f00 */
[----:B------:R-:W-:Y:S02]  /*77b0*/  SHF.R.S32.HI R8, RZ, 0x1, R8 ;  /* 0x00000001ff087819 */ /* 0x000fe40000011408 */
[----:B------:R-:W-:Y:S02]  /*77c0*/  MOV R6, R113 ;  /* 0x0000007100067202 */ /* 0x000fe40000000f00 */
[-C--:B------:R-:W-:Y:S02]  /*77d0*/  ISETP.GE.AND P2, PT, R18, R8.reuse, PT ;  /* 0x000000081200720c */ /* 0x080fe40003f46270 */
[----:B------:R-:W-:Y:S02]  /*77e0*/  MOV R3, R8 ;  /* 0x0000000800037202 */ /* 0x000fe40000000f00 */
[----:B------:R-:W-:Y:S02]  /*77f0*/  MOV R7, R112 ;  /* 0x0000007000077202 */ /* 0x000fe40000000f00 */
[----:B-----5:R-:W-:Y:S02]  /*7800*/  MOV R26, R40 ;  /* 0x00000028001a7202 */ /* 0x020fe40000000f00 */
[----:B------:R-:W-:Y:S02]  /*7810*/  MOV R40, R42 ;  /* 0x0000002a00287202 */ /* 0x000fe40000000f00 */
[----:B------:R-:W-:Y:S03]  /*7820*/  MOV R35, R43 ;  /* 0x0000002b00237202 */ /* 0x000fe60000000f00 */
[C---:B------:R-:W-:Y:S02]  /*7830*/  @P2 IADD3 R3, -R8.reuse, RZ, RZ ;  /* 0x000000ff08032210 */ /* 0x040fe40007ffe1ff */
[----:B------:R-:W-:Y:S02]  /*7840*/  @P2 IADD3 R0, -R8, RZ, RZ ;  /* 0x000000ff08002210 */ /* 0x000fe40007ffe1ff */
[C---:B------:R-:W-:Y:S02]  /*7850*/  LEA R2, P1, R3.reuse, R4, 0x1 ;  /* 0x0000000403027211 */ /* 0x040fe400078208ff */
[C---:B------:R-:W-:Y:S02]  /*7860*/  LEA R212, P0, R0.reuse, R6, 0x1 ;  /* 0x0000000600d47211 */ /* 0x040fe400078008ff */
[----:B------:R-:W-:Y:S02]  /*7870*/  LEA.HI.X.SX32 R3, R3, R5, 0x1, P1 ;  /* 0x0000000503037211 */ /* 0x000fe400008f0eff */
[----:B------:R-:W-:Y:S02]  /*7880*/  LEA.HI.X.SX32 R213, R0, R7, 0x1, P0 ;  /* 0x0000000700d57211 */ /* 0x000fe400000f0eff */
[----:B------:R-:W-:Y:S01]  /*7890*/  MOV R0, RZ ;  /* 0x000000ff00007202 */ /* 0x000fe20000000f00 */
[----:B-1----:R1:W2:Y:S01]  /*78a0*/  LD.E.128 R4, desc[UR6][R2.64] ;  /* 0x0000000602047980 */ /* 0x0022a2000c101d00 */
[----:B------:R-:W-:Y:S07]  /*78b0*/  @P2 IADD3 R0, -R8, RZ, RZ ;  /* 0x000000ff08002210 */ /* 0x000fee0007ffe1ff */
[----:B------:R-:W3:Y:S01]  /*78c0*/  LD.E.128 R212, desc[UR6][R212.64] ;  /* 0x00000006d4d47980 */ /* 0x000ee2000c101d00 */
[----:B-1----:R-:W-:Y:S02]  /*78d0*/  MOV R2, R115 ;  /* 0x0000007300027202 */ /* 0x002fe40000000f00 */
[----:B------:R-:W-:Y:S02]  /*78e0*/  MOV R3, R114 ;  /* 0x0000007200037202 */ /* 0x000fe40000000f00 */
[C---:B------:R-:W-:Y:S04]  /*78f0*/  LEA R2, P0, R0.reuse, R2, 0x1 ;  /* 0x0000000200027211 */ /* 0x040fe800078008ff */
[----:B------:R-:W-:Y:S05]  /*7900*/  LEA.HI.X.SX32 R3, R0, R3, 0x1, P0 ;  /* 0x0000000300037211 */ /* 0x000fea00000f0eff */
[----:B------:R3:W4:Y:S02]  /*7910*/  LD.E.128 R36, desc[UR6][R2.64] ;  /* 0x0000000602247980 */ /* 0x000724000c101d00 */
[--C-:B---3--:R-:W-:Y:S01]  /*7920*/  HADD2.F32 R3, -RZ, R213.reuse.H0_H0 ;  /* 0x200000d5ff037230 */ /* 0x108fe20000004100 */
        /* <DEDUP_REMOVED lines=25> */
[----:B------:R-:W-:Y:S02]  /*7ac0*/  HADD2.F32 R21, -RZ, R20.H0_H0 ;  /* 0x20000014ff157230 */ /* 0x000fe40000004100 */
[----:B------:R-:W-:Y:S01]  /*7ad0*/  FMUL.FTZ R0, R25, R0 ;  /* 0x0000000019007220 */ /* 0x000fe20000410000 */
[----:B------:R-:W-:Y:S02]  /*7ae0*/  HADD2.F32 R2, -RZ, R212.H1_H1 ;  /* 0x300000d4ff027230 */ /* 0x000fe40000004100 */
[----:B------:R-:W-:Y:S01]  /*7af0*/  FMUL.FTZ R5, R23, R5 ;  /* 0x0000000517057220 */ /* 0x000fe20000410000 */
[----:B------:R-:W-:Y:S02]  /*7b00*/  HADD2.F32 R20, -RZ, R20.H1_H1 ;  /* 0x30000014ff147230 */ /* 0x000fe40000004100 */
[----:B------:R-:W-:Y:S01]  /*7b10*/  FMUL.FTZ R7, R21, R7 ;  /* 0x0000000715077220 */ /* 0x000fe20000410000 */
[--C-:B----4-:R-:W-:Y:S02]  /*7b20*/  HADD2.F32 R21, -RZ, R36.reuse.H0_H0 ;  /* 0x20000024ff157230 */ /* 0x110fe40000004100 */
        /* <DEDUP_REMOVED lines=18> */
[----:B------:R-:W-:Y:S01]  /*7c50*/  HADD2.F32 R22, -RZ, R40.H1_H1 ;  /* 0x30000028ff167230 */ /* 0x000fe20000004100 */
[----:B------:R-:W-:Y:S01]  /*7c60*/  F2FP.F16.F32.PACK_AB R40, R2, R0 ;  /* 0x000000000228723e */ /* 0x000fe200000000ff */
[----:B------:R-:W-:Y:S01]  /*7c70*/  HADD2.F32 R29, -RZ, R39.H0_H0 ;  /* 0x20000027ff1d7230 */ /* 0x000fe20000004100 */
[----:B------:R-:W-:Y:S01]  /*7c80*/  F2FP.F16.F32.PACK_AB R41, R4, R3 ;  /* 0x000000030429723e */ /* 0x000fe200000000ff */
[----:B------:R-:W-:Y:S02]  /*7c90*/  HADD2.F32 R23, -RZ, R35.H0_H0 ;  /* 0x20000023ff177230 */ /* 0x000fe40000004100 */
[----:B------:R-:W-:Y:S01]  /*7ca0*/  FFMA.FTZ R5, R21, R27, R5 ;  /* 0x0000001b15057223 */ /* 0x000fe20000010005 */
[----:B------:R-:W-:Y:S02]  /*7cb0*/  HADD2.F32 R30, -RZ, R39.H1_H1 ;  /* 0x30000027ff1e7230 */ /* 0x000fe40000004100 */
[----:B------:R-:W-:Y:S01]  /*7cc0*/  FFMA.FTZ R6, R22, R28, R6 ;  /* 0x0000001c16067223 */ /* 0x000fe20000010006 */
[----:B------:R-:W-:Y:S02]  /*7cd0*/  HADD2.F32 R24, -RZ, R35.H1_H1 ;  /* 0x30000023ff187230 */ /* 0x000fe40000004100 */
[----:B------:R-:W-:Y:S02]  /*7ce0*/  FFMA.FTZ R7, R23, R29, R7 ;  /* 0x0000001d17077223 */ /* 0x000fe40000010007 */
[----:B------:R-:W-:Y:S01]  /*7cf0*/  F2FP.F16.F32.PACK_AB R42, R6, R5 ;  /* 0x00000005062a723e */ /* 0x000fe200000000ff */
[----:B------:R-:W-:Y:S05]  /*7d00*/  FFMA.FTZ R8, R24, R30, R8 ;  /* 0x0000001e18087223 */ /* 0x000fea0000010008 */
[----:B------:R-:W-:Y:S02]  /*7d10*/  F2FP.F16.F32.PACK_AB R43, R8, R7 ;  /* 0x00000007082b723e */ /* 0x000fe400000000ff */
.L_x_1263:
[----:B------:R-:W-:Y:S05]  /*7d20*/  BSYNC B0 ;  /* 0x0000000000007941 */ /* 0x000fea0003800000 */
.L_x_1262:
[----:B-----5:R2:W-:Y:S02]  /*7d30*/  ST.E.128 desc[UR6][R216.64], R40 ;  /* 0x00000028d8007985 */ /* 0x0205e4000c101d06 */
.L_x_1261:
[----:B------:R-:W-:Y:S05]  /*7d40*/  BSYNC B1 ;  /* 0x0000000000017941 */ /* 0x000fea0003800000 */
.L_x_1260:
[----:B------:R-:W-:Y:S11]  /*7d50*/  ISETP.GE.AND P0, PT, R9, R163, PT ;  /* 0x000000a30900720c */ /* 0x000ff60003f06270 */
[----:B------:R-:W-:Y:S02]  /*7d60*/  @!UPT UIADD3 URZ, URZ, URZ, URZ ;  /* 0x0000003f3f3ff290 */ /* 0x000fe4000fffe03f */
[----:B------:R-:W-:Y:S05]  /*7d70*/  @P0 BRA `(.L_x_1259) ;  /* 0x00000004008c0947 */ /* 0x000fea0003800000 */
[----:B------:R-:W-:Y:S01]  /*7d80*/  ISETP.GE.AND P0, PT, R9, R17, PT ;  /* 0x000000110900720c */ /* 0x000fe20003f06270 */
[----:B------:R-:W-:Y:S01]  /*7d90*/  IMAD.MOV.U32 R20, RZ, RZ, R111 ;  /* 0x000000ffff147224 */ /* 0x000fe200078e006f */
[----:B------:R-:W-:Y:S01]  /*7da0*/  BSSY B0, `(.L_x_1264) ;  /* 0x000005f000007945 */ /* 0x000fe20003800000 */
[----:B------:R-:W-:Y:S01]  /*7db0*/  IMAD.MOV.U32 R21, RZ, RZ, R110 ;  /* 0x000000ffff157224 */ /* 0x000fe200078e006e */
[----:B--2---:R-:W-:Y:S02]  /*7dc0*/  MOV R216, R117 ;  /* 0x0000007500d87202 */ /* 0x004fe40000000f00 */
[----:B------:R-:W-:Y:S02]  /*7dd0*/  MOV R217, R116 ;  /* 0x0000007400d97202 */ /* 0x000fe40000000f00 */
[----:B------:R2:W5:Y:S05]  /*7de0*/  LD.E.128 R40, desc[UR6][R20.64+0x80] ;  /* 0x0000800614287980 */ /* 0x00056a000c101d00 */
[----:B------:R-:W-:Y:S05]  /*7df0*/  @P0 BRA `(.L_x_1265) ;  /* 0x0000000400640947 */ /* 0x000fea0003800000 */
[----:B------:R-:W-:Y:S02]  /*7e00*/  LEA.HI R0, R17, R17, RZ, 0x1 ;  /* 0x0000001111007211 */ /* 0x000fe400078f08ff */
[----:B-1----:R-:W-:Y:S02]  /*7e10*/  MOV R4, RZ ;  /* 0x000000ff00047202 */ /* 0x002fe40000000f00 */
        /* <DEDUP_REMOVED lines=14> */
[----:B--2---:R-:W-:Y:S01]  /*7f00*/  MOV R20, R115 ;  /* 0x0000007300147202 */ /* 0x004fe20000000f00 */
[----:B------:R1:W2:Y:S01]  /*7f10*/  LD.E.128 R4, desc[UR6][R2.64+0x80] ;  /* 0x0000800602047980 */ /* 0x0002a2000c101d00 */
[----:B------:R-:W-:Y:S07]  /*7f20*/  MOV R21, R114 ;  /* 0x0000007200157202 */ /* 0x000fee0000000f00 */
[----:B------:R-:W3:Y:S01]  /*7f30*/  LD.E.128 R212, desc[UR6][R212.64+0x80] ;  /* 0x00008006d4d47980 */ /* 0x000ee2000c101d00 */
[----:B-1----:R-:W-:Y:S02]  /*7f40*/  MOV R3, RZ ;  /* 0x000000ff00037202 */ /* 0x002fe40000000f00 */
[----:B------:R-:W-:Y:S04]  /*7f50*/  @P2 IADD3 R3, -R0, RZ, RZ ;  /* 0x000000ff00032210 */ /* 0x000fe80007ffe1ff */
        /* <DEDUP_REMOVED lines=67> */
.L_x_1265:
[----:B------:R-:W-:Y:S05]  /*8390*/  BSYNC B0 ;  /* 0x0000000000007941 */ /* 0x000fea0003800000 */
.L_x_1264:
[----:B-----5:R3:W-:Y:S02]  /*83a0*/  ST.E.128 desc[UR6][R216.64+0x80], R40 ;  /* 0x00008028d8007985 */ /* 0x0207e4000c101d06 */
.L_x_1259:
[----:B------:R-:W-:Y:S05]  /*83b0*/  BSYNC B2 ;  /* 0x0000000000027941 */ /* 0x000fea0003800000 */
.L_x_1258:
        /* <DEDUP_REMOVED lines=9> */
[C---:B------:R-:W-:Y:S01]  /*8450*/  LEA R6, P0, R79.reuse, R111, 0x1 ;  /* 0x0000006f4f067211 */ /* 0x040fe200078008ff */
[----:B------:R-:W-:Y:S01]  /*8460*/  BSSY B0, `(.L_x_1270) ;  /* 0x0000060000007945 */ /* 0x000fe20003800000 */
[----:B------:R-:W-:Y:S02]  /*8470*/  ISETP.GE.AND P1, PT, R18, R17, PT ;  /* 0x000000111200720c */ /* 0x000fe40003f26270 */
[----:B------:R-:W-:Y:S02]  /*8480*/  LEA.HI.X R7, R79, R110, R78, 0x1, P0 ;  /* 0x0000006e4f077211 */ /* 0x000fe400000f0c4e */
[C---:B--23--:R-:W-:Y:S03]  /*8490*/  LEA R216, P0, R237.reuse, R117, 0x1 ;  /* 0x00000075edd87211 */ /* 0x04cfe600078008ff */
[----:B------:R2:W5:Y:S01]  /*84a0*/  LD.E.128 R40, desc[UR6][R6.64] ;  /* 0x0000000606287980 */ /* 0x000562000c101d00 */
[----:B------:R-:W-:Y:S05]  /*84b0*/  LEA.HI.X R217, R237, R116, R238, 0x1, P0 ;  /* 0x00000074edd97211 */ /* 0x000fea00000f0cee */
[----:B------:R-:W-:Y:S05]  /*84c0*/  @P1 BRA `(.L_x_1271) ;  /* 0x0000000400641947 */ /* 0x000fea0003800000 */
[----:B------:R-:W-:Y:S02]  /*84d0*/  LEA.HI R0, R17, R17, RZ, 0x1 ;  /* 0x0000001111007211 */ /* 0x000fe400078f08ff */
[----:B-1----:R-:W-:Y:S02]  /*84e0*/  MOV R5, RZ ;  /* 0x000000ff00057202 */ /* 0x002fe40000000f00 */
        /* <DEDUP_REMOVED lines=12> */
[C---:B------:R-:W-:Y:S04]  /*85b0*/  LEA R212, P0, R4.reuse, R113, 0x1 ;  /* 0x0000007104d47211 */ /* 0x040fe800078008ff */
[----:B------:R-:W-:Y:S02]  /*85c0*/  LEA.HI.X R213, R4, R112, R5, 0x1, P0 ;  /* 0x0000007004d57211 */ /* 0x000fe400000f0c05 */
[----:B--2---:R1:W2:Y:S08]  /*85d0*/  LD.E.128 R4, desc[UR6][R2.64] ;  /* 0x0000000602047980 */ /* 0x0042b0000c101d00 */
[----:B------:R-:W3:Y:S01]  /*85e0*/  LD.E.128 R212, desc[UR6][R212.64] ;  /* 0x00000006d4d47980 */ /* 0x000ee2000c101d00 */
[----:B-1----:R-:W-:Y:S02]  /*85f0*/  MOV R2, RZ ;  /* 0x000000ff00027202 */ /* 0x002fe40000000f00 */
[----:B------:R-:W-:Y:S04]  /*8600*/  @P1 IADD3 R2, -R0, RZ, RZ ;  /* 0x000000ff00021210 */ /* 0x000fe80007ffe1ff */
[----:B------:R-:W-:Y:S04]  /*8610*/  IADD3 R3, P0, R156, R2, RZ ;  /* 0x000000029c037210 */ /* 0x000fe80007f1e0ff */
[----:B------:R-:W-:Y:S02]  /*8620*/  LEA.HI.X.SX32 R0, R2, R133, 0x1, P0 ;  /* 0x0000008502007211 */ /* 0x000fe400000f0eff */
[C---:B------:R-:W-:Y:S04]  /*8630*/  LEA R2, P0, R3.reuse, R115, 0x1 ;  /* 0x0000007303027211 */ /* 0x040fe800078008ff */
[----:B------:R-:W-:Y:S05]  /*8640*/  LEA.HI.X R3, R3, R114, R0, 0x1, P0 ;  /* 0x0000007203037211 */ /* 0x000fea00000f0c00 */
        /* <DEDUP_REMOVED lines=33> */
[----:B------:R-:W-:Y:S01]  /*8860*/  FMUL.FTZ R6, R22, R6 ;  /* 0x0000000616067220 */ /* 0x000fe20000410000 */
[--C-:B------:R-:W-:Y:S02]  /*8870*/  HADD2.F32 R22, -RZ, R26.reuse.H1_H1 ;  /* 0x3000001aff167230 */ /* 0x100fe40000004100 */
[----:B------:R-:W-:Y:S01]  /*8880*/  @!P1 FADD.FTZ R2, -R2, -RZ ;  /* 0x800000ff02029221 */ /* 0x000fe20000010100 */
[----:B------:R-:W-:Y:S01]  /*8890*/  FMUL.FTZ R8, R20, R8 ;  /* 0x0000000814087220 */ /* 0x000fe20000410000 */
[----:B------:R-:W-:Y:S02]  /*88a0*/  HADD2.F32 R20, -RZ, R26.H0_H0 ;  /* 0x2000001aff147230 */ /* 0x000fe40000004100 */
[--C-:B----4-:R-:W-:Y:S02]  /*88b0*/  HADD2.F32 R21, -RZ, R36.reuse.H0_H0 ;  /* 0x20000024ff157230 */ /* 0x110fe40000004100 */
[----:B------:R-:W-:Y:S01]  /*88c0*/  FMUL.FTZ R2, R24, R2 ;  /* 0x0000000218027220 */ /* 0x000fe20000410000 */
[----:B------:R-:W-:Y:S02]  /*88d0*/  HADD2.F32 R23, -RZ, R36.H1_H1 ;  /* 0x30000024ff177230 */ /* 0x000fe40000004100 */
        /* <DEDUP_REMOVED lines=24> */
.L_x_1271:
[----:B------:R-:W-:Y:S05]  /*8a60*/  BSYNC B0 ;  /* 0x0000000000007941 */ /* 0x000fea0003800000 */
.L_x_1270:
[----:B-----5:R4:W-:Y:S02]  /*8a70*/  ST.E.128 desc[UR6][R216.64], R40 ;  /* 0x00000028d8007985 */ /* 0x0209e4000c101d06 */
.L_x_1269:
[----:B------:R-:W-:Y:S05]  /*8a80*/  BSYNC B1 ;  /* 0x0000000000017941 */ /* 0x000fea0003800000 */
.L_x_1268:
        /* <DEDUP_REMOVED lines=100> */
.L_x_1273:
[----:B------:R-:W-:Y:S05]  /*90d0*/  BSYNC B0 ;  /* 0x0000000000007941 */ /* 0x000fea0003800000 */
.L_x_1272:
[----:B-----5:R3:W-:Y:S02]  /*90e0*/  ST.E.128 desc[UR6][R216.64], R40 ;  /* 0x00000028d8007985 */ /* 0x0207e4000c101d06 */
.L_x_1267:
[----:B------:R-:W-:Y:S05]  /*90f0*/  BSYNC B2 ;  /* 0x0000000000027941 */ /* 0x000fea0003800000 */
.L_x_1266:
        /* <DEDUP_REMOVED lines=106> */
.L_x_1279:
[----:B------:R-:W-:Y:S05]  /*97a0*/  BSYNC B0 ;  /* 0x0000000000007941 */ /* 0x000fea0003800000 */
.L_x_1278:
[----:B-----5:R3:W-:Y:S02]  /*97b0*/  ST.E.128 desc[UR6][R216.64], R40 ;  /* 0x00000028d8007985 */ /* 0x0207e4000c101d06 */
.L_x_1277:
[----:B------:R-:W-:Y:S05]  /*97c0*/  BSYNC B1 ;  /* 0x0000000000017941 */ /* 0x000fea0003800000 */
.L_x_1276:
        /* <DEDUP_REMOVED lines=100> */
.L_x_1281:
[----:B------:R-:W-:Y:S05]  /*9e10*/  BSYNC B0 ;  /* 0x0000000000007941 */ /* 0x000fea0003800000 */
.L_x_1280:
[----:B-----5:R3:W-:Y:S02]  /*9e20*/  ST.E.128 desc[UR6][R216.64], R40 ;  /* 0x00000028d8007985 */ /* 0x0207e4000c101d06 */
.L_x_1275:
[----:B------:R-:W-:Y:S05]  /*9e30*/  BSYNC B2 ;  /* 0x0000000000027941 */ /* 0x000fea0003800000 */
.L_x_1274:
        /* <DEDUP_REMOVED lines=9> */
[----:B--2---:R-:W-:Y:S01]  /*9ed0*/  MOV R6, R111 ;  /* 0x0000006f00067202 */ /* 0x004fe20000000f00 */
[----:B------:R-:W-:Y:S01]  /*9ee0*/  IMAD R0, R203, 0x60, RZ ;  /* 0x00000060cb007824 */ /* 0x000fe200078e02ff */
[----:B------:R-:W-:Y:S01]  /*9ef0*/  MOV R7, R110 ;  /* 0x0000006e00077202 */ /* 0x000fe20000000f00 */
[----:B------:R-:W-:Y:S01]  /*9f00*/  BSSY B0, `(.L_x_1286) ;  /* 0x0000064000007945 */ /* 0x000fe20003800000 */
[----:B------:R-:W-:Y:S02]  /*9f10*/  ISETP.GE.AND P0, PT, R18, R17, PT ;  /* 0x000000111200720c */ /* 0x000fe40003f06270 */
[----:B---34-:R-:W-:Y:S01]  /*9f20*/  MOV R216, R117 ;  /* 0x0000007500d87202 */ /* 0x018fe20000000f00 */
[----:B------:R-:W-:Y:S01]  /*9f30*/  IMAD.WIDE.U32 R6, R202, 0x60, R6 ;  /* 0x00000060ca067825 */ /* 0x000fe200078e0006 */
[----:B------:R-:W-:Y:S04]  /*9f40*/  MOV R217, R116 ;  /* 0x0000007400d97202 */ /* 0x000fe80000000f00 */
[----:B------:R-:W-:Y:S01]  /*9f50*/  IADD3 R7, R7, R0, RZ ;  /* 0x0000000007077210 */ /* 0x000fe20007ffe0ff */
[----:B------:R-:W-:Y:S02]  /*9f60*/  IMAD R0, R45, 0x60, RZ ;  /* 0x000000602d007824 */ /* 0x000fe400078e02ff */
[----:B------:R-:W-:Y:S02]  /*9f70*/  IMAD.WIDE.U32 R216, R44, 0x60, R216 ;  /* 0x000000602cd87825 */ /* 0x000fe400078e00d8 */
[----:B------:R2:W5:Y:S03]  /*9f80*/  LD.E.128 R40, desc[UR6][R6.64] ;  /* 0x0000000606287980 */ /* 0x000566000c101d00 */
[----:B------:R-:W-:Y:S01]  /*9f90*/  IADD3 R217, R217, R0, RZ ;  /* 0x00000000d9d97210 */ /* 0x000fe20007ffe0ff */
[----:B------:R-:W-:Y:S06]  /*9fa0*/  @P0 BRA `(.L_x_1287) ;  /* 0x0000000400640947 */ /* 0x000fec0003800000 */
        /* <DEDUP_REMOVED lines=89> */
.L_x_1287:
[----:B------:R-:W-:Y:S05]  /*a540*/  BSYNC B0 ;  /* 0x0000000000007941 */ /* 0x000fea0003800000 */
.L_x_1286:
[----:B-----5:R3:W-:Y:S02]  /*a550*/  ST.E.128 desc[UR6][R216.64], R40 ;  /* 0x00000028d8007985 */ /* 0x0207e4000c101d06 */
.L_x_1285:
[----:B------:R-:W-:Y:S05]  /*a560*/  BSYNC B1 ;  /* 0x0000000000017941 */ /* 0x000fea0003800000 */
.L_x_1284:
        /* <DEDUP_REMOVED lines=100> */
.L_x_1289:
[----:B------:R-:W-:Y:S05]  /*abb0*/  BSYNC B0 ;  /* 0x0000000000007941 */ /* 0x000fea0003800000 */
.L_x_1288:
[----:B-----5:R3:W-:Y:S02]  /*abc0*/  ST.E.128 desc[UR6][R216.64], R40 ;  /* 0x00000028d8007985 */ /* 0x0207e4000c101d06 */
.L_x_1283:
[----:B------:R-:W-:Y:S05]  /*abd0*/  BSYNC B2 ;  /* 0x0000000000027941 */ /* 0x000fea0003800000 */
.L_x_1282:
        /* <DEDUP_REMOVED lines=106> */
.L_x_1295:
[----:B------:R-:W-:Y:S05]  /*b280*/  BSYNC B0 ;  /* 0x0000000000007941 */ /* 0x000fea0003800000 */
.L_x_1294:
[----:B-----5:R3:W-:Y:S02]  /*b290*/  ST.E.128 desc[UR6][R216.64], R40 ;  /* 0x00000028d8007985 */ /* 0x0207e4000c101d06 */
.L_x_1293:
[----:B------:R-:W-:Y:S05]  /*b2a0*/  BSYNC B1 ;  /* 0x0000000000017941 */ /* 0x000fea0003800000 */
.L_x_1292:
        /* <DEDUP_REMOVED lines=100> */
.L_x_1297:
[----:B------:R-:W-:Y:S05]  /*b8f0*/  BSYNC B0 ;  /* 0x0000000000007941 */ /* 0x000fea0003800000 */
.L_x_1296:
[----:B-----5:R3:W-:Y:S02]  /*b900*/  ST.E.128 desc[UR6][R216.64], R40 ;  /* 0x00000028d8007985 */ /* 0x0207e4000c101d06 */
.L_x_1291:
[----:B------:R-:W-:Y:S05]  /*b910*/  BSYNC B2 ;  /* 0x0000000000027941 */ /* 0x000fea0003800000 */
.L_x_1290:
        /* <DEDUP_REMOVED lines=112> */
.L_x_1303:
[----:B------:R-:W-:Y:S05]  /*c020*/  BSYNC B0 ;  /* 0x0000000000007941 */ /* 0x000fea0003800000 */
.L_x_1302:
[----:B-----5:R3:W-:Y:S02]  /*c030*/  ST.E.128 desc[UR6][R216.64], R40 ;  /* 0x00000028d8007985 */ /* 0x0207e4000c101d06 */
.L_x_1301:
[----:B------:R-:W-:Y:S05]  /*c040*/  BSYNC B1 ;  /* 0x0000000000017941 */ /* 0x000fea0003800000 */
.L_x_1300:
        /* <DEDUP_REMOVED lines=100> */
.L_x_1305:
[----:B------:R-:W-:Y:S05]  /*c690*/  BSYNC B0 ;  /* 0x0000000000007941 */ /* 0x000fea0003800000 */
.L_x_1304:
[----:B-----5:R3:W-:Y:S02]  /*c6a0*/  ST.E.128 desc[UR6][R216.64], R40 ;  /* 0x00000028d8007985 */ /* 0x0207e4000c101d06 */
.L_x_1299:
[----:B------:R-:W-:Y:S05]  /*c6b0*/  BSYNC B2 ;  /* 0x0000000000027941 */ /* 0x000fea0003800000 */
.L_x_1298:
        /* <DEDUP_REMOVED lines=112> */
.L_x_1311:
[----:B------:R-:W-:Y:S05]  /*cdc0*/  BSYNC B0 ;  /* 0x0000000000007941 */ /* 0x000fea0003800000 */
.L_x_1310:
[----:B-----5:R3:W-:Y:S02]  /*cdd0*/  ST.E.128 desc[UR6][R216.64], R40 ;  /* 0x00000028d8007985 */ /* 0x0207e4000c101d06 */
.L_x_1309:
[----:B------:R-:W-:Y:S05]  /*cde0*/  BSYNC B1 ;  /* 0x0000000000017941 */ /* 0x000fea0003800000 */
.L_x_1308:
        /* <DEDUP_REMOVED lines=100> */
.L_x_1313:
[----:B------:R-:W-:Y:S05]  /*d430*/  BSYNC B0 ;  /* 0x0000000000007941 */ /* 0x000fea0003800000 */
.L_x_1312:
[----:B-----5:R3:W-:Y:S02]  /*d440*/  ST.E.128 desc[UR6][R216.64], R40 ;  /* 0x00000028d8007985 */ /* 0x0207e4000c101d06 */
.L_x_1307:
[----:B------:R-:W-:Y:S05]  /*d450*/  BSYNC B2 ;  /* 0x0000000000027941 */ /* 0x000fea0003800000 */
.L_x_1306:
        /* <DEDUP_REMOVED lines=14> */
[----:B------:R-:W-:Y:S01]  /*d540*/  MOV R210, R117 ;  /* 0x0000007500d27202 */ /* 0x000fe20000000f00 */
[----:B------:R-:W-:Y:S01]  /*d550*/  IMAD.WIDE.U32 R6, R202, 0xe0, R6 ;  /* 0x000000e0ca067825 */ /* 0x000fe200078e0006 */
[----:B------:R-:W-:Y:S04]  /*d560*/  MOV R211, R116 ;  /* 0x0000007400d37202 */ /* 0x000fe80000000f00 */
[----:B------:R-:W-:Y:S01]  /*d570*/  IADD3 R7, R7, R0, RZ ;  /* 0x0000000007077210 */ /* 0x000fe20007ffe0ff */
[----:B------:R-:W-:Y:S02]  /*d580*/  IMAD R0, R45, 0xe0, RZ ;  /* 0x000000e02d007824 */ /* 0x000fe400078e02ff */
[----:B------:R-:W-:Y:S02]  /*d590*/  IMAD.WIDE.U32 R210, R44, 0xe0, R210 ;  /* 0x000000e02cd27825 */ /* 0x000fe400078e00d2 */
[----:B---34-:R2:W5:Y:S03]  /*d5a0*/  LD.E.128 R40, desc[UR6][R6.64] ;  /* 0x0000000606287980 */ /* 0x018566000c101d00 */
        /* <DEDUP_REMOVED lines=91> */
.L_x_1319:
[----:B------:R-:W-:Y:S05]  /*db60*/  BSYNC B0 ;  /* 0x0000000000007941 */ /* 0x000fea0003800000 */
.L_x_1318:
[----:B-----5:R3:W-:Y:S02]  /*db70*/  ST.E.128 desc[UR6][R210.64], R40 ;  /* 0x00000028d2007985 */ /* 0x0207e4000c101d06 */
.L_x_1317:
[----:B------:R-:W-:Y:S05]  /*db80*/  BSYNC B1 ;  /* 0x0000000000017941 */ /* 0x000fea0003800000 */
.L_x_1316:
        /* <DEDUP_REMOVED lines=8> */
[----:B-1----:R1:W5:Y:S01]  /*dc10*/  LD.E.128 R4, desc[UR6][R20.64] ;  /* 0x0000000614047980 */ /* 0x002362000c101d00 */
        /* <DEDUP_REMOVED lines=13> */
[----:B------:R-:W-:Y:S02]  /*dcf0*/  LEA R2, P0, R3, R20, 0x1 ;  /* 0x0000001403027211 */ /* 0x000fe400078008ff */
[----:B------:R-:W-:Y:S02]  /*dd00*/  IADD3 R8, P2, R135, R17, RZ ;  /* 0x0000001187087210 */ /* 0x000fe40007f5e0ff */
[----:B------:R-:W-:Y:S02]  /*dd10*/  LEA.HI.X.SX32 R3, R3, R21, 0x1, P0 ;  /* 0x0000001503037211 */ /* 0x000fe400000f0eff */
[C---:B------:R-:W-:Y:S02]  /*dd20*/  LEA R212, P0, R8.reuse, R113, 0x1 ;  /* 0x0000007108d47211 */ /* 0x040fe400078008ff */
[----:B------:R-:W-:Y:S01]  /*dd30*/  LEA.HI.X.SX32 R17, R17, R120, 0x1, P2 ;  /* 0x0000007811117211 */ /* 0x000fe200010f0eff */
[----:B-1----:R1:W2:Y:S03]  /*dd40*/  LD.E.128 R20, desc[UR6][R2.64] ;  /* 0x0000000602147980 */ /* 0x0022a6000c101d00 */
[----:B------:R-:W-:Y:S06]  /*dd50*/  LEA.HI.X R213, R8, R112, R17, 0x1, P0 ;  /* 0x0000007008d57211 */ /* 0x000fec00000f0c11 */
        /* <DEDUP_REMOVED lines=29> */
[--C-:B------:R-:W-:Y:S02]  /*df30*/  HADD2.F32 R20, -RZ, R17.reuse.H0_H0 ;  /* 0x20000011ff147230 */ /* 0x100fe40000004100 */
[----:B------:R-:W-:Y:S01]  /*df40*/  @!P1 FADD.FTZ R5, -R5, -RZ ;  /* 0x800000ff05059221 */ /* 0x000fe20000010100 */
[----:B------:R-:W-:Y:S02]  /*df50*/  HADD2.F32 R17, -RZ, R17.H1_H1 ;  /* 0x30000011ff117230 */ /* 0x000fe40000004100 */
[----:B------:R-:W-:Y:S01]  /*df60*/  @!P1 FADD.FTZ R6, -R6, -RZ ;  /* 0x800000ff06069221 */ /* 0x000fe20000010100 */
[----:B------:R-:W-:Y:S02]  /*df70*/  HADD2.F32 R2, -RZ, R212.H1_H1 ;  /* 0x300000d4ff027230 */ /* 0x000fe40000004100 */
[----:B------:R-:W-:Y:S01]  /*df80*/  FMUL.FTZ R7, R20, R7 ;  /* 0x0000000714077220 */ /* 0x000fe20000410000 */
[--C-:B------:R-:W-:Y:S02]  /*df90*/  HADD2.F32 R24, -RZ, R25.reuse.H0_H0 ;  /* 0x20000019ff187230 */ /* 0x100fe40000004100 */
[----:B------:R-:W-:Y:S01]  /*dfa0*/  FMUL.FTZ R8, R17, R8 ;  /* 0x0000000811087220 */ /* 0x000fe20000410000 */
[----:B------:R-:W-:Y:S02]  /*dfb0*/  HADD2.F32 R23, -RZ, R25.H1_H1 ;  /* 0x30000019ff177230 */ /* 0x000fe40000004100 */
[----:B------:R-:W-:Y:S01]  /*dfc0*/  @!P1 FADD.FTZ R2, -R2, -RZ ;  /* 0x800000ff02029221 */ /* 0x000fe20000010100 */
[--C-:B------:R-:W-:Y:S02]  /*dfd0*/  HADD2.F32 R17, -RZ, R26.reuse.H0_H0 ;  /* 0x2000001aff117230 */ /* 0x100fe40000004100 */
[----:B------:R-:W-:Y:S01]  /*dfe0*/  FMUL.FTZ R0, R24, R0 ;  /* 0x0000000018007220 */ /* 0x000fe20000410000 */
[----:B------:R-:W-:Y:S01]  /*dff0*/  FMUL.FTZ R5, R22, R5 ;  /* 0x0000000516057220 */ /* 0x000fe20000410000 */
[----:B------:R-:W-:Y:S01]  /*e000*/  FMUL.FTZ R6, R21, R6 ;  /* 0x0000000615067220 */ /* 0x000fe20000410000 */
[----:B------:R-:W-:Y:S02]  /*e010*/  HADD2.F32 R21, -RZ, R26.H1_H1 ;  /* 0x3000001aff157230 */ /* 0x000fe40000004100 */
[----:B------:R-:W-:Y:S01]  /*e020*/  FMUL.FTZ R2, R23, R2 ;  /* 0x0000000217027220 */ /* 0x000fe20000410000 */
[--C-:B----4-:R-:W-:Y:S02]  /*e030*/  HADD2.F32 R20, -RZ, R36.reuse.H0_H0 ;  /* 0x20000024ff147230 */ /* 0x110fe40000004100 */
[----:B------:R-:W-:Y:S02]  /*e040*/  HADD2.F32 R22, -RZ, R36.H1_H1 ;  /* 0x30000024ff167230 */ /* 0x000fe40000004100 */
[--C-:B------:R-:W-:Y:S02]  /*e050*/  HADD2.F32 R23, -RZ, R40.reuse.H0_H0 ;  /* 0x20000028ff177230 */ /* 0x100fe40000004100 */
[----:B------:R-:W-:Y:S01]  /*e060*/  FFMA.FTZ R0, R17, R20, R0 ;  /* 0x0000001411007223 */ /* 0x000fe20000010000 */
[--C-:B------:R-:W-:Y:S02]  /*e070*/  HADD2.F32 R24, -RZ, R37.reuse.H0_H0 ;  /* 0x20000025ff187230 */ /* 0x100fe40000004100 */
[----:B------:R-:W-:Y:S01]  /*e080*/  FFMA.FTZ R2, R21, R22, R2 ;  /* 0x0000001615027223 */ /* 0x000fe20000010002 */
[----:B------:R-:W-:Y:S02]  /*e090*/  HADD2.F32 R25, -RZ, R37.H1_H1 ;  /* 0x30000025ff197230 */ /* 0x000fe40000004100 */
[----:B------:R-:W-:Y:S02]  /*e0a0*/  HADD2.F32 R17, -RZ, R40.H1_H1 ;  /* 0x30000028ff117230 */ /* 0x000fe40000004100 */
[----:B------:R-:W-:Y:S01]  /*e0b0*/  FFMA.FTZ R3, R23, R24, R3 ;  /* 0x0000001817037223 */ /* 0x000fe20000010003 */
[--C-:B------:R-:W-:Y:S01]  /*e0c0*/  HADD2.F32 R26, -RZ, R38.reuse.H0_H0 ;  /* 0x20000026ff1a7230 */ /* 0x100fe20000004100 */
[----:B------:R-:W-:Y:S01]  /*e0d0*/  F2FP.F16.F32.PACK_AB R0, R2, R0 ;  /* 0x000000000200723e */ /* 0x000fe200000000ff */
[--C-:B------:R-:W-:Y:S02]  /*e0e0*/  HADD2.F32 R20, -RZ, R35.reuse.H0_H0 ;  /* 0x20000023ff147230 */ /* 0x100fe40000004100 */
[----:B------:R-:W-:Y:S01]  /*e0f0*/  FFMA.FTZ R4, R17, R25, R4 ;  /* 0x0000001911047223 */ /* 0x000fe20000010004 */
[----:B------:R-:W-:Y:S02]  /*e100*/  HADD2.F32 R27, -RZ, R38.H1_H1 ;  /* 0x30000026ff1b7230 */ /* 0x000fe40000004100 */
[----:B------:R-:W-:Y:S02]  /*e110*/  HADD2.F32 R21, -RZ, R35.H1_H1 ;  /* 0x30000023ff157230 */ /* 0x000fe40000004100 */
[----:B------:R-:W-:Y:S01]  /*e120*/  FFMA.FTZ R5, R20, R26, R5 ;  /* 0x0000001a14057223 */ /* 0x000fe20000010005 */
[----:B------:R-:W-:Y:S01]  /*e130*/  F2FP.F16.F32.PACK_AB R4, R4, R3 ;  /* 0x000000030404723e */ /* 0x000fe200000000ff */
[--C-:B------:R-:W-:Y:S02]  /*e140*/  HADD2.F32 R28, -RZ, R39.reuse.H0_H0 ;  /* 0x20000027ff1c7230 */ /* 0x100fe40000004100 */
[--C-:B------:R-:W-:Y:S02]  /*e150*/  HADD2.F32 R22, -RZ, R30.reuse.H0_H0 ;  /* 0x2000001eff167230 */ /* 0x100fe40000004100 */
[----:B------:R-:W-:Y:S01]  /*e160*/  FFMA.FTZ R6, R21, R27, R6 ;  /* 0x0000001b15067223 */ /* 0x000fe20000010006 */
[----:B------:R-:W-:Y:S02]  /*e170*/  HADD2.F32 R29, -RZ, R39.H1_H1 ;  /* 0x30000027ff1d7230 */ /* 0x000fe40000004100 */
[----:B------:R-:W-:Y:S02]  /*e180*/  HADD2.F32 R23, -RZ, R30.H1_H1 ;  /* 0x3000001eff177230 */ /* 0x000fe40000004100 */
[----:B------:R-:W-:Y:S01]  /*e190*/  FFMA.FTZ R7, R22, R28, R7 ;  /* 0x0000001c16077223 */ /* 0x000fe20000010007 */
[----:B------:R-:W-:Y:S02]  /*e1a0*/  F2FP.F16.F32.PACK_AB R6, R6, R5 ;  /* 0x000000050606723e */ /* 0x000fe400000000ff */
[----:B------:R-:W-:Y:S01]  /*e1b0*/  MOV R5, R4 ;  /* 0x0000000400057202 */ /* 0x000fe20000000f00 */
[----:B------:R-:W-:Y:S01]  /*e1c0*/  FFMA.FTZ R8, R23, R29, R8 ;  /* 0x0000001d17087223 */ /* 0x000fe20000010008 */
[----:B------:R-:W-:Y:S04]  /*e1d0*/  MOV R4, R0 ;  /* 0x0000000000047202 */ /* 0x000fe80000000f00 */
[----:B------:R-:W-:Y:S02]  /*e1e0*/  F2FP.F16.F32.PACK_AB R7, R8, R7 ;  /* 0x000000070807723e */ /* 0x000fe400000000ff */
.L_x_1321:
[----:B------:R-:W-:Y:S05]  /*e1f0*/  BSYNC B0 ;  /* 0x0000000000007941 */ /* 0x000fea0003800000 */
.L_x_1320:
[----:B-----5:R2:W-:Y:S02]  /*e200*/  ST.E.128 desc[UR6][R42.64], R4 ;  /* 0x000000042a007985 */ /* 0x0205e4000c101d06 */
.L_x_1315:
[----:B------:R-:W-:Y:S05]  /*e210*/  BSYNC B2 ;  /* 0x0000000000027941 */ /* 0x000fea0003800000 */
.L_x_1314:
[----:B-12---:R-:W-:Y:S01]  /*e220*/  MOV R5, R114 ;  /* 0x0000007200057202 */ /* 0x006fe20000000f00 */
[----:B------:R-:W2:Y:S01]  /*e230*/  LD.E R0, desc[UR6][R10.64+0xd0] ;  /* 0x0000d0060a007980 */ /* 0x000ea2000c101900 */
[----:B------:R-:W-:Y:S01]  /*e240*/  MOV R3, R112 ;  /* 0x0000007000037202 */ /* 0x000fe20000000f00 */
        /* <DEDUP_REMOVED lines=8> */
.L_x_1223:
        /* <DEDUP_REMOVED lines=12> */
[----:B------:R-:W-:Y:S02]  /*e390*/  @P6 IMAD.MOV.U32 R2, RZ, RZ, R111 ;  /* 0x000000ffff026224 */ /* 0x000fe400078e006f */
[----:B------:R-:W-:Y:S05]  /*e3a0*/  @P6 IMAD.MOV.U32 R3, RZ, RZ, R110 ;  /* 0x000000ffff036224 */ /* 0x000fea00078e006e */
[----:B------:R1:W2:Y:S02]  /*e3b0*/  @P6 LD.E.128 R4, desc[UR6][R2.64] ;  /* 0x0000000602046980 */ /* 0x0002a4000c101d00 */
[----:B-1----:R-:W-:Y:S01]  /*e3c0*/  @P6 MOV R2, R117 ;  /* 0x0000007500026202 */ /* 0x002fe20000000f00 */
[----:B------:R-:W-:Y:S05]  /*e3d0*/  @P6 IMAD.MOV.U32 R3, RZ, RZ, R116 ;  /* 0x000000ffff036224 */ /* 0x000fea00078e0074 */
[----:B--2---:R1:W-:Y:S01]  /*e3e0*/  @P6 ST.E.128 desc[UR6][R2.64], R4 ;  /* 0x0000000402006985 */ /* 0x0043e2000c101d06 */
[----:B------:R-:W-:Y:S11]  /*e3f0*/  ISETP.NE.AND P6, PT, R154, RZ, PT ;  /* 0x000000ff9a00720c */ /* 0x000ff60003fc5270 */
[----:B------:R-:W-:Y:S02]  /*e400*/  @!UPT UIADD3 URZ, URZ, URZ, URZ ;  /* 0x0000003f3f3ff290 */ /* 0x000fe4000fffe03f */
[----:B-1----:R-:W-:Y:S01]  /*e410*/  @P6 MOV R2, R111 ;  /* 0x0000006f00026202 */ /* 0x002fe20000000f00 */
[----:B------:R-:W-:Y:S05]  /*e420*/  @P6 IMAD.MOV.U32 R3, RZ, RZ, R110 ;  /* 0x000000ffff036224 */ /* 0x000fea00078e006e */
[----:B------:R1:W2:Y:S02]  /*e430*/  @P6 LD.E.128 R4, desc[UR6][R2.64+0x80] ;  /* 0x0000800602046980 */ /* 0x0002a4000c101d00 */
[----:B-1----:R-:W-:Y:S01]  /*e440*/  @P6 MOV R2, R117 ;  /* 0x0000007500026202 */ /* 0x002fe20000000f00 */
[----:B------:R-:W-:Y:S05]  /*e450*/  @P6 IMAD.MOV.U32 R3, RZ, RZ, R116 ;  /* 0x000000ffff036224 */ /* 0x000fea00078e0074 */
[----:B--2---:R1:W-:Y:S02]  /*e460*/  @P6 ST.E.128 desc[UR6][R2.64+0x80], R4 ;  /* 0x0000800402006985 */ /* 0x0043e4000c101d06 */
.L_x_1323:
[----:B------:R-:W-:Y:S05]  /*e470*/  BSYNC B0 ;  /* 0x0000000000007941 */ /* 0x000fea0003800000 */
.L_x_1322:
[----:B------:R-:W-:Y:S04]  /*e480*/  BSSY B0, `(.L_x_1324) ;  /* 0x0000014000007945 */ /* 0x000fe80003800000 */
[----:B------:R-:W-:Y:S05]  /*e490*/  @!P0 BRA `(.L_x_1325) ;  /* 0x0000000000488947 */ /* 0x000fea0003800000 */
[----:B------:R-:W-:Y:S11]  /*e4a0*/  ISETP.NE.AND P6, PT, R155, RZ, PT ;  /* 0x000000ff9b00720c */ /* 0x000ff60003fc5270 */
[----:B------:R-:W-:Y:S02]  /*e4b0*/  @!UPT UIADD3 URZ, URZ, URZ, URZ ;  /* 0x0000003f3f3ff290 */ /* 0x000fe4000fffe03f */
[C---:B-1----:R-:W-:Y:S04]  /*e4c0*/  @P6 LEA R4, P0, R79.reuse, R111, 0x1 ;  /* 0x0000006f4f046211 */ /* 0x042fe800078008ff */
        /* <DEDUP_REMOVED lines=9> */
[----:B------:R-:W2:Y:S04]  /*e560*/  @P0 LD.E.128 R4, desc[UR6][R4.64] ;  /* 0x0000000604040980 */ /* 0x000ea8000c101d00 */
[----:B--2---:R1:W-:Y:S04]  /*e570*/  @P0 ST.E.128 desc[UR6][R20.64], R4 ;  /* 0x0000000414000985 */ /* 0x0043e8000c101d06 */
[----:B-1----:R1:W2:Y:S02]  /*e580*/  @P6 LD.E.128 R4, desc[UR6][R2.64] ;  /* 0x0000000602046980 */ /* 0x0022a4000c101d00 */
[C---:B-1----:R-:W-:Y:S04]  /*e590*/  @P6 LEA R2, P0, R73.reuse, R117, 0x1 ;  /* 0x0000007549026211 */ /* 0x042fe800078008ff */
[----:B------:R-:W-:Y:S05]  /*e5a0*/  @P6 LEA.HI.X R3, R73, R116, R72, 0x1, P0 ;  /* 0x0000007449036211 */ /* 0x000fea00000f0c48 */
[----:B--2---:R2:W-:Y:S04]  /*e5b0*/  @P6 ST.E.128 desc[UR6][R2.64], R4 ;  /* 0x0000000402006985 */ /* 0x0045e8000c101d06 */
.L_x_1325:
[----:B------:R-:W-:Y:S05]  /*e5c0*/  BSYNC B0 ;  /* 0x0000000000007941 */ /* 0x000fea0003800000 */
.L_x_1324:
[-C--:B------:R-:W-:Y:S01]  /*e5d0*/  ISETP.GE.AND P5, PT, R56, R210.reuse, !P5 ;  /* 0x000000d23800720c */ /* 0x080fe20006fa6270 */
        /* <DEDUP_REMOVED lines=11> */
[C---:B-12---:R-:W-:Y:S04]  /*e690*/  @P6 LEA R4, P5, R87.reuse, R111, 0x1 ;  /* 0x0000006f57046211 */ /* 0x046fe800078a08ff */
        /* <DEDUP_REMOVED lines=15> */
.L_x_1327:
[----:B------:R-:W-:Y:S05]  /*e790*/  BSYNC B0 ;  /* 0x0000000000007941 */ /* 0x000fea0003800000 */
.L_x_1326:
[----:B------:R-:W-:Y:S04]  /*e7a0*/  BSSY B0, `(.L_x_1328) ;  /* 0x0000016000007945 */ /* 0x000fe80003800000 */
[----:B------:R-:W-:Y:S05]  /*e7b0*/  @!P4 BRA `(.L_x_1329) ;  /* 0x000000000050c947 */ /* 0x000fea0003800000 */
[----:B------:R-:W-:Y:S02]  /*e7c0*/  ISETP.NE.AND P6, PT, R155, RZ, PT ;  /* 0x000000ff9b00720c */ /* 0x000fe40003fc5270 */
[----:B------:R-:W-:Y:S11]  /*e7d0*/  ISETP.NE.AND P5, PT, R154, RZ, PT ;  /* 0x000000ff9a00720c */ /* 0x000ff60003fa5270 */
[----:B-123--:R-:W-:Y:S01]  /*e7e0*/  @P6 IMAD.MOV.U32 R2, RZ, RZ, R111 ;  /* 0x000000ffff026224 */ /* 0x00efe200078e006f */
[----:B------:R-:W-:Y:S01]  /*e7f0*/  @P6 MOV R21, R116 ;  /* 0x0000007400156202 */ /* 0x000fe20000000f00 */
[----:B------:R-:W-:Y:S02]  /*e800*/  @P6 IMAD.MOV.U32 R3, RZ, RZ, R110 ;  /* 0x000000ffff036224 */ /* 0x000fe400078e006e */
[----:B------:R-:W-:Y:S02]  /*e810*/  @P6 IMAD R0, R203, 0x60, RZ ;  /* 0x00000060cb006824 */ /* 0x000fe400078e02ff */
[----:B------:R-:W-:Y:S04]  /*e820*/  @P6 IMAD.WIDE.U32 R2, R202, 0x60, R2 ;  /* 0x00000060ca026825 */ /* 0x000fe800078e0002 */
[----:B------:R-:W-:Y:S01]  /*e830*/  @P6 IMAD.MOV.U32 R20, RZ, RZ, R117 ;  /* 0x000000ffff146224 */ /* 0x000fe200078e0075 */
[----:B------:R-:W-:Y:S01]  /*e840*/  @P6 IADD3 R3, R3, R0, RZ ;  /* 0x0000000003036210 */ /* 0x000fe20007ffe0ff */
[----:B------:R-:W-:Y:S02]  /*e850*/  @P6 IMAD R0, R45, 0x60, RZ ;  /* 0x000000602d006824 */ /* 0x000fe400078e02ff */
[----:B------:R-:W-:Y:S02]  /*e860*/  @P6 IMAD.WIDE.U32 R20, R44, 0x60, R20 ;  /* 0x000000602c146825 */ /* 0x000fe400078e0014 */
[----:B------:R1:W2:Y:S02]  /*e870*/  @P6 LD.E.128 R4, desc[UR6][R2.64] ;  /* 0x0000000602046980 */ /* 0x0002a4000c101d00 */
[----:B------:R-:W-:Y:S01]  /*e880*/  @P6 IMAD.IADD R21, R21, 0x1, R0 ;  /* 0x0000000115156824 */ /* 0x000fe200078e0200 */
[C---:B-1----:R-:W-:Y:S04]  /*e890*/  @P5 LEA R2, P4, R89.reuse, R111, 0x1 ;  /* 0x0000006f59025211 */ /* 0x042fe800078808ff */
[----:B------:R-:W-:Y:S01]  /*e8a0*/  @P5 LEA.HI.X R3, R89, R110, R88, 0x1, P4 ;  /* 0x0000006e59035211 */ /* 0x000fe200020f0c58 */
[----:B--2---:R1:W-:Y:S04]  /*e8b0*/  @P6 ST.E.128 desc[UR6][R20.64], R4 ;  /* 0x0000000414006985 */ /* 0x0043e8000c101d06 */
[----:B-1----:R1:W2:Y:S02]  /*e8c0*/  @P5 LD.E.128 R4, desc[UR6][R2.64] ;  /* 0x0000000602045980 */ /* 0x0022a4000c101d00 */
[C---:B-1----:R-:W-:Y:S04]  /*e8d0*/  @P5 LEA R2, P4, R196.reuse, R117, 0x1 ;  /* 0x00000075c4025211 */ /* 0x042fe800078808ff */
[----:B------:R-:W-:Y:S05]  /*e8e0*/  @P5 LEA.HI.X R3, R196, R116, R197, 0x1, P4 ;  /* 0x00000074c4035211 */ /* 0x000fea00020f0cc5 */
[----:B--2---:R4:W-:Y:S04]  /*e8f0*/  @P5 ST.E.128 desc[UR6][R2.64], R4 ;  /* 0x0000000402005985 */ /* 0x0049e8000c101d06 */
.L_x_1329:
[----:B------:R-:W-:Y:S05]  /*e900*/  BSYNC B0 ;  /* 0x0000000000007941 */ /* 0x000fea0003800000 */
.L_x_1328:
[----:B------:R-:W-:Y:S04]  /*e910*/  BSSY B0, `(.L_x_1330) ;  /* 0x0000010000007945 */ /* 0x000fe80003800000 */
[----:B------:R-:W-:Y:S05]  /*e920*/  @!P3 BRA `(.L_x_1331) ;  /* 0x000000000038b947 */ /* 0x000fea0003800000 */
[----:B------:R-:W-:Y:S02]  /*e930*/  ISETP.NE.AND P6, PT, R155, RZ, PT ;  /* 0x000000ff9b00720c */ /* 0x000fe40003fc5270 */
[----:B------:R-:W-:Y:S11]  /*e940*/  ISETP.NE.AND P4, PT, R154, RZ, PT ;  /* 0x000000ff9a00720c */ /* 0x000ff60003f85270 */
[C---:B-1234-:R-:W-:Y:S02]  /*e950*/  @P6 LEA R4, P3, R85.reuse, R111, 0x1 ;  /* 0x0000006f55046211 */ /* 0x05efe400078608ff */
[C---:B------:R-:W-:Y:S02]  /*e960*/  @P6 LEA R20, P5, R70.reuse, R117, 0x1 ;  /* 0x0000007546146211 */ /* 0x040fe400078a08ff */
[----:B------:R-:W-:Y:S02]  /*e970*/  @P6 LEA.HI.X R5, R85, R110, R84, 0x1, P3 ;  /* 0x0000006e55056211 */ /* 0x000fe400018f0c54 */
[C---:B------:R-:W-:Y:S02]  /*e980*/  @P4 LEA R2, P3, R91.reuse, R111, 0x1 ;  /* 0x0000006f5b024211 */ /* 0x040fe400078608ff */
[----:B------:R-:W-:Y:S02]  /*e990*/  @P6 LEA.HI.X R21, R70, R116, R71, 0x1, P5 ;  /* 0x0000007446156211 */ /* 0x000fe400028f0c47 */
[----:B------:R-:W2:Y:S01]  /*e9a0*/  @P6 LD.E.128 R4, desc[UR6][R4.64] ;  /* 0x0000000604046980 */ /* 0x000ea2000c101d00 */
[----:B------:R-:W-:Y:S03]  /*e9b0*/  @P4 LEA.HI.X R3, R91, R110, R90, 0x1, P3 ;  /* 0x0000006e5b034211 */ /* 0x000fe600018f0c5a */
[----:B--2---:R1:W-:Y:S04]  /*e9c0*/  @P6 ST.E.128 desc[UR6][R20.64], R4 ;  /* 0x0000000414006985 */ /* 0x0043e8000c101d06 */
[----:B-1----:R1:W2:Y:S02]  /*e9d0*/  @P4 LD.E.128 R4, desc[UR6][R2.64] ;  /* 0x0000000602044980 */ /* 0x0022a4000c101d00 */
[C---:B-1----:R-:W-:Y:S04]  /*e9e0*/  @P4 LEA R2, P3, R194.reuse, R117, 0x1 ;  /* 0x00000075c2024211 */ /* 0x042fe800078608ff */
[----:B------:R-:W-:Y:S05]  /*e9f0*/  @P4 LEA.HI.X R3, R194, R116, R195, 0x1, P3 ;  /* 0x00000074c2034211 */ /* 0x000fea00018f0cc3 */
[----:B--2---:R1:W-:Y:S04]  /*ea00*/  @P4 ST.E.128 desc[UR6][R2.64], R4 ;  /* 0x0000000402004985 */ /* 0x0043e8000c101d06 */
.L_x_1331:
[----:B------:R-:W-:Y:S05]  /*ea10*/  BSYNC B0 ;  /* 0x0000000000007941 */ /* 0x000fea0003800000 */
.L_x_1330:
[----:B------:R-:W-:Y:S04]  /*ea20*/  BSSY B0, `(.L_x_1332) ;  /* 0x0000016000007945 */ /* 0x000fe80003800000 */
[----:B------:R-:W-:Y:S05]  /*ea30*/  @!P2 BRA `(.L_x_1333) ;  /* 0x000000000050a947 */ /* 0x000fea0003800000 */
[----:B------:R-:W-:Y:S02]  /*ea40*/  ISETP.NE.AND P4, PT, R155, RZ, PT ;  /* 0x000000ff9b00720c */ /* 0x000fe40003f85270 */
[----:B------:R-:W-:Y:S11]  /*ea50*/  ISETP.NE.AND P3, PT, R154, RZ, PT ;  /* 0x000000ff9a00720c */ /* 0x000ff60003f65270 */
[----:B-1234-:R-:W-:Y:S01]  /*ea60*/  @P4 IMAD.MOV.U32 R2, RZ, RZ, R111 ;  /* 0x000000ffff024224 */ /* 0x01efe200078e006f */
        /* <DEDUP_REMOVED lines=17> */
.L_x_1333:
[----:B------:R-:W-:Y:S05]  /*eb80*/  BSYNC B0 ;  /* 0x0000000000007941 */ /* 0x000fea0003800000 */
.L_x_1332:
        /* <DEDUP_REMOVED lines=22> */
.L_x_1335:
[----:B------:R-:W-:Y:S05]  /*ecf0*/  BSYNC B0 ;  /* 0x0000000000007941 */ /* 0x000fea0003800000 */
.L_x_1334:
        /* <DEDUP_REMOVED lines=21> */
.L_x_1257:
[----:B------:R-:W-:Y:S05]  /*ee50*/  BSYNC B3 ;  /* 0x0000000000037941 */ /* 0x000fea0003800000 */
.L_x_1222:
[----:B------:R-:W-:Y:S01]  /*ee60*/  ISETP.NE.U32.AND P1, PT, R248, RZ, PT ;  /* 0x000000fff800720c */ /* 0x000fe20003f25070 */
[----:B------:R-:W2:Y:S02]  /*ee70*/  LD.E R0, desc[UR6][R10.64+0x128] ;  /* 0x000128060a007980 */ /* 0x000ea4000c101900 */
[----:B-1234-:R-:W-:Y:S01]  /*ee80*/  IMAD.MOV.U32 R2, RZ, RZ, R111 ;  /* 0x000000ffff027224 */ /* 0x01efe200078e006f */
[----:B------:R-:W-:Y:S01]  /*ee90*/  BSSY B0, `(.L_x_1336) ;  /* 0x0000064000007945 */ /* 0x000fe20003800000 */
[----:B------:R-:W-:Y:S01]  /*eea0*/  ISETP.NE.AND.EX P1, PT, R249, RZ, PT, P1 ;  /* 0x000000fff900720c */ /* 0x000fe20003f25310 */
[----:B------:R-:W-:Y:S02]  /*eeb0*/  IMAD.MOV.U32 R3, RZ, RZ, R110 ;  /* 0x000000ffff037224 */ /* 0x000fe400078e006e */
[----:B------:R-:W-:Y:S05]  /*eec0*/  IMAD.U32 R0, R0, -0x80, RZ ;  /* 0xffffff8000007824 */ /* 0x000fea00078e00ff */
[C---:B------:R-:W-:Y:S04]  /*eed0*/  LEA R111, P0, R0.reuse, R2, 0x1 ;  /* 0x00000002006f7211 */ /* 0x040fe800078008ff */
[----:B------:R-:W-:Y:S01]  /*eee0*/  LEA.HI.X.SX32 R110, R0, R3, 0x1, P0 ;  /* 0x00000003006e7211 */ /* 0x000fe200000f0eff */
[----:B------:R-:W-:Y:S08]  /*eef0*/  @!P1 BRA `(.L_x_1337) ;  /* 0x0000000400449947 */ /* 0x000ff00003800000 */
[----:B------:R-:W-:Y:S04]  /*ef00*/  IADD3 R0, R14, -0x1, RZ ;  /* 0xffffffff0e007810 */ /* 0x000fe80007ffe0ff */
[----:B------:R-:W-:Y:S11]  /*ef10*/  ISETP.GT.AND P0, PT, R0, R76, PT ;  /* 0x0000004c0000720c */ /* 0x000ff60003f04270 */
[----:B------:R-:W-:Y:S02]  /*ef20*/  @!UPT UIADD3 URZ, URZ, URZ, URZ ;  /* 0x0000003f3f3ff290 */ /* 0x000fe4000fffe03f */
[----:B------:R-:W-:Y:S05]  /*ef30*/  @!P0 BRA `(.L_x_1338) ;  /* 0x0000000400648947 */ /* 0x000fea0003800000 */
[----:B------:R-:W2:Y:S01]  /*ef40*/  LD.E R3, desc[UR6][R10.64+0x170] ;  /* 0x000170060a037980 */ /* 0x000ea2000c101900 */
[----:B------:R-:W-:Y:S02]  /*ef50*/  IADD3 R0, R16, -0x100, RZ ;  /* 0xffffff0010007810 */ /* 0x000fe40007ffe0ff */
[----:B------:R-:W-:Y:S01]  /*ef60*/  IABS R8, R15 ;  /* 0x0000000f00087213 */ /* 0x000fe20000000000 */
[----:B------:R-:W3:Y:S01]  /*ef70*/  LD.E.64 R24, desc[UR6][R10.64+0x40] ;  /* 0x000040060a187980 */ /* 0x000ee2000c101b00 */
[----:B------:R-:W-:Y:S05]  /*ef80*/  IABS R6, R0 ;  /* 0x0000000000067213 */ /* 0x000fea0000000000 */
[----:B------:R-:W4:Y:S06]  /*ef90*/  LD.E.64 R22, desc[UR6][R10.64+0x20] ;  /* 0x000020060a167980 */ /* 0x000f2c000c101b00 */
[----:B------:R-:W4:Y:S01]  /*efa0*/  LD.E.64 R20, desc[UR6][R10.64+0x28] ;  /* 0x000028060a147980 */ /* 0x000f22000c101b00 */
[-C--:B--2---:R-:W-:Y:S02]  /*efb0*/  IABS R2, R3.reuse ;  /* 0x0000000300027213 */ /* 0x084fe40000000000 */
[----:B------:R-:W-:Y:S02]  /*efc0*/  IABS R7, R3 ;  /* 0x0000000300077213 */ /* 0x000fe40000000000 */
[----:B------:R-:W1:Y:S03]  /*efd0*/  I2F.RP R4, R2 ;  /* 0x0000000200047306 */ /* 0x000e660000209400 */
[----:B------:R-:W-:Y:S07]  /*efe0*/  IMAD.MOV R7, RZ, RZ, -R7 ;  /* 0x000000ffff077224 */ /* 0x000fee00078e0a07 */
[----:B-1----:R-:W1:Y:S02]  /*eff0*/  MUFU.RCP R4, R4 ;  /* 0x0000000400047308 */ /* 0x002e640000001000 */
[----:B-1----:R-:W-:Y:S08]  /*f000*/  VIADD R4, R4, 0xffffffe ;  /* 0x0ffffffe04047836 */ /* 0x002ff00000000000 */
[----:B------:R-:W1:Y:S02]  /*f010*/  F2I.FTZ.U32.TRUNC.NTZ R5, R4 ;  /* 0x0000000400057305 */ /* 0x000e64000021f000 */
[--C-:B-1----:R-:W-:Y:S04]  /*f020*/  IMAD.MOV R4, RZ, RZ, -R5.reuse ;  /* 0x000000ffff047224 */ /* 0x102fe800078e0a05 */
[----:B------:R-:W-:Y:S02]  /*f030*/  IMAD R16, R4, R2, RZ ;  /* 0x0000000204107224 */ /* 0x000fe400078e02ff */
[----:B------:R-:W-:Y:S04]  /*f040*/  IMAD.MOV.U32 R4, RZ, RZ, RZ ;  /* 0x000000ffff047224 */ /* 0x000fe800078e00ff */
[----:B------:R-:W-:Y:S06]  /*f050*/  IMAD.HI.U32 R5, R5, R16, R4 ;  /* 0x0000001005057227 */ /* 0x000fec00078e0004 */
[C---:B------:R-:W-:Y:S04]  /*f060*/  IMAD.HI.U32 R4, R5.reuse, R6, RZ ;  /* 0x0000000605047227 */ /* 0x040fe800078e00ff */
[----:B------:R-:W-:Y:S04]  /*f070*/  IMAD.HI.U32 R5, R5, R8, RZ ;  /* 0x0000000805057227 */ /* 0x000fe800078e00ff */
[CC--:B------:R-:W-:Y:S02]  /*f080*/  IMAD R8, R5.reuse, R7.reuse, R8 ;  /* 0x0000000705087224 */ /* 0x0c0fe400078e0208 */
        /* <DEDUP_REMOVED lines=10> */
[CC--:B------:R-:W-:Y:S01]  /*f130*/  LOP3.LUT R2, R0.reuse, R3.reuse, RZ, 0x3c, !PT ;  /* 0x0000000300027212 */ /* 0x0c0fe200078e3cff */
[----:B------:R-:W-:Y:S01]  /*f140*/  IMAD.IADD R0, R0, 0x1, -R15 ;  /* 0x0000000100007824 */ /* 0x000fe200078e0a0f */
[-C--:B------:R-:W-:Y:S02]  /*f150*/  LOP3.LUT R6, R15, R3.reuse, RZ, 0x3c, !PT ;  /* 0x000000030f067212 */ /* 0x080fe400078e3cff */
[----:B------:R-:W-:Y:S02]  /*f160*/  ISETP.GE.AND P1, PT, R2, RZ, PT ;  /* 0x000000ff0200720c */ /* 0x000fe40003f26270 */
[----:B------:R-:W-:Y:S02]  /*f170*/  ISETP.GE.AND P2, PT, R6, RZ, PT ;  /* 0x000000ff0600720c */ /* 0x000fe40003f46270 */
[----:B------:R-:W-:Y:S01]  /*f180*/  LOP3.LUT R2, RZ, R3, RZ, 0x33, !PT ;  /* 0x00000003ff027212 */ /* 0x000fe200078e33ff */
[----:B------:R-:W-:Y:S02]  /*f190*/  @P4 VIADD R4, R4, 0x1 ;  /* 0x0000000104044836 */ /* 0x000fe40000000000 */
[----:B------:R-:W-:Y:S06]  /*f1a0*/  @P5 VIADD R5, R5, 0x1 ;  /* 0x0000000105055836 */ /* 0x000fec0000000000 */
[----:B------:R-:W-:Y:S02]  /*f1b0*/  @!P1 IADD3 R4, -R4, RZ, RZ ;  /* 0x000000ff04049210 */ /* 0x000fe40007ffe1ff */
[----:B------:R-:W-:Y:S02]  /*f1c0*/  @!P2 IMAD.MOV R5, RZ, RZ, -R5 ;  /* 0x000000ffff05a224 */ /* 0x000fe400078e0a05 */
[C---:B------:R-:W-:Y:S03]  /*f1d0*/  SEL R4, R2.reuse, R4, !P0 ;  /* 0x0000000402047207 */ /* 0x040fe60004000000 */
[----:B------:R-:W-:Y:S02]  /*f1e0*/  SEL R2, R2, R5, !P0 ;  /* 0x0000000502027207 */ /* 0x000fe40004000000 */
[-C--:B------:R-:W-:Y:S02]  /*f1f0*/  LEA R16, P1, R4, R248.reuse, 0x2 ;  /* 0x000000f804107211 */ /* 0x080fe400078210ff */
[----:B------:R-:W-:Y:S02]  /*f200*/  LEA R6, P0, R2, R248, 0x2 ;  /* 0x000000f802067211 */ /* 0x000fe400078010ff */
[-C--:B------:R-:W-:Y:S02]  /*f210*/  LEA.HI.X.SX32 R17, R4, R249.reuse, 0x2, P1 ;  /* 0x000000f904117211 */ /* 0x080fe400008f16ff */
[C---:B------:R-:W-:Y:S02]  /*f220*/  LEA.HI.X.SX32 R7, R2.reuse, R249, 0x2, P0 ;  /* 0x000000f902077211 */ /* 0x040fe400000f16ff */
[----:B------:R-:W-:Y:S01]  /*f230*/  IADD3 R2, R2, -R4, RZ ;  /* 0x8000000402027210 */ /* 0x000fe20007ffe0ff */
[----:B------:R-:W2:Y:S04]  /*f240*/  LD.E R5, desc[UR6][R16.64] ;  /* 0x0000000610057980 */ /* 0x000ea8000c101900 */
[----:B------:R-:W-:Y:S01]  /*f250*/  IMAD R0, R2, R3, R0 ;  /* 0x0000000302007224 */ /* 0x000fe200078e0200 */
[----:B------:R-:W2:Y:S03]  /*f260*/  LD.E R6, desc[UR6][R6.64] ;  /* 0x0000000606067980 */ /* 0x000ea6000c101900 */
[-C--:B---3--:R-:W-:Y:S01]  /*f270*/  IMAD R4, R25, R0.reuse, RZ ;  /* 0x0000000019047224 */ /* 0x088fe200078e02ff */
[----:B------:R-:W-:Y:S01]  /*f280*/  SHF.R.S32.HI R2, RZ, 0x1f, R0 ;  /* 0x0000001fff027819 */ /* 0x000fe20000011400 */
[C---:B------:R-:W-:Y:S04]  /*f290*/  IMAD.WIDE.U32 R26, R24.reuse, R0, RZ ;  /* 0x00000000181a7225 */ /* 0x040fe800078e00ff */
[----:B------:R-:W-:Y:S01]  /*f2a0*/  IMAD R4, R24, R2, R4 ;  /* 0x0000000218047224 */ /* 0x000fe200078e0204 */
[----:B------:R-:W3:Y:S01]  /*f2b0*/  LD.E.64 R16, desc[UR6][R10.64+0x38] ;  /* 0x000038060a107980 */ /* 0x000ee2000c101b00 */
[----:B--2---:R-:W-:Y:S04]  /*f2c0*/  IMAD.IADD R6, R5, 0x1, -R6 ;  /* 0x0000000105067824 */ /* 0x004fe800078e0a06 */
[-C--:B----4-:R-:W-:Y:S01]  /*f2d0*/  IMAD R3, R23, R6.reuse, RZ ;  /* 0x0000000617037224 */ /* 0x090fe200078e02ff */
[----:B------:R-:W-:Y:S01]  /*f2e0*/  SHF.R.S32.HI R5, RZ, 0x1f, R6 ;  /* 0x0000001fff057819 */ /* 0x000fe20000011406 */
[C---:B------:R-:W-:Y:S01]  /*f2f0*/  IMAD.WIDE.U32 R24, R22.reuse, R6, RZ ;  /* 0x0000000616187225 */ /* 0x040fe200078e00ff */
[----:B------:R-:W-:Y:S03]  /*f300*/  IADD3 R23, R27, R4, RZ ;  /* 0x000000041b177210 */ /* 0x000fe60007ffe0ff */
[----:B------:R-:W-:Y:S01]  /*f310*/  IMAD R3, R22, R5, R3 ;  /* 0x0000000516037224 */ /* 0x000fe200078e0203 */
[----:B------:R-:W-:Y:S03]  /*f320*/  MOV R22, R26 ;  /* 0x0000001a00167202 */ /* 0x000fe60000000f00 */
[----:B------:R-:W-:Y:S02]  /*f330*/  IMAD.IADD R25, R25, 0x1, R3 ;  /* 0x0000000119197824 */ /* 0x000fe400078e0203 */
[----:B------:R-:W-:Y:S04]  /*f340*/  IMAD.WIDE.U32 R22, R6, R20, R22 ;  /* 0x0000001406167225 */ /* 0x000fe800078e0016 */
[----:B------:R-:W-:Y:S01]  /*f350*/  IMAD R6, R21, R6, RZ ;  /* 0x0000000615067224 */ /* 0x000fe200078e02ff */
[----:B------:R-:W-:Y:S01]  /*f360*/  LEA R119, P1, R22, R119, 0x1 ;  /* 0x0000007716777211 */ /* 0x000fe200078208ff */
[----:B---3--:R-:W-:Y:S02]  /*f370*/  IMAD R3, R17, R0, RZ ;  /* 0x0000000011037224 */ /* 0x008fe400078e02ff */
        /* <DEDUP_REMOVED lines=9> */
.L_x_1337:
[----:B------:R-:W-:Y:S01]  /*f410*/  MOV R7, R118 ;  /* 0x0000007600077202 */ /* 0x000fe20000000f00 */
[----:B------:R-:W2:Y:S01]  /*f420*/  LD.E R2, desc[UR6][R10.64+0x40] ;  /* 0x000040060a027980 */ /* 0x000ea2000c101900 */
[----:B------:R-:W-:Y:S01]  /*f430*/  MOV R5, R116 ;  /* 0x0000007400057202 */ /* 0x000fe20000000f00 */
[----:B------:R-:W-:Y:S02]  /*f440*/  IMAD.MOV.U32 R6, RZ, RZ, R119 ;  /* 0x000000ffff067224 */ /* 0x000fe400078e0077 */
[----:B------:R-:W3:Y:S01]  /*f450*/  LD.E R0, desc[UR6][R10.64+0x38] ;  /* 0x000038060a007980 */ /* 0x000ee2000c101900 */
[----:B------:R-:W-:Y:S02]  /*f460*/  IMAD.MOV.U32 R4, RZ, RZ, R117 ;  /* 0x000000ffff047224 */ /* 0x000fe400078e0075 */
[----:B---3--:R-:W-:Y:S02]  /*f470*/  IMAD.U32 R0, R0, -0x80, RZ ;  /* 0xffffff8000007824 */ /* 0x008fe400078e00ff */
[----:B--2---:R-:W-:Y:S03]  /*f480*/  IMAD.U32 R2, R2, -0x80, RZ ;  /* 0xffffff8002027824 */ /* 0x004fe600078e00ff */
[----:B------:R-:W-:Y:S02]  /*f490*/  LEA R117, P0, R0, R4, 0x1 ;  /* 0x0000000400757211 */ /* 0x000fe400078008ff */
[----:B------:R-:W-:Y:S02]  /*f4a0*/  LEA R119, P1, R2, R6, 0x1 ;  /* 0x0000000602777211 */ /* 0x000fe400078208ff */
[----:B------:R-:W-:Y:S02]  /*f4b0*/  LEA.HI.X.SX32 R116, R0, R5, 0x1, P0 ;  /* 0x0000000500747211 */ /* 0x000fe400000f0eff */
[----:B------:R-:W-:Y:S09]  /*f4c0*/  LEA.HI.X.SX32 R118, R2, R7, 0x1, P1 ;  /* 0x0000000702767211 */ /* 0x000ff200008f0eff */
.L_x_1338:
[----:B------:R-:W-:Y:S05]  /*f4d0*/  BSYNC B0 ;  /* 0x0000000000007941 */ /* 0x000fea0003800000 */
.L_x_1336:
[----:B------:R-:W-:Y:S04]  /*f4e0*/  IADD3 R14, R14, -0x1, RZ ;  /* 0xffffffff0e0e7810 */ /* 0x000fe80007ffe0ff */
[----:B------:R-:W-:Y:S11]  /*f4f0*/  ISETP.GT.AND P0, PT, R14, R76, PT ;  /* 0x0000004c0e00720c */ /* 0x000ff60003f04270 */
[----:B------:R-:W-:Y:S02]  /*f500*/  @!UPT UIADD3 URZ, URZ, URZ, URZ ;  /* 0x0000003f3f3ff290 */ /* 0x000fe4000fffe03f */
[----:B------:R-:W-:Y:S05]  /*f510*/  @P0 BRA `(.L_x_1339) ;  /* 0xffffff38002c0947 */ /* 0x000fea000383ffff */
.L_x_1205:
[----:B------:R-:W-:Y:S05]  /*f520*/  WARPSYNC.ALL ;  /* 0x0000000000007948 */ /* 0x000fea0003800000 */
[----:B------:R-:W-:Y:S06]  /*f530*/  BAR.SYNC.DEFER_BLOCKING 0x0 ;  /* 0x0000000000007b1d */ /* 0x000fec0000010000 */
[----:B------:R-:W2:Y:S02]  /*f540*/  LD.E R0, desc[UR6][R10.64+0xd0] ;  /* 0x0000d0060a007980 */ /* 0x000ea4000c101900 */
[----:B------:R-:W1:Y:S01]  /*f550*/  S2UR UR4, SR_CgaCtaId ;  /* 0x00000000000479c3 */ /* 0x000e620000008800 */
[----:B------:R-:W-:Y:S01]  /*f560*/  UMOV UR5, 0x400 ;  /* 0x0000040000057882 */ /* 0x000fe20000000000 */
[----:B------:R-:W-:Y:S01]  /*f570*/  BSSY B3, `(.L_x_1340) ;  /* 0x00005a1000037945 */ /* 0x000fe20003800000 */
[C---:B------:R-:W-:Y:S01]  /*f580*/  SHF.L.U64.HI R3, R206.reuse, 0x4, R207 ;  /* 0x00000004ce037819 */ /* 0x040fe200000102cf */
[----:B------:R-:W-:Y:S01]  /*f590*/  IMAD.SHL.U32 R5, R206, 0x10, RZ ;  /* 0x00000010ce057824 */ /* 0x000fe200078e00ff */
[----:B-1----:R-:W-:-:S06]  /*f5a0*/  ULEA UR4, UR4, UR5, 0x18 ;  /* 0x0000000504047291 */ /* 0x002fcc000f8ec03f */
[----:B------:R-:W-:Y:S02]  /*f5b0*/  LEA R247, R162, UR4, 0x1 ;  /* 0x00000004a2f77c11 */ /* 0x000fe4000f8e08ff */
[----:B--2---:R-:W-:-:S13]  /*f5c0*/  ISETP.NE.AND P0, PT, R0, RZ, PT ;  /* 0x000000ff0000720c */ /* 0x004fda0003f05270 */
[----:B------:R-:W-:Y:S05]  /*f5d0*/  @!P0 BRA `(.L_x_1341) ;  /* 0x0000005000fc8947 */ /* 0x000fea0003800000 */
[----:B------:R-:W2:Y:S04]  /*f5e0*/  LD.E.64 R6, desc[UR6][R10.64+0xf0] ;  /* 0x0000f0060a067980 */ /* 0x000ea8000c101b00 */
[----:B------:R-:W3:Y:S04]  /*f5f0*/  LD.E.U8 R4, desc[UR6][R10.64+0x1b3] ;  /* 0x0001b3060a047980 */ /* 0x000ee8000c101100 */
[----:B------:R-:W5:Y:S04]  /*f600*/  LD.E R2, desc[UR6][R10.64+0xc0] ;  /* 0x0000c0060a027980 */ /* 0x000f68000c101900 */
[----:B------:R-:W5:Y:S04]  /*f610*/  LD.E.64 R28, desc[UR6][R10.64+0x148] ;  /* 0x000148060a1c7980 */ /* 0x000f68000c101b00 */
[----:B------:R-:W5:Y:S01]  /*f620*/  LD.E.64 R34, desc[UR6][R10.64+0x150] ;  /* 0x000150060a227980 */ /* 0x000f62000c101b00 */
[----:B--2---:R-:W-:-:S04]  /*f630*/  ISETP.NE.U32.AND P1, PT, R6, RZ, PT ;  /* 0x000000ff0600720c */ /* 0x004fc80003f25070 */
[----:B------:R-:W-:-:S13]  /*f640*/  ISETP.NE.AND.EX P1, PT, R7, RZ, PT, P1 ;  /* 0x000000ff0700720c */ /* 0x000fda0003f25310 */
[----:B------:R-:W-:-:S04]  /*f650*/  @P1 LEA R12, P0, R243, R6, 0x2 ;  /* 0x00000006f30c1211 */ /* 0x000fc800078010ff */
[----:B------:R-:W-:Y:S01]  /*f660*/  @P1 LEA.HI.X R13, R243, R7, R58, 0x2, P0 ;  /* 0x00000007f30d1211 */ /* 0x000fe200000f143a */
[----:B------:R-:W-:-:S06]  /*f670*/  IMAD.MOV.U32 R7, RZ, RZ, RZ ;  /* 0x000000ffff077224 */ /* 0x000fcc00078e00ff */
[----:B------:R1:W2:Y:S01]  /*f680*/  @P1 LD.E R7, desc[UR6][R12.64] ;  /* 0x000000060c071980 */ /* 0x0002a2000c101900 */
[----:B------:R-:W-:Y:S02]  /*f690*/  IADD3 R5, P1, R5, R180, RZ ;  /* 0x000000b405057210 */ /* 0x000fe40007f3e0ff */
[----:B------:R-:W-:Y:S02]  /*f6a0*/  LEA.HI R14, R0, R0, RZ, 0x1 ;  /* 0x00000000000e7211 */ /* 0x000fe400078f08ff */
[----:B---3--:R-:W-:Y:S01]  /*f6b0*/  ISETP.NE.AND P4, PT, R4, RZ, PT ;  /* 0x000000ff0400720c */ /* 0x008fe20003f85270 */
[----:B------:R-:W-:Y:S01]  /*f6c0*/  IMAD.MOV.U32 R184, RZ, RZ, R180 ;  /* 0x000000ffffb87224 */ /* 0x000fe200078e00b4 */
[----:B-----5:R-:W-:Y:S02]  /*f6d0*/  LEA R42, P2, R180, R208, 0x1 ;  /* 0x000000d0b42a7211 */ /* 0x020fe400078408ff */
[----:B------:R-:W-:Y:S01]  /*f6e0*/  LEA R6, P0, R206, R180, 0x5 ;  /* 0x000000b4ce067211 */ /* 0x000fe200078028ff */
[----:B------:R-:W-:Y:S01]  /*f6f0*/  IMAD R8, R207, 0x30, RZ ;  /* 0x00000030cf087824 */ /* 0x000fe200078e02ff */
[----:B------:R-:W-:Y:S01]  /*f700*/  LEA.HI.X R43, R180, R209, R185, 0x1, P2 ;  /* 0x000000d1b42b7211 */ /* 0x000fe200010f0cb9 */
[----:B------:R-:W-:-:S02]  /*f710*/  IMAD.IADD R30, R245, 0x1, -R53 ;  /* 0x00000001f51e7824 */ /* 0x000fc400078e0a35 */
[----:B-1----:R-:W-:Y:S01]  /*f720*/  IMAD.X R12, R3, 0x1, R185, P1 ;  /* 0x00000001030c7824 */ /* 0x002fe200008e06b9 */
[----:B------:R-:W-:Y:S02]  /*f730*/  SHF.R.S32.HI R3, RZ, 0x1, R14 ;  /* 0x00000001ff037819 */ /* 0x000fe4000001140e */
[----:B------:R-:W-:-:S03]  /*f740*/  LEA.HI.X R13, R206, R185, R207, 0x5, P0 ;  /* 0x000000b9ce0d7211 */ /* 0x000fc600000f2ccf */
[----:B------:R-:W-:Y:S01]  /*f750*/  IMAD R21, R200, R3, R157 ;  /* 0x00000003c8157224 */ /* 0x000fe200078e029d */
[-C--:B------:R-:W-:Y:S01]  /*f760*/  LEA R40, P1, R5, R208.reuse, 0x1 ;  /* 0x000000d005287211 */ /* 0x080fe200078208ff */
[----:B------:R-:W-:Y:S01]  /*f770*/  IMAD.WIDE.U32 R184, R206, 0x30, R184 ;  /* 0x00000030ceb87825 */ /* 0x000fe200078e00b8 */
[----:B------:R-:W-:-:S03]  /*f780*/  LEA R38, P0, R6, R208, 0x1 ;  /* 0x000000d006267211 */ /* 0x000fc600078008ff */
[----:B------:R-:W-:Y:S01]  /*f790*/  IMAD.IADD R157, R157, 0x1, R21 ;  /* 0x000000019d9d7824 */ /* 0x000fe200078e0215 */
[-C--:B------:R-:W-:Y:S01]  /*f7a0*/  LEA.HI.X R41, R5, R209.reuse, R12, 0x1, P1 ;  /* 0x000000d105297211 */ /* 0x080fe200008f0c0c */
[----:B------:R-:W-:Y:S01]  /*f7b0*/  IMAD.IADD R8, R185, 0x1, R8 ;  /* 0x00000001b9087824 */ /* 0x000fe200078e0208 */
[-C--:B------:R-:W-:Y:S02]  /*f7c0*/  LEA.HI.X R39, R6, R209.reuse, R13, 0x1, P0 ;  /* 0x000000d106277211 */ /* 0x080fe400000f0c0d */
        /* <DEDUP_REMOVED lines=31> */
[----:B-----5:R-:W-:Y:S02]  /*f9c0*/  MOV R8, R15 ;  /* 0x0000000f00087202 */ /* 0x020fe40000000f00 */
[----:B------:R-:W-:Y:S02]  /*f9d0*/  MOV R24, R13 ;  /* 0x0000000d00187202 */ /* 0x000fe40000000f00 */
[----:B------:R-:W-:Y:S01]  /*f9e0*/  MOV R22, R14 ;  /* 0x0000000e00167202 */ /* 0x000fe20000000f00 */
[----:B------:R-:W-:-:S02]  /*f9f0*/  HADD2.F32 R17, -RZ, R8.H1_H1 ;  /* 0x30000008ff117230 */ /* 0x000fc40000004100 */
[--C-:B------:R-:W-:Y:S02]  /*fa00*/  HADD2.F32 R23, -RZ, R24.reuse.H0_H0 ;  /* 0x20000018ff177230 */ /* 0x100fe40000004100 */
[----:B------:R-:W-:Y:S02]  /*fa10*/  HADD2.F32 R24, -RZ, R24.H1_H1 ;  /* 0x30000018ff187230 */ /* 0x000fe40000004100 */
[----:B------:R-:W-:Y:S02]  /*fa20*/  HADD2.F32 R26, -RZ, R8.H0_H0 ;  /* 0x20000008ff1a7230 */ /* 0x000fe40000004100 */
[----:B---3--:R-:W-:Y:S02]  /*fa30*/  HADD2.F32 R13, -RZ, R5.H1_H1 ;  /* 0x30000005ff0d7230 */ /* 0x008fe40000004100 */
[----:B------:R-:W-:Y:S02]  /*fa40*/  HADD2.F32 R14, -RZ, R4.H1_H1 ;  /* 0x30000004ff0e7230 */ /* 0x000fe40000004100 */
[----:B----4-:R-:W-:-:S02]  /*fa50*/  HADD2.F32 R15, -RZ, R7.H1_H1 ;  /* 0x30000007ff0f7230 */ /* 0x010fc40000004100 */
[C---:B------:R-:W-:Y:S01]  /*fa60*/  FMUL.FTZ R8, R17.reuse, R13 ;  /* 0x0000000d11087220 */ /* 0x040fe20000410000 */
[--C-:B------:R-:W-:Y:S02]  /*fa70*/  HADD2.F32 R16, -RZ, R6.reuse.H1_H1 ;  /* 0x30000006ff107230 */ /* 0x100fe40000004100 */
[C---:B------:R-:W-:Y:S01]  /*fa80*/  FMUL.FTZ R25, R24.reuse, R14 ;  /* 0x0000000e18197220 */ /* 0x040fe20000410000 */
[----:B------:R-:W-:Y:S02]  /*fa90*/  HADD2.F32 R6, -RZ, R6.H0_H0 ;  /* 0x20000006ff067230 */ /* 0x000fe40000004100 */
[----:B------:R-:W-:Y:S01]  /*faa0*/  FMUL.FTZ R17, R17, R15 ;  /* 0x0000000f11117220 */ /* 0x000fe20000410000 */
[----:B------:R-:W-:Y:S02]  /*fab0*/  HADD2.F32 R4, -RZ, R4.H0_H0 ;  /* 0x20000004ff047230 */ /* 0x000fe40000004100 */
[----:B------:R-:W-:Y:S01]  /*fac0*/  FMUL.FTZ R24, R24, R16 ;  /* 0x0000001018187220 */ /* 0x000fe20000410000 */
[----:B------:R-:W-:-:S02]  /*fad0*/  HADD2.F32 R5, -RZ, R5.H0_H0 ;  /* 0x20000005ff057230 */ /* 0x000fc40000004100 */
[C---:B------:R-:W-:Y:S01]  /*fae0*/  FFMA.FTZ R17, R26.reuse, R13, R17 ;  /* 0x0000000d1a117223 */ /* 0x040fe20000010011 */
[----:B------:R-:W-:Y:S02]  /*faf0*/  HADD2.F32 R13, -RZ, R12.H1_H1 ;  /* 0x3000000cff0d7230 */ /* 0x000fe40000004100 */
[C---:B------:R-:W-:Y:S01]  /*fb00*/  FFMA.FTZ R24, R23.reuse, R14, R24 ;  /* 0x0000000e17187223 */ /* 0x040fe20000010018 */
[----:B------:R-:W-:Y:S02]  /*fb10*/  HADD2.F32 R14, -RZ, R22.H1_H1 ;  /* 0x30000016ff0e7230 */ /* 0x000fe40000004100 */
[----:B------:R-:W-:Y:S01]  /*fb20*/  FFMA.FTZ R25, R23, R16, -R25 ;  /* 0x0000001017197223 */ /* 0x000fe20000010819 */
[----:B------:R-:W-:Y:S01]  /*fb30*/  FFMA.FTZ R8, R26, R15, -R8 ;  /* 0x0000000f1a087223 */ /* 0x000fe20000010808 */
[----:B------:R-:W-:Y:S02]  /*fb40*/  HADD2.F32 R7, -RZ, R7.H0_H0 ;  /* 0x20000007ff077230 */ /* 0x000fe40000004100 */
[----:B------:R-:W-:Y:S01]  /*fb50*/  FMUL.FTZ R15, R13, R4 ;  /* 0x000000040d0f7220 */ /* 0x000fe20000410000 */
[----:B------:R-:W-:-:S02]  /*fb60*/  HADD2.F32 R12, -RZ, R12.H0_H0 ;  /* 0x2000000cff0c7230 */ /* 0x000fc40000004100 */
        /* <DEDUP_REMOVED lines=8> */
[----:B------:R-:W-:Y:S02]  /*fbf0*/  F2FP.F16.F32.PACK_AB R24, R24, R25 ;  /* 0x000000191818723e */ /* 0x000fe400000000ff */
[----:B------:R-:W-:-:S02]  /*fc00*/  F2FP.F16.F32.PACK_AB R15, R16, R15 ;  /* 0x0000000f100f723e */ /* 0x000fc400000000ff */
[----:B------:R-:W-:Y:S02]  /*fc10*/  F2FP.F16.F32.PACK_AB R8, R17, R8 ;  /* 0x000000081108723e */ /* 0x000fe400000000ff */
[----:B------:R-:W-:Y:S02]  /*fc20*/  F2FP.F16.F32.PACK_AB R14, R14, R13 ;  /* 0x0000000d0e0e723e */ /* 0x000fe400000000ff */
[----:B------:R-:W-:Y:S02]  /*fc30*/  MOV R12, R15 ;  /* 0x0000000f000c7202 */ /* 0x000fe40000000f00 */
[----:B------:R-:W-:Y:S02]  /*fc40*/  MOV R13, R24 ;  /* 0x00000018000d7202 */ /* 0x000fe40000000f00 */
[----:B------:R-:W-:Y:S02]  /*fc50*/  MOV R15, R8 ;  /* 0x00000008000f7202 */ /* 0x000fe40000000f00 */
.L_x_1348:
[----:B------:R-:W-:Y:S05]  /*fc60*/  BSYNC B0 ;  /* 0x0000000000007941 */ /* 0x000fea0003800000 */
.L_x_1347:
[----:B-----5:R3:W-:Y:S02]  /*fc70*/  STS.128 [R247], R12 ;  /* 0x0000000cf7007388 */ /* 0x0207e40000000c00 */
.L_x_1346:
[----:B------:R-:W-:Y:S05]  /*fc80*/  BSYNC B1 ;  /* 0x0000000000017941 */ /* 0x000fea0003800000 */
.L_x_1345:
[----:B------:R-:W-:-:S13]  /*fc90*/  ISETP.GE.AND P0, PT, R9, R2, PT ;  /* 0x000000020900720c */ /* 0x000fda0003f06270 */
[----:B------:R4:W-:Y:S01]  /*fca0*/  @P0 STS.128 [R247+0x2000], RZ ;  /* 0x002000fff7000388 */ /* 0x0009e20000000c00 */
[----:B------:R-:W-:Y:S05]  /*fcb0*/  @P0 BRA `(.L_x_1344) ;  /* 0x0000000000c80947 */ /* 0x000fea0003800000 */
[----:B---3--:R3:W5:Y:S01]  /*fcc0*/  LD.E.128 R12, desc[UR6][R42.64+0x80] ;  /* 0x000080062a0c7980 */ /* 0x008762000c101d00 */
[----:B------:R-:W-:Y:S01]  /*fcd0*/  ISETP.GE.AND P0, PT, R9, R0, PT ;  /* 0x000000000900720c */ /* 0x000fe20003f06270 */
[----:B------:R-:W-:-:S12]  /*fce0*/  BSSY B0, `(.L_x_1349) ;  /* 0x000002e000007945 */ /* 0x000fd80003800000 */
[----:B------:R-:W-:Y:S05]  /*fcf0*/  @P0 BRA `(.L_x_1350) ;  /* 0x0000000000b00947 */ /* 0x000fea0003800000 */
[----:B------:R-:W2:Y:S04]  /*fd00*/  LD.E.64 R4, desc[UR6][R58.64+0x40] ;  /* 0x000040063a047980 */ /* 0x000ea8000c101b00 */
        /* <DEDUP_REMOVED lines=8> */
[----:B--2---:R-:W-:Y:S02]  /*fd90*/  HADD2.F32 R13, -RZ, R5.H1_H1 ;  /* 0x30000005ff0d7230 */ /* 0x004fe40000004100 */
        /* <DEDUP_REMOVED lines=34> */
.L_x_1350:
[----:B------:R-:W-:Y:S05]  /*ffc0*/  BSYNC B0 ;  /* 0x0000000000007941 */ /* 0x000fea0003800000 */
.L_x_1349:
[----:B-----5:R1:W-:Y:S02]  /*ffd0*/  STS.128 [R247+0x2000], R12 ;  /* 0x0020000cf7007388 */ /* 0x0203e40000000c00 */
.L_x_1344:
[----:B------:R-:W-:Y:S05]  /*ffe0*/  BSYNC B2 ;  /* 0x0000000000027941 */ /* 0x000fea0003800000 */
.L_x_1343:
        /* <DEDUP_REMOVED lines=11> */
[-C--:B------:R-:W-:Y:S01]  /*100a0*/  IADD3 R56, P2, R28, R58.reuse, RZ ;  /* 0x0000003a1c387210 */ /* 0x080fe20007f5e0ff */
[----:B------:R1:W-:Y:S01]  /*100b0*/  @P0 STS.128 [R247+0x800], RZ ;  /* 0x000800fff7000388 */ /* 0x0003e20000000c00 */
[----:B------:R-:W-:-:S03]  /*100c0*/  IADD3 R58, P1, R34, R58, RZ ;  /* 0x0000003a223a7210 */ /* 0x000fc60007f3e0ff */
[--C-:B------:R-:W-:Y:S02]  /*100d0*/  IMAD.X R57, R29, 0x1, R4.reuse, P2 ;  /* 0x000000011d397824 */ /* 0x100fe400010e0604 */
[----:B------:R-:W-:Y:S01]  /*100e0*/  IMAD.X R59, R35, 0x1, R4, P1 ;  /* 0x00000001233b7824 */ /* 0x000fe200008e0604 */
[----:B------:R-:W-:Y:S07]  /*100f0*/  @P0 BRA `(.L_x_1354) ;  /* 0x0000000000c80947 */ /* 0x000fee0003800000 */
[----:B-1-3--:R1:W5:Y:S01]  /*10100*/  LD.E.128 R12, desc[UR6][R40.64] ;  /* 0x00000006280c7980 */ /* 0x00a362000c101d00 */
[----:B------:R-:W-:Y:S01]  /*10110*/  ISETP.GE.AND P0, PT, R18, R0, PT ;  /* 0x000000001200720c */ /* 0x000fe20003f06270 */
[----:B------:R-:W-:-:S12]  /*10120*/  BSSY B0, `(.L_x_1355) ;  /* 0x000002e000007945 */ /* 0x000fd80003800000 */
[----:B------:R-:W-:Y:S05]  /*10130*/  @P0 BRA `(.L_x_1356) ;  /* 0x0000000000b00947 */ /* 0x000fea0003800000 */
[----:B------:R-:W3:Y:S04]  /*10140*/  LD.E.64 R4, desc[UR6][R58.64] ;  /* 0x000000063a047980 */ /* 0x000ee8000c101b00 */
[----:B------:R-:W2:Y:S01]  /*10150*/  LD.E.64 R6, desc[UR6][R56.64] ;  /* 0x0000000638067980 */ /* 0x000ea2000c101b00 */
[----:B-----5:R-:W-:Y:S02]  /*10160*/  MOV R25, R13 ;  /* 0x0000000d00197202 */ /* 0x020fe40000000f00 */
[----:B------:R-:W-:Y:S02]  /*10170*/  MOV R13, R15 ;  /* 0x0000000f000d7202 */ /* 0x000fe40000000f00 */
[----:B------:R-:W-:Y:S01]  /*10180*/  MOV R23, R14 ;  /* 0x0000000e00177202 */ /* 0x000fe20000000f00 */
[----:B------:R-:W-:-:S02]  /*10190*/  HADD2.F32 R24, -RZ, R25.H0_H0 ;  /* 0x20000019ff187230 */ /* 0x000fc40000004100 */
[----:B------:R-:W-:Y:S02]  /*101a0*/  HADD2.F32 R22, -RZ, R13.H1_H1 ;  /* 0x3000000dff167230 */ /* 0x000fe40000004100 */
[----:B------:R-:W-:Y:S02]  /*101b0*/  HADD2.F32 R25, -RZ, R25.H1_H1 ;  /* 0x30000019ff197230 */ /* 0x000fe40000004100 */
[----:B------:R-:W-:Y:S02]  /*101c0*/  HADD2.F32 R27, -RZ, R13.H0_H0 ;  /* 0x2000000dff1b7230 */ /* 0x000fe40000004100 */
[----:B---3--:R-:W-:Y:S02]  /*101d0*/  HADD2.F32 R14, -RZ, R5.H1_H1 ;  /* 0x30000005ff0e7230 */ /* 0x008fe40000004100 */
[----:B------:R-:W-:Y:S02]  /*101e0*/  HADD2.F32 R15, -RZ, R4.H1_H1 ;  /* 0x30000004ff0f7230 */ /* 0x000fe40000004100 */
[----:B--2---:R-:W-:-:S02]  /*101f0*/  HADD2.F32 R16, -RZ, R7.H1_H1 ;  /* 0x30000007ff107230 */ /* 0x004fc40000004100 */
        /* <DEDUP_REMOVED lines=9> */
[--C-:B------:R-:W-:Y:S02]  /*10290*/  HADD2.F32 R14, -RZ, R12.reuse.H1_H1 ;  /* 0x3000000cff0e7230 */ /* 0x100fe40000004100 */
[C---:B------:R-:W-:Y:S01]  /*102a0*/  FFMA.FTZ R25, R24.reuse, R15, R25 ;  /* 0x0000000f18197223 */ /* 0x040fe20000010019 */
[----:B------:R-:W-:Y:S02]  /*102b0*/  HADD2.F32 R15, -RZ, R23.H1_H1 ;  /* 0x30000017ff0f7230 */ /* 0x000fe40000004100 */
[----:B------:R-:W-:Y:S01]  /*102c0*/  FFMA.FTZ R26, R24, R17, -R26 ;  /* 0x00000011181a7223 */ /* 0x000fe2000001081a */
[----:B------:R-:W-:Y:S02]  /*102d0*/  HADD2.F32 R7, -RZ, R7.H0_H0 ;  /* 0x20000007ff077230 */ /* 0x000fe40000004100 */
[----:B------:R-:W-:Y:S01]  /*102e0*/  FFMA.FTZ R13, R27, R16, -R13 ;  /* 0x000000101b0d7223 */ /* 0x000fe2000001080d */
        /* <DEDUP_REMOVED lines=14> */
[----:B------:R-:W-:Y:S02]  /*103d0*/  MOV R12, R16 ;  /* 0x00000010000c7202 */ /* 0x000fe40000000f00 */
[----:B------:R-:W-:Y:S02]  /*103e0*/  MOV R13, R25 ;  /* 0x00000019000d7202 */ /* 0x000fe40000000f00 */
[----:B------:R-:W-:-:S02]  /*103f0*/  MOV R15, R22 ;  /* 0x00000016000f7202 */ /* 0x000fc40000000f00 */
.L_x_1356:
[----:B------:R-:W-:Y:S05]  /*10400*/  BSYNC B0 ;  /* 0x0000000000007941 */ /* 0x000fea0003800000 */
.L_x_1355:
[----:B-----5:R3:W-:Y:S02]  /*10410*/  STS.128 [R247+0x800], R12 ;  /* 0x0008000cf7007388 */ /* 0x0207e40000000c00 */
.L_x_1354:
[----:B------:R-:W-:Y:S05]  /*10420*/  BSYNC B1 ;  /* 0x0000000000017941 */ /* 0x000fea0003800000 */
.L_x_1353:
[----:B------:R-:W-:-:S13]  /*10430*/  ISETP.GE.AND P0, PT, R9, R2, PT ;  /* 0x000000020900720c */ /* 0x000fda0003f06270 */
[----:B------:R1:W-:Y:S01]  /*10440*/  @P0 STS.128 [R247+0x2800], RZ ;  /* 0x002800fff7000388 */ /* 0x0003e20000000c00 */
[----:B------:R-:W-:Y:S05]  /*10450*/  @P0 BRA `(.L_x_1352) ;  /* 0x0000000000d00947 */ /* 0x000fea0003800000 */
[----:B-123--:R-:W5:Y:S01]  /*10460*/  LD.E.128 R40, desc[UR6][R40.64+0x80] ;  /* 0x0000800628287980 */ /* 0x00ef62000c101d00 */
[----:B------:R-:W-:Y:S01]  /*10470*/  ISETP.GE.AND P0, PT, R9, R0, PT ;  /* 0x000000000900720c */ /* 0x000fe20003f06270 */
[----:B------:R-:W-:-:S12]  /*10480*/  BSSY B0, `(.L_x_1357) ;  /* 0x0000030000007945 */ /* 0x000fd80003800000 */
[----:B------:R-:W-:Y:S05]  /*10490*/  @P0 BRA `(.L_x_1358) ;  /* 0x0000000000b80947 */ /* 0x000fea0003800000 */
[----:B------:R-:W2:Y:S04]  /*104a0*/  LD.E.64 R4, desc[UR6][R58.64+0x40] ;  /* 0x000040063a047980 */ /* 0x000ea8000c101b00 */
[----:B------:R-:W3:Y:S01]  /*104b0*/  LD.E.64 R6, desc[UR6][R56.64+0x40] ;  /* 0x0000400638067980 */ /* 0x000ee2000c101b00 */
[----:B-----5:R-:W-:Y:S02]  /*104c0*/  MOV R25, R41 ;  /* 0x0000002900197202 */ /* 0x020fe40000000f00 */
[----:B------:R-:W-:Y:S02]  /*104d0*/  MOV R12, R43 ;  /* 0x0000002b000c7202 */ /* 0x000fe40000000f00 */
[----:B------:R-:W-:Y:S01]  /*104e0*/  MOV R13, R40 ;  /* 0x00000028000d7202 */ /* 0x000fe20000000f00 */
[----:B------:R-:W-:Y:S01]  /*104f0*/  HADD2.F32 R24, -RZ, R25.H0_H0 ;  /* 0x20000019ff187230 */ /* 0x000fe20000004100 */
[----:B------:R-:W-:Y:S01]  /*10500*/  MOV R23, R42 ;  /* 0x0000002a00177202 */ /* 0x000fe20000000f00 */
[----:B------:R-:W-:-:S02]  /*10510*/  HADD2.F32 R22, -RZ, R12.H1_H1 ;  /* 0x3000000cff167230 */ /* 0x000fc40000004100 */
[----:B------:R-:W-:Y:S02]  /*10520*/  HADD2.F32 R25, -RZ, R25.H1_H1 ;  /* 0x30000019ff197230 */ /* 0x000fe40000004100 */
[----:B------:R-:W-:Y:S02]  /*10530*/  HADD2.F32 R27, -RZ, R12.H0_H0 ;  /* 0x2000000cff1b7230 */ /* 0x000fe40000004100 */
[----:B--2---:R-:W-:Y:S02]  /*10540*/  HADD2.F32 R14, -RZ, R5.H1_H1 ;  /* 0x30000005ff0e7230 */ /* 0x004fe40000004100 */
[----:B------:R-:W-:Y:S02]  /*10550*/  HADD2.F32 R15, -RZ, R4.H1_H1 ;  /* 0x30000004ff0f7230 */ /* 0x000fe40000004100 */
[----:B---3--:R-:W-:Y:S02]  /*10560*/  HADD2.F32 R16, -RZ, R7.H1_H1 ;  /* 0x30000007ff107230 */ /* 0x008fe40000004100 */
[----:B------:R-:W-:Y:S01]  /*10570*/  FMUL.FTZ R12, R22, R14 ;  /* 0x0000000e160c7220 */ /* 0x000fe20000410000 */
[----:B------:R-:W-:-:S02]  /*10580*/  HADD2.F32 R17, -RZ, R6.H1_H1 ;  /* 0x30000006ff117230 */ /* 0x000fc40000004100 */
[C---:B------:R-:W-:Y:S01]  /*10590*/  FMUL.FTZ R26, R25.reuse, R15 ;  /* 0x0000000f191a7220 */ /* 0x040fe20000410000 */
[----:B------:R-:W-:Y:S02]  /*105a0*/  HADD2.F32 R6, -RZ, R6.H0_H0 ;  /* 0x20000006ff067230 */ /* 0x000fe40000004100 */
[----:B------:R-:W-:Y:S01]  /*105b0*/  FMUL.FTZ R22, R22, R16 ;  /* 0x0000001016167220 */ /* 0x000fe20000410000 */
[----:B------:R-:W-:Y:S02]  /*105c0*/  HADD2.F32 R4, -RZ, R4.H0_H0 ;  /* 0x20000004ff047230 */ /* 0x000fe40000004100 */
[----:B------:R-:W-:Y:S01]  /*105d0*/  FMUL.FTZ R25, R25, R17 ;  /* 0x0000001119197220 */ /* 0x000fe20000410000 */
[----:B------:R-:W-:Y:S02]  /*105e0*/  HADD2.F32 R5, -RZ, R5.H0_H0 ;  /* 0x20000005ff057230 */ /* 0x000fe40000004100 */
[----:B------:R-:W-:Y:S01]  /*105f0*/  FFMA.FTZ R22, R27, R14, R22 ;  /* 0x0000000e1b167223 */ /* 0x000fe20000010016 */
[----:B------:R-:W-:-:S02]  /*10600*/  HADD2.F32 R14, -RZ, R13.H1_H1 ;  /* 0x3000000dff0e7230 */ /* 0x000fc40000004100 */
[C---:B------:R-:W-:Y:S01]  /*10610*/  FFMA.FTZ R25, R24.reuse, R15, R25 ;  /* 0x0000000f18197223 */ /* 0x040fe20000010019 */
[----:B------:R-:W-:Y:S02]  /*10620*/  HADD2.F32 R15, -RZ, R23.H1_H1 ;  /* 0x30000017ff0f7230 */ /* 0x000fe40000004100 */
[----:B------:R-:W-:Y:S01]  /*10630*/  FFMA.FTZ R26, R24, R17, -R26 ;  /* 0x00000011181a7223 */ /* 0x000fe2000001081a */
[----:B------:R-:W-:Y:S02]  /*10640*/  HADD2.F32 R7, -RZ, R7.H0_H0 ;  /* 0x20000007ff077230 */ /* 0x000fe40000004100 */
[----:B------:R-:W-:Y:S01]  /*10650*/  FFMA.FTZ R12, R27, R16, -R12 ;  /* 0x000000101b0c7223 */ /* 0x000fe2000001080c */
[C---:B------:R-:W-:Y:S01]  /*10660*/  FMUL.FTZ R16, R14.reuse, R4 ;  /* 0x000000040e107220 */ /* 0x040fe20000410000 */
[----:B------:R-:W-:Y:S01]  /*10670*/  FMUL.FTZ R17, R14, R6 ;  /* 0x000000060e117220 */ /* 0x000fe20000410000 */
[----:B------:R-:W-:Y:S02]  /*10680*/  HADD2.F32 R13, -RZ, R13.H0_H0 ;  /* 0x2000000dff0d7230 */ /* 0x000fe40000004100 */
[----:B------:R-:W-:Y:S01]  /*10690*/  FMUL.FTZ R14, R15, R5 ;  /* 0x000000050f0e7220 */ /* 0x000fe20000410000 */
[----:B------:R-:W-:-:S02]  /*106a0*/  HADD2.F32 R23, -RZ, R23.H0_H0 ;  /* 0x20000017ff177230 */ /* 0x000fc40000004100 */
[-C--:B------:R-:W-:Y:S01]  /*106b0*/  FMUL.FTZ R15, R15, R7.reuse ;  /* 0x000000070f0f7220 */ /* 0x080fe20000410000 */
[----:B------:R-:W-:Y:S01]  /*106c0*/  F2FP.F16.F32.PACK_AB R25, R25, R26 ;  /* 0x0000001a1919723e */ /* 0x000fe200000000ff */
[C---:B------:R-:W-:Y:S01]  /*106d0*/  FFMA.FTZ R16, R13.reuse, R6, -R16 ;  /* 0x000000060d107223 */ /* 0x040fe20000010810 */
[----:B------:R-:W-:Y:S01]  /*106e0*/  FFMA.FTZ R17, R13, R4, R17 ;  /* 0x000000040d117223 */ /* 0x000fe20000010011 */
[C---:B------:R-:W-:Y:S01]  /*106f0*/  FFMA.FTZ R14, R23.reuse, R7, -R14 ;  /* 0x00000007170e7223 */ /* 0x040fe2000001080e */
[----:B------:R-:W-:Y:S01]  /*10700*/  FFMA.FTZ R15, R23, R5, R15 ;  /* 0x00000005170f7223 */ /* 0x000fe2000001000f */
[----:B------:R-:W-:Y:S02]  /*10710*/  F2FP.F16.F32.PACK_AB R12, R22, R12 ;  /* 0x0000000c160c723e */ /* 0x000fe400000000ff */
[----:B------:R-:W-:Y:S02]  /*10720*/  F2FP.F16.F32.PACK_AB R16, R17, R16 ;  /* 0x000000101110723e */ /* 0x000fe400000000ff */
[----:B------:R-:W-:-:S02]  /*10730*/  F2FP.F16.F32.PACK_AB R14, R15, R14 ;  /* 0x0000000e0f0e723e */ /* 0x000fc400000000ff */
[----:B------:R-:W-:Y:S02]  /*10740*/  MOV R40, R16 ;  /* 0x0000001000287202 */ /* 0x000fe40000000f00 */
[----:B------:R-:W-:Y:S02]  /*10750*/  MOV R41, R25 ;  /* 0x0000001900297202 */ /* 0x000fe40000000f00 */
[----:B------:R-:W-:Y:S02]  /*10760*/  MOV R42, R14 ;  /* 0x0000000e002a7202 */ /* 0x000fe40000000f00 */
[----:B------:R-:W-:Y:S02]  /*10770*/  MOV R43, R12 ;  /* 0x0000000c002b7202 */ /* 0x000fe40000000f00 */
.L_x_1358:
[----:B------:R-:W-:Y:S05]  /*10780*/  BSYNC B0 ;  /* 0x0000000000007941 */ /* 0x000fea0003800000 */
.L_x_1357:
[----:B-----5:R1:W-:Y:S02]  /*10790*/  STS.128 [R247+0x2800], R40 ;  /* 0x00280028f7007388 */ /* 0x0203e40000000c00 */
.L_x_1352:
[----:B------:R-:W-:Y:S05]  /*107a0*/  BSYNC B2 ;  /* 0x0000000000027941 */ /* 0x000fea0003800000 */
.L_x_1351:
        /* <DEDUP_REMOVED lines=10> */
[C---:B-123--:R-:W-:Y:S02]  /*10850*/  IMAD.SHL.U32 R42, R5.reuse, 0x2, RZ ;  /* 0x00000002052a7824 */ /* 0x04efe400078e00ff */
[----:B------:R1:W-:Y:S01]  /*10860*/  @P0 STS.128 [R247+0x1000], RZ ;  /* 0x001000fff7000388 */ /* 0x0003e20000000c00 */
[----:B------:R-:W-:Y:S02]  /*10870*/  SHF.L.U64.HI R4, R5, 0x1, R4 ;  /* 0x0000000105047819 */ /* 0x000fe40000010204 */
[-C--:B------:R-:W-:Y:S02]  /*10880*/  IADD3 R40, P2, R28, R42.reuse, RZ ;  /* 0x0000002a1c287210 */ /* 0x080fe40007f5e0ff */
[----:B------:R-:W-:-:S03]  /*10890*/  IADD3 R42, P1, R34, R42, RZ ;  /* 0x0000002a222a7210 */ /* 0x000fc60007f3e0ff */
[--C-:B------:R-:W-:Y:S02]  /*108a0*/  IMAD.X R41, R29, 0x1, R4.reuse, P2 ;  /* 0x000000011d297824 */ /* 0x100fe400010e0604 */
[----:B------:R-:W-:Y:S01]  /*108b0*/  IMAD.X R43, R35, 0x1, R4, P1 ;  /* 0x00000001232b7824 */ /* 0x000fe200008e0604 */
[----:B------:R-:W-:Y:S07]  /*108c0*/  @P0 BRA `(.L_x_1362) ;  /* 0x0000000000c80947 */ /* 0x000fee0003800000 */
        /* <DEDUP_REMOVED lines=48> */
.L_x_1364:
[----:B------:R-:W-:Y:S05]  /*10bd0*/  BSYNC B0 ;  /* 0x0000000000007941 */ /* 0x000fea0003800000 */
.L_x_1363:
[----:B-----5:R3:W-:Y:S02]  /*10be0*/  STS.128 [R247+0x1000], R12 ;  /* 0x0010000cf7007388 */ /* 0x0207e40000000c00 */
.L_x_1362:
[----:B------:R-:W-:Y:S05]  /*10bf0*/  BSYNC B1 ;  /* 0x0000000000017941 */ /* 0x000fea0003800000 */
.L_x_1361:
        /* <DEDUP_REMOVED lines=51> */
.L_x_1366:
[----:B------:R-:W-:Y:S05]  /*10f30*/  BSYNC B0 ;  /* 0x0000000000007941 */ /* 0x000fea0003800000 */
.L_x_1365:
[----:B-----5:R1:W-:Y:S02]  /*10f40*/  STS.128 [R247+0x3000], R12 ;  /* 0x0030000cf7007388 */ /* 0x0203e40000000c00 */
.L_x_1360:
[----:B------:R-:W-:Y:S05]  /*10f50*/  BSYNC B2 ;  /* 0x0000000000027941 */ /* 0x000fea0003800000 */
.L_x_1359:
[----:B--23--:R-:W-:-:S05]  /*10f60*/  VIADD R38, R200, 0x30 ;  /* 0x00000030c8267836 */ /* 0x00cfca0000000000 */
        /* <DEDUP_REMOVED lines=64> */
.L_x_1371:
[----:B------:R-:W-:Y:S05]  /*11370*/  BSYNC B0 ;  /* 0x0000000000007941 */ /* 0x000fea0003800000 */
.L_x_1370:
[----:B-----5:R3:W-:Y:S02]  /*11380*/  STS.128 [R247+0x1800], R12 ;  /* 0x0018000cf7007388 */ /* 0x0207e40000000c00 */
.L_x_1369:
[----:B------:R-:W-:Y:S05]  /*11390*/  BSYNC B1 ;  /* 0x0000000000017941 */ /* 0x000fea0003800000 */
.L_x_1368:
        /* <DEDUP_REMOVED lines=8> */
[----:B------:R2:W4:Y:S01]  /*11420*/  LD.E.64 R4, desc[UR6][R16.64+0x40] ;  /* 0x0000400610047980 */ /* 0x000522000c101b00 */
[----:B-----5:R-:W-:Y:S02]  /*11430*/  MOV R0, R15 ;  /* 0x0000000f00007202 */ /* 0x020fe40000000f00 */
[----:B------:R-:W-:Y:S02]  /*11440*/  MOV R15, R14 ;  /* 0x0000000e000f7202 */ /* 0x000fe40000000f00 */
[----:B------:R-:W-:Y:S01]  /*11450*/  MOV R6, R12 ;  /* 0x0000000c00067202 */ /* 0x000fe20000000f00 */
[----:B------:R-:W-:-:S02]  /*11460*/  HADD2.F32 R14, -RZ, R0.H1_H1 ;  /* 0x30000000ff0e7230 */ /* 0x000fc40000004100 */
[----:B------:R-:W-:Y:S01]  /*11470*/  HADD2.F32 R19, -RZ, R0.H0_H0 ;  /* 0x20000000ff137230 */ /* 0x000fe20000004100 */
[----:B--2---:R-:W-:-:S05]  /*11480*/  MOV R17, R13 ;  /* 0x0000000d00117202 */ /* 0x004fca0000000f00 */
[--C-:B------:R-:W-:Y:S02]  /*11490*/  HADD2.F32 R16, -RZ, R17.reuse.H0_H0 ;  /* 0x20000011ff107230 */ /* 0x100fe40000004100 */
[----:B------:R-:W-:Y:S02]  /*114a0*/  HADD2.F32 R17, -RZ, R17.H1_H1 ;  /* 0x30000011ff117230 */ /* 0x000fe40000004100 */
[----:B---3--:R-:W-:Y:S02]  /*114b0*/  HADD2.F32 R7, -RZ, R3.H1_H1 ;  /* 0x30000003ff077230 */ /* 0x008fe40000004100 */
[----:B------:R-:W-:Y:S02]  /*114c0*/  HADD2.F32 R9, -RZ, R2.H1_H1 ;  /* 0x30000002ff097230 */ /* 0x000fe40000004100 */
[----:B----4-:R-:W-:Y:S02]  /*114d0*/  HADD2.F32 R12, -RZ, R5.H1_H1 ;  /* 0x30000005ff0c7230 */ /* 0x010fe40000004100 */
        /* <DEDUP_REMOVED lines=18> */
[C---:B------:R-:W-:Y:S01]  /*11600*/  FMUL.FTZ R7, R9.reuse, R3 ;  /* 0x0000000309077220 */ /* 0x040fe20000410000 */
[-C--:B------:R-:W-:Y:S01]  /*11610*/  FMUL.FTZ R9, R9, R5.reuse ;  /* 0x0000000509097220 */ /* 0x080fe20000410000 */
[----:B------:R-:W-:Y:S01]  /*11620*/  HADD2.F32 R6, -RZ, R6.H0_H0 ;  /* 0x20000006ff067230 */ /* 0x000fe20000004100 */
[----:B------:R-:W-:Y:S01]  /*11630*/  F2FP.F16.F32.PACK_AB R14, R14, R0 ;  /* 0x000000000e0e723e */ /* 0x000fe200000000ff */
[C---:B------:R-:W-:Y:S01]  /*11640*/  FFMA.FTZ R7, R15.reuse, R5, -R7 ;  /* 0x000000050f077223 */ /* 0x040fe20000010807 */
[----:B------:R-:W-:Y:S01]  /*11650*/  FFMA.FTZ R9, R15, R3, R9 ;  /* 0x000000030f097223 */ /* 0x000fe20000010009 */
[----:B------:R-:W-:Y:S01]  /*11660*/  F2FP.F16.F32.PACK_AB R17, R17, R18 ;  /* 0x000000121111723e */ /* 0x000fe200000000ff */
[C---:B------:R-:W-:Y:S01]  /*11670*/  FFMA.FTZ R12, R6.reuse, R4, -R12 ;  /* 0x00000004060c7223 */ /* 0x040fe2000001080c */
[----:B------:R-:W-:Y:S01]  /*11680*/  FFMA.FTZ R13, R6, R2, R13 ;  /* 0x00000002060d7223 */ /* 0x000fe2000001000d */
[----:B------:R-:W-:-:S02]  /*11690*/  MOV R15, R14 ;  /* 0x0000000e000f7202 */ /* 0x000fc40000000f00 */
[----:B------:R-:W-:Y:S02]  /*116a0*/  F2FP.F16.F32.PACK_AB R7, R9, R7 ;  /* 0x000000070907723e */ /* 0x000fe400000000ff */
[----:B------:R-:W-:Y:S02]  /*116b0*/  F2FP.F16.F32.PACK_AB R12, R13, R12 ;  /* 0x0000000c0d0c723e */ /* 0x000fe400000000ff */
[----:B------:R-:W-:Y:S02]  /*116c0*/  MOV R13, R17 ;  /* 0x00000011000d7202 */ /* 0x000fe40000000f00 */
[----:B------:R-:W-:Y:S02]  /*116d0*/  MOV R14, R7 ;  /* 0x00000007000e7202 */ /* 0x000fe40000000f00 */
.L_x_1373:
[----:B------:R-:W-:Y:S05]  /*116e0*/  BSYNC B0 ;  /* 0x0000000000007941 */ /* 0x000fea0003800000 */
.L_x_1372:
[----:B-----5:R3:W-:Y:S01]  /*116f0*/  STS.128 [R247+0x3800], R12 ;  /* 0x0038000cf7007388 */ /* 0x0207e20000000c00 */
[----:B------:R-:W-:Y:S05]  /*11700*/  BRA `(.L_x_1367) ;  /* 0x00000038001c7947 */ /* 0x000fea0003800000 */
.L_x_1342:
        /* <DEDUP_REMOVED lines=22> */
[----:B------:R-:W-:-:S03]  /*11870*/  @P1 IADD3 R8, -R3, RZ, RZ ;  /* 0x000000ff03081210 */ /* 0x000fc60007ffe1ff */
[----:B------:R4:W2:Y:S02]  /*11880*/  LD.E.128 R4, desc[UR6][R12.64] ;  /* 0x000000060c047980 */ /* 0x0008a4000c101d00 */
[----:B----4-:R-:W-:-:S04]  /*11890*/  IADD3 R12, P0, R8, R16, RZ ;  /* 0x00000010080c7210 */ /* 0x010fc80007f1e0ff */
[----:B------:R-:W-:Y:S02]  /*118a0*/  LEA.HI.X.SX32 R8, R8, R17, 0x1, P0 ;  /* 0x0000001108087211 */ /* 0x000fe400000f0eff */
[----:B------:R-:W-:-:S04]  /*118b0*/  LEA R14, P0, R12, R28, 0x1 ;  /* 0x0000001c0c0e7211 */ /* 0x000fc800078008ff */
[----:B------:R-:W-:-:S06]  /*118c0*/  LEA.HI.X R15, R12, R29, R8, 0x1, P0 ;  /* 0x0000001d0c0f7211 */ /* 0x000fcc00000f0c08 */
[----:B------:R-:W4:Y:S01]  /*118d0*/  LD.E.128 R12, desc[UR6][R14.64] ;  /* 0x000000060e0c7980 */ /* 0x000f22000c101d00 */
[----:B-----5:R-:W-:Y:S02]  /*118e0*/  MOV R8, R25 ;  /* 0x0000001900087202 */ /* 0x020fe40000000f00 */
[----:B------:R-:W-:Y:S02]  /*118f0*/  MOV R25, R24 ;  /* 0x0000001800197202 */ /* 0x000fe40000000f00 */
[----:B------:R-:W-:Y:S02]  /*11900*/  MOV R24, R27 ;  /* 0x0000001b00187202 */ /* 0x000fe40000000f00 */
[----:B---3--:R-:W-:Y:S02]  /*11910*/  MOV R27, R21 ;  /* 0x00000015001b7202 */ /* 0x008fe40000000f00 */
[----:B------:R-:W-:Y:S01]  /*11920*/  MOV R21, R22 ;  /* 0x0000001600157202 */ /* 0x000fe20000000f00 */
[----:B--2---:R-:W-:-:S02]  /*11930*/  HADD2.F32 R22, -RZ, R5.H0_H0 ;  /* 0x20000005ff167230 */ /* 0x004fc40000004100 */
[----:B------:R-:W-:Y:S02]  /*11940*/  HADD2.F32 R55, -RZ, R5.H1_H1 ;  /* 0x30000005ff377230 */ /* 0x000fe40000004100 */
[--C-:B------:R-:W-:Y:S02]  /*11950*/  HADD2.F32 R5, -RZ, R7.reuse.H0_H0 ;  /* 0x20000007ff057230 */ /* 0x100fe40000004100 */
        /* <DEDUP_REMOVED lines=8> */
[----:B------:R-:W-:Y:S02]  /*119e0*/  HADD2.F32 R57, -RZ, R4.H1_H1 ;  /* 0x30000004ff397230 */ /* 0x000fe40000004100 */
[--C-:B------:R-:W-:Y:S02]  /*119f0*/  HADD2.F32 R4, -RZ, R6.reuse.H0_H0 ;  /* 0x20000006ff047230 */ /* 0x100fe40000004100 */
[----:B------:R-:W-:-:S02]  /*11a00*/  HADD2.F32 R6, -RZ, R6.H1_H1 ;  /* 0x30000006ff067230 */ /* 0x000fc40000004100 */
[----:B------:R-:W-:Y:S01]  /*11a10*/  FMUL.FTZ R27, R27, R5 ;  /* 0x000000051b1b7220 */ /* 0x000fe20000410000 */
[----:B------:R-:W-:Y:S01]  /*11a20*/  FMUL.FTZ R23, R23, R7 ;  /* 0x0000000717177220 */ /* 0x000fe20000410000 */
[--C-:B------:R-:W-:Y:S02]  /*11a30*/  HADD2.F32 R7, -RZ, R20.reuse.H0_H0 ;  /* 0x20000014ff077230 */ /* 0x100fe40000004100 */
[--C-:B------:R-:W-:Y:S02]  /*11a40*/  HADD2.F32 R5, -RZ, R21.reuse.H0_H0 ;  /* 0x20000015ff057230 */ /* 0x100fe40000004100 */
[----:B------:R-:W-:Y:S01]  /*11a50*/  @!P1 FADD.FTZ R56, -R56, -RZ ;  /* 0x800000ff38389221 */ /* 0x000fe20000010100 */
[----:B------:R-:W-:Y:S02]  /*11a60*/  HADD2.F32 R20, -RZ, R20.H1_H1 ;  /* 0x30000014ff147230 */ /* 0x000fe40000004100 */
[----:B------:R-:W-:Y:S01]  /*11a70*/  @!P1 FADD.FTZ R57, -R57, -RZ ;  /* 0x800000ff39399221 */ /* 0x000fe20000010100 */
[----:B------:R-:W-:-:S02]  /*11a80*/  HADD2.F32 R21, -RZ, R21.H1_H1 ;  /* 0x30000015ff157230 */ /* 0x000fc40000004100 */
[----:B------:R-:W-:Y:S01]  /*11a90*/  @!P1 FADD.FTZ R4, -R4, -RZ ;  /* 0x800000ff04049221 */ /* 0x000fe20000010100 */
[----:B------:R-:W-:Y:S01]  /*11aa0*/  @!P1 FADD.FTZ R6, -R6, -RZ ;  /* 0x800000ff06069221 */ /* 0x000fe20000010100 */
[----:B------:R-:W-:Y:S01]  /*11ab0*/  @!P1 FADD.FTZ R22, -R22, -RZ ;  /* 0x800000ff16169221 */ /* 0x000fe20000010100 */
[----:B------:R-:W-:Y:S01]  /*11ac0*/  FMUL.FTZ R56, R7, R56 ;  /* 0x0000003807387220 */ /* 0x000fe20000410000 */
[----:B------:R-:W-:Y:S01]  /*11ad0*/  FMUL.FTZ R57, R20, R57 ;  /* 0x0000003914397220 */ /* 0x000fe20000410000 */
[----:B------:R-:W-:Y:S01]  /*11ae0*/  FMUL.FTZ R4, R5, R4 ;  /* 0x0000000405047220 */ /* 0x000fe20000410000 */
[----:B------:R-:W-:Y:S01]  /*11af0*/  FMUL.FTZ R6, R21, R6 ;  /* 0x0000000615067220 */ /* 0x000fe20000410000 */
[--C-:B------:R-:W-:Y:S02]  /*11b00*/  HADD2.F32 R5, -RZ, R8.reuse.H0_H0 ;  /* 0x20000008ff057230 */ /* 0x100fe40000004100 */
[----:B------:R-:W-:Y:S01]  /*11b10*/  @!P1 FADD.FTZ R55, -R55, -RZ ;  /* 0x800000ff37379221 */ /* 0x000fe20000010100 */
[----:B------:R-:W-:-:S02]  /*11b20*/  HADD2.F32 R20, -RZ, R8.H1_H1 ;  /* 0x30000008ff147230 */ /* 0x000fc40000004100 */
[----:B------:R-:W-:Y:S01]  /*11b30*/  FMUL.FTZ R58, R58, R22 ;  /* 0x000000163a3a7220 */ /* 0x000fe20000410000 */
[--C-:B----4-:R-:W-:Y:S02]  /*11b40*/  HADD2.F32 R7, -RZ, R13.reuse.H0_H0 ;  /* 0x2000000dff077230 */ /* 0x110fe40000004100 */
[----:B------:R-:W-:Y:S02]  /*11b50*/  HADD2.F32 R21, -RZ, R13.H1_H1 ;  /* 0x3000000dff157230 */ /* 0x000fe40000004100 */
[----:B------:R-:W-:Y:S02]  /*11b60*/  HADD2.F32 R8, -RZ, R24.H0_H0 ;  /* 0x20000018ff087230 */ /* 0x000fe40000004100 */
[----:B------:R-:W-:Y:S02]  /*11b70*/  HADD2.F32 R13, -RZ, R15.H0_H0 ;  /* 0x2000000fff0d7230 */ /* 0x000fe40000004100 */
[----:B------:R-:W-:Y:S01]  /*11b80*/  FMUL.FTZ R59, R59, R55 ;  /* 0x000000373b3b7220 */ /* 0x000fe20000410000 */
[----:B------:R-:W-:Y:S01]  /*11b90*/  FFMA.FTZ R5, R5, R7, R58 ;  /* 0x0000000705057223 */ /* 0x000fe2000001003a */
[----:B------:R-:W-:-:S02]  /*11ba0*/  HADD2.F32 R22, -RZ, R12.H0_H0 ;  /* 0x2000000cff167230 */ /* 0x000fc40000004100 */
[----:B------:R-:W-:Y:S02]  /*11bb0*/  HADD2.F32 R55, -RZ, R12.H1_H1 ;  /* 0x3000000cff377230 */ /* 0x000fe40000004100 */
[----:B------:R-:W-:Y:S01]  /*11bc0*/  FFMA.FTZ R8, R8, R13, R27 ;  /* 0x0000000d08087223 */ /* 0x000fe2000001001b */
[--C-:B------:R-:W-:Y:S02]  /*11bd0*/  HADD2.F32 R7, -RZ, R25.reuse.H0_H0 ;  /* 0x20000019ff077230 */ /* 0x100fe40000004100 */
[----:B------:R-:W-:Y:S02]  /*11be0*/  HADD2.F32 R12, -RZ, R14.H0_H0 ;  /* 0x2000000eff0c7230 */ /* 0x000fe40000004100 */
[----:B------:R-:W-:Y:S02]  /*11bf0*/  HADD2.F32 R25, -RZ, R25.H1_H1 ;  /* 0x30000019ff197230 */ /* 0x000fe40000004100 */
[----:B------:R-:W-:Y:S02]  /*11c00*/  HADD2.F32 R13, -RZ, R26.H0_H0 ;  /* 0x2000001aff0d7230 */ /* 0x000fe40000004100 */
[----:B------:R-:W-:-:S02]  /*11c10*/  HADD2.F32 R15, -RZ, R15.H1_H1 ;  /* 0x3000000fff0f7230 */ /* 0x000fc40000004100 */
[----:B------:R-:W-:Y:S02]  /*11c20*/  HADD2.F32 R14, -RZ, R14.H1_H1 ;  /* 0x3000000eff0e7230 */ /* 0x000fe40000004100 */
[----:B------:R-:W-:Y:S02]  /*11c30*/  HADD2.F32 R24, -RZ, R24.H1_H1 ;  /* 0x30000018ff187230 */ /* 0x000fe40000004100 */
        /* <DEDUP_REMOVED lines=14> */
[----:B------:R-:W-:Y:S02]  /*11d20*/  MOV R27, R8 ;  /* 0x00000008001b7202 */ /* 0x000fe40000000f00 */
.L_x_1379:
[----:B------:R-:W-:Y:S05]  /*11d30*/  BSYNC B0 ;  /* 0x0000000000007941 */ /* 0x000fea0003800000 */
.L_x_1378:
[----:B-----5:R3:W-:Y:S02]  /*11d40*/  STS.128 [R247], R24 ;  /* 0x00000018f7007388 */ /* 0x0207e40000000c00 */
.L_x_1377:
[----:B------:R-:W-:Y:S05]  /*11d50*/  BSYNC B1 ;  /* 0x0000000000017941 */ /* 0x000fea0003800000 */
.L_x_1376:
        /* <DEDUP_REMOVED lines=19> */
[----:B------:R-:W-:-:S03]  /*11e90*/  @P1 IADD3 R8, -R3, RZ, RZ ;  /* 0x000000ff03081210 */ /* 0x000fc60007ffe1ff */
[----:B------:R1:W4:Y:S02]  /*11ea0*/  LD.E.128 R4, desc[UR6][R12.64+0x80] ;  /* 0x000080060c047980 */ /* 0x000324000c101d00 */
[----:B-1----:R-:W-:-:S04]  /*11eb0*/  IADD3 R12, P0, R8, R16, RZ ;  /* 0x00000010080c7210 */ /* 0x002fc80007f1e0ff */
[----:B------:R-:W-:Y:S02]  /*11ec0*/  LEA.HI.X.SX32 R8, R8, R17, 0x1, P0 ;  /* 0x0000001108087211 */ /* 0x000fe400000f0eff */
[----:B------:R-:W-:-:S04]  /*11ed0*/  LEA R14, P0, R12, R28, 0x1 ;  /* 0x0000001c0c0e7211 */ /* 0x000fc800078008ff */
[----:B------:R-:W-:-:S06]  /*11ee0*/  LEA.HI.X R15, R12, R29, R8, 0x1, P0 ;  /* 0x0000001d0c0f7211 */ /* 0x000fcc00000f0c08 */
[----:B------:R-:W3:Y:S01]  /*11ef0*/  LD.E.128 R12, desc[UR6][R14.64+0x80] ;  /* 0x000080060e0c7980 */ /* 0x000ee2000c101d00 */
[----:B-----5:R-:W-:Y:S02]  /*11f00*/  MOV R8, R25 ;  /* 0x0000001900087202 */ /* 0x020fe40000000f00 */
[----:B------:R-:W-:Y:S02]  /*11f10*/  MOV R25, R24 ;  /* 0x0000001800197202 */ /* 0x000fe40000000f00 */
[----:B------:R-:W-:Y:S02]  /*11f20*/  MOV R24, R27 ;  /* 0x0000001b00187202 */ /* 0x000fe40000000f00 */
[----:B--2---:R-:W-:Y:S02]  /*11f30*/  MOV R27, R21 ;  /* 0x00000015001b7202 */ /* 0x004fe40000000f00 */
[----:B------:R-:W-:Y:S01]  /*11f40*/  MOV R21, R22 ;  /* 0x0000001600157202 */ /* 0x000fe20000000f00 */
[----:B----4-:R-:W-:-:S02]  /*11f50*/  HADD2.F32 R22, -RZ, R4.H0_H0 ;  /* 0x20000004ff167230 */ /* 0x010fc40000004100 */
[----:B---3--:R-:W-:Y:S02]  /*11f60*/  HADD2.F32 R42, -RZ, R4.H1_H1 ;  /* 0x30000004ff2a7230 */ /* 0x008fe40000004100 */
[--C-:B------:R-:W-:Y:S02]  /*11f70*/  HADD2.F32 R4, -RZ, R5.reuse.H0_H0 ;  /* 0x20000005ff047230 */ /* 0x100fe40000004100 */
[--C-:B------:R-:W-:Y:S02]  /*11f80*/  HADD2.F32 R56, -RZ, R20.reuse.H0_H0 ;  /* 0x20000014ff387230 */ /* 0x100fe40000004100 */
[----:B------:R-:W-:Y:S02]  /*11f90*/  HADD2.F32 R57, -RZ, R20.H1_H1 ;  /* 0x30000014ff397230 */ /* 0x000fe40000004100 */
[----:B------:R-:W-:Y:S01]  /*11fa0*/  @!P1 FADD.FTZ R22, -R22, -RZ ;  /* 0x800000ff16169221 */ /* 0x000fe20000010100 */
[----:B------:R-:W-:Y:S02]  /*11fb0*/  HADD2.F32 R43, -RZ, R5.H1_H1 ;  /* 0x30000005ff2b7230 */ /* 0x000fe40000004100 */
[----:B------:R-:W-:Y:S01]  /*11fc0*/  @!P1 FADD.FTZ R4, -R4, -RZ ;  /* 0x800000ff04049221 */ /* 0x000fe20000010100 */
[----:B------:R-:W-:-:S02]  /*11fd0*/  HADD2.F32 R20, -RZ, R27.H0_H0 ;  /* 0x2000001bff147230 */ /* 0x000fc40000004100 */
[--C-:B------:R-:W-:Y:S02]  /*11fe0*/  HADD2.F32 R5, -RZ, R6.reuse.H0_H0 ;  /* 0x20000006ff057230 */ /* 0x100fe40000004100 */
[----:B------:R-:W-:Y:S02]  /*11ff0*/  HADD2.F32 R55, -RZ, R6.H1_H1 ;  /* 0x30000006ff377230 */ /* 0x000fe40000004100 */
[--C-:B------:R-:W-:Y:S02]  /*12000*/  HADD2.F32 R6, -RZ, R7.reuse.H0_H0 ;  /* 0x20000007ff067230 */ /* 0x100fe40000004100 */
[----:B------:R-:W-:Y:S02]  /*12010*/  HADD2.F32 R7, -RZ, R7.H1_H1 ;  /* 0x30000007ff077230 */ /* 0x000fe40000004100 */
[----:B------:R-:W-:Y:S01]  /*12020*/  FMUL.FTZ R56, R56, R22 ;  /* 0x0000001638387220 */ /* 0x000fe20000410000 */
[----:B------:R-:W-:Y:S01]  /*12030*/  FMUL.FTZ R20, R20, R4 ;  /* 0x0000000414147220 */ /* 0x000fe20000410000 */
[----:B------:R-:W-:-:S02]  /*12040*/  HADD2.F32 R22, -RZ, R21.H0_H0 ;  /* 0x20000015ff167230 */ /* 0x000fc40000004100 */
[----:B------:R-:W-:Y:S02]  /*12050*/  HADD2.F32 R4, -RZ, R23.H0_H0 ;  /* 0x20000017ff047230 */ /* 0x000fe40000004100 */
[----:B------:R-:W-:Y:S01]  /*12060*/  @!P1 FADD.FTZ R55, -R55, -RZ ;  /* 0x800000ff37379221 */ /* 0x000fe20000010100 */
[----:B------:R-:W-:Y:S02]  /*12070*/  HADD2.F32 R21, -RZ, R21.H1_H1 ;  /* 0x30000015ff157230 */ /* 0x000fe40000004100 */
[----:B------:R-:W-:Y:S01]  /*12080*/  @!P1 FADD.FTZ R6, -R6, -RZ ;  /* 0x800000ff06069221 */ /* 0x000fe20000010100 */
[----:B------:R-:W-:Y:S02]  /*12090*/  HADD2.F32 R23, -RZ, R23.H1_H1 ;  /* 0x30000017ff177230 */ /* 0x000fe40000004100 */
[----:B------:R-:W-:Y:S01]  /*120a0*/  @!P1 FADD.FTZ R7, -R7, -RZ ;  /* 0x800000ff07079221 */ /* 0x000fe20000010100 */
[----:B------:R-:W-:Y:S01]  /*120b0*/  @!P1 FADD.FTZ R5, -R5, -RZ ;  /* 0x800000ff05059221 */ /* 0x000fe20000010100 */
[----:B------:R-:W-:-:S02]  /*120c0*/  HADD2.F32 R27, -RZ, R27.H1_H1 ;  /* 0x3000001bff1b7230 */ /* 0x000fc40000004100 */
[----:B------:R-:W-:Y:S01]  /*120d0*/  @!P1 FADD.FTZ R42, -R42, -RZ ;  /* 0x800000ff2a2a9221 */ /* 0x000fe20000010100 */
[----:B------:R-:W-:Y:S01]  /*120e0*/  FMUL.FTZ R55, R21, R55 ;  /* 0x0000003715377220 */ /* 0x000fe20000410000 */
[----:B------:R-:W-:Y:S01]  /*120f0*/  FMUL.FTZ R6, R4, R6 ;  /* 0x0000000604067220 */ /* 0x000fe20000410000 */
[----:B------:R-:W-:Y:S01]  /*12100*/  FMUL.FTZ R7, R23, R7 ;  /* 0x0000000717077220 */ /* 0x000fe20000410000 */
[----:B------:R-:W-:Y:S01]  /*12110*/  @!P1 FADD.FTZ R43, -R43, -RZ ;  /* 0x800000ff2b2b9221 */ /* 0x000fe20000010100 */
[----:B------:R-:W-:Y:S01]  /*12120*/  FMUL.FTZ R5, R22, R5 ;  /* 0x0000000516057220 */ /* 0x000fe20000410000 */
[----:B------:R-:W-:Y:S02]  /*12130*/  HADD2.F32 R4, -RZ, R25.H0_H0 ;  /* 0x20000019ff047230 */ /* 0x000fe40000004100 */
[--C-:B------:R-:W-:Y:S02]  /*12140*/  HADD2.F32 R21, -RZ, R12.reuse.H0_H0 ;  /* 0x2000000cff157230 */ /* 0x100fe40000004100 */
[----:B------:R-:W-:-:S02]  /*12150*/  HADD2.F32 R23, -RZ, R12.H1_H1 ;  /* 0x3000000cff177230 */ /* 0x000fc40000004100 */
[----:B------:R-:W-:Y:S02]  /*12160*/  HADD2.F32 R22, -RZ, R8.H0_H0 ;  /* 0x20000008ff167230 */ /* 0x000fe40000004100 */
[--C-:B------:R-:W-:Y:S02]  /*12170*/  HADD2.F32 R12, -RZ, R13.reuse.H0_H0 ;  /* 0x2000000dff0c7230 */ /* 0x100fe40000004100 */
[----:B------:R-:W-:Y:S01]  /*12180*/  FMUL.FTZ R57, R57, R42 ;  /* 0x0000002a39397220 */ /* 0x000fe20000410000 */
[----:B------:R-:W-:Y:S01]  /*12190*/  FMUL.FTZ R27, R27, R43 ;  /* 0x0000002b1b1b7220 */ /* 0x000fe20000410000 */
[----:B------:R-:W-:Y:S02]  /*121a0*/  HADD2.F32 R42, -RZ, R13.H1_H1 ;  /* 0x3000000dff2a7230 */ /* 0x000fe40000004100 */
[----:B------:R-:W-:Y:S01]  /*121b0*/  FFMA.FTZ R4, R4, R21, R56 ;  /* 0x0000001504047223 */ /* 0x000fe20000010038 */
[--C-:B------:R-:W-:Y:S02]  /*121c0*/  HADD2.F32 R13, -RZ, R14.reuse.H0_H0 ;  /* 0x2000000eff0d7230 */ /* 0x100fe40000004100 */
[----:B------:R-:W-:Y:S01]  /*121d0*/  FFMA.FTZ R12, R22, R12, R20 ;  /* 0x0000000c160c7223 */ /* 0x000fe20000010014 */
[----:B------:R-:W-:-:S02]  /*121e0*/  HADD2.F32 R43, -RZ, R14.H1_H1 ;  /* 0x3000000eff2b7230 */ /* 0x000fc40000004100 */
[----:B------:R-:W-:Y:S02]  /*121f0*/  HADD2.F32 R14, -RZ, R15.H0_H0 ;  /* 0x2000000fff0e7230 */ /* 0x000fe40000004100 */
[----:B------:R-:W-:Y:S02]  /*12200*/  HADD2.F32 R21, -RZ, R24.H0_H0 ;  /* 0x20000018ff157230 */ /* 0x000fe40000004100 */
[----:B------:R-:W-:Y:S02]  /*12210*/  HADD2.F32 R25, -RZ, R25.H1_H1 ;  /* 0x30000019ff197230 */ /* 0x000fe40000004100 */
[----:B------:R-:W-:Y:S02]  /*12220*/  HADD2.F32 R15, -RZ, R15.H1_H1 ;  /* 0x3000000fff0f7230 */ /* 0x000fe40000004100 */
[----:B------:R-:W-:Y:S02]  /*12230*/  HADD2.F32 R20, -RZ, R8.H1_H1 ;  /* 0x30000008ff147230 */ /* 0x000fe40000004100 */
[----:B------:R-:W-:-:S02]  /*12240*/  HADD2.F32 R24, -RZ, R24.H1_H1 ;  /* 0x30000018ff187230 */ /* 0x000fc40000004100 */
[--C-:B------:R-:W-:Y:S02]  /*12250*/  HADD2.F32 R8, -RZ, R26.reuse.H0_H0 ;  /* 0x2000001aff087230 */ /* 0x100fe40000004100 */
[----:B------:R-:W-:Y:S01]  /*12260*/  FFMA.FTZ R23, R25, R23, R57 ;  /* 0x0000001719177223 */ /* 0x000fe20000010039 */
        /* <DEDUP_REMOVED lines=13> */
.L_x_1381:
[----:B------:R-:W-:Y:S05]  /*12340*/  BSYNC B0 ;  /* 0x0000000000007941 */ /* 0x000fea0003800000 */
.L_x_1380:
[----:B-----5:R1:W-:Y:S02]  /*12350*/  STS.128 [R247+0x2000], R24 ;  /* 0x00200018f7007388 */ /* 0x0203e40000000c00 */
.L_x_1375:
[----:B------:R-:W-:Y:S05]  /*12360*/  BSYNC B2 ;  /* 0x0000000000027941 */ /* 0x000fea0003800000 */
.L_x_1374:
        /* <DEDUP_REMOVED lines=23> */
[----:B------:R-:W-:-:S03]  /*124e0*/  LEA R14, P1, R5, R34, 0x1 ;  /* 0x00000022050e7211 */ /* 0x000fc600078208ff */
[----:B------:R-:W3:Y:S01]  /*124f0*/  LD.E.128 R20, desc[UR6][R20.64] ;  /* 0x0000000614147980 */ /* 0x000ee2000c101d00 */
[----:B------:R-:W-:-:S05]  /*12500*/  LEA.HI.X R15, R5, R35, R4, 0x1, P1 ;  /* 0x00000023050f7211 */ /* 0x000fca00008f0c04 */
[----:B------:R2:W4:Y:S02]  /*12510*/  LD.E.128 R4, desc[UR6][R14.64] ;  /* 0x000000060e047980 */ /* 0x000524000c101d00 */
[----:B--2---:R-:W-:Y:S02]  /*12520*/  MOV R14, RZ ;  /* 0x000000ff000e7202 */ /* 0x004fe40000000f00 */
[----:B------:R-:W-:-:S04]  /*12530*/  @P0 IADD3 R14, -R3, RZ, RZ ;  /* 0x000000ff030e0210 */ /* 0x000fc80007ffe1ff */
[----:B------:R-:W-:-:S04]  /*12540*/  IADD3 R13, P1, R14, R13, RZ ;  /* 0x0000000d0e0d7210 */ /* 0x000fc80007f3e0ff */
[----:B------:R-:W-:Y:S02]  /*12550*/  LEA.HI.X.SX32 R12, R14, R12, 0x1, P1 ;  /* 0x0000000c0e0c7211 */ /* 0x000fe400008f0eff */
[----:B------:R-:W-:-:S04]  /*12560*/  LEA R14, P1, R13, R28, 0x1 ;  /* 0x0000001c0d0e7211 */ /* 0x000fc800078208ff */
[----:B------:R-:W-:-:S06]  /*12570*/  LEA.HI.X R15, R13, R29, R12, 0x1, P1 ;  /* 0x0000001d0d0f7211 */ /* 0x000fcc00008f0c0c */
[----:B------:R-:W2:Y:S01]  /*12580*/  LD.E.128 R12, desc[UR6][R14.64] ;  /* 0x000000060e0c7980 */ /* 0x000ea2000c101d00 */
[----:B-----5:R-:W-:Y:S02]  /*12590*/  MOV R42, R24 ;  /* 0x00000018002a7202 */ /* 0x020fe40000000f00 */
[----:B------:R-:W-:Y:S02]  /*125a0*/  MOV R24, R27 ;  /* 0x0000001b00187202 */ /* 0x000fe40000000f00 */
[----:B---3--:R-:W-:Y:S02]  /*125b0*/  MOV R27, R21 ;  /* 0x00000015001b7202 */ /* 0x008fe40000000f00 */
[----:B------:R-:W-:Y:S01]  /*125c0*/  MOV R21, R22 ;  /* 0x0000001600157202 */ /* 0x000fe20000000f00 */
[--C-:B----4-:R-:W-:Y:S02]  /*125d0*/  HADD2.F32 R22, -RZ, R4.reuse.H0_H0 ;  /* 0x20000004ff167230 */ /* 0x110fe40000004100 */
[----:B------:R-:W-:-:S02]  /*125e0*/  HADD2.F32 R43, -RZ, R4.H1_H1 ;  /* 0x30000004ff2b7230 */ /* 0x000fc40000004100 */
[--C-:B------:R-:W-:Y:S02]  /*125f0*/  HADD2.F32 R4, -RZ, R5.reuse.H0_H0 ;  /* 0x20000005ff047230 */ /* 0x100fe40000004100 */
[----:B------:R-:W-:Y:S01]  /*12600*/  @!P0 FADD.FTZ R22, -R22, -RZ ;  /* 0x800000ff16168221 */ /* 0x000fe20000010100 */
[--C-:B------:R-:W-:Y:S02]  /*12610*/  HADD2.F32 R57, -RZ, R20.reuse.H0_H0 ;  /* 0x20000014ff397230 */ /* 0x100fe40000004100 */
[----:B------:R-:W-:Y:S02]  /*12620*/  HADD2.F32 R58, -RZ, R20.H1_H1 ;  /* 0x30000014ff3a7230 */ /* 0x000fe40000004100 */
[----:B------:R-:W-:Y:S01]  /*12630*/  @!P0 FADD.FTZ R4, -R4, -RZ ;  /* 0x800000ff04048221 */ /* 0x000fe20000010100 */
[----:B------:R-:W-:Y:S02]  /*12640*/  HADD2.F32 R55, -RZ, R5.H1_H1 ;  /* 0x30000005ff377230 */ /* 0x000fe40000004100 */
[----:B------:R-:W-:-:S02]  /*12650*/  HADD2.F32 R20, -RZ, R27.H0_H0 ;  /* 0x2000001bff147230 */ /* 0x000fc40000004100 */
[--C-:B------:R-:W-:Y:S02]  /*12660*/  HADD2.F32 R5, -RZ, R6.reuse.H0_H0 ;  /* 0x20000006ff057230 */ /* 0x100fe40000004100 */
[----:B------:R-:W-:Y:S02]  /*12670*/  HADD2.F32 R56, -RZ, R6.H1_H1 ;  /* 0x30000006ff387230 */ /* 0x000fe40000004100 */
[--C-:B------:R-:W-:Y:S02]  /*12680*/  HADD2.F32 R6, -RZ, R7.reuse.H0_H0 ;  /* 0x20000007ff067230 */ /* 0x100fe40000004100 */
[----:B------:R-:W-:Y:S01]  /*12690*/  FMUL.FTZ R57, R57, R22 ;  /* 0x0000001639397220 */ /* 0x000fe20000410000 */
[----:B------:R-:W-:Y:S02]  /*126a0*/  HADD2.F32 R7, -RZ, R7.H1_H1 ;  /* 0x30000007ff077230 */ /* 0x000fe40000004100 */
[----:B------:R-:W-:Y:S01]  /*126b0*/  FMUL.FTZ R20, R20, R4 ;  /* 0x0000000414147220 */ /* 0x000fe20000410000 */
[----:B------:R-:W-:-:S02]  /*126c0*/  HADD2.F32 R22, -RZ, R21.H0_H0 ;  /* 0x20000015ff167230 */ /* 0x000fc40000004100 */
[----:B------:R-:W-:Y:S01]  /*126d0*/  @!P0 FADD.FTZ R56, -R56, -RZ ;  /* 0x800000ff38388221 */ /* 0x000fe20000010100 */
[----:B------:R-:W-:Y:S02]  /*126e0*/  HADD2.F32 R21, -RZ, R21.H1_H1 ;  /* 0x30000015ff157230 */ /* 0x000fe40000004100 */
        /* <DEDUP_REMOVED lines=9> */
[----:B------:R-:W-:Y:S01]  /*12780*/  @!P0 FADD.FTZ R55, -R55, -RZ ;  /* 0x800000ff37378221 */ /* 0x000fe20000010100 */
[----:B------:R-:W-:Y:S02]  /*12790*/  HADD2.F32 R4, -RZ, R42.H0_H0 ;  /* 0x2000002aff047230 */ /* 0x000fe40000004100 */
[----:B------:R-:W-:Y:S01]  /*127a0*/  FMUL.FTZ R7, R23, R7 ;  /* 0x0000000717077220 */ /* 0x000fe20000410000 */
[----:B------:R-:W-:Y:S01]  /*127b0*/  FMUL.FTZ R58, R58, R43 ;  /* 0x0000002b3a3a7220 */ /* 0x000fe20000410000 */
[----:B------:R-:W-:Y:S01]  /*127c0*/  FMUL.FTZ R5, R22, R5 ;  /* 0x0000000516057220 */ /* 0x000fe20000410000 */
[----:B------:R-:W-:Y:S01]  /*127d0*/  FMUL.FTZ R27, R27, R55 ;  /* 0x000000371b1b7220 */ /* 0x000fe20000410000 */
[----:B------:R-:W-:-:S02]  /*127e0*/  HADD2.F32 R22, -RZ, R25.H0_H0 ;  /* 0x20000019ff167230 */ /* 0x000fc40000004100 */
[--C-:B--2---:R-:W-:Y:S02]  /*127f0*/  HADD2.F32 R21, -RZ, R12.reuse.H0_H0 ;  /* 0x2000000cff157230 */ /* 0x104fe40000004100 */
[----:B------:R-:W-:Y:S02]  /*12800*/  HADD2.F32 R23, -RZ, R12.H1_H1 ;  /* 0x3000000cff177230 */ /* 0x000fe40000004100 */
[--C-:B------:R-:W-:Y:S02]  /*12810*/  HADD2.F32 R12, -RZ, R13.reuse.H0_H0 ;  /* 0x2000000dff0c7230 */ /* 0x100fe40000004100 */
[----:B------:R-:W-:Y:S01]  /*12820*/  FFMA.FTZ R4, R4, R21, R57 ;  /* 0x0000001504047223 */ /* 0x000fe20000010039 */
[----:B------:R-:W-:Y:S02]  /*12830*/  HADD2.F32 R43, -RZ, R13.H1_H1 ;  /* 0x3000000dff2b7230 */ /* 0x000fe40000004100 */
[--C-:B------:R-:W-:Y:S02]  /*12840*/  HADD2.F32 R13, -RZ, R14.reuse.H0_H0 ;  /* 0x2000000eff0d7230 */ /* 0x100fe40000004100 */
[----:B------:R-:W-:-:S02]  /*12850*/  HADD2.F32 R55, -RZ, R14.H1_H1 ;  /* 0x3000000eff377230 */ /* 0x000fc40000004100 */
[--C-:B------:R-:W-:Y:S02]  /*12860*/  HADD2.F32 R14, -RZ, R15.reuse.H0_H0 ;  /* 0x2000000fff0e7230 */ /* 0x100fe40000004100 */
[----:B------:R-:W-:Y:S02]  /*12870*/  HADD2.F32 R21, -RZ, R24.H0_H0 ;  /* 0x20000018ff157230 */ /* 0x000fe40000004100 */
[----:B------:R-:W-:Y:S02]  /*12880*/  HADD2.F32 R42, -RZ, R42.H1_H1 ;  /* 0x3000002aff2a7230 */ /* 0x000fe40000004100 */
[----:B------:R-:W-:Y:S02]  /*12890*/  HADD2.F32 R15, -RZ, R15.H1_H1 ;  /* 0x3000000fff0f7230 */ /* 0x000fe40000004100 */
[----:B------:R-:W-:Y:S02]  /*128a0*/  HADD2.F32 R24, -RZ, R24.H1_H1 ;  /* 0x30000018ff187230 */ /* 0x000fe40000004100 */
[----:B------:R-:W-:Y:S01]  /*128b0*/  FFMA.FTZ R12, R22, R12, R20 ;  /* 0x0000000c160c7223 */ /* 0x000fe20000010014 */
[----:B------:R-:W-:-:S02]  /*128c0*/  HADD2.F32 R20, -RZ, R26.H0_H0 ;  /* 0x2000001aff147230 */ /* 0x000fc40000004100 */
[----:B------:R-:W-:Y:S01]  /*128d0*/  FFMA.FTZ R23, R42, R23, R58 ;  /* 0x000000172a177223 */ /* 0x000fe2000001003a */
[----:B------:R-:W-:Y:S02]  /*128e0*/  HADD2.F32 R25, -RZ, R25.H1_H1 ;  /* 0x30000019ff197230 */ /* 0x000fe40000004100 */
[----:B------:R-:W-:Y:S01]  /*128f0*/  FFMA.FTZ R6, R21, R14, R6 ;  /* 0x0000000e15067223 */ /* 0x000fe20000010006 */
[----:B------:R-:W-:Y:S02]  /*12900*/  HADD2.F32 R26, -RZ, R26.H1_H1 ;  /* 0x3000001aff1a7230 */ /* 0x000fe40000004100 */
[----:B------:R-:W-:Y:S01]  /*12910*/  FFMA.FTZ R7, R24, R15, R7 ;  /* 0x0000000f18077223 */ /* 0x000fe20000010007 */
[----:B------:R-:W-:Y:S01]  /*12920*/  FFMA.FTZ R5, R20, R13, R5 ;  /* 0x0000000d14057223 */ /* 0x000fe20000010005 */
[----:B------:R-:W-:Y:S01]  /*12930*/  FFMA.FTZ R25, R25, R43, R27 ;  /* 0x0000002b19197223 */ /* 0x000fe2000001001b */
[----:B------:R-:W-:Y:S01]  /*12940*/  F2FP.F16.F32.PACK_AB R4, R23, R4 ;  /* 0x000000041704723e */ /* 0x000fe200000000ff */
[----:B------:R-:W-:Y:S01]  /*12950*/  FFMA.FTZ R26, R26, R55, R56 ;  /* 0x000000371a1a7223 */ /* 0x000fe20000010038 */
[----:B------:R-:W-:-:S02]  /*12960*/  F2FP.F16.F32.PACK_AB R6, R7, R6 ;  /* 0x000000060706723e */ /* 0x000fc400000000ff */
[----:B------:R-:W-:Y:S02]  /*12970*/  F2FP.F16.F32.PACK_AB R25, R25, R12 ;  /* 0x0000000c1919723e */ /* 0x000fe400000000ff */
[----:B------:R-:W-:Y:S02]  /*12980*/  F2FP.F16.F32.PACK_AB R26, R26, R5 ;  /* 0x000000051a1a723e */ /* 0x000fe400000000ff */
[----:B------:R-:W-:Y:S02]  /*12990*/  MOV R24, R4 ;  /* 0x0000000400187202 */ /* 0x000fe40000000f00 */
[----:B------:R-:W-:Y:S02]  /*129a0*/  MOV R27, R6 ;  /* 0x00000006001b7202 */ /* 0x000fe40000000f00 */
.L_x_1387:
[----:B------:R-:W-:Y:S05]  /*129b0*/  BSYNC B0 ;  /* 0x0000000000007941 */ /* 0x000fea0003800000 */
.L_x_1386:
[----:B-----5:R3:W-:Y:S02]  /*129c0*/  STS.128 [R247+0x800], R24 ;  /* 0x00080018f7007388 */ /* 0x0207e40000000c00 */
.L_x_1385:
[----:B------:R-:W-:Y:S05]  /*129d0*/  BSYNC B1 ;  /* 0x0000000000017941 */ /* 0x000fea0003800000 */
.L_x_1384:
        /* <DEDUP_REMOVED lines=34> */
[----:B-1----:R-:W-:-:S02]  /*12c00*/  HADD2.F32 R40, -RZ, R4.H1_H1 ;  /* 0x30000004ff287230 */ /* 0x002fc40000004100 */
        /* <DEDUP_REMOVED lines=39> */
[----:B------:R-:W-:Y:S02]  /*12e80*/  HADD2.F32 R14, -RZ, R15.H0_H0 ;  /* 0x2000000fff0e7230 */ /* 0x000fe40000004100 */
[--C-:B------:R-:W-:Y:S02]  /*12e90*/  HADD2.F32 R21, -RZ, R24.reuse.H0_H0 ;  /* 0x20000018ff157230 */ /* 0x100fe40000004100 */
        /* <DEDUP_REMOVED lines=19> */
.L_x_1389:
[----:B------:R-:W-:Y:S05]  /*12fd0*/  BSYNC B0 ;  /* 0x0000000000007941 */ /* 0x000fea0003800000 */
.L_x_1388:
[----:B-----5:R3:W-:Y:S02]  /*12fe0*/  STS.128 [R247+0x2800], R24 ;  /* 0x00280018f7007388 */ /* 0x0207e40000000c00 */
.L_x_1383:
[----:B------:R-:W-:Y:S05]  /*12ff0*/  BSYNC B2 ;  /* 0x0000000000027941 */ /* 0x000fea0003800000 */
.L_x_1382:
        /* <DEDUP_REMOVED lines=101> */
.L_x_1395:
[----:B------:R-:W-:Y:S05]  /*13650*/  BSYNC B0 ;  /* 0x0000000000007941 */ /* 0x000fea0003800000 */
.L_x_1394:
[----:B-----5:R3:W-:Y:S02]  /*13660*/  STS.128 [R247+0x1000], R24 ;  /* 0x00100018f7007388 */ /* 0x0207e40000000c00 */
.L_x_1393:
[----:B------:R-:W-:Y:S05]  /*13670*/  BSYNC B1 ;  /* 0x0000000000017941 */ /* 0x000fea0003800000 */
.L_x_1392:
        /* <DEDUP_REMOVED lines=29> */
[----:B-1---5:R-:W-:Y:S02]  /*13850*/  MOV R38, R24 ;  /* 0x0000001800267202 */ /* 0x022fe40000000f00 */
        /* <DEDUP_REMOVED lines=65> */
.L_x_1397:
[----:B------:R-:W-:Y:S05]  /*13c70*/  BSYNC B0 ;  /* 0x0000000000007941 */ /* 0x000fea0003800000 */
.L_x_1396:
[----:B-----5:R3:W-:Y:S02]  /*13c80*/  STS.128 [R247+0x3000], R24 ;  /* 0x00300018f7007388 */ /* 0x0207e40000000c00 */
.L_x_1391:
[----:B------:R-:W-:Y:S05]  /*13c90*/  BSYNC B2 ;  /* 0x0000000000027941 */ /* 0x000fea0003800000 */
.L_x_1390:
        /* <DEDUP_REMOVED lines=20> */
[----:B------:R-:W-:-:S03]  /*13de0*/  IADD3 R5, P1, R4, R13, RZ ;  /* 0x0000000d04057210 */ /* 0x000fc60007f3e0ff */
[----:B---3--:R-:W-:Y:S01]  /*13df0*/  IMAD.WIDE R24, R6, 0x2, R36 ;  /* 0x0000000206187825 */ /* 0x008fe200078e0224 */
        /* <DEDUP_REMOVED lines=15> */
[----:B------:R-:W-:Y:S02]  /*13ef0*/  MOV R23, R26 ;  /* 0x0000001a00177202 */ /* 0x000fe40000000f00 */
[----:B------:R-:W-:Y:S02]  /*13f00*/  MOV R24, R25 ;  /* 0x0000001900187202 */ /* 0x000fe40000000f00 */
[----:B------:R-:W-:Y:S01]  /*13f10*/  MOV R26, R27 ;  /* 0x0000001b001a7202 */ /* 0x000fe20000000f00 */
[----:B----4-:R-:W-:-:S02]  /*13f20*/  HADD2.F32 R25, -RZ, R4.H0_H0 ;  /* 0x20000004ff197230 */ /* 0x010fc40000004100 */
[----:B------:R-:W-:Y:S02]  /*13f30*/  HADD2.F32 R27, -RZ, R4.H1_H1 ;  /* 0x30000004ff1b7230 */ /* 0x000fe40000004100 */
[----:B------:R-:W-:Y:S02]  /*13f40*/  HADD2.F32 R4, -RZ, R5.H0_H0 ;  /* 0x20000005ff047230 */ /* 0x000fe40000004100 */
        /* <DEDUP_REMOVED lines=13> */
[----:B------:R-:W-:Y:S01]  /*14020*/  @!P0 FADD.FTZ R5, -R5, -RZ ;  /* 0x800000ff05058221 */ /* 0x000fe20000010100 */
[--C-:B------:R-:W-:Y:S02]  /*14030*/  HADD2.F32 R4, -RZ, R26.reuse.H0_H0 ;  /* 0x2000001aff047230 */ /* 0x100fe40000004100 */
[----:B------:R-:W-:Y:S01]  /*14040*/  @!P0 FADD.FTZ R6, -R6, -RZ ;  /* 0x800000ff06068221 */ /* 0x000fe20000010100 */
[----:B------:R-:W-:Y:S02]  /*14050*/  HADD2.F32 R26, -RZ, R26.H1_H1 ;  /* 0x3000001aff1a7230 */ /* 0x000fe40000004100 */
[----:B------:R-:W-:Y:S01]  /*14060*/  @!P0 FADD.FTZ R7, -R7, -RZ ;  /* 0x800000ff07078221 */ /* 0x000fe20000010100 */
[----:B------:R-:W-:Y:S02]  /*14070*/  HADD2.F32 R23, -RZ, R23.H1_H1 ;  /* 0x30000017ff177230 */ /* 0x000fe40000004100 */
[----:B------:R-:W-:Y:S01]  /*14080*/  @!P0 FADD.FTZ R39, -R39, -RZ ;  /* 0x800000ff27278221 */ /* 0x000fe20000010100 */
[----:B------:R-:W-:Y:S01]  /*14090*/  FMUL.FTZ R5, R25, R5 ;  /* 0x0000000519057220 */ /* 0x000fe20000410000 */
[----:B------:R-:W-:Y:S01]  /*140a0*/  FMUL.FTZ R6, R4, R6 ;  /* 0x0000000604067220 */ /* 0x000fe20000410000 */
[----:B------:R-:W-:Y:S01]  /*140b0*/  FMUL.FTZ R7, R26, R7 ;  /* 0x000000071a077220 */ /* 0x000fe20000410000 */
[----:B------:R-:W-:-:S02]  /*140c0*/  HADD2.F32 R4, -RZ, R20.H0_H0 ;  /* 0x20000014ff047230 */ /* 0x000fc40000004100 */
[----:B------:R-:W-:Y:S01]  /*140d0*/  @!P0 FADD.FTZ R27, -R27, -RZ ;  /* 0x800000ff1b1b8221 */ /* 0x000fe20000010100 */
[----:B------:R-:W-:Y:S02]  /*140e0*/  HADD2.F32 R25, -RZ, R20.H1_H1 ;  /* 0x30000014ff197230 */ /* 0x000fe40000004100 */
[----:B------:R-:W-:Y:S01]  /*140f0*/  FMUL.FTZ R39, R23, R39 ;  /* 0x0000002717277220 */ /* 0x000fe20000410000 */
[----:B------:R-:W-:Y:S02]  /*14100*/  HADD2.F32 R24, -RZ, R24.H1_H1 ;  /* 0x30000018ff187230 */ /* 0x000fe40000004100 */
[----:B------:R-:W-:Y:S01]  /*14110*/  @!P0 FADD.FTZ R30, -R30, -RZ ;  /* 0x800000ff1e1e8221 */ /* 0x000fe20000010100 */
[----:B------:R-:W-:Y:S02]  /*14120*/  HADD2.F32 R23, -RZ, R18.H0_H0 ;  /* 0x20000012ff177230 */ /* 0x000fe40000004100 */
[----:B------:R-:W-:Y:S01]  /*14130*/  FMUL.FTZ R41, R41, R27 ;  /* 0x0000001b29297220 */ /* 0x000fe20000410000 */
[----:B--2---:R-:W-:-:S02]  /*14140*/  HADD2.F32 R20, -RZ, R12.H0_H0 ;  /* 0x2000000cff147230 */ /* 0x004fc40000004100 */
[----:B------:R-:W-:Y:S02]  /*14150*/  HADD2.F32 R26, -RZ, R12.H1_H1 ;  /* 0x3000000cff1a7230 */ /* 0x000fe40000004100 */
[--C-:B------:R-:W-:Y:S02]  /*14160*/  HADD2.F32 R12, -RZ, R13.reuse.H0_H0 ;  /* 0x2000000dff0c7230 */ /* 0x100fe40000004100 */
[----:B------:R-:W-:Y:S01]  /*14170*/  FMUL.FTZ R24, R24, R30 ;  /* 0x0000001e18187220 */ /* 0x000fe20000410000 */
[----:B------:R-:W-:Y:S02]  /*14180*/  HADD2.F32 R27, -RZ, R13.H1_H1 ;  /* 0x3000000dff1b7230 */ /* 0x000fe40000004100 */
[----:B------:R-:W-:Y:S01]  /*14190*/  FFMA.FTZ R4, R4, R20, R40 ;  /* 0x0000001404047223 */ /* 0x000fe20000010028 */
[--C-:B------:R-:W-:Y:S02]  /*141a0*/  HADD2.F32 R13, -RZ, R14.reuse.H0_H0 ;  /* 0x2000000eff0d7230 */ /* 0x100fe40000004100 */
[----:B------:R-:W-:Y:S01]  /*141b0*/  FFMA.FTZ R12, R23, R12, R21 ;  /* 0x0000000c170c7223 */ /* 0x000fe20000010015 */
[----:B------:R-:W-:-:S02]  /*141c0*/  HADD2.F32 R30, -RZ, R14.H1_H1 ;  /* 0x3000000eff1e7230 */ /* 0x000fc40000004100 */
[----:B------:R-:W-:Y:S02]  /*141d0*/  HADD2.F32 R14, -RZ, R15.H0_H0 ;  /* 0x2000000fff0e7230 */ /* 0x000fe40000004100 */
[----:B------:R-:W-:Y:S02]  /*141e0*/  HADD2.F32 R20, -RZ, R18.H1_H1 ;  /* 0x30000012ff147230 */ /* 0x000fe40000004100 */
[----:B------:R-:W-:Y:S02]  /*141f0*/  HADD2.F32 R21, -RZ, R19.H0_H0 ;  /* 0x20000013ff157230 */ /* 0x000fe40000004100 */
[----:B------:R-:W-:Y:S02]  /*14200*/  HADD2.F32 R15, -RZ, R15.H1_H1 ;  /* 0x3000000fff0f7230 */ /* 0x000fe40000004100 */
[----:B------:R-:W-:Y:S02]  /*14210*/  HADD2.F32 R19, -RZ, R19.H1_H1 ;  /* 0x30000013ff137230 */ /* 0x000fe40000004100 */
[----:B------:R-:W-:Y:S01]  /*14220*/  FFMA.FTZ R20, R20, R27, R24 ;  /* 0x0000001b14147223 */ /* 0x000fe20000010018 */
[----:B------:R-:W-:-:S02]  /*14230*/  HADD2.F32 R18, -RZ, R22.H0_H0 ;  /* 0x20000016ff127230 */ /* 0x000fc40000004100 */
[----:B------:R-:W-:Y:S01]  /*14240*/  FFMA.FTZ R25, R25, R26, R41 ;  /* 0x0000001a19197223 */ /* 0x000fe20000010029 */
[----:B------:R-:W-:Y:S02]  /*14250*/  HADD2.F32 R22, -RZ, R22.H1_H1 ;  /* 0x30000016ff167230 */ /* 0x000fe40000004100 */
[----:B------:R-:W-:Y:S01]  /*14260*/  FFMA.FTZ R6, R21, R14, R6 ;  /* 0x0000000e15067223 */ /* 0x000fe20000010006 */
[----:B------:R-:W-:Y:S01]  /*14270*/  FFMA.FTZ R7, R19, R15, R7 ;  /* 0x0000000f13077223 */ /* 0x000fe20000010007 */
[----:B------:R-:W-:Y:S01]  /*14280*/  FFMA.FTZ R5, R18, R13, R5 ;  /* 0x0000000d12057223 */ /* 0x000fe20000010005 */
[----:B------:R-:W-:Y:S01]  /*14290*/  F2FP.F16.F32.PACK_AB R20, R20, R12 ;  /* 0x0000000c1414723e */ /* 0x000fe200000000ff */
[----:B------:R-:W-:Y:S01]  /*142a0*/  FFMA.FTZ R22, R22, R30, R39 ;  /* 0x0000001e16167223 */ /* 0x000fe20000010027 */
[----:B------:R-:W-:Y:S02]  /*142b0*/  F2FP.F16.F32.PACK_AB R4, R25, R4 ;  /* 0x000000041904723e */ /* 0x000fe400000000ff */
[----:B------:R-:W-:-:S02]  /*142c0*/  F2FP.F16.F32.PACK_AB R6, R7, R6 ;  /* 0x000000060706723e */ /* 0x000fc400000000ff */
[----:B------:R-:W-:Y:S02]  /*142d0*/  MOV R21, R20 ;  /* 0x0000001400157202 */ /* 0x000fe40000000f00 */
[----:B------:R-:W-:Y:S02]  /*142e0*/  F2FP.F16.F32.PACK_AB R22, R22, R5 ;  /* 0x000000051616723e */ /* 0x000fe400000000ff */
[----:B------:R-:W-:Y:S02]  /*142f0*/  MOV R20, R4 ;  /* 0x0000000400147202 */ /* 0x000fe40000000f00 */
[----:B------:R-:W-:Y:S02]  /*14300*/  MOV R23, R6 ;  /* 0x0000000600177202 */ /* 0x000fe40000000f00 */
.L_x_1401:
[----:B------:R-:W-:Y:S05]  /*14310*/  BSYNC B0 ;  /* 0x0000000000007941 */ /* 0x000fea0003800000 */
.L_x_1400:
[----:B-----5:R1:W-:Y:S02]  /*14320*/  STS.128 [R247+0x1800], R20 ;  /* 0x00180014f7007388 */ /* 0x0203e40000000c00 */
.L_x_1399:
[----:B------:R-:W-:Y:S05]  /*14330*/  BSYNC B1 ;  /* 0x0000000000017941 */ /* 0x000fea0003800000 */
.L_x_1398:
        /* <DEDUP_REMOVED lines=15> */
[C---:B------:R-:W-:Y:S02]  /*14430*/  @P0 IADD3 R4, -R3.reuse, RZ, RZ ;  /* 0x000000ff03040210 */ /* 0x040fe40007ffe1ff */
[----:B------:R-:W-:Y:S02]  /*14440*/  LEA.HI.X.SX32 R2, R2, R17, 0x1, P1 ;  /* 0x0000001102027211 */ /* 0x000fe400008f0eff */
[C---:B------:R-:W-:Y:S02]  /*14450*/  IADD3 R6, P1, R4.reuse, R0, RZ ;  /* 0x0000000004067210 */ /* 0x040fe40007f3e0ff */
[----:B------:R-:W-:Y:S02]  /*14460*/  @P0 IADD3 R5, -R3, RZ, RZ ;  /* 0x000000ff03050210 */ /* 0x000fe40007ffe1ff */
[----:B------:R-:W-:-:S02]  /*14470*/  LEA.HI.X.SX32 R4, R4, R2, 0x1, P1 ;  /* 0x0000000204047211 */ /* 0x000fc400008f0eff */
[----:B------:R-:W-:Y:S01]  /*14480*/  LEA R14, P1, R6, R34, 0x1 ;  /* 0x00000022060e7211 */ /* 0x000fe200078208ff */
[----:B------:R-:W-:-:S03]  /*14490*/  IMAD.WIDE R12, R5, 0x2, R12 ;  /* 0x00000002050c7825 */ /* 0x000fc600078e020c */
[----:B------:R-:W-:Y:S02]  /*144a0*/  LEA.HI.X R15, R6, R35, R4, 0x1, P1 ;  /* 0x00000023060f7211 */ /* 0x000fe400008f0c04 */
[----:B------:R2:W3:Y:S01]  /*144b0*/  LD.E.128 R16, desc[UR6][R12.64] ;  /* 0x000000060c107980 */ /* 0x0004e2000c101d00 */
[----:B------:R-:W-:Y:S02]  /*144c0*/  MOV R9, RZ ;  /* 0x000000ff00097202 */ /* 0x000fe40000000f00 */
[----:B------:R-:W-:Y:S01]  /*144d0*/  @P0 IADD3 R9, -R3, RZ, RZ ;  /* 0x000000ff03090210 */ /* 0x000fe20007ffe1ff */
[----:B------:R-:W4:Y:S03]  /*144e0*/  LD.E.128 R4, desc[UR6][R14.64] ;  /* 0x000000060e047980 */ /* 0x000f26000c101d00 */
[----:B------:R-:W-:-:S04]  /*144f0*/  IADD3 R0, P1, R9, R0, RZ ;  /* 0x0000000009007210 */ /* 0x000fc80007f3e0ff */
[----:B------:R-:W-:Y:S02]  /*14500*/  LEA.HI.X.SX32 R2, R9, R2, 0x1, P1 ;  /* 0x0000000209027211 */ /* 0x000fe400008f0eff */
[----:B--2---:R-:W-:-:S04]  /*14510*/  LEA R12, P1, R0, R28, 0x1 ;  /* 0x0000001c000c7211 */ /* 0x004fc800078208ff */
[----:B------:R-:W-:-:S06]  /*14520*/  LEA.HI.X R13, R0, R29, R2, 0x1, P1 ;  /* 0x0000001d000d7211 */ /* 0x000fcc00008f0c02 */
[----:B------:R-:W2:Y:S01]  /*14530*/  LD.E.128 R12, desc[UR6][R12.64] ;  /* 0x000000060c0c7980 */ /* 0x000ea2000c101d00 */
[----:B-----5:R-:W-:Y:S02]  /*14540*/  MOV R0, R21 ;  /* 0x0000001500007202 */ /* 0x020fe40000000f00 */
[----:B------:R-:W-:Y:S02]  /*14550*/  MOV R3, R20 ;  /* 0x0000001400037202 */ /* 0x000fe40000000f00 */
[----:B------:R-:W-:Y:S02]  /*14560*/  MOV R20, R22 ;  /* 0x0000001600147202 */ /* 0x000fe40000000f00 */
[----:B------:R-:W-:Y:S02]  /*14570*/  MOV R2, R23 ;  /* 0x0000001700027202 */ /* 0x000fe40000000f00 */
[----:B---3--:R-:W-:Y:S02]  /*14580*/  MOV R9, R16 ;  /* 0x0000001000097202 */ /* 0x008fe40000000f00 */
[----:B------:R-:W-:Y:S01]  /*14590*/  MOV R16, R18 ;  /* 0x0000001200107202 */ /* 0x000fe20000000f00 */
[----:B----4-:R-:W-:-:S02]  /*145a0*/  HADD2.F32 R18, -RZ, R4.H0_H0 ;  /* 0x20000004ff127230 */ /* 0x010fc40000004100 */
[----:B------:R-:W-:Y:S02]  /*145b0*/  HADD2.F32 R21, -RZ, R4.H1_H1 ;  /* 0x30000004ff157230 */ /* 0x000fe40000004100 */
        /* <DEDUP_REMOVED lines=8> */
[----:B------:R-:W-:Y:S02]  /*14640*/  HADD2.F32 R9, -RZ, R17.H0_H0 ;  /* 0x20000011ff097230 */ /* 0x000fe40000004100 */
[----:B------:R-:W-:Y:S01]  /*14650*/  FMUL.FTZ R25, R25, R21 ;  /* 0x0000001519197220 */ /* 0x000fe20000410000 */
[--C-:B------:R-:W-:Y:S02]  /*14660*/  HADD2.F32 R5, -RZ, R6.reuse.H0_H0 ;  /* 0x20000006ff057230 */ /* 0x100fe40000004100 */
[----:B------:R-:W-:Y:S01]  /*14670*/  @!P0 FADD.FTZ R22, -R22, -RZ ;  /* 0x800000ff16168221 */ /* 0x000fe20000010100 */
[----:B------:R-:W-:Y:S02]  /*14680*/  HADD2.F32 R23, -RZ, R6.H1_H1 ;  /* 0x30000006ff177230 */ /* 0x000fe40000004100 */
[----:B------:R-:W-:Y:S01]  /*14690*/  FMUL.FTZ R9, R9, R4 ;  /* 0x0000000409097220 */ /* 0x000fe20000410000 */
[----:B------:R-:W-:-:S02]  /*146a0*/  HADD2.F32 R6, -RZ, R7.H0_H0 ;  /* 0x20000007ff067230 */ /* 0x000fc40000004100 */
[----:B------:R-:W-:Y:S01]  /*146b0*/  @!P0 FADD.FTZ R5, -R5, -RZ ;  /* 0x800000ff05058221 */ /* 0x000fe20000010100 */
[----:B------:R-:W-:Y:S02]  /*146c0*/  HADD2.F32 R7, -RZ, R7.H1_H1 ;  /* 0x30000007ff077230 */ /* 0x000fe40000004100 */
[----:B------:R-:W-:Y:S01]  /*146d0*/  @!P0 FADD.FTZ R23, -R23, -RZ ;  /* 0x800000ff17178221 */ /* 0x000fe20000010100 */
[----:B------:R-:W-:Y:S02]  /*146e0*/  HADD2.F32 R18, -RZ, R16.H0_H0 ;  /* 0x20000010ff127230 */ /* 0x000fe40000004100 */
[----:B------:R-:W-:Y:S01]  /*146f0*/  @!P0 FADD.FTZ R6, -R6, -RZ ;  /* 0x800000ff06068221 */ /* 0x000fe20000010100 */
[--C-:B------:R-:W-:Y:S02]  /*14700*/  HADD2.F32 R4, -RZ, R19.reuse.H0_H0 ;  /* 0x20000013ff047230 */ /* 0x100fe40000004100 */
[----:B------:R-:W-:Y:S01]  /*14710*/  @!P0 FADD.FTZ R7, -R7, -RZ ;  /* 0x800000ff07078221 */ /* 0x000fe20000010100 */
[----:B------:R-:W-:-:S02]  /*14720*/  HADD2.F32 R19, -RZ, R19.H1_H1 ;  /* 0x30000013ff137230 */ /* 0x000fc40000004100 */
[----:B------:R-:W-:Y:S01]  /*14730*/  FMUL.FTZ R5, R18, R5 ;  /* 0x0000000512057220 */ /* 0x000fe20000410000 */
[----:B------:R-:W-:Y:S02]  /*14740*/  HADD2.F32 R16, -RZ, R16.H1_H1 ;  /* 0x30000010ff107230 */ /* 0x000fe40000004100 */
[----:B------:R-:W-:Y:S01]  /*14750*/  FMUL.FTZ R6, R4, R6 ;  /* 0x0000000604067220 */ /* 0x000fe20000410000 */
[--C-:B------:R-:W-:Y:S02]  /*14760*/  HADD2.F32 R4, -RZ, R3.reuse.H0_H0 ;  /* 0x20000003ff047230 */ /* 0x100fe40000004100 */
[----:B------:R-:W-:Y:S01]  /*14770*/  FMUL.FTZ R7, R19, R7 ;  /* 0x0000000713077220 */ /* 0x000fe20000410000 */
[----:B------:R-:W-:Y:S02]  /*14780*/  HADD2.F32 R18, -RZ, R3.H1_H1 ;  /* 0x30000003ff127230 */ /* 0x000fe40000004100 */
[----:B------:R-:W-:Y:S01]  /*14790*/  FMUL.FTZ R23, R16, R23 ;  /* 0x0000001710177220 */ /* 0x000fe20000410000 */
[----:B--2---:R-:W-:-:S02]  /*147a0*/  HADD2.F32 R3, -RZ, R12.H0_H0 ;  /* 0x2000000cff037230 */ /* 0x004fc40000004100 */
[----:B------:R-:W-:Y:S02]  /*147b0*/  HADD2.F32 R19, -RZ, R12.H1_H1 ;  /* 0x3000000cff137230 */ /* 0x000fe40000004100 */
[----:B------:R-:W-:Y:S02]  /*147c0*/  HADD2.F32 R17, -RZ, R17.H1_H1 ;  /* 0x30000011ff117230 */ /* 0x000fe40000004100 */
[----:B------:R-:W-:Y:S01]  /*147d0*/  FFMA.FTZ R3, R4, R3, R24 ;  /* 0x0000000304037223 */ /* 0x000fe20000010018 */
[----:B------:R-:W-:Y:S02]  /*147e0*/  HADD2.F32 R16, -RZ, R0.H0_H0 ;  /* 0x20000000ff107230 */ /* 0x000fe40000004100 */
[----:B------:R-:W-:Y:S01]  /*147f0*/  FFMA.FTZ R18, R18, R19, R25 ;  /* 0x0000001312127223 */ /* 0x000fe20000010019 */
[--C-:B------:R-:W-:Y:S02]  /*14800*/  HADD2.F32 R12, -RZ, R13.reuse.H0_H0 ;  /* 0x2000000dff0c7230 */ /* 0x100fe40000004100 */
[----:B------:R-:W-:Y:S01]  /*14810*/  FMUL.FTZ R17, R17, R22 ;  /* 0x0000001611117220 */ /* 0x000fe20000410000 */
[----:B------:R-:W-:-:S02]  /*14820*/  HADD2.F32 R21, -RZ, R13.H1_H1 ;  /* 0x3000000dff157230 */ /* 0x000fc40000004100 */
[--C-:B------:R-:W-:Y:S02]  /*14830*/  HADD2.F32 R13, -RZ, R14.reuse.H0_H0 ;  /* 0x2000000eff0d7230 */ /* 0x100fe40000004100 */
[----:B------:R-:W-:Y:S01]  /*14840*/  FFMA.FTZ R9, R16, R12, R9 ;  /* 0x0000000c10097223 */ /* 0x000fe20000010009 */
[----:B------:R-:W-:Y:S01]  /*14850*/  HADD2.F32 R22, -RZ, R14.H1_H1 ;  /* 0x3000000eff167230 */ /* 0x000fe20000004100 */
[----:B------:R-:W-:Y:S01]  /*14860*/  F2FP.F16.F32.PACK_AB R3, R18, R3 ;  /* 0x000000031203723e */ /* 0x000fe200000000ff */
[----:B------:R-:W-:Y:S02]  /*14870*/  HADD2.F32 R12, -RZ, R0.H1_H1 ;  /* 0x30000000ff0c7230 */ /* 0x000fe40000004100 */
[----:B------:R-:W-:Y:S02]  /*14880*/  HADD2.F32 R14, -RZ, R15.H0_H0 ;  /* 0x2000000fff0e7230 */ /* 0x000fe40000004100 */
[----:B------:R-:W-:Y:S02]  /*14890*/  HADD2.F32 R4, -RZ, R20.H0_H0 ;  /* 0x20000014ff047230 */ /* 0x000fe40000004100 */
[----:B------:R-:W-:Y:S01]  /*148a0*/  FFMA.FTZ R12, R12, R21, R17 ;  /* 0x000000150c0c7223 */ /* 0x000fe20000010011 */
[----:B------:R-:W-:-:S02]  /*148b0*/  HADD2.F32 R0, -RZ, R2.H0_H0 ;  /* 0x20000002ff007230 */ /* 0x000fc40000004100 */
[----:B------:R-:W-:Y:S02]  /*148c0*/  HADD2.F32 R15, -RZ, R15.H1_H1 ;  /* 0x3000000fff0f7230 */ /* 0x000fe40000004100 */
[----:B------:R-:W-:Y:S01]  /*148d0*/  FFMA.FTZ R4, R4, R13, R5 ;  /* 0x0000000d04047223 */ /* 0x000fe20000010005 */
[----:B------:R-:W-:Y:S02]  /*148e0*/  HADD2.F32 R2, -RZ, R2.H1_H1 ;  /* 0x30000002ff027230 */ /* 0x000fe40000004100 */
[----:B------:R-:W-:Y:S01]  /*148f0*/  FFMA.FTZ R0, R0, R14, R6 ;  /* 0x0000000e00007223 */ /* 0x000fe20000010006 */
[----:B------:R-:W-:Y:S01]  /*14900*/  HADD2.F32 R20, -RZ, R20.H1_H1 ;  /* 0x30000014ff147230 */ /* 0x000fe20000004100 */
[----:B------:R-:W-:Y:S01]  /*14910*/  F2FP.F16.F32.PACK_AB R9, R12, R9 ;  /* 0x000000090c09723e */ /* 0x000fe200000000ff */
[----:B------:R-:W-:-:S03]  /*14920*/  FFMA.FTZ R2, R2, R15, R7 ;  /* 0x0000000f02027223 */ /* 0x000fc60000010007 */
[----:B------:R-:W-:Y:S01]  /*14930*/  FFMA.FTZ R20, R20, R22, R23 ;  /* 0x0000001614147223 */ /* 0x000fe20000010017 */
[----:B------:R-:W-:Y:S02]  /*14940*/  MOV R21, R9 ;  /* 0x0000000900157202 */ /* 0x000fe40000000f00 */
[----:B------:R-:W-:Y:S02]  /*14950*/  F2FP.F16.F32.PACK_AB R0, R2, R0 ;  /* 0x000000000200723e */ /* 0x000fe400000000ff */
[----:B------:R-:W-:Y:S02]  /*14960*/  F2FP.F16.F32.PACK_AB R4, R20, R4 ;  /* 0x000000041404723e */ /* 0x000fe400000000ff */
[----:B------:R-:W-:Y:S02]  /*14970*/  MOV R20, R3 ;  /* 0x0000000300147202 */ /* 0x000fe40000000f00 */
[----:B------:R-:W-:Y:S02]  /*14980*/  MOV R22, R4 ;  /* 0x0000000400167202 */ /* 0x000fe40000000f00 */
[----:B------:R-:W-:-:S02]  /*14990*/  MOV R23, R0 ;  /* 0x0000000000177202 */ /* 0x000fc40000000f00 */
.L_x_1403:
[----:B------:R-:W-:Y:S05]  /*149a0*/  BSYNC B0 ;  /* 0x0000000000007941 */ /* 0x000fea0003800000 */
.L_x_1402:
[----:B-----5:R1:W-:Y:S01]  /*149b0*/  STS.128 [R247+0x3800], R20 ;  /* 0x00380014f7007388 */ /* 0x0203e20000000c00 */
[----:B------:R-:W-:Y:S05]  /*149c0*/  BRA `(.L_x_1367) ;  /* 0x00000004006c7947 */ /* 0x000fea0003800000 */
.L_x_1341:
        /* <DEDUP_REMOVED lines=27> */
.L_x_1405:
[----:B------:R-:W-:Y:S05]  /*14b80*/  BSYNC B0 ;  /* 0x0000000000007941 */ /* 0x000fea0003800000 */
.L_x_1404:
        /* <DEDUP_REMOVED lines=20> */
.L_x_1407:
[----:B------:R-:W-:Y:S05]  /*14cd0*/  BSYNC B0 ;  /* 0x0000000000007941 */ /* 0x000fea0003800000 */
.L_x_1406:
[----:B------:R-:W-:Y:S04]  /*14ce0*/  BSSY B0, `(.L_x_1408) ;  /* 0x0000014000007945 */ /* 0x000fe80003800000 */
[----:B------:R-:W-:Y:S05]  /*14cf0*/  @P4 BRA `(.L_x_1409) ;  /* 0x0000000000484947 */ /* 0x000fea0003800000 */
[----:B------:R-:W-:Y:S02]  /*14d00*/  ISETP.GE.AND P2, PT, R18, R158, PT ;  /* 0x0000009e1200720c */ /* 0x000fe40003f46270 */
[----:B----4-:R-:W-:-:S04]  /*14d10*/  LEA R2, P1, R206, R180, 0x5 ;  /* 0x000000b4ce027211 */ /* 0x010fc800078228ff */
[----:B------:R-:W-:-:S07]  /*14d20*/  LEA.HI.X R0, R206, R185, R207, 0x5, P1 ;  /* 0x000000b9ce007211 */ /* 0x000fce00008f2ccf */
        /* <DEDUP_REMOVED lines=9> */
[----:B----4-:R-:W-:-:S04]  /*14dc0*/  LEA R4, P1, R2, R208, 0x1 ;  /* 0x000000d002047211 */ /* 0x010fc800078208ff */
[----:B------:R-:W-:-:S05]  /*14dd0*/  LEA.HI.X R5, R2, R209, R0, 0x1, P1 ;  /* 0x000000d102057211 */ /* 0x000fca00008f0c00 */
[----:B------:R-:W-:Y:S01]  /*14de0*/  @!PT LDS RZ, [RZ] ;  /* 0x00000000fffff984 */ /* 0x000fe20000000800 */
[----:B------:R-:W-:Y:S01]  /*14df0*/  @!PT LDS RZ, [RZ] ;  /* 0x00000000fffff984 */ /* 0x000fe20000000800 */
[----:B------:R-:W-:Y:S01]  /*14e00*/  @!PT LDS RZ, [RZ] ;  /* 0x00000000fffff984 */ /* 0x000fe20000000800 */
[----:B------:R4:W-:Y:S04]  /*14e10*/  LDGSTS.E.BYPASS.LTC128B.128 [R247+0x3000], desc[UR6][R4.64+0x80] ;  /* 0x0300008004f77fae */ /* 0x0009e8000b901d46 */
.L_x_1409:
[----:B------:R-:W-:Y:S05]  /*14e20*/  BSYNC B0 ;  /* 0x0000000000007941 */ /* 0x000fea0003800000 */
.L_x_1408:
[----:B------:R-:W-:Y:S05]  /*14e30*/  @P3 BRA `(.L_x_1367) ;  /* 0x0000000000503947 */ /* 0x000fea0003800000 */
[----:B------:R-:W-:Y:S01]  /*14e40*/  ISETP.GE.AND P1, PT, R18, R158, PT ;  /* 0x0000009e1200720c */ /* 0x000fe20003f26270 */
[----:B------:R-:W-:Y:S02]  /*14e50*/  IMAD.MOV.U32 R181, RZ, RZ, R185 ;  /* 0x000000ffffb57224 */ /* 0x000fe400078e00b9 */
[----:B------:R-:W-:Y:S02]  /*14e60*/  IMAD R0, R207, 0x30, RZ ;  /* 0x00000030cf007824 */ /* 0x000fe400078e02ff */
[----:B------:R-:W-:-:S05]  /*14e70*/  IMAD.WIDE.U32 R206, R206, 0x30, R180 ;  /* 0x00000030cece7825 */ /* 0x000fca00078e00b4 */
[----:B------:R-:W-:-:S03]  /*14e80*/  IADD3 R0, R0, R207, RZ ;  /* 0x000000cf00007210 */ /* 0x000fc60007ffe0ff */
[C---:B----45:R-:W-:Y:S01]  /*14e90*/  @!P1 LEA R2, P2, R206.reuse, R208, 0x1 ;  /* 0x000000d0ce029211 */ /* 0x070fe200078408ff */
        /* <DEDUP_REMOVED lines=14> */
.L_x_1367:
[----:B------:R-:W-:Y:S05]  /*14f80*/  BSYNC B3 ;  /* 0x0000000000037941 */ /* 0x000fea0003800000 */
.L_x_1340:
[----:B------:R-:W-:Y:S01]  /*14f90*/  VIADD R250, R48, 0xffffffff ;  /* 0xffffffff30fa7836 */ /* 0x000fe20000000000 */
[----:B------:R-:W-:Y:S01]  /*14fa0*/  BSSY B0, `(.L_x_1410) ;  /* 0x000001f000007945 */ /* 0x000fe20003800000 */
[----:B-123--:R-:W-:Y:S01]  /*14fb0*/  VIADD R6, R200, 0x40 ;  /* 0x00000040c8067836 */ /* 0x00efe20000000000 */
[----:B------:R-:W-:Y:S01]  /*14fc0*/  LOP3.LUT R251, R134, 0xff, RZ, 0xc0, !PT ;  /* 0x000000ff86fb7812 */ /* 0x000fe200078ec0ff */
[----:B----4-:R-:W-:Y:S02]  /*14fd0*/  IMAD.SHL.U32 R2, R250, 0x80, RZ ;  /* 0x00000080fa027824 */ /* 0x010fe400078e00ff */
[C---:B------:R-:W-:Y:S02]  /*14fe0*/  VIADD R3, R200.reuse, 0x50 ;  /* 0x00000050c8037836 */ /* 0x040fe40000000000 */
        /* <DEDUP_REMOVED lines=12> */
[----:B------:R-:W-:Y:S02]  /*150b0*/  @P4 IMAD.MOV.U32 R12, RZ, RZ, R240 ;  /* 0x000000ffff0c4224 */ /* 0x000fe400078e00f0 */
        /* <DEDUP_REMOVED lines=13> */
.L_x_1411:
[----:B------:R-:W-:Y:S05]  /*15190*/  BSYNC B0 ;  /* 0x0000000000007941 */ /* 0x000fea0003800000 */
.L_x_1410:
        /* <DEDUP_REMOVED lines=21> */
.L_x_1413:
[----:B------:R-:W-:Y:S05]  /*152f0*/  BSYNC B0 ;  /* 0x0000000000007941 */ /* 0x000fea0003800000 */
.L_x_1412:
        /* <DEDUP_REMOVED lines=8> */
[----:B------:R-:W-:-:S11]  /*15380*/  SHF.L.U64.HI R9, R44, 0x5, R45 ;  /* 0x000000052c097819 */ /* 0x000fd6000001022d */
[----:B-12---:R-:W-:-:S04]  /*15390*/  @!P2 LEA R12, P4, R7, R240, 0x1 ;  /* 0x000000f0070ca211 */ /* 0x006fc800078808ff */
        /* <DEDUP_REMOVED lines=15> */
.L_x_1415:
[----:B------:R-:W-:Y:S05]  /*15490*/  BSYNC B0 ;  /* 0x0000000000007941 */ /* 0x000fea0003800000 */
.L_x_1414:
        /* <DEDUP_REMOVED lines=10> */
[----:B------:R-:W-:-:S04]  /*15540*/  @P0 IMAD.WIDE.U32 R12, R44, 0x30, R182 ;  /* 0x000000302c0c0825 */ /* 0x000fc800078e00b6 */
[----:B------:R-:W-:Y:S01]  /*15550*/  @!P1 IMAD R9, R45, 0x60, RZ ;  /* 0x000000602d099824 */ /* 0x000fe200078e02ff */
[----:B------:R-:W-:Y:S01]  /*15560*/  @P0 IADD3 R7, R7, R13, RZ ;  /* 0x0000000d07070210 */ /* 0x000fe20007ffe0ff */
[----:B------:R-:W-:Y:S01]  /*15570*/  @!P1 IMAD.WIDE.U32 R14, R44, 0x60, R14 ;  /* 0x000000602c0e9825 */ /* 0x000fe200078e000e */
[----:B-----5:R-:W-:-:S03]  /*15580*/  @P0 LEA R16, P2, R12, R204, 0x1 ;  /* 0x000000cc0c100211 */ /* 0x020fc600078408ff */
        /* <DEDUP_REMOVED lines=12> */
.L_x_1417:
[----:B------:R-:W-:Y:S05]  /*15650*/  BSYNC B0 ;  /* 0x0000000000007941 */ /* 0x000fea0003800000 */
.L_x_1416:
[----:B------:R-:W-:Y:S04]  /*15660*/  BSSY B0, `(.L_x_1418) ;  /* 0x0000017000007945 */ /* 0x000fe80003800000 */
[----:B------:R-:W-:Y:S05]  /*15670*/  @P3 BRA `(.L_x_1419) ;  /* 0x0000000000543947 */ /* 0x000fea0003800000 */
[C---:B------:R-:W-:Y:S02]  /*15680*/  LOP3.LUT R7, R251.reuse, 0x1, RZ, 0xc0, !PT ;  /* 0x00000001fb077812 */ /* 0x040fe400078ec0ff */
[----:B------:R-:W-:Y:S02]  /*15690*/  LOP3.LUT P0, RZ, R251, 0x2, RZ, 0xc0, !PT ;  /* 0x00000002fbff7812 */ /* 0x000fe4000780c0ff */
[----:B------:R-:W-:Y:S01]  /*156a0*/  ISETP.NE.U32.AND P1, PT, R7, 0x1, PT ;  /* 0x000000010700780c */ /* 0x000fe20003f25070 */
[C---:B------:R-:W-:Y:S01]  /*156b0*/  IMAD.SHL.U32 R7, R44.reuse, 0x40, RZ ;  /* 0x000000402c077824 */ /* 0x040fe200078e00ff */
[----:B------:R-:W-:-:S09]  /*156c0*/  SHF.L.U64.HI R9, R44, 0x6, R45 ;  /* 0x000000062c097819 */ /* 0x000fd2000001022d */
[C---:B-123--:R-:W-:Y:S02]  /*156d0*/  @P0 IADD3 R13, P2, R7.reuse, R178, RZ ;  /* 0x000000b2070d0210 */ /* 0x04efe40007f5e0ff */
[----:B----4-:R-:W-:-:S03]  /*156e0*/  @!P1 LEA R14, P3, R7, R240, 0x1 ;  /* 0x000000f0070e9211 */ /* 0x010fc600078608ff */
[----:B------:R-:W-:Y:S01]  /*156f0*/  @P0 IMAD.X R12, R9, 0x1, R183, P2 ;  /* 0x00000001090c0824 */ /* 0x000fe200010e06b7 */
[----:B-----5:R-:W-:Y:S02]  /*15700*/  @P0 LEA R16, P2, R13, R204, 0x1 ;  /* 0x000000cc0d100211 */ /* 0x020fe400078408ff */
[----:B------:R-:W-:Y:S02]  /*15710*/  @!P1 LEA.HI.X R15, R7, R239, R9, 0x1, P3 ;  /* 0x000000ef070f9211 */ /* 0x000fe400018f0c09 */
        /* <DEDUP_REMOVED lines=11> */
.L_x_1419:
[----:B------:R-:W-:Y:S05]  /*157d0*/  BSYNC B0 ;  /* 0x0000000000007941 */ /* 0x000fea0003800000 */
.L_x_1418:
[----:B------:R-:W-:Y:S04]  /*157e0*/  BSSY B0, `(.L_x_1420) ;  /* 0x000001b000007945 */ /* 0x000fe80003800000 */
[----:B------:R-:W-:Y:S05]  /*157f0*/  @P6 BRA `(.L_x_1421) ;  /* 0x0000000000646947 */ /* 0x000fea0003800000 */
[C---:B------:R-:W-:Y:S02]  /*15800*/  LOP3.LUT R7, R251.reuse, 0x1, RZ, 0xc0, !PT ;  /* 0x00000001fb077812 */ /* 0x040fe400078ec0ff */
[----:B------:R-:W-:Y:S02]  /*15810*/  LOP3.LUT P0, RZ, R251, 0x2, RZ, 0xc0, !PT ;  /* 0x00000002fbff7812 */ /* 0x000fe4000780c0ff */
[----:B------:R-:W-:-:S11]  /*15820*/  ISETP.NE.U32.AND P1, PT, R7, 0x1, PT ;  /* 0x000000010700780c */ /* 0x000fd60003f25070 */
[----:B-123--:R-:W-:Y:S02]  /*15830*/  @P0 IMAD.MOV.U32 R12, RZ, RZ, R178 ;  /* 0x000000ffff0c0224 */ /* 0x00efe400078e00b2 */
[----:B------:R-:W-:Y:S01]  /*15840*/  @P0 IMAD.MOV.U32 R13, RZ, RZ, R183 ;  /* 0x000000ffff0d0224 */ /* 0x000fe200078e00b7 */
[----:B----4-:R-:W-:Y:S01]  /*15850*/  @!P1 MOV R14, R240 ;  /* 0x000000f0000e9202 */ /* 0x010fe20000000f00 */
[----:B------:R-:W-:Y:S02]  /*15860*/  @!P1 IMAD.MOV.U32 R15, RZ, RZ, R239 ;  /* 0x000000ffff0f9224 */ /* 0x000fe400078e00ef */
[----:B------:R-:W-:Y:S02]  /*15870*/  @P0 IMAD R9, R45, 0x50, RZ ;  /* 0x000000502d090824 */ /* 0x000fe400078e02ff */
[----:B------:R-:W-:-:S04]  /*15880*/  @P0 IMAD.WIDE.U32 R12, R44, 0x50, R12 ;  /* 0x000000502c0c0825 */ /* 0x000fc800078e000c */
[----:B------:R-:W-:Y:S01]  /*15890*/  @!P1 IMAD R7, R45, 0xa0, RZ ;  /* 0x000000a02d079824 */ /* 0x000fe200078e02ff */
[----:B------:R-:W-:Y:S01]  /*158a0*/  @P0 IADD3 R9, R13, R9, RZ ;  /* 0x000000090d090210 */ /* 0x000fe20007ffe0ff */
[----:B------:R-:W-:Y:S01]  /*158b0*/  @!P1 IMAD.WIDE.U32 R14, R44, 0xa0, R14 ;  /* 0x000000a02c0e9825 */ /* 0x000fe200078e000e */
[----:B-----5:R-:W-:-:S04]  /*158c0*/  @P0 LEA R16, P2, R12, R204, 0x1 ;  /* 0x000000cc0c100211 */ /* 0x020fc800078408ff */
        /* <DEDUP_REMOVED lines=12> */
.L_x_1421:
[----:B------:R-:W-:Y:S05]  /*15990*/  BSYNC B0 ;  /* 0x0000000000007941 */ /* 0x000fea0003800000 */
.L_x_1420:
        /* <DEDUP_REMOVED lines=27> */
.L_x_1423:
[----:B------:R-:W-:Y:S05]  /*15b50*/  BSYNC B0 ;  /* 0x0000000000007941 */ /* 0x000fea0003800000 */
.L_x_1422:
[----:B------:R-:W-:Y:S04]  /*15b60*/  BSSY B0, `(.L_x_1424) ;  /* 0x000001b000007945 */ /* 0x000fe80003800000 */
[----:B------:R-:W-:Y:S05]  /*15b70*/  @P4 BRA `(.L_x_1425) ;  /* 0x0000000000644947 */ /* 0x000fea0003800000 */
[C---:B------:R-:W-:Y:S01]  /*15b80*/  LOP3.LUT R7, R251.reuse, 0x1, RZ, 0xc0, !PT ;  /* 0x00000001fb077812 */ /* 0x040fe200078ec0ff */
[----:B-123--:R-:W-:Y:S01]  /*15b90*/  IMAD.MOV.U32 R12, RZ, RZ, R178 ;  /* 0x000000ffff0c7224 */ /* 0x00efe200078e00b2 */
[----:B------:R-:W-:Y:S01]  /*15ba0*/  LOP3.LUT P0, RZ, R251, 0x2, RZ, 0xc0, !PT ;  /* 0x00000002fbff7812 */ /* 0x000fe2000780c0ff */
[----:B------:R-:W-:Y:S01]  /*15bb0*/  IMAD.MOV.U32 R13, RZ, RZ, R183 ;  /* 0x000000ffff0d7224 */ /* 0x000fe200078e00b7 */
[----:B------:R-:W-:Y:S01]  /*15bc0*/  ISETP.NE.U32.AND P1, PT, R7, 0x1, PT ;  /* 0x000000010700780c */ /* 0x000fe20003f25070 */
[----:B------:R-:W-:Y:S02]  /*15bd0*/  IMAD R7, R45, 0x70, RZ ;  /* 0x000000702d077824 */ /* 0x000fe400078e02ff */
[----:B------:R-:W-:-:S05]  /*15be0*/  IMAD.WIDE.U32 R12, R44, 0x70, R12 ;  /* 0x000000702c0c7825 */ /* 0x000fca00078e000c */
[----:B------:R-:W-:-:S03]  /*15bf0*/  IADD3 R7, R13, R7, RZ ;  /* 0x000000070d077210 */ /* 0x000fc60007ffe0ff */
[C---:B----45:R-:W-:Y:S02]  /*15c00*/  @P0 LEA R16, P2, R12.reuse, R204, 0x1 ;  /* 0x000000cc0c100211 */ /* 0x070fe400078408ff */
        /* <DEDUP_REMOVED lines=16> */
.L_x_1425:
[----:B------:R-:W-:Y:S05]  /*15d10*/  BSYNC B0 ;  /* 0x0000000000007941 */ /* 0x000fea0003800000 */
.L_x_1424:
[----:B------:R-:W0:Y:S01]  /*15d20*/  LDGDEPBAR ;  /* 0x00000000000079af */ /* 0x000e220000000000 */
[-C--:B------:R-:W-:Y:S02]  /*15d30*/  ISETP.GE.AND P4, PT, R3, R4.reuse, PT ;  /* 0x000000040300720c */ /* 0x080fe40003f86270 */
[-C--:B------:R-:W-:Y:S01]  /*15d40*/  ISETP.GE.AND P1, PT, R200, R4.reuse, PT ;  /* 0x00000004c800720c */ /* 0x080fe20003f26270 */
[----:B------:R1:W5:Y:S01]  /*15d50*/  LD.E R3, desc[UR6][R10.64+0x188] ;  /* 0x000188060a037980 */ /* 0x000362000c101900 */
[-C--:B------:R-:W-:Y:S02]  /*15d60*/  ISETP.GE.AND P3, PT, R8, R4.reuse, PT ;  /* 0x000000040800720c */ /* 0x080fe40003f66270 */
[-C--:B------:R-:W-:Y:S02]  /*15d70*/  ISETP.GE.AND P0, PT, R33, R4.reuse, PT ;  /* 0x000000042100720c */ /* 0x080fe40003f06270 */
[-C--:B------:R-:W-:Y:S02]  /*15d80*/  ISETP.GE.AND P6, PT, R38, R4.reuse, PT ;  /* 0x000000042600720c */ /* 0x080fe40003fc6270 */
[----:B------:R-:W-:Y:S01]  /*15d90*/  ISETP.GE.AND P5, PT, R6, R4, PT ;  /* 0x000000040600720c */ /* 0x000fe20003fa6270 */
[----:B------:R-:W-:-:S04]  /*15da0*/  DEPBAR.LE SB0, 0x0 ;  /* 0x000080000000791a */ /* 0x000fc80000000000 */
[----:B------:R-:W-:Y:S06]  /*15db0*/  BAR.SYNC.DEFER_BLOCKING 0x0 ;  /* 0x0000000000007b1d */ /* 0x000fec0000010000 */
[----:B------:R-:W-:Y:S01]  /*15dc0*/  BSSY B0, `(.L_x_1426) ;  /* 0x0000015000007945 */ /* 0x000fe20003800000 */
[----:B------:R1:W-:Y:S04]  /*15dd0*/  @P1 STS.128 [R247+0xc000], RZ ;  /* 0x00c000fff7001388 */ /* 0x0003e80000000c00 */
[----:B------:R1:W-:Y:S01]  /*15de0*/  @P1 STS.128 [R247+0x10000], RZ ;  /* 0x010000fff7001388 */ /* 0x0003e20000000c00 */
[----:B------:R-:W-:Y:S05]  /*15df0*/  @P1 BRA `(.L_x_1427) ;  /* 0x0000000000441947 */ /* 0x000fea0003800000 */
        /* <DEDUP_REMOVED lines=17> */
.L_x_1427:
[----:B------:R-:W-:Y:S05]  /*15f10*/  BSYNC B0 ;  /* 0x0000000000007941 */ /* 0x000fea0003800000 */
.L_x_1426:
[----:B------:R1:W-:Y:S01]  /*15f20*/  @P3 STS.128 [R247+0xc800], RZ ;  /* 0x00c800fff7003388 */ /* 0x0003e20000000c00 */
[----:B------:R-:W-:Y:S03]  /*15f30*/  BSSY B0, `(.L_x_1428) ;  /* 0x0000014000007945 */ /* 0x000fe60003800000 */
[----:B------:R1:W-:Y:S01]  /*15f40*/  @P3 STS.128 [R247+0x10800], RZ ;  /* 0x010800fff7003388 */ /* 0x0003e20000000c00 */
[----:B------:R-:W-:Y:S05]  /*15f50*/  @P3 BRA `(.L_x_1429) ;  /* 0x0000000000443947 */ /* 0x000fea0003800000 */
[C---:B-1----:R-:W-:Y:S02]  /*15f60*/  LOP3.LUT R6, R251.reuse, 0x1, RZ, 0xc0, !PT ;  /* 0x00000001fb067812 */ /* 0x042fe400078ec0ff */
[----:B------:R-:W-:Y:S02]  /*15f70*/  LOP3.LUT P2, RZ, R251, 0x2, RZ, 0xc0, !PT ;  /* 0x00000002fbff7812 */ /* 0x000fe4000784c0ff */
[----:B------:R-:W-:-:S13]  /*15f80*/  ISETP.NE.U32.AND P3, PT, R6, 0x1, PT ;  /* 0x000000010600780c */ /* 0x000fda0003f65070 */
[----:B------:R-:W-:-:S04]  /*15f90*/  @!P3 LEA R8, P1, R235, R141, 0x1 ;  /* 0x0000008deb08b211 */ /* 0x000fc800078208ff */
        /* <DEDUP_REMOVED lines=13> */
.L_x_1429:
[----:B------:R-:W-:Y:S05]  /*16070*/  BSYNC B0 ;  /* 0x0000000000007941 */ /* 0x000fea0003800000 */
.L_x_1428:
[----:B------:R1:W-:Y:S01]  /*16080*/  @P0 STS.128 [R247+0xd000], RZ ;  /* 0x00d000fff7000388 */ /* 0x0003e20000000c00 */
[----:B------:R-:W-:Y:S01]  /*16090*/  ISETP.GE.AND P3, PT, R0, R4, PT ;  /* 0x000000040000720c */ /* 0x000fe20003f66270 */
[----:B------:R-:W-:Y:S01]  /*160a0*/  BSSY B0, `(.L_x_1430) ;  /* 0x0000018000007945 */ /* 0x000fe20003800000 */
[----:B------:R-:W-:Y:S01]  /*160b0*/  SHF.R.S32.HI R0, RZ, 0x4, R161 ;  /* 0x00000004ff007819 */ /* 0x000fe200000114a1 */
[----:B------:R1:W-:Y:S03]  /*160c0*/  @P0 STS.128 [R247+0x11000], RZ ;  /* 0x011000fff7000388 */ /* 0x0003e60000000c00 */
[----:B------:R-:W-:Y:S01]  /*160d0*/  LEA.HI R161, R161, R0, RZ, 0x1 ;  /* 0x00000000a1a17211 */ /* 0x000fe200078f08ff */
[----:B------:R-:W-:Y:S05]  /*160e0*/  @P0 BRA `(.L_x_1431) ;  /* 0x00000000004c0947 */ /* 0x000fea0003800000 */
[C---:B-1----:R-:W-:Y:S02]  /*160f0*/  LOP3.LUT R6, R251.reuse, 0x1, RZ, 0xc0, !PT ;  /* 0x00000001fb067812 */ /* 0x042fe400078ec0ff */
[----:B------:R-:W-:Y:S02]  /*16100*/  LOP3.LUT P1, RZ, R251, 0x2, RZ, 0xc0, !PT ;  /* 0x00000002fbff7812 */ /* 0x000fe4000782c0ff */
[----:B------:R-:W-:Y:S01]  /*16110*/  ISETP.NE.U32.AND P2, PT, R6, 0x1, PT ;  /* 0x000000010600780c */ /* 0x000fe20003f45070 */
[C---:B------:R-:W-:Y:S01]  /*16120*/  IMAD.SHL.U32 R6, R46.reuse, 0x20, RZ ;  /* 0x000000202e067824 */ /* 0x040fe200078e00ff */
[----:B------:R-:W-:-:S11]  /*16130*/  SHF.L.U64.HI R7, R46, 0x5, R47 ;  /* 0x000000052e077819 */ /* 0x000fd6000001022f */
[----:B--23--:R-:W-:-:S04]  /*16140*/  @!P2 LEA R12, P0, R6, R141, 0x1 ;  /* 0x0000008d060ca211 */ /* 0x00cfc800078008ff */
        /* <DEDUP_REMOVED lines=13> */
.L_x_1431:
[----:B------:R-:W-:Y:S05]  /*16220*/  BSYNC B0 ;  /* 0x0000000000007941 */ /* 0x000fea0003800000 */
.L_x_1430:
[----:B------:R1:W-:Y:S01]  /*16230*/  @P6 STS.128 [R247+0xd800], RZ ;  /* 0x00d800fff7006388 */ /* 0x0003e20000000c00 */
[----:B------:R-:W-:Y:S01]  /*16240*/  LOP3.LUT R161, R161, 0xfffffffe, RZ, 0xc0, !PT ;  /* 0xfffffffea1a17812 */ /* 0x000fe200078ec0ff */
[----:B------:R-:W-:Y:S01]  /*16250*/  BSSY B0, `(.L_x_1432) ;  /* 0x000001d000007945 */ /* 0x000fe20003800000 */
[----:B------:R-:W-:Y:S01]  /*16260*/  ISETP.GE.AND P0, PT, R5, R4, PT ;  /* 0x000000040500720c */ /* 0x000fe20003f06270 */
[----:B------:R1:W-:Y:S01]  /*16270*/  @P6 STS.128 [R247+0x11800], RZ ;  /* 0x011800fff7006388 */ /* 0x0003e20000000c00 */
[----:B------:R-:W-:Y:S02]  /*16280*/  IMAD.SHL.U32 R159, R159, 0x40, RZ ;  /* 0x000000409f9f7824 */ /* 0x000fe400078e00ff */
[----:B------:R-:W-:Y:S01]  /*16290*/  IMAD.IADD R0, R0, 0x1, -R161 ;  /* 0x0000000100007824 */ /* 0x000fe200078e0aa1 */
[----:B------:R-:W-:Y:S08]  /*162a0*/  @P6 BRA `(.L_x_1433) ;  /* 0x00000000005c6947 */ /* 0x000ff00003800000 */
[C---:B------:R-:W-:Y:S02]  /*162b0*/  LOP3.LUT R4, R251.reuse, 0x1, RZ, 0xc0, !PT ;  /* 0x00000001fb047812 */ /* 0x040fe400078ec0ff */
[----:B------:R-:W-:Y:S02]  /*162c0*/  LOP3.LUT P1, RZ, R251, 0x2, RZ, 0xc0, !PT ;  /* 0x00000002fbff7812 */ /* 0x000fe4000782c0ff */
[----:B------:R-:W-:-:S11]  /*162d0*/  ISETP.NE.U32.AND P2, PT, R4, 0x1, PT ;  /* 0x000000010400780c */ /* 0x000fd60003f45070 */
[-C--:B-1----:R-:W-:Y:S01]  /*162e0*/  @P1 MOV R6, R141.reuse ;  /* 0x0000008d00061202 */ /* 0x082fe20000000f00 */
[C---:B------:R-:W-:Y:S01]  /*162f0*/  @P1 IMAD R4, R47.reuse, 0x60, RZ ;  /* 0x000000602f041824 */ /* 0x040fe200078e02ff */
[----:B------:R-:W-:Y:S01]  /*16300*/  @!P2 MOV R8, R141 ;  /* 0x0000008d0008a202 */ /* 0x000fe20000000f00 */
[----:B------:R-:W-:Y:S01]  /*16310*/  @!P2 IMAD.MOV.U32 R9, RZ, RZ, R140 ;  /* 0x000000ffff09a224 */ /* 0x000fe200078e008c */
[----:B------:R-:W-:Y:S01]  /*16320*/  @P1 MOV R7, R140 ;  /* 0x0000008c00071202 */ /* 0x000fe20000000f00 */
[----:B------:R-:W-:Y:S02]  /*16330*/  @!P2 IMAD R5, R47, 0x60, RZ ;  /* 0x000000602f05a824 */ /* 0x000fe400078e02ff */
[----:B------:R-:W-:-:S04]  /*16340*/  @!P2 IMAD.WIDE.U32 R8, R46, 0x60, R8 ;  /* 0x000000602e08a825 */ /* 0x000fc800078e0008 */
[----:B------:R-:W-:-:S04]  /*16350*/  @P1 IMAD.WIDE.U32 R6, R46, 0x60, R6 ;  /* 0x000000602e061825 */ /* 0x000fc800078e0006 */
[----:B------:R-:W-:Y:S01]  /*16360*/  @!P2 IMAD.IADD R9, R5, 0x1, R9 ;  /* 0x000000010509a824 */ /* 0x000fe200078e0209 */
[----:B------:R-:W-:-:S04]  /*16370*/  @P1 IADD3 R7, R4, R7, RZ ;  /* 0x0000000704071210 */ /* 0x000fc80007ffe0ff */
        /* <DEDUP_REMOVED lines=10> */
.L_x_1433:
[----:B------:R-:W-:Y:S05]  /*16420*/  BSYNC B0 ;  /* 0x0000000000007941 */ /* 0x000fea0003800000 */
.L_x_1432:
        /* <DEDUP_REMOVED lines=23> */
.L_x_1435:
[----:B------:R-:W-:Y:S05]  /*165a0*/  BSYNC B0 ;  /* 0x0000000000007941 */ /* 0x000fea0003800000 */
.L_x_1434:
[----:B------:R1:W-:Y:S01]  /*165b0*/  @P4 STS.128 [R247+0xe800], RZ ;  /* 0x00e800fff7004388 */ /* 0x0003e20000000c00 */
[----:B------:R-:W-:Y:S03]  /*165c0*/  BSSY B0, `(.L_x_1436) ;  /* 0x000001a000007945 */ /* 0x000fe60003800000 */
[----:B------:R1:W-:Y:S01]  /*165d0*/  @P4 STS.128 [R247+0x12800], RZ ;  /* 0x012800fff7004388 */ /* 0x0003e20000000c00 */
[----:B------:R-:W-:Y:S05]  /*165e0*/  @P4 BRA `(.L_x_1437) ;  /* 0x00000000005c4947 */ /* 0x000fea0003800000 */
        /* <DEDUP_REMOVED lines=23> */
.L_x_1437:
[----:B------:R-:W-:Y:S05]  /*16760*/  BSYNC B0 ;  /* 0x0000000000007941 */ /* 0x000fea0003800000 */
.L_x_1436:
        /* <DEDUP_REMOVED lines=27> */
.L_x_1439:
[----:B------:R-:W-:Y:S05]  /*16920*/  BSYNC B0 ;  /* 0x0000000000007941 */ /* 0x000fea0003800000 */
.L_x_1438:
[----:B------:R1:W-:Y:S01]  /*16930*/  @P0 STS.128 [R247+0xf800], RZ ;  /* 0x00f800fff7000388 */ /* 0x0003e20000000c00 */
[----:B------:R-:W-:Y:S03]  /*16940*/  BSSY B0, `(.L_x_1440) ;  /* 0x000001b000007945 */ /* 0x000fe60003800000 */
[----:B------:R1:W-:Y:S01]  /*16950*/  @P0 STS.128 [R247+0x13800], RZ ;  /* 0x013800fff7000388 */ /* 0x0003e20000000c00 */
[----:B------:R-:W-:Y:S05]  /*16960*/  @P0 BRA `(.L_x_1441) ;  /* 0x0000000000600947 */ /* 0x000fea0003800000 */
[C---:B------:R-:W-:Y:S02]  /*16970*/  LOP3.LUT R4, R251.reuse, 0x1, RZ, 0xc0, !PT ;  /* 0x00000001fb047812 */ /* 0x040fe400078ec0ff */
[----:B------:R-:W-:Y:S02]  /*16980*/  LOP3.LUT P0, RZ, R251, 0x2, RZ, 0xc0, !PT ;  /* 0x00000002fbff7812 */ /* 0x000fe4000780c0ff */
[----:B------:R-:W-:-:S11]  /*16990*/  ISETP.NE.U32.AND P1, PT, R4, 0x1, PT ;  /* 0x000000010400780c */ /* 0x000fd60003f25070 */
[----:B-1----:R-:W-:Y:S01]  /*169a0*/  @P0 MOV R6, R141 ;  /* 0x0000008d00060202 */ /* 0x002fe20000000f00 */
[C---:B------:R-:W-:Y:S01]  /*169b0*/  @P0 IMAD R4, R47.reuse, 0xe0, RZ ;  /* 0x000000e02f040824 */ /* 0x040fe200078e02ff */
[-C--:B------:R-:W-:Y:S01]  /*169c0*/  @!P1 MOV R9, R140.reuse ;  /* 0x0000008c00099202 */ /* 0x080fe20000000f00 */
[----:B------:R-:W-:Y:S01]  /*169d0*/  @!P1 IMAD.MOV.U32 R8, RZ, RZ, R141 ;  /* 0x000000ffff089224 */ /* 0x000fe200078e008d */
[----:B------:R-:W-:Y:S01]  /*169e0*/  @P0 MOV R7, R140 ;  /* 0x0000008c00070202 */ /* 0x000fe20000000f00 */
[----:B------:R-:W-:Y:S02]  /*169f0*/  @!P1 IMAD R47, R47, 0xe0, RZ ;  /* 0x000000e02f2f9824 */ /* 0x000fe400078e02ff */
[----:B------:R-:W-:-:S04]  /*16a00*/  @!P1 IMAD.WIDE.U32 R8, R46, 0xe0, R8 ;  /* 0x000000e02e089825 */ /* 0x000fc800078e0008 */
[----:B------:R-:W-:Y:S01]  /*16a10*/  @P0 IMAD.WIDE.U32 R6, R46, 0xe0, R6 ;  /* 0x000000e02e060825 */ /* 0x000fe200078e0006 */
[----:B------:R-:W-:-:S03]  /*16a20*/  @!P1 IADD3 R9, R47, R9, RZ ;  /* 0x000000092f099210 */ /* 0x000fc60007ffe0ff */
[----:B------:R-:W-:Y:S02]  /*16a30*/  @P0 IMAD.IADD R5, R4, 0x1, R7 ;  /* 0x0000000104050824 */ /* 0x000fe400078e0207 */
[----:B------:R-:W-:Y:S01]  /*16a40*/  @P0 IMAD.MOV.U32 R4, RZ, RZ, R6 ;  /* 0x000000ffff040224 */ /* 0x000fe200078e0006 */
        /* <DEDUP_REMOVED lines=10> */
.L_x_1441:
[----:B------:R-:W-:Y:S05]  /*16af0*/  BSYNC B0 ;  /* 0x0000000000007941 */ /* 0x000fea0003800000 */
.L_x_1440:
[----:B-1----:R-:W2:Y:S01]  /*16b00*/  LD.E R8, desc[UR6][R10.64+0x18c] ;  /* 0x00018c060a087980 */ /* 0x002ea2000c101900 */
[----:B------:R-:W-:Y:S01]  /*16b10*/  IMAD.SHL.U32 R5, R54, 0x40, RZ ;  /* 0x0000004036057824 */ /* 0x000fe200078e00ff */
[----:B------:R-:W-:Y:S01]  /*16b20*/  LOP3.LUT R159, R159, 0x1c0, RZ, 0xc0, !PT ;  /* 0x000001c09f9f7812 */ /* 0x000fe200078ec0ff */
[----:B------:R-:W-:Y:S02]  /*16b30*/  IMAD.SHL.U32 R4, R200, 0x8, RZ ;  /* 0x00000008c8047824 */ /* 0x000fe400078e00ff */
[----:B------:R-:W-:Y:S01]  /*16b40*/  IMAD.SHL.U32 R28, R160, 0x40, RZ ;  /* 0x00000040a01c7824 */ /* 0x000fe200078e00ff */
[----:B------:R-:W-:Y:S01]  /*16b50*/  LOP3.LUT R5, R5, 0x1c0, RZ, 0xc0, !PT ;  /* 0x000001c005057812 */ /* 0x000fe200078ec0ff */
[----:B------:R-:W-:Y:S01]  /*16b60*/  IMAD.SHL.U32 R9, R0, 0x8, RZ ;  /* 0x0000000800097824 */ /* 0x000fe200078e00ff */
[----:B------:R-:W-:Y:S01]  /*16b70*/  SHF.R.U32.HI R6, RZ, 0x3, R159 ;  /* 0x00000003ff067819 */ /* 0x000fe2000001169f */
[----:B------:R-:W0:Y:S01]  /*16b80*/  LDGDEPBAR ;  /* 0x00000000000079af */ /* 0x000e220000000000 */
[----:B------:R-:W-:-:S02]  /*16b90*/  LOP3.LUT R4, R5, 0x8, R4, 0xf8, !PT ;  /* 0x0000000805047812 */ /* 0x000fc400078ef804 */
[----:B------:R-:W-:Y:S02]  /*16ba0*/  LOP3.LUT R28, R28, 0xfffffe00, RZ, 0xc0, !PT ;  /* 0xfffffe001c1c7812 */ /* 0x000fe400078ec0ff */
[----:B------:R-:W-:Y:S02]  /*16bb0*/  LOP3.LUT R9, R159, 0x8, R9, 0xf8, !PT ;  /* 0x000000089f097812 */ /* 0x000fe400078ef809 */
[----:B------:R-:W-:Y:S01]  /*16bc0*/  SHF.R.U32.HI R5, RZ, 0x3, R5 ;  /* 0x00000003ff057819 */ /* 0x000fe20000011605 */
[----:B------:R-:W-:Y:S01]  /*16bd0*/  IMAD R234, R51, 0x400, R28 ;  /* 0x0000040033ea7824 */ /* 0x000fe200078e021c */
[----:B------:R-:W-:Y:S02]  /*16be0*/  LOP3.LUT R9, R9, R6, RZ, 0x3c, !PT ;  /* 0x0000000609097212 */ /* 0x000fe400078e3cff */
[----:B------:R-:W-:-:S03]  /*16bf0*/  LOP3.LUT R4, R4, R5, RZ, 0x3c, !PT ;  /* 0x0000000504047212 */ /* 0x000fc600078e3cff */
[----:B------:R-:W-:Y:S02]  /*16c00*/  IMAD.IADD R234, R9, 0x1, R234 ;  /* 0x0000000109ea7824 */ /* 0x000fe400078e02ea */
[----:B------:R-:W-:-:S03]  /*16c10*/  IMAD R233, R0, 0x200, R4 ;  /* 0x0000020000e97824 */ /* 0x000fc600078e0204 */
[----:B------:R-:W-:Y:S02]  /*16c20*/  LEA R234, R234, UR4, 0x1 ;  /* 0x00000004eaea7c11 */ /* 0x000fe4000f8e08ff */
[----:B------:R-:W-:-:S03]  /*16c30*/  LEA R233, R233, UR4, 0x1 ;  /* 0x00000004e9e97c11 */ /* 0x000fc6000f8e08ff */
[----:B------:R-:W-:Y:S04]  /*16c40*/  LDSM.16.M88.4 R88, [R234] ;  /* 0x00000000ea58783b */ /* 0x000fe80000000200 */
[----:B------:R-:W1:Y:S01]  /*16c50*/  LDSM.16.M88.4 R20, [R233+0x5000] ;  /* 0x00500000e914783b */ /* 0x000e620000000200 */
[----:B------:R-:W-:Y:S01]  /*16c60*/  R2P PR, R54, 0x6 ;  /* 0x0000000636007804 */ /* 0x000fe20000000000 */
[C---:B------:R-:W-:Y:S02]  /*16c70*/  VIADD R0, R233.reuse, 0x4000 ;  /* 0x00004000e9007836 */ /* 0x040fe40000000000 */
[----:B------:R-:W1:Y:S01]  /*16c80*/  LDSM.16.M88.4 R44, [R233+0x4000] ;  /* 0x00400000e92c783b */ /* 0x000e620000000200 */
[----:B------:R-:W-:-:S03]  /*16c90*/  VIADD R231, R233, 0x4020 ;  /* 0x00004020e9e77836 */ /* 0x000fc60000000000 */
[----:B------:R-:W1:Y:S01]  /*16ca0*/  LDSM.16.M88.4 R104, [R233+0x6800] ;  /* 0x00680000e968783b */ /* 0x000e620000000200 */
[----:B------:R-:W-:-:S03]  /*16cb0*/  IMAD R232, R32, 0x2, R234 ;  /* 0x0000000220e87824 */ /* 0x000fc600078e02ea */
[----:B------:R-:W-:Y:S02]  /*16cc0*/  LDSM.16.M88.4 R36, [R233+0x4800] ;  /* 0x00480000e924783b */ /* 0x000fe40000000200 */
[----:B------:R-:W-:Y:S02]  /*16cd0*/  @P1 VIADD R231, R0, 0xffffffe0 ;  /* 0xffffffe000e71836 */ /* 0x000fe40000000000 */
[----:B------:R-:W-:Y:S04]  /*16ce0*/  LDSM.16.M88.4 R128, [R232] ;  /* 0x00000000e880783b */ /* 0x000fe80000000200 */
[----:B------:R-:W1:Y:S04]  /*16cf0*/  LDSM.16.M88.4 R60, [R231+0x1000] ;  /* 0x00100000e73c783b */ /* 0x000e680000000200 */
[----:B--234-:R-:W2:Y:S04]  /*16d00*/  LDSM.16.M88.4 R12, [R233+0x5800] ;  /* 0x00580000e90c783b */ /* 0x01cea80000000200 */
[----:B------:R-:W3:Y:S04]  /*16d10*/  LDSM.16.M88.4 R112, [R233+0x6000] ;  /* 0x00600000e970783b */ /* 0x000ee80000000200 */
[----:B------:R-:W4:Y:S04]  /*16d20*/  LDSM.16.M88.4 R96, [R233+0x7000] ;  /* 0x00700000e960783b */ /* 0x000f280000000200 */
[----:B------:R-:W4:Y:S01]  /*16d30*/  LDSM.16.M88.4 R72, [R233+0x7800] ;  /* 0x00780000e948783b */ /* 0x000f220000000200 */
[C---:B-1----:R-:W-:Y:S03]  /*16d40*/  HMMA.16816.F32 R24, R88.reuse, R20, RZ ;  /* 0x000000145818723c */ /* 0x042fe600000018ff */
[----:B------:R-:W1:Y:S04]  /*16d50*/  LDSM.16.M88.4 R68, [R231] ;  /* 0x00000000e744783b */ /* 0x000e680000000200 */
[----:B------:R-:W1:Y:S01]  /*16d60*/  LDSM.16.M88.4 R124, [R231+0x2800] ;  /* 0x00280000e77c783b */ /* 0x000e620000000200 */
[----:B------:R-:W-:Y:S01]  /*16d70*/  HMMA.16816.F32 R20, R88, R22, RZ ;  /* 0x000000165814723c */ /* 0x000fe200000018ff */
[----:B------:R-:W-:-:S02]  /*16d80*/  IMAD.MOV.U32 R0, RZ, RZ, 0x40 ;  /* 0x00000040ff007424 */ /* 0x000fc400078e00ff */
[----:B------:R-:W1:Y:S03]  /*16d90*/  LDSM.16.M88.4 R64, [R231+0x800] ;  /* 0x00080000e740783b */ /* 0x000e660000000200 */
[C---:B------:R-:W-:Y:S01]  /*16da0*/  HMMA.16816.F32 R56, R88.reuse, R44, RZ ;  /* 0x0000002c5838723c */ /* 0x040fe200000018ff */
[----:B------:R-:W-:Y:S01]  /*16db0*/  SEL R0, R0, 0xffffffc0, !P2 ;  /* 0xffffffc000007807 */ /* 0x000fe20005000000 */
[----:B------:R-:W1:Y:S04]  /*16dc0*/  LDSM.16.M88.4 R4, [R231+0x1800] ;  /* 0x00180000e704783b */ /* 0x000e680000000200 */
[C---:B------:R-:W-:Y:S01]  /*16dd0*/  HMMA.16816.F32 R44, R88.reuse, R46, RZ ;  /* 0x0000002e582c723c */ /* 0x040fe200000018ff */
[----:B------:R-:W-:Y:S01]  /*16de0*/  IMAD R230, R31, 0x2, R234 ;  /* 0x000000021fe67824 */ /* 0x000fe200078e02ea */
[----:B------:R-:W-:Y:S04]  /*16df0*/  LDSM.16.M88.4 R152, [R231+0x2000] ;  /* 0x00200000e798783b */ /* 0x000fe80000000200 */
[C---:B------:R-:W-:Y:S01]  /*16e00*/  HMMA.16816.F32 R108, R88.reuse, R104, RZ ;  /* 0x00000068586c723c */ /* 0x040fe200000018ff */
[----:B------:R-:W-:Y:S01]  /*16e10*/  IMAD.IADD R227, R233, 0x1, R0 ;  /* 0x00000001e9e37824 */ /* 0x000fe200078e0200 */
[----:B------:R-:W-:Y:S04]  /*16e20*/  LDSM.16.M88.4 R84, [R230] ;  /* 0x00000000e654783b */ /* 0x000fe80000000200 */
[----:B------:R-:W-:Y:S01]  /*16e30*/  HMMA.16816.F32 R104, R88, R106, RZ ;  /* 0x0000006a5868723c */ /* 0x000fe200000018ff */
[----:B------:R-:W-:Y:S04]  /*16e40*/  LDSM.16.M88.4 R80, [R227+0x4000] ;  /* 0x00400000e350783b */ /* 0x000fe80000000200 */
[----:B------:R-:W-:Y:S01]  /*16e50*/  LDSM.16.M88.4 R76, [R227+0x4800] ;  /* 0x00480000e34c783b */ /* 0x000fe20000000200 */
[C---:B------:R-:W-:Y:S03]  /*16e60*/  HMMA.16816.F32 R24, R128.reuse, R60, R24 ;  /* 0x0000003c8018723c */ /* 0x040fe60000001818 */
[----:B------:R-:W-:Y:S03]  /*16e70*/  LDSM.16.M88.4 R120, [R231+0x3000] ;  /* 0x00300000e778783b */ /* 0x000fe60000000200 */
[----:B------:R-:W-:Y:S01]  /*16e80*/  HMMA.16816.F32 R20, R128, R62, R20 ;  /* 0x0000003e8014723c */ /* 0x000fe20000001814 */
[----:B------:R-:W1:Y:S04]  /*16e90*/  LDSM.16.M88.4 R60, [R227+0x6800] ;  /* 0x00680000e33c783b */ /* 0x000e680000000200 */
[----:B------:R-:W-:Y:S01]  /*16ea0*/  LDSM.16.M88.4 R116, [R231+0x3800] ;  /* 0x00380000e774783b */ /* 0x000fe20000000200 */
[C---:B------:R-:W-:Y:S06]  /*16eb0*/  HMMA.16816.F32 R40, R88.reuse, R36, RZ ;  /* 0x000000245828723c */ /* 0x040fec00000018ff */
[C---:B--2--5:R-:W-:Y:S06]  /*16ec0*/  HMMA.16816.F32 R16, R88.reuse, R12, RZ ;  /* 0x0000000c5810723c */ /* 0x064fec00000018ff */
[C---:B---3--:R-:W-:Y:S06]  /*16ed0*/  HMMA.16816.F32 R136, R88.reuse, R112, RZ ;  /* 0x000000705888723c */ /* 0x048fec00000018ff */
[C---:B----4-:R-:W-:Y:S06]  /*16ee0*/  HMMA.16816.F32 R100, R88.reuse, R96, RZ ;  /* 0x000000605864723c */ /* 0x050fec00000018ff */
[----:B------:R-:W-:Y:S06]  /*16ef0*/  HMMA.16816.F32 R92, R88, R72, RZ ;  /* 0x00000048585c723c */ /* 0x000fec00000018ff */
[----:B-1----:R-:W-:Y:S01]  /*16f00*/  HMMA.16816.F32 R56, R128, R68, R56 ;  /* 0x000000448038723c */ /* 0x002fe20000001838 */
[----:B------:R-:W-:Y:S01]  /*16f10*/  IMAD R229, R31, 0x2, R232 ;  /* 0x000000021fe57824 */ /* 0x000fe200078e02e8 */
[----:B------:R-:W-:Y:S04]  /*16f20*/  LDSM.16.M88.4 R148, [R227+0x7000] ;  /* 0x00700000e394783b */ /* 0x000fe80000000200 */
[C---:B------:R-:W-:Y:S01]  /*16f30*/  HMMA.16816.F32 R36, R88.reuse, R38, RZ ;  /* 0x000000265824723c */ /* 0x040fe200000018ff */
[----:B------:R-:W-:Y:S01]  /*16f40*/  IMAD.IADD R216, R0, 0x1, R231 ;  /* 0x0000000100d87824 */ /* 0x000fe200078e02e7 */
[----:B------:R-:W-:Y:S04]  /*16f50*/  LDSM.16.M88.4 R144, [R227+0x7800] ;  /* 0x00780000e390783b */ /* 0x000fe80000000200 */
[C---:B------:R-:W-:Y:S01]  /*16f60*/  HMMA.16816.F32 R12, R88.reuse, R14, RZ ;  /* 0x0000000e580c723c */ /* 0x040fe200000018ff */
[----:B------:R-:W-:Y:S05]  /*16f70*/  LDSM.16.M88.4 R132, [R216] ;  /* 0x00000000d884783b */ /* 0x000fea0000000200 */
[C---:B------:R-:W-:Y:S06]  /*16f80*/  HMMA.16816.F32 R112, R88.reuse, R114, RZ ;  /* 0x000000725870723c */ /* 0x040fec00000018ff */
[C---:B------:R-:W-:Y:S06]  /*16f90*/  HMMA.16816.F32 R96, R88.reuse, R98, RZ ;  /* 0x000000625860723c */ /* 0x040fec00000018ff */
[----:B------:R-:W-:Y:S01]  /*16fa0*/  HMMA.16816.F32 R88, R88, R74, RZ ;  /* 0x0000004a5858723c */ /* 0x000fe200000018ff */
[----:B------:R-:W1:Y:S05]  /*16fb0*/  LDSM.16.M88.4 R72, [R227+0x5000] ;  /* 0x00500000e348783b */ /* 0x000e6a0000000200 */
        /* <DEDUP_REMOVED lines=10> */
[----:B------:R-:W3:Y:S05]  /*17060*/  LDSM.16.M88.4 R4, [R229] ;  /* 0x00000000e504783b */ /* 0x000eea0000000200 */
[C---:B------:R-:W-:Y:S06]  /*17070*/  HMMA.16816.F32 R108, R84.reuse, R60, R108 ;  /* 0x0000003c546c723c */ /* 0x040fec000000186c */
[C---:B------:R-:W-:Y:S01]  /*17080*/  HMMA.16816.F32 R104, R84.reuse, R62, R104 ;  /* 0x0000003e5468723c */ /* 0x040fe20000001868 */
[----:B------:R-:W4:Y:S05]  /*17090*/  LDSM.16.M88.4 R60, [R216+0x1000] ;  /* 0x00100000d83c783b */ /* 0x000f2a0000000200 */
[C---:B------:R-:W-:Y:S06]  /*170a0*/  HMMA.16816.F32 R44, R84.reuse, R82, R44 ;  /* 0x00000052542c723c */ /* 0x040fec000000182c */
[----:B------:R-:W-:Y:S06]  /*170b0*/  HMMA.16816.F32 R56, R84, R80, R56 ;  /* 0x000000505438723c */ /* 0x000fec0000001838 */
[C---:B------:R-:W-:Y:S06]  /*170c0*/  HMMA.16816.F32 R136, R128.reuse, R152, R136 ;  /* 0x000000988088723c */ /* 0x040fec0000001888 */
[----:B------:R-:W-:Y:S06]  /*170d0*/  HMMA.16816.F32 R112, R128, R154, R112 ;  /* 0x0000009a8070723c */ /* 0x000fec0000001870 */
[C---:B------:R-:W-:Y:S06]  /*170e0*/  HMMA.16816.F32 R40, R84.reuse, R76, R40 ;  /* 0x0000004c5428723c */ /* 0x040fec0000001828 */
[C---:B------:R-:W-:Y:S01]  /*170f0*/  HMMA.16816.F32 R36, R84.reuse, R78, R36 ;  /* 0x0000004e5424723c */ /* 0x040fe20000001824 */
[----:B------:R-:W-:Y:S05]  /*17100*/  LDSM.16.M88.4 R76, [R233+0x8000] ;  /* 0x00800000e94c783b */ /* 0x000fea0000000200 */
[C---:B-1----:R-:W-:Y:S06]  /*17110*/  HMMA.16816.F32 R24, R84.reuse, R72, R24 ;  /* 0x000000485418723c */ /* 0x042fec0000001818 */
[C---:B------:R-:W-:Y:S01]  /*17120*/  HMMA.16816.F32 R20, R84.reuse, R74, R20 ;  /* 0x0000004a5414723c */ /* 0x040fe20000001814 */
[----:B------:R-:W1:Y:S05]  /*17130*/  LDSM.16.M88.4 R72, [R216+0x800] ;  /* 0x00080000d848783b */ /* 0x000e6a0000000200 */
[----:B--2---:R-:W-:Y:S01]  /*17140*/  HMMA.16816.F32 R80, R84, R68, R16 ;  /* 0x000000445450723c */ /* 0x004fe20000001810 */
[----:B------:R-:W2:Y:S05]  /*17150*/  LDSM.16.M88.4 R16, [R234+0x2000] ;  /* 0x00200000ea10783b */ /* 0x000eaa0000000200 */
[C---:B------:R-:W-:Y:S06]  /*17160*/  HMMA.16816.F32 R100, R128.reuse, R120, R100 ;  /* 0x000000788064723c */ /* 0x040fec0000001864 */
[C---:B------:R-:W-:Y:S06]  /*17170*/  HMMA.16816.F32 R96, R128.reuse, R122, R96 ;  /* 0x0000007a8060723c */ /* 0x040fec0000001860 */
[C---:B------:R-:W-:Y:S06]  /*17180*/  HMMA.16816.F32 R92, R128.reuse, R116, R92 ;  /* 0x00000074805c723c */ /* 0x040fec000000185c */
[----:B------:R-:W-:Y:S01]  /*17190*/  HMMA.16816.F32 R88, R128, R118, R88 ;  /* 0x000000768058723c */ /* 0x000fe20000001858 */
[----:B------:R-:W2:Y:S04]  /*171a0*/  LDSM.16.M88.4 R116, [R233+0x8800] ;  /* 0x00880000e974783b */ /* 0x000ea80000000200 */
[----:B------:R-:W-:Y:S01]  /*171b0*/  LDSM.16.M88.4 R128, [R216+0x4000] ;  /* 0x00400000d880783b */ /* 0x000fe20000000200 */
[----:B---3--:R-:W-:Y:S06]  /*171c0*/  HMMA.16816.F32 R44, R4, R134, R44 ;  /* 0x00000086042c723c */ /* 0x008fec000000182c */
[C---:B------:R-:W-:Y:S01]  /*171d0*/  HMMA.16816.F32 R12, R84.reuse, R70, R12 ;  /* 0x00000046540c723c */ /* 0x040fe2000000180c */
[----:B------:R-:W-:Y:S05]  /*171e0*/  LDSM.16.M88.4 R68, [R231+0x4000] ;  /* 0x00400000e744783b */ /* 0x000fea0000000200 */
[C---:B------:R-:W-:Y:S06]  /*171f0*/  HMMA.16816.F32 R136, R84.reuse, R64, R136 ;  /* 0x000000405488723c */ /* 0x040fec0000001888 */
[----:B------:R-:W-:Y:S01]  /*17200*/  HMMA.16816.F32 R112, R84, R66, R112 ;  /* 0x000000425470723c */ /* 0x000fe20000001870 */
[----:B------:R-:W3:Y:S05]  /*17210*/  LDSM.16.M88.4 R64, [R232+0x2000] ;  /* 0x00200000e840783b */ /* 0x000eea0000000200 */
[C---:B------:R-:W-:Y:S06]  /*17220*/  HMMA.16816.F32 R56, R4.reuse, R132, R56 ;  /* 0x000000840438723c */ /* 0x040fec0000001838 */
[C---:B----4-:R-:W-:Y:S06]  /*17230*/  HMMA.16816.F32 R24, R4.reuse, R60, R24 ;  /* 0x0000003c0418723c */ /* 0x050fec0000001818 */
[----:B------:R-:W-:Y:S01]  /*17240*/  HMMA.16816.F32 R20, R4, R62, R20 ;  /* 0x0000003e0414723c */ /* 0x000fe20000001814 */
[----:B------:R-:W4:Y:S05]  /*17250*/  LDSM.16.M88.4 R60, [R216+0x2000] ;  /* 0x00200000d83c783b */ /* 0x000f2a0000000200 */
[C---:B------:R-:W-:Y:S06]  /*17260*/  HMMA.16816.F32 R100, R84.reuse, R148, R100 ;  /* 0x000000945464723c */ /* 0x040fec0000001864 */
[C---:B------:R-:W-:Y:S06]  /*17270*/  HMMA.16816.F32 R96, R84.reuse, R150, R96 ;  /* 0x000000965460723c */ /* 0x040fec0000001860 */
[C---:B------:R-:W-:Y:S06]  /*17280*/  HMMA.16816.F32 R92, R84.reuse, R144, R92 ;  /* 0x00000090545c723c */ /* 0x040fec000000185c */
[----:B------:R-:W-:Y:S01]  /*17290*/  HMMA.16816.F32 R88, R84, R146, R88 ;  /* 0x000000925458723c */ /* 0x000fe20000001858 */
[----:B------:R-:W4:Y:S04]  /*172a0*/  LDSM.16.M88.4 R84, [R216+0x1800] ;  /* 0x00180000d854783b */ /* 0x000f280000000200 */
[----:B------:R-:W4:Y:S01]  /*172b0*/  LDSM.16.M88.4 R144, [R233+0x9000] ;  /* 0x00900000e990783b */ /* 0x000f220000000200 */
[----:B-1----:R-:W-:Y:S06]  /*172c0*/  HMMA.16816.F32 R40, R4, R72, R40 ;  /* 0x000000480428723c */ /* 0x002fec0000001828 */
[----:B--2---:R-:W-:Y:S06]  /*172d0*/  HMMA.16816.F32 R44, R16, R78, R44 ;  /* 0x0000004e102c723c */ /* 0x004fec000000182c */
[----:B------:R-:W-:Y:S01]  /*172e0*/  HMMA.16816.F32 R120, R4, R74, R36 ;  /* 0x0000004a0478723c */ /* 0x000fe20000001824 */
[----:B------:R-:W-:Y:S04]  /*172f0*/  LDSM.16.M88.4 R36, [R230+0x2000] ;  /* 0x00200000e624783b */ /* 0x000fe80000000200 */
[----:B------:R-:W-:Y:S01]  /*17300*/  LDSM.16.M88.4 R72, [R227+0x8000] ;  /* 0x00800000e348783b */ /* 0x000fe20000000200 */
[C---:B------:R-:W-:Y:S03]  /*17310*/  HMMA.16816.F32 R56, R16.reuse, R76, R56 ;  /* 0x0000004c1038723c */ /* 0x040fe60000001838 */
[----:B------:R-:W1:Y:S03]  /*17320*/  LDSM.16.M88.4 R76, [R231+0x4800] ;  /* 0x00480000e74c783b */ /* 0x000e660000000200 */
[----:B------:R-:W-:Y:S06]  /*17330*/  HMMA.16816.F32 R40, R16, R116, R40 ;  /* 0x000000741028723c */ /* 0x000fec0000001828 */
[----:B---3--:R-:W-:Y:S06]  /*17340*/  HMMA.16816.F32 R44, R64, R70, R44 ;  /* 0x00000046402c723c */ /* 0x008fec000000182c */
[C---:B----4-:R-:W-:Y:S06]  /*17350*/  HMMA.16816.F32 R136, R4.reuse, R60, R136 ;  /* 0x0000003c0488723c */ /* 0x050fec0000001888 */
[----:B------:R-:W-:Y:S01]  /*17360*/  HMMA.16816.F32 R112, R4, R62, R112 ;  /* 0x0000003e0470723c */ /* 0x000fe20000001870 */
[----:B------:R-:W2:Y:S05]  /*17370*/  LDSM.16.M88.4 R60, [R231+0x5000] ;  /* 0x00500000e73c783b */ /* 0x000eaa0000000200 */
[----:B------:R-:W-:Y:S01]  /*17380*/  HMMA.16816.F32 R120, R16, R118, R120 ;  /* 0x000000761078723c */ /* 0x000fe20000001878 */
[----:B------:R-:W-:Y:S05]  /*17390*/  LDSM.16.M88.4 R116, [R216+0x5000] ;  /* 0x00500000d874783b */ /* 0x000fea0000000200 */
[----:B------:R-:W-:Y:S01]  /*173a0*/  HMMA.16816.F32 R56, R64, R68, R56 ;  /* 0x000000444038723c */ /* 0x000fe20000001838 */
[----:B------:R-:W3:Y:S05]  /*173b0*/  LDSM.16.M88.4 R68, [R227+0x8800] ;  /* 0x00880000e344783b */ /* 0x000eea0000000200 */
[----:B------:R-:W-:Y:S01]  /*173c0*/  HMMA.16816.F32 R132, R4, R84, R80 ;  /* 0x000000540484723c */ /* 0x000fe20000001850 */
[----:B------:R-:W4:Y:S05]  /*173d0*/  LDSM.16.M88.4 R80, [R229+0x2000] ;  /* 0x00200000e550783b */ /* 0x000f2a0000000200 */
[----:B------:R-:W-:Y:S06]  /*173e0*/  HMMA.16816.F32 R24, R16, R144, R24 ;  /* 0x000000901018723c */ /* 0x000fec0000001818 */
[----:B-1----:R-:W-:Y:S06]  /*173f0*/  HMMA.16816.F32 R40, R64, R76, R40 ;  /* 0x0000004c4028723c */ /* 0x002fec0000001828 */
[----:B------:R-:W-:Y:S06]  /*17400*/  HMMA.16816.F32 R44, R36, R74, R44 ;  /* 0x0000004a242c723c */ /* 0x000fec000000182c */
[----:B------:R-:W-:Y:S01]  /*17410*/  HMMA.16816.F32 R120, R64, R78, R120 ;  /* 0x0000004e4078723c */ /* 0x000fe20000001878 */
[----:B------:R-:W1:Y:S05]  /*17420*/  LDSM.16.M88.4 R76, [R227+0x9000] ;  /* 0x00900000e34c783b */ /* 0x000e6a0000000200 */
[----:B------:R-:W-:Y:S01]  /*17430*/  HMMA.16816.F32 R12, R4, R86, R12 ;  /* 0x00000056040c723c */ /* 0x000fe2000000180c */
[----:B------:R-:W1:Y:S05]  /*17440*/  LDSM.16.M88.4 R84, [R233+0x9800] ;  /* 0x00980000e954783b */ /* 0x000e6a0000000200 */
[----:B------:R-:W-:Y:S01]  /*17450*/  HMMA.16816.F32 R56, R36, R72, R56 ;  /* 0x000000482438723c */ /* 0x000fe20000001838 */
[----:B------:R-:W1:Y:S05]  /*17460*/  LDSM.16.M88.4 R72, [R216+0x4800] ;  /* 0x00480000d848783b */ /* 0x000e6a0000000200 */
[----:B------:R-:W-:Y:S06]  /*17470*/  HMMA.16816.F32 R20, R16, R146, R20 ;  /* 0x000000921014723c */ /* 0x000fec0000001814 */
[----:B--2---:R-:W-:Y:S06]  /*17480*/  HMMA.16816.F32 R24, R64, R60, R24 ;  /* 0x0000003c4018723c */ /* 0x004fec0000001818 */
[----:B---3--:R-:W-:Y:S06]  /*17490*/  HMMA.16816.F32 R40, R36, R68, R40 ;  /* 0x000000442428723c */ /* 0x008fec0000001828 */
[----:B----4-:R-:W-:Y:S06]  /*174a0*/  HMMA.16816.F32 R44, R80, R130, R44 ;  /* 0x00000082502c723c */ /* 0x010fec000000182c */
[----:B------:R-:W-:Y:S01]  /*174b0*/  HMMA.16816.F32 R120, R36, R70, R120 ;  /* 0x000000462478723c */ /* 0x000fe20000001878 */
[----:B------:R-:W2:Y:S05]  /*174c0*/  LDSM.16.M88.4 R68, [R231+0x5800] ;  /* 0x00580000e744783b */ /* 0x000eaa0000000200 */
[----:B------:R-:W-:Y:S01]  /*174d0*/  HMMA.16816.F32 R20, R64, R62, R20 ;  /* 0x0000003e4014723c */ /* 0x000fe20000001814 */
[----:B------:R-:W3:Y:S05]  /*174e0*/  LDSM.16.M88.4 R60, [R233+0xa000] ;  /* 0x00a00000e93c783b */ /* 0x000eea0000000200 */
[----:B-1----:R-:W-:Y:S06]  /*174f0*/  HMMA.16816.F32 R24, R36, R76, R24 ;  /* 0x0000004c2418723c */ /* 0x002fec0000001818 */
[----:B------:R-:W-:Y:S01]  /*17500*/  HMMA.16816.F32 R12, R16, R86, R12 ;  /* 0x00000056100c723c */ /* 0x000fe2000000180c */
[----:B------:R-:W-:-:S05]  /*17510*/  FMUL.FTZ R46, R46, R8 ;  /* 0x000000082e2e7220 */ /* 0x000fca0000410000 */
[----:B------:R-:W-:Y:S01]  /*17520*/  HMMA.16816.F32 R132, R16, R84, R132 ;  /* 0x000000541084723c */ /* 0x000fe20000001884 */
[----:B------:R-:W-:-:S05]  /*17530*/  FMUL.FTZ R33, R44, R8 ;  /* 0x000000082c217220 */ /* 0x000fca0000410000 */
[----:B------:R-:W-:Y:S01]  /*17540*/  HMMA.16816.F32 R40, R80, R72, R40 ;  /* 0x000000485028723c */ /* 0x000fe20000001828 */
[-C--:B------:R-:W-:Y:S01]  /*17550*/  FMUL.FTZ R34, R45, R8.reuse ;  /* 0x000000082d227220 */ /* 0x080fe20000410000 */
[----:B------:R1:W-:Y:S01]  /*17560*/  MUFU.TANH R54, R46 ;  /* 0x0000002e00367308 */ /* 0x0003e20000002400 */
[----:B------:R-:W-:-:S03]  /*17570*/  FMUL.FTZ R35, R47, R8 ;  /* 0x000000082f237220 */ /* 0x000fc60000410000 */
[----:B------:R-:W-:Y:S01]  /*17580*/  HMMA.16816.F32 R56, R80, R128, R56 ;  /* 0x000000805038723c */ /* 0x000fe20000001838 */
[----:B-1----:R-:W1:Y:S05]  /*17590*/  LDSM.16.M88.4 R44, [R227+0x9800] ;  /* 0x00980000e32c783b */ /* 0x002e6a0000000200 */
[----:B------:R-:W-:Y:S06]  /*175a0*/  HMMA.16816.F32 R20, R36, R78, R20 ;  /* 0x0000004e2414723c */ /* 0x000fec0000001814 */
[----:B------:R-:W-:Y:S06]  /*175b0*/  HMMA.16816.F32 R24, R80, R116, R24 ;  /* 0x000000745018723c */ /* 0x000fec0000001818 */
[-C--:B------:R-:W-:Y:S01]  /*175c0*/  FMUL.FTZ R40, R40, R8.reuse ;  /* 0x0000000828287220 */ /* 0x080fe20000410000 */
[-C--:B------:R-:W-:Y:S01]  /*175d0*/  FMUL.FTZ R41, R41, R8.reuse ;  /* 0x0000000829297220 */ /* 0x080fe20000410000 */
[-C--:B------:R-:W-:Y:S01]  /*175e0*/  FMUL.FTZ R42, R42, R8.reuse ;  /* 0x000000082a2a7220 */ /* 0x080fe20000410000 */
[-C--:B------:R-:W-:Y:S01]  /*175f0*/  FMUL.FTZ R43, R43, R8.reuse ;  /* 0x000000082b2b7220 */ /* 0x080fe20000410000 */
[----:B--2---:R-:W-:Y:S02]  /*17600*/  HMMA.16816.F32 R12, R64, R70, R12 ;  /* 0x00000046400c723c */ /* 0x004fe4000000180c */
[----:B------:R-:W-:-:S04]  /*17610*/  FMUL.FTZ R0, R56, R8 ;  /* 0x0000000838007220 */ /* 0x000fc80000410000 */
[----:B------:R-:W-:Y:S01]  /*17620*/  HMMA.16816.F32 R132, R64, R68, R132 ;  /* 0x000000444084723c */ /* 0x000fe20000001884 */
[----:B------:R-:W2:Y:S01]  /*17630*/  LDSM.16.M88.4 R68, [R231+0x6000] ;  /* 0x00600000e744783b */ /* 0x000ea20000000200 */
[-C--:B------:R-:W-:Y:S01]  /*17640*/  FMUL.FTZ R30, R57, R8.reuse ;  /* 0x00000008391e7220 */ /* 0x080fe20000410000 */
[-C--:B------:R-:W-:Y:S01]  /*17650*/  FMUL.FTZ R29, R59, R8.reuse ;  /* 0x000000083b1d7220 */ /* 0x080fe20000410000 */
[----:B------:R-:W-:Y:S08]  /*17660*/  MUFU.TANH R56, R40 ;  /* 0x0000002800387308 */ /* 0x000ff00000002400 */
[----:B------:R-:W-:Y:S08]  /*17670*/  MUFU.TANH R55, R41 ;  /* 0x0000002900377308 */ /* 0x000ff00000002400 */
[----:B------:R-:W-:Y:S08]  /*17680*/  MUFU.TANH R57, R42 ;  /* 0x0000002a00397308 */ /* 0x000ff00000002400 */
[----:B------:R4:W-:Y:S01]  /*17690*/  MUFU.TANH R59, R43 ;  /* 0x0000002b003b7308 */ /* 0x0009e20000002400 */
[----:B---3--:R-:W-:Y:S01]  /*176a0*/  HMMA.16816.F32 R136, R16, R60, R136 ;  /* 0x0000003c1088723c */ /* 0x008fe20000001888 */
[-C--:B------:R-:W-:Y:S01]  /*176b0*/  FMUL.FTZ R24, R24, R8.reuse ;  /* 0x0000000818187220 */ /* 0x080fe20000410000 */
[-C--:B------:R-:W-:Y:S01]  /*176c0*/  FMUL.FTZ R25, R25, R8.reuse ;  /* 0x0000000819197220 */ /* 0x080fe20000410000 */
[-C--:B------:R-:W-:Y:S01]  /*176d0*/  FMUL.FTZ R26, R26, R8.reuse ;  /* 0x000000081a1a7220 */ /* 0x080fe20000410000 */
[----:B------:R-:W-:-:S02]  /*176e0*/  FMUL.FTZ R27, R27, R8 ;  /* 0x000000081b1b7220 */ /* 0x000fc40000410000 */
[----:B------:R-:W-:Y:S01]  /*176f0*/  HMMA.16816.F32 R112, R16, R62, R112 ;  /* 0x0000003e1070723c */ /* 0x000fe20000001870 */
[----:B----4-:R-:W3:Y:S05]  /*17700*/  LDSM.16.M88.4 R40, [R216+0x5800] ;  /* 0x00580000d828783b */ /* 0x010eea0000000200 */
[----:B------:R-:W-:Y:S01]  /*17710*/  HMMA.16816.F32 R20, R80, R118, R20 ;  /* 0x000000765014723c */ /* 0x000fe20000001814 */
[----:B------:R-:W-:Y:S01]  /*17720*/  MUFU.TANH R84, R24 ;  /* 0x0000001800547308 */ /* 0x000fe20000002400 */
[----:B------:R-:W4:Y:S04]  /*17730*/  LDSM.16.M88.4 R60, [R227+0xa000] ;  /* 0x00a00000e33c783b */ /* 0x000f280000000200 */
[C---:B-1----:R-:W-:Y:S03]  /*17740*/  HMMA.16816.F32 R12, R36.reuse, R46, R12 ;  /* 0x0000002e240c723c */ /* 0x042fe6000000180c */
[----:B------:R-:W-:Y:S08]  /*17750*/  MUFU.TANH R85, R25 ;  /* 0x0000001900557308 */ /* 0x000ff00000002400 */
[----:B------:R-:W-:Y:S08]  /*17760*/  MUFU.TANH R86, R26 ;  /* 0x0000001a00567308 */ /* 0x000ff00000002400 */
[----:B------:R1:W-:Y:S01]  /*17770*/  MUFU.TANH R172, R27 ;  /* 0x0000001b00ac7308 */ /* 0x0003e20000002400 */
[----:B------:R-:W-:Y:S01]  /*17780*/  HMMA.16816.F32 R132, R36, R44, R132 ;  /* 0x0000002c2484723c */ /* 0x000fe20000001884 */
[-C--:B------:R-:W-:Y:S01]  /*17790*/  FMUL.FTZ R20, R20, R8.reuse ;  /* 0x0000000814147220 */ /* 0x080fe20000410000 */
[-C--:B------:R-:W-:Y:S01]  /*177a0*/  FMUL.FTZ R21, R21, R8.reuse ;  /* 0x0000000815157220 */ /* 0x080fe20000410000 */
[-C--:B------:R-:W-:Y:S01]  /*177b0*/  FMUL.FTZ R22, R22, R8.reuse ;  /* 0x0000000816167220 */ /* 0x080fe20000410000 */
[-C--:B------:R-:W-:Y:S01]  /*177c0*/  FMUL.FTZ R23, R23, R8.reuse ;  /* 0x0000000817177220 */ /* 0x080fe20000410000 */
[----:B------:R-:W-:Y:S04]  /*177d0*/  LDSM.16.M88.4 R44, [R216+0x6000] ;  /* 0x00600000d82c783b */ /* 0x000fe80000000200 */
[----:B-1----:R-:W1:Y:S01]  /*177e0*/  LDSM.16.M88.4 R24, [R233+0xa800] ;  /* 0x00a80000e918783b */ /* 0x002e620000000200 */
[----:B------:R-:W-:Y:S06]  /*177f0*/  HMMA.16816.F32 R108, R4, R124, R108 ;  /* 0x0000007c046c723c */ /* 0x000fec000000186c */
[----:B------:R-:W-:Y:S01]  /*17800*/  HMMA.16816.F32 R120, R80, R74, R120 ;  /* 0x0000004a5078723c */ /* 0x000fe20000001878 */
[----:B------:R-:W1:Y:S05]  /*17810*/  LDSM.16.M88.4 R72, [R216+0x3000] ;  /* 0x00300000d848783b */ /* 0x000e6a0000000200 */
[----:B------:R-:W-:Y:S06]  /*17820*/  HMMA.16816.F32 R104, R4, R126, R104 ;  /* 0x0000007e0468723c */ /* 0x000fec0000001868 */
[C---:B--2---:R-:W-:Y:S06]  /*17830*/  HMMA.16816.F32 R136, R64.reuse, R68, R136 ;  /* 0x000000444088723c */ /* 0x044fec0000001888 */
[----:B------:R-:W-:Y:S01]  /*17840*/  HMMA.16816.F32 R112, R64, R70, R112 ;  /* 0x000000464070723c */ /* 0x000fe20000001870 */
[----:B------:R-:W-:Y:S05]  /*17850*/  MUFU.TANH R87, R20 ;  /* 0x0000001400577308 */ /* 0x000fea0000002400 */
[C---:B---3--:R-:W-:Y:S03]  /*17860*/  HMMA.16816.F32 R12, R80.reuse, R42, R12 ;  /* 0x0000002a500c723c */ /* 0x048fe6000000180c */
[----:B------:R-:W-:Y:S08]  /*17870*/  MUFU.TANH R68, R21 ;  /* 0x0000001500447308 */ /* 0x000ff00000002400 */
[----:B------:R-:W-:Y:S08]  /*17880*/  MUFU.TANH R69, R22 ;  /* 0x0000001600457308 */ /* 0x000ff00000002400 */
[----:B------:R2:W-:Y:S01]  /*17890*/  MUFU.TANH R170, R23 ;  /* 0x0000001700aa7308 */ /* 0x0005e20000002400 */
[----:B------:R-:W-:Y:S01]  /*178a0*/  HMMA.16816.F32 R132, R80, R40, R132 ;  /* 0x000000285084723c */ /* 0x000fe20000001884 */
[----:B------:R-:W-:Y:S04]  /*178b0*/  LDSM.16.M88.4 R40, [R216+0x3800] ;  /* 0x00380000d828783b */ /* 0x000fe80000000200 */
[----:B--2---:R-:W2:Y:S01]  /*178c0*/  LDSM.16.M88.4 R20, [R231+0x6800] ;  /* 0x00680000e714783b */ /* 0x004ea20000000200 */
[----:B----4-:R-:W-:Y:S06]  /*178d0*/  HMMA.16816.F32 R136, R36, R60, R136 ;  /* 0x0000003c2488723c */ /* 0x010fec0000001888 */
[C---:B-1----:R-:W-:Y:S06]  /*178e0*/  HMMA.16816.F32 R108, R16.reuse, R24, R108 ;  /* 0x00000018106c723c */ /* 0x042fec000000186c */
[----:B------:R-:W-:Y:S06]  /*178f0*/  HMMA.16816.F32 R104, R16, R26, R104 ;  /* 0x0000001a1068723c */ /* 0x000fec0000001868 */
[----:B------:R-:W-:Y:S01]  /*17900*/  HMMA.16816.F32 R112, R36, R62, R112 ;  /* 0x0000003e2470723c */ /* 0x000fe20000001870 */
[----:B------:R-:W1:Y:S01]  /*17910*/  LDSM.16.M88.4 R60, [R233+0xb000] ;  /* 0x00b00000e93c783b */ /* 0x000e620000000200 */
[----:B------:R-:W-:-:S03]  /*17920*/  FMUL.FTZ R12, R12, R8 ;  /* 0x000000080c0c7220 */ /* 0x000fc60000410000 */
[----:B------:R-:W3:Y:S01]  /*17930*/  LDSM.16.M88.4 R24, [R227+0xa800] ;  /* 0x00a80000e318783b */ /* 0x000ee20000000200 */
[----:B------:R4:W-:Y:S01]  /*17940*/  MUFU.TANH R146, R12 ;  /* 0x0000000c00927308 */ /* 0x0009e20000002400 */
[----:B------:R-:W-:Y:S01]  /*17950*/  HMMA.16816.F32 R100, R4, R72, R100 ;  /* 0x000000480464723c */ /* 0x000fe20000001864 */
[----:B----4-:R-:W-:-:S04]  /*17960*/  SHF.R.S32.HI R12, RZ, 0x1f, R52 ;  /* 0x0000001fff0c7819 */ /* 0x010fc80000011434 */
[----:B------:R-:W-:-:S04]  /*17970*/  LEA.HI R52, R12, R52, RZ, 0x2 ;  /* 0x000000340c347211 */ /* 0x000fc800078f10ff */
[----:B------:R-:W-:Y:S01]  /*17980*/  SHF.R.S32.HI R52, RZ, 0x2, R52 ;  /* 0x00000002ff347819 */ /* 0x000fe20000011434 */
[C---:B--2---:R-:W-:Y:S04]  /*17990*/  HMMA.16816.F32 R108, R64.reuse, R20, R108 ;  /* 0x00000014406c723c */ /* 0x044fe8000000186c */
[----:B------:R-:W-:Y:S02]  /*179a0*/  IMAD R52, R51, 0x10, R52 ;  /* 0x0000001033347824 */ /* 0x000fe400078e0234 */
[----:B------:R-:W-:Y:S01]  /*179b0*/  HMMA.16816.F32 R104, R64, R22, R104 ;  /* 0x000000164068723c */ /* 0x000fe20000001868 */
[----:B------:R-:W2:Y:S01]  /*179c0*/  LDSM.16.M88.4 R20, [R231+0x7000] ;  /* 0x00700000e714783b */ /* 0x000ea20000000200 */
[----:B------:R-:W-:Y:S01]  /*179d0*/  IMAD.SHL.U32 R51, R50, 0x2, RZ ;  /* 0x0000000232337824 */ /* 0x000fe200078e00ff */
[----:B------:R-:W-:Y:S01]  /*179e0*/  IADD3 R53, R52, 0x1, R53 ;  /* 0x0000000134357810 */ /* 0x000fe20007ffe035 */
[-C--:B------:R-:W-:Y:S01]  /*179f0*/  FMUL.FTZ R13, R13, R8.reuse ;  /* 0x000000080d0d7220 */ /* 0x080fe20000410000 */
[-C--:B------:R-:W-:Y:S01]  /*17a00*/  FMUL.FTZ R14, R14, R8.reuse ;  /* 0x000000080e0e7220 */ /* 0x080fe20000410000 */
[----:B------:R-:W-:Y:S01]  /*17a10*/  HMMA.16816.F32 R92, R4, R40, R92 ;  /* 0x00000028045c723c */ /* 0x000fe2000000185c */
[----:B------:R-:W-:Y:S01]  /*17a20*/  FMUL.FTZ R15, R15, R8 ;  /* 0x000000080f0f7220 */ /* 0x000fe20000410000 */
[----:B------:R-:W-:-:S05]  /*17a30*/  LOP3.LUT R51, R51, 0x6, RZ, 0xc0, !PT ;  /* 0x0000000633337812 */ /* 0x000fca00078ec0ff */
[----:B------:R-:W-:Y:S01]  /*17a40*/  IADD3 R40, R49, R53, -R245 ;  /* 0x0000003531287210 */ /* 0x000fe20007ffe8f5 */
[----:B------:R-:W-:Y:S01]  /*17a50*/  MUFU.TANH R147, R13 ;  /* 0x0000000d00937308 */ /* 0x000fe20000002400 */
[----:B------:R-:W-:-:S03]  /*17a60*/  IMAD.IADD R51, R2, 0x1, R51 ;  /* 0x0000000102337824 */ /* 0x000fc600078e0233 */
[----:B------:R-:W-:Y:S01]  /*17a70*/  IMAD.IADD R40, R3, 0x1, R40 ;  /* 0x0000000103287824 */ /* 0x000fe200078e0228 */
[----:B-1----:R-:W-:Y:S03]  /*17a80*/  HMMA.16816.F32 R100, R16, R60, R100 ;  /* 0x0000003c1064723c */ /* 0x002fe60000001864 */
[----:B------:R-:W-:Y:S01]  /*17a90*/  MUFU.TANH R164, R14 ;  /* 0x0000000e00a47308 */ /* 0x000fe20000002400 */
[C---:B------:R-:W-:Y:S02]  /*17aa0*/  VIMNMX R50, R40.reuse, R49, PT ;  /* 0x0000003128327248 */ /* 0x040fe40003fe0100 */
[C---:B------:R-:W-:Y:S05]  /*17ab0*/  HMMA.16816.F32 R96, R4.reuse, R74, R96 ;  /* 0x0000004a0460723c */ /* 0x040fea0000001860 */
[----:B------:R1:W-:Y:S01]  /*17ac0*/  MUFU.TANH R149, R15 ;  /* 0x0000000f00957308 */ /* 0x0003e20000002400 */
[----:B------:R-:W-:Y:S01]  /*17ad0*/  HMMA.16816.F32 R88, R4, R42, R88 ;  /* 0x0000002a0458723c */ /* 0x000fe20000001858 */
[----:B------:R-:W-:-:S05]  /*17ae0*/  VIADDMNMX R49, R40, 0x8, R49, PT ;  /* 0x0000000828317846 */ /* 0x000fca0003800131 */
[----:B---3--:R-:W-:Y:S01]  /*17af0*/  HMMA.16816.F32 R108, R36, R24, R108 ;  /* 0x00000018246c723c */ /* 0x008fe2000000186c */
[----:B------:R-:W-:-:S05]  /*17b00*/  VIADD R4, R51, 0x8 ;  /* 0x0000000833047836 */ /* 0x000fca0000000000 */
[----:B------:R-:W-:Y:S01]  /*17b10*/  HMMA.16816.F32 R104, R36, R26, R104 ;  /* 0x0000001a2468723c */ /* 0x000fe20000001868 */
[----:B-1----:R-:W1:Y:S01]  /*17b20*/  LDSM.16.M88.4 R12, [R216+0x6800] ;  /* 0x00680000d80c783b */ /* 0x002e620000000200 */
[----:B------:R-:W-:Y:S01]  /*17b30*/  VIADD R5, R51, 0x9 ;  /* 0x0000000933057836 */ /* 0x000fe20000000000 */
[CC--:B------:R-:W-:Y:S02]  /*17b40*/  ISETP.GE.AND P1, PT, R4.reuse, R50.reuse, PT ;  /* 0x000000320400720c */ /* 0x0c0fe40003f26270 */
[-C--:B------:R-:W-:Y:S01]  /*17b50*/  ISETP.GE.AND P3, PT, R4, R49.reuse, PT ;  /* 0x000000310400720c */ /* 0x080fe20003f66270 */
[----:B------:R-:W-:Y:S01]  /*17b60*/  LDSM.16.M88.4 R24, [R233+0xb800] ;  /* 0x00b80000e918783b */ /* 0x000fe20000000200 */
[C---:B------:R-:W-:Y:S02]  /*17b70*/  ISETP.GE.AND P6, PT, R5.reuse, R50, PT ;  /* 0x000000320500720c */ /* 0x040fe40003fc6270 */
[----:B------:R-:W-:Y:S01]  /*17b80*/  ISETP.GE.AND P4, PT, R5, R49, PT ;  /* 0x000000310500720c */ /* 0x000fe20003f86270 */
[----:B------:R-:W3:Y:S01]  /*17b90*/  MUFU.TANH R30, R30 ;  /* 0x0000001e001e7308 */ /* 0x000ee20000002400 */
[----:B------:R-:W4:Y:S01]  /*17ba0*/  LDSM.16.M88.4 R4, [R227+0xb000] ;  /* 0x00b00000e304783b */ /* 0x000f220000000200 */
[----:B--2---:R-:W-:Y:S01]  /*17bb0*/  HMMA.16816.F32 R100, R64, R20, R100 ;  /* 0x000000144064723c */ /* 0x004fe20000001864 */
[----:B------:R-:W-:Y:S01]  /*17bc0*/  LOP3.LUT R3, R9, R28, RZ, 0xfc, !PT ;  /* 0x0000001c09037212 */ /* 0x000fe200078efcff */
[----:B------:R-:W-:Y:S01]  /*17bd0*/  VIADD R9, R51, 0x1 ;  /* 0x0000000133097836 */ /* 0x000fe20000000000 */
[----:B------:R-:W2:Y:S03]  /*17be0*/  LDSM.16.M88.4 R40, [R216+0x7000] ;  /* 0x00700000d828783b */ /* 0x000ea60000000200 */
[----:B------:R-:W1:Y:S01]  /*17bf0*/  MUFU.TANH R29, R29 ;  /* 0x0000001d001d7308 */ /* 0x000e620000002400 */
[----:B------:R-:W-:-:S07]  /*17c00*/  ISETP.GE.AND P2, PT, R9, R50, PT ;  /* 0x000000320900720c */ /* 0x000fce0003f46270 */
[----:B------:R-:W4:Y:S01]  /*17c10*/  MUFU.TANH R33, R33 ;  /* 0x0000002100217308 */ /* 0x000f220000002400 */
[----:B------:R-:W-:Y:S01]  /*17c20*/  ISETP.GE.AND P0, PT, R9, R49, PT ;  /* 0x000000310900720c */ /* 0x000fe20003f06270 */
[----:B------:R-:W-:Y:S02]  /*17c30*/  VIADD R9, R51, 0x10 ;  /* 0x0000001033097836 */ /* 0x000fe40000000000 */
[----:B------:R-:W-:-:S04]  /*17c40*/  FMUL.FTZ R77, R121, R8 ;  /* 0x00000008794d7220 */ /* 0x000fc80000410000 */
[----:B------:R-:W2:Y:S01]  /*17c50*/  MUFU.TANH R34, R34 ;  /* 0x0000002200227308 */ /* 0x000ea20000002400 */
[----:B------:R-:W-:Y:S01]  /*17c60*/  FMUL.FTZ R79, R122, R8 ;  /* 0x000000087a4f7220 */ /* 0x000fe20000410000 */
[----:B---3--:R-:W-:Y:S01]  /*17c70*/  FSEL R30, R30, -INF , !P2 ;  /* 0xff8000001e1e7808 */ /* 0x008fe20005000000 */
[----:B------:R-:W-:Y:S01]  /*17c80*/  HMMA.16816.F32 R96, R16, R62, R96 ;  /* 0x0000003e1060723c */ /* 0x000fe20000001860 */
[C---:B------:R-:W-:Y:S02]  /*17c90*/  ISETP.GE.AND P5, PT, R9.reuse, R50, PT ;  /* 0x000000320900720c */ /* 0x040fe40003fa6270 */
[----:B------:R-:W-:Y:S01]  /*17ca0*/  ISETP.GE.AND P2, PT, R9, R49, PT ;  /* 0x000000310900720c */ /* 0x000fe20003f46270 */
[----:B------:R-:W-:Y:S01]  /*17cb0*/  VIADD R9, R51, 0x11 ;  /* 0x0000001133097836 */ /* 0x000fe20000000000 */
[----:B------:R-:W3:Y:S01]  /*17cc0*/  MUFU.TANH R35, R35 ;  /* 0x0000002300237308 */ /* 0x000ee20000002400 */
[C---:B-1----:R-:W-:Y:S06]  /*17cd0*/  HMMA.16816.F32 R108, R80.reuse, R12, R108 ;  /* 0x0000000c506c723c */ /* 0x042fec000000186c */
[----:B------:R-:W-:Y:S01]  /*17ce0*/  HMMA.16816.F32 R104, R80, R14, R104 ;  /* 0x0000000e5068723c */ /* 0x000fe20000001868 */
[----:B------:R-:W1:Y:S01]  /*17cf0*/  LDSM.16.M88.4 R12, [R231+0x7800] ;  /* 0x00780000e70c783b */ /* 0x000e620000000200 */
[----:B------:R-:W-:Y:S01]  /*17d00*/  MUFU.TANH R77, R77 ;  /* 0x0000004d004d7308 */ /* 0x000fe20000002400 */
[----:B------:R-:W-:Y:S01]  /*17d10*/  FMUL.FTZ R78, R123, R8 ;  /* 0x000000087b4e7220 */ /* 0x000fe20000410000 */
[----:B------:R-:W-:-:S02]  /*17d20*/  FSEL R52, R29, -INF , !P0 ;  /* 0xff8000001d347808 */ /* 0x000fc40004000000 */
[----:B----4-:R-:W-:Y:S02]  /*17d30*/  FSEL R33, R33, -INF , !P1 ;  /* 0xff80000021217808 */ /* 0x010fe40004800000 */
[C---:B------:R-:W-:Y:S02]  /*17d40*/  ISETP.GE.AND P0, PT, R9.reuse, R50, PT ;  /* 0x000000320900720c */ /* 0x040fe40003f06270 */
[----:B------:R-:W4:Y:S01]  /*17d50*/  MUFU.TANH R79, R79 ;  /* 0x0000004f004f7308 */ /* 0x000f220000002400 */
[----:B------:R-:W-:Y:S01]  /*17d60*/  ISETP.GE.AND P1, PT, R9, R49, PT ;  /* 0x000000310900720c */ /* 0x000fe20003f26270 */
[----:B------:R-:W-:Y:S01]  /*17d70*/  VIADD R9, R51, 0x18 ;  /* 0x0000001833097836 */ /* 0x000fe20000000000 */
[----:B------:R-:W-:Y:S01]  /*17d80*/  HMMA.16816.F32 R100, R36, R4, R100 ;  /* 0x000000042464723c */ /* 0x000fe20000001864 */
[----:B------:R-:W-:Y:S01]  /*17d90*/  FSEL R54, R54, -INF , !P3 ;  /* 0xff80000036367808 */ /* 0x000fe20005800000 */
[----:B------:R-:W-:Y:S01]  /*17da0*/  FMUL.FTZ R76, R120, R8 ;  /* 0x00000008784c7220 */ /* 0x000fe20000410000 */
[----:B--2---:R-:W-:-:S02]  /*17db0*/  FSEL R34, R34, -INF , !P6 ;  /* 0xff80000022227808 */ /* 0x004fc40007000000 */
[----:B------:R-:W2:Y:S01]  /*17dc0*/  MUFU.TANH R78, R78 ;  /* 0x0000004e004e7308 */ /* 0x000ea20000002400 */
[CC--:B------:R-:W-:Y:S02]  /*17dd0*/  ISETP.GE.AND P3, PT, R9.reuse, R50.reuse, PT ;  /* 0x000000320900720c */ /* 0x0c0fe40003f66270 */
[----:B------:R-:W-:Y:S01]  /*17de0*/  ISETP.GE.AND P6, PT, R9, R49, PT ;  /* 0x000000310900720c */ /* 0x000fe20003fc6270 */
[----:B------:R-:W-:Y:S01]  /*17df0*/  VIADD R9, R51, 0x19 ;  /* 0x0000001933097836 */ /* 0x000fe20000000000 */
[----:B------:R-:W-:Y:S01]  /*17e00*/  HMMA.16816.F32 R92, R16, R24, R92 ;  /* 0x00000018105c723c */ /* 0x000fe2000000185c */
[----:B---3--:R-:W-:Y:S01]  /*17e10*/  FSEL R53, R35, -INF , !P4 ;  /* 0xff80000023357808 */ /* 0x008fe20006000000 */
[----:B------:R-:W-:Y:S01]  /*17e20*/  VIADD R4, R51, 0x28 ;  /* 0x0000002833047836 */ /* 0x000fe20000000000 */
[----:B------:R-:W-:Y:S01]  /*17e30*/  FSEL R28, R56, -INF , !P5 ;  /* 0xff800000381c7808 */ /* 0x000fe20006800000 */
[----:B------:R-:W3:Y:S01]  /*17e40*/  MUFU.TANH R76, R76 ;  /* 0x0000004c004c7308 */ /* 0x000ee20000002400 */
[----:B------:R-:W-:-:S02]  /*17e50*/  ISETP.GE.AND P4, PT, R9, R50, PT ;  /* 0x000000320900720c */ /* 0x000fc40003f86270 */
[----:B------:R-:W-:Y:S01]  /*17e60*/  ISETP.GE.AND P5, PT, R9, R49, PT ;  /* 0x000000310900720c */ /* 0x000fe20003fa6270 */
[----:B------:R-:W-:Y:S01]  /*17e70*/  VIADD R9, R51, 0x20 ;  /* 0x0000002033097836 */ /* 0x000fe20000000000 */
[----:B----4-:R-:W-:Y:S01]  /*17e80*/  FSEL R79, R79, -INF , !P6 ;  /* 0xff8000004f4f7808 */ /* 0x010fe20007000000 */
[----:B------:R-:W-:Y:S01]  /*17e90*/  HMMA.16816.F32 R96, R64, R22, R96 ;  /* 0x000000164060723c */ /* 0x000fe20000001860 */
[----:B------:R-:W-:Y:S01]  /*17ea0*/  FSEL R24, R77, -INF , !P4 ;  /* 0xff8000004d187808 */ /* 0x000fe20006000000 */
[----:B------:R-:W4:Y:S01]  /*17eb0*/  LDSM.16.M88.4 R20, [R227+0xb800] ;  /* 0x00b80000e314783b */ /* 0x000f220000000200 */
[----:B------:R-:W-:Y:S02]  /*17ec0*/  FSEL R57, R57, -INF , !P2 ;  /* 0xff80000039397808 */ /* 0x000fe40005000000 */
[----:B------:R-:W-:Y:S02]  /*17ed0*/  FSEL R55, R55, -INF , !P0 ;  /* 0xff80000037377808 */ /* 0x000fe40004000000 */
[----:B------:R-:W-:-:S02]  /*17ee0*/  ISETP.GE.AND P6, PT, R4, R50, PT ;  /* 0x000000320400720c */ /* 0x000fc40003fc6270 */
[-C--:B------:R-:W-:Y:S01]  /*17ef0*/  ISETP.GE.AND P4, PT, R4, R49.reuse, PT ;  /* 0x000000310400720c */ /* 0x080fe20003f86270 */
[----:B------:R-:W-:Y:S01]  /*17f00*/  VIADD R4, R51, 0x29 ;  /* 0x0000002933047836 */ /* 0x000fe20000000000 */
[CC--:B------:R-:W-:Y:S02]  /*17f10*/  ISETP.GE.AND P2, PT, R9.reuse, R50.reuse, PT ;  /* 0x000000320900720c */ /* 0x0c0fe40003f46270 */
[----:B------:R-:W-:Y:S01]  /*17f20*/  ISETP.GE.AND P0, PT, R9, R49, PT ;  /* 0x000000310900720c */ /* 0x000fe20003f06270 */
[----:B------:R-:W-:Y:S01]  /*17f30*/  VIADD R9, R51, 0x21 ;  /* 0x0000002133097836 */ /* 0x000fe20000000000 */
[----:B------:R-:W-:Y:S01]  /*17f40*/  HMMA.16816.F32 R136, R80, R44, R136 ;  /* 0x0000002c5088723c */ /* 0x000fe20000001888 */
[----:B--2---:R-:W-:Y:S02]  /*17f50*/  FSEL R25, R78, -INF , !P5 ;  /* 0xff8000004e197808 */ /* 0x004fe40006800000 */
[----:B------:R-:W-:Y:S02]  /*17f60*/  FSEL R35, R59, -INF , !P1 ;  /* 0xff8000003b237808 */ /* 0x000fe40004800000 */
[----:B------:R-:W-:-:S02]  /*17f70*/  ISETP.GE.AND P5, PT, R4, R50, PT ;  /* 0x000000320400720c */ /* 0x000fc40003fa6270 */
[----:B------:R-:W-:Y:S02]  /*17f80*/  FSEL R45, R84, -INF , !P2 ;  /* 0xff800000542d7808 */ /* 0x000fe40005000000 */
[-C--:B------:R-:W-:Y:S01]  /*17f90*/  ISETP.GE.AND P2, PT, R4, R49.reuse, PT ;  /* 0x000000310400720c */ /* 0x080fe20003f46270 */
[----:B------:R-:W-:Y:S01]  /*17fa0*/  VIADD R4, R51, 0x30 ;  /* 0x0000003033047836 */ /* 0x000fe20000000000 */
[C---:B------:R-:W-:Y:S01]  /*17fb0*/  ISETP.GE.AND P1, PT, R9.reuse, R50, PT ;  /* 0x000000320900720c */ /* 0x040fe20003f26270 */
[----:B------:R-:W-:Y:S01]  /*17fc0*/  HMMA.16816.F32 R112, R80, R46, R112 ;  /* 0x0000002e5070723c */ /* 0x000fe20000001870 */
[----:B---3--:R-:W-:Y:S02]  /*17fd0*/  FSEL R29, R76, -INF , !P3 ;  /* 0xff8000004c1d7808 */ /* 0x008fe40005800000 */
[----:B------:R-:W-:-:S03]  /*17fe0*/  ISETP.GE.AND P3, PT, R9, R49, PT ;  /* 0x000000310900720c */ /* 0x000fc60003f66270 */
[----:B------:R-:W-:Y:S01]  /*17ff0*/  HMMA.16816.F32 R100, R80, R40, R100 ;  /* 0x000000285064723c */ /* 0x000fe20000001864 */
[----:B------:R-:W-:Y:S02]  /*18000*/  FSEL R46, R86, -INF , !P0 ;  /* 0xff800000562e7808 */ /* 0x000fe40004000000 */
[----:B------:R-:W-:-:S03]  /*18010*/  ISETP.GE.AND P0, PT, R4, R50, PT ;  /* 0x000000320400720c */ /* 0x000fc60003f06270 */
[----:B------:R-:W-:Y:S01]  /*18020*/  HMMA.16816.F32 R88, R16, R26, R88 ;  /* 0x0000001a1058723c */ /* 0x000fe20000001858 */
[----:B------:R-:W-:Y:S02]  /*18030*/  FSEL R41, R85, -INF , !P1 ;  /* 0xff80000055297808 */ /* 0x000fe40004800000 */
[-C--:B------:R-:W-:Y:S01]  /*18040*/  ISETP.GE.AND P1, PT, R4, R49.reuse, PT ;  /* 0x000000310400720c */ /* 0x080fe20003f26270 */
[----:B------:R-:W-:Y:S01]  /*18050*/  VIADD R4, R51, 0x31 ;  /* 0x0000003133047836 */ /* 0x000fe20000000000 */
[----:B------:R-:W-:Y:S01]  /*18060*/  FSEL R172, R172, -INF , !P3 ;  /* 0xff800000acac7808 */ /* 0x000fe20005800000 */
[----:B-1----:R-:W-:Y:S01]  /*18070*/  HMMA.16816.F32 R92, R64, R12, R92 ;  /* 0x0000000c405c723c */ /* 0x002fe2000000185c */
[----:B------:R-:W-:Y:S02]  /*18080*/  FSEL R44, R87, -INF , !P6 ;  /* 0xff800000572c7808 */ /* 0x000fe40007000000 */
[C---:B------:R-:W-:Y:S02]  /*18090*/  ISETP.GE.AND P3, PT, R4.reuse, R50, PT ;  /* 0x000000320400720c */ /* 0x040fe40003f66270 */
[----:B------:R-:W-:Y:S01]  /*180a0*/  ISETP.GE.AND P6, PT, R4, R49, PT ;  /* 0x000000310400720c */ /* 0x000fe20003fc6270 */
[----:B------:R-:W-:Y:S01]  /*180b0*/  VIADD R4, R51, 0x38 ;  /* 0x0000003833047836 */ /* 0x000fe20000000000 */
[----:B------:R-:W-:Y:S01]  /*180c0*/  FSEL R47, R69, -INF , !P4 ;  /* 0xff800000452f7808 */ /* 0x000fe20006000000 */
[----:B------:R-:W-:Y:S01]  /*180d0*/  HMMA.16816.F32 R96, R36, R6, R96 ;  /* 0x000000062460723c */ /* 0x000fe20000001860 */
[----:B------:R-:W-:-:S02]  /*180e0*/  FSEL R40, R68, -INF , !P5 ;  /* 0xff80000044287808 */ /* 0x000fc40006800000 */
[C---:B------:R-:W-:Y:S02]  /*180f0*/  ISETP.GE.AND P4, PT, R4.reuse, R50, PT ;  /* 0x000000320400720c */ /* 0x040fe40003f86270 */
[----:B------:R-:W-:Y:S02]  /*18100*/  ISETP.GE.AND P5, PT, R4, R49, PT ;  /* 0x000000310400720c */ /* 0x000fe40003fa6270 */
[----:B------:R-:W1:Y:S01]  /*18110*/  LDSM.16.M88.4 R4, [R216+0x7800] ;  /* 0x00780000d804783b */ /* 0x000e620000000200 */
[-C--:B------:R-:W-:Y:S01]  /*18120*/  FMUL.FTZ R132, R132, R8.reuse ;  /* 0x0000000884847220 */ /* 0x080fe20000410000 */
[-C--:B------:R-:W-:Y:S01]  /*18130*/  FMUL.FTZ R70, R134, R8.reuse ;  /* 0x0000000886467220 */ /* 0x080fe20000410000 */
[----:B------:R-:W-:Y:S01]  /*18140*/  HMMA.16816.F32 R88, R64, R14, R88 ;  /* 0x0000000e4058723c */ /* 0x000fe20000001858 */
[-C--:B------:R-:W-:Y:S01]  /*18150*/  FMUL.FTZ R133, R133, R8.reuse ;  /* 0x0000000885857220 */ /* 0x080fe20000410000 */
[----:B------:R-:W2:Y:S04]  /*18160*/  MUFU.TANH R144, R132 ;  /* 0x0000008400907308 */ /* 0x000ea80000002400 */
[----:B----4-:R-:W-:Y:S01]  /*18170*/  HMMA.16816.F32 R92, R36, R20, R92 ;  /* 0x00000014245c723c */ /* 0x010fe2000000185c */
[-C--:B------:R-:W-:Y:S01]  /*18180*/  FMUL.FTZ R135, R135, R8.reuse ;  /* 0x0000000887877220 */ /* 0x080fe20000410000 */
[-C--:B------:R-:W-:Y:S01]  /*18190*/  FMUL.FTZ R113, R113, R8.reuse ;  /* 0x0000000871717220 */ /* 0x080fe20000410000 */
[-C--:B------:R-:W-:Y:S01]  /*181a0*/  FMUL.FTZ R114, R114, R8.reuse ;  /* 0x0000000872727220 */ /* 0x080fe20000410000 */
[----:B------:R-:W-:Y:S01]  /*181b0*/  MUFU.TANH R145, R133 ;  /* 0x0000008500917308 */ /* 0x000fe20000002400 */
[-C--:B------:R-:W-:Y:S01]  /*181c0*/  FMUL.FTZ R136, R136, R8.reuse ;  /* 0x0000000888887220 */ /* 0x080fe20000410000 */
[-C--:B------:R-:W-:Y:S01]  /*181d0*/  FMUL.FTZ R137, R137, R8.reuse ;  /* 0x0000000889897220 */ /* 0x080fe20000410000 */
[-C--:B------:R-:W-:Y:S01]  /*181e0*/  FMUL.FTZ R138, R138, R8.reuse ;  /* 0x000000088a8a7220 */ /* 0x080fe20000410000 */
[----:B------:R-:W-:Y:S01]  /*181f0*/  FMUL.FTZ R60, R115, R8 ;  /* 0x00000008733c7220 */ /* 0x000fe20000410000 */
[----:B------:R-:W-:-:S02]  /*18200*/  VIADD R9, R51, 0x39 ;  /* 0x0000003933097836 */ /* 0x000fc40000000000 */
[-C--:B------:R-:W-:Y:S01]  /*18210*/  FMUL.FTZ R108, R108, R8.reuse ;  /* 0x000000086c6c7220 */ /* 0x080fe20000410000 */
[----:B------:R-:W-:Y:S01]  /*18220*/  VIADD R13, R51, 0x40 ;  /* 0x00000040330d7836 */ /* 0x000fe20000000000 */
[----:B------:R-:W3:Y:S01]  /*18230*/  MUFU.TANH R70, R70 ;  /* 0x0000004600467308 */ /* 0x000ee20000002400 */
[-C--:B------:R-:W-:Y:S01]  /*18240*/  FMUL.FTZ R139, R139, R8.reuse ;  /* 0x000000088b8b7220 */ /* 0x080fe20000410000 */
[-C--:B------:R-:W-:Y:S01]  /*18250*/  FMUL.FTZ R112, R112, R8.reuse ;  /* 0x0000000870707220 */ /* 0x080fe20000410000 */
[----:B------:R-:W-:Y:S01]  /*18260*/  FSEL R170, R170, -INF , !P2 ;  /* 0xff800000aaaa7808 */ /* 0x000fe20005000000 */
[-C--:B------:R-:W-:Y:S01]  /*18270*/  FMUL.FTZ R56, R110, R8.reuse ;  /* 0x000000086e387220 */ /* 0x080fe20000410000 */
[-C--:B------:R-:W-:Y:S01]  /*18280*/  FMUL.FTZ R59, R111, R8.reuse ;  /* 0x000000086f3b7220 */ /* 0x080fe20000410000 */
[-C--:B------:R-:W-:Y:S01]  /*18290*/  FMUL.FTZ R109, R109, R8.reuse ;  /* 0x000000086d6d7220 */ /* 0x080fe20000410000 */
[----:B------:R-:W-:Y:S01]  /*182a0*/  FMUL.FTZ R104, R104, R8 ;  /* 0x0000000868687220 */ /* 0x000fe20000410000 */
[----:B------:R-:W4:Y:S01]  /*182b0*/  MUFU.TANH R169, R135 ;  /* 0x0000008700a97308 */ /* 0x000f220000002400 */
[----:B--2---:R-:W-:Y:S01]  /*182c0*/  FSEL R144, R144, -INF , !P0 ;  /* 0xff80000090907808 */ /* 0x004fe20004000000 */
[----:B------:R-:W-:Y:S01]  /*182d0*/  VIADD R16, R51, 0x41 ;  /* 0x0000004133107836 */ /* 0x000fe20000000000 */
[C---:B------:R-:W-:Y:S01]  /*182e0*/  ISETP.GE.AND P2, PT, R9.reuse, R50, PT ;  /* 0x000000320900720c */ /* 0x040fe20003f46270 */
[----:B------:R-:W-:Y:S01]  /*182f0*/  HMMA.16816.F32 R96, R80, R42, R96 ;  /* 0x0000002a5060723c */ /* 0x000fe20000001860 */
[----:B------:R-:W-:Y:S01]  /*18300*/  FSEL R164, R164, -INF , !P5 ;  /* 0xff800000a4a47808 */ /* 0x000fe20006800000 */
[-C--:B------:R-:W-:Y:S01]  /*18310*/  FMUL.FTZ R12, R106, R8.reuse ;  /* 0x000000086a0c7220 */ /* 0x080fe20000410000 */
[----:B------:R-:W-:Y:S01]  /*18320*/  FSEL R146, R146, -INF , !P4 ;  /* 0xff80000092927808 */ /* 0x000fe20006000000 */
[----:B------:R-:W-:Y:S01]  /*18330*/  MUFU.TANH R163, R113 ;  /* 0x0000007100a37308 */ /* 0x000fe20000002400 */
[----:B------:R-:W-:Y:S01]  /*18340*/  ISETP.GE.AND P0, PT, R9, R49, PT ;  /* 0x000000310900720c */ /* 0x000fe20003f06270 */
[-C--:B------:R-:W-:Y:S01]  /*18350*/  FMUL.FTZ R101, R101, R8.reuse ;  /* 0x0000000865657220 */ /* 0x080fe20000410000 */
[-C--:B------:R-:W-:Y:S01]  /*18360*/  FMUL.FTZ R102, R102, R8.reuse ;  /* 0x0000000866667220 */ /* 0x080fe20000410000 */
[-C--:B------:R-:W-:Y:S01]  /*18370*/  FMUL.FTZ R105, R105, R8.reuse ;  /* 0x0000000869697220 */ /* 0x080fe20000410000 */
[-C--:B------:R-:W-:Y:S01]  /*18380*/  FMUL.FTZ R107, R107, R8.reuse ;  /* 0x000000086b6b7220 */ /* 0x080fe20000410000 */
[-C--:B------:R-:W-:Y:S01]  /*18390*/  FMUL.FTZ R100, R100, R8.reuse ;  /* 0x0000000864647220 */ /* 0x080fe20000410000 */
[----:B------:R-:W-:Y:S01]  /*183a0*/  FMUL.FTZ R103, R103, R8 ;  /* 0x0000000867677220 */ /* 0x000fe20000410000 */
[----:B------:R-:W2:Y:S01]  /*183b0*/  MUFU.TANH R159, R114 ;  /* 0x00000072009f7308 */ /* 0x000ea20000002400 */
[----:B---3--:R-:W-:Y:S01]  /*183c0*/  FSEL R9, R70, -INF , !P1 ;  /* 0xff80000046097808 */ /* 0x008fe20004800000 */
[----:B------:R-:W-:Y:S01]  /*183d0*/  HMMA.16816.F32 R88, R36, R22, R88 ;  /* 0x000000162458723c */ /* 0x000fe20000001858 */
[----:B------:R-:W-:Y:S01]  /*183e0*/  FSEL R145, R145, -INF , !P3 ;  /* 0xff80000091917808 */ /* 0x000fe20005800000 */
[----:B------:R-:W-:-:S04]  /*183f0*/  DEPBAR.LE SB0, 0x0 ;  /* 0x000080000000791a */ /* 0x000fc80000000000 */
[----:B------:R-:W3:Y:S01]  /*18400*/  MUFU.TANH R160, R136 ;  /* 0x0000008800a07308 */ /* 0x000ee20000002400 */
[----:B------:R-:W-:-:S07]  /*18410*/  ISETP.GE.AND P1, PT, R13, R50, PT ;  /* 0x000000320d00720c */ /* 0x000fce0003f26270 */
[----:B------:R-:W-:Y:S01]  /*18420*/  MUFU.TANH R161, R137 ;  /* 0x0000008900a17308 */ /* 0x000fe20000002400 */
[----:B------:R-:W-:-:S07]  /*18430*/  ISETP.GE.AND P3, PT, R13, R49, PT ;  /* 0x000000310d00720c */ /* 0x000fce0003f66270 */
[----:B------:R-:W3:Y:S01]  /*18440*/  MUFU.TANH R155, R138 ;  /* 0x0000008a009b7308 */ /* 0x000ee20000002400 */
[C---:B------:R-:W-:Y:S02]  /*18450*/  VIADD R13, R51.reuse, 0x48 ;  /* 0x00000048330d7836 */ /* 0x040fe40000000000 */
[----:B------:R-:W-:-:S05]  /*18460*/  VIADD R14, R51, 0x49 ;  /* 0x00000049330e7836 */ /* 0x000fca0000000000 */
[----:B------:R-:W3:Y:S01]  /*18470*/  MUFU.TANH R60, R60 ;  /* 0x0000003c003c7308 */ /* 0x000ee20000002400 */
[----:B------:R-:W-:Y:S01]  /*18480*/  FSEL R147, R147, -INF , !P2 ;  /* 0xff80000093937808 */ /* 0x000fe20005000000 */
[----:B-1----:R-:W-:Y:S06]  /*18490*/  HMMA.16816.F32 R92, R80, R4, R92 ;  /* 0x00000004505c723c */ /* 0x002fec000000185c */
[----:B------:R-:W1:Y:S01]  /*184a0*/  MUFU.TANH R171, R108 ;  /* 0x0000006c00ab7308 */ /* 0x000e620000002400 */
[----:B------:R-:W-:Y:S01]  /*184b0*/  FSEL R149, R149, -INF , !P0 ;  /* 0xff80000095957808 */ /* 0x000fe20004000000 */
[----:B------:R-:W-:-:S06]  /*184c0*/  VIADD R4, R51, 0x58 ;  /* 0x0000005833047836 */ /* 0x000fcc0000000000 */
[----:B------:R-:W1:Y:S01]  /*184d0*/  MUFU.TANH R157, R139 ;  /* 0x0000008b009d7308 */ /* 0x000e620000002400 */
[----:B----4-:R-:W-:-:S07]  /*184e0*/  FSEL R169, R169, -INF , !P6 ;  /* 0xff800000a9a97808 */ /* 0x010fce0007000000 */
[----:B------:R-:W4:Y:S01]  /*184f0*/  MUFU.TANH R162, R112 ;  /* 0x0000007000a27308 */ /* 0x000f220000002400 */
[CC--:B------:R-:W-:Y:S02]  /*18500*/  ISETP.GE.AND P5, PT, R13.reuse, R50.reuse, PT ;  /* 0x000000320d00720c */ /* 0x0c0fe40003fa6270 */
[----:B------:R-:W-:Y:S01]  /*18510*/  ISETP.GE.AND P2, PT, R13, R49, PT ;  /* 0x000000310d00720c */ /* 0x000fe20003f46270 */
[----:B------:R-:W-:Y:S01]  /*18520*/  VIADD R13, R51, 0x50 ;  /* 0x00000050330d7836 */ /* 0x000fe20000000000 */
[----:B------:R-:W-:-:S03]  /*18530*/  ISETP.GE.AND P0, PT, R14, R50, PT ;  /* 0x000000320e00720c */ /* 0x000fc60003f06270 */
[----:B------:R-:W-:Y:S01]  /*18540*/  MUFU.TANH R168, R109 ;  /* 0x0000006d00a87308 */ /* 0x000fe20000002400 */
[----:B------:R-:W-:Y:S02]  /*18550*/  ISETP.GE.AND P6, PT, R16, R50, PT ;  /* 0x000000321000720c */ /* 0x000fe40003fc6270 */
[----:B--2---:R-:W-:-:S05]  /*18560*/  FSEL R159, R159, -INF , !P2 ;  /* 0xff8000009f9f7808 */ /* 0x004fca0005000000 */
[----:B------:R-:W2:Y:S01]  /*18570*/  MUFU.TANH R56, R56 ;  /* 0x0000003800387308 */ /* 0x000ea20000002400 */
[----:B------:R-:W-:-:S07]  /*18580*/  FSEL R163, R163, -INF , !P0 ;  /* 0xff800000a3a37808 */ /* 0x000fce0004000000 */
[----:B------:R-:W2:Y:S01]  /*18590*/  MUFU.TANH R59, R59 ;  /* 0x0000003b003b7308 */ /* 0x000ea20000002400 */
[----:B---3--:R-:W-:-:S07]  /*185a0*/  FSEL R160, R160, -INF , !P1 ;  /* 0xff800000a0a07808 */ /* 0x008fce0004800000 */
[----:B------:R-:W3:Y:S01]  /*185b0*/  MUFU.TANH R167, R104 ;  /* 0x0000006800a77308 */ /* 0x000ee20000002400 */
[----:B------:R-:W-:Y:S02]  /*185c0*/  FSEL R155, R155, -INF , !P3 ;  /* 0xff8000009b9b7808 */ /* 0x000fe40005800000 */
[----:B------:R-:W-:Y:S02]  /*185d0*/  FSEL R161, R161, -INF , !P6 ;  /* 0xff800000a1a17808 */ /* 0x000fe40007000000 */
[CC--:B------:R-:W-:Y:S02]  /*185e0*/  ISETP.GE.AND P2, PT, R4.reuse, R50.reuse, PT ;  /* 0x000000320400720c */ /* 0x0c0fe40003f46270 */
[-C--:B------:R-:W-:Y:S01]  /*185f0*/  ISETP.GE.AND P0, PT, R4, R49.reuse, PT ;  /* 0x000000310400720c */ /* 0x080fe20003f06270 */
[----:B------:R-:W-:Y:S01]  /*18600*/  VIADD R4, R51, 0x59 ;  /* 0x0000005933047836 */ /* 0x000fe20000000000 */
[----:B------:R-:W-:Y:S02]  /*18610*/  ISETP.GE.AND P1, PT, R14, R49, PT ;  /* 0x000000310e00720c */ /* 0x000fe40003f26270 */
[----:B------:R-:W-:-:S02]  /*18620*/  ISETP.GE.AND P3, PT, R13, R50, PT ;  /* 0x000000320d00720c */ /* 0x000fc40003f66270 */
[-C--:B------:R-:W-:Y:S01]  /*18630*/  ISETP.GE.AND P6, PT, R13, R49.reuse, PT ;  /* 0x000000310d00720c */ /* 0x080fe20003fc6270 */
[----:B------:R-:W-:Y:S01]  /*18640*/  VIADD R13, R51, 0x51 ;  /* 0x00000051330d7836 */ /* 0x000fe20000000000 */
[----:B------:R-:W-:Y:S02]  /*18650*/  ISETP.GE.AND P4, PT, R16, R49, PT ;  /* 0x000000311000720c */ /* 0x000fe40003f86270 */
[----:B------:R-:W-:Y:S02]  /*18660*/  FSEL R39, R60, -INF , !P1 ;  /* 0xff8000003c277808 */ /* 0x000fe40004800000 */
[----:B-1----:R-:W-:Y:S01]  /*18670*/  FSEL R171, R171, -INF , !P3 ;  /* 0xff800000abab7808 */ /* 0x002fe20005800000 */
[----:B------:R-:W-:Y:S01]  /*18680*/  VIADD R5, R51, 0x60 ;  /* 0x0000006033057836 */ /* 0x000fe20000000000 */
[----:B------:R-:W-:Y:S02]  /*18690*/  FSEL R157, R157, -INF , !P4 ;  /* 0xff8000009d9d7808 */ /* 0x000fe40006000000 */
[----:B----4-:R-:W-:-:S02]  /*186a0*/  FSEL R162, R162, -INF , !P5 ;  /* 0xff800000a2a27808 */ /* 0x010fc40006800000 */
[CC--:B------:R-:W-:Y:S02]  /*186b0*/  ISETP.GE.AND P1, PT, R4.reuse, R50.reuse, PT ;  /* 0x000000320400720c */ /* 0x0c0fe40003f26270 */
[-C--:B------:R-:W-:Y:S01]  /*186c0*/  ISETP.GE.AND P3, PT, R4, R49.reuse, PT ;  /* 0x000000310400720c */ /* 0x080fe20003f66270 */
[----:B------:R-:W-:Y:S01]  /*186d0*/  VIADD R4, R51, 0x61 ;  /* 0x0000006133047836 */ /* 0x000fe20000000000 */
[C---:B------:R-:W-:Y:S02]  /*186e0*/  ISETP.GE.AND P4, PT, R13.reuse, R50, PT ;  /* 0x000000320d00720c */ /* 0x040fe40003f86270 */
[----:B------:R-:W-:Y:S02]  /*186f0*/  ISETP.GE.AND P5, PT, R13, R49, PT ;  /* 0x000000310d00720c */ /* 0x000fe40003fa6270 */
[----:B--2---:R-:W-:Y:S02]  /*18700*/  FSEL R38, R56, -INF , !P6 ;  /* 0xff80000038267808 */ /* 0x004fe40007000000 */
[----:B------:R-:W-:-:S02]  /*18710*/  FSEL R168, R168, -INF , !P4 ;  /* 0xff800000a8a87808 */ /* 0x000fc40006000000 */
[----:B------:R-:W-:Y:S02]  /*18720*/  FSEL R37, R59, -INF , !P5 ;  /* 0xff8000003b257808 */ /* 0x000fe40006800000 */
[----:B---3--:R-:W-:Y:S02]  /*18730*/  FSEL R167, R167, -INF , !P2 ;  /* 0xff800000a7a77808 */ /* 0x008fe40005000000 */
[CC--:B------:R-:W-:Y:S02]  /*18740*/  ISETP.GE.AND P6, PT, R5.reuse, R50.reuse, PT ;  /* 0x000000320500720c */ /* 0x0c0fe40003fc6270 */
[-C--:B------:R-:W-:Y:S02]  /*18750*/  ISETP.GE.AND P4, PT, R5, R49.reuse, PT ;  /* 0x000000310500720c */ /* 0x080fe40003f86270 */
[C---:B------:R-:W-:Y:S02]  /*18760*/  ISETP.GE.AND P5, PT, R4.reuse, R50, PT ;  /* 0x000000320400720c */ /* 0x040fe40003fa6270 */
[----:B------:R-:W-:-:S02]  /*18770*/  ISETP.GE.AND P2, PT, R4, R49, PT ;  /* 0x000000310400720c */ /* 0x000fc40003f46270 */
[----:B------:R-:W-:Y:S01]  /*18780*/  HMMA.16816.F32 R4, R80, R6, R88 ;  /* 0x000000065004723c */ /* 0x000fe20000001858 */
[----:B------:R-:W1:Y:S01]  /*18790*/  MUFU.TANH R12, R12 ;  /* 0x0000000c000c7308 */ /* 0x000e620000002400 */
[-C--:B------:R-:W-:Y:S01]  /*187a0*/  FMUL.FTZ R97, R97, R8.reuse ;  /* 0x0000000861617220 */ /* 0x080fe20000410000 */
[----:B------:R-:W-:-:S06]  /*187b0*/  FMUL.FTZ R98, R98, R8 ;  /* 0x0000000862627220 */ /* 0x000fcc0000410000 */
[----:B------:R-:W-:Y:S08]  /*187c0*/  MUFU.TANH R152, R101 ;  /* 0x0000006500987308 */ /* 0x000ff00000002400 */
[----:B------:R-:W2:Y:S08]  /*187d0*/  MUFU.TANH R158, R102 ;  /* 0x00000066009e7308 */ /* 0x000eb00000002400 */
[----:B------:R-:W3:Y:S08]  /*187e0*/  MUFU.TANH R166, R105 ;  /* 0x0000006900a67308 */ /* 0x000ef00000002400 */
[----:B------:R-:W4:Y:S01]  /*187f0*/  MUFU.TANH R165, R107 ;  /* 0x0000006b00a57308 */ /* 0x000f220000002400 */
[----:B------:R-:W-:Y:S01]  /*18800*/  FMUL.FTZ R4, R4, R8 ;  /* 0x0000000804047220 */ /* 0x000fe20000410000 */
[----:B-1----:R-:W-:-:S06]  /*18810*/  FSEL R36, R12, -INF , !P0 ;  /* 0xff8000000c247808 */ /* 0x002fcc0004000000 */
[----:B------:R-:W-:Y:S01]  /*18820*/  MUFU.TANH R150, R97 ;  /* 0x0000006100967308 */ /* 0x000fe20000002400 */
[----:B------:R-:W-:-:S07]  /*18830*/  VIADD R12, R51, 0x70 ;  /* 0x00000070330c7836 */ /* 0x000fce0000000000 */
[----:B------:R-:W1:Y:S01]  /*18840*/  MUFU.TANH R154, R98 ;  /* 0x00000062009a7308 */ /* 0x000e620000002400 */
[C---:B------:R-:W-:Y:S02]  /*18850*/  VIADD R14, R51.reuse, 0x68 ;  /* 0x00000068330e7836 */ /* 0x040fe40000000000 */
[----:B------:R-:W-:Y:S02]  /*18860*/  VIADD R13, R51, 0x69 ;  /* 0x00000069330d7836 */ /* 0x000fe40000000000 */
[----:B------:R-:W-:Y:S01]  /*18870*/  FMUL.FTZ R96, R96, R8 ;  /* 0x0000000860607220 */ /* 0x000fe20000410000 */
[----:B--2---:R-:W-:Y:S02]  /*18880*/  FSEL R158, R158, -INF , !P4 ;  /* 0xff8000009e9e7808 */ /* 0x004fe40006000000 */
[----:B------:R-:W2:Y:S01]  /*18890*/  MUFU.TANH R153, R100 ;  /* 0x0000006400997308 */ /* 0x000ea20000002400 */
[----:B------:R-:W-:Y:S02]  /*188a0*/  FSEL R152, R152, -INF , !P5 ;  /* 0xff80000098987808 */ /* 0x000fe40006800000 */
[----:B---3--:R-:W-:-:S02]  /*188b0*/  FSEL R166, R166, -INF , !P1 ;  /* 0xff800000a6a67808 */ /* 0x008fc40004800000 */
[----:B----4-:R-:W-:-:S03]  /*188c0*/  FSEL R165, R165, -INF , !P3 ;  /* 0xff800000a5a57808 */ /* 0x010fc60005800000 */
[----:B------:R-:W3:Y:S01]  /*188d0*/  MUFU.TANH R136, R4 ;  /* 0x0000000400887308 */ /* 0x000ee20000002400 */
[CC--:B------:R-:W-:Y:S02]  /*188e0*/  ISETP.GE.AND P4, PT, R12.reuse, R50.reuse, PT ;  /* 0x000000320c00720c */ /* 0x0c0fe40003f86270 */
[-C--:B------:R-:W-:Y:S01]  /*188f0*/  ISETP.GE.AND P5, PT, R12, R49.reuse, PT ;  /* 0x000000310c00720c */ /* 0x080fe20003fa6270 */
[----:B------:R-:W-:Y:S01]  /*18900*/  VIADD R12, R51, 0x78 ;  /* 0x00000078330c7836 */ /* 0x000fe20000000000 */
[----:B------:R-:W-:Y:S02]  /*18910*/  ISETP.GE.AND P1, PT, R14, R49, PT ;  /* 0x000000310e00720c */ /* 0x000fe40003f26270 */
[----:B------:R-:W-:Y:S01]  /*18920*/  ISETP.GE.AND P3, PT, R13, R50, PT ;  /* 0x000000320d00720c */ /* 0x000fe20003f66270 */
[----:B------:R-:W4:Y:S01]  /*18930*/  MUFU.TANH R156, R103 ;  /* 0x00000067009c7308 */ /* 0x000f220000002400 */
[-C--:B------:R-:W-:Y:S01]  /*18940*/  FMUL.FTZ R99, R99, R8.reuse ;  /* 0x0000000863637220 */ /* 0x080fe20000410000 */
[-C--:B------:R-:W-:Y:S01]  /*18950*/  FMUL.FTZ R92, R92, R8.reuse ;  /* 0x000000085c5c7220 */ /* 0x080fe20000410000 */
[-C--:B------:R-:W-:Y:S01]  /*18960*/  FMUL.FTZ R93, R93, R8.reuse ;  /* 0x000000085d5d7220 */ /* 0x080fe20000410000 */
[-C--:B------:R-:W-:Y:S01]  /*18970*/  FMUL.FTZ R94, R94, R8.reuse ;  /* 0x000000085e5e7220 */ /* 0x080fe20000410000 */
[----:B------:R-:W-:Y:S01]  /*18980*/  FMUL.FTZ R95, R95, R8 ;  /* 0x000000085f5f7220 */ /* 0x000fe20000410000 */
[----:B-1----:R-:W-:-:S02]  /*18990*/  FSEL R154, R154, -INF , !P1 ;  /* 0xff8000009a9a7808 */ /* 0x002fc40004800000 */
[----:B------:R-:W1:Y:S01]  /*189a0*/  MUFU.TANH R151, R96 ;  /* 0x0000006000977308 */ /* 0x000e620000002400 */
[----:B------:R-:W-:Y:S02]  /*189b0*/  FSEL R150, R150, -INF , !P3 ;  /* 0xff80000096967808 */ /* 0x000fe40005800000 */
[C---:B------:R-:W-:Y:S02]  /*189c0*/  ISETP.GE.AND P1, PT, R12.reuse, R50, PT ;  /* 0x000000320c00720c */ /* 0x040fe40003f26270 */
[----:B------:R-:W-:Y:S01]  /*189d0*/  ISETP.GE.AND P3, PT, R12, R49, PT ;  /* 0x000000310c00720c */ /* 0x000fe20003f66270 */
[-C--:B------:R-:W-:Y:S01]  /*189e0*/  FMUL.FTZ R12, R58, R8.reuse ;  /* 0x000000083a0c7220 */ /* 0x080fe20000410000 */
[-C--:B------:R-:W-:Y:S01]  /*189f0*/  FMUL.FTZ R5, R5, R8.reuse ;  /* 0x0000000805057220 */ /* 0x080fe20000410000 */
[----:B------:R-:W1:Y:S01]  /*18a00*/  MUFU.TANH R148, R99 ;  /* 0x0000006300947308 */ /* 0x000e620000002400 */
[-C--:B------:R-:W-:Y:S01]  /*18a10*/  FMUL.FTZ R6, R6, R8.reuse ;  /* 0x0000000806067220 */ /* 0x080fe20000410000 */
[----:B------:R-:W-:-:S06]  /*18a20*/  FMUL.FTZ R7, R7, R8 ;  /* 0x0000000807077220 */ /* 0x000fcc0000410000 */
[----:B------:R-:W1:Y:S01]  /*18a30*/  MUFU.TANH R138, R92 ;  /* 0x0000005c008a7308 */ /* 0x000e620000002400 */
[----:B--2---:R-:W-:-:S07]  /*18a40*/  FSEL R153, R153, -INF , !P6 ;  /* 0xff80000099997808 */ /* 0x004fce0007000000 */
[----:B------:R-:W-:Y:S01]  /*18a50*/  MUFU.TANH R137, R93 ;  /* 0x0000005d00897308 */ /* 0x000fe20000002400 */
[----:B---3--:R-:W-:-:S07]  /*18a60*/  FSEL R136, R136, -INF , !P1 ;  /* 0xff80000088887808 */ /* 0x008fce0004800000 */
[----:B------:R-:W2:Y:S01]  /*18a70*/  MUFU.TANH R143, R94 ;  /* 0x0000005e008f7308 */ /* 0x000ea20000002400 */
[----:B------:R-:W-:-:S07]  /*18a80*/  ISETP.GE.AND P6, PT, R13, R49, PT ;  /* 0x000000310d00720c */ /* 0x000fce0003fc6270 */
[----:B------:R-:W3:Y:S01]  /*18a90*/  MUFU.TANH R142, R95 ;  /* 0x0000005f008e7308 */ /* 0x000ee20000002400 */
[----:B------:R-:W-:Y:S01]  /*18aa0*/  ISETP.GE.AND P1, PT, R48, 0x2, PT ;  /* 0x000000023000780c */ /* 0x000fe20003f26270 */
[----:B------:R-:W-:Y:S01]  /*18ab0*/  VIADD R13, R51, 0x71 ;  /* 0x00000071330d7836 */ /* 0x000fe20000000000 */
[----:B------:R-:W-:-:S05]  /*18ac0*/  ISETP.GE.AND P0, PT, R14, R50, PT ;  /* 0x000000320e00720c */ /* 0x000fca0003f06270 */
[----:B------:R-:W-:Y:S01]  /*18ad0*/  MUFU.TANH R0, R0 ;  /* 0x0000000000007308 */ /* 0x000fe20000002400 */
[----:B----4-:R-:W-:-:S07]  /*18ae0*/  FSEL R156, R156, -INF , !P2 ;  /* 0xff8000009c9c7808 */ /* 0x010fce0005000000 */
[----:B------:R-:W-:Y:S01]  /*18af0*/  MUFU.TANH R12, R12 ;  /* 0x0000000c000c7308 */ /* 0x000fe20000002400 */
[----:B-1----:R-:W-:-:S07]  /*18b00*/  FSEL R151, R151, -INF , !P0 ;  /* 0xff80000097977808 */ /* 0x002fce0004000000 */
[----:B------:R-:W-:Y:S08]  /*18b10*/  MUFU.TANH R134, R5 ;  /* 0x0000000500867308 */ /* 0x000ff00000002400 */
[----:B------:R-:W1:Y:S08]  /*18b20*/  MUFU.TANH R139, R6 ;  /* 0x00000006008b7308 */ /* 0x000e700000002400 */
[----:B------:R-:W4:Y:S01]  /*18b30*/  MUFU.TANH R67, R7 ;  /* 0x0000000700437308 */ /* 0x000f220000002400 */
[----:B------:R-:W-:Y:S01]  /*18b40*/  ISETP.GE.AND P2, PT, R13, R50, PT ;  /* 0x000000320d00720c */ /* 0x000fe20003f46270 */
[----:B------:R-:W-:Y:S01]  /*18b50*/  VIADD R4, R51, 0x79 ;  /* 0x0000007933047836 */ /* 0x000fe20000000000 */
[----:B------:R-:W-:-:S02]  /*18b60*/  ISETP.GE.AND P0, PT, R13, R49, PT ;  /* 0x000000310d00720c */ /* 0x000fc40003f06270 */
[----:B------:R-:W-:Y:S02]  /*18b70*/  FSEL R148, R148, -INF , !P6 ;  /* 0xff80000094947808 */ /* 0x000fe40007000000 */
[----:B------:R-:W-:Y:S02]  /*18b80*/  FSEL R138, R138, -INF , !P4 ;  /* 0xff8000008a8a7808 */ /* 0x000fe40006000000 */
[----:B--2---:R-:W-:Y:S02]  /*18b90*/  FSEL R143, R143, -INF , !P5 ;  /* 0xff8000008f8f7808 */ /* 0x004fe40006800000 */
[----:B------:R-:W-:Y:S02]  /*18ba0*/  FSEL R137, R137, -INF , !P2 ;  /* 0xff80000089897808 */ /* 0x000fe40005000000 */
[----:B---3--:R-:W-:Y:S01]  /*18bb0*/  FSEL R142, R142, -INF , !P0 ;  /* 0xff8000008e8e7808 */ /* 0x008fe20004000000 */
[----:B------:R-:W-:Y:S01]  /*18bc0*/  BSSY B1, `(.L_x_1442) ;  /* 0x00000e1000017945 */ /* 0x000fe20003800000 */
[----:B------:R-:W-:-:S02]  /*18bd0*/  ISETP.GE.AND P6, PT, R51, R50, PT ;  /* 0x000000323300720c */ /* 0x000fc40003fc6270 */
[-C--:B------:R-:W-:Y:S02]  /*18be0*/  ISETP.GE.AND P4, PT, R51, R49.reuse, PT ;  /* 0x000000313300720c */ /* 0x080fe40003f86270 */
[C---:B------:R-:W-:Y:S02]  /*18bf0*/  ISETP.GE.AND P5, PT, R4.reuse, R50, PT ;  /* 0x000000320400720c */ /* 0x040fe40003fa6270 */
[----:B------:R-:W-:Y:S02]  /*18c00*/  ISETP.GE.AND P2, PT, R4, R49, PT ;  /* 0x000000310400720c */ /* 0x000fe40003f46270 */
[----:B------:R-:W-:Y:S01]  /*18c10*/  ISETP.NE.U32.AND P0, PT, R248, RZ, PT ;  /* 0x000000fff800720c */ /* 0x000fe20003f05070 */
[----:B------:R-:W-:Y:S01]  /*18c20*/  VIADD R223, R231, 0x800 ;  /* 0x00000800e7df7836 */ /* 0x000fe20000000000 */
[----:B-1----:R-:W-:Y:S01]  /*18c30*/  FSEL R139, R139, -INF , !P3 ;  /* 0xff8000008b8b7808 */ /* 0x002fe20005800000 */
[----:B------:R-:W-:Y:S01]  /*18c40*/  VIADD R222, R231, 0x1000 ;  /* 0x00001000e7de7836 */ /* 0x000fe20000000000 */
[----:B------:R-:W-:Y:S01]  /*18c50*/  ISETP.NE.AND.EX P0, PT, R249, RZ, PT, P0 ;  /* 0x000000fff900720c */ /* 0x000fe20003f05300 */
[C---:B------:R-:W-:Y:S01]  /*18c60*/  VIADD R221, R231.reuse, 0x1800 ;  /* 0x00001800e7dd7836 */ /* 0x040fe20000000000 */
[----:B------:R-:W-:Y:S01]  /*18c70*/  FSEL R4, R0, -INF , !P6 ;  /* 0xff80000000047808 */ /* 0x000fe20007000000 */
[C---:B------:R-:W-:Y:S01]  /*18c80*/  VIADD R220, R231.reuse, 0x2000 ;  /* 0x00002000e7dc7836 */ /* 0x040fe20000000000 */
[----:B------:R-:W-:Y:S01]  /*18c90*/  FSEL R5, R12, -INF , !P4 ;  /* 0xff8000000c057808 */ /* 0x000fe20006000000 */
[C---:B------:R-:W-:Y:S01]  /*18ca0*/  VIADD R219, R231.reuse, 0x2800 ;  /* 0x00002800e7db7836 */ /* 0x040fe20000000000 */
[----:B------:R-:W-:Y:S01]  /*18cb0*/  FSEL R134, R134, -INF , !P5 ;  /* 0xff80000086867808 */ /* 0x000fe20006800000 */
[----:B------:R-:W-:Y:S01]  /*18cc0*/  VIADD R218, R231, 0x3000 ;  /* 0x00003000e7da7836 */ /* 0x000fe20000000000 */
[----:B----4-:R-:W-:Y:S01]  /*18cd0*/  FSEL R67, R67, -INF , !P2 ;  /* 0xff80000043437808 */ /* 0x010fe20005000000 */
[----:B------:R-:W-:-:S02]  /*18ce0*/  VIADD R217, R231, 0x3800 ;  /* 0x00003800e7d97836 */ /* 0x000fc40000000000 */
[C---:B------:R-:W-:Y:S02]  /*18cf0*/  VIADD R215, R231.reuse, 0x4000 ;  /* 0x00004000e7d77836 */ /* 0x040fe40000000000 */
[C---:B------:R-:W-:Y:S02]  /*18d00*/  VIADD R214, R231.reuse, 0x4800 ;  /* 0x00004800e7d67836 */ /* 0x040fe40000000000 */
[C---:B------:R-:W-:Y:S02]  /*18d10*/  VIADD R213, R231.reuse, 0x5000 ;  /* 0x00005000e7d57836 */ /* 0x040fe40000000000 */
[C---:B------:R-:W-:Y:S02]  /*18d20*/  VIADD R212, R231.reuse, 0x5800 ;  /* 0x00005800e7d47836 */ /* 0x040fe40000000000 */
[C---:B------:R-:W-:Y:S02]  /*18d30*/  VIADD R211, R231.reuse, 0x6000 ;  /* 0x00006000e7d37836 */ /* 0x040fe40000000000 */
[----:B------:R-:W-:-:S02]  /*18d40*/  VIADD R210, R231, 0x6800 ;  /* 0x00006800e7d27836 */ /* 0x000fc40000000000 */
[C---:B------:R-:W-:Y:S02]  /*18d50*/  VIADD R209, R231.reuse, 0x7000 ;  /* 0x00007000e7d17836 */ /* 0x040fe40000000000 */
[----:B------:R-:W-:Y:S01]  /*18d60*/  VIADD R208, R231, 0x7800 ;  /* 0x00007800e7d07836 */ /* 0x000fe20000000000 */
[----:B------:R-:W-:Y:S06]  /*18d70*/  BAR.SYNC.DEFER_BLOCKING 0x0 ;  /* 0x0000000000007b1d */ /* 0x000fec0000010000 */
[----:B------:R-:W-:Y:S05]  /*18d80*/  @!P1 BRA `(.L_x_1443) ;  /* 0x0000000c00109947 */ /* 0x000fea0003800000 */
        /* <DEDUP_REMOVED lines=19> */
[----:B------:R-:W-:-:S06]  /*18ec0*/  IMAD.HI.U32 R12, R17, R12, R16 ;  /* 0x0000000c110c7227 */ /* 0x000fcc00078e0010 */
        /* <DEDUP_REMOVED lines=17> */
[----:B------:R-:W-:Y:S02]  /*18fe0*/  IMAD.MOV.U32 R6, RZ, RZ, R14 ;  /* 0x000000ffff067224 */ /* 0x000fe400078e000e */
[----:B------:R-:W-:Y:S02]  /*18ff0*/  MOV R7, R12 ;  /* 0x0000000c00077202 */ /* 0x000fe40000000f00 */
[----:B------:R-:W-:Y:S01]  /*19000*/  @!P4 IMAD.MOV R6, RZ, RZ, -R6 ;  /* 0x000000ffff06c224 */ /* 0x000fe200078e0a06 */
[----:B------:R-:W2:Y:S01]  /*19010*/  LD.E.64 R12, desc[UR6][R10.64+0x38] ;  /* 0x000038060a0c7980 */ /* 0x000ea2000c101b00 */
[----:B------:R-:W-:-:S03]  /*19020*/  @!P2 IADD3 R7, -R7, RZ, RZ ;  /* 0x000000ff0707a210 */ /* 0x000fc60007ffe1ff */
[C---:B------:R-:W-:Y:S02]  /*19030*/  SEL R6, R0.reuse, R6, !P3 ;  /* 0x0000000600067207 */ /* 0x040fe40005800000 */
[----:B------:R-:W-:-:S03]  /*19040*/  SEL R7, R0, R7, !P3 ;  /* 0x0000000700077207 */ /* 0x000fc60005800000 */
[----:B------:R-:W-:-:S04]  /*19050*/  IMAD.WIDE R18, R6, 0x4, R248 ;  /* 0x0000000406127825 */ /* 0x000fc800078e02f8 */
[----:B------:R-:W-:Y:S01]  /*19060*/  IMAD.WIDE R16, R7, 0x4, R248 ;  /* 0x0000000407107825 */ /* 0x000fe200078e02f8 */
[----:B------:R-:W3:Y:S04]  /*19070*/  LD.E R2, desc[UR6][R18.64] ;  /* 0x0000000612027980 */ /* 0x000ee8000c101900 */
[----:B------:R-:W3:Y:S04]  /*19080*/  LD.E R0, desc[UR6][R16.64] ;  /* 0x0000000610007980 */ /* 0x000ee8000c101900 */
[----:B------:R-:W4:Y:S01]  /*19090*/  LD.E.64 R16, desc[UR6][R10.64+0x20] ;  /* 0x000020060a107980 */ /* 0x000f22000c101b00 */
[----:B------:R-:W-:-:S04]  /*190a0*/  IMAD.IADD R6, R6, 0x1, -R7 ;  /* 0x0000000106067824 */ /* 0x000fc800078e0a07 */
[----:B------:R-:W-:-:S05]  /*190b0*/  IMAD R15, R15, R6, -0x80 ;  /* 0xffffff800f0f7424 */ /* 0x000fca00078e0206 */
[----:B------:R-:W-:Y:S01]  /*190c0*/  SHF.R.S32.HI R7, RZ, 0x1f, R15 ;  /* 0x0000001fff077819 */ /* 0x000fe2000001140f */
[-C--:B--2---:R-:W-:Y:S02]  /*190d0*/  IMAD R6, R13, R15.reuse, RZ ;  /* 0x0000000f0d067224 */ /* 0x084fe400078e02ff */
[----:B------:R-:W-:-:S04]  /*190e0*/  IMAD.WIDE.U32 R14, R12, R15, RZ ;  /* 0x0000000f0c0e7225 */ /* 0x000fc800078e00ff */
[----:B------:R-:W-:-:S04]  /*190f0*/  IMAD R6, R12, R7, R6 ;  /* 0x000000070c067224 */ /* 0x000fc800078e0206 */
[----:B------:R-:W-:Y:S01]  /*19100*/  IMAD.IADD R15, R15, 0x1, R6 ;  /* 0x000000010f0f7824 */ /* 0x000fe200078e0206 */
[----:B---3--:R-:W-:-:S04]  /*19110*/  IADD3 R0, -R2, R0, RZ ;  /* 0x0000000002007210 */ /* 0x008fc80007ffe1ff */
[----:B------:R-:W-:Y:S01]  /*19120*/  SHF.R.S32.HI R7, RZ, 0x1f, R0 ;  /* 0x0000001fff077819 */ /* 0x000fe20000011400 */
[----:B----4-:R-:W-:-:S04]  /*19130*/  IMAD R2, R17, R0, RZ ;  /* 0x0000000011027224 */ /* 0x010fc800078e02ff */
[----:B------:R-:W-:Y:S02]  /*19140*/  IMAD R2, R16, R7, R2 ;  /* 0x0000000710027224 */ /* 0x000fe400078e0202 */
[----:B------:R-:W-:-:S05]  /*19150*/  IMAD.WIDE.U32 R6, R0, R16, R14 ;  /* 0x0000001000067225 */ /* 0x000fca00078e000e */
[----:B------:R-:W-:Y:S01]  /*19160*/  IADD3 R2, R7, R2, RZ ;  /* 0x0000000207027210 */ /* 0x000fe20007ffe0ff */
[----:B------:R-:W-:Y:S05]  /*19170*/  BRA `(.L_x_1446) ;  /* 0x00000000000c7947 */ /* 0x000fea0003800000 */
.L_x_1445:
[----:B------:R-:W2:Y:S02]  /*19180*/  LD.E R6, desc[UR6][R10.64+0x38] ;  /* 0x000038060a067980 */ /* 0x000ea4000c101900 */
[----:B--2---:R-:W-:-:S04]  /*19190*/  LEA R6, -R6, RZ, 0x7 ;  /* 0x000000ff06067211 */ /* 0x004fc800078e39ff */
[----:B------:R-:W-:Y:S02]  /*191a0*/  SHF.R.S32.HI R2, RZ, 0x1f, R6 ;  /* 0x0000001fff027819 */ /* 0x000fe40000011406 */
.L_x_1446:
[----:B------:R-:W-:Y:S05]  /*191b0*/  BSYNC B0 ;  /* 0x0000000000007941 */ /* 0x000fea0003800000 */
.L_x_1444:
        /* <DEDUP_REMOVED lines=129> */
.L_x_1443:
[----:B------:R-:W-:Y:S05]  /*199d0*/  BSYNC B1 ;  /* 0x0000000000017941 */ /* 0x000fea0003800000 */
.L_x_1442:
        /* <DEDUP_REMOVED lines=63> */
[----:B------:R-:W-:Y:S01]  /*19dd0*/  LEA R228, R3, UR4, 0x1 ;  /* 0x0000000403e47c11 */ /* 0x000fe2000f8e08ff */
[----:B-1----:R-:W1:Y:S03]  /*19de0*/  SHFL.BFLY PT, R7, R0, 0x2, 0x1f ;  /* 0x0c401f0000077f89 */ /* 0x002e6600000e0000 */
[-C--:B------:R-:W-:Y:S01]  /*19df0*/  LEA R226, R32, R228.reuse, 0x1 ;  /* 0x000000e420e27211 */ /* 0x080fe200078e08ff */
[----:B------:R-:W3:Y:S01]  /*19e00*/  SHFL.BFLY PT, R6, R2, 0x2, 0x1f ;  /* 0x0c401f0002067f89 */ /* 0x000ee200000e0000 */
[----:B------:R-:W-:-:S02]  /*19e10*/  LEA R225, R31, R228, 0x1 ;  /* 0x000000e41fe17211 */ /* 0x000fc400078e08ff */
[----:B------:R-:W-:Y:S01]  /*19e20*/  LEA R224, R31, R226, 0x1 ;  /* 0x000000e21fe07211 */ /* 0x000fe200078e08ff */
[----:B------:R-:W-:Y:S04]  /*19e30*/  LDSM.16.MT88.4 R116, [R226+0xc000] ;  /* 0x00c00000e274783b */ /* 0x000fe80000004200 */
[----:B------:R-:W-:Y:S04]  /*19e40*/  LDSM.16.MT88.4 R124, [R228+0xc000] ;  /* 0x00c00000e47c783b */ /* 0x000fe80000004200 */
[----:B------:R-:W-:Y:S04]  /*19e50*/  LDSM.16.MT88.4 R108, [R225+0xc000] ;  /* 0x00c00000e16c783b */ /* 0x000fe80000004200 */
[----:B------:R-:W-:Y:S01]  /*19e60*/  LDSM.16.MT88.4 R12, [R226+0xc800] ;  /* 0x00c80000e20c783b */ /* 0x000fe20000004200 */
[----:B-1----:R-:W-:-:S03]  /*19e70*/  FMNMX.FTZ R7, R0, R7, !PT ;  /* 0x0000000700077209 */ /* 0x002fc60007810000 */
[----:B------:R-:W-:Y:S01]  /*19e80*/  LDSM.16.MT88.4 R20, [R225+0xc800] ;  /* 0x00c80000e114783b */ /* 0x000fe20000004200 */
[----:B---3--:R-:W-:-:S03]  /*19e90*/  FMNMX.FTZ R6, R2, R6, !PT ;  /* 0x0000000602067209 */ /* 0x008fc60007810000 */
[----:B------:R-:W1:Y:S04]  /*19ea0*/  SHFL.BFLY PT, R0, R7, 0x1, 0x1f ;  /* 0x0c201f0007007f89 */ /* 0x000e6800000e0000 */
[----:B------:R-:W3:Y:S04]  /*19eb0*/  SHFL.BFLY PT, R2, R6, 0x1, 0x1f ;  /* 0x0c201f0006027f89 */ /* 0x000ee800000e0000 */
[----:B------:R-:W4:Y:S04]  /*19ec0*/  LDSM.16.MT88.4 R92, [R228+0x10000] ;  /* 0x01000000e45c783b */ /* 0x000f280000004200 */
[----:B------:R-:W5:Y:S04]  /*19ed0*/  LDSM.16.MT88.4 R84, [R226+0x10000] ;  /* 0x01000000e254783b */ /* 0x000f680000004200 */
[----:B------:R-:W5:Y:S01]  /*19ee0*/  LDSM.16.MT88.4 R100, [R224+0xc000] ;  /* 0x00c00000e064783b */ /* 0x000f620000004200 */
[----:B-1----:R-:W-:-:S02]  /*19ef0*/  FMNMX.FTZ R0, R7, R0, !PT ;  /* 0x0000000007007209 */ /* 0x002fc40007810000 */
[----:B---3--:R-:W-:Y:S02]  /*19f00*/  FMNMX.FTZ R2, R6, R2, !PT ;  /* 0x0000000206027209 */ /* 0x008fe40007810000 */
[----:B------:R-:W-:Y:S01]  /*19f10*/  FSETP.NEU.FTZ.AND P2, PT, R0, -INF , PT ;  /* 0xff8000000000780b */ /* 0x000fe20003f5d000 */
        /* <DEDUP_REMOVED lines=9> */
[-CC-:B------:R-:W-:Y:S01]  /*19fb0*/  FFMA.FTZ R56, R57, R133.reuse, -R132.reuse ;  /* 0x0000008539387223 */ /* 0x180fe20000010884 */
[-CC-:B------:R-:W-:Y:S01]  /*19fc0*/  FFMA.FTZ R63, R4, R133.reuse, -R135.reuse ;  /* 0x00000085043f7223 */ /* 0x180fe20000010887 */
[-CC-:B------:R-:W-:Y:S01]  /*19fd0*/  FFMA.FTZ R64, R30, R133.reuse, -R135.reuse ;  /* 0x000000851e407223 */ /* 0x180fe20000010887 */
[-CC-:B------:R-:W-:Y:S01]  /*19fe0*/  FFMA.FTZ R61, R33, R133.reuse, -R135.reuse ;  /* 0x00000085213d7223 */ /* 0x180fe20000010887 */
[-CC-:B------:R-:W-:Y:S01]  /*19ff0*/  FFMA.FTZ R59, R34, R133.reuse, -R135.reuse ;  /* 0x00000085223b7223 */ /* 0x180fe20000010887 */
[----:B------:R-:W-:Y:S01]  /*1a000*/  MUFU.EX2 R66, R66 ;  /* 0x0000004200427308 */ /* 0x000fe20000000800 */
[-CC-:B------:R-:W-:Y:S01]  /*1a010*/  FFMA.FTZ R58, R28, R133.reuse, -R135.reuse ;  /* 0x000000851c3a7223 */ /* 0x180fe20000010887 */
[-CC-:B------:R-:W-:Y:S01]  /*1a020*/  FFMA.FTZ R54, R29, R133.reuse, -R135.reuse ;  /* 0x000000851d367223 */ /* 0x180fe20000010887 */
[-CC-:B------:R-:W-:Y:S01]  /*1a030*/  FFMA.FTZ R57, R35, R133.reuse, -R132.reuse ;  /* 0x0000008523397223 */ /* 0x180fe20000010884 */
[----:B------:R-:W1:Y:S01]  /*1a040*/  LDSM.16.MT88.4 R28, [R228+0xc800] ;  /* 0x00c80000e41c783b */ /* 0x000e620000004200 */
[-CC-:B------:R-:W-:Y:S01]  /*1a050*/  FFMA.FTZ R53, R79, R133.reuse, -R132.reuse ;  /* 0x000000854f357223 */ /* 0x180fe20000010884 */
[-CC-:B------:R-:W-:Y:S01]  /*1a060*/  FFMA.FTZ R55, R55, R133.reuse, -R135.reuse ;  /* 0x0000008537377223 */ /* 0x180fe20000010887 */
[-CC-:B------:R-:W-:Y:S01]  /*1a070*/  FFMA.FTZ R52, R24, R133.reuse, -R135.reuse ;  /* 0x0000008518347223 */ /* 0x180fe20000010887 */
[----:B------:R-:W2:Y:S01]  /*1a080*/  MUFU.EX2 R65, R65 ;  /* 0x0000004100417308 */ /* 0x000ea20000000800 */
[-CC-:B------:R-:W-:Y:S01]  /*1a090*/  FFMA.FTZ R51, R25, R133.reuse, -R132.reuse ;  /* 0x0000008519337223 */ /* 0x180fe20000010884 */
[----:B------:R-:W3:Y:S01]  /*1a0a0*/  LDSM.16.MT88.4 R76, [R225+0x10000] ;  /* 0x01000000e14c783b */ /* 0x000ee20000004200 */
[-CC-:B------:R-:W-:Y:S01]  /*1a0b0*/  FFMA.FTZ R42, R47, R133.reuse, -R132.reuse ;  /* 0x000000852f2a7223 */ /* 0x180fe20000010884 */
[-CC-:B------:R-:W-:Y:S01]  /*1a0c0*/  FFMA.FTZ R47, R45, R133.reuse, -R135.reuse ;  /* 0x000000852d2f7223 */ /* 0x180fe20000010887 */
[-CC-:B------:R-:W-:Y:S01]  /*1a0d0*/  FFMA.FTZ R45, R41, R133.reuse, -R135.reuse ;  /* 0x00000085292d7223 */ /* 0x180fe20000010887 */
[----:B------:R-:W3:Y:S01]  /*1a0e0*/  LDSM.16.MT88.4 R32, [R224+0x10000] ;  /* 0x01000000e020783b */ /* 0x000ee20000004200 */
[-CC-:B------:R-:W-:Y:S01]  /*1a0f0*/  FFMA.FTZ R41, R40, R133.reuse, -R135.reuse ;  /* 0x0000008528297223 */ /* 0x180fe20000010887 */
[----:B------:R-:W-:Y:S01]  /*1a100*/  MUFU.EX2 R62, R62 ;  /* 0x0000003e003e7308 */ /* 0x000fe20000000800 */
[-CC-:B------:R-:W-:Y:S01]  /*1a110*/  FFMA.FTZ R46, R46, R133.reuse, -R132.reuse ;  /* 0x000000852e2e7223 */ /* 0x180fe20000010884 */
[----:B------:R-:W3:Y:S01]  /*1a120*/  LDSM.16.MT88.4 R4, [R228+0x10800] ;  /* 0x01080000e404783b */ /* 0x000ee20000004200 */
[-CC-:B------:R-:W-:Y:S01]  /*1a130*/  FFMA.FTZ R43, R172, R133.reuse, -R132.reuse ;  /* 0x00000085ac2b7223 */ /* 0x180fe20000010884 */
[-CC-:B------:R-:W-:Y:S01]  /*1a140*/  FFMA.FTZ R44, R44, R133.reuse, -R135.reuse ;  /* 0x000000852c2c7223 */ /* 0x180fe20000010887 */
[-CC-:B------:R-:W-:Y:S01]  /*1a150*/  FFMA.FTZ R40, R170, R133.reuse, -R132.reuse ;  /* 0x00000085aa287223 */ /* 0x180fe20000010884 */
[----:B------:R-:W-:Y:S01]  /*1a160*/  LDSM.16.MT88.4 R24, [R224+0xc800] ;  /* 0x00c80000e018783b */ /* 0x000fe20000004200 */
[-CC-:B------:R-:W-:Y:S01]  /*1a170*/  FFMA.FTZ R9, R9, R133.reuse, -R132.reuse ;  /* 0x0000008509097223 */ /* 0x180fe20000010884 */
[----:B------:R-:W4:Y:S01]  /*1a180*/  MUFU.EX2 R60, R60 ;  /* 0x0000003c003c7308 */ /* 0x000f220000000800 */
[----:B--2---:R-:W-:Y:S01]  /*1a190*/  F2FP.F16.F32.PACK_AB R69, R65, R66 ;  /* 0x000000424145723e */ /* 0x004fe200000000ff */
        /* <DEDUP_REMOVED lines=10> */
[-CC-:B------:R-:W-:Y:S01]  /*1a240*/  FFMA.FTZ R159, R159, R133.reuse, -R132.reuse ;  /* 0x000000859f9f7223 */ /* 0x180fe20000010884 */
[-CC-:B------:R-:W-:Y:S01]  /*1a250*/  FFMA.FTZ R160, R160, R133.reuse, -R135.reuse ;  /* 0x00000085a0a07223 */ /* 0x180fe20000010887 */
[-CC-:B------:R-:W-:Y:S01]  /*1a260*/  FFMA.FTZ R161, R161, R133.reuse, -R135.reuse ;  /* 0x00000085a1a17223 */ /* 0x180fe20000010887 */
[-CC-:B------:R-:W-:Y:S01]  /*1a270*/  FFMA.FTZ R162, R162, R133.reuse, -R135.reuse ;  /* 0x00000085a2a27223 */ /* 0x180fe20000010887 */
[----:B------:R-:W2:Y:S01]  /*1a280*/  MUFU.EX2 R64, R64 ;  /* 0x0000004000407308 */ /* 0x000ea20000000800 */
[----:B----4-:R-:W-:Y:S01]  /*1a290*/  F2FP.F16.F32.PACK_AB R71, R60, R62 ;  /* 0x0000003e3c47723e */ /* 0x010fe200000000ff */
[-CC-:B------:R-:W-:Y:S01]  /*1a2a0*/  FFMA.FTZ R163, R163, R133.reuse, -R135.reuse ;  /* 0x00000085a3a37223 */ /* 0x180fe20000010887 */
[-CC-:B------:R-:W-:Y:S01]  /*1a2b0*/  FFMA.FTZ R164, R39, R133.reuse, -R132.reuse ;  /* 0x0000008527a47223 */ /* 0x180fe20000010884 */
[-CC-:B------:R-:W-:Y:S01]  /*1a2c0*/  FFMA.FTZ R169, R38, R133.reuse, -R132.reuse ;  /* 0x0000008526a97223 */ /* 0x180fe20000010884 */
[-CC-:B------:R-:W-:Y:S01]  /*1a2d0*/  FFMA.FTZ R170, R37, R133.reuse, -R132.reuse ;  /* 0x0000008525aa7223 */ /* 0x180fe20000010884 */
[-CC-:B------:R-:W-:Y:S01]  /*1a2e0*/  FFMA.FTZ R172, R36, R133.reuse, -R132.reuse ;  /* 0x0000008524ac7223 */ /* 0x180fe20000010884 */
[-CC-:B------:R-:W-:Y:S01]  /*1a2f0*/  FFMA.FTZ R171, R171, R133.reuse, -R135.reuse ;  /* 0x00000085abab7223 */ /* 0x180fe20000010887 */
[----:B------:R-:W4:Y:S01]  /*1a300*/  MUFU.EX2 R61, R61 ;  /* 0x0000003d003d7308 */ /* 0x000f220000000800 */
[-CC-:B------:R-:W-:Y:S01]  /*1a310*/  FFMA.FTZ R168, R168, R133.reuse, -R135.reuse ;  /* 0x00000085a8a87223 */ /* 0x180fe20000010887 */
[-CC-:B------:R-:W-:Y:S01]  /*1a320*/  FFMA.FTZ R167, R167, R133.reuse, -R135.reuse ;  /* 0x00000085a7a77223 */ /* 0x180fe20000010887 */
[-CC-:B------:R-:W-:Y:S01]  /*1a330*/  FFMA.FTZ R166, R166, R133.reuse, -R135.reuse ;  /* 0x00000085a6a67223 */ /* 0x180fe20000010887 */
[-CC-:B------:R-:W-:Y:S01]  /*1a340*/  FFMA.FTZ R165, R165, R133.reuse, -R132.reuse ;  /* 0x00000085a5a57223 */ /* 0x180fe20000010884 */
[----:B------:R-:W-:Y:S01]  /*1a350*/  LDSM.16.MT88.4 R36, [R228+0x12000] ;  /* 0x01200000e424783b */ /* 0x000fe20000004200 */
[-CC-:B------:R-:W-:Y:S01]  /*1a360*/  FFMA.FTZ R158, R158, R133.reuse, -R132.reuse ;  /* 0x000000859e9e7223 */ /* 0x180fe20000010884 */
[--C-:B------:R-:W-:Y:S01]  /*1a370*/  FFMA.FTZ R156, R156, R133, -R132.reuse ;  /* 0x000000859c9c7223 */ /* 0x100fe20000010884 */
[----:B------:R-:W5:Y:S01]  /*1a380*/  MUFU.EX2 R59, R59 ;  /* 0x0000003b003b7308 */ /* 0x000f620000000800 */
[----:B--2---:R-:W-:Y:S01]  /*1a390*/  F2FP.F16.F32.PACK_AB R68, R64, R63 ;  /* 0x0000003f4044723e */ /* 0x004fe200000000ff */
[-CC-:B------:R-:W-:Y:S01]  /*1a3a0*/  FFMA.FTZ R154, R154, R133.reuse, -R132.reuse ;  /* 0x000000859a9a7223 */ /* 0x180fe20000010884 */
[-CC-:B------:R-:W-:Y:S01]  /*1a3b0*/  FFMA.FTZ R153, R153, R133.reuse, -R135.reuse ;  /* 0x0000008599997223 */ /* 0x180fe20000010887 */
[-CC-:B------:R-:W-:Y:S01]  /*1a3c0*/  FFMA.FTZ R152, R152, R133.reuse, -R135.reuse ;  /* 0x0000008598987223 */ /* 0x180fe20000010887 */
[-CC-:B------:R-:W-:Y:S01]  /*1a3d0*/  FFMA.FTZ R151, R151, R133.reuse, -R135.reuse ;  /* 0x0000008597977223 */ /* 0x180fe20000010887 */
[-C--:B------:R-:W-:Y:S01]  /*1a3e0*/  FFMA.FTZ R150, R150, R133.reuse, -R135 ;  /* 0x0000008596967223 */ /* 0x080fe20000010887 */
[-C--:B------:R-:W-:Y:S01]  /*1a3f0*/  FFMA.FTZ R148, R148, R133.reuse, -R132 ;  /* 0x0000008594947223 */ /* 0x080fe20000010884 */
[----:B------:R-:W2:Y:S01]  /*1a400*/  MUFU.EX2 R56, R56 ;  /* 0x0000003800387308 */ /* 0x000ea20000000800 */
[----:B------:R-:W-:Y:S01]  /*1a410*/  FADD.FTZ R63, R63, R64 ;  /* 0x000000403f3f7221 */ /* 0x000fe20000010000 */
[----:B------:R-:W-:Y:S01]  /*1a420*/  FADD.FTZ R65, R66, R65 ;  /* 0x0000004142417221 */ /* 0x000fe20000010000 */
[-CC-:B------:R-:W-:Y:S01]  /*1a430*/  FFMA.FTZ R137, R137, R133.reuse, -R135.reuse ;  /* 0x0000008589897223 */ /* 0x180fe20000010887 */
[-C--:B------:R-:W-:Y:S01]  /*1a440*/  FFMA.FTZ R136, R136, R133.reuse, -R135 ;  /* 0x0000008588887223 */ /* 0x080fe20000010887 */
[----:B----4-:R-:W-:Y:S01]  /*1a450*/  FADD.FTZ R63, R61, R63 ;  /* 0x0000003f3d3f7221 */ /* 0x010fe20000010000 */
[----:B------:R-:W-:Y:S01]  /*1a460*/  FADD.FTZ R65, R62, R65 ;  /* 0x000000413e417221 */ /* 0x000fe20000010000 */
[----:B------:R-:W-:Y:S01]  /*1a470*/  FFMA.FTZ R134, R134, R133, -R135 ;  /* 0x0000008586867223 */ /* 0x000fe20000010887 */
[----:B------:R-:W4:Y:S01]  /*1a480*/  MUFU.EX2 R57, R57 ;  /* 0x0000003900397308 */ /* 0x000f220000000800 */
[C---:B-----5:R-:W-:Y:S01]  /*1a490*/  F2FP.F16.F32.PACK_AB R70, R59.reuse, R61 ;  /* 0x0000003d3b46723e */ /* 0x060fe200000000ff */
[----:B------:R-:W-:Y:S01]  /*1a4a0*/  FADD.FTZ R59, R59, R63 ;  /* 0x0000003f3b3b7221 */ /* 0x000fe20000010000 */
[----:B------:R-:W-:Y:S01]  /*1a4b0*/  FFMA.FTZ R252, R67, R133, -R132 ;  /* 0x0000008543fc7223 */ /* 0x000fe20000010884 */
[----:B------:R-:W-:-:S04]  /*1a4c0*/  FADD.FTZ R65, R60, R65 ;  /* 0x000000413c417221 */ /* 0x000fc80000010000 */
[----:B------:R-:W-:Y:S01]  /*1a4d0*/  HMMA.16816.F32 R120, R68, R116, RZ ;  /* 0x000000744478723c */ /* 0x000fe200000018ff */
[----:B------:R-:W5:Y:S01]  /*1a4e0*/  MUFU.EX2 R53, R53 ;  /* 0x0000003500357308 */ /* 0x000f620000000800 */
[----:B--2---:R-:W-:-:S04]  /*1a4f0*/  FADD.FTZ R65, R56, R65 ;  /* 0x0000004138417221 */ /* 0x004fc80000010000 */
[C---:B------:R-:W-:Y:S03]  /*1a500*/  HMMA.16816.F32 R116, R68.reuse, R118, RZ ;  /* 0x000000764474723c */ /* 0x040fe600000018ff */
[----:B------:R-:W2:Y:S01]  /*1a510*/  MUFU.EX2 R58, R58 ;  /* 0x0000003a003a7308 */ /* 0x000ea20000000800 */
[C---:B----4-:R-:W-:Y:S01]  /*1a520*/  F2FP.F16.F32.PACK_AB R17, R57.reuse, R56 ;  /* 0x000000383911723e */ /* 0x050fe200000000ff */
[----:B------:R-:W-:Y:S01]  /*1a530*/  FADD.FTZ R57, R57, R65 ;  /* 0x0000004139397221 */ /* 0x000fe20000010000 */
[C---:B------:R-:W-:Y:S05]  /*1a540*/  HMMA.16816.F32 R128, R68.reuse, R124, RZ ;  /* 0x0000007c4480723c */ /* 0x040fea00000018ff */
[----:B------:R-:W4:Y:S01]  /*1a550*/  MUFU.EX2 R55, R55 ;  /* 0x0000003700377308 */ /* 0x000f220000000800 */
[----:B------:R-:W-:Y:S01]  /*1a560*/  HMMA.16816.F32 R112, R68, R108, RZ ;  /* 0x0000006c4470723c */ /* 0x000fe200000018ff */
[----:B-----5:R-:W-:-:S05]  /*1a570*/  FADD.FTZ R57, R53, R57 ;  /* 0x0000003935397221 */ /* 0x020fca0000010000 */
[----:B------:R-:W-:Y:S01]  /*1a580*/  HMMA.16816.F32 R124, R68, R126, RZ ;  /* 0x0000007e447c723c */ /* 0x000fe200000018ff */
[----:B------:R-:W-:Y:S01]  /*1a590*/  MUFU.EX2 R54, R54 ;  /* 0x0000003600367308 */ /* 0x000fe20000000800 */
[----:B--2---:R-:W-:-:S04]  /*1a5a0*/  FADD.FTZ R59, R58, R59 ;  /* 0x0000003b3a3b7221 */ /* 0x004fc80000010000 */
[C---:B------:R-:W-:Y:S03]  /*1a5b0*/  HMMA.16816.F32 R108, R68.reuse, R110, RZ ;  /* 0x0000006e446c723c */ /* 0x040fe600000018ff */
[----:B------:R-:W2:Y:S01]  /*1a5c0*/  MUFU.EX2 R52, R52 ;  /* 0x0000003400347308 */ /* 0x000ea20000000800 */
[C---:B----4-:R-:W-:Y:S01]  /*1a5d0*/  F2FP.F16.F32.PACK_AB R16, R55.reuse, R58 ;  /* 0x0000003a3710723e */ /* 0x050fe200000000ff */
[----:B------:R-:W-:Y:S01]  /*1a5e0*/  FADD.FTZ R59, R55, R59 ;  /* 0x0000003b373b7221 */ /* 0x000fe20000010000 */
[C---:B------:R-:W-:Y:S05]  /*1a5f0*/  HMMA.16816.F32 R96, R68.reuse, R92, RZ ;  /* 0x0000005c4460723c */ /* 0x040fea00000018ff */
[----:B------:R-:W4:Y:S01]  /*1a600*/  MUFU.EX2 R51, R51 ;  /* 0x0000003300337308 */ /* 0x000f220000000800 */
[C---:B------:R-:W-:Y:S06]  /*1a610*/  HMMA.16816.F32 R88, R68.reuse, R84, RZ ;  /* 0x000000544458723c */ /* 0x040fec00000018ff */
[----:B------:R-:W-:Y:S01]  /*1a620*/  HMMA.16816.F32 R92, R68, R94, RZ ;  /* 0x0000005e445c723c */ /* 0x000fe200000018ff */
[----:B------:R-:W5:Y:S01]  /*1a630*/  MUFU.EX2 R46, R46 ;  /* 0x0000002e002e7308 */ /* 0x000f620000000800 */
[----:B--2---:R-:W-:Y:S01]  /*1a640*/  F2FP.F16.F32.PACK_AB R18, R52, R54 ;  /* 0x000000363412723e */ /* 0x004fe200000000ff */
[----:B------:R-:W-:-:S03]  /*1a650*/  FADD.FTZ R54, R54, R59 ;  /* 0x0000003b36367221 */ /* 0x000fc60000010000 */
[C---:B------:R-:W-:Y:S01]  /*1a660*/  HMMA.16816.F32 R84, R68.reuse, R86, RZ ;  /* 0x000000564454723c */ /* 0x040fe200000018ff */
[----:B------:R-:W-:Y:S02]  /*1a670*/  FADD.FTZ R54, R52, R54 ;  /* 0x0000003634367221 */ /* 0x000fe40000010000 */
[----:B------:R-:W2:Y:S01]  /*1a680*/  MUFU.EX2 R43, R43 ;  /* 0x0000002b002b7308 */ /* 0x000ea20000000800 */
[C---:B----4-:R-:W-:Y:S01]  /*1a690*/  F2FP.F16.F32.PACK_AB R19, R51.reuse, R53 ;  /* 0x000000353313723e */ /* 0x050fe200000000ff */
[----:B------:R-:W-:Y:S01]  /*1a6a0*/  FADD.FTZ R57, R51, R57 ;  /* 0x0000003933397221 */ /* 0x000fe20000010000 */
[----:B------:R-:W-:Y:S05]  /*1a6b0*/  HMMA.16816.F32 R104, R68, R100, RZ ;  /* 0x000000644468723c */ /* 0x000fea00000018ff */
[----:B------:R-:W-:Y:S01]  /*1a6c0*/  MUFU.EX2 R42, R42 ;  /* 0x0000002a002a7308 */ /* 0x000fe20000000800 */
[----:B------:R-:W-:Y:S01]  /*1a6d0*/  HMMA.16816.F32 R120, R16, R12, R120 ;  /* 0x0000000c1078723c */ /* 0x000fe20000001878 */
[----:B-----5:R-:W-:-:S05]  /*1a6e0*/  FADD.FTZ R57, R46, R57 ;  /* 0x000000392e397221 */ /* 0x020fca0000010000 */
[----:B------:R-:W-:Y:S01]  /*1a6f0*/  HMMA.16816.F32 R116, R16, R14, R116 ;  /* 0x0000000e1074723c */ /* 0x000fe20000001874 */
[----:B------:R-:W4:Y:S01]  /*1a700*/  LDSM.16.MT88.4 R12, [R226+0x10800] ;  /* 0x01080000e20c783b */ /* 0x000f220000004200 */
[----:B------:R-:W5:Y:S01]  /*1a710*/  MUFU.EX2 R47, R47 ;  /* 0x0000002f002f7308 */ /* 0x000f620000000800 */
[----:B--2---:R-:W-:-:S03]  /*1a720*/  FADD.FTZ R57, R43, R57 ;  /* 0x000000392b397221 */ /* 0x004fc60000010000 */
[C---:B-1----:R-:W-:Y:S04]  /*1a730*/  HMMA.16816.F32 R128, R16.reuse, R28, R128 ;  /* 0x0000001c1080723c */ /* 0x042fe80000001880 */
[----:B------:R-:W1:Y:S02]  /*1a740*/  MUFU.EX2 R45, R45 ;  /* 0x0000002d002d7308 */ /* 0x000e640000000800 */
[C---:B------:R-:W-:Y:S01]  /*1a750*/  HMMA.16816.F32 R124, R16.reuse, R30, R124 ;  /* 0x0000001e107c723c */ /* 0x040fe2000000187c */
[----:B------:R-:W-:Y:S05]  /*1a760*/  LDSM.16.MT88.4 R28, [R224+0x10800] ;  /* 0x01080000e01c783b */ /* 0x000fea0000004200 */
[----:B------:R-:W-:Y:S01]  /*1a770*/  HMMA.16816.F32 R112, R16, R20, R112 ;  /* 0x000000141070723c */ /* 0x000fe20000001870 */
[----:B------:R-:W-:Y:S01]  /*1a780*/  MUFU.EX2 R44, R44 ;  /* 0x0000002c002c7308 */ /* 0x000fe20000000800 */
[----:B-----5:R-:W-:-:S04]  /*1a790*/  FADD.FTZ R54, R47, R54 ;  /* 0x000000362f367221 */ /* 0x020fc80000010000 */
[----:B------:R-:W-:Y:S01]  /*1a7a0*/  HMMA.16816.F32 R108, R16, R22, R108 ;  /* 0x00000016106c723c */ /* 0x000fe2000000186c */
[----:B------:R-:W2:Y:S02]  /*1a7b0*/  LDSM.16.MT88.4 R20, [R225+0x10800] ;  /* 0x01080000e114783b */ /* 0x000ea40000004200 */
[----:B------:R-:W5:Y:S01]  /*1a7c0*/  MUFU.EX2 R41, R41 ;  /* 0x0000002900297308 */ /* 0x000f620000000800 */
[C---:B-1----:R-:W-:Y:S02]  /*1a7d0*/  FADD.FTZ R54, R45.reuse, R54 ;  /* 0x000000362d367221 */ /* 0x042fe40000010000 */
[C---:B---3--:R-:W-:Y:S05]  /*1a7e0*/  HMMA.16816.F32 R80, R68.reuse, R76, RZ ;  /* 0x0000004c4450723c */ /* 0x048fea00000018ff */
[----:B------:R-:W1:Y:S01]  /*1a7f0*/  MUFU.EX2 R40, R40 ;  /* 0x0000002800287308 */ /* 0x000e620000000800 */
        /* <DEDUP_REMOVED lines=10> */
[----:B------:R-:W3:Y:S01]  /*1a8a0*/  LDSM.16.MT88.4 R4, [R226+0xd000] ;  /* 0x00d00000e204783b */ /* 0x000ee20000004200 */
[----:B------:R-:W-:Y:S04]  /*1a8b0*/  MUFU.EX2 R144, R144 ;  /* 0x0000009000907308 */ /* 0x000fe80000000800 */
[C---:B----4-:R-:W-:Y:S04]  /*1a8c0*/  HMMA.16816.F32 R88, R16.reuse, R12, R88 ;  /* 0x0000000c1058723c */ /* 0x050fe80000001858 */
[----:B------:R-:W4:Y:S02]  /*1a8d0*/  MUFU.EX2 R145, R145 ;  /* 0x0000009100917308 */ /* 0x000f240000000800 */
[C---:B------:R-:W-:Y:S01]  /*1a8e0*/  HMMA.16816.F32 R84, R16.reuse, R14, R84 ;  /* 0x0000000e1054723c */ /* 0x040fe20000001854 */
[----:B------:R-:W4:Y:S05]  /*1a8f0*/  LDSM.16.MT88.4 R12, [R225+0xd000] ;  /* 0x00d00000e10c783b */ /* 0x000f2a0000004200 */
[C---:B------:R-:W-:Y:S01]  /*1a900*/  HMMA.16816.F32 R104, R16.reuse, R24, R104 ;  /* 0x000000181068723c */ /* 0x040fe20000001868 */
[----:B------:R-:W-:Y:S05]  /*1a910*/  MUFU.EX2 R146, R146 ;  /* 0x0000009200927308 */ /* 0x000fea0000000800 */
[C---:B------:R-:W-:Y:S01]  /*1a920*/  HMMA.16816.F32 R100, R16.reuse, R26, R100 ;  /* 0x0000001a1064723c */ /* 0x040fe20000001864 */
[----:B------:R-:W4:Y:S02]  /*1a930*/  LDSM.16.MT88.4 R24, [R228+0xd000] ;  /* 0x00d00000e418783b */ /* 0x000f240000004200 */
[----:B------:R-:W4:Y:S03]  /*1a940*/  MUFU.EX2 R147, R147 ;  /* 0x0000009300937308 */ /* 0x000f260000000800 */
[C---:B--2---:R-:W-:Y:S05]  /*1a950*/  HMMA.16816.F32 R80, R16.reuse, R20, R80 ;  /* 0x000000141050723c */ /* 0x044fea0000001850 */
[----:B------:R-:W2:Y:S01]  /*1a960*/  MUFU.EX2 R149, R149 ;  /* 0x0000009500957308 */ /* 0x000ea20000000800 */
[C---:B------:R-:W-:Y:S01]  /*1a970*/  HMMA.16816.F32 R76, R16.reuse, R22, R76 ;  /* 0x00000016104c723c */ /* 0x040fe2000000184c */
[----:B------:R-:W-:Y:S05]  /*1a980*/  LDSM.16.MT88.4 R20, [R224+0xd000] ;  /* 0x00d00000e014783b */ /* 0x000fea0000004200 */
[C---:B------:R-:W-:Y:S01]  /*1a990*/  HMMA.16816.F32 R72, R16.reuse, R28, R72 ;  /* 0x0000001c1048723c */ /* 0x040fe20000001848 */
[----:B------:R-:W-:Y:S05]  /*1a9a0*/  MUFU.EX2 R155, R155 ;  /* 0x0000009b009b7308 */ /* 0x000fea0000000800 */
[----:B------:R-:W-:Y:S01]  /*1a9b0*/  HMMA.16816.F32 R68, R16, R30, R68 ;  /* 0x0000001e1044723c */ /* 0x000fe20000001844 */
[----:B------:R-:W2:Y:S01]  /*1a9c0*/  LDSM.16.MT88.4 R16, [R228+0x11000] ;  /* 0x01100000e410783b */ /* 0x000ea20000004200 */
[----:B------:R-:W-:Y:S01]  /*1a9d0*/  F2FP.F16.F32.PACK_AB R28, R45, R47 ;  /* 0x0000002f2d1c723e */ /* 0x000fe200000000ff */
[----:B------:R-:W-:Y:S01]  /*1a9e0*/  MUFU.EX2 R157, R157 ;  /* 0x0000009d009d7308 */ /* 0x000fe20000000800 */
[----:B------:R-:W-:-:S03]  /*1a9f0*/  F2FP.F16.F32.PACK_AB R29, R43, R46 ;  /* 0x0000002e2b1d723e */ /* 0x000fc600000000ff */
[C---:B-----5:R-:W-:Y:S01]  /*1aa00*/  F2FP.F16.F32.PACK_AB R30, R41.reuse, R44 ;  /* 0x0000002c291e723e */ /* 0x060fe200000000ff */
[----:B------:R-:W-:Y:S01]  /*1aa10*/  FADD.FTZ R44, R44, R54 ;  /* 0x000000362c2c7221 */ /* 0x000fe20000010000 */
[----:B-1----:R-:W-:Y:S01]  /*1aa20*/  F2FP.F16.F32.PACK_AB R31, R40, R42 ;  /* 0x0000002a281f723e */ /* 0x002fe200000000ff */
[----:B------:R-:W-:Y:S01]  /*1aa30*/  FADD.FTZ R42, R42, R57 ;  /* 0x000000392a2a7221 */ /* 0x000fe20000010000 */
[----:B------:R-:W-:Y:S01]  /*1aa40*/  MUFU.EX2 R159, R159 ;  /* 0x0000009f009f7308 */ /* 0x000fe20000000800 */
[----:B------:R-:W-:Y:S02]  /*1aa50*/  FADD.FTZ R44, R41, R44 ;  /* 0x0000002c292c7221 */ /* 0x000fe40000010000 */
[----:B------:R-:W-:Y:S02]  /*1aa60*/  FADD.FTZ R42, R40, R42 ;  /* 0x0000002a282a7221 */ /* 0x000fe40000010000 */
[C---:B---3--:R-:W-:Y:S03]  /*1aa70*/  HMMA.16816.F32 R120, R28.reuse, R4, R120 ;  /* 0x000000041c78723c */ /* 0x048fe60000001878 */
[----:B------:R-:W-:Y:S03]  /*1aa80*/  MUFU.EX2 R160, R160 ;  /* 0x000000a000a07308 */ /* 0x000fe60000000800 */
[C---:B------:R-:W-:Y:S01]  /*1aa90*/  HMMA.16816.F32 R116, R28.reuse, R6, R116 ;  /* 0x000000061c74723c */ /* 0x040fe20000001874 */
[----:B------:R-:W1:Y:S04]  /*1aaa0*/  LDSM.16.MT88.4 R4, [R226+0x11000] ;  /* 0x01100000e204783b */ /* 0x000e680000004200 */
[----:B------:R-:W3:Y:S01]  /*1aab0*/  MUFU.EX2 R161, R161 ;  /* 0x000000a100a17308 */ /* 0x000ee20000000800 */
[C---:B----4-:R-:W-:Y:S06]  /*1aac0*/  HMMA.16816.F32 R112, R28.reuse, R12, R112 ;  /* 0x0000000c1c70723c */ /* 0x050fec0000001870 */
[C---:B------:R-:W-:Y:S01]  /*1aad0*/  HMMA.16816.F32 R108, R28.reuse, R14, R108 ;  /* 0x0000000e1c6c723c */ /* 0x040fe2000000186c */
[----:B------:R-:W4:Y:S01]  /*1aae0*/  LDSM.16.MT88.4 R12, [R225+0x11000] ;  /* 0x01100000e10c783b */ /* 0x000f220000004200 */
[----:B------:R-:W-:Y:S04]  /*1aaf0*/  MUFU.EX2 R162, R162 ;  /* 0x000000a200a27308 */ /* 0x000fe80000000800 */
[C---:B------:R-:W-:Y:S04]  /*1ab00*/  HMMA.16816.F32 R128, R28.reuse, R24, R128 ;  /* 0x000000181c80723c */ /* 0x040fe80000001880 */
[----:B------:R-:W5:Y:S02]  /*1ab10*/  MUFU.EX2 R163, R163 ;  /* 0x000000a300a37308 */ /* 0x000f640000000800 */
[C---:B--2---:R-:W-:Y:S06]  /*1ab20*/  HMMA.16816.F32 R96, R28.reuse, R16, R96 ;  /* 0x000000101c60723c */ /* 0x044fec0000001860 */
[C---:B------:R-:W-:Y:S01]  /*1ab30*/  HMMA.16816.F32 R92, R28.reuse, R18, R92 ;  /* 0x000000121c5c723c */ /* 0x040fe2000000185c */
[----:B------:R-:W2:Y:S01]  /*1ab40*/  LDSM.16.MT88.4 R16, [R226+0xd800] ;  /* 0x00d80000e210783b */ /* 0x000ea20000004200 */
[----:B------:R-:W5:Y:S04]  /*1ab50*/  MUFU.EX2 R164, R164 ;  /* 0x000000a400a47308 */ /* 0x000f680000000800 */
[C---:B------:R-:W-:Y:S01]  /*1ab60*/  HMMA.16816.F32 R124, R28.reuse, R26, R124 ;  /* 0x0000001a1c7c723c */ /* 0x040fe2000000187c */
[----:B------:R-:W3:Y:S03]  /*1ab70*/  LDSM.16.MT88.4 R24, [R228+0xd800] ;  /* 0x00d80000e418783b */ /* 0x000ee60000004200 */
[----:B------:R-:W-:Y:S02]  /*1ab80*/  MUFU.EX2 R169, R169 ;  /* 0x000000a900a97308 */ /* 0x000fe40000000800 */
[C---:B-1----:R-:W-:Y:S06]  /*1ab90*/  HMMA.16816.F32 R88, R28.reuse, R4, R88 ;  /* 0x000000041c58723c */ /* 0x042fec0000001858 */
[C---:B------:R-:W-:Y:S01]  /*1aba0*/  HMMA.16816.F32 R84, R28.reuse, R6, R84 ;  /* 0x000000061c54723c */ /* 0x040fe20000001854 */
[----:B------:R-:W1:Y:S01]  /*1abb0*/  LDSM.16.MT88.4 R4, [R225+0xd800] ;  /* 0x00d80000e104783b */ /* 0x000e620000004200 */
[----:B------:R-:W-:Y:S04]  /*1abc0*/  MUFU.EX2 R170, R170 ;  /* 0x000000aa00aa7308 */ /* 0x000fe80000000800 */
[C---:B----4-:R-:W-:Y:S04]  /*1abd0*/  HMMA.16816.F32 R80, R28.reuse, R12, R80 ;  /* 0x0000000c1c50723c */ /* 0x050fe80000001850 */
        /* <DEDUP_REMOVED lines=16> */
[----:B------:R-:W4:Y:S02]  /*1ace0*/  MUFU.EX2 R168, R168 ;  /* 0x000000a800a87308 */ /* 0x000f240000000800 */
[----:B--2---:R-:W-:Y:S01]  /*1acf0*/  HMMA.16816.F32 R120, R12, R16, R120 ;  /* 0x000000100c78723c */ /* 0x004fe20000001878 */
[----:B------:R-:W-:Y:S01]  /*1ad00*/  FADD.FTZ R146, R147, R146 ;  /* 0x0000009293927221 */ /* 0x000fe20000010000 */
[----:B------:R-:W-:-:S04]  /*1ad10*/  FADD.FTZ R3, R149, R3 ;  /* 0x0000000395037221 */ /* 0x000fc80000010000 */
[C---:B------:R-:W-:Y:S01]  /*1ad20*/  HMMA.16816.F32 R116, R12.reuse, R18, R116 ;  /* 0x000000120c74723c */ /* 0x040fe20000001874 */
[----:B------:R-:W2:Y:S01]  /*1ad30*/  LDSM.16.MT88.4 R16, [R225+0x11800] ;  /* 0x01180000e110783b */ /* 0x000ea20000004200 */
[----:B------:R-:W-:Y:S04]  /*1ad40*/  MUFU.EX2 R167, R167 ;  /* 0x000000a700a77308 */ /* 0x000fe80000000800 */
[C---:B---3--:R-:W-:Y:S04]  /*1ad50*/  HMMA.16816.F32 R128, R12.reuse, R24, R128 ;  /* 0x000000180c80723c */ /* 0x048fe80000001880 */
[----:B------:R-:W3:Y:S02]  /*1ad60*/  MUFU.EX2 R166, R166 ;  /* 0x000000a600a67308 */ /* 0x000ee40000000800 */
[----:B------:R-:W-:Y:S01]  /*1ad70*/  HMMA.16816.F32 R124, R12, R26, R124 ;  /* 0x0000001a0c7c723c */ /* 0x000fe2000000187c */
[----:B------:R-:W5:Y:S05]  /*1ad80*/  LDSM.16.MT88.4 R24, [R226+0x11800] ;  /* 0x01180000e218783b */ /* 0x000f6a0000004200 */
[C---:B------:R-:W-:Y:S01]  /*1ad90*/  HMMA.16816.F32 R72, R28.reuse, R32, R72 ;  /* 0x000000201c48723c */ /* 0x040fe20000001848 */
[----:B------:R-:W3:Y:S05]  /*1ada0*/  MUFU.EX2 R165, R165 ;  /* 0x000000a500a57308 */ /* 0x000eea0000000800 */
[----:B------:R-:W-:Y:S01]  /*1adb0*/  HMMA.16816.F32 R68, R28, R34, R68 ;  /* 0x000000221c44723c */ /* 0x000fe20000001844 */
[----:B------:R-:W4:Y:S02]  /*1adc0*/  LDSM.16.MT88.4 R32, [R228+0x11800] ;  /* 0x01180000e420783b */ /* 0x000f240000004200 */
[----:B------:R-:W-:Y:S02]  /*1add0*/  MUFU.EX2 R158, R158 ;  /* 0x0000009e009e7308 */ /* 0x000fe40000000800 */
[----:B------:R-:W-:Y:S01]  /*1ade0*/  LDSM.16.MT88.4 R28, [R224+0x11800] ;  /* 0x01180000e01c783b */ /* 0x000fe20000004200 */
[C---:B-1----:R-:W-:Y:S05]  /*1adf0*/  HMMA.16816.F32 R112, R12.reuse, R4, R112 ;  /* 0x000000040c70723c */ /* 0x042fea0000001870 */
[----:B------:R-:W-:Y:S01]  /*1ae00*/  MUFU.EX2 R156, R156 ;  /* 0x0000009c009c7308 */ /* 0x000fe20000000800 */
[C---:B------:R-:W-:Y:S01]  /*1ae10*/  HMMA.16816.F32 R108, R12.reuse, R6, R108 ;  /* 0x000000060c6c723c */ /* 0x040fe2000000186c */
[----:B------:R-:W1:Y:S05]  /*1ae20*/  LDSM.16.MT88.4 R4, [R228+0xe000] ;  /* 0x00e00000e404783b */ /* 0x000e6a0000004200 */
[C---:B--2---:R-:W-:Y:S01]  /*1ae30*/  HMMA.16816.F32 R80, R12.reuse, R16, R80 ;  /* 0x000000100c50723c */ /* 0x044fe20000001850 */
[----:B------:R-:W-:Y:S05]  /*1ae40*/  MUFU.EX2 R154, R154 ;  /* 0x0000009a009a7308 */ /* 0x000fea0000000800 */
[C---:B------:R-:W-:Y:S01]  /*1ae50*/  HMMA.16816.F32 R76, R12.reuse, R18, R76 ;  /* 0x000000120c4c723c */ /* 0x040fe2000000184c */
[----:B------:R-:W2:Y:S02]  /*1ae60*/  LDSM.16.MT88.4 R16, [R225+0xe000] ;  /* 0x00e00000e110783b */ /* 0x000ea40000004200 */
[----:B------:R-:W-:Y:S03]  /*1ae70*/  MUFU.EX2 R153, R153 ;  /* 0x0000009900997308 */ /* 0x000fe60000000800 */
[C---:B------:R-:W-:Y:S05]  /*1ae80*/  HMMA.16816.F32 R104, R12.reuse, R20, R104 ;  /* 0x000000140c68723c */ /* 0x040fea0000001868 */
[----:B------:R-:W3:Y:S01]  /*1ae90*/  MUFU.EX2 R152, R152 ;  /* 0x0000009800987308 */ /* 0x000ee20000000800 */
[C---:B------:R-:W-:Y:S01]  /*1aea0*/  HMMA.16816.F32 R100, R12.reuse, R22, R100 ;  /* 0x000000160c64723c */ /* 0x040fe20000001864 */
[----:B------:R-:W3:Y:S05]  /*1aeb0*/  LDSM.16.MT88.4 R20, [R226+0xe000] ;  /* 0x00e00000e214783b */ /* 0x000eea0000004200 */
        /* <DEDUP_REMOVED lines=8> */
[----:B----4-:R-:W-:Y:S01]  /*1af40*/  HMMA.16816.F32 R96, R12, R32, R96 ;  /* 0x000000200c60723c */ /* 0x010fe20000001860 */
[----:B------:R-:W-:Y:S01]  /*1af50*/  F2FP.F16.F32.PACK_AB R26, R163, R162 ;  /* 0x000000a2a31a723e */ /* 0x000fe200000000ff */
[----:B------:R-:W-:Y:S01]  /*1af60*/  FADD.FTZ R160, R161, R160 ;  /* 0x000000a0a1a07221 */ /* 0x000fe20000010000 */
[----:B------:R-:W-:Y:S01]  /*1af70*/  F2FP.F16.F32.PACK_AB R27, R164, R159 ;  /* 0x0000009fa41b723e */ /* 0x000fe200000000ff */
[----:B------:R-:W-:-:S02]  /*1af80*/  FADD.FTZ R155, R157, R155 ;  /* 0x0000009b9d9b7221 */ /* 0x000fc40000010000 */
[----:B------:R-:W-:Y:S01]  /*1af90*/  HMMA.16816.F32 R92, R12, R34, R92 ;  /* 0x000000220c5c723c */ /* 0x000fe2000000185c */
[----:B------:R-:W4:Y:S01]  /*1afa0*/  LDSM.16.MT88.4 R32, [R226+0x12000] ;  /* 0x01200000e220783b */ /* 0x000f220000004200 */
[----:B------:R-:W5:Y:S01]  /*1afb0*/  MUFU.EX2 R148, R148 ;  /* 0x0000009400947308 */ /* 0x000f620000000800 */
[----:B------:R-:W-:Y:S01]  /*1afc0*/  FADD.FTZ R162, R162, R160 ;  /* 0x000000a0a2a27221 */ /* 0x000fe20000010000 */
[----:B------:R-:W-:Y:S02]  /*1afd0*/  FADD.FTZ R159, R159, R155 ;  /* 0x0000009b9f9f7221 */ /* 0x000fe40000010000 */
[C---:B-1----:R-:W-:Y:S01]  /*1afe0*/  HMMA.16816.F32 R128, R24.reuse, R4, R128 ;  /* 0x000000041880723c */ /* 0x042fe20000001880 */
[----:B------:R-:W-:Y:S01]  /*1aff0*/  FADD.FTZ R162, R163, R162 ;  /* 0x000000a2a3a27221 */ /* 0x000fe20000010000 */
[----:B------:R-:W-:Y:S02]  /*1b000*/  FADD.FTZ R159, R164, R159 ;  /* 0x0000009fa49f7221 */ /* 0x000fe40000010000 */
[----:B------:R-:W-:Y:S02]  /*1b010*/  MUFU.EX2 R137, R137 ;  /* 0x0000008900897308 */ /* 0x000fe40000000800 */
[----:B------:R-:W-:Y:S01]  /*1b020*/  HMMA.16816.F32 R124, R24, R6, R124 ;  /* 0x00000006187c723c */ /* 0x000fe2000000187c */
[----:B------:R-:W1:Y:S05]  /*1b030*/  LDSM.16.MT88.4 R4, [R225+0x12000] ;  /* 0x01200000e104783b */ /* 0x000e6a0000004200 */
[C---:B------:R-:W-:Y:S01]  /*1b040*/  HMMA.16816.F32 R72, R12.reuse, R28, R72 ;  /* 0x0000001c0c48723c */ /* 0x040fe20000001848 */
[----:B------:R-:W-:Y:S05]  /*1b050*/  MUFU.EX2 R136, R136 ;  /* 0x0000008800887308 */ /* 0x000fea0000000800 */
[----:B------:R-:W-:Y:S01]  /*1b060*/  HMMA.16816.F32 R68, R12, R30, R68 ;  /* 0x0000001e0c44723c */ /* 0x000fe20000001844 */
[----:B------:R-:W5:Y:S02]  /*1b070*/  LDSM.16.MT88.4 R12, [R224+0xe000] ;  /* 0x00e00000e00c783b */ /* 0x000f640000004200 */
[----:B------:R-:W-:Y:S02]  /*1b080*/  MUFU.EX2 R134, R134 ;  /* 0x0000008600867308 */ /* 0x000fe40000000800 */
[----:B------:R-:W-:Y:S01]  /*1b090*/  LDSM.16.MT88.4 R28, [R224+0x12000] ;  /* 0x01200000e01c783b */ /* 0x000fe20000004200 */
[C---:B--2---:R-:W-:Y:S05]  /*1b0a0*/  HMMA.16816.F32 R112, R24.reuse, R16, R112 ;  /* 0x000000101870723c */ /* 0x044fea0000001870 */
[----:B------:R-:W-:Y:S01]  /*1b0b0*/  MUFU.EX2 R252, R252 ;  /* 0x000000fc00fc7308 */ /* 0x000fe20000000800 */
[C---:B------:R-:W-:Y:S01]  /*1b0c0*/  HMMA.16816.F32 R108, R24.reuse, R18, R108 ;  /* 0x00000012186c723c */ /* 0x040fe2000000186c */
[----:B------:R-:W2:Y:S05]  /*1b0d0*/  LDSM.16.MT88.4 R16, [R226+0xe800] ;  /* 0x00e80000e210783b */ /* 0x000eaa0000004200 */
[C---:B---3--:R-:W-:Y:S06]  /*1b0e0*/  HMMA.16816.F32 R120, R24.reuse, R20, R120 ;  /* 0x000000141878723c */ /* 0x048fec0000001878 */
[C---:B------:R-:W-:Y:S01]  /*1b0f0*/  HMMA.16816.F32 R116, R24.reuse, R22, R116 ;  /* 0x000000161874723c */ /* 0x040fe20000001874 */
[----:B------:R-:W-:Y:S05]  /*1b100*/  LDSM.16.MT88.4 R20, [R228+0xe800] ;  /* 0x00e80000e414783b */ /* 0x000fea0000004200 */
        /* <DEDUP_REMOVED lines=19> */
[----:B------:R-:W3:Y:S05]  /*1b240*/  LDSM.16.MT88.4 R12, [R225+0xe800] ;  /* 0x00e80000e10c783b */ /* 0x000eea0000004200 */
[C---:B--2---:R-:W-:Y:S06]  /*1b250*/  HMMA.16816.F32 R120, R32.reuse, R16, R120 ;  /* 0x000000102078723c */ /* 0x044fec0000001878 */
[----:B------:R-:W-:Y:S01]  /*1b260*/  HMMA.16816.F32 R116, R32, R18, R116 ;  /* 0x000000122074723c */ /* 0x000fe20000001874 */
[----:B------:R-:W2:Y:S05]  /*1b270*/  LDSM.16.MT88.4 R16, [R225+0x12800] ;  /* 0x01280000e110783b */ /* 0x000eaa0000004200 */
        /* <DEDUP_REMOVED lines=13> */
[C---:B---3--:R-:W-:Y:S06]  /*1b350*/  HMMA.16816.F32 R112, R32.reuse, R12, R112 ;  /* 0x0000000c2070723c */ /* 0x048fec0000001870 */
[C---:B------:R-:W-:Y:S01]  /*1b360*/  HMMA.16816.F32 R108, R32.reuse, R14, R108 ;  /* 0x0000000e206c723c */ /* 0x040fe2000000186c */
[----:B------:R-:W3:Y:S05]  /*1b370*/  LDSM.16.MT88.4 R12, [R226+0xf000] ;  /* 0x00f00000e20c783b */ /* 0x000eea0000004200 */
[C---:B--2---:R-:W-:Y:S06]  /*1b380*/  HMMA.16816.F32 R80, R32.reuse, R16, R80 ;  /* 0x000000102050723c */ /* 0x044fec0000001850 */
[C---:B------:R-:W-:Y:S01]  /*1b390*/  HMMA.16816.F32 R76, R32.reuse, R18, R76 ;  /* 0x00000012204c723c */ /* 0x040fe2000000184c */
[----:B------:R-:W2:Y:S05]  /*1b3a0*/  LDSM.16.MT88.4 R16, [R228+0x13000] ;  /* 0x01300000e410783b */ /* 0x000eaa0000004200 */
        /* <DEDUP_REMOVED lines=20> */
[C---:B---3--:R-:W-:Y:S06]  /*1b4f0*/  HMMA.16816.F32 R120, R28.reuse, R12, R120 ;  /* 0x0000000c1c78723c */ /* 0x048fec0000001878 */
[C---:B------:R-:W-:Y:S01]  /*1b500*/  HMMA.16816.F32 R116, R28.reuse, R14, R116 ;  /* 0x0000000e1c74723c */ /* 0x040fe20000001874 */
[----:B------:R-:W3:Y:S05]  /*1b510*/  LDSM.16.MT88.4 R12, [R226+0x13000] ;  /* 0x01300000e20c783b */ /* 0x000eea0000004200 */
[C---:B--2---:R-:W-:Y:S06]  /*1b520*/  HMMA.16816.F32 R96, R28.reuse, R16, R96 ;  /* 0x000000101c60723c */ /* 0x044fec0000001860 */
[----:B------:R-:W-:Y:S01]  /*1b530*/  HMMA.16816.F32 R92, R28, R18, R92 ;  /* 0x000000121c5c723c */ /* 0x000fe2000000185c */
[----:B------:R-:W-:Y:S05]  /*1b540*/  LDSM.16.MT88.4 R16, [R228+0xf800] ;  /* 0x00f80000e410783b */ /* 0x000fea0000004200 */
[C---:B------:R-:W-:Y:S06]  /*1b550*/  HMMA.16816.F32 R72, R32.reuse, R36, R72 ;  /* 0x000000242048723c */ /* 0x040fec0000001848 */
[----:B------:R-:W-:Y:S01]  /*1b560*/  HMMA.16816.F32 R68, R32, R38, R68 ;  /* 0x000000262044723c */ /* 0x000fe20000001844 */
[-CC-:B------:R-:W-:Y:S01]  /*1b570*/  FFMA.FTZ R36, R143, R133.reuse, -R132.reuse ;  /* 0x000000858f247223 */ /* 0x180fe20000010884 */
[-CC-:B------:R-:W-:Y:S01]  /*1b580*/  FFMA.FTZ R37, R142, R133.reuse, -R132.reuse ;  /* 0x000000858e257223 */ /* 0x180fe20000010884 */
[----:B------:R-:W2:Y:S03]  /*1b590*/  LDSM.16.MT88.4 R32, [R224+0x13000] ;  /* 0x01300000e020783b */ /* 0x000ea60000004200 */
[C---:B------:R-:W-:Y:S01]  /*1b5a0*/  HMMA.16816.F32 R128, R28.reuse, R24, R128 ;  /* 0x000000181c80723c */ /* 0x040fe20000001880 */
[-C--:B------:R-:W-:Y:S01]  /*1b5b0*/  FFMA.FTZ R38, R139, R133.reuse, -R132 ;  /* 0x000000858b267223 */ /* 0x080fe20000010884 */
[----:B------:R-:W-:Y:S01]  /*1b5c0*/  FFMA.FTZ R39, R138, R133, -R135 ;  /* 0x000000858a277223 */ /* 0x000fe20000010887 */
[----:B------:R-:W4:Y:S03]  /*1b5d0*/  MUFU.EX2 R36, R36 ;  /* 0x0000002400247308 */ /* 0x000f260000000800 */
[C---:B------:R-:W-:Y:S01]  /*1b5e0*/  HMMA.16816.F32 R124, R28.reuse, R26, R124 ;  /* 0x0000001a1c7c723c */ /* 0x040fe2000000187c */
[----:B------:R-:W-:Y:S04]  /*1b5f0*/  LDSM.16.MT88.4 R24, [R225+0xf800] ;  /* 0x00f80000e118783b */ /* 0x000fe80000004200 */
[----:B------:R-:W5:Y:S01]  /*1b600*/  MUFU.EX2 R37, R37 ;  /* 0x0000002500257308 */ /* 0x000f620000000800 */
[C---:B-1----:R-:W-:Y:S06]  /*1b610*/  HMMA.16816.F32 R80, R28.reuse, R4, R80 ;  /* 0x000000041c50723c */ /* 0x042fec0000001850 */
[----:B------:R-:W-:Y:S01]  /*1b620*/  HMMA.16816.F32 R76, R28, R6, R76 ;  /* 0x000000061c4c723c */ /* 0x000fe2000000184c */
[----:B------:R-:W1:Y:S01]  /*1b630*/  MUFU.EX2 R38, R38 ;  /* 0x0000002600267308 */ /* 0x000e620000000800 */
[----:B----4-:R-:W-:-:S04]  /*1b640*/  FADD.FTZ R154, R36, R154 ;  /* 0x0000009a249a7221 */ /* 0x010fc80000010000 */
[C---:B------:R-:W-:Y:S01]  /*1b650*/  HMMA.16816.F32 R104, R28.reuse, R20, R104 ;  /* 0x000000141c68723c */ /* 0x040fe20000001868 */
[----:B------:R-:W-:Y:S02]  /*1b660*/  F2FP.F16.F32.PACK_AB R6, R134, R136 ;  /* 0x000000888606723e */ /* 0x000fe400000000ff */
[----:B------:R-:W4:Y:S01]  /*1b670*/  MUFU.EX2 R39, R39 ;  /* 0x0000002700277308 */ /* 0x000f220000000800 */
[C---:B-----5:R-:W-:Y:S01]  /*1b680*/  F2FP.F16.F32.PACK_AB R5, R37.reuse, R36 ;  /* 0x000000242505723e */ /* 0x060fe200000000ff */
[----:B------:R-:W-:Y:S01]  /*1b690*/  FADD.FTZ R154, R37, R154 ;  /* 0x0000009a259a7221 */ /* 0x000fe20000010000 */
[----:B------:R-:W-:Y:S01]  /*1b6a0*/  HMMA.16816.F32 R100, R28, R22, R100 ;  /* 0x000000161c64723c */ /* 0x000fe20000001864 */
[----:B------:R-:W5:Y:S01]  /*1b6b0*/  LDSM.16.MT88.4 R20, [R224+0xf800] ;  /* 0x00f80000e014783b */ /* 0x000f620000004200 */
[----:B-1----:R-:W-:-:S04]  /*1b6c0*/  F2FP.F16.F32.PACK_AB R7, R252, R38 ;  /* 0x00000026fc07723e */ /* 0x002fc800000000ff */
[----:B---3--:R-:W-:Y:S01]  /*1b6d0*/  HMMA.16816.F32 R88, R28, R12, R88 ;  /* 0x0000000c1c58723c */ /* 0x008fe20000001858 */
[----:B------:R-:W-:-:S04]  /*1b6e0*/  FADD.FTZ R154, R38, R154 ;  /* 0x0000009a269a7221 */ /* 0x000fc80000010000 */
[----:B------:R-:W-:Y:S01]  /*1b6f0*/  FADD.FTZ R252, R252, R154 ;  /* 0x0000009afcfc7221 */ /* 0x000fe20000010000 */
[----:B------:R-:W-:Y:S01]  /*1b700*/  HMMA.16816.F32 R84, R28, R14, R84 ;  /* 0x0000000e1c54723c */ /* 0x000fe20000001854 */
[----:B----4-:R-:W-:Y:S01]  /*1b710*/  F2FP.F16.F32.PACK_AB R4, R137, R39 ;  /* 0x000000278904723e */ /* 0x010fe200000000ff */
[----:B------:R-:W1:Y:S01]  /*1b720*/  LDSM.16.MT88.4 R12, [R226+0xf800] ;  /* 0x00f80000e20c783b */ /* 0x000e620000004200 */
[----:B------:R-:W-:-:S03]  /*1b730*/  FADD.FTZ R151, R39, R151 ;  /* 0x0000009727977221 */ /* 0x000fc60000010000 */
[----:B--2---:R-:W-:Y:S01]  /*1b740*/  HMMA.16816.F32 R72, R28, R32, R72 ;  /* 0x000000201c48723c */ /* 0x004fe20000001848 */
[----:B------:R-:W-:-:S04]  /*1b750*/  FADD.FTZ R151, R137, R151 ;  /* 0x0000009789977221 */ /* 0x000fc80000010000 */
[----:B------:R-:W-:Y:S01]  /*1b760*/  FADD.FTZ R151, R136, R151 ;  /* 0x0000009788977221 */ /* 0x000fe20000010000 */
[----:B------:R-:W-:Y:S03]  /*1b770*/  HMMA.16816.F32 R128, R4, R16, R128 ;  /* 0x000000100480723c */ /* 0x000fe60000001880 */
[----:B------:R-:W-:-:S03]  /*1b780*/  FADD.FTZ R196, R134, R151 ;  /* 0x0000009786c47221 */ /* 0x000fc60000010000 */
[----:B------:R-:W-:Y:S01]  /*1b790*/  HMMA.16816.F32 R124, R4, R18, R124 ;  /* 0x00000012047c723c */ /* 0x000fe2000000187c */
[----:B------:R-:W2:Y:S04]  /*1b7a0*/  LDSM.16.MT88.4 R16, [R228+0x13800] ;  /* 0x01380000e410783b */ /* 0x000ea80000004200 */
[----:B------:R-:W-:Y:S01]  /*1b7b0*/  STL [R1], R196 ;  /* 0x000000c401007387 */ /* 0x000fe20000100800 */
[----:B------:R-:W-:Y:S06]  /*1b7c0*/  HMMA.16816.F32 R68, R28, R34, R68 ;  /* 0x000000221c44723c */ /* 0x000fec0000001844 */
[C---:B-----5:R-:W-:Y:S06]  /*1b7d0*/  HMMA.16816.F32 R104, R4.reuse, R20, R104 ;  /* 0x000000140468723c */ /* 0x060fec0000001868 */
        /* <DEDUP_REMOVED lines=26> */
[----:B------:R-:W-:-:S05]  /*1b980*/  VIADD R13, R3, 0x80 ;  /* 0x00000080030d7836 */ /* 0x000fca0000000000 */
[----:B------:R-:W-:Y:S02]  /*1b990*/  IABS R6, R13 ;  /* 0x0000000d00067213 */ /* 0x000fe40000000000 */
[-C--:B--2---:R-:W-:Y:S02]  /*1b9a0*/  IABS R7, R12.reuse ;  /* 0x0000000c00077213 */ /* 0x084fe40000000000 */
[-C--:B------:R-:W-:Y:S02]  /*1b9b0*/  IABS R5, R12.reuse ;  /* 0x0000000c00057213 */ /* 0x080fe40000000000 */
[----:B------:R-:W1:Y:S01]  /*1b9c0*/  I2F.RP R14, R7 ;  /* 0x00000007000e7306 */ /* 0x000e620000209400 */
[-C--:B------:R-:W-:Y:S02]  /*1b9d0*/  LOP3.LUT R3, R3, R12.reuse, RZ, 0x3c, !PT ;  /* 0x0000000c03037212 */ /* 0x080fe400078e3cff */
[----:B------:R-:W-:Y:S01]  /*1b9e0*/  IMAD.MOV R5, RZ, RZ, -R5 ;  /* 0x000000ffff057224 */ /* 0x000fe200078e0a05 */
[----:B------:R-:W-:-:S02]  /*1b9f0*/  LOP3.LUT R13, R13, R12, RZ, 0x3c, !PT ;  /* 0x0000000c0d0d7212 */ /* 0x000fc400078e3cff */
[----:B------:R-:W-:Y:S02]  /*1ba00*/  ISETP.GE.AND P1, PT, R3, RZ, PT ;  /* 0x000000ff0300720c */ /* 0x000fe40003f26270 */
[----:B------:R-:W-:Y:S02]  /*1ba10*/  ISETP.GE.AND P3, PT, R13, RZ, PT ;  /* 0x000000ff0d00720c */ /* 0x000fe40003f66270 */
[----:B------:R-:W-:Y:S01]  /*1ba20*/  LOP3.LUT R3, RZ, R12, RZ, 0x33, !PT ;  /* 0x0000000cff037212 */ /* 0x000fe200078e33ff */
[----:B-1----:R-:W1:Y:S02]  /*1ba30*/  MUFU.RCP R14, R14 ;  /* 0x0000000e000e7308 */ /* 0x002e640000001000 */
[----:B-1----:R-:W-:-:S06]  /*1ba40*/  VIADD R14, R14, 0xffffffe ;  /* 0x0ffffffe0e0e7836 */ /* 0x002fcc0000000000 */
[----:B------:R-:W1:Y:S02]  /*1ba50*/  F2I.FTZ.U32.TRUNC.NTZ R15, R14 ;  /* 0x0000000e000f7305 */ /* 0x000e64000021f000 */
[----:B-1----:R-:W-:Y:S01]  /*1ba60*/  IMAD.MOV R9, RZ, RZ, -R15 ;  /* 0x000000ffff097224 */ /* 0x002fe200078e0a0f */
[----:B------:R-:W-:-:S03]  /*1ba70*/  MOV R14, RZ ;  /* 0x000000ff000e7202 */ /* 0x000fc60000000f00 */
[----:B------:R-:W-:-:S04]  /*1ba80*/  IMAD R9, R9, R7, RZ ;  /* 0x0000000709097224 */ /* 0x000fc800078e02ff */
[----:B------:R-:W-:-:S06]  /*1ba90*/  IMAD.HI.U32 R9, R15, R9, R14 ;  /* 0x000000090f097227 */ /* 0x000fcc00078e000e */
[----:B------:R-:W-:-:S04]  /*1baa0*/  IMAD.HI.U32 R8, R9, R4, RZ ;  /* 0x0000000409087227 */ /* 0x000fc800078e00ff */
[----:B------:R-:W-:Y:S02]  /*1bab0*/  IMAD R4, R8, R5, R4 ;  /* 0x0000000508047224 */ /* 0x000fe400078e0204 */
[----:B------:R-:W-:-:S03]  /*1bac0*/  IMAD.HI.U32 R9, R9, R6, RZ ;  /* 0x0000000609097227 */ /* 0x000fc600078e00ff */
[----:B------:R-:W-:Y:S01]  /*1bad0*/  ISETP.GT.U32.AND P2, PT, R7, R4, PT ;  /* 0x000000040700720c */ /* 0x000fe20003f44070 */
[----:B------:R-:W-:-:S05]  /*1bae0*/  IMAD R5, R9, R5, R6 ;  /* 0x0000000509057224 */ /* 0x000fca00078e0206 */
[----:B------:R-:W-:-:S07]  /*1baf0*/  ISETP.GT.U32.AND P4, PT, R7, R5, PT ;  /* 0x000000050700720c */ /* 0x000fce0003f84070 */
[-C--:B------:R-:W-:Y:S02]  /*1bb00*/  @!P2 IADD3 R4, R4, -R7.reuse, RZ ;  /* 0x800000070404a210 */ /* 0x080fe40007ffe0ff */
[----:B------:R-:W-:Y:S02]  /*1bb10*/  @!P2 IADD3 R8, R8, 0x1, RZ ;  /* 0x000000010808a810 */ /* 0x000fe40007ffe0ff */
[----:B------:R-:W-:Y:S02]  /*1bb20*/  ISETP.GE.U32.AND P5, PT, R4, R7, PT ;  /* 0x000000070400720c */ /* 0x000fe40003fa6070 */
[----:B------:R-:W-:Y:S01]  /*1bb30*/  @!P4 IMAD.IADD R5, R5, 0x1, -R7 ;  /* 0x000000010505c824 */ /* 0x000fe200078e0a07 */
[----:B------:R-:W-:Y:S01]  /*1bb40*/  ISETP.NE.AND P2, PT, R12, RZ, PT ;  /* 0x000000ff0c00720c */ /* 0x000fe20003f45270 */
[----:B------:R-:W-:-:S03]  /*1bb50*/  @!P4 VIADD R9, R9, 0x1 ;  /* 0x000000010909c836 */ /* 0x000fc60000000000 */
[----:B------:R-:W-:-:S06]  /*1bb60*/  ISETP.GE.U32.AND P6, PT, R5, R7, PT ;  /* 0x000000070500720c */ /* 0x000fcc0003fc6070 */
[----:B------:R-:W-:-:S04]  /*1bb70*/  @P5 IADD3 R8, R8, 0x1, RZ ;  /* 0x0000000108085810 */ /* 0x000fc80007ffe0ff */
[----:B------:R-:W-:-:S03]  /*1bb80*/  MOV R6, R8 ;  /* 0x0000000800067202 */ /* 0x000fc60000000f00 */
[----:B------:R-:W-:Y:S02]  /*1bb90*/  @P6 VIADD R9, R9, 0x1 ;  /* 0x0000000109096836 */ /* 0x000fe40000000000 */
[----:B------:R-:W-:-:S03]  /*1bba0*/  @!P1 IMAD.MOV R6, RZ, RZ, -R6 ;  /* 0x000000ffff069224 */ /* 0x000fc600078e0a06 */
[----:B------:R-:W-:Y:S02]  /*1bbb0*/  @!P3 IADD3 R9, -R9, RZ, RZ ;  /* 0x000000ff0909b210 */ /* 0x000fe40007ffe1ff */
[C---:B------:R-:W-:Y:S02]  /*1bbc0*/  SEL R6, R3.reuse, R6, !P2 ;  /* 0x0000000603067207 */ /* 0x040fe40005000000 */
[----:B------:R-:W-:Y:S02]  /*1bbd0*/  SEL R3, R3, R9, !P2 ;  /* 0x0000000903037207 */ /* 0x000fe40005000000 */
[----:B------:R-:W2:Y:S01]  /*1bbe0*/  LD.E.64 R8, desc[UR6][R10.64+0x40] ;  /* 0x000040060a087980 */ /* 0x000ea2000c101b00 */
[----:B------:R-:W-:-:S04]  /*1bbf0*/  IMAD.WIDE R4, R6, 0x4, R248 ;  /* 0x0000000406047825 */ /* 0x000fc800078e02f8 */
[C---:B------:R-:W-:Y:S02]  /*1bc00*/  IMAD.WIDE R14, R3.reuse, 0x4, R248 ;  /* 0x00000004030e7825 */ /* 0x040fe400078e02f8 */
[----:B------:R-:W3:Y:S04]  /*1bc10*/  LD.E R4, desc[UR6][R4.64] ;  /* 0x0000000604047980 */ /* 0x000ee8000c101900 */
[----:B------:R-:W4:Y:S04]  /*1bc20*/  LD.E.64 R10, desc[UR6][R10.64+0x28] ;  /* 0x000028060a0a7980 */ /* 0x000f28000c101b00 */
[----:B------:R-:W3:Y:S01]  /*1bc30*/  LD.E R5, desc[UR6][R14.64] ;  /* 0x000000060e057980 */ /* 0x000ee2000c101900 */
[----:B------:R-:W-:-:S04]  /*1bc40*/  IMAD.IADD R3, R3, 0x1, -R6 ;  /* 0x0000000103037824 */ /* 0x000fc800078e0a06 */
[----:B------:R-:W-:-:S05]  /*1bc50*/  IMAD R12, R12, R3, -0x80 ;  /* 0xffffff800c0c7424 */ /* 0x000fca00078e0203 */
[----:B------:R-:W-:Y:S01]  /*1bc60*/  SHF.R.S32.HI R6, RZ, 0x1f, R12 ;  /* 0x0000001fff067819 */ /* 0x000fe2000001140c */
[-C--:B--2---:R-:W-:Y:S02]  /*1bc70*/  IMAD R3, R9, R12.reuse, RZ ;  /* 0x0000000c09037224 */ /* 0x084fe400078e02ff */
[----:B------:R-:W-:-:S04]  /*1bc80*/  IMAD.WIDE.U32 R12, R8, R12, RZ ;  /* 0x0000000c080c7225 */ /* 0x000fc800078e00ff */
[----:B------:R-:W-:-:S04]  /*1bc90*/  IMAD R6, R8, R6, R3 ;  /* 0x0000000608067224 */ /* 0x000fc800078e0203 */
[----:B------:R-:W-:Y:S01]  /*1bca0*/  IMAD.IADD R7, R13, 0x1, R6 ;  /* 0x000000010d077824 */ /* 0x000fe200078e0206 */
[----:B------:R-:W-:Y:S02]  /*1bcb0*/  MOV R6, R12 ;  /* 0x0000000c00067202 */ /* 0x000fe40000000f00 */
[----:B---3--:R-:W-:-:S04]  /*1bcc0*/  IADD3 R4, -R5, R4, RZ ;  /* 0x0000000405047210 */ /* 0x008fc80007ffe1ff */
[----:B------:R-:W-:Y:S01]  /*1bcd0*/  SHF.R.S32.HI R5, RZ, 0x1f, R4 ;  /* 0x0000001fff057819 */ /* 0x000fe20000011404 */
[----:B----4-:R-:W-:-:S04]  /*1bce0*/  IMAD R3, R11, R4, RZ ;  /* 0x000000040b037224 */ /* 0x010fc800078e02ff */
[----:B------:R-:W-:Y:S02]  /*1bcf0*/  IMAD R3, R10, R5, R3 ;  /* 0x000000050a037224 */ /* 0x000fe400078e0203 */
[----:B------:R-:W-:-:S04]  /*1bd00*/  IMAD.WIDE.U32 R4, R4, R10, R6 ;  /* 0x0000000a04047225 */ /* 0x000fc800078e0006 */
[----:B------:R-:W-:Y:S01]  /*1bd10*/  IMAD.IADD R5, R5, 0x1, R3 ;  /* 0x0000000105057824 */ /* 0x000fe200078e0203 */
[----:B------:R-:W-:Y:S05]  /*1bd20*/  BRA `(.L_x_1450) ;  /* 0x00000000000c7947 */ /* 0x000fea0003800000 */
.L_x_1449:
[----:B------:R-:W2:Y:S02]  /*1bd30*/  LD.E R4, desc[UR6][R10.64+0x40] ;  /* 0x000040060a047980 */ /* 0x000ea4000c101900 */
[----:B--2---:R-:W-:-:S04]  /*1bd40*/  LEA R4, -R4, RZ, 0x7 ;  /* 0x000000ff04047211 */ /* 0x004fc800078e39ff */
[----:B------:R-:W-:Y:S02]  /*1bd50*/  SHF.R.S32.HI R5, RZ, 0x1f, R4 ;  /* 0x0000001fff057819 */ /* 0x000fe40000011404 */
.L_x_1450:
[----:B------:R-:W-:Y:S05]  /*1bd60*/  BSYNC B0 ;  /* 0x0000000000007941 */ /* 0x000fea0003800000 */
.L_x_1448:
[C---:B------:R-:W-:Y:S01]  /*1bd70*/  LOP3.LUT P4, RZ, R251.reuse, 0x1, RZ, 0xc0, !PT ;  /* 0x00000001fbff7812 */ /* 0x040fe2000788c0ff */
[----:B------:R-:W1:Y:S01]  /*1bd80*/  LDC.64 R192, c[0x0][0x198] ;  /* 0x00006600ffc07b82 */ /* 0x000e620000000a00 */
[----:B------:R-:W-:Y:S01]  /*1bd90*/  LOP3.LUT P1, RZ, R251, 0x2, RZ, 0xc0, !PT ;  /* 0x00000002fbff7812 */ /* 0x000fe2000782c0ff */
[----:B------:R-:W-:Y:S01]  /*1bda0*/  ULDC.64 UR4, c[0x0][0x208] ;  /* 0x0000820000047ab9 */ /* 0x000fe20000000a00 */
[C---:B------:R-:W-:Y:S02]  /*1bdb0*/  LEA R194, P3, R4.reuse, R141, 0x1 ;  /* 0x0000008d04c27211 */ /* 0x040fe400078608ff */
[CC--:B------:R-:W-:Y:S02]  /*1bdc0*/  IADD3 R3, P2, R4.reuse, R235.reuse, RZ ;  /* 0x000000eb04037210 */ /* 0x0c0fe40007f5e0ff */
        /* <DEDUP_REMOVED lines=10> */
[CC--:B------:R-:W-:Y:S01]  /*1be70*/  @P4 LEA.HI.X R23, R3.reuse, R140.reuse, R5, 0x1, P5 ;  /* 0x0000008c03174211 */ /* 0x0c0fe200028f0c05 */
        /* <DEDUP_REMOVED lines=23> */
[-C--:B------:R-:W-:Y:S01]  /*1bff0*/  @P1 LEA.HI.X R11, R3, R140.reuse, R5, 0x1, P2 ;  /* 0x0000008c030b1211 */ /* 0x080fe200010f0c05 */
[--C-:B------:R-:W-:Y:S01]  /*1c000*/  IMAD.X R5, R5, 0x1, R236.reuse, P3 ;  /* 0x0000000105057824 */ /* 0x100fe200018e06ec */
        /* <DEDUP_REMOVED lines=13> */
[C---:B------:R-:W-:Y:S01]  /*1c0e0*/  @P1 LEA R24, P2, R3.reuse, R141, 0x1 ;  /* 0x0000008d03181211 */ /* 0x040fe200078408ff */
[----:B------:R-:W-:Y:S01]  /*1c0f0*/  @!PT LDS RZ, [RZ] ;  /* 0x00000000fffff984 */ /* 0x000fe20000000800 */
[----:B------:R-:W-:Y:S01]  /*1c100*/  @!PT LDS RZ, [RZ] ;  /* 0x00000000fffff984 */ /* 0x000fe20000000800 */
[----:B------:R-:W-:Y:S01]  /*1c110*/  @!PT LDS RZ, [RZ] ;  /* 0x00000000fffff984 */ /* 0x000fe20000000800 */
[----:B------:R-:W-:Y:S01]  /*1c120*/  @P4 LDGSTS.E.BYPASS.LTC128B.128 [R247+0xd000], desc[UR6][R20.64] ;  /* 0x0d00000014f74fae */ /* 0x000fe2000b901d46 */
[CC--:B--2---:R-:W-:Y:S02]  /*1c130*/  IADD3 R6, P3, R3.reuse, R235.reuse, RZ ;  /* 0x000000eb03067210 */ /* 0x0c4fe40007f7e0ff */
        /* <DEDUP_REMOVED lines=10> */
[CC--:B------:R-:W-:Y:S01]  /*1c1e0*/  @P1 LEA R28, P3, R6.reuse, R141.reuse, 0x1 ;  /* 0x0000008d061c1211 */ /* 0x0c0fe200078608ff */
[----:B------:R-:W-:Y:S01]  /*1c1f0*/  @!P1 STS.128 [R247+0x11000], RZ ;  /* 0x011000fff7009388 */ /* 0x000fe20000000c00 */
[-CC-:B------:R-:W-:Y:S01]  /*1c200*/  @P4 LEA.HI.X R33, R6, R140.reuse, R5.reuse, 0x1, P5 ;  /* 0x0000008c06214211 */ /* 0x180fe200028f0c05 */
        /* <DEDUP_REMOVED lines=56> */
[----:B-1----:R-:W4:Y:S01]  /*1c590*/  LD.E R3, desc[UR4][R192.64+0x18c] ;  /* 0x00018c04c0037980 */ /* 0x002f22000c101900 */
[----:B------:R-:W-:Y:S01]  /*1c5a0*/  ISETP.GE.AND P2, PT, R48, 0x3, PT ;  /* 0x000000033000780c */ /* 0x000fe20003f46270 */
[----:B------:R-:W-:Y:S02]  /*1c5b0*/  BSSY B1, `(.L_x_1451) ;  /* 0x00002ba000017945 */ /* 0x000fe40003800000 */
[----:B------:R-:W-:Y:S04]  /*1c5c0*/  LDSM.16.M88.4 R56, [R234] ;  /* 0x00000000ea38783b */ /* 0x000fe80000000200 */
[----:B--2---:R-:W1:Y:S04]  /*1c5d0*/  LDSM.16.M88.4 R16, [R233+0x4000] ;  /* 0x00400000e910783b */ /* 0x004e680000000200 */
[----:B------:R-:W2:Y:S04]  /*1c5e0*/  LDSM.16.M88.4 R40, [R233+0x4800] ;  /* 0x00480000e928783b */ /* 0x000ea80000000200 */
[----:B------:R-:W5:Y:S04]  /*1c5f0*/  LDSM.16.M88.4 R160, [R233+0x5000] ;  /* 0x00500000e9a0783b */ /* 0x000f680000000200 */
[----:B------:R-:W5:Y:S04]  /*1c600*/  LDSM.16.M88.4 R152, [R233+0x5800] ;  /* 0x00580000e998783b */ /* 0x000f680000000200 */
[----:B------:R-:W5:Y:S04]  /*1c610*/  LDSM.16.M88.4 R144, [R233+0x6000] ;  /* 0x00600000e990783b */ /* 0x000f680000000200 */
[----:B------:R-:W5:Y:S04]  /*1c620*/  LDSM.16.M88.4 R136, [R233+0x6800] ;  /* 0x00680000e988783b */ /* 0x000f680000000200 */
[----:B------:R-:W5:Y:S04]  /*1c630*/  LDSM.16.M88.4 R64, [R233+0x7000] ;  /* 0x00700000e940783b */ /* 0x000f680000000200 */
[----:B---3--:R-:W3:Y:S04]  /*1c640*/  LDSM.16.M88.4 R32, [R233+0x7800] ;  /* 0x00780000e920783b */ /* 0x008ee80000000200 */
[----:B------:R-:W-:Y:S04]  /*1c650*/  LDSM.16.M88.4 R36, [R232] ;  /* 0x00000000e824783b */ /* 0x000fe80000000200 */
[----:B------:R-:W3:Y:S04]  /*1c660*/  LDSM.16.M88.4 R180, [R231] ;  /* 0x00000000e7b4783b */ /* 0x000ee80000000200 */
[----:B------:R-:W3:Y:S01]  /*1c670*/  LDSM.16.M88.4 R172, [R223] ;  /* 0x00000000dfac783b */ /* 0x000ee20000000200 */
[C---:B-1----:R-:W-:Y:S03]  /*1c680*/  HMMA.16816.F32 R4, R56.reuse, R16, RZ ;  /* 0x000000103804723c */ /* 0x042fe600000018ff */
[----:B------:R-:W1:Y:S03]  /*1c690*/  LDSM.16.M88.4 R20, [R222] ;  /* 0x00000000de14783b */ /* 0x000e660000000200 */
[C---:B------:R-:W-:Y:S01]  /*1c6a0*/  HMMA.16816.F32 R16, R56.reuse, R18, RZ ;  /* 0x000000123810723c */ /* 0x040fe200000018ff */
[----:B------:R-:W1:Y:S04]  /*1c6b0*/  LDSM.16.M88.4 R8, [R221] ;  /* 0x00000000dd08783b */ /* 0x000e680000000200 */
[----:B------:R-:W-:Y:S01]  /*1c6c0*/  LDSM.16.M88.4 R24, [R230] ;  /* 0x00000000e618783b */ /* 0x000fe20000000200 */
[C---:B--2---:R-:W-:Y:S03]  /*1c6d0*/  HMMA.16816.F32 R28, R56.reuse, R40, RZ ;  /* 0x00000028381c723c */ /* 0x044fe600000018ff */
[----:B------:R-:W2:Y:S03]  /*1c6e0*/  LDSM.16.M88.4 R12, [R227+0x4000] ;  /* 0x00400000e30c783b */ /* 0x000ea60000000200 */
[C---:B------:R-:W-:Y:S01]  /*1c6f0*/  HMMA.16816.F32 R40, R56.reuse, R42, RZ ;  /* 0x0000002a3828723c */ /* 0x040fe200000018ff */
[----:B------:R-:W2:Y:S04]  /*1c700*/  LDSM.16.M88.4 R52, [R218] ;  /* 0x00000000da34783b */ /* 0x000ea80000000200 */
[----:B------:R-:W2:Y:S01]  /*1c710*/  LDSM.16.M88.4 R176, [R220] ;  /* 0x00000000dcb0783b */ /* 0x000ea20000000200 */
[C---:B-----5:R-:W-:Y:S03]  /*1c720*/  HMMA.16816.F32 R164, R56.reuse, R160, RZ ;  /* 0x000000a038a4723c */ /* 0x060fe600000018ff */
[----:B------:R-:W5:Y:S03]  /*1c730*/  LDSM.16.M88.4 R168, [R219] ;  /* 0x00000000dba8783b */ /* 0x000f660000000200 */
[C---:B------:R-:W-:Y:S01]  /*1c740*/  HMMA.16816.F32 R156, R56.reuse, R152, RZ ;  /* 0x00000098389c723c */ /* 0x040fe200000018ff */
[----:B------:R-:W5:Y:S04]  /*1c750*/  LDSM.16.M88.4 R44, [R217] ;  /* 0x00000000d92c783b */ /* 0x000f680000000200 */
        /* <DEDUP_REMOVED lines=9> */
[C---:B------:R-:W-:Y:S06]  /*1c7f0*/  HMMA.16816.F32 R136, R56.reuse, R138, RZ ;  /* 0x0000008a3888723c */ /* 0x040fec00000018ff */
[C---:B------:R-:W-:Y:S06]  /*1c800*/  HMMA.16816.F32 R64, R56.reuse, R66, RZ ;  /* 0x000000423840723c */ /* 0x040fec00000018ff */
[C---:B---3--:R-:W-:Y:S06]  /*1c810*/  HMMA.16816.F32 R60, R56.reuse, R32, RZ ;  /* 0x00000020383c723c */ /* 0x048fec00000018ff */
[----:B------:R-:W-:Y:S01]  /*1c820*/  HMMA.16816.F32 R56, R56, R34, RZ ;  /* 0x000000223838723c */ /* 0x000fe200000018ff */
[----:B------:R-:W3:Y:S05]  /*1c830*/  LDSM.16.M88.4 R32, [R227+0x4800] ;  /* 0x00480000e320783b */ /* 0x000eea0000000200 */
[C---:B------:R-:W-:Y:S06]  /*1c840*/  HMMA.16816.F32 R4, R36.reuse, R180, R4 ;  /* 0x000000b42404723c */ /* 0x040fec0000001804 */
[C---:B------:R-:W-:Y:S01]  /*1c850*/  HMMA.16816.F32 R16, R36.reuse, R182, R16 ;  /* 0x000000b62410723c */ /* 0x040fe20000001810 */
[----:B------:R-:W-:Y:S05]  /*1c860*/  LDSM.16.M88.4 R180, [R229] ;  /* 0x00000000e5b4783b */ /* 0x000fea0000000200 */
[C---:B------:R-:W-:Y:S06]  /*1c870*/  HMMA.16816.F32 R28, R36.reuse, R172, R28 ;  /* 0x000000ac241c723c */ /* 0x040fec000000181c */
[C---:B------:R-:W-:Y:S01]  /*1c880*/  HMMA.16816.F32 R40, R36.reuse, R174, R40 ;  /* 0x000000ae2428723c */ /* 0x040fe20000001828 */
[----:B------:R-:W3:Y:S05]  /*1c890*/  LDSM.16.M88.4 R172, [R216] ;  /* 0x00000000d8ac783b */ /* 0x000eea0000000200 */
[C---:B-1----:R-:W-:Y:S06]  /*1c8a0*/  HMMA.16816.F32 R164, R36.reuse, R20, R164 ;  /* 0x0000001424a4723c */ /* 0x042fec00000018a4 */
[C---:B------:R-:W-:Y:S01]  /*1c8b0*/  HMMA.16816.F32 R160, R36.reuse, R22, R160 ;  /* 0x0000001624a0723c */ /* 0x040fe200000018a0 */
[----:B------:R-:W-:Y:S05]  /*1c8c0*/  LDSM.16.M88.4 R20, [R227+0x5800] ;  /* 0x00580000e314783b */ /* 0x000fea0000000200 */
[C---:B------:R-:W-:Y:S06]  /*1c8d0*/  HMMA.16816.F32 R156, R36.reuse, R8, R156 ;  /* 0x00000008249c723c */ /* 0x040fec000000189c */
[----:B------:R-:W-:Y:S01]  /*1c8e0*/  HMMA.16816.F32 R152, R36, R10, R152 ;  /* 0x0000000a2498723c */ /* 0x000fe20000001898 */
[----:B------:R-:W1:Y:S05]  /*1c8f0*/  LDSM.16.M88.4 R8, [R227+0x5000] ;  /* 0x00500000e308783b */ /* 0x000e6a0000000200 */
[C---:B--2---:R-:W-:Y:S06]  /*1c900*/  HMMA.16816.F32 R4, R24.reuse, R12, R4 ;  /* 0x0000000c1804723c */ /* 0x044fec0000001804 */
[----:B------:R-:W-:Y:S01]  /*1c910*/  HMMA.16816.F32 R16, R24, R14, R16 ;  /* 0x0000000e1810723c */ /* 0x000fe20000001810 */
[----:B------:R-:W-:Y:S05]  /*1c920*/  LDSM.16.M88.4 R12, [R233+0x8000] ;  /* 0x00800000e90c783b */ /* 0x000fea0000000200 */
[C---:B------:R-:W-:Y:S06]  /*1c930*/  HMMA.16816.F32 R132, R36.reuse, R52, R132 ;  /* 0x000000342484723c */ /* 0x040fec0000001884 */
[C---:B------:R-:W-:Y:S01]  /*1c940*/  HMMA.16816.F32 R64, R36.reuse, R54, R64 ;  /* 0x000000362440723c */ /* 0x040fe20000001840 */
[----:B------:R-:W2:Y:S05]  /*1c950*/  LDSM.16.M88.4 R52, [R234+0x2000] ;  /* 0x00200000ea34783b */ /* 0x000eaa0000000200 */
[C---:B------:R-:W-:Y:S06]  /*1c960*/  HMMA.16816.F32 R148, R36.reuse, R176, R148 ;  /* 0x000000b02494723c */ /* 0x040fec0000001894 */
[C---:B------:R-:W-:Y:S01]  /*1c970*/  HMMA.16816.F32 R144, R36.reuse, R178, R144 ;  /* 0x000000b22490723c */ /* 0x040fe20000001890 */
[----:B------:R-:W2:Y:S05]  /*1c980*/  LDSM.16.M88.4 R176, [R227+0x6000] ;  /* 0x00600000e3b0783b */ /* 0x000eaa0000000200 */
[C---:B-----5:R-:W-:Y:S06]  /*1c990*/  HMMA.16816.F32 R140, R36.reuse, R168, R140 ;  /* 0x000000a8248c723c */ /* 0x060fec000000188c */
[C---:B------:R-:W-:Y:S01]  /*1c9a0*/  HMMA.16816.F32 R136, R36.reuse, R170, R136 ;  /* 0x000000aa2488723c */ /* 0x040fe20000001888 */
[----:B------:R-:W5:Y:S05]  /*1c9b0*/  LDSM.16.M88.4 R168, [R227+0x6800] ;  /* 0x00680000e3a8783b */ /* 0x000f6a0000000200 */
[C---:B------:R-:W-:Y:S06]  /*1c9c0*/  HMMA.16816.F32 R60, R36.reuse, R44, R60 ;  /* 0x0000002c243c723c */ /* 0x040fec000000183c */
[----:B------:R-:W-:Y:S01]  /*1c9d0*/  HMMA.16816.F32 R56, R36, R46, R56 ;  /* 0x0000002e2438723c */ /* 0x000fe20000001838 */
[----:B------:R-:W4:Y:S04]  /*1c9e0*/  LDSM.16.M88.4 R44, [R227+0x7000] ;  /* 0x00700000e32c783b */ /* 0x000f280000000200 */
[----:B------:R-:W-:Y:S01]  /*1c9f0*/  LDSM.16.M88.4 R36, [R232+0x2000] ;  /* 0x00200000e824783b */ /* 0x000fe20000000200 */
[C---:B---3--:R-:W-:Y:S06]  /*1ca00*/  HMMA.16816.F32 R28, R24.reuse, R32, R28 ;  /* 0x00000020181c723c */ /* 0x048fec000000181c */
[----:B------:R-:W-:Y:S01]  /*1ca10*/  HMMA.16816.F32 R40, R24, R34, R40 ;  /* 0x000000221828723c */ /* 0x000fe20000001828 */
[----:B------:R-:W3:Y:S05]  /*1ca20*/  LDSM.16.M88.4 R32, [R227+0x7800] ;  /* 0x00780000e320783b */ /* 0x000eea0000000200 */
[C---:B------:R-:W-:Y:S06]  /*1ca30*/  HMMA.16816.F32 R4, R180.reuse, R172, R4 ;  /* 0x000000acb404723c */ /* 0x040fec0000001804 */
[----:B------:R-:W-:Y:S01]  /*1ca40*/  HMMA.16816.F32 R16, R180, R174, R16 ;  /* 0x000000aeb410723c */ /* 0x000fe20000001810 */
[----:B------:R-:W-:Y:S05]  /*1ca50*/  LDSM.16.M88.4 R172, [R216+0x1800] ;  /* 0x00180000d8ac783b */ /* 0x000fea0000000200 */
[C---:B-1----:R-:W-:Y:S06]  /*1ca60*/  HMMA.16816.F32 R164, R24.reuse, R8, R164 ;  /* 0x0000000818a4723c */ /* 0x042fec00000018a4 */
[C---:B------:R-:W-:Y:S01]  /*1ca70*/  HMMA.16816.F32 R160, R24.reuse, R10, R160 ;  /* 0x0000000a18a0723c */ /* 0x040fe200000018a0 */
[----:B------:R-:W1:Y:S05]  /*1ca80*/  LDSM.16.M88.4 R8, [R216+0x800] ;  /* 0x00080000d808783b */ /* 0x000e6a0000000200 */
[C---:B------:R-:W-:Y:S06]  /*1ca90*/  HMMA.16816.F32 R156, R24.reuse, R20, R156 ;  /* 0x00000014189c723c */ /* 0x040fec000000189c */
[----:B------:R-:W-:Y:S01]  /*1caa0*/  HMMA.16816.F32 R152, R24, R22, R152 ;  /* 0x000000161898723c */ /* 0x000fe20000001898 */
[----:B------:R-:W1:Y:S05]  /*1cab0*/  LDSM.16.M88.4 R20, [R215] ;  /* 0x00000000d714783b */ /* 0x000e6a0000000200 */
[C---:B--2---:R-:W-:Y:S06]  /*1cac0*/  HMMA.16816.F32 R4, R52.reuse, R12, R4 ;  /* 0x0000000c3404723c */ /* 0x044fec0000001804 */
[----:B------:R-:W-:Y:S01]  /*1cad0*/  HMMA.16816.F32 R16, R52, R14, R16 ;  /* 0x0000000e3410723c */ /* 0x000fe20000001810 */
[----:B------:R-:W-:Y:S05]  /*1cae0*/  LDSM.16.M88.4 R12, [R229+0x2000] ;  /* 0x00200000e50c783b */ /* 0x000fea0000000200 */
[C---:B------:R-:W-:Y:S06]  /*1caf0*/  HMMA.16816.F32 R148, R24.reuse, R176, R148 ;  /* 0x000000b01894723c */ /* 0x040fec0000001894 */
[C---:B------:R-:W-:Y:S01]  /*1cb00*/  HMMA.16816.F32 R144, R24.reuse, R178, R144 ;  /* 0x000000b21890723c */ /* 0x040fe20000001890 */
[----:B------:R-:W2:Y:S05]  /*1cb10*/  LDSM.16.M88.4 R176, [R216+0x1000] ;  /* 0x00100000d8b0783b */ /* 0x000eaa0000000200 */
[C---:B-----5:R-:W-:Y:S06]  /*1cb20*/  HMMA.16816.F32 R140, R24.reuse, R168, R140 ;  /* 0x000000a8188c723c */ /* 0x060fec000000188c */
[C---:B------:R-:W-:Y:S01]  /*1cb30*/  HMMA.16816.F32 R136, R24.reuse, R170, R136 ;  /* 0x000000aa1888723c */ /* 0x040fe20000001888 */
[----:B------:R-:W-:Y:S05]  /*1cb40*/  LDSM.16.M88.4 R168, [R216+0x2000] ;  /* 0x00200000d8a8783b */ /* 0x000fea0000000200 */
[C---:B----4-:R-:W-:Y:S06]  /*1cb50*/  HMMA.16816.F32 R132, R24.reuse, R44, R132 ;  /* 0x0000002c1884723c */ /* 0x050fec0000001884 */
[C---:B------:R-:W-:Y:S01]  /*1cb60*/  HMMA.16816.F32 R64, R24.reuse, R46, R64 ;  /* 0x0000002e1840723c */ /* 0x040fe20000001840 */
[----:B------:R-:W-:Y:S05]  /*1cb70*/  LDSM.16.M88.4 R44, [R233+0x9000] ;  /* 0x00900000e92c783b */ /* 0x000fea0000000200 */
[C---:B---3--:R-:W-:Y:S06]  /*1cb80*/  HMMA.16816.F32 R60, R24.reuse, R32, R60 ;  /* 0x00000020183c723c */ /* 0x048fec000000183c */
[----:B------:R-:W-:Y:S01]  /*1cb90*/  HMMA.16816.F32 R56, R24, R34, R56 ;  /* 0x000000221838723c */ /* 0x000fe20000001838 */
[----:B------:R-:W3:Y:S04]  /*1cba0*/  LDSM.16.M88.4 R24, [R230+0x2000] ;  /* 0x00200000e618783b */ /* 0x000ee80000000200 */
[----:B------:R-:W4:Y:S01]  /*1cbb0*/  LDSM.16.M88.4 R32, [R214] ;  /* 0x00000000d620783b */ /* 0x000f220000000200 */
[----:B-1----:R-:W-:Y:S06]  /*1cbc0*/  HMMA.16816.F32 R28, R180, R8, R28 ;  /* 0x00000008b41c723c */ /* 0x002fec000000181c */
[C---:B------:R-:W-:Y:S06]  /*1cbd0*/  HMMA.16816.F32 R4, R36.reuse, R20, R4 ;  /* 0x000000142404723c */ /* 0x040fec0000001804 */
[----:B------:R-:W-:Y:S01]  /*1cbe0*/  HMMA.16816.F32 R16, R36, R22, R16 ;  /* 0x000000162410723c */ /* 0x000fe20000001810 */
[----:B------:R-:W-:Y:S05]  /*1cbf0*/  LDSM.16.M88.4 R20, [R227+0x8800] ;  /* 0x00880000e314783b */ /* 0x000fea0000000200 */
[----:B------:R-:W-:Y:S01]  /*1cc00*/  HMMA.16816.F32 R40, R180, R10, R40 ;  /* 0x0000000ab428723c */ /* 0x000fe20000001828 */
[----:B------:R-:W1:Y:S05]  /*1cc10*/  LDSM.16.M88.4 R8, [R216+0x4000] ;  /* 0x00400000d808783b */ /* 0x000e6a0000000200 */
[----:B------:R-:W-:Y:S06]  /*1cc20*/  HMMA.16816.F32 R28, R52, R188, R28 ;  /* 0x000000bc341c723c */ /* 0x000fec000000181c */
[----:B--2---:R-:W-:Y:S06]  /*1cc30*/  HMMA.16816.F32 R164, R180, R176, R164 ;  /* 0x000000b0b4a4723c */ /* 0x004fec00000018a4 */
[C---:B---3--:R-:W-:Y:S06]  /*1cc40*/  HMMA.16816.F32 R4, R24.reuse, R184, R4 ;  /* 0x000000b81804723c */ /* 0x048fec0000001804 */
[----:B------:R-:W-:Y:S06]  /*1cc50*/  HMMA.16816.F32 R16, R24, R186, R16 ;  /* 0x000000ba1810723c */ /* 0x000fec0000001810 */
[----:B------:R-:W-:Y:S01]  /*1cc60*/  HMMA.16816.F32 R160, R180, R178, R160 ;  /* 0x000000b2b4a0723c */ /* 0x000fe200000018a0 */
[----:B------:R-:W2:Y:S05]  /*1cc70*/  LDSM.16.M88.4 R176, [R213] ;  /* 0x00000000d5b0783b */ /* 0x000eaa0000000200 */
[----:B------:R-:W-:Y:S06]  /*1cc80*/  HMMA.16816.F32 R40, R52, R190, R40 ;  /* 0x000000be3428723c */ /* 0x000fec0000001828 */
[----:B----4-:R-:W-:Y:S06]  /*1cc90*/  HMMA.16816.F32 R28, R36, R32, R28 ;  /* 0x00000020241c723c */ /* 0x010fec000000181c */
[C---:B-1----:R-:W-:Y:S06]  /*1cca0*/  HMMA.16816.F32 R4, R12.reuse, R8, R4 ;  /* 0x000000080c04723c */ /* 0x042fec0000001804 */
[----:B------:R-:W-:Y:S01]  /*1ccb0*/  HMMA.16816.F32 R16, R12, R10, R16 ;  /* 0x0000000a0c10723c */ /* 0x000fe20000001810 */
[----:B------:R-:W-:Y:S05]  /*1ccc0*/  LDSM.16.M88.4 R8, [R227+0x9000] ;  /* 0x00900000e308783b */ /* 0x000fea0000000200 */
[----:B------:R-:W-:Y:S06]  /*1ccd0*/  HMMA.16816.F32 R164, R52, R44, R164 ;  /* 0x0000002c34a4723c */ /* 0x000fec00000018a4 */
[----:B------:R-:W-:Y:S01]  /*1cce0*/  HMMA.16816.F32 R40, R36, R34, R40 ;  /* 0x000000222428723c */ /* 0x000fe20000001828 */
[----:B------:R-:W1:Y:S05]  /*1ccf0*/  LDSM.16.M88.4 R32, [R233+0x9800] ;  /* 0x00980000e920783b */ /* 0x000e6a0000000200 */
[----:B------:R-:W-:Y:S01]  /*1cd00*/  HMMA.16816.F32 R160, R52, R46, R160 ;  /* 0x0000002e34a0723c */ /* 0x000fe200000018a0 */
[-C--:B------:R-:W-:Y:S01]  /*1cd10*/  FMUL.FTZ R4, R4, R3.reuse ;  /* 0x0000000304047220 */ /* 0x080fe20000410000 */
[-C--:B------:R-:W-:Y:S01]  /*1cd20*/  FMUL.FTZ R5, R5, R3.reuse ;  /* 0x0000000305057220 */ /* 0x080fe20000410000 */
[-C--:B------:R-:W-:Y:S01]  /*1cd30*/  FMUL.FTZ R6, R6, R3.reuse ;  /* 0x0000000306067220 */ /* 0x080fe20000410000 */
[----:B------:R-:W-:Y:S01]  /*1cd40*/  LDSM.16.M88.4 R44, [R216+0x2800] ;  /* 0x00280000d82c783b */ /* 0x000fe20000000200 */
[----:B------:R-:W-:Y:S01]  /*1cd50*/  MUFU.TANH R51, R4 ;  /* 0x0000000400337308 */ /* 0x000fe20000002400 */
[----:B------:R-:W-:Y:S01]  /*1cd60*/  HMMA.16816.F32 R156, R180, R172, R156 ;  /* 0x000000acb49c723c */ /* 0x000fe2000000189c */
[-C--:B------:R-:W-:Y:S01]  /*1cd70*/  FMUL.FTZ R16, R16, R3.reuse ;  /* 0x0000000310107220 */ /* 0x080fe20000410000 */
[-C--:B------:R-:W-:Y:S01]  /*1cd80*/  FMUL.FTZ R17, R17, R3.reuse ;  /* 0x0000000311117220 */ /* 0x080fe20000410000 */
[-C--:B------:R-:W-:Y:S01]  /*1cd90*/  FMUL.FTZ R18, R18, R3.reuse ;  /* 0x0000000312127220 */ /* 0x080fe20000410000 */
[----:B------:R-:W-:-:S02]  /*1cda0*/  FMUL.FTZ R19, R19, R3 ;  /* 0x0000000313137220 */ /* 0x000fc40000410000 */
[C---:B------:R-:W-:Y:S06]  /*1cdb0*/  HMMA.16816.F32 R152, R180.reuse, R174, R152 ;  /* 0x000000aeb498723c */ /* 0x040fec0000001898 */
[----:B------:R-:W-:Y:S01]  /*1cdc0*/  HMMA.16816.F32 R172, R180, R168, R148 ;  /* 0x000000a8b4ac723c */ /* 0x000fe20000001894 */
[----:B------:R-:W3:Y:S01]  /*1cdd0*/  LDSM.16.M88.4 R148, [R216+0x4800] ;  /* 0x00480000d894783b */ /* 0x000ee20000000200 */
[----:B------:R-:W4:Y:S04]  /*1cde0*/  MUFU.TANH R168, R5 ;  /* 0x0000000500a87308 */ /* 0x000f280000002400 */
[----:B------:R-:W-:Y:S01]  /*1cdf0*/  HMMA.16816.F32 R28, R24, R20, R28 ;  /* 0x00000014181c723c */ /* 0x000fe2000000181c */
[----:B------:R-:W-:-:S05]  /*1ce00*/  FMUL.FTZ R169, R7, R3 ;  /* 0x0000000307a97220 */ /* 0x000fca0000410000 */
[----:B--2---:R-:W-:Y:S01]  /*1ce10*/  HMMA.16816.F32 R164, R36, R176, R164 ;  /* 0x000000b024a4723c */ /* 0x004fe200000018a4 */
[----:B------:R2:W-:Y:S05]  /*1ce20*/  MUFU.TANH R176, R6 ;  /* 0x0000000600b07308 */ /* 0x0005ea0000002400 */
[----:B------:R-:W-:Y:S01]  /*1ce30*/  HMMA.16816.F32 R40, R24, R22, R40 ;  /* 0x000000161828723c */ /* 0x000fe20000001828 */
[----:B------:R-:W-:Y:S02]  /*1ce40*/  LDSM.16.M88.4 R20, [R216+0x5000] ;  /* 0x00500000d814783b */ /* 0x000fe40000000200 */
[----:B------:R-:W-:Y:S03]  /*1ce50*/  MUFU.TANH R177, R16 ;  /* 0x0000001000b17308 */ /* 0x000fe60000002400 */
[----:B------:R-:W-:Y:S05]  /*1ce60*/  HMMA.16816.F32 R144, R180, R170, R144 ;  /* 0x000000aab490723c */ /* 0x000fea0000001890 */
[----:B------:R-:W-:Y:S01]  /*1ce70*/  MUFU.TANH R170, R17 ;  /* 0x0000001100aa7308 */ /* 0x000fe20000002400 */
[----:B------:R-:W-:Y:S01]  /*1ce80*/  HMMA.16816.F32 R160, R36, R178, R160 ;  /* 0x000000b224a0723c */ /* 0x000fe200000018a0 */
[----:B--2---:R-:W2:Y:S05]  /*1ce90*/  LDSM.16.M88.4 R4, [R212] ;  /* 0x00000000d404783b */ /* 0x004eaa0000000200 */
[C---:B-1----:R-:W-:Y:S01]  /*1cea0*/  HMMA.16816.F32 R156, R52.reuse, R32, R156 ;  /* 0x00000020349c723c */ /* 0x042fe2000000189c */
[----:B------:R-:W-:Y:S05]  /*1ceb0*/  MUFU.TANH R171, R18 ;  /* 0x0000001200ab7308 */ /* 0x000fea0000002400 */
[----:B------:R-:W-:Y:S01]  /*1cec0*/  HMMA.16816.F32 R152, R52, R34, R152 ;  /* 0x000000223498723c */ /* 0x000fe20000001898 */
[----:B------:R-:W-:Y:S02]  /*1ced0*/  LDSM.16.M88.4 R32, [R216+0x3000] ;  /* 0x00300000d820783b */ /* 0x000fe40000000200 */
[----:B------:R1:W-:Y:S03]  /*1cee0*/  MUFU.TANH R178, R19 ;  /* 0x0000001300b27308 */ /* 0x0003e60000002400 */
[C---:B---3--:R-:W-:Y:S05]  /*1cef0*/  HMMA.16816.F32 R28, R12.reuse, R148, R28 ;  /* 0x000000940c1c723c */ /* 0x048fea000000181c */
[----:B------:R-:W3:Y:S01]  /*1cf00*/  MUFU.TANH R169, R169 ;  /* 0x000000a900a97308 */ /* 0x000ee20000002400 */
[----:B------:R-:W-:Y:S01]  /*1cf10*/  HMMA.16816.F32 R40, R12, R150, R40 ;  /* 0x000000960c28723c */ /* 0x000fe20000001828 */
[----:B------:R-:W5:Y:S05]  /*1cf20*/  LDSM.16.M88.4 R148, [R227+0x9800] ;  /* 0x00980000e394783b */ /* 0x000f6a0000000200 */
[C---:B------:R-:W-:Y:S01]  /*1cf30*/  HMMA.16816.F32 R164, R24.reuse, R8, R164 ;  /* 0x0000000818a4723c */ /* 0x040fe200000018a4 */
[----:B-1----:R-:W1:Y:S05]  /*1cf40*/  LDSM.16.M88.4 R16, [R233+0xa000] ;  /* 0x00a00000e910783b */ /* 0x002e6a0000000200 */
[----:B------:R-:W-:Y:S01]  /*1cf50*/  HMMA.16816.F32 R160, R24, R10, R160 ;  /* 0x0000000a18a0723c */ /* 0x000fe200000018a0 */
[----:B------:R-:W4:Y:S05]  /*1cf60*/  LDSM.16.M88.4 R8, [R211] ;  /* 0x00000000d308783b */ /* 0x000f2a0000000200 */
[C---:B--2---:R-:W-:Y:S01]  /*1cf70*/  HMMA.16816.F32 R156, R36.reuse, R4, R156 ;  /* 0x00000004249c723c */ /* 0x044fe2000000189c */
[-C--:B------:R-:W-:Y:S01]  /*1cf80*/  FMUL.FTZ R28, R28, R3.reuse ;  /* 0x000000031c1c7220 */ /* 0x080fe20000410000 */
[-C--:B------:R-:W-:Y:S01]  /*1cf90*/  FMUL.FTZ R29, R29, R3.reuse ;  /* 0x000000031d1d7220 */ /* 0x080fe20000410000 */
[-C--:B------:R-:W-:Y:S01]  /*1cfa0*/  FMUL.FTZ R30, R30, R3.reuse ;  /* 0x000000031e1e7220 */ /* 0x080fe20000410000 */
[-C--:B------:R-:W-:Y:S01]  /*1cfb0*/  FMUL.FTZ R31, R31, R3.reuse ;  /* 0x000000031f1f7220 */ /* 0x080fe20000410000 */
[----:B------:R-:W2:Y:S01]  /*1cfc0*/  MUFU.TANH R179, R28 ;  /* 0x0000001c00b37308 */ /* 0x000ea20000002400 */
[----:B------:R-:W-:Y:S01]  /*1cfd0*/  HMMA.16816.F32 R152, R36, R6, R152 ;  /* 0x000000062498723c */ /* 0x000fe20000001898 */
[----:B------:R-:W-:Y:S01]  /*1cfe0*/  LDSM.16.M88.4 R4, [R227+0xa000] ;  /* 0x00a00000e304783b */ /* 0x000fe20000000200 */
[-C--:B------:R-:W-:Y:S01]  /*1cff0*/  FMUL.FTZ R40, R40, R3.reuse ;  /* 0x0000000328287220 */ /* 0x080fe20000410000 */
[-C--:B------:R-:W-:Y:S01]  /*1d000*/  FMUL.FTZ R42, R42, R3.reuse ;  /* 0x000000032a2a7220 */ /* 0x080fe20000410000 */
[-C--:B------:R-:W-:Y:S01]  /*1d010*/  FMUL.FTZ R41, R41, R3.reuse ;  /* 0x0000000329297220 */ /* 0x080fe20000410000 */
[-C--:B------:R-:W-:Y:S01]  /*1d020*/  FMUL.FTZ R43, R43, R3.reuse ;  /* 0x000000032b2b7220 */ /* 0x080fe20000410000 */
[C---:B------:R-:W-:Y:S01]  /*1d030*/  HMMA.16816.F32 R140, R180.reuse, R44, R140 ;  /* 0x0000002cb48c723c */ /* 0x040fe2000000188c */
[----:B------:R-:W-:Y:S05]  /*1d040*/  MUFU.TANH R44, R29 ;  /* 0x0000001d002c7308 */ /* 0x000fea0000002400 */
[----:B------:R-:W-:Y:S03]  /*1d050*/  HMMA.16816.F32 R136, R180, R46, R136 ;  /* 0x0000002eb488723c */ /* 0x000fe60000001888 */
[----:B------:R-:W2:Y:S03]  /*1d060*/  MUFU.TANH R45, R30 ;  /* 0x0000001e002d7308 */ /* 0x000ea60000002400 */
[----:B-----5:R-:W-:Y:S05]  /*1d070*/  HMMA.16816.F32 R156, R24, R148, R156 ;  /* 0x00000094189c723c */ /* 0x020fea000000189c */
[----:B------:R5:W2:Y:S01]  /*1d080*/  MUFU.TANH R184, R31 ;  /* 0x0000001f00b87308 */ /* 0x000aa20000002400 */
[C---:B-1----:R-:W-:Y:S06]  /*1d090*/  HMMA.16816.F32 R172, R52.reuse, R16, R172 ;  /* 0x0000001034ac723c */ /* 0x042fec00000018ac */
[----:B------:R-:W-:Y:S01]  /*1d0a0*/  HMMA.16816.F32 R144, R52, R18, R144 ;  /* 0x000000123490723c */ /* 0x000fe20000001890 */
[----:B------:R-:W1:Y:S01]  /*1d0b0*/  LDSM.16.M88.4 R16, [R233+0xa800] ;  /* 0x00a80000e910783b */ /* 0x000e620000000200 */
[----:B------:R-:W2:Y:S04]  /*1d0c0*/  MUFU.TANH R40, R40 ;  /* 0x0000002800287308 */ /* 0x000ea80000002400 */
[----:B------:R-:W-:Y:S01]  /*1d0d0*/  HMMA.16816.F32 R152, R24, R150, R152 ;  /* 0x000000961898723c */ /* 0x000fe20000001898 */
[----:B-----5:R-:W5:Y:S03]  /*1d0e0*/  LDSM.16.M88.4 R28, [R216+0x5800] ;  /* 0x00580000d81c783b */ /* 0x020f660000000200 */
[----:B------:R-:W2:Y:S02]  /*1d0f0*/  MUFU.TANH R42, R42 ;  /* 0x0000002a002a7308 */ /* 0x000ea40000002400 */
[----:B------:R-:W-:Y:S06]  /*1d100*/  HMMA.16816.F32 R164, R12, R20, R164 ;  /* 0x000000140ca4723c */ /* 0x000fec00000018a4 */
[C---:B----4-:R-:W-:Y:S01]  /*1d110*/  HMMA.16816.F32 R172, R36.reuse, R8, R172 ;  /* 0x0000000824ac723c */ /* 0x050fe200000018ac */
[----:B------:R-:W4:Y:S05]  /*1d120*/  MUFU.TANH R41, R41 ;  /* 0x0000002900297308 */ /* 0x000f2a0000002400 */
[----:B------:R-:W-:Y:S01]  /*1d130*/  HMMA.16816.F32 R144, R36, R10, R144 ;  /* 0x0000000a2490723c */ /* 0x000fe20000001890 */
[----:B------:R-:W3:Y:S02]  /*1d140*/  LDSM.16.M88.4 R8, [R210] ;  /* 0x00000000d208783b */ /* 0x000ee40000000200 */
[----:B------:R-:W4:Y:S03]  /*1d150*/  MUFU.TANH R43, R43 ;  /* 0x0000002b002b7308 */ /* 0x000f260000002400 */
[----:B------:R-:W-:Y:S01]  /*1d160*/  HMMA.16816.F32 R160, R12, R22, R160 ;  /* 0x000000160ca0723c */ /* 0x000fe200000018a0 */
[----:B------:R-:W2:Y:S05]  /*1d170*/  LDSM.16.M88.4 R20, [R216+0x6000] ;  /* 0x00600000d814783b */ /* 0x000eaa0000000200 */
[----:B------:R-:W-:Y:S01]  /*1d180*/  HMMA.16816.F32 R132, R180, R32, R132 ;  /* 0x00000020b484723c */ /* 0x000fe20000001884 */
[-C--:B------:R-:W-:Y:S01]  /*1d190*/  FMUL.FTZ R46, R164, R3.reuse ;  /* 0x00000003a42e7220 */ /* 0x080fe20000410000 */
[-C--:B------:R-:W-:Y:S01]  /*1d1a0*/  FMUL.FTZ R47, R165, R3.reuse ;  /* 0x00000003a52f7220 */ /* 0x080fe20000410000 */
[-C--:B------:R-:W-:Y:S01]  /*1d1b0*/  FMUL.FTZ R148, R166, R3.reuse ;  /* 0x00000003a6947220 */ /* 0x080fe20000410000 */
[----:B------:R-:W-:-:S02]  /*1d1c0*/  FMUL.FTZ R164, R167, R3 ;  /* 0x00000003a7a47220 */ /* 0x000fc40000410000 */
[C---:B-1----:R-:W-:Y:S01]  /*1d1d0*/  HMMA.16816.F32 R140, R52.reuse, R16, R140 ;  /* 0x00000010348c723c */ /* 0x042fe2000000188c */
[----:B------:R-:W1:Y:S05]  /*1d1e0*/  MUFU.TANH R46, R46 ;  /* 0x0000002e002e7308 */ /* 0x000e6a0000002400 */
[----:B------:R-:W-:Y:S01]  /*1d1f0*/  HMMA.16816.F32 R136, R52, R18, R136 ;  /* 0x000000123488723c */ /* 0x000fe20000001888 */
[----:B------:R-:W-:Y:S02]  /*1d200*/  LDSM.16.M88.4 R16, [R227+0xa800] ;  /* 0x00a80000e310783b */ /* 0x000fe40000000200 */
[----:B------:R-:W1:Y:S03]  /*1d210*/  MUFU.TANH R47, R47 ;  /* 0x0000002f002f7308 */ /* 0x000e660000002400 */
[C---:B-----5:R-:W-:Y:S01]  /*1d220*/  HMMA.16816.F32 R156, R12.reuse, R28, R156 ;  /* 0x0000001c0c9c723c */ /* 0x060fe2000000189c */
[-C--:B------:R-:W-:Y:S01]  /*1d230*/  FMUL.FTZ R150, R162, R3.reuse ;  /* 0x00000003a2967220 */ /* 0x080fe20000410000 */
[-C--:B------:R-:W-:Y:S01]  /*1d240*/  FMUL.FTZ R151, R163, R3.reuse ;  /* 0x00000003a3977220 */ /* 0x080fe20000410000 */
[----:B------:R-:W5:Y:S01]  /*1d250*/  S2R R162, SR_TID.X ;  /* 0x0000000000a27919 */ /* 0x000f620000002100 */
[-C--:B------:R-:W-:Y:S01]  /*1d260*/  FMUL.FTZ R149, R161, R3.reuse ;  /* 0x00000003a1957220 */ /* 0x080fe20000410000 */
[----:B------:R-:W-:Y:S01]  /*1d270*/  MUFU.TANH R148, R148 ;  /* 0x0000009400947308 */ /* 0x000fe20000002400 */
[----:B------:R-:W-:Y:S01]  /*1d280*/  HMMA.16816.F32 R152, R12, R30, R152 ;  /* 0x0000001e0c98723c */ /* 0x000fe20000001898 */
[----:B------:R-:W4:Y:S01]  /*1d290*/  LDSM.16.M88.4 R28, [R216+0x3800] ;  /* 0x00380000d81c783b */ /* 0x000f220000000200 */
[----:B------:R-:W-:-:S04]  /*1d2a0*/  FMUL.FTZ R160, R160, R3 ;  /* 0x00000003a0a07220 */ /* 0x000fc80000410000 */
[C---:B------:R-:W-:Y:S01]  /*1d2b0*/  HMMA.16816.F32 R172, R24.reuse, R4, R172 ;  /* 0x0000000418ac723c */ /* 0x040fe200000018ac */
[----:B------:R-:W1:Y:S05]  /*1d2c0*/  MUFU.TANH R164, R164 ;  /* 0x000000a400a47308 */ /* 0x000e6a0000002400 */
[----:B------:R-:W-:Y:S01]  /*1d2d0*/  HMMA.16816.F32 R144, R24, R6, R144 ;  /* 0x000000061890723c */ /* 0x000fe20000001890 */
[----:B------:R-:W1:Y:S02]  /*1d2e0*/  LDSM.16.M88.4 R4, [R233+0xb000] ;  /* 0x00b00000e904783b */ /* 0x000e640000000200 */
[----:B------:R-:W1:Y:S03]  /*1d2f0*/  MUFU.TANH R149, R149 ;  /* 0x0000009500957308 */ /* 0x000e660000002400 */
[----:B---3--:R-:W-:Y:S01]  /*1d300*/  HMMA.16816.F32 R140, R36, R8, R140 ;  /* 0x00000008248c723c */ /* 0x008fe2000000188c */
[-C--:B------:R-:W-:Y:S01]  /*1d310*/  FMUL.FTZ R157, R157, R3.reuse ;  /* 0x000000039d9d7220 */ /* 0x080fe20000410000 */
[----:B------:R-:W-:-:S03]  /*1d320*/  FMUL.FTZ R156, R156, R3 ;  /* 0x000000039c9c7220 */ /* 0x000fc60000410000 */
[----:B------:R3:W-:Y:S01]  /*1d330*/  MUFU.TANH R161, R157 ;  /* 0x0000009d00a17308 */ /* 0x0007e20000002400 */
[----:B------:R-:W-:Y:S01]  /*1d340*/  HMMA.16816.F32 R136, R36, R10, R136 ;  /* 0x0000000a2488723c */ /* 0x000fe20000001888 */
[----:B------:R-:W1:Y:S01]  /*1d350*/  LDSM.16.M88.4 R8, [R233+0xb800] ;  /* 0x00b80000e908783b */ /* 0x000e620000000200 */
[-C--:B------:R-:W-:Y:S01]  /*1d360*/  FMUL.FTZ R152, R152, R3.reuse ;  /* 0x0000000398987220 */ /* 0x080fe20000410000 */
[-C--:B------:R-:W-:Y:S01]  /*1d370*/  FMUL.FTZ R153, R153, R3.reuse ;  /* 0x0000000399997220 */ /* 0x080fe20000410000 */
[----:B------:R-:W-:Y:S01]  /*1d380*/  FMUL.FTZ R155, R155, R3 ;  /* 0x000000039b9b7220 */ /* 0x000fe20000410000 */
[----:B-----5:R-:W-:Y:S01]  /*1d390*/  IMAD.SHL.U32 R162, R162, 0x2, RZ ;  /* 0x00000002a2a27824 */ /* 0x020fe200078e00ff */
[----:B--2---:R-:W-:Y:S01]  /*1d3a0*/  HMMA.16816.F32 R172, R12, R20, R172 ;  /* 0x000000140cac723c */ /* 0x004fe200000018ac */
[----:B------:R2:W-:Y:S03]  /*1d3b0*/  MUFU.TANH R163, R152 ;  /* 0x0000009800a37308 */ /* 0x0005e60000002400 */
[----:B------:R-:W-:-:S02]  /*1d3c0*/  LOP3.LUT R162, R162, 0x6, RZ, 0xc0, !PT ;  /* 0x00000006a2a27812 */ /* 0x000fc400078ec0ff */
[----:B------:R-:W-:Y:S01]  /*1d3d0*/  HMMA.16816.F32 R64, R180, R34, R64 ;  /* 0x00000022b440723c */ /* 0x000fe20000001840 */
[----:B------:R-:W-:Y:S02]  /*1d3e0*/  LDSM.16.M88.4 R32, [R216+0x6800] ;  /* 0x00680000d820783b */ /* 0x000fe40000000200 */
[----:B------:R-:W5:Y:S01]  /*1d3f0*/  MUFU.TANH R151, R151 ;  /* 0x0000009700977308 */ /* 0x000f620000002400 */
[-C--:B---3--:R-:W-:Y:S01]  /*1d400*/  FMUL.FTZ R157, R158, R3.reuse ;  /* 0x000000039e9d7220 */ /* 0x088fe20000410000 */
[-C--:B------:R-:W-:Y:S01]  /*1d410*/  FMUL.FTZ R158, R159, R3.reuse ;  /* 0x000000039f9e7220 */ /* 0x080fe20000410000 */
[----:B------:R-:W-:Y:S01]  /*1d420*/  HMMA.16816.F32 R144, R12, R22, R144 ;  /* 0x000000160c90723c */ /* 0x000fe20000001890 */
[----:B------:R-:W3:Y:S04]  /*1d430*/  LDSM.16.M88.4 R20, [R209] ;  /* 0x00000000d114783b */ /* 0x000ee80000000200 */
[----:B------:R-:W5:Y:S01]  /*1d440*/  MUFU.TANH R160, R160 ;  /* 0x000000a000a07308 */ /* 0x000f620000002400 */
[----:B----4-:R-:W-:Y:S01]  /*1d450*/  HMMA.16816.F32 R60, R180, R28, R60 ;  /* 0x0000001cb43c723c */ /* 0x010fe2000000183c */
[----:B--2---:R-:W-:-:S05]  /*1d460*/  FMUL.FTZ R152, R154, R3 ;  /* 0x000000039a987220 */ /* 0x004fca0000410000 */
[C---:B-1----:R-:W-:Y:S01]  /*1d470*/  HMMA.16816.F32 R132, R52.reuse, R4, R132 ;  /* 0x000000043484723c */ /* 0x042fe20000001884 */
[-C--:B------:R-:W-:Y:S01]  /*1d480*/  FMUL.FTZ R154, R172, R3.reuse ;  /* 0x00000003ac9a7220 */ /* 0x080fe20000410000 */
[-C--:B------:R-:W-:Y:S01]  /*1d490*/  FMUL.FTZ R172, R175, R3.reuse ;  /* 0x00000003afac7220 */ /* 0x080fe20000410000 */
[-C--:B------:R-:W-:Y:S01]  /*1d4a0*/  FMUL.FTZ R159, R174, R3.reuse ;  /* 0x00000003ae9f7220 */ /* 0x080fe20000410000 */
[----:B------:R-:W1:Y:S02]  /*1d4b0*/  MUFU.TANH R150, R150 ;  /* 0x0000009600967308 */ /* 0x000e640000002400 */
[----:B------:R-:W-:Y:S01]  /*1d4c0*/  HMMA.16816.F32 R64, R52, R6, R64 ;  /* 0x000000063440723c */ /* 0x000fe20000001840 */
[----:B------:R-:W2:Y:S05]  /*1d4d0*/  LDSM.16.M88.4 R4, [R227+0xb000] ;  /* 0x00b00000e304783b */ /* 0x000eaa0000000200 */
[----:B------:R-:W-:Y:S01]  /*1d4e0*/  HMMA.16816.F32 R56, R180, R30, R56 ;  /* 0x0000001eb438723c */ /* 0x000fe20000001838 */
[----:B------:R-:W4:Y:S01]  /*1d4f0*/  MUFU.TANH R158, R158 ;  /* 0x0000009e009e7308 */ /* 0x000f220000002400 */
[-C--:B------:R-:W-:Y:S01]  /*1d500*/  FMUL.FTZ R144, R144, R3.reuse ;  /* 0x0000000390907220 */ /* 0x080fe20000410000 */
[-C--:B------:R-:W-:Y:S01]  /*1d510*/  FMUL.FTZ R146, R146, R3.reuse ;  /* 0x0000000392927220 */ /* 0x080fe20000410000 */
[-C--:B------:R-:W-:Y:S01]  /*1d520*/  FMUL.FTZ R145, R145, R3.reuse ;  /* 0x0000000391917220 */ /* 0x080fe20000410000 */
[----:B------:R-:W-:Y:S01]  /*1d530*/  FMUL.FTZ R147, R147, R3 ;  /* 0x0000000393937220 */ /* 0x000fe20000410000 */
[----:B------:R-:W-:Y:S01]  /*1d540*/  HMMA.16816.F32 R140, R24, R16, R140 ;  /* 0x00000010188c723c */ /* 0x000fe2000000188c */
[----:B------:R-:W-:-:S02]  /*1d550*/  IMAD R182, R250, 0x80, R162 ;  /* 0x00000080fab67824 */ /* 0x000fc400078e02a2 */
[----:B------:R-:W4:Y:S02]  /*1d560*/  MUFU.TANH R156, R156 ;  /* 0x0000009c009c7308 */ /* 0x000f240000002400 */
[C---:B------:R-:W-:Y:S01]  /*1d570*/  VIADD R28, R182.reuse, 0x9 ;  /* 0x00000009b61c7836 */ /* 0x040fe20000000000 */
[----:B------:R-:W-:Y:S01]  /*1d580*/  HMMA.16816.F32 R136, R24, R18, R136 ;  /* 0x000000121888723c */ /* 0x000fe20000001888 */
[C---:B------:R-:W-:Y:S02]  /*1d590*/  VIADD R16, R182.reuse, 0x1 ;  /* 0x00000001b6107836 */ /* 0x040fe40000000000 */
[----:B------:R-:W-:Y:S02]  /*1d5a0*/  VIADD R17, R182, 0x8 ;  /* 0x00000008b6117836 */ /* 0x000fe40000000000 */
[----:B------:R-:W4:Y:S01]  /*1d5b0*/  MUFU.TANH R157, R157 ;  /* 0x0000009d009d7308 */ /* 0x000f220000002400 */
[C---:B------:R-:W-:Y:S01]  /*1d5c0*/  ISETP.GE.AND P6, PT, R16.reuse, R50, PT ;  /* 0x000000321000720c */ /* 0x040fe20003fc6270 */
[----:B------:R-:W-:Y:S01]  /*1d5d0*/  HMMA.16816.F32 R60, R52, R8, R60 ;  /* 0x00000008343c723c */ /* 0x000fe2000000183c */
[----:B------:R-:W-:-:S02]  /*1d5e0*/  ISETP.GE.AND P4, PT, R16, R49, PT ;  /* 0x000000311000720c */ /* 0x000fc40003f86270 */
[CC--:B------:R-:W-:Y:S02]  /*1d5f0*/  ISETP.GE.AND P5, PT, R17.reuse, R50.reuse, PT ;  /* 0x000000321100720c */ /* 0x0c0fe40003fa6270 */
[-C--:B------:R-:W-:Y:S01]  /*1d600*/  ISETP.GE.AND P3, PT, R17, R49.reuse, PT ;  /* 0x000000311100720c */ /* 0x080fe20003f66270 */
[----:B---3--:R-:W-:Y:S01]  /*1d610*/  HMMA.16816.F32 R132, R36, R20, R132 ;  /* 0x000000142484723c */ /* 0x008fe20000001884 */
[----:B------:R-:W-:Y:S01]  /*1d620*/  FSEL R8, R168, -INF , !P6 ;  /* 0xff800000a8087808 */ /* 0x000fe20007000000 */
[----:B------:R-:W3:Y:S01]  /*1d630*/  LDSM.16.M88.4 R16, [R208] ;  /* 0x00000000d010783b */ /* 0x000ee20000000200 */
[----:B------:R-:W-:Y:S01]  /*1d640*/  FSEL R9, R169, -INF , !P4 ;  /* 0xff800000a9097808 */ /* 0x000fe20006000000 */
[----:B------:R-:W4:Y:S01]  /*1d650*/  MUFU.TANH R153, R153 ;  /* 0x0000009900997308 */ /* 0x000f220000002400 */
        /* <DEDUP_REMOVED lines=8> */
[C---:B------:R-:W-:Y:S01]  /*1d6e0*/  ISETP.GE.AND P5, PT, R28.reuse, R50, PT ;  /* 0x000000321c00720c */ /* 0x040fe20003fa6270 */
[----:B------:R5:W4:Y:S01]  /*1d6f0*/  MUFU.TANH R165, R155 ;  /* 0x0000009b00a57308 */ /* 0x000b220000002400 */
[----:B------:R-:W-:Y:S01]  /*1d700*/  ISETP.GE.AND P3, PT, R28, R49, PT ;  /* 0x000000311c00720c */ /* 0x000fe20003f66270 */
[----:B------:R-:W-:Y:S01]  /*1d710*/  VIADD R11, R182, 0x31 ;  /* 0x00000031b60b7836 */ /* 0x000fe20000000000 */
[----:B------:R-:W1:Y:S01]  /*1d720*/  LDSM.16.M88.4 R28, [R216+0x7000] ;  /* 0x00700000d81c783b */ /* 0x000e620000000200 */
[----:B------:R-:W-:Y:S01]  /*1d730*/  FSEL R183, R170, -INF , !P6 ;  /* 0xff800000aab77808 */ /* 0x000fe20007000000 */
[----:B------:R-:W-:Y:S01]  /*1d740*/  HMMA.16816.F32 R64, R36, R22, R64 ;  /* 0x000000162440723c */ /* 0x000fe20000001840 */
[----:B------:R-:W-:-:S02]  /*1d750*/  FSEL R186, R178, -INF , !P4 ;  /* 0xff800000b2ba7808 */ /* 0x000fc40006000000 */
[CC--:B------:R-:W-:Y:S01]  /*1d760*/  ISETP.GE.AND P6, PT, R20.reuse, R50.reuse, PT ;  /* 0x000000321400720c */ /* 0x0c0fe20003fc6270 */
[----:B------:R-:W4:Y:S01]  /*1d770*/  MUFU.TANH R152, R152 ;  /* 0x0000009800987308 */ /* 0x000f220000002400 */
[----:B------:R-:W-:Y:S01]  /*1d780*/  ISETP.GE.AND P4, PT, R20, R49, PT ;  /* 0x000000311400720c */ /* 0x000fe20003f86270 */
[----:B------:R-:W-:Y:S01]  /*1d790*/  VIADD R20, R182, 0x18 ;  /* 0x00000018b6147836 */ /* 0x000fe20000000000 */
[----:B------:R-:W-:Y:S01]  /*1d7a0*/  FSEL R179, R179, -INF , !P5 ;  /* 0xff800000b3b37808 */ /* 0x000fe20006800000 */
[----:B--2---:R-:W-:Y:S01]  /*1d7b0*/  HMMA.16816.F32 R132, R24, R4, R132 ;  /* 0x000000041884723c */ /* 0x004fe20000001884 */
[----:B------:R-:W-:Y:S02]  /*1d7c0*/  FSEL R181, R45, -INF , !P3 ;  /* 0xff8000002db57808 */ /* 0x000fe40005800000 */
[CC--:B------:R-:W-:Y:S01]  /*1d7d0*/  ISETP.GE.AND P5, PT, R20.reuse, R50.reuse, PT ;  /* 0x000000321400720c */ /* 0x0c0fe20003fa6270 */
[----:B-----5:R-:W-:Y:S01]  /*1d7e0*/  FMUL.FTZ R155, R173, R3 ;  /* 0x00000003ad9b7220 */ /* 0x020fe20000410000 */
[----:B------:R-:W-:Y:S01]  /*1d7f0*/  ISETP.GE.AND P3, PT, R20, R49, PT ;  /* 0x000000311400720c */ /* 0x000fe20003f66270 */
[----:B------:R-:W-:Y:S01]  /*1d800*/  VIADD R20, R182, 0x19 ;  /* 0x00000019b6147836 */ /* 0x000fe20000000000 */
[----:B------:R-:W-:Y:S01]  /*1d810*/  FSEL R177, R44, -INF , !P6 ;  /* 0xff8000002cb17808 */ /* 0x000fe20007000000 */
[----:B------:R-:W-:Y:S01]  /*1d820*/  VIADD R4, R182, 0x20 ;  /* 0x00000020b6047836 */ /* 0x000fe20000000000 */
[----:B------:R-:W-:Y:S01]  /*1d830*/  FSEL R184, R184, -INF , !P4 ;  /* 0xff800000b8b87808 */ /* 0x000fe20006000000 */
[----:B------:R-:W-:Y:S01]  /*1d840*/  FMUL.FTZ R137, R137, R3 ;  /* 0x0000000389897220 */ /* 0x000fe20000410000 */
[-C--:B------:R-:W-:Y:S01]  /*1d850*/  ISETP.GE.AND P6, PT, R20, R50.reuse, PT ;  /* 0x000000321400720c */ /* 0x080fe20003fc6270 */
[----:B------:R-:W-:Y:S01]  /*1d860*/  VIADD R5, R182, 0x28 ;  /* 0x00000028b6057836 */ /* 0x000fe20000000000 */
[----:B------:R-:W-:Y:S01]  /*1d870*/  ISETP.GE.AND P4, PT, R20, R49, PT ;  /* 0x000000311400720c */ /* 0x000fe20003f86270 */
[----:B------:R-:W-:Y:S01]  /*1d880*/  HMMA.16816.F32 R140, R12, R32, R140 ;  /* 0x000000200c8c723c */ /* 0x000fe2000000188c */
[----:B------:R-:W2:Y:S01]  /*1d890*/  LDSM.16.M88.4 R20, [R227+0xb800] ;  /* 0x00b80000e314783b */ /* 0x000ea20000000200 */
[----:B------:R-:W-:Y:S01]  /*1d8a0*/  FSEL R175, R40, -INF , !P5 ;  /* 0xff80000028af7808 */ /* 0x000fe20006800000 */
[----:B------:R-:W-:Y:S01]  /*1d8b0*/  VIADD R40, R182, 0x30 ;  /* 0x00000030b6287836 */ /* 0x000fe20000000000 */
[----:B------:R-:W-:Y:S01]  /*1d8c0*/  FSEL R180, R42, -INF , !P3 ;  /* 0xff8000002ab47808 */ /* 0x000fe20005800000 */
[----:B------:R-:W-:Y:S01]  /*1d8d0*/  FMUL.FTZ R10, R139, R3 ;  /* 0x000000038b0a7220 */ /* 0x000fe20000410000 */
[CC--:B------:R-:W-:Y:S01]  /*1d8e0*/  ISETP.GE.AND P5, PT, R4.reuse, R50.reuse, PT ;  /* 0x000000320400720c */ /* 0x0c0fe20003fa6270 */
[C---:B---3--:R-:W-:Y:S01]  /*1d8f0*/  HMMA.16816.F32 R60, R36.reuse, R16, R60 ;  /* 0x00000010243c723c */ /* 0x048fe2000000183c */
[----:B------:R-:W-:Y:S01]  /*1d900*/  ISETP.GE.AND P3, PT, R4, R49, PT ;  /* 0x000000310400720c */ /* 0x000fe20003f66270 */
[----:B------:R-:W-:Y:S01]  /*1d910*/  VIADD R4, R182, 0x21 ;  /* 0x00000021b6047836 */ /* 0x000fe20000000000 */
[----:B------:R-:W-:Y:S01]  /*1d920*/  FSEL R174, R41, -INF , !P6 ;  /* 0xff80000029ae7808 */ /* 0x000fe20007000000 */
[----:B------:R-:W3:Y:S01]  /*1d930*/  MUFU.TANH R154, R154 ;  /* 0x0000009a009a7308 */ /* 0x000ee20000002400 */
[----:B------:R-:W-:Y:S01]  /*1d940*/  FSEL R178, R43, -INF , !P4 ;  /* 0xff8000002bb27808 */ /* 0x000fe20006000000 */
[----:B------:R-:W-:Y:S01]  /*1d950*/  HMMA.16816.F32 R56, R36, R18, R56 ;  /* 0x000000122438723c */ /* 0x000fe20000001838 */
[-C--:B------:R-:W-:Y:S01]  /*1d960*/  ISETP.GE.AND P6, PT, R4, R50.reuse, PT ;  /* 0x000000320400720c */ /* 0x080fe20003fc6270 */
[----:B------:R-:W-:Y:S01]  /*1d970*/  FMUL.FTZ R17, R136, R3 ;  /* 0x0000000388117220 */ /* 0x000fe20000410000 */
[----:B------:R-:W-:Y:S01]  /*1d980*/  ISETP.GE.AND P4, PT, R4, R49, PT ;  /* 0x000000310400720c */ /* 0x000fe20003f86270 */
[----:B------:R-:W-:Y:S01]  /*1d990*/  VIADD R4, R182, 0x29 ;  /* 0x00000029b6047836 */ /* 0x000fe20000000000 */
[----:B------:R-:W-:Y:S01]  /*1d9a0*/  FSEL R34, R46, -INF , !P5 ;  /* 0xff8000002e227808 */ /* 0x000fe20006800000 */
[----:B-1----:R-:W-:Y:S01]  /*1d9b0*/  HMMA.16816.F32 R132, R12, R28, R132 ;  /* 0x0000001c0c84723c */ /* 0x002fe20000001884 */
[----:B------:R1:W-:Y:S01]  /*1d9c0*/  MUFU.TANH R28, R137 ;  /* 0x00000089001c7308 */ /* 0x0003e20000002400 */
[----:B------:R-:W-:Y:S01]  /*1d9d0*/  FSEL R32, R47, -INF , !P6 ;  /* 0xff8000002f207808 */ /* 0x000fe20007000000 */
[----:B------:R-:W-:Y:S01]  /*1d9e0*/  VIADD R18, R182, 0x40 ;  /* 0x00000040b6127836 */ /* 0x000fe20000000000 */
[----:B------:R-:W-:Y:S01]  /*1d9f0*/  FSEL R35, R164, -INF , !P4 ;  /* 0xff800000a4237808 */ /* 0x000fe20006000000 */
[-C--:B------:R-:W-:Y:S01]  /*1da00*/  FMUL.FTZ R140, R140, R3.reuse ;  /* 0x000000038c8c7220 */ /* 0x080fe20000410000 */
[----:B------:R-:W-:Y:S01]  /*1da10*/  HMMA.16816.F32 R64, R24, R6, R64 ;  /* 0x000000061840723c */ /* 0x000fe20000001840 */
[-C--:B------:R-:W-:Y:S01]  /*1da20*/  ISETP.GE.AND P5, PT, R5, R50.reuse, PT ;  /* 0x000000320500720c */ /* 0x080fe20003fa6270 */
[----:B------:R-:W-:Y:S01]  /*1da30*/  FMUL.FTZ R29, R138, R3 ;  /* 0x000000038a1d7220 */ /* 0x000fe20000410000 */
[CC--:B------:R-:W-:Y:S01]  /*1da40*/  ISETP.GE.AND P6, PT, R4.reuse, R50.reuse, PT ;  /* 0x000000320400720c */ /* 0x0c0fe20003fc6270 */
[----:B------:R-:W5:Y:S01]  /*1da50*/  MUFU.TANH R159, R159 ;  /* 0x0000009f009f7308 */ /* 0x000f620000002400 */
[----:B------:R-:W-:Y:S01]  /*1da60*/  ISETP.GE.AND P4, PT, R4, R49, PT ;  /* 0x000000310400720c */ /* 0x000fe20003f86270 */
[-C--:B------:R-:W-:Y:S01]  /*1da70*/  FMUL.FTZ R141, R141, R3.reuse ;  /* 0x000000038d8d7220 */ /* 0x080fe20000410000 */
[----:B------:R-:W-:Y:S01]  /*1da80*/  FSEL R138, R149, -INF , !P6 ;  /* 0xff800000958a7808 */ /* 0x000fe20007000000 */
[-C--:B------:R-:W-:Y:S01]  /*1da90*/  FMUL.FTZ R142, R142, R3.reuse ;  /* 0x000000038e8e7220 */ /* 0x080fe20000410000 */
[----:B------:R-:W-:Y:S01]  /*1daa0*/  FSEL R139, R151, -INF , !P4 ;  /* 0xff800000978b7808 */ /* 0x000fe20006000000 */
[----:B------:R-:W-:Y:S01]  /*1dab0*/  FMUL.FTZ R143, R143, R3 ;  /* 0x000000038f8f7220 */ /* 0x000fe20000410000 */
[----:B------:R-:W-:Y:S01]  /*1dac0*/  ISETP.GE.AND P6, PT, R11, R50, PT ;  /* 0x000000320b00720c */ /* 0x000fe20003fc6270 */
[----:B------:R-:W5:Y:S01]  /*1dad0*/  MUFU.TANH R155, R155 ;  /* 0x0000009b009b7308 */ /* 0x000f620000002400 */
[----:B-1----:R-:W-:-:S02]  /*1dae0*/  FSEL R137, R148, -INF , !P3 ;  /* 0xff80000094897808 */ /* 0x002fc40005800000 */
[-C--:B------:R-:W-:Y:S01]  /*1daf0*/  ISETP.GE.AND P3, PT, R5, R49.reuse, PT ;  /* 0x000000310500720c */ /* 0x080fe20003f66270 */
[C---:B--2---:R-:W-:Y:S01]  /*1db00*/  HMMA.16816.F32 R60, R24.reuse, R20, R60 ;  /* 0x00000014183c723c */ /* 0x044fe2000000183c */
[----:B------:R-:W1:Y:S01]  /*1db10*/  LDSM.16.M88.4 R4, [R216+0x7800] ;  /* 0x00780000d804783b */ /* 0x000e620000000200 */
[----:B------:R-:W-:Y:S01]  /*1db20*/  ISETP.GE.AND P4, PT, R11, R49, PT ;  /* 0x000000310b00720c */ /* 0x000fe20003f86270 */
[----:B------:R-:W-:Y:S01]  /*1db30*/  VIADD R11, R182, 0x39 ;  /* 0x00000039b60b7836 */ /* 0x000fe20000000000 */
[----:B------:R-:W2:Y:S01]  /*1db40*/  MUFU.TANH R172, R172 ;  /* 0x000000ac00ac7308 */ /* 0x000ea20000002400 */
[----:B------:R-:W-:Y:S01]  /*1db50*/  FSEL R33, R160, -INF , !P5 ;  /* 0xff800000a0217808 */ /* 0x000fe20006800000 */
[----:B------:R-:W-:Y:S01]  /*1db60*/  HMMA.16816.F32 R56, R24, R22, R56 ;  /* 0x000000161838723c */ /* 0x000fe20000001838 */
[----:B------:R-:W-:Y:S01]  /*1db70*/  FSEL R136, R150, -INF , !P3 ;  /* 0xff80000096887808 */ /* 0x000fe20005800000 */
[----:B------:R-:W-:Y:S01]  /*1db80*/  VIADD R20, R182, 0x38 ;  /* 0x00000038b6147836 */ /* 0x000fe20000000000 */
[-C--:B------:R-:W-:Y:S01]  /*1db90*/  ISETP.GE.AND P5, PT, R40, R50.reuse, PT ;  /* 0x000000322800720c */ /* 0x080fe20003fa6270 */
[----:B------:R-:W-:Y:S01]  /*1dba0*/  FMUL.FTZ R132, R132, R3 ;  /* 0x0000000384847220 */ /* 0x000fe20000410000 */
[----:B------:R-:W-:Y:S01]  /*1dbb0*/  ISETP.GE.AND P3, PT, R40, R49, PT ;  /* 0x000000312800720c */ /* 0x000fe20003f66270 */
[----:B------:R-:W-:Y:S01]  /*1dbc0*/  HMMA.16816.F32 R64, R12, R30, R64 ;  /* 0x0000001e0c40723c */ /* 0x000fe20000001840 */
[----:B------:R-:W-:Y:S01]  /*1dbd0*/  FSEL R161, R161, -INF , !P6 ;  /* 0xff800000a1a17808 */ /* 0x000fe20007000000 */
[----:B------:R-:W2:Y:S01]  /*1dbe0*/  MUFU.TANH R144, R144 ;  /* 0x0000009000907308 */ /* 0x000ea20000002400 */
[----:B----4-:R-:W-:Y:S01]  /*1dbf0*/  FSEL R151, R158, -INF , !P4 ;  /* 0xff8000009e977808 */ /* 0x010fe20006000000 */
[-C--:B------:R-:W-:Y:S01]  /*1dc00*/  FMUL.FTZ R134, R134, R3.reuse ;  /* 0x0000000386867220 */ /* 0x080fe20000410000 */
[-C--:B------:R-:W-:Y:S01]  /*1dc10*/  ISETP.GE.AND P6, PT, R11, R50.reuse, PT ;  /* 0x000000320b00720c */ /* 0x080fe20003fc6270 */
[----:B------:R-:W-:Y:S01]  /*1dc20*/  FMUL.FTZ R133, R133, R3 ;  /* 0x0000000385857220 */ /* 0x000fe20000410000 */
[----:B------:R-:W-:Y:S01]  /*1dc30*/  ISETP.GE.AND P4, PT, R11, R49, PT ;  /* 0x000000310b00720c */ /* 0x000fe20003f86270 */
[----:B------:R-:W-:Y:S01]  /*1dc40*/  VIADD R11, R182, 0x41 ;  /* 0x00000041b60b7836 */ /* 0x000fe20000000000 */
[----:B------:R-:W-:Y:S01]  /*1dc50*/  FSEL R160, R156, -INF , !P5 ;  /* 0xff8000009ca07808 */ /* 0x000fe20006800000 */
[----:B------:R-:W4:Y:S01]  /*1dc60*/  MUFU.TANH R173, R146 ;  /* 0x0000009200ad7308 */ /* 0x000f220000002400 */
[----:B------:R-:W-:Y:S01]  /*1dc70*/  FSEL R150, R157, -INF , !P3 ;  /* 0xff8000009d967808 */ /* 0x000fe20005800000 */
[----:B------:R-:W-:Y:S01]  /*1dc80*/  FMUL.FTZ R135, R135, R3 ;  /* 0x0000000387877220 */ /* 0x000fe20000410000 */
[----:B------:R-:W-:Y:S01]  /*1dc90*/  ISETP.GE.AND P5, PT, R20, R50, PT ;  /* 0x000000321400720c */ /* 0x000fe20003fa6270 */
[----:B------:R-:W-:-:S04]  /*1dca0*/  DEPBAR.LE SB0, 0x0 ;  /* 0x000080000000791a */ /* 0x000fc80000000000 */
[----:B------:R-:W4:Y:S01]  /*1dcb0*/  MUFU.TANH R167, R145 ;  /* 0x0000009100a77308 */ /* 0x000f220000002400 */
[----:B------:R-:W-:Y:S02]  /*1dcc0*/  ISETP.GE.AND P3, PT, R20, R49, PT ;  /* 0x000000311400720c */ /* 0x000fe40003f66270 */
[----:B------:R-:W-:Y:S02]  /*1dcd0*/  FSEL R164, R153, -INF , !P6 ;  /* 0xff80000099a47808 */ /* 0x000fe40007000000 */
[----:B------:R-:W-:Y:S01]  /*1dce0*/  FSEL R165, R165, -INF , !P4 ;  /* 0xff800000a5a57808 */ /* 0x000fe20006000000 */
[-C--:B------:R-:W-:Y:S01]  /*1dcf0*/  FMUL.FTZ R64, R64, R3.reuse ;  /* 0x0000000340407220 */ /* 0x080fe20000410000 */
[----:B------:R-:W-:Y:S01]  /*1dd00*/  FSEL R163, R163, -INF , !P5 ;  /* 0xff800000a3a37808 */ /* 0x000fe20006800000 */
[----:B------:R-:W4:Y:S01]  /*1dd10*/  MUFU.TANH R166, R147 ;  /* 0x0000009300a67308 */ /* 0x000f220000002400 */
[----:B------:R-:W-:Y:S01]  /*1dd20*/  FSEL R152, R152, -INF , !P3 ;  /* 0xff80000098987808 */ /* 0x000fe20005800000 */
[-C--:B------:R-:W-:Y:S01]  /*1dd30*/  FMUL.FTZ R66, R66, R3.reuse ;  /* 0x0000000342427220 */ /* 0x080fe20000410000 */
[C---:B-1----:R-:W-:Y:S01]  /*1dd40*/  HMMA.16816.F32 R60, R12.reuse, R4, R60 ;  /* 0x000000040c3c723c */ /* 0x042fe2000000183c */
[-C--:B------:R-:W-:Y:S01]  /*1dd50*/  ISETP.GE.AND P6, PT, R11, R50.reuse, PT ;  /* 0x000000320b00720c */ /* 0x080fe20003fc6270 */
[----:B------:R-:W-:Y:S01]  /*1dd60*/  FMUL.FTZ R65, R65, R3 ;  /* 0x0000000341417220 */ /* 0x000fe20000410000 */
[-C--:B------:R-:W-:Y:S01]  /*1dd70*/  ISETP.GE.AND P4, PT, R11, R49.reuse, PT ;  /* 0x000000310b00720c */ /* 0x080fe20003f86270 */
[----:B------:R-:W-:Y:S01]  /*1dd80*/  VIADD R11, R182, 0x48 ;  /* 0x00000048b60b7836 */ /* 0x000fe20000000000 */
[----:B------:R-:W1:Y:S01]  /*1dd90*/  MUFU.TANH R140, R140 ;  /* 0x0000008c008c7308 */ /* 0x000e620000002400 */
[----:B------:R-:W-:Y:S01]  /*1dda0*/  HMMA.16816.F32 R56, R12, R6, R56 ;  /* 0x000000060c38723c */ /* 0x000fe20000001838 */
[----:B------:R-:W-:Y:S01]  /*1ddb0*/  ISETP.GE.AND P5, PT, R18, R50, PT ;  /* 0x000000321200720c */ /* 0x000fe20003fa6270 */
[----:B------:R-:W-:Y:S01]  /*1ddc0*/  VIADD R5, R182, 0x49 ;  /* 0x00000049b6057836 */ /* 0x000fe20000000000 */
[----:B------:R-:W-:Y:S01]  /*1ddd0*/  ISETP.GE.AND P3, PT, R18, R49, PT ;  /* 0x000000311200720c */ /* 0x000fe20003f66270 */
[----:B------:R-:W-:Y:S01]  /*1dde0*/  FMUL.FTZ R67, R67, R3 ;  /* 0x0000000343437220 */ /* 0x000fe20000410000 */
[----:B---3--:R-:W-:-:S02]  /*1ddf0*/  FSEL R170, R154, -INF , !P5 ;  /* 0xff8000009aaa7808 */ /* 0x008fc40006800000 */
[----:B------:R-:W3:Y:S01]  /*1de00*/  MUFU.TANH R162, R142 ;  /* 0x0000008e00a27308 */ /* 0x000ee20000002400 */
[----:B-----5:R-:W-:Y:S01]  /*1de10*/  FSEL R171, R159, -INF , !P3 ;  /* 0xff8000009fab7808 */ /* 0x020fe20005800000 */
[C---:B------:R-:W-:Y:S01]  /*1de20*/  VIADD R7, R182.reuse, 0x60 ;  /* 0x00000060b6077836 */ /* 0x040fe20000000000 */
[CC--:B------:R-:W-:Y:S01]  /*1de30*/  ISETP.GE.AND P5, PT, R11.reuse, R50.reuse, PT ;  /* 0x000000320b00720c */ /* 0x0c0fe20003fa6270 */
[C---:B------:R-:W-:Y:S01]  /*1de40*/  VIADD R6, R182.reuse, 0x61 ;  /* 0x00000061b6067836 */ /* 0x040fe20000000000 */
[----:B------:R-:W-:Y:S01]  /*1de50*/  ISETP.GE.AND P3, PT, R11, R49, PT ;  /* 0x000000310b00720c */ /* 0x000fe20003f66270 */
[----:B------:R-:W-:Y:S01]  /*1de60*/  VIADD R11, R182, 0x50 ;  /* 0x00000050b60b7836 */ /* 0x000fe20000000000 */
[----:B------:R-:W-:Y:S01]  /*1de70*/  FSEL R168, R155, -INF , !P6 ;  /* 0xff8000009ba87808 */ /* 0x000fe20007000000 */
[----:B------:R-:W5:Y:S01]  /*1de80*/  MUFU.TANH R141, R141 ;  /* 0x0000008d008d7308 */ /* 0x000f620000002400 */
[----:B--2---:R-:W-:Y:S02]  /*1de90*/  FSEL R172, R172, -INF , !P4 ;  /* 0xff800000acac7808 */ /* 0x004fe40006000000 */
[CC--:B------:R-:W-:Y:S01]  /*1dea0*/  ISETP.GE.AND P6, PT, R5.reuse, R50.reuse, PT ;  /* 0x000000320500720c */ /* 0x0c0fe20003fc6270 */
[----:B------:R-:W-:Y:S01]  /*1deb0*/  FMUL.FTZ R60, R60, R3 ;  /* 0x000000033c3c7220 */ /* 0x000fe20000410000 */
[----:B------:R-:W-:Y:S01]  /*1dec0*/  ISETP.GE.AND P4, PT, R5, R49, PT ;  /* 0x000000310500720c */ /* 0x000fe20003f86270 */
[----:B------:R-:W-:Y:S01]  /*1ded0*/  VIADD R5, R182, 0x51 ;  /* 0x00000051b6057836 */ /* 0x000fe20000000000 */
        /* <DEDUP_REMOVED lines=11> */
[-C--:B------:R-:W-:Y:S01]  /*1df90*/  FMUL.FTZ R56, R56, R3.reuse ;  /* 0x0000000338387220 */ /* 0x080fe20000410000 */
[CC--:B------:R-:W-:Y:S01]  /*1dfa0*/  ISETP.GE.AND P6, PT, R5.reuse, R50.reuse, PT ;  /* 0x000000320500720c */ /* 0x0c0fe20003fc6270 */
[----:B------:R-:W-:Y:S01]  /*1dfb0*/  FMUL.FTZ R58, R58, R3 ;  /* 0x000000033a3a7220 */ /* 0x000fe20000410000 */
[----:B------:R-:W-:Y:S01]  /*1dfc0*/  ISETP.GE.AND P4, PT, R5, R49, PT ;  /* 0x000000310500720c */ /* 0x000fe20003f86270 */
[----:B------:R-:W-:Y:S01]  /*1dfd0*/  VIADD R5, R182, 0x59 ;  /* 0x00000059b6057836 */ /* 0x000fe20000000000 */
[----:B-1----:R-:W-:Y:S01]  /*1dfe0*/  FSEL R157, R140, -INF , !P5 ;  /* 0xff8000008c9d7808 */ /* 0x002fe20006800000 */
[----:B------:R-:W1:Y:S01]  /*1dff0*/  MUFU.TANH R29, R29 ;  /* 0x0000001d001d7308 */ /* 0x000e620000002400 */
[----:B---3--:R-:W-:Y:S01]  /*1e000*/  FSEL R162, R162, -INF , !P3 ;  /* 0xff800000a2a27808 */ /* 0x008fe20005800000 */
[-C--:B------:R-:W-:Y:S01]  /*1e010*/  FMUL.FTZ R54, R59, R3.reuse ;  /* 0x000000033b367220 */ /* 0x080fe20000410000 */
[-C--:B------:R-:W-:Y:S01]  /*1e020*/  ISETP.GE.AND P5, PT, R11, R50.reuse, PT ;  /* 0x000000320b00720c */ /* 0x080fe20003fa6270 */
[----:B------:R-:W-:Y:S01]  /*1e030*/  FMUL.FTZ R57, R57, R3 ;  /* 0x0000000339397220 */ /* 0x000fe20000410000 */
[----:B------:R-:W-:Y:S01]  /*1e040*/  ISETP.GE.AND P3, PT, R11, R49, PT ;  /* 0x000000310b00720c */ /* 0x000fe20003f66270 */
[----:B------:R-:W-:Y:S01]  /*1e050*/  IMAD.MOV.U32 R140, RZ, RZ, R195 ;  /* 0x000000ffff8c7224 */ /* 0x000fe200078e00c3 */
[----:B-----5:R-:W-:Y:S01]  /*1e060*/  FSEL R156, R141, -INF , !P6 ;  /* 0xff8000008d9c7808 */ /* 0x020fe20007000000 */
[----:B------:R-:W3:Y:S01]  /*1e070*/  MUFU.TANH R10, R10 ;  /* 0x0000000a000a7308 */ /* 0x000ee20000002400 */
[----:B--2---:R-:W-:Y:S01]  /*1e080*/  FSEL R159, R16, -INF , !P4 ;  /* 0xff800000109f7808 */ /* 0x004fe20006000000 */
[----:B------:R-:W-:Y:S01]  /*1e090*/  IMAD.MOV.U32 R141, RZ, RZ, R194 ;  /* 0x000000ffff8d7224 */ /* 0x000fe200078e00c2 */
[----:B------:R-:W-:-:S02]  /*1e0a0*/  ISETP.GE.AND P6, PT, R5, R50, PT ;  /* 0x000000320500720c */ /* 0x000fc40003fc6270 */
[----:B------:R-:W-:Y:S01]  /*1e0b0*/  ISETP.GE.AND P4, PT, R5, R49, PT ;  /* 0x000000310500720c */ /* 0x000fe20003f86270 */
[----:B------:R-:W-:Y:S01]  /*1e0c0*/  FMUL.FTZ R5, R61, R3 ;  /* 0x000000033d057220 */ /* 0x000fe20000410000 */
[----:B----4-:R-:W-:Y:S01]  /*1e0d0*/  FSEL R155, R17, -INF , !P5 ;  /* 0xff800000119b7808 */ /* 0x010fe20006800000 */
[----:B------:R-:W2:Y:S01]  /*1e0e0*/  MUFU.TANH R146, R132 ;  /* 0x0000008400927308 */ /* 0x000ea20000002400 */
[----:B-1----:R-:W-:Y:S01]  /*1e0f0*/  FSEL R158, R29, -INF , !P3 ;  /* 0xff8000001d9e7808 */ /* 0x002fe20005800000 */
[C---:B------:R-:W-:Y:S01]  /*1e100*/  VIADD R3, R182.reuse, 0x79 ;  /* 0x00000079b6037836 */ /* 0x040fe20000000000 */
[C---:B------:R-:W-:Y:S02]  /*1e110*/  ISETP.GE.AND P5, PT, R7.reuse, R50, PT ;  /* 0x000000320700720c */ /* 0x040fe40003fa6270 */
[----:B------:R-:W-:Y:S01]  /*1e120*/  ISETP.GE.AND P3, PT, R7, R49, PT ;  /* 0x000000310700720c */ /* 0x000fe20003f66270 */
[----:B------:R-:W-:Y:S01]  /*1e130*/  VIADD R7, R182, 0x68 ;  /* 0x00000068b6077836 */ /* 0x000fe20000000000 */
[----:B------:R-:W-:Y:S01]  /*1e140*/  FSEL R154, R28, -INF , !P6 ;  /* 0xff8000001c9a7808 */ /* 0x000fe20007000000 */
[----:B------:R-:W1:Y:S01]  /*1e150*/  MUFU.TANH R149, R134 ;  /* 0x0000008600957308 */ /* 0x000e620000002400 */
[----:B---3--:R-:W-:-:S02]  /*1e160*/  FSEL R153, R10, -INF , !P4 ;  /* 0xff8000000a997808 */ /* 0x008fc40006000000 */
[CC--:B------:R-:W-:Y:S02]  /*1e170*/  ISETP.GE.AND P6, PT, R6.reuse, R50.reuse, PT ;  /* 0x000000320600720c */ /* 0x0c0fe40003fc6270 */
[----:B------:R-:W-:Y:S01]  /*1e180*/  ISETP.GE.AND P4, PT, R6, R49, PT ;  /* 0x000000310600720c */ /* 0x000fe20003f86270 */
[----:B------:R-:W-:Y:S02]  /*1e190*/  VIADD R6, R182, 0x69 ;  /* 0x00000069b6067836 */ /* 0x000fe40000000000 */
[----:B------:R-:W3:Y:S01]  /*1e1a0*/  MUFU.TANH R145, R133 ;  /* 0x0000008500917308 */ /* 0x000ee20000002400 */
[----:B--2---:R-:W-:Y:S02]  /*1e1b0*/  FSEL R146, R146, -INF , !P5 ;  /* 0xff80000092927808 */ /* 0x004fe40006800000 */
[----:B------:R-:W-:-:S05]  /*1e1c0*/  ISETP.GE.AND P5, PT, R7, R50, PT ;  /* 0x000000320700720c */ /* 0x000fca0003fa6270 */
[----:B------:R-:W2:Y:S01]  /*1e1d0*/  MUFU.TANH R148, R135 ;  /* 0x0000008700947308 */ /* 0x000ea20000002400 */
[----:B-1----:R-:W-:Y:S02]  /*1e1e0*/  FSEL R149, R149, -INF , !P3 ;  /* 0xff80000095957808 */ /* 0x002fe40005800000 */
[----:B------:R-:W-:Y:S01]  /*1e1f0*/  ISETP.GE.AND P3, PT, R7, R49, PT ;  /* 0x000000310700720c */ /* 0x000fe20003f66270 */
[----:B------:R-:W-:-:S04]  /*1e200*/  VIADD R7, R182, 0x70 ;  /* 0x00000070b6077836 */ /* 0x000fc80000000000 */
[----:B------:R-:W1:Y:S01]  /*1e210*/  MUFU.TANH R4, R64 ;  /* 0x0000004000047308 */ /* 0x000e620000002400 */
[----:B---3--:R-:W-:Y:S02]  /*1e220*/  FSEL R145, R145, -INF , !P6 ;  /* 0xff80000091917808 */ /* 0x008fe40007000000 */
[----:B------:R-:W-:-:S05]  /*1e230*/  ISETP.GE.AND P6, PT, R6, R50, PT ;  /* 0x000000320600720c */ /* 0x000fca0003fc6270 */
[----:B------:R-:W3:Y:S01]  /*1e240*/  MUFU.TANH R147, R66 ;  /* 0x0000004200937308 */ /* 0x000ee20000002400 */
[----:B--2---:R-:W-:Y:S02]  /*1e250*/  FSEL R148, R148, -INF , !P4 ;  /* 0xff80000094947808 */ /* 0x004fe40006000000 */
[----:B------:R-:W-:Y:S01]  /*1e260*/  ISETP.GE.AND P4, PT, R6, R49, PT ;  /* 0x000000310600720c */ /* 0x000fe20003f86270 */
[----:B------:R-:W-:-:S04]  /*1e270*/  VIADD R6, R182, 0x71 ;  /* 0x00000071b6067836 */ /* 0x000fc80000000000 */
[----:B------:R-:W2:Y:S01]  /*1e280*/  MUFU.TANH R143, R65 ;  /* 0x00000041008f7308 */ /* 0x000ea20000002400 */
[----:B-1----:R-:W-:Y:S01]  /*1e290*/  FSEL R144, R4, -INF , !P5 ;  /* 0xff80000004907808 */ /* 0x002fe20006800000 */
[----:B------:R-:W-:Y:S01]  /*1e2a0*/  VIADD R4, R182, 0x78 ;  /* 0x00000078b6047836 */ /* 0x000fe20000000000 */
[----:B------:R-:W-:-:S05]  /*1e2b0*/  ISETP.GE.AND P5, PT, R7, R50, PT ;  /* 0x000000320700720c */ /* 0x000fca0003fa6270 */
[----:B------:R-:W1:Y:S01]  /*1e2c0*/  MUFU.TANH R142, R67 ;  /* 0x00000043008e7308 */ /* 0x000e620000002400 */
[----:B---3--:R-:W-:Y:S02]  /*1e2d0*/  FSEL R147, R147, -INF , !P3 ;  /* 0xff80000093937808 */ /* 0x008fe40005800000 */
[----:B------:R-:W-:-:S05]  /*1e2e0*/  ISETP.GE.AND P3, PT, R7, R49, PT ;  /* 0x000000310700720c */ /* 0x000fca0003f66270 */
[----:B------:R-:W3:Y:S01]  /*1e2f0*/  MUFU.TANH R64, R60 ;  /* 0x0000003c00407308 */ /* 0x000ee20000002400 */
[----:B--2---:R-:W-:Y:S02]  /*1e300*/  FSEL R143, R143, -INF , !P6 ;  /* 0xff8000008f8f7808 */ /* 0x004fe40007000000 */
[----:B------:R-:W-:-:S05]  /*1e310*/  ISETP.GE.AND P6, PT, R6, R50, PT ;  /* 0x000000320600720c */ /* 0x000fca0003fc6270 */
[----:B------:R-:W2:Y:S01]  /*1e320*/  MUFU.TANH R134, R62 ;  /* 0x0000003e00867308 */ /* 0x000ea20000002400 */
[----:B-1----:R-:W-:Y:S02]  /*1e330*/  FSEL R142, R142, -INF , !P4 ;  /* 0xff8000008e8e7808 */ /* 0x002fe40006000000 */
[----:B------:R-:W-:-:S05]  /*1e340*/  ISETP.GE.AND P4, PT, R6, R49, PT ;  /* 0x000000310600720c */ /* 0x000fca0003f86270 */
[----:B------:R-:W1:Y:S01]  /*1e350*/  MUFU.TANH R5, R5 ;  /* 0x0000000500057308 */ /* 0x000e620000002400 */
[----:B---3--:R-:W-:Y:S01]  /*1e360*/  FSEL R64, R64, -INF , !P5 ;  /* 0xff80000040407808 */ /* 0x008fe20006800000 */
[----:B------:R-:W-:Y:S01]  /*1e370*/  BAR.SYNC.DEFER_BLOCKING 0x0 ;  /* 0x0000000000007b1d */ /* 0x000fe20000010000 */
[----:B------:R-:W-:-:S05]  /*1e380*/  ISETP.GE.AND P5, PT, R4, R50, PT ;  /* 0x000000320400720c */ /* 0x000fca0003fa6270 */
[----:B------:R1:W3:Y:S01]  /*1e390*/  MUFU.TANH R133, R63 ;  /* 0x0000003f00857308 */ /* 0x0002e20000002400 */
[----:B--2---:R-:W-:Y:S02]  /*1e3a0*/  FSEL R134, R134, -INF , !P3 ;  /* 0xff80000086867808 */ /* 0x004fe40005800000 */
[----:B------:R-:W-:-:S05]  /*1e3b0*/  ISETP.GE.AND P3, PT, R4, R49, PT ;  /* 0x000000310400720c */ /* 0x000fca0003f66270 */
[----:B------:R-:W2:Y:S08]  /*1e3c0*/  MUFU.TANH R62, R56 ;  /* 0x00000038003e7308 */ /* 0x000eb00000002400 */
[----:B------:R-:W4:Y:S01]  /*1e3d0*/  MUFU.TANH R67, R58 ;  /* 0x0000003a00437308 */ /* 0x000f220000002400 */
[----:B-1----:R-:W-:Y:S02]  /*1e3e0*/  FSEL R63, R5, -INF , !P6 ;  /* 0xff800000053f7808 */ /* 0x002fe40007000000 */
[----:B---3--:R-:W-:-:S02]  /*1e3f0*/  FSEL R133, R133, -INF , !P4 ;  /* 0xff80000085857808 */ /* 0x008fc40006000000 */
[CC--:B------:R-:W-:Y:S02]  /*1e400*/  ISETP.GE.AND P6, PT, R182.reuse, R50.reuse, PT ;  /* 0x00000032b600720c */ /* 0x0c0fe40003fc6270 */
[----:B------:R-:W-:Y:S01]  /*1e410*/  ISETP.GE.AND P4, PT, R182, R49, PT ;  /* 0x00000031b600720c */ /* 0x000fe20003f86270 */
[----:B------:R-:W1:Y:S01]  /*1e420*/  MUFU.TANH R60, R57 ;  /* 0x00000039003c7308 */ /* 0x000e620000002400 */
[----:B--2---:R-:W-:Y:S02]  /*1e430*/  FSEL R62, R62, -INF , !P5 ;  /* 0xff8000003e3e7808 */ /* 0x004fe40006800000 */
[----:B------:R-:W-:Y:S02]  /*1e440*/  ISETP.GE.AND P5, PT, R3, R50, PT ;  /* 0x000000320300720c */ /* 0x000fe40003fa6270 */
[----:B------:R-:W-:Y:S02]  /*1e450*/  FSEL R51, R51, -INF , !P6 ;  /* 0xff80000033337808 */ /* 0x000fe40007000000 */
[----:B------:R-:W-:Y:S01]  /*1e460*/  FSEL R176, R176, -INF , !P4 ;  /* 0xff800000b0b07808 */ /* 0x000fe20006000000 */
[----:B------:R-:W2:Y:S01]  /*1e470*/  MUFU.TANH R54, R54 ;  /* 0x0000003600367308 */ /* 0x000ea20000002400 */
[----:B----4-:R-:W-:-:S02]  /*1e480*/  FSEL R67, R67, -INF , !P3 ;  /* 0xff80000043437808 */ /* 0x010fc40005800000 */
[----:B------:R-:W-:Y:S02]  /*1e490*/  ISETP.GE.AND P3, PT, R3, R49, PT ;  /* 0x000000310300720c */ /* 0x000fe40003f66270 */
[----:B-1----:R-:W-:Y:S02]  /*1e4a0*/  FSEL R60, R60, -INF , !P5 ;  /* 0xff8000003c3c7808 */ /* 0x002fe40006800000 */
[----:B--2---:R-:W-:Y:S01]  /*1e4b0*/  FSEL R54, R54, -INF , !P3 ;  /* 0xff80000036367808 */ /* 0x004fe20005800000 */
[----:B------:R-:W-:Y:S05]  /*1e4c0*/  @!P2 BRA `(.L_x_1452) ;  /* 0x0000000c0020a947 */ /* 0x000fea0003800000 */
[----:B------:R-:W-:Y:S04]  /*1e4d0*/  BSSY B0, `(.L_x_1453) ;  /* 0x0000044000007945 */ /* 0x000fe80003800000 */
        /* <DEDUP_REMOVED lines=37> */
[----:B------:R-:W-:Y:S02]  /*1e730*/  IMAD.MOV.U32 R6, RZ, RZ, R10 ;  /* 0x000000ffff067224 */ /* 0x000fe400078e000a */
[----:B------:R-:W-:Y:S01]  /*1e740*/  MOV R5, R12 ;  /* 0x0000000c00057202 */ /* 0x000fe20000000f00 */
[----:B------:R-:W2:Y:S01]  /*1e750*/  LD.E.64 R10, desc[UR4][R192.64+0x38] ;  /* 0x00003804c00a7980 */ /* 0x000ea2000c101b00 */
[----:B------:R-:W-:Y:S02]  /*1e760*/  @!P0 IMAD.MOV R6, RZ, RZ, -R6 ;  /* 0x000000ffff068224 */ /* 0x000fe400078e0a06 */
[----:B------:R-:W-:-:S03]  /*1e770*/  @!P3 IADD3 R5, -R5, RZ, RZ ;  /* 0x000000ff0505b210 */ /* 0x000fc60007ffe1ff */
[C---:B------:R-:W-:Y:S02]  /*1e780*/  SEL R6, R3.reuse, R6, !P2 ;  /* 0x0000000603067207 */ /* 0x040fe40005000000 */
[----:B------:R-:W-:-:S03]  /*1e790*/  SEL R5, R3, R5, !P2 ;  /* 0x0000000503057207 */ /* 0x000fc60005000000 */
[----:B------:R-:W-:-:S04]  /*1e7a0*/  IMAD.WIDE R14, R6, 0x4, R248 ;  /* 0x00000004060e7825 */ /* 0x000fc800078e02f8 */
[C---:B------:R-:W-:Y:S01]  /*1e7b0*/  IMAD.WIDE R16, R5.reuse, 0x4, R248 ;  /* 0x0000000405107825 */ /* 0x040fe200078e02f8 */
[----:B------:R-:W3:Y:S04]  /*1e7c0*/  LD.E R3, desc[UR4][R14.64] ;  /* 0x000000040e037980 */ /* 0x000ee8000c101900 */
[----:B------:R-:W3:Y:S04]  /*1e7d0*/  LD.E R4, desc[UR4][R16.64] ;  /* 0x0000000410047980 */ /* 0x000ee8000c101900 */
[----:B------:R-:W4:Y:S01]  /*1e7e0*/  LD.E.64 R14, desc[UR4][R192.64+0x20] ;  /* 0x00002004c00e7980 */ /* 0x000f22000c101b00 */
[----:B------:R-:W-:-:S05]  /*1e7f0*/  IADD3 R5, R5, -R6, RZ ;  /* 0x8000000605057210 */ /* 0x000fca0007ffe0ff */
[----:B------:R-:W-:-:S05]  /*1e800*/  IMAD R13, R13, R5, -0x80 ;  /* 0xffffff800d0d7424 */ /* 0x000fca00078e0205 */
[----:B------:R-:W-:Y:S01]  /*1e810*/  SHF.R.S32.HI R6, RZ, 0x1f, R13 ;  /* 0x0000001fff067819 */ /* 0x000fe2000001140d */
[-C--:B--2---:R-:W-:Y:S02]  /*1e820*/  IMAD R5, R11, R13.reuse, RZ ;  /* 0x0000000d0b057224 */ /* 0x084fe400078e02ff */
[----:B------:R-:W-:-:S04]  /*1e830*/  IMAD.WIDE.U32 R12, R10, R13, RZ ;  /* 0x0000000d0a0c7225 */ /* 0x000fc800078e00ff */
[----:B------:R-:W-:-:S05]  /*1e840*/  IMAD R5, R10, R6, R5 ;  /* 0x000000060a057224 */ /* 0x000fca00078e0205 */
[----:B------:R-:W-:Y:S01]  /*1e850*/  IADD3 R13, R13, R5, RZ ;  /* 0x000000050d0d7210 */ /* 0x000fe20007ffe0ff */
[----:B---3--:R-:W-:-:S05]  /*1e860*/  IMAD.IADD R3, R3, 0x1, -R4 ;  /* 0x0000000103037824 */ /* 0x008fca00078e0a04 */
[----:B------:R-:W-:Y:S01]  /*1e870*/  SHF.R.S32.HI R6, RZ, 0x1f, R3 ;  /* 0x0000001fff067819 */ /* 0x000fe20000011403 */
[----:B----4-:R-:W-:Y:S02]  /*1e880*/  IMAD R4, R15, R3, RZ ;  /* 0x000000030f047224 */ /* 0x010fe400078e02ff */
[----:B------:R-:W-:-:S04]  /*1e890*/  IMAD.WIDE.U32 R12, R3, R14, R12 ;  /* 0x0000000e030c7225 */ /* 0x000fc800078e000c */
[----:B------:R-:W-:Y:S01]  /*1e8a0*/  IMAD R6, R14, R6, R4 ;  /* 0x000000060e067224 */ /* 0x000fe200078e0204 */
[----:B------:R-:W-:-:S03]  /*1e8b0*/  MOV R7, R12 ;  /* 0x0000000c00077202 */ /* 0x000fc60000000f00 */
[----:B------:R-:W-:Y:S01]  /*1e8c0*/  IMAD.IADD R6, R13, 0x1, R6 ;  /* 0x000000010d067824 */ /* 0x000fe200078e0206 */
[----:B------:R-:W-:Y:S05]  /*1e8d0*/  BRA `(.L_x_1455) ;  /* 0x00000000000c7947 */ /* 0x000fea0003800000 */
.L_x_1454:
[----:B------:R-:W2:Y:S02]  /*1e8e0*/  LD.E R7, desc[UR4][R192.64+0x38] ;  /* 0x00003804c0077980 */ /* 0x000ea4000c101900 */
[----:B--2---:R-:W-:-:S04]  /*1e8f0*/  LEA R7, -R7, RZ, 0x7 ;  /* 0x000000ff07077211 */ /* 0x004fc800078e39ff */
[----:B------:R-:W-:Y:S02]  /*1e900*/  SHF.R.S32.HI R6, RZ, 0x1f, R7 ;  /* 0x0000001fff067819 */ /* 0x000fe40000011407 */
.L_x_1455:
[----:B------:R-:W-:Y:S05]  /*1e910*/  BSYNC B0 ;  /* 0x0000000000007941 */ /* 0x000fea0003800000 */
.L_x_1453:
[----:B------:R-:W-:Y:S02]  /*1e920*/  LOP3.LUT R3, R251, 0x1, RZ, 0xc0, !PT ;  /* 0x00000001fb037812 */ /* 0x000fe400078ec0ff */
[----:B------:R-:W-:Y:S02]  /*1e930*/  @P1 IADD3 R4, P0, R7, R237, RZ ;  /* 0x000000ed07041210 */ /* 0x000fe40007f1e0ff */
[----:B------:R-:W-:Y:S02]  /*1e940*/  ISETP.NE.U32.AND P2, PT, R3, 0x1, PT ;  /* 0x000000010300780c */ /* 0x000fe40003f45070 */
[CC--:B------:R-:W-:Y:S01]  /*1e950*/  LEA R20, P3, R7.reuse, R240.reuse, 0x1 ;  /* 0x000000f007147211 */ /* 0x0c0fe200078608ff */
[----:B------:R-:W-:Y:S01]  /*1e960*/  @P1 IMAD.X R3, R6, 0x1, R238, P0 ;  /* 0x0000000106031824 */ /* 0x000fe200000e06ee */
[----:B------:R-:W-:Y:S02]  /*1e970*/  @P1 LEA R12, P0, R4, R240, 0x1 ;  /* 0x000000f0040c1211 */ /* 0x000fe400078008ff */
[----:B------:R-:W-:-:S02]  /*1e980*/  LEA.HI.X R21, R7, R239, R6, 0x1, P3 ;  /* 0x000000ef07157211 */ /* 0x000fc400018f0c06 */
[----:B------:R-:W-:Y:S02]  /*1e990*/  @P1 LEA.HI.X R13, R4, R239, R3, 0x1, P0 ;  /* 0x000000ef040d1211 */ /* 0x000fe400000f0c03 */
[----:B------:R-:W-:-:S03]  /*1e9a0*/  IADD3 R5, P3, P0, R237, R237, R7 ;  /* 0x000000eded057210 */ /* 0x000fc6000787e007 */
[-C--:B------:R-:W-:Y:S01]  /*1e9b0*/  @!P2 IADD3 R7, P4, R7, R237.reuse, RZ ;  /* 0x000000ed0707a210 */ /* 0x080fe20007f9e0ff */
[----:B------:R-:W-:Y:S01]  /*1e9c0*/  @!PT LDS RZ, [RZ] ;  /* 0x00000000fffff984 */ /* 0x000fe20000000800 */
[----:B------:R-:W-:Y:S01]  /*1e9d0*/  @!PT LDS RZ, [RZ] ;  /* 0x00000000fffff984 */ /* 0x000fe20000000800 */
[----:B------:R-:W-:Y:S01]  /*1e9e0*/  @!PT LDS RZ, [RZ] ;  /* 0x00000000fffff984 */ /* 0x000fe20000000800 */
[----:B------:R1:W-:Y:S01]  /*1e9f0*/  @!P2 LDGSTS.E.BYPASS.LTC128B.128 [R247+0x4000], desc[UR4][R20.64] ;  /* 0x0400000014f7afae */ /* 0x0003e2000b901d44 */
[----:B------:R-:W-:Y:S02]  /*1ea00*/  IADD3.X R4, R238, R238, R6, P3, P0 ;  /* 0x000000eeee047210 */ /* 0x000fe40001fe0406 */
[CC--:B------:R-:W-:Y:S01]  /*1ea10*/  @P1 LEA R10, P0, R5.reuse, R240.reuse, 0x1 ;  /* 0x000000f0050a1211 */ /* 0x0c0fe200078008ff */
[----:B------:R-:W-:Y:S01]  /*1ea20*/  @!P2 IMAD.X R6, R6, 0x1, R238, P4 ;  /* 0x000000010606a824 */ /* 0x000fe200020e06ee */
[CC--:B------:R-:W-:Y:S01]  /*1ea30*/  @!P2 LEA R16, P4, R5.reuse, R240.reuse, 0x1 ;  /* 0x000000f00510a211 */ /* 0x0c0fe200078808ff */
[----:B------:R1:W-:Y:S01]  /*1ea40*/  @P2 STS.128 [R247+0x4000], RZ ;  /* 0x004000fff7002388 */ /* 0x0003e20000000c00 */
[----:B------:R-:W-:Y:S02]  /*1ea50*/  IADD3 R3, P3, R5, R237, RZ ;  /* 0x000000ed05037210 */ /* 0x000fe40007f7e0ff */
[----:B------:R-:W-:Y:S01]  /*1ea60*/  @!P2 LEA R18, P5, R7, R240, 0x1 ;  /* 0x000000f00712a211 */ /* 0x000fe200078a08ff */
[----:B------:R-:W-:Y:S01]  /*1ea70*/  @!PT LDS RZ, [RZ] ;  /* 0x00000000fffff984 */ /* 0x000fe20000000800 */
[----:B------:R-:W-:Y:S01]  /*1ea80*/  @!PT LDS RZ, [RZ] ;  /* 0x00000000fffff984 */ /* 0x000fe20000000800 */
[----:B------:R-:W-:Y:S01]  /*1ea90*/  @!PT LDS RZ, [RZ] ;  /* 0x00000000fffff984 */ /* 0x000fe20000000800 */
[----:B------:R1:W-:Y:S01]  /*1eaa0*/  @P1 LDGSTS.E.BYPASS.LTC128B.128 [R247+0x8000], desc[UR4][R20.64+0x80] ;  /* 0x0800008014f71fae */ /* 0x0003e2000b901d44 */
[----:B------:R-:W-:-:S02]  /*1eab0*/  @P1 LEA.HI.X R11, R5, R239, R4, 0x1, P0 ;  /* 0x000000ef050b1211 */ /* 0x000fc400000f0c04 */
[-C--:B------:R-:W-:Y:S01]  /*1eac0*/  @!P2 LEA.HI.X R17, R5, R239.reuse, R4, 0x1, P4 ;  /* 0x000000ef0511a211 */ /* 0x080fe200020f0c04 */
[----:B------:R-:W-:Y:S01]  /*1ead0*/  IMAD.X R4, R4, 0x1, R238, P3 ;  /* 0x0000000104047824 */ /* 0x000fe200018e06ee */
[----:B------:R-:W-:Y:S01]  /*1eae0*/  @!P2 LEA.HI.X R19, R7, R239, R6, 0x1, P5 ;  /* 0x000000ef0713a211 */ /* 0x000fe200028f0c06 */
[----:B------:R1:W-:Y:S01]  /*1eaf0*/  @!P1 STS.128 [R247+0x8000], RZ ;  /* 0x008000fff7009388 */ /* 0x0003e20000000c00 */
[CC--:B------:R-:W-:Y:S02]  /*1eb00*/  @!P2 LEA R14, P4, R3.reuse, R240.reuse, 0x1 ;  /* 0x000000f0030ea211 */ /* 0x0c0fe400078808ff */
        /* <DEDUP_REMOVED lines=100> */
.L_x_1452:
[----:B------:R-:W-:Y:S05]  /*1f150*/  BSYNC B1 ;  /* 0x0000000000017941 */ /* 0x000fea0003800000 */
.L_x_1451:
[----:B------:R-:W2:Y:S01]  /*1f160*/  LD.E R56, desc[UR4][R192.64+0xdc] ;  /* 0x0000dc04c0387980 */ /* 0x000ea2000c101900 */
[----:B-1----:R-:W-:Y:S02]  /*1f170*/  FMNMX.FTZ R6, R0, R176, !PT ;  /* 0x000000b000067209 */ /* 0x002fe40007810000 */
        /* <DEDUP_REMOVED lines=74> */
[----:B-1----:R-:W-:-:S03]  /*1f620*/  FMNMX.FTZ R45, R4, R45, !PT ;  /* 0x0000002d042d7209 */ /* 0x002fc60007810000 */
[----:B------:R-:W1:Y:S01]  /*1f630*/  LDSM.16.MT88.4 R4, [R228+0xc000] ;  /* 0x00c00000e404783b */ /* 0x000e620000004200 */
[----:B---3--:R-:W-:Y:S02]  /*1f640*/  FMNMX.FTZ R46, R3, R46, !PT ;  /* 0x0000002e032e7209 */ /* 0x008fe40007810000 */
[----:B------:R-:W-:Y:S02]  /*1f650*/  FSETP.NEU.FTZ.AND P0, PT, R45, -INF , PT ;  /* 0xff8000002d00780b */ /* 0x000fe40003f1d000 */
[----:B------:R-:W-:Y:S01]  /*1f660*/  FSETP.NEU.FTZ.AND P1, PT, R46, -INF , PT ;  /* 0xff8000002e00780b */ /* 0x000fe20003f3d000 */
[C---:B--2---:R-:W-:Y:S01]  /*1f670*/  FMUL.FTZ R55, R56.reuse, R45 ;  /* 0x0000002d38377220 */ /* 0x044fe20000410000 */
[----:B------:R-:W-:-:S04]  /*1f680*/  FMUL.FTZ R61, R56, R46 ;  /* 0x0000002e383d7220 */ /* 0x000fc80000410000 */
[----:B------:R-:W-:Y:S02]  /*1f690*/  FSEL R55, R55, RZ, P0 ;  /* 0x000000ff37377208 */ /* 0x000fe40000000000 */
[----:B------:R-:W-:-:S03]  /*1f6a0*/  FSEL R61, R61, RZ, P1 ;  /* 0x000000ff3d3d7208 */ /* 0x000fc60000800000 */
[-C--:B------:R-:W-:Y:S01]  /*1f6b0*/  FFMA.FTZ R41, R9, R56.reuse, -R55 ;  /* 0x0000003809297223 */ /* 0x080fe20000010837 */
[----:B------:R-:W-:Y:S01]  /*1f6c0*/  FSEL R9, R46, RZ, P1 ;  /* 0x000000ff2e097208 */ /* 0x000fe20000800000 */
[-C--:B------:R-:W-:Y:S01]  /*1f6d0*/  FFMA.FTZ R43, R8, R56.reuse, -R61 ;  /* 0x00000038082b7223 */ /* 0x080fe2000001083d */
[----:B------:R-:W-:Y:S01]  /*1f6e0*/  FSEL R8, R45, RZ, P0 ;  /* 0x000000ff2d087208 */ /* 0x000fe20000000000 */
[-CC-:B------:R-:W-:Y:S01]  /*1f6f0*/  FFMA.FTZ R47, R176, R56.reuse, -R55.reuse ;  /* 0x00000038b02f7223 */ /* 0x180fe20000010837 */
[-C--:B------:R-:W-:Y:S01]  /*1f700*/  FFMA.FTZ R40, R185, R56.reuse, -R55 ;  /* 0x00000038b9287223 */ /* 0x080fe20000010837 */
[----:B------:R-:W-:Y:S01]  /*1f710*/  FADD.FTZ R9, R2, -R9 ;  /* 0x8000000902097221 */ /* 0x000fe20000010000 */
[-C--:B------:R-:W-:Y:S01]  /*1f720*/  FFMA.FTZ R3, R186, R56.reuse, -R55 ;  /* 0x00000038ba037223 */ /* 0x080fe20000010837 */
[----:B------:R-:W-:Y:S01]  /*1f730*/  FADD.FTZ R8, R0, -R8 ;  /* 0x8000000800087221 */ /* 0x000fe20000010000 */
[-CC-:B------:R-:W-:Y:S01]  /*1f740*/  FFMA.FTZ R44, R51, R56.reuse, -R61.reuse ;  /* 0x00000038332c7223 */ /* 0x180fe2000001083d */
[-CC-:B------:R-:W-:Y:S01]  /*1f750*/  FFMA.FTZ R42, R48, R56.reuse, -R61.reuse ;  /* 0x00000038302a7223 */ /* 0x180fe2000001083d */
[----:B------:R-:W-:Y:S01]  /*1f760*/  FFMA.FTZ R0, R183, R56, -R61 ;  /* 0x00000038b7007223 */ /* 0x000fe2000001083d */
[C---:B------:R-:W-:Y:S01]  /*1f770*/  FMUL.FTZ R2, R56.reuse, R9 ;  /* 0x0000000938027220 */ /* 0x040fe20000410000 */
[----:B------:R-:W-:Y:S01]  /*1f780*/  FMUL.FTZ R8, R56, R8 ;  /* 0x0000000838087220 */ /* 0x000fe20000410000 */
[----:B------:R-:W-:Y:S01]  /*1f790*/  MUFU.EX2 R47, R47 ;  /* 0x0000002f002f7308 */ /* 0x000fe20000000800 */
[-CC-:B------:R-:W-:Y:S01]  /*1f7a0*/  FFMA.FTZ R50, R181, R56.reuse, -R55.reuse ;  /* 0x00000038b5327223 */ /* 0x180fe20000010837 */
[-CC-:B------:R-:W-:Y:S01]  /*1f7b0*/  FFMA.FTZ R49, R184, R56.reuse, -R55.reuse ;  /* 0x00000038b8317223 */ /* 0x180fe20000010837 */
[-CC-:B------:R-:W-:Y:S01]  /*1f7c0*/  FFMA.FTZ R52, R180, R56.reuse, -R55.reuse ;  /* 0x00000038b4347223 */ /* 0x180fe20000010837 */
[-C--:B------:R-:W-:Y:S01]  /*1f7d0*/  FFMA.FTZ R51, R178, R56.reuse, -R55 ;  /* 0x00000038b2337223 */ /* 0x080fe20000010837 */
[-CC-:B------:R-:W-:Y:S01]  /*1f7e0*/  FFMA.FTZ R59, R179, R56.reuse, -R61.reuse ;  /* 0x00000038b33b7223 */ /* 0x180fe2000001083d */
[-CC-:B------:R-:W-:Y:S01]  /*1f7f0*/  FFMA.FTZ R53, R177, R56.reuse, -R61.reuse ;  /* 0x00000038b1357223 */ /* 0x180fe2000001083d */
[-CC-:B------:R-:W-:Y:S01]  /*1f800*/  FFMA.FTZ R58, R175, R56.reuse, -R61.reuse ;  /* 0x00000038af3a7223 */ /* 0x180fe2000001083d */
[----:B------:R-:W2:Y:S01]  /*1f810*/  MUFU.EX2 R41, R41 ;  /* 0x0000002900297308 */ /* 0x000ea20000000800 */
[-C--:B------:R-:W-:Y:S01]  /*1f820*/  FFMA.FTZ R57, R174, R56.reuse, -R61 ;  /* 0x00000038ae397223 */ /* 0x080fe2000001083d */
[-CC-:B------:R-:W-:Y:S01]  /*1f830*/  FFMA.FTZ R65, R137, R56.reuse, -R55.reuse ;  /* 0x0000003889417223 */ /* 0x180fe20000010837 */
[-CC-:B------:R-:W-:Y:S01]  /*1f840*/  FFMA.FTZ R132, R136, R56.reuse, -R55.reuse ;  /* 0x0000003888847223 */ /* 0x180fe20000010837 */
[-C--:B------:R-:W-:Y:S01]  /*1f850*/  FFMA.FTZ R66, R35, R56.reuse, -R55 ;  /* 0x0000003823427223 */ /* 0x080fe20000010837 */
[-CC-:B------:R-:W-:Y:S01]  /*1f860*/  FFMA.FTZ R135, R34, R56.reuse, -R61.reuse ;  /* 0x0000003822877223 */ /* 0x180fe2000001083d */
[-CC-:B------:R-:W-:Y:S01]  /*1f870*/  FFMA.FTZ R136, R32, R56.reuse, -R61.reuse ;  /* 0x0000003820887223 */ /* 0x180fe2000001083d */
[-CC-:B------:R-:W-:Y:S01]  /*1f880*/  FFMA.FTZ R137, R33, R56.reuse, -R61.reuse ;  /* 0x0000003821897223 */ /* 0x180fe2000001083d */
[----:B------:R-:W-:Y:S01]  /*1f890*/  MUFU.EX2 R40, R40 ;  /* 0x0000002800287308 */ /* 0x000fe20000000800 */
[-C--:B------:R-:W-:Y:S01]  /*1f8a0*/  FFMA.FTZ R138, R138, R56.reuse, -R61 ;  /* 0x000000388a8a7223 */ /* 0x080fe2000001083d */
[-CC-:B------:R-:W-:Y:S01]  /*1f8b0*/  FFMA.FTZ R139, R139, R56.reuse, -R55.reuse ;  /* 0x000000388b8b7223 */ /* 0x180fe20000010837 */
[----:B------:R-:W-:Y:S01]  /*1f8c0*/  LDSM.16.MT88.4 R32, [R228+0xd000] ;  /* 0x00d00000e420783b */ /* 0x000fe20000004200 */
[-CC-:B------:R-:W-:Y:S01]  /*1f8d0*/  FFMA.FTZ R150, R150, R56.reuse, -R55.reuse ;  /* 0x0000003896967223 */ /* 0x180fe20000010837 */
[-CC-:B------:R-:W-:Y:S01]  /*1f8e0*/  FFMA.FTZ R151, R151, R56.reuse, -R55.reuse ;  /* 0x0000003897977223 */ /* 0x180fe20000010837 */
[-C--:B------:R-:W-:Y:S01]  /*1f8f0*/  FFMA.FTZ R152, R152, R56.reuse, -R55 ;  /* 0x0000003898987223 */ /* 0x080fe20000010837 */
[-CC-:B------:R-:W-:Y:S01]  /*1f900*/  FFMA.FTZ R160, R160, R56.reuse, -R61.reuse ;  /* 0x00000038a0a07223 */ /* 0x180fe2000001083d */
[----:B------:R-:W3:Y:S01]  /*1f910*/  MUFU.EX2 R3, R3 ;  /* 0x0000000300037308 */ /* 0x000ee20000000800 */
[----:B--2---:R-:W-:Y:S01]  /*1f920*/  F2FP.F16.F32.PACK_AB R13, R41, R47 ;  /* 0x0000002f290d723e */ /* 0x004fe200000000ff */
        /* <DEDUP_REMOVED lines=9> */
[-CC-:B------:R-:W-:Y:S01]  /*1f9c0*/  FFMA.FTZ R168, R168, R56.reuse, -R61.reuse ;  /* 0x00000038a8a87223 */ /* 0x180fe2000001083d */
[-CC-:B------:R-:W-:Y:S01]  /*1f9d0*/  FFMA.FTZ R169, R169, R56.reuse, -R61.reuse ;  /* 0x00000038a9a97223 */ /* 0x180fe2000001083d */
[-C--:B------:R-:W-:Y:S01]  /*1f9e0*/  FFMA.FTZ R167, R167, R56.reuse, -R61 ;  /* 0x00000038a7a77223 */ /* 0x080fe2000001083d */
[-CC-:B------:R-:W-:Y:S01]  /*1f9f0*/  FFMA.FTZ R166, R166, R56.reuse, -R55.reuse ;  /* 0x00000038a6a67223 */ /* 0x180fe20000010837 */
[--C-:B------:R-:W-:Y:S01]  /*1fa00*/  FFMA.FTZ R162, R162, R56, -R55.reuse ;  /* 0x00000038a2a27223 */ /* 0x100fe20000010837 */
[----:B------:R-:W2:Y:S01]  /*1fa10*/  MUFU.EX2 R43, R43 ;  /* 0x0000002b002b7308 */ /* 0x000ea20000000800 */
[----:B---3--:R-:W-:Y:S01]  /*1fa20*/  F2FP.F16.F32.PACK_AB R15, R3, R40 ;  /* 0x00000028030f723e */ /* 0x008fe200000000ff */
        /* <DEDUP_REMOVED lines=11> */
[-CC-:B------:R-:W-:Y:S01]  /*1fae0*/  FFMA.FTZ R146, R146, R56.reuse, -R61.reuse ;  /* 0x0000003892927223 */ /* 0x180fe2000001083d */
[-CC-:B------:R-:W-:Y:S01]  /*1faf0*/  FFMA.FTZ R145, R145, R56.reuse, -R61.reuse ;  /* 0x0000003891917223 */ /* 0x180fe2000001083d */
[--C-:B------:R-:W-:Y:S01]  /*1fb00*/  FFMA.FTZ R144, R144, R56, -R61.reuse ;  /* 0x0000003890907223 */ /* 0x100fe2000001083d */
[----:B------:R-:W3:Y:S01]  /*1fb10*/  MUFU.EX2 R0, R0 ;  /* 0x0000000000007308 */ /* 0x000ee20000000800 */
[----:B--2---:R-:W-:Y:S01]  /*1fb20*/  F2FP.F16.F32.PACK_AB R12, R43, R44 ;  /* 0x0000002c2b0c723e */ /* 0x004fe200000000ff */
[-C--:B------:R-:W-:Y:S01]  /*1fb30*/  FFMA.FTZ R143, R143, R56.reuse, -R61 ;  /* 0x000000388f8f7223 */ /* 0x080fe2000001083d */
[-CC-:B------:R-:W-:Y:S01]  /*1fb40*/  FFMA.FTZ R142, R142, R56.reuse, -R55.reuse ;  /* 0x000000388e8e7223 */ /* 0x180fe20000010837 */
[-CC-:B------:R-:W-:Y:S01]  /*1fb50*/  FFMA.FTZ R134, R134, R56.reuse, -R55.reuse ;  /* 0x0000003886867223 */ /* 0x180fe20000010837 */
[-CC-:B------:R-:W-:Y:S01]  /*1fb60*/  FFMA.FTZ R133, R133, R56.reuse, -R55.reuse ;  /* 0x0000003885857223 */ /* 0x180fe20000010837 */
[-C--:B------:R-:W-:Y:S01]  /*1fb70*/  FFMA.FTZ R67, R67, R56.reuse, -R55 ;  /* 0x0000003843437223 */ /* 0x080fe20000010837 */
[----:B------:R-:W-:Y:S01]  /*1fb80*/  FFMA.FTZ R64, R64, R56, -R61 ;  /* 0x0000003840407223 */ /* 0x000fe2000001083d */
[----:B------:R2:W4:Y:S08]  /*1fb90*/  MUFU.EX2 R48, R8 ;  /* 0x0000000800307308 */ /* 0x0005300000000800 */
[----:B------:R-:W5:Y:S01]  /*1fba0*/  MUFU.EX2 R2, R2 ;  /* 0x0000000200027308 */ /* 0x000f620000000800 */
[----:B---3--:R-:W-:-:S07]  /*1fbb0*/  F2FP.F16.F32.PACK_AB R14, R0, R42 ;  /* 0x0000002a000e723e */ /* 0x008fce00000000ff */
[----:B------:R-:W3:Y:S01]  /*1fbc0*/  MUFU.EX2 R50, R50 ;  /* 0x0000003200327308 */ /* 0x000ee20000000800 */
[----:B--2---:R-:W2:Y:S01]  /*1fbd0*/  LDSM.16.MT88.4 R8, [R225+0xc000] ;  /* 0x00c00000e108783b */ /* 0x004ea20000004200 */
[-C--:B----4-:R-:W-:Y:S01]  /*1fbe0*/  FMUL.FTZ R130, R130, R48.reuse ;  /* 0x0000003082827220 */ /* 0x090fe20000410000 */
[-C--:B------:R-:W-:Y:S01]  /*1fbf0*/  FMUL.FTZ R131, R131, R48.reuse ;  /* 0x0000003083837220 */ /* 0x080fe20000410000 */
[-C--:B------:R-:W-:Y:S01]  /*1fc00*/  FMUL.FTZ R126, R126, R48.reuse ;  /* 0x000000307e7e7220 */ /* 0x080fe20000410000 */
[-C--:B------:R-:W-:Y:S01]  /*1fc10*/  FMUL.FTZ R127, R127, R48.reuse ;  /* 0x000000307f7f7220 */ /* 0x080fe20000410000 */
[-C--:B------:R-:W-:Y:S01]  /*1fc20*/  FMUL.FTZ R122, R122, R48.reuse ;  /* 0x000000307a7a7220 */ /* 0x080fe20000410000 */
[-C--:B------:R-:W-:Y:S01]  /*1fc30*/  FMUL.FTZ R123, R123, R48.reuse ;  /* 0x000000307b7b7220 */ /* 0x080fe20000410000 */
[----:B------:R-:W-:Y:S01]  /*1fc40*/  FMUL.FTZ R118, R118, R48 ;  /* 0x0000003076767220 */ /* 0x000fe20000410000 */
[-C--:B-----5:R-:W-:Y:S01]  /*1fc50*/  FMUL.FTZ R128, R128, R2.reuse ;  /* 0x0000000280807220 */ /* 0x0a0fe20000410000 */
[-C--:B------:R-:W-:Y:S01]  /*1fc60*/  FMUL.FTZ R129, R129, R2.reuse ;  /* 0x0000000281817220 */ /* 0x080fe20000410000 */
[-C--:B------:R-:W-:Y:S01]  /*1fc70*/  FMUL.FTZ R124, R124, R2.reuse ;  /* 0x000000027c7c7220 */ /* 0x080fe20000410000 */
[----:B------:R-:W-:Y:S01]  /*1fc80*/  FMUL.FTZ R125, R125, R2 ;  /* 0x000000027d7d7220 */ /* 0x000fe20000410000 */
[----:B------:R-:W-:Y:S01]  /*1fc90*/  FMUL.FTZ R119, R119, R48 ;  /* 0x0000003077777220 */ /* 0x000fe20000410000 */
[-C--:B------:R-:W-:Y:S01]  /*1fca0*/  FMUL.FTZ R120, R120, R2.reuse ;  /* 0x0000000278787220 */ /* 0x080fe20000410000 */
[-C--:B------:R-:W-:Y:S01]  /*1fcb0*/  FMUL.FTZ R121, R121, R2.reuse ;  /* 0x0000000279797220 */ /* 0x080fe20000410000 */
[-C--:B------:R-:W-:Y:S01]  /*1fcc0*/  FMUL.FTZ R116, R116, R2.reuse ;  /* 0x0000000274747220 */ /* 0x080fe20000410000 */
[C---:B-1----:R-:W-:Y:S01]  /*1fcd0*/  HMMA.16816.F32 R128, R12.reuse, R4, R128 ;  /* 0x000000040c80723c */ /* 0x042fe20000001880 */
[----:B------:R-:W-:Y:S01]  /*1fce0*/  FMUL.FTZ R117, R117, R2 ;  /* 0x0000000275757220 */ /* 0x000fe20000410000 */
[-C--:B------:R-:W-:Y:S01]  /*1fcf0*/  FMUL.FTZ R114, R114, R48.reuse ;  /* 0x0000003072727220 */ /* 0x080fe20000410000 */
[-C--:B------:R-:W-:Y:S01]  /*1fd00*/  FMUL.FTZ R115, R115, R48.reuse ;  /* 0x0000003073737220 */ /* 0x080fe20000410000 */
[-C--:B------:R-:W-:Y:S01]  /*1fd10*/  FMUL.FTZ R110, R110, R48.reuse ;  /* 0x000000306e6e7220 */ /* 0x080fe20000410000 */
[----:B------:R-:W-:Y:S01]  /*1fd20*/  FMUL.FTZ R111, R111, R48 ;  /* 0x000000306f6f7220 */ /* 0x000fe20000410000 */
[C---:B------:R-:W-:Y:S01]  /*1fd30*/  HMMA.16816.F32 R124, R12.reuse, R6, R124 ;  /* 0x000000060c7c723c */ /* 0x040fe2000000187c */
[----:B------:R-:W1:Y:S01]  /*1fd40*/  LDSM.16.MT88.4 R4, [R224+0xc000] ;  /* 0x00c00000e004783b */ /* 0x000e620000004200 */
[-C--:B------:R-:W-:Y:S01]  /*1fd50*/  FMUL.FTZ R112, R112, R2.reuse ;  /* 0x0000000270707220 */ /* 0x080fe20000410000 */
[-C--:B------:R-:W-:Y:S01]  /*1fd60*/  FMUL.FTZ R113, R113, R2.reuse ;  /* 0x0000000271717220 */ /* 0x080fe20000410000 */
[-C--:B------:R-:W-:Y:S01]  /*1fd70*/  FMUL.FTZ R108, R108, R2.reuse ;  /* 0x000000026c6c7220 */ /* 0x080fe20000410000 */
[----:B------:R-:W-:Y:S01]  /*1fd80*/  FMUL.FTZ R109, R109, R2 ;  /* 0x000000026d6d7220 */ /* 0x000fe20000410000 */
[C---:B------:R-:W-:Y:S01]  /*1fd90*/  HMMA.16816.F32 R120, R12.reuse, R16, R120 ;  /* 0x000000100c78723c */ /* 0x040fe20000001878 */
[-C--:B------:R-:W-:Y:S01]  /*1fda0*/  FMUL.FTZ R106, R106, R48.reuse ;  /* 0x000000306a6a7220 */ /* 0x080fe20000410000 */
[----:B------:R-:W-:Y:S01]  /*1fdb0*/  FMUL.FTZ R107, R107, R48 ;  /* 0x000000306b6b7220 */ /* 0x000fe20000410000 */
[-C--:B------:R-:W-:Y:S01]  /*1fdc0*/  FMUL.FTZ R104, R104, R2.reuse ;  /* 0x0000000268687220 */ /* 0x080fe20000410000 */
[----:B------:R-:W-:Y:S01]  /*1fdd0*/  FMUL.FTZ R105, R105, R2 ;  /* 0x0000000269697220 */ /* 0x000fe20000410000 */
[-C--:B------:R-:W-:Y:S01]  /*1fde0*/  FMUL.FTZ R102, R102, R48.reuse ;  /* 0x0000003066667220 */ /* 0x080fe20000410000 */
[C---:B------:R-:W-:Y:S01]  /*1fdf0*/  HMMA.16816.F32 R116, R12.reuse, R18, R116 ;  /* 0x000000120c74723c */ /* 0x040fe20000001874 */
[----:B------:R-:W4:Y:S01]  /*1fe00*/  LDSM.16.MT88.4 R16, [R228+0x10000] ;  /* 0x01000000e410783b */ /* 0x000f220000004200 */
[----:B------:R-:W-:Y:S01]  /*1fe10*/  FMUL.FTZ R103, R103, R48 ;  /* 0x0000003067677220 */ /* 0x000fe20000410000 */
[-C--:B------:R-:W-:Y:S01]  /*1fe20*/  FMUL.FTZ R100, R100, R2.reuse ;  /* 0x0000000264647220 */ /* 0x080fe20000410000 */
[----:B------:R-:W-:Y:S01]  /*1fe30*/  FMUL.FTZ R101, R101, R2 ;  /* 0x0000000265657220 */ /* 0x000fe20000410000 */
[-C--:B------:R-:W-:Y:S01]  /*1fe40*/  FMUL.FTZ R98, R98, R48.reuse ;  /* 0x0000003062627220 */ /* 0x080fe20000410000 */
[C---:B--2---:R-:W-:Y:S01]  /*1fe50*/  HMMA.16816.F32 R112, R12.reuse, R8, R112 ;  /* 0x000000080c70723c */ /* 0x044fe20000001870 */
[----:B------:R-:W-:Y:S01]  /*1fe60*/  FMUL.FTZ R99, R99, R48 ;  /* 0x0000003063637220 */ /* 0x000fe20000410000 */
[-C--:B------:R-:W-:Y:S01]  /*1fe70*/  FMUL.FTZ R96, R96, R2.reuse ;  /* 0x0000000260607220 */ /* 0x080fe20000410000 */
[----:B------:R-:W-:Y:S01]  /*1fe80*/  FMUL.FTZ R97, R97, R2 ;  /* 0x0000000261617220 */ /* 0x000fe20000410000 */
[-C--:B------:R-:W-:Y:S01]  /*1fe90*/  FMUL.FTZ R94, R94, R48.reuse ;  /* 0x000000305e5e7220 */ /* 0x080fe20000410000 */
[----:B------:R-:W-:Y:S01]  /*1fea0*/  FMUL.FTZ R95, R95, R48 ;  /* 0x000000305f5f7220 */ /* 0x000fe20000410000 */
[C---:B------:R-:W-:Y:S01]  /*1feb0*/  HMMA.16816.F32 R108, R12.reuse, R10, R108 ;  /* 0x0000000a0c6c723c */ /* 0x040fe2000000186c */
[----:B------:R-:W2:Y:S01]  /*1fec0*/  LDSM.16.MT88.4 R8, [R226+0x10000] ;  /* 0x01000000e208783b */ /* 0x000ea20000004200 */
[-C--:B------:R-:W-:Y:S01]  /*1fed0*/  FMUL.FTZ R92, R92, R2.reuse ;  /* 0x000000025c5c7220 */ /* 0x080fe20000410000 */
[----:B------:R-:W-:Y:S01]  /*1fee0*/  FMUL.FTZ R93, R93, R2 ;  /* 0x000000025d5d7220 */ /* 0x000fe20000410000 */
[----:B------:R-:W5:Y:S01]  /*1fef0*/  MUFU.EX2 R49, R49 ;  /* 0x0000003100317308 */ /* 0x000f620000000800 */
[-C--:B------:R-:W-:Y:S01]  /*1ff00*/  FMUL.FTZ R90, R90, R48.reuse ;  /* 0x000000305a5a7220 */ /* 0x080fe20000410000 */
[----:B------:R-:W-:Y:S01]  /*1ff10*/  FMUL.FTZ R91, R91, R48 ;  /* 0x000000305b5b7220 */ /* 0x000fe20000410000 */
[-C--:B------:R-:W-:Y:S01]  /*1ff20*/  FMUL.FTZ R88, R88, R2.reuse ;  /* 0x0000000258587220 */ /* 0x080fe20000410000 */
[----:B------:R-:W-:Y:S01]  /*1ff30*/  FMUL.FTZ R89, R89, R2 ;  /* 0x0000000259597220 */ /* 0x000fe20000410000 */
[-C--:B------:R-:W-:Y:S01]  /*1ff40*/  FMUL.FTZ R86, R86, R48.reuse ;  /* 0x0000003056567220 */ /* 0x080fe20000410000 */
[----:B------:R-:W-:Y:S01]  /*1ff50*/  FMUL.FTZ R87, R87, R48 ;  /* 0x0000003057577220 */ /* 0x000fe20000410000 */
[-C--:B------:R-:W-:Y:S01]  /*1ff60*/  FMUL.FTZ R84, R84, R2.reuse ;  /* 0x0000000254547220 */ /* 0x080fe20000410000 */
[----:B------:R-:W-:Y:S01]  /*1ff70*/  MUFU.EX2 R52, R52 ;  /* 0x0000003400347308 */ /* 0x000fe20000000800 */
[----:B------:R-:W-:Y:S01]  /*1ff80*/  FMUL.FTZ R85, R85, R2 ;  /* 0x0000000255557220 */ /* 0x000fe20000410000 */
[-C--:B------:R-:W-:Y:S01]  /*1ff90*/  FMUL.FTZ R82, R82, R48.reuse ;  /* 0x0000003052527220 */ /* 0x080fe20000410000 */
[----:B------:R-:W-:Y:S01]  /*1ffa0*/  FMUL.FTZ R83, R83, R48 ;  /* 0x0000003053537220 */ /* 0x000fe20000410000 */
[-C--:B------:R-:W-:Y:S01]  /*1ffb0*/  FMUL.FTZ R80, R80, R2.reuse ;  /* 0x0000000250507220 */ /* 0x080fe20000410000 */
[C---:B-1----:R-:W-:Y:S01]  /*1ffc0*/  HMMA.16816.F32 R104, R12.reuse, R4, R104 ;  /* 0x000000040c68723c */ /* 0x042fe20000001868 */
[----:B------:R-:W-:Y:S01]  /*1ffd0*/  FMUL.FTZ R81, R81, R2 ;  /* 0x0000000251517220 */ /* 0x000fe20000410000 */
[-C--:B------:R-:W-:Y:S01]  /*1ffe0*/  FMUL.FTZ R78, R78, R48.reuse ;  /* 0x000000304e4e7220 */ /* 0x080fe20000410000 */
[----:B------:R-:W-:Y:S01]  /*1fff0*/  MUFU.EX2 R51, R51 ;  /* 0x0000003300337308 */ /* 0x000fe20000000800 */
[----:B------:R-:W-:Y:S01]  /*20000*/  FMUL.FTZ R79, R79, R48 ;  /* 0x000000304f4f7220 */ /* 0x000fe20000410000 */
[-C--:B------:R-:W-:Y:S01]  /*20010*/  FMUL.FTZ R76, R76, R2.reuse ;  /* 0x000000024c4c7220 */ /* 0x080fe20000410000 */
[C---:B------:R-:W-:Y:S01]  /*20020*/  HMMA.16816.F32 R100, R12.reuse, R6, R100 ;  /* 0x000000060c64723c */ /* 0x040fe20000001864 */
[----:B------:R-:W1:Y:S01]  /*20030*/  LDSM.16.MT88.4 R4, [R225+0x10000] ;  /* 0x01000000e104783b */ /* 0x000e620000004200 */
[----:B------:R-:W-:Y:S01]  /*20040*/  FMUL.FTZ R77, R77, R2 ;  /* 0x000000024d4d7220 */ /* 0x000fe20000410000 */
[-C--:B------:R-:W-:Y:S01]  /*20050*/  FMUL.FTZ R74, R74, R48.reuse ;  /* 0x000000304a4a7220 */ /* 0x080fe20000410000 */
[----:B------:R-:W-:Y:S01]  /*20060*/  FMUL.FTZ R75, R75, R48 ;  /* 0x000000304b4b7220 */ /* 0x000fe20000410000 */
[----:B------:R-:W-:Y:S01]  /*20070*/  MUFU.EX2 R59, R59 ;  /* 0x0000003b003b7308 */ /* 0x000fe20000000800 */
[C---:B----4-:R-:W-:Y:S01]  /*20080*/  HMMA.16816.F32 R96, R12.reuse, R16, R96 ;  /* 0x000000100c60723c */ /* 0x050fe20000001860 */
[-C--:B------:R-:W-:Y:S01]  /*20090*/  FMUL.FTZ R72, R72, R2.reuse ;  /* 0x0000000248487220 */ /* 0x080fe20000410000 */
[----:B------:R-:W-:Y:S01]  /*200a0*/  FMUL.FTZ R73, R73, R2 ;  /* 0x0000000249497220 */ /* 0x000fe20000410000 */
[-C--:B------:R-:W-:Y:S01]  /*200b0*/  FMUL.FTZ R70, R70, R48.reuse ;  /* 0x0000003046467220 */ /* 0x080fe20000410000 */
[----:B------:R-:W-:Y:S01]  /*200c0*/  FMUL.FTZ R71, R71, R48 ;  /* 0x0000003047477220 */ /* 0x000fe20000410000 */
[-C--:B------:R-:W-:Y:S01]  /*200d0*/  FMUL.FTZ R68, R68, R2.reuse ;  /* 0x0000000244447220 */ /* 0x080fe20000410000 */
[C---:B------:R-:W-:Y:S01]  /*200e0*/  HMMA.16816.F32 R92, R12.reuse, R18, R92 ;  /* 0x000000120c5c723c */ /* 0x040fe2000000185c */
[----:B------:R-:W4:Y:S01]  /*200f0*/  LDSM.16.MT88.4 R16, [R228+0xc800] ;  /* 0x00c80000e410783b */ /* 0x000f220000004200 */
[----:B------:R-:W5:Y:S01]  /*20100*/  MUFU.EX2 R53, R53 ;  /* 0x0000003500357308 */ /* 0x000f620000000800 */
[-C--:B------:R-:W-:Y:S01]  /*20110*/  FMUL.FTZ R69, R69, R2.reuse ;  /* 0x0000000245457220 */ /* 0x080fe20000410000 */
[----:B------:R-:W-:Y:S01]  /*20120*/  FFMA.FTZ R2, R196, R2, R44 ;  /* 0x00000002c4027223 */ /* 0x000fe2000001002c */
[----:B------:R-:W-:Y:S01]  /*20130*/  FFMA.FTZ R47, R252, R48, R47 ;  /* 0x00000030fc2f7223 */ /* 0x000fe2000001002f */
[C---:B--2---:R-:W-:Y:S02]  /*20140*/  HMMA.16816.F32 R88, R12.reuse, R8, R88 ;  /* 0x000000080c58723c */ /* 0x044fe40000001858 */
[----:B------:R-:W-:Y:S01]  /*20150*/  FADD.FTZ R2, R43, R2 ;  /* 0x000000022b027221 */ /* 0x000fe20000010000 */
[----:B------:R-:W-:Y:S01]  /*20160*/  FADD.FTZ R47, R41, R47 ;  /* 0x0000002f292f7221 */ /* 0x000fe20000010000 */
[----:B------:R-:W-:Y:S02]  /*20170*/  MUFU.EX2 R58, R58 ;  /* 0x0000003a003a7308 */ /* 0x000fe40000000800 */
[----:B------:R-:W-:Y:S01]  /*20180*/  HMMA.16816.F32 R84, R12, R10, R84 ;  /* 0x0000000a0c54723c */ /* 0x000fe20000001854 */
[----:B------:R-:W2:Y:S01]  /*20190*/  LDSM.16.MT88.4 R8, [R225+0xc800] ;  /* 0x00c80000e108783b */ /* 0x000ea20000004200 */
[----:B------:R-:W-:Y:S01]  /*201a0*/  FADD.FTZ R2, R42, R2 ;  /* 0x000000022a027221 */ /* 0x000fe20000010000 */
[----:B------:R-:W-:-:S03]  /*201b0*/  FADD.FTZ R47, R40, R47 ;  /* 0x0000002f282f7221 */ /* 0x000fc60000010000 */
[----:B------:R-:W4:Y:S01]  /*201c0*/  MUFU.EX2 R57, R57 ;  /* 0x0000003900397308 */ /* 0x000f220000000800 */
[----:B------:R-:W-:Y:S01]  /*201d0*/  HMMA.16816.F32 R72, R12, R28, R72 ;  /* 0x0000001c0c48723c */ /* 0x000fe20000001848 */
[----:B------:R-:W-:Y:S01]  /*201e0*/  FADD.FTZ R2, R0, R2 ;  /* 0x0000000200027221 */ /* 0x000fe20000010000 */
[----:B------:R-:W-:Y:S01]  /*201f0*/  FADD.FTZ R47, R3, R47 ;  /* 0x0000002f032f7221 */ /* 0x000fe20000010000 */
[----:B------:R-:W-:-:S03]  /*20200*/  MOV R0, R45 ;  /* 0x0000002d00007202 */ /* 0x000fc60000000f00 */
[----:B---3--:R-:W-:Y:S01]  /*20210*/  FADD.FTZ R47, R50, R47 ;  /* 0x0000002f322f7221 */ /* 0x008fe20000010000 */
[----:B------:R-:W3:Y:S01]  /*20220*/  MUFU.EX2 R65, R65 ;  /* 0x0000004100417308 */ /* 0x000ee20000000800 */
[----:B-1----:R-:W-:Y:S02]  /*20230*/  HMMA.16816.F32 R80, R12, R4, R80 ;  /* 0x000000040c50723c */ /* 0x002fe40000001850 */
[----:B-----5:R-:W-:-:S05]  /*20240*/  FADD.FTZ R47, R49, R47 ;  /* 0x0000002f312f7221 */ /* 0x020fca0000010000 */
[----:B------:R-:W-:Y:S01]  /*20250*/  MUFU.EX2 R66, R66 ;  /* 0x0000004200427308 */ /* 0x000fe20000000800 */
[C---:B------:R-:W-:Y:S01]  /*20260*/  HMMA.16816.F32 R76, R12.reuse, R6, R76 ;  /* 0x000000060c4c723c */ /* 0x040fe2000000184c */
[----:B------:R-:W-:Y:S01]  /*20270*/  F2FP.F16.F32.PACK_AB R4, R53, R59 ;  /* 0x0000003b3504723e */ /* 0x000fe200000000ff */
[----:B------:R-:W-:Y:S01]  /*20280*/  FADD.FTZ R59, R59, R2 ;  /* 0x000000023b3b7221 */ /* 0x000fe20000010000 */
[----:B------:R-:W-:Y:S02]  /*20290*/  F2FP.F16.F32.PACK_AB R5, R49, R50 ;  /* 0x000000323105723e */ /* 0x000fe400000000ff */
[----:B------:R-:W-:Y:S01]  /*202a0*/  MOV R2, R46 ;  /* 0x0000002e00027202 */ /* 0x000fe20000000f00 */
[----:B------:R-:W-:Y:S01]  /*202b0*/  HMMA.16816.F32 R12, R12, R30, R68 ;  /* 0x0000001e0c0c723c */ /* 0x000fe20000001844 */
[----:B----4-:R-:W-:Y:S01]  /*202c0*/  F2FP.F16.F32.PACK_AB R6, R57, R58 ;  /* 0x0000003a3906723e */ /* 0x010fe200000000ff */
[----:B------:R-:W-:Y:S01]  /*202d0*/  LDSM.16.MT88.4 R28, [R226+0x10800] ;  /* 0x01080000e21c783b */ /* 0x000fe20000004200 */
[----:B------:R-:W-:Y:S01]  /*202e0*/  F2FP.F16.F32.PACK_AB R7, R51, R52 ;  /* 0x000000343307723e */ /* 0x000fe200000000ff */
[----:B------:R-:W-:Y:S01]  /*202f0*/  MUFU.EX2 R132, R132 ;  /* 0x0000008400847308 */ /* 0x000fe20000000800 */
[----:B------:R-:W-:Y:S01]  /*20300*/  FADD.FTZ R59, R53, R59 ;  /* 0x0000003b353b7221 */ /* 0x000fe20000010000 */
[----:B------:R-:W-:-:S03]  /*20310*/  FADD.FTZ R52, R52, R47 ;  /* 0x0000002f34347221 */ /* 0x000fc60000010000 */
[----:B------:R-:W-:Y:S01]  /*20320*/  FADD.FTZ R59, R58, R59 ;  /* 0x0000003b3a3b7221 */ /* 0x000fe20000010000 */
[C---:B------:R-:W-:Y:S01]  /*20330*/  HMMA.16816.F32 R128, R4.reuse, R16, R128 ;  /* 0x000000100480723c */ /* 0x040fe20000001880 */
[----:B------:R-:W-:Y:S01]  /*20340*/  FADD.FTZ R52, R51, R52 ;  /* 0x0000003433347221 */ /* 0x000fe20000010000 */
[----:B------:R-:W1:Y:S01]  /*20350*/  MUFU.EX2 R135, R135 ;  /* 0x0000008700877308 */ /* 0x000e620000000800 */
[----:B------:R-:W-:Y:S02]  /*20360*/  FADD.FTZ R57, R57, R59 ;  /* 0x0000003b39397221 */ /* 0x000fe40000010000 */
[----:B---3--:R-:W-:Y:S01]  /*20370*/  FADD.FTZ R52, R65, R52 ;  /* 0x0000003441347221 */ /* 0x008fe20000010000 */
[C---:B------:R-:W-:Y:S01]  /*20380*/  HMMA.16816.F32 R124, R4.reuse, R18, R124 ;  /* 0x00000012047c723c */ /* 0x040fe2000000187c */
[----:B------:R-:W3:Y:S03]  /*20390*/  LDSM.16.MT88.4 R16, [R228+0x10800] ;  /* 0x01080000e410783b */ /* 0x000ee60000004200 */
[----:B------:R-:W4:Y:S02]  /*203a0*/  MUFU.EX2 R136, R136 ;  /* 0x0000008800887308 */ /* 0x000f240000000800 */
[C---:B--2---:R-:W-:Y:S06]  /*203b0*/  HMMA.16816.F32 R112, R4.reuse, R8, R112 ;  /* 0x000000080470723c */ /* 0x044fec0000001870 */
[----:B------:R-:W-:Y:S01]  /*203c0*/  HMMA.16816.F32 R108, R4, R10, R108 ;  /* 0x0000000a046c723c */ /* 0x000fe2000000186c */
[----:B------:R-:W2:Y:S01]  /*203d0*/  LDSM.16.MT88.4 R8, [R225+0x10800] ;  /* 0x01080000e108783b */ /* 0x000ea20000004200 */
[----:B------:R-:W-:Y:S01]  /*203e0*/  MUFU.EX2 R137, R137 ;  /* 0x0000008900897308 */ /* 0x000fe20000000800 */
[----:B-1----:R-:W-:-:S03]  /*203f0*/  FADD.FTZ R57, R135, R57 ;  /* 0x0000003987397221 */ /* 0x002fc60000010000 */
[C---:B------:R-:W-:Y:S04]  /*20400*/  HMMA.16816.F32 R120, R4.reuse, R24, R120 ;  /* 0x000000180478723c */ /* 0x040fe80000001878 */
[----:B------:R-:W1:Y:S02]  /*20410*/  MUFU.EX2 R138, R138 ;  /* 0x0000008a008a7308 */ /* 0x000e640000000800 */
[C---:B------:R-:W-:Y:S01]  /*20420*/  HMMA.16816.F32 R116, R4.reuse, R26, R116 ;  /* 0x0000001a0474723c */ /* 0x040fe20000001874 */
[----:B------:R-:W5:Y:S05]  /*20430*/  LDSM.16.MT88.4 R24, [R226+0xd000] ;  /* 0x00d00000e218783b */ /* 0x000f6a0000004200 */
[C---:B------:R-:W-:Y:S01]  /*20440*/  HMMA.16816.F32 R104, R4.reuse, R20, R104 ;  /* 0x000000140468723c */ /* 0x040fe20000001868 */
[----:B------:R-:W1:Y:S05]  /*20450*/  MUFU.EX2 R139, R139 ;  /* 0x0000008b008b7308 */ /* 0x000e6a0000000800 */
[C---:B------:R-:W-:Y:S01]  /*20460*/  HMMA.16816.F32 R100, R4.reuse, R22, R100 ;  /* 0x000000160464723c */ /* 0x040fe20000001864 */
[----:B------:R-:W5:Y:S02]  /*20470*/  LDSM.16.MT88.4 R20, [R225+0xd000] ;  /* 0x00d00000e114783b */ /* 0x000f640000004200 */
[----:B------:R-:W-:Y:S03]  /*20480*/  MUFU.EX2 R150, R150 ;  /* 0x0000009600967308 */ /* 0x000fe60000000800 */
[C---:B---3--:R-:W-:Y:S05]  /*20490*/  HMMA.16816.F32 R96, R4.reuse, R16, R96 ;  /* 0x000000100460723c */ /* 0x048fea0000001860 */
[----:B------:R-:W-:Y:S01]  /*204a0*/  MUFU.EX2 R151, R151 ;  /* 0x0000009700977308 */ /* 0x000fe20000000800 */
[C---:B------:R-:W-:Y:S01]  /*204b0*/  HMMA.16816.F32 R92, R4.reuse, R18, R92 ;  /* 0x00000012045c723c */ /* 0x040fe2000000185c */
[----:B------:R-:W3:Y:S05]  /*204c0*/  LDSM.16.MT88.4 R16, [R224+0xd000] ;  /* 0x00d00000e010783b */ /* 0x000eea0000004200 */
[C---:B------:R-:W-:Y:S01]  /*204d0*/  HMMA.16816.F32 R88, R4.reuse, R28, R88 ;  /* 0x0000001c0458723c */ /* 0x040fe20000001858 */
[----:B------:R-:W-:Y:S05]  /*204e0*/  MUFU.EX2 R152, R152 ;  /* 0x0000009800987308 */ /* 0x000fea0000000800 */
[C---:B------:R-:W-:Y:S01]  /*204f0*/  HMMA.16816.F32 R84, R4.reuse, R30, R84 ;  /* 0x0000001e0454723c */ /* 0x040fe20000001854 */
[----:B------:R-:W3:Y:S02]  /*20500*/  LDSM.16.MT88.4 R28, [R228+0x11000] ;  /* 0x01100000e41c783b */ /* 0x000ee40000004200 */
[----:B------:R-:W5:Y:S03]  /*20510*/  MUFU.EX2 R160, R160 ;  /* 0x000000a000a07308 */ /* 0x000f660000000800 */
[C---:B--2---:R-:W-:Y:S05]  /*20520*/  HMMA.16816.F32 R80, R4.reuse, R8, R80 ;  /* 0x000000080450723c */ /* 0x044fea0000001850 */
[----:B------:R-:W2:Y:S01]  /*20530*/  MUFU.EX2 R161, R161 ;  /* 0x000000a100a17308 */ /* 0x000ea20000000800 */
[----:B------:R-:W-:Y:S01]  /*20540*/  HMMA.16816.F32 R76, R4, R10, R76 ;  /* 0x0000000a044c723c */ /* 0x000fe2000000184c */
[C---:B----4-:R-:W-:Y:S01]  /*20550*/  F2FP.F16.F32.PACK_AB R8, R136.reuse, R135 ;  /* 0x000000878808723e */ /* 0x050fe200000000ff */
[----:B------:R-:W-:Y:S01]  /*20560*/  FADD.FTZ R136, R136, R57 ;  /* 0x0000003988887221 */ /* 0x000fe20000010000 */
[C---:B------:R-:W-:Y:S01]  /*20570*/  F2FP.F16.F32.PACK_AB R9, R66.reuse, R65 ;  /* 0x000000414209723e */ /* 0x040fe200000000ff */
[----:B------:R-:W-:-:S02]  /*20580*/  FADD.FTZ R66, R66, R52 ;  /* 0x0000003442427221 */ /* 0x000fc40000010000 */
[C---:B------:R-:W-:Y:S01]  /*20590*/  HMMA.16816.F32 R72, R4.reuse, R36, R72 ;  /* 0x000000240448723c */ /* 0x040fe20000001848 */
[----:B-1----:R-:W-:Y:S01]  /*205a0*/  F2FP.F16.F32.PACK_AB R10, R138, R137 ;  /* 0x000000898a0a723e */ /* 0x002fe200000000ff */
        /* <DEDUP_REMOVED lines=8> */
[----:B------:R-:W1:Y:S01]  /*20630*/  MUFU.EX2 R164, R164 ;  /* 0x000000a400a47308 */ /* 0x000e620000000800 */
[----:B------:R-:W-:Y:S01]  /*20640*/  LDSM.16.MT88.4 R36, [R228+0x12800] ;  /* 0x01280000e424783b */ /* 0x000fe20000004200 */
[----:B-----5:R-:W-:Y:S01]  /*20650*/  HMMA.16816.F32 R120, R8, R24, R120 ;  /* 0x000000180878723c */ /* 0x020fe20000001878 */
[----:B------:R-:W-:Y:S01]  /*20660*/  FADD.FTZ R138, R160, R138 ;  /* 0x0000008aa08a7221 */ /* 0x000fe20000010000 */
[----:B------:R-:W-:-:S04]  /*20670*/  FADD.FTZ R139, R150, R139 ;  /* 0x0000008b968b7221 */ /* 0x000fc80000010000 */
[C---:B------:R-:W-:Y:S01]  /*20680*/  HMMA.16816.F32 R116, R8.reuse, R26, R116 ;  /* 0x0000001a0874723c */ /* 0x040fe20000001874 */
[----:B------:R-:W4:Y:S01]  /*20690*/  LDSM.16.MT88.4 R24, [R226+0x11000] ;  /* 0x01100000e218783b */ /* 0x000f220000004200 */
[----:B------:R-:W5:Y:S04]  /*206a0*/  MUFU.EX2 R165, R165 ;  /* 0x000000a500a57308 */ /* 0x000f680000000800 */
[C---:B------:R-:W-:Y:S04]  /*206b0*/  HMMA.16816.F32 R112, R8.reuse, R20, R112 ;  /* 0x000000140870723c */ /* 0x040fe80000001870 */
[----:B------:R-:W-:Y:S02]  /*206c0*/  MUFU.EX2 R171, R171 ;  /* 0x000000ab00ab7308 */ /* 0x000fe40000000800 */
[C---:B------:R-:W-:Y:S01]  /*206d0*/  HMMA.16816.F32 R108, R8.reuse, R22, R108 ;  /* 0x00000016086c723c */ /* 0x040fe2000000186c */
[----:B------:R-:W2:Y:S05]  /*206e0*/  LDSM.16.MT88.4 R20, [R225+0x11000] ;  /* 0x01100000e114783b */ /* 0x000eaa0000004200 */
[C---:B---3--:R-:W-:Y:S01]  /*206f0*/  HMMA.16816.F32 R104, R8.reuse, R16, R104 ;  /* 0x000000100868723c */ /* 0x048fe20000001868 */
[----:B------:R-:W-:Y:S05]  /*20700*/  MUFU.EX2 R172, R172 ;  /* 0x000000ac00ac7308 */ /* 0x000fea0000000800 */
[C---:B------:R-:W-:Y:S01]  /*20710*/  HMMA.16816.F32 R100, R8.reuse, R18, R100 ;  /* 0x000000120864723c */ /* 0x040fe20000001864 */
[----:B------:R-:W-:Y:S02]  /*20720*/  LDSM.16.MT88.4 R16, [R228+0x11800] ;  /* 0x01180000e410783b */ /* 0x000fe40000004200 */
[----:B------:R-:W-:Y:S03]  /*20730*/  MUFU.EX2 R173, R173 ;  /* 0x000000ad00ad7308 */ /* 0x000fe60000000800 */
[C---:B------:R-:W-:Y:S05]  /*20740*/  HMMA.16816.F32 R96, R8.reuse, R28, R96 ;  /* 0x0000001c0860723c */ /* 0x040fea0000001860 */
[----:B------:R-:W3:Y:S01]  /*20750*/  MUFU.EX2 R170, R170 ;  /* 0x000000aa00aa7308 */ /* 0x000ee20000000800 */
[C---:B------:R-:W-:Y:S01]  /*20760*/  HMMA.16816.F32 R92, R8.reuse, R30, R92 ;  /* 0x0000001e085c723c */ /* 0x040fe2000000185c */
[----:B------:R-:W3:Y:S05]  /*20770*/  LDSM.16.MT88.4 R28, [R226+0xd800] ;  /* 0x00d80000e21c783b */ /* 0x000eea0000004200 */
[C---:B------:R-:W-:Y:S01]  /*20780*/  HMMA.16816.F32 R128, R8.reuse, R32, R128 ;  /* 0x000000200880723c */ /* 0x040fe20000001880 */
[----:B------:R-:W3:Y:S05]  /*20790*/  MUFU.EX2 R168, R168 ;  /* 0x000000a800a87308 */ /* 0x000eea0000000800 */
[C---:B------:R-:W-:Y:S01]  /*207a0*/  HMMA.16816.F32 R124, R8.reuse, R34, R124 ;  /* 0x00000022087c723c */ /* 0x040fe2000000187c */
[----:B------:R-:W3:Y:S02]  /*207b0*/  LDSM.16.MT88.4 R32, [R228+0xd800] ;  /* 0x00d80000e420783b */ /* 0x000ee40000004200 */
[----:B------:R-:W-:Y:S03]  /*207c0*/  MUFU.EX2 R169, R169 ;  /* 0x000000a900a97308 */ /* 0x000fe60000000800 */
[C---:B----4-:R-:W-:Y:S05]  /*207d0*/  HMMA.16816.F32 R88, R8.reuse, R24, R88 ;  /* 0x000000180858723c */ /* 0x050fea0000001858 */
[----:B------:R-:W4:Y:S01]  /*207e0*/  MUFU.EX2 R167, R167 ;  /* 0x000000a700a77308 */ /* 0x000f220000000800 */
[C---:B------:R-:W-:Y:S01]  /*207f0*/  HMMA.16816.F32 R84, R8.reuse, R26, R84 ;  /* 0x0000001a0854723c */ /* 0x040fe20000001854 */
[----:B------:R-:W4:Y:S05]  /*20800*/  LDSM.16.MT88.4 R24, [R225+0xd800] ;  /* 0x00d80000e118783b */ /* 0x000f2a0000004200 */
[C---:B--2---:R-:W-:Y:S01]  /*20810*/  HMMA.16816.F32 R80, R8.reuse, R20, R80 ;  /* 0x000000140850723c */ /* 0x044fe20000001850 */
[----:B------:R-:W2:Y:S05]  /*20820*/  MUFU.EX2 R166, R166 ;  /* 0x000000a600a67308 */ /* 0x000eaa0000000800 */
        /* <DEDUP_REMOVED lines=10> */
[----:B------:R-:W-:-:S02]  /*208d0*/  FADD.FTZ R151, R151, R139 ;  /* 0x0000008b97977221 */ /* 0x000fc40000010000 */
[----:B-1----:R-:W-:Y:S01]  /*208e0*/  F2FP.F16.F32.PACK_AB R14, R164, R163 ;  /* 0x000000a3a40e723e */ /* 0x002fe200000000ff */
[----:B------:R-:W-:Y:S01]  /*208f0*/  MUFU.EX2 R158, R158 ;  /* 0x0000009e009e7308 */ /* 0x000fe20000000800 */
[----:B-----5:R-:W-:Y:S01]  /*20900*/  F2FP.F16.F32.PACK_AB R15, R165, R152 ;  /* 0x00000098a50f723e */ /* 0x020fe200000000ff */
[----:B------:R-:W-:Y:S01]  /*20910*/  FADD.FTZ R161, R163, R161 ;  /* 0x000000a1a3a17221 */ /* 0x000fe20000010000 */
[----:B------:R-:W-:-:S03]  /*20920*/  FADD.FTZ R151, R152, R151 ;  /* 0x0000009798977221 */ /* 0x000fc60000010000 */
[----:B------:R-:W-:Y:S01]  /*20930*/  FADD.FTZ R164, R164, R161 ;  /* 0x000000a1a4a47221 */ /* 0x000fe20000010000 */
[----:B------:R-:W-:Y:S01]  /*20940*/  FADD.FTZ R165, R165, R151 ;  /* 0x00000097a5a57221 */ /* 0x000fe20000010000 */
[----:B---3--:R-:W-:Y:S01]  /*20950*/  HMMA.16816.F32 R120, R12, R28, R120 ;  /* 0x0000001c0c78723c */ /* 0x008fe20000001878 */
[----:B------:R-:W1:Y:S01]  /*20960*/  MUFU.EX2 R157, R157 ;  /* 0x0000009d009d7308 */ /* 0x000e620000000800 */
[----:B------:R-:W-:Y:S01]  /*20970*/  FADD.FTZ R164, R170, R164 ;  /* 0x000000a4aaa47221 */ /* 0x000fe20000010000 */
[----:B------:R-:W-:-:S03]  /*20980*/  FADD.FTZ R165, R171, R165 ;  /* 0x000000a5aba57221 */ /* 0x000fc60000010000 */
[C---:B------:R-:W-:Y:S01]  /*20990*/  HMMA.16816.F32 R116, R12.reuse, R30, R116 ;  /* 0x0000001e0c74723c */ /* 0x040fe20000001874 */
[----:B------:R-:W3:Y:S02]  /*209a0*/  LDSM.16.MT88.4 R28, [R226+0x11800] ;  /* 0x01180000e21c783b */ /* 0x000ee40000004200 */
[----:B------:R-:W-:Y:S03]  /*209b0*/  MUFU.EX2 R156, R156 ;  /* 0x0000009c009c7308 */ /* 0x000fe60000000800 */
[C---:B------:R-:W-:Y:S05]  /*209c0*/  HMMA.16816.F32 R96, R12.reuse, R16, R96 ;  /* 0x000000100c60723c */ /* 0x040fea0000001860 */
[----:B------:R-:W-:Y:S01]  /*209d0*/  MUFU.EX2 R155, R155 ;  /* 0x0000009b009b7308 */ /* 0x000fe20000000800 */
        /* <DEDUP_REMOVED lines=8> */
[----:B------:R-:W-:Y:S01]  /*20a60*/  MUFU.EX2 R149, R149 ;  /* 0x0000009500957308 */ /* 0x000fe20000000800 */
[C---:B------:R-:W-:Y:S01]  /*20a70*/  HMMA.16816.F32 R108, R12.reuse, R26, R108 ;  /* 0x0000001a0c6c723c */ /* 0x040fe2000000186c */
[----:B------:R-:W4:Y:S05]  /*20a80*/  LDSM.16.MT88.4 R24, [R228+0xe000] ;  /* 0x00e00000e418783b */ /* 0x000f2a0000004200 */
[C---:B--2---:R-:W-:Y:S01]  /*20a90*/  HMMA.16816.F32 R80, R12.reuse, R8, R80 ;  /* 0x000000080c50723c */ /* 0x044fe20000001850 */
[----:B------:R-:W-:Y:S05]  /*20aa0*/  MUFU.EX2 R148, R148 ;  /* 0x0000009400947308 */ /* 0x000fea0000000800 */
[C---:B------:R-:W-:Y:S01]  /*20ab0*/  HMMA.16816.F32 R76, R12.reuse, R10, R76 ;  /* 0x0000000a0c4c723c */ /* 0x040fe2000000184c */
[C---:B------:R-:W-:Y:S01]  /*20ac0*/  F2FP.F16.F32.PACK_AB R8, R168.reuse, R170 ;  /* 0x000000aaa808723e */ /* 0x040fe200000000ff */
[----:B------:R-:W-:Y:S01]  /*20ad0*/  FADD.FTZ R168, R168, R164 ;  /* 0x000000a4a8a87221 */ /* 0x000fe20000010000 */
[C---:B------:R-:W-:Y:S01]  /*20ae0*/  F2FP.F16.F32.PACK_AB R9, R172.reuse, R171 ;  /* 0x000000abac09723e */ /* 0x040fe200000000ff */
        /* <DEDUP_REMOVED lines=13> */
[----:B-1----:R-:W-:Y:S01]  /*20bc0*/  FADD.FTZ R167, R157, R167 ;  /* 0x000000a79da77221 */ /* 0x002fe20000010000 */
[----:B------:R-:W-:Y:S02]  /*20bd0*/  FADD.FTZ R166, R162, R166 ;  /* 0x000000a6a2a67221 */ /* 0x000fe40000010000 */
[----:B------:R-:W-:Y:S02]  /*20be0*/  MUFU.EX2 R145, R145 ;  /* 0x0000009100917308 */ /* 0x000fe40000000800 */
[----:B------:R-:W-:Y:S01]  /*20bf0*/  HMMA.16816.F32 R84, R12, R30, R84 ;  /* 0x0000001e0c54723c */ /* 0x000fe20000001854 */
[----:B------:R-:W1:Y:S05]  /*20c00*/  LDSM.16.MT88.4 R28, [R225+0xe000] ;  /* 0x00e00000e11c783b */ /* 0x000e6a0000004200 */
[C---:B-----5:R-:W-:Y:S01]  /*20c10*/  HMMA.16816.F32 R120, R8.reuse, R16, R120 ;  /* 0x000000100878723c */ /* 0x060fe20000001878 */
[----:B------:R-:W-:Y:S05]  /*20c20*/  MUFU.EX2 R144, R144 ;  /* 0x0000009000907308 */ /* 0x000fea0000000800 */
[----:B------:R-:W-:Y:S01]  /*20c30*/  HMMA.16816.F32 R116, R8, R18, R116 ;  /* 0x000000120874723c */ /* 0x000fe20000001874 */
[----:B------:R-:W2:Y:S02]  /*20c40*/  LDSM.16.MT88.4 R16, [R225+0x12000] ;  /* 0x01200000e110783b */ /* 0x000ea40000004200 */
[----:B------:R-:W-:Y:S03]  /*20c50*/  MUFU.EX2 R143, R143 ;  /* 0x0000008f008f7308 */ /* 0x000fe60000000800 */
[C---:B------:R-:W-:Y:S05]  /*20c60*/  HMMA.16816.F32 R72, R12.reuse, R32, R72 ;  /* 0x000000200c48723c */ /* 0x040fea0000001848 */
[----:B------:R-:W-:Y:S01]  /*20c70*/  MUFU.EX2 R142, R142 ;  /* 0x0000008e008e7308 */ /* 0x000fe20000000800 */
[----:B------:R-:W-:Y:S01]  /*20c80*/  HMMA.16816.F32 R4, R12, R34, R4 ;  /* 0x000000220c04723c */ /* 0x000fe20000001804 */
[----:B------:R-:W3:Y:S04]  /*20c90*/  LDSM.16.MT88.4 R32, [R228+0x12000] ;  /* 0x01200000e420783b */ /* 0x000ee80000004200 */
[----:B------:R-:W-:Y:S01]  /*20ca0*/  LDSM.16.MT88.4 R12, [R224+0x12000] ;  /* 0x01200000e00c783b */ /* 0x000fe20000004200 */
[C---:B----4-:R-:W-:Y:S01]  /*20cb0*/  HMMA.16816.F32 R128, R8.reuse, R24, R128 ;  /* 0x000000180880723c */ /* 0x050fe20000001880 */
[----:B------:R-:W-:Y:S05]  /*20cc0*/  MUFU.EX2 R134, R134 ;  /* 0x0000008600867308 */ /* 0x000fea0000000800 */
[C---:B------:R-:W-:Y:S01]  /*20cd0*/  HMMA.16816.F32 R124, R8.reuse, R26, R124 ;  /* 0x0000001a087c723c */ /* 0x040fe2000000187c */
[----:B------:R-:W4:Y:S02]  /*20ce0*/  LDSM.16.MT88.4 R24, [R226+0x12000] ;  /* 0x01200000e218783b */ /* 0x000f240000004200 */
[----:B------:R-:W5:Y:S03]  /*20cf0*/  MUFU.EX2 R133, R133 ;  /* 0x0000008500857308 */ /* 0x000f660000000800 */
[C---:B-1----:R-:W-:Y:S05]  /*20d00*/  HMMA.16816.F32 R112, R8.reuse, R28, R112 ;  /* 0x0000001c0870723c */ /* 0x042fea0000001870 */
[----:B------:R-:W-:Y:S01]  /*20d10*/  MUFU.EX2 R67, R67 ;  /* 0x0000004300437308 */ /* 0x000fe20000000800 */
[C---:B------:R-:W-:Y:S01]  /*20d20*/  HMMA.16816.F32 R108, R8.reuse, R30, R108 ;  /* 0x0000001e086c723c */ /* 0x040fe2000000186c */
[----:B------:R-:W1:Y:S05]  /*20d30*/  LDSM.16.MT88.4 R28, [R228+0xe800] ;  /* 0x00e80000e41c783b */ /* 0x000e6a0000004200 */
[----:B------:R-:W-:Y:S01]  /*20d40*/  HMMA.16816.F32 R104, R8, R20, R104 ;  /* 0x000000140868723c */ /* 0x000fe20000001868 */
[----:B------:R-:W1:Y:S01]  /*20d50*/  MUFU.EX2 R64, R64 ;  /* 0x0000004000407308 */ /* 0x000e620000000800 */
[----:B-----5:R-:W-:-:S04]  /*20d60*/  F2FP.F16.F32.PACK_AB R69, R133, R134 ;  /* 0x000000868545723e */ /* 0x020fc800000000ff */
[C---:B------:R-:W-:Y:S01]  /*20d70*/  HMMA.16816.F32 R100, R8.reuse, R22, R100 ;  /* 0x000000160864723c */ /* 0x040fe20000001864 */
[----:B------:R-:W5:Y:S05]  /*20d80*/  LDSM.16.MT88.4 R20, [R226+0xe800] ;  /* 0x00e80000e214783b */ /* 0x000f6a0000004200 */
[C---:B--2---:R-:W-:Y:S06]  /*20d90*/  HMMA.16816.F32 R80, R8.reuse, R16, R80 ;  /* 0x000000100850723c */ /* 0x044fec0000001850 */
[C---:B------:R-:W-:Y:S01]  /*20da0*/  HMMA.16816.F32 R76, R8.reuse, R18, R76 ;  /* 0x00000012084c723c */ /* 0x040fe2000000184c */
[----:B------:R-:W2:Y:S05]  /*20db0*/  LDSM.16.MT88.4 R16, [R225+0xe800] ;  /* 0x00e80000e110783b */ /* 0x000eaa0000004200 */
[C---:B---3--:R-:W-:Y:S06]  /*20dc0*/  HMMA.16816.F32 R96, R8.reuse, R32, R96 ;  /* 0x000000200860723c */ /* 0x048fec0000001860 */
[C---:B------:R-:W-:Y:S01]  /*20dd0*/  HMMA.16816.F32 R92, R8.reuse, R34, R92 ;  /* 0x00000022085c723c */ /* 0x040fe2000000185c */
[----:B------:R-:W-:Y:S05]  /*20de0*/  LDSM.16.MT88.4 R32, [R226+0x12800] ;  /* 0x01280000e220783b */ /* 0x000fea0000004200 */
[C---:B----4-:R-:W-:Y:S06]  /*20df0*/  HMMA.16816.F32 R88, R8.reuse, R24, R88 ;  /* 0x000000180858723c */ /* 0x050fec0000001858 */
[----:B------:R-:W-:Y:S01]  /*20e00*/  HMMA.16816.F32 R84, R8, R26, R84 ;  /* 0x0000001a0854723c */ /* 0x000fe20000001854 */
[C---:B------:R-:W-:Y:S01]  /*20e10*/  F2FP.F16.F32.PACK_AB R24, R156.reuse, R157 ;  /* 0x0000009d9c18723e */ /* 0x040fe200000000ff */
[----:B------:R-:W-:Y:S01]  /*20e20*/  FADD.FTZ R156, R156, R167 ;  /* 0x000000a79c9c7221 */ /* 0x000fe20000010000 */
[C---:B------:R-:W-:Y:S01]  /*20e30*/  F2FP.F16.F32.PACK_AB R25, R159.reuse, R162 ;  /* 0x000000a29f19723e */ /* 0x040fe200000000ff */
[----:B------:R-:W-:-:S02]  /*20e40*/  FADD.FTZ R159, R159, R166 ;  /* 0x000000a69f9f7221 */ /* 0x000fc40000010000 */
[C---:B------:R-:W-:Y:S01]  /*20e50*/  HMMA.16816.F32 R72, R8.reuse, R12, R72 ;  /* 0x0000000c0848723c */ /* 0x040fe20000001848 */
[----:B------:R-:W-:Y:S01]  /*20e60*/  F2FP.F16.F32.PACK_AB R26, R154, R155 ;  /* 0x0000009b9a1a723e */ /* 0x000fe200000000ff */
[----:B------:R-:W-:Y:S01]  /*20e70*/  FADD.FTZ R156, R155, R156 ;  /* 0x0000009c9b9c7221 */ /* 0x000fe20000010000 */
[C---:B------:R-:W-:Y:S01]  /*20e80*/  F2FP.F16.F32.PACK_AB R27, R153.reuse, R158 ;  /* 0x0000009e991b723e */ /* 0x040fe200000000ff */
[----:B------:R-:W-:Y:S02]  /*20e90*/  FADD.FTZ R159, R158, R159 ;  /* 0x0000009f9e9f7221 */ /* 0x000fe40000010000 */
[----:B------:R-:W-:Y:S01]  /*20ea0*/  HMMA.16816.F32 R4, R8, R14, R4 ;  /* 0x0000000e0804723c */ /* 0x000fe20000001804 */
[----:B------:R-:W3:Y:S01]  /*20eb0*/  LDSM.16.MT88.4 R8, [R225+0x12800] ;  /* 0x01280000e108783b */ /* 0x000ee20000004200 */
[----:B------:R-:W-:Y:S01]  /*20ec0*/  FADD.FTZ R154, R154, R156 ;  /* 0x0000009c9a9a7221 */ /* 0x000fe20000010000 */
[----:B------:R-:W-:Y:S02]  /*20ed0*/  FADD.FTZ R153, R153, R159 ;  /* 0x0000009f99997221 */ /* 0x000fe40000010000 */
[----:B------:R-:W4:Y:S01]  /*20ee0*/  LDSM.16.MT88.4 R12, [R224+0xe800] ;  /* 0x00e80000e00c783b */ /* 0x000f220000004200 */
[----:B-1----:R-:W-:Y:S01]  /*20ef0*/  HMMA.16816.F32 R128, R24, R28, R128 ;  /* 0x0000001c1880723c */ /* 0x002fe20000001880 */
[----:B------:R-:W-:Y:S01]  /*20f00*/  FADD.FTZ R154, R146, R154 ;  /* 0x0000009a929a7221 */ /* 0x000fe20000010000 */
[----:B------:R-:W-:-:S04]  /*20f10*/  FADD.FTZ R153, R149, R153 ;  /* 0x0000009995997221 */ /* 0x000fc80000010000 */
[C---:B------:R-:W-:Y:S01]  /*20f20*/  HMMA.16816.F32 R124, R24.reuse, R30, R124 ;  /* 0x0000001e187c723c */ /* 0x040fe2000000187c */
[----:B------:R-:W1:Y:S05]  /*20f30*/  LDSM.16.MT88.4 R28, [R224+0x12800] ;  /* 0x01280000e01c783b */ /* 0x000e6a0000004200 */
[C---:B-----5:R-:W-:Y:S06]  /*20f40*/  HMMA.16816.F32 R120, R24.reuse, R20, R120 ;  /* 0x000000141878723c */ /* 0x060fec0000001878 */
[C---:B------:R-:W-:Y:S01]  /*20f50*/  HMMA.16816.F32 R116, R24.reuse, R22, R116 ;  /* 0x000000161874723c */ /* 0x040fe20000001874 */
[----:B------:R-:W5:Y:S05]  /*20f60*/  LDSM.16.MT88.4 R20, [R228+0xf000] ;  /* 0x00f00000e414783b */ /* 0x000f6a0000004200 */
[C---:B--2---:R-:W-:Y:S06]  /*20f70*/  HMMA.16816.F32 R112, R24.reuse, R16, R112 ;  /* 0x000000101870723c */ /* 0x044fec0000001870 */
[C---:B------:R-:W-:Y:S01]  /*20f80*/  HMMA.16816.F32 R108, R24.reuse, R18, R108 ;  /* 0x00000012186c723c */ /* 0x040fe2000000186c */
[----:B------:R-:W2:Y:S05]  /*20f90*/  LDSM.16.MT88.4 R16, [R226+0xf000] ;  /* 0x00f00000e210783b */ /* 0x000eaa0000004200 */
[C---:B---3--:R-:W-:Y:S06]  /*20fa0*/  HMMA.16816.F32 R80, R24.reuse, R8, R80 ;  /* 0x000000081850723c */ /* 0x048fec0000001850 */
[----:B------:R-:W-:Y:S01]  /*20fb0*/  HMMA.16816.F32 R76, R24, R10, R76 ;  /* 0x0000000a184c723c */ /* 0x000fe2000000184c */
[C---:B------:R-:W-:Y:S01]  /*20fc0*/  F2FP.F16.F32.PACK_AB R8, R145.reuse, R146 ;  /* 0x000000929108723e */ /* 0x040fe200000000ff */
[----:B------:R-:W-:Y:S01]  /*20fd0*/  FADD.FTZ R145, R145, R154 ;  /* 0x0000009a91917221 */ /* 0x000fe20000010000 */
[C---:B------:R-:W-:Y:S01]  /*20fe0*/  F2FP.F16.F32.PACK_AB R9, R148.reuse, R149 ;  /* 0x000000959409723e */ /* 0x040fe200000000ff */
[----:B------:R-:W-:-:S02]  /*20ff0*/  FADD.FTZ R148, R148, R153 ;  /* 0x0000009994947221 */ /* 0x000fc40000010000 */
[C---:B----4-:R-:W-:Y:S01]  /*21000*/  HMMA.16816.F32 R104, R24.reuse, R12, R104 ;  /* 0x0000000c1868723c */ /* 0x050fe20000001868 */
[----:B------:R-:W-:Y:S01]  /*21010*/  F2FP.F16.F32.PACK_AB R10, R143, R144 ;  /* 0x000000908f0a723e */ /* 0x000fe200000000ff */
[----:B------:R-:W-:Y:S01]  /*21020*/  FADD.FTZ R145, R144, R145 ;  /* 0x0000009190917221 */ /* 0x000fe20000010000 */
[C---:B------:R-:W-:Y:S01]  /*21030*/  F2FP.F16.F32.PACK_AB R11, R142.reuse, R147 ;  /* 0x000000938e0b723e */ /* 0x040fe200000000ff */
[----:B------:R-:W-:Y:S02]  /*21040*/  FADD.FTZ R148, R147, R148 ;  /* 0x0000009493947221 */ /* 0x000fe40000010000 */
[----:B------:R-:W-:Y:S01]  /*21050*/  HMMA.16816.F32 R100, R24, R14, R100 ;  /* 0x0000000e1864723c */ /* 0x000fe20000001864 */
[----:B------:R-:W3:Y:S01]  /*21060*/  LDSM.16.MT88.4 R12, [R225+0xf000] ;  /* 0x00f00000e10c783b */ /* 0x000ee20000004200 */
[----:B------:R-:W-:Y:S01]  /*21070*/  FADD.FTZ R143, R143, R145 ;  /* 0x000000918f8f7221 */ /* 0x000fe20000010000 */
[----:B------:R-:W-:-:S03]  /*21080*/  FADD.FTZ R142, R142, R148 ;  /* 0x000000948e8e7221 */ /* 0x000fc60000010000 */
[----:B------:R-:W-:Y:S01]  /*21090*/  HMMA.16816.F32 R96, R24, R36, R96 ;  /* 0x000000241860723c */ /* 0x000fe20000001860 */
[----:B------:R-:W-:Y:S01]  /*210a0*/  FADD.FTZ R143, R64, R143 ;  /* 0x0000008f408f7221 */ /* 0x000fe20000010000 */
[----:B------:R-:W-:-:S04]  /*210b0*/  FADD.FTZ R142, R134, R142 ;  /* 0x0000008e868e7221 */ /* 0x000fc80000010000 */
[----:B------:R-:W-:Y:S01]  /*210c0*/  HMMA.16816.F32 R92, R24, R38, R92 ;  /* 0x00000026185c723c */ /* 0x000fe2000000185c */
[----:B------:R-:W-:Y:S01]  /*210d0*/  LDSM.16.MT88.4 R36, [R226+0x13000] ;  /* 0x01300000e224783b */ /* 0x000fe20000004200 */
[----:B------:R-:W-:-:S04]  /*210e0*/  FADD.FTZ R142, R133, R142 ;  /* 0x0000008e858e7221 */ /* 0x000fc80000010000 */
[----:B------:R-:W-:Y:S01]  /*210f0*/  HMMA.16816.F32 R88, R24, R32, R88 ;  /* 0x000000201858723c */ /* 0x000fe20000001858 */
[----:B------:R-:W-:-:S05]  /*21100*/  FADD.FTZ R142, R67, R142 ;  /* 0x0000008e438e7221 */ /* 0x000fca0000010000 */
[C---:B------:R-:W-:Y:S01]  /*21110*/  HMMA.16816.F32 R84, R24.reuse, R34, R84 ;  /* 0x000000221854723c */ /* 0x040fe20000001854 */
[----:B------:R-:W4:Y:S05]  /*21120*/  LDSM.16.MT88.4 R32, [R224+0xf000] ;  /* 0x00f00000e020783b */ /* 0x000f2a0000004200 */
[C---:B-1----:R-:W-:Y:S06]  /*21130*/  HMMA.16816.F32 R72, R24.reuse, R28, R72 ;  /* 0x0000001c1848723c */ /* 0x042fec0000001848 */
[----:B------:R-:W-:Y:S01]  /*21140*/  HMMA.16816.F32 R4, R24, R30, R4 ;  /* 0x0000001e1804723c */ /* 0x000fe20000001804 */
[----:B------:R-:W-:Y:S04]  /*21150*/  LDSM.16.MT88.4 R28, [R225+0x13000] ;  /* 0x01300000e11c783b */ /* 0x000fe80000004200 */
[----:B------:R-:W-:Y:S01]  /*21160*/  LDSM.16.MT88.4 R24, [R228+0xf800] ;  /* 0x00f80000e418783b */ /* 0x000fe20000004200 */
[C---:B-----5:R-:W-:Y:S06]  /*21170*/  HMMA.16816.F32 R128, R8.reuse, R20, R128 ;  /* 0x000000140880723c */ /* 0x060fec0000001880 */
        /* <DEDUP_REMOVED lines=10> */
[-CC-:B------:R-:W-:Y:S01]  /*21220*/  FFMA.FTZ R32, R63, R56.reuse, -R61.reuse ;  /* 0x000000383f207223 */ /* 0x180fe2000001083d */
[----:B------:R-:W-:-:S04]  /*21230*/  FFMA.FTZ R33, R62, R56, -R61 ;  /* 0x000000383e217223 */ /* 0x000fc8000001083d */
[C---:B-1----:R-:W-:Y:S01]  /*21240*/  HMMA.16816.F32 R96, R8.reuse, R20, R96 ;  /* 0x000000140860723c */ /* 0x042fe20000001860 */
[-C--:B------:R-:W-:Y:S01]  /*21250*/  FFMA.FTZ R34, R60, R56.reuse, -R61 ;  /* 0x000000383c227223 */ /* 0x080fe2000001083d */
[----:B------:R-:W-:Y:S01]  /*21260*/  FFMA.FTZ R35, R54, R56, -R55 ;  /* 0x0000003836237223 */ /* 0x000fe20000010837 */
[----:B------:R-:W1:Y:S03]  /*21270*/  MUFU.EX2 R32, R32 ;  /* 0x0000002000207308 */ /* 0x000e660000000800 */
[C---:B------:R-:W-:Y:S01]  /*21280*/  HMMA.16816.F32 R92, R8.reuse, R22, R92 ;  /* 0x00000016085c723c */ /* 0x040fe2000000185c */
[----:B------:R-:W4:Y:S04]  /*21290*/  LDSM.16.MT88.4 R20, [R225+0xf800] ;  /* 0x00f80000e114783b */ /* 0x000f280000004200 */
[----:B------:R-:W5:Y:S01]  /*212a0*/  MUFU.EX2 R33, R33 ;  /* 0x0000002100217308 */ /* 0x000f620000000800 */
[C---:B------:R-:W-:Y:S06]  /*212b0*/  HMMA.16816.F32 R88, R8.reuse, R36, R88 ;  /* 0x000000240858723c */ /* 0x040fec0000001858 */
[----:B------:R-:W-:Y:S01]  /*212c0*/  HMMA.16816.F32 R84, R8, R38, R84 ;  /* 0x000000260854723c */ /* 0x000fe20000001854 */
[----:B------:R-:W3:Y:S01]  /*212d0*/  MUFU.EX2 R34, R34 ;  /* 0x0000002200227308 */ /* 0x000ee20000000800 */
[C---:B-1----:R-:W-:Y:S01]  /*212e0*/  F2FP.F16.F32.PACK_AB R68, R32.reuse, R64 ;  /* 0x000000402044723e */ /* 0x042fe200000000ff */
[----:B------:R-:W-:-:S03]  /*212f0*/  FADD.FTZ R143, R32, R143 ;  /* 0x0000008f208f7221 */ /* 0x000fc60000010000 */
[C---:B------:R-:W-:Y:S03]  /*21300*/  HMMA.16816.F32 R80, R8.reuse, R28, R80 ;  /* 0x0000001c0850723c */ /* 0x040fe60000001850 */
[----:B------:R-:W1:Y:S01]  /*21310*/  MUFU.EX2 R35, R35 ;  /* 0x0000002300237308 */ /* 0x000e620000000800 */
[----:B-----5:R-:W-:Y:S02]  /*21320*/  FADD.FTZ R143, R33, R143 ;  /* 0x0000008f218f7221 */ /* 0x020fe40000010000 */
[C---:B------:R-:W-:Y:S06]  /*21330*/  HMMA.16816.F32 R76, R8.reuse, R30, R76 ;  /* 0x0000001e084c723c */ /* 0x040fec000000184c */
[----:B--2---:R-:W-:Y:S01]  /*21340*/  HMMA.16816.F32 R72, R8, R16, R72 ;  /* 0x000000100848723c */ /* 0x004fe20000001848 */
[C---:B---3--:R-:W-:Y:S01]  /*21350*/  F2FP.F16.F32.PACK_AB R70, R34.reuse, R33 ;  /* 0x000000212246723e */ /* 0x048fe200000000ff */
[----:B------:R-:W-:-:S04]  /*21360*/  FADD.FTZ R3, R34, R143 ;  /* 0x0000008f22037221 */ /* 0x000fc80000010000 */
[----:B------:R-:W-:Y:S01]  /*21370*/  HMMA.16816.F32 R4, R8, R18, R4 ;  /* 0x000000120804723c */ /* 0x000fe20000001804 */
[----:B------:R-:W2:Y:S01]  /*21380*/  LDSM.16.MT88.4 R8, [R224+0xf800] ;  /* 0x00f80000e008783b */ /* 0x000ea20000004200 */
[C---:B-1----:R-:W-:Y:S01]  /*21390*/  F2FP.F16.F32.PACK_AB R71, R35.reuse, R67 ;  /* 0x000000432347723e */ /* 0x042fe200000000ff */
[----:B------:R-:W-:Y:S02]  /*213a0*/  FADD.FTZ R252, R35, R142 ;  /* 0x0000008e23fc7221 */ /* 0x000fe40000010000 */
[----:B------:R-:W1:Y:S04]  /*213b0*/  LDSM.16.MT88.4 R16, [R228+0x13800] ;  /* 0x01380000e410783b */ /* 0x000e680000004200 */
[C---:B------:R-:W-:Y:S01]  /*213c0*/  HMMA.16816.F32 R120, R68.reuse, R12, R120 ;  /* 0x0000000c4478723c */ /* 0x040fe20000001878 */
[----:B------:R-:W-:Y:S05]  /*213d0*/  STL [R1], R3 ;  /* 0x0000000301007387 */ /* 0x000fea0000100800 */
[C---:B------:R-:W-:Y:S01]  /*213e0*/  HMMA.16816.F32 R116, R68.reuse, R14, R116 ;  /* 0x0000000e4474723c */ /* 0x040fe20000001874 */
[----:B------:R-:W3:Y:S05]  /*213f0*/  LDSM.16.MT88.4 R12, [R226+0x13800] ;  /* 0x01380000e20c783b */ /* 0x000eea0000004200 */
[C---:B------:R-:W-:Y:S06]  /*21400*/  HMMA.16816.F32 R128, R68.reuse, R24, R128 ;  /* 0x000000184480723c */ /* 0x040fec0000001880 */
[C---:B------:R-:W-:Y:S06]  /*21410*/  HMMA.16816.F32 R124, R68.reuse, R26, R124 ;  /* 0x0000001a447c723c */ /* 0x040fec000000187c */
[C---:B----4-:R-:W-:Y:S06]  /*21420*/  HMMA.16816.F32 R112, R68.reuse, R20, R112 ;  /* 0x000000144470723c */ /* 0x050fec0000001870 */
[C---:B------:R-:W-:Y:S06]  /*21430*/  HMMA.16816.F32 R108, R68.reuse, R22, R108 ;  /* 0x00000016446c723c */ /* 0x040fec000000186c */
[C---:B--2---:R-:W-:Y:S06]  /*21440*/  HMMA.16816.F32 R104, R68.reuse, R8, R104 ;  /* 0x000000084468723c */ /* 0x044fec0000001868 */
[C---:B------:R-:W-:Y:S01]  /*21450*/  HMMA.16816.F32 R100, R68.reuse, R10, R100 ;  /* 0x0000000a4464723c */ /* 0x040fe20000001864 */
[----:B------:R-:W2:Y:S05]  /*21460*/  LDSM.16.MT88.4 R8, [R225+0x13800] ;  /* 0x01380000e108783b */ /* 0x000eaa0000004200 */
[C---:B-1----:R-:W-:Y:S06]  /*21470*/  HMMA.16816.F32 R96, R68.reuse, R16, R96 ;  /* 0x000000104460723c */ /* 0x042fec0000001860 */
[C---:B------:R-:W-:Y:S01]  /*21480*/  HMMA.16816.F32 R92, R68.reuse, R18, R92 ;  /* 0x00000012445c723c */ /* 0x040fe2000000185c */
[----:B------:R-:W1:Y:S05]  /*21490*/  LDSM.16.MT88.4 R16, [R224+0x13800] ;  /* 0x01380000e010783b */ /* 0x000e6a0000004200 */
[C---:B---3--:R-:W-:Y:S06]  /*214a0*/  HMMA.16816.F32 R88, R68.reuse, R12, R88 ;  /* 0x0000000c4458723c */ /* 0x048fec0000001858 */
[C---:B------:R-:W-:Y:S06]  /*214b0*/  HMMA.16816.F32 R84, R68.reuse, R14, R84 ;  /* 0x0000000e4454723c */ /* 0x040fec0000001854 */
[C---:B--2---:R-:W-:Y:S06]  /*214c0*/  HMMA.16816.F32 R80, R68.reuse, R8, R80 ;  /* 0x000000084450723c */ /* 0x044fec0000001850 */
[C---:B------:R-:W-:Y:S06]  /*214d0*/  HMMA.16816.F32 R76, R68.reuse, R10, R76 ;  /* 0x0000000a444c723c */ /* 0x040fec000000184c */
[C---:B-1----:R-:W-:Y:S06]  /*214e0*/  HMMA.16816.F32 R72, R68.reuse, R16, R72 ;  /* 0x000000104448723c */ /* 0x042fec0000001848 */
[----:B------:R-:W-:-:S15]  /*214f0*/  HMMA.16816.F32 R68, R68, R18, R4 ;  /* 0x000000124444723c */ /* 0x000fde0000001804 */
[----:B------:R-:W-:-:S09]  /*21500*/  NOP ;  /* 0x0000000000007918 */ /* 0x000fd20000000000 */
.L_x_1447:
[----:B------:R-:W-:-:S13]  /*21510*/  ISETP.GE.AND P0, PT, R250, 0x1, PT ;  /* 0x00000001fa00780c */ /* 0x000fda0003f06270 */
[----:B------:R-:W-:Y:S05]  /*21520*/  @!P0 BRA `(.L_x_1456) ;  /* 0x0000005400d08947 */ /* 0x000fea0003800000 */
[----:B------:R-:W-:Y:S02]  /*21530*/  MOV R133, R0 ;  /* 0x0000000000857202 */ /* 0x000fe40000000f00 */
[----:B------:R-:W-:Y:S02]  /*21540*/  MOV R132, R2 ;  /* 0x0000000200847202 */ /* 0x000fe40000000f00 */
.L_x_1465:
        /* <DEDUP_REMOVED lines=11> */
[C---:B-1----:R-:W-:Y:S02]  /*21600*/  R2UR UR4, R138.reuse ;  /* 0x000000008a0472ca */ /* 0x042fe400000e0000 */
[----:B------:R-:W-:Y:S01]  /*21610*/  R2UR UR5, R139 ;  /* 0x000000008b0572ca */ /* 0x000fe200000e0000 */
[----:B------:R-:W-:Y:S01]  /*21620*/  VIADD R0, R9, 0xffffff80 ;  /* 0xffffff8009007836 */ /* 0x000fe20000000000 */
[C---:B------:R-:W-:Y:S02]  /*21630*/  R2UR UR10, R138.reuse ;  /* 0x000000008a0a72ca */ /* 0x040fe400000e0000 */
[C---:B------:R-:W-:Y:S02]  /*21640*/  R2UR UR11, R139.reuse ;  /* 0x000000008b0b72ca */ /* 0x040fe400000e0000 */
[----:B------:R-:W-:Y:S02]  /*21650*/  IABS R2, R0 ;  /* 0x0000000000027213 */ /* 0x000fe40000000000 */
[C---:B------:R-:W-:Y:S02]  /*21660*/  R2UR UR12, R138.reuse ;  /* 0x000000008a0c72ca */ /* 0x040fe400000e0000 */
[C---:B------:R-:W-:Y:S02]  /*21670*/  R2UR UR13, R139.reuse ;  /* 0x000000008b0d72ca */ /* 0x040fe400000e0000 */
[----:B------:R-:W-:Y:S01]  /*21680*/  R2UR UR8, R138 ;  /* 0x000000008a0872ca */ /* 0x000fe200000e0000 */
[----:B--2---:R-:W2:Y:S01]  /*21690*/  LD.E R8, desc[UR4][R136.64+0x170] ;  /* 0x0001700488087980 */ /* 0x004ea2000c101900 */
[----:B------:R-:W-:Y:S03]  /*216a0*/  R2UR UR9, R139 ;  /* 0x000000008b0972ca */ /* 0x000fe600000e0000 */
[----:B------:R-:W3:Y:S10]  /*216b0*/  LD.E.64 R10, desc[UR4][R136.64+0x40] ;  /* 0x00004004880a7980 */ /* 0x000ef4000c101b00 */
[----:B------:R-:W4:Y:S01]  /*216c0*/  LD.E.64 R12, desc[UR8][R136.64+0x28] ;  /* 0x00002808880c7980 */ /* 0x000f22000c101b00 */
[-C--:B--2---:R-:W-:Y:S02]  /*216d0*/  IABS R5, R8.reuse ;  /* 0x0000000800057213 */ /* 0x084fe40000000000 */
[-C--:B------:R-:W-:Y:S02]  /*216e0*/  IABS R3, R8.reuse ;  /* 0x0000000800037213 */ /* 0x080fe40000000000 */
[----:B------:R-:W1:Y:S01]  /*216f0*/  I2F.RP R6, R5 ;  /* 0x0000000500067306 */ /* 0x000e620000209400 */
[-C--:B------:R-:W-:Y:S02]  /*21700*/  LOP3.LUT R0, R0, R8.reuse, RZ, 0x3c, !PT ;  /* 0x0000000800007212 */ /* 0x080fe400078e3cff */
[----:B------:R-:W-:Y:S02]  /*21710*/  IMAD.MOV R3, RZ, RZ, -R3 ;  /* 0x000000ffff037224 */ /* 0x000fe400078e0a03 */
[----:B------:R-:W-:Y:S02]  /*21720*/  ISETP.GE.AND P0, PT, R0, RZ, PT ;  /* 0x000000ff0000720c */ /* 0x000fe40003f06270 */
[----:B------:R-:W-:Y:S03]  /*21730*/  LOP3.LUT R0, RZ, R8, RZ, 0x33, !PT ;  /* 0x00000008ff007212 */ /* 0x000fe600078e33ff */
[----:B-1----:R-:W1:Y:S02]  /*21740*/  MUFU.RCP R6, R6 ;  /* 0x0000000600067308 */ /* 0x002e640000001000 */
[----:B-1----:R-:W-:Y:S08]  /*21750*/  VIADD R6, R6, 0xffffffe ;  /* 0x0ffffffe06067836 */ /* 0x002ff00000000000 */
[----:B------:R-:W1:Y:S02]  /*21760*/  F2I.FTZ.U32.TRUNC.NTZ R7, R6 ;  /* 0x0000000600077305 */ /* 0x000e64000021f000 */
[--C-:B-1----:R-:W-:Y:S02]  /*21770*/  IMAD.MOV R4, RZ, RZ, -R7.reuse ;  /* 0x000000ffff047224 */ /* 0x102fe400078e0a07 */
[----:B------:R-:W-:Y:S02]  /*21780*/  IMAD.MOV.U32 R6, RZ, RZ, RZ ;  /* 0x000000ffff067224 */ /* 0x000fe400078e00ff */
[----:B------:R-:W-:Y:S04]  /*21790*/  IMAD R4, R4, R5, RZ ;  /* 0x0000000504047224 */ /* 0x000fe800078e02ff */
[----:B------:R-:W-:Y:S01]  /*217a0*/  IMAD.HI.U32 R7, R7, R4, R6 ;  /* 0x0000000407077227 */ /* 0x000fe200078e0006 */
[----:B------:R-:W-:Y:S02]  /*217b0*/  IABS R4, R9 ;  /* 0x0000000900047213 */ /* 0x000fe40000000000 */
[----:B------:R-:W-:Y:S03]  /*217c0*/  LOP3.LUT R9, R9, R8, RZ, 0x3c, !PT ;  /* 0x0000000809097212 */ /* 0x000fe600078e3cff */
        /* <DEDUP_REMOVED lines=13> */
[----:B------:R-:W-:Y:S07]  /*218a0*/  ISETP.NE.AND P2, PT, R8, RZ, PT ;  /* 0x000000ff0800720c */ /* 0x000fee0003f45270 */
[----:B------:R-:W-:Y:S02]  /*218b0*/  @P3 VIADD R6, R6, 0x1 ;  /* 0x0000000106063836 */ /* 0x000fe40000000000 */
[----:B------:R-:W-:Y:S02]  /*218c0*/  @P4 VIADD R7, R7, 0x1 ;  /* 0x0000000107074836 */ /* 0x000fe40000000000 */
[----:B------:R-:W-:Y:S02]  /*218d0*/  @!P0 IMAD.MOV R6, RZ, RZ, -R6 ;  /* 0x000000ffff068224 */ /* 0x000fe400078e0a06 */
[----:B------:R-:W-:Y:S03]  /*218e0*/  @!P1 IMAD.MOV R7, RZ, RZ, -R7 ;  /* 0x000000ffff079224 */ /* 0x000fe600078e0a07 */
[C---:B------:R-:W-:Y:S02]  /*218f0*/  SEL R6, R0.reuse, R6, !P2 ;  /* 0x0000000600067207 */ /* 0x040fe40005000000 */
[----:B------:R-:W-:Y:S02]  /*21900*/  SEL R7, R0, R7, !P2 ;  /* 0x0000000700077207 */ /* 0x000fe40005000000 */
[CC--:B------:R-:W-:Y:S02]  /*21910*/  LEA R4, P1, R6.reuse, R248.reuse, 0x2 ;  /* 0x000000f806047211 */ /* 0x0c0fe400078210ff */
[C---:B------:R-:W-:Y:S02]  /*21920*/  LEA R2, P0, R7.reuse, R248, 0x2 ;  /* 0x000000f807027211 */ /* 0x040fe400078010ff */
[-C--:B------:R-:W-:Y:S02]  /*21930*/  LEA.HI.X.SX32 R5, R6, R249.reuse, 0x2, P1 ;  /* 0x000000f906057211 */ /* 0x080fe400008f16ff */
[C---:B------:R-:W-:Y:S02]  /*21940*/  LEA.HI.X.SX32 R3, R7.reuse, R249, 0x2, P0 ;  /* 0x000000f907037211 */ /* 0x040fe400000f16ff */
[----:B------:R-:W-:Y:S01]  /*21950*/  IADD3 R6, R7, -R6, RZ ;  /* 0x8000000607067210 */ /* 0x000fe20007ffe0ff */
[----:B------:R1:W2:Y:S04]  /*21960*/  LD.E R0, desc[UR10][R4.64] ;  /* 0x0000000a04007980 */ /* 0x0002a8000c101900 */
[----:B------:R-:W-:Y:S01]  /*21970*/  IMAD R8, R8, R6, -0x80 ;  /* 0xffffff8008087424 */ /* 0x000fe200078e0206 */
[----:B------:R3:W2:Y:S04]  /*21980*/  LD.E R2, desc[UR12][R2.64] ;  /* 0x0000000c02027980 */ /* 0x0006a8000c101900 */
[----:B-1----:R-:W-:Y:S01]  /*21990*/  SHF.R.S32.HI R4, RZ, 0x1f, R8 ;  /* 0x0000001fff047819 */ /* 0x002fe20000011408 */
[-C--:B---3--:R-:W-:Y:S02]  /*219a0*/  IMAD R3, R11, R8.reuse, RZ ;  /* 0x000000080b037224 */ /* 0x088fe400078e02ff */
[C---:B------:R-:W-:Y:S04]  /*219b0*/  IMAD.WIDE.U32 R8, R10.reuse, R8, RZ ;  /* 0x000000080a087225 */ /* 0x040fe800078e00ff */
[----:B------:R-:W-:Y:S04]  /*219c0*/  IMAD R3, R10, R4, R3 ;  /* 0x000000040a037224 */ /* 0x000fe800078e0203 */
[----:B------:R-:W-:Y:S02]  /*219d0*/  IMAD.IADD R9, R9, 0x1, R3 ;  /* 0x0000000109097824 */ /* 0x000fe400078e0203 */
[----:B--2---:R-:W-:Y:S04]  /*219e0*/  IMAD.IADD R0, R0, 0x1, -R2 ;  /* 0x0000000100007824 */ /* 0x004fe800078e0a02 */
[----:B----4-:R-:W-:Y:S01]  /*219f0*/  IMAD R2, R13, R0, RZ ;  /* 0x000000000d027224 */ /* 0x010fe200078e02ff */
[----:B------:R-:W-:Y:S01]  /*21a00*/  SHF.R.S32.HI R3, RZ, 0x1f, R0 ;  /* 0x0000001fff037819 */ /* 0x000fe20000011400 */
[----:B------:R-:W-:Y:S04]  /*21a10*/  IMAD.WIDE.U32 R8, R0, R12, R8 ;  /* 0x0000000c00087225 */ /* 0x000fe800078e0008 */
[----:B------:R-:W-:Y:S04]  /*21a20*/  IMAD R2, R12, R3, R2 ;  /* 0x000000030c027224 */ /* 0x000fe800078e0202 */
[----:B------:R-:W-:Y:S01]  /*21a30*/  IMAD.IADD R2, R9, 0x1, R2 ;  /* 0x0000000109027824 */ /* 0x000fe200078e0202 */
[----:B------:R-:W-:Y:S05]  /*21a40*/  BRA `(.L_x_1459) ;  /* 0x0000000000187947 */ /* 0x000fea0003800000 */
.L_x_1458:
[----:B-1----:R-:W-:Y:S02]  /*21a50*/  R2UR UR4, R138 ;  /* 0x000000008a0472ca */ /* 0x002fe400000e0000 */
[----:B------:R-:W-:Y:S11]  /*21a60*/  R2UR UR5, R139 ;  /* 0x000000008b0572ca */ /* 0x000ff600000e0000 */
[----:B------:R-:W-:Y:S02]  /*21a70*/  @!UPT UIADD3 URZ, URZ, URZ, URZ ;  /* 0x0000003f3f3ff290 */ /* 0x000fe4000fffe03f */
[----:B--2---:R-:W2:Y:S02]  /*21a80*/  LD.E R8, desc[UR4][R136.64+0x40] ;  /* 0x0000400488087980 */ /* 0x004ea4000c101900 */
[----:B--2---:R-:W-:Y:S05]  /*21a90*/  IMAD.U32 R8, R8, -0x80, RZ ;  /* 0xffffff8008087824 */ /* 0x004fea00078e00ff */
[----:B------:R-:W-:Y:S02]  /*21aa0*/  SHF.R.S32.HI R2, RZ, 0x1f, R8 ;  /* 0x0000001fff027819 */ /* 0x000fe40000011408 */
.L_x_1459:
[----:B------:R-:W-:Y:S05]  /*21ab0*/  BSYNC B0 ;  /* 0x0000000000007941 */ /* 0x000fea0003800000 */
.L_x_1457:
[C---:B------:R-:W-:Y:S01]  /*21ac0*/  LOP3.LUT P3, RZ, R251.reuse, 0x1, RZ, 0xc0, !PT ;  /* 0x00000001fbff7812 */ /* 0x040fe2000786c0ff */
[----:B------:R-:W-:Y:S01]  /*21ad0*/  BSSY B1, `(.L_x_1460) ;  /* 0x00002d6000017945 */ /* 0x000fe20003800000 */
[----:B------:R-:W-:Y:S02]  /*21ae0*/  LOP3.LUT P2, RZ, R251, 0x2, RZ, 0xc0, !PT ;  /* 0x00000002fbff7812 */ /* 0x000fe4000784c0ff */
[C---:B------:R-:W-:Y:S02]  /*21af0*/  LEA R134, P1, R8.reuse, R141, 0x1 ;  /* 0x0000008d08867211 */ /* 0x040fe400078208ff */
[CC--:B------:R-:W-:Y:S02]  /*21b00*/  IADD3 R0, P0, R8.reuse, R235.reuse, RZ ;  /* 0x000000eb08007210 */ /* 0x0c0fe40007f1e0ff */
[----:B------:R-:W-:Y:S02]  /*21b10*/  LEA.HI.X R135, R8, R140, R2, 0x1, P1 ;  /* 0x0000008c08877211 */ /* 0x000fe400008f0c02 */
[----:B------:R-:W-:Y:S02]  /*21b20*/  IADD3.X R2, R2, R236, RZ, P0, !PT ;  /* 0x000000ec02027210 */ /* 0x000fe400007fe4ff */
[----:B------:R-:W-:Y:S02]  /*21b30*/  IADD3 R3, P1, R0, R235, RZ ;  /* 0x000000eb00037210 */ /* 0x000fe40007f3e0ff */
[C---:B------:R-:W-:Y:S01]  /*21b40*/  @P3 R2UR UR8, R138.reuse ;  /* 0x000000008a0832ca */ /* 0x040fe200000e0000 */
[--C-:B------:R-:W-:Y:S01]  /*21b50*/  @P2 IMAD.MOV.U32 R7, RZ, RZ, R135.reuse ;  /* 0x000000ffff072224 */ /* 0x100fe200078e0087 */
[C---:B------:R-:W-:Y:S02]  /*21b60*/  @P3 R2UR UR9, R139.reuse ;  /* 0x000000008b0932ca */ /* 0x040fe400000e0000 */
[----:B------:R-:W-:Y:S02]  /*21b70*/  @P2 R2UR UR4, R138 ;  /* 0x000000008a0422ca */ /* 0x000fe400000e0000 */
[C---:B------:R-:W-:Y:S02]  /*21b80*/  @P2 R2UR UR5, R139.reuse ;  /* 0x000000008b0522ca */ /* 0x040fe400000e0000 */
[----:B------:R-:W-:Y:S02]  /*21b90*/  @P2 MOV R6, R134 ;  /* 0x0000008600062202 */ /* 0x000fe40000000f00 */
[-C--:B------:R-:W-:Y:S02]  /*21ba0*/  @P3 LEA R4, P4, R0, R141.reuse, 0x1 ;  /* 0x0000008d00043211 */ /* 0x080fe400078808ff */
[----:B------:R-:W-:Y:S02]  /*21bb0*/  @P2 R2UR UR12, R138 ;  /* 0x000000008a0c22ca */ /* 0x000fe400000e0000 */
[CCC-:B------:R-:W-:Y:S01]  /*21bc0*/  @P3 LEA.HI.X R5, R0.reuse, R140.reuse, R2.reuse, 0x1, P4 ;  /* 0x0000008c00053211 */ /* 0x1c0fe200020f0c02 */
[----:B------:R-:W-:Y:S01]  /*21bd0*/  @!PT LDS RZ, [RZ] ;  /* 0x00000000fffff984 */ /* 0x000fe20000000800 */
[----:B------:R-:W-:Y:S01]  /*21be0*/  @!PT LDS RZ, [RZ] ;  /* 0x00000000fffff984 */ /* 0x000fe20000000800 */
[----:B------:R-:W-:Y:S01]  /*21bf0*/  @!PT LDS RZ, [RZ] ;  /* 0x00000000fffff984 */ /* 0x000fe20000000800 */
[----:B------:R-:W-:Y:S01]  /*21c00*/  @P3 LDGSTS.E.BYPASS.LTC128B.128 [R247+0xc000], desc[UR8][R134.64] ;  /* 0x0c00000086f73fae */ /* 0x000fe2000b901d48 */
[C---:B------:R-:W-:Y:S02]  /*21c10*/  @P2 R2UR UR13, R139.reuse ;  /* 0x000000008b0d22ca */ /* 0x040fe400000e0000 */
[-C--:B------:R-:W-:Y:S02]  /*21c20*/  @P2 LEA R10, P0, R0, R141.reuse, 0x1 ;  /* 0x0000008d000a2211 */ /* 0x080fe400078008ff */
[----:B------:R-:W-:Y:S01]  /*21c30*/  @!P3 STS.128 [R247+0xc000], RZ ;  /* 0x00c000fff700b388 */ /* 0x000fe20000000c00 */
[----:B------:R-:W-:Y:S02]  /*21c40*/  @P3 R2UR UR10, R138 ;  /* 0x000000008a0a32ca */ /* 0x000fe400000e0000 */
[----:B------:R-:W-:Y:S02]  /*21c50*/  @P2 LEA.HI.X R11, R0, R140, R2, 0x1, P0 ;  /* 0x0000008c000b2211 */ /* 0x000fe400000f0c02 */
[----:B------:R-:W-:Y:S01]  /*21c60*/  @!PT LDS RZ, [RZ] ;  /* 0x00000000fffff984 */ /* 0x000fe20000000800 */
[----:B------:R-:W-:Y:S01]  /*21c70*/  @!PT LDS RZ, [RZ] ;  /* 0x00000000fffff984 */ /* 0x000fe20000000800 */
[----:B------:R-:W-:Y:S01]  /*21c80*/  @!PT LDS RZ, [RZ] ;  /* 0x00000000fffff984 */ /* 0x000fe20000000800 */
[----:B------:R1:W-:Y:S01]  /*21c90*/  @P2 LDGSTS.E.BYPASS.LTC128B.128 [R247+0x10000], desc[UR4][R6.64+0x80] ;  /* 0x1000008006f72fae */ /* 0x0003e2000b901d44 */
[----:B------:R-:W-:Y:S02]  /*21ca0*/  @P3 R2UR UR4, R138 ;  /* 0x000000008a0432ca */ /* 0x000fe400000e0000 */
[C---:B------:R-:W-:Y:S02]  /*21cb0*/  @P3 R2UR UR5, R139.reuse ;  /* 0x000000008b0532ca */ /* 0x040fe400000e0000 */
[----:B------:R-:W-:Y:S01]  /*21cc0*/  @!P2 STS.128 [R247+0x10000], RZ ;  /* 0x010000fff700a388 */ /* 0x000fe20000000c00 */
[----:B------:R-:W-:Y:S02]  /*21cd0*/  @P3 R2UR UR11, R139 ;  /* 0x000000008b0b32ca */ /* 0x000fe400000e0000 */
[CC--:B------:R-:W-:Y:S02]  /*21ce0*/  @P3 LEA R14, P4, R3.reuse, R141.reuse, 0x1 ;  /* 0x0000008d030e3211 */ /* 0x0c0fe400078808ff */
[----:B------:R-:W-:Y:S02]  /*21cf0*/  IADD3.X R2, R2, R236, RZ, P1, !PT ;  /* 0x000000ec02027210 */ /* 0x000fe40000ffe4ff */
[----:B------:R-:W-:Y:S02]  /*21d00*/  @P2 R2UR UR8, R138 ;  /* 0x000000008a0822ca */ /* 0x000fe400000e0000 */
[-CC-:B------:R-:W-:Y:S02]  /*21d10*/  @P3 LEA.HI.X R15, R3, R140.reuse, R2.reuse, 0x1, P4 ;  /* 0x0000008c030f3211 */ /* 0x180fe400020f0c02 */
[----:B------:R-:W-:Y:S01]  /*21d20*/  @P2 R2UR UR9, R139 ;  /* 0x000000008b0922ca */ /* 0x000fe200000e0000 */
[----:B------:R-:W-:Y:S01]  /*21d30*/  @!PT LDS RZ, [RZ] ;  /* 0x00000000fffff984 */ /* 0x000fe20000000800 */
[----:B------:R-:W-:Y:S01]  /*21d40*/  @!PT LDS RZ, [RZ] ;  /* 0x00000000fffff984 */ /* 0x000fe20000000800 */
[----:B------:R-:W-:Y:S01]  /*21d50*/  @!PT LDS RZ, [RZ] ;  /* 0x00000000fffff984 */ /* 0x000fe20000000800 */
[----:B------:R2:W-:Y:S01]  /*21d60*/  @P3 LDGSTS.E.BYPASS.LTC128B.128 [R247+0xc800], desc[UR4][R4.64] ;  /* 0x0c80000004f73fae */ /* 0x0005e2000b901d44 */
[C---:B------:R-:W-:Y:S02]  /*21d70*/  @P2 LEA R8, P0, R3.reuse, R141, 0x1 ;  /* 0x0000008d03082211 */ /* 0x040fe400078008ff */
[C---:B------:R-:W-:Y:S02]  /*21d80*/  IADD3 R0, P1, R3.reuse, R235, RZ ;  /* 0x000000eb03007210 */ /* 0x040fe40007f3e0ff */
[----:B------:R-:W-:Y:S01]  /*21d90*/  @!P3 STS.128 [R247+0xc800], RZ ;  /* 0x00c800fff700b388 */ /* 0x000fe20000000c00 */
[-C--:B------:R-:W-:Y:S02]  /*21da0*/  @P2 LEA.HI.X R9, R3, R140.reuse, R2, 0x1, P0 ;  /* 0x0000008c03092211 */ /* 0x080fe400000f0c02 */
[----:B------:R-:W-:Y:S02]  /*21db0*/  @P3 LEA R12, P4, R0, R141, 0x1 ;  /* 0x0000008d000c3211 */ /* 0x000fe400078808ff */
[----:B------:R-:W-:Y:S01]  /*21dc0*/  @!PT LDS RZ, [RZ] ;  /* 0x00000000fffff984 */ /* 0x000fe20000000800 */
[----:B------:R-:W-:Y:S01]  /*21dd0*/  @!PT LDS RZ, [RZ] ;  /* 0x00000000fffff984 */ /* 0x000fe20000000800 */
[----:B------:R-:W-:Y:S01]  /*21de0*/  @!PT LDS RZ, [RZ] ;  /* 0x00000000fffff984 */ /* 0x000fe20000000800 */
[----:B------:R-:W-:Y:S01]  /*21df0*/  @P2 LDGSTS.E.BYPASS.LTC128B.128 [R247+0x10800], desc[UR12][R10.64+0x80] ;  /* 0x108000800af72fae */ /* 0x000fe2000b901d4c */
[----:B------:R-:W-:Y:S01]  /*21e00*/  IMAD.X R2, R2, 0x1, R236, P1 ;  /* 0x0000000102027824 */ /* 0x000fe200008e06ec */
[C---:B------:R-:W-:Y:S03]  /*21e10*/  IADD3 R3, P1, R0.reuse, R235, RZ ;  /* 0x000000eb00037210 */ /* 0x040fe60007f3e0ff */
[----:B------:R-:W-:Y:S01]  /*21e20*/  @!P2 STS.128 [R247+0x10800], RZ ;  /* 0x010800fff700a388 */ /* 0x000fe20000000c00 */
[CC--:B-1----:R-:W-:Y:S02]  /*21e30*/  @P2 LEA R6, P0, R0.reuse, R141.reuse, 0x1 ;  /* 0x0000008d00062211 */ /* 0x0c2fe400078008ff */
[CCC-:B------:R-:W-:Y:S02]  /*21e40*/  @P3 LEA.HI.X R13, R0.reuse, R140.reuse, R2.reuse, 0x1, P4 ;  /* 0x0000008c000d3211 */ /* 0x1c0fe400020f0c02 */
[----:B------:R-:W-:Y:S01]  /*21e50*/  @!PT LDS RZ, [RZ] ;  /* 0x00000000fffff984 */ /* 0x000fe20000000800 */
[----:B------:R-:W-:Y:S01]  /*21e60*/  @!PT LDS RZ, [RZ] ;  /* 0x00000000fffff984 */ /* 0x000fe20000000800 */
[----:B------:R-:W-:Y:S01]  /*21e70*/  @!PT LDS RZ, [RZ] ;  /* 0x00000000fffff984 */ /* 0x000fe20000000800 */
[----:B------:R-:W-:Y:S01]  /*21e80*/  @P3 LDGSTS.E.BYPASS.LTC128B.128 [R247+0xd000], desc[UR10][R14.64] ;  /* 0x0d0000000ef73fae */ /* 0x000fe2000b901d4a */
[----:B------:R-:W-:Y:S02]  /*21e90*/  @P2 LEA.HI.X R7, R0, R140, R2, 0x1, P0 ;  /* 0x0000008c00072211 */ /* 0x000fe400000f0c02 */
[CC--:B------:R-:W-:Y:S02]  /*21ea0*/  @P3 LEA R18, P4, R3.reuse, R141.reuse, 0x1 ;  /* 0x0000008d03123211 */ /* 0x0c0fe400078808ff */
[----:B------:R-:W-:Y:S01]  /*21eb0*/  @!P3 STS.128 [R247+0xd000], RZ ;  /* 0x00d000fff700b388 */ /* 0x000fe20000000c00 */
[----:B------:R-:W-:Y:S02]  /*21ec0*/  IADD3.X R2, R2, R236, RZ, P1, !PT ;  /* 0x000000ec02027210 */ /* 0x000fe40000ffe4ff */
[C---:B------:R-:W-:Y:S02]  /*21ed0*/  @P2 LEA R16, P0, R3.reuse, R141, 0x1 ;  /* 0x0000008d03102211 */ /* 0x040fe400078008ff */
[----:B------:R-:W-:Y:S01]  /*21ee0*/  @!PT LDS RZ, [RZ] ;  /* 0x00000000fffff984 */ /* 0x000fe20000000800 */
[----:B------:R-:W-:Y:S01]  /*21ef0*/  @!PT LDS RZ, [RZ] ;  /* 0x00000000fffff984 */ /* 0x000fe20000000800 */
[----:B------:R-:W-:Y:S01]  /*21f00*/  @!PT LDS RZ, [RZ] ;  /* 0x00000000fffff984 */ /* 0x000fe20000000800 */
[----:B------:R1:W-:Y:S01]  /*21f10*/  @P2 LDGSTS.E.BYPASS.LTC128B.128 [R247+0x11000], desc[UR8][R8.64+0x80] ;  /* 0x1100008008f72fae */ /* 0x0003e2000b901d48 */
[CCC-:B------:R-:W-:Y:S02]  /*21f20*/  @P3 LEA.HI.X R19, R3.reuse, R140.reuse, R2.reuse, 0x1, P4 ;  /* 0x0000008c03133211 */ /* 0x1c0fe400020f0c02 */
[C---:B------:R-:W-:Y:S02]  /*21f30*/  IADD3 R0, P1, R3.reuse, R235, RZ ;  /* 0x000000eb03007210 */ /* 0x040fe40007f3e0ff */
[----:B------:R-:W-:Y:S01]  /*21f40*/  @!P2 STS.128 [R247+0x11000], RZ ;  /* 0x011000fff700a388 */ /* 0x000fe20000000c00 */
[-C--:B------:R-:W-:Y:S02]  /*21f50*/  @P2 LEA.HI.X R17, R3, R140.reuse, R2, 0x1, P0 ;  /* 0x0000008c03112211 */ /* 0x080fe400000f0c02 */
[-C--:B------:R-:W-:Y:S02]  /*21f60*/  @P3 LEA R22, P4, R0, R141.reuse, 0x1 ;  /* 0x0000008d00163211 */ /* 0x080fe400078808ff */
[----:B------:R-:W-:Y:S01]  /*21f70*/  @!PT LDS RZ, [RZ] ;  /* 0x00000000fffff984 */ /* 0x000fe20000000800 */
[----:B------:R-:W-:Y:S01]  /*21f80*/  @!PT LDS RZ, [RZ] ;  /* 0x00000000fffff984 */ /* 0x000fe20000000800 */
[----:B------:R-:W-:Y:S01]  /*21f90*/  @!PT LDS RZ, [RZ] ;  /* 0x00000000fffff984 */ /* 0x000fe20000000800 */
[----:B------:R-:W-:Y:S01]  /*21fa0*/  @P3 LDGSTS.E.BYPASS.LTC128B.128 [R247+0xd800], desc[UR4][R12.64] ;  /* 0x0d8000000cf73fae */ /* 0x000fe2000b901d44 */
[----:B------:R-:W-:Y:S01]  /*21fb0*/  IMAD.X R2, R2, 0x1, R236, P1 ;  /* 0x0000000102027824 */ /* 0x000fe200008e06ec */
[----:B------:R-:W-:Y:S03]  /*21fc0*/  @P2 R2UR UR14, R138 ;  /* 0x000000008a0e22ca */ /* 0x000fe600000e0000 */
[----:B------:R-:W-:Y:S01]  /*21fd0*/  @!P3 STS.128 [R247+0xd800], RZ ;  /* 0x00d800fff700b388 */ /* 0x000fe20000000c00 */
[C---:B------:R-:W-:Y:S02]  /*21fe0*/  @P2 R2UR UR15, R139.reuse ;  /* 0x000000008b0f22ca */ /* 0x040fe400000e0000 */
[CCC-:B------:R-:W-:Y:S02]  /*21ff0*/  @P3 LEA.HI.X R23, R0.reuse, R140.reuse, R2.reuse, 0x1, P4 ;  /* 0x0000008c00173211 */ /* 0x1c0fe400020f0c02 */
[----:B------:R-:W-:Y:S01]  /*22000*/  @!PT LDS RZ, [RZ] ;  /* 0x00000000fffff984 */ /* 0x000fe20000000800 */
[----:B------:R-:W-:Y:S01]  /*22010*/  @!PT LDS RZ, [RZ] ;  /* 0x00000000fffff984 */ /* 0x000fe20000000800 */
[----:B------:R-:W-:Y:S01]  /*22020*/  @!PT LDS RZ, [RZ] ;  /* 0x00000000fffff984 */ /* 0x000fe20000000800 */
[----:B------:R-:W-:Y:S01]  /*22030*/  @P2 LDGSTS.E.BYPASS.LTC128B.128 [R247+0x11800], desc[UR12][R6.64+0x80] ;  /* 0x1180008006f72fae */ /* 0x000fe2000b901d4c */
[C---:B------:R-:W-:Y:S02]  /*22040*/  @P2 LEA R20, P1, R0.reuse, R141, 0x1 ;  /* 0x0000008d00142211 */ /* 0x040fe400078208ff */
[C---:B------:R-:W-:Y:S02]  /*22050*/  IADD3 R3, P0, R0.reuse, R235, RZ ;  /* 0x000000eb00037210 */ /* 0x040fe40007f1e0ff */
[----:B------:R-:W-:Y:S01]  /*22060*/  @!P2 STS.128 [R247+0x11800], RZ ;  /* 0x011800fff700a388 */ /* 0x000fe20000000c00 */
[----:B------:R-:W-:Y:S02]  /*22070*/  @P2 LEA.HI.X R21, R0, R140, R2, 0x1, P1 ;  /* 0x0000008c00152211 */ /* 0x000fe400008f0c02 */
[----:B------:R-:W-:Y:S02]  /*22080*/  @P3 R2UR UR12, R138 ;  /* 0x000000008a0c32ca */ /* 0x000fe400000e0000 */
[----:B------:R-:W-:Y:S01]  /*22090*/  @!PT LDS RZ, [RZ] ;  /* 0x00000000fffff984 */ /* 0x000fe20000000800 */
[----:B------:R-:W-:Y:S01]  /*220a0*/  @!PT LDS RZ, [RZ] ;  /* 0x00000000fffff984 */ /* 0x000fe20000000800 */
[----:B------:R-:W-:Y:S01]  /*220b0*/  @!PT LDS RZ, [RZ] ;  /* 0x00000000fffff984 */ /* 0x000fe20000000800 */
[----:B------:R-:W-:Y:S01]  /*220c0*/  @P3 LDGSTS.E.BYPASS.LTC128B.128 [R247+0xe000], desc[UR10][R18.64] ;  /* 0x0e00000012f73fae */ /* 0x000fe2000b901d4a */
[----:B------:R-:W-:Y:S02]  /*220d0*/  @P3 R2UR UR13, R139 ;  /* 0x000000008b0d32ca */ /* 0x000fe400000e0000 */
[CC--:B------:R-:W-:Y:S02]  /*220e0*/  @P3 LEA R28, P6, R3.reuse, R141.reuse, 0x1 ;  /* 0x0000008d031c3211 */ /* 0x0c0fe400078c08ff */
[----:B------:R-:W-:Y:S01]  /*220f0*/  @!P3 STS.128 [R247+0xe000], RZ ;  /* 0x00e000fff700b388 */ /* 0x000fe20000000c00 */
[----:B------:R-:W-:Y:S02]  /*22100*/  IADD3.X R2, R2, R236, RZ, P0, !PT ;  /* 0x000000ec02027210 */ /* 0x000fe400007fe4ff */
[C---:B------:R-:W-:Y:S02]  /*22110*/  @P2 R2UR UR10, R138.reuse ;  /* 0x000000008a0a22ca */ /* 0x040fe400000e0000 */
[----:B------:R-:W-:Y:S01]  /*22120*/  @!PT LDS RZ, [RZ] ;  /* 0x00000000fffff984 */ /* 0x000fe20000000800 */
[----:B------:R-:W-:Y:S01]  /*22130*/  @!PT LDS RZ, [RZ] ;  /* 0x00000000fffff984 */ /* 0x000fe20000000800 */
[----:B------:R-:W-:Y:S01]  /*22140*/  @!PT LDS RZ, [RZ] ;  /* 0x00000000fffff984 */ /* 0x000fe20000000800 */
[----:B------:R3:W-:Y:S01]  /*22150*/  @P2 LDGSTS.E.BYPASS.LTC128B.128 [R247+0x12000], desc[UR8][R16.64+0x80] ;  /* 0x1200008010f72fae */ /* 0x0007e2000b901d48 */
[-CC-:B------:R-:W-:Y:S02]  /*22160*/  @P3 LEA.HI.X R29, R3, R140.reuse, R2.reuse, 0x1, P6 ;  /* 0x0000008c031d3211 */ /* 0x180fe400030f0c02 */
[----:B------:R-:W-:Y:S02]  /*22170*/  @P2 R2UR UR11, R139 ;  /* 0x000000008b0b22ca */ /* 0x000fe400000e0000 */
[----:B------:R-:W-:Y:S01]  /*22180*/  @!P2 STS.128 [R247+0x12000], RZ ;  /* 0x012000fff700a388 */ /* 0x000fe20000000c00 */
[C---:B------:R-:W-:Y:S02]  /*22190*/  @P2 LEA R24, P1, R3.reuse, R141, 0x1 ;  /* 0x0000008d03182211 */ /* 0x040fe400078208ff */
[C---:B------:R-:W-:Y:S02]  /*221a0*/  IADD3 R0, P5, R3.reuse, R235, RZ ;  /* 0x000000eb03007210 */ /* 0x040fe40007fbe0ff */
[----:B------:R-:W-:Y:S01]  /*221b0*/  @!PT LDS RZ, [RZ] ;  /* 0x00000000fffff984 */ /* 0x000fe20000000800 */
[----:B------:R-:W-:Y:S01]  /*221c0*/  @!PT LDS RZ, [RZ] ;  /* 0x00000000fffff984 */ /* 0x000fe20000000800 */
[----:B------:R-:W-:Y:S01]  /*221d0*/  @!PT LDS RZ, [RZ] ;  /* 0x00000000fffff984 */ /* 0x000fe20000000800 */
[----:B------:R-:W-:Y:S01]  /*221e0*/  @P3 LDGSTS.E.BYPASS.LTC128B.128 [R247+0xe800], desc[UR4][R22.64] ;  /* 0x0e80000016f73fae */ /* 0x000fe2000b901d44 */
[-C--:B------:R-:W-:Y:S02]  /*221f0*/  @P2 LEA.HI.X R25, R3, R140.reuse, R2, 0x1, P1 ;  /* 0x0000008c03192211 */ /* 0x080fe400008f0c02 */
[----:B------:R-:W-:Y:S02]  /*22200*/  @P3 R2UR UR8, R138 ;  /* 0x000000008a0832ca */ /* 0x000fe400000e0000 */
[----:B------:R-:W-:Y:S01]  /*22210*/  @!P3 STS.128 [R247+0xe800], RZ ;  /* 0x00e800fff700b388 */ /* 0x000fe20000000c00 */
[C---:B------:R-:W-:Y:S01]  /*22220*/  @P3 R2UR UR9, R139.reuse ;  /* 0x000000008b0932ca */ /* 0x040fe200000e0000 */
[----:B--2---:R-:W-:Y:S01]  /*22230*/  IMAD.X R4, R2, 0x1, R236, P5 ;  /* 0x0000000102047824 */ /* 0x004fe200028e06ec */
[-C--:B------:R-:W-:Y:S02]  /*22240*/  @P3 LEA R26, P4, R0, R141.reuse, 0x1 ;  /* 0x0000008d001a3211 */ /* 0x080fe400078808ff */
[----:B------:R-:W-:Y:S01]  /*22250*/  @!PT LDS RZ, [RZ] ;  /* 0x00000000fffff984 */ /* 0x000fe20000000800 */
[----:B------:R-:W-:Y:S01]  /*22260*/  @!PT LDS RZ, [RZ] ;  /* 0x00000000fffff984 */ /* 0x000fe20000000800 */
[----:B------:R-:W-:Y:S01]  /*22270*/  @!PT LDS RZ, [RZ] ;  /* 0x00000000fffff984 */ /* 0x000fe20000000800 */
[----:B------:R-:W-:Y:S01]  /*22280*/  @P2 LDGSTS.E.BYPASS.LTC128B.128 [R247+0x12800], desc[UR14][R20.64+0x80] ;  /* 0x1280008014f72fae */ /* 0x000fe2000b901d4e */
[----:B------:R-:W-:Y:S02]  /*22290*/  @P2 R2UR UR4, R138 ;  /* 0x000000008a0422ca */ /* 0x000fe400000e0000 */
[CCC-:B------:R-:W-:Y:S02]  /*222a0*/  @P3 LEA.HI.X R27, R0.reuse, R140.reuse, R4.reuse, 0x1, P4 ;  /* 0x0000008c001b3211 */ /* 0x1c0fe400020f0c04 */
[----:B------:R-:W-:Y:S01]  /*222b0*/  @!P2 STS.128 [R247+0x12800], RZ ;  /* 0x012800fff700a388 */ /* 0x000fe20000000c00 */
[C---:B------:R-:W-:Y:S02]  /*222c0*/  @P2 R2UR UR5, R139.reuse ;  /* 0x000000008b0522ca */ /* 0x040fe400000e0000 */
[C---:B------:R-:W-:Y:S02]  /*222d0*/  @P2 LEA R30, P0, R0.reuse, R141, 0x1 ;  /* 0x0000008d001e2211 */ /* 0x040fe400078008ff */
[----:B------:R-:W-:Y:S01]  /*222e0*/  @!PT LDS RZ, [RZ] ;  /* 0x00000000fffff984 */ /* 0x000fe20000000800 */
[----:B------:R-:W-:Y:S01]  /*222f0*/  @!PT LDS RZ, [RZ] ;  /* 0x00000000fffff984 */ /* 0x000fe20000000800 */
[----:B------:R-:W-:Y:S01]  /*22300*/  @!PT LDS RZ, [RZ] ;  /* 0x00000000fffff984 */ /* 0x000fe20000000800 */
[----:B------:R-:W-:Y:S02]  /*22310*/  @P3 LDGSTS.E.BYPASS.LTC128B.128 [R247+0xf000], desc[UR12][R28.64] ;  /* 0x0f0000001cf73fae */ /* 0x000fe4000b901d4c */
[----:B------:R-:W-:Y:S03]  /*22320*/  @P2 LEA.HI.X R31, R0, R140, R4, 0x1, P0 ;  /* 0x0000008c001f2211 */ /* 0x000fe600000f0c04 */
[----:B------:R-:W-:Y:S01]  /*22330*/  @!P3 STS.128 [R247+0xf000], RZ ;  /* 0x00f000fff700b388 */ /* 0x000fe20000000c00 */
[----:B------:R-:W-:Y:S04]  /*22340*/  ISETP.GE.AND P0, PT, R250, 0x2, PT ;  /* 0x00000002fa00780c */ /* 0x000fe80003f06270 */
[----:B------:R-:W-:Y:S01]  /*22350*/  @!PT LDS RZ, [RZ] ;  /* 0x00000000fffff984 */ /* 0x000fe20000000800 */
[----:B------:R-:W-:Y:S01]  /*22360*/  @!PT LDS RZ, [RZ] ;  /* 0x00000000fffff984 */ /* 0x000fe20000000800 */
[----:B------:R-:W-:Y:S01]  /*22370*/  @!PT LDS RZ, [RZ] ;  /* 0x00000000fffff984 */ /* 0x000fe20000000800 */
[----:B------:R-:W-:Y:S05]  /*22380*/  @P2 LDGSTS.E.BYPASS.LTC128B.128 [R247+0x13000], desc[UR10][R24.64+0x80] ;  /* 0x1300008018f72fae */ /* 0x000fea000b901d4a */
[----:B------:R-:W-:Y:S05]  /*22390*/  @!P2 STS.128 [R247+0x13000], RZ ;  /* 0x013000fff700a388 */ /* 0x000fea0000000c00 */
[----:B------:R-:W-:Y:S01]  /*223a0*/  @!PT LDS RZ, [RZ] ;  /* 0x00000000fffff984 */ /* 0x000fe20000000800 */
[----:B------:R-:W-:Y:S01]  /*223b0*/  @!PT LDS RZ, [RZ] ;  /* 0x00000000fffff984 */ /* 0x000fe20000000800 */
[----:B------:R-:W-:Y:S01]  /*223c0*/  @!PT LDS RZ, [RZ] ;  /* 0x00000000fffff984 */ /* 0x000fe20000000800 */
[----:B------:R2:W-:Y:S05]  /*223d0*/  @P3 LDGSTS.E.BYPASS.LTC128B.128 [R247+0xf800], desc[UR8][R26.64] ;  /* 0x0f8000001af73fae */ /* 0x0005ea000b901d48 */
[----:B------:R-:W-:Y:S05]  /*223e0*/  @!P3 STS.128 [R247+0xf800], RZ ;  /* 0x00f800fff700b388 */ /* 0x000fea0000000c00 */
[----:B------:R-:W-:Y:S01]  /*223f0*/  @!PT LDS RZ, [RZ] ;  /* 0x00000000fffff984 */ /* 0x000fe20000000800 */
[----:B------:R-:W-:Y:S01]  /*22400*/  @!PT LDS RZ, [RZ] ;  /* 0x00000000fffff984 */ /* 0x000fe20000000800 */
[----:B------:R-:W-:Y:S01]  /*22410*/  @!PT LDS RZ, [RZ] ;  /* 0x00000000fffff984 */ /* 0x000fe20000000800 */
[----:B------:R4:W-:Y:S01]  /*22420*/  @P2 LDGSTS.E.BYPASS.LTC128B.128 [R247+0x13800], desc[UR4][R30.64+0x80] ;  /* 0x138000801ef72fae */ /* 0x0009e2000b901d44 */
[----:B------:R-:W-:Y:S02]  /*22430*/  R2UR UR4, R138 ;  /* 0x000000008a0472ca */ /* 0x000fe400000e0000 */
[----:B------:R-:W-:Y:S02]  /*22440*/  R2UR UR5, R139 ;  /* 0x000000008b0572ca */ /* 0x000fe400000e0000 */
[----:B------:R-:W-:Y:S05]  /*22450*/  @!P2 STS.128 [R247+0x13800], RZ ;  /* 0x013800fff700a388 */ /* 0x000fea0000000c00 */
[----:B------:R-:W-:Y:S05]  /*22460*/  LDSM.16.M88.4 R64, [R234] ;  /* 0x00000000ea40783b */ /* 0x000fea0000000200 */
[----:B-1----:R-:W1:Y:S05]  /*22470*/  LDSM.16.M88.4 R8, [R233+0x4000] ;  /* 0x00400000e908783b */ /* 0x002e6a0000000200 */
[----:B---3--:R-:W3:Y:S05]  /*22480*/  LDSM.16.M88.4 R16, [R233+0x4800] ;  /* 0x00480000e910783b */ /* 0x008eea0000000200 */
[----:B--2---:R-:W2:Y:S05]  /*22490*/  LDSM.16.M88.4 R24, [R233+0x5000] ;  /* 0x00500000e918783b */ /* 0x004eaa0000000200 */
[----:B------:R-:W4:Y:S05]  /*224a0*/  LDSM.16.M88.4 R32, [R233+0x5800] ;  /* 0x00580000e920783b */ /* 0x000f2a0000000200 */
[----:B------:R-:W0:Y:S05]  /*224b0*/  LDGDEPBAR ;  /* 0x00000000000079af */ /* 0x000e2a0000000000 */
[----:B------:R-:W5:Y:S05]  /*224c0*/  LDSM.16.M88.4 R40, [R233+0x6000] ;  /* 0x00600000e928783b */ /* 0x000f6a0000000200 */
[----:B------:R-:W5:Y:S05]  /*224d0*/  LDSM.16.M88.4 R48, [R233+0x6800] ;  /* 0x00680000e930783b */ /* 0x000f6a0000000200 */
[----:B------:R-:W5:Y:S05]  /*224e0*/  LDSM.16.M88.4 R56, [R233+0x7000] ;  /* 0x00700000e938783b */ /* 0x000f6a0000000200 */
[----:B------:R-:W5:Y:S01]  /*224f0*/  LDSM.16.M88.4 R140, [R233+0x7800] ;  /* 0x00780000e98c783b */ /* 0x000f620000000200 */
[C---:B-1----:R-:W-:Y:S04]  /*22500*/  HMMA.16816.F32 R4, R64.reuse, R8, RZ ;  /* 0x000000084004723c */ /* 0x042fe800000018ff */
[----:B------:R-:W-:Y:S02]  /*22510*/  LDSM.16.M88.4 R144, [R232] ;  /* 0x00000000e890783b */ /* 0x000fe40000000200 */
[C---:B------:R-:W-:Y:S03]  /*22520*/  HMMA.16816.F32 R8, R64.reuse, R10, RZ ;  /* 0x0000000a4008723c */ /* 0x040fe600000018ff */
[----:B------:R-:W1:Y:S03]  /*22530*/  LDSM.16.M88.4 R148, [R231] ;  /* 0x00000000e794783b */ /* 0x000e660000000200 */
[C---:B---3--:R-:W-:Y:S02]  /*22540*/  HMMA.16816.F32 R12, R64.reuse, R16, RZ ;  /* 0x00000010400c723c */ /* 0x048fe400000018ff */
[----:B------:R-:W3:Y:S04]  /*22550*/  LDSM.16.M88.4 R152, [R223] ;  /* 0x00000000df98783b */ /* 0x000ee80000000200 */
[C---:B------:R-:W-:Y:S01]  /*22560*/  HMMA.16816.F32 R16, R64.reuse, R18, RZ ;  /* 0x000000124010723c */ /* 0x040fe200000018ff */
[----:B------:R-:W3:Y:S05]  /*22570*/  LDSM.16.M88.4 R156, [R222] ;  /* 0x00000000de9c783b */ /* 0x000eea0000000200 */
[C---:B--2---:R-:W-:Y:S01]  /*22580*/  HMMA.16816.F32 R20, R64.reuse, R24, RZ ;  /* 0x000000184014723c */ /* 0x044fe200000018ff */
[----:B------:R-:W2:Y:S05]  /*22590*/  LDSM.16.M88.4 R160, [R221] ;  /* 0x00000000dda0783b */ /* 0x000eaa0000000200 */
[C---:B------:R-:W-:Y:S01]  /*225a0*/  HMMA.16816.F32 R24, R64.reuse, R26, RZ ;  /* 0x0000001a4018723c */ /* 0x040fe200000018ff */
[----:B------:R-:W-:Y:S05]  /*225b0*/  LDSM.16.M88.4 R164, [R219] ;  /* 0x00000000dba4783b */ /* 0x000fea0000000200 */
[C---:B----4-:R-:W-:Y:S01]  /*225c0*/  HMMA.16816.F32 R28, R64.reuse, R32, RZ ;  /* 0x00000020401c723c */ /* 0x050fe200000018ff */
[----:B------:R-:W-:Y:S05]  /*225d0*/  LDSM.16.M88.4 R168, [R230] ;  /* 0x00000000e6a8783b */ /* 0x000fea0000000200 */
[C---:B------:R-:W-:Y:S01]  /*225e0*/  HMMA.16816.F32 R32, R64.reuse, R34, RZ ;  /* 0x000000224020723c */ /* 0x040fe200000018ff */
[----:B------:R-:W-:Y:S05]  /*225f0*/  LDSM.16.M88.4 R172, [R227+0x4000] ;  /* 0x00400000e3ac783b */ /* 0x000fea0000000200 */
[C---:B-----5:R-:W-:Y:S01]  /*22600*/  HMMA.16816.F32 R36, R64.reuse, R40, RZ ;  /* 0x000000284024723c */ /* 0x060fe200000018ff */
[----:B------:R-:W-:Y:S05]  /*22610*/  LDSM.16.M88.4 R176, [R216+0x1000] ;  /* 0x00100000d8b0783b */ /* 0x000fea0000000200 */
[C---:B------:R-:W-:Y:S01]  /*22620*/  HMMA.16816.F32 R40, R64.reuse, R42, RZ ;  /* 0x0000002a4028723c */ /* 0x040fe200000018ff */
[----:B------:R-:W-:Y:S05]  /*22630*/  LDSM.16.M88.4 R180, [R216+0x2000] ;  /* 0x00200000d8b4783b */ /* 0x000fea0000000200 */
[C---:B------:R-:W-:Y:S01]  /*22640*/  HMMA.16816.F32 R44, R64.reuse, R48, RZ ;  /* 0x00000030402c723c */ /* 0x040fe200000018ff */
[----:B------:R-:W4:Y:S05]  /*22650*/  LD.E R3, desc[UR4][R136.64+0x18c] ;  /* 0x00018c0488037980 */ /* 0x000f2a000c101900 */
[----:B------:R-:W-:Y:S01]  /*22660*/  LDSM.16.M88.4 R184, [R227+0x9800] ;  /* 0x00980000e3b8783b */ /* 0x000fe20000000200 */
[C---:B------:R-:W-:Y:S04]  /*22670*/  HMMA.16816.F32 R48, R64.reuse, R50, RZ ;  /* 0x000000324030723c */ /* 0x040fe800000018ff */
[----:B------:R-:W-:Y:S02]  /*22680*/  LDSM.16.M88.4 R188, [R227+0xa800] ;  /* 0x00a80000e3bc783b */ /* 0x000fe40000000200 */
[C---:B------:R-:W-:Y:S03]  /*22690*/  HMMA.16816.F32 R52, R64.reuse, R56, RZ ;  /* 0x000000384034723c */ /* 0x040fe600000018ff */
[----:B------:R-:W-:Y:S03]  /*226a0*/  LDSM.16.M88.4 R192, [R227+0xb000] ;  /* 0x00b00000e3c0783b */ /* 0x000fe60000000200 */
[C---:B------:R-:W-:Y:S02]  /*226b0*/  HMMA.16816.F32 R56, R64.reuse, R58, RZ ;  /* 0x0000003a4038723c */ /* 0x040fe400000018ff */
[----:B------:R-:W-:Y:S04]  /*226c0*/  LDSM.16.M88.4 R196, [R227+0xb800] ;  /* 0x00b80000e3c4783b */ /* 0x000fe80000000200 */
[C---:B------:R-:W-:Y:S01]  /*226d0*/  HMMA.16816.F32 R60, R64.reuse, R140, RZ ;  /* 0x0000008c403c723c */ /* 0x040fe200000018ff */
[----:B------:R-:W-:Y:S05]  /*226e0*/  LDSM.16.M88.4 R200, [R229+0x2000] ;  /* 0x00200000e5c8783b */ /* 0x000fea0000000200 */
[----:B------:R-:W-:Y:S01]  /*226f0*/  HMMA.16816.F32 R64, R64, R142, RZ ;  /* 0x0000008e4040723c */ /* 0x000fe200000018ff */
[----:B------:R-:W5:Y:S05]  /*22700*/  LDSM.16.M88.4 R140, [R220] ;  /* 0x00000000dc8c783b */ /* 0x000f6a0000000200 */
[C---:B-1----:R-:W-:Y:S01]  /*22710*/  HMMA.16816.F32 R4, R144.reuse, R148, R4 ;  /* 0x000000949004723c */ /* 0x042fe20000001804 */
[----:B------:R-:W-:Y:S05]  /*22720*/  LDSM.16.M88.4 R204, [R216+0x4000] ;  /* 0x00400000d8cc783b */ /* 0x000fea0000000200 */
[C---:B------:R-:W-:Y:S01]  /*22730*/  HMMA.16816.F32 R8, R144.reuse, R150, R8 ;  /* 0x000000969008723c */ /* 0x040fe20000001808 */
[----:B------:R-:W1:Y:S05]  /*22740*/  LDSM.16.M88.4 R148, [R218] ;  /* 0x00000000da94783b */ /* 0x000e6a0000000200 */
[C---:B---3--:R-:W-:Y:S06]  /*22750*/  HMMA.16816.F32 R12, R144.reuse, R152, R12 ;  /* 0x00000098900c723c */ /* 0x048fec000000180c */
[C---:B------:R-:W-:Y:S01]  /*22760*/  HMMA.16816.F32 R16, R144.reuse, R154, R16 ;  /* 0x0000009a9010723c */ /* 0x040fe20000001810 */
[----:B------:R-:W3:Y:S05]  /*22770*/  LDSM.16.M88.4 R152, [R217] ;  /* 0x00000000d998783b */ /* 0x000eea0000000200 */
[C---:B------:R-:W-:Y:S06]  /*22780*/  HMMA.16816.F32 R20, R144.reuse, R156, R20 ;  /* 0x0000009c9014723c */ /* 0x040fec0000001814 */
[C---:B------:R-:W-:Y:S01]  /*22790*/  HMMA.16816.F32 R24, R144.reuse, R158, R24 ;  /* 0x0000009e9018723c */ /* 0x040fe20000001818 */
[----:B------:R-:W3:Y:S05]  /*227a0*/  LDSM.16.M88.4 R156, [R227+0x4800] ;  /* 0x00480000e39c783b */ /* 0x000eea0000000200 */
[C---:B--2---:R-:W-:Y:S06]  /*227b0*/  HMMA.16816.F32 R28, R144.reuse, R160, R28 ;  /* 0x000000a0901c723c */ /* 0x044fec000000181c */
[C---:B------:R-:W-:Y:S01]  /*227c0*/  HMMA.16816.F32 R32, R144.reuse, R162, R32 ;  /* 0x000000a29020723c */ /* 0x040fe20000001820 */
[----:B------:R-:W2:Y:S05]  /*227d0*/  LDSM.16.M88.4 R160, [R227+0x5000] ;  /* 0x00500000e3a0783b */ /* 0x000eaa0000000200 */
[C---:B-----5:R-:W-:Y:S06]  /*227e0*/  HMMA.16816.F32 R36, R144.reuse, R140, R36 ;  /* 0x0000008c9024723c */ /* 0x060fec0000001824 */
[C---:B------:R-:W-:Y:S01]  /*227f0*/  HMMA.16816.F32 R40, R144.reuse, R142, R40 ;  /* 0x0000008e9028723c */ /* 0x040fe20000001828 */
[----:B------:R-:W5:Y:S05]  /*22800*/  LDSM.16.M88.4 R140, [R227+0x5800] ;  /* 0x00580000e38c783b */ /* 0x000f6a0000000200 */
[C---:B------:R-:W-:Y:S06]  /*22810*/  HMMA.16816.F32 R44, R144.reuse, R164, R44 ;  /* 0x000000a4902c723c */ /* 0x040fec000000182c */
[C---:B------:R-:W-:Y:S01]  /*22820*/  HMMA.16816.F32 R48, R144.reuse, R166, R48 ;  /* 0x000000a69030723c */ /* 0x040fe20000001830 */
[----:B------:R-:W-:Y:S05]  /*22830*/  LDSM.16.M88.4 R164, [R229] ;  /* 0x00000000e5a4783b */ /* 0x000fea0000000200 */
[C---:B-1----:R-:W-:Y:S06]  /*22840*/  HMMA.16816.F32 R52, R144.reuse, R148, R52 ;  /* 0x000000949034723c */ /* 0x042fec0000001834 */
[C---:B------:R-:W-:Y:S01]  /*22850*/  HMMA.16816.F32 R56, R144.reuse, R150, R56 ;  /* 0x000000969038723c */ /* 0x040fe20000001838 */
[----:B------:R-:W-:Y:S05]  /*22860*/  LDSM.16.M88.4 R148, [R227+0x6800] ;  /* 0x00680000e394783b */ /* 0x000fea0000000200 */
[C---:B---3--:R-:W-:Y:S06]  /*22870*/  HMMA.16816.F32 R60, R144.reuse, R152, R60 ;  /* 0x00000098903c723c */ /* 0x048fec000000183c */
[----:B------:R-:W-:Y:S01]  /*22880*/  HMMA.16816.F32 R64, R144, R154, R64 ;  /* 0x0000009a9040723c */ /* 0x000fe20000001840 */
[----:B------:R-:W1:Y:S05]  /*22890*/  LDSM.16.M88.4 R144, [R227+0x6000] ;  /* 0x00600000e390783b */ /* 0x000e6a0000000200 */
[C---:B------:R-:W-:Y:S01]  /*228a0*/  HMMA.16816.F32 R4, R168.reuse, R172, R4 ;  /* 0x000000aca804723c */ /* 0x040fe20000001804 */
[----:B------:R-:W3:Y:S05]  /*228b0*/  LDSM.16.M88.4 R152, [R227+0x7000] ;  /* 0x00700000e398783b */ /* 0x000eea0000000200 */
[C---:B------:R-:W-:Y:S01]  /*228c0*/  HMMA.16816.F32 R8, R168.reuse, R174, R8 ;  /* 0x000000aea808723c */ /* 0x040fe20000001808 */
[----:B------:R-:W-:Y:S05]  /*228d0*/  LDSM.16.M88.4 R172, [R216] ;  /* 0x00000000d8ac783b */ /* 0x000fea0000000200 */
        /* <DEDUP_REMOVED lines=15> */
[C---:B---3--:R-:W-:Y:S06]  /*229d0*/  HMMA.16816.F32 R52, R168.reuse, R152, R52 ;  /* 0x00000098a834723c */ /* 0x048fec0000001834 */
[C---:B------:R-:W-:Y:S01]  /*229e0*/  HMMA.16816.F32 R56, R168.reuse, R154, R56 ;  /* 0x0000009aa838723c */ /* 0x040fe20000001838 */
[----:B------:R-:W3:Y:S05]  /*229f0*/  LDSM.16.M88.4 R152, [R216+0x3800] ;  /* 0x00380000d898783b */ /* 0x000eea0000000200 */
[C---:B------:R-:W-:Y:S06]  /*22a00*/  HMMA.16816.F32 R60, R168.reuse, R156, R60 ;  /* 0x0000009ca83c723c */ /* 0x040fec000000183c */
[----:B------:R-:W-:Y:S01]  /*22a10*/  HMMA.16816.F32 R64, R168, R158, R64 ;  /* 0x0000009ea840723c */ /* 0x000fe20000001840 */
[----:B------:R-:W-:Y:S05]  /*22a20*/  LDSM.16.M88.4 R156, [R233+0x8000] ;  /* 0x00800000e99c783b */ /* 0x000fea0000000200 */
[C---:B------:R-:W-:Y:S01]  /*22a30*/  HMMA.16816.F32 R4, R164.reuse, R172, R4 ;  /* 0x000000aca404723c */ /* 0x040fe20000001804 */
[----:B------:R-:W-:Y:S05]  /*22a40*/  LDSM.16.M88.4 R168, [R233+0x9000] ;  /* 0x00900000e9a8783b */ /* 0x000fea0000000200 */
[C---:B------:R-:W-:Y:S01]  /*22a50*/  HMMA.16816.F32 R8, R164.reuse, R174, R8 ;  /* 0x000000aea408723c */ /* 0x040fe20000001808 */
[----:B------:R-:W-:Y:S05]  /*22a60*/  LDSM.16.M88.4 R172, [R233+0x9800] ;  /* 0x00980000e9ac783b */ /* 0x000fea0000000200 */
[C---:B--2---:R-:W-:Y:S06]  /*22a70*/  HMMA.16816.F32 R12, R164.reuse, R160, R12 ;  /* 0x000000a0a40c723c */ /* 0x044fec000000180c */
[C---:B------:R-:W-:Y:S01]  /*22a80*/  HMMA.16816.F32 R16, R164.reuse, R162, R16 ;  /* 0x000000a2a410723c */ /* 0x040fe20000001810 */
[----:B------:R-:W-:Y:S05]  /*22a90*/  LDSM.16.M88.4 R160, [R233+0x8800] ;  /* 0x00880000e9a0783b */ /* 0x000fea0000000200 */
[C---:B------:R-:W-:Y:S06]  /*22aa0*/  HMMA.16816.F32 R20, R164.reuse, R176, R20 ;  /* 0x000000b0a414723c */ /* 0x040fec0000001814 */
[C---:B------:R-:W-:Y:S01]  /*22ab0*/  HMMA.16816.F32 R24, R164.reuse, R178, R24 ;  /* 0x000000b2a418723c */ /* 0x040fe20000001818 */
[----:B------:R-:W-:Y:S05]  /*22ac0*/  LDSM.16.M88.4 R176, [R233+0xa000] ;  /* 0x00a00000e9b0783b */ /* 0x000fea0000000200 */
[C---:B-----5:R-:W-:Y:S06]  /*22ad0*/  HMMA.16816.F32 R28, R164.reuse, R140, R28 ;  /* 0x0000008ca41c723c */ /* 0x060fec000000181c */
[C---:B------:R-:W-:Y:S01]  /*22ae0*/  HMMA.16816.F32 R32, R164.reuse, R142, R32 ;  /* 0x0000008ea420723c */ /* 0x040fe20000001820 */
[----:B------:R-:W2:Y:S05]  /*22af0*/  LDSM.16.M88.4 R140, [R234+0x2000] ;  /* 0x00200000ea8c783b */ /* 0x000eaa0000000200 */
        /* <DEDUP_REMOVED lines=9> */
[C---:B---3--:R-:W-:Y:S06]  /*22b90*/  HMMA.16816.F32 R60, R164.reuse, R152, R60 ;  /* 0x00000098a43c723c */ /* 0x048fec000000183c */
[----:B------:R-:W-:Y:S01]  /*22ba0*/  HMMA.16816.F32 R64, R164, R154, R64 ;  /* 0x0000009aa440723c */ /* 0x000fe20000001840 */
[----:B------:R-:W-:Y:S05]  /*22bb0*/  LDSM.16.M88.4 R152, [R232+0x2000] ;  /* 0x00200000e898783b */ /* 0x000fea0000000200 */
[C---:B--2---:R-:W-:Y:S01]  /*22bc0*/  HMMA.16816.F32 R4, R140.reuse, R156, R4 ;  /* 0x0000009c8c04723c */ /* 0x044fe20000001804 */
[----:B------:R-:W2:Y:S05]  /*22bd0*/  LDSM.16.M88.4 R164, [R215] ;  /* 0x00000000d7a4783b */ /* 0x000eaa0000000200 */
[C---:B------:R-:W-:Y:S01]  /*22be0*/  HMMA.16816.F32 R8, R140.reuse, R158, R8 ;  /* 0x0000009e8c08723c */ /* 0x040fe20000001808 */
[----:B------:R-:W3:Y:S05]  /*22bf0*/  LDSM.16.M88.4 R156, [R214] ;  /* 0x00000000d69c783b */ /* 0x000eea0000000200 */
[C---:B------:R-:W-:Y:S06]  /*22c00*/  HMMA.16816.F32 R12, R140.reuse, R160, R12 ;  /* 0x000000a08c0c723c */ /* 0x040fec000000180c */
[C---:B------:R-:W-:Y:S01]  /*22c10*/  HMMA.16816.F32 R16, R140.reuse, R162, R16 ;  /* 0x000000a28c10723c */ /* 0x040fe20000001810 */
[----:B------:R-:W4:Y:S05]  /*22c20*/  LDSM.16.M88.4 R160, [R213] ;  /* 0x00000000d5a0783b */ /* 0x000f2a0000000200 */
[C---:B------:R-:W-:Y:S06]  /*22c30*/  HMMA.16816.F32 R20, R140.reuse, R168, R20 ;  /* 0x000000a88c14723c */ /* 0x040fec0000001814 */
[C---:B------:R-:W-:Y:S01]  /*22c40*/  HMMA.16816.F32 R24, R140.reuse, R170, R24 ;  /* 0x000000aa8c18723c */ /* 0x040fe20000001818 */
[----:B------:R-:W4:Y:S05]  /*22c50*/  LDSM.16.M88.4 R168, [R212] ;  /* 0x00000000d4a8783b */ /* 0x000f2a0000000200 */
[C---:B------:R-:W-:Y:S06]  /*22c60*/  HMMA.16816.F32 R28, R140.reuse, R172, R28 ;  /* 0x000000ac8c1c723c */ /* 0x040fec000000181c */
[C---:B------:R-:W-:Y:S01]  /*22c70*/  HMMA.16816.F32 R32, R140.reuse, R174, R32 ;  /* 0x000000ae8c20723c */ /* 0x040fe20000001820 */
[----:B------:R-:W-:Y:S05]  /*22c80*/  LDSM.16.M88.4 R172, [R208] ;  /* 0x00000000d0ac783b */ /* 0x000fea0000000200 */
[C---:B------:R-:W-:Y:S06]  /*22c90*/  HMMA.16816.F32 R36, R140.reuse, R176, R36 ;  /* 0x000000b08c24723c */ /* 0x040fec0000001824 */
[C---:B------:R-:W-:Y:S01]  /*22ca0*/  HMMA.16816.F32 R40, R140.reuse, R178, R40 ;  /* 0x000000b28c28723c */ /* 0x040fe20000001828 */
[----:B------:R-:W-:Y:S05]  /*22cb0*/  LDSM.16.M88.4 R176, [R230+0x2000] ;  /* 0x00200000e6b0783b */ /* 0x000fea0000000200 */
[C---:B-1----:R-:W-:Y:S06]  /*22cc0*/  HMMA.16816.F32 R44, R140.reuse, R144, R44 ;  /* 0x000000908c2c723c */ /* 0x042fec000000182c */
[C---:B------:R-:W-:Y:S01]  /*22cd0*/  HMMA.16816.F32 R48, R140.reuse, R146, R48 ;  /* 0x000000928c30723c */ /* 0x040fe20000001830 */
[----:B------:R-:W-:Y:S05]  /*22ce0*/  LDSM.16.M88.4 R144, [R210] ;  /* 0x00000000d290783b */ /* 0x000fea0000000200 */
[C---:B-----5:R-:W-:Y:S06]  /*22cf0*/  HMMA.16816.F32 R52, R140.reuse, R148, R52 ;  /* 0x000000948c34723c */ /* 0x060fec0000001834 */
[C---:B------:R-:W-:Y:S01]  /*22d00*/  HMMA.16816.F32 R56, R140.reuse, R150, R56 ;  /* 0x000000968c38723c */ /* 0x040fe20000001838 */
[----:B------:R-:W-:Y:S05]  /*22d10*/  LDSM.16.M88.4 R148, [R209] ;  /* 0x00000000d194783b */ /* 0x000fea0000000200 */
[C---:B------:R-:W-:Y:S06]  /*22d20*/  HMMA.16816.F32 R60, R140.reuse, R180, R60 ;  /* 0x000000b48c3c723c */ /* 0x040fec000000183c */
[----:B------:R-:W-:Y:S01]  /*22d30*/  HMMA.16816.F32 R64, R140, R182, R64 ;  /* 0x000000b68c40723c */ /* 0x000fe20000001840 */
[----:B------:R-:W1:Y:S05]  /*22d40*/  LDSM.16.M88.4 R140, [R211] ;  /* 0x00000000d38c783b */ /* 0x000e6a0000000200 */
[----:B------:R-:W5:Y:S01]  /*22d50*/  LDSM.16.M88.4 R180, [R227+0x8000] ;  /* 0x00800000e3b4783b */ /* 0x000f620000000200 */
        /* <DEDUP_REMOVED lines=9> */
[C---:B------:R-:W-:Y:S06]  /*22df0*/  HMMA.16816.F32 R28, R152.reuse, R168, R28 ;  /* 0x000000a8981c723c */ /* 0x040fec000000181c */
[C---:B------:R-:W-:Y:S05]  /*22e00*/  HMMA.16816.F32 R32, R152.reuse, R170, R32 ;  /* 0x000000aa9820723c */ /* 0x040fea0000001820 */
[----:B------:R-:W-:Y:S01]  /*22e10*/  MOV R168, R134 ;  /* 0x0000008600a87202 */ /* 0x000fe20000000f00 */
[C---:B-1----:R-:W-:Y:S05]  /*22e20*/  HMMA.16816.F32 R36, R152.reuse, R140, R36 ;  /* 0x0000008c9824723c */ /* 0x042fea0000001824 */
[----:B------:R-:W-:Y:S01]  /*22e30*/  IMAD.MOV.U32 R169, RZ, RZ, R135 ;  /* 0x000000ffffa97224 */ /* 0x000fe200078e0087 */
[C---:B------:R-:W-:Y:S01]  /*22e40*/  HMMA.16816.F32 R40, R152.reuse, R142, R40 ;  /* 0x0000008e9828723c */ /* 0x040fe20000001828 */
[----:B------:R-:W1:Y:S05]  /*22e50*/  LDSM.16.M88.4 R140, [R216+0x4800] ;  /* 0x00480000d88c783b */ /* 0x000e6a0000000200 */
[C---:B------:R-:W-:Y:S06]  /*22e60*/  HMMA.16816.F32 R44, R152.reuse, R144, R44 ;  /* 0x00000090982c723c */ /* 0x040fec000000182c */
[C---:B------:R-:W-:Y:S06]  /*22e70*/  HMMA.16816.F32 R48, R152.reuse, R146, R48 ;  /* 0x000000929830723c */ /* 0x040fec0000001830 */
[C---:B------:R-:W-:Y:S06]  /*22e80*/  HMMA.16816.F32 R52, R152.reuse, R148, R52 ;  /* 0x000000949834723c */ /* 0x040fec0000001834 */
[C---:B------:R-:W-:Y:S06]  /*22e90*/  HMMA.16816.F32 R56, R152.reuse, R150, R56 ;  /* 0x000000969838723c */ /* 0x040fec0000001838 */
[C---:B------:R-:W-:Y:S06]  /*22ea0*/  HMMA.16816.F32 R60, R152.reuse, R172, R60 ;  /* 0x000000ac983c723c */ /* 0x040fec000000183c */
[----:B------:R-:W-:Y:S06]  /*22eb0*/  HMMA.16816.F32 R64, R152, R174, R64 ;  /* 0x000000ae9840723c */ /* 0x000fec0000001840 */
[C---:B-----5:R-:W-:Y:S06]  /*22ec0*/  HMMA.16816.F32 R4, R176.reuse, R180, R4 ;  /* 0x000000b4b004723c */ /* 0x060fec0000001804 */
[C---:B------:R-:W-:Y:S06]  /*22ed0*/  HMMA.16816.F32 R8, R176.reuse, R182, R8 ;  /* 0x000000b6b008723c */ /* 0x040fec0000001808 */
[C---:B--2---:R-:W-:Y:S06]  /*22ee0*/  HMMA.16816.F32 R12, R176.reuse, R156, R12 ;  /* 0x0000009cb00c723c */ /* 0x044fec000000180c */
[C---:B------:R-:W-:Y:S06]  /*22ef0*/  HMMA.16816.F32 R16, R176.reuse, R158, R16 ;  /* 0x0000009eb010723c */ /* 0x040fec0000001810 */
[C---:B------:R-:W-:Y:S06]  /*22f00*/  HMMA.16816.F32 R20, R176.reuse, R164, R20 ;  /* 0x000000a4b014723c */ /* 0x040fec0000001814 */
[C---:B------:R-:W-:Y:S06]  /*22f10*/  HMMA.16816.F32 R24, R176.reuse, R166, R24 ;  /* 0x000000a6b018723c */ /* 0x040fec0000001818 */
[C---:B------:R-:W-:Y:S06]  /*22f20*/  HMMA.16816.F32 R28, R176.reuse, R184, R28 ;  /* 0x000000b8b01c723c */ /* 0x040fec000000181c */
[C---:B------:R-:W-:Y:S06]  /*22f30*/  HMMA.16816.F32 R32, R176.reuse, R186, R32 ;  /* 0x000000bab020723c */ /* 0x040fec0000001820 */
[C---:B---3--:R-:W-:Y:S06]  /*22f40*/  HMMA.16816.F32 R36, R176.reuse, R160, R36 ;  /* 0x000000a0b024723c */ /* 0x048fec0000001824 */
[C---:B------:R-:W-:Y:S06]  /*22f50*/  HMMA.16816.F32 R40, R176.reuse, R162, R40 ;  /* 0x000000a2b028723c */ /* 0x040fec0000001828 */
        /* <DEDUP_REMOVED lines=8> */
[C---:B-1----:R-:W-:Y:S06]  /*22fe0*/  HMMA.16816.F32 R12, R200.reuse, R140, R12 ;  /* 0x0000008cc80c723c */ /* 0x042fec000000180c */
[C---:B------:R-:W-:Y:S06]  /*22ff0*/  HMMA.16816.F32 R16, R200.reuse, R142, R16 ;  /* 0x0000008ec810723c */ /* 0x040fec0000001810 */
[-C--:B------:R-:W-:Y:S01]  /*23000*/  FMUL.FTZ R4, R4, R3.reuse ;  /* 0x0000000304047220 */ /* 0x080fe20000410000 */
[-C--:B------:R-:W-:Y:S01]  /*23010*/  FMUL.FTZ R5, R5, R3.reuse ;  /* 0x0000000305057220 */ /* 0x080fe20000410000 */
[-C--:B------:R-:W-:Y:S02]  /*23020*/  FMUL.FTZ R6, R6, R3.reuse ;  /* 0x0000000306067220 */ /* 0x080fe40000410000 */
[----:B------:R-:W1:Y:S01]  /*23030*/  MUFU.TANH R147, R4 ;  /* 0x0000000400937308 */ /* 0x000e620000002400 */
[-C--:B------:R-:W-:Y:S01]  /*23040*/  FMUL.FTZ R7, R7, R3.reuse ;  /* 0x0000000307077220 */ /* 0x080fe20000410000 */
[-C--:B------:R-:W-:Y:S01]  /*23050*/  FMUL.FTZ R8, R8, R3.reuse ;  /* 0x0000000308087220 */ /* 0x080fe20000410000 */
[-C--:B------:R-:W-:Y:S01]  /*23060*/  FMUL.FTZ R9, R9, R3.reuse ;  /* 0x0000000309097220 */ /* 0x080fe20000410000 */
[-C--:B------:R-:W-:Y:S01]  /*23070*/  FMUL.FTZ R10, R10, R3.reuse ;  /* 0x000000030a0a7220 */ /* 0x080fe20000410000 */
[-C--:B------:R-:W-:Y:S05]  /*23080*/  FMUL.FTZ R11, R11, R3.reuse ;  /* 0x000000030b0b7220 */ /* 0x080fea0000410000 */
[----:B------:R-:W2:Y:S01]  /*23090*/  MUFU.TANH R144, R5 ;  /* 0x0000000500907308 */ /* 0x000ea20000002400 */
[-C--:B------:R-:W-:Y:S01]  /*230a0*/  FMUL.FTZ R12, R12, R3.reuse ;  /* 0x000000030c0c7220 */ /* 0x080fe20000410000 */
[-C--:B------:R-:W-:Y:S01]  /*230b0*/  FMUL.FTZ R13, R13, R3.reuse ;  /* 0x000000030d0d7220 */ /* 0x080fe20000410000 */
[-C--:B------:R-:W-:Y:S01]  /*230c0*/  FMUL.FTZ R14, R14, R3.reuse ;  /* 0x000000030e0e7220 */ /* 0x080fe20000410000 */
[-C--:B------:R-:W-:Y:S01]  /*230d0*/  FMUL.FTZ R15, R15, R3.reuse ;  /* 0x000000030f0f7220 */ /* 0x080fe20000410000 */
[-C--:B------:R-:W-:Y:S01]  /*230e0*/  FMUL.FTZ R16, R16, R3.reuse ;  /* 0x0000000310107220 */ /* 0x080fe20000410000 */
[-C--:B------:R-:W-:Y:S04]  /*230f0*/  FMUL.FTZ R17, R17, R3.reuse ;  /* 0x0000000311117220 */ /* 0x080fe80000410000 */
[----:B------:R-:W3:Y:S01]  /*23100*/  MUFU.TANH R146, R6 ;  /* 0x0000000600927308 */ /* 0x000ee20000002400 */
[-C--:B------:R-:W-:Y:S01]  /*23110*/  FMUL.FTZ R18, R18, R3.reuse ;  /* 0x0000000312127220 */ /* 0x080fe20000410000 */
[-C--:B------:R-:W-:Y:S08]  /*23120*/  FMUL.FTZ R19, R19, R3.reuse ;  /* 0x0000000313137220 */ /* 0x080ff00000410000 */
[----:B------:R4:W1:Y:S10]  /*23130*/  MUFU.TANH R206, R7 ;  /* 0x0000000700ce7308 */ /* 0x0008740000002400 */
[----:B------:R-:W1:Y:S10]  /*23140*/  MUFU.TANH R152, R8 ;  /* 0x0000000800987308 */ /* 0x000e740000002400 */
[----:B------:R-:W1:Y:S01]  /*23150*/  MUFU.TANH R149, R9 ;  /* 0x0000000900957308 */ /* 0x000e620000002400 */
[----:B----4-:R-:W4:Y:S09]  /*23160*/  LDSM.16.M88.4 R4, [R216+0x5000] ;  /* 0x00500000d804783b */ /* 0x010f320000000200 */
[----:B------:R-:W1:Y:S10]  /*23170*/  MUFU.TANH R134, R10 ;  /* 0x0000000a00867308 */ /* 0x000e740000002400 */
[----:B------:R5:W1:Y:S10]  /*23180*/  MUFU.TANH R207, R11 ;  /* 0x0000000b00cf7308 */ /* 0x000a740000002400 */
[----:B------:R2:W1:Y:S10]  /*23190*/  MUFU.TANH R205, R12 ;  /* 0x0000000c00cd7308 */ /* 0x0004740000002400 */
[----:B------:R3:W1:Y:S01]  /*231a0*/  MUFU.TANH R204, R13 ;  /* 0x0000000d00cc7308 */ /* 0x0006620000002400 */
[----:B-----5:R-:W5:Y:S09]  /*231b0*/  LDSM.16.M88.4 R8, [R216+0x5800] ;  /* 0x00580000d808783b */ /* 0x020f720000000200 */
[----:B------:R1:W1:Y:S01]  /*231c0*/  MUFU.TANH R199, R14 ;  /* 0x0000000e00c77308 */ /* 0x0002620000002400 */
[C---:B----4-:R-:W-:Y:S03]  /*231d0*/  HMMA.16816.F32 R20, R200.reuse, R4, R20 ;  /* 0x00000004c814723c */ /* 0x050fe60000001814 */
[----:B--2---:R-:W-:Y:S03]  /*231e0*/  MOV R12, R168 ;  /* 0x000000a8000c7202 */ /* 0x004fe60000000f00 */
[C---:B------:R-:W-:Y:S03]  /*231f0*/  HMMA.16816.F32 R24, R200.reuse, R6, R24 ;  /* 0x00000006c818723c */ /* 0x040fe60000001818 */
[----:B------:R2:W4:Y:S01]  /*23200*/  MUFU.TANH R198, R15 ;  /* 0x0000000f00c67308 */ /* 0x0005220000002400 */
[----:B------:R-:W1:Y:S01]  /*23210*/  LDSM.16.M88.4 R4, [R216+0x6000] ;  /* 0x00600000d804783b */ /* 0x000e620000000200 */
[----:B---3--:R-:W-:Y:S01]  /*23220*/  IMAD.MOV.U32 R13, RZ, RZ, R169 ;  /* 0x000000ffff0d7224 */ /* 0x008fe200078e00a9 */
[----:B------:R-:W-:Y:S07]  /*23230*/  MOV R141, R12 ;  /* 0x0000000c008d7202 */ /* 0x000fee0000000f00 */
[----:B------:R2:W3:Y:S01]  /*23240*/  MUFU.TANH R197, R16 ;  /* 0x0000001000c57308 */ /* 0x0004e20000002400 */
[----:B------:R-:W-:Y:S09]  /*23250*/  IMAD.MOV.U32 R140, RZ, RZ, R13 ;  /* 0x000000ffff8c7224 */ /* 0x000ff200078e000d */
[----:B------:R2:W1:Y:S01]  /*23260*/  MUFU.TANH R196, R17 ;  /* 0x0000001100c47308 */ /* 0x0004620000002400 */
[-C--:B------:R-:W-:Y:S01]  /*23270*/  FMUL.FTZ R20, R20, R3.reuse ;  /* 0x0000000314147220 */ /* 0x080fe20000410000 */
[-C--:B------:R-:W-:Y:S01]  /*23280*/  FMUL.FTZ R21, R21, R3.reuse ;  /* 0x0000000315157220 */ /* 0x080fe20000410000 */
[-C--:B------:R-:W-:Y:S01]  /*23290*/  FMUL.FTZ R22, R22, R3.reuse ;  /* 0x0000000316167220 */ /* 0x080fe20000410000 */
[-C--:B------:R-:W-:Y:S01]  /*232a0*/  FMUL.FTZ R23, R23, R3.reuse ;  /* 0x0000000317177220 */ /* 0x080fe20000410000 */
[-C--:B------:R-:W-:Y:S05]  /*232b0*/  FMUL.FTZ R24, R24, R3.reuse ;  /* 0x0000000318187220 */ /* 0x080fea0000410000 */
[----:B------:R2:W1:Y:S01]  /*232c0*/  MUFU.TANH R195, R18 ;  /* 0x0000001200c37308 */ /* 0x0004620000002400 */
[C---:B-----5:R-:W-:Y:S03]  /*232d0*/  HMMA.16816.F32 R28, R200.reuse, R8, R28 ;  /* 0x00000008c81c723c */ /* 0x060fe6000000181c */
[-C--:B------:R-:W-:Y:S01]  /*232e0*/  FMUL.FTZ R25, R25, R3.reuse ;  /* 0x0000000319197220 */ /* 0x080fe20000410000 */
[-C--:B------:R-:W-:Y:S01]  /*232f0*/  FMUL.FTZ R26, R26, R3.reuse ;  /* 0x000000031a1a7220 */ /* 0x080fe20000410000 */
[-C--:B------:R-:W-:Y:S01]  /*23300*/  FMUL.FTZ R27, R27, R3.reuse ;  /* 0x000000031b1b7220 */ /* 0x080fe20000410000 */
[C---:B------:R-:W-:Y:S03]  /*23310*/  HMMA.16816.F32 R32, R200.reuse, R10, R32 ;  /* 0x0000000ac820723c */ /* 0x040fe60000001820 */
[----:B------:R2:W2:Y:S01]  /*23320*/  MUFU.TANH R194, R19 ;  /* 0x0000001300c27308 */ /* 0x0004a20000002400 */
[----:B------:R-:W5:Y:S09]  /*23330*/  LDSM.16.M88.4 R8, [R216+0x6800] ;  /* 0x00680000d808783b */ /* 0x000f720000000200 */
[----:B------:R2:W2:Y:S01]  /*23340*/  MUFU.TANH R193, R20 ;  /* 0x0000001400c17308 */ /* 0x0004a20000002400 */
[C---:B-1----:R-:W-:Y:S06]  /*23350*/  HMMA.16816.F32 R36, R200.reuse, R4, R36 ;  /* 0x00000004c824723c */ /* 0x042fec0000001824 */
[C---:B------:R-:W-:Y:S03]  /*23360*/  HMMA.16816.F32 R40, R200.reuse, R6, R40 ;  /* 0x00000006c828723c */ /* 0x040fe60000001828 */
[----:B------:R1:W1:Y:S01]  /*23370*/  MUFU.TANH R162, R21 ;  /* 0x0000001500a27308 */ /* 0x0002620000002400 */
[----:B------:R-:W4:Y:S01]  /*23380*/  LDSM.16.M88.4 R4, [R216+0x7000] ;  /* 0x00700000d804783b */ /* 0x000f220000000200 */
[-C--:B------:R-:W-:Y:S01]  /*23390*/  FMUL.FTZ R28, R28, R3.reuse ;  /* 0x000000031c1c7220 */ /* 0x080fe20000410000 */
[-C--:B------:R-:W-:Y:S01]  /*233a0*/  FMUL.FTZ R29, R29, R3.reuse ;  /* 0x000000031d1d7220 */ /* 0x080fe20000410000 */
[-C--:B------:R-:W-:Y:S01]  /*233b0*/  FMUL.FTZ R30, R30, R3.reuse ;  /* 0x000000031e1e7220 */ /* 0x080fe20000410000 */
[-C--:B------:R-:W-:Y:S05]  /*233c0*/  FMUL.FTZ R31, R31, R3.reuse ;  /* 0x000000031f1f7220 */ /* 0x080fea0000410000 */
[----:B------:R1:W1:Y:S01]  /*233d0*/  MUFU.TANH R192, R22 ;  /* 0x0000001600c07308 */ /* 0x0002620000002400 */
[-C--:B------:R-:W-:Y:S01]  /*233e0*/  FMUL.FTZ R32, R32, R3.reuse ;  /* 0x0000000320207220 */ /* 0x080fe20000410000 */
[-C--:B------:R-:W-:Y:S01]  /*233f0*/  FMUL.FTZ R33, R33, R3.reuse ;  /* 0x0000000321217220 */ /* 0x080fe20000410000 */
[-C--:B------:R-:W-:Y:S01]  /*23400*/  FMUL.FTZ R34, R34, R3.reuse ;  /* 0x0000000322227220 */ /* 0x080fe20000410000 */
[-C--:B------:R-:W-:Y:S06]  /*23410*/  FMUL.FTZ R35, R35, R3.reuse ;  /* 0x0000000323237220 */ /* 0x080fec0000410000 */
        /* <DEDUP_REMOVED lines=12> */
[----:B------:R1:W1:Y:S01]  /*234e0*/  MUFU.TANH R167, R25 ;  /* 0x0000001900a77308 */ /* 0x0002620000002400 */
[----:B------:R-:W5:Y:S02]  /*234f0*/  LDSM.16.M88.4 R8, [R216+0x7800] ;  /* 0x00780000d808783b */ /* 0x000f640000000200 */
[----:B------:R-:W-:Y:S07]  /*23500*/  DEPBAR.LE SB0, 0x0 ;  /* 0x000080000000791a */ /* 0x000fee0000000000 */
[----:B------:R1:W1:Y:S01]  /*23510*/  MUFU.TANH R172, R26 ;  /* 0x0000001a00ac7308 */ /* 0x0002620000002400 */
[----:B------:R-:W-:Y:S01]  /*23520*/  BAR.SYNC.DEFER_BLOCKING 0x0 ;  /* 0x0000000000007b1d */ /* 0x000fe20000010000 */
[C---:B----4-:R-:W-:Y:S08]  /*23530*/  HMMA.16816.F32 R52, R200.reuse, R4, R52 ;  /* 0x00000004c834723c */ /* 0x050ff00000001834 */
[----:B------:R4:W1:Y:S01]  /*23540*/  MUFU.TANH R171, R27 ;  /* 0x0000001b00ab7308 */ /* 0x0008620000002400 */
[C---:B------:R-:W-:Y:S03]  /*23550*/  HMMA.16816.F32 R56, R200.reuse, R6, R56 ;  /* 0x00000006c838723c */ /* 0x040fe60000001838 */
[-C--:B------:R-:W-:Y:S01]  /*23560*/  FMUL.FTZ R44, R44, R3.reuse ;  /* 0x000000032c2c7220 */ /* 0x080fe20000410000 */
[-C--:B------:R-:W-:Y:S01]  /*23570*/  FMUL.FTZ R45, R45, R3.reuse ;  /* 0x000000032d2d7220 */ /* 0x080fe20000410000 */
[-C--:B------:R-:W-:Y:S04]  /*23580*/  FMUL.FTZ R46, R46, R3.reuse ;  /* 0x000000032e2e7220 */ /* 0x080fe80000410000 */
[----:B------:R4:W1:Y:S02]  /*23590*/  MUFU.TANH R176, R28 ;  /* 0x0000001c00b07308 */ /* 0x0008640000002400 */
[-C--:B------:R-:W-:Y:S01]  /*235a0*/  FMUL.FTZ R47, R47, R3.reuse ;  /* 0x000000032f2f7220 */ /* 0x080fe20000410000 */
[-C--:B------:R-:W-:Y:S01]  /*235b0*/  FMUL.FTZ R48, R48, R3.reuse ;  /* 0x0000000330307220 */ /* 0x080fe20000410000 */
[-C--:B------:R-:W-:Y:S01]  /*235c0*/  FMUL.FTZ R49, R49, R3.reuse ;  /* 0x0000000331317220 */ /* 0x080fe20000410000 */
[-C--:B------:R-:W-:Y:S01]  /*235d0*/  FMUL.FTZ R50, R50, R3.reuse ;  /* 0x0000000332327220 */ /* 0x080fe20000410000 */
[-C--:B------:R-:W-:Y:S04]  /*235e0*/  FMUL.FTZ R51, R51, R3.reuse ;  /* 0x0000000333337220 */ /* 0x080fe80000410000 */
[----:B------:R4:W1:Y:S01]  /*235f0*/  MUFU.TANH R177, R29 ;  /* 0x0000001d00b17308 */ /* 0x0008620000002400 */
[-C--:B------:R-:W-:Y:S01]  /*23600*/  FMUL.FTZ R52, R52, R3.reuse ;  /* 0x0000000334347220 */ /* 0x080fe20000410000 */
[-C--:B------:R-:W-:Y:S01]  /*23610*/  FMUL.FTZ R53, R53, R3.reuse ;  /* 0x0000000335357220 */ /* 0x080fe20000410000 */
[-C--:B------:R-:W-:Y:S01]  /*23620*/  FMUL.FTZ R54, R54, R3.reuse ;  /* 0x0000000336367220 */ /* 0x080fe20000410000 */
[-C--:B------:R-:W-:Y:S06]  /*23630*/  FMUL.FTZ R55, R55, R3.reuse ;  /* 0x0000000337377220 */ /* 0x080fec0000410000 */
[----:B------:R4:W1:Y:S01]  /*23640*/  MUFU.TANH R181, R30 ;  /* 0x0000001e00b57308 */ /* 0x0008620000002400 */
[C---:B-----5:R-:W-:Y:S03]  /*23650*/  HMMA.16816.F32 R60, R200.reuse, R8, R60 ;  /* 0x00000008c83c723c */ /* 0x060fe6000000183c */
[-C--:B------:R-:W-:Y:S01]  /*23660*/  FMUL.FTZ R56, R56, R3.reuse ;  /* 0x0000000338387220 */ /* 0x080fe20000410000 */
[-C--:B------:R-:W-:Y:S01]  /*23670*/  FMUL.FTZ R57, R57, R3.reuse ;  /* 0x0000000339397220 */ /* 0x080fe20000410000 */
[-C--:B------:R-:W-:Y:S01]  /*23680*/  FMUL.FTZ R58, R58, R3.reuse ;  /* 0x000000033a3a7220 */ /* 0x080fe20000410000 */
[----:B------:R-:W-:Y:S03]  /*23690*/  HMMA.16816.F32 R64, R200, R10, R64 ;  /* 0x0000000ac840723c */ /* 0x000fe60000001840 */
[----:B------:R4:W1:Y:S02]  /*236a0*/  MUFU.TANH R183, R31 ;  /* 0x0000001f00b77308 */ /* 0x0008640000002400 */
[-C--:B------:R-:W-:Y:S08]  /*236b0*/  FMUL.FTZ R59, R59, R3.reuse ;  /* 0x000000033b3b7220 */ /* 0x080ff00000410000 */
[----:B------:R4:W1:Y:S10]  /*236c0*/  MUFU.TANH R182, R32 ;  /* 0x0000002000b67308 */ /* 0x0008740000002400 */
[----:B------:R4:W1:Y:S01]  /*236d0*/  MUFU.TANH R184, R33 ;  /* 0x0000002100b87308 */ /* 0x0008620000002400 */
[-C--:B------:R-:W-:Y:S01]  /*236e0*/  FMUL.FTZ R60, R60, R3.reuse ;  /* 0x000000033c3c7220 */ /* 0x080fe20000410000 */
[-C--:B------:R-:W-:Y:S01]  /*236f0*/  FMUL.FTZ R61, R61, R3.reuse ;  /* 0x000000033d3d7220 */ /* 0x080fe20000410000 */
[-C--:B------:R-:W-:Y:S01]  /*23700*/  FMUL.FTZ R62, R62, R3.reuse ;  /* 0x000000033e3e7220 */ /* 0x080fe20000410000 */
[-C--:B------:R-:W-:Y:S01]  /*23710*/  FMUL.FTZ R63, R63, R3.reuse ;  /* 0x000000033f3f7220 */ /* 0x080fe20000410000 */
[-C--:B------:R-:W-:Y:S05]  /*23720*/  FMUL.FTZ R64, R64, R3.reuse ;  /* 0x0000000340407220 */ /* 0x080fea0000410000 */
[----:B------:R4:W1:Y:S01]  /*23730*/  MUFU.TANH R187, R34 ;  /* 0x0000002200bb7308 */ /* 0x0008620000002400 */
[-C--:B------:R-:W-:Y:S01]  /*23740*/  FMUL.FTZ R65, R65, R3.reuse ;  /* 0x0000000341417220 */ /* 0x080fe20000410000 */
[-C--:B------:R-:W-:Y:S01]  /*23750*/  FMUL.FTZ R66, R66, R3.reuse ;  /* 0x0000000342427220 */ /* 0x080fe20000410000 */
[----:B------:R-:W-:Y:S07]  /*23760*/  FMUL.FTZ R3, R67, R3 ;  /* 0x0000000343037220 */ /* 0x000fee0000410000 */
        /* <DEDUP_REMOVED lines=32> */
[----:B------:R-:W1:Y:S01]  /*23970*/  MUFU.TANH R3, R3 ;  /* 0x0000000300037308 */ /* 0x000e620000002400 */
[----:B--23--:R-:W-:Y:S05]  /*23980*/  @!P0 BRA `(.L_x_1461) ;  /* 0x0000000c00a88947 */ /* 0x00cfea0003800000 */
        /* <DEDUP_REMOVED lines=12> */
[----:B------:R-:W-:Y:S02]  /*23a50*/  IABS R0, R7 ;  /* 0x0000000700007213 */ /* 0x000fe40000000000 */
[----:B------:R-:W-:Y:S02]  /*23a60*/  IABS R4, R10 ;  /* 0x0000000a00047213 */ /* 0x000fe40000000000 */
[C---:B------:R-:W-:Y:S02]  /*23a70*/  R2UR UR12, R138.reuse ;  /* 0x000000008a0c72ca */ /* 0x040fe400000e0000 */
[C---:B------:R-:W-:Y:S01]  /*23a80*/  R2UR UR13, R139.reuse ;  /* 0x000000008b0d72ca */ /* 0x040fe200000e0000 */
[----:B------:R-:W2:Y:S01]  /*23a90*/  LD.E R9, desc[UR4][R136.64+0x170] ;  /* 0x0001700488097980 */ /* 0x000ea2000c101900 */
[----:B------:R-:W-:Y:S02]  /*23aa0*/  R2UR UR8, R138 ;  /* 0x000000008a0872ca */ /* 0x000fe400000e0000 */
[----:B------:R-:W-:Y:S02]  /*23ab0*/  R2UR UR9, R139 ;  /* 0x000000008b0972ca */ /* 0x000fe400000e0000 */
[-C--:B--2---:R-:W-:Y:S02]  /*23ac0*/  IABS R5, R9.reuse ;  /* 0x0000000900057213 */ /* 0x084fe40000000000 */
[-C--:B------:R-:W-:Y:S02]  /*23ad0*/  IABS R2, R9.reuse ;  /* 0x0000000900027213 */ /* 0x080fe40000000000 */
[----:B------:R-:W2:Y:S01]  /*23ae0*/  I2F.RP R12, R5 ;  /* 0x00000005000c7306 */ /* 0x000ea20000209400 */
[-C--:B------:R-:W-:Y:S02]  /*23af0*/  LOP3.LUT R10, R10, R9.reuse, RZ, 0x3c, !PT ;  /* 0x000000090a0a7212 */ /* 0x080fe400078e3cff */
[----:B------:R-:W-:Y:S01]  /*23b00*/  IMAD.MOV R2, RZ, RZ, -R2 ;  /* 0x000000ffff027224 */ /* 0x000fe200078e0a02 */
[----:B------:R-:W-:Y:S04]  /*23b10*/  LOP3.LUT R7, R7, R9, RZ, 0x3c, !PT ;  /* 0x0000000907077212 */ /* 0x000fe800078e3cff */
[----:B------:R-:W-:Y:S02]  /*23b20*/  ISETP.GE.AND P0, PT, R7, RZ, PT ;  /* 0x000000ff0700720c */ /* 0x000fe40003f06270 */
[----:B--2---:R-:W2:Y:S02]  /*23b30*/  MUFU.RCP R12, R12 ;  /* 0x0000000c000c7308 */ /* 0x004ea40000001000 */
[----:B--2---:R-:W-:Y:S08]  /*23b40*/  VIADD R12, R12, 0xffffffe ;  /* 0x0ffffffe0c0c7836 */ /* 0x004ff00000000000 */
[----:B------:R-:W2:Y:S02]  /*23b50*/  F2I.FTZ.U32.TRUNC.NTZ R13, R12 ;  /* 0x0000000c000d7305 */ /* 0x000ea4000021f000 */
[--C-:B--2---:R-:W-:Y:S02]  /*23b60*/  IMAD.MOV R8, RZ, RZ, -R13.reuse ;  /* 0x000000ffff087224 */ /* 0x104fe400078e0a0d */
[----:B------:R-:W-:Y:S02]  /*23b70*/  IMAD.MOV.U32 R12, RZ, RZ, RZ ;  /* 0x000000ffff0c7224 */ /* 0x000fe400078e00ff */
[-C--:B------:R-:W-:Y:S04]  /*23b80*/  IMAD R8, R8, R5.reuse, RZ ;  /* 0x0000000508087224 */ /* 0x080fe800078e02ff */
[----:B------:R-:W-:Y:S06]  /*23b90*/  IMAD.HI.U32 R8, R13, R8, R12 ;  /* 0x000000080d087227 */ /* 0x000fec00078e000c */
[----:B------:R-:W-:Y:S04]  /*23ba0*/  IMAD.HI.U32 R6, R8, R0, RZ ;  /* 0x0000000008067227 */ /* 0x000fe800078e00ff */
[----:B------:R-:W-:Y:S02]  /*23bb0*/  IMAD R0, R6, R2, R0 ;  /* 0x0000000206007224 */ /* 0x000fe400078e0200 */
[----:B------:R-:W-:Y:S03]  /*23bc0*/  IMAD.HI.U32 R8, R8, R4, RZ ;  /* 0x0000000408087227 */ /* 0x000fe600078e00ff */
[C---:B------:R-:W-:Y:S01]  /*23bd0*/  ISETP.GT.U32.AND P1, PT, R5.reuse, R0, PT ;  /* 0x000000000500720c */ /* 0x040fe20003f24070 */
[----:B------:R-:W-:Y:S05]  /*23be0*/  IMAD R4, R8, R2, R4 ;  /* 0x0000000208047224 */ /* 0x000fea00078e0204 */
[----:B------:R-:W-:Y:S07]  /*23bf0*/  ISETP.GT.U32.AND P2, PT, R5, R4, PT ;  /* 0x000000040500720c */ /* 0x000fee0003f44070 */
[--C-:B------:R-:W-:Y:S01]  /*23c00*/  @!P1 IMAD.IADD R0, R0, 0x1, -R5.reuse ;  /* 0x0000000100009824 */ /* 0x100fe200078e0a05 */
[----:B------:R-:W-:Y:S02]  /*23c10*/  @!P1 IADD3 R6, R6, 0x1, RZ ;  /* 0x0000000106069810 */ /* 0x000fe40007ffe0ff */
[----:B------:R-:W-:Y:S02]  /*23c20*/  ISETP.GE.AND P1, PT, R10, RZ, PT ;  /* 0x000000ff0a00720c */ /* 0x000fe40003f26270 */
[----:B------:R-:W-:Y:S01]  /*23c30*/  ISETP.GE.U32.AND P3, PT, R0, R5, PT ;  /* 0x000000050000720c */ /* 0x000fe20003f66070 */
[----:B------:R-:W-:Y:S01]  /*23c40*/  @!P2 IMAD.IADD R4, R4, 0x1, -R5 ;  /* 0x000000010404a824 */ /* 0x000fe200078e0a05 */
[----:B------:R-:W2:Y:S01]  /*23c50*/  LD.E.64 R10, desc[UR4][R136.64+0x38] ;  /* 0x00003804880a7980 */ /* 0x000ea2000c101b00 */
[----:B------:R-:W-:Y:S01]  /*23c60*/  @!P2 VIADD R8, R8, 0x1 ;  /* 0x000000010808a836 */ /* 0x000fe20000000000 */
[----:B------:R-:W-:Y:S02]  /*23c70*/  LOP3.LUT R0, RZ, R9, RZ, 0x33, !PT ;  /* 0x00000009ff007212 */ /* 0x000fe400078e33ff */
[----:B------:R-:W-:Y:S02]  /*23c80*/  ISETP.GE.U32.AND P4, PT, R4, R5, PT ;  /* 0x000000050400720c */ /* 0x000fe40003f86070 */
[C---:B------:R-:W-:Y:S05]  /*23c90*/  ISETP.NE.AND P2, PT, R9.reuse, RZ, PT ;  /* 0x000000ff0900720c */ /* 0x040fea0003f45270 */
[----:B------:R-:W-:Y:S04]  /*23ca0*/  @P3 VIADD R6, R6, 0x1 ;  /* 0x0000000106063836 */ /* 0x000fe80000000000 */
[----:B------:R-:W-:Y:S02]  /*23cb0*/  @!P0 IMAD.MOV R6, RZ, RZ, -R6 ;  /* 0x000000ffff068224 */ /* 0x000fe400078e0a06 */
[----:B------:R-:W-:Y:S03]  /*23cc0*/  @P4 VIADD R8, R8, 0x1 ;  /* 0x0000000108084836 */ /* 0x000fe60000000000 */
[----:B------:R-:W-:Y:S01]  /*23cd0*/  SEL R6, R0, R6, !P2 ;  /* 0x0000000600067207 */ /* 0x000fe20005000000 */
[----:B------:R-:W-:Y:S03]  /*23ce0*/  @!P1 IMAD.MOV R8, RZ, RZ, -R8 ;  /* 0x000000ffff089224 */ /* 0x000fe600078e0a08 */
[----:B------:R-:W-:Y:S02]  /*23cf0*/  LEA R12, P1, R6, R248, 0x2 ;  /* 0x000000f8060c7211 */ /* 0x000fe400078210ff */
[----:B------:R-:W-:Y:S02]  /*23d00*/  SEL R8, R0, R8, !P2 ;  /* 0x0000000800087207 */ /* 0x000fe40005000000 */
[-C--:B------:R-:W-:Y:S02]  /*23d10*/  LEA.HI.X.SX32 R13, R6, R249.reuse, 0x2, P1 ;  /* 0x000000f9060d7211 */ /* 0x080fe400008f16ff */
[C---:B------:R-:W-:Y:S02]  /*23d20*/  LEA R4, P0, R8.reuse, R248, 0x2 ;  /* 0x000000f808047211 */ /* 0x040fe400078010ff */
[C---:B------:R-:W-:Y:S01]  /*23d30*/  IADD3 R6, R8.reuse, -R6, RZ ;  /* 0x8000000608067210 */ /* 0x040fe20007ffe0ff */
[----:B------:R-:W3:Y:S01]  /*23d40*/  LD.E R0, desc[UR10][R12.64] ;  /* 0x0000000a0c007980 */ /* 0x000ee2000c101900 */
[----:B------:R-:W-:Y:S03]  /*23d50*/  LEA.HI.X.SX32 R5, R8, R249, 0x2, P0 ;  /* 0x000000f908057211 */ /* 0x000fe600000f16ff */
[----:B------:R-:W-:Y:S02]  /*23d60*/  IMAD R9, R9, R6, -0x80 ;  /* 0xffffff8009097424 */ /* 0x000fe400078e0206 */
[----:B------:R5:W3:Y:S04]  /*23d70*/  LD.E R2, desc[UR12][R4.64] ;  /* 0x0000000c04027980 */ /* 0x000ae8000c101900 */
[----:B------:R-:W4:Y:S01]  /*23d80*/  LD.E.64 R12, desc[UR8][R136.64+0x20] ;  /* 0x00002008880c7980 */ /* 0x000f22000c101b00 */
[----:B-----5:R-:W-:Y:S01]  /*23d90*/  SHF.R.S32.HI R5, RZ, 0x1f, R9 ;  /* 0x0000001fff057819 */ /* 0x020fe20000011409 */
[-C--:B--2---:R-:W-:Y:S02]  /*23da0*/  IMAD R4, R11, R9.reuse, RZ ;  /* 0x000000090b047224 */ /* 0x084fe400078e02ff */
[C---:B------:R-:W-:Y:S04]  /*23db0*/  IMAD.WIDE.U32 R6, R10.reuse, R9, RZ ;  /* 0x000000090a067225 */ /* 0x040fe800078e00ff */
[----:B------:R-:W-:Y:S04]  /*23dc0*/  IMAD R4, R10, R5, R4 ;  /* 0x000000050a047224 */ /* 0x000fe800078e0204 */
[----:B------:R-:W-:Y:S02]  /*23dd0*/  IMAD.IADD R7, R7, 0x1, R4 ;  /* 0x0000000107077824 */ /* 0x000fe400078e0204 */
[----:B---3--:R-:W-:Y:S05]  /*23de0*/  IMAD.IADD R0, R0, 0x1, -R2 ;  /* 0x0000000100007824 */ /* 0x008fea00078e0a02 */
[----:B------:R-:W-:Y:S01]  /*23df0*/  SHF.R.S32.HI R4, RZ, 0x1f, R0 ;  /* 0x0000001fff047819 */ /* 0x000fe20000011400 */
[----:B----4-:R-:W-:Y:S02]  /*23e00*/  IMAD R2, R13, R0, RZ ;  /* 0x000000000d027224 */ /* 0x010fe400078e02ff */
[----:B------:R-:W-:Y:S04]  /*23e10*/  IMAD.WIDE.U32 R6, R0, R12, R6 ;  /* 0x0000000c00067225 */ /* 0x000fe800078e0006 */
[----:B------:R-:W-:Y:S04]  /*23e20*/  IMAD R2, R12, R4, R2 ;  /* 0x000000040c027224 */ /* 0x000fe800078e0202 */
[----:B------:R-:W-:Y:S01]  /*23e30*/  IMAD.IADD R2, R7, 0x1, R2 ;  /* 0x0000000107027824 */ /* 0x000fe200078e0202 */
[----:B------:R-:W-:Y:S05]  /*23e40*/  BRA `(.L_x_1464) ;  /* 0x0000000000187947 */ /* 0x000fea0003800000 */
.L_x_1463:
[----:B------:R-:W-:Y:S02]  /*23e50*/  R2UR UR4, R138 ;  /* 0x000000008a0472ca */ /* 0x000fe400000e0000 */
[----:B------:R-:W-:Y:S11]  /*23e60*/  R2UR UR5, R139 ;  /* 0x000000008b0572ca */ /* 0x000ff600000e0000 */
[----:B------:R-:W-:Y:S02]  /*23e70*/  @!UPT UIADD3 URZ, URZ, URZ, URZ ;  /* 0x0000003f3f3ff290 */ /* 0x000fe4000fffe03f */
[----:B------:R-:W2:Y:S02]  /*23e80*/  LD.E R6, desc[UR4][R136.64+0x38] ;  /* 0x0000380488067980 */ /* 0x000ea4000c101900 */
[----:B--2---:R-:W-:Y:S05]  /*23e90*/  IMAD.U32 R6, R6, -0x80, RZ ;  /* 0xffffff8006067824 */ /* 0x004fea00078e00ff */
[----:B------:R-:W-:Y:S02]  /*23ea0*/  SHF.R.S32.HI R2, RZ, 0x1f, R6 ;  /* 0x0000001fff027819 */ /* 0x000fe40000011406 */
.L_x_1464:
[----:B------:R-:W-:Y:S05]  /*23eb0*/  BSYNC B0 ;  /* 0x0000000000007941 */ /* 0x000fea0003800000 */
.L_x_1462:
[C---:B------:R-:W-:Y:S02]  /*23ec0*/  LOP3.LUT P1, RZ, R251.reuse, 0x1, RZ, 0xc0, !PT ;  /* 0x00000001fbff7812 */ /* 0x040fe4000782c0ff */
[----:B------:R-:W-:Y:S02]  /*23ed0*/  LOP3.LUT P0, RZ, R251, 0x2, RZ, 0xc0, !PT ;  /* 0x00000002fbff7812 */ /* 0x000fe4000780c0ff */
[CC--:B------:R-:W-:Y:S02]  /*23ee0*/  LEA R16, P3, R6.reuse, R240.reuse, 0x1 ;  /* 0x000000f006107211 */ /* 0x0c0fe400078608ff */
[C---:B------:R-:W-:Y:S02]  /*23ef0*/  IADD3 R0, P2, R6.reuse, R237, RZ ;  /* 0x000000ed06007210 */ /* 0x040fe40007f5e0ff */
[----:B------:R-:W-:Y:S02]  /*23f00*/  LEA.HI.X R17, R6, R239, R2, 0x1, P3 ;  /* 0x000000ef06117211 */ /* 0x000fe400018f0c02 */
[----:B------:R-:W-:Y:S01]  /*23f10*/  IADD3 R4, P3, R0, R237, RZ ;  /* 0x000000ed00047210 */ /* 0x000fe20007f7e0ff */
[----:B------:R-:W-:Y:S02]  /*23f20*/  IMAD.X R2, R2, 0x1, R238, P2 ;  /* 0x0000000102027824 */ /* 0x000fe400010e06ee */
[C---:B------:R-:W-:Y:S02]  /*23f30*/  @P1 R2UR UR8, R138.reuse ;  /* 0x000000008a0812ca */ /* 0x040fe400000e0000 */
[C---:B------:R-:W-:Y:S02]  /*23f40*/  @P1 R2UR UR9, R139.reuse ;  /* 0x000000008b0912ca */ /* 0x040fe400000e0000 */
[----:B------:R-:W-:Y:S02]  /*23f50*/  @P0 R2UR UR4, R138 ;  /* 0x000000008a0402ca */ /* 0x000fe400000e0000 */
[C---:B------:R-:W-:Y:S02]  /*23f60*/  @P0 R2UR UR5, R139.reuse ;  /* 0x000000008b0502ca */ /* 0x040fe400000e0000 */
[-C--:B------:R-:W-:Y:S02]  /*23f70*/  @P1 LEA R18, P4, R0, R240.reuse, 0x1 ;  /* 0x000000f000121211 */ /* 0x080fe400078808ff */
[----:B------:R-:W-:Y:S02]  /*23f80*/  @P0 R2UR UR12, R138 ;  /* 0x000000008a0c02ca */ /* 0x000fe400000e0000 */
[CCC-:B------:R-:W-:Y:S02]  /*23f90*/  @P1 LEA.HI.X R19, R0.reuse, R239.reuse, R2.reuse, 0x1, P4 ;  /* 0x000000ef00131211 */ /* 0x1c0fe400020f0c02 */
[C---:B------:R-:W-:Y:S01]  /*23fa0*/  @P0 R2UR UR13, R139.reuse ;  /* 0x000000008b0d02ca */ /* 0x040fe200000e0000 */
[----:B------:R-:W-:Y:S01]  /*23fb0*/  @!PT LDS RZ, [RZ] ;  /* 0x00000000fffff984 */ /* 0x000fe20000000800 */
[----:B------:R-:W-:Y:S01]  /*23fc0*/  @!PT LDS RZ, [RZ] ;  /* 0x00000000fffff984 */ /* 0x000fe20000000800 */
[----:B------:R-:W-:Y:S01]  /*23fd0*/  @!PT LDS RZ, [RZ] ;  /* 0x00000000fffff984 */ /* 0x000fe20000000800 */
[----:B------:R-:W-:Y:S01]  /*23fe0*/  @P1 LDGSTS.E.BYPASS.LTC128B.128 [R247+0x4000], desc[UR8][R16.64] ;  /* 0x0400000010f71fae */ /* 0x000fe2000b901d48 */
[-C--:B------:R-:W-:Y:S02]  /*23ff0*/  @P0 LEA R10, P2, R0, R240.reuse, 0x1 ;  /* 0x000000f0000a0211 */ /* 0x080fe400078408ff */
        /* <DEDUP_REMOVED lines=9> */
[----:B------:R-:W-:Y:S02]  /*24090*/  @P1 R2UR UR4, R138 ;  /* 0x000000008a0412ca */ /* 0x000fe400000e0000 */
[C---:B------:R-:W-:Y:S01]  /*240a0*/  @P1 R2UR UR5, R139.reuse ;  /* 0x000000008b0512ca */ /* 0x040fe200000e0000 */
[----:B------:R2:W-:Y:S01]  /*240b0*/  @!P0 STS.128 [R247+0x8000], RZ ;  /* 0x008000fff7008388 */ /* 0x0005e20000000c00 */
[-C--:B------:R-:W-:Y:S02]  /*240c0*/  @P1 LEA R14, P4, R4, R240.reuse, 0x1 ;  /* 0x000000f0040e1211 */ /* 0x080fe400078808ff */
[----:B------:R-:W-:Y:S02]  /*240d0*/  @P0 R2UR UR8, R138 ;  /* 0x000000008a0802ca */ /* 0x000fe400000e0000 */
[CCC-:B------:R-:W-:Y:S02]  /*240e0*/  @P1 LEA.HI.X R15, R4.reuse, R239.reuse, R2.reuse, 0x1, P4 ;  /* 0x000000ef040f1211 */ /* 0x1c0fe400020f0c02 */
[C---:B------:R-:W-:Y:S02]  /*240f0*/  @P0 R2UR UR9, R139.reuse ;  /* 0x000000008b0902ca */ /* 0x040fe400000e0000 */
[-C--:B------:R-:W-:Y:S02]  /*24100*/  @P0 LEA R8, P2, R4, R240.reuse, 0x1 ;  /* 0x000000f004080211 */ /* 0x080fe400078408ff */
[----:B------:R-:W-:Y:S01]  /*24110*/  @P0 R2UR UR14, R138 ;  /* 0x000000008a0e02ca */ /* 0x000fe200000e0000 */
[----:B------:R-:W-:Y:S01]  /*24120*/  @!PT LDS RZ, [RZ] ;  /* 0x00000000fffff984 */ /* 0x000fe20000000800 */
[----:B------:R-:W-:Y:S01]  /*24130*/  @!PT LDS RZ, [RZ] ;  /* 0x00000000fffff984 */ /* 0x000fe20000000800 */
[----:B------:R-:W-:Y:S01]  /*24140*/  @!PT LDS RZ, [RZ] ;  /* 0x00000000fffff984 */ /* 0x000fe20000000800 */
[----:B------:R3:W-:Y:S01]  /*24150*/  @P1 LDGSTS.E.BYPASS.LTC128B.128 [R247+0x4800], desc[UR4][R18.64] ;  /* 0x0480000012f71fae */ /* 0x0007e2000b901d44 */
[C---:B------:R-:W-:Y:S02]  /*24160*/  @P0 LEA.HI.X R9, R4.reuse, R239, R2, 0x1, P2 ;  /* 0x000000ef04090211 */ /* 0x040fe400010f0c02 */
[C---:B------:R-:W-:Y:S01]  /*24170*/  @P0 R2UR UR15, R139.reuse ;  /* 0x000000008b0f02ca */ /* 0x040fe200000e0000 */
[----:B------:R2:W-:Y:S01]  /*24180*/  @!P1 STS.128 [R247+0x4800], RZ ;  /* 0x004800fff7009388 */ /* 0x0005e20000000c00 */
[-C--:B------:R-:W-:Y:S03]  /*24190*/  IADD3 R0, P3, R4, R237.reuse, RZ ;  /* 0x000000ed04007210 */ /* 0x080fe60007f7e0ff */
[----:B------:R-:W-:Y:S01]  /*241a0*/  @!PT LDS RZ, [RZ] ;  /* 0x00000000fffff984 */ /* 0x000fe20000000800 */
[----:B------:R-:W-:Y:S01]  /*241b0*/  @!PT LDS RZ, [RZ] ;  /* 0x00000000fffff984 */ /* 0x000fe20000000800 */
[----:B------:R-:W-:Y:S01]  /*241c0*/  @!PT LDS RZ, [RZ] ;  /* 0x00000000fffff984 */ /* 0x000fe20000000800 */
[----:B------:R2:W-:Y:S01]  /*241d0*/  @P0 LDGSTS.E.BYPASS.LTC128B.128 [R247+0x8800], desc[UR12][R10.64+0x80] ;  /* 0x088000800af70fae */ /* 0x0005e2000b901d4c */
[-C--:B------:R-:W-:Y:S01]  /*241e0*/  @P1 LEA R12, P4, R0, R240.reuse, 0x1 ;  /* 0x000000f0000c1211 */ /* 0x080fe200078808ff */
        /* <DEDUP_REMOVED lines=9> */
[----:B------:R-:W-:Y:S01]  /*24280*/  @P0 LEA.HI.X R7, R0, R239, R2, 0x1, P2 ;  /* 0x000000ef00070211 */ /* 0x000fe200010f0c02 */
[----:B------:R-:W-:Y:S01]  /*24290*/  IMAD.X R2, R2, 0x1, R238, P3 ;  /* 0x0000000102027824 */ /* 0x000fe200018e06ee */
[CC--:B------:R-:W-:Y:S01]  /*242a0*/  @P1 LEA R20, P4, R4.reuse, R240.reuse, 0x1 ;  /* 0x000000f004141211 */ /* 0x0c0fe200078808ff */
[----:B------:R2:W-:Y:S01]  /*242b0*/  @!P1 STS.128 [R247+0x5000], RZ ;  /* 0x005000fff7009388 */ /* 0x0005e20000000c00 */
[C---:B------:R-:W-:Y:S02]  /*242c0*/  IADD3 R0, P3, R4.reuse, R237, RZ ;  /* 0x000000ed04007210 */ /* 0x040fe40007f7e0ff */
[-CC-:B-1----:R-:W-:Y:S01]  /*242d0*/  @P1 LEA.HI.X R21, R4, R239.reuse, R2.reuse, 0x1, P4 ;  /* 0x000000ef04151211 */ /* 0x182fe200020f0c02 */
[----:B------:R-:W-:Y:S01]  /*242e0*/  @!PT LDS RZ, [RZ] ;  /* 0x00000000fffff984 */ /* 0x000fe20000000800 */
[----:B------:R-:W-:Y:S01]  /*242f0*/  @!PT LDS RZ, [RZ] ;  /* 0x00000000fffff984 */ /* 0x000fe20000000800 */
[----:B------:R-:W-:Y:S01]  /*24300*/  @!PT LDS RZ, [RZ] ;  /* 0x00000000fffff984 */ /* 0x000fe20000000800 */
[----:B------:R2:W-:Y:S01]  /*24310*/  @P0 LDGSTS.E.BYPASS.LTC128B.128 [R247+0x9000], desc[UR8][R8.64+0x80] ;  /* 0x0900008008f70fae */ /* 0x0005e2000b901d48 */
[-C--:B------:R-:W-:Y:S02]  /*24320*/  @P1 LEA R24, P4, R0, R240.reuse, 0x1 ;  /* 0x000000f000181211 */ /* 0x080fe400078808ff */
[CC--:B---3--:R-:W-:Y:S01]  /*24330*/  @P0 LEA R18, P2, R4.reuse, R240.reuse, 0x1 ;  /* 0x000000f004120211 */ /* 0x0c8fe200078408ff */
[----:B------:R2:W-:Y:S03]  /*24340*/  @!P0 STS.128 [R247+0x9000], RZ ;  /* 0x009000fff7008388 */ /* 0x0005e60000000c00 */
        /* <DEDUP_REMOVED lines=16> */
[----:B------:R-:W-:Y:S01]  /*24450*/  @P1 R2UR UR12, R138 ;  /* 0x000000008a0c12ca */ /* 0x000fe200000e0000 */
[----:B------:R2:W-:Y:S01]  /*24460*/  @!P0 STS.128 [R247+0x9800], RZ ;  /* 0x009800fff7008388 */ /* 0x0005e20000000c00 */
[C---:B------:R-:W-:Y:S02]  /*24470*/  @P1 R2UR UR13, R139.reuse ;  /* 0x000000008b0d12ca */ /* 0x040fe400000e0000 */
[-C--:B----4-:R-:W-:Y:S01]  /*24480*/  @P1 LEA R30, P6, R4, R240.reuse, 0x1 ;  /* 0x000000f0041e1211 */ /* 0x090fe200078c08ff */
[----:B------:R-:W-:Y:S01]  /*24490*/  @!PT LDS RZ, [RZ] ;  /* 0x00000000fffff984 */ /* 0x000fe20000000800 */
[----:B------:R-:W-:Y:S01]  /*244a0*/  @!PT LDS RZ, [RZ] ;  /* 0x00000000fffff984 */ /* 0x000fe20000000800 */
[----:B------:R-:W-:Y:S01]  /*244b0*/  @!PT LDS RZ, [RZ] ;  /* 0x00000000fffff984 */ /* 0x000fe20000000800 */
[----:B------:R2:W-:Y:S01]  /*244c0*/  @P1 LDGSTS.E.BYPASS.LTC128B.128 [R247+0x6000], desc[UR10][R20.64] ;  /* 0x0600000014f71fae */ /* 0x0005e2000b901d4a */
[----:B------:R-:W-:Y:S02]  /*244d0*/  @P0 R2UR UR10, R138 ;  /* 0x000000008a0a02ca */ /* 0x000fe400000e0000 */
[CCC-:B------:R-:W-:Y:S01]  /*244e0*/  @P1 LEA.HI.X R31, R4.reuse, R239.reuse, R2.reuse, 0x1, P6 ;  /* 0x000000ef041f1211 */ /* 0x1c0fe200030f0c02 */
[----:B------:R2:W-:Y:S01]  /*244f0*/  @!P1 STS.128 [R247+0x6000], RZ ;  /* 0x006000fff7009388 */ /* 0x0005e20000000c00 */
[C---:B------:R-:W-:Y:S02]  /*24500*/  @P0 R2UR UR11, R139.reuse ;  /* 0x000000008b0b02ca */ /* 0x040fe400000e0000 */
[-C--:B------:R-:W-:Y:S01]  /*24510*/  @P0 LEA R26, P3, R4, R240.reuse, 0x1 ;  /* 0x000000f0041a0211 */ /* 0x080fe200078608ff */
[----:B------:R-:W-:Y:S01]  /*24520*/  @!PT LDS RZ, [RZ] ;  /* 0x00000000fffff984 */ /* 0x000fe20000000800 */
[----:B------:R-:W-:Y:S01]  /*24530*/  @!PT LDS RZ, [RZ] ;  /* 0x00000000fffff984 */ /* 0x000fe20000000800 */
[----:B------:R-:W-:Y:S01]  /*24540*/  @!PT LDS RZ, [RZ] ;  /* 0x00000000fffff984 */ /* 0x000fe20000000800 */
[----:B------:R2:W-:Y:S01]  /*24550*/  @P0 LDGSTS.E.BYPASS.LTC128B.128 [R247+0xa000], desc[UR8][R18.64+0x80] ;  /* 0x0a00008012f70fae */ /* 0x0005e2000b901d48 */
[----:B------:R-:W-:Y:S02]  /*24560*/  @P1 R2UR UR8, R138 ;  /* 0x000000008a0812ca */ /* 0x000fe400000e0000 */
[C---:B------:R-:W-:Y:S01]  /*24570*/  @P0 LEA.HI.X R27, R4.reuse, R239, R2, 0x1, P3 ;  /* 0x000000ef041b0211 */ /* 0x040fe200018f0c02 */
[----:B------:R2:W-:Y:S01]  /*24580*/  @!P0 STS.128 [R247+0xa000], RZ ;  /* 0x00a000fff7008388 */ /* 0x0005e20000000c00 */
[C---:B------:R-:W-:Y:S02]  /*24590*/  @P1 R2UR UR9, R139.reuse ;  /* 0x000000008b0912ca */ /* 0x040fe400000e0000 */
[----:B------:R-:W-:Y:S01]  /*245a0*/  IADD3 R0, P5, R4, R237, RZ ;  /* 0x000000ed04007210 */ /* 0x000fe20007fbe0ff */
[----:B------:R-:W-:Y:S01]  /*245b0*/  @!PT LDS RZ, [RZ] ;  /* 0x00000000fffff984 */ /* 0x000fe20000000800 */
[----:B------:R-:W-:Y:S01]  /*245c0*/  @!PT LDS RZ, [RZ] ;  /* 0x00000000fffff984 */ /* 0x000fe20000000800 */
[----:B------:R-:W-:Y:S01]  /*245d0*/  @!PT LDS RZ, [RZ] ;  /* 0x00000000fffff984 */ /* 0x000fe20000000800 */
[----:B------:R2:W-:Y:S01]  /*245e0*/  @P1 LDGSTS.E.BYPASS.LTC128B.128 [R247+0x6800], desc[UR4][R24.64] ;  /* 0x0680000018f71fae */ /* 0x0005e2000b901d44 */
[----:B------:R-:W-:Y:S02]  /*245f0*/  @P0 R2UR UR4, R138 ;  /* 0x000000008a0402ca */ /* 0x000fe400000e0000 */
[-C--:B------:R-:W-:Y:S01]  /*24600*/  @P1 LEA R28, P4, R0, R240.reuse, 0x1 ;  /* 0x000000f0001c1211 */ /* 0x080fe200078808ff */
[----:B------:R2:W-:Y:S01]  /*24610*/  @!P1 STS.128 [R247+0x6800], RZ ;  /* 0x006800fff7009388 */ /* 0x0005e20000000c00 */
[----:B------:R-:W-:Y:S01]  /*24620*/  @P0 R2UR UR5, R139 ;  /* 0x000000008b0502ca */ /* 0x000fe200000e0000 */
[----:B------:R-:W-:Y:S01]  /*24630*/  IMAD.X R5, R2, 0x1, R238, P5 ;  /* 0x0000000102057824 */ /* 0x000fe200028e06ee */
[C---:B------:R-:W-:Y:S01]  /*24640*/  @P0 LEA R32, P2, R0.reuse, R240, 0x1 ;  /* 0x000000f000200211 */ /* 0x040fe200078408ff */
[----:B------:R-:W-:Y:S01]  /*24650*/  @!PT LDS RZ, [RZ] ;  /* 0x00000000fffff984 */ /* 0x000fe20000000800 */
[----:B------:R-:W-:Y:S01]  /*24660*/  @!PT LDS RZ, [RZ] ;  /* 0x00000000fffff984 */ /* 0x000fe20000000800 */
[----:B------:R-:W-:Y:S01]  /*24670*/  @!PT LDS RZ, [RZ] ;  /* 0x00000000fffff984 */ /* 0x000fe20000000800 */
[----:B------:R2:W-:Y:S01]  /*24680*/  @P0 LDGSTS.E.BYPASS.LTC128B.128 [R247+0xa800], desc[UR14][R22.64+0x80] ;  /* 0x0a80008016f70fae */ /* 0x0005e2000b901d4e */
[----:B------:R-:W-:Y:S02]  /*24690*/  IMAD.MOV.U32 R240, RZ, RZ, R16 ;  /* 0x000000fffff07224 */ /* 0x000fe400078e0010 */
[CCC-:B------:R-:W-:Y:S01]  /*246a0*/  @P1 LEA.HI.X R29, R0.reuse, R239.reuse, R5.reuse, 0x1, P4 ;  /* 0x000000ef001d1211 */ /* 0x1c0fe200020f0c05 */
        /* <DEDUP_REMOVED lines=24> */
.L_x_1461:
[----:B------:R-:W-:Y:S05]  /*24830*/  BSYNC B1 ;  /* 0x0000000000017941 */ /* 0x000fea0003800000 */
.L_x_1460:
[----:B------:R-:W-:Y:S01]  /*24840*/  R2UR UR4, R138 ;  /* 0x000000008a0472ca */ /* 0x000fe200000e0000 */
[----:B--2---:R-:W-:Y:S01]  /*24850*/  LDSM.16.MT88.4 R12, [R228+0xc000] ;  /* 0x00c00000e40c783b */ /* 0x004fe20000004200 */
[----:B------:R-:W-:Y:S02]  /*24860*/  R2UR UR5, R139 ;  /* 0x000000008b0572ca */ /* 0x000fe400000e0000 */
[----:B------:R-:W-:Y:S02]  /*24870*/  MOV R7, R134 ;  /* 0x0000008600077202 */ /* 0x000fe40000000f00 */
[----:B------:R-:W-:Y:S02]  /*24880*/  FMNMX.FTZ R0, R146, R133, !PT ;  /* 0x0000008592007209 */ /* 0x000fe40007810000 */
[----:B------:R-:W-:Y:S01]  /*24890*/  FMNMX.FTZ R4, R147, R132, !PT ;  /* 0x0000008493047209 */ /* 0x000fe20007810000 */
[----:B-1----:R-:W-:Y:S01]  /*248a0*/  LDSM.16.MT88.4 R20, [R226+0xc000] ;  /* 0x00c00000e214783b */ /* 0x002fe20000004200 */
[----:B------:R-:W-:Y:S02]  /*248b0*/  FMNMX.FTZ R0, R206, R0, !PT ;  /* 0x00000000ce007209 */ /* 0x000fe40007810000 */
[----:B------:R-:W-:Y:S02]  /*248c0*/  MOV R9, R152 ;  /* 0x0000009800097202 */ /* 0x000fe40000000f00 */
[----:B------:R-:W-:Y:S02]  /*248d0*/  FMNMX.FTZ R4, R144, R4, !PT ;  /* 0x0000000490047209 */ /* 0x000fe40007810000 */
[----:B------:R-:W-:Y:S01]  /*248e0*/  FMNMX.FTZ R0, R7, R0, !PT ;  /* 0x0000000007007209 */ /* 0x000fe20007810000 */
[----:B------:R-:W2:Y:S01]  /*248f0*/  LD.E R134, desc[UR4][R136.64+0xdc] ;  /* 0x0000dc0488867980 */ /* 0x000ea2000c101900 */
[----:B------:R-:W-:Y:S02]  /*24900*/  MOV R8, R149 ;  /* 0x0000009500087202 */ /* 0x000fe40000000f00 */
[----:B------:R-:W-:Y:S01]  /*24910*/  FMNMX.FTZ R4, R9, R4, !PT ;  /* 0x0000000409047209 */ /* 0x000fe20007810000 */
[----:B----4-:R-:W-:Y:S01]  /*24920*/  LDSM.16.MT88.4 R28, [R225+0xc000] ;  /* 0x00c00000e11c783b */ /* 0x010fe20000004200 */
        /* <DEDUP_REMOVED lines=19> */
[----:B------:R-:W3:Y:S01]  /*24a60*/  LDL.LU R200, [R1] ;  /* 0x0000000001c87983 */ /* 0x000ee20000300800 */
        /* <DEDUP_REMOVED lines=43> */
[----:B------:R-:W1:Y:S08]  /*24d20*/  SHFL.BFLY PT, R2, R0, 0x2, 0x1f ;  /* 0x0c401f0000027f89 */ /* 0x000e7000000e0000 */
[----:B------:R-:W4:Y:S01]  /*24d30*/  SHFL.BFLY PT, R6, R4, 0x2, 0x1f ;  /* 0x0c401f0004067f89 */ /* 0x000f2200000e0000 */
[----:B-1----:R-:W-:Y:S02]  /*24d40*/  FMNMX.FTZ R2, R0, R2, !PT ;  /* 0x0000000200027209 */ /* 0x002fe40007810000 */
[----:B----4-:R-:W-:Y:S05]  /*24d50*/  FMNMX.FTZ R6, R4, R6, !PT ;  /* 0x0000000604067209 */ /* 0x010fea0007810000 */
[----:B------:R-:W1:Y:S08]  /*24d60*/  SHFL.BFLY PT, R0, R2, 0x1, 0x1f ;  /* 0x0c201f0002007f89 */ /* 0x000e7000000e0000 */
[----:B------:R-:W4:Y:S01]  /*24d70*/  SHFL.BFLY PT, R5, R6, 0x1, 0x1f ;  /* 0x0c201f0006057f89 */ /* 0x000f2200000e0000 */
[----:B-1----:R-:W-:Y:S02]  /*24d80*/  FMNMX.FTZ R0, R2, R0, !PT ;  /* 0x0000000002007209 */ /* 0x002fe40007810000 */
[----:B----4-:R-:W-:Y:S03]  /*24d90*/  FMNMX.FTZ R2, R6, R5, !PT ;  /* 0x0000000506027209 */ /* 0x010fe60007810000 */
[----:B------:R-:W-:Y:S01]  /*24da0*/  FADD.FTZ R4, -R0, R133 ;  /* 0x0000008500047221 */ /* 0x000fe20000010100 */
[C---:B------:R-:W-:Y:S01]  /*24db0*/  FSETP.NEU.FTZ.AND P0, PT, R2.reuse, -INF , PT ;  /* 0xff8000000200780b */ /* 0x040fe20003f1d000 */
[----:B------:R-:W-:Y:S01]  /*24dc0*/  FADD.FTZ R5, -R2, R132 ;  /* 0x0000008402057221 */ /* 0x000fe20000010100 */
[C---:B--2---:R-:W-:Y:S01]  /*24dd0*/  FMUL.FTZ R152, R134.reuse, R2 ;  /* 0x0000000286987220 */ /* 0x044fe20000410000 */
[C---:B------:R-:W-:Y:S01]  /*24de0*/  FMUL.FTZ R149, R134.reuse, R0 ;  /* 0x0000000086957220 */ /* 0x040fe20000410000 */
[C---:B------:R-:W-:Y:S01]  /*24df0*/  FMUL.FTZ R4, R134.reuse, R4 ;  /* 0x0000000486047220 */ /* 0x040fe20000410000 */
[----:B------:R-:W-:Y:S02]  /*24e00*/  FMUL.FTZ R5, R134, R5 ;  /* 0x0000000586057220 */ /* 0x000fe40000410000 */
[----:B------:R-:W-:Y:S01]  /*24e10*/  FSEL R152, R152, RZ, P0 ;  /* 0x000000ff98987208 */ /* 0x000fe20000000000 */
[----:B------:R-:W1:Y:S01]  /*24e20*/  MUFU.EX2 R132, R4 ;  /* 0x0000000400847308 */ /* 0x000e620000000800 */
[----:B------:R-:W-:Y:S03]  /*24e30*/  FSETP.NEU.FTZ.AND P0, PT, R0, -INF , PT ;  /* 0xff8000000000780b */ /* 0x000fe60003f1d000 */
[-CC-:B------:R-:W-:Y:S01]  /*24e40*/  FFMA.FTZ R138, R9, R134.reuse, -R152.reuse ;  /* 0x00000086098a7223 */ /* 0x180fe20000010898 */
[----:B------:R-:W-:Y:S01]  /*24e50*/  FSEL R149, R149, RZ, P0 ;  /* 0x000000ff95957208 */ /* 0x000fe20000000000 */
[-CC-:B------:R-:W-:Y:S01]  /*24e60*/  FFMA.FTZ R137, R8, R134.reuse, -R152.reuse ;  /* 0x0000008608897223 */ /* 0x180fe20000010898 */
[-CC-:B------:R-:W-:Y:S01]  /*24e70*/  FFMA.FTZ R147, R147, R134.reuse, -R152.reuse ;  /* 0x0000008693937223 */ /* 0x180fe20000010898 */
[-CC-:B------:R-:W-:Y:S02]  /*24e80*/  FFMA.FTZ R144, R144, R134.reuse, -R152.reuse ;  /* 0x0000008690907223 */ /* 0x180fe40000010898 */
[----:B------:R-:W2:Y:S01]  /*24e90*/  MUFU.EX2 R133, R5 ;  /* 0x0000000500857308 */ /* 0x000ea20000000800 */
[-CC-:B------:R-:W-:Y:S01]  /*24ea0*/  FFMA.FTZ R146, R146, R134.reuse, -R149.reuse ;  /* 0x0000008692927223 */ /* 0x180fe20000010895 */
[-CC-:B------:R-:W-:Y:S01]  /*24eb0*/  FFMA.FTZ R143, R206, R134.reuse, -R149.reuse ;  /* 0x00000086ce8f7223 */ /* 0x180fe20000010895 */
[-CC-:B------:R-:W-:Y:S01]  /*24ec0*/  FFMA.FTZ R139, R7, R134.reuse, -R149.reuse ;  /* 0x00000086078b7223 */ /* 0x180fe20000010895 */
[-CC-:B------:R-:W-:Y:S01]  /*24ed0*/  FFMA.FTZ R136, R207, R134.reuse, -R149.reuse ;  /* 0x00000086cf887223 */ /* 0x180fe20000010895 */
[-CC-:B------:R-:W-:Y:S01]  /*24ee0*/  FFMA.FTZ R162, R162, R134.reuse, -R152.reuse ;  /* 0x00000086a2a27223 */ /* 0x180fe20000010898 */
[-CC-:B------:R-:W-:Y:S01]  /*24ef0*/  FFMA.FTZ R165, R165, R134.reuse, -R149.reuse ;  /* 0x00000086a5a57223 */ /* 0x180fe20000010895 */
[--C-:B------:R-:W-:Y:S03]  /*24f00*/  FFMA.FTZ R166, R166, R134, -R152.reuse ;  /* 0x00000086a6a67223 */ /* 0x100fe60000010898 */
[----:B------:R-:W-:Y:S01]  /*24f10*/  MUFU.EX2 R147, R147 ;  /* 0x0000009300937308 */ /* 0x000fe20000000800 */
[C---:B-1----:R-:W-:Y:S01]  /*24f20*/  FMUL.FTZ R6, R132.reuse, R130 ;  /* 0x0000008284067220 */ /* 0x042fe20000410000 */
[C---:B------:R-:W-:Y:S01]  /*24f30*/  FMUL.FTZ R7, R132.reuse, R131 ;  /* 0x0000008384077220 */ /* 0x040fe20000410000 */
[C---:B------:R-:W-:Y:S01]  /*24f40*/  FMUL.FTZ R10, R132.reuse, R126 ;  /* 0x0000007e840a7220 */ /* 0x040fe20000410000 */
[C---:B------:R-:W-:Y:S01]  /*24f50*/  FMUL.FTZ R11, R132.reuse, R127 ;  /* 0x0000007f840b7220 */ /* 0x040fe20000410000 */
[C---:B------:R-:W-:Y:S01]  /*24f60*/  FMUL.FTZ R18, R132.reuse, R118 ;  /* 0x0000007684127220 */ /* 0x040fe20000410000 */
[C---:B------:R-:W-:Y:S01]  /*24f70*/  FMUL.FTZ R19, R132.reuse, R119 ;  /* 0x0000007784137220 */ /* 0x040fe20000410000 */
[C---:B------:R-:W-:Y:S03]  /*24f80*/  FMUL.FTZ R26, R132.reuse, R110 ;  /* 0x0000006e841a7220 */ /* 0x040fe60000410000 */
[----:B------:R-:W1:Y:S01]  /*24f90*/  MUFU.EX2 R144, R144 ;  /* 0x0000009000907308 */ /* 0x000e620000000800 */
        /* <DEDUP_REMOVED lines=11> */
[----:B------:R-:W-:Y:S01]  /*25050*/  FMUL.FTZ R35, R132, R103 ;  /* 0x0000006784237220 */ /* 0x000fe20000410000 */
[C---:B------:R-:W-:Y:S01]  /*25060*/  FMUL.FTZ R32, R133.reuse, R100 ;  /* 0x0000006485207220 */ /* 0x040fe20000410000 */
[C---:B------:R-:W-:Y:S01]  /*25070*/  FMUL.FTZ R33, R133.reuse, R101 ;  /* 0x0000006585217220 */ /* 0x040fe20000410000 */
[----:B------:R-:W-:Y:S03]  /*25080*/  LDSM.16.MT88.4 R124, [R228+0xf800] ;  /* 0x00f80000e47c783b */ /* 0x000fe60000004200 */
[----:B------:R-:W2:Y:S01]  /*25090*/  MUFU.EX2 R143, R143 ;  /* 0x0000008f008f7308 */ /* 0x000ea20000000800 */
[----:B-1----:R-:W-:Y:S01]  /*250a0*/  F2FP.F16.F32.PACK_AB R128, R144, R147 ;  /* 0x000000939080723e */ /* 0x002fe200000000ff */
[C---:B------:R-:W-:Y:S01]  /*250b0*/  FMUL.FTZ R42, R132.reuse, R94 ;  /* 0x0000005e842a7220 */ /* 0x040fe20000410000 */
[C---:B------:R-:W-:Y:S01]  /*250c0*/  FMUL.FTZ R43, R132.reuse, R95 ;  /* 0x0000005f842b7220 */ /* 0x040fe20000410000 */
[C---:B------:R-:W-:Y:S01]  /*250d0*/  FMUL.FTZ R40, R133.reuse, R92 ;  /* 0x0000005c85287220 */ /* 0x040fe20000410000 */
[C---:B------:R-:W-:Y:S01]  /*250e0*/  FMUL.FTZ R41, R133.reuse, R93 ;  /* 0x0000005d85297220 */ /* 0x040fe20000410000 */
[C---:B------:R-:W-:Y:S01]  /*250f0*/  FMUL.FTZ R46, R132.reuse, R90 ;  /* 0x0000005a842e7220 */ /* 0x040fe20000410000 */
[----:B------:R-:W-:Y:S03]  /*25100*/  LDSM.16.MT88.4 R92, [R225+0xc800] ;  /* 0x00c80000e15c783b */ /* 0x000fe60000004200 */
[----:B------:R-:W-:Y:S01]  /*25110*/  MUFU.EX2 R138, R138 ;  /* 0x0000008a008a7308 */ /* 0x000fe20000000800 */
[C---:B------:R-:W-:Y:S01]  /*25120*/  FMUL.FTZ R47, R132.reuse, R91 ;  /* 0x0000005b842f7220 */ /* 0x040fe20000410000 */
[C---:B------:R-:W-:Y:S01]  /*25130*/  FMUL.FTZ R44, R133.reuse, R88 ;  /* 0x00000058852c7220 */ /* 0x040fe20000410000 */
[C---:B------:R-:W-:Y:S01]  /*25140*/  FMUL.FTZ R45, R133.reuse, R89 ;  /* 0x00000059852d7220 */ /* 0x040fe20000410000 */
[C---:B------:R-:W-:Y:S01]  /*25150*/  FMUL.FTZ R54, R132.reuse, R82 ;  /* 0x0000005284367220 */ /* 0x040fe20000410000 */
[C---:B------:R-:W-:Y:S01]  /*25160*/  FMUL.FTZ R55, R132.reuse, R83 ;  /* 0x0000005384377220 */ /* 0x040fe20000410000 */
[----:B------:R-:W-:Y:S01]  /*25170*/  FMUL.FTZ R52, R133, R80 ;  /* 0x0000005085347220 */ /* 0x000fe20000410000 */
[----:B------:R-:W1:Y:S03]  /*25180*/  LDSM.16.MT88.4 R88, [R224+0x10000] ;  /* 0x01000000e058783b */ /* 0x000e660000004200 */
[----:B------:R-:W4:Y:S01]  /*25190*/  MUFU.EX2 R137, R137 ;  /* 0x0000008900897308 */ /* 0x000f220000000800 */
[----:B--2---:R-:W-:Y:S01]  /*251a0*/  F2FP.F16.F32.PACK_AB R129, R143, R146 ;  /* 0x000000928f81723e */ /* 0x004fe200000000ff */
[C---:B------:R-:W-:Y:S01]  /*251b0*/  FMUL.FTZ R53, R133.reuse, R81 ;  /* 0x0000005185357220 */ /* 0x040fe20000410000 */
[C---:B------:R-:W-:Y:S01]  /*251c0*/  FMUL.FTZ R62, R132.reuse, R74 ;  /* 0x0000004a843e7220 */ /* 0x040fe20000410000 */
[----:B------:R-:W-:Y:S01]  /*251d0*/  FMUL.FTZ R63, R132, R75 ;  /* 0x0000004b843f7220 */ /* 0x000fe20000410000 */
[C---:B------:R-:W-:Y:S01]  /*251e0*/  FMUL.FTZ R60, R133.reuse, R72 ;  /* 0x00000048853c7220 */ /* 0x040fe20000410000 */
[----:B------:R-:W-:Y:S01]  /*251f0*/  FMUL.FTZ R61, R133, R73 ;  /* 0x00000049853d7220 */ /* 0x000fe20000410000 */
[----:B------:R-:W2:Y:S03]  /*25200*/  LDSM.16.MT88.4 R80, [R228+0xc800] ;  /* 0x00c80000e450783b */ /* 0x000ea60000004200 */
[----:B------:R-:W-:Y:S01]  /*25210*/  MUFU.EX2 R139, R139 ;  /* 0x0000008b008b7308 */ /* 0x000fe20000000800 */
[-CC-:B------:R-:W-:Y:S01]  /*25220*/  FFMA.FTZ R167, R167, R134.reuse, -R152.reuse ;  /* 0x00000086a7a77223 */ /* 0x180fe20000010898 */
[-CC-:B------:R-:W-:Y:S01]  /*25230*/  FFMA.FTZ R172, R172, R134.reuse, -R149.reuse ;  /* 0x00000086acac7223 */ /* 0x180fe20000010895 */
[-CC-:B------:R-:W-:Y:S01]  /*25240*/  FFMA.FTZ R171, R171, R134.reuse, -R149.reuse ;  /* 0x00000086abab7223 */ /* 0x180fe20000010895 */
[-CC-:B------:R-:W-:Y:S01]  /*25250*/  FFMA.FTZ R176, R176, R134.reuse, -R152.reuse ;  /* 0x00000086b0b07223 */ /* 0x180fe20000010898 */
[-CC-:B------:R-:W-:Y:S01]  /*25260*/  FFMA.FTZ R177, R177, R134.reuse, -R152.reuse ;  /* 0x00000086b1b17223 */ /* 0x180fe20000010898 */
[--C-:B------:R-:W-:Y:S01]  /*25270*/  FFMA.FTZ R181, R181, R134, -R149.reuse ;  /* 0x00000086b5b57223 */ /* 0x100fe20000010895 */
[----:B------:R-:W-:Y:S03]  /*25280*/  LDSM.16.MT88.4 R72, [R224+0xc800] ;  /* 0x00c80000e048783b */ /* 0x000fe60000004200 */
[----:B------:R-:W5:Y:S01]  /*25290*/  MUFU.EX2 R136, R136 ;  /* 0x0000008800887308 */ /* 0x000f620000000800 */
[----:B----4-:R-:W-:Y:S01]  /*252a0*/  F2FP.F16.F32.PACK_AB R130, R137, R138 ;  /* 0x0000008a8982723e */ /* 0x010fe200000000ff */
[-CC-:B------:R-:W-:Y:S01]  /*252b0*/  FFMA.FTZ R183, R183, R134.reuse, -R149.reuse ;  /* 0x00000086b7b77223 */ /* 0x180fe20000010895 */
[-CC-:B------:R-:W-:Y:S01]  /*252c0*/  FFMA.FTZ R182, R182, R134.reuse, -R152.reuse ;  /* 0x00000086b6b67223 */ /* 0x180fe20000010898 */
[-CC-:B------:R-:W-:Y:S01]  /*252d0*/  FFMA.FTZ R184, R184, R134.reuse, -R152.reuse ;  /* 0x00000086b8b87223 */ /* 0x180fe20000010898 */
[-CC-:B------:R-:W-:Y:S01]  /*252e0*/  FFMA.FTZ R187, R187, R134.reuse, -R149.reuse ;  /* 0x00000086bbbb7223 */ /* 0x180fe20000010895 */
[-CC-:B------:R-:W-:Y:S01]  /*252f0*/  FFMA.FTZ R189, R189, R134.reuse, -R149.reuse ;  /* 0x00000086bdbd7223 */ /* 0x180fe20000010895 */
[----:B------:R-:W-:Y:S03]  /*25300*/  LDSM.16.MT88.4 R100, [R225+0xe800] ;  /* 0x00e80000e164783b */ /* 0x000fe60000004200 */
[----:B------:R-:W-:Y:S01]  /*25310*/  MUFU.EX2 R162, R162 ;  /* 0x000000a200a27308 */ /* 0x000fe20000000800 */
[-CC-:B------:R-:W-:Y:S01]  /*25320*/  FFMA.FTZ R191, R191, R134.reuse, -R152.reuse ;  /* 0x00000086bfbf7223 */ /* 0x180fe20000010898 */
[-CC-:B------:R-:W-:Y:S01]  /*25330*/  FFMA.FTZ R190, R190, R134.reuse, -R152.reuse ;  /* 0x00000086bebe7223 */ /* 0x180fe20000010898 */
[-CC-:B------:R-:W-:Y:S01]  /*25340*/  FFMA.FTZ R188, R188, R134.reuse, -R149.reuse ;  /* 0x00000086bcbc7223 */ /* 0x180fe20000010895 */
[-CC-:B------:R-:W-:Y:S01]  /*25350*/  FFMA.FTZ R186, R186, R134.reuse, -R149.reuse ;  /* 0x00000086baba7223 */ /* 0x180fe20000010895 */
[-CC-:B------:R-:W-:Y:S01]  /*25360*/  FFMA.FTZ R185, R185, R134.reuse, -R152.reuse ;  /* 0x00000086b9b97223 */ /* 0x180fe20000010898 */
[-CC-:B------:R-:W-:Y:S01]  /*25370*/  FFMA.FTZ R180, R180, R134.reuse, -R152.reuse ;  /* 0x00000086b4b47223 */ /* 0x180fe20000010898 */
[----:B------:R-:W-:Y:S03]  /*25380*/  LDSM.16.MT88.4 R116, [R226+0xf800] ;  /* 0x00f80000e274783b */ /* 0x000fe60000004200 */
[----:B------:R-:W-:Y:S01]  /*25390*/  MUFU.EX2 R165, R165 ;  /* 0x000000a500a57308 */ /* 0x000fe20000000800 */
[----:B-----5:R-:W-:Y:S01]  /*253a0*/  F2FP.F16.F32.PACK_AB R131, R136, R139 ;  /* 0x0000008b8883723e */ /* 0x020fe200000000ff */
[-CC-:B------:R-:W-:Y:S01]  /*253b0*/  FFMA.FTZ R178, R178, R134.reuse, -R149.reuse ;  /* 0x00000086b2b27223 */ /* 0x180fe20000010895 */
[-CC-:B------:R-:W-:Y:S01]  /*253c0*/  FFMA.FTZ R179, R179, R134.reuse, -R149.reuse ;  /* 0x00000086b3b37223 */ /* 0x180fe20000010895 */
[-CC-:B------:R-:W-:Y:S01]  /*253d0*/  FFMA.FTZ R175, R175, R134.reuse, -R152.reuse ;  /* 0x00000086afaf7223 */ /* 0x180fe20000010898 */
[-CC-:B------:R-:W-:Y:S01]  /*253e0*/  FFMA.FTZ R174, R174, R134.reuse, -R152.reuse ;  /* 0x00000086aeae7223 */ /* 0x180fe20000010898 */
[-CC-:B------:R-:W-:Y:S01]  /*253f0*/  FFMA.FTZ R173, R173, R134.reuse, -R149.reuse ;  /* 0x00000086adad7223 */ /* 0x180fe20000010895 */
[----:B------:R-:W-:Y:S01]  /*25400*/  LDSM.16.MT88.4 R108, [R225+0xf800] ;  /* 0x00f80000e16c783b */ /* 0x000fe20000004200 */
[C---:B------:R-:W-:Y:S02]  /*25410*/  HMMA.16816.F32 R4, R128.reuse, R12, R4 ;  /* 0x0000000c8004723c */ /* 0x040fe40000001804 */
[----:B------:R-:W-:Y:S03]  /*25420*/  MUFU.EX2 R166, R166 ;  /* 0x000000a600a67308 */ /* 0x000fe60000000800 */
[--C-:B------:R-:W-:Y:S01]  /*25430*/  FFMA.FTZ R170, R170, R134, -R149.reuse ;  /* 0x00000086aaaa7223 */ /* 0x100fe20000010895 */
[C---:B------:R-:W-:Y:S06]  /*25440*/  HMMA.16816.F32 R8, R128.reuse, R14, R8 ;  /* 0x0000000e8008723c */ /* 0x040fec0000001808 */
[----:B------:R-:W-:Y:S01]  /*25450*/  MUFU.EX2 R167, R167 ;  /* 0x000000a700a77308 */ /* 0x000fe20000000800 */
[----:B------:R-:W-:Y:S01]  /*25460*/  ISETP.GT.AND P0, PT, R250, 0x1, PT ;  /* 0x00000001fa00780c */ /* 0x000fe20003f04270 */
[C---:B------:R-:W-:Y:S03]  /*25470*/  FMUL.FTZ R12, R133.reuse, R120 ;  /* 0x00000078850c7220 */ /* 0x040fe60000410000 */
[----:B------:R-:W-:Y:S01]  /*25480*/  FMUL.FTZ R13, R133, R121 ;  /* 0x00000079850d7220 */ /* 0x000fe20000410000 */
[C---:B------:R-:W-:Y:S01]  /*25490*/  FMUL.FTZ R14, R132.reuse, R122 ;  /* 0x0000007a840e7220 */ /* 0x040fe20000410000 */
[----:B------:R-:W-:Y:S03]  /*254a0*/  FMUL.FTZ R15, R132, R123 ;  /* 0x0000007b840f7220 */ /* 0x000fe60000410000 */
[----:B------:R-:W-:Y:S01]  /*254b0*/  MUFU.EX2 R172, R172 ;  /* 0x000000ac00ac7308 */ /* 0x000fe20000000800 */
[-CC-:B------:R-:W-:Y:S01]  /*254c0*/  FFMA.FTZ R120, R193, R134.reuse, -R152.reuse ;  /* 0x00000086c1787223 */ /* 0x180fe20000010898 */
[-CC-:B------:R-:W-:Y:S01]  /*254d0*/  FFMA.FTZ R121, R192, R134.reuse, -R149.reuse ;  /* 0x00000086c0797223 */ /* 0x180fe20000010895 */
[-CC-:B------:R-:W-:Y:S01]  /*254e0*/  FFMA.FTZ R169, R169, R134.reuse, -R152.reuse ;  /* 0x00000086a9a97223 */ /* 0x180fe20000010898 */
[C---:B------:R-:W-:Y:S03]  /*254f0*/  HMMA.16816.F32 R12, R128.reuse, R20, R12 ;  /* 0x00000014800c723c */ /* 0x040fe6000000180c */
[-CC-:B------:R-:W-:Y:S03]  /*25500*/  FFMA.FTZ R168, R168, R134.reuse, -R152.reuse ;  /* 0x00000086a8a87223 */ /* 0x180fe60000010898 */
[----:B------:R-:W-:Y:S01]  /*25510*/  MUFU.EX2 R120, R120 ;  /* 0x0000007800787308 */ /* 0x000fe20000000800 */
[--C-:B------:R-:W-:Y:S01]  /*25520*/  FFMA.FTZ R164, R164, R134, -R149.reuse ;  /* 0x00000086a4a47223 */ /* 0x100fe20000010895 */
[C---:B------:R-:W-:Y:S03]  /*25530*/  HMMA.16816.F32 R16, R128.reuse, R22, R16 ;  /* 0x000000168010723c */ /* 0x040fe60000001810 */
[C---:B------:R-:W-:Y:S01]  /*25540*/  FMUL.FTZ R20, R133.reuse, R112 ;  /* 0x0000007085147220 */ /* 0x040fe20000410000 */
[----:B------:R-:W-:Y:S03]  /*25550*/  FMUL.FTZ R21, R133, R113 ;  /* 0x0000007185157220 */ /* 0x000fe60000410000 */
[C---:B------:R-:W-:Y:S01]  /*25560*/  FMUL.FTZ R22, R132.reuse, R114 ;  /* 0x0000007284167220 */ /* 0x040fe20000410000 */
[----:B------:R-:W-:Y:S01]  /*25570*/  FMUL.FTZ R23, R132, R115 ;  /* 0x0000007384177220 */ /* 0x000fe20000410000 */
[----:B------:R-:W-:Y:S02]  /*25580*/  MUFU.EX2 R121, R121 ;  /* 0x0000007900797308 */ /* 0x000fe40000000800 */
[-CC-:B------:R-:W-:Y:S01]  /*25590*/  FFMA.FTZ R163, R163, R134.reuse, -R149.reuse ;  /* 0x00000086a3a37223 */ /* 0x180fe20000010895 */
[-CC-:B------:R-:W-:Y:S01]  /*255a0*/  FFMA.FTZ R161, R161, R134.reuse, -R152.reuse ;  /* 0x00000086a1a17223 */ /* 0x180fe20000010898 */
[-CC-:B------:R-:W-:Y:S01]  /*255b0*/  FFMA.FTZ R160, R160, R134.reuse, -R152.reuse ;  /* 0x00000086a0a07223 */ /* 0x180fe20000010898 */
[-CC-:B------:R-:W-:Y:S01]  /*255c0*/  FFMA.FTZ R159, R159, R134.reuse, -R149.reuse ;  /* 0x000000869f9f7223 */ /* 0x180fe20000010895 */
[C---:B------:R-:W-:Y:S04]  /*255d0*/  HMMA.16816.F32 R20, R128.reuse, R28, R20 ;  /* 0x0000001c8014723c */ /* 0x040fe80000001814 */
[----:B------:R-:W-:Y:S01]  /*255e0*/  MUFU.EX2 R171, R171 ;  /* 0x000000ab00ab7308 */ /* 0x000fe20000000800 */
[-CC-:B------:R-:W-:Y:S01]  /*255f0*/  FFMA.FTZ R158, R158, R134.reuse, -R149.reuse ;  /* 0x000000869e9e7223 */ /* 0x180fe20000010895 */
[-CC-:B------:R-:W-:Y:S01]  /*25600*/  FFMA.FTZ R157, R157, R134.reuse, -R152.reuse ;  /* 0x000000869d9d7223 */ /* 0x180fe20000010898 */
[--C-:B------:R-:W-:Y:S01]  /*25610*/  FFMA.FTZ R156, R156, R134, -R152.reuse ;  /* 0x000000869c9c7223 */ /* 0x100fe20000010898 */
[C---:B------:R-:W-:Y:S06]  /*25620*/  HMMA.16816.F32 R24, R128.reuse, R30, R24 ;  /* 0x0000001e8018723c */ /* 0x040fec0000001818 */
[----:B------:R-:W-:Y:S01]  /*25630*/  MUFU.EX2 R176, R176 ;  /* 0x000000b000b07308 */ /* 0x000fe20000000800 */
[C---:B------:R-:W-:Y:S01]  /*25640*/  FMUL.FTZ R28, R133.reuse, R104 ;  /* 0x00000068851c7220 */ /* 0x040fe20000410000 */
[----:B------:R-:W-:Y:S03]  /*25650*/  FMUL.FTZ R29, R133, R105 ;  /* 0x00000069851d7220 */ /* 0x000fe60000410000 */
[C---:B------:R-:W-:Y:S01]  /*25660*/  FMUL.FTZ R30, R132.reuse, R106 ;  /* 0x0000006a841e7220 */ /* 0x040fe20000410000 */
[----:B------:R-:W-:Y:S01]  /*25670*/  FMUL.FTZ R31, R132, R107 ;  /* 0x0000006b841f7220 */ /* 0x000fe20000410000 */
[-CC-:B------:R-:W-:Y:S03]  /*25680*/  FFMA.FTZ R155, R155, R134.reuse, -R149.reuse ;  /* 0x000000869b9b7223 */ /* 0x180fe60000010895 */
[----:B------:R-:W-:Y:S01]  /*25690*/  MUFU.EX2 R177, R177 ;  /* 0x000000b100b17308 */ /* 0x000fe20000000800 */
[-CC-:B------:R-:W-:Y:S01]  /*256a0*/  FFMA.FTZ R154, R154, R134.reuse, -R149.reuse ;  /* 0x000000869a9a7223 */ /* 0x180fe20000010895 */
[-CC-:B------:R-:W-:Y:S01]  /*256b0*/  FFMA.FTZ R105, R205, R134.reuse, -R152.reuse ;  /* 0x00000086cd697223 */ /* 0x180fe20000010898 */
[C---:B------:R-:W-:Y:S03]  /*256c0*/  HMMA.16816.F32 R28, R128.reuse, R36, R28 ;  /* 0x00000024801c723c */ /* 0x040fe6000000181c */
[-CC-:B------:R-:W-:Y:S01]  /*256d0*/  FFMA.FTZ R104, R204, R134.reuse, -R152.reuse ;  /* 0x00000086cc687223 */ /* 0x180fe20000010898 */
[--C-:B------:R-:W-:Y:S03]  /*256e0*/  FFMA.FTZ R107, R199, R134, -R149.reuse ;  /* 0x00000086c76b7223 */ /* 0x100fe60000010895 */
        /* <DEDUP_REMOVED lines=8> */
[-CC-:B------:R-:W-:Y:S01]  /*25770*/  FFMA.FTZ R106, R198, R134.reuse, -R149.reuse ;  /* 0x00000086c66a7223 */ /* 0x180fe20000010895 */
[-CC-:B------:R-:W-:Y:S01]  /*25780*/  FFMA.FTZ R112, R197, R134.reuse, -R152.reuse ;  /* 0x00000086c5707223 */ /* 0x180fe20000010898 */
[-CC-:B------:R-:W-:Y:S01]  /*25790*/  FFMA.FTZ R113, R196, R134.reuse, -R152.reuse ;  /* 0x00000086c4717223 */ /* 0x180fe20000010898 */
[-CC-:B------:R-:W-:Y:S01]  /*257a0*/  FFMA.FTZ R114, R195, R134.reuse, -R149.reuse ;  /* 0x00000086c3727223 */ /* 0x180fe20000010895 */
[C---:B------:R-:W-:Y:S04]  /*257b0*/  HMMA.16816.F32 R36, R128.reuse, R48, R36 ;  /* 0x000000308024723c */ /* 0x040fe80000001824 */
[----:B------:R-:W-:Y:S01]  /*257c0*/  MUFU.EX2 R182, R182 ;  /* 0x000000b600b67308 */ /* 0x000fe20000000800 */
[----:B------:R-:W-:Y:S01]  /*257d0*/  FFMA.FTZ R115, R194, R134, -R149 ;  /* 0x00000086c2737223 */ /* 0x000fe20000010895 */
[----:B---3--:R-:W-:Y:S01]  /*257e0*/  FFMA.FTZ R147, R133, R200, R147 ;  /* 0x000000c885937223 */ /* 0x008fe20000010093 */
[--C-:B------:R-:W-:Y:S01]  /*257f0*/  FFMA.FTZ R153, R153, R134, -R152.reuse ;  /* 0x0000008699997223 */ /* 0x100fe20000010898 */
[C---:B------:R-:W-:Y:S06]  /*25800*/  HMMA.16816.F32 R40, R128.reuse, R50, R40 ;  /* 0x000000328028723c */ /* 0x040fec0000001828 */
[----:B------:R-:W-:Y:S01]  /*25810*/  MUFU.EX2 R184, R184 ;  /* 0x000000b800b87308 */ /* 0x000fe20000000800 */
[C---:B------:R-:W-:Y:S01]  /*25820*/  FMUL.FTZ R48, R133.reuse, R84 ;  /* 0x0000005485307220 */ /* 0x040fe20000410000 */
[C---:B------:R-:W-:Y:S03]  /*25830*/  HMMA.16816.F32 R44, R128.reuse, R56, R44 ;  /* 0x00000038802c723c */ /* 0x040fe6000000182c */
[C---:B------:R-:W-:Y:S01]  /*25840*/  FMUL.FTZ R50, R132.reuse, R86 ;  /* 0x0000005684327220 */ /* 0x040fe20000410000 */
[----:B------:R-:W-:Y:S01]  /*25850*/  FMUL.FTZ R51, R132, R87 ;  /* 0x0000005784337220 */ /* 0x000fe20000410000 */
[C---:B------:R-:W-:Y:S02]  /*25860*/  FMUL.FTZ R49, R133.reuse, R85 ;  /* 0x0000005585317220 */ /* 0x040fe40000410000 */
[C---:B------:R-:W-:Y:S01]  /*25870*/  FMUL.FTZ R56, R133.reuse, R76 ;  /* 0x0000004c85387220 */ /* 0x040fe20000410000 */
[----:B------:R-:W3:Y:S01]  /*25880*/  LDSM.16.MT88.4 R84, [R226+0xc800] ;  /* 0x00c80000e254783b */ /* 0x000ee20000004200 */
[----:B------:R-:W-:Y:S02]  /*25890*/  MUFU.EX2 R187, R187 ;  /* 0x000000bb00bb7308 */ /* 0x000fe40000000800 */
[----:B------:R-:W-:Y:S01]  /*258a0*/  FMUL.FTZ R57, R133, R77 ;  /* 0x0000004d85397220 */ /* 0x000fe20000410000 */
[-CC-:B------:R-:W-:Y:S01]  /*258b0*/  FFMA.FTZ R151, R151, R134.reuse, -R152.reuse ;  /* 0x0000008697977223 */ /* 0x180fe20000010898 */
[-CC-:B------:R-:W-:Y:S01]  /*258c0*/  FFMA.FTZ R145, R145, R134.reuse, -R152.reuse ;  /* 0x0000008691917223 */ /* 0x180fe20000010898 */
[C---:B------:R-:W-:Y:S03]  /*258d0*/  HMMA.16816.F32 R48, R128.reuse, R58, R48 ;  /* 0x0000003a8030723c */ /* 0x040fe60000001830 */
[-C--:B------:R-:W-:Y:S02]  /*258e0*/  FFMA.FTZ R152, R142, R134.reuse, -R152 ;  /* 0x000000868e987223 */ /* 0x080fe40000010898 */
[----:B------:R-:W-:Y:S01]  /*258f0*/  MUFU.EX2 R189, R189 ;  /* 0x000000bd00bd7308 */ /* 0x000fe20000000800 */
[--C-:B------:R-:W-:Y:S01]  /*25900*/  FFMA.FTZ R150, R150, R134, -R149.reuse ;  /* 0x0000008696967223 */ /* 0x100fe20000010895 */
[C---:B------:R-:W-:Y:S04]  /*25910*/  HMMA.16816.F32 R52, R128.reuse, R64, R52 ;  /* 0x000000408034723c */ /* 0x040fe80000001834 */
[C---:B------:R-:W-:Y:S01]  /*25920*/  FMUL.FTZ R58, R132.reuse, R78 ;  /* 0x0000004e843a7220 */ /* 0x040fe20000410000 */
[----:B------:R-:W-:Y:S03]  /*25930*/  FMUL.FTZ R59, R132, R79 ;  /* 0x0000004f843b7220 */ /* 0x000fe60000410000 */
[----:B------:R-:W-:Y:S01]  /*25940*/  MUFU.EX2 R105, R105 ;  /* 0x0000006900697308 */ /* 0x000fe20000000800 */
[----:B------:R-:W4:Y:S02]  /*25950*/  LDSM.16.MT88.4 R76, [R228+0x10800] ;  /* 0x01080000e44c783b */ /* 0x000f240000004200 */
[C---:B------:R-:W-:Y:S01]  /*25960*/  FMUL.FTZ R64, R133.reuse, R68 ;  /* 0x0000004485407220 */ /* 0x040fe20000410000 */
[----:B------:R-:W-:Y:S01]  /*25970*/  FMUL.FTZ R65, R133, R69 ;  /* 0x0000004585417220 */ /* 0x000fe20000410000 */
[C---:B------:R-:W-:Y:S05]  /*25980*/  HMMA.16816.F32 R56, R128.reuse, R66, R56 ;  /* 0x000000428038723c */ /* 0x040fea0000001838 */
[----:B------:R-:W5:Y:S01]  /*25990*/  MUFU.EX2 R104, R104 ;  /* 0x0000006800687308 */ /* 0x000f620000000800 */
[-CC-:B------:R-:W-:Y:S01]  /*259a0*/  FFMA.FTZ R148, R148, R134.reuse, -R149.reuse ;  /* 0x0000008694947223 */ /* 0x180fe20000010895 */
[-CC-:B------:R-:W-:Y:S01]  /*259b0*/  FFMA.FTZ R142, R135, R134.reuse, -R149.reuse ;  /* 0x00000086878e7223 */ /* 0x180fe20000010895 */
[----:B------:R-:W-:Y:S01]  /*259c0*/  FFMA.FTZ R149, R3, R134, -R149 ;  /* 0x0000008603957223 */ /* 0x000fe20000010895 */
[C---:B-1----:R-:W-:Y:S06]  /*259d0*/  HMMA.16816.F32 R60, R128.reuse, R88, R60 ;  /* 0x00000058803c723c */ /* 0x042fec000000183c */
[----:B------:R-:W-:Y:S01]  /*259e0*/  MUFU.EX2 R107, R107 ;  /* 0x0000006b006b7308 */ /* 0x000fe20000000800 */
[C---:B------:R-:W-:Y:S01]  /*259f0*/  FMUL.FTZ R66, R132.reuse, R70 ;  /* 0x0000004684427220 */ /* 0x040fe20000410000 */
[C---:B------:R-:W-:Y:S03]  /*25a00*/  FMUL.FTZ R67, R132.reuse, R71 ;  /* 0x0000004784437220 */ /* 0x040fe60000410000 */
[----:B------:R-:W-:Y:S01]  /*25a10*/  FFMA.FTZ R146, R132, R252, R146 ;  /* 0x000000fc84927223 */ /* 0x000fe20000010092 */
[----:B------:R-:W-:Y:S03]  /*25a20*/  FADD.FTZ R147, R144, R147 ;  /* 0x0000009390937221 */ /* 0x000fe60000010000 */
[----:B------:R-:W-:Y:S01]  /*25a30*/  FADD.FTZ R146, R143, R146 ;  /* 0x000000928f927221 */ /* 0x000fe20000010000 */
[----:B------:R-:W1:Y:S01]  /*25a40*/  MUFU.EX2 R106, R106 ;  /* 0x0000006a006a7308 */ /* 0x000e620000000800 */
[----:B------:R-:W-:Y:S01]  /*25a50*/  HMMA.16816.F32 R64, R128, R90, R64 ;  /* 0x0000005a8040723c */ /* 0x000fe20000001840 */
[----:B------:R-:W-:Y:S02]  /*25a60*/  LDSM.16.MT88.4 R88, [R226+0xd000] ;  /* 0x00d00000e258783b */ /* 0x000fe40000004200 */
[----:B-----5:R-:W-:Y:S01]  /*25a70*/  F2FP.F16.F32.PACK_AB R68, R104, R105 ;  /* 0x000000696844723e */ /* 0x020fe200000000ff */
[----:B------:R-:W-:Y:S01]  /*25a80*/  FADD.FTZ R147, R138, R147 ;  /* 0x000000938a937221 */ /* 0x000fe20000010000 */
[----:B------:R-:W-:Y:S04]  /*25a90*/  FADD.FTZ R139, R139, R146 ;  /* 0x000000928b8b7221 */ /* 0x000fe80000010000 */
[----:B------:R-:W5:Y:S02]  /*25aa0*/  MUFU.EX2 R112, R112 ;  /* 0x0000007000707308 */ /* 0x000f640000000800 */
[----:B------:R-:W-:Y:S01]  /*25ab0*/  FADD.FTZ R137, R137, R147 ;  /* 0x0000009389897221 */ /* 0x000fe20000010000 */
[----:B------:R-:W-:Y:S03]  /*25ac0*/  FADD.FTZ R139, R136, R139 ;  /* 0x0000008b888b7221 */ /* 0x000fe60000010000 */
[----:B------:R-:W-:Y:S04]  /*25ad0*/  FADD.FTZ R137, R105, R137 ;  /* 0x0000008969897221 */ /* 0x000fe80000010000 */
[----:B------:R-:W2:Y:S01]  /*25ae0*/  MUFU.EX2 R113, R113 ;  /* 0x0000007100717308 */ /* 0x000ea20000000800 */
[----:B-1----:R-:W-:Y:S01]  /*25af0*/  F2FP.F16.F32.PACK_AB R69, R106, R107 ;  /* 0x0000006b6a45723e */ /* 0x002fe200000000ff */
[----:B------:R-:W-:Y:S01]  /*25b00*/  FADD.FTZ R104, R104, R137 ;  /* 0x0000008968687221 */ /* 0x000fe20000010000 */
[----:B------:R-:W-:Y:S04]  /*25b10*/  FADD.FTZ R107, R107, R139 ;  /* 0x0000008b6b6b7221 */ /* 0x000fe80000010000 */
[----:B------:R-:W-:Y:S03]  /*25b20*/  FADD.FTZ R107, R106, R107 ;  /* 0x0000006b6a6b7221 */ /* 0x000fe60000010000 */
[----:B------:R-:W1:Y:S01]  /*25b30*/  MUFU.EX2 R114, R114 ;  /* 0x0000007200727308 */ /* 0x000e620000000800 */
[----:B-----5:R-:W-:Y:S09]  /*25b40*/  FADD.FTZ R104, R112, R104 ;  /* 0x0000006870687221 */ /* 0x020ff20000010000 */
[----:B------:R-:W5:Y:S01]  /*25b50*/  MUFU.EX2 R115, R115 ;  /* 0x0000007300737308 */ /* 0x000f620000000800 */
[C---:B--2---:R-:W-:Y:S01]  /*25b60*/  F2FP.F16.F32.PACK_AB R70, R113.reuse, R112 ;  /* 0x000000707146723e */ /* 0x044fe200000000ff */
[----:B------:R-:W-:Y:S04]  /*25b70*/  FADD.FTZ R3, R113, R104 ;  /* 0x0000006871037221 */ /* 0x000fe80000010000 */
[----:B------:R-:W-:Y:S04]  /*25b80*/  FADD.FTZ R3, R120, R3 ;  /* 0x0000000378037221 */ /* 0x000fe80000010000 */
[----:B------:R-:W2:Y:S01]  /*25b90*/  MUFU.EX2 R191, R191 ;  /* 0x000000bf00bf7308 */ /* 0x000ea20000000800 */
[----:B-1----:R-:W-:Y:S01]  /*25ba0*/  FADD.FTZ R107, R114, R107 ;  /* 0x0000006b726b7221 */ /* 0x002fe20000010000 */
[----:B------:R-:W-:Y:S04]  /*25bb0*/  FADD.FTZ R3, R162, R3 ;  /* 0x00000003a2037221 */ /* 0x000fe80000010000 */
[----:B------:R-:W-:Y:S04]  /*25bc0*/  FADD.FTZ R3, R166, R3 ;  /* 0x00000003a6037221 */ /* 0x000fe80000010000 */
[----:B------:R-:W-:Y:S01]  /*25bd0*/  MUFU.EX2 R190, R190 ;  /* 0x000000be00be7308 */ /* 0x000fe20000000800 */
[C---:B-----5:R-:W-:Y:S01]  /*25be0*/  F2FP.F16.F32.PACK_AB R71, R115.reuse, R114 ;  /* 0x000000727347723e */ /* 0x060fe200000000ff */
[----:B------:R-:W-:Y:S04]  /*25bf0*/  FADD.FTZ R115, R115, R107 ;  /* 0x0000006b73737221 */ /* 0x000fe80000010000 */
[----:B------:R-:W-:Y:S02]  /*25c00*/  FADD.FTZ R115, R121, R115 ;  /* 0x0000007379737221 */ /* 0x000fe40000010000 */
[C---:B------:R-:W-:Y:S02]  /*25c10*/  HMMA.16816.F32 R4, R68.reuse, R80, R4 ;  /* 0x000000504404723c */ /* 0x040fe40000001804 */
[----:B------:R-:W-:Y:S03]  /*25c20*/  MUFU.EX2 R188, R188 ;  /* 0x000000bc00bc7308 */ /* 0x000fe60000000800 */
[C---:B------:R-:W-:Y:S01]  /*25c30*/  FADD.FTZ R115, R165.reuse, R115 ;  /* 0x00000073a5737221 */ /* 0x040fe20000010000 */
[C---:B------:R-:W-:Y:S01]  /*25c40*/  HMMA.16816.F32 R8, R68.reuse, R82, R8 ;  /* 0x000000524408723c */ /* 0x040fe20000001808 */
[----:B------:R-:W1:Y:S05]  /*25c50*/  LDSM.16.MT88.4 R80, [R226+0x10800] ;  /* 0x01080000e250783b */ /* 0x000e6a0000004200 */
[----:B------:R-:W-:Y:S01]  /*25c60*/  MUFU.EX2 R186, R186 ;  /* 0x000000ba00ba7308 */ /* 0x000fe20000000800 */
[C---:B---3--:R-:W-:Y:S09]  /*25c70*/  HMMA.16816.F32 R12, R68.reuse, R84, R12 ;  /* 0x00000054440c723c */ /* 0x048ff2000000180c */
[----:B------:R-:W-:Y:S01]  /*25c80*/  MUFU.EX2 R185, R185 ;  /* 0x000000b900b97308 */ /* 0x000fe20000000800 */
[C---:B------:R-:W-:Y:S01]  /*25c90*/  HMMA.16816.F32 R16, R68.reuse, R86, R16 ;  /* 0x000000564410723c */ /* 0x040fe20000001810 */
[----:B------:R-:W3:Y:S05]  /*25ca0*/  LDSM.16.MT88.4 R84, [R225+0x10800] ;  /* 0x01080000e154783b */ /* 0x000eea0000004200 */
        /* <DEDUP_REMOVED lines=14> */
[C---:B-1----:R-:W-:Y:S09]  /*25d90*/  HMMA.16816.F32 R44, R68.reuse, R80, R44 ;  /* 0x00000050442c723c */ /* 0x042ff2000000182c */
[----:B------:R-:W-:Y:S01]  /*25da0*/  MUFU.EX2 R173, R173 ;  /* 0x000000ad00ad7308 */ /* 0x000fe20000000800 */
[C---:B------:R-:W-:Y:S01]  /*25db0*/  HMMA.16816.F32 R48, R68.reuse, R82, R48 ;  /* 0x000000524430723c */ /* 0x040fe20000001830 */
[----:B------:R-:W1:Y:S05]  /*25dc0*/  LDSM.16.MT88.4 R80, [R225+0xd000] ;  /* 0x00d00000e150783b */ /* 0x000e6a0000004200 */
[C---:B---3--:R-:W-:Y:S03]  /*25dd0*/  HMMA.16816.F32 R52, R68.reuse, R84, R52 ;  /* 0x000000544434723c */ /* 0x048fe60000001834 */
[----:B------:R-:W-:Y:S03]  /*25de0*/  MUFU.EX2 R170, R170 ;  /* 0x000000aa00aa7308 */ /* 0x000fe60000000800 */
[C---:B------:R-:W-:Y:S01]  /*25df0*/  HMMA.16816.F32 R56, R68.reuse, R86, R56 ;  /* 0x000000564438723c */ /* 0x040fe20000001838 */
[----:B------:R-:W3:Y:S06]  /*25e00*/  LDSM.16.MT88.4 R84, [R224+0xd000] ;  /* 0x00d00000e054783b */ /* 0x000eec0000004200 */
        /* <DEDUP_REMOVED lines=8> */
[C---:B------:R-:W-:Y:S01]  /*25e90*/  F2FP.F16.F32.PACK_AB R70, R167.reuse, R166 ;  /* 0x000000a6a746723e */ /* 0x040fe200000000ff */
[----:B------:R-:W-:Y:S01]  /*25ea0*/  FADD.FTZ R167, R167, R3 ;  /* 0x00000003a7a77221 */ /* 0x000fe20000010000 */
[----:B------:R-:W-:Y:S04]  /*25eb0*/  F2FP.F16.F32.PACK_AB R71, R171, R172 ;  /* 0x000000acab47723e */ /* 0x000fe800000000ff */
[----:B------:R-:W-:Y:S01]  /*25ec0*/  MUFU.EX2 R163, R163 ;  /* 0x000000a300a37308 */ /* 0x000fe20000000800 */
[----:B------:R-:W-:Y:S01]  /*25ed0*/  IADD3 R3, R250, -0x1, RZ ;  /* 0xfffffffffa037810 */ /* 0x000fe20007ffe0ff */
[----:B------:R-:W-:Y:S01]  /*25ee0*/  FADD.FTZ R167, R176, R167 ;  /* 0x000000a7b0a77221 */ /* 0x000fe20000010000 */
[----:B------:R-:W-:Y:S02]  /*25ef0*/  FADD.FTZ R172, R172, R115 ;  /* 0x00000073acac7221 */ /* 0x000fe40000010000 */
[----:B------:R-:W-:Y:S01]  /*25f00*/  MOV R250, R3 ;  /* 0x0000000300fa7202 */ /* 0x000fe20000000f00 */
[C---:B----4-:R-:W-:Y:S04]  /*25f10*/  HMMA.16816.F32 R4, R68.reuse, R76, R4 ;  /* 0x0000004c4404723c */ /* 0x050fe80000001804 */
[----:B------:R-:W-:Y:S01]  /*25f20*/  MUFU.EX2 R161, R161 ;  /* 0x000000a100a17308 */ /* 0x000fe20000000800 */
[----:B------:R-:W-:Y:S01]  /*25f30*/  FADD.FTZ R167, R177, R167 ;  /* 0x000000a7b1a77221 */ /* 0x000fe20000010000 */
[----:B------:R-:W-:Y:S01]  /*25f40*/  FADD.FTZ R172, R171, R172 ;  /* 0x000000acabac7221 */ /* 0x000fe20000010000 */
[C---:B------:R-:W-:Y:S01]  /*25f50*/  HMMA.16816.F32 R8, R68.reuse, R78, R8 ;  /* 0x0000004e4408723c */ /* 0x040fe20000001808 */
[----:B------:R-:W4:Y:S06]  /*25f60*/  LDSM.16.MT88.4 R76, [R226+0x11000] ;  /* 0x01100000e24c783b */ /* 0x000f2c0000004200 */
[----:B------:R-:W-:Y:S01]  /*25f70*/  MUFU.EX2 R160, R160 ;  /* 0x000000a000a07308 */ /* 0x000fe20000000800 */
[----:B------:R-:W-:Y:S01]  /*25f80*/  FADD.FTZ R172, R181, R172 ;  /* 0x000000acb5ac7221 */ /* 0x000fe20000010000 */
[C---:B------:R-:W-:Y:S06]  /*25f90*/  HMMA.16816.F32 R12, R68.reuse, R88, R12 ;  /* 0x00000058440c723c */ /* 0x040fec000000180c */
[C---:B------:R-:W-:Y:S01]  /*25fa0*/  HMMA.16816.F32 R16, R68.reuse, R90, R16 ;  /* 0x0000005a4410723c */ /* 0x040fe20000001810 */
[----:B------:R-:W-:Y:S01]  /*25fb0*/  LDSM.16.MT88.4 R88, [R224+0x11000] ;  /* 0x01100000e058783b */ /* 0x000fe20000004200 */
[----:B------:R-:W-:Y:S04]  /*25fc0*/  MUFU.EX2 R159, R159 ;  /* 0x0000009f009f7308 */ /* 0x000fe80000000800 */
[C---:B-1----:R-:W-:Y:S06]  /*25fd0*/  HMMA.16816.F32 R20, R68.reuse, R80, R20 ;  /* 0x000000504414723c */ /* 0x042fec0000001814 */
        /* <DEDUP_REMOVED lines=18> */
[----:B------:R-:W-:Y:S01]  /*26100*/  F2FP.F16.F32.PACK_AB R74, R184, R182 ;  /* 0x000000b6b84a723e */ /* 0x000fe200000000ff */
[C---:B-1----:R-:W-:Y:S03]  /*26110*/  HMMA.16816.F32 R52, R68.reuse, R80, R52 ;  /* 0x000000504434723c */ /* 0x042fe60000001834 */
[----:B------:R-:W-:Y:S03]  /*26120*/  F2FP.F16.F32.PACK_AB R75, R189, R187 ;  /* 0x000000bbbd4b723e */ /* 0x000fe600000000ff */
[C---:B------:R-:W-:Y:S01]  /*26130*/  HMMA.16816.F32 R56, R68.reuse, R82, R56 ;  /* 0x000000524438723c */ /* 0x040fe20000001838 */
[----:B------:R-:W1:Y:S01]  /*26140*/  LDSM.16.MT88.4 R80, [R224+0xd800] ;  /* 0x00d80000e050783b */ /* 0x000e620000004200 */
[----:B------:R-:W5:Y:S03]  /*26150*/  MUFU.EX2 R145, R145 ;  /* 0x0000009100917308 */ /* 0x000f660000000800 */
[----:B------:R-:W-:Y:S01]  /*26160*/  FADD.FTZ R182, R182, R167 ;  /* 0x000000a7b6b67221 */ /* 0x000fe20000010000 */
[C---:B------:R-:W-:Y:S06]  /*26170*/  HMMA.16816.F32 R60, R68.reuse, R88, R60 ;  /* 0x00000058443c723c */ /* 0x040fec000000183c */
[----:B------:R-:W-:Y:S01]  /*26180*/  MUFU.EX2 R153, R153 ;  /* 0x0000009900997308 */ /* 0x000fe20000000800 */
[----:B------:R-:W-:Y:S01]  /*26190*/  FADD.FTZ R182, R184, R182 ;  /* 0x000000b6b8b67221 */ /* 0x000fe20000010000 */
[----:B------:R-:W-:Y:S01]  /*261a0*/  HMMA.16816.F32 R64, R68, R90, R64 ;  /* 0x0000005a4440723c */ /* 0x000fe20000001840 */
[----:B------:R-:W1:Y:S02]  /*261b0*/  LDSM.16.MT88.4 R68, [R228+0x11800] ;  /* 0x01180000e444783b */ /* 0x000e640000004200 */
[----:B--2---:R-:W-:Y:S03]  /*261c0*/  FADD.FTZ R182, R191, R182 ;  /* 0x000000b6bfb67221 */ /* 0x004fe60000010000 */
[C---:B---3--:R-:W-:Y:S02]  /*261d0*/  HMMA.16816.F32 R4, R72.reuse, R84, R4 ;  /* 0x000000544804723c */ /* 0x048fe40000001804 */
[----:B------:R-:W2:Y:S01]  /*261e0*/  MUFU.EX2 R151, R151 ;  /* 0x0000009700977308 */ /* 0x000ea20000000800 */
[----:B------:R-:W-:Y:S02]  /*261f0*/  LDSM.16.MT88.4 R88, [R225+0x11800] ;  /* 0x01180000e158783b */ /* 0x000fe40000004200 */
[----:B-----5:R-:W-:Y:S01]  /*26200*/  F2FP.F16.F32.PACK_AB R134, R152, R145 ;  /* 0x000000919886723e */ /* 0x020fe200000000ff */
[C---:B------:R-:W-:Y:S06]  /*26210*/  HMMA.16816.F32 R8, R72.reuse, R86, R8 ;  /* 0x000000564808723c */ /* 0x040fec0000001808 */
[----:B------:R-:W-:Y:S01]  /*26220*/  MUFU.EX2 R150, R150 ;  /* 0x0000009600967308 */ /* 0x000fe20000000800 */
[----:B------:R-:W3:Y:S01]  /*26230*/  LDSM.16.MT88.4 R84, [R226+0x11800] ;  /* 0x01180000e254783b */ /* 0x000ee20000004200 */
[C---:B------:R-:W-:Y:S08]  /*26240*/  HMMA.16816.F32 R12, R72.reuse, R92, R12 ;  /* 0x0000005c480c723c */ /* 0x040ff0000000180c */
[----:B------:R-:W5:Y:S01]  /*26250*/  MUFU.EX2 R148, R148 ;  /* 0x0000009400947308 */ /* 0x000f620000000800 */
[C---:B------:R-:W-:Y:S01]  /*26260*/  HMMA.16816.F32 R16, R72.reuse, R94, R16 ;  /* 0x0000005e4810723c */ /* 0x040fe20000001810 */
[----:B------:R-:W3:Y:S02]  /*26270*/  LDSM.16.MT88.4 R92, [R224+0x11800] ;  /* 0x01180000e05c783b */ /* 0x000ee40000004200 */
[----:B--2---:R-:W-:Y:S03]  /*26280*/  F2FP.F16.F32.PACK_AB R132, R151, R153 ;  /* 0x000000999784723e */ /* 0x004fe600000000ff */
[C---:B----4-:R-:W-:Y:S03]  /*26290*/  HMMA.16816.F32 R20, R72.reuse, R76, R20 ;  /* 0x0000004c4814723c */ /* 0x050fe60000001814 */
[----:B------:R-:W-:Y:S02]  /*262a0*/  MUFU.EX2 R142, R142 ;  /* 0x0000008e008e7308 */ /* 0x000fe40000000800 */
[----:B------:R-:W-:Y:S01]  /*262b0*/  FADD.FTZ R183, R183, R172 ;  /* 0x000000acb7b77221 */ /* 0x000fe20000010000 */
[C---:B------:R-:W-:Y:S01]  /*262c0*/  HMMA.16816.F32 R24, R72.reuse, R78, R24 ;  /* 0x0000004e4818723c */ /* 0x040fe20000001818 */
[----:B------:R-:W2:Y:S06]  /*262d0*/  LDSM.16.MT88.4 R76, [R228+0xe000] ;  /* 0x00e00000e44c783b */ /* 0x000eac0000004200 */
[----:B------:R-:W4:Y:S01]  /*262e0*/  MUFU.EX2 R149, R149 ;  /* 0x0000009500957308 */ /* 0x000f220000000800 */
[----:B-----5:R-:W-:Y:S01]  /*262f0*/  F2FP.F16.F32.PACK_AB R133, R148, R150 ;  /* 0x000000969485723e */ /* 0x020fe200000000ff */
[C---:B-1----:R-:W-:Y:S03]  /*26300*/  HMMA.16816.F32 R28, R72.reuse, R80, R28 ;  /* 0x00000050481c723c */ /* 0x042fe6000000181c */
[----:B------:R-:W-:Y:S03]  /*26310*/  FADD.FTZ R183, R187, R183 ;  /* 0x000000b7bbb77221 */ /* 0x000fe60000010000 */
[C---:B------:R-:W-:Y:S01]  /*26320*/  HMMA.16816.F32 R32, R72.reuse, R82, R32 ;  /* 0x000000524820723c */ /* 0x040fe20000001820 */
[----:B------:R-:W1:Y:S04]  /*26330*/  LDSM.16.MT88.4 R80, [R226+0xe000] ;  /* 0x00e00000e250783b */ /* 0x000e680000004200 */
[----:B------:R-:W-:Y:S01]  /*26340*/  FADD.FTZ R183, R189, R183 ;  /* 0x000000b7bdb77221 */ /* 0x000fe20000010000 */
[C---:B------:R-:W-:Y:S05]  /*26350*/  HMMA.16816.F32 R36, R72.reuse, R68, R36 ;  /* 0x000000444824723c */ /* 0x040fea0000001824 */
[----:B----4-:R-:W-:Y:S01]  /*26360*/  F2FP.F16.F32.PACK_AB R135, R149, R142 ;  /* 0x0000008e9587723e */ /* 0x010fe200000000ff */
[C---:B------:R-:W-:Y:S05]  /*26370*/  HMMA.16816.F32 R40, R72.reuse, R70, R40 ;  /* 0x000000464828723c */ /* 0x040fea0000001828 */
[----:B------:R-:W-:Y:S01]  /*26380*/  F2FP.F16.F32.PACK_AB R68, R190, R191 ;  /* 0x000000bfbe44723e */ /* 0x000fe200000000ff */
[C---:B---3--:R-:W-:Y:S05]  /*26390*/  HMMA.16816.F32 R44, R72.reuse, R84, R44 ;  /* 0x00000054482c723c */ /* 0x048fea000000182c */
[----:B------:R-:W-:Y:S01]  /*263a0*/  F2FP.F16.F32.PACK_AB R69, R186, R188 ;  /* 0x000000bcba45723e */ /* 0x000fe200000000ff */
[C---:B------:R-:W-:Y:S01]  /*263b0*/  HMMA.16816.F32 R48, R72.reuse, R86, R48 ;  /* 0x000000564830723c */ /* 0x040fe20000001830 */
[----:B------:R-:W3:Y:S04]  /*263c0*/  LDSM.16.MT88.4 R84, [R225+0xe000] ;  /* 0x00e00000e154783b */ /* 0x000ee80000004200 */
[----:B------:R-:W-:Y:S01]  /*263d0*/  F2FP.F16.F32.PACK_AB R70, R180, R185 ;  /* 0x000000b9b446723e */ /* 0x000fe200000000ff */
[C---:B------:R-:W-:Y:S05]  /*263e0*/  HMMA.16816.F32 R52, R72.reuse, R88, R52 ;  /* 0x000000584834723c */ /* 0x040fea0000001834 */
        /* <DEDUP_REMOVED lines=9> */
[C---:B--2---:R-:W-:Y:S03]  /*26480*/  HMMA.16816.F32 R4, R68.reuse, R76, R4 ;  /* 0x0000004c4404723c */ /* 0x044fe60000001804 */
[----:B------:R-:W-:Y:S02]  /*26490*/  LDSM.16.MT88.4 R92, [R225+0x12000] ;  /* 0x01200000e15c783b */ /* 0x000fe40000004200 */
[----:B------:R-:W-:Y:S01]  /*264a0*/  FADD.FTZ R188, R188, R183 ;  /* 0x000000b7bcbc7221 */ /* 0x000fe20000010000 */
[C---:B------:R-:W-:Y:S05]  /*264b0*/  HMMA.16816.F32 R8, R68.reuse, R78, R8 ;  /* 0x0000004e4408723c */ /* 0x040fea0000001808 */
[----:B------:R-:W2:Y:S01]  /*264c0*/  LDSM.16.MT88.4 R76, [R228+0x12000] ;  /* 0x01200000e44c783b */ /* 0x000ea20000004200 */
[C---:B-1----:R-:W-:Y:S05]  /*264d0*/  HMMA.16816.F32 R12, R68.reuse, R80, R12 ;  /* 0x00000050440c723c */ /* 0x042fea000000180c */
[----:B------:R-:W-:Y:S01]  /*264e0*/  FADD.FTZ R188, R186, R188 ;  /* 0x000000bcbabc7221 */ /* 0x000fe20000010000 */
[C---:B------:R-:W-:Y:S01]  /*264f0*/  HMMA.16816.F32 R16, R68.reuse, R82, R16 ;  /* 0x000000524410723c */ /* 0x040fe20000001810 */
[----:B------:R-:W1:Y:S04]  /*26500*/  LDSM.16.MT88.4 R80, [R228+0xe800] ;  /* 0x00e80000e450783b */ /* 0x000e680000004200 */
[----:B------:R-:W-:Y:S01]  /*26510*/  FADD.FTZ R188, R178, R188 ;  /* 0x000000bcb2bc7221 */ /* 0x000fe20000010000 */
[C---:B---3--:R-:W-:Y:S05]  /*26520*/  HMMA.16816.F32 R20, R68.reuse, R84, R20 ;  /* 0x000000544414723c */ /* 0x048fea0000001814 */
[----:B------:R-:W-:Y:S01]  /*26530*/  FADD.FTZ R179, R179, R188 ;  /* 0x000000bcb3b37221 */ /* 0x000fe20000010000 */
[C---:B------:R-:W-:Y:S01]  /*26540*/  HMMA.16816.F32 R24, R68.reuse, R86, R24 ;  /* 0x000000564418723c */ /* 0x040fe20000001818 */
[----:B------:R-:W3:Y:S04]  /*26550*/  LDSM.16.MT88.4 R84, [R226+0xe800] ;  /* 0x00e80000e254783b */ /* 0x000ee80000004200 */
[----:B------:R-:W-:Y:S01]  /*26560*/  FADD.FTZ R179, R173, R179 ;  /* 0x000000b3adb37221 */ /* 0x000fe20000010000 */
[C---:B----4-:R-:W-:Y:S05]  /*26570*/  HMMA.16816.F32 R28, R68.reuse, R72, R28 ;  /* 0x00000048441c723c */ /* 0x050fea000000181c */
[----:B------:R-:W-:Y:S01]  /*26580*/  FADD.FTZ R179, R170, R179 ;  /* 0x000000b3aab37221 */ /* 0x000fe20000010000 */
[C---:B------:R-:W-:Y:S05]  /*26590*/  HMMA.16816.F32 R32, R68.reuse, R74, R32 ;  /* 0x0000004a4420723c */ /* 0x040fea0000001820 */
[----:B------:R-:W-:Y:S01]  /*265a0*/  F2FP.F16.F32.PACK_AB R72, R174, R175 ;  /* 0x000000afae48723e */ /* 0x000fe200000000ff */
[----:B------:R-:W-:Y:S01]  /*265b0*/  FADD.FTZ R175, R175, R190 ;  /* 0x000000beafaf7221 */ /* 0x000fe20000010000 */
[----:B------:R-:W-:Y:S01]  /*265c0*/  F2FP.F16.F32.PACK_AB R73, R170, R173 ;  /* 0x000000adaa49723e */ /* 0x000fe200000000ff */
[C---:B--2---:R-:W-:Y:S03]  /*265d0*/  HMMA.16816.F32 R36, R68.reuse, R76, R36 ;  /* 0x0000004c4424723c */ /* 0x044fe60000001824 */
[----:B------:R-:W-:Y:S01]  /*265e0*/  F2FP.F16.F32.PACK_AB R74, R168, R169 ;  /* 0x000000a9a84a723e */ /* 0x000fe200000000ff */
[----:B------:R-:W-:Y:S01]  /*265f0*/  FADD.FTZ R175, R174, R175 ;  /* 0x000000afaeaf7221 */ /* 0x000fe20000010000 */
[----:B------:R-:W-:Y:S01]  /*26600*/  F2FP.F16.F32.PACK_AB R75, R163, R164 ;  /* 0x000000a4a34b723e */ /* 0x000fe200000000ff */
[C---:B------:R-:W-:Y:S01]  /*26610*/  HMMA.16816.F32 R40, R68.reuse, R78, R40 ;  /* 0x0000004e4428723c */ /* 0x040fe20000001828 */
[----:B------:R-:W2:Y:S04]  /*26620*/  LDSM.16.MT88.4 R76, [R224+0xe800] ;  /* 0x00e80000e04c783b */ /* 0x000ea80000004200 */
[----:B------:R-:W-:Y:S01]  /*26630*/  FADD.FTZ R175, R169, R175 ;  /* 0x000000afa9af7221 */ /* 0x000fe20000010000 */
[C---:B------:R-:W-:Y:S05]  /*26640*/  HMMA.16816.F32 R44, R68.reuse, R88, R44 ;  /* 0x00000058442c723c */ /* 0x040fea000000182c */
[----:B------:R-:W-:Y:S01]  /*26650*/  FADD.FTZ R168, R168, R175 ;  /* 0x000000afa8a87221 */ /* 0x000fe20000010000 */
[C---:B------:R-:W-:Y:S01]  /*26660*/  HMMA.16816.F32 R48, R68.reuse, R90, R48 ;  /* 0x0000005a4430723c */ /* 0x040fe20000001830 */
[----:B------:R-:W-:Y:S04]  /*26670*/  LDSM.16.MT88.4 R88, [R224+0x12800] ;  /* 0x01280000e058783b */ /* 0x000fe80000004200 */
        /* <DEDUP_REMOVED lines=11> */
[C---:B-1----:R-:W-:Y:S03]  /*26730*/  HMMA.16816.F32 R4, R72.reuse, R80, R4 ;  /* 0x000000504804723c */ /* 0x042fe60000001804 */
[----:B------:R-:W-:Y:S03]  /*26740*/  LDSM.16.MT88.4 R96, [R225+0xf000] ;  /* 0x00f00000e160783b */ /* 0x000fe60000004200 */
[C---:B------:R-:W-:Y:S05]  /*26750*/  HMMA.16816.F32 R8, R72.reuse, R82, R8 ;  /* 0x000000524808723c */ /* 0x040fea0000001808 */
[----:B------:R-:W1:Y:S01]  /*26760*/  LDSM.16.MT88.4 R80, [R226+0x12800] ;  /* 0x01280000e250783b */ /* 0x000e620000004200 */
[C---:B---3--:R-:W-:Y:S06]  /*26770*/  HMMA.16816.F32 R12, R72.reuse, R84, R12 ;  /* 0x00000054480c723c */ /* 0x048fec000000180c */
[C---:B------:R-:W-:Y:S01]  /*26780*/  HMMA.16816.F32 R16, R72.reuse, R86, R16 ;  /* 0x000000564810723c */ /* 0x040fe20000001810 */
[----:B------:R-:W3:Y:S05]  /*26790*/  LDSM.16.MT88.4 R84, [R225+0x12800] ;  /* 0x01280000e154783b */ /* 0x000eea0000004200 */
[C---:B------:R-:W-:Y:S06]  /*267a0*/  HMMA.16816.F32 R20, R72.reuse, R100, R20 ;  /* 0x000000644814723c */ /* 0x040fec0000001814 */
[C---:B------:R-:W-:Y:S01]  /*267b0*/  HMMA.16816.F32 R24, R72.reuse, R102, R24 ;  /* 0x000000664818723c */ /* 0x040fe20000001818 */
[----:B------:R-:W-:Y:S05]  /*267c0*/  LDSM.16.MT88.4 R100, [R224+0xf800] ;  /* 0x00f80000e064783b */ /* 0x000fea0000004200 */
[C---:B--2---:R-:W-:Y:S06]  /*267d0*/  HMMA.16816.F32 R28, R72.reuse, R76, R28 ;  /* 0x0000004c481c723c */ /* 0x044fec000000181c */
[C---:B------:R-:W-:Y:S01]  /*267e0*/  HMMA.16816.F32 R32, R72.reuse, R78, R32 ;  /* 0x0000004e4820723c */ /* 0x040fe20000001820 */
[----:B------:R-:W2:Y:S05]  /*267f0*/  LDSM.16.MT88.4 R76, [R228+0xf000] ;  /* 0x00f00000e44c783b */ /* 0x000eaa0000004200 */
[C---:B----4-:R-:W-:Y:S06]  /*26800*/  HMMA.16816.F32 R36, R72.reuse, R68, R36 ;  /* 0x000000444824723c */ /* 0x050fec0000001824 */
[C---:B------:R-:W-:Y:S05]  /*26810*/  HMMA.16816.F32 R40, R72.reuse, R70, R40 ;  /* 0x000000464828723c */ /* 0x040fea0000001828 */
[----:B------:R-:W-:Y:S01]  /*26820*/  F2FP.F16.F32.PACK_AB R68, R160, R161 ;  /* 0x000000a1a044723e */ /* 0x000fe200000000ff */
[C---:B-1----:R-:W-:Y:S05]  /*26830*/  HMMA.16816.F32 R44, R72.reuse, R80, R44 ;  /* 0x00000050482c723c */ /* 0x042fea000000182c */
[----:B------:R-:W-:Y:S01]  /*26840*/  F2FP.F16.F32.PACK_AB R69, R158, R159 ;  /* 0x0000009f9e45723e */ /* 0x000fe200000000ff */
[C---:B------:R-:W-:Y:S01]  /*26850*/  HMMA.16816.F32 R48, R72.reuse, R82, R48 ;  /* 0x000000524830723c */ /* 0x040fe20000001830 */
[----:B------:R-:W1:Y:S04]  /*26860*/  LDSM.16.MT88.4 R80, [R224+0xf000] ;  /* 0x00f00000e050783b */ /* 0x000e680000004200 */
[----:B------:R-:W-:Y:S01]  /*26870*/  F2FP.F16.F32.PACK_AB R70, R156, R157 ;  /* 0x0000009d9c46723e */ /* 0x000fe200000000ff */
[C---:B---3--:R-:W-:Y:S05]  /*26880*/  HMMA.16816.F32 R52, R72.reuse, R84, R52 ;  /* 0x000000544834723c */ /* 0x048fea0000001834 */
        /* <DEDUP_REMOVED lines=8> */
[----:B------:R-:W-:Y:S01]  /*26910*/  FADD.FTZ R157, R153, R157 ;  /* 0x0000009d999d7221 */ /* 0x000fe20000010000 */
[C---:B--2---:R-:W-:Y:S05]  /*26920*/  HMMA.16816.F32 R4, R68.reuse, R76, R4 ;  /* 0x0000004c4404723c */ /* 0x044fea0000001804 */
[----:B------:R-:W-:Y:S01]  /*26930*/  FADD.FTZ R157, R151, R157 ;  /* 0x0000009d979d7221 */ /* 0x000fe20000010000 */
        /* <DEDUP_REMOVED lines=10> */
[C---:B------:R-:W-:Y:S05]  /*269e0*/  HMMA.16816.F32 R24, R68.reuse, R98, R24 ;  /* 0x000000624418723c */ /* 0x040fea0000001818 */
[----:B------:R-:W-:Y:S01]  /*269f0*/  FADD.FTZ R150, R150, R158 ;  /* 0x0000009e96967221 */ /* 0x000fe20000010000 */
        /* <DEDUP_REMOVED lines=8> */
[----:B------:R-:W3:Y:S05]  /*26a80*/  LDSM.16.MT88.4 R84, [R226+0x13800] ;  /* 0x01380000e254783b */ /* 0x000eea0000004200 */
[C---:B----4-:R-:W-:Y:S06]  /*26a90*/  HMMA.16816.F32 R44, R68.reuse, R72, R44 ;  /* 0x00000048442c723c */ /* 0x050fec000000182c */
[C---:B------:R-:W-:Y:S06]  /*26aa0*/  HMMA.16816.F32 R48, R68.reuse, R74, R48 ;  /* 0x0000004a4430723c */ /* 0x040fec0000001830 */
[C---:B--2---:R-:W-:Y:S06]  /*26ab0*/  HMMA.16816.F32 R52, R68.reuse, R76, R52 ;  /* 0x0000004c4434723c */ /* 0x044fec0000001834 */
[C---:B------:R-:W-:Y:S01]  /*26ac0*/  HMMA.16816.F32 R56, R68.reuse, R78, R56 ;  /* 0x0000004e4438723c */ /* 0x040fe20000001838 */
[----:B------:R-:W2:Y:S05]  /*26ad0*/  LDSM.16.MT88.4 R76, [R225+0x13800] ;  /* 0x01380000e14c783b */ /* 0x000eaa0000004200 */
[C---:B-1----:R-:W-:Y:S06]  /*26ae0*/  HMMA.16816.F32 R60, R68.reuse, R80, R60 ;  /* 0x00000050443c723c */ /* 0x042fec000000183c */
[----:B------:R-:W-:Y:S01]  /*26af0*/  HMMA.16816.F32 R64, R68, R82, R64 ;  /* 0x000000524440723c */ /* 0x000fe20000001840 */
[----:B------:R-:W1:Y:S05]  /*26b00*/  LDSM.16.MT88.4 R68, [R224+0x13800] ;  /* 0x01380000e044783b */ /* 0x000e6a0000004200 */
[C---:B------:R-:W-:Y:S06]  /*26b10*/  HMMA.16816.F32 R128, R132.reuse, R124, R4 ;  /* 0x0000007c8480723c */ /* 0x040fec0000001804 */
[C---:B------:R-:W-:Y:S05]  /*26b20*/  HMMA.16816.F32 R124, R132.reuse, R126, R8 ;  /* 0x0000007e847c723c */ /* 0x040fea0000001808 */
[----:B------:R-:W-:Y:S01]  /*26b30*/  FADD.FTZ R4, R152, R157 ;  /* 0x0000009d98047221 */ /* 0x000fe20000010000 */
[C---:B------:R-:W-:Y:S04]  /*26b40*/  HMMA.16816.F32 R120, R132.reuse, R116, R12 ;  /* 0x000000748478723c */ /* 0x040fe8000000180c */
[----:B------:R4:W-:Y:S02]  /*26b50*/  STL [R1], R4 ;  /* 0x0000000401007387 */ /* 0x0009e40000100800 */
        /* <DEDUP_REMOVED lines=8> */
[C---:B------:R-:W-:Y:S06]  /*26be0*/  HMMA.16816.F32 R84, R132.reuse, R86, R48 ;  /* 0x000000568454723c */ /* 0x040fec0000001830 */
[C---:B--2---:R-:W-:Y:S06]  /*26bf0*/  HMMA.16816.F32 R80, R132.reuse, R76, R52 ;  /* 0x0000004c8450723c */ /* 0x044fec0000001834 */
[C---:B------:R-:W-:Y:S06]  /*26c00*/  HMMA.16816.F32 R76, R132.reuse, R78, R56 ;  /* 0x0000004e844c723c */ /* 0x040fec0000001838 */
[C---:B-1----:R-:W-:Y:S06]  /*26c10*/  HMMA.16816.F32 R72, R132.reuse, R68, R60 ;  /* 0x000000448448723c */ /* 0x042fec000000183c */
[----:B------:R-:W-:Y:S07]  /*26c20*/  HMMA.16816.F32 R68, R132, R70, R64 ;  /* 0x000000468444723c */ /* 0x000fee0000001840 */
[----:B------:R-:W-:Y:S04]  /*26c30*/  MOV R133, R0 ;  /* 0x0000000000857202 */ /* 0x000fe80000000f00 */
[----:B------:R-:W-:Y:S01]  /*26c40*/  MOV R132, R2 ;  /* 0x0000000200847202 */ /* 0x000fe20000000f00 */
[----:B------:R-:W-:Y:S01]  /*26c50*/  @!UPT UIADD3 URZ, URZ, URZ, URZ ;  /* 0x0000003f3f3ff290 */ /* 0x000fe2000fffe03f */
[----:B----4-:R-:W-:Y:S11]  /*26c60*/  @P0 BRA `(.L_x_1465) ;  /* 0xffffffa800380947 */ /* 0x010ff6000383ffff */
.L_x_1456:
[----:B------:R1:W5:Y:S01]  /*26c70*/  LDL R14, [R1] ;  /* 0x00000000010e7983 */ /* 0x0003620000100800 */
[----:B------:R-:W2:Y:S08]  /*26c80*/  LDC.64 R12, c[0x0][0x208] ;  /* 0x00008200ff0c7b82 */ /* 0x000eb00000000a00 */
[----:B------:R-:W3:Y:S01]  /*26c90*/  LDC.64 R8, c[0x0][0x198] ;  /* 0x00006600ff087b82 */ /* 0x000ee20000000a00 */
[----:B--2---:R-:W-:-:S02]  /*26ca0*/  R2UR UR4, R12 ;  /* 0x000000000c0472ca */ /* 0x004fc400000e0000 */
[----:B------:R-:W-:-:S13]  /*26cb0*/  R2UR UR5, R13 ;  /* 0x000000000d0572ca */ /* 0x000fda00000e0000 */
[----:B---3--:R1:W5:Y:S01]  /*26cc0*/  LD.E R6, desc[UR4][R8.64+0xd8] ;  /* 0x0000d80408067980 */ /* 0x008362000c101900 */
[----:B------:R-:W-:-:S03]  /*26cd0*/  UMOV UR4, 0xffffffff ;  /* 0xffffffff00047882 */ /* 0x000fc60000000000 */
[----:B------:R-:W-:Y:S05]  /*26ce0*/  BRA.DIV UR4, `(.L_x_1466) ;  /* 0x0000001a04487947 */ /* 0x000fea000b800000 */
[----:B-----5:R-:W2:Y:S04]  /*26cf0*/  SHFL.BFLY PT, R11, R14, 0x2, 0x1f ;  /* 0x0c401f000e0b7f89 */ /* 0x020ea800000e0000 */
[----:B------:R-:W3:Y:S01]  /*26d00*/  SHFL.BFLY PT, R3, R252, 0x2, 0x1f ;  /* 0x0c401f00fc037f89 */ /* 0x000ee200000e0000 */
[----:B--2---:R-:W-:Y:S01]  /*26d10*/  FADD.FTZ R11, R11, R14 ;  /* 0x0000000e0b0b7221 */ /* 0x004fe20000010000 */
[----:B---3--:R-:W-:-:S04]  /*26d20*/  FADD.FTZ R252, R3, R252 ;  /* 0x000000fc03fc7221 */ /* 0x008fc80000010000 */
[----:B------:R-:W2:Y:S04]  /*26d30*/  SHFL.BFLY PT, R10, R11, 0x1, 0x1f ;  /* 0x0c201f000b0a7f89 */ /* 0x000ea800000e0000 */
[----:B------:R3:W4:Y:S01]  /*26d40*/  SHFL.BFLY PT, R3, R252, 0x1, 0x1f ;  /* 0x0c201f00fc037f89 */ /* 0x00072200000e0000 */
[----:B--2---:R-:W-:-:S07]  /*26d50*/  FADD.FTZ R10, R11, R10 ;  /* 0x0000000a0b0a7221 */ /* 0x004fce0000010000 */
.L_x_1482:
[----:B------:R-:W2:Y:S01]  /*26d60*/  S2R R7, SR_TID.X ;  /* 0x0000000000077919 */ /* 0x000ea20000002100 */
[----:B----4-:R-:W-:Y:S01]  /*26d70*/  FADD.FTZ R3, R252, R3 ;  /* 0x00000003fc037221 */ /* 0x010fe20000010000 */
[----:B------:R-:W-:Y:S01]  /*26d80*/  MOV R5, 0x3f800000 ;  /* 0x3f80000000057802 */ /* 0x000fe20000000f00 */
[----:B------:R-:W4:Y:S01]  /*26d90*/  S2UR UR4, SR_CgaCtaId ;  /* 0x00000000000479c3 */ /* 0x000f220000008800 */
[----:B------:R-:W-:Y:S01]  /*26da0*/  FSETP.NE.FTZ.AND P4, PT, R10, RZ, PT ;  /* 0x000000ff0a00720b */ /* 0x000fe20003f95000 */
[----:B------:R-:W-:Y:S01]  /*26db0*/  UMOV UR5, 0x400 ;  /* 0x0000040000057882 */ /* 0x000fe20000000000 */
[----:B------:R-:W-:Y:S02]  /*26dc0*/  FSETP.NE.FTZ.AND P3, PT, R3, RZ, PT ;  /* 0x000000ff0300720b */ /* 0x000fe40003f75000 */
[----:B------:R-:W-:Y:S02]  /*26dd0*/  MOV R4, 0x3f800000 ;  /* 0x3f80000000047802 */ /* 0x000fe40000000f00 */
[----:B------:R-:W-:-:S02]  /*26de0*/  R2UR UR10, R12 ;  /* 0x000000000c0a72ca */ /* 0x000fc400000e0000 */
[----:B------:R-:W-:-:S05]  /*26df0*/  R2UR UR11, R13 ;  /* 0x000000000d0b72ca */ /* 0x000fca00000e0000 */
[----:B------:R-:W1:Y:S08]  /*26e00*/  @P4 MUFU.RCP R4, R10 ;  /* 0x0000000a00044308 */ /* 0x000e700000001000 */
[----:B------:R-:W3:Y:S01]  /*26e10*/  @P3 MUFU.RCP R5, R3 ;  /* 0x0000000300053308 */ /* 0x000ee20000001000 */
[----:B----4-:R-:W-:Y:S01]  /*26e20*/  ULEA UR4, UR4, UR5, 0x18 ;  /* 0x0000000504047291 */ /* 0x010fe2000f8ec03f */
[----:B------:R-:W-:-:S02]  /*26e30*/  R2UR UR5, R13 ;  /* 0x000000000d0572ca */ /* 0x000fc400000e0000 */
[----:B--2---:R-:W-:Y:S01]  /*26e40*/  SHF.R.S32.HI R11, RZ, 0x1f, R7 ;  /* 0x0000001fff0b7819 */ /* 0x004fe20000011407 */
[C---:B-1----:R-:W-:Y:S01]  /*26e50*/  FMUL.FTZ R128, R4.reuse, R128 ;  /* 0x0000008004807220 */ /* 0x042fe20000410000 */
[C---:B------:R-:W-:Y:S02]  /*26e60*/  FMUL.FTZ R129, R4.reuse, R129 ;  /* 0x0000008104817220 */ /* 0x040fe40000410000 */
[----:B------:R-:W-:Y:S01]  /*26e70*/  LEA.HI R14, R11, R7, RZ, 0x2 ;  /* 0x000000070b0e7211 */ /* 0x000fe200078f10ff */
[C---:B------:R-:W-:Y:S01]  /*26e80*/  FMUL.FTZ R124, R4.reuse, R124 ;  /* 0x0000007c047c7220 */ /* 0x040fe20000410000 */
[C---:B------:R-:W-:Y:S01]  /*26e90*/  FMUL.FTZ R125, R4.reuse, R125 ;  /* 0x0000007d047d7220 */ /* 0x040fe20000410000 */
[C---:B------:R-:W-:Y:S01]  /*26ea0*/  FMUL.FTZ R120, R4.reuse, R120 ;  /* 0x0000007804787220 */ /* 0x040fe20000410000 */
[--C-:B------:R-:W-:Y:S01]  /*26eb0*/  SHF.R.S32.HI R15, RZ, 0x2, R14.reuse ;  /* 0x00000002ff0f7819 */ /* 0x100fe2000001140e */
[C---:B------:R-:W-:Y:S01]  /*26ec0*/  FMUL.FTZ R121, R4.reuse, R121 ;  /* 0x0000007904797220 */ /* 0x040fe20000410000 */
[C---:B---3--:R-:W-:Y:S01]  /*26ed0*/  FMUL.FTZ R131, R5.reuse, R131 ;  /* 0x0000008305837220 */ /* 0x048fe20000410000 */
        /* <DEDUP_REMOVED lines=37> */
[C---:B------:R-:W-:Y:S01]  /*27130*/  FMUL.FTZ R113, R4.reuse, R113 ;  /* 0x0000007104717220 */ /* 0x040fe20000410000 */
[----:B------:R-:W-:Y:S01]  /*27140*/  IMAD.IADD R14, R7, 0x1, -R14 ;  /* 0x00000001070e7824 */ /* 0x000fe200078e0a0e */
[----:B------:R-:W-:Y:S01]  /*27150*/  LOP3.LUT R5, R5, 0xfffffff8, RZ, 0xc0, !PT ;  /* 0xfffffff805057812 */ /* 0x000fe200078ec0ff */
[C---:B------:R-:W-:Y:S01]  /*27160*/  FMUL.FTZ R108, R4.reuse, R108 ;  /* 0x0000006c046c7220 */ /* 0x040fe20000410000 */
[C---:B------:R-:W-:Y:S01]  /*27170*/  FMUL.FTZ R109, R4.reuse, R109 ;  /* 0x0000006d046d7220 */ /* 0x040fe20000410000 */
[----:B------:R-:W-:Y:S01]  /*27180*/  F2FP.F16.F32.PACK_AB R128, R129, R128 ;  /* 0x000000808180723e */ /* 0x000fe200000000ff */
[C---:B------:R-:W-:Y:S01]  /*27190*/  FMUL.FTZ R104, R4.reuse, R104 ;  /* 0x0000006804687220 */ /* 0x040fe20000410000 */
[----:B------:R-:W-:Y:S01]  /*271a0*/  IADD3 R15, R15, -R5, RZ ;  /* 0x800000050f0f7210 */ /* 0x000fe20007ffe0ff */
[C---:B------:R-:W-:Y:S01]  /*271b0*/  FMUL.FTZ R105, R4.reuse, R105 ;  /* 0x0000006904697220 */ /* 0x040fe20000410000 */
[----:B------:R-:W-:Y:S01]  /*271c0*/  LEA.HI R5, R11, R7, RZ, 0x5 ;  /* 0x000000070b057211 */ /* 0x000fe200078f28ff */
[C---:B------:R-:W-:Y:S01]  /*271d0*/  FMUL.FTZ R100, R4.reuse, R100 ;  /* 0x0000006404647220 */ /* 0x040fe20000410000 */
[----:B------:R-:W-:Y:S01]  /*271e0*/  SHF.L.U32 R17, R15, 0x6, RZ ;  /* 0x000000060f117819 */ /* 0x000fe200000006ff */
[C---:B------:R-:W-:Y:S01]  /*271f0*/  FMUL.FTZ R101, R4.reuse, R101 ;  /* 0x0000006504657220 */ /* 0x040fe20000410000 */
[----:B------:R-:W-:Y:S01]  /*27200*/  SHF.R.S32.HI R16, RZ, 0x5, R5 ;  /* 0x00000005ff107819 */ /* 0x000fe20000011405 */
[C---:B------:R-:W-:Y:S01]  /*27210*/  FMUL.FTZ R96, R4.reuse, R96 ;  /* 0x0000006004607220 */ /* 0x040fe20000410000 */
[----:B------:R-:W-:Y:S01]  /*27220*/  LOP3.LUT R17, R17, 0x1c0, RZ, 0xc0, !PT ;  /* 0x000001c011117812 */ /* 0x000fe200078ec0ff */
[C---:B------:R-:W-:Y:S01]  /*27230*/  FMUL.FTZ R97, R4.reuse, R97 ;  /* 0x0000006104617220 */ /* 0x040fe20000410000 */
[----:B------:R-:W-:Y:S01]  /*27240*/  LOP3.LUT R18, R15, 0x1, RZ, 0xc0, !PT ;  /* 0x000000010f127812 */ /* 0x000fe200078ec0ff */
[----:B------:R-:W-:Y:S01]  /*27250*/  FMUL.FTZ R92, R4, R92 ;  /* 0x0000005c045c7220 */ /* 0x000fe20000410000 */
[----:B------:R-:W-:Y:S01]  /*27260*/  LEA R14, R16, R14, 0x9 ;  /* 0x0000000e100e7211 */ /* 0x000fe200078e48ff */
[C---:B------:R-:W-:Y:S01]  /*27270*/  FMUL.FTZ R93, R4.reuse, R93 ;  /* 0x0000005d045d7220 */ /* 0x040fe20000410000 */
[----:B------:R-:W-:Y:S01]  /*27280*/  LEA.HI R17, R17, R17, RZ, 0x1d ;  /* 0x0000001111117211 */ /* 0x000fe200078fe8ff */
[----:B------:R-:W-:Y:S01]  /*27290*/  FMUL.FTZ R88, R4, R88 ;  /* 0x0000005804587220 */ /* 0x000fe20000410000 */
[----:B------:R-:W-:Y:S01]  /*272a0*/  ISETP.NE.U32.AND P0, PT, R18, 0x1, PT ;  /* 0x000000011200780c */ /* 0x000fe20003f05070 */
[----:B------:R-:W-:Y:S01]  /*272b0*/  FMUL.FTZ R89, R4, R89 ;  /* 0x0000005904597220 */ /* 0x000fe20000410000 */
[----:B------:R-:W-:Y:S01]  /*272c0*/  LEA R14, R14, R17, 0x1 ;  /* 0x000000110e0e7211 */ /* 0x000fe200078e08ff */
[C---:B------:R-:W-:Y:S01]  /*272d0*/  FMUL.FTZ R84, R4.reuse, R84 ;  /* 0x0000005404547220 */ /* 0x040fe20000410000 */
[----:B------:R-:W-:Y:S01]  /*272e0*/  R2P PR, R15, 0x6 ;  /* 0x000000060f007804 */ /* 0x000fe20000000000 */
[----:B------:R-:W-:Y:S01]  /*272f0*/  FMUL.FTZ R85, R4, R85 ;  /* 0x0000005504557220 */ /* 0x000fe20000410000 */
[----:B------:R-:W-:Y:S01]  /*27300*/  LEA R14, R14, UR4, 0x1 ;  /* 0x000000040e0e7c11 */ /* 0x000fe2000f8e08ff */
[C---:B------:R-:W-:Y:S01]  /*27310*/  FMUL.FTZ R80, R4.reuse, R80 ;  /* 0x0000005004507220 */ /* 0x040fe20000410000 */
[----:B------:R-:W-:Y:S01]  /*27320*/  MOV R15, 0x20 ;  /* 0x00000020000f7802 */ /* 0x000fe20000000f00 */
[----:B------:R-:W-:Y:S01]  /*27330*/  FMUL.FTZ R81, R4, R81 ;  /* 0x0000005104517220 */ /* 0x000fe20000410000 */
[----:B------:R-:W-:Y:S01]  /*27340*/  MOV R18, 0x40 ;  /* 0x0000004000127802 */ /* 0x000fe20000000f00 */
[C---:B------:R-:W-:Y:S01]  /*27350*/  VIADD R17, R14.reuse, 0xfffffff0 ;  /* 0xfffffff00e117836 */ /* 0x040fe20000000000 */
[----:B------:R-:W-:Y:S01]  /*27360*/  SEL R15, R15, 0xffffffe0, !P1 ;  /* 0xffffffe00f0f7807 */ /* 0x000fe20004800000 */
[----:B------:R-:W-:Y:S01]  /*27370*/  STS [R14], R128 ;  /* 0x000000800e007388 */ /* 0x000fe20000000800 */
[----:B------:R-:W-:Y:S01]  /*27380*/  @P0 IADD3 R17, R14, 0x10, RZ ;  /* 0x000000100e110810 */ /* 0x000fe20007ffe0ff */
[----:B------:R-:W-:Y:S01]  /*27390*/  FMUL.FTZ R76, R4, R76 ;  /* 0x0000004c044c7220 */ /* 0x000fe20000410000 */
[----:B------:R-:W-:Y:S01]  /*273a0*/  SEL R18, R18, 0xffffffc0, !P2 ;  /* 0xffffffc012127807 */ /* 0x000fe20005000000 */
[----:B------:R-:W-:Y:S01]  /*273b0*/  FMUL.FTZ R77, R4, R77 ;  /* 0x0000004d044d7220 */ /* 0x000fe20000410000 */
[----:B------:R-:W-:Y:S01]  /*273c0*/  ISETP.NE.AND P0, PT, R246, -0x1, PT ;  /* 0xfffffffff600780c */ /* 0x000fe20003f05270 */
[----:B------:R-:W-:Y:S01]  /*273d0*/  FMUL.FTZ R72, R4, R72 ;  /* 0x0000004804487220 */ /* 0x000fe20000410000 */
[----:B------:R-:W-:Y:S01]  /*273e0*/  F2FP.F16.F32.PACK_AB R130, R131, R130 ;  /* 0x000000828382723e */ /* 0x000fe200000000ff */
[----:B------:R-:W-:Y:S01]  /*273f0*/  IMAD.IADD R20, R14, 0x1, R18 ;  /* 0x000000010e147824 */ /* 0x000fe200078e0212 */
[----:B------:R-:W-:Y:S01]  /*27400*/  F2FP.F16.F32.PACK_AB R124, R125, R124 ;  /* 0x0000007c7d7c723e */ /* 0x000fe200000000ff */
[C---:B------:R-:W-:Y:S01]  /*27410*/  FMUL.FTZ R73, R4.reuse, R73 ;  /* 0x0000004904497220 */ /* 0x040fe20000410000 */
[----:B------:R-:W-:Y:S01]  /*27420*/  F2FP.F16.F32.PACK_AB R126, R127, R126 ;  /* 0x0000007e7f7e723e */ /* 0x000fe200000000ff */
[----:B------:R-:W-:Y:S01]  /*27430*/  STS [R14+0x400], R130 ;  /* 0x000400820e007388 */ /* 0x000fe20000000800 */
[----:B------:R-:W-:Y:S01]  /*27440*/  F2FP.F16.F32.PACK_AB R120, R121, R120 ;  /* 0x000000787978723e */ /* 0x000fe200000000ff */
[----:B------:R-:W-:Y:S01]  /*27450*/  FMUL.FTZ R68, R4, R68 ;  /* 0x0000004404447220 */ /* 0x000fe20000410000 */
[----:B------:R-:W-:Y:S01]  /*27460*/  F2FP.F16.F32.PACK_AB R122, R123, R122 ;  /* 0x0000007a7b7a723e */ /* 0x000fe200000000ff */
[----:B------:R-:W-:Y:S01]  /*27470*/  STS [R17], R124 ;  /* 0x0000007c11007388 */ /* 0x000fe20000000800 */
[----:B------:R-:W-:Y:S01]  /*27480*/  IADD3 R19, R14, R15, RZ ;  /* 0x0000000f0e137210 */ /* 0x000fe20007ffe0ff */
[----:B------:R-:W-:Y:S01]  /*27490*/  FMUL.FTZ R4, R4, R69 ;  /* 0x0000004504047220 */ /* 0x000fe20000410000 */
[----:B------:R-:W-:Y:S01]  /*274a0*/  F2FP.F16.F32.PACK_AB R116, R117, R116 ;  /* 0x000000747574723e */ /* 0x000fe200000000ff */
[----:B------:R-:W-:Y:S01]  /*274b0*/  STS [R17+0x400], R126 ;  /* 0x0004007e11007388 */ /* 0x000fe20000000800 */
[----:B------:R-:W-:-:S02]  /*274c0*/  F2FP.F16.F32.PACK_AB R118, R119, R118 ;  /* 0x000000767776723e */ /* 0x000fc400000000ff */
[-C--:B------:R-:W-:Y:S01]  /*274d0*/  IADD3 R15, R15, R17.reuse, RZ ;  /* 0x000000110f0f7210 */ /* 0x080fe20007ffe0ff */
[----:B------:R-:W-:Y:S01]  /*274e0*/  STS [R19], R120 ;  /* 0x0000007813007388 */ /* 0x000fe20000000800 */
[----:B------:R-:W-:Y:S02]  /*274f0*/  F2FP.F16.F32.PACK_AB R112, R113, R112 ;  /* 0x000000707170723e */ /* 0x000fe400000000ff */
[----:B------:R-:W-:Y:S01]  /*27500*/  F2FP.F16.F32.PACK_AB R114, R115, R114 ;  /* 0x000000727372723e */ /* 0x000fe200000000ff */
[----:B------:R-:W-:Y:S01]  /*27510*/  STS [R19+0x400], R122 ;  /* 0x0004007a13007388 */ /* 0x000fe20000000800 */
[----:B------:R-:W-:Y:S02]  /*27520*/  F2FP.F16.F32.PACK_AB R108, R109, R108 ;  /* 0x0000006c6d6c723e */ /* 0x000fe400000000ff */
[----:B------:R-:W-:Y:S01]  /*27530*/  F2FP.F16.F32.PACK_AB R110, R111, R110 ;  /* 0x0000006e6f6e723e */ /* 0x000fe200000000ff */
[----:B------:R-:W-:Y:S01]  /*27540*/  STS [R15], R116 ;  /* 0x000000740f007388 */ /* 0x000fe20000000800 */
[----:B------:R-:W-:-:S02]  /*27550*/  IADD3 R21, R18, R17, RZ ;  /* 0x0000001112157210 */ /* 0x000fc40007ffe0ff */
[----:B------:R-:W-:Y:S01]  /*27560*/  F2FP.F16.F32.PACK_AB R104, R105, R104 ;  /* 0x000000686968723e */ /* 0x000fe200000000ff */
[----:B------:R-:W-:Y:S01]  /*27570*/  STS [R15+0x400], R118 ;  /* 0x000400760f007388 */ /* 0x000fe20000000800 */
[----:B------:R-:W-:Y:S02]  /*27580*/  F2FP.F16.F32.PACK_AB R106, R107, R106 ;  /* 0x0000006a6b6a723e */ /* 0x000fe400000000ff */
[----:B------:R-:W-:Y:S01]  /*27590*/  IADD3 R22, R19, R18, RZ ;  /* 0x0000001213167210 */ /* 0x000fe20007ffe0ff */
[----:B------:R-:W-:Y:S01]  /*275a0*/  STS [R20], R112 ;  /* 0x0000007014007388 */ /* 0x000fe20000000800 */
[----:B------:R-:W-:Y:S02]  /*275b0*/  F2FP.F16.F32.PACK_AB R100, R101, R100 ;  /* 0x000000646564723e */ /* 0x000fe400000000ff */
[----:B------:R-:W-:Y:S01]  /*275c0*/  F2FP.F16.F32.PACK_AB R102, R103, R102 ;  /* 0x000000666766723e */ /* 0x000fe200000000ff */
[----:B------:R-:W-:Y:S01]  /*275d0*/  STS [R20+0x400], R114 ;  /* 0x0004007214007388 */ /* 0x000fe20000000800 */
[----:B------:R-:W-:-:S02]  /*275e0*/  IADD3 R18, R15, R18, RZ ;  /* 0x000000120f127210 */ /* 0x000fc40007ffe0ff */
[----:B------:R-:W-:Y:S01]  /*275f0*/  F2FP.F16.F32.PACK_AB R96, R97, R96 ;  /* 0x000000606160723e */ /* 0x000fe200000000ff */
[----:B------:R-:W-:Y:S01]  /*27600*/  STS [R21], R108 ;  /* 0x0000006c15007388 */ /* 0x000fe20000000800 */
[----:B------:R-:W-:Y:S02]  /*27610*/  F2FP.F16.F32.PACK_AB R98, R99, R98 ;  /* 0x000000626362723e */ /* 0x000fe400000000ff */
[----:B------:R-:W-:Y:S01]  /*27620*/  R2UR UR4, R12 ;  /* 0x000000000c0472ca */ /* 0x000fe200000e0000 */
[----:B------:R-:W-:Y:S01]  /*27630*/  STS [R21+0x400], R110 ;  /* 0x0004006e15007388 */ /* 0x000fe20000000800 */
[----:B------:R-:W-:Y:S02]  /*27640*/  F2FP.F16.F32.PACK_AB R92, R93, R92 ;  /* 0x0000005c5d5c723e */ /* 0x000fe400000000ff */
        /* <DEDUP_REMOVED lines=11> */
[----:B------:R-:W-:-:S02]  /*27700*/  @!P0 R2UR UR8, R12 ;  /* 0x000000000c0882ca */ /* 0x000fc400000e0000 */
[----:B------:R-:W-:Y:S01]  /*27710*/  @!P0 R2UR UR9, R13 ;  /* 0x000000000d0982ca */ /* 0x000fe200000e0000 */
[----:B------:R-:W-:Y:S01]  /*27720*/  STS [R14+0x2000], R96 ;  /* 0x002000600e007388 */ /* 0x000fe20000000800 */
[----:B------:R-:W-:Y:S02]  /*27730*/  F2FP.F16.F32.PACK_AB R76, R77, R76 ;  /* 0x0000004c4d4c723e */ /* 0x000fe400000000ff */
[----:B------:R-:W-:Y:S01]  /*27740*/  F2FP.F16.F32.PACK_AB R78, R79, R78 ;  /* 0x0000004e4f4e723e */ /* 0x000fe200000000ff */
[----:B------:R-:W-:Y:S01]  /*27750*/  STS [R14+0x2400], R98 ;  /* 0x002400620e007388 */ /* 0x000fe20000000800 */
[----:B------:R-:W-:Y:S02]  /*27760*/  F2FP.F16.F32.PACK_AB R72, R73, R72 ;  /* 0x000000484948723e */ /* 0x000fe400000000ff */
[----:B------:R-:W-:Y:S01]  /*27770*/  F2FP.F16.F32.PACK_AB R74, R75, R74 ;  /* 0x0000004a4b4a723e */ /* 0x000fe200000000ff */
[----:B------:R-:W-:Y:S01]  /*27780*/  STS [R17+0x2000], R92 ;  /* 0x0020005c11007388 */ /* 0x000fe20000000800 */
[----:B------:R-:W-:-:S02]  /*27790*/  F2FP.F16.F32.PACK_AB R4, R4, R68 ;  /* 0x000000440404723e */ /* 0x000fc400000000ff */
[----:B------:R-:W-:Y:S01]  /*277a0*/  F2FP.F16.F32.PACK_AB R70, R71, R70 ;  /* 0x000000464746723e */ /* 0x000fe200000000ff */
[----:B------:R1:W-:Y:S04]  /*277b0*/  STS [R17+0x2400], R94 ;  /* 0x0024005e11007388 */ /* 0x0003e80000000800 */
[----:B------:R-:W-:Y:S04]  /*277c0*/  STS [R19+0x2000], R88 ;  /* 0x0020005813007388 */ /* 0x000fe80000000800 */
[----:B------:R-:W-:Y:S04]  /*277d0*/  STS [R19+0x2400], R90 ;  /* 0x0024005a13007388 */ /* 0x000fe80000000800 */
[----:B------:R-:W-:Y:S04]  /*277e0*/  STS [R15+0x2000], R84 ;  /* 0x002000540f007388 */ /* 0x000fe80000000800 */
[----:B------:R-:W-:Y:S04]  /*277f0*/  STS [R15+0x2400], R86 ;  /* 0x002400560f007388 */ /* 0x000fe80000000800 */
[----:B------:R-:W-:Y:S04]  /*27800*/  STS [R20+0x2000], R80 ;  /* 0x0020005014007388 */ /* 0x000fe80000000800 */
[----:B------:R-:W-:Y:S04]  /*27810*/  STS [R20+0x2400], R82 ;  /* 0x0024005214007388 */ /* 0x000fe80000000800 */
[----:B------:R-:W-:Y:S04]  /*27820*/  STS [R21+0x2000], R76 ;  /* 0x0020004c15007388 */ /* 0x000fe80000000800 */
[----:B------:R2:W-:Y:S04]  /*27830*/  STS [R21+0x2400], R78 ;  /* 0x0024004e15007388 */ /* 0x0005e80000000800 */
[----:B------:R-:W-:Y:S04]  /*27840*/  STS [R22+0x2000], R72 ;  /* 0x0020004816007388 */ /* 0x000fe80000000800 */
[----:B------:R-:W-:Y:S04]  /*27850*/  STS [R22+0x2400], R74 ;  /* 0x0024004a16007388 */ /* 0x000fe80000000800 */
[----:B------:R3:W-:Y:S04]  /*27860*/  STS [R18+0x2000], R4 ;  /* 0x0020000412007388 */ /* 0x0007e80000000800 */
[----:B------:R4:W-:Y:S04]  /*27870*/  STS [R18+0x2400], R70 ;  /* 0x0024004612007388 */ /* 0x0009e80000000800 */
[----:B------:R-:W4:Y:S01]  /*27880*/  LD.E.64 R50, desc[UR10][R8.64+0x88] ;  /* 0x0000880a08327980 */ /* 0x000f22000c101b00 */
[----:B-1----:R1:W1:Y:S01]  /*27890*/  @P3 MUFU.LG2 R17, R3 ;  /* 0x0000000300113308 */ /* 0x0022620000000c00 */
[----:B------:R-:W-:Y:S02]  /*278a0*/  BSSY B0, `(.L_x_1467) ;  /* 0x0000029000007945 */ /* 0x000fe40003800000 */
[----:B------:R1:W5:Y:S04]  /*278b0*/  LD.E.64 R48, desc[UR4][R8.64+0x90] ;  /* 0x0000900408307980 */ /* 0x000368000c101b00 */
[----:B--2---:R-:W2:Y:S04]  /*278c0*/  @!P0 LD.E.64 R20, desc[UR8][R8.64+0x80] ;  /* 0x0000800808148980 */ /* 0x004ea8000c101b00 */
[----:B---3--:R-:W3:Y:S01]  /*278d0*/  LD.E.U8 R4, desc[UR4][R8.64+0x1c8] ;  /* 0x0001c80408047980 */ /* 0x008ee2000c101100 */
[----:B----4-:R-:W4:Y:S01]  /*278e0*/  @P4 MUFU.LG2 R18, R10 ;  /* 0x0000000a00124308 */ /* 0x010f220000000c00 */
[----:B-1----:R-:W-:Y:S01]  /*278f0*/  @!P0 SHF.R.S32.HI R3, RZ, 0x1f, R243 ;  /* 0x0000001fff038819 */ /* 0x002fe200000114f3 */
[----:B------:R-:W-:Y:S01]  /*27900*/  @P3 FMUL.FTZ R17, R17, 0.69314718246459960938 ;  /* 0x3f31721811113820 */ /* 0x000fe20000410000 */
[----:B------:R-:W-:-:S03]  /*27910*/  IMAD.MOV.U32 R14, RZ, RZ, 0x7f800000 ;  /* 0x7f800000ff0e7424 */ /* 0x000fc600078e00ff */
[----:B------:R-:W-:Y:S01]  /*27920*/  @P3 FFMA.FTZ R14, R6, R0, R17 ;  /* 0x00000000060e3223 */ /* 0x000fe20000010011 */
[----:B----4-:R-:W-:Y:S01]  /*27930*/  @P4 FMUL.FTZ R18, R18, 0.69314718246459960938 ;  /* 0x3f31721812124820 */ /* 0x010fe20000410000 */
[----:B------:R-:W-:-:S03]  /*27940*/  MOV R10, 0x7f800000 ;  /* 0x7f800000000a7802 */ /* 0x000fc60000000f00 */
[----:B------:R-:W-:Y:S01]  /*27950*/  @P4 FFMA.FTZ R10, R6, R2, R18 ;  /* 0x00000002060a4223 */ /* 0x000fe20000010012 */
[----:B------:R-:W-:-:S04]  /*27960*/  @P0 IMAD.WIDE.U32 R22, R50, R246, RZ ;  /* 0x000000f632160225 */ /* 0x000fc800078e00ff */
[----:B--2---:R-:W-:Y:S01]  /*27970*/  @!P0 IMAD R15, R21, R243, RZ ;  /* 0x000000f3150f8224 */ /* 0x004fe200078e02ff */
[----:B---3--:R-:W-:-:S03]  /*27980*/  ISETP.NE.AND P1, PT, R4, RZ, PT ;  /* 0x000000ff0400720c */ /* 0x008fc60003f25270 */
[C---:B------:R-:W-:Y:S02]  /*27990*/  @!P0 IMAD R15, R20.reuse, R3, R15 ;  /* 0x00000003140f8224 */ /* 0x040fe400078e020f */
[----:B------:R-:W-:Y:S02]  /*279a0*/  @P0 IMAD R3, R51, R246, RZ ;  /* 0x000000f633030224 */ /* 0x000fe400078e02ff */
[----:B------:R-:W-:Y:S01]  /*279b0*/  @!P0 IMAD.WIDE.U32 R20, R20, R243, RZ ;  /* 0x000000f314148225 */ /* 0x000fe200078e00ff */
[----:B------:R-:W-:Y:S02]  /*279c0*/  @P0 MOV R4, R22 ;  /* 0x0000001600040202 */ /* 0x000fe40000000f00 */
[----:B------:R-:W-:Y:S02]  /*279d0*/  @P0 IADD3 R3, R23, R3, RZ ;  /* 0x0000000317030210 */ /* 0x000fe40007ffe0ff */
        /* <DEDUP_REMOVED lines=13> */
.L_x_1468:
        /* <DEDUP_REMOVED lines=8> */
.L_x_1469:
[----:B------:R-:W-:Y:S05]  /*27b30*/  BSYNC B0 ;  /* 0x0000000000007941 */ /* 0x000fea0003800000 */
.L_x_1467:
        /* <DEDUP_REMOVED lines=9> */
[----:B------:R-:W-:Y:S01]  /*27bd0*/  LOP3.LUT R6, R6, 0xffffffc, RZ, 0xc0, !PT ;  /* 0x0ffffffc06067812 */ /* 0x000fe200078ec0ff */
[----:B------:R-:W-:Y:S02]  /*27be0*/  IMAD.IADD R17, R7, 0x1, -R17 ;  /* 0x0000000107117824 */ /* 0x000fe400078e0a11 */
[----:B------:R2:W5:Y:S01]  /*27bf0*/  LD.E.64 R54, desc[UR4][R8.64+0xa0] ;  /* 0x0000a00408367980 */ /* 0x000562000c101b00 */
[----:B------:R-:W-:Y:S05]  /*27c00*/  WARPSYNC.ALL ;  /* 0x0000000000007948 */ /* 0x000fea0003800000 */
[----:B------:R-:W-:Y:S01]  /*27c10*/  BAR.SYNC.DEFER_BLOCKING 0x0 ;  /* 0x0000000000007b1d */ /* 0x000fe20000010000 */
[----:B------:R-:W-:Y:S01]  /*27c20*/  IMAD.IADD R16, R16, 0x1, -R6 ;  /* 0x0000000110107824 */ /* 0x000fe200078e0a06 */
[----:B------:R-:W-:-:S02]  /*27c30*/  LOP3.LUT P0, RZ, R17, 0x3, RZ, 0xc0, !PT ;  /* 0x0000000311ff7812 */ /* 0x000fc4000780c0ff */
[----:B-1----:R-:W-:-:S04]  /*27c40*/  SHF.R.S32.HI R0, RZ, 0x1f, R2 ;  /* 0x0000001fff007819 */ /* 0x002fc80000011402 */
[----:B------:R-:W-:-:S04]  /*27c50*/  LEA.HI R15, R0, R2, RZ, 0x5 ;  /* 0x00000002000f7211 */ /* 0x000fc800078f28ff */
[----:B------:R-:W-:-:S05]  /*27c60*/  LOP3.LUT R15, R15, 0xffffffe0, RZ, 0xc0, !PT ;  /* 0xffffffe00f0f7812 */ /* 0x000fca00078ec0ff */
[----:B------:R-:W-:-:S05]  /*27c70*/  IMAD.IADD R15, R2, 0x1, -R15 ;  /* 0x00000001020f7824 */ /* 0x000fca00078e0a0f */
[----:B------:R-:W-:Y:S01]  /*27c80*/  SHF.R.S32.HI R5, RZ, 0x1f, R15 ;  /* 0x0000001fff057819 */ /* 0x000fe2000001140f */
[----:B------:R2:W1:Y:S03]  /*27c90*/  LDS.128 R40, [R247] ;  /* 0x00000000f7287984 */ /* 0x0004660000000c00 */
[----:B------:R-:W-:Y:S01]  /*27ca0*/  LEA.HI R5, R5, R15, RZ, 0x2 ;  /* 0x0000000f05057211 */ /* 0x000fe200078f10ff */
[----:B------:R2:W3:Y:S03]  /*27cb0*/  LDS.128 R36, [R247+0x800] ;  /* 0x00080000f7247984 */ /* 0x0004e60000000c00 */
[----:B------:R-:W-:Y:S01]  /*27cc0*/  SHF.R.S32.HI R5, RZ, 0x2, R5 ;  /* 0x00000002ff057819 */ /* 0x000fe20000011405 */
[----:B------:R2:W4:Y:S04]  /*27cd0*/  LDS.128 R32, [R247+0x1000] ;  /* 0x00100000f7207984 */ /* 0x0005280000000c00 */
[----:B------:R-:W-:Y:S01]  /*27ce0*/  IMAD R5, R16, 0x10, R5 ;  /* 0x0000001010057824 */ /* 0x000fe200078e0205 */
[----:B------:R2:W1:Y:S04]  /*27cf0*/  LDS.128 R28, [R247+0x1800] ;  /* 0x00180000f71c7984 */ /* 0x0004680000000c00 */
[----:B------:R2:W1:Y:S04]  /*27d00*/  LDS.128 R24, [R247+0x2000] ;  /* 0x00200000f7187984 */ /* 0x0004680000000c00 */
[----:B------:R2:W1:Y:S04]  /*27d10*/  LDS.128 R20, [R247+0x2800] ;  /* 0x00280000f7147984 */ /* 0x0004680000000c00 */
[----:B------:R2:W1:Y:S04]  /*27d20*/  LDS.128 R16, [R247+0x3000] ;  /* 0x00300000f7107984 */ /* 0x0004680000000c00 */
[----:B------:R2:W1:Y:S01]  /*27d30*/  LDS.128 R44, [R247+0x3800] ;  /* 0x00380000f72c7984 */ /* 0x0004620000000c00 */
[----:B------:R-:W-:Y:S04]  /*27d40*/  BSSY B0, `(.L_x_1470) ;  /* 0x0000012000007945 */ /* 0x000fe80003800000 */
[----:B------:R-:W-:Y:S05]  /*27d50*/  @P0 BRA `(.L_x_1471) ;  /* 0x0000000000400947 */ /* 0x000fea0003800000 */
[C---:B------:R-:W-:Y:S02]  /*27d60*/  IMAD R6, R244.reuse, -0x40, R245 ;  /* 0xffffffc0f4067824 */ /* 0x040fe400078e02f5 */
[C---:B------:R-:W-:Y:S02]  /*27d70*/  VIADD R15, R5.reuse, 0x8 ;  /* 0x00000008050f7836 */ /* 0x040fe40000000000 */
        /* <DEDUP_REMOVED lines=14> */
.L_x_1471:
[----:B------:R-:W-:Y:S05]  /*27e60*/  BSYNC B0 ;  /* 0x0000000000007941 */ /* 0x000fea0003800000 */
.L_x_1470:
[----:B------:R-:W-:Y:S02]  /*27e70*/  LEA.HI R5, R11, R7, RZ, 0x3 ;  /* 0x000000070b057211 */ /* 0x000fe400078f18ff */
[----:B------:R-:W-:Y:S02]  /*27e80*/  R2UR UR4, R12 ;  /* 0x000000000c0472ca */ /* 0x000fe400000e0000 */
[----:B------:R-:W-:Y:S02]  /*27e90*/  LOP3.LUT R5, R5, 0xfffffff8, RZ, 0xc0, !PT ;  /* 0xfffffff805057812 */ /* 0x000fe400078ec0ff */
[----:B------:R-:W-:-:S03]  /*27ea0*/  R2UR UR5, R13 ;  /* 0x000000000d0572ca */ /* 0x000fc600000e0000 */
[----:B------:R-:W-:-:S04]  /*27eb0*/  IMAD.IADD R5, R7, 0x1, -R5 ;  /* 0x0000000107057824 */ /* 0x000fc800078e0a05 */
[----:B-1----:R-:W-:Y:S02]  /*27ec0*/  IMAD.SHL.U32 R10, R5, 0x8, RZ ;  /* 0x00000008050a7824 */ /* 0x002fe400078e00ff */
[----:B------:R-:W-:-:S03]  /*27ed0*/  IMAD.SHL.U32 R244, R244, 0x40, RZ ;  /* 0x00000040f4f47824 */ /* 0x000fc600078e00ff */
[----:B------:R-:W-:Y:S01]  /*27ee0*/  SHF.R.S32.HI R11, RZ, 0x1f, R10 ;  /* 0x0000001fff0b7819 */ /* 0x000fe2000001140a */
[----:B------:R-:W-:Y:S01]  /*27ef0*/  IMAD.IADD R245, R245, 0x1, -R244 ;  /* 0x00000001f5f57824 */ /* 0x000fe200078e0af4 */
[----:B------:R-:W-:Y:S01]  /*27f00*/  SHF.R.S32.HI R6, RZ, 0x1f, R242 ;  /* 0x0000001fff067819 */ /* 0x000fe200000114f2 */
[----:B-----5:R-:W-:Y:S01]  /*27f10*/  IMAD R5, R49, R242, RZ ;  /* 0x000000f231057224 */ /* 0x020fe200078e02ff */
[----:B------:R-:W-:Y:S01]  /*27f20*/  SHF.R.S32.HI R7, RZ, 0x1f, R244 ;  /* 0x0000001fff077819 */ /* 0x000fe200000114f4 */
[----:B------:R-:W-:Y:S01]  /*27f30*/  IMAD.WIDE.U32 R14, R50, R244, R10 ;  /* 0x000000f4320e7225 */ /* 0x000fe200078e000a */
[----:B------:R-:W-:Y:S01]  /*27f40*/  LEA.HI R0, R0, R2, RZ, 0x3 ;  /* 0x0000000200007211 */ /* 0x000fe200078f18ff */
[----:B--2---:R1:W5:Y:S01]  /*27f50*/  LD.E R8, desc[UR4][R8.64+0xc0] ;  /* 0x0000c00408087980 */ /* 0x004362000c101900 */
[----:B------:R-:W-:Y:S01]  /*27f60*/  BSSY B0, `(.L_x_1472) ;  /* 0x0000025000007945 */ /* 0x000fe20003800000 */
[----:B------:R-:W-:Y:S01]  /*27f70*/  IMAD R244, R51, R244, RZ ;  /* 0x000000f433f47224 */ /* 0x000fe200078e02ff */
[----:B------:R-:W-:Y:S01]  /*27f80*/  IADD3 R14, P0, R4, R14, RZ ;  /* 0x0000000e040e7210 */ /* 0x000fe20007f1e0ff */
[----:B------:R-:W-:Y:S01]  /*27f90*/  IMAD R6, R48, R6, R5 ;  /* 0x0000000630067224 */ /* 0x000fe200078e0205 */
[----:B------:R-:W-:Y:S01]  /*27fa0*/  LOP3.LUT R5, R0, 0xfffffff8, RZ, 0xc0, !PT ;  /* 0xfffffff800057812 */ /* 0x000fe200078ec0ff */
[----:B------:R-:W-:Y:S01]  /*27fb0*/  IMAD R7, R50, R7, R244 ;  /* 0x0000000732077224 */ /* 0x000fe200078e02f4 */
[----:B------:R-:W-:-:S03]  /*27fc0*/  SHF.R.S32.HI R0, RZ, 0x3, R0 ;  /* 0x00000003ff007819 */ /* 0x000fc60000011400 */
[----:B------:R-:W-:Y:S01]  /*27fd0*/  IMAD.IADD R5, R2, 0x1, -R5 ;  /* 0x0000000102057824 */ /* 0x000fe200078e0a05 */
[----:B------:R-:W-:Y:S01]  /*27fe0*/  IADD3.X R15, R3, R15, R7, P0, !PT ;  /* 0x0000000f030f7210 */ /* 0x000fe200007fe407 */
[C---:B------:R-:W-:Y:S01]  /*27ff0*/  VIADD R3, R0.reuse, 0x30 ;  /* 0x0000003000037836 */ /* 0x040fe20000000000 */
[CC--:B------:R-:W-:Y:S01]  /*28000*/  ISETP.GE.AND P0, PT, R0.reuse, R245.reuse, PT ;  /* 0x000000f50000720c */ /* 0x0c0fe20003f06270 */
[C---:B------:R-:W-:Y:S02]  /*28010*/  VIADD R2, R0.reuse, 0x20 ;  /* 0x0000002000027836 */ /* 0x040fe40000000000 */
[----:B------:R-:W-:Y:S01]  /*28020*/  VIADD R4, R0, 0x10 ;  /* 0x0000001000047836 */ /* 0x000fe20000000000 */
[-C--:B------:R-:W-:Y:S01]  /*28030*/  ISETP.GE.AND P1, PT, R3, R245.reuse, PT ;  /* 0x000000f50300720c */ /* 0x080fe20003f26270 */
[----:B------:R-:W-:Y:S01]  /*28040*/  IMAD.WIDE.U32 R48, R48, R242, R14 ;  /* 0x000000f230307225 */ /* 0x000fe200078e000e */
[-C--:B------:R-:W-:Y:S02]  /*28050*/  ISETP.GE.AND P2, PT, R2, R245.reuse, PT ;  /* 0x000000f50200720c */ /* 0x080fe40003f46270 */
[----:B------:R-:W-:Y:S01]  /*28060*/  ISETP.GE.AND P3, PT, R4, R245, PT ;  /* 0x000000f50400720c */ /* 0x000fe20003f66270 */
[----:B------:R-:W-:Y:S01]  /*28070*/  IMAD.SHL.U32 R3, R5, 0x8, RZ ;  /* 0x0000000805037824 */ /* 0x000fe200078e00ff */
[----:B------:R-:W-:Y:S01]  /*28080*/  SHF.R.S32.HI R2, RZ, 0x1f, R0 ;  /* 0x0000001fff027819 */ /* 0x000fe20000011400 */
[----:B------:R-:W-:-:S02]  /*28090*/  IMAD.IADD R7, R49, 0x1, R6 ;  /* 0x0000000131077824 */ /* 0x000fc400078e0206 */
[----:B------:R-:W-:Y:S01]  /*280a0*/  VIADD R3, R3, 0x40 ;  /* 0x0000004003037836 */ /* 0x000fe20000000000 */
[----:B-1----:R-:W-:Y:S07]  /*280b0*/  @P0 BRA `(.L_x_1473) ;  /* 0x00000000003c0947 */ /* 0x002fee0003800000 */
[----:B-----5:R-:W-:Y:S01]  /*280c0*/  ISETP.GE.AND P5, PT, R10, R8, PT ;  /* 0x000000080a00720c */ /* 0x020fe20003fa6270 */
        /* <DEDUP_REMOVED lines=14> */
.L_x_1473:
[----:B------:R-:W-:Y:S05]  /*281b0*/  BSYNC B0 ;  /* 0x0000000000007941 */ /* 0x000fea0003800000 */
.L_x_1472:
[----:B------:R-:W-:Y:S04]  /*281c0*/  BSSY B0, `(.L_x_1474) ;  /* 0x0000014000007945 */ /* 0x000fe80003800000 */
[----:B------:R-:W-:Y:S05]  /*281d0*/  @P3 BRA `(.L_x_1475) ;  /* 0x0000000000483947 */ /* 0x000fea0003800000 */
[----:B------:R-:W-:Y:S01]  /*281e0*/  IADD3 R5, P3, R0, 0x10, RZ ;  /* 0x0000001000057810 */ /* 0x000fe20007f7e0ff */
[----:B------:R-:W-:Y:S01]  /*281f0*/  IMAD.MOV.U32 R14, RZ, RZ, R48 ;  /* 0x000000ffff0e7224 */ /* 0x000fe200078e0030 */
[-C--:B-----5:R-:W-:Y:S01]  /*28200*/  ISETP.GE.AND P4, PT, R10, R8.reuse, PT ;  /* 0x000000080a00720c */ /* 0x0a0fe20003f86270 */
[----:B------:R-:W-:Y:S01]  /*28210*/  IMAD.MOV.U32 R15, RZ, RZ, R7 ;  /* 0x000000ffff0f7224 */ /* 0x000fe200078e0007 */
[----:B------:R-:W-:Y:S01]  /*28220*/  ISETP.GE.AND P0, PT, R3, R8, PT ;  /* 0x000000080300720c */ /* 0x000fe20003f06270 */
[----:B------:R-:W-:Y:S02]  /*28230*/  IMAD.X R4, RZ, RZ, R2, P3 ;  /* 0x000000ffff047224 */ /* 0x000fe400018e0602 */
[----:B------:R-:W-:-:S04]  /*28240*/  IMAD.WIDE.U32 R14, R50, R5, R14 ;  /* 0x00000005320e7225 */ /* 0x000fc800078e000e */
[----:B------:R-:W-:Y:S01]  /*28250*/  IMAD R4, R4, R50, RZ ;  /* 0x0000003204047224 */ /* 0x000fe200078e02ff */
[----:B-1----:R-:W-:-:S03]  /*28260*/  LEA R24, P3, R14, R52, 0x1 ;  /* 0x000000340e187211 */ /* 0x002fc600078608ff */
        /* <DEDUP_REMOVED lines=9> */
.L_x_1475:
[----:B------:R-:W-:Y:S05]  /*28300*/  BSYNC B0 ;  /* 0x0000000000007941 */ /* 0x000fea0003800000 */
.L_x_1474:
        /* <DEDUP_REMOVED lines=10> */
[----:B--2---:R-:W-:-:S03]  /*283b0*/  LEA R20, P2, R14, R52, 0x1 ;  /* 0x000000340e147211 */ /* 0x004fc600078408ff */
        /* <DEDUP_REMOVED lines=9> */
.L_x_1477:
[----:B------:R-:W-:Y:S05]  /*28450*/  BSYNC B0 ;  /* 0x0000000000007941 */ /* 0x000fea0003800000 */
.L_x_1476:
[----:B------:R-:W-:Y:S02]  /*28460*/  MOV R4, R241 ;  /* 0x000000f100047202 */ /* 0x000fe40000000f00 */
[----:B------:R-:W-:-:S04]  /*28470*/  MOV R5, 0x0 ;  /* 0x0000000000057802 */ /* 0x000fc80000000f00 */
[----:B-12345:R-:W-:Y:S05]  /*28480*/  @P1 RET.REL.NODEC R4 `(_ZN5flash24flash_fwd_splitkv_kernelI23Flash_fwd_kernel_traitsILi128ELi64ELi128ELi4ELb0ELb0EN7cutlass6half_tE19Flash_kernel_traitsILi128ELi64ELi128ELi4ES3_EELb1ELb0ELb0ELb0ELb0ELb1ELb0ELb1EEEvNS_16Flash_fwd_paramsE) ;  /* 0xfffffd7804dc1950 */ /* 0x03efea0003c3ffff */
[----:B------:R-:W-:Y:S01]  /*28490*/  IADD3 R0, P0, R0, 0x30, RZ ;  /* 0x0000003000007810 */ /* 0x000fe20007f1e0ff */
[----:B------:R-:W-:Y:S01]  /*284a0*/  IMAD.MOV.U32 R4, RZ, RZ, R48 ;  /* 0x000000ffff047224 */ /* 0x000fe200078e0030 */
[-C--:B------:R-:W-:Y:S01]  /*284b0*/  ISETP.GE.AND P1, PT, R10, R8.reuse, PT ;  /* 0x000000080a00720c */ /* 0x080fe20003f26270 */
[----:B------:R-:W-:Y:S02]  /*284c0*/  IMAD.MOV.U32 R5, RZ, RZ, R7 ;  /* 0x000000ffff057224 */ /* 0x000fe400078e0007 */
[----:B------:R-:W-:Y:S01]  /*284d0*/  IMAD.X R2, RZ, RZ, R2, P0 ;  /* 0x000000ffff027224 */ /* 0x000fe200000e0602 */
[----:B------:R-:W-:Y:S01]  /*284e0*/  ISETP.GE.AND P0, PT, R3, R8, PT ;  /* 0x000000080300720c */ /* 0x000fe20003f06270 */
[----:B------:R-:W-:Y:S01]  /*284f0*/  IMAD.WIDE.U32 R4, R50, R0, R4 ;  /* 0x0000000032047225 */ /* 0x000fe200078e0004 */
[----:B------:R-:W-:-:S03]  /*28500*/  MOV R3, 0x0 ;  /* 0x0000000000037802 */ /* 0x000fc60000000f00 */
[----:B------:R-:W-:Y:S01]  /*28510*/  IMAD R2, R2, R50, RZ ;  /* 0x0000003202027224 */ /* 0x000fe200078e02ff */
[----:B------:R-:W-:-:S03]  /*28520*/  LEA R6, P2, R4, R52, 0x1 ;  /* 0x0000003404067211 */ /* 0x000fc600078408ff */
[----:B------:R-:W-:Y:S01]  /*28530*/  IMAD R2, R51, R0, R2 ;  /* 0x0000000033027224 */ /* 0x000fe200078e0202 */
[----:B------:R-:W-:Y:S02]  /*28540*/  @!P1 R2UR UR4, R12 ;  /* 0x000000000c0492ca */ /* 0x000fe400000e0000 */
[----:B------:R-:W-:Y:S02]  /*28550*/  @!P1 R2UR UR5, R13 ;  /* 0x000000000d0592ca */ /* 0x000fe400000e0000 */
[----:B------:R-:W-:-:S04]  /*28560*/  IADD3 R2, R5, R2, RZ ;  /* 0x0000000205027210 */ /* 0x000fc80007ffe0ff */
[----:B------:R-:W-:Y:S01]  /*28570*/  LEA.HI.X R7, R4, R53, R2, 0x1, P2 ;  /* 0x0000003504077211 */ /* 0x000fe200010f0c02 */
[----:B------:R-:W-:-:S06]  /*28580*/  IMAD.MOV.U32 R2, RZ, RZ, R241 ;  /* 0x000000ffff027224 */ /* 0x000fcc00078e00f1 */
[----:B------:R1:W-:Y:S02]  /*28590*/  @!P1 ST.E.128 desc[UR4][R6.64], R28 ;  /* 0x0000001c06009985 */ /* 0x0003e4000c101d04 */
[----:B-1----:R-:W-:Y:S05]  /*285a0*/  @P0 RET.REL.NODEC R2 `(_ZN5flash24flash_fwd_splitkv_kernelI23Flash_fwd_kernel_traitsILi128ELi64ELi128ELi4ELb0ELb0EN7cutlass6half_tE19Flash_kernel_traitsILi128ELi64ELi128ELi4ES3_EELb1ELb0ELb0ELb0ELb0ELb1ELb0ELb1EEEvNS_16Flash_fwd_paramsE) ;  /* 0xfffffd7802940950 */ /* 0x002fea0003c3ffff */
[----:B------:R-:W-:Y:S01]  /*285b0*/  R2UR UR4, R12 ;  /* 0x000000000c0472ca */ /* 0x000fe200000e0000 */
[----:B------:R-:W-:Y:S01]  /*285c0*/  IMAD.MOV.U32 R2, RZ, RZ, R241 ;  /* 0x000000ffff027224 */ /* 0x000fe200078e00f1 */
[----:B------:R-:W-:Y:S01]  /*285d0*/  R2UR UR5, R13 ;  /* 0x000000000d0572ca */ /* 0x000fe200000e0000 */
[----:B------:R-:W-:-:S12]  /*285e0*/  IMAD.MOV.U32 R3, RZ, RZ, 0x0 ;  /* 0x00000000ff037424 */ /* 0x000fd800078e00ff */
[----:B------:R1:W-:Y:S02]  /*285f0*/  ST.E.128 desc[UR4][R6.64+0x80], R44 ;  /* 0x0000802c06007985 */ /* 0x0003e4000c101d04 */
[----:B-1----:R-:W-:Y:S05]  /*28600*/  RET.REL.NODEC R2 `(_ZN5flash24flash_fwd_splitkv_kernelI23Flash_fwd_kernel_traitsILi128ELi64ELi128ELi4ELb0ELb0EN7cutlass6half_tE19Flash_kernel_traitsILi128ELi64ELi128ELi4ES3_EELb1ELb0ELb0ELb0ELb0ELb1ELb0ELb1EEEvNS_16Flash_fwd_paramsE) ;  /* 0xfffffd78027c7950 */ /* 0x002fea0003c3ffff */
.L_x_1466:
[----:B------:R-:W-:Y:S01]  /*28610*/  MOV R3, 0x1f ;  /* 0x0000001f00037802 */ /* 0x000fe20000000f00 */
[----:B------:R-:W-:Y:S01]  /*28620*/  IMAD.MOV.U32 R4, RZ, RZ, 0x2 ;  /* 0x00000002ff047424 */ /* 0x000fe200078e00ff */
[----:B-----5:R-:W-:Y:S01]  /*28630*/  MOV R7, R14 ;  /* 0x0000000e00077202 */ /* 0x020fe20000000f00 */
[----:B------:R-:W-:-:S07]  /*28640*/  IMAD.MOV.U32 R5, RZ, RZ, -0x1 ;  /* 0xffffffffff057424 */ /* 0x000fce00078e00ff */
[----:B-1----:R-:W-:Y:S05]  /*28650*/  WARPSYNC.COLLECTIVE R5, `(.L_x_1478) ;  /* 0x0000000005087348 */ /* 0x002fea0003c00000 */
[----:B------:R2:W3:Y:S02]  /*28660*/  SHFL.BFLY P0, R3, R7, R4, R3 ;  /* 0x0c00000407037389 */ /* 0x0004e40000000003 */
[----:B-123--:R-:W-:Y:S01]  /*28670*/  ENDCOLLECTIVE ;  /* 0x000000000000791b */ /* 0x00efe20003800000 */
.L_x_1478:
[----:B------:R-:W-:Y:S01]  /*28680*/  MOV R11, R3 ;  /* 0x00000003000b7202 */ /* 0x000fe20000000f00 */
[----:B------:R-:W-:Y:S01]  /*28690*/  IMAD.MOV.U32 R3, RZ, RZ, 0x1f ;  /* 0x0000001fff037424 */ /* 0x000fe200078e00ff */
[----:B------:R-:W-:-:S03]  /*286a0*/  MOV R4, 0x1 ;  /* 0x0000000100047802 */ /* 0x000fc60000000f00 */
[----:B------:R-:W-:-:S04]  /*286b0*/  FADD.FTZ R11, R11, R14 ;  /* 0x0000000e0b0b7221 */ /* 0x000fc80000010000 */
[----:B------:R-:W-:-:S07]  /*286c0*/  IMAD.MOV.U32 R7, RZ, RZ, R11 ;  /* 0x000000ffff077224 */ /* 0x000fce00078e000b */
[----:B------:R-:W-:Y:S05]  /*286d0*/  WARPSYNC.COLLECTIVE R5, `(.L_x_1479) ;  /* 0x0000000005087348 */ /* 0x000fea0003c00000 */
[----:B------:R1:W2:Y:S02]  /*286e0*/  SHFL.BFLY P0, R3, R7, R4, R3 ;  /* 0x0c00000407037389 */ /* 0x0002a40000000003 */
[----:B-12---:R-:W-:Y:S01]  /*286f0*/  ENDCOLLECTIVE ;  /* 0x000000000000791b */ /* 0x006fe20003800000 */
.L_x_1479:
[----:B------:R-:W-:Y:S01]  /*28700*/  MOV R10, R3 ;  /* 0x00000003000a7202 */ /* 0x000fe20000000f00 */
[----:B------:R-:W-:Y:S01]  /*28710*/  IMAD.MOV.U32 R7, RZ, RZ, R252 ;  /* 0x000000ffff077224 */ /* 0x000fe200078e00fc */
[----:B------:R-:W-:Y:S02]  /*28720*/  MOV R3, 0x1f ;  /* 0x0000001f00037802 */ /* 0x000fe40000000f00 */
[----:B------:R-:W-:Y:S01]  /*28730*/  MOV R4, 0x2 ;  /* 0x0000000200047802 */ /* 0x000fe20000000f00 */
[----:B------:R-:W-:-:S07]  /*28740*/  FADD.FTZ R10, R11, R10 ;  /* 0x0000000a0b0a7221 */ /* 0x000fce0000010000 */
[----:B------:R-:W-:Y:S05]  /*28750*/  WARPSYNC.COLLECTIVE R5, `(.L_x_1480) ;  /* 0x0000000005087348 */ /* 0x000fea0003c00000 */
[----:B------:R1:W2:Y:S02]  /*28760*/  SHFL.BFLY P0, R3, R7, R4, R3 ;  /* 0x0c00000407037389 */ /* 0x0002a40000000003 */
[----:B-12---:R-:W-:Y:S01]  /*28770*/  ENDCOLLECTIVE ;  /* 0x000000000000791b */ /* 0x006fe20003800000 */
.L_x_1480:
[----:B------:R-:W-:Y:S01]  /*28780*/  FADD.FTZ R252, R3, R252 ;  /* 0x000000fc03fc7221 */ /* 0x000fe20000010000 */
[----:B------:R-:W-:Y:S02]  /*28790*/  MOV R3, 0x1f ;  /* 0x0000001f00037802 */ /* 0x000fe40000000f00 */
[----:B------:R-:W-:Y:S01]  /*287a0*/  MOV R4, 0x1 ;  /* 0x0000000100047802 */ /* 0x000fe20000000f00 */
[----:B------:R-:W-:-:S07]  /*287b0*/  IMAD.MOV.U32 R7, RZ, RZ, R252 ;  /* 0x000000ffff077224 */ /* 0x000fce00078e00fc */
[----:B------:R-:W-:Y:S05]  /*287c0*/  WARPSYNC.COLLECTIVE R5, `(.L_x_1481) ;  /* 0x0000000005087348 */ /* 0x000fea0003c00000 */
[----:B------:R1:W2:Y:S02]  /*287d0*/  SHFL.BFLY P0, R3, R7, R4, R3 ;  /* 0x0c00000407037389 */ /* 0x0002a40000000003 */
[----:B-12---:R-:W-:Y:S01]  /*287e0*/  ENDCOLLECTIVE ;  /* 0x000000000000791b */ /* 0x006fe20003800000 */
.L_x_1481:
[----:B------:R-:W-:Y:S05]  /*287f0*/  BRA `(.L_x_1482) ;  /* 0xffffffe400587947 */ /* 0x000fea000383ffff */
.L_x_1483:
        /* <DEDUP_REMOVED lines=16> */
.L_x_8327:


//--------------------- .text._ZN5flash24flash_fwd_splitkv_kernelI23Flash_fwd_kernel_traitsILi128ELi64ELi128ELi4ELb0ELb0EN7cutlass6half_tE19Flash_kernel_traitsILi128ELi64ELi128ELi4ES3_EELb1ELb0ELb0ELb0ELb0ELb0ELb1ELb0EEEvNS_16Flash_fwd_paramsE --------------------------
	.section	.text._ZN5flash24flash_fwd_splitkv_kernelI23Flash_fwd_kernel_traitsILi128ELi64ELi128ELi4ELb0ELb0EN7cutlass6half_tE19Flash_kernel_traitsILi128ELi64ELi128ELi4ES3_EELb1ELb0ELb0ELb0ELb0ELb0ELb1ELb0EEEvNS_16Flash_fwd_paramsE,"ax",@progbits
	.align	128
        .global         _ZN5flash24flash_fwd_splitkv_kernelI23Flash_fwd_kernel_traitsILi128ELi64ELi128ELi4ELb0ELb0EN7cutlass6half_tE19Flash_kernel_traitsILi128ELi64ELi128ELi4ES3_EELb1ELb0ELb0ELb0ELb0ELb0ELb1ELb0EEEvNS_16Flash_fwd_paramsE
        .type           _ZN5flash24flash_fwd_splitkv_kernelI23Flash_fwd_kernel_traitsILi128ELi64ELi128ELi4ELb0ELb0EN7cutlass6half_tE19Flash_kernel_traitsILi128ELi64ELi128ELi4ES3_EELb1ELb0ELb0ELb0ELb0ELb0ELb1ELb0EEEvNS_16Flash_fwd_paramsE,@function
        .size           _ZN5flash24flash_fwd_splitkv_kernelI23Flash_fwd_kernel_traitsILi128ELi64ELi128ELi4ELb0ELb0EN7cutlass6half_tE19Flash_kernel_traitsILi128ELi64ELi128ELi4ES3_EELb1ELb0ELb0ELb0ELb0ELb0ELb1ELb0EEEvNS_16Flash_fwd_paramsE,(.L_x_8366 - _ZN5flash24flash_fwd_splitkv_kernelI23Flash_fwd_kernel_traitsILi128ELi64ELi128ELi4ELb0ELb0EN7cutlass6half_tE19Flash_kernel_traitsILi128ELi64ELi128ELi4ES3_EELb1ELb0ELb0ELb0ELb0ELb0ELb1ELb0EEEvNS_16Flash_fwd_paramsE)
        .other          _ZN5flash24flash_fwd_splitkv_kernelI23Flash_fwd_kernel_traitsILi128ELi64ELi128ELi4ELb0ELb0EN7cutlass6half_tE19Flash_kernel_traitsILi128ELi64ELi128ELi4ES3_EELb1ELb0ELb0ELb0ELb0ELb0ELb1ELb0EEEvNS_16Flash_fwd_paramsE,@"STO_CUDA_ENTRY STV_DEFAULT"
_ZN5flash24flash_fwd_splitkv_kernelI23Flash_fwd_kernel_traitsILi128ELi64ELi128ELi4ELb0ELb0EN7cutlass6half_tE19Flash_kernel_traitsILi128ELi64ELi128ELi4ES3_EELb1ELb0ELb0ELb0ELb0ELb0ELb1ELb0EEEvNS_16Flash_fwd_paramsE:
.text._ZN5flash24flash_fwd_splitkv_kernelI23Flash_fwd_kernel_traitsILi128ELi64ELi128ELi4ELb0ELb0EN7cutlass6half_tE19Flash_kernel_traitsILi128ELi64ELi128ELi4ES3_EELb1ELb0ELb0ELb0ELb0ELb0ELb1ELb0EEEvNS_16Flash_fwd_paramsE:
[----:B------:R-:W-:Y:S08]  /*0000*/  LDC R1, c[0x0][0x28] ;  /* 0x00000a00ff017b82 */ /* 0x000ff00000000800 */
[----:B------:R-:W1:Y:S01]  /*0010*/  LDC R5, c[0x0][0x270] ;  /* 0x00009c00ff057b82 */ /* 0x000e620000000800 */
[----:B------:R-:W2:Y:S01]  /*0020*/  S2R R20, SR_CTAID.Z ;  /* 0x0000000000147919 */ /* 0x000ea20000002700 */
[----:B------:R-:W-:Y:S01]  /*0030*/  MOV R2, RZ ;  /* 0x000000ff00027202 */ /* 0x000fe20000000f00 */
[----:B------:R-:W-:-:S05]  /*0040*/  ULDC.64 UR12, c[0x0][0x208] ;  /* 0x00008200000c7ab9 */ /* 0x000fca0000000a00 */
[----:B------:R-:W3:Y:S08]  /*0050*/  LDC.64 R8, c[0x0][0x2f0] ;  /* 0x0000bc00ff087b82 */ /* 0x000ef00000000a00 */
[----:B------:R-:W4:Y:S01]  /*0060*/  LDC.64 R12, c[0x0][0x2f8] ;  /* 0x0000be00ff0c7b82 */ /* 0x000f220000000a00 */
[----:B-1----:R-:W1:Y:S01]  /*0070*/  I2F.U32.RP R6, R5 ;  /* 0x0000000500067306 */ /* 0x002e620000209000 */
[----:B------:R-:W-:-:S07]  /*0080*/  ISETP.NE.U32.AND P2, PT, R5, RZ, PT ;  /* 0x000000ff0500720c */ /* 0x000fce0003f45070 */
[----:B-1----:R-:W1:Y:S02]  /*0090*/  MUFU.RCP R4, R6 ;  /* 0x0000000600047308 */ /* 0x002e640000001000 */
[----:B-1----:R-:W-:-:S06]  /*00a0*/  VIADD R4, R4, 0xffffffe ;  /* 0x0ffffffe04047836 */ /* 0x002fcc0000000000 */
[----:B------:R-:W1:Y:S02]  /*00b0*/  F2I.FTZ.U32.TRUNC.NTZ R3, R4 ;  /* 0x0000000400037305 */ /* 0x000e64000021f000 */
[----:B-1----:R-:W-:-:S04]  /*00c0*/  IMAD.MOV R0, RZ, RZ, -R3 ;  /* 0x000000ffff007224 */ /* 0x002fc800078e0a03 */
[----:B------:R-:W-:-:S04]  /*00d0*/  IMAD R7, R0, R5, RZ ;  /* 0x0000000500077224 */ /* 0x000fc800078e02ff */
[----:B------:R-:W-:Y:S02]  /*00e0*/  IMAD.HI.U32 R7, R3, R7, R2 ;  /* 0x0000000703077227 */ /* 0x000fe400078e0002 */
[----:B------:R-:W1:Y:S04]  /*00f0*/  LDC.64 R2, c[0x0][0x300] ;  /* 0x0000c000ff027b82 */ /* 0x000e680000000a00 */
[----:B--2---:R-:W-:-:S04]  /*0100*/  IMAD.HI.U32 R237, R7, R20, RZ ;  /* 0x0000001407ed7227 */ /* 0x004fc800078e00ff */
[----:B------:R-:W-:Y:S01]  /*0110*/  IMAD.MOV R0, RZ, RZ, -R237 ;  /* 0x000000ffff007224 */ /* 0x000fe200078e0aed */
[----:B------:R-:W2:Y:S03]  /*0120*/  LDC.64 R6, c[0x0][0x2f0] ;  /* 0x0000bc00ff067b82 */ /* 0x000ea60000000a00 */
[----:B------:R-:W-:-:S05]  /*0130*/  IMAD R0, R5, R0, R20 ;  /* 0x0000000005007224 */ /* 0x000fca00078e0214 */
[----:B------:R-:W-:Y:S02]  /*0140*/  ISETP.GE.U32.AND P4, PT, R0, R5, PT ;  /* 0x000000050000720c */ /* 0x000fe40003f86070 */
[----:B-1----:R-:W-:-:S04]  /*0150*/  ISETP.NE.U32.AND P0, PT, R2, RZ, PT ;  /* 0x000000ff0200720c */ /* 0x002fc80003f05070 */
[----:B------:R-:W-:-:S07]  /*0160*/  ISETP.NE.AND.EX P0, PT, R3, RZ, PT, P0 ;  /* 0x000000ff0300720c */ /* 0x000fce0003f05300 */
[----:B------:R-:W-:Y:S01]  /*0170*/  @P4 IMAD.IADD R0, R0, 0x1, -R5 ;  /* 0x0000000100004824 */ /* 0x000fe200078e0a05 */
[----:B------:R-:W-:Y:S01]  /*0180*/  @P4 IADD3 R237, R237, 0x1, RZ ;  /* 0x00000001eded4810 */ /* 0x000fe20007ffe0ff */
[----:B------:R-:W1:Y:S01]  /*0190*/  LDC.64 R2, c[0x0][0x2f8] ;  /* 0x0000be00ff027b82 */ /* 0x000e620000000a00 */
[----:B--2---:R-:W-:Y:S02]  /*01a0*/  ISETP.NE.U32.AND P1, PT, R6, RZ, PT ;  /* 0x000000ff0600720c */ /* 0x004fe40003f25070 */
[-C--:B------:R-:W-:Y:S02]  /*01b0*/  ISETP.GE.U32.AND P3, PT, R0, R5.reuse, PT ;  /* 0x000000050000720c */ /* 0x080fe40003f66070 */
[----:B------:R-:W-:Y:S02]  /*01c0*/  ISETP.NE.AND.EX P1, PT, R7, RZ, PT, P1 ;  /* 0x000000ff0700720c */ /* 0x000fe40003f25310 */
[----:B------:R-:W-:Y:S01]  /*01d0*/  MOV R7, 0xffffffff ;  /* 0xffffffff00077802 */ /* 0x000fe20000000f00 */
[----:B------:R-:W2:Y:S08]  /*01e0*/  LDC.U8 R0, c[0x0][0x3c2] ;  /* 0x0000f080ff007b82 */ /* 0x000eb00000000000 */
[----:B------:R-:W-:Y:S01]  /*01f0*/  @P3 VIADD R237, R237, 0x1 ;  /* 0x00000001eded3836 */ /* 0x000fe20000000000 */
[----:B------:R-:W-:-:S05]  /*0200*/  @!P2 LOP3.LUT R237, RZ, R5, RZ, 0x33, !PT ;  /* 0x00000005ffeda212 */ /* 0x000fca00078e33ff */
[----:B---3--:R-:W-:Y:S02]  /*0210*/  IMAD.WIDE R16, R237, 0x4, R8 ;  /* 0x00000004ed107825 */ /* 0x008fe400078e0208 */
[----:B------:R-:W3:Y:S03]  /*0220*/  @P0 LDC.64 R8, c[0x0][0x300] ;  /* 0x0000c000ff080b82 */ /* 0x000ee60000000a00 */
[----:B------:R-:W4:Y:S04]  /*0230*/  @P1 LDG.E R7, desc[UR12][R16.64] ;  /* 0x0000000c10071981 */ /* 0x000f28000c1e1900 */
[----:B------:R-:W4:Y:S01]  /*0240*/  @P1 LDG.E R142, desc[UR12][R16.64+0x4] ;  /* 0x0000040c108e1981 */ /* 0x000f22000c1e1900 */
[----:B--2---:R-:W-:Y:S01]  /*0250*/  ISETP.NE.AND P3, PT, R0, RZ, PT ;  /* 0x000000ff0000720c */ /* 0x004fe20003f65270 */
[----:B------:R-:W-:Y:S01]  /*0260*/  IMAD.MOV.U32 R11, RZ, RZ, RZ ;  /* 0x000000ffff0b7224 */ /* 0x000fe200078e00ff */
[----:B-1----:R-:W-:-:S02]  /*0270*/  ISETP.EQ.U32.AND P2, PT, R2, RZ, PT ;  /* 0x000000ff0200720c */ /* 0x002fc40003f42070 */
[----:B------:R-:W-:Y:S02]  /*0280*/  MOV R10, 0xffffffff ;  /* 0xffffffff000a7802 */ /* 0x000fe40000000f00 */
[----:B------:R-:W-:Y:S01]  /*0290*/  ISETP.EQ.OR.EX P2, PT, R3, RZ, !P3, P2 ;  /* 0x000000ff0300720c */ /* 0x000fe20005f42720 */
[----:B---3--:R-:W-:-:S04]  /*02a0*/  @P0 IMAD.WIDE R14, R237, 0x4, R8 ;  /* 0x00000004ed0e0825 */ /* 0x008fc800078e0208 */
[C---:B----4-:R-:W-:Y:S01]  /*02b0*/  IMAD.WIDE R8, R237.reuse, 0x4, R12 ;  /* 0x00000004ed087825 */ /* 0x050fe200078e020c */
[----:B------:R1:W5:Y:S07]  /*02c0*/  @P0 LDG.E R11, desc[UR12][R14.64] ;  /* 0x0000000c0e0b0981 */ /* 0x00036e000c1e1900 */
[----:B------:R1:W5:Y:S01]  /*02d0*/  @!P2 LDG.E R10, desc[UR12][R8.64] ;  /* 0x0000000c080aa981 */ /* 0x000362000c1e1900 */
[----:B------:R-:W-:Y:S02]  /*02e0*/  ISETP.NE.U32.AND P0, PT, R2, RZ, PT ;  /* 0x000000ff0200720c */ /* 0x000fe40003f05070 */
[----:B------:R-:W-:Y:S01]  /*02f0*/  IADD3 R2, -R237, RZ, RZ ;  /* 0x000000ffed027210 */ /* 0x000fe20007ffe1ff */
[----:B------:R-:W2:Y:S01]  /*0300*/  S2R R35, SR_CTAID.X ;  /* 0x0000000000237919 */ /* 0x000ea20000002500 */
[----:B------:R-:W-:Y:S01]  /*0310*/  ISETP.NE.AND.EX P0, PT, R3, RZ, PT, P0 ;  /* 0x000000ff0300720c */ /* 0x000fe20003f05300 */
[----:B------:R-:W3:Y:S02]  /*0320*/  S2R R0, SR_CTAID.Y ;  /* 0x0000000000007919 */ /* 0x000ee40000002600 */
[----:B------:R-:W-:-:S02]  /*0330*/  IMAD R20, R5, R2, R20 ;  /* 0x0000000205147224 */ /* 0x000fc400078e0214 */
[----:B------:R-:W-:-:S06]  /*0340*/  @P1 IMAD.IADD R142, R142, 0x1, -R7 ;  /* 0x000000018e8e1824 */ /* 0x000fcc00078e0a07 */
[----:B------:R-:W4:Y:S02]  /*0350*/  @!P1 LDC R142, c[0x0][0x2c4] ;  /* 0x0000b100ff8e9b82 */ /* 0x000f240000000800 */
[----:B-123--:R-:W-:Y:S05]  /*0360*/  @!P0 BRA `(.L_x_1484) ;  /* 0x0000000000108947 */ /* 0x00efea0003800000 */
[----:B------:R-:W2:Y:S02]  /*0370*/  @P3 LDG.E R3, desc[UR12][R8.64+0x4] ;  /* 0x0000040c08033981 */ /* 0x000ea4000c1e1900 */
[----:B--2--5:R-:W-:-:S06]  /*0380*/  @P3 IADD3 R4, R3, -R10, RZ ;  /* 0x8000000a03043210 */ /* 0x024fcc0007ffe0ff */
[----:B------:R2:W5:Y:S01]  /*0390*/  @!P3 LDG.E R4, desc[UR12][R8.64] ;  /* 0x0000000c0804b981 */ /* 0x000562000c1e1900 */
[----:B------:R-:W-:Y:S05]  /*03a0*/  BRA `(.L_x_1485) ;  /* 0x0000000000047947 */ /* 0x000fea0003800000 */
.L_x_1484:
[----:B------:R-:W1:Y:S02]  /*03b0*/  LDC R4, c[0x0][0x2c8] ;  /* 0x0000b200ff047b82 */ /* 0x000e640000000800 */
.L_x_1485:
[----:B------:R-:W3:Y:S02]  /*03c0*/  LDC.64 R2, c[0x0][0x308] ;  /* 0x0000c200ff027b82 */ /* 0x000ee40000000a00 */
[----:B---3--:R-:W-:-:S04]  /*03d0*/  ISETP.NE.U32.AND P3, PT, R2, RZ, PT ;  /* 0x000000ff0200720c */ /* 0x008fc80003f65070 */
[----:B------:R-:W-:-:S13]  /*03e0*/  ISETP.NE.AND.EX P3, PT, R3, RZ, PT, P3 ;  /* 0x000000ff0300720c */ /* 0x000fda0003f65330 */
[----:B------:R-:W3:Y:S02]  /*03f0*/  @P3 LDC.64 R2, c[0x0][0x308] ;  /* 0x0000c200ff023b82 */ /* 0x000ee40000000a00 */
[----:B---3--:R-:W-:-:S05]  /*0400*/  @P3 IMAD.WIDE R2, R237, 0x4, R2 ;  /* 0x00000004ed023825 */ /* 0x008fca00078e0202 */
[----:B------:R3:W5:Y:S01]  /*0410*/  @P3 LDG.E R18, desc[UR12][R2.64] ;  /* 0x0000000c02123981 */ /* 0x000762000c1e1900 */
[----:B------:R-:W-:-:S05]  /*0420*/  IMAD.SHL.U32 R141, R35, 0x40, RZ ;  /* 0x00000040238d7824 */ /* 0x000fca00078e00ff */
[----:B----4-:R-:W-:-:S13]  /*0430*/  ISETP.GT.AND P0, PT, R142, R141, PT ;  /* 0x0000008d8e00720c */ /* 0x010fda0003f04270 */
[----:B------:R-:W-:Y:S05]  /*0440*/  @!P0 EXIT ;  /* 0x000000000000894d */ /* 0x000fea0003800000 */
[----:B--2---:R-:W2:Y:S01]  /*0450*/  LDC R9, c[0x0][0x10] ;  /* 0x00000400ff097b82 */ /* 0x004ea20000000800 */
[----:B-----5:R-:W-:Y:S01]  /*0460*/  @P3 IMAD.IADD R39, R18, 0x1, -R11 ;  /* 0x0000000112273824 */ /* 0x020fe200078e0a0b */
[----:B------:R-:W4:Y:S06]  /*0470*/  S2R R42, SR_TID.X ;  /* 0x00000000002a7919 */ /* 0x000f2c0000002100 */
[----:B---3--:R-:W3:Y:S08]  /*0480*/  LDC R3, c[0x0][0x2c8] ;  /* 0x0000b200ff037b82 */ /* 0x008ef00000000800 */
[----:B------:R-:W1:Y:S01]  /*0490*/  @!P3 LDC R8, c[0x0][0x2cc] ;  /* 0x0000b300ff08bb82 */ /* 0x000e620000000800 */
[----:B--2---:R-:W-:-:S04]  /*04a0*/  IABS R13, R9 ;  /* 0x00000009000d7213 */ /* 0x004fc80000000000 */
[----:B------:R-:W2:Y:S01]  /*04b0*/  I2F.RP R2, R13 ;  /* 0x0000000d00027306 */ /* 0x000ea20000209400 */
[----:B---3--:R-:W-:-:S05]  /*04c0*/  VIADD R3, R3, 0x7f ;  /* 0x0000007f03037836 */ /* 0x008fca0000000000 */
[----:B------:R-:W-:-:S04]  /*04d0*/  SHF.R.S32.HI R16, RZ, 0x1f, R3 ;  /* 0x0000001fff107819 */ /* 0x000fc80000011403 */
[----:B------:R-:W-:Y:S01]  /*04e0*/  LEA.HI R16, R16, R3, RZ, 0x7 ;  /* 0x0000000310107211 */ /* 0x000fe200078f38ff */
[----:B--2---:R-:W2:Y:S03]  /*04f0*/  MUFU.RCP R14, R2 ;  /* 0x00000002000e7308 */ /* 0x004ea60000001000 */
[----:B------:R-:W-:-:S05]  /*0500*/  LEA.HI.SX32 R16, R16, R9, 0x19 ;  /* 0x0000000910107211 */ /* 0x000fca00078fcaff */
[----:B------:R-:W-:-:S05]  /*0510*/  VIADD R16, R16, 0xffffffff ;  /* 0xffffffff10107836 */ /* 0x000fca0000000000 */
[----:B------:R-:W-:Y:S02]  /*0520*/  IABS R3, R16 ;  /* 0x0000001000037213 */ /* 0x000fe40000000000 */
[-C--:B------:R-:W-:Y:S01]  /*0530*/  LOP3.LUT R16, R16, R9.reuse, RZ, 0x3c, !PT ;  /* 0x0000000910107212 */ /* 0x080fe200078e3cff */
[----:B--2---:R-:W-:Y:S01]  /*0540*/  VIADD R14, R14, 0xffffffe ;  /* 0x0ffffffe0e0e7836 */ /* 0x004fe20000000000 */
[----:B------:R-:W-:Y:S02]  /*0550*/  IABS R2, R9 ;  /* 0x0000000900027213 */ /* 0x000fe40000000000 */
[----:B------:R-:W-:Y:S01]  /*0560*/  ISETP.GE.AND P0, PT, R16, RZ, PT ;  /* 0x000000ff1000720c */ /* 0x000fe20003f06270 */
[----:B------:R-:W2:Y:S02]  /*0570*/  F2I.FTZ.U32.TRUNC.NTZ R15, R14 ;  /* 0x0000000e000f7305 */ /* 0x000ea4000021f000 */
[----:B------:R-:W-:Y:S02]  /*0580*/  IMAD.MOV R2, RZ, RZ, -R2 ;  /* 0x000000ffff027224 */ /* 0x000fe400078e0a02 */
[----:B--2---:R-:W-:-:S02]  /*0590*/  IMAD.MOV R6, RZ, RZ, -R15 ;  /* 0x000000ffff067224 */ /* 0x004fc400078e0a0f */
[----:B------:R-:W-:Y:S02]  /*05a0*/  IMAD.MOV.U32 R14, RZ, RZ, RZ ;  /* 0x000000ffff0e7224 */ /* 0x000fe400078e00ff */
[----:B------:R-:W-:-:S04]  /*05b0*/  IMAD R6, R6, R13, RZ ;  /* 0x0000000d06067224 */ /* 0x000fc800078e02ff */
[----:B------:R-:W-:-:S06]  /*05c0*/  IMAD.HI.U32 R6, R15, R6, R14 ;  /* 0x000000060f067227 */ /* 0x000fcc00078e000e */
[----:B------:R-:W-:Y:S02]  /*05d0*/  IMAD.HI.U32 R12, R6, R3, RZ ;  /* 0x00000003060c7227 */ /* 0x000fe400078e00ff */
[----:B------:R-:W2:Y:S02]  /*05e0*/  LDC R6, c[0x0][0x398] ;  /* 0x0000e600ff067b82 */ /* 0x000ea40000000800 */
[----:B------:R-:W-:-:S05]  /*05f0*/  IMAD R14, R12, R2, R3 ;  /* 0x000000020c0e7224 */ /* 0x000fca00078e0203 */
[----:B------:R-:W-:Y:S01]  /*0600*/  ISETP.GT.U32.AND P1, PT, R13, R14, PT ;  /* 0x0000000e0d00720c */ /* 0x000fe20003f24070 */
[----:B------:R-:W3:-:S12]  /*0610*/  @!P3 LDC.64 R2, c[0x0][0x318] ;  /* 0x0000c600ff02bb82 */ /* 0x000ed80000000a00 */
[----:B------:R-:W-:Y:S02]  /*0620*/  @!P1 IMAD.IADD R14, R14, 0x1, -R13 ;  /* 0x000000010e0e9824 */ /* 0x000fe400078e0a0d */
[----:B------:R-:W-:Y:S01]  /*0630*/  @!P1 VIADD R12, R12, 0x1 ;  /* 0x000000010c0c9836 */ /* 0x000fe20000000000 */
[----:B------:R-:W-:Y:S02]  /*0640*/  ISETP.NE.AND P1, PT, R9, RZ, PT ;  /* 0x000000ff0900720c */ /* 0x000fe40003f25270 */
[----:B------:R-:W-:Y:S02]  /*0650*/  ISETP.GE.U32.AND P4, PT, R14, R13, PT ;  /* 0x0000000d0e00720c */ /* 0x000fe40003f86070 */
[----:B---3--:R-:W-:Y:S02]  /*0660*/  @!P3 ISETP.NE.U32.AND P2, PT, R2, RZ, PT ;  /* 0x000000ff0200b20c */ /* 0x008fe40003f45070 */
[----:B------:R-:W-:Y:S02]  /*0670*/  IADD3 R2, -R142, 0xbf, R141 ;  /* 0x000000bf8e027810 */ /* 0x000fe40007ffe18d */
[----:B------:R-:W-:-:S07]  /*0680*/  @!P3 ISETP.NE.AND.EX P2, PT, R3, RZ, PT, P2 ;  /* 0x000000ff0300b20c */ /* 0x000fce0003f45320 */
[----:B------:R-:W-:Y:S01]  /*0690*/  @P4 VIADD R12, R12, 0x1 ;  /* 0x000000010c0c4836 */ /* 0x000fe20000000000 */
[----:B-1----:R-:W-:-:S03]  /*06a0*/  @!P3 SEL R8, R8, RZ, P2 ;  /* 0x000000ff0808b207 */ /* 0x002fc60001000000 */
[----:B------:R-:W-:Y:S01]  /*06b0*/  @!P0 IMAD.MOV R12, RZ, RZ, -R12 ;  /* 0x000000ffff0c8224 */ /* 0x000fe200078e0a0c */
[----:B------:R-:W-:Y:S02]  /*06c0*/  @!P1 LOP3.LUT R12, RZ, R9, RZ, 0x33, !PT ;  /* 0x00000009ff0c9212 */ /* 0x000fe400078e33ff */
[----:B------:R-:W-:-:S03]  /*06d0*/  @!P3 IADD3 R39, R8, R4, -R11 ;  /* 0x000000040827b210 */ /* 0x000fc60007ffe80b */
[----:B------:R-:W-:Y:S01]  /*06e0*/  IMAD R228, R12, R0, RZ ;  /* 0x000000000ce47224 */ /* 0x000fe200078e02ff */
[----:B--2---:R-:W-:Y:S01]  /*06f0*/  IADD3 R2, R2, R6, R39 ;  /* 0x0000000602027210 */ /* 0x004fe20007ffe027 */
[----:B------:R-:W-:-:S03]  /*0700*/  VIADD R4, R39, 0x7f ;  /* 0x0000007f27047836 */ /* 0x000fc60000000000 */
[----:B------:R-:W-:Y:S02]  /*0710*/  SHF.R.S32.HI R9, RZ, 0x1f, R2 ;  /* 0x0000001fff097819 */ /* 0x000fe40000011402 */
[----:B------:R-:W-:Y:S02]  /*0720*/  SHF.R.S32.HI R3, RZ, 0x1f, R4 ;  /* 0x0000001fff037819 */ /* 0x000fe40000011404 */
[----:B------:R-:W-:Y:S02]  /*0730*/  LEA.HI R9, R9, R2, RZ, 0x7 ;  /* 0x0000000209097211 */ /* 0x000fe400078f38ff */
[----:B------:R-:W-:Y:S02]  /*0740*/  LEA.HI R3, R3, R4, RZ, 0x7 ;  /* 0x0000000403037211 */ /* 0x000fe400078f38ff */
[----:B------:R-:W-:Y:S02]  /*0750*/  SHF.R.S32.HI R9, RZ, 0x7, R9 ;  /* 0x00000007ff097819 */ /* 0x000fe40000011409 */
[----:B------:R-:W-:-:S04]  /*0760*/  SHF.R.S32.HI R3, RZ, 0x7, R3 ;  /* 0x00000007ff037819 */ /* 0x000fc80000011403 */
[----:B------:R-:W-:-:S04]  /*0770*/  VIADDMNMX R12, R228, R12, R3, PT ;  /* 0x0000000ce40c7246 */ /* 0x000fc80003800103 */
[----:B------:R-:W-:-:S04]  /*0780*/  VIMNMX R37, R12, R9, PT ;  /* 0x000000090c257248 */ /* 0x000fc80003fe0100 */
[----:B------:R-:W-:-:S13]  /*0790*/  ISETP.GE.AND P0, PT, R228, R37, PT ;  /* 0x00000025e400720c */ /* 0x000fda0003f06270 */
[----:B----4-:R-:W-:Y:S05]  /*07a0*/  @!P0 BRA `(.L_x_1486) ;  /* 0x0000000800148947 */ /* 0x010fea0003800000 */
[----:B------:R-:W1:Y:S01]  /*07b0*/  LDC.64 R2, c[0x0][0x2c0] ;  /* 0x0000b000ff027b82 */ /* 0x000e620000000a00 */
[----:B------:R-:W-:Y:S01]  /*07c0*/  SHF.R.S32.HI R7, RZ, 0x1f, R42 ;  /* 0x0000001fff077819 */ /* 0x000fe2000001142a */
[----:B------:R-:W-:Y:S01]  /*07d0*/  IMAD.IADD R142, R142, 0x1, -R141 ;  /* 0x000000018e8e7824 */ /* 0x000fe200078e0a8d */
[----:B------:R-:W-:Y:S01]  /*07e0*/  ULDC UR4, c[0x0][0x2dc] ;  /* 0x0000b70000047ab9 */ /* 0x000fe20000000800 */
[----:B------:R-:W-:Y:S01]  /*07f0*/  BSSY B0, `(.L_x_1487) ;  /* 0x0000025000007945 */ /* 0x000fe20003800000 */
[----:B------:R-:W-:-:S04]  /*0800*/  LEA.HI R4, R7, R42, RZ, 0x4 ;  /* 0x0000002a07047211 */ /* 0x000fc800078f20ff */
[----:B------:R-:W-:-:S05]  /*0810*/  LOP3.LUT R7, R4, 0xfffffff0, RZ, 0xc0, !PT ;  /* 0xfffffff004077812 */ /* 0x000fca00078ec0ff */
[----:B------:R-:W-:-:S05]  /*0820*/  IMAD.IADD R42, R42, 0x1, -R7 ;  /* 0x000000012a2a7824 */ /* 0x000fca00078e0a07 */
[----:B------:R-:W-:Y:S01]  /*0830*/  ISETP.NE.AND P6, PT, R42, RZ, PT ;  /* 0x000000ff2a00720c */ /* 0x000fe20003fc5270 */
[----:B-1----:R-:W-:-:S04]  /*0840*/  IMAD R2, R0, R2, R237 ;  /* 0x0000000200027224 */ /* 0x002fc800078e02ed */
[----:B------:R-:W-:Y:S01]  /*0850*/  IMAD R0, R2, R5, R20 ;  /* 0x0000000502007224 */ /* 0x000fe200078e0214 */
[----:B------:R-:W-:Y:S01]  /*0860*/  SHF.R.S32.HI R5, RZ, 0x4, R4 ;  /* 0x00000004ff057819 */ /* 0x000fe20000011404 */
[----:B------:R-:W-:Y:S02]  /*0870*/  IMAD.SHL.U32 R2, R42, 0x4, RZ ;  /* 0x000000042a027824 */ /* 0x000fe400078e00ff */
[----:B------:R-:W-:Y:S01]  /*0880*/  IMAD R0, R0, R3, R141 ;  /* 0x0000000300007224 */ /* 0x000fe200078e028d */
[CC--:B------:R-:W-:Y:S01]  /*0890*/  ISETP.GE.AND P4, PT, R5.reuse, R142.reuse, PT ;  /* 0x0000008e0500720c */ /* 0x0c0fe20003f86270 */
[C---:B------:R-:W-:Y:S01]  /*08a0*/  VIADD R19, R5.reuse, 0x8 ;  /* 0x0000000805137836 */ /* 0x040fe20000000000 */
[--C-:B------:R-:W-:Y:S01]  /*08b0*/  SHF.R.S32.HI R3, RZ, 0x1f, R2.reuse ;  /* 0x0000001fff037819 */ /* 0x100fe20000011402 */
[----:B------:R-:W-:Y:S01]  /*08c0*/  IMAD R7, R0, UR4, RZ ;  /* 0x0000000400077c24 */ /* 0x000fe2000f8e02ff */
[----:B------:R-:W-:Y:S01]  /*08d0*/  ULDC.64 UR4, c[0x0][0x288] ;  /* 0x0000a20000047ab9 */ /* 0x000fe20000000a00 */
[----:B------:R-:W-:Y:S01]  /*08e0*/  VIADD R17, R5, 0x10 ;  /* 0x0000001005117836 */ /* 0x000fe20000000000 */
[----:B------:R-:W-:Y:S01]  /*08f0*/  ISETP.GE.AND P3, PT, R19, R142, PT ;  /* 0x0000008e1300720c */ /* 0x000fe20003f66270 */
[----:B------:R-:W-:-:S03]  /*0900*/  IMAD.WIDE R8, R5, 0x80, R2 ;  /* 0x0000008005087825 */ /* 0x000fc600078e0202 */
[----:B------:R-:W-:Y:S01]  /*0910*/  ISETP.GE.AND P2, PT, R17, R142, PT ;  /* 0x0000008e1100720c */ /* 0x000fe20003f46270 */
[----:B------:R-:W-:Y:S01]  /*0920*/  VIADD R15, R5, 0x18 ;  /* 0x00000018050f7836 */ /* 0x000fe20000000000 */
[----:B------:R-:W-:Y:S01]  /*0930*/  IADD3 R4, P0, R7, R8, RZ ;  /* 0x0000000807047210 */ /* 0x000fe20007f1e0ff */
[C---:B------:R-:W-:Y:S02]  /*0940*/  VIADD R13, R5.reuse, 0x20 ;  /* 0x00000020050d7836 */ /* 0x040fe40000000000 */
[----:B------:R-:W-:Y:S01]  /*0950*/  VIADD R11, R5, 0x28 ;  /* 0x00000028050b7836 */ /* 0x000fe20000000000 */
[----:B------:R-:W-:Y:S01]  /*0960*/  LEA.HI.X.SX32 R7, R7, R9, 0x1, P0 ;  /* 0x0000000907077211 */ /* 0x000fe200000f0eff */
[----:B------:R-:W-:Y:S01]  /*0970*/  VIADD R9, R5, 0x30 ;  /* 0x0000003005097836 */ /* 0x000fe20000000000 */
[----:B------:R-:W-:Y:S01]  /*0980*/  LEA R20, P0, R4, UR4, 0x2 ;  /* 0x0000000404147c11 */ /* 0x000fe2000f8010ff */
[----:B------:R-:W-:Y:S01]  /*0990*/  VIADD R6, R2, 0x40 ;  /* 0x0000004002067836 */ /* 0x000fe20000000000 */
[----:B------:R-:W-:-:S02]  /*09a0*/  ISETP.GE.AND P5, PT, R15, R142, PT ;  /* 0x0000008e0f00720c */ /* 0x000fc40003fa6270 */
[----:B------:R-:W-:Y:S02]  /*09b0*/  LEA.HI.X R21, R4, UR5, R7, 0x2, P0 ;  /* 0x0000000504157c11 */ /* 0x000fe400080f1407 */
[-C--:B------:R-:W-:Y:S02]  /*09c0*/  ISETP.GE.AND P0, PT, R13, R142.reuse, PT ;  /* 0x0000008e0d00720c */ /* 0x080fe40003f06270 */
[----:B------:R-:W-:Y:S01]  /*09d0*/  ISETP.GE.AND P1, PT, R11, R142, PT ;  /* 0x0000008e0b00720c */ /* 0x000fe20003f26270 */
[----:B------:R-:W-:-:S12]  /*09e0*/  @P4 BRA `(.L_x_1488) ;  /* 0x0000000000144947 */ /* 0x000fd80003800000 */
[----:B------:R-:W-:Y:S02]  /*09f0*/  ULDC UR4, c[0x0][0x2d0] ;  /* 0x0000b40000047ab9 */ /* 0x000fe40000000800 */
[----:B------:R-:W-:-:S13]  /*0a00*/  ISETP.GE.AND P4, PT, R2, UR4, PT ;  /* 0x0000000402007c0c */ /* 0x000fda000bf86270 */
[----:B------:R1:W-:Y:S01]  /*0a10*/  @!P4 STG.E.128 desc[UR12][R20.64], RZ ;  /* 0x000000ff1400c986 */ /* 0x0003e2000c101d0c */
[----:B------:R-:W-:-:S13]  /*0a20*/  ISETP.GE.AND P4, PT, R6, UR4, PT ;  /* 0x0000000406007c0c */ /* 0x000fda000bf86270 */
[----:B------:R1:W-:Y:S02]  /*0a30*/  @!P4 STG.E.128 desc[UR12][R20.64+0x100], RZ ;  /* 0x000100ff1400c986 */ /* 0x0003e4000c101d0c */
.L_x_1488:
[----:B------:R-:W-:Y:S05]  /*0a40*/  BSYNC B0 ;  /* 0x0000000000007941 */ /* 0x000fea0003800000 */
.L_x_1487:
[----:B------:R-:W-:Y:S01]  /*0a50*/  BSSY B0, `(.L_x_1489) ;  /* 0x0000009000007945 */ /* 0x000fe20003800000 */
[----:B------:R-:W-:Y:S02]  /*0a60*/  ISETP.GE.AND P4, PT, R9, R142, PT ;  /* 0x0000008e0900720c */ /* 0x000fe40003f86270 */
[----:B------:R-:W-:Y:S01]  /*0a70*/  IADD3 R7, R5, 0x38, RZ ;  /* 0x0000003805077810 */ /* 0x000fe20007ffe0ff */
[----:B------:R-:W-:Y:S05]  /*0a80*/  @P3 BRA `(.L_x_1490) ;  /* 0x0000000000143947 */ /* 0x000fea0003800000 */
[----:B------:R-:W-:Y:S02]  /*0a90*/  ULDC UR4, c[0x0][0x2d0] ;  /* 0x0000b40000047ab9 */ /* 0x000fe40000000800 */
[----:B------:R-:W-:-:S13]  /*0aa0*/  ISETP.GE.AND P3, PT, R2, UR4, PT ;  /* 0x0000000402007c0c */ /* 0x000fda000bf66270 */
[----:B------:R2:W-:Y:S01]  /*0ab0*/  @!P3 STG.E.128 desc[UR12][R20.64+0x1000], RZ ;  /* 0x001000ff1400b986 */ /* 0x0005e2000c101d0c */
[----:B------:R-:W-:-:S13]  /*0ac0*/  ISETP.GE.AND P3, PT, R6, UR4, PT ;  /* 0x0000000406007c0c */ /* 0x000fda000bf66270 */
[----:B------:R2:W-:Y:S02]  /*0ad0*/  @!P3 STG.E.128 desc[UR12][R20.64+0x1100], RZ ;  /* 0x001100ff1400b986 */ /* 0x0005e4000c101d0c */
.L_x_1490:
[----:B------:R-:W-:Y:S05]  /*0ae0*/  BSYNC B0 ;  /* 0x0000000000007941 */ /* 0x000fea0003800000 */
.L_x_1489:
[----:B------:R-:W-:Y:S01]  /*0af0*/  BSSY B0, `(.L_x_1491) ;  /* 0x0000008000007945 */ /* 0x000fe20003800000 */
[----:B------:R-:W-:-:S03]  /*0b00*/  ISETP.GE.AND P3, PT, R7, R142, PT ;  /* 0x0000008e0700720c */ /* 0x000fc60003f66270 */
[----:B------:R-:W-:Y:S10]  /*0b10*/  @P2 BRA `(.L_x_1492) ;  /* 0x0000000000142947 */ /* 0x000ff40003800000 */
[----:B------:R-:W-:Y:S02]  /*0b20*/  ULDC UR4, c[0x0][0x2d0] ;  /* 0x0000b40000047ab9 */ /* 0x000fe40000000800 */
[----:B------:R-:W-:-:S13]  /*0b30*/  ISETP.GE.AND P2, PT, R2, UR4, PT ;  /* 0x0000000402007c0c */ /* 0x000fda000bf46270 */
[----:B------:R3:W-:Y:S01]  /*0b40*/  @!P2 STG.E.128 desc[UR12][R20.64+0x2000], RZ ;  /* 0x002000ff1400a986 */ /* 0x0007e2000c101d0c */
[----:B------:R-:W-:-:S13]  /*0b50*/  ISETP.GE.AND P2, PT, R6, UR4, PT ;  /* 0x0000000406007c0c */ /* 0x000fda000bf46270 */
[----:B------:R3:W-:Y:S02]  /*0b60*/  @!P2 STG.E.128 desc[UR12][R20.64+0x2100], RZ ;  /* 0x002100ff1400a986 */ /* 0x0007e4000c101d0c */
.L_x_1492:
[----:B------:R-:W-:Y:S05]  /*0b70*/  BSYNC B0 ;  /* 0x0000000000007941 */ /* 0x000fea0003800000 */
.L_x_1491:
[----:B------:R-:W-:Y:S01]  /*0b80*/  BSSY B0, `(.L_x_1493) ;  /* 0x0000008000007945 */ /* 0x000fe20003800000 */
[----:B------:R-:W-:-:S03]  /*0b90*/  IADD3 R4, P2, R0, R5, RZ ;  /* 0x0000000500047210 */ /* 0x000fc60007f5e0ff */
[----:B------:R-:W-:Y:S10]  /*0ba0*/  @P5 BRA `(.L_x_1494) ;  /* 0x0000000000145947 */ /* 0x000ff40003800000 */
[----:B------:R-:W-:Y:S02]  /*0bb0*/  ULDC UR4, c[0x0][0x2d0] ;  /* 0x0000b40000047ab9 */ /* 0x000fe40000000800 */
[----:B------:R-:W-:-:S13]  /*0bc0*/  ISETP.GE.AND P5, PT, R2, UR4, PT ;  /* 0x0000000402007c0c */ /* 0x000fda000bfa6270 */
[----:B------:R4:W-:Y:S01]  /*0bd0*/  @!P5 STG.E.128 desc[UR12][R20.64+0x3000], RZ ;  /* 0x003000ff1400d986 */ /* 0x0009e2000c101d0c */
[----:B------:R-:W-:-:S13]  /*0be0*/  ISETP.GE.AND P5, PT, R6, UR4, PT ;  /* 0x0000000406007c0c */ /* 0x000fda000bfa6270 */
[----:B------:R4:W-:Y:S02]  /*0bf0*/  @!P5 STG.E.128 desc[UR12][R20.64+0x3100], RZ ;  /* 0x003100ff1400d986 */ /* 0x0009e4000c101d0c */
.L_x_1494:
[----:B------:R-:W-:Y:S05]  /*0c00*/  BSYNC B0 ;  /* 0x0000000000007941 */ /* 0x000fea0003800000 */
.L_x_1493:
[----:B------:R-:W-:Y:S01]  /*0c10*/  BSSY B0, `(.L_x_1495) ;  /* 0x0000009000007945 */ /* 0x000fe20003800000 */
[----:B------:R-:W-:Y:S02]  /*0c20*/  ISETP.GE.OR P5, PT, R5, R142, P6 ;  /* 0x0000008e0500720c */ /* 0x000fe400037a6670 */
[----:B------:R-:W-:Y:S01]  /*0c30*/  SHF.R.S32.HI R0, RZ, 0x1f, R0 ;  /* 0x0000001fff007819 */ /* 0x000fe20000011400 */
[----:B------:R-:W-:Y:S05]  /*0c40*/  @P0 BRA `(.L_x_1496) ;  /* 0x0000000000140947 */ /* 0x000fea0003800000 */
[----:B------:R-:W-:Y:S02]  /*0c50*/  ULDC UR4, c[0x0][0x2d0] ;  /* 0x0000b40000047ab9 */ /* 0x000fe40000000800 */
[----:B------:R-:W-:-:S13]  /*0c60*/  ISETP.GE.AND P0, PT, R2, UR4, PT ;  /* 0x0000000402007c0c */ /* 0x000fda000bf06270 */
[----:B------:R1:W-:Y:S01]  /*0c70*/  @!P0 STG.E.128 desc[UR12][R20.64+0x4000], RZ ;  /* 0x004000ff14008986 */ /* 0x0003e2000c101d0c */
[----:B------:R-:W-:-:S13]  /*0c80*/  ISETP.GE.AND P0, PT, R6, UR4, PT ;  /* 0x0000000406007c0c */ /* 0x000fda000bf06270 */
[----:B------:R1:W-:Y:S02]  /*0c90*/  @!P0 STG.E.128 desc[UR12][R20.64+0x4100], RZ ;  /* 0x004100ff14008986 */ /* 0x0003e4000c101d0c */
.L_x_1496:
[----:B------:R-:W-:Y:S05]  /*0ca0*/  BSYNC B0 ;  /* 0x0000000000007941 */ /* 0x000fea0003800000 */
.L_x_1495:
[----:B------:R-:W-:Y:S04]  /*0cb0*/  BSSY B0, `(.L_x_1497) ;  /* 0x0000007000007945 */ /* 0x000fe80003800000 */
[----:B------:R-:W-:Y:S05]  /*0cc0*/  @P1 BRA `(.L_x_1498) ;  /* 0x0000000000141947 */ /* 0x000fea0003800000 */
[----:B------:R-:W-:Y:S02]  /*0cd0*/  ULDC UR4, c[0x0][0x2d0] ;  /* 0x0000b40000047ab9 */ /* 0x000fe40000000800 */
[----:B------:R-:W-:Y:S02]  /*0ce0*/  ISETP.GE.AND P1, PT, R2, UR4, PT ;  /* 0x0000000402007c0c */ /* 0x000fe4000bf26270 */
[----:B------:R-:W-:-:S11]  /*0cf0*/  ISETP.GE.AND P0, PT, R6, UR4, PT ;  /* 0x0000000406007c0c */ /* 0x000fd6000bf06270 */
[----:B------:R1:W-:Y:S04]  /*0d00*/  @!P1 STG.E.128 desc[UR12][R20.64+0x5000], RZ ;  /* 0x005000ff14009986 */ /* 0x0003e8000c101d0c */
[----:B------:R1:W-:Y:S02]  /*0d10*/  @!P0 STG.E.128 desc[UR12][R20.64+0x5100], RZ ;  /* 0x005100ff14008986 */ /* 0x0003e4000c101d0c */
.L_x_1498:
[----:B------:R-:W-:Y:S05]  /*0d20*/  BSYNC B0 ;  /* 0x0000000000007941 */ /* 0x000fea0003800000 */
.L_x_1497:
[----:B------:R-:W-:Y:S04]  /*0d30*/  BSSY B0, `(.L_x_1499) ;  /* 0x0000007000007945 */ /* 0x000fe80003800000 */
[----:B------:R-:W-:Y:S05]  /*0d40*/  @P4 BRA `(.L_x_1500) ;  /* 0x0000000000144947 */ /* 0x000fea0003800000 */
[----:B------:R-:W-:Y:S02]  /*0d50*/  ULDC UR4, c[0x0][0x2d0] ;  /* 0x0000b40000047ab9 */ /* 0x000fe40000000800 */
[----:B------:R-:W-:Y:S02]  /*0d60*/  ISETP.GE.AND P1, PT, R2, UR4, PT ;  /* 0x0000000402007c0c */ /* 0x000fe4000bf26270 */
[----:B------:R-:W-:-:S11]  /*0d70*/  ISETP.GE.AND P0, PT, R6, UR4, PT ;  /* 0x0000000406007c0c */ /* 0x000fd6000bf06270 */
[----:B------:R1:W-:Y:S04]  /*0d80*/  @!P1 STG.E.128 desc[UR12][R20.64+0x6000], RZ ;  /* 0x006000ff14009986 */ /* 0x0003e8000c101d0c */
[----:B------:R1:W-:Y:S02]  /*0d90*/  @!P0 STG.E.128 desc[UR12][R20.64+0x6100], RZ ;  /* 0x006100ff14008986 */ /* 0x0003e4000c101d0c */
.L_x_1500:
[----:B------:R-:W-:Y:S05]  /*0da0*/  BSYNC B0 ;  /* 0x0000000000007941 */ /* 0x000fea0003800000 */
.L_x_1499:
[----:B------:R-:W-:Y:S04]  /*0db0*/  BSSY B0, `(.L_x_1501) ;  /* 0x0000007000007945 */ /* 0x000fe80003800000 */
[----:B------:R-:W-:Y:S05]  /*0dc0*/  @P3 BRA `(.L_x_1502) ;  /* 0x0000000000143947 */ /* 0x000fea0003800000 */
[----:B------:R-:W-:Y:S02]  /*0dd0*/  ULDC UR4, c[0x0][0x2d0] ;  /* 0x0000b40000047ab9 */ /* 0x000fe40000000800 */
[----:B------:R-:W-:Y:S02]  /*0de0*/  ISETP.GE.AND P1, PT, R2, UR4, PT ;  /* 0x0000000402007c0c */ /* 0x000fe4000bf26270 */
[----:B------:R-:W-:-:S11]  /*0df0*/  ISETP.GE.AND P0, PT, R6, UR4, PT ;  /* 0x0000000406007c0c */ /* 0x000fd6000bf06270 */
[----:B------:R1:W-:Y:S04]  /*0e00*/  @!P1 STG.E.128 desc[UR12][R20.64+0x7000], RZ ;  /* 0x007000ff14009986 */ /* 0x0003e8000c101d0c */
[----:B------:R1:W-:Y:S02]  /*0e10*/  @!P0 STG.E.128 desc[UR12][R20.64+0x7100], RZ ;  /* 0x007100ff14008986 */ /* 0x0003e4000c101d0c */
.L_x_1502:
[----:B------:R-:W-:Y:S05]  /*0e20*/  BSYNC B0 ;  /* 0x0000000000007941 */ /* 0x000fea0003800000 */
.L_x_1501:
[----:B------:R-:W-:Y:S01]  /*0e30*/  ULDC.64 UR4, c[0x0][0x2b8] ;  /* 0x0000ae0000047ab9 */ /* 0x000fe20000000a00 */
[----:B------:R-:W-:Y:S02]  /*0e40*/  LEA.HI.X.SX32 R5, R5, R0, 0x1, P2 ;  /* 0x0000000005057211 */ /* 0x000fe400010f0eff */
[C---:B------:R-:W-:Y:S02]  /*0e50*/  LEA R2, P0, R4.reuse, UR4, 0x2 ;  /* 0x0000000404027c11 */ /* 0x040fe4000f8010ff */
[-C--:B------:R-:W-:Y:S02]  /*0e60*/  ISETP.GE.OR P4, PT, R19, R142.reuse, P6 ;  /* 0x0000008e1300720c */ /* 0x080fe40003786670 */
[----:B------:R-:W-:Y:S01]  /*0e70*/  LEA.HI.X R3, R4, UR5, R5, 0x2, P0 ;  /* 0x0000000504037c11 */ /* 0x000fe200080f1405 */
[----:B------:R-:W-:Y:S01]  /*0e80*/  @!P5 IMAD.MOV.U32 R5, RZ, RZ, -0x800000 ;  /* 0xff800000ff05d424 */ /* 0x000fe200078e00ff */
[-C--:B------:R-:W-:Y:S02]  /*0e90*/  ISETP.GE.OR P3, PT, R17, R142.reuse, P6 ;  /* 0x0000008e1100720c */ /* 0x080fe40003766670 */
[----:B------:R-:W-:-:S02]  /*0ea0*/  ISETP.GE.OR P2, PT, R15, R142, P6 ;  /* 0x0000008e0f00720c */ /* 0x000fc40003746670 */
[----:B------:R1:W-:Y:S01]  /*0eb0*/  @!P5 STG.E desc[UR12][R2.64], R5 ;  /* 0x000000050200d986 */ /* 0x0003e2000c10190c */
[-C--:B------:R-:W-:Y:S02]  /*0ec0*/  ISETP.GE.OR P1, PT, R13, R142.reuse, P6 ;  /* 0x0000008e0d00720c */ /* 0x080fe40003726670 */
[-C--:B------:R-:W-:Y:S02]  /*0ed0*/  ISETP.GE.OR P0, PT, R11, R142.reuse, P6 ;  /* 0x0000008e0b00720c */ /* 0x080fe40003706670 */
[-C--:B------:R-:W-:Y:S01]  /*0ee0*/  ISETP.GE.OR P5, PT, R9, R142.reuse, P6 ;  /* 0x0000008e0900720c */ /* 0x080fe200037a6670 */
[----:B------:R-:W-:Y:S01]  /*0ef0*/  @!P4 IMAD.MOV.U32 R17, RZ, RZ, -0x800000 ;  /* 0xff800000ff11c424 */ /* 0x000fe200078e00ff */
[----:B------:R-:W-:Y:S02]  /*0f00*/  ISETP.GE.OR P6, PT, R7, R142, P6 ;  /* 0x0000008e0700720c */ /* 0x000fe400037c6670 */
[----:B------:R-:W-:Y:S02]  /*0f10*/  @!P3 IMAD.MOV.U32 R15, RZ, RZ, -0x800000 ;  /* 0xff800000ff0fb424 */ /* 0x000fe400078e00ff */
[----:B------:R-:W-:Y:S01]  /*0f20*/  @!P2 IMAD.MOV.U32 R13, RZ, RZ, -0x800000 ;  /* 0xff800000ff0da424 */ /* 0x000fe200078e00ff */
[----:B------:R1:W-:Y:S02]  /*0f30*/  @!P4 STG.E desc[UR12][R2.64+0x20], R17 ;  /* 0x000020110200c986 */ /* 0x0003e4000c10190c */
[----:B------:R-:W-:-:S02]  /*0f40*/  @!P1 IMAD.MOV.U32 R11, RZ, RZ, -0x800000 ;  /* 0xff800000ff0b9424 */ /* 0x000fc400078e00ff */
[----:B------:R-:W-:Y:S01]  /*0f50*/  @!P0 IMAD.MOV.U32 R9, RZ, RZ, -0x800000 ;  /* 0xff800000ff098424 */ /* 0x000fe200078e00ff */
[----:B------:R1:W-:Y:S01]  /*0f60*/  @!P3 STG.E desc[UR12][R2.64+0x40], R15 ;  /* 0x0000400f0200b986 */ /* 0x0003e2000c10190c */
[----:B------:R-:W-:-:S03]  /*0f70*/  @!P5 IMAD.MOV.U32 R7, RZ, RZ, -0x800000 ;  /* 0xff800000ff07d424 */ /* 0x000fc600078e00ff */
[----:B------:R1:W-:Y:S04]  /*0f80*/  @!P2 STG.E desc[UR12][R2.64+0x60], R13 ;  /* 0x0000600d0200a986 */ /* 0x0003e8000c10190c */
[----:B------:R1:W-:Y:S04]  /*0f90*/  @!P1 STG.E desc[UR12][R2.64+0x80], R11 ;  /* 0x0000800b02009986 */ /* 0x0003e8000c10190c */
[----:B------:R1:W-:Y:S04]  /*0fa0*/  @!P0 STG.E desc[UR12][R2.64+0xa0], R9 ;  /* 0x0000a00902008986 */ /* 0x0003e8000c10190c */
[----:B------:R1:W-:Y:S01]  /*0fb0*/  @!P5 STG.E desc[UR12][R2.64+0xc0], R7 ;  /* 0x0000c0070200d986 */ /* 0x0003e2000c10190c */
[----:B------:R-:W-:Y:S05]  /*0fc0*/  @P6 EXIT ;  /* 0x000000000000694d */ /* 0x000fea0003800000 */
[----:B-1----:R-:W-:-:S05]  /*0fd0*/  MOV R5, 0xff800000 ;  /* 0xff80000000057802 */ /* 0x002fca0000000f00 */
[----:B------:R-:W-:Y:S01]  /*0fe0*/  STG.E desc[UR12][R2.64+0xe0], R5 ;  /* 0x0000e00502007986 */ /* 0x000fe2000c10190c */
[----:B------:R-:W-:Y:S05]  /*0ff0*/  EXIT ;  /* 0x000000000000794d */ /* 0x000fea0003800000 */
.L_x_1486:
        /* <DEDUP_REMOVED lines=24> */
.L_x_1503:
        /* <DEDUP_REMOVED lines=36> */
[----:B------:R-:W-:Y:S01]  /*13c0*/  SHF.R.S32.HI R29, RZ, 0x1f, R31 ;  /* 0x0000001fff1d7819 */ /* 0x000fe2000001141f */
[----:B--2---:R-:W2:Y:S02]  /*13d0*/  MUFU.RCP R8, R5 ;  /* 0x0000000500087308 */ /* 0x004ea40000001000 */
[----:B--2---:R-:W-:-:S06]  /*13e0*/  VIADD R8, R8, 0xffffffe ;  /* 0x0ffffffe08087836 */ /* 0x004fcc0000000000 */
[----:B------:R-:W2:Y:S02]  /*13f0*/  F2I.FTZ.U32.TRUNC.NTZ R9, R8 ;  /* 0x0000000800097305 */ /* 0x000ea4000021f000 */
[----:B--2---:R-:W-:Y:S01]  /*1400*/  IADD3 R3, RZ, -R9, RZ ;  /* 0x80000009ff037210 */ /* 0x004fe20007ffe0ff */
        /* <DEDUP_REMOVED lines=8> */
[----:B------:R-:W2:Y:S03]  /*1490*/  LDC.64 R4, c[0x0][0x230] ;  /* 0x00008c00ff047b82 */ /* 0x000ea60000000a00 */
[----:B------:R-:W-:-:S13]  /*14a0*/  ISETP.GT.U32.AND P2, PT, R2, R3, PT ;  /* 0x000000030200720c */ /* 0x000fda0003f44070 */
[-C--:B------:R-:W-:Y:S01]  /*14b0*/  @!P2 IADD3 R3, R3, -R2.reuse, RZ ;  /* 0x800000020303a210 */ /* 0x080fe20007ffe0ff */
[----:B------:R-:W-:Y:S01]  /*14c0*/  @!P2 VIADD R22, R22, 0x1 ;  /* 0x000000011616a836 */ /* 0x000fe20000000000 */
[----:B------:R-:W-:Y:S02]  /*14d0*/  ISETP.NE.AND P2, PT, R11, RZ, PT ;  /* 0x000000ff0b00720c */ /* 0x000fe40003f45270 */
[----:B------:R-:W-:Y:S02]  /*14e0*/  ISETP.GE.U32.AND P3, PT, R3, R2, PT ;  /* 0x000000020300720c */ /* 0x000fe40003f66070 */
[----:B------:R-:W-:-:S04]  /*14f0*/  LOP3.LUT R2, R20, R11, RZ, 0x3c, !PT ;  /* 0x0000000b14027212 */ /* 0x000fc800078e3cff */
[----:B------:R-:W-:Y:S02]  /*1500*/  ISETP.GE.AND P1, PT, R2, RZ, PT ;  /* 0x000000ff0200720c */ /* 0x000fe40003f26270 */
[----:B------:R-:W3:Y:S05]  /*1510*/  LDC.64 R2, c[0x0][0x238] ;  /* 0x00008e00ff027b82 */ /* 0x000eea0000000a00 */
[----:B------:R-:W-:-:S06]  /*1520*/  @P3 VIADD R22, R22, 0x1 ;  /* 0x0000000116163836 */ /* 0x000fcc0000000000 */
[----:B------:R-:W-:Y:S02]  /*1530*/  @!P1 IADD3 R22, -R22, RZ, RZ ;  /* 0x000000ff16169210 */ /* 0x000fe40007ffe1ff */
[----:B------:R-:W-:-:S04]  /*1540*/  @!P2 LOP3.LUT R22, RZ, R11, RZ, 0x33, !PT ;  /* 0x0000000bff16a212 */ /* 0x000fc800078e33ff */
[----:B-1----:R-:W-:Y:S02]  /*1550*/  SHF.R.S32.HI R15, RZ, 0x1f, R22 ;  /* 0x0000001fff0f7819 */ /* 0x002fe40000011416 */
[----:B----4-:R-:W-:Y:S01]  /*1560*/  SHF.R.S32.HI R9, RZ, 0x1f, R0 ;  /* 0x0000001fff097819 */ /* 0x010fe20000011400 */
[----:B--2---:R-:W-:-:S04]  /*1570*/  IMAD.WIDE.U32 R12, R0, R4, RZ ;  /* 0x00000004000c7225 */ /* 0x004fc800078e00ff */
[----:B------:R-:W-:Y:S02]  /*1580*/  IMAD R8, R9, R4, RZ ;  /* 0x0000000409087224 */ /* 0x000fe400078e02ff */
[----:B---3--:R-:W-:Y:S02]  /*1590*/  IMAD R4, R29, R184, RZ ;  /* 0x000000b81d047224 */ /* 0x008fe400078e02ff */
[----:B------:R-:W-:Y:S02]  /*15a0*/  IMAD R5, R0, R5, R8 ;  /* 0x0000000500057224 */ /* 0x000fe400078e0208 */
[----:B------:R-:W-:Y:S02]  /*15b0*/  IMAD R4, R31, R185, R4 ;  /* 0x000000b91f047224 */ /* 0x000fe400078e0204 */
[----:B------:R-:W-:Y:S02]  /*15c0*/  IMAD.IADD R13, R13, 0x1, R5 ;  /* 0x000000010d0d7824 */ /* 0x000fe400078e0205 */
[----:B------:R-:W-:-:S02]  /*15d0*/  IMAD R9, R9, R2, RZ ;  /* 0x0000000209097224 */ /* 0x000fc400078e02ff */
        /* <DEDUP_REMOVED lines=11> */
.L_x_1504:
        /* <DEDUP_REMOVED lines=49> */
.L_x_1506:
[----:B------:R-:W-:Y:S01]  /*19a0*/  @!P1 LOP3.LUT R22, RZ, R13, RZ, 0x33, !PT ;  /* 0x0000000dff169212 */ /* 0x000fe200078e33ff */
[----:B------:R-:W-:Y:S01]  /*19b0*/  IMAD R4, R29, R184, RZ ;  /* 0x000000b81d047224 */ /* 0x000fe200078e02ff */
[----:B------:R-:W-:Y:S02]  /*19c0*/  MOV R13, R5 ;  /* 0x00000005000d7202 */ /* 0x000fe40000000f00 */
[----:B------:R-:W-:Y:S01]  /*19d0*/  SHF.R.S32.HI R15, RZ, 0x1f, R22 ;  /* 0x0000001fff0f7819 */ /* 0x000fe20000011416 */
[-C--:B------:R-:W-:Y:S01]  /*19e0*/  IMAD R5, R185, R31.reuse, R4 ;  /* 0x0000001fb9057224 */ /* 0x080fe200078e0204 */
[----:B------:R-:W-:Y:S01]  /*19f0*/  @P4 IADD3 R10, R11, R10, RZ ;  /* 0x0000000a0b0a4210 */ /* 0x000fe20007ffe0ff */
[----:B------:R-:W-:-:S04]  /*1a00*/  IMAD.WIDE.U32 R16, R184, R31, R12 ;  /* 0x0000001fb8107225 */ /* 0x000fc800078e000c */
[----:B--2---:R-:W-:Y:S01]  /*1a10*/  IMAD R12, R15, R2, RZ ;  /* 0x000000020f0c7224 */ /* 0x004fe200078e02ff */
[----:B------:R-:W-:Y:S01]  /*1a20*/  IADD3 R17, R17, R5, RZ ;  /* 0x0000000511117210 */ /* 0x000fe20007ffe0ff */
[----:B-1----:R-:W-:-:S04]  /*1a30*/  @P4 IMAD.WIDE.U32 R4, R10, R8, RZ ;  /* 0x000000080a044225 */ /* 0x002fc800078e00ff */
[----:B------:R-:W-:-:S04]  /*1a40*/  IMAD.WIDE.U32 R26, R22, R2, R16 ;  /* 0x00000002161a7225 */ /* 0x000fc800078e0010 */
[----:B------:R-:W-:Y:S02]  /*1a50*/  IMAD R3, R22, R3, R12 ;  /* 0x0000000316037224 */ /* 0x000fe400078e020c */
[----:B------:R-:W-:Y:S01]  /*1a60*/  @P4 IMAD R9, R10, R9, R5 ;  /* 0x000000090a094224 */ /* 0x000fe200078e0205 */
[----:B------:R-:W-:Y:S02]  /*1a70*/  @P4 MOV R10, R4 ;  /* 0x00000004000a4202 */ /* 0x000fe40000000f00 */
        /* <DEDUP_REMOVED lines=14> */
.L_x_1505:
[----:B------:R-:W-:Y:S01]  /*1b60*/  ISETP.NE.AND P1, PT, R7, -0x1, PT ;  /* 0xffffffff0700780c */ /* 0x000fe20003f25270 */
[----:B------:R-:W1:Y:S01]  /*1b70*/  S2UR UR8, SR_CgaCtaId ;  /* 0x00000000000879c3 */ /* 0x000e620000008800 */
[----:B------:R-:W-:Y:S01]  /*1b80*/  SHF.R.S32.HI R43, RZ, 0x1f, R42 ;  /* 0x0000001fff2b7819 */ /* 0x000fe2000001142a */
[----:B------:R-:W-:Y:S01]  /*1b90*/  ULDC.64 UR6, c[0x0][0x268] ;  /* 0x00009a0000067ab9 */ /* 0x000fe20000000a00 */
[----:B------:R-:W-:Y:S01]  /*1ba0*/  ULDC.64 UR4, c[0x0][0x258] ;  /* 0x0000960000047ab9 */ /* 0x000fe20000000a00 */
[----:B------:R-:W-:Y:S01]  /*1bb0*/  IMAD R15, R15, UR6, RZ ;  /* 0x000000060f0f7c24 */ /* 0x000fe2000f8e02ff */
[----:B------:R-:W-:Y:S01]  /*1bc0*/  LEA.HI R11, R43, R42, RZ, 0x3 ;  /* 0x0000002a2b0b7211 */ /* 0x000fe200078f18ff */
[----:B------:R-:W-:Y:S01]  /*1bd0*/  IMAD.IADD R227, R142, 0x1, -R141 ;  /* 0x000000018ee37824 */ /* 0x000fe200078e0a8d */
[----:B------:R-:W-:Y:S01]  /*1be0*/  IADD3 R233, R37, -0x1, RZ ;  /* 0xffffffff25e97810 */ /* 0x000fe20007ffe0ff */
[----:B------:R-:W2:Y:S01]  /*1bf0*/  LDC.64 R186, c[0x0][0x250] ;  /* 0x00009400ffba7b82 */ /* 0x000ea20000000a00 */
[----:B------:R-:W-:Y:S01]  /*1c00*/  SHF.R.S32.HI R12, RZ, 0x3, R11 ;  /* 0x00000003ff0c7819 */ /* 0x000fe2000001140b */
[----:B------:R-:W-:Y:S01]  /*1c10*/  BSSY B0, `(.L_x_1507) ;  /* 0x000005b000007945 */ /* 0x000fe20003800000 */
[----:B------:R-:W-:-:S02]  /*1c20*/  LOP3.LUT R11, R11, 0xfffffff8, RZ, 0xc0, !PT ;  /* 0xfffffff80b0b7812 */ /* 0x000fc400078ec0ff */
[----:B------:R-:W-:Y:S01]  /*1c30*/  @!P1 SHF.R.S32.HI R13, RZ, 0x1f, R237 ;  /* 0x0000001fff0d9819 */ /* 0x000fe200000114ed */
[C---:B------:R-:W-:Y:S01]  /*1c40*/  IMAD.SHL.U32 R234, R12.reuse, 0x40, RZ ;  /* 0x000000400cea7824 */ /* 0x040fe200078e00ff */
[----:B------:R-:W-:Y:S01]  /*1c50*/  ISETP.GE.AND P6, PT, R12, R227, PT ;  /* 0x000000e30c00720c */ /* 0x000fe20003fc6270 */
[----:B------:R-:W3:Y:S01]  /*1c60*/  @P1 LDC.64 R4, c[0x0][0x240] ;  /* 0x00009000ff041b82 */ /* 0x000ee20000000a00 */
[----:B-----5:R-:W-:Y:S01]  /*1c70*/  IMAD.IADD R0, R42, 0x1, -R11 ;  /* 0x000000012a007824 */ /* 0x020fe200078e0a0b */
[----:B------:R-:W-:Y:S02]  /*1c80*/  LEA.HI R11, R43, R42, RZ, 0x4 ;  /* 0x0000002a2b0b7211 */ /* 0x000fe400078f20ff */
[----:B------:R-:W-:Y:S01]  /*1c90*/  LOP3.LUT R234, R234, 0x1c0, RZ, 0xc0, !PT ;  /* 0x000001c0eaea7812 */ /* 0x000fe200078ec0ff */
[----:B------:R-:W-:Y:S01]  /*1ca0*/  IMAD.SHL.U32 R235, R0, 0x8, RZ ;  /* 0x0000000800eb7824 */ /* 0x000fe200078e00ff */
[----:B------:R-:W-:Y:S02]  /*1cb0*/  LOP3.LUT R21, R11, 0xfffffff0, RZ, 0xc0, !PT ;  /* 0xfffffff00b157812 */ /* 0x000fe400078ec0ff */
[----:B------:R-:W4:Y:S01]  /*1cc0*/  @!P1 LDC.64 R2, c[0x0][0x228] ;  /* 0x00008a00ff029b82 */ /* 0x000f220000000a00 */
[----:B------:R-:W-:Y:S01]  /*1cd0*/  VIADD R38, R235, 0x40 ;  /* 0x00000040eb267836 */ /* 0x000fe20000000000 */
[----:B------:R-:W-:-:S02]  /*1ce0*/  LOP3.LUT R19, R234, 0x38, R235, 0xf8, !PT ;  /* 0x00000038ea137812 */ /* 0x000fc400078ef8eb */
[----:B------:R-:W-:Y:S02]  /*1cf0*/  SHF.R.U32.HI R234, RZ, 0x3, R234 ;  /* 0x00000003ffea7819 */ /* 0x000fe400000116ea */
[----:B------:R-:W-:Y:S02]  /*1d00*/  IADD3 R18, P2, R235, R10, RZ ;  /* 0x0000000aeb127210 */ /* 0x000fe40007f5e0ff */
[----:B------:R-:W-:Y:S02]  /*1d10*/  LOP3.LUT R234, R19, R234, RZ, 0x3c, !PT ;  /* 0x000000ea13ea7212 */ /* 0x000fe400078e3cff */
[----:B------:R-:W-:Y:S02]  /*1d20*/  LEA.HI R19, R43, R42, RZ, 0x6 ;  /* 0x0000002a2b137211 */ /* 0x000fe400078f30ff */
[----:B------:R-:W-:Y:S02]  /*1d30*/  SHF.R.S32.HI R10, RZ, 0x1f, R235 ;  /* 0x0000001fff0a7819 */ /* 0x000fe400000114eb */
[----:B------:R-:W-:Y:S01]  /*1d40*/  IADD3 R26, P3, R235, R26, RZ ;  /* 0x0000001aeb1a7210 */ /* 0x000fe20007f7e0ff */
[----:B------:R-:W-:-:S02]  /*1d50*/  IMAD.SHL.U32 R19, R19, 0x8, RZ ;  /* 0x0000000813137824 */ /* 0x000fc400078e00ff */
[----:B---3--:R-:W-:-:S03]  /*1d60*/  @P1 IMAD.WIDE.U32 R16, R7, R4, RZ ;  /* 0x0000000407101225 */ /* 0x008fc600078e00ff */
[----:B------:R-:W-:Y:S01]  /*1d70*/  LOP3.LUT R234, R234, 0xfffffe00, R19, 0xf8, !PT ;  /* 0xfffffe00eaea7812 */ /* 0x000fe200078ef813 */
[----:B------:R-:W-:Y:S02]  /*1d80*/  IMAD.IADD R4, R42, 0x1, -R21 ;  /* 0x000000012a047824 */ /* 0x000fe400078e0a15 */
[----:B------:R-:W-:Y:S02]  /*1d90*/  @P1 IMAD R5, R7, R5, R17 ;  /* 0x0000000507051224 */ /* 0x000fe400078e0211 */
[-C--:B----4-:R-:W-:Y:S01]  /*1da0*/  @!P1 IMAD R14, R13, R2.reuse, RZ ;  /* 0x000000020d0e9224 */ /* 0x090fe200078e02ff */
[----:B------:R-:W-:Y:S01]  /*1db0*/  SHF.R.S32.HI R7, RZ, 0x1f, R4 ;  /* 0x0000001fff077819 */ /* 0x000fe20000011404 */
[----:B------:R-:W-:Y:S01]  /*1dc0*/  @!P1 IMAD.WIDE.U32 R24, R237, R2, RZ ;  /* 0x00000002ed189225 */ /* 0x000fe200078e00ff */
[----:B------:R-:W-:Y:S02]  /*1dd0*/  SHF.R.S32.HI R13, RZ, 0x1f, R12 ;  /* 0x0000001fff0d7819 */ /* 0x000fe4000001140c */
[----:B------:R-:W-:Y:S01]  /*1de0*/  LEA.HI R7, R7, R4, RZ, 0x3 ;  /* 0x0000000407077211 */ /* 0x000fe200078f18ff */
[----:B------:R-:W-:-:S02]  /*1df0*/  @!P1 IMAD R3, R237, R3, R14 ;  /* 0x00000003ed039224 */ /* 0x000fc400078e020e */
[----:B------:R-:W-:Y:S01]  /*1e00*/  @P1 IMAD.MOV.U32 R2, RZ, RZ, R16 ;  /* 0x000000ffff021224 */ /* 0x000fe200078e0010 */
[----:B------:R-:W-:Y:S01]  /*1e10*/  LOP3.LUT R17, R7, 0xfffffff8, RZ, 0xc0, !PT ;  /* 0xfffffff807117812 */ /* 0x000fe200078ec0ff */
[----:B------:R-:W-:Y:S01]  /*1e20*/  @!P1 IMAD.MOV.U32 R2, RZ, RZ, R24 ;  /* 0x000000ffff029224 */ /* 0x000fe200078e0018 */
[----:B------:R-:W-:Y:S01]  /*1e30*/  @!P1 IADD3 R5, R25, R3, RZ ;  /* 0x0000000319059210 */ /* 0x000fe20007ffe0ff */
[----:B------:R-:W-:Y:S01]  /*1e40*/  IMAD.X R19, R10, 0x1, R9, P2 ;  /* 0x000000010a137824 */ /* 0x000fe200010e0609 */
[----:B------:R-:W-:Y:S01]  /*1e50*/  SHF.R.S32.HI R3, RZ, 0x1f, R20 ;  /* 0x0000001fff037819 */ /* 0x000fe20000011414 */
[----:B------:R-:W-:Y:S01]  /*1e60*/  IMAD.IADD R4, R4, 0x1, -R17 ;  /* 0x0000000104047824 */ /* 0x000fe200078e0a11 */
[----:B------:R-:W-:Y:S01]  /*1e70*/  IADD3 R16, P1, R235, R2, RZ ;  /* 0x00000002eb107210 */ /* 0x000fe20007f3e0ff */
[----:B------:R-:W-:Y:S02]  /*1e80*/  IMAD R14, R22, UR7, R15 ;  /* 0x00000007160e7c24 */ /* 0x000fe4000f8e020f */
[----:B------:R-:W-:-:S02]  /*1e90*/  IMAD R3, R3, UR4, RZ ;  /* 0x0000000403037c24 */ /* 0x000fc4000f8e02ff */
[----:B------:R-:W-:Y:S02]  /*1ea0*/  IMAD.X R17, R10, 0x1, R5, P1 ;  /* 0x000000010a117824 */ /* 0x000fe400008e0605 */
[----:B------:R-:W-:Y:S01]  /*1eb0*/  IMAD R25, R20, UR5, R3 ;  /* 0x0000000514197c24 */ /* 0x000fe2000f8e0203 */
[----:B------:R-:W-:Y:S01]  /*1ec0*/  MOV R3, 0x20 ;  /* 0x0000002000037802 */ /* 0x000fe20000000f00 */
[----:B------:R-:W-:-:S04]  /*1ed0*/  IMAD.WIDE.U32 R22, R22, UR6, R18 ;  /* 0x0000000616167c25 */ /* 0x000fc8000f8e0012 */
[----:B------:R-:W-:Y:S01]  /*1ee0*/  IMAD.WIDE.U32 R20, R20, UR4, R16 ;  /* 0x0000000414147c25 */ /* 0x000fe2000f8e0010 */
[----:B------:R-:W-:Y:S02]  /*1ef0*/  UMOV UR4, 0x400 ;  /* 0x0000040000047882 */ /* 0x000fe40000000000 */
[----:B-1----:R-:W-:Y:S01]  /*1f00*/  ULEA UR4, UR8, UR4, 0x18 ;  /* 0x0000000408047291 */ /* 0x002fe2000f8ec03f */
[C---:B------:R-:W-:Y:S02]  /*1f10*/  VIADD R19, R12.reuse, 0x10 ;  /* 0x000000100c137836 */ /* 0x040fe40000000000 */
[C---:B------:R-:W-:Y:S02]  /*1f20*/  VIADD R17, R12.reuse, 0x20 ;  /* 0x000000200c117836 */ /* 0x040fe40000000000 */
[----:B------:R-:W-:Y:S01]  /*1f30*/  VIADD R15, R12, 0x30 ;  /* 0x000000300c0f7836 */ /* 0x000fe20000000000 */
[-C--:B------:R-:W-:Y:S01]  /*1f40*/  ISETP.GE.AND P5, PT, R19, R227.reuse, PT ;  /* 0x000000e31300720c */ /* 0x080fe20003fa6270 */
[----:B------:R-:W-:Y:S01]  /*1f50*/  IMAD.X R27, R10, 0x1, R8, P3 ;  /* 0x000000010a1b7824 */ /* 0x000fe200018e0608 */
[-C--:B------:R-:W-:Y:S01]  /*1f60*/  ISETP.GE.AND P4, PT, R17, R227.reuse, PT ;  /* 0x000000e31100720c */ /* 0x080fe20003f86270 */
[----:B------:R-:W-:Y:S01]  /*1f70*/  IMAD.MOV.U32 R5, RZ, RZ, 0x10 ;  /* 0x00000010ff057424 */ /* 0x000fe200078e00ff */
[----:B------:R-:W-:Y:S01]  /*1f80*/  ISETP.GE.AND P3, PT, R15, R227, PT ;  /* 0x000000e30f00720c */ /* 0x000fe20003f66270 */
[----:B------:R-:W-:Y:S01]  /*1f90*/  IMAD.SHL.U32 R2, R233, 0x80, RZ ;  /* 0x00000080e9027824 */ /* 0x000fe200078e00ff */
[----:B------:R-:W-:Y:S01]  /*1fa0*/  LEA R234, R234, UR4, 0x1 ;  /* 0x00000004eaea7c11 */ /* 0x000fe2000f8e08ff */
[----:B------:R-:W-:Y:S01]  /*1fb0*/  IMAD.WIDE R34, R35, 0x40, R12 ;  /* 0x0000004023227825 */ /* 0x000fe200078e020c */
[----:B------:R-:W-:-:S03]  /*1fc0*/  R2P PR, R4, 0x6 ;  /* 0x0000000604007804 */ /* 0x000fc60000000000 */
[----:B------:R-:W-:Y:S02]  /*1fd0*/  IMAD.IADD R10, R39, 0x1, -R2 ;  /* 0x00000001270a7824 */ /* 0x000fe400078e0a02 */
[----:B------:R-:W-:Y:S01]  /*1fe0*/  SEL R5, R5, 0xfffffff0, !P1 ;  /* 0xfffffff005057807 */ /* 0x000fe20004800000 */
[----:B------:R-:W-:Y:S01]  /*1ff0*/  IMAD.IADD R25, R21, 0x1, R25 ;  /* 0x0000000115197824 */ /* 0x000fe200078e0219 */
        /* <DEDUP_REMOVED lines=28> */
.L_x_1508:
[----:B------:R-:W-:Y:S05]  /*21c0*/  BSYNC B0 ;  /* 0x0000000000007941 */ /* 0x000fea0003800000 */
.L_x_1507:
        /* <DEDUP_REMOVED lines=31> */
.L_x_1510:
[----:B------:R-:W-:Y:S05]  /*23c0*/  BSYNC B0 ;  /* 0x0000000000007941 */ /* 0x000fea0003800000 */
.L_x_1509:
        /* <DEDUP_REMOVED lines=31> */
.L_x_1512:
[----:B------:R-:W-:Y:S05]  /*25c0*/  BSYNC B0 ;  /* 0x0000000000007941 */ /* 0x000fea0003800000 */
.L_x_1511:
        /* <DEDUP_REMOVED lines=30> */
.L_x_1514:
[----:B------:R-:W-:Y:S05]  /*27b0*/  BSYNC B0 ;  /* 0x0000000000007941 */ /* 0x000fea0003800000 */
.L_x_1513:
[C---:B------:R-:W-:Y:S01]  /*27c0*/  ISETP.GE.AND P3, PT, R12.reuse, R10, PT ;  /* 0x0000000a0c00720c */ /* 0x040fe20003f66270 */
[-C--:B------:R-:W-:Y:S01]  /*27d0*/  IMAD R191, R13, R184.reuse, RZ ;  /* 0x000000b80dbf7224 */ /* 0x080fe200078e02ff */
[----:B------:R-:W-:Y:S01]  /*27e0*/  BSSY B0, `(.L_x_1515) ;  /* 0x0000020000007945 */ /* 0x000fe20003800000 */
[C---:B------:R-:W-:Y:S01]  /*27f0*/  IMAD.WIDE.U32 R26, R12.reuse, R184, R26 ;  /* 0x000000b80c1a7225 */ /* 0x040fe200078e001a */
[-C--:B------:R-:W-:Y:S02]  /*2800*/  ISETP.GE.AND P6, PT, R19, R10.reuse, PT ;  /* 0x0000000a1300720c */ /* 0x080fe40003fc6270 */
[-C--:B------:R-:W-:Y:S01]  /*2810*/  ISETP.GE.AND P2, PT, R17, R10.reuse, PT ;  /* 0x0000000a1100720c */ /* 0x080fe20003f46270 */
        /* <DEDUP_REMOVED lines=28> */
.L_x_1516:
[----:B------:R-:W-:Y:S05]  /*29e0*/  BSYNC B0 ;  /* 0x0000000000007941 */ /* 0x000fea0003800000 */
.L_x_1515:
[----:B------:R-:W-:Y:S04]  /*29f0*/  BSSY B0, `(.L_x_1517) ;  /* 0x0000018000007945 */ /* 0x000fe80003800000 */
[----:B------:R-:W-:Y:S05]  /*2a00*/  @P6 BRA `(.L_x_1518) ;  /* 0x0000000000586947 */ /* 0x000fea0003800000 */
[----:B------:R-:W-:Y:S01]  /*2a10*/  ULDC UR5, c[0x0][0x2d0] ;  /* 0x0000b40000057ab9 */ /* 0x000fe20000000800 */
[----:B-12---:R-:W-:Y:S02]  /*2a20*/  IADD3 R21, P5, R230, R190, RZ ;  /* 0x000000bee6157210 */ /* 0x006fe40007fbe0ff */
[----:B------:R-:W-:Y:S02]  /*2a30*/  ISETP.GE.AND P4, PT, R235, UR5, PT ;  /* 0x00000005eb007c0c */ /* 0x000fe4000bf86270 */
[----:B------:R-:W-:Y:S01]  /*2a40*/  ISETP.GE.AND P3, PT, R38, UR5, PT ;  /* 0x0000000526007c0c */ /* 0x000fe2000bf66270 */
[----:B------:R-:W-:-:S10]  /*2a50*/  IMAD.X R16, R229, 0x1, R191, P5 ;  /* 0x00000001e5107824 */ /* 0x000fd400028e06bf */
[----:B---34-:R-:W1:Y:S01]  /*2a60*/  @!P4 LDC.64 R8, c[0x0][0x218] ;  /* 0x00008600ff08cb82 */ /* 0x018e620000000a00 */
        /* <DEDUP_REMOVED lines=16> */
.L_x_1518:
[----:B------:R-:W-:Y:S05]  /*2b70*/  BSYNC B0 ;  /* 0x0000000000007941 */ /* 0x000fea0003800000 */
.L_x_1517:
[----:B------:R-:W-:Y:S01]  /*2b80*/  BSSY B0, `(.L_x_1519) ;  /* 0x000001b000007945 */ /* 0x000fe20003800000 */
[----:B------:R-:W-:Y:S01]  /*2b90*/  ISETP.GE.AND P6, PT, R33, R10, PT ;  /* 0x0000000a2100720c */ /* 0x000fe20003fc6270 */
[C---:B------:R-:W-:Y:S01]  /*2ba0*/  VIADD R27, R12.reuse, 0x50 ;  /* 0x000000500c1b7836 */ /* 0x040fe20000000000 */
[----:B-12---:R-:W-:Y:S01]  /*2bb0*/  IADD3 R21, R12, 0x60, RZ ;  /* 0x000000600c157810 */ /* 0x006fe20007ffe0ff */
[----:B------:R-:W-:Y:S05]  /*2bc0*/  @P2 BRA `(.L_x_1520) ;  /* 0x0000000000582947 */ /* 0x000fea0003800000 */
[----:B------:R-:W-:Y:S01]  /*2bd0*/  ULDC UR5, c[0x0][0x2d0] ;  /* 0x0000b40000057ab9 */ /* 0x000fe20000000800 */
[----:B------:R-:W-:Y:S02]  /*2be0*/  LEA R25, P4, R184, R190, 0x5 ;  /* 0x000000beb8197211 */ /* 0x000fe400078828ff */
[----:B------:R-:W-:Y:S02]  /*2bf0*/  ISETP.GE.AND P3, PT, R235, UR5, PT ;  /* 0x00000005eb007c0c */ /* 0x000fe4000bf66270 */
[----:B------:R-:W-:Y:S02]  /*2c00*/  ISETP.GE.AND P2, PT, R38, UR5, PT ;  /* 0x0000000526007c0c */ /* 0x000fe4000bf46270 */
[----:B------:R-:W-:-:S09]  /*2c10*/  LEA.HI.X R16, R184, R191, R185, 0x5, P4 ;  /* 0x000000bfb8107211 */ /* 0x000fd200020f2cb9 */
        /* <DEDUP_REMOVED lines=17> */
.L_x_1520:
[----:B------:R-:W-:Y:S05]  /*2d30*/  BSYNC B0 ;  /* 0x0000000000007941 */ /* 0x000fea0003800000 */
.L_x_1519:
        /* <DEDUP_REMOVED lines=28> */
.L_x_1522:
[----:B------:R-:W-:Y:S05]  /*2f00*/  BSYNC B0 ;  /* 0x0000000000007941 */ /* 0x000fea0003800000 */
.L_x_1521:
        /* <DEDUP_REMOVED lines=24> */
.L_x_1524:
[----:B------:R-:W-:Y:S05]  /*3090*/  BSYNC B0 ;  /* 0x0000000000007941 */ /* 0x000fea0003800000 */
.L_x_1523:
        /* <DEDUP_REMOVED lines=28> */
.L_x_1526:
[----:B------:R-:W-:Y:S05]  /*3260*/  BSYNC B0 ;  /* 0x0000000000007941 */ /* 0x000fea0003800000 */
.L_x_1525:
        /* <DEDUP_REMOVED lines=25> */
.L_x_1528:
[----:B------:R-:W-:Y:S05]  /*3400*/  BSYNC B0 ;  /* 0x0000000000007941 */ /* 0x000fea0003800000 */
.L_x_1527:
        /* <DEDUP_REMOVED lines=25> */
.L_x_1530:
[----:B------:R-:W-:Y:S05]  /*35a0*/  BSYNC B0 ;  /* 0x0000000000007941 */ /* 0x000fea0003800000 */
.L_x_1529:
[----:B------:R-:W0:Y:S01]  /*35b0*/  LDGDEPBAR ;  /* 0x00000000000079af */ /* 0x000e220000000000 */
[----:B------:R-:W-:Y:S01]  /*35c0*/  ISETP.GE.AND P5, PT, R12, R10, PT ;  /* 0x0000000a0c00720c */ /* 0x000fe20003fa6270 */
[----:B------:R-:W-:Y:S01]  /*35d0*/  IMAD.IADD R23, R23, 0x1, R14 ;  /* 0x0000000117177824 */ /* 0x000fe200078e020e */
[----:B------:R-:W-:Y:S01]  /*35e0*/  SHF.R.S32.HI R11, RZ, 0x4, R11 ;  /* 0x00000004ff0b7819 */ /* 0x000fe2000001140b */
[-C--:B-1234-:R-:W-:Y:S01]  /*35f0*/  IMAD R8, R29, R186.reuse, RZ ;  /* 0x000000ba1d087224 */ /* 0x09efe200078e02ff */
[----:B------:R-:W-:Y:S01]  /*3600*/  ULDC.64 UR6, c[0x0][0x220] ;  /* 0x0000880000067ab9 */ /* 0x000fe20000000a00 */
[----:B------:R-:W-:Y:S01]  /*3610*/  IMAD.WIDE.U32 R40, R31, R186, R22 ;  /* 0x000000ba1f287225 */ /* 0x000fe200078e0016 */
[----:B------:R-:W-:Y:S01]  /*3620*/  BSSY B0, `(.L_x_1531) ;  /* 0x0000021000007945 */ /* 0x000fe20003800000 */
[-C--:B------:R-:W-:Y:S02]  /*3630*/  ISETP.GE.AND P6, PT, R19, R10.reuse, PT ;  /* 0x0000000a1300720c */ /* 0x080fe40003fc6270 */
[----:B------:R-:W-:Y:S01]  /*3640*/  IMAD R9, R31, R187, R8 ;  /* 0x000000bb1f097224 */ /* 0x000fe200078e0208 */
[----:B------:R-:W-:Y:S01]  /*3650*/  LEA.HI R8, R11, R11, RZ, 0x1 ;  /* 0x0000000b0b087211 */ /* 0x000fe200078f08ff */
[----:B------:R-:W-:Y:S01]  /*3660*/  IMAD.SHL.U32 R232, R186, 0x10, RZ ;  /* 0x00000010bae87824 */ /* 0x000fe200078e00ff */
[----:B------:R-:W-:Y:S01]  /*3670*/  LEA R188, P4, R40, UR6, 0x1 ;  /* 0x0000000628bc7c11 */ /* 0x000fe2000f8808ff */
[----:B------:R-:W-:Y:S01]  /*3680*/  IMAD.IADD R36, R41, 0x1, R9 ;  /* 0x0000000129247824 */ /* 0x000fe200078e0209 */
[----:B------:R-:W-:-:S02]  /*3690*/  ISETP.GE.AND P2, PT, R17, R10, PT ;  /* 0x0000000a1100720c */ /* 0x000fc40003f46270 */
[-C--:B------:R-:W-:Y:S02]  /*36a0*/  ISETP.GE.AND P1, PT, R15, R10.reuse, PT ;  /* 0x0000000a0f00720c */ /* 0x080fe40003f26270 */
[----:B------:R-:W-:Y:S02]  /*36b0*/  ISETP.GE.AND P3, PT, R33, R10, PT ;  /* 0x0000000a2100720c */ /* 0x000fe40003f66270 */
[----:B------:R-:W-:Y:S02]  /*36c0*/  LEA.HI R43, R43, R42, RZ, 0x5 ;  /* 0x0000002a2b2b7211 */ /* 0x000fe400078f28ff */
[----:B------:R-:W-:Y:S01]  /*36d0*/  SHF.L.U64.HI R231, R186, 0x4, R187 ;  /* 0x00000004bae77819 */ /* 0x000fe200000102bb */
[----:B------:R-:W-:-:S04]  /*36e0*/  DEPBAR.LE SB0, 0x0 ;  /* 0x000080000000791a */ /* 0x000fc80000000000 */
[----:B------:R-:W-:Y:S01]  /*36f0*/  BAR.SYNC.DEFER_BLOCKING 0x0 ;  /* 0x0000000000007b1d */ /* 0x000fe20000010000 */
[----:B------:R-:W-:Y:S02]  /*3700*/  LOP3.LUT R8, R8, 0xfffffffe, RZ, 0xc0, !PT ;  /* 0xfffffffe08087812 */ /* 0x000fe400078ec0ff */
[----:B------:R-:W-:-:S03]  /*3710*/  LEA.HI.X R189, R40, UR7, R36, 0x1, P4 ;  /* 0x0000000728bd7c11 */ /* 0x000fc6000a0f0c24 */
        /* <DEDUP_REMOVED lines=17> */
.L_x_1532:
[----:B------:R-:W-:Y:S05]  /*3830*/  BSYNC B0 ;  /* 0x0000000000007941 */ /* 0x000fea0003800000 */
.L_x_1531:
        /* <DEDUP_REMOVED lines=22> */
.L_x_1534:
[----:B------:R-:W-:Y:S05]  /*39a0*/  BSYNC B0 ;  /* 0x0000000000007941 */ /* 0x000fea0003800000 */
.L_x_1533:
[----:B------:R1:W-:Y:S01]  /*39b0*/  @P2 STS.128 [R234+0xd000], RZ ;  /* 0x00d000ffea002388 */ /* 0x0003e20000000c00 */
[----:B------:R-:W-:Y:S01]  /*39c0*/  IMAD.IADD R225, R11, 0x1, -R8 ;  /* 0x000000010be17824 */ /* 0x000fe200078e0a08 */
[----:B------:R-:W-:Y:S01]  /*39d0*/  SHF.R.S32.HI R140, RZ, 0x5, R43 ;  /* 0x00000005ff8c7819 */ /* 0x000fe2000001142b */
[----:B------:R-:W-:Y:S01]  /*39e0*/  IMAD.SHL.U32 R8, R0, 0x40, RZ ;  /* 0x0000004000087824 */ /* 0x000fe200078e00ff */
        /* <DEDUP_REMOVED lines=15> */
[----:B------:R-:W-:-:S02]  /*3ae0*/  ISETP.GE.AND P6, PT, R27, R10, PT ;  /* 0x0000000a1b00720c */ /* 0x000fc40003fc6270 */
[----:B------:R-:W-:Y:S01]  /*3af0*/  LOP3.LUT R4, R4, R11, RZ, 0x3c, !PT ;  /* 0x0000000b04047212 */ /* 0x000fe200078e3cff */
[----:B-1----:R-:W-:Y:S10]  /*3b00*/  @P2 BRA `(.L_x_1536) ;  /* 0x0000000000502947 */ /* 0x002ff40003800000 */
        /* <DEDUP_REMOVED lines=20> */
.L_x_1536:
[----:B------:R-:W-:Y:S05]  /*3c50*/  BSYNC B0 ;  /* 0x0000000000007941 */ /* 0x000fea0003800000 */
.L_x_1535:
        /* <DEDUP_REMOVED lines=30> */
.L_x_1538:
[----:B------:R-:W-:Y:S05]  /*3e40*/  BSYNC B0 ;  /* 0x0000000000007941 */ /* 0x000fea0003800000 */
.L_x_1537:
        /* <DEDUP_REMOVED lines=24> */
.L_x_1540:
[----:B------:R-:W-:Y:S05]  /*3fd0*/  BSYNC B0 ;  /* 0x0000000000007941 */ /* 0x000fea0003800000 */
.L_x_1539:
        /* <DEDUP_REMOVED lines=24> */
.L_x_1542:
[----:B------:R-:W-:Y:S05]  /*4160*/  BSYNC B0 ;  /* 0x0000000000007941 */ /* 0x000fea0003800000 */
.L_x_1541:
        /* <DEDUP_REMOVED lines=24> */
.L_x_1544:
[----:B------:R-:W-:Y:S05]  /*42f0*/  BSYNC B0 ;  /* 0x0000000000007941 */ /* 0x000fea0003800000 */
.L_x_1543:
        /* <DEDUP_REMOVED lines=24> */
.L_x_1546:
[----:B------:R-:W-:Y:S05]  /*4480*/  BSYNC B0 ;  /* 0x0000000000007941 */ /* 0x000fea0003800000 */
.L_x_1545:
[----:B------:R-:W-:Y:S01]  /*4490*/  LDSM.16.M88.4 R100, [R226] ;  /* 0x00000000e264783b */ /* 0x000fe20000000200 */
[----:B------:R-:W-:Y:S01]  /*44a0*/  R2P PR, R0, 0x6 ;  /* 0x0000000600007804 */ /* 0x000fe20000000000 */
[----:B------:R-:W-:Y:S01]  /*44b0*/  VIADD R0, R225, 0x4000 ;  /* 0x00004000e1007836 */ /* 0x000fe20000000000 */
[----:B------:R-:W-:Y:S01]  /*44c0*/  LOP3.LUT R43, R43, 0xffffffe0, RZ, 0xc0, !PT ;  /* 0xffffffe02b2b7812 */ /* 0x000fe200078ec0ff */
[----:B------:R-:W5:Y:S01]  /*44d0*/  LDSM.16.M88.4 R56, [R225+0x4000] ;  /* 0x00400000e138783b */ /* 0x000f620000000200 */
[----:B------:R-:W-:Y:S01]  /*44e0*/  VIADD R223, R225, 0x4020 ;  /* 0x00004020e1df7836 */ /* 0x000fe20000000000 */
[----:B------:R-:W-:Y:S01]  /*44f0*/  LOP3.LUT R4, R4, R7, RZ, 0xfc, !PT ;  /* 0x0000000704047212 */ /* 0x000fe200078efcff */
[--C-:B------:R-:W-:Y:S01]  /*4500*/  IMAD R224, R5, 0x2, R226.reuse ;  /* 0x0000000205e07824 */ /* 0x100fe200078e02e2 */
[----:B------:R-:W5:Y:S01]  /*4510*/  LDSM.16.M88.4 R48, [R225+0x4800] ;  /* 0x00480000e130783b */ /* 0x000f620000000200 */
[C---:B------:R-:W-:Y:S02]  /*4520*/  IMAD R222, R3.reuse, 0x2, R226 ;  /* 0x0000000203de7824 */ /* 0x040fe400078e02e2 */
[----:B------:R-:W-:Y:S01]  /*4530*/  IMAD R221, R3, 0x2, R224 ;  /* 0x0000000203dd7824 */ /* 0x000fe200078e02e0 */
[----:B------:R-:W5:Y:S02]  /*4540*/  LDSM.16.M88.4 R32, [R225+0x5000] ;  /* 0x00500000e120783b */ /* 0x000f640000000200 */
[----:B------:R-:W-:-:S02]  /*4550*/  @P1 VIADD R223, R0, 0xffffffe0 ;  /* 0xffffffe000df1836 */ /* 0x000fc40000000000 */
[----:B------:R-:W5:Y:S01]  /*4560*/  LDSM.16.M88.4 R24, [R225+0x5800] ;  /* 0x00580000e118783b */ /* 0x000f620000000200 */
[----:B------:R-:W-:Y:S02]  /*4570*/  IMAD.MOV.U32 R0, RZ, RZ, 0x40 ;  /* 0x00000040ff007424 */ /* 0x000fe400078e00ff */
[C---:B------:R-:W-:Y:S01]  /*4580*/  VIADD R215, R223.reuse, 0x800 ;  /* 0x00000800dfd77836 */ /* 0x040fe20000000000 */
[----:B------:R-:W5:Y:S01]  /*4590*/  LDSM.16.M88.4 R16, [R225+0x6000] ;  /* 0x00600000e110783b */ /* 0x000f620000000200 */
[C---:B------:R-:W-:Y:S01]  /*45a0*/  VIADD R214, R223.reuse, 0x1000 ;  /* 0x00001000dfd67836 */ /* 0x040fe20000000000 */
[----:B------:R-:W-:Y:S01]  /*45b0*/  SEL R0, R0, 0xffffffc0, !P2 ;  /* 0xffffffc000007807 */ /* 0x000fe20005000000 */
[C---:B------:R-:W-:Y:S01]  /*45c0*/  VIADD R213, R223.reuse, 0x1800 ;  /* 0x00001800dfd57836 */ /* 0x040fe20000000000 */
[----:B------:R-:W5:Y:S01]  /*45d0*/  LDSM.16.M88.4 R116, [R225+0x6800] ;  /* 0x00680000e174783b */ /* 0x000f620000000200 */
[----:B------:R-:W-:Y:S02]  /*45e0*/  VIADD R212, R223, 0x2000 ;  /* 0x00002000dfd47836 */ /* 0x000fe40000000000 */
[----:B------:R-:W-:Y:S01]  /*45f0*/  IMAD.IADD R219, R225, 0x1, R0 ;  /* 0x00000001e1db7824 */ /* 0x000fe200078e0200 */
[----:B------:R-:W5:Y:S01]  /*4600*/  LDSM.16.M88.4 R108, [R225+0x7000] ;  /* 0x00700000e16c783b */ /* 0x000f620000000200 */
[----:B------:R-:W-:-:S02]  /*4610*/  IMAD.IADD R208, R0, 0x1, R223 ;  /* 0x0000000100d07824 */ /* 0x000fc400078e02df */
[----:B------:R-:W-:Y:S01]  /*4620*/  IMAD.IADD R0, R42, 0x1, -R43 ;  /* 0x000000012a007824 */ /* 0x000fe200078e0a2b */
[----:B------:R-:W5:Y:S01]  /*4630*/  LDSM.16.M88.4 R76, [R225+0x7800] ;  /* 0x00780000e14c783b */ /* 0x000f620000000200 */
[C---:B------:R-:W-:Y:S02]  /*4640*/  VIADD R211, R223.reuse, 0x2800 ;  /* 0x00002800dfd37836 */ /* 0x040fe40000000000 */
[C---:B------:R-:W-:Y:S01]  /*4650*/  VIADD R210, R223.reuse, 0x3000 ;  /* 0x00003000dfd27836 */ /* 0x040fe20000000000 */
[----:B-1234-:R-:W-:Y:S01]  /*4660*/  LDSM.16.M88.4 R8, [R224] ;  /* 0x00000000e008783b */ /* 0x01efe20000000200 */
[C---:B------:R-:W-:Y:S02]  /*4670*/  VIADD R209, R223.reuse, 0x3800 ;  /* 0x00003800dfd17836 */ /* 0x040fe40000000000 */
[C---:B------:R-:W-:Y:S01]  /*4680*/  VIADD R207, R223.reuse, 0x4000 ;  /* 0x00004000dfcf7836 */ /* 0x040fe20000000000 */
[----:B------:R-:W1:Y:S01]  /*4690*/  LDSM.16.M88.4 R68, [R223] ;  /* 0x00000000df44783b */ /* 0x000e620000000200 */
[----:B------:R-:W-:-:S02]  /*46a0*/  VIADD R206, R223, 0x4800 ;  /* 0x00004800dfce7836 */ /* 0x000fc40000000000 */
[C---:B------:R-:W-:Y:S01]  /*46b0*/  VIADD R205, R223.reuse, 0x5000 ;  /* 0x00005000dfcd7836 */ /* 0x040fe20000000000 */
[----:B------:R-:W2:Y:S01]  /*46c0*/  LDSM.16.M88.4 R72, [R223+0x800] ;  /* 0x00080000df48783b */ /* 0x000ea20000000200 */
[C---:B-----5:R-:W-:Y:S01]  /*46d0*/  HMMA.16816.F32 R60, R100.reuse, R56, RZ ;  /* 0x00000038643c723c */ /* 0x060fe200000018ff */
[C---:B------:R-:W-:Y:S02]  /*46e0*/  VIADD R204, R223.reuse, 0x5800 ;  /* 0x00005800dfcc7836 */ /* 0x040fe40000000000 */
[----:B------:R-:W3:Y:S01]  /*46f0*/  LDSM.16.M88.4 R64, [R223+0x1000] ;  /* 0x00100000df40783b */ /* 0x000ee20000000200 */
[C---:B------:R-:W-:Y:S02]  /*4700*/  VIADD R203, R223.reuse, 0x6000 ;  /* 0x00006000dfcb7836 */ /* 0x040fe40000000000 */
[----:B------:R-:W-:Y:S01]  /*4710*/  HMMA.16816.F32 R52, R100, R48, RZ ;  /* 0x000000306434723c */ /* 0x000fe200000018ff */
[----:B------:R-:W4:Y:S01]  /*4720*/  LDSM.16.M88.4 R12, [R223+0x1800] ;  /* 0x00180000df0c783b */ /* 0x000f220000000200 */
[----:B------:R-:W-:-:S02]  /*4730*/  VIADD R202, R223, 0x6800 ;  /* 0x00006800dfca7836 */ /* 0x000fc40000000000 */
[C---:B------:R-:W-:Y:S01]  /*4740*/  VIADD R201, R223.reuse, 0x7000 ;  /* 0x00007000dfc97836 */ /* 0x040fe20000000000 */
[----:B------:R-:W5:Y:S01]  /*4750*/  LDSM.16.M88.4 R92, [R223+0x2000] ;  /* 0x00200000df5c783b */ /* 0x000f620000000200 */
[C---:B------:R-:W-:Y:S01]  /*4760*/  HMMA.16816.F32 R56, R100.reuse, R58, RZ ;  /* 0x0000003a6438723c */ /* 0x040fe200000018ff */
[----:B------:R-:W-:Y:S02]  /*4770*/  VIADD R200, R223, 0x7800 ;  /* 0x00007800dfc87836 */ /* 0x000fe40000000000 */
[----:B------:R-:W5:Y:S03]  /*4780*/  LDSM.16.M88.4 R88, [R223+0x2800] ;  /* 0x00280000df58783b */ /* 0x000f660000000200 */
[C---:B------:R-:W-:Y:S01]  /*4790*/  HMMA.16816.F32 R48, R100.reuse, R50, RZ ;  /* 0x000000326430723c */ /* 0x040fe200000018ff */
[----:B------:R-:W5:Y:S04]  /*47a0*/  LDSM.16.M88.4 R84, [R223+0x3000] ;  /* 0x00300000df54783b */ /* 0x000f680000000200 */
[----:B------:R-:W5:Y:S01]  /*47b0*/  LDSM.16.M88.4 R80, [R223+0x3800] ;  /* 0x00380000df50783b */ /* 0x000f620000000200 */
[C---:B------:R-:W-:Y:S03]  /*47c0*/  HMMA.16816.F32 R44, R100.reuse, R32, RZ ;  /* 0x00000020642c723c */ /* 0x040fe600000018ff */
[----:B------:R-:W-:Y:S03]  /*47d0*/  LDSM.16.M88.4 R124, [R219+0x7800] ;  /* 0x00780000db7c783b */ /* 0x000fe60000000200 */
[C---:B------:R-:W-:Y:S01]  /*47e0*/  HMMA.16816.F32 R28, R100.reuse, R24, RZ ;  /* 0x00000018641c723c */ /* 0x040fe200000018ff */
[----:B------:R-:W-:Y:S04]  /*47f0*/  LDSM.16.M88.4 R96, [R208] ;  /* 0x00000000d060783b */ /* 0x000fe80000000200 */
        /* <DEDUP_REMOVED lines=17> */
[----:B------:R-:W-:Y:S05]  /*4910*/  LDSM.16.M88.4 R68, [R222] ;  /* 0x00000000de44783b */ /* 0x000fea0000000200 */
[C---:B--2---:R-:W-:Y:S06]  /*4920*/  HMMA.16816.F32 R52, R8.reuse, R72, R52 ;  /* 0x000000480834723c */ /* 0x044fec0000001834 */
[C---:B------:R-:W-:Y:S01]  /*4930*/  HMMA.16816.F32 R48, R8.reuse, R74, R48 ;  /* 0x0000004a0830723c */ /* 0x040fe20000001830 */
[----:B------:R-:W1:Y:S05]  /*4940*/  LDSM.16.M88.4 R72, [R219+0x4800] ;  /* 0x00480000db48783b */ /* 0x000e6a0000000200 */
[C---:B---3--:R-:W-:Y:S06]  /*4950*/  HMMA.16816.F32 R44, R8.reuse, R64, R44 ;  /* 0x00000040082c723c */ /* 0x048fec000000182c */
[C---:B------:R-:W-:Y:S01]  /*4960*/  HMMA.16816.F32 R32, R8.reuse, R66, R32 ;  /* 0x000000420820723c */ /* 0x040fe20000001820 */
[----:B------:R-:W-:Y:S05]  /*4970*/  LDSM.16.M88.4 R64, [R219+0x5000] ;  /* 0x00500000db40783b */ /* 0x000fea0000000200 */
[C---:B----4-:R-:W-:Y:S06]  /*4980*/  HMMA.16816.F32 R28, R8.reuse, R12, R28 ;  /* 0x0000000c081c723c */ /* 0x050fec000000181c */
[C---:B------:R-:W-:Y:S01]  /*4990*/  HMMA.16816.F32 R24, R8.reuse, R14, R24 ;  /* 0x0000000e0818723c */ /* 0x040fe20000001818 */
[----:B------:R-:W2:Y:S05]  /*49a0*/  LDSM.16.M88.4 R12, [R219+0x5800] ;  /* 0x00580000db0c783b */ /* 0x000eaa0000000200 */
        /* <DEDUP_REMOVED lines=11> */
[----:B------:R-:W3:Y:S04]  /*4a60*/  LDSM.16.M88.4 R8, [R219+0x6000] ;  /* 0x00600000db08783b */ /* 0x000ee80000000200 */
[----:B------:R-:W4:Y:S01]  /*4a70*/  LDSM.16.M88.4 R80, [R219+0x6800] ;  /* 0x00680000db50783b */ /* 0x000f220000000200 */
[C---:B-1----:R-:W-:Y:S06]  /*4a80*/  HMMA.16816.F32 R52, R68.reuse, R72, R52 ;  /* 0x000000484434723c */ /* 0x042fec0000001834 */
[C---:B------:R-:W-:Y:S01]  /*4a90*/  HMMA.16816.F32 R48, R68.reuse, R74, R48 ;  /* 0x0000004a4430723c */ /* 0x040fe20000001830 */
[----:B------:R-:W1:Y:S05]  /*4aa0*/  LDSM.16.M88.4 R72, [R219+0x7000] ;  /* 0x00700000db48783b */ /* 0x000e6a0000000200 */
[C---:B------:R-:W-:Y:S06]  /*4ab0*/  HMMA.16816.F32 R60, R68.reuse, R76, R60 ;  /* 0x0000004c443c723c */ /* 0x040fec000000183c */
[C---:B------:R-:W-:Y:S01]  /*4ac0*/  HMMA.16816.F32 R56, R68.reuse, R78, R56 ;  /* 0x0000004e4438723c */ /* 0x040fe20000001838 */
[----:B------:R-:W-:Y:S05]  /*4ad0*/  LDSM.16.M88.4 R76, [R221] ;  /* 0x00000000dd4c783b */ /* 0x000fea0000000200 */
[C---:B--2---:R-:W-:Y:S06]  /*4ae0*/  HMMA.16816.F32 R28, R68.reuse, R12, R28 ;  /* 0x0000000c441c723c */ /* 0x044fec000000181c */
[C---:B------:R-:W-:Y:S01]  /*4af0*/  HMMA.16816.F32 R24, R68.reuse, R14, R24 ;  /* 0x0000000e4418723c */ /* 0x040fe20000001818 */
[----:B------:R-:W2:Y:S05]  /*4b00*/  LDSM.16.M88.4 R12, [R208+0x2000] ;  /* 0x00200000d00c783b */ /* 0x000eaa0000000200 */
[C---:B---3--:R-:W-:Y:S06]  /*4b10*/  HMMA.16816.F32 R20, R68.reuse, R8, R20 ;  /* 0x000000084414723c */ /* 0x048fec0000001814 */
[C---:B------:R-:W-:Y:S01]  /*4b20*/  HMMA.16816.F32 R16, R68.reuse, R10, R16 ;  /* 0x0000000a4410723c */ /* 0x040fe20000001810 */
[----:B------:R-:W3:Y:S05]  /*4b30*/  LDSM.16.M88.4 R8, [R208+0x2800] ;  /* 0x00280000d008783b */ /* 0x000eea0000000200 */
[C---:B------:R-:W-:Y:S06]  /*4b40*/  HMMA.16816.F32 R44, R68.reuse, R64, R44 ;  /* 0x00000040442c723c */ /* 0x040fec000000182c */
[C---:B------:R-:W-:Y:S01]  /*4b50*/  HMMA.16816.F32 R32, R68.reuse, R66, R32 ;  /* 0x000000424420723c */ /* 0x040fe20000001820 */
[----:B------:R-:W5:Y:S05]  /*4b60*/  LDSM.16.M88.4 R64, [R208+0x1800] ;  /* 0x00180000d040783b */ /* 0x000f6a0000000200 */
[C---:B----4-:R-:W-:Y:S06]  /*4b70*/  HMMA.16816.F32 R120, R68.reuse, R80, R120 ;  /* 0x000000504478723c */ /* 0x050fec0000001878 */
[C---:B------:R-:W-:Y:S01]  /*4b80*/  HMMA.16816.F32 R116, R68.reuse, R82, R116 ;  /* 0x000000524474723c */ /* 0x040fe20000001874 */
[----:B------:R-:W4:Y:S05]  /*4b90*/  LDSM.16.M88.4 R80, [R208+0x3800] ;  /* 0x00380000d050783b */ /* 0x000f2a0000000200 */
        /* <DEDUP_REMOVED lines=13> */
[C---:B-----5:R-:W-:Y:S06]  /*4c70*/  HMMA.16816.F32 R28, R76.reuse, R64, R28 ;  /* 0x000000404c1c723c */ /* 0x060fec000000181c */
[C---:B------:R-:W-:Y:S01]  /*4c80*/  HMMA.16816.F32 R24, R76.reuse, R66, R24 ;  /* 0x000000424c18723c */ /* 0x040fe20000001818 */
[----:B------:R-:W5:Y:S05]  /*4c90*/  LDSM.16.M88.4 R64, [R225+0x9000] ;  /* 0x00900000e140783b */ /* 0x000f6a0000000200 */
[C---:B------:R-:W-:Y:S06]  /*4ca0*/  HMMA.16816.F32 R60, R76.reuse, R96, R60 ;  /* 0x000000604c3c723c */ /* 0x040fec000000183c */
[C---:B------:R-:W-:Y:S06]  /*4cb0*/  HMMA.16816.F32 R52, R76.reuse, R92, R52 ;  /* 0x0000005c4c34723c */ /* 0x040fec0000001834 */
[C---:B------:R-:W-:Y:S01]  /*4cc0*/  HMMA.16816.F32 R48, R76.reuse, R94, R48 ;  /* 0x0000005e4c30723c */ /* 0x040fe20000001830 */
[----:B------:R-:W-:Y:S05]  /*4cd0*/  LDSM.16.M88.4 R92, [R223+0x4000] ;  /* 0x00400000df5c783b */ /* 0x000fea0000000200 */
[C---:B------:R-:W-:Y:S01]  /*4ce0*/  HMMA.16816.F32 R56, R76.reuse, R98, R56 ;  /* 0x000000624c38723c */ /* 0x040fe20000001838 */
[----:B------:R-:W5:Y:S05]  /*4cf0*/  LDSM.16.M88.4 R96, [R224+0x2000] ;  /* 0x00200000e060783b */ /* 0x000f6a0000000200 */
[C---:B------:R-:W-:Y:S06]  /*4d00*/  HMMA.16816.F32 R44, R76.reuse, R88, R44 ;  /* 0x000000584c2c723c */ /* 0x040fec000000182c */
[C---:B------:R-:W-:Y:S01]  /*4d10*/  HMMA.16816.F32 R32, R76.reuse, R90, R32 ;  /* 0x0000005a4c20723c */ /* 0x040fe20000001820 */
[----:B------:R-:W-:Y:S05]  /*4d20*/  LDSM.16.M88.4 R88, [R223+0x4800] ;  /* 0x00480000df58783b */ /* 0x000fea0000000200 */
[C---:B------:R-:W-:Y:S06]  /*4d30*/  HMMA.16816.F32 R112, R76.reuse, R84, R112 ;  /* 0x000000544c70723c */ /* 0x040fec0000001870 */
[C---:B------:R-:W-:Y:S01]  /*4d40*/  HMMA.16816.F32 R108, R76.reuse, R86, R108 ;  /* 0x000000564c6c723c */ /* 0x040fe2000000186c */
[----:B------:R-:W5:Y:S05]  /*4d50*/  LDSM.16.M88.4 R84, [R223+0x5000] ;  /* 0x00500000df54783b */ /* 0x000f6a0000000200 */
[C---:B----4-:R-:W-:Y:S06]  /*4d60*/  HMMA.16816.F32 R104, R76.reuse, R80, R104 ;  /* 0x000000504c68723c */ /* 0x050fec0000001868 */
[----:B------:R-:W-:Y:S01]  /*4d70*/  HMMA.16816.F32 R100, R76, R82, R100 ;  /* 0x000000524c64723c */ /* 0x000fe20000001864 */
[----:B------:R-:W4:Y:S04]  /*4d80*/  LDSM.16.M88.4 R76, [R223+0x6000] ;  /* 0x00600000df4c783b */ /* 0x000f280000000200 */
[----:B------:R-:W4:Y:S01]  /*4d90*/  LDSM.16.M88.4 R80, [R223+0x5800] ;  /* 0x00580000df50783b */ /* 0x000f220000000200 */
[C---:B-1----:R-:W-:Y:S06]  /*4da0*/  HMMA.16816.F32 R60, R136.reuse, R72, R60 ;  /* 0x00000048883c723c */ /* 0x042fec000000183c */
[C---:B------:R-:W-:Y:S06]  /*4db0*/  HMMA.16816.F32 R52, R136.reuse, R68, R52 ;  /* 0x000000448834723c */ /* 0x040fec0000001834 */
[C---:B------:R-:W-:Y:S01]  /*4dc0*/  HMMA.16816.F32 R48, R136.reuse, R70, R48 ;  /* 0x000000468830723c */ /* 0x040fe20000001830 */
[----:B------:R-:W1:Y:S05]  /*4dd0*/  LDSM.16.M88.4 R68, [R223+0x7000] ;  /* 0x00700000df44783b */ /* 0x000e6a0000000200 */
[C---:B--2---:R-:W-:Y:S06]  /*4de0*/  HMMA.16816.F32 R28, R136.reuse, R12, R28 ;  /* 0x0000000c881c723c */ /* 0x044fec000000181c */
[C---:B------:R-:W-:Y:S01]  /*4df0*/  HMMA.16816.F32 R24, R136.reuse, R14, R24 ;  /* 0x0000000e8818723c */ /* 0x040fe20000001818 */
[----:B------:R-:W-:Y:S05]  /*4e00*/  LDSM.16.M88.4 R12, [R219+0x8000] ;  /* 0x00800000db0c783b */ /* 0x000fea0000000200 */
[C---:B---3--:R-:W-:Y:S06]  /*4e10*/  HMMA.16816.F32 R20, R136.reuse, R8, R20 ;  /* 0x000000088814723c */ /* 0x048fec0000001814 */
[C---:B------:R-:W-:Y:S01]  /*4e20*/  HMMA.16816.F32 R16, R136.reuse, R10, R16 ;  /* 0x0000000a8810723c */ /* 0x040fe20000001810 */
[----:B------:R-:W2:Y:S05]  /*4e30*/  LDSM.16.M88.4 R8, [R222+0x2000] ;  /* 0x00200000de08783b */ /* 0x000eaa0000000200 */
[C---:B------:R-:W-:Y:S01]  /*4e40*/  HMMA.16816.F32 R56, R136.reuse, R74, R56 ;  /* 0x0000004a8838723c */ /* 0x040fe20000001838 */
[----:B------:R-:W-:Y:S05]  /*4e50*/  LDSM.16.M88.4 R72, [R223+0x6800] ;  /* 0x00680000df48783b */ /* 0x000fea0000000200 */
[C---:B-----5:R-:W-:Y:S06]  /*4e60*/  HMMA.16816.F32 R44, R136.reuse, R64, R44 ;  /* 0x00000040882c723c */ /* 0x060fec000000182c */
[C---:B------:R-:W-:Y:S01]  /*4e70*/  HMMA.16816.F32 R32, R136.reuse, R66, R32 ;  /* 0x000000428820723c */ /* 0x040fe20000001820 */
[----:B------:R-:W3:Y:S05]  /*4e80*/  LDSM.16.M88.4 R64, [R223+0x7800] ;  /* 0x00780000df40783b */ /* 0x000eea0000000200 */
[C---:B------:R-:W-:Y:S06]  /*4e90*/  HMMA.16816.F32 R112, R136.reuse, R128, R112 ;  /* 0x000000808870723c */ /* 0x040fec0000001870 */
[----:B------:R-:W-:Y:S06]  /*4ea0*/  HMMA.16816.F32 R108, R136, R130, R108 ;  /* 0x00000082886c723c */ /* 0x000fec000000186c */
[----:B------:R-:W-:Y:S06]  /*4eb0*/  HMMA.16816.F32 R60, R96, R92, R60 ;  /* 0x0000005c603c723c */ /* 0x000fec000000183c */
[C---:B------:R-:W-:Y:S06]  /*4ec0*/  HMMA.16816.F32 R104, R136.reuse, R124, R104 ;  /* 0x0000007c8868723c */ /* 0x040fec0000001868 */
[----:B------:R-:W-:Y:S06]  /*4ed0*/  HMMA.16816.F32 R100, R136, R126, R100 ;  /* 0x0000007e8864723c */ /* 0x000fec0000001864 */
[C---:B------:R-:W-:Y:S06]  /*4ee0*/  HMMA.16816.F32 R56, R96.reuse, R94, R56 ;  /* 0x0000005e6038723c */ /* 0x040fec0000001838 */
[C---:B------:R-:W-:Y:S06]  /*4ef0*/  HMMA.16816.F32 R44, R96.reuse, R84, R44 ;  /* 0x00000054602c723c */ /* 0x040fec000000182c */
[C---:B------:R-:W-:Y:S01]  /*4f00*/  HMMA.16816.F32 R32, R96.reuse, R86, R32 ;  /* 0x000000566020723c */ /* 0x040fe20000001820 */
[----:B------:R-:W5:Y:S05]  /*4f10*/  LDSM.16.M88.4 R84, [R219+0x8800] ;  /* 0x00880000db54783b */ /* 0x000f6a0000000200 */
[C---:B----4-:R-:W-:Y:S06]  /*4f20*/  HMMA.16816.F32 R20, R96.reuse, R76, R20 ;  /* 0x0000004c6014723c */ /* 0x050fec0000001814 */
[C---:B------:R-:W-:Y:S06]  /*4f30*/  HMMA.16816.F32 R28, R96.reuse, R80, R28 ;  /* 0x00000050601c723c */ /* 0x040fec000000181c */
[C---:B------:R-:W-:Y:S01]  /*4f40*/  HMMA.16816.F32 R24, R96.reuse, R82, R24 ;  /* 0x000000526018723c */ /* 0x040fe20000001818 */
[----:B------:R-:W-:Y:S05]  /*4f50*/  LDSM.16.M88.4 R80, [R208+0x4000] ;  /* 0x00400000d050783b */ /* 0x000fea0000000200 */
[C---:B------:R-:W-:Y:S01]  /*4f60*/  HMMA.16816.F32 R76, R96.reuse, R78, R16 ;  /* 0x0000004e604c723c */ /* 0x040fe20000001810 */
[----:B------:R-:W4:Y:S05]  /*4f70*/  LDSM.16.M88.4 R16, [R221+0x2000] ;  /* 0x00200000dd10783b */ /* 0x000f2a0000000200 */
[C---:B-1----:R-:W-:Y:S06]  /*4f80*/  HMMA.16816.F32 R112, R96.reuse, R68, R112 ;  /* 0x000000446070723c */ /* 0x042fec0000001870 */
[----:B------:R-:W-:Y:S06]  /*4f90*/  HMMA.16816.F32 R108, R96, R70, R108 ;  /* 0x00000046606c723c */ /* 0x000fec000000186c */
[C---:B------:R-:W-:Y:S06]  /*4fa0*/  HMMA.16816.F32 R120, R136.reuse, R132, R120 ;  /* 0x000000848878723c */ /* 0x040fec0000001878 */
[----:B------:R-:W-:Y:S06]  /*4fb0*/  HMMA.16816.F32 R116, R136, R134, R116 ;  /* 0x000000868874723c */ /* 0x000fec0000001874 */
[----:B--2---:R-:W-:Y:S01]  /*4fc0*/  HMMA.16816.F32 R68, R8, R12, R60 ;  /* 0x0000000c0844723c */ /* 0x004fe2000000183c */
[----:B------:R-:W1:Y:S05]  /*4fd0*/  LDSM.16.M88.4 R60, [R219+0x9000] ;  /* 0x00900000db3c783b */ /* 0x000e6a0000000200 */
[----:B------:R-:W-:Y:S01]  /*4fe0*/  HMMA.16816.F32 R52, R96, R88, R52 ;  /* 0x000000586034723c */ /* 0x000fe20000001834 */
[----:B------:R-:W-:-:S04]  /*4ff0*/  SHF.R.S32.HI R13, RZ, 0x1f, R0 ;  /* 0x0000001fff0d7819 */ /* 0x000fc80000011400 */
[----:B------:R-:W-:Y:S01]  /*5000*/  LEA.HI R13, R13, R0, RZ, 0x2 ;  /* 0x000000000d0d7211 */ /* 0x000fe200078f10ff */
[----:B------:R-:W-:Y:S01]  /*5010*/  HMMA.16816.F32 R48, R96, R90, R48 ;  /* 0x0000005a6030723c */ /* 0x000fe20000001830 */
[----:B------:R-:W-:Y:S02]  /*5020*/  IMAD R0, R140, 0x10, R141 ;  /* 0x000000108c007824 */ /* 0x000fe400078e028d */
[----:B------:R-:W-:-:S03]  /*5030*/  SHF.R.S32.HI R43, RZ, 0x2, R13 ;  /* 0x00000002ff2b7819 */ /* 0x000fc6000001140d */
[----:B---3--:R-:W-:Y:S01]  /*5040*/  HMMA.16816.F32 R104, R96, R64, R104 ;  /* 0x000000406068723c */ /* 0x008fe20000001868 */
[----:B------:R-:W-:Y:S01]  /*5050*/  IADD3 R0, R0, 0x1, R43 ;  /* 0x0000000100007810 */ /* 0x000fe20007ffe02b */
[----:B------:R-:W-:-:S04]  /*5060*/  IMAD.SHL.U32 R43, R42, 0x2, RZ ;  /* 0x000000022a2b7824 */ /* 0x000fc800078e00ff */
[----:B------:R-:W-:Y:S01]  /*5070*/  HMMA.16816.F32 R100, R96, R66, R100 ;  /* 0x000000426064723c */ /* 0x000fe20000001864 */
[----:B------:R-:W2:Y:S01]  /*5080*/  LDSM.16.M88.4 R64, [R208+0x4800] ;  /* 0x00480000d040783b */ /* 0x000ea20000000200 */
[----:B------:R-:W-:-:S04]  /*5090*/  LOP3.LUT R43, R43, 0x6, RZ, 0xc0, !PT ;  /* 0x000000062b2b7812 */ /* 0x000fc800078ec0ff */
[----:B------:R-:W-:Y:S01]  /*50a0*/  HMMA.16816.F32 R56, R8, R14, R56 ;  /* 0x0000000e0838723c */ /* 0x000fe20000001838 */
[----:B------:R-:W3:Y:S05]  /*50b0*/  LDSM.16.M88.4 R12, [R219+0x9800] ;  /* 0x00980000db0c783b */ /* 0x000eea0000000200 */
[C---:B------:R-:W-:Y:S06]  /*50c0*/  HMMA.16816.F32 R120, R96.reuse, R72, R120 ;  /* 0x000000486078723c */ /* 0x040fec0000001878 */
[----:B------:R-:W-:Y:S01]  /*50d0*/  HMMA.16816.F32 R116, R96, R74, R116 ;  /* 0x0000004a6074723c */ /* 0x000fe20000001874 */
[----:B------:R-:W3:Y:S05]  /*50e0*/  LDSM.16.M88.4 R72, [R208+0x5000] ;  /* 0x00500000d048783b */ /* 0x000eea0000000200 */
[----:B-----5:R-:W-:Y:S06]  /*50f0*/  HMMA.16816.F32 R52, R8, R84, R52 ;  /* 0x000000540834723c */ /* 0x020fec0000001834 */
[----:B----4-:R-:W-:Y:S06]  /*5100*/  HMMA.16816.F32 R68, R16, R80, R68 ;  /* 0x000000501044723c */ /* 0x010fec0000001844 */
[----:B------:R-:W-:Y:S01]  /*5110*/  HMMA.16816.F32 R48, R8, R86, R48 ;  /* 0x000000560830723c */ /* 0x000fe20000001830 */
[----:B------:R-:W-:Y:S01]  /*5120*/  IADD3 R81, R39, R0, -R142 ;  /* 0x0000000027517210 */ /* 0x000fe20007ffe88e */
[----:B------:R-:W-:-:S04]  /*5130*/  IMAD.IADD R0, R2, 0x1, R43 ;  /* 0x0000000102007824 */ /* 0x000fc800078e022b */
[----:B------:R-:W-:Y:S01]  /*5140*/  HMMA.16816.F32 R56, R16, R82, R56 ;  /* 0x000000521038723c */ /* 0x000fe20000001838 */
[----:B------:R-:W-:Y:S02]  /*5150*/  IMAD.IADD R6, R81, 0x1, R6 ;  /* 0x0000000151067824 */ /* 0x000fe400078e0206 */
[----:B------:R-:W4:Y:S01]  /*5160*/  LDSM.16.M88.4 R80, [R219+0xa000] ;  /* 0x00a00000db50783b */ /* 0x000f220000000200 */
[----:B------:R-:W-:Y:S02]  /*5170*/  VIADD R42, R0, 0x1 ;  /* 0x00000001002a7836 */ /* 0x000fe40000000000 */
[C---:B-1----:R-:W-:Y:S01]  /*5180*/  HMMA.16816.F32 R44, R8.reuse, R60, R44 ;  /* 0x0000003c082c723c */ /* 0x042fe2000000182c */
[----:B------:R-:W-:Y:S01]  /*5190*/  VIMNMX R193, R6, R39, PT ;  /* 0x0000002706c17248 */ /* 0x000fe20003fe0100 */
[----:B------:R-:W-:Y:S01]  /*51a0*/  VIADD R43, R0, 0x28 ;  /* 0x00000028002b7836 */ /* 0x000fe20000000000 */
[----:B------:R-:W-:Y:S01]  /*51b0*/  VIADDMNMX R192, R6, 0x8, R39, PT ;  /* 0x0000000806c07846 */ /* 0x000fe20003800127 */
[----:B------:R-:W-:Y:S01]  /*51c0*/  VIADD R6, R0, 0x8 ;  /* 0x0000000800067836 */ /* 0x000fe20000000000 */
[-C--:B------:R-:W-:Y:S01]  /*51d0*/  ISETP.GE.AND P5, PT, R42, R193.reuse, PT ;  /* 0x000000c12a00720c */ /* 0x080fe20003fa6270 */
[----:B------:R-:W-:Y:S01]  /*51e0*/  HMMA.16816.F32 R32, R8, R62, R32 ;  /* 0x0000003e0820723c */ /* 0x000fe20000001820 */
[----:B------:R-:W1:Y:S01]  /*51f0*/  LDSM.16.M88.4 R60, [R208+0x5800] ;  /* 0x00580000d03c783b */ /* 0x000e620000000200 */
[----:B------:R-:W-:Y:S01]  /*5200*/  VIADD R39, R0, 0x9 ;  /* 0x0000000900277836 */ /* 0x000fe20000000000 */
[----:B------:R-:W-:-:S02]  /*5210*/  ISETP.GE.AND P3, PT, R6, R193, PT ;  /* 0x000000c10600720c */ /* 0x000fc40003f66270 */
[-C--:B------:R-:W-:Y:S01]  /*5220*/  ISETP.GE.AND P2, PT, R6, R192.reuse, PT ;  /* 0x000000c00600720c */ /* 0x080fe20003f46270 */
[C---:B--2---:R-:W-:Y:S01]  /*5230*/  HMMA.16816.F32 R52, R16.reuse, R64, R52 ;  /* 0x000000401034723c */ /* 0x044fe20000001834 */
[C---:B------:R-:W-:Y:S01]  /*5240*/  VIADD R6, R0.reuse, 0x10 ;  /* 0x0000001000067836 */ /* 0x040fe20000000000 */
[CC--:B------:R-:W-:Y:S02]  /*5250*/  ISETP.GE.AND P1, PT, R39.reuse, R193.reuse, PT ;  /* 0x000000c12700720c */ /* 0x0c0fe40003f26270 */
[----:B------:R-:W-:Y:S01]  /*5260*/  ISETP.GE.AND P4, PT, R39, R192, PT ;  /* 0x000000c02700720c */ /* 0x000fe20003f86270 */
[----:B------:R-:W-:Y:S01]  /*5270*/  VIADD R39, R0, 0x11 ;  /* 0x0000001100277836 */ /* 0x000fe20000000000 */
[----:B------:R-:W-:Y:S01]  /*5280*/  HMMA.16816.F32 R48, R16, R66, R48 ;  /* 0x000000421030723c */ /* 0x000fe20000001830 */
[----:B------:R-:W-:Y:S02]  /*5290*/  FSEL R84, R69, -INF , !P5 ;  /* 0xff80000045547808 */ /* 0x000fe40006800000 */
[----:B------:R-:W-:-:S02]  /*52a0*/  ISETP.GE.AND P5, PT, R6, R193, PT ;  /* 0x000000c10600720c */ /* 0x000fc40003fa6270 */
[----:B------:R-:W-:Y:S01]  /*52b0*/  FSEL R85, R58, -INF , !P2 ;  /* 0xff8000003a557808 */ /* 0x000fe20005000000 */
[C---:B---3--:R-:W-:Y:S01]  /*52c0*/  HMMA.16816.F32 R28, R8.reuse, R12, R28 ;  /* 0x0000000c081c723c */ /* 0x048fe2000000181c */
[----:B------:R-:W-:Y:S02]  /*52d0*/  FSEL R66, R56, -INF , !P3 ;  /* 0xff80000038427808 */ /* 0x000fe40005800000 */
[-C--:B------:R-:W-:Y:S01]  /*52e0*/  ISETP.GE.AND P3, PT, R6, R192.reuse, PT ;  /* 0x000000c00600720c */ /* 0x080fe20003f66270 */
[C---:B------:R-:W-:Y:S01]  /*52f0*/  VIADD R6, R0.reuse, 0x18 ;  /* 0x0000001800067836 */ /* 0x040fe20000000000 */
[----:B------:R-:W-:Y:S01]  /*5300*/  FSEL R86, R57, -INF , !P1 ;  /* 0xff80000039567808 */ /* 0x000fe20004800000 */
[----:B------:R-:W-:Y:S01]  /*5310*/  HMMA.16816.F32 R24, R8, R14, R24 ;  /* 0x0000000e0818723c */ /* 0x000fe20000001818 */
[----:B------:R-:W-:Y:S01]  /*5320*/  LDSM.16.M88.4 R12, [R208+0x6000] ;  /* 0x00600000d00c783b */ /* 0x000fe20000000200 */
[C---:B------:R-:W-:Y:S02]  /*5330*/  ISETP.GE.AND P2, PT, R39.reuse, R193, PT ;  /* 0x000000c12700720c */ /* 0x040fe40003f46270 */
[-C--:B------:R-:W-:Y:S01]  /*5340*/  ISETP.GE.AND P1, PT, R39, R192.reuse, PT ;  /* 0x000000c02700720c */ /* 0x080fe20003f26270 */
[----:B------:R-:W-:Y:S01]  /*5350*/  VIADD R39, R0, 0x19 ;  /* 0x0000001900277836 */ /* 0x000fe20000000000 */
[----:B------:R-:W-:Y:S01]  /*5360*/  HMMA.16816.F32 R44, R16, R72, R44 ;  /* 0x00000048102c723c */ /* 0x000fe2000000182c */
[----:B------:R-:W-:Y:S01]  /*5370*/  ISETP.GE.AND P6, PT, R42, R192, PT ;  /* 0x000000c02a00720c */ /* 0x000fe20003fc6270 */
[----:B------:R-:W-:Y:S01]  /*5380*/  VIADD R42, R0, 0x21 ;  /* 0x00000021002a7836 */ /* 0x000fe20000000000 */
[----:B------:R-:W-:-:S02]  /*5390*/  FSEL R91, R54, -INF , !P3 ;  /* 0xff800000365b7808 */ /* 0x000fc40005800000 */
[-C--:B------:R-:W-:Y:S01]  /*53a0*/  ISETP.GE.AND P3, PT, R39, R193.reuse, PT ;  /* 0x000000c12700720c */ /* 0x080fe20003f66270 */
[----:B------:R-:W-:Y:S01]  /*53b0*/  HMMA.16816.F32 R32, R16, R74, R32 ;  /* 0x0000004a1020723c */ /* 0x000fe20000001820 */
[----:B------:R-:W-:Y:S02]  /*53c0*/  FSEL R73, R59, -INF , !P4 ;  /* 0xff8000003b497808 */ /* 0x000fe40006000000 */
[----:B------:R-:W2:Y:S01]  /*53d0*/  LDSM.16.M88.4 R56, [R219+0xa800] ;  /* 0x00a80000db38783b */ /* 0x000ea20000000200 */
[----:B------:R-:W-:Y:S02]  /*53e0*/  FSEL R72, R52, -INF , !P5 ;  /* 0xff80000034487808 */ /* 0x000fe40006800000 */
[----:B----4-:R-:W-:Y:S01]  /*53f0*/  HMMA.16816.F32 R20, R8, R80, R20 ;  /* 0x000000500814723c */ /* 0x010fe20000001814 */
[C---:B------:R-:W-:Y:S02]  /*5400*/  ISETP.GE.AND P4, PT, R6.reuse, R193, PT ;  /* 0x000000c10600720c */ /* 0x040fe40003f86270 */
[----:B------:R-:W-:Y:S01]  /*5410*/  ISETP.GE.AND P5, PT, R6, R192, PT ;  /* 0x000000c00600720c */ /* 0x000fe20003fa6270 */
[----:B------:R-:W-:Y:S01]  /*5420*/  VIADD R6, R0, 0x20 ;  /* 0x0000002000067836 */ /* 0x000fe20000000000 */
[----:B------:R-:W-:Y:S01]  /*5430*/  FSEL R88, R53, -INF , !P2 ;  /* 0xff80000035587808 */ /* 0x000fe20005000000 */
[----:B-1----:R-:W-:Y:S01]  /*5440*/  HMMA.16816.F32 R28, R16, R60, R28 ;  /* 0x0000003c101c723c */ /* 0x002fe2000000181c */
[----:B------:R-:W-:-:S02]  /*5450*/  FSEL R89, R55, -INF , !P1 ;  /* 0xff80000037597808 */ /* 0x000fc40004800000 */
[-C--:B------:R-:W-:Y:S01]  /*5460*/  ISETP.GE.AND P2, PT, R39, R192.reuse, PT ;  /* 0x000000c02700720c */ /* 0x080fe20003f46270 */
[----:B------:R-:W1:Y:S01]  /*5470*/  LDSM.16.M88.4 R52, [R208+0x6800] ;  /* 0x00680000d034783b */ /* 0x000e620000000200 */
[----:B------:R-:W-:Y:S01]  /*5480*/  ISETP.GE.AND P1, PT, R6, R193, PT ;  /* 0x000000c10600720c */ /* 0x000fe20003f26270 */
[----:B------:R-:W-:Y:S01]  /*5490*/  HMMA.16816.F32 R24, R16, R62, R24 ;  /* 0x0000003e1018723c */ /* 0x000fe20000001818 */
[----:B------:R-:W-:Y:S01]  /*54a0*/  FSEL R74, R48, -INF , !P4 ;  /* 0xff800000304a7808 */ /* 0x000fe20006000000 */
[----:B------:R-:W-:Y:S01]  /*54b0*/  VIADD R60, R0, 0x29 ;  /* 0x00000029003c7836 */ /* 0x000fe20000000000 */
[----:B------:R-:W-:Y:S02]  /*54c0*/  ISETP.GE.AND P4, PT, R6, R192, PT ;  /* 0x000000c00600720c */ /* 0x000fe40003f86270 */
[----:B------:R-:W-:Y:S01]  /*54d0*/  FSEL R39, R50, -INF , !P5 ;  /* 0xff80000032277808 */ /* 0x000fe20006800000 */
[----:B------:R-:W-:Y:S01]  /*54e0*/  HMMA.16816.F32 R76, R8, R82, R76 ;  /* 0x00000052084c723c */ /* 0x000fe2000000184c */
[----:B------:R-:W-:-:S02]  /*54f0*/  FSEL R6, R49, -INF , !P3 ;  /* 0xff80000031067808 */ /* 0x000fc40005800000 */
[CC--:B------:R-:W-:Y:S02]  /*5500*/  ISETP.GE.AND P5, PT, R42.reuse, R193.reuse, PT ;  /* 0x000000c12a00720c */ /* 0x0c0fe40003fa6270 */
[-C--:B------:R-:W-:Y:S02]  /*5510*/  ISETP.GE.AND P3, PT, R42, R192.reuse, PT ;  /* 0x000000c02a00720c */ /* 0x080fe40003f66270 */
[----:B------:R-:W-:Y:S02]  /*5520*/  FSEL R97, R51, -INF , !P2 ;  /* 0xff80000033617808 */ /* 0x000fe40005000000 */
[----:B------:R-:W-:Y:S01]  /*5530*/  FSEL R42, R44, -INF , !P1 ;  /* 0xff8000002c2a7808 */ /* 0x000fe20004800000 */
[----:B------:R-:W-:Y:S01]  /*5540*/  VIADD R44, R0, 0x30 ;  /* 0x00000030002c7836 */ /* 0x000fe20000000000 */
[C---:B------:R-:W-:Y:S01]  /*5550*/  ISETP.GE.AND P2, PT, R43.reuse, R193, PT ;  /* 0x000000c12b00720c */ /* 0x040fe20003f46270 */
[----:B------:R-:W3:Y:S01]  /*5560*/  LDSM.16.M88.4 R48, [R219+0xb000] ;  /* 0x00b00000db30783b */ /* 0x000ee20000000200 */
[----:B------:R-:W-:-:S02]  /*5570*/  ISETP.GE.AND P1, PT, R43, R192, PT ;  /* 0x000000c02b00720c */ /* 0x000fc40003f26270 */
[----:B------:R-:W-:Y:S02]  /*5580*/  FSEL R169, R47, -INF , !P3 ;  /* 0xff8000002fa97808 */ /* 0x000fe40005800000 */
[----:B------:R-:W-:Y:S01]  /*5590*/  FSEL R168, R32, -INF , !P2 ;  /* 0xff80000020a87808 */ /* 0x000fe20005000000 */
[----:B------:R-:W-:Y:S01]  /*55a0*/  VIADD R32, R0, 0x38 ;  /* 0x0000003800207836 */ /* 0x000fe20000000000 */
[----:B------:R-:W-:Y:S01]  /*55b0*/  FSEL R43, R46, -INF , !P4 ;  /* 0xff8000002e2b7808 */ /* 0x000fe20006000000 */
[C---:B--2---:R-:W-:Y:S01]  /*55c0*/  HMMA.16816.F32 R120, R8.reuse, R56, R120 ;  /* 0x000000380878723c */ /* 0x044fe20000001878 */
[CC--:B------:R-:W-:Y:S02]  /*55d0*/  ISETP.GE.AND P3, PT, R44.reuse, R193.reuse, PT ;  /* 0x000000c12c00720c */ /* 0x0c0fe40003f66270 */
[----:B------:R-:W-:Y:S01]  /*55e0*/  ISETP.GE.AND P2, PT, R44, R192, PT ;  /* 0x000000c02c00720c */ /* 0x000fe20003f46270 */
[----:B------:R-:W-:Y:S01]  /*55f0*/  VIADD R44, R0, 0x31 ;  /* 0x00000031002c7836 */ /* 0x000fe20000000000 */
[----:B------:R-:W-:Y:S01]  /*5600*/  ISETP.GE.AND P4, PT, R60, R193, PT ;  /* 0x000000c13c00720c */ /* 0x000fe20003f86270 */
[----:B------:R-:W-:Y:S01]  /*5610*/  HMMA.16816.F32 R116, R8, R58, R116 ;  /* 0x0000003a0874723c */ /* 0x000fe20000001874 */
[----:B------:R-:W-:Y:S01]  /*5620*/  FSEL R139, R34, -INF , !P1 ;  /* 0xff800000228b7808 */ /* 0x000fe20004800000 */
[----:B------:R-:W-:Y:S01]  /*5630*/  LDSM.16.M88.4 R56, [R208+0x7000] ;  /* 0x00700000d038783b */ /* 0x000fe20000000200 */
[----:B------:R-:W-:-:S02]  /*5640*/  FSEL R172, R33, -INF , !P4 ;  /* 0xff80000021ac7808 */ /* 0x000fc40006000000 */
[----:B------:R-:W-:Y:S01]  /*5650*/  FSEL R170, R45, -INF , !P5 ;  /* 0xff8000002daa7808 */ /* 0x000fe20006800000 */
[C---:B------:R-:W-:Y:S01]  /*5660*/  HMMA.16816.F32 R76, R16.reuse, R14, R76 ;  /* 0x0000000e104c723c */ /* 0x040fe2000000184c */
[C---:B------:R-:W-:Y:S02]  /*5670*/  ISETP.GE.AND P1, PT, R44.reuse, R193, PT ;  /* 0x000000c12c00720c */ /* 0x040fe40003f26270 */
[-C--:B------:R-:W-:Y:S02]  /*5680*/  ISETP.GE.AND P4, PT, R44, R192.reuse, PT ;  /* 0x000000c02c00720c */ /* 0x080fe40003f86270 */
[----:B------:R-:W-:Y:S01]  /*5690*/  ISETP.GE.AND P5, PT, R60, R192, PT ;  /* 0x000000c03c00720c */ /* 0x000fe20003fa6270 */
[----:B------:R-:W-:Y:S01]  /*56a0*/  HMMA.16816.F32 R44, R16, R12, R20 ;  /* 0x0000000c102c723c */ /* 0x000fe20000001814 */
[----:B------:R-:W2:Y:S01]  /*56b0*/  LDSM.16.M88.4 R20, [R219+0xb800] ;  /* 0x00b80000db14783b */ /* 0x000ea20000000200 */
[----:B------:R-:W-:Y:S02]  /*56c0*/  FSEL R141, R30, -INF , !P2 ;  /* 0xff8000001e8d7808 */ /* 0x000fe40005000000 */
[----:B------:R-:W-:-:S02]  /*56d0*/  FSEL R137, R35, -INF , !P5 ;  /* 0xff80000023897808 */ /* 0x000fc40006800000 */
[-C--:B------:R-:W-:Y:S01]  /*56e0*/  ISETP.GE.AND P5, PT, R32, R193.reuse, PT ;  /* 0x000000c12000720c */ /* 0x080fe20003fa6270 */
[C---:B------:R-:W-:Y:S01]  /*56f0*/  VIADD R13, R0.reuse, 0x39 ;  /* 0x00000039000d7836 */ /* 0x040fe20000000000 */
[----:B------:R-:W-:Y:S01]  /*5700*/  FSEL R140, R29, -INF , !P1 ;  /* 0xff8000001d8c7808 */ /* 0x000fe20004800000 */
[----:B------:R-:W-:Y:S01]  /*5710*/  VIADD R12, R0, 0x40 ;  /* 0x00000040000c7836 */ /* 0x000fe20000000000 */
[----:B------:R-:W-:Y:S01]  /*5720*/  FSEL R155, R31, -INF , !P4 ;  /* 0xff8000001f9b7808 */ /* 0x000fe20006000000 */
[----:B-1----:R-:W-:Y:S01]  /*5730*/  HMMA.16816.F32 R120, R16, R52, R120 ;  /* 0x000000341078723c */ /* 0x002fe20000001878 */
[----:B------:R-:W-:Y:S01]  /*5740*/  FSEL R142, R24, -INF , !P5 ;  /* 0xff800000188e7808 */ /* 0x000fe20006800000 */
[----:B------:R-:W-:Y:S01]  /*5750*/  VIADD R24, R0, 0x49 ;  /* 0x0000004900187836 */ /* 0x000fe20000000000 */
[----:B------:R-:W-:Y:S02]  /*5760*/  FSEL R144, R28, -INF , !P3 ;  /* 0xff8000001c907808 */ /* 0x000fe40005800000 */
[CC--:B------:R-:W-:Y:S01]  /*5770*/  ISETP.GE.AND P2, PT, R13.reuse, R193.reuse, PT ;  /* 0x000000c10d00720c */ /* 0x0c0fe20003f46270 */
[----:B---3--:R-:W-:Y:S01]  /*5780*/  HMMA.16816.F32 R112, R8, R48, R112 ;  /* 0x000000300870723c */ /* 0x008fe20000001870 */
[----:B------:R-:W-:Y:S01]  /*5790*/  ISETP.GE.AND P1, PT, R13, R192, PT ;  /* 0x000000c00d00720c */ /* 0x000fe20003f26270 */
[----:B------:R-:W-:Y:S01]  /*57a0*/  VIADD R13, R0, 0x41 ;  /* 0x00000041000d7836 */ /* 0x000fe20000000000 */
[----:B------:R-:W-:-:S02]  /*57b0*/  ISETP.GE.AND P4, PT, R12, R193, PT ;  /* 0x000000c10c00720c */ /* 0x000fc40003f86270 */
[-C--:B------:R-:W-:Y:S01]  /*57c0*/  ISETP.GE.AND P5, PT, R12, R192.reuse, PT ;  /* 0x000000c00c00720c */ /* 0x080fe20003fa6270 */
[----:B------:R-:W-:Y:S01]  /*57d0*/  VIADD R12, R0, 0x48 ;  /* 0x00000048000c7836 */ /* 0x000fe20000000000 */
[----:B------:R-:W-:Y:S01]  /*57e0*/  ISETP.GE.AND P3, PT, R32, R192, PT ;  /* 0x000000c02000720c */ /* 0x000fe20003f66270 */
[----:B------:R-:W-:Y:S01]  /*57f0*/  HMMA.16816.F32 R108, R8, R50, R108 ;  /* 0x00000032086c723c */ /* 0x000fe2000000186c */
[----:B------:R-:W-:Y:S01]  /*5800*/  FSEL R146, R25, -INF , !P2 ;  /* 0xff80000019927808 */ /* 0x000fe20005000000 */
[----:B------:R-:W-:Y:S01]  /*5810*/  VIADD R25, R0, 0x51 ;  /* 0x0000005100197836 */ /* 0x000fe20000000000 */
[----:B------:R-:W-:Y:S02]  /*5820*/  FSEL R143, R26, -INF , !P3 ;  /* 0xff8000001a8f7808 */ /* 0x000fe40005800000 */
[----:B------:R-:W-:Y:S01]  /*5830*/  FSEL R153, R27, -INF , !P1 ;  /* 0xff8000001b997808 */ /* 0x000fe20004800000 */
[----:B------:R-:W-:Y:S01]  /*5840*/  HMMA.16816.F32 R116, R16, R54, R116 ;  /* 0x000000361074723c */ /* 0x000fe20000001874 */
[----:B------:R-:W-:-:S02]  /*5850*/  FSEL R162, R44, -INF , !P4 ;  /* 0xff8000002ca27808 */ /* 0x000fc40006000000 */
[CC--:B------:R-:W-:Y:S02]  /*5860*/  ISETP.GE.AND P3, PT, R13.reuse, R193.reuse, PT ;  /* 0x000000c10d00720c */ /* 0x0c0fe40003f66270 */
[-C--:B------:R-:W-:Y:S02]  /*5870*/  ISETP.GE.AND P2, PT, R13, R192.reuse, PT ;  /* 0x000000c00d00720c */ /* 0x080fe40003f46270 */
[C---:B------:R-:W-:Y:S02]  /*5880*/  ISETP.GE.AND P1, PT, R12.reuse, R193, PT ;  /* 0x000000c10c00720c */ /* 0x040fe40003f26270 */
[----:B------:R-:W-:Y:S01]  /*5890*/  ISETP.GE.AND P4, PT, R12, R192, PT ;  /* 0x000000c00c00720c */ /* 0x000fe20003f86270 */
[----:B--2---:R-:W-:Y:S01]  /*58a0*/  HMMA.16816.F32 R104, R8, R20, R104 ;  /* 0x000000140868723c */ /* 0x004fe20000001868 */
[----:B------:R-:W1:Y:S01]  /*58b0*/  LDSM.16.M88.4 R12, [R208+0x7800] ;  /* 0x00780000d00c783b */ /* 0x000e620000000200 */
[----:B------:R-:W-:Y:S01]  /*58c0*/  FSEL R157, R46, -INF , !P5 ;  /* 0xff8000002e9d7808 */ /* 0x000fe20006800000 */
[----:B------:R-:W-:-:S04]  /*58d0*/  DEPBAR.LE SB0, 0x0 ;  /* 0x000080000000791a */ /* 0x000fc80000000000 */
[----:B------:R-:W-:Y:S01]  /*58e0*/  HMMA.16816.F32 R112, R16, R56, R112 ;  /* 0x000000381070723c */ /* 0x000fe20000001870 */
[----:B------:R-:W-:Y:S01]  /*58f0*/  FSEL R156, R45, -INF , !P3 ;  /* 0xff8000002d9c7808 */ /* 0x000fe20005800000 */
[----:B------:R-:W-:Y:S01]  /*5900*/  VIADD R20, R0, 0x58 ;  /* 0x0000005800147836 */ /* 0x000fe20000000000 */
[----:B------:R-:W-:Y:S01]  /*5910*/  ISETP.GE.AND P5, PT, R24, R193, PT ;  /* 0x000000c11800720c */ /* 0x000fe20003fa6270 */
[----:B------:R-:W-:Y:S01]  /*5920*/  VIADD R21, R0, 0x59 ;  /* 0x0000005900157836 */ /* 0x000fe20000000000 */
[----:B------:R-:W-:Y:S01]  /*5930*/  ISETP.GE.AND P3, PT, R24, R192, PT ;  /* 0x000000c01800720c */ /* 0x000fe20003f66270 */
[----:B------:R-:W-:Y:S01]  /*5940*/  HMMA.16816.F32 R100, R8, R22, R100 ;  /* 0x000000160864723c */ /* 0x000fe20000001864 */
[----:B------:R-:W-:Y:S01]  /*5950*/  VIADD R24, R0, 0x50 ;  /* 0x0000005000187836 */ /* 0x000fe20000000000 */
[----:B------:R-:W-:Y:S02]  /*5960*/  FSEL R159, R47, -INF , !P2 ;  /* 0xff8000002f9f7808 */ /* 0x000fe40005000000 */
[----:B------:R-:W-:-:S02]  /*5970*/  FSEL R160, R76, -INF , !P1 ;  /* 0xff8000004ca07808 */ /* 0x000fc40004800000 */
[----:B------:R-:W-:Y:S01]  /*5980*/  HMMA.16816.F32 R108, R16, R58, R108 ;  /* 0x0000003a106c723c */ /* 0x000fe2000000186c */
[----:B------:R-:W-:Y:S01]  /*5990*/  ISETP.GE.AND P2, PT, R24, R193, PT ;  /* 0x000000c11800720c */ /* 0x000fe20003f46270 */
[----:B------:R-:W-:Y:S01]  /*59a0*/  VIADD R9, R0, 0x61 ;  /* 0x0000006100097836 */ /* 0x000fe20000000000 */
[-C--:B------:R-:W-:Y:S01]  /*59b0*/  ISETP.GE.AND P1, PT, R24, R192.reuse, PT ;  /* 0x000000c01800720c */ /* 0x080fe20003f26270 */
[----:B------:R-:W-:Y:S01]  /*59c0*/  VIADD R8, R0, 0x60 ;  /* 0x0000006000087836 */ /* 0x000fe20000000000 */
[----:B------:R-:W-:Y:S02]  /*59d0*/  FSEL R166, R120, -INF , !P2 ;  /* 0xff80000078a67808 */ /* 0x000fe40005000000 */
[----:B------:R-:W-:Y:S02]  /*59e0*/  FSEL R167, R122, -INF , !P1 ;  /* 0xff8000007aa77808 */ /* 0x000fe40004800000 */
[----:B------:R-:W-:Y:S02]  /*59f0*/  FSEL R33, R79, -INF , !P3 ;  /* 0xff8000004f217808 */ /* 0x000fe40005800000 */
[----:B------:R-:W-:-:S02]  /*5a00*/  ISETP.GE.AND P2, PT, R20, R192, PT ;  /* 0x000000c01400720c */ /* 0x000fc40003f46270 */
[-C--:B------:R-:W-:Y:S02]  /*5a10*/  ISETP.GE.AND P1, PT, R21, R193.reuse, PT ;  /* 0x000000c11500720c */ /* 0x080fe40003f26270 */
[----:B------:R-:W-:Y:S02]  /*5a20*/  ISETP.GE.AND P3, PT, R20, R193, PT ;  /* 0x000000c11400720c */ /* 0x000fe40003f66270 */
[----:B------:R-:W-:Y:S02]  /*5a30*/  FSEL R158, R77, -INF , !P5 ;  /* 0xff8000004d9e7808 */ /* 0x000fe40006800000 */
[----:B------:R-:W-:Y:S02]  /*5a40*/  FSEL R35, R78, -INF , !P4 ;  /* 0xff8000004e237808 */ /* 0x000fe40006000000 */
[----:B------:R-:W-:Y:S01]  /*5a50*/  ISETP.GE.AND P5, PT, R25, R192, PT ;  /* 0x000000c01900720c */ /* 0x000fe20003fa6270 */
[----:B-1----:R-:W-:Y:S01]  /*5a60*/  HMMA.16816.F32 R104, R16, R12, R104 ;  /* 0x0000000c1068723c */ /* 0x002fe20000001868 */
[----:B------:R-:W-:-:S02]  /*5a70*/  FSEL R163, R118, -INF , !P2 ;  /* 0xff80000076a37808 */ /* 0x000fc40005000000 */
[----:B------:R-:W-:Y:S01]  /*5a80*/  FSEL R164, R117, -INF , !P1 ;  /* 0xff80000075a47808 */ /* 0x000fe20004800000 */
[----:B------:R-:W-:Y:S01]  /*5a90*/  BAR.SYNC.DEFER_BLOCKING 0x0 ;  /* 0x0000000000007b1d */ /* 0x000fe20000010000 */
[-C--:B------:R-:W-:Y:S01]  /*5aa0*/  ISETP.GE.AND P4, PT, R25, R193.reuse, PT ;  /* 0x000000c11900720c */ /* 0x080fe20003f86270 */
[----:B------:R-:W-:Y:S01]  /*5ab0*/  HMMA.16816.F32 R100, R16, R14, R100 ;  /* 0x0000000e1064723c */ /* 0x000fe20000001864 */
[----:B------:R-:W-:Y:S02]  /*5ac0*/  FSEL R32, R116, -INF , !P3 ;  /* 0xff80000074207808 */ /* 0x000fe40005800000 */
[C---:B------:R-:W-:Y:S02]  /*5ad0*/  ISETP.GE.AND P2, PT, R9.reuse, R193, PT ;  /* 0x000000c10900720c */ /* 0x040fe40003f46270 */
[-C--:B------:R-:W-:Y:S01]  /*5ae0*/  ISETP.GE.AND P1, PT, R9, R192.reuse, PT ;  /* 0x000000c00900720c */ /* 0x080fe20003f26270 */
[----:B------:R-:W-:Y:S01]  /*5af0*/  VIADD R9, R0, 0x69 ;  /* 0x0000006900097836 */ /* 0x000fe20000000000 */
[----:B------:R-:W-:-:S02]  /*5b00*/  ISETP.GE.AND P3, PT, R8, R192, PT ;  /* 0x000000c00800720c */ /* 0x000fc40003f66270 */
[----:B------:R-:W-:Y:S02]  /*5b10*/  FSEL R165, R123, -INF , !P5 ;  /* 0xff8000007ba57808 */ /* 0x000fe40006800000 */
[----:B------:R-:W-:Y:S02]  /*5b20*/  FSEL R34, R121, -INF , !P4 ;  /* 0xff80000079227808 */ /* 0x000fe40006000000 */
[----:B------:R-:W-:Y:S01]  /*5b30*/  ISETP.GE.AND P5, PT, R8, R193, PT ;  /* 0x000000c10800720c */ /* 0x000fe20003fa6270 */
        /* <DEDUP_REMOVED lines=16> */
[C---:B------:R-:W-:Y:S02]  /*5c40*/  ISETP.GE.AND P1, PT, R8.reuse, R193, PT ;  /* 0x000000c10800720c */ /* 0x040fe40003f26270 */
[----:B------:R-:W-:Y:S01]  /*5c50*/  ISETP.GE.AND P4, PT, R8, R192, PT ;  /* 0x000000c00800720c */ /* 0x000fe20003f86270 */
[----:B------:R-:W-:Y:S01]  /*5c60*/  VIADD R8, R0, 0x78 ;  /* 0x0000007800087836 */ /* 0x000fe20000000000 */
[----:B------:R-:W-:-:S02]  /*5c70*/  FSEL R67, R107, -INF , !P3 ;  /* 0xff8000006b437808 */ /* 0x000fc40005800000 */
[----:B------:R-:W-:Y:S02]  /*5c80*/  ISETP.GT.AND P3, PT, R233, R228, PT ;  /* 0x000000e4e900720c */ /* 0x000fe40003f64270 */
[----:B------:R-:W-:Y:S02]  /*5c90*/  FSEL R145, R111, -INF , !P2 ;  /* 0xff8000006f917808 */ /* 0x000fe40005000000 */
[----:B------:R-:W-:Y:S02]  /*5ca0*/  FSEL R71, R71, -INF , !P6 ;  /* 0xff80000047477808 */ /* 0x000fe40007000000 */
[----:B------:R-:W-:Y:S02]  /*5cb0*/  FSEL R147, R110, -INF , !P5 ;  /* 0xff8000006e937808 */ /* 0x000fe40006800000 */
[C---:B------:R-:W-:Y:S02]  /*5cc0*/  ISETP.GE.AND P6, PT, R8.reuse, R193, PT ;  /* 0x000000c10800720c */ /* 0x040fe40003fc6270 */
[----:B------:R-:W-:Y:S01]  /*5cd0*/  ISETP.GE.AND P2, PT, R8, R192, PT ;  /* 0x000000c00800720c */ /* 0x000fe20003f46270 */
[----:B------:R-:W-:Y:S01]  /*5ce0*/  VIADD R8, R0, 0x79 ;  /* 0x0000007900087836 */ /* 0x000fe20000000000 */
[----:B------:R-:W-:-:S02]  /*5cf0*/  FSEL R138, R104, -INF , !P1 ;  /* 0xff800000688a7808 */ /* 0x000fc40004800000 */
[-C--:B------:R-:W-:Y:S02]  /*5d00*/  ISETP.GE.AND P5, PT, R9, R193.reuse, PT ;  /* 0x000000c10900720c */ /* 0x080fe40003fa6270 */
[----:B------:R-:W-:Y:S02]  /*5d10*/  ISETP.GE.AND P1, PT, R0, R193, PT ;  /* 0x000000c10000720c */ /* 0x000fe40003f26270 */
[----:B------:R-:W-:Y:S02]  /*5d20*/  FSEL R133, R106, -INF , !P4 ;  /* 0xff8000006a857808 */ /* 0x000fe40006000000 */
[----:B------:R-:W-:Y:S02]  /*5d30*/  FSEL R136, R105, -INF , !P5 ;  /* 0xff80000069887808 */ /* 0x000fe40006800000 */
[----:B------:R-:W-:Y:S02]  /*5d40*/  FSEL R68, R68, -INF , !P1 ;  /* 0xff80000044447808 */ /* 0x000fe40004800000 */
[----:B------:R-:W-:-:S02]  /*5d50*/  ISETP.GE.AND P4, PT, R0, R192, PT ;  /* 0x000000c00000720c */ /* 0x000fc40003f86270 */
[C---:B------:R-:W-:Y:S02]  /*5d60*/  ISETP.GE.AND P5, PT, R8.reuse, R193, PT ;  /* 0x000000c10800720c */ /* 0x040fe40003fa6270 */
[----:B------:R-:W-:Y:S02]  /*5d70*/  ISETP.GE.AND P1, PT, R8, R192, PT ;  /* 0x000000c00800720c */ /* 0x000fe40003f26270 */
[----:B------:R-:W-:Y:S02]  /*5d80*/  FSEL R7, R70, -INF , !P4 ;  /* 0xff80000046077808 */ /* 0x000fe40006000000 */
[----:B------:R-:W-:Y:S02]  /*5d90*/  FSEL R134, R100, -INF , !P6 ;  /* 0xff80000064867808 */ /* 0x000fe40007000000 */
[----:B------:R-:W-:Y:S02]  /*5da0*/  FSEL R65, R102, -INF , !P2 ;  /* 0xff80000066417808 */ /* 0x000fe40005000000 */
[----:B------:R-:W-:-:S02]  /*5db0*/  FSEL R132, R101, -INF , !P5 ;  /* 0xff80000065847808 */ /* 0x000fc40006800000 */
[----:B------:R-:W-:Y:S01]  /*5dc0*/  FSEL R63, R103, -INF , !P1 ;  /* 0xff800000673f7808 */ /* 0x000fe20004800000 */
[----:B------:R-:W-:Y:S06]  /*5dd0*/  @!P3 BRA `(.L_x_1547) ;  /* 0x0000000c00d4b947 */ /* 0x000fec0003800000 */
[----:B------:R-:W-:Y:S05]  /*5de0*/  @!P0 BRA `(.L_x_1548) ;  /* 0x0000000000ec8947 */ /* 0x000fea0003800000 */
[----:B------:R-:W1:Y:S01]  /*5df0*/  LDC R9, c[0x0][0x380] ;  /* 0x0000e000ff097b82 */ /* 0x000e620000000800 */
[----:B------:R-:W-:Y:S01]  /*5e00*/  VIADD R14, R2, 0xffffff80 ;  /* 0xffffff80020e7836 */ /* 0x000fe20000000000 */
[----:B------:R-:W-:Y:S01]  /*5e10*/  IABS R10, R2 ;  /* 0x00000002000a7213 */ /* 0x000fe20000000000 */
[----:B------:R-:W-:-:S03]  /*5e20*/  ULDC.64 UR8, c[0x0][0x230] ;  /* 0x00008c0000087ab9 */ /* 0x000fc60000000a00 */
[----:B------:R-:W-:Y:S02]  /*5e30*/  IABS R8, R14 ;  /* 0x0000000e00087213 */ /* 0x000fe40000000000 */
[-C--:B-1----:R-:W-:Y:S02]  /*5e40*/  IABS R0, R9.reuse ;  /* 0x0000000900007213 */ /* 0x082fe40000000000 */
[-C--:B------:R-:W-:Y:S02]  /*5e50*/  LOP3.LUT R2, R2, R9.reuse, RZ, 0x3c, !PT ;  /* 0x0000000902027212 */ /* 0x080fe400078e3cff */
[----:B------:R-:W1:Y:S01]  /*5e60*/  I2F.RP R15, R0 ;  /* 0x00000000000f7306 */ /* 0x000e620000209400 */
[----:B------:R-:W-:Y:S02]  /*5e70*/  LOP3.LUT R14, R14, R9, RZ, 0x3c, !PT ;  /* 0x000000090e0e7212 */ /* 0x000fe400078e3cff */
[----:B------:R-:W-:-:S05]  /*5e80*/  ISETP.GE.AND P4, PT, R2, RZ, PT ;  /* 0x000000ff0200720c */ /* 0x000fca0003f86270 */
        /* <DEDUP_REMOVED lines=8> */
[----:B------:R-:W-:-:S04]  /*5f10*/  IMAD.HI.U32 R12, R11, R8, RZ ;  /* 0x000000080b0c7227 */ /* 0x000fc800078e00ff */
[----:B------:R-:W-:Y:S01]  /*5f20*/  IMAD.MOV R13, RZ, RZ, -R15 ;  /* 0x000000ffff0d7224 */ /* 0x000fe200078e0a0f */
[----:B------:R-:W-:-:S03]  /*5f30*/  IADD3 R11, -R12, RZ, RZ ;  /* 0x000000ff0c0b7210 */ /* 0x000fc60007ffe1ff */
[C---:B------:R-:W-:Y:S02]  /*5f40*/  IMAD R13, R0.reuse, R13, R10 ;  /* 0x0000000d000d7224 */ /* 0x040fe400078e020a */
        /* <DEDUP_REMOVED lines=17> */
[----:B------:R-:W-:-:S03]  /*6060*/  SEL R0, R0, R12, !P2 ;  /* 0x0000000c00007207 */ /* 0x000fc60005000000 */
[----:B------:R-:W-:-:S04]  /*6070*/  IMAD.WIDE R12, R11, 0x4, R238 ;  /* 0x000000040b0c7825 */ /* 0x000fc800078e02ee */
[----:B------:R-:W-:Y:S02]  /*6080*/  IMAD.WIDE R14, R0, 0x4, R238 ;  /* 0x00000004000e7825 */ /* 0x000fe400078e02ee */
[----:B------:R-:W2:Y:S04]  /*6090*/  LDG.E R13, desc[UR12][R12.64] ;  /* 0x0000000c0c0d7981 */ /* 0x000ea8000c1e1900 */
[----:B------:R-:W2:Y:S01]  /*60a0*/  LDG.E R8, desc[UR12][R14.64] ;  /* 0x0000000c0e087981 */ /* 0x000ea2000c1e1900 */
[----:B------:R-:W-:-:S04]  /*60b0*/  IMAD.IADD R0, R11, 0x1, -R0 ;  /* 0x000000010b007824 */ /* 0x000fc800078e0a00 */
[----:B------:R-:W-:-:S05]  /*60c0*/  IMAD R9, R0, R9, -0x80 ;  /* 0xffffff8000097424 */ /* 0x000fca00078e0209 */
[----:B------:R-:W-:-:S05]  /*60d0*/  SHF.R.S32.HI R11, RZ, 0x1f, R9 ;  /* 0x0000001fff0b7819 */ /* 0x000fca0000011409 */
[-C--:B------:R-:W-:Y:S02]  /*60e0*/  IMAD R0, R11, R184.reuse, RZ ;  /* 0x000000b80b007224 */ /* 0x080fe400078e02ff */
[----:B------:R-:W-:-:S04]  /*60f0*/  IMAD.WIDE.U32 R10, R9, R184, RZ ;  /* 0x000000b8090a7225 */ /* 0x000fc800078e00ff */
        /* <DEDUP_REMOVED lines=10> */
.L_x_1548:
[----:B------:R-:W-:-:S04]  /*61a0*/  LEA R17, -R184, RZ, 0x7 ;  /* 0x000000ffb8117211 */ /* 0x000fc800078e39ff */
[----:B------:R-:W-:-:S07]  /*61b0*/  SHF.R.S32.HI R0, RZ, 0x1f, R17 ;  /* 0x0000001fff007819 */ /* 0x000fce0000011411 */
.L_x_1549:
        /* <DEDUP_REMOVED lines=44> */
[----:B-----5:R-:W-:Y:S01]  /*6480*/  @!P4 LEA R28, P1, R16, R12, 0x1 ;  /* 0x0000000c101cc211 */ /* 0x020fe200078208ff */
        /* <DEDUP_REMOVED lines=134> */
.L_x_1551:
[----:B------:R-:W-:Y:S05]  /*6cf0*/  BSYNC B0 ;  /* 0x0000000000007941 */ /* 0x000fea0003800000 */
.L_x_1550:
[----:B------:R-:W0:Y:S01]  /*6d00*/  LDGDEPBAR ;  /* 0x00000000000079af */ /* 0x000e220000000000 */
[----:B------:R-:W-:-:S04]  /*6d10*/  IADD3 R190, P1, R17, R190, RZ ;  /* 0x000000be11be7210 */ /* 0x000fc80007f3e0ff */
[----:B------:R-:W-:-:S09]  /*6d20*/  IADD3.X R191, R0, R191, RZ, P1, !PT ;  /* 0x000000bf00bf7210 */ /* 0x000fd20000ffe4ff */
.L_x_1547:
[----:B-12---:R-:W-:Y:S01]  /*6d30*/  FMNMX.FTZ R9, R68, R84, !PT ;  /* 0x0000005444097209 */ /* 0x006fe20007810000 */
[----:B------:R-:W-:Y:S01]  /*6d40*/  ULDC UR10, c[0x0][0x2ec] ;  /* 0x0000bb00000a7ab9 */ /* 0x000fe20000000800 */
[----:B------:R-:W-:Y:S01]  /*6d50*/  FMNMX.FTZ R8, R7, R71, !PT ;  /* 0x0000004707087209 */ /* 0x000fe20007810000 */
[----:B------:R-:W-:Y:S01]  /*6d60*/  ULDC.64 UR8, c[0x0][0x218] ;  /* 0x0000860000087ab9 */ /* 0x000fe20000000a00 */
        /* <DEDUP_REMOVED lines=61> */
[----:B------:R-:W1:Y:S03]  /*7140*/  SHFL.BFLY PT, R11, R10, 0x2, 0x1f ;  /* 0x0c401f000a0b7f89 */ /* 0x000e6600000e0000 */
[-C--:B------:R-:W-:Y:S01]  /*7150*/  LEA R218, R5, R220.reuse, 0x1 ;  /* 0x000000dc05da7211 */ /* 0x080fe200078e08ff */
[----:B------:R-:W2:Y:S01]  /*7160*/  SHFL.BFLY PT, R9, R8, 0x2, 0x1f ;  /* 0x0c401f0008097f89 */ /* 0x000ea200000e0000 */
        /* <DEDUP_REMOVED lines=8> */
[----:B--2---:R-:W-:-:S03]  /*71f0*/  FMNMX.FTZ R9, R8, R9, !PT ;  /* 0x0000000908097209 */ /* 0x004fc60007810000 */
[----:B------:R-:W1:Y:S04]  /*7200*/  SHFL.BFLY PT, R2, R11, 0x1, 0x1f ;  /* 0x0c201f000b027f89 */ /* 0x000e6800000e0000 */
[----:B------:R-:W2:Y:S04]  /*7210*/  SHFL.BFLY PT, R0, R9, 0x1, 0x1f ;  /* 0x0c201f0009007f89 */ /* 0x000ea800000e0000 */
[----:B------:R-:W-:Y:S04]  /*7220*/  LDSM.16.MT88.4 R92, [R216+0xc000] ;  /* 0x00c00000d85c783b */ /* 0x000fe80000004200 */
[----:B------:R-:W-:Y:S04]  /*7230*/  LDSM.16.MT88.4 R120, [R217+0x10000] ;  /* 0x01000000d978783b */ /* 0x000fe80000004200 */
[----:B------:R-:W-:Y:S04]  /*7240*/  LDSM.16.MT88.4 R28, [R216+0x10000] ;  /* 0x01000000d81c783b */ /* 0x000fe80000004200 */
[----:B------:R-:W-:Y:S01]  /*7250*/  LDSM.16.MT88.4 R20, [R216+0xc800] ;  /* 0x00c80000d814783b */ /* 0x000fe20000004200 */
[----:B-1----:R-:W-:-:S04]  /*7260*/  FMNMX.FTZ R2, R11, R2, !PT ;  /* 0x000000020b027209 */ /* 0x002fc80007810000 */
[C---:B------:R-:W-:Y:S01]  /*7270*/  FSETP.NEU.FTZ.AND P1, PT, R2.reuse, -INF , PT ;  /* 0xff8000000200780b */ /* 0x040fe20003f3d000 */
[----:B------:R-:W-:Y:S01]  /*7280*/  FMUL.FTZ R135, R2, UR10 ;  /* 0x0000000a02877c20 */ /* 0x000fe20008410000 */
[----:B--2---:R-:W-:-:S04]  /*7290*/  FMNMX.FTZ R0, R9, R0, !PT ;  /* 0x0000000009007209 */ /* 0x004fc80007810000 */
[----:B------:R-:W-:Y:S01]  /*72a0*/  FSEL R135, R135, RZ, P1 ;  /* 0x000000ff87877208 */ /* 0x000fe20000800000 */
[C---:B------:R-:W-:Y:S01]  /*72b0*/  FMUL.FTZ R8, R0.reuse, UR10 ;  /* 0x0000000a00087c20 */ /* 0x040fe20008410000 */
[----:B------:R-:W-:-:S03]  /*72c0*/  FSETP.NEU.FTZ.AND P1, PT, R0, -INF , PT ;  /* 0xff8000000000780b */ /* 0x000fc60003f3d000 */
[--C-:B------:R-:W-:Y:S01]  /*72d0*/  FFMA.FTZ R58, R66, UR10, -R135.reuse ;  /* 0x0000000a423a7c23 */ /* 0x100fe20008010887 */
[----:B------:R-:W-:Y:S01]  /*72e0*/  FSEL R66, R8, RZ, P1 ;  /* 0x000000ff08427208 */ /* 0x000fe20000800000 */
[--C-:B------:R-:W-:Y:S01]  /*72f0*/  FFMA.FTZ R64, R68, UR10, -R135.reuse ;  /* 0x0000000a44407c23 */ /* 0x100fe20008010887 */
[--C-:B------:R-:W-:Y:S01]  /*7300*/  FFMA.FTZ R61, R84, UR10, -R135.reuse ;  /* 0x0000000a543d7c23 */ /* 0x100fe20008010887 */
[--C-:B------:R-:W-:Y:S01]  /*7310*/  FFMA.FTZ R57, R86, UR10, -R135.reuse ;  /* 0x0000000a56397c23 */ /* 0x100fe20008010887 */
[----:B------:R-:W-:Y:S01]  /*7320*/  LDSM.16.MT88.4 R8, [R218+0xc800] ;  /* 0x00c80000da08783b */ /* 0x000fe20000004200 */
[--C-:B------:R-:W-:Y:S01]  /*7330*/  FFMA.FTZ R62, R71, UR10, -R66.reuse ;  /* 0x0000000a473e7c23 */ /* 0x100fe20008010842 */
[--C-:B------:R-:W-:Y:S01]  /*7340*/  FFMA.FTZ R60, R85, UR10, -R66.reuse ;  /* 0x0000000a553c7c23 */ /* 0x100fe20008010842 */
[--C-:B------:R-:W-:Y:S01]  /*7350*/  FFMA.FTZ R59, R7, UR10, -R66.reuse ;  /* 0x0000000a073b7c23 */ /* 0x100fe20008010842 */
[----:B------:R-:W1:Y:S01]  /*7360*/  LDSM.16.MT88.4 R68, [R220+0xc000] ;  /* 0x00c00000dc44783b */ /* 0x000e620000004200 */
[--C-:B------:R-:W-:Y:S01]  /*7370*/  FFMA.FTZ R55, R73, UR10, -R66.reuse ;  /* 0x0000000a49377c23 */ /* 0x100fe20008010842 */
[----:B------:R-:W-:Y:S01]  /*7380*/  MUFU.EX2 R64, R64 ;  /* 0x0000004000407308 */ /* 0x000fe20000000800 */
[--C-:B------:R-:W-:Y:S01]  /*7390*/  FFMA.FTZ R54, R72, UR10, -R135.reuse ;  /* 0x0000000a48367c23 */ /* 0x100fe20008010887 */
[----:B------:R-:W2:Y:S01]  /*73a0*/  LDSM.16.MT88.4 R84, [R217+0xc000] ;  /* 0x00c00000d954783b */ /* 0x000ea20000004200 */
        /* <DEDUP_REMOVED lines=8> */
[----:B------:R-:W4:Y:S01]  /*7430*/  LDSM.16.MT88.4 R4, [R220+0x10800] ;  /* 0x01080000dc04783b */ /* 0x000f220000004200 */
        /* <DEDUP_REMOVED lines=13> */
[----:B---3--:R-:W-:Y:S01]  /*7510*/  F2FP.F16.F32.PACK_AB R116, R61, R64 ;  /* 0x000000403d74723e */ /* 0x008fe200000000ff */
        /* <DEDUP_REMOVED lines=25> */
[----:B------:R-:W-:Y:S01]  /*76b0*/  LDSM.16.MT88.4 R32, [R220+0x12000] ;  /* 0x01200000dc20783b */ /* 0x000fe20000004200 */
[--C-:B------:R-:W-:Y:S01]  /*76c0*/  FFMA.FTZ R161, R152, UR10, -R135.reuse ;  /* 0x0000000a98a17c23 */ /* 0x100fe20008010887 */
[--C-:B------:R-:W-:Y:S01]  /*76d0*/  FFMA.FTZ R167, R148, UR10, -R135.reuse ;  /* 0x0000000a94a77c23 */ /* 0x100fe20008010887 */
[--C-:B------:R-:W-:Y:S01]  /*76e0*/  FFMA.FTZ R154, R154, UR10, -R135.reuse ;  /* 0x0000000a9a9a7c23 */ /* 0x100fe20008010887 */
[----:B------:R-:W-:Y:S01]  /*76f0*/  FFMA.FTZ R150, R150, UR10, -R135 ;  /* 0x0000000a96967c23 */ /* 0x000fe20008010887 */
[----:B------:R-:W5:Y:S01]  /*7700*/  MUFU.EX2 R55, R55 ;  /* 0x0000003700377308 */ /* 0x000f620000000800 */
[----:B---3--:R-:W-:Y:S01]  /*7710*/  F2FP.F16.F32.PACK_AB R117, R62, R59 ;  /* 0x0000003b3e75723e */ /* 0x008fe200000000ff */
[--C-:B------:R-:W-:Y:S01]  /*7720*/  FFMA.FTZ R148, R151, UR10, -R66.reuse ;  /* 0x0000000a97947c23 */ /* 0x100fe20008010842 */
[--C-:B------:R-:W-:Y:S01]  /*7730*/  FFMA.FTZ R149, R149, UR10, -R66.reuse ;  /* 0x0000000a95957c23 */ /* 0x100fe20008010842 */
[--C-:B------:R-:W-:Y:S01]  /*7740*/  FFMA.FTZ R147, R147, UR10, -R66.reuse ;  /* 0x0000000a93937c23 */ /* 0x100fe20008010842 */
[----:B------:R-:W-:Y:S01]  /*7750*/  FFMA.FTZ R152, R145, UR10, -R66 ;  /* 0x0000000a91987c23 */ /* 0x000fe20008010842 */
[----:B------:R-:W-:Y:S01]  /*7760*/  FADD.FTZ R61, R64, R61 ;  /* 0x0000003d403d7221 */ /* 0x000fe20000010000 */
[----:B------:R-:W-:Y:S01]  /*7770*/  FADD.FTZ R59, R59, R62 ;  /* 0x0000003e3b3b7221 */ /* 0x000fe20000010000 */
[----:B------:R-:W-:Y:S01]  /*7780*/  MUFU.EX2 R54, R54 ;  /* 0x0000003600367308 */ /* 0x000fe20000000800 */
[----:B------:R-:W-:Y:S01]  /*7790*/  FFMA.FTZ R245, R132, UR10, -R135 ;  /* 0x0000000a84f57c23 */ /* 0x000fe20008010887 */
[----:B------:R-:W-:Y:S01]  /*77a0*/  FADD.FTZ R58, R58, R61 ;  /* 0x0000003d3a3a7221 */ /* 0x000fe20000010000 */
[----:B------:R-:W-:Y:S01]  /*77b0*/  FFMA.FTZ R246, R63, UR10, -R66 ;  /* 0x0000000a3ff67c23 */ /* 0x000fe20008010842 */
[----:B------:R-:W-:-:S02]  /*77c0*/  LEA R244, P1, R190, UR8, 0x1 ;  /* 0x00000008bef47c11 */ /* 0x000fc4000f8208ff */
[----:B------:R-:W-:Y:S02]  /*77d0*/  FADD.FTZ R57, R57, R58 ;  /* 0x0000003a39397221 */ /* 0x000fe40000010000 */
[----:B------:R-:W3:Y:S01]  /*77e0*/  MUFU.EX2 R53, R53 ;  /* 0x0000003500357308 */ /* 0x000ee20000000800 */
[----:B-----5:R-:W-:Y:S01]  /*77f0*/  F2FP.F16.F32.PACK_AB R119, R55, R60 ;  /* 0x0000003c3777723e */ /* 0x020fe200000000ff */
[----:B------:R-:W-:Y:S01]  /*7800*/  FADD.FTZ R60, R60, R59 ;  /* 0x0000003b3c3c7221 */ /* 0x000fe20000010000 */
[----:B------:R-:W-:-:S03]  /*7810*/  LEA.HI.X R243, R190, UR9, R191, 0x1, P1 ;  /* 0x00000009bef37c11 */ /* 0x000fc600088f0cbf */
[----:B------:R-:W-:Y:S02]  /*7820*/  FADD.FTZ R55, R55, R60 ;  /* 0x0000003c37377221 */ /* 0x000fe40000010000 */
[C---:B------:R-:W-:Y:S01]  /*7830*/  HMMA.16816.F32 R72, R116.reuse, R76, RZ ;  /* 0x0000004c7448723c */ /* 0x040fe200000018ff */
[----:B------:R-:W-:Y:S05]  /*7840*/  MUFU.EX2 R52, R52 ;  /* 0x0000003400347308 */ /* 0x000fea0000000800 */
[C---:B------:R-:W-:Y:S03]  /*7850*/  HMMA.16816.F32 R76, R116.reuse, R78, RZ ;  /* 0x0000004e744c723c */ /* 0x040fe600000018ff */
[----:B------:R-:W5:Y:S01]  /*7860*/  MUFU.EX2 R49, R49 ;  /* 0x0000003100317308 */ /* 0x000f620000000800 */
[C---:B---3--:R-:W-:Y:S01]  /*7870*/  F2FP.F16.F32.PACK_AB R12, R53.reuse, R54 ;  /* 0x00000036350c723e */ /* 0x048fe200000000ff */
[----:B------:R-:W-:Y:S01]  /*7880*/  FADD.FTZ R54, R54, R57 ;  /* 0x0000003936367221 */ /* 0x000fe20000010000 */
[----:B-1----:R-:W-:Y:S03]  /*7890*/  HMMA.16816.F32 R128, R116, R68, RZ ;  /* 0x000000447480723c */ /* 0x002fe600000018ff */
[----:B------:R-:W-:-:S02]  /*78a0*/  FADD.FTZ R53, R53, R54 ;  /* 0x0000003635357221 */ /* 0x000fc40000010000 */
[----:B------:R-:W-:Y:S01]  /*78b0*/  MUFU.EX2 R56, R56 ;  /* 0x0000003800387308 */ /* 0x000fe20000000800 */
[C---:B--2---:R-:W-:Y:S06]  /*78c0*/  HMMA.16816.F32 R80, R116.reuse, R84, RZ ;  /* 0x000000547450723c */ /* 0x044fec00000018ff */
[----:B------:R-:W-:Y:S01]  /*78d0*/  HMMA.16816.F32 R68, R116, R70, RZ ;  /* 0x000000467444723c */ /* 0x000fe200000018ff */
[----:B------:R-:W1:Y:S01]  /*78e0*/  MUFU.EX2 R51, R51 ;  /* 0x0000003300337308 */ /* 0x000e620000000800 */
[----:B-----5:R-:W-:Y:S01]  /*78f0*/  F2FP.F16.F32.PACK_AB R14, R49, R52 ;  /* 0x00000034310e723e */ /* 0x020fe200000000ff */
[----:B------:R-:W-:-:S03]  /*7900*/  FADD.FTZ R52, R52, R53 ;  /* 0x0000003534347221 */ /* 0x000fc60000010000 */
[C---:B------:R-:W-:Y:S01]  /*7910*/  HMMA.16816.F32 R84, R116.reuse, R86, RZ ;  /* 0x000000567454723c */ /* 0x040fe200000018ff */
[----:B------:R-:W-:Y:S02]  /*7920*/  FADD.FTZ R49, R49, R52 ;  /* 0x0000003431317221 */ /* 0x000fe40000010000 */
[----:B------:R-:W-:Y:S03]  /*7930*/  MUFU.EX2 R50, R50 ;  /* 0x0000003200327308 */ /* 0x000fe60000000800 */
[C---:B------:R-:W-:Y:S05]  /*7940*/  HMMA.16816.F32 R96, R116.reuse, R100, RZ ;  /* 0x000000647460723c */ /* 0x040fea00000018ff */
[----:B------:R-:W2:Y:S01]  /*7950*/  MUFU.EX2 R47, R47 ;  /* 0x0000002f002f7308 */ /* 0x000ea20000000800 */
[----:B-1----:R-:W-:Y:S01]  /*7960*/  F2FP.F16.F32.PACK_AB R13, R51, R56 ;  /* 0x00000038330d723e */ /* 0x002fe200000000ff */
[----:B------:R-:W-:Y:S01]  /*7970*/  HMMA.16816.F32 R100, R116, R102, RZ ;  /* 0x000000667464723c */ /* 0x000fe200000018ff */
[----:B------:R-:W-:-:S04]  /*7980*/  FADD.FTZ R56, R56, R55 ;  /* 0x0000003738387221 */ /* 0x000fc80000010000 */
[----:B------:R-:W-:Y:S01]  /*7990*/  FADD.FTZ R51, R51, R56 ;  /* 0x0000003833337221 */ /* 0x000fe20000010000 */
[C---:B------:R-:W-:Y:S01]  /*79a0*/  HMMA.16816.F32 R124, R116.reuse, R104, RZ ;  /* 0x00000068747c723c */ /* 0x040fe200000018ff */
[----:B------:R-:W-:Y:S05]  /*79b0*/  MUFU.EX2 R48, R48 ;  /* 0x0000003000307308 */ /* 0x000fea0000000800 */
[----:B------:R-:W-:Y:S01]  /*79c0*/  HMMA.16816.F32 R104, R116, R106, RZ ;  /* 0x0000006a7468723c */ /* 0x000fe200000018ff */
[----:B--2---:R-:W-:Y:S02]  /*79d0*/  F2FP.F16.F32.PACK_AB R15, R47, R50 ;  /* 0x000000322f0f723e */ /* 0x004fe400000000ff */
[----:B------:R-:W1:Y:S01]  /*79e0*/  MUFU.EX2 R45, R45 ;  /* 0x0000002d002d7308 */ /* 0x000e620000000800 */
[----:B------:R-:W-:-:S02]  /*79f0*/  FADD.FTZ R50, R50, R51 ;  /* 0x0000003332327221 */ /* 0x000fc40000010000 */
[----:B------:R-:W-:Y:S02]  /*7a00*/  HMMA.16816.F32 R88, R116, R92, RZ ;  /* 0x0000005c7458723c */ /* 0x000fe400000018ff */
[----:B------:R-:W-:-:S04]  /*7a10*/  FADD.FTZ R47, R47, R50 ;  /* 0x000000322f2f7221 */ /* 0x000fc80000010000 */
[C---:B------:R-:W-:Y:S01]  /*7a20*/  HMMA.16816.F32 R72, R12.reuse, R8, R72 ;  /* 0x000000080c48723c */ /* 0x040fe20000001848 */
[----:B------:R-:W-:Y:S05]  /*7a30*/  MUFU.EX2 R44, R44 ;  /* 0x0000002c002c7308 */ /* 0x000fea0000000800 */
[C---:B------:R-:W-:Y:S01]  /*7a40*/  HMMA.16816.F32 R76, R12.reuse, R10, R76 ;  /* 0x0000000a0c4c723c */ /* 0x040fe2000000184c */
[----:B------:R-:W2:Y:S02]  /*7a50*/  LDSM.16.MT88.4 R8, [R218+0x10800] ;  /* 0x01080000da08783b */ /* 0x000ea40000004200 */
[----:B------:R-:W-:Y:S03]  /*7a60*/  MUFU.EX2 R39, R39 ;  /* 0x0000002700277308 */ /* 0x000fe60000000800 */
[C---:B------:R-:W-:Y:S05]  /*7a70*/  HMMA.16816.F32 R128, R12.reuse, R24, R128 ;  /* 0x000000180c80723c */ /* 0x040fea0000001880 */
[----:B------:R-:W-:Y:S01]  /*7a80*/  MUFU.EX2 R46, R46 ;  /* 0x0000002e002e7308 */ /* 0x000fe20000000800 */
[C---:B------:R-:W-:Y:S01]  /*7a90*/  HMMA.16816.F32 R68, R12.reuse, R26, R68 ;  /* 0x0000001a0c44723c */ /* 0x040fe20000001844 */
[----:B------:R-:W-:Y:S05]  /*7aa0*/  LDSM.16.MT88.4 R24, [R216+0x10800] ;  /* 0x01080000d818783b */ /* 0x000fea0000004200 */
[C---:B------:R-:W-:Y:S01]  /*7ab0*/  HMMA.16816.F32 R80, R12.reuse, R16, R80 ;  /* 0x000000100c50723c */ /* 0x040fe20000001850 */
[----:B------:R-:W3:Y:S05]  /*7ac0*/  MUFU.EX2 R43, R43 ;  /* 0x0000002b002b7308 */ /* 0x000eea0000000800 */
[----:B------:R-:W-:Y:S01]  /*7ad0*/  HMMA.16816.F32 R84, R12, R18, R84 ;  /* 0x000000120c54723c */ /* 0x000fe20000001854 */
[----:B------:R-:W5:Y:S02]  /*7ae0*/  LDSM.16.MT88.4 R16, [R217+0x10800] ;  /* 0x01080000d910783b */ /* 0x000f640000004200 */
[----:B------:R-:W-:Y:S03]  /*7af0*/  MUFU.EX2 R42, R42 ;  /* 0x0000002a002a7308 */ /* 0x000fe60000000800 */
[C---:B------:R-:W-:Y:S05]  /*7b00*/  HMMA.16816.F32 R108, R116.reuse, R120, RZ ;  /* 0x00000078746c723c */ /* 0x040fea00000018ff */
[----:B------:R-:W3:Y:S01]  /*7b10*/  MUFU.EX2 R3, R3 ;  /* 0x0000000300037308 */ /* 0x000ee20000000800 */
[C---:B------:R-:W-:Y:S06]  /*7b20*/  HMMA.16816.F32 R92, R116.reuse, R94, RZ ;  /* 0x0000005e745c723c */ /* 0x040fec00000018ff */
[C---:B------:R-:W-:Y:S01]  /*7b30*/  HMMA.16816.F32 R120, R116.reuse, R122, RZ ;  /* 0x0000007a7478723c */ /* 0x040fe200000018ff */
[----:B------:R-:W-:Y:S05]  /*7b40*/  MUFU.EX2 R137, R137 ;  /* 0x0000008900897308 */ /* 0x000fea0000000800 */
[C---:B------:R-:W-:Y:S03]  /*7b50*/  HMMA.16816.F32 R112, R116.reuse, R28, RZ ;  /* 0x0000001c7470723c */ /* 0x040fe600000018ff */
[----:B------:R-:W3:Y:S03]  /*7b60*/  MUFU.EX2 R140, R140 ;  /* 0x0000008c008c7308 */ /* 0x000ee60000000800 */
[----:B------:R-:W-:Y:S01]  /*7b70*/  HMMA.16816.F32 R116, R116, R30, RZ ;  /* 0x0000001e7474723c */ /* 0x000fe200000018ff */
[----:B------:R-:W-:Y:S04]  /*7b80*/  LDSM.16.MT88.4 R28, [R216+0x11000] ;  /* 0x01100000d81c783b */ /* 0x000fe80000004200 */
[----:B------:R-:W-:Y:S01]  /*7b90*/  MUFU.EX2 R139, R139 ;  /* 0x0000008b008b7308 */ /* 0x000fe20000000800 */
[C---:B----4-:R-:W-:Y:S06]  /*7ba0*/  HMMA.16816.F32 R96, R12.reuse, R4, R96 ;  /* 0x000000040c60723c */ /* 0x050fec0000001860 */
[C---:B------:R-:W-:Y:S01]  /*7bb0*/  HMMA.16816.F32 R100, R12.reuse, R6, R100 ;  /* 0x000000060c64723c */ /* 0x040fe20000001864 */
[----:B------:R-:W4:Y:S01]  /*7bc0*/  LDSM.16.MT88.4 R4, [R218+0xd000] ;  /* 0x00d00000da04783b */ /* 0x000f220000004200 */
        /* <DEDUP_REMOVED lines=10> */
[C---:B-----5:R-:W-:Y:S05]  /*7c70*/  HMMA.16816.F32 R108, R12.reuse, R16, R108 ;  /* 0x000000100c6c723c */ /* 0x060fea000000186c */
[----:B------:R-:W5:Y:S01]  /*7c80*/  MUFU.EX2 R146, R146 ;  /* 0x0000009200927308 */ /* 0x000f620000000800 */
[C---:B------:R-:W-:Y:S01]  /*7c90*/  HMMA.16816.F32 R120, R12.reuse, R18, R120 ;  /* 0x000000120c78723c */ /* 0x040fe20000001878 */
[----:B------:R-:W-:Y:S05]  /*7ca0*/  LDSM.16.MT88.4 R16, [R216+0xd000] ;  /* 0x00d00000d810783b */ /* 0x000fea0000004200 */
[C---:B------:R-:W-:Y:S01]  /*7cb0*/  HMMA.16816.F32 R112, R12.reuse, R24, R112 ;  /* 0x000000180c70723c */ /* 0x040fe20000001870 */
[----:B------:R-:W-:Y:S05]  /*7cc0*/  MUFU.EX2 R153, R153 ;  /* 0x0000009900997308 */ /* 0x000fea0000000800 */
[----:B------:R-:W-:Y:S01]  /*7cd0*/  HMMA.16816.F32 R116, R12, R26, R116 ;  /* 0x0000001a0c74723c */ /* 0x000fe20000001874 */
[----:B------:R-:W5:Y:S01]  /*7ce0*/  LDSM.16.MT88.4 R12, [R220+0x11000] ;  /* 0x01100000dc0c783b */ /* 0x000f620000004200 */
[----:B-1----:R-:W-:Y:S01]  /*7cf0*/  F2FP.F16.F32.PACK_AB R24, R45, R48 ;  /* 0x000000302d18723e */ /* 0x002fe200000000ff */
[----:B------:R-:W1:Y:S01]  /*7d00*/  MUFU.EX2 R156, R156 ;  /* 0x0000009c009c7308 */ /* 0x000e620000000800 */
[----:B---3--:R-:W-:Y:S01]  /*7d10*/  F2FP.F16.F32.PACK_AB R25, R43, R46 ;  /* 0x0000002e2b19723e */ /* 0x008fe200000000ff */
[----:B------:R-:W-:Y:S01]  /*7d20*/  FADD.FTZ R48, R48, R49 ;  /* 0x0000003130307221 */ /* 0x000fe20000010000 */
[----:B------:R-:W-:Y:S01]  /*7d30*/  FADD.FTZ R46, R46, R47 ;  /* 0x0000002f2e2e7221 */ /* 0x000fe20000010000 */
[----:B------:R-:W-:-:S02]  /*7d40*/  F2FP.F16.F32.PACK_AB R26, R39, R44 ;  /* 0x0000002c271a723e */ /* 0x000fc400000000ff */
[----:B------:R-:W-:Y:S01]  /*7d50*/  F2FP.F16.F32.PACK_AB R27, R3, R42 ;  /* 0x0000002a031b723e */ /* 0x000fe200000000ff */
[----:B------:R-:W-:Y:S01]  /*7d60*/  FADD.FTZ R45, R45, R48 ;  /* 0x000000302d2d7221 */ /* 0x000fe20000010000 */
[----:B------:R-:W-:Y:S01]  /*7d70*/  MUFU.EX2 R155, R155 ;  /* 0x0000009b009b7308 */ /* 0x000fe20000000800 */
[----:B------:R-:W-:Y:S02]  /*7d80*/  FADD.FTZ R43, R43, R46 ;  /* 0x0000002e2b2b7221 */ /* 0x000fe40000010000 */
[----:B------:R-:W-:Y:S02]  /*7d90*/  FADD.FTZ R44, R44, R45 ;  /* 0x0000002d2c2c7221 */ /* 0x000fe40000010000 */
[C---:B----4-:R-:W-:Y:S01]  /*7da0*/  HMMA.16816.F32 R72, R24.reuse, R4, R72 ;  /* 0x000000041848723c */ /* 0x050fe20000001848 */
[----:B------:R-:W-:Y:S01]  /*7db0*/  FADD.FTZ R42, R42, R43 ;  /* 0x0000002b2a2a7221 */ /* 0x000fe20000010000 */
[----:B------:R-:W-:Y:S01]  /*7dc0*/  FADD.FTZ R44, R39, R44 ;  /* 0x0000002c272c7221 */ /* 0x000fe20000010000 */
[----:B------:R-:W-:Y:S02]  /*7dd0*/  MUFU.EX2 R158, R158 ;  /* 0x0000009e009e7308 */ /* 0x000fe40000000800 */
[----:B------:R-:W-:Y:S01]  /*7de0*/  FADD.FTZ R42, R3, R42 ;  /* 0x0000002a032a7221 */ /* 0x000fe20000010000 */
[C---:B------:R-:W-:Y:S01]  /*7df0*/  HMMA.16816.F32 R76, R24.reuse, R6, R76 ;  /* 0x00000006184c723c */ /* 0x040fe2000000184c */
[----:B------:R-:W3:Y:S04]  /*7e00*/  LDSM.16.MT88.4 R4, [R218+0x11000] ;  /* 0x01100000da04783b */ /* 0x000ee80000004200 */
[----:B------:R-:W-:Y:S01]  /*7e10*/  MUFU.EX2 R157, R157 ;  /* 0x0000009d009d7308 */ /* 0x000fe20000000800 */
[C---:B--2---:R-:W-:Y:S06]  /*7e20*/  HMMA.16816.F32 R80, R24.reuse, R8, R80 ;  /* 0x000000081850723c */ /* 0x044fec0000001850 */
[C---:B------:R-:W-:Y:S01]  /*7e30*/  HMMA.16816.F32 R84, R24.reuse, R10, R84 ;  /* 0x0000000a1854723c */ /* 0x040fe20000001854 */
[----:B------:R-:W2:Y:S01]  /*7e40*/  LDSM.16.MT88.4 R8, [R217+0x11000] ;  /* 0x01100000d908783b */ /* 0x000ea20000004200 */
[----:B------:R-:W4:Y:S04]  /*7e50*/  MUFU.EX2 R160, R160 ;  /* 0x000000a000a07308 */ /* 0x000f280000000800 */
[C---:B------:R-:W-:Y:S04]  /*7e60*/  HMMA.16816.F32 R128, R24.reuse, R20, R128 ;  /* 0x000000141880723c */ /* 0x040fe80000001880 */
[----:B------:R-:W-:Y:S02]  /*7e70*/  MUFU.EX2 R159, R159 ;  /* 0x0000009f009f7308 */ /* 0x000fe40000000800 */
[C---:B------:R-:W-:Y:S01]  /*7e80*/  HMMA.16816.F32 R68, R24.reuse, R22, R68 ;  /* 0x000000161844723c */ /* 0x040fe20000001844 */
[----:B------:R-:W1:Y:S05]  /*7e90*/  LDSM.16.MT88.4 R20, [R220+0xd800] ;  /* 0x00d80000dc14783b */ /* 0x000e6a0000004200 */
[C---:B-----5:R-:W-:Y:S01]  /*7ea0*/  HMMA.16816.F32 R96, R24.reuse, R12, R96 ;  /* 0x0000000c1860723c */ /* 0x060fe20000001860 */
[----:B------:R-:W5:Y:S05]  /*7eb0*/  MUFU.EX2 R162, R162 ;  /* 0x000000a200a27308 */ /* 0x000f6a0000000800 */
[C---:B------:R-:W-:Y:S01]  /*7ec0*/  HMMA.16816.F32 R100, R24.reuse, R14, R100 ;  /* 0x0000000e1864723c */ /* 0x040fe20000001864 */
[----:B------:R-:W4:Y:S02]  /*7ed0*/  LDSM.16.MT88.4 R12, [R218+0xd800] ;  /* 0x00d80000da0c783b */ /* 0x000f240000004200 */
[----:B------:R-:W-:Y:S03]  /*7ee0*/  MUFU.EX2 R166, R166 ;  /* 0x000000a600a67308 */ /* 0x000fe60000000800 */
[C---:B---3--:R-:W-:Y:S05]  /*7ef0*/  HMMA.16816.F32 R124, R24.reuse, R4, R124 ;  /* 0x00000004187c723c */ /* 0x048fea000000187c */
[----:B------:R-:W3:Y:S01]  /*7f00*/  MUFU.EX2 R169, R169 ;  /* 0x000000a900a97308 */ /* 0x000ee20000000800 */
[C---:B------:R-:W-:Y:S01]  /*7f10*/  HMMA.16816.F32 R104, R24.reuse, R6, R104 ;  /* 0x000000061868723c */ /* 0x040fe20000001868 */
[----:B------:R-:W5:Y:S05]  /*7f20*/  LDSM.16.MT88.4 R4, [R217+0xd800] ;  /* 0x00d80000d904783b */ /* 0x000f6a0000004200 */
        /* <DEDUP_REMOVED lines=14> */
[----:B------:R-:W2:Y:S01]  /*8010*/  LDSM.16.MT88.4 R16, [R216+0xd800] ;  /* 0x00d80000d810783b */ /* 0x000ea20000004200 */
[----:B------:R-:W-:Y:S01]  /*8020*/  MUFU.EX2 R164, R164 ;  /* 0x000000a400a47308 */ /* 0x000fe20000000800 */
[----:B------:R-:W-:Y:S01]  /*8030*/  FADD.FTZ R139, R139, R140 ;  /* 0x0000008c8b8b7221 */ /* 0x000fe20000010000 */
[----:B------:R-:W-:Y:S02]  /*8040*/  FADD.FTZ R143, R143, R144 ;  /* 0x000000908f8f7221 */ /* 0x000fe40000010000 */
[C---:B------:R-:W-:Y:S01]  /*8050*/  HMMA.16816.F32 R112, R24.reuse, R28, R112 ;  /* 0x0000001c1870723c */ /* 0x040fe20000001870 */
[----:B------:R-:W-:Y:S01]  /*8060*/  FADD.FTZ R142, R142, R139 ;  /* 0x0000008b8e8e7221 */ /* 0x000fe20000010000 */
[----:B------:R-:W-:Y:S02]  /*8070*/  FADD.FTZ R146, R146, R143 ;  /* 0x0000008f92927221 */ /* 0x000fe40000010000 */
[----:B------:R-:W3:Y:S02]  /*8080*/  MUFU.EX2 R165, R165 ;  /* 0x000000a500a57308 */ /* 0x000ee40000000800 */
[----:B------:R-:W-:Y:S01]  /*8090*/  HMMA.16816.F32 R116, R24, R30, R116 ;  /* 0x0000001e1874723c */ /* 0x000fe20000001874 */
[----:B------:R-:W3:Y:S04]  /*80a0*/  LDSM.16.MT88.4 R28, [R220+0x11800] ;  /* 0x01180000dc1c783b */ /* 0x000ee80000004200 */
[----:B------:R-:W-:Y:S01]  /*80b0*/  LDSM.16.MT88.4 R24, [R216+0x11800] ;  /* 0x01180000d818783b */ /* 0x000fe20000004200 */
[C---:B-1----:R-:W-:Y:S01]  /*80c0*/  HMMA.16816.F32 R128, R8.reuse, R20, R128 ;  /* 0x000000140880723c */ /* 0x042fe20000001880 */
[----:B------:R-:W-:Y:S05]  /*80d0*/  MUFU.EX2 R163, R163 ;  /* 0x000000a300a37308 */ /* 0x000fea0000000800 */
[C---:B------:R-:W-:Y:S01]  /*80e0*/  HMMA.16816.F32 R68, R8.reuse, R22, R68 ;  /* 0x000000160844723c */ /* 0x040fe20000001844 */
[----:B------:R-:W1:Y:S02]  /*80f0*/  LDSM.16.MT88.4 R20, [R218+0x11800] ;  /* 0x01180000da14783b */ /* 0x000e640000004200 */
[----:B------:R-:W1:Y:S03]  /*8100*/  MUFU.EX2 R170, R170 ;  /* 0x000000aa00aa7308 */ /* 0x000e660000000800 */
[C---:B----4-:R-:W-:Y:S05]  /*8110*/  HMMA.16816.F32 R72, R8.reuse, R12, R72 ;  /* 0x0000000c0848723c */ /* 0x050fea0000001848 */
[----:B------:R-:W-:Y:S01]  /*8120*/  MUFU.EX2 R154, R154 ;  /* 0x0000009a009a7308 */ /* 0x000fe20000000800 */
[C---:B------:R-:W-:Y:S01]  /*8130*/  HMMA.16816.F32 R76, R8.reuse, R14, R76 ;  /* 0x0000000e084c723c */ /* 0x040fe2000000184c */
[----:B------:R-:W4:Y:S05]  /*8140*/  LDSM.16.MT88.4 R12, [R217+0x11800] ;  /* 0x01180000d90c783b */ /* 0x000f2a0000004200 */
[C---:B-----5:R-:W-:Y:S01]  /*8150*/  HMMA.16816.F32 R80, R8.reuse, R4, R80 ;  /* 0x000000040850723c */ /* 0x060fe20000001850 */
[----:B------:R-:W5:Y:S05]  /*8160*/  MUFU.EX2 R161, R161 ;  /* 0x000000a100a17308 */ /* 0x000f6a0000000800 */
[C---:B------:R-:W-:Y:S01]  /*8170*/  HMMA.16816.F32 R84, R8.reuse, R6, R84 ;  /* 0x000000060854723c */ /* 0x040fe20000001854 */
[----:B------:R-:W5:Y:S02]  /*8180*/  LDSM.16.MT88.4 R4, [R220+0xe000] ;  /* 0x00e00000dc04783b */ /* 0x000f640000004200 */
[----:B------:R-:W-:Y:S03]  /*8190*/  MUFU.EX2 R150, R150 ;  /* 0x0000009600967308 */ /* 0x000fe60000000800 */
[C---:B--2---:R-:W-:Y:S05]  /*81a0*/  HMMA.16816.F32 R88, R8.reuse, R16, R88 ;  /* 0x000000100858723c */ /* 0x044fea0000001858 */
[----:B------:R-:W-:Y:S01]  /*81b0*/  MUFU.EX2 R167, R167 ;  /* 0x000000a700a77308 */ /* 0x000fe20000000800 */
[C---:B------:R-:W-:Y:S01]  /*81c0*/  HMMA.16816.F32 R92, R8.reuse, R18, R92 ;  /* 0x00000012085c723c */ /* 0x040fe2000000185c */
[----:B------:R-:W2:Y:S05]  /*81d0*/  LDSM.16.MT88.4 R16, [R218+0xe000] ;  /* 0x00e00000da10783b */ /* 0x000eaa0000004200 */
[C---:B---3--:R-:W-:Y:S01]  /*81e0*/  HMMA.16816.F32 R96, R8.reuse, R28, R96 ;  /* 0x0000001c0860723c */ /* 0x048fe20000001860 */
[----:B------:R-:W-:Y:S05]  /*81f0*/  MUFU.EX2 R148, R148 ;  /* 0x0000009400947308 */ /* 0x000fea0000000800 */
[C---:B------:R-:W-:Y:S01]  /*8200*/  HMMA.16816.F32 R100, R8.reuse, R30, R100 ;  /* 0x0000001e0864723c */ /* 0x040fe20000001864 */
[----:B------:R-:W-:Y:S02]  /*8210*/  LDSM.16.MT88.4 R28, [R218+0x12000] ;  /* 0x01200000da1c783b */ /* 0x000fe40000004200 */
[----:B------:R-:W3:Y:S03]  /*8220*/  MUFU.EX2 R149, R149 ;  /* 0x0000009500957308 */ /* 0x000ee60000000800 */
[C---:B-1----:R-:W-:Y:S05]  /*8230*/  HMMA.16816.F32 R124, R8.reuse, R20, R124 ;  /* 0x00000014087c723c */ /* 0x042fea000000187c */
[----:B------:R-:W-:Y:S01]  /*8240*/  MUFU.EX2 R147, R147 ;  /* 0x0000009300937308 */ /* 0x000fe20000000800 */
[----:B------:R-:W-:Y:S01]  /*8250*/  HMMA.16816.F32 R104, R8, R22, R104 ;  /* 0x000000160868723c */ /* 0x000fe20000001868 */
[----:B------:R-:W-:Y:S01]  /*8260*/  F2FP.F16.F32.PACK_AB R20, R156, R153 ;  /* 0x000000999c14723e */ /* 0x000fe200000000ff */
[----:B------:R-:W-:Y:S01]  /*8270*/  FADD.FTZ R153, R153, R142 ;  /* 0x0000008e99997221 */ /* 0x000fe20000010000 */
[----:B------:R-:W-:Y:S01]  /*8280*/  F2FP.F16.F32.PACK_AB R21, R160, R157 ;  /* 0x0000009da015723e */ /* 0x000fe200000000ff */
[----:B------:R-:W-:-:S02]  /*8290*/  FADD.FTZ R157, R157, R146 ;  /* 0x000000929d9d7221 */ /* 0x000fc40000010000 */
[C---:B----4-:R-:W-:Y:S01]  /*82a0*/  HMMA.16816.F32 R108, R8.reuse, R12, R108 ;  /* 0x0000000c086c723c */ /* 0x050fe2000000186c */
[----:B------:R-:W-:Y:S01]  /*82b0*/  F2FP.F16.F32.PACK_AB R22, R158, R155 ;  /* 0x0000009b9e16723e */ /* 0x000fe200000000ff */
[----:B------:R-:W1:Y:S01]  /*82c0*/  MUFU.EX2 R152, R152 ;  /* 0x0000009800987308 */ /* 0x000e620000000800 */
[----:B------:R-:W-:Y:S01]  /*82d0*/  F2FP.F16.F32.PACK_AB R23, R162, R159 ;  /* 0x0000009fa217723e */ /* 0x000fe200000000ff */
[----:B------:R-:W-:Y:S01]  /*82e0*/  FADD.FTZ R156, R156, R153 ;  /* 0x000000999c9c7221 */ /* 0x000fe20000010000 */
[----:B------:R-:W-:Y:S01]  /*82f0*/  FADD.FTZ R160, R160, R157 ;  /* 0x0000009da0a07221 */ /* 0x000fe20000010000 */
[C---:B------:R-:W-:Y:S01]  /*8300*/  HMMA.16816.F32 R120, R8.reuse, R14, R120 ;  /* 0x0000000e0878723c */ /* 0x040fe20000001878 */
[----:B------:R-:W4:Y:S01]  /*8310*/  LDSM.16.MT88.4 R12, [R217+0xe000] ;  /* 0x00e00000d90c783b */ /* 0x000f220000004200 */
[----:B------:R-:W-:Y:S01]  /*8320*/  FADD.FTZ R155, R155, R156 ;  /* 0x0000009c9b9b7221 */ /* 0x000fe20000010000 */
[----:B------:R-:W-:Y:S01]  /*8330*/  FADD.FTZ R3, R159, R160 ;  /* 0x000000a09f037221 */ /* 0x000fe20000010000 */
[----:B------:R-:W-:Y:S02]  /*8340*/  MUFU.EX2 R245, R245 ;  /* 0x000000f500f57308 */ /* 0x000fe40000000800 */
[----:B------:R-:W-:Y:S01]  /*8350*/  HMMA.16816.F32 R112, R8, R24, R112 ;  /* 0x000000180870723c */ /* 0x000fe20000001870 */
[----:B------:R-:W-:Y:S01]  /*8360*/  FADD.FTZ R155, R158, R155 ;  /* 0x0000009b9e9b7221 */ /* 0x000fe20000010000 */
[----:B------:R-:W-:-:S04]  /*8370*/  FADD.FTZ R3, R162, R3 ;  /* 0x00000003a2037221 */ /* 0x000fc80000010000 */
[----:B------:R-:W-:Y:S01]  /*8380*/  HMMA.16816.F32 R116, R8, R26, R116 ;  /* 0x0000001a0874723c */ /* 0x000fe20000001874 */
[----:B------:R-:W3:Y:S01]  /*8390*/  LDSM.16.MT88.4 R8, [R216+0xe000] ;  /* 0x00e00000d808783b */ /* 0x000ee20000004200 */
[----:B------:R-:W-:Y:S03]  /*83a0*/  MUFU.EX2 R246, R246 ;  /* 0x000000f600f67308 */ /* 0x000fe60000000800 */
[----:B------:R-:W-:Y:S01]  /*83b0*/  LDSM.16.MT88.4 R24, [R216+0x12000] ;  /* 0x01200000d818783b */ /* 0x000fe20000004200 */
[C---:B-----5:R-:W-:Y:S06]  /*83c0*/  HMMA.16816.F32 R128, R20.reuse, R4, R128 ;  /* 0x000000041480723c */ /* 0x060fec0000001880 */
[C---:B------:R-:W-:Y:S01]  /*83d0*/  HMMA.16816.F32 R68, R20.reuse, R6, R68 ;  /* 0x000000061444723c */ /* 0x040fe20000001844 */
[----:B------:R-:W5:Y:S05]  /*83e0*/  LDSM.16.MT88.4 R4, [R217+0x12000] ;  /* 0x01200000d904783b */ /* 0x000f6a0000004200 */
[C---:B--2---:R-:W-:Y:S06]  /*83f0*/  HMMA.16816.F32 R72, R20.reuse, R16, R72 ;  /* 0x000000101448723c */ /* 0x044fec0000001848 */
[C---:B------:R-:W-:Y:S01]  /*8400*/  HMMA.16816.F32 R76, R20.reuse, R18, R76 ;  /* 0x00000012144c723c */ /* 0x040fe2000000184c */
[----:B------:R-:W-:Y:S05]  /*8410*/  LDSM.16.MT88.4 R16, [R220+0xe800] ;  /* 0x00e80000dc10783b */ /* 0x000fea0000004200 */
[C---:B----4-:R-:W-:Y:S06]  /*8420*/  HMMA.16816.F32 R80, R20.reuse, R12, R80 ;  /* 0x0000000c1450723c */ /* 0x050fec0000001850 */
[C---:B------:R-:W-:Y:S01]  /*8430*/  HMMA.16816.F32 R84, R20.reuse, R14, R84 ;  /* 0x0000000e1454723c */ /* 0x040fe20000001854 */
[----:B------:R-:W-:Y:S05]  /*8440*/  LDSM.16.MT88.4 R12, [R218+0xe800] ;  /* 0x00e80000da0c783b */ /* 0x000fea0000004200 */
[C---:B---3--:R-:W-:Y:S06]  /*8450*/  HMMA.16816.F32 R88, R20.reuse, R8, R88 ;  /* 0x000000081458723c */ /* 0x048fec0000001858 */
[C---:B------:R-:W-:Y:S01]  /*8460*/  HMMA.16816.F32 R92, R20.reuse, R10, R92 ;  /* 0x0000000a145c723c */ /* 0x040fe2000000185c */
[----:B------:R-:W2:Y:S05]  /*8470*/  LDSM.16.MT88.4 R8, [R217+0xe800] ;  /* 0x00e80000d908783b */ /* 0x000eaa0000004200 */
[C---:B-----5:R-:W-:Y:S06]  /*8480*/  HMMA.16816.F32 R108, R20.reuse, R4, R108 ;  /* 0x00000004146c723c */ /* 0x060fec000000186c */
[C---:B------:R-:W-:Y:S01]  /*8490*/  HMMA.16816.F32 R120, R20.reuse, R6, R120 ;  /* 0x000000061478723c */ /* 0x040fe20000001878 */
[----:B------:R-:W3:Y:S05]  /*84a0*/  LDSM.16.MT88.4 R4, [R216+0xe800] ;  /* 0x00e80000d804783b */ /* 0x000eea0000004200 */
[C---:B------:R-:W-:Y:S06]  /*84b0*/  HMMA.16816.F32 R124, R20.reuse, R28, R124 ;  /* 0x0000001c147c723c */ /* 0x040fec000000187c */
        /* <DEDUP_REMOVED lines=14> */
[----:B--2---:R-:W-:Y:S01]  /*85a0*/  HMMA.16816.F32 R80, R28, R8, R80 ;  /* 0x000000081c50723c */ /* 0x004fe20000001850 */
[----:B------:R-:W-:Y:S01]  /*85b0*/  FADD.FTZ R171, R171, R168 ;  /* 0x000000a8abab7221 */ /* 0x000fe20000010000 */
[----:B------:R-:W-:-:S04]  /*85c0*/  FADD.FTZ R163, R170, R163 ;  /* 0x000000a3aaa37221 */ /* 0x000fc80000010000 */
[----:B------:R-:W-:Y:S01]  /*85d0*/  HMMA.16816.F32 R84, R28, R10, R84 ;  /* 0x0000000a1c54723c */ /* 0x000fe20000001854 */
[----:B------:R-:W2:Y:S05]  /*85e0*/  LDSM.16.MT88.4 R8, [R217+0x12800] ;  /* 0x01280000d908783b */ /* 0x000eaa0000004200 */
[C---:B------:R-:W-:Y:S06]  /*85f0*/  HMMA.16816.F32 R112, R20.reuse, R24, R112 ;  /* 0x000000181470723c */ /* 0x040fec0000001870 */
[----:B------:R-:W-:Y:S01]  /*8600*/  HMMA.16816.F32 R116, R20, R26, R116 ;  /* 0x0000001a1474723c */ /* 0x000fe20000001874 */
[----:B------:R-:W4:Y:S04]  /*8610*/  LDSM.16.MT88.4 R20, [R220+0x12800] ;  /* 0x01280000dc14783b */ /* 0x000f280000004200 */
[----:B------:R-:W-:Y:S01]  /*8620*/  LDSM.16.MT88.4 R24, [R220+0xf000] ;  /* 0x00f00000dc18783b */ /* 0x000fe20000004200 */
[C---:B------:R-:W-:Y:S06]  /*8630*/  HMMA.16816.F32 R72, R28.reuse, R12, R72 ;  /* 0x0000000c1c48723c */ /* 0x040fec0000001848 */
[C---:B------:R-:W-:Y:S01]  /*8640*/  HMMA.16816.F32 R76, R28.reuse, R14, R76 ;  /* 0x0000000e1c4c723c */ /* 0x040fe2000000184c */
[----:B------:R-:W5:Y:S05]  /*8650*/  LDSM.16.MT88.4 R12, [R218+0x12800] ;  /* 0x01280000da0c783b */ /* 0x000f6a0000004200 */
        /* <DEDUP_REMOVED lines=10> */
[C---:B------:R-:W-:Y:S01]  /*8700*/  HMMA.16816.F32 R100, R28.reuse, R22, R100 ;  /* 0x000000161c64723c */ /* 0x040fe20000001864 */
[----:B------:R-:W4:Y:S05]  /*8710*/  LDSM.16.MT88.4 R20, [R216+0xf000] ;  /* 0x00f00000d814783b */ /* 0x000f2a0000004200 */
[C---:B-----5:R-:W-:Y:S06]  /*8720*/  HMMA.16816.F32 R124, R28.reuse, R12, R124 ;  /* 0x0000000c1c7c723c */ /* 0x060fec000000187c */
[----:B------:R-:W-:Y:S01]  /*8730*/  HMMA.16816.F32 R104, R28, R14, R104 ;  /* 0x0000000e1c68723c */ /* 0x000fe20000001868 */
[----:B------:R-:W-:Y:S01]  /*8740*/  F2FP.F16.F32.PACK_AB R12, R161, R154 ;  /* 0x0000009aa10c723e */ /* 0x000fe200000000ff */
[----:B------:R-:W-:Y:S01]  /*8750*/  FADD.FTZ R154, R154, R171 ;  /* 0x000000ab9a9a7221 */ /* 0x000fe20000010000 */
[----:B------:R-:W-:-:S03]  /*8760*/  F2FP.F16.F32.PACK_AB R13, R149, R148 ;  /* 0x00000094950d723e */ /* 0x000fc600000000ff */
[----:B------:R-:W-:Y:S01]  /*8770*/  HMMA.16816.F32 R112, R28, R32, R112 ;  /* 0x000000201c70723c */ /* 0x000fe20000001870 */
[----:B------:R-:W-:Y:S01]  /*8780*/  F2FP.F16.F32.PACK_AB R14, R167, R150 ;  /* 0x00000096a70e723e */ /* 0x000fe200000000ff */
[----:B------:R-:W-:Y:S01]  /*8790*/  FADD.FTZ R161, R161, R154 ;  /* 0x0000009aa1a17221 */ /* 0x000fe20000010000 */
[----:B-1----:R-:W-:-:S03]  /*87a0*/  F2FP.F16.F32.PACK_AB R15, R152, R147 ;  /* 0x00000093980f723e */ /* 0x002fc600000000ff */
[----:B------:R-:W-:Y:S01]  /*87b0*/  HMMA.16816.F32 R116, R28, R34, R116 ;  /* 0x000000221c74723c */ /* 0x000fe20000001874 */
[--C-:B------:R-:W-:Y:S01]  /*87c0*/  FFMA.FTZ R32, R67, UR10, -R66.reuse ;  /* 0x0000000a43207c23 */ /* 0x100fe20008010842 */
[----:B------:R-:W-:Y:S01]  /*87d0*/  FFMA.FTZ R33, R65, UR10, -R66 ;  /* 0x0000000a41217c23 */ /* 0x000fe20008010842 */
[----:B------:R-:W-:-:S03]  /*87e0*/  FADD.FTZ R150, R150, R161 ;  /* 0x000000a196967221 */ /* 0x000fc60000010000 */
[C---:B------:R-:W-:Y:S01]  /*87f0*/  HMMA.16816.F32 R128, R12.reuse, R24, R128 ;  /* 0x000000180c80723c */ /* 0x040fe20000001880 */
[--C-:B------:R-:W-:Y:S01]  /*8800*/  FFMA.FTZ R28, R138, UR10, -R135.reuse ;  /* 0x0000000a8a1c7c23 */ /* 0x100fe20008010887 */
[--C-:B------:R-:W-:Y:S01]  /*8810*/  FFMA.FTZ R29, R136, UR10, -R135.reuse ;  /* 0x0000000a881d7c23 */ /* 0x100fe20008010887 */
[----:B------:R-:W-:Y:S01]  /*8820*/  FFMA.FTZ R30, R134, UR10, -R135 ;  /* 0x0000000a861e7c23 */ /* 0x000fe20008010887 */
[----:B------:R-:W-:Y:S01]  /*8830*/  FFMA.FTZ R31, R133, UR10, -R66 ;  /* 0x0000000a851f7c23 */ /* 0x000fe20008010842 */
[----:B------:R-:W-:Y:S01]  /*8840*/  MUFU.EX2 R32, R32 ;  /* 0x0000002000207308 */ /* 0x000fe20000000800 */
[----:B------:R-:W-:Y:S01]  /*8850*/  HMMA.16816.F32 R68, R12, R26, R68 ;  /* 0x0000001a0c44723c */ /* 0x000fe20000001844 */
[----:B------:R-:W-:Y:S01]  /*8860*/  LDSM.16.MT88.4 R24, [R216+0x13000] ;  /* 0x01300000d818783b */ /* 0x000fe20000004200 */
[----:B------:R-:W-:-:S04]  /*8870*/  FADD.FTZ R167, R167, R150 ;  /* 0x00000096a7a77221 */ /* 0x000fc80000010000 */
[C---:B------:R-:W-:Y:S01]  /*8880*/  HMMA.16816.F32 R72, R12.reuse, R16, R72 ;  /* 0x000000100c48723c */ /* 0x040fe20000001848 */
[----:B------:R-:W-:Y:S05]  /*8890*/  MUFU.EX2 R28, R28 ;  /* 0x0000001c001c7308 */ /* 0x000fea0000000800 */
[C---:B------:R-:W-:Y:S01]  /*88a0*/  HMMA.16816.F32 R76, R12.reuse, R18, R76 ;  /* 0x000000120c4c723c */ /* 0x040fe2000000184c */
[----:B------:R-:W1:Y:S02]  /*88b0*/  LDSM.16.MT88.4 R16, [R218+0x13000] ;  /* 0x01300000da10783b */ /* 0x000e640000004200 */
[----:B------:R-:W5:Y:S03]  /*88c0*/  MUFU.EX2 R29, R29 ;  /* 0x0000001d001d7308 */ /* 0x000f660000000800 */
[C---:B---3--:R-:W-:Y:S05]  /*88d0*/  HMMA.16816.F32 R80, R12.reuse, R4, R80 ;  /* 0x000000040c50723c */ /* 0x048fea0000001850 */
[----:B------:R-:W-:Y:S01]  /*88e0*/  MUFU.EX2 R30, R30 ;  /* 0x0000001e001e7308 */ /* 0x000fe20000000800 */
[C---:B------:R-:W-:Y:S01]  /*88f0*/  HMMA.16816.F32 R84, R12.reuse, R6, R84 ;  /* 0x000000060c54723c */ /* 0x040fe20000001854 */
[----:B------:R-:W3:Y:S05]  /*8900*/  LDSM.16.MT88.4 R4, [R217+0x13000] ;  /* 0x01300000d904783b */ /* 0x000eea0000004200 */
[C---:B--2---:R-:W-:Y:S01]  /*8910*/  HMMA.16816.F32 R96, R12.reuse, R8, R96 ;  /* 0x000000080c60723c */ /* 0x044fe20000001860 */
[----:B------:R-:W2:Y:S05]  /*8920*/  MUFU.EX2 R31, R31 ;  /* 0x0000001f001f7308 */ /* 0x000eaa0000000800 */
[C---:B------:R-:W-:Y:S01]  /*8930*/  HMMA.16816.F32 R100, R12.reuse, R10, R100 ;  /* 0x0000000a0c64723c */ /* 0x040fe20000001864 */
[----:B------:R-:W2:Y:S02]  /*8940*/  LDSM.16.MT88.4 R8, [R220+0xf800] ;  /* 0x00f80000dc08783b */ /* 0x000ea40000004200 */
[----:B------:R-:W2:Y:S03]  /*8950*/  MUFU.EX2 R33, R33 ;  /* 0x0000002100217308 */ /* 0x000ea60000000800 */
[C---:B----4-:R-:W-:Y:S06]  /*8960*/  HMMA.16816.F32 R88, R12.reuse, R20, R88 ;  /* 0x000000140c58723c */ /* 0x050fec0000001858 */
[C---:B------:R-:W-:Y:S01]  /*8970*/  HMMA.16816.F32 R92, R12.reuse, R22, R92 ;  /* 0x000000160c5c723c */ /* 0x040fe2000000185c */
[----:B------:R-:W4:Y:S05]  /*8980*/  LDSM.16.MT88.4 R20, [R218+0xf800] ;  /* 0x00f80000da14783b */ /* 0x000f2a0000004200 */
[C---:B-1----:R-:W-:Y:S06]  /*8990*/  HMMA.16816.F32 R124, R12.reuse, R16, R124 ;  /* 0x000000100c7c723c */ /* 0x042fec000000187c */
[C---:B------:R-:W-:Y:S01]  /*89a0*/  HMMA.16816.F32 R104, R12.reuse, R18, R104 ;  /* 0x000000120c68723c */ /* 0x040fe20000001868 */
[----:B------:R-:W1:Y:S05]  /*89b0*/  LDSM.16.MT88.4 R16, [R217+0xf800] ;  /* 0x00f80000d910783b */ /* 0x000e6a0000004200 */
[C---:B---3--:R-:W-:Y:S06]  /*89c0*/  HMMA.16816.F32 R108, R12.reuse, R4, R108 ;  /* 0x000000040c6c723c */ /* 0x048fec000000186c */
[----:B------:R-:W-:Y:S01]  /*89d0*/  HMMA.16816.F32 R120, R12, R6, R120 ;  /* 0x000000060c78723c */ /* 0x000fe20000001878 */
[----:B-----5:R-:W-:Y:S01]  /*89e0*/  F2FP.F16.F32.PACK_AB R4, R29, R28 ;  /* 0x0000001c1d04723e */ /* 0x020fe200000000ff */
[----:B------:R-:W-:Y:S01]  /*89f0*/  FADD.FTZ R28, R28, R167 ;  /* 0x000000a71c1c7221 */ /* 0x000fe20000010000 */
[----:B--2---:R-:W-:-:S03]  /*8a00*/  F2FP.F16.F32.PACK_AB R5, R32, R31 ;  /* 0x0000001f2005723e */ /* 0x004fc600000000ff */
[----:B------:R-:W-:Y:S01]  /*8a10*/  HMMA.16816.F32 R112, R12, R24, R112 ;  /* 0x000000180c70723c */ /* 0x000fe20000001870 */
[----:B------:R-:W-:Y:S01]  /*8a20*/  F2FP.F16.F32.PACK_AB R6, R245, R30 ;  /* 0x0000001ef506723e */ /* 0x000fe200000000ff */
[----:B------:R-:W-:Y:S01]  /*8a30*/  FADD.FTZ R29, R29, R28 ;  /* 0x0000001c1d1d7221 */ /* 0x000fe20000010000 */
[----:B------:R-:W-:-:S03]  /*8a40*/  F2FP.F16.F32.PACK_AB R7, R246, R33 ;  /* 0x00000021f607723e */ /* 0x000fc600000000ff */
[----:B------:R-:W-:Y:S01]  /*8a50*/  HMMA.16816.F32 R116, R12, R26, R116 ;  /* 0x0000001a0c74723c */ /* 0x000fe20000001874 */
[----:B------:R-:W2:Y:S01]  /*8a60*/  LDSM.16.MT88.4 R12, [R216+0xf800] ;  /* 0x00f80000d80c783b */ /* 0x000ea20000004200 */
[----:B------:R-:W-:-:S04]  /*8a70*/  FADD.FTZ R30, R30, R29 ;  /* 0x0000001d1e1e7221 */ /* 0x000fc80000010000 */
[----:B------:R-:W-:Y:S01]  /*8a80*/  HMMA.16816.F32 R128, R4, R8, R128 ;  /* 0x000000080480723c */ /* 0x000fe20000001880 */
[----:B------:R-:W-:-:S05]  /*8a90*/  FADD.FTZ R245, R245, R30 ;  /* 0x0000001ef5f57221 */ /* 0x000fca0000010000 */
[C---:B------:R-:W-:Y:S01]  /*8aa0*/  HMMA.16816.F32 R68, R4.reuse, R10, R68 ;  /* 0x0000000a0444723c */ /* 0x040fe20000001844 */
[----:B------:R-:W3:Y:S05]  /*8ab0*/  LDSM.16.MT88.4 R8, [R220+0x13800] ;  /* 0x01380000dc08783b */ /* 0x000eea0000004200 */
        /* <DEDUP_REMOVED lines=9> */
[C---:B---3--:R-:W-:Y:S06]  /*8b50*/  HMMA.16816.F32 R96, R4.reuse, R8, R96 ;  /* 0x000000080460723c */ /* 0x048fec0000001860 */
[----:B------:R-:W-:Y:S01]  /*8b60*/  HMMA.16816.F32 R100, R4, R10, R100 ;  /* 0x0000000a0464723c */ /* 0x000fe20000001864 */
[----:B------:R-:W-:-:S04]  /*8b70*/  FADD.FTZ R8, R148, R163 ;  /* 0x000000a394087221 */ /* 0x000fc80000010000 */
[----:B------:R-:W-:Y:S01]  /*8b80*/  FADD.FTZ R8, R149, R8 ;  /* 0x0000000895087221 */ /* 0x000fe20000010000 */
[----:B----4-:R-:W-:Y:S03]  /*8b90*/  HMMA.16816.F32 R124, R4, R20, R124 ;  /* 0x00000014047c723c */ /* 0x010fe6000000187c */
[----:B------:R-:W-:-:S03]  /*8ba0*/  FADD.FTZ R147, R147, R8 ;  /* 0x0000000893937221 */ /* 0x000fc60000010000 */
[----:B------:R-:W-:Y:S01]  /*8bb0*/  HMMA.16816.F32 R104, R4, R22, R104 ;  /* 0x000000160468723c */ /* 0x000fe20000001868 */
[----:B------:R-:W-:-:S04]  /*8bc0*/  FADD.FTZ R152, R152, R147 ;  /* 0x0000009398987221 */ /* 0x000fc80000010000 */
[----:B------:R-:W-:Y:S01]  /*8bd0*/  FADD.FTZ R31, R31, R152 ;  /* 0x000000981f1f7221 */ /* 0x000fe20000010000 */
[----:B-1----:R-:W-:Y:S03]  /*8be0*/  HMMA.16816.F32 R108, R4, R16, R108 ;  /* 0x00000010046c723c */ /* 0x002fe6000000186c */
[----:B------:R-:W-:-:S03]  /*8bf0*/  FADD.FTZ R32, R32, R31 ;  /* 0x0000001f20207221 */ /* 0x000fc60000010000 */
[----:B------:R-:W-:Y:S01]  /*8c00*/  HMMA.16816.F32 R120, R4, R18, R120 ;  /* 0x000000120478723c */ /* 0x000fe20000001878 */
[----:B------:R-:W-:-:S04]  /*8c10*/  FADD.FTZ R33, R33, R32 ;  /* 0x0000002021217221 */ /* 0x000fc80000010000 */
[----:B------:R-:W-:Y:S01]  /*8c20*/  FADD.FTZ R246, R246, R33 ;  /* 0x00000021f6f67221 */ /* 0x000fe20000010000 */
        /* <DEDUP_REMOVED lines=9> */
[----:B------:R-:W-:Y:S01]  /*8cc0*/  SHF.L.U32 R5, R233, 0x7, RZ ;  /* 0x00000007e9057819 */ /* 0x000fe200000006ff */
[----:B------:R-:W-:-:S03]  /*8cd0*/  ULDC.64 UR4, c[0x0][0x238] ;  /* 0x00008e0000047ab9 */ /* 0x000fc60000000a00 */
[----:B------:R-:W-:Y:S01]  /*8ce0*/  IABS R7, R5 ;  /* 0x0000000500077213 */ /* 0x000fe20000000000 */
[----:B------:R-:W-:-:S05]  /*8cf0*/  VIADD R13, R5, 0x80 ;  /* 0x00000080050d7836 */ /* 0x000fca0000000000 */
[----:B------:R-:W-:Y:S02]  /*8d00*/  IABS R9, R13 ;  /* 0x0000000d00097213 */ /* 0x000fe40000000000 */
[-C--:B-1----:R-:W-:Y:S02]  /*8d10*/  IABS R3, R4.reuse ;  /* 0x0000000400037213 */ /* 0x082fe40000000000 */
[-C--:B------:R-:W-:Y:S02]  /*8d20*/  LOP3.LUT R13, R13, R4.reuse, RZ, 0x3c, !PT ;  /* 0x000000040d0d7212 */ /* 0x080fe400078e3cff */
[----:B------:R-:W1:Y:S01]  /*8d30*/  I2F.RP R6, R3 ;  /* 0x0000000300067306 */ /* 0x000e620000209400 */
[----:B------:R-:W-:Y:S02]  /*8d40*/  LOP3.LUT R5, R5, R4, RZ, 0x3c, !PT ;  /* 0x0000000405057212 */ /* 0x000fe400078e3cff */
[----:B------:R-:W-:Y:S02]  /*8d50*/  ISETP.GE.AND P3, PT, R13, RZ, PT ;  /* 0x000000ff0d00720c */ /* 0x000fe40003f66270 */
[----:B------:R-:W-:-:S03]  /*8d60*/  ISETP.GE.AND P1, PT, R5, RZ, PT ;  /* 0x000000ff0500720c */ /* 0x000fc60003f26270 */
        /* <DEDUP_REMOVED lines=12> */
[C---:B------:R-:W-:Y:S01]  /*8e30*/  IMAD R6, R3.reuse, R6, R7 ;  /* 0x0000000603067224 */ /* 0x040fe200078e0207 */
        /* <DEDUP_REMOVED lines=15> */
[----:B------:R-:W-:-:S03]  /*8f30*/  SEL R7, R7, R10, !P2 ;  /* 0x0000000a07077207 */ /* 0x000fc60005000000 */
[----:B------:R-:W-:-:S04]  /*8f40*/  IMAD.WIDE R12, R3, 0x4, R238 ;  /* 0x00000004030c7825 */ /* 0x000fc800078e02ee */
[----:B------:R-:W-:Y:S01]  /*8f50*/  IMAD.WIDE R10, R7, 0x4, R238 ;  /* 0x00000004070a7825 */ /* 0x000fe200078e02ee */
        /* <DEDUP_REMOVED lines=17> */
.L_x_1553:
[----:B------:R-:W-:-:S04]  /*9070*/  LEA R7, -R186, RZ, 0x7 ;  /* 0x000000ffba077211 */ /* 0x000fc800078e39ff */
[----:B------:R-:W-:-:S07]  /*9080*/  SHF.R.S32.HI R4, RZ, 0x1f, R7 ;  /* 0x0000001fff047819 */ /* 0x000fce0000011407 */
.L_x_1554:
[----:B------:R-:W-:Y:S01]  /*9090*/  ULDC UR4, c[0x0][0x2d0] ;  /* 0x0000b40000047ab9 */ /* 0x000fe20000000800 */
[----:B------:R-:W-:Y:S02]  /*90a0*/  LEA R194, P3, R7, R188, 0x1 ;  /* 0x000000bc07c27211 */ /* 0x000fe400078608ff */
[----:B------:R-:W-:Y:S02]  /*90b0*/  ISETP.GE.AND P1, PT, R38, UR4, PT ;  /* 0x0000000426007c0c */ /* 0x000fe4000bf26270 */
[----:B------:R-:W-:Y:S02]  /*90c0*/  ISETP.GE.AND P2, PT, R235, UR4, PT ;  /* 0x00000004eb007c0c */ /* 0x000fe4000bf46270 */
[----:B------:R-:W-:-:S09]  /*90d0*/  LEA.HI.X R195, R7, R189, R4, 0x1, P3 ;  /* 0x000000bd07c37211 */ /* 0x000fd200018f0c04 */
[-C--:B------:R-:W-:Y:S02]  /*90e0*/  @!P1 IADD3 R8, P4, R7, R40.reuse, RZ ;  /* 0x0000002807089210 */ /* 0x080fe40007f9e0ff */
[----:B------:R-:W-:Y:S01]  /*90f0*/  IADD3 R7, P3, R232, R7, RZ ;  /* 0x00000007e8077210 */ /* 0x000fe20007f7e0ff */
[----:B------:R-:W-:Y:S02]  /*9100*/  @P2 STS.128 [R234+0xc000], RZ ;  /* 0x00c000ffea002388 */ /* 0x000fe40000000c00 */
[----:B------:R-:W-:Y:S01]  /*9110*/  @!P1 IMAD.X R3, R4, 0x1, R36, P4 ;  /* 0x0000000104039824 */ /* 0x000fe200020e0624 */
[C---:B------:R-:W-:Y:S01]  /*9120*/  @!P1 LEA R28, P4, R8.reuse, UR6, 0x1 ;  /* 0x00000006081c9c11 */ /* 0x040fe2000f8808ff */
        /* <DEDUP_REMOVED lines=11> */
[C---:B------:R-:W-:Y:S02]  /*91e0*/  @!P1 LEA R20, P3, R6.reuse, UR6, 0x1 ;  /* 0x0000000606149c11 */ /* 0x040fe4000f8608ff */
        /* <DEDUP_REMOVED lines=47> */
[----:B------:R-:W-:Y:S01]  /*94e0*/  @!P1 LEA R24, P4, R5, UR6, 0x1 ;  /* 0x0000000605189c11 */ /* 0x000fe2000f8808ff */
[----:B------:R-:W-:Y:S01]  /*94f0*/  @!P1 IMAD.X R6, R4, 0x1, R36, P3 ;  /* 0x0000000104069824 */ /* 0x000fe200018e0624 */
[-C--:B------:R-:W-:Y:S01]  /*9500*/  @!P2 LEA R26, P5, R3, R188.reuse, 0x1 ;  /* 0x000000bc031aa211 */ /* 0x080fe200078a08ff */
[----:B------:R-:W-:Y:S01]  /*9510*/  @P1 STS.128 [R234+0x11000], RZ ;  /* 0x011000ffea001388 */ /* 0x000fe20000000c00 */
[C---:B------:R-:W-:Y:S02]  /*9520*/  IADD3 R7, P3, R232.reuse, R3, RZ ;  /* 0x00000003e8077210 */ /* 0x040fe40007f7e0ff */
[----:B------:R-:W-:Y:S01]  /*9530*/  @!P1 LEA.HI.X R25, R5, UR7, R6, 0x1, P4 ;  /* 0x0000000705199c11 */ /* 0x000fe2000a0f0c06 */
[----:B------:R-:W-:Y:S01]  /*9540*/  @!PT LDS RZ, [RZ] ;  /* 0x00000000fffff984 */ /* 0x000fe20000000800 */
[----:B------:R-:W-:Y:S01]  /*9550*/  @!PT LDS RZ, [RZ] ;  /* 0x00000000fffff984 */ /* 0x000fe20000000800 */
[----:B------:R-:W-:Y:S01]  /*9560*/  @!PT LDS RZ, [RZ] ;  /* 0x00000000fffff984 */ /* 0x000fe20000000800 */
[----:B------:R-:W-:Y:S01]  /*9570*/  @!P1 LDGSTS.E.BYPASS.LTC128B.128 [R234+0x11000], desc[UR12][R16.64+0x80] ;  /* 0x1100008010ea9fae */ /* 0x000fe2000b901d4c */
[--C-:B------:R-:W-:Y:S01]  /*9580*/  @!P2 LEA.HI.X R27, R3, R189, R4.reuse, 0x1, P5 ;  /* 0x000000bd031ba211 */ /* 0x100fe200028f0c04 */
[----:B------:R-:W-:Y:S01]  /*9590*/  IMAD.X R4, R231, 0x1, R4, P3 ;  /* 0x00000001e7047824 */ /* 0x000fe200018e0604 */
[----:B------:R-:W-:Y:S01]  /*95a0*/  IADD3 R3, P4, R232, R7, RZ ;  /* 0x00000007e8037210 */ /* 0x000fe20007f9e0ff */
[----:B------:R-:W-:Y:S01]  /*95b0*/  @P2 STS.128 [R234+0xd800], RZ ;  /* 0x00d800ffea002388 */ /* 0x000fe20000000c00 */
[----:B------:R-:W-:-:S02]  /*95c0*/  @!P2 LEA R30, P6, R7, R188, 0x1 ;  /* 0x000000bc071ea211 */ /* 0x000fc400078c08ff */
[-C--:B------:R-:W-:Y:S01]  /*95d0*/  @!P1 IADD3 R5, P5, R7, R40.reuse, RZ ;  /* 0x0000002807059210 */ /* 0x080fe20007fbe0ff */
[----:B------:R-:W-:Y:S01]  /*95e0*/  @!PT LDS RZ, [RZ] ;  /* 0x00000000fffff984 */ /* 0x000fe20000000800 */
[----:B------:R-:W-:Y:S01]  /*95f0*/  @!PT LDS RZ, [RZ] ;  /* 0x00000000fffff984 */ /* 0x000fe20000000800 */
[----:B------:R-:W-:Y:S01]  /*9600*/  @!PT LDS RZ, [RZ] ;  /* 0x00000000fffff984 */ /* 0x000fe20000000800 */
[----:B------:R-:W-:Y:S01]  /*9610*/  @!P2 LDGSTS.E.BYPASS.LTC128B.128 [R234+0xd800], desc[UR12][R14.64] ;  /* 0x0d8000000eeaafae */ /* 0x000fe2000b901d4c */
[----:B------:R-:W-:Y:S01]  /*9620*/  @!P1 IADD3 R40, P3, R3, R40, RZ ;  /* 0x0000002803289210 */ /* 0x000fe20007f7e0ff */
[--C-:B------:R-:W-:Y:S01]  /*9630*/  IMAD.X R6, R231, 0x1, R4.reuse, P4 ;  /* 0x00000001e7067824 */ /* 0x100fe200020e0604 */
[----:B------:R-:W-:Y:S01]  /*9640*/  @!P2 LEA.HI.X R31, R7, R189, R4, 0x1, P6 ;  /* 0x000000bd071fa211 */ /* 0x000fe200030f0c04 */
        /* <DEDUP_REMOVED lines=8> */
[----:B-1----:R-:W-:Y:S01]  /*96d0*/  @!P2 LEA R28, P4, R3, R188, 0x1 ;  /* 0x000000bc031ca211 */ /* 0x002fe200078808ff */
[----:B------:R-:W-:Y:S01]  /*96e0*/  IMAD.MOV.U32 R188, RZ, RZ, R194 ;  /* 0x000000ffffbc7224 */ /* 0x000fe200078e00c2 */
[----:B------:R-:W-:Y:S01]  /*96f0*/  @!P1 LEA R36, P3, R40, UR6, 0x1 ;  /* 0x0000000628249c11 */ /* 0x000fe2000f8608ff */
[----:B------:R-:W-:Y:S01]  /*9700*/  @P2 STS.128 [R234+0xe000], RZ ;  /* 0x00e000ffea002388 */ /* 0x000fe20000000c00 */
[----:B------:R-:W-:-:S02]  /*9710*/  @!P1 LEA.HI.X R39, R5, UR7, R4, 0x1, P5 ;  /* 0x0000000705279c11 */ /* 0x000fc4000a8f0c04 */
[----:B------:R-:W-:Y:S01]  /*9720*/  @!P2 LEA.HI.X R29, R3, R189, R6, 0x1, P4 ;  /* 0x000000bd031da211 */ /* 0x000fe200020f0c06 */
[----:B------:R-:W-:Y:S01]  /*9730*/  @!PT LDS RZ, [RZ] ;  /* 0x00000000fffff984 */ /* 0x000fe20000000800 */
[----:B------:R-:W-:Y:S01]  /*9740*/  @!PT LDS RZ, [RZ] ;  /* 0x00000000fffff984 */ /* 0x000fe20000000800 */
[----:B------:R-:W-:Y:S01]  /*9750*/  @!PT LDS RZ, [RZ] ;  /* 0x00000000fffff984 */ /* 0x000fe20000000800 */
[----:B------:R-:W-:Y:S01]  /*9760*/  @!P2 LDGSTS.E.BYPASS.LTC128B.128 [R234+0xe000], desc[UR12][R10.64] ;  /* 0x0e0000000aeaafae */ /* 0x000fe2000b901d4c */
[----:B------:R-:W-:Y:S01]  /*9770*/  @!P1 LEA.HI.X R37, R40, UR7, R7, 0x1, P3 ;  /* 0x0000000728259c11 */ /* 0x000fe200098f0c07 */
[----:B------:R-:W-:Y:S02]  /*9780*/  IMAD.MOV.U32 R189, RZ, RZ, R195 ;  /* 0x000000ffffbd7224 */ /* 0x000fe400078e00c3 */
        /* <DEDUP_REMOVED lines=36> */
[----:B------:R-:W3:Y:S04]  /*99d0*/  LDSM.16.M88.4 R64, [R225+0x4000] ;  /* 0x00400000e140783b */ /* 0x000ee80000000200 */
[----:B------:R-:W4:Y:S04]  /*99e0*/  LDSM.16.M88.4 R56, [R225+0x4800] ;  /* 0x00480000e138783b */ /* 0x000f280000000200 */
[----:B------:R-:W5:Y:S04]  /*99f0*/  LDSM.16.M88.4 R48, [R225+0x5000] ;  /* 0x00500000e130783b */ /* 0x000f680000000200 */
[----:B------:R-:W2:Y:S04]  /*9a00*/  LDSM.16.M88.4 R40, [R225+0x5800] ;  /* 0x00580000e128783b */ /* 0x000ea80000000200 */
[----:B------:R-:W2:Y:S04]  /*9a10*/  LDSM.16.M88.4 R32, [R225+0x6000] ;  /* 0x00600000e120783b */ /* 0x000ea80000000200 */
[----:B-1----:R-:W1:Y:S04]  /*9a20*/  LDSM.16.M88.4 R24, [R225+0x6800] ;  /* 0x00680000e118783b */ /* 0x002e680000000200 */
        /* <DEDUP_REMOVED lines=17> */
[C---:B------:R-:W-:Y:S03]  /*9b40*/  HMMA.16816.F32 R36, R172.reuse, R32, RZ ;  /* 0x00000020ac24723c */ /* 0x040fe600000018ff */
[----:B------:R-:W-:Y:S03]  /*9b50*/  LDSM.16.M88.4 R164, [R208] ;  /* 0x00000000d0a4783b */ /* 0x000fe60000000200 */
[C---:B-1----:R-:W-:Y:S01]  /*9b60*/  HMMA.16816.F32 R28, R172.reuse, R24, RZ ;  /* 0x00000018ac1c723c */ /* 0x042fe200000018ff */
[----:B------:R-:W-:Y:S01]  /*9b70*/  LDSM.16.M88.4 R160, [R208+0x800] ;  /* 0x00080000d0a0783b */ /* 0x000fe20000000200 */
[----:B------:R-:W1:Y:S04]  /*9b80*/  S2R R3, SR_TID.X ;  /* 0x0000000000037919 */ /* 0x000e680000002100 */
[C---:B------:R-:W-:Y:S01]  /*9b90*/  HMMA.16816.F32 R20, R172.reuse, R16, RZ ;  /* 0x00000010ac14723c */ /* 0x040fe200000018ff */
[----:B------:R-:W0:Y:S05]  /*9ba0*/  LDGDEPBAR ;  /* 0x00000000000079af */ /* 0x000e2a0000000000 */
[C---:B------:R-:W-:Y:S06]  /*9bb0*/  HMMA.16816.F32 R56, R172.reuse, R58, RZ ;  /* 0x0000003aac38723c */ /* 0x040fec00000018ff */
[C---:B------:R-:W-:Y:S06]  /*9bc0*/  HMMA.16816.F32 R48, R172.reuse, R50, RZ ;  /* 0x00000032ac30723c */ /* 0x040fec00000018ff */
[C---:B------:R-:W-:Y:S06]  /*9bd0*/  HMMA.16816.F32 R40, R172.reuse, R42, RZ ;  /* 0x0000002aac28723c */ /* 0x040fec00000018ff */
[C---:B------:R-:W-:Y:S06]  /*9be0*/  HMMA.16816.F32 R32, R172.reuse, R34, RZ ;  /* 0x00000022ac20723c */ /* 0x040fec00000018ff */
[----:B------:R-:W-:Y:S01]  /*9bf0*/  HMMA.16816.F32 R24, R172, R26, RZ ;  /* 0x0000001aac18723c */ /* 0x000fe200000018ff */
[----:B-1----:R-:W-:-:S05]  /*9c00*/  IMAD.SHL.U32 R3, R3, 0x2, RZ ;  /* 0x0000000203037824 */ /* 0x002fca00078e00ff */
[C---:B------:R-:W-:Y:S06]  /*9c10*/  HMMA.16816.F32 R16, R172.reuse, R18, RZ ;  /* 0x00000012ac10723c */ /* 0x040fec00000018ff */
[C---:B------:R-:W-:Y:S06]  /*9c20*/  HMMA.16816.F32 R12, R172.reuse, R140, RZ ;  /* 0x0000008cac0c723c */ /* 0x040fec00000018ff */
        /* <DEDUP_REMOVED lines=73> */
[----:B------:R-:W5:Y:S05]  /*a0c0*/  LDSM.16.M88.4 R152, [R204] ;  /* 0x00000000cc98783b */ /* 0x000f6a0000000200 */
[C---:B---3--:R-:W-:Y:S06]  /*a0d0*/  HMMA.16816.F32 R132, R8.reuse, R4, R132 ;  /* 0x000000040884723c */ /* 0x048fec0000001884 */
[----:B------:R-:W-:Y:S01]  /*a0e0*/  HMMA.16816.F32 R64, R8, R6, R64 ;  /* 0x000000060840723c */ /* 0x000fe20000001840 */
[----:B------:R-:W3:Y:S05]  /*a0f0*/  LDSM.16.M88.4 R4, [R207] ;  /* 0x00000000cf04783b */ /* 0x000eea0000000200 */
[C---:B------:R-:W-:Y:S06]  /*a100*/  HMMA.16816.F32 R60, R168.reuse, R160, R60 ;  /* 0x000000a0a83c723c */ /* 0x040fec000000183c */
[----:B------:R-:W-:Y:S01]  /*a110*/  HMMA.16816.F32 R56, R168, R162, R56 ;  /* 0x000000a2a838723c */ /* 0x000fe20000001838 */
[----:B------:R-:W3:Y:S04]  /*a120*/  LDSM.16.M88.4 R160, [R225+0xb800] ;  /* 0x00b80000e1a0783b */ /* 0x000ee80000000200 */
[----:B------:R-:W-:Y:S01]  /*a130*/  LDSM.16.M88.4 R168, [R206] ;  /* 0x00000000cea8783b */ /* 0x000fe20000000200 */
[C---:B----4-:R-:W-:Y:S06]  /*a140*/  HMMA.16816.F32 R44, R8.reuse, R144, R44 ;  /* 0x00000090082c723c */ /* 0x050fec000000182c */
[C---:B------:R-:W-:Y:S01]  /*a150*/  HMMA.16816.F32 R40, R8.reuse, R146, R40 ;  /* 0x000000920828723c */ /* 0x040fe20000001828 */
[----:B------:R-:W4:Y:S05]  /*a160*/  LDSM.16.M88.4 R144, [R203] ;  /* 0x00000000cb90783b */ /* 0x000f2a0000000200 */
[C---:B-1----:R-:W-:Y:S06]  /*a170*/  HMMA.16816.F32 R20, R8.reuse, R136, R20 ;  /* 0x000000880814723c */ /* 0x042fec0000001814 */
[C---:B------:R-:W-:Y:S01]  /*a180*/  HMMA.16816.F32 R16, R8.reuse, R138, R16 ;  /* 0x0000008a0810723c */ /* 0x040fe20000001810 */
[----:B------:R-:W1:Y:S05]  /*a190*/  LDSM.16.M88.4 R136, [R202] ;  /* 0x00000000ca88783b */ /* 0x000e6a0000000200 */
[C---:B------:R-:W-:Y:S06]  /*a1a0*/  HMMA.16816.F32 R60, R8.reuse, R156, R60 ;  /* 0x0000009c083c723c */ /* 0x040fec000000183c */
        /* <DEDUP_REMOVED lines=22> */
[C---:B-1----:R-:W-:Y:S06]  /*a310*/  HMMA.16816.F32 R28, R164.reuse, R136, R28 ;  /* 0x00000088a41c723c */ /* 0x042fec000000181c */
[C---:B------:R-:W-:Y:S01]  /*a320*/  HMMA.16816.F32 R24, R164.reuse, R138, R24 ;  /* 0x0000008aa418723c */ /* 0x040fe20000001818 */
[----:B------:R-:W1:Y:S05]  /*a330*/  LDSM.16.M88.4 R136, [R208+0x4800] ;  /* 0x00480000d088783b */ /* 0x000e6a0000000200 */
[C---:B------:R-:W-:Y:S06]  /*a340*/  HMMA.16816.F32 R52, R164.reuse, R156, R52 ;  /* 0x0000009ca434723c */ /* 0x040fec0000001834 */
[----:B------:R-:W-:Y:S01]  /*a350*/  HMMA.16816.F32 R48, R164, R158, R48 ;  /* 0x0000009ea430723c */ /* 0x000fe20000001830 */
[----:B------:R-:W1:Y:S05]  /*a360*/  LDSM.16.M88.4 R156, [R219+0x9000] ;  /* 0x00900000db9c783b */ /* 0x000e6a0000000200 */
[C---:B--2---:R-:W-:Y:S06]  /*a370*/  HMMA.16816.F32 R132, R148.reuse, R140, R132 ;  /* 0x0000008c9484723c */ /* 0x044fec0000001884 */
[----:B------:R-:W-:Y:S01]  /*a380*/  HMMA.16816.F32 R64, R148, R142, R64 ;  /* 0x0000008e9440723c */ /* 0x000fe20000001840 */
[----:B------:R-:W-:Y:S05]  /*a390*/  LDSM.16.M88.4 R140, [R219+0xa000] ;  /* 0x00a00000db8c783b */ /* 0x000fea0000000200 */
[----:B------:R-:W-:Y:S06]  /*a3a0*/  HMMA.16816.F32 R56, R164, R170, R56 ;  /* 0x000000aaa438723c */ /* 0x000fec0000001838 */
[----:B-----5:R-:W-:Y:S06]  /*a3b0*/  HMMA.16816.F32 R60, R148, R152, R60 ;  /* 0x00000098943c723c */ /* 0x020fec000000183c */
[C---:B---3--:R-:W-:Y:S06]  /*a3c0*/  HMMA.16816.F32 R12, R164.reuse, R4, R12 ;  /* 0x00000004a40c723c */ /* 0x048fec000000180c */
[C---:B------:R-:W-:Y:S01]  /*a3d0*/  HMMA.16816.F32 R172, R164.reuse, R6, R172 ;  /* 0x00000006a4ac723c */ /* 0x040fe200000018ac */
[----:B------:R-:W2:Y:S05]  /*a3e0*/  LDSM.16.M88.4 R4, [R219+0x9800] ;  /* 0x00980000db04783b */ /* 0x000eaa0000000200 */
[C---:B------:R-:W-:Y:S06]  /*a3f0*/  HMMA.16816.F32 R20, R164.reuse, R8, R20 ;  /* 0x00000008a414723c */ /* 0x040fec0000001814 */
[----:B------:R-:W-:Y:S01]  /*a400*/  HMMA.16816.F32 R16, R164, R10, R16 ;  /* 0x0000000aa410723c */ /* 0x000fe20000001810 */
[----:B------:R-:W3:Y:S05]  /*a410*/  LDSM.16.M88.4 R8, [R208+0x5000] ;  /* 0x00500000d008783b */ /* 0x000eea0000000200 */
[C---:B----4-:R-:W-:Y:S06]  /*a420*/  HMMA.16816.F32 R132, R144.reuse, R32, R132 ;  /* 0x000000209084723c */ /* 0x050fec0000001884 */
[----:B------:R-:W-:Y:S01]  /*a430*/  HMMA.16816.F32 R64, R144, R34, R64 ;  /* 0x000000229040723c */ /* 0x000fe20000001840 */
[----:B------:R-:W-:-:S05]  /*a440*/  LOP3.LUT R32, R3, 0x6, RZ, 0xc0, !PT ;  /* 0x0000000603207812 */ /* 0x000fca00078ec0ff */
[----:B------:R-:W-:Y:S01]  /*a450*/  IMAD R3, R233, 0x80, R32 ;  /* 0x00000080e9037824 */ /* 0x000fe200078e0220 */
[----:B------:R-:W-:Y:S03]  /*a460*/  HMMA.16816.F32 R56, R148, R154, R56 ;  /* 0x0000009a9438723c */ /* 0x000fe60000001838 */
[----:B------:R-:W-:-:S03]  /*a470*/  VIADD R32, R3, 0x1 ;  /* 0x0000000103207836 */ /* 0x000fc60000000000 */
[----:B-1----:R-:W-:Y:S02]  /*a480*/  HMMA.16816.F32 R60, R144, R136, R60 ;  /* 0x00000088903c723c */ /* 0x002fe4000000183c */
[CC--:B------:R-:W-:Y:S02]  /*a490*/  ISETP.GE.AND P6, PT, R32.reuse, R193.reuse, PT ;  /* 0x000000c12000720c */ /* 0x0c0fe40003fc6270 */
[----:B------:R-:W-:Y:S02]  /*a4a0*/  ISETP.GE.AND P5, PT, R32, R192, PT ;  /* 0x000000c02000720c */ /* 0x000fe40003fa6270 */
[C---:B------:R-:W-:Y:S01]  /*a4b0*/  HMMA.16816.F32 R52, R148.reuse, R156, R52 ;  /* 0x0000009c9434723c */ /* 0x040fe20000001834 */
[----:B------:R-:W1:Y:S01]  /*a4c0*/  LDSM.16.M88.4 R32, [R208+0x5800] ;  /* 0x00580000d020783b */ /* 0x000e620000000200 */
[----:B------:R-:W-:Y:S01]  /*a4d0*/  VIADD R137, R3, 0x8 ;  /* 0x0000000803897836 */ /* 0x000fe20000000000 */
[----:B------:R-:W-:Y:S01]  /*a4e0*/  FSEL R252, R133, -INF , !P6 ;  /* 0xff80000085fc7808 */ /* 0x000fe20007000000 */
[----:B------:R-:W-:Y:S01]  /*a4f0*/  VIADD R136, R3, 0x9 ;  /* 0x0000000903887836 */ /* 0x000fe20000000000 */
[----:B------:R-:W-:Y:S01]  /*a500*/  FSEL R135, R135, -INF , !P5 ;  /* 0xff80000087877808 */ /* 0x000fe20006800000 */
[----:B------:R-:W-:Y:S01]  /*a510*/  HMMA.16816.F32 R48, R148, R158, R48 ;  /* 0x0000009e9430723c */ /* 0x000fe20000001830 */
[----:B------:R-:W-:-:S02]  /*a520*/  ISETP.GE.AND P4, PT, R137, R193, PT ;  /* 0x000000c18900720c */ /* 0x000fc40003f86270 */
[-C--:B------:R-:W-:Y:S02]  /*a530*/  ISETP.GE.AND P3, PT, R137, R192.reuse, PT ;  /* 0x000000c08900720c */ /* 0x080fe40003f66270 */
[----:B------:R-:W-:Y:S01]  /*a540*/  FSEL R250, R64, -INF , !P4 ;  /* 0xff80000040fa7808 */ /* 0x000fe20006000000 */
[C---:B------:R-:W-:Y:S01]  /*a550*/  VIADD R64, R3.reuse, 0x10 ;  /* 0x0000001003407836 */ /* 0x040fe20000000000 */
[----:B--2---:R-:W-:Y:S01]  /*a560*/  HMMA.16816.F32 R44, R148, R4, R44 ;  /* 0x00000004942c723c */ /* 0x004fe2000000182c */
[----:B------:R-:W-:Y:S02]  /*a570*/  FSEL R247, R66, -INF , !P3 ;  /* 0xff80000042f77808 */ /* 0x000fe40005800000 */
[----:B------:R-:W-:Y:S02]  /*a580*/  ISETP.GE.AND P4, PT, R136, R192, PT ;  /* 0x000000c08800720c */ /* 0x000fe40003f86270 */
[----:B------:R-:W-:Y:S01]  /*a590*/  ISETP.GE.AND P3, PT, R64, R193, PT ;  /* 0x000000c14000720c */ /* 0x000fe20003f66270 */
[----:B------:R-:W-:Y:S01]  /*a5a0*/  HMMA.16816.F32 R56, R144, R138, R56 ;  /* 0x0000008a9038723c */ /* 0x000fe20000001838 */
[----:B------:R-:W-:Y:S01]  /*a5b0*/  VIADD R4, R3, 0x11 ;  /* 0x0000001103047836 */ /* 0x000fe20000000000 */
[----:B------:R-:W-:-:S02]  /*a5c0*/  FSEL R249, R67, -INF , !P4 ;  /* 0xff80000043f97808 */ /* 0x000fc40006000000 */
[----:B------:R-:W-:Y:S02]  /*a5d0*/  FSEL R248, R60, -INF , !P3 ;  /* 0xff8000003cf87808 */ /* 0x000fe40005800000 */
[CC--:B------:R-:W-:Y:S01]  /*a5e0*/  ISETP.GE.AND P4, PT, R4.reuse, R193.reuse, PT ;  /* 0x000000c10400720c */ /* 0x0c0fe20003f86270 */
[----:B------:R-:W-:Y:S01]  /*a5f0*/  HMMA.16816.F32 R40, R148, R6, R40 ;  /* 0x000000069428723c */ /* 0x000fe20000001828 */
[----:B------:R-:W-:Y:S02]  /*a600*/  ISETP.GE.AND P3, PT, R4, R192, PT ;  /* 0x000000c00400720c */ /* 0x000fe40003f66270 */
[----:B------:R-:W2:Y:S01]  /*a610*/  LDSM.16.M88.4 R4, [R208+0x6000] ;  /* 0x00600000d004783b */ /* 0x000ea20000000200 */
[----:B------:R-:W-:Y:S02]  /*a620*/  ISETP.GE.AND P6, PT, R136, R193, PT ;  /* 0x000000c18800720c */ /* 0x000fe40003fc6270 */
[----:B---3--:R-:W-:Y:S01]  /*a630*/  HMMA.16816.F32 R52, R144, R8, R52 ;  /* 0x000000089034723c */ /* 0x008fe20000001834 */
[----:B------:R-:W-:-:S02]  /*a640*/  FSEL R240, R61, -INF , !P4 ;  /* 0xff8000003df07808 */ /* 0x000fc40006000000 */
[----:B------:R-:W-:Y:S02]  /*a650*/  FSEL R251, R65, -INF , !P6 ;  /* 0xff80000041fb7808 */ /* 0x000fe40007000000 */
[----:B------:R-:W-:Y:S01]  /*a660*/  ISETP.GE.AND P6, PT, R64, R192, PT ;  /* 0x000000c04000720c */ /* 0x000fe20003fc6270 */
[----:B------:R-:W-:Y:S01]  /*a670*/  HMMA.16816.F32 R48, R144, R10, R48 ;  /* 0x0000000a9030723c */ /* 0x000fe20000001830 */
[C---:B------:R-:W-:Y:S01]  /*a680*/  VIADD R9, R3.reuse, 0x18 ;  /* 0x0000001803097836 */ /* 0x040fe20000000000 */
[----:B------:R-:W3:Y:S01]  /*a690*/  LDSM.16.M88.4 R64, [R219+0xa800] ;  /* 0x00a80000db40783b */ /* 0x000ee20000000200 */
[----:B------:R-:W-:Y:S01]  /*a6a0*/  FSEL R241, R62, -INF , !P6 ;  /* 0xff8000003ef17808 */ /* 0x000fe20007000000 */
[----:B------:R-:W-:Y:S01]  /*a6b0*/  VIADD R8, R3, 0x19 ;  /* 0x0000001903087836 */ /* 0x000fe20000000000 */
[----:B------:R-:W-:Y:S01]  /*a6c0*/  FSEL R199, R63, -INF , !P3 ;  /* 0xff8000003fc77808 */ /* 0x000fe20005800000 */
[----:B------:R-:W-:Y:S01]  /*a6d0*/  HMMA.16816.F32 R36, R148, R140, R36 ;  /* 0x0000008c9424723c */ /* 0x000fe20000001824 */
[----:B------:R-:W-:-:S02]  /*a6e0*/  ISETP.GE.AND P6, PT, R9, R193, PT ;  /* 0x000000c10900720c */ /* 0x000fc40003fc6270 */
[-C--:B------:R-:W-:Y:S01]  /*a6f0*/  ISETP.GE.AND P4, PT, R9, R192.reuse, PT ;  /* 0x000000c00900720c */ /* 0x080fe20003f86270 */
[C---:B------:R-:W-:Y:S01]  /*a700*/  VIADD R9, R3.reuse, 0x20 ;  /* 0x0000002003097836 */ /* 0x040fe20000000000 */
[----:B------:R-:W-:Y:S01]  /*a710*/  FSEL R242, R56, -INF , !P6 ;  /* 0xff80000038f27808 */ /* 0x000fe20007000000 */
[C---:B-1----:R-:W-:Y:S01]  /*a720*/  HMMA.16816.F32 R44, R144.reuse, R32, R44 ;  /* 0x00000020902c723c */ /* 0x042fe2000000182c */
[CC--:B------:R-:W-:Y:S02]  /*a730*/  ISETP.GE.AND P3, PT, R8.reuse, R193.reuse, PT ;  /* 0x000000c10800720c */ /* 0x0c0fe40003f66270 */
[-C--:B------:R-:W-:Y:S01]  /*a740*/  ISETP.GE.AND P6, PT, R8, R192.reuse, PT ;  /* 0x000000c00800720c */ /* 0x080fe20003fc6270 */
        /* <DEDUP_REMOVED lines=9> */
[----:B------:R-:W-:Y:S01]  /*a7e0*/  FSEL R62, R52, -INF , !P4 ;  /* 0xff800000343e7808 */ /* 0x000fe20006000000 */
[----:B------:R-:W1:Y:S01]  /*a7f0*/  LDSM.16.M88.4 R56, [R208+0x6800] ;  /* 0x00680000d038783b */ /* 0x000e620000000200 */
[----:B------:R-:W-:-:S02]  /*a800*/  ISETP.GE.AND P3, PT, R9, R192, PT ;  /* 0x000000c00900720c */ /* 0x000fc40003f66270 */
[CC--:B------:R-:W-:Y:S02]  /*a810*/  ISETP.GE.AND P6, PT, R8.reuse, R193.reuse, PT ;  /* 0x000000c10800720c */ /* 0x0c0fe40003fc6270 */
[-C--:B------:R-:W-:Y:S01]  /*a820*/  ISETP.GE.AND P4, PT, R8, R192.reuse, PT ;  /* 0x000000c00800720c */ /* 0x080fe20003f86270 */
[----:B--2---:R-:W-:Y:S01]  /*a830*/  HMMA.16816.F32 R36, R144, R4, R36 ;  /* 0x000000049024723c */ /* 0x004fe20000001824 */
[----:B------:R-:W2:Y:S01]  /*a840*/  LDSM.16.M88.4 R8, [R219+0xb000] ;  /* 0x00b00000db08783b */ /* 0x000ea20000000200 */
[----:B------:R-:W-:Y:S02]  /*a850*/  FSEL R183, R54, -INF , !P3 ;  /* 0xff80000036b77808 */ /* 0x000fe40005800000 */
[----:B------:R-:W-:Y:S02]  /*a860*/  FSEL R198, R53, -INF , !P6 ;  /* 0xff80000035c67808 */ /* 0x000fe40007000000 */
[-C--:B------:R-:W-:Y:S01]  /*a870*/  ISETP.GE.AND P3, PT, R33, R193.reuse, PT ;  /* 0x000000c12100720c */ /* 0x080fe20003f66270 */
[----:B------:R-:W-:Y:S01]  /*a880*/  VIADD R5, R3, 0x38 ;  /* 0x0000003803057836 */ /* 0x000fe20000000000 */
[----:B------:R-:W-:Y:S01]  /*a890*/  ISETP.GE.AND P6, PT, R33, R192, PT ;  /* 0x000000c02100720c */ /* 0x000fe20003fc6270 */
[----:B------:R-:W-:Y:S01]  /*a8a0*/  VIADD R33, R3, 0x30 ;  /* 0x0000003003217836 */ /* 0x000fe20000000000 */
[----:B------:R-:W-:Y:S01]  /*a8b0*/  FSEL R187, R55, -INF , !P4 ;  /* 0xff80000037bb7808 */ /* 0x000fe20006000000 */
[----:B---3--:R-:W-:Y:S01]  /*a8c0*/  HMMA.16816.F32 R28, R148, R64, R28 ;  /* 0x00000040941c723c */ /* 0x008fe2000000181c */
[----:B------:R-:W-:Y:S01]  /*a8d0*/  FSEL R196, R48, -INF , !P3 ;  /* 0xff80000030c47808 */ /* 0x000fe20005800000 */
[----:B------:R-:W-:Y:S01]  /*a8e0*/  VIADD R4, R3, 0x39 ;  /* 0x0000003903047836 */ /* 0x000fe20000000000 */
[----:B------:R-:W-:-:S02]  /*a8f0*/  ISETP.GE.AND P4, PT, R32, R193, PT ;  /* 0x000000c12000720c */ /* 0x000fc40003f86270 */
[-C--:B------:R-:W-:Y:S01]  /*a900*/  ISETP.GE.AND P3, PT, R32, R192.reuse, PT ;  /* 0x000000c02000720c */ /* 0x080fe20003f66270 */
[----:B------:R-:W-:Y:S01]  /*a910*/  VIADD R32, R3, 0x31 ;  /* 0x0000003103207836 */ /* 0x000fe20000000000 */
[----:B------:R-:W-:Y:S01]  /*a920*/  FSEL R137, R50, -INF , !P6 ;  /* 0xff80000032897808 */ /* 0x000fe20007000000 */
[----:B------:R-:W-:Y:S01]  /*a930*/  HMMA.16816.F32 R24, R148, R66, R24 ;  /* 0x000000429418723c */ /* 0x000fe20000001818 */
[----:B------:R-:W-:Y:S02]  /*a940*/  ISETP.GE.AND P6, PT, R33, R193, PT ;  /* 0x000000c12100720c */ /* 0x000fe40003fc6270 */
[----:B------:R-:W-:Y:S02]  /*a950*/  FSEL R182, R49, -INF , !P4 ;  /* 0xff80000031b67808 */ /* 0x000fe40006000000 */
[----:B------:R-:W-:Y:S01]  /*a960*/  FSEL R181, R51, -INF , !P3 ;  /* 0xff80000033b57808 */ /* 0x000fe20005800000 */
[----:B------:R-:W-:Y:S01]  /*a970*/  HMMA.16816.F32 R160, R144, R6, R160 ;  /* 0x0000000690a0723c */ /* 0x000fe200000018a0 */
[----:B------:R-:W-:Y:S01]  /*a980*/  FSEL R170, R44, -INF , !P6 ;  /* 0xff8000002caa7808 */ /* 0x000fe20007000000 */
[----:B------:R-:W3:Y:S01]  /*a990*/  LDSM.16.M88.4 R48, [R208+0x7000] ;  /* 0x00700000d030783b */ /* 0x000ee20000000200 */
[----:B------:R-:W-:-:S02]  /*a9a0*/  ISETP.GE.AND P4, PT, R33, R192, PT ;  /* 0x000000c02100720c */ /* 0x000fc40003f86270 */
[CC--:B------:R-:W-:Y:S02]  /*a9b0*/  ISETP.GE.AND P3, PT, R32.reuse, R193.reuse, PT ;  /* 0x000000c12000720c */ /* 0x0c0fe40003f66270 */
[-C--:B------:R-:W-:Y:S02]  /*a9c0*/  ISETP.GE.AND P6, PT, R32, R192.reuse, PT ;  /* 0x000000c02000720c */ /* 0x080fe40003fc6270 */
[----:B------:R-:W4:Y:S01]  /*a9d0*/  LDSM.16.M88.4 R32, [R219+0xb800] ;  /* 0x00b80000db20783b */ /* 0x000f220000000200 */
[----:B------:R-:W-:Y:S01]  /*a9e0*/  FSEL R177, R46, -INF , !P4 ;  /* 0xff8000002eb17808 */ /* 0x000fe20006000000 */
[----:B-1----:R-:W-:Y:S01]  /*a9f0*/  HMMA.16816.F32 R28, R144, R56, R28 ;  /* 0x00000038901c723c */ /* 0x002fe2000000181c */
[----:B------:R-:W-:Y:S02]  /*aa00*/  FSEL R178, R45, -INF , !P3 ;  /* 0xff8000002db27808 */ /* 0x000fe40005800000 */
[C---:B------:R-:W-:Y:S02]  /*aa10*/  ISETP.GE.AND P4, PT, R5.reuse, R193, PT ;  /* 0x000000c10500720c */ /* 0x040fe40003f86270 */
[----:B------:R-:W-:Y:S01]  /*aa20*/  ISETP.GE.AND P3, PT, R5, R192, PT ;  /* 0x000000c00500720c */ /* 0x000fe20003f66270 */
[----:B------:R-:W-:Y:S01]  /*aa30*/  VIADD R5, R3, 0x40 ;  /* 0x0000004003057836 */ /* 0x000fe20000000000 */
[----:B------:R-:W-:Y:S01]  /*aa40*/  FSEL R179, R47, -INF , !P6 ;  /* 0xff8000002fb37808 */ /* 0x000fe20007000000 */
[----:B--2---:R-:W-:Y:S01]  /*aa50*/  HMMA.16816.F32 R20, R148, R8, R20 ;  /* 0x000000089414723c */ /* 0x004fe20000001814 */
        /* <DEDUP_REMOVED lines=21> */
[----:B----4-:R-:W-:Y:S01]  /*abb0*/  HMMA.16816.F32 R12, R148, R32, R12 ;  /* 0x00000020940c723c */ /* 0x010fe2000000180c */
[----:B------:R-:W-:Y:S01]  /*abc0*/  BAR.SYNC.DEFER_BLOCKING 0x0 ;  /* 0x0000000000007b1d */ /* 0x000fe20000010000 */
[CC--:B------:R-:W-:Y:S02]  /*abd0*/  ISETP.GE.AND P6, PT, R8.reuse, R193.reuse, PT ;  /* 0x000000c10800720c */ /* 0x0c0fe40003fc6270 */
[----:B------:R-:W-:Y:S01]  /*abe0*/  ISETP.GE.AND P4, PT, R8, R192, PT ;  /* 0x000000c00800720c */ /* 0x000fe20003f86270 */
[----:B------:R-:W-:Y:S01]  /*abf0*/  VIADD R8, R3, 0x49 ;  /* 0x0000004903087836 */ /* 0x000fe20000000000 */
[----:B------:R-:W-:Y:S01]  /*ac00*/  FSEL R167, R39, -INF , !P3 ;  /* 0xff80000027a77808 */ /* 0x000fe20005800000 */
[----:B------:R-:W-:Y:S01]  /*ac10*/  HMMA.16816.F32 R16, R144, R50, R16 ;  /* 0x000000329010723c */ /* 0x000fe20000001810 */
[----:B------:R-:W-:Y:S02]  /*ac20*/  FSEL R164, R160, -INF , !P6 ;  /* 0xff800000a0a47808 */ /* 0x000fe40007000000 */
[----:B------:R-:W-:-:S02]  /*ac30*/  ISETP.GE.AND P3, PT, R8, R193, PT ;  /* 0x000000c10800720c */ /* 0x000fc40003f66270 */
[-C--:B------:R-:W-:Y:S01]  /*ac40*/  ISETP.GE.AND P6, PT, R8, R192.reuse, PT ;  /* 0x000000c00800720c */ /* 0x080fe20003fc6270 */
[----:B------:R-:W-:Y:S01]  /*ac50*/  VIADD R8, R3, 0x51 ;  /* 0x0000005103087836 */ /* 0x000fe20000000000 */
[----:B------:R-:W-:Y:S01]  /*ac60*/  FSEL R165, R162, -INF , !P4 ;  /* 0xff800000a2a57808 */ /* 0x000fe20006000000 */
[----:B------:R-:W-:Y:S01]  /*ac70*/  HMMA.16816.F32 R172, R148, R34, R172 ;  /* 0x0000002294ac723c */ /* 0x000fe200000018ac */
[----:B------:R-:W-:Y:S02]  /*ac80*/  ISETP.GE.AND P4, PT, R9, R193, PT ;  /* 0x000000c10900720c */ /* 0x000fe40003f86270 */
[----:B------:R-:W-:Y:S02]  /*ac90*/  FSEL R162, R161, -INF , !P3 ;  /* 0xff800000a1a27808 */ /* 0x000fe40005800000 */
        /* <DEDUP_REMOVED lines=8> */
[----:B------:R-:W-:Y:S01]  /*ad20*/  FSEL R156, R29, -INF , !P6 ;  /* 0xff8000001d9c7808 */ /* 0x000fe20007000000 */
[----:B-1----:R-:W-:Y:S01]  /*ad30*/  HMMA.16816.F32 R12, R144, R4, R12 ;  /* 0x00000004900c723c */ /* 0x002fe2000000180c */
[----:B------:R-:W-:-:S02]  /*ad40*/  ISETP.GE.AND P3, PT, R9, R193, PT ;  /* 0x000000c10900720c */ /* 0x000fc40003f66270 */
[-C--:B------:R-:W-:Y:S01]  /*ad50*/  ISETP.GE.AND P6, PT, R9, R192.reuse, PT ;  /* 0x000000c00900720c */ /* 0x080fe20003fc6270 */
[----:B------:R-:W-:Y:S01]  /*ad60*/  VIADD R9, R3, 0x60 ;  /* 0x0000006003097836 */ /* 0x000fe20000000000 */
[----:B------:R-:W-:Y:S01]  /*ad70*/  FSEL R155, R31, -INF , !P4 ;  /* 0xff8000001f9b7808 */ /* 0x000fe20006000000 */
[----:B------:R-:W-:Y:S01]  /*ad80*/  HMMA.16816.F32 R172, R144, R6, R172 ;  /* 0x0000000690ac723c */ /* 0x000fe200000018ac */
[----:B------:R-:W-:Y:S01]  /*ad90*/  ISETP.GE.AND P4, PT, R8, R193, PT ;  /* 0x000000c10800720c */ /* 0x000fe20003f86270 */
[C---:B------:R-:W-:Y:S01]  /*ada0*/  VIADD R5, R3.reuse, 0x68 ;  /* 0x0000006803057836 */ /* 0x040fe20000000000 */
        /* <DEDUP_REMOVED lines=28> */
[----:B------:R-:W-:Y:S02]  /*af70*/  ISETP.GE.AND P3, PT, R5, R192, PT ;  /* 0x000000c00500720c */ /* 0x000fe40003f66270 */
[----:B------:R-:W-:Y:S02]  /*af80*/  FSEL R139, R19, -INF , !P4 ;  /* 0xff800000138b7808 */ /* 0x000fe40006000000 */
[----:B------:R-:W-:Y:S02]  /*af90*/  FSEL R57, R15, -INF , !P3 ;  /* 0xff8000000f397808 */ /* 0x000fe40005800000 */
[----:B------:R-:W-:-:S02]  /*afa0*/  ISETP.GE.AND P3, PT, R3, R193, PT ;  /* 0x000000c10300720c */ /* 0x000fc40003f66270 */
[-C--:B------:R-:W-:Y:S02]  /*afb0*/  ISETP.GE.AND P4, PT, R5, R193.reuse, PT ;  /* 0x000000c10500720c */ /* 0x080fe40003f86270 */
[----:B------:R-:W-:Y:S02]  /*afc0*/  FSEL R132, R132, -INF , !P3 ;  /* 0xff80000084847808 */ /* 0x000fe40005800000 */
[----:B------:R-:W-:Y:S02]  /*afd0*/  ISETP.GT.AND P3, PT, R233, R228, PT ;  /* 0x000000e4e900720c */ /* 0x000fe40003f64270 */
[----:B------:R-:W-:Y:S02]  /*afe0*/  FSEL R63, R14, -INF , !P6 ;  /* 0xff8000000e3f7808 */ /* 0x000fe40007000000 */
[----:B------:R-:W-:Y:S02]  /*aff0*/  FSEL R136, R13, -INF , !P4 ;  /* 0xff8000000d887808 */ /* 0x000fe40006000000 */
[----:B------:R-:W-:-:S02]  /*b000*/  ISETP.GE.AND P6, PT, R4, R193, PT ;  /* 0x000000c10400720c */ /* 0x000fc40003fc6270 */
[-C--:B------:R-:W-:Y:S01]  /*b010*/  ISETP.GE.AND P4, PT, R4, R192.reuse, PT ;  /* 0x000000c00400720c */ /* 0x080fe20003f86270 */
[C---:B------:R-:W-:Y:S01]  /*b020*/  VIADD R4, R3.reuse, 0x79 ;  /* 0x0000007903047836 */ /* 0x040fe20000000000 */
[----:B------:R-:W-:Y:S02]  /*b030*/  FSEL R64, R172, -INF , !P6 ;  /* 0xff800000ac407808 */ /* 0x000fe40007000000 */
[----:B------:R-:W-:Y:S02]  /*b040*/  FSEL R55, R174, -INF , !P4 ;  /* 0xff800000ae377808 */ /* 0x000fe40006000000 */
[-C--:B------:R-:W-:Y:S02]  /*b050*/  ISETP.GE.AND P5, PT, R3, R192.reuse, PT ;  /* 0x000000c00300720c */ /* 0x080fe40003fa6270 */
[C---:B------:R-:W-:Y:S02]  /*b060*/  ISETP.GE.AND P6, PT, R4.reuse, R193, PT ;  /* 0x000000c10400720c */ /* 0x040fe40003fc6270 */
[----:B------:R-:W-:-:S02]  /*b070*/  ISETP.GE.AND P4, PT, R4, R192, PT ;  /* 0x000000c00400720c */ /* 0x000fc40003f86270 */
[----:B------:R-:W-:Y:S02]  /*b080*/  FSEL R3, R134, -INF , !P5 ;  /* 0xff80000086037808 */ /* 0x000fe40006800000 */
[----:B------:R-:W-:Y:S02]  /*b090*/  FSEL R60, R173, -INF , !P6 ;  /* 0xff800000ad3c7808 */ /* 0x000fe40007000000 */
[----:B------:R-:W-:Y:S01]  /*b0a0*/  FSEL R53, R175, -INF , !P4 ;  /* 0xff800000af357808 */ /* 0x000fe20006000000 */
[----:B------:R-:W-:Y:S06]  /*b0b0*/  @!P3 BRA `(.L_x_1555) ;  /* 0x0000000c0050b947 */ /* 0x000fec0003800000 */
[----:B------:R-:W-:Y:S05]  /*b0c0*/  @!P0 BRA `(.L_x_1556) ;  /* 0x0000000000f48947 */ /* 0x000fea0003800000 */
[----:B------:R-:W1:Y:S01]  /*b0d0*/  LDC R6, c[0x0][0x380] ;  /* 0x0000e000ff067b82 */ /* 0x000e620000000800 */
[----:B------:R-:W-:-:S05]  /*b0e0*/  IMAD.SHL.U32 R7, R233, 0x80, RZ ;  /* 0x00000080e9077824 */ /* 0x000fca00078e00ff */
[----:B------:R-:W-:Y:S02]  /*b0f0*/  IABS R9, R7 ;  /* 0x0000000700097213 */ /* 0x000fe40000000000 */
[C---:B------:R-:W-:Y:S02]  /*b100*/  IADD3 R11, R7.reuse, -0x80, RZ ;  /* 0xffffff80070b7810 */ /* 0x040fe40007ffe0ff */
        /* <DEDUP_REMOVED lines=8> */
[----:B-1----:R-:W-:Y:S01]  /*b190*/  IADD3 R4, RZ, -R13, RZ ;  /* 0x8000000dff047210 */ /* 0x002fe20007ffe0ff */
[----:B------:R-:W-:-:S04]  /*b1a0*/  IMAD.MOV.U32 R12, RZ, RZ, RZ ;  /* 0x000000ffff0c7224 */ /* 0x000fc800078e00ff */
[----:B------:R-:W-:-:S04]  /*b1b0*/  IMAD R4, R4, R5, RZ ;  /* 0x0000000504047224 */ /* 0x000fc800078e02ff */
[----:B------:R-:W-:-:S06]  /*b1c0*/  IMAD.HI.U32 R4, R13, R4, R12 ;  /* 0x000000040d047227 */ /* 0x000fcc00078e000c */
[----:B------:R-:W-:-:S04]  /*b1d0*/  IMAD.HI.U32 R12, R4, R9, RZ ;  /* 0x00000009040c7227 */ /* 0x000fc800078e00ff */
[----:B------:R-:W-:Y:S01]  /*b1e0*/  IMAD.HI.U32 R4, R4, R8, RZ ;  /* 0x0000000804047227 */ /* 0x000fe200078e00ff */
[----:B------:R-:W-:-:S05]  /*b1f0*/  IADD3 R10, -R12, RZ, RZ ;  /* 0x000000ff0c0a7210 */ /* 0x000fca0007ffe1ff */
[----:B------:R-:W-:Y:S02]  /*b200*/  IMAD R10, R5, R10, R9 ;  /* 0x0000000a050a7224 */ /* 0x000fe400078e0209 */
[----:B------:R-:W-:-:S03]  /*b210*/  IMAD.MOV R9, RZ, RZ, -R4 ;  /* 0x000000ffff097224 */ /* 0x000fc600078e0a04 */
[C---:B------:R-:W-:Y:S01]  /*b220*/  ISETP.GT.U32.AND P4, PT, R5.reuse, R10, PT ;  /* 0x0000000a0500720c */ /* 0x040fe20003f84070 */
[----:B------:R-:W-:-:S05]  /*b230*/  IMAD R8, R5, R9, R8 ;  /* 0x0000000905087224 */ /* 0x000fca00078e0208 */
[----:B------:R-:W-:-:S07]  /*b240*/  ISETP.GT.U32.AND P5, PT, R5, R8, PT ;  /* 0x000000080500720c */ /* 0x000fce0003fa4070 */
[-C--:B------:R-:W-:Y:S02]  /*b250*/  @!P4 IADD3 R10, R10, -R5.reuse, RZ ;  /* 0x800000050a0ac210 */ /* 0x080fe40007ffe0ff */
[----:B------:R-:W-:Y:S02]  /*b260*/  @!P4 IADD3 R12, R12, 0x1, RZ ;  /* 0x000000010c0cc810 */ /* 0x000fe40007ffe0ff */
[-C--:B------:R-:W-:Y:S02]  /*b270*/  ISETP.GE.U32.AND P6, PT, R10, R5.reuse, PT ;  /* 0x000000050a00720c */ /* 0x080fe40003fc6070 */
[----:B------:R-:W-:Y:S01]  /*b280*/  @!P5 IMAD.IADD R8, R8, 0x1, -R5 ;  /* 0x000000010808d824 */ /* 0x000fe200078e0a05 */
[----:B------:R-:W-:Y:S02]  /*b290*/  @!P5 IADD3 R4, R4, 0x1, RZ ;  /* 0x000000010404d810 */ /* 0x000fe40007ffe0ff */
[----:B------:R-:W-:Y:S02]  /*b2a0*/  ISETP.GE.AND P5, PT, R11, RZ, PT ;  /* 0x000000ff0b00720c */ /* 0x000fe40003fa6270 */
[----:B------:R-:W-:-:S06]  /*b2b0*/  ISETP.GE.U32.AND P4, PT, R8, R5, PT ;  /* 0x000000050800720c */ /* 0x000fcc0003f86070 */
[----:B------:R-:W-:Y:S01]  /*b2c0*/  @P6 VIADD R12, R12, 0x1 ;  /* 0x000000010c0c6836 */ /* 0x000fe20000000000 */
[----:B------:R-:W-:-:S06]  /*b2d0*/  ISETP.GE.AND P6, PT, R7, RZ, PT ;  /* 0x000000ff0700720c */ /* 0x000fcc0003fc6270 */
[----:B------:R-:W-:Y:S01]  /*b2e0*/  @P4 VIADD R4, R4, 0x1 ;  /* 0x0000000104044836 */ /* 0x000fe20000000000 */
[----:B------:R-:W-:-:S04]  /*b2f0*/  ISETP.NE.AND P4, PT, R6, RZ, PT ;  /* 0x000000ff0600720c */ /* 0x000fc80003f85270 */
[----:B------:R-:W-:Y:S02]  /*b300*/  MOV R5, R4 ;  /* 0x0000000400057202 */ /* 0x000fe40000000f00 */
[----:B------:R-:W-:Y:S01]  /*b310*/  @!P6 IMAD.MOV R12, RZ, RZ, -R12 ;  /* 0x000000ffff0ce224 */ /* 0x000fe200078e0a0c */
[----:B------:R-:W-:Y:S02]  /*b320*/  LOP3.LUT R4, RZ, R6, RZ, 0x33, !PT ;  /* 0x00000006ff047212 */ /* 0x000fe400078e33ff */
[----:B------:R-:W-:Y:S02]  /*b330*/  @!P5 IADD3 R5, -R5, RZ, RZ ;  /* 0x000000ff0505d210 */ /* 0x000fe40007ffe1ff */
[C---:B------:R-:W-:Y:S02]  /*b340*/  SEL R9, R4.reuse, R12, !P4 ;  /* 0x0000000c04097207 */ /* 0x040fe40006000000 */
[----:B------:R-:W-:-:S03]  /*b350*/  SEL R4, R4, R5, !P4 ;  /* 0x0000000504047207 */ /* 0x000fc60006000000 */
[----:B------:R-:W-:-:S04]  /*b360*/  IMAD.WIDE R16, R9, 0x4, R238 ;  /* 0x0000000409107825 */ /* 0x000fc800078e02ee */
[----:B------:R-:W-:Y:S01]  /*b370*/  IMAD.WIDE R14, R4, 0x4, R238 ;  /* 0x00000004040e7825 */ /* 0x000fe200078e02ee */
[----:B------:R-:W2:Y:S04]  /*b380*/  LDG.E R8, desc[UR12][R16.64] ;  /* 0x0000000c10087981 */ /* 0x000ea8000c1e1900 */
[----:B------:R-:W2:Y:S01]  /*b390*/  LDG.E R7, desc[UR12][R14.64] ;  /* 0x0000000c0e077981 */ /* 0x000ea2000c1e1900 */
[----:B------:R-:W-:Y:S02]  /*b3a0*/  IMAD.IADD R9, R9, 0x1, -R4 ;  /* 0x0000000109097824 */ /* 0x000fe400078e0a04 */
[----:B------:R-:W1:Y:S02]  /*b3b0*/  LDC.64 R4, c[0x0][0x230] ;  /* 0x00008c00ff047b82 */ /* 0x000e640000000a00 */
[----:B------:R-:W-:-:S04]  /*b3c0*/  IMAD R6, R9, R6, -0x80 ;  /* 0xffffff8009067424 */ /* 0x000fc800078e0206 */
[----:B------:R-:W-:Y:S01]  /*b3d0*/  IMAD.WIDE.U32 R12, R6, R184, RZ ;  /* 0x000000b8060c7225 */ /* 0x000fe200078e00ff */
[----:B------:R-:W-:-:S05]  /*b3e0*/  SHF.R.S32.HI R9, RZ, 0x1f, R6 ;  /* 0x0000001fff097819 */ /* 0x000fca0000011406 */
[----:B------:R-:W-:-:S04]  /*b3f0*/  IMAD R9, R9, R184, RZ ;  /* 0x000000b809097224 */ /* 0x000fc800078e02ff */
[----:B------:R-:W-:-:S04]  /*b400*/  IMAD R9, R6, R185, R9 ;  /* 0x000000b906097224 */ /* 0x000fc800078e0209 */
[----:B------:R-:W-:Y:S01]  /*b410*/  IMAD.IADD R13, R13, 0x1, R9 ;  /* 0x000000010d0d7824 */ /* 0x000fe200078e0209 */
[----:B--2---:R-:W-:-:S04]  /*b420*/  IADD3 R7, -R8, R7, RZ ;  /* 0x0000000708077210 */ /* 0x004fc80007ffe1ff */
[----:B------:R-:W-:-:S05]  /*b430*/  SHF.R.S32.HI R11, RZ, 0x1f, R7 ;  /* 0x0000001fff0b7819 */ /* 0x000fca0000011407 */
[----:B-1----:R-:W-:-:S04]  /*b440*/  IMAD R6, R11, R4, RZ ;  /* 0x000000040b067224 */ /* 0x002fc800078e02ff */
[C---:B------:R-:W-:Y:S02]  /*b450*/  IMAD R6, R7.reuse, R5, R6 ;  /* 0x0000000507067224 */ /* 0x040fe400078e0206 */
[----:B------:R-:W-:-:S04]  /*b460*/  IMAD.WIDE.U32 R4, R7, R4, R12 ;  /* 0x0000000407047225 */ /* 0x000fc800078e000c */
[----:B------:R-:W-:Y:S01]  /*b470*/  IMAD.MOV.U32 R9, RZ, RZ, R4 ;  /* 0x000000ffff097224 */ /* 0x000fe200078e0004 */
[----:B------:R-:W-:Y:S01]  /*b480*/  IADD3 R6, R5, R6, RZ ;  /* 0x0000000605067210 */ /* 0x000fe20007ffe0ff */
[----:B------:R-:W-:Y:S06]  /*b490*/  BRA `(.L_x_1557) ;  /* 0x0000000000087947 */ /* 0x000fec0003800000 */
.L_x_1556:
[----:B------:R-:W-:-:S04]  /*b4a0*/  LEA R9, -R184, RZ, 0x7 ;  /* 0x000000ffb8097211 */ /* 0x000fc800078e39ff */
[----:B------:R-:W-:-:S07]  /*b4b0*/  SHF.R.S32.HI R6, RZ, 0x1f, R9 ;  /* 0x0000001fff067819 */ /* 0x000fce0000011409 */
.L_x_1557:
[-C--:B------:R-:W-:Y:S01]  /*b4c0*/  @!P1 IADD3 R5, P4, R190, R9.reuse, RZ ;  /* 0x00000009be059210 */ /* 0x080fe20007f9e0ff */
[----:B------:R1:W-:Y:S01]  /*b4d0*/  @P2 STS.128 [R234+0x4000], RZ ;  /* 0x004000ffea002388 */ /* 0x0003e20000000c00 */
[----:B------:R-:W-:Y:S01]  /*b4e0*/  @!P2 IADD3 R11, P6, R230, R9, RZ ;  /* 0x00000009e60ba210 */ /* 0x000fe20007fde0ff */
[----:B------:R-:W-:Y:S02]  /*b4f0*/  BSSY B0, `(.L_x_1558) ;  /* 0x000008d000007945 */ /* 0x000fe40003800000 */
[----:B------:R-:W-:Y:S01]  /*b500*/  @!P1 IMAD.X R4, R191, 0x1, R6, P4 ;  /* 0x00000001bf049824 */ /* 0x000fe200020e0606 */
[----:B------:R-:W-:-:S04]  /*b510*/  @!P1 LEA R28, P4, R5, UR8, 0x1 ;  /* 0x00000008051c9c11 */ /* 0x000fc8000f8808ff */
[----:B------:R-:W-:Y:S01]  /*b520*/  @!P1 LEA.HI.X R29, R5, UR9, R4, 0x1, P4 ;  /* 0x00000009051d9c11 */ /* 0x000fe2000a0f0c04 */
[----:B------:R-:W-:Y:S01]  /*b530*/  @!P2 IMAD.X R4, R229, 0x1, R6, P6 ;  /* 0x00000001e504a824 */ /* 0x000fe200030e0606 */
[-CC-:B------:R-:W-:Y:S02]  /*b540*/  @!P1 IADD3 R8, P5, P4, R190, R9.reuse, R230.reuse ;  /* 0x00000009be089210 */ /* 0x180fe40007cbe0e6 */
[----:B------:R-:W-:Y:S02]  /*b550*/  @!P2 LEA R26, P6, R11, R244, 0x1 ;  /* 0x000000f40b1aa211 */ /* 0x000fe400078c08ff */
[----:B------:R-:W-:Y:S02]  /*b560*/  @!P1 IADD3.X R5, R191, R6, R229, P5, P4 ;  /* 0x00000006bf059210 */ /* 0x000fe40002fe84e5 */
[----:B------:R-:W-:Y:S02]  /*b570*/  IADD3 R7, P5, P4, R230, R9, R230 ;  /* 0x00000009e6077210 */ /* 0x000fe40007cbe0e6 */
[----:B------:R-:W-:-:S02]  /*b580*/  @!P2 LEA.HI.X R27, R11, R243, R4, 0x1, P6 ;  /* 0x000000f30b1ba211 */ /* 0x000fc400030f0c04 */
[----:B------:R-:W-:Y:S02]  /*b590*/  IADD3.X R4, R229, R6, R229, P5, P4 ;  /* 0x00000006e5047210 */ /* 0x000fe40002fe84e5 */
[----:B------:R-:W-:Y:S02]  /*b5a0*/  @!P1 LEA R24, P6, R8, UR8, 0x1 ;  /* 0x0000000808189c11 */ /* 0x000fe4000f8c08ff */
[----:B------:R-:W-:Y:S02]  /*b5b0*/  @!P1 IADD3 R11, P4, R190, R7, RZ ;  /* 0x00000007be0b9210 */ /* 0x000fe40007f9e0ff */
[----:B------:R-:W-:Y:S02]  /*b5c0*/  @!P2 LEA R20, P5, R9, R244, 0x1 ;  /* 0x000000f40914a211 */ /* 0x000fe400078a08ff */
[----:B------:R-:W-:Y:S01]  /*b5d0*/  @!P1 LEA.HI.X R25, R8, UR9, R5, 0x1, P6 ;  /* 0x0000000908199c11 */ /* 0x000fe2000b0f0c05 */
[----:B------:R-:W-:Y:S01]  /*b5e0*/  @!P1 IMAD.X R8, R191, 0x1, R4, P4 ;  /* 0x00000001bf089824 */ /* 0x000fe200020e0604 */
[----:B------:R-:W-:-:S02]  /*b5f0*/  @!P2 LEA.HI.X R21, R9, R243, R6, 0x1, P5 ;  /* 0x000000f30915a211 */ /* 0x000fc400028f0c06 */
[-C--:B------:R-:W-:Y:S02]  /*b600*/  @!P2 LEA R22, P6, R7, R244.reuse, 0x1 ;  /* 0x000000f40716a211 */ /* 0x080fe400078c08ff */
[----:B------:R-:W-:Y:S01]  /*b610*/  IADD3 R5, P4, R230, R7, RZ ;  /* 0x00000007e6057210 */ /* 0x000fe20007f9e0ff */
[----:B------:R-:W-:Y:S01]  /*b620*/  @!PT LDS RZ, [RZ] ;  /* 0x00000000fffff984 */ /* 0x000fe20000000800 */
[----:B------:R-:W-:Y:S01]  /*b630*/  @!PT LDS RZ, [RZ] ;  /* 0x00000000fffff984 */ /* 0x000fe20000000800 */
[----:B------:R-:W-:Y:S01]  /*b640*/  @!PT LDS RZ, [RZ] ;  /* 0x00000000fffff984 */ /* 0x000fe20000000800 */
[----:B------:R2:W-:Y:S01]  /*b650*/  @!P2 LDGSTS.E.BYPASS.LTC128B.128 [R234+0x4000], desc[UR12][R20.64] ;  /* 0x0400000014eaafae */ /* 0x0005e2000b901d4c */
[----:B------:R-:W-:Y:S02]  /*b660*/  @!P1 LEA R18, P5, R11, UR8, 0x1 ;  /* 0x000000080b129c11 */ /* 0x000fe4000f8a08ff */
[--C-:B------:R-:W-:Y:S01]  /*b670*/  @!P2 LEA.HI.X R23, R7, R243, R4.reuse, 0x1, P6 ;  /* 0x000000f30717a211 */ /* 0x100fe200030f0c04 */
[----:B------:R-:W-:Y:S01]  /*b680*/  IMAD.X R4, R229, 0x1, R4, P4 ;  /* 0x00000001e5047824 */ /* 0x000fe200020e0604 */
[----:B------:R-:W-:Y:S01]  /*b690*/  @!P1 LEA.HI.X R19, R11, UR9, R8, 0x1, P5 ;  /* 0x000000090b139c11 */ /* 0x000fe2000a8f0c08 */
[----:B------:R1:W-:Y:S01]  /*b6a0*/  @P1 STS.128 [R234+0x8000], RZ ;  /* 0x008000ffea001388 */ /* 0x0003e20000000c00 */
[----:B------:R-:W-:-:S02]  /*b6b0*/  @!P2 LEA R16, P6, R5, R244, 0x1 ;  /* 0x000000f40510a211 */ /* 0x000fc400078c08ff */
[-C--:B------:R-:W-:Y:S01]  /*b6c0*/  @!P1 IADD3 R8, P5, R190, R5.reuse, RZ ;  /* 0x00000005be089210 */ /* 0x080fe20007fbe0ff */
[----:B------:R-:W-:Y:S01]  /*b6d0*/  @!PT LDS RZ, [RZ] ;  /* 0x00000000fffff984 */ /* 0x000fe20000000800 */
[----:B------:R-:W-:Y:S01]  /*b6e0*/  @!PT LDS RZ, [RZ] ;  /* 0x00000000fffff984 */ /* 0x000fe20000000800 */
[----:B------:R-:W-:Y:S01]  /*b6f0*/  @!PT LDS RZ, [RZ] ;  /* 0x00000000fffff984 */ /* 0x000fe20000000800 */
[----:B------:R-:W-:Y:S01]  /*b700*/  @!P1 LDGSTS.E.BYPASS.LTC128B.128 [R234+0x8000], desc[UR12][R28.64+0x80] ;  /* 0x080000801cea9fae */ /* 0x000fe2000b901d4c */
[----:B------:R-:W-:Y:S02]  /*b710*/  IADD3 R7, P4, R230, R5, RZ ;  /* 0x00000005e6077210 */ /* 0x000fe40007f9e0ff */
[--C-:B------:R-:W-:Y:S01]  /*b720*/  @!P2 LEA.HI.X R17, R5, R243, R4.reuse, 0x1, P6 ;  /* 0x000000f30511a211 */ /* 0x100fe200030f0c04 */
[--C-:B------:R-:W-:Y:S01]  /*b730*/  @!P1 IMAD.X R5, R191, 0x1, R4.reuse, P5 ;  /* 0x00000001bf059824 */ /* 0x100fe200028e0604 */
[----:B------:R-:W-:Y:S01]  /*b740*/  @!P1 LEA R14, P5, R8, UR8, 0x1 ;  /* 0x00000008080e9c11 */ /* 0x000fe2000f8a08ff */
[----:B------:R-:W-:Y:S01]  /*b750*/  IMAD.X R4, R229, 0x1, R4, P4 ;  /* 0x00000001e5047824 */ /* 0x000fe200020e0604 */
[----:B------:R-:W-:Y:S01]  /*b760*/  @!P1 IADD3 R11, P4, R190, R7, RZ ;  /* 0x00000007be0b9210 */ /* 0x000fe20007f9e0ff */
[----:B------:R1:W-:Y:S01]  /*b770*/  @P2 STS.128 [R234+0x4800], RZ ;  /* 0x004800ffea002388 */ /* 0x0003e20000000c00 */
[----:B------:R-:W-:-:S02]  /*b780*/  @!P1 LEA.HI.X R15, R8, UR9, R5, 0x1, P5 ;  /* 0x00000009080f9c11 */ /* 0x000fc4000a8f0c05 */
[-C--:B------:R-:W-:Y:S01]  /*b790*/  @!P2 LEA R12, P6, R7, R244.reuse, 0x1 ;  /* 0x000000f4070ca211 */ /* 0x080fe200078c08ff */
[--C-:B------:R-:W-:Y:S01]  /*b7a0*/  @!P1 IMAD.X R8, R191, 0x1, R4.reuse, P4 ;  /* 0x00000001bf089824 */ /* 0x100fe200020e0604 */
[----:B------:R-:W-:Y:S01]  /*b7b0*/  IADD3 R5, P4, R230, R7, RZ ;  /* 0x00000007e6057210 */ /* 0x000fe20007f9e0ff */
[----:B------:R-:W-:Y:S01]  /*b7c0*/  @!PT LDS RZ, [RZ] ;  /* 0x00000000fffff984 */ /* 0x000fe20000000800 */
[----:B------:R-:W-:Y:S01]  /*b7d0*/  @!PT LDS RZ, [RZ] ;  /* 0x00000000fffff984 */ /* 0x000fe20000000800 */
[----:B------:R-:W-:Y:S01]  /*b7e0*/  @!PT LDS RZ, [RZ] ;  /* 0x00000000fffff984 */ /* 0x000fe20000000800 */
[----:B------:R-:W-:Y:S01]  /*b7f0*/  @!P2 LDGSTS.E.BYPASS.LTC128B.128 [R234+0x4800], desc[UR12][R26.64] ;  /* 0x048000001aeaafae */ /* 0x000fe2000b901d4c */
        /* <DEDUP_REMOVED lines=16> */
[----:B--2---:R-:W-:Y:S01]  /*b900*/  @!P1 IADD3 R20, P4, R190, R7, RZ ;  /* 0x00000007be149210 */ /* 0x004fe20007f9e0ff */
[----:B------:R1:W-:Y:S01]  /*b910*/  @P2 STS.128 [R234+0x5000], RZ ;  /* 0x005000ffea002388 */ /* 0x0003e20000000c00 */
[----:B------:R-:W-:-:S03]  /*b920*/  @!P1 LEA.HI.X R33, R8, UR9, R5, 0x1, P5 ;  /* 0x0000000908219c11 */ /* 0x000fc6000a8f0c05 */
[--C-:B------:R-:W-:Y:S01]  /*b930*/  @!P1 IMAD.X R5, R191, 0x1, R4.reuse, P4 ;  /* 0x00000001bf059824 */ /* 0x100fe200020e0604 */
[C---:B------:R-:W-:Y:S01]  /*b940*/  @!P1 LEA R34, P4, R20.reuse, UR8, 0x1 ;  /* 0x0000000814229c11 */ /* 0x040fe2000f8808ff */
[----:B------:R-:W-:Y:S01]  /*b950*/  @!PT LDS RZ, [RZ] ;  /* 0x00000000fffff984 */ /* 0x000fe20000000800 */
[----:B------:R-:W-:Y:S01]  /*b960*/  @!PT LDS RZ, [RZ] ;  /* 0x00000000fffff984 */ /* 0x000fe20000000800 */
[----:B------:R-:W-:Y:S01]  /*b970*/  @!PT LDS RZ, [RZ] ;  /* 0x00000000fffff984 */ /* 0x000fe20000000800 */
[----:B------:R-:W-:Y:S03]  /*b980*/  @!P2 LDGSTS.E.BYPASS.LTC128B.128 [R234+0x5000], desc[UR12][R22.64] ;  /* 0x0500000016eaafae */ /* 0x000fe6000b901d4c */
[----:B------:R-:W-:Y:S01]  /*b990*/  @!P1 LEA.HI.X R35, R20, UR9, R5, 0x1, P4 ;  /* 0x0000000914239c11 */ /* 0x000fe2000a0f0c05 */
[----:B------:R1:W-:Y:S01]  /*b9a0*/  @P1 STS.128 [R234+0x9000], RZ ;  /* 0x009000ffea001388 */ /* 0x0003e20000000c00 */
[C---:B------:R-:W-:Y:S02]  /*b9b0*/  @!P2 LEA R20, P5, R7.reuse, R244, 0x1 ;  /* 0x000000f40714a211 */ /* 0x040fe400078a08ff */
[----:B------:R-:W-:Y:S01]  /*b9c0*/  IADD3 R5, P4, R230, R7, RZ ;  /* 0x00000007e6057210 */ /* 0x000fe20007f9e0ff */
[----:B------:R-:W-:Y:S01]  /*b9d0*/  @!PT LDS RZ, [RZ] ;  /* 0x00000000fffff984 */ /* 0x000fe20000000800 */
[----:B------:R-:W-:Y:S01]  /*b9e0*/  @!PT LDS RZ, [RZ] ;  /* 0x00000000fffff984 */ /* 0x000fe20000000800 */
[----:B------:R-:W-:Y:S01]  /*b9f0*/  @!PT LDS RZ, [RZ] ;  /* 0x00000000fffff984 */ /* 0x000fe20000000800 */
[----:B------:R-:W-:Y:S01]  /*ba00*/  @!P1 LDGSTS.E.BYPASS.LTC128B.128 [R234+0x9000], desc[UR12][R18.64+0x80] ;  /* 0x0900008012ea9fae */ /* 0x000fe2000b901d4c */
        /* <DEDUP_REMOVED lines=59> */
.L_x_1559:
[----:B------:R-:W-:Y:S05]  /*bdc0*/  BSYNC B0 ;  /* 0x0000000000007941 */ /* 0x000fea0003800000 */
.L_x_1558:
[----:B------:R-:W0:Y:S01]  /*bdd0*/  LDGDEPBAR ;  /* 0x00000000000079af */ /* 0x000e220000000000 */
[----:B------:R-:W-:-:S04]  /*bde0*/  LEA R244, P1, R9, R244, 0x1 ;  /* 0x000000f409f47211 */ /* 0x000fc800078208ff */
[----:B------:R-:W-:-:S09]  /*bdf0*/  LEA.HI.X R243, R9, R243, R6, 0x1, P1 ;  /* 0x000000f309f37211 */ /* 0x000fd200008f0c06 */
.L_x_1555:
[----:B------:R-:W-:Y:S01]  /*be00*/  FMNMX.FTZ R5, R2, R132, !PT ;  /* 0x0000008402057209 */ /* 0x000fe20007810000 */
[----:B-1----:R-:W-:Y:S03]  /*be10*/  LDSM.16.MT88.4 R16, [R218+0xc000] ;  /* 0x00c00000da10783b */ /* 0x002fe60000004200 */
[----:B------:R-:W-:Y:S01]  /*be20*/  FMNMX.FTZ R5, R252, R5, !PT ;  /* 0x00000005fc057209 */ /* 0x000fe20007810000 */
[----:B------:R-:W-:Y:S03]  /*be30*/  LDSM.16.MT88.4 R28, [R216+0x10000] ;  /* 0x01000000d81c783b */ /* 0x000fe60000004200 */
[----:B------:R-:W-:Y:S01]  /*be40*/  FMNMX.FTZ R4, R250, R5, !PT ;  /* 0x00000005fa047209 */ /* 0x000fe20007810000 */
[----:B------:R-:W-:Y:S03]  /*be50*/  LDSM.16.MT88.4 R24, [R218+0xc800] ;  /* 0x00c80000da18783b */ /* 0x000fe60000004200 */
        /* <DEDUP_REMOVED lines=60> */
[----:B------:R-:W-:-:S03]  /*c220*/  FMNMX.FTZ R4, R63, R4, !PT ;  /* 0x000000043f047209 */ /* 0x000fc60007810000 */
[----:B------:R-:W1:Y:S01]  /*c230*/  SHFL.BFLY PT, R5, R6, 0x2, 0x1f ;  /* 0x0c401f0006057f89 */ /* 0x000e6200000e0000 */
        /* <DEDUP_REMOVED lines=9> */
[C---:B------:R-:W-:Y:S01]  /*c2d0*/  FSETP.NEU.FTZ.AND P2, PT, R46.reuse, -INF , PT ;  /* 0xff8000002e00780b */ /* 0x040fe20003f5d000 */
[----:B------:R-:W-:-:S03]  /*c2e0*/  FMUL.FTZ R65, R46, UR10 ;  /* 0x0000000a2e417c20 */ /* 0x000fc60008410000 */
[----:B------:R-:W-:Y:S02]  /*c2f0*/  FSEL R5, R46, RZ, P2 ;  /* 0x000000ff2e057208 */ /* 0x000fe40001000000 */
[----:B------:R-:W-:-:S03]  /*c300*/  FSEL R65, R65, RZ, P2 ;  /* 0x000000ff41417208 */ /* 0x000fc60001000000 */
[----:B------:R-:W-:Y:S01]  /*c310*/  FADD.FTZ R8, R2, -R5 ;  /* 0x8000000502087221 */ /* 0x000fe20000010000 */
[----:B---3--:R-:W-:Y:S01]  /*c320*/  FMNMX.FTZ R45, R4, R45, !PT ;  /* 0x0000002d042d7209 */ /* 0x008fe20007810000 */
[--C-:B------:R-:W-:Y:S01]  /*c330*/  FFMA.FTZ R48, R132, UR10, -R65.reuse ;  /* 0x0000000a84307c23 */ /* 0x100fe20008010841 */
[----:B------:R-:W1:Y:S01]  /*c340*/  LDSM.16.MT88.4 R4, [R220+0xc000] ;  /* 0x00c00000dc04783b */ /* 0x000e620000004200 */
[--C-:B------:R-:W-:Y:S01]  /*c350*/  FFMA.FTZ R44, R252, UR10, -R65.reuse ;  /* 0x0000000afc2c7c23 */ /* 0x100fe20008010841 */
[C---:B------:R-:W-:Y:S01]  /*c360*/  FSETP.NEU.FTZ.AND P1, PT, R45.reuse, -INF , PT ;  /* 0xff8000002d00780b */ /* 0x040fe20003f3d000 */
[----:B------:R-:W-:Y:S01]  /*c370*/  FMUL.FTZ R56, R45, UR10 ;  /* 0x0000000a2d387c20 */ /* 0x000fe20008410000 */
[--C-:B------:R-:W-:Y:S01]  /*c380*/  FFMA.FTZ R43, R250, UR10, -R65.reuse ;  /* 0x0000000afa2b7c23 */ /* 0x100fe20008010841 */
[--C-:B------:R-:W-:Y:S01]  /*c390*/  FFMA.FTZ R42, R251, UR10, -R65.reuse ;  /* 0x0000000afb2a7c23 */ /* 0x100fe20008010841 */
[----:B------:R-:W-:Y:S01]  /*c3a0*/  FSEL R9, R45, RZ, P1 ;  /* 0x000000ff2d097208 */ /* 0x000fe20000800000 */
[----:B------:R-:W-:Y:S01]  /*c3b0*/  FMUL.FTZ R47, R8, UR10 ;  /* 0x0000000a082f7c20 */ /* 0x000fe20008410000 */
[----:B------:R-:W-:Y:S01]  /*c3c0*/  FSEL R56, R56, RZ, P1 ;  /* 0x000000ff38387208 */ /* 0x000fe20000800000 */
[----:B------:R-:W-:Y:S01]  /*c3d0*/  MUFU.EX2 R48, R48 ;  /* 0x0000003000307308 */ /* 0x000fe20000000800 */
[----:B------:R-:W-:Y:S01]  /*c3e0*/  FFMA.FTZ R50, R248, UR10, -R65 ;  /* 0x0000000af8327c23 */ /* 0x000fe20008010841 */
[----:B------:R-:W-:Y:S01]  /*c3f0*/  FADD.FTZ R9, R0, -R9 ;  /* 0x8000000900097221 */ /* 0x000fe20000010000 */
[--C-:B------:R-:W-:Y:S01]  /*c400*/  FFMA.FTZ R49, R240, UR10, -R65.reuse ;  /* 0x0000000af0317c23 */ /* 0x100fe20008010841 */
[--C-:B------:R-:W-:Y:S01]  /*c410*/  FFMA.FTZ R41, R3, UR10, -R56.reuse ;  /* 0x0000000a03297c23 */ /* 0x100fe20008010838 */
[--C-:B------:R-:W-:Y:S01]  /*c420*/  FFMA.FTZ R40, R135, UR10, -R56.reuse ;  /* 0x0000000a87287c23 */ /* 0x100fe20008010838 */
[--C-:B------:R-:W-:Y:S01]  /*c430*/  FFMA.FTZ R3, R247, UR10, -R56.reuse ;  /* 0x0000000af7037c23 */ /* 0x100fe20008010838 */
[--C-:B------:R-:W-:Y:S01]  /*c440*/  FFMA.FTZ R2, R249, UR10, -R56.reuse ;  /* 0x0000000af9027c23 */ /* 0x100fe20008010838 */
[----:B------:R-:W-:Y:S01]  /*c450*/  FMUL.FTZ R0, R9, UR10 ;  /* 0x0000000a09007c20 */ /* 0x000fe20008410000 */
[----:B------:R-:W3:Y:S01]  /*c460*/  MUFU.EX2 R44, R44 ;  /* 0x0000002c002c7308 */ /* 0x000ee20000000800 */
[----:B--2---:R-:W2:Y:S01]  /*c470*/  LDSM.16.MT88.4 R8, [R217+0xc000] ;  /* 0x00c00000d908783b */ /* 0x004ea20000004200 */
        /* <DEDUP_REMOVED lines=14> */
[----:B------:R-:W4:Y:S01]  /*c560*/  MUFU.EX2 R42, R42 ;  /* 0x0000002a002a7308 */ /* 0x000f220000000800 */
        /* <DEDUP_REMOVED lines=16> */
[----:B----4-:R-:W-:Y:S01]  /*c670*/  F2FP.F16.F32.PACK_AB R14, R42, R43 ;  /* 0x0000002b2a0e723e */ /* 0x010fe200000000ff */
        /* <DEDUP_REMOVED lines=22> */
[----:B------:R-:W3:Y:S01]  /*c7e0*/  MUFU.EX2 R47, R47 ;  /* 0x0000002f002f7308 */ /* 0x000ee20000000800 */
[----:B------:R-:W-:Y:S01]  /*c7f0*/  FFMA.FTZ R148, R139, UR10, -R56 ;  /* 0x0000000a8b947c23 */ /* 0x000fe20008010838 */
[--C-:B------:R-:W-:Y:S01]  /*c800*/  FFMA.FTZ R138, R138, UR10, -R65.reuse ;  /* 0x0000000a8a8a7c23 */ /* 0x100fe20008010841 */
[--C-:B------:R-:W-:Y:S01]  /*c810*/  FFMA.FTZ R139, R136, UR10, -R65.reuse ;  /* 0x0000000a888b7c23 */ /* 0x100fe20008010841 */
[--C-:B------:R-:W-:Y:S01]  /*c820*/  FFMA.FTZ R64, R64, UR10, -R65.reuse ;  /* 0x0000000a40407c23 */ /* 0x100fe20008010841 */
[----:B------:R-:W-:-:S03]  /*c830*/  FFMA.FTZ R65, R60, UR10, -R65 ;  /* 0x0000000a3c417c23 */ /* 0x000fc60008010841 */
        /* <DEDUP_REMOVED lines=19> */
[C---:B-1----:R-:W-:Y:S01]  /*c970*/  HMMA.16816.F32 R128, R12.reuse, R4, R128 ;  /* 0x000000040c80723c */ /* 0x042fe20000001880 */
        /* <DEDUP_REMOVED lines=58> */
[C---:B---3--:R-:W-:Y:S01]  /*cd20*/  HMMA.16816.F32 R96, R12.reuse, R16, R96 ;  /* 0x000000100c60723c */ /* 0x048fe20000001860 */
[-C--:B------:R-:W-:Y:S01]  /*cd30*/  FMUL.FTZ R115, R115, R0.reuse ;  /* 0x0000000073737220 */ /* 0x080fe20000410000 */
[-C--:B------:R-:W-:Y:S01]  /*cd40*/  FMUL.FTZ R116, R116, R47.reuse ;  /* 0x0000002f74747220 */ /* 0x080fe20000410000 */
[-C--:B------:R-:W-:Y:S01]  /*cd50*/  FMUL.FTZ R117, R117, R47.reuse ;  /* 0x0000002f75757220 */ /* 0x080fe20000410000 */
[-C--:B------:R-:W-:Y:S01]  /*cd60*/  FMUL.FTZ R118, R118, R0.reuse ;  /* 0x0000000076767220 */ /* 0x080fe20000410000 */
[-C--:B------:R-:W-:Y:S01]  /*cd70*/  FMUL.FTZ R119, R119, R0.reuse ;  /* 0x0000000077777220 */ /* 0x080fe20000410000 */
[----:B------:R-:W-:Y:S01]  /*cd80*/  HMMA.16816.F32 R100, R12, R18, R100 ;  /* 0x000000120c64723c */ /* 0x000fe20000001864 */
[----:B------:R-:W3:Y:S01]  /*cd90*/  LDSM.16.MT88.4 R16, [R220+0xc800] ;  /* 0x00c80000dc10783b */ /* 0x000ee20000004200 */
[----:B------:R-:W5:Y:S01]  /*cda0*/  MUFU.EX2 R54, R54 ;  /* 0x0000003600367308 */ /* 0x000f620000000800 */
[----:B------:R-:W-:Y:S01]  /*cdb0*/  FFMA.FTZ R47, R245, R47, R48 ;  /* 0x0000002ff52f7223 */ /* 0x000fe20000010030 */
[----:B------:R-:W-:-:S02]  /*cdc0*/  FFMA.FTZ R41, R246, R0, R41 ;  /* 0x00000000f6297223 */ /* 0x000fc40000010029 */
[C---:B--2---:R-:W-:Y:S01]  /*cdd0*/  HMMA.16816.F32 R124, R12.reuse, R8, R124 ;  /* 0x000000080c7c723c */ /* 0x044fe2000000187c */
[----:B------:R-:W-:Y:S01]  /*cde0*/  FADD.FTZ R44, R44, R47 ;  /* 0x0000002f2c2c7221 */ /* 0x000fe20000010000 */
[----:B------:R-:W-:Y:S02]  /*cdf0*/  FADD.FTZ R40, R40, R41 ;  /* 0x0000002928287221 */ /* 0x000fe40000010000 */
[----:B------:R-:W-:Y:S01]  /*ce00*/  MUFU.EX2 R59, R59 ;  /* 0x0000003b003b7308 */ /* 0x000fe20000000800 */
[----:B------:R-:W-:Y:S01]  /*ce10*/  FADD.FTZ R43, R43, R44 ;  /* 0x0000002c2b2b7221 */ /* 0x000fe20000010000 */
[----:B------:R-:W-:Y:S01]  /*ce20*/  HMMA.16816.F32 R104, R12, R10, R104 ;  /* 0x0000000a0c68723c */ /* 0x000fe20000001868 */
[----:B------:R-:W2:Y:S01]  /*ce30*/  LDSM.16.MT88.4 R8, [R217+0xc800] ;  /* 0x00c80000d908783b */ /* 0x000ea20000004200 */
[----:B------:R-:W-:Y:S01]  /*ce40*/  FADD.FTZ R3, R3, R40 ;  /* 0x0000002803037221 */ /* 0x000fe20000010000 */
[----:B------:R-:W-:-:S03]  /*ce50*/  FADD.FTZ R43, R42, R43 ;  /* 0x0000002b2a2b7221 */ /* 0x000fc60000010000 */
[----:B------:R-:W3:Y:S01]  /*ce60*/  MUFU.EX2 R58, R58 ;  /* 0x0000003a003a7308 */ /* 0x000ee20000000800 */
[----:B------:R-:W-:Y:S01]  /*ce70*/  HMMA.16816.F32 R112, R12, R28, R112 ;  /* 0x0000001c0c70723c */ /* 0x000fe20000001870 */
[----:B------:R-:W-:-:S06]  /*ce80*/  FADD.FTZ R2, R2, R3 ;  /* 0x0000000302027221 */ /* 0x000fcc0000010000 */
[----:B------:R-:W-:Y:S01]  /*ce90*/  MUFU.EX2 R62, R62 ;  /* 0x0000003e003e7308 */ /* 0x000fe20000000800 */
[C---:B-1----:R-:W-:Y:S07]  /*cea0*/  HMMA.16816.F32 R108, R12.reuse, R4, R108 ;  /* 0x000000040c6c723c */ /* 0x042fee000000186c */
[----:B------:R-:W1:Y:S01]  /*ceb0*/  MUFU.EX2 R67, R67 ;  /* 0x0000004300437308 */ /* 0x000e620000000800 */
[C---:B------:R-:W-:Y:S01]  /*cec0*/  HMMA.16816.F32 R120, R12.reuse, R6, R120 ;  /* 0x000000060c78723c */ /* 0x040fe20000001878 */
[----:B----4-:R-:W-:Y:S01]  /*ced0*/  F2FP.F16.F32.PACK_AB R4, R49, R50 ;  /* 0x000000323104723e */ /* 0x010fe200000000ff */
[----:B------:R-:W-:Y:S01]  /*cee0*/  FADD.FTZ R50, R50, R43 ;  /* 0x0000002b32327221 */ /* 0x000fe20000010000 */
[----:B-----5:R-:W-:Y:S01]  /*cef0*/  F2FP.F16.F32.PACK_AB R5, R54, R61 ;  /* 0x0000003d3605723e */ /* 0x020fe200000000ff */
[----:B------:R-:W-:Y:S01]  /*cf00*/  FADD.FTZ R61, R61, R2 ;  /* 0x000000023d3d7221 */ /* 0x000fe20000010000 */
[----:B------:R-:W-:Y:S01]  /*cf10*/  MOV R2, R46 ;  /* 0x0000002e00027202 */ /* 0x000fe20000000f00 */
[----:B------:R-:W-:Y:S01]  /*cf20*/  HMMA.16816.F32 R12, R12, R30, R116 ;  /* 0x0000001e0c0c723c */ /* 0x000fe20000001874 */
[----:B------:R-:W-:Y:S01]  /*cf30*/  F2FP.F16.F32.PACK_AB R6, R51, R52 ;  /* 0x000000343306723e */ /* 0x000fe200000000ff */
[----:B------:R-:W-:Y:S01]  /*cf40*/  LDSM.16.MT88.4 R28, [R218+0x10800] ;  /* 0x01080000da1c783b */ /* 0x000fe20000004200 */
[----:B---3--:R-:W-:Y:S01]  /*cf50*/  F2FP.F16.F32.PACK_AB R7, R58, R59 ;  /* 0x0000003b3a07723e */ /* 0x008fe200000000ff */
        /* <DEDUP_REMOVED lines=10> */
[----:B------:R-:W3:Y:S03]  /*d000*/  LDSM.16.MT88.4 R16, [R220+0x10800] ;  /* 0x01080000dc10783b */ /* 0x000ee60000004200 */
[----:B------:R-:W-:Y:S02]  /*d010*/  MUFU.EX2 R132, R132 ;  /* 0x0000008400847308 */ /* 0x000fe40000000800 */
[C---:B--2---:R-:W-:Y:S06]  /*d020*/  HMMA.16816.F32 R80, R4.reuse, R8, R80 ;  /* 0x000000080450723c */ /* 0x044fec0000001850 */
[C---:B------:R-:W-:Y:S01]  /*d030*/  HMMA.16816.F32 R84, R4.reuse, R10, R84 ;  /* 0x0000000a0454723c */ /* 0x040fe20000001854 */
[----:B------:R-:W2:Y:S01]  /*d040*/  LDSM.16.MT88.4 R8, [R217+0x10800] ;  /* 0x01080000d908783b */ /* 0x000ea20000004200 */
        /* <DEDUP_REMOVED lines=18> */
[----:B------:R-:W-:Y:S03]  /*d170*/  MUFU.EX2 R147, R147 ;  /* 0x0000009300937308 */ /* 0x000fe60000000800 */
[C---:B--2---:R-:W-:Y:S05]  /*d180*/  HMMA.16816.F32 R108, R4.reuse, R8, R108 ;  /* 0x00000008046c723c */ /* 0x044fea000000186c */
[----:B------:R-:W2:Y:S01]  /*d190*/  MUFU.EX2 R160, R160 ;  /* 0x000000a000a07308 */ /* 0x000ea20000000800 */
        /* <DEDUP_REMOVED lines=19> */
[----:B------:R-:W-:-:S04]  /*d2d0*/  FADD.FTZ R137, R137, R134 ;  /* 0x0000008689897221 */ /* 0x000fc80000010000 */
[----:B------:R-:W-:Y:S01]  /*d2e0*/  HMMA.16816.F32 R76, R8, R26, R76 ;  /* 0x0000001a084c723c */ /* 0x000fe2000000184c */
[----:B------:R-:W4:Y:S01]  /*d2f0*/  LDSM.16.MT88.4 R24, [R218+0x11000] ;  /* 0x01100000da18783b */ /* 0x000f220000004200 */
[----:B------:R-:W5:Y:S01]  /*d300*/  MUFU.EX2 R170, R170 ;  /* 0x000000aa00aa7308 */ /* 0x000f620000000800 */
[----:B--2---:R-:W-:-:S03]  /*d310*/  FADD.FTZ R0, R160, R137 ;  /* 0x00000089a0007221 */ /* 0x004fc60000010000 */
[----:B------:R-:W-:Y:S01]  /*d320*/  HMMA.16816.F32 R80, R8, R20, R80 ;  /* 0x000000140850723c */ /* 0x000fe20000001850 */
[----:B-1----:R-:W-:-:S03]  /*d330*/  FADD.FTZ R0, R161, R0 ;  /* 0x00000000a1007221 */ /* 0x002fc60000010000 */
[----:B------:R-:W-:Y:S02]  /*d340*/  MUFU.EX2 R168, R168 ;  /* 0x000000a800a87308 */ /* 0x000fe40000000800 */
[C---:B------:R-:W-:Y:S01]  /*d350*/  HMMA.16816.F32 R84, R8.reuse, R22, R84 ;  /* 0x000000160854723c */ /* 0x040fe20000001854 */
[----:B------:R-:W1:Y:S05]  /*d360*/  LDSM.16.MT88.4 R20, [R217+0x11000] ;  /* 0x01100000d914783b */ /* 0x000e6a0000004200 */
[C---:B---3--:R-:W-:Y:S01]  /*d370*/  HMMA.16816.F32 R88, R8.reuse, R16, R88 ;  /* 0x000000100858723c */ /* 0x048fe20000001858 */
[----:B------:R-:W2:Y:S05]  /*d380*/  MUFU.EX2 R171, R171 ;  /* 0x000000ab00ab7308 */ /* 0x000eaa0000000800 */
[C---:B------:R-:W-:Y:S01]  /*d390*/  HMMA.16816.F32 R92, R8.reuse, R18, R92 ;  /* 0x00000012085c723c */ /* 0x040fe2000000185c */
[----:B------:R-:W-:Y:S02]  /*d3a0*/  LDSM.16.MT88.4 R16, [R220+0x11800] ;  /* 0x01180000dc10783b */ /* 0x000fe40000004200 */
[----:B------:R-:W-:Y:S03]  /*d3b0*/  MUFU.EX2 R164, R164 ;  /* 0x000000a400a47308 */ /* 0x000fe60000000800 */
[C---:B------:R-:W-:Y:S05]  /*d3c0*/  HMMA.16816.F32 R96, R8.reuse, R28, R96 ;  /* 0x0000001c0860723c */ /* 0x040fea0000001860 */
[----:B------:R-:W-:Y:S01]  /*d3d0*/  MUFU.EX2 R173, R173 ;  /* 0x000000ad00ad7308 */ /* 0x000fe20000000800 */
[C---:B------:R-:W-:Y:S01]  /*d3e0*/  HMMA.16816.F32 R100, R8.reuse, R30, R100 ;  /* 0x0000001e0864723c */ /* 0x040fe20000001864 */
[----:B------:R-:W3:Y:S05]  /*d3f0*/  LDSM.16.MT88.4 R28, [R218+0xd800] ;  /* 0x00d80000da1c783b */ /* 0x000eea0000004200 */
[C---:B------:R-:W-:Y:S01]  /*d400*/  HMMA.16816.F32 R128, R8.reuse, R32, R128 ;  /* 0x000000200880723c */ /* 0x040fe20000001880 */
        /* <DEDUP_REMOVED lines=18> */
[----:B------:R-:W-:Y:S01]  /*d530*/  F2FP.F16.F32.PACK_AB R13, R161, R160 ;  /* 0x000000a0a10d723e */ /* 0x000fe200000000ff */
[----:B------:R-:W-:-:S03]  /*d540*/  FADD.FTZ R144, R144, R133 ;  /* 0x0000008590907221 */ /* 0x000fc60000010000 */
[----:B------:R-:W-:Y:S01]  /*d550*/  F2FP.F16.F32.PACK_AB R14, R147, R146 ;  /* 0x00000092930e723e */ /* 0x000fe200000000ff */
[----:B------:R-:W-:Y:S01]  /*d560*/  MUFU.EX2 R156, R156 ;  /* 0x0000009c009c7308 */ /* 0x000fe20000000800 */
[----:B-----5:R-:W-:Y:S01]  /*d570*/  F2FP.F16.F32.PACK_AB R15, R170, R169 ;  /* 0x000000a9aa0f723e */ /* 0x020fe200000000ff */
[----:B------:R-:W-:Y:S01]  /*d580*/  FADD.FTZ R145, R145, R144 ;  /* 0x0000009091917221 */ /* 0x000fe20000010000 */
[----:B------:R-:W-:-:S03]  /*d590*/  FADD.FTZ R169, R169, R0 ;  /* 0x00000000a9a97221 */ /* 0x000fc60000010000 */
[----:B------:R-:W-:Y:S01]  /*d5a0*/  FADD.FTZ R146, R146, R145 ;  /* 0x0000009192927221 */ /* 0x000fe20000010000 */
[----:B------:R-:W-:Y:S01]  /*d5b0*/  FADD.FTZ R170, R170, R169 ;  /* 0x000000a9aaaa7221 */ /* 0x000fe20000010000 */
[----:B---3--:R-:W-:Y:S01]  /*d5c0*/  HMMA.16816.F32 R72, R12, R28, R72 ;  /* 0x0000001c0c48723c */ /* 0x008fe20000001848 */
[----:B------:R-:W-:Y:S01]  /*d5d0*/  MUFU.EX2 R167, R167 ;  /* 0x000000a700a77308 */ /* 0x000fe20000000800 */
[----:B------:R-:W-:-:S04]  /*d5e0*/  FADD.FTZ R147, R147, R146 ;  /* 0x0000009293937221 */ /* 0x000fc80000010000 */
[C---:B------:R-:W-:Y:S01]  /*d5f0*/  HMMA.16816.F32 R76, R12.reuse, R30, R76 ;  /* 0x0000001e0c4c723c */ /* 0x040fe2000000184c */
[----:B------:R-:W3:Y:S02]  /*d600*/  LDSM.16.MT88.4 R28, [R218+0x11800] ;  /* 0x01180000da1c783b */ /* 0x000ee40000004200 */
[----:B------:R-:W5:Y:S03]  /*d610*/  MUFU.EX2 R152, R152 ;  /* 0x0000009800987308 */ /* 0x000f660000000800 */
[C---:B------:R-:W-:Y:S05]  /*d620*/  HMMA.16816.F32 R96, R12.reuse, R16, R96 ;  /* 0x000000100c60723c */ /* 0x040fea0000001860 */
[----:B------:R-:W5:Y:S01]  /*d630*/  MUFU.EX2 R155, R155 ;  /* 0x0000009b009b7308 */ /* 0x000f620000000800 */
[C---:B------:R-:W-:Y:S01]  /*d640*/  HMMA.16816.F32 R100, R12.reuse, R18, R100 ;  /* 0x000000120c64723c */ /* 0x040fe20000001864 */
[----:B------:R-:W5:Y:S05]  /*d650*/  LDSM.16.MT88.4 R16, [R218+0xe000] ;  /* 0x00e00000da10783b */ /* 0x000f6a0000004200 */
[C---:B--2---:R-:W-:Y:S01]  /*d660*/  HMMA.16816.F32 R128, R12.reuse, R32, R128 ;  /* 0x000000200c80723c */ /* 0x044fe20000001880 */
[----:B------:R-:W2:Y:S05]  /*d670*/  MUFU.EX2 R153, R153 ;  /* 0x0000009900997308 */ /* 0x000eaa0000000800 */
        /* <DEDUP_REMOVED lines=28> */
[----:B------:R-:W1:Y:S02]  /*d840*/  MUFU.EX2 R140, R140 ;  /* 0x0000008c008c7308 */ /* 0x000e640000000800 */
[----:B------:R-:W-:Y:S01]  /*d850*/  HMMA.16816.F32 R104, R12, R30, R104 ;  /* 0x0000001e0c68723c */ /* 0x000fe20000001868 */
[----:B------:R-:W3:Y:S01]  /*d860*/  LDSM.16.MT88.4 R28, [R217+0xe000] ;  /* 0x00e00000d91c783b */ /* 0x000ee20000004200 */
[----:B-----5:R-:W-:-:S04]  /*d870*/  FADD.FTZ R0, R152, R3 ;  /* 0x0000000398007221 */ /* 0x020fc80000010000 */
[----:B------:R-:W-:Y:S01]  /*d880*/  HMMA.16816.F32 R72, R8, R16, R72 ;  /* 0x000000100848723c */ /* 0x000fe20000001848 */
[----:B------:R-:W5:Y:S01]  /*d890*/  MUFU.EX2 R143, R143 ;  /* 0x0000008f008f7308 */ /* 0x000f620000000800 */
[----:B------:R-:W-:-:S04]  /*d8a0*/  FADD.FTZ R0, R155, R0 ;  /* 0x000000009b007221 */ /* 0x000fc80000010000 */
[----:B------:R-:W-:Y:S01]  /*d8b0*/  HMMA.16816.F32 R76, R8, R18, R76 ;  /* 0x00000012084c723c */ /* 0x000fe2000000184c */
[----:B------:R-:W3:Y:S01]  /*d8c0*/  LDSM.16.MT88.4 R16, [R217+0x12000] ;  /* 0x01200000d910783b */ /* 0x000ee20000004200 */
[----:B--2---:R-:W-:Y:S01]  /*d8d0*/  FADD.FTZ R3, R153, R0 ;  /* 0x0000000099037221 */ /* 0x004fe20000010000 */
[----:B------:R-:W2:Y:S03]  /*d8e0*/  MUFU.EX2 R141, R141 ;  /* 0x0000008d008d7308 */ /* 0x000ea60000000800 */
[----:B------:R-:W-:Y:S01]  /*d8f0*/  HMMA.16816.F32 R112, R12, R32, R112 ;  /* 0x000000200c70723c */ /* 0x000fe20000001870 */
[----:B------:R-:W-:-:S04]  /*d900*/  FADD.FTZ R3, R158, R3 ;  /* 0x000000039e037221 */ /* 0x000fc80000010000 */
[----:B------:R-:W3:Y:S01]  /*d910*/  MUFU.EX2 R148, R148 ;  /* 0x0000009400947308 */ /* 0x000ee20000000800 */
[----:B------:R-:W-:Y:S01]  /*d920*/  HMMA.16816.F32 R4, R12, R34, R4 ;  /* 0x000000220c04723c */ /* 0x000fe20000001804 */
[----:B------:R-:W3:Y:S01]  /*d930*/  LDSM.16.MT88.4 R32, [R220+0x12000] ;  /* 0x01200000dc20783b */ /* 0x000ee20000004200 */
[----:B-1----:R-:W-:-:S03]  /*d940*/  FADD.FTZ R0, R140, R3 ;  /* 0x000000038c007221 */ /* 0x002fc60000010000 */
[----:B------:R-:W-:Y:S01]  /*d950*/  LDSM.16.MT88.4 R12, [R216+0x12000] ;  /* 0x01200000d80c783b */ /* 0x000fe20000004200 */
[----:B----4-:R-:W-:Y:S01]  /*d960*/  HMMA.16816.F32 R128, R8, R24, R128 ;  /* 0x000000180880723c */ /* 0x010fe20000001880 */
[----:B------:R-:W-:Y:S01]  /*d970*/  MUFU.EX2 R138, R138 ;  /* 0x0000008a008a7308 */ /* 0x000fe20000000800 */
[----:B-----5:R-:W-:-:S04]  /*d980*/  FADD.FTZ R0, R143, R0 ;  /* 0x000000008f007221 */ /* 0x020fc80000010000 */
[C---:B------:R-:W-:Y:S01]  /*d990*/  HMMA.16816.F32 R68, R8.reuse, R26, R68 ;  /* 0x0000001a0844723c */ /* 0x040fe20000001844 */
[----:B------:R-:W1:Y:S01]  /*d9a0*/  LDSM.16.MT88.4 R24, [R218+0x12000] ;  /* 0x01200000da18783b */ /* 0x000e620000004200 */
[----:B--2---:R-:W-:Y:S01]  /*d9b0*/  FADD.FTZ R3, R141, R0 ;  /* 0x000000008d037221 */ /* 0x004fe20000010000 */
[----:B------:R-:W2:Y:S01]  /*d9c0*/  MUFU.EX2 R139, R139 ;  /* 0x0000008b008b7308 */ /* 0x000ea20000000800 */
[----:B------:R-:W-:Y:S02]  /*d9d0*/  MOV R0, R45 ;  /* 0x0000002d00007202 */ /* 0x000fe40000000f00 */
[----:B---3--:R-:W-:Y:S01]  /*d9e0*/  HMMA.16816.F32 R80, R8, R28, R80 ;  /* 0x0000001c0850723c */ /* 0x008fe20000001850 */
[----:B------:R-:W-:-:S04]  /*d9f0*/  FADD.FTZ R3, R148, R3 ;  /* 0x0000000394037221 */ /* 0x000fc80000010000 */
[----:B------:R-:W-:Y:S01]  /*da00*/  MUFU.EX2 R64, R64 ;  /* 0x0000004000407308 */ /* 0x000fe20000000800 */
[C---:B------:R-:W-:Y:S01]  /*da10*/  HMMA.16816.F32 R84, R8.reuse, R30, R84 ;  /* 0x0000001e0854723c */ /* 0x040fe20000001854 */
[----:B------:R-:W3:Y:S05]  /*da20*/  LDSM.16.MT88.4 R28, [R220+0xe800] ;  /* 0x00e80000dc1c783b */ /* 0x000eea0000004200 */
[----:B------:R-:W-:Y:S01]  /*da30*/  HMMA.16816.F32 R88, R8, R20, R88 ;  /* 0x000000140858723c */ /* 0x000fe20000001858 */
[----:B------:R-:W4:Y:S01]  /*da40*/  MUFU.EX2 R65, R65 ;  /* 0x0000004100417308 */ /* 0x000f220000000800 */
[----:B--2---:R-:W-:-:S04]  /*da50*/  F2FP.F16.F32.PACK_AB R116, R139, R138 ;  /* 0x0000008a8b74723e */ /* 0x004fc800000000ff */
[C---:B------:R-:W-:Y:S01]  /*da60*/  HMMA.16816.F32 R92, R8.reuse, R22, R92 ;  /* 0x00000016085c723c */ /* 0x040fe2000000185c */
[----:B------:R-:W2:Y:S05]  /*da70*/  LDSM.16.MT88.4 R20, [R218+0xe800] ;  /* 0x00e80000da14783b */ /* 0x000eaa0000004200 */
[C---:B------:R-:W-:Y:S06]  /*da80*/  HMMA.16816.F32 R108, R8.reuse, R16, R108 ;  /* 0x00000010086c723c */ /* 0x040fec000000186c */
[----:B------:R-:W-:Y:S01]  /*da90*/  HMMA.16816.F32 R120, R8, R18, R120 ;  /* 0x000000120878723c */ /* 0x000fe20000001878 */
[----:B------:R-:W5:Y:S01]  /*daa0*/  LDSM.16.MT88.4 R16, [R217+0xe800] ;  /* 0x00e80000d910783b */ /* 0x000f620000004200 */
[----:B----4-:R-:W-:-:S04]  /*dab0*/  F2FP.F16.F32.PACK_AB R118, R65, R64 ;  /* 0x000000404176723e */ /* 0x010fc800000000ff */
        /* <DEDUP_REMOVED lines=15> */
[----:B------:R-:W4:Y:S01]  /*dbb0*/  LDSM.16.MT88.4 R12, [R216+0xe800] ;  /* 0x00e80000d80c783b */ /* 0x000f220000004200 */
[----:B---3--:R-:W-:Y:S01]  /*dbc0*/  HMMA.16816.F32 R128, R24, R28, R128 ;  /* 0x0000001c1880723c */ /* 0x008fe20000001880 */
[----:B------:R-:W-:-:S05]  /*dbd0*/  FADD.FTZ R167, R167, R156 ;  /* 0x0000009ca7a77221 */ /* 0x000fca0000010000 */
[C---:B------:R-:W-:Y:S01]  /*dbe0*/  HMMA.16816.F32 R68, R24.reuse, R30, R68 ;  /* 0x0000001e1844723c */ /* 0x040fe20000001844 */
[----:B------:R-:W3:Y:S05]  /*dbf0*/  LDSM.16.MT88.4 R28, [R216+0x12800] ;  /* 0x01280000d81c783b */ /* 0x000eea0000004200 */
[C---:B--2---:R-:W-:Y:S06]  /*dc00*/  HMMA.16816.F32 R72, R24.reuse, R20, R72 ;  /* 0x000000141848723c */ /* 0x044fec0000001848 */
[C---:B------:R-:W-:Y:S01]  /*dc10*/  HMMA.16816.F32 R76, R24.reuse, R22, R76 ;  /* 0x00000016184c723c */ /* 0x040fe2000000184c */
[----:B------:R-:W2:Y:S05]  /*dc20*/  LDSM.16.MT88.4 R20, [R220+0xf000] ;  /* 0x00f00000dc14783b */ /* 0x000eaa0000004200 */
        /* <DEDUP_REMOVED lines=8> */
[----:B----4-:R-:W-:Y:S01]  /*dcb0*/  HMMA.16816.F32 R88, R24, R12, R88 ;  /* 0x0000000c1858723c */ /* 0x010fe20000001858 */
        /* <DEDUP_REMOVED lines=16> */
[----:B------:R-:W4:Y:S05]  /*ddc0*/  LDSM.16.MT88.4 R32, [R216+0xf000] ;  /* 0x00f00000d820783b */ /* 0x000f2a0000004200 */
[C---:B---3--:R-:W-:Y:S06]  /*ddd0*/  HMMA.16816.F32 R112, R24.reuse, R28, R112 ;  /* 0x0000001c1870723c */ /* 0x048fec0000001870 */
[----:B------:R-:W-:Y:S01]  /*dde0*/  HMMA.16816.F32 R4, R24, R30, R4 ;  /* 0x0000001e1804723c */ /* 0x000fe20000001804 */
[----:B------:R-:W-:Y:S04]  /*ddf0*/  LDSM.16.MT88.4 R28, [R217+0x13000] ;  /* 0x01300000d91c783b */ /* 0x000fe80000004200 */
[----:B------:R-:W-:Y:S01]  /*de00*/  LDSM.16.MT88.4 R24, [R220+0xf800] ;  /* 0x00f80000dc18783b */ /* 0x000fe20000004200 */
[C---:B--2---:R-:W-:Y:S06]  /*de10*/  HMMA.16816.F32 R128, R8.reuse, R20, R128 ;  /* 0x000000140880723c */ /* 0x044fec0000001880 */
[C---:B------:R-:W-:Y:S01]  /*de20*/  HMMA.16816.F32 R68, R8.reuse, R22, R68 ;  /* 0x000000160844723c */ /* 0x040fe20000001844 */
[----:B------:R-:W2:Y:S05]  /*de30*/  LDSM.16.MT88.4 R20, [R220+0x13000] ;  /* 0x01300000dc14783b */ /* 0x000eaa0000004200 */
[C---:B-----5:R-:W-:Y:S06]  /*de40*/  HMMA.16816.F32 R72, R8.reuse, R16, R72 ;  /* 0x000000100848723c */ /* 0x060fec0000001848 */
[C---:B------:R-:W-:Y:S01]  /*de50*/  HMMA.16816.F32 R76, R8.reuse, R18, R76 ;  /* 0x00000012084c723c */ /* 0x040fe2000000184c */
[----:B------:R-:W3:Y:S05]  /*de60*/  LDSM.16.MT88.4 R16, [R216+0x13000] ;  /* 0x01300000d810783b */ /* 0x000eea0000004200 */
[C---:B-1----:R-:W-:Y:S06]  /*de70*/  HMMA.16816.F32 R80, R8.reuse, R12, R80 ;  /* 0x0000000c0850723c */ /* 0x042fec0000001850 */
[C---:B------:R-:W-:Y:S01]  /*de80*/  HMMA.16816.F32 R84, R8.reuse, R14, R84 ;  /* 0x0000000e0854723c */ /* 0x040fe20000001854 */
[----:B------:R-:W1:Y:S05]  /*de90*/  LDSM.16.MT88.4 R12, [R218+0xf800] ;  /* 0x00f80000da0c783b */ /* 0x000e6a0000004200 */
[C---:B----4-:R-:W-:Y:S06]  /*dea0*/  HMMA.16816.F32 R88, R8.reuse, R32, R88 ;  /* 0x000000200858723c */ /* 0x050fec0000001858 */
[----:B------:R-:W-:Y:S01]  /*deb0*/  HMMA.16816.F32 R92, R8, R34, R92 ;  /* 0x00000022085c723c */ /* 0x000fe2000000185c */
[--C-:B------:R-:W-:Y:S01]  /*dec0*/  FFMA.FTZ R32, R63, UR10, -R56.reuse ;  /* 0x0000000a3f207c23 */ /* 0x100fe20008010838 */
[----:B------:R-:W-:-:S04]  /*ded0*/  FFMA.FTZ R33, R57, UR10, -R56 ;  /* 0x0000000a39217c23 */ /* 0x000fc80008010838 */
[C---:B--2---:R-:W-:Y:S01]  /*dee0*/  HMMA.16816.F32 R96, R8.reuse, R20, R96 ;  /* 0x000000140860723c */ /* 0x044fe20000001860 */
[--C-:B------:R-:W-:Y:S01]  /*def0*/  FFMA.FTZ R34, R55, UR10, -R56.reuse ;  /* 0x0000000a37227c23 */ /* 0x100fe20008010838 */
[----:B------:R-:W-:Y:S01]  /*df00*/  FFMA.FTZ R35, R53, UR10, -R56 ;  /* 0x0000000a35237c23 */ /* 0x000fe20008010838 */
[----:B------:R-:W-:Y:S03]  /*df10*/  MUFU.EX2 R32, R32 ;  /* 0x0000002000207308 */ /* 0x000fe60000000800 */
[C---:B------:R-:W-:Y:S01]  /*df20*/  HMMA.16816.F32 R100, R8.reuse, R22, R100 ;  /* 0x000000160864723c */ /* 0x040fe20000001864 */
[----:B------:R-:W2:Y:S04]  /*df30*/  LDSM.16.MT88.4 R20, [R217+0xf800] ;  /* 0x00f80000d914783b */ /* 0x000ea80000004200 */
[----:B------:R-:W4:Y:S01]  /*df40*/  MUFU.EX2 R33, R33 ;  /* 0x0000002100217308 */ /* 0x000f220000000800 */
[C---:B------:R-:W-:Y:S06]  /*df50*/  HMMA.16816.F32 R124, R8.reuse, R36, R124 ;  /* 0x00000024087c723c */ /* 0x040fec000000187c */
[C---:B------:R-:W-:Y:S01]  /*df60*/  HMMA.16816.F32 R104, R8.reuse, R38, R104 ;  /* 0x000000260868723c */ /* 0x040fe20000001868 */
[----:B------:R-:W-:Y:S05]  /*df70*/  MUFU.EX2 R34, R34 ;  /* 0x0000002200227308 */ /* 0x000fea0000000800 */
[C---:B------:R-:W-:Y:S03]  /*df80*/  HMMA.16816.F32 R108, R8.reuse, R28, R108 ;  /* 0x0000001c086c723c */ /* 0x040fe6000000186c */
[----:B------:R-:W5:Y:S01]  /*df90*/  MUFU.EX2 R35, R35 ;  /* 0x0000002300237308 */ /* 0x000f620000000800 */
[C---:B----4-:R-:W-:Y:S01]  /*dfa0*/  F2FP.F16.F32.PACK_AB R117, R33.reuse, R32 ;  /* 0x000000202175723e */ /* 0x050fe200000000ff */
[----:B------:R-:W-:Y:S01]  /*dfb0*/  FADD.FTZ R32, R32, R3 ;  /* 0x0000000320207221 */ /* 0x000fe20000010000 */
[----:B------:R-:W-:Y:S03]  /*dfc0*/  HMMA.16816.F32 R120, R8, R30, R120 ;  /* 0x0000001e0878723c */ /* 0x000fe60000001878 */
[----:B------:R-:W-:-:S03]  /*dfd0*/  FADD.FTZ R33, R33, R32 ;  /* 0x0000002021217221 */ /* 0x000fc60000010000 */
[C---:B---3--:R-:W-:Y:S06]  /*dfe0*/  HMMA.16816.F32 R112, R8.reuse, R16, R112 ;  /* 0x000000100870723c */ /* 0x048fec0000001870 */
        /* <DEDUP_REMOVED lines=26> */
.L_x_1552:
        /* <DEDUP_REMOVED lines=13> */
.L_x_1564:
[----:B------:R-:W-:Y:S04]  /*e260*/  DEPBAR.LE SB0, 0x0 ;  /* 0x000080000000791a */ /* 0x000fe80000000000 */
[----:B------:R-:W-:Y:S01]  /*e270*/  BAR.SYNC.DEFER_BLOCKING 0x0 ;  /* 0x0000000000007b1d */ /* 0x000fe20000010000 */
[C---:B------:R-:W-:Y:S01]  /*e280*/  ISETP.GE.AND P4, PT, R235.reuse, UR5, PT ;  /* 0x00000005eb007c0c */ /* 0x040fe2000bf86270 */
[----:B------:R-:W-:Y:S01]  /*e290*/  VIADD R0, R235, 0x40 ;  /* 0x00000040eb007836 */ /* 0x000fe20000000000 */
[----:B------:R-:W-:Y:S01]  /*e2a0*/  MOV R8, R242 ;  /* 0x000000f200087202 */ /* 0x000fe20000000f00 */
[----:B------:R-:W-:Y:S03]  /*e2b0*/  VIADD R233, R233, 0xffffffff ;  /* 0xffffffffe9e97836 */ /* 0x000fe60000000000 */
[----:B------:R-:W-:Y:S01]  /*e2c0*/  ISETP.GE.AND P3, PT, R0, UR5, PT ;  /* 0x0000000500007c0c */ /* 0x000fe2000bf66270 */
[----:B------:R-:W-:Y:S01]  /*e2d0*/  IMAD.MOV.U32 R0, RZ, RZ, R241 ;  /* 0x000000ffff007224 */ /* 0x000fe200078e00f1 */
[----:B------:R-:W-:Y:S01]  /*e2e0*/  UMOV UR15, UR6 ;  /* 0x00000006000f7c82 */ /* 0x000fe20008000000 */
[----:B------:R-:W-:Y:S01]  /*e2f0*/  UMOV UR14, UR7 ;  /* 0x00000007000e7c82 */ /* 0x000fe20008000000 */
[----:B------:R-:W-:Y:S09]  /*e300*/  @!P0 BRA `(.L_x_1561) ;  /* 0x0000000000f88947 */ /* 0x000ff20003800000 */
[----:B------:R-:W1:Y:S01]  /*e310*/  LDC R0, c[0x0][0x380] ;  /* 0x0000e000ff007b82 */ /* 0x000e620000000800 */
[----:B------:R-:W-:Y:S01]  /*e320*/  SHF.L.U32 R5, R233, 0x7, RZ ;  /* 0x00000007e9057819 */ /* 0x000fe200000006ff */
[----:B------:R-:W-:Y:S01]  /*e330*/  UMOV UR15, UR11 ;  /* 0x0000000b000f7c82 */ /* 0x000fe20008000000 */
[----:B------:R-:W-:Y:S03]  /*e340*/  UMOV UR14, UR10 ;  /* 0x0000000a000e7c82 */ /* 0x000fe60008000000 */
        /* <DEDUP_REMOVED lines=50> */
[----:B------:R-:W-:Y:S04]  /*e670*/  IMAD.WIDE.U32 R8, R6, UR11, RZ ;  /* 0x0000000b06087c25 */ /* 0x000fe8000f8e00ff */
[----:B------:R-:W-:Y:S01]  /*e680*/  IMAD.IADD R9, R9, 0x1, R0 ;  /* 0x0000000109097824 */ /* 0x000fe200078e0200 */
[----:B--2---:R-:W-:Y:S04]  /*e690*/  IADD3 R2, -R7, R2, RZ ;  /* 0x0000000207027210 */ /* 0x004fe80007ffe1ff */
[----:B------:R-:W-:Y:S01]  /*e6a0*/  SHF.R.S32.HI R7, RZ, 0x1f, R2 ;  /* 0x0000001fff077819 */ /* 0x000fe20000011402 */
[CC--:B-1----:R-:W-:Y:S04]  /*e6b0*/  IMAD.WIDE.U32 R8, R2.reuse, R4.reuse, R8 ;  /* 0x0000000402087225 */ /* 0x0c2fe800078e0008 */
[----:B------:R-:W-:Y:S04]  /*e6c0*/  IMAD R7, R7, R4, RZ ;  /* 0x0000000407077224 */ /* 0x000fe800078e02ff */
[----:B------:R-:W-:Y:S05]  /*e6d0*/  IMAD R7, R2, R5, R7 ;  /* 0x0000000502077224 */ /* 0x000fea00078e0207 */
[----:B------:R-:W-:Y:S07]  /*e6e0*/  IADD3 R0, R9, R7, RZ ;  /* 0x0000000709007210 */ /* 0x000fee0007ffe0ff */
.L_x_1561:
[----:B------:R-:W-:Y:S01]  /*e6f0*/  LEA R134, P2, R8, R188, 0x1 ;  /* 0x000000bc08867211 */ /* 0x000fe200078408ff */
[----:B------:R-:W-:Y:S01]  /*e700*/  @P4 STS.128 [R234+0xc000], RZ ;  /* 0x00c000ffea004388 */ /* 0x000fe20000000c00 */
[----:B------:R-:W-:Y:S02]  /*e710*/  IADD3 R49, P1, R232, R8, RZ ;  /* 0x00000008e8317210 */ /* 0x000fe40007f3e0ff */
[--C-:B------:R-:W-:Y:S02]  /*e720*/  LEA.HI.X R135, R8, R189, R0.reuse, 0x1, P2 ;  /* 0x000000bd08877211 */ /* 0x100fe400010f0c00 */
[-C--:B------:R-:W-:Y:S01]  /*e730*/  @!P4 LEA R62, P5, R49, R188.reuse, 0x1 ;  /* 0x000000bc313ec211 */ /* 0x080fe200078a08ff */
[----:B------:R-:W-:Y:S01]  /*e740*/  IMAD.X R2, R231, 0x1, R0, P1 ;  /* 0x00000001e7027824 */ /* 0x000fe200008e0600 */
[CC--:B------:R-:W-:Y:S01]  /*e750*/  @!P3 LEA R56, P1, R49.reuse, R188.reuse, 0x1 ;  /* 0x000000bc3138b211 */ /* 0x0c0fe200078208ff */
[----:B------:R-:W-:Y:S01]  /*e760*/  @!PT LDS RZ, [RZ] ;  /* 0x00000000fffff984 */ /* 0x000fe20000000800 */
[----:B------:R-:W-:Y:S01]  /*e770*/  @!PT LDS RZ, [RZ] ;  /* 0x00000000fffff984 */ /* 0x000fe20000000800 */
[----:B------:R-:W-:Y:S01]  /*e780*/  @!PT LDS RZ, [RZ] ;  /* 0x00000000fffff984 */ /* 0x000fe20000000800 */
[----:B------:R-:W-:Y:S01]  /*e790*/  @!P4 LDGSTS.E.BYPASS.LTC128B.128 [R234+0xc000], desc[UR12][R134.64] ;  /* 0x0c00000086eacfae */ /* 0x000fe2000b901d4c */
[C---:B------:R-:W-:Y:S02]  /*e7a0*/  IADD3 R51, P2, R232.reuse, R49, RZ ;  /* 0x00000031e8337210 */ /* 0x040fe40007f5e0ff */
[CCC-:B------:R-:W-:Y:S01]  /*e7b0*/  @!P4 LEA.HI.X R63, R49.reuse, R189.reuse, R2.reuse, 0x1, P5 ;  /* 0x000000bd313fc211 */ /* 0x1c0fe200028f0c02 */
[----:B------:R-:W-:Y:S01]  /*e7c0*/  @P3 STS.128 [R234+0x10000], RZ ;  /* 0x010000ffea003388 */ /* 0x000fe20000000c00 */
[-CC-:B------:R-:W-:Y:S01]  /*e7d0*/  @!P3 LEA.HI.X R57, R49, R189.reuse, R2.reuse, 0x1, P1 ;  /* 0x000000bd3139b211 */ /* 0x180fe200008f0c02 */
[----:B------:R-:W-:Y:S01]  /*e7e0*/  IMAD.X R2, R231, 0x1, R2, P2 ;  /* 0x00000001e7027824 */ /* 0x000fe200010e0602 */
[CC--:B------:R-:W-:Y:S01]  /*e7f0*/  @!P4 LEA R60, P5, R51.reuse, R188.reuse, 0x1 ;  /* 0x000000bc333cc211 */ /* 0x0c0fe200078a08ff */
[----:B------:R-:W-:Y:S01]  /*e800*/  @!PT LDS RZ, [RZ] ;  /* 0x00000000fffff984 */ /* 0x000fe20000000800 */
[----:B------:R-:W-:Y:S01]  /*e810*/  @!PT LDS RZ, [RZ] ;  /* 0x00000000fffff984 */ /* 0x000fe20000000800 */
[----:B------:R-:W-:Y:S01]  /*e820*/  @!PT LDS RZ, [RZ] ;  /* 0x00000000fffff984 */ /* 0x000fe20000000800 */
[----:B------:R-:W-:Y:S01]  /*e830*/  @!P3 LDGSTS.E.BYPASS.LTC128B.128 [R234+0x10000], desc[UR12][R134.64+0x80] ;  /* 0x1000008086eabfae */ /* 0x000fe2000b901d4c */
[CC--:B------:R-:W-:Y:S02]  /*e840*/  @!P3 LEA R54, P1, R51.reuse, R188.reuse, 0x1 ;  /* 0x000000bc3336b211 */ /* 0x0c0fe400078208ff */
[C-C-:B------:R-:W-:Y:S01]  /*e850*/  @!P4 LEA.HI.X R61, R51.reuse, R189, R2.reuse, 0x1, P5 ;  /* 0x000000bd333dc211 */ /* 0x140fe200028f0c02 */
[----:B------:R-:W-:Y:S01]  /*e860*/  @P4 STS.128 [R234+0xc800], RZ ;  /* 0x00c800ffea004388 */ /* 0x000fe20000000c00 */
[C---:B------:R-:W-:Y:S02]  /*e870*/  IADD3 R49, P2, R232.reuse, R51, RZ ;  /* 0x00000033e8317210 */ /* 0x040fe40007f5e0ff */
[--C-:B------:R-:W-:Y:S01]  /*e880*/  @!P3 LEA.HI.X R55, R51, R189, R2.reuse, 0x1, P1 ;  /* 0x000000bd3337b211 */ /* 0x100fe200008f0c02 */
[----:B------:R-:W-:Y:S01]  /*e890*/  @!PT LDS RZ, [RZ] ;  /* 0x00000000fffff984 */ /* 0x000fe20000000800 */
[----:B------:R-:W-:Y:S01]  /*e8a0*/  @!PT LDS RZ, [RZ] ;  /* 0x00000000fffff984 */ /* 0x000fe20000000800 */
[----:B------:R-:W-:Y:S01]  /*e8b0*/  @!PT LDS RZ, [RZ] ;  /* 0x00000000fffff984 */ /* 0x000fe20000000800 */
[----:B------:R-:W-:Y:S01]  /*e8c0*/  @!P4 LDGSTS.E.BYPASS.LTC128B.128 [R234+0xc800], desc[UR12][R62.64] ;  /* 0x0c8000003eeacfae */ /* 0x000fe2000b901d4c */
[-C--:B------:R-:W-:Y:S01]  /*e8d0*/  @!P4 LEA R58, P5, R49, R188.reuse, 0x1 ;  /* 0x000000bc313ac211 */ /* 0x080fe200078a08ff */
[----:B------:R-:W-:Y:S01]  /*e8e0*/  IMAD.X R2, R231, 0x1, R2, P2 ;  /* 0x00000001e7027824 */ /* 0x000fe200010e0602 */
[CC--:B------:R-:W-:Y:S01]  /*e8f0*/  @!P3 LEA R52, P1, R49.reuse, R188.reuse, 0x1 ;  /* 0x000000bc3134b211 */ /* 0x0c0fe200078208ff */
[----:B------:R-:W-:Y:S01]  /*e900*/  @P3 STS.128 [R234+0x10800], RZ ;  /* 0x010800ffea003388 */ /* 0x000fe20000000c00 */
[C---:B------:R-:W-:Y:S02]  /*e910*/  IADD3 R51, P2, R232.reuse, R49, RZ ;  /* 0x00000031e8337210 */ /* 0x040fe40007f5e0ff */
[CCC-:B------:R-:W-:Y:S01]  /*e920*/  @!P4 LEA.HI.X R59, R49.reuse, R189.reuse, R2.reuse, 0x1, P5 ;  /* 0x000000bd313bc211 */ /* 0x1c0fe200028f0c02 */
[----:B------:R-:W-:Y:S01]  /*e930*/  @!PT LDS RZ, [RZ] ;  /* 0x00000000fffff984 */ /* 0x000fe20000000800 */
[----:B------:R-:W-:Y:S01]  /*e940*/  @!PT LDS RZ, [RZ] ;  /* 0x00000000fffff984 */ /* 0x000fe20000000800 */
[----:B------:R-:W-:Y:S01]  /*e950*/  @!PT LDS RZ, [RZ] ;  /* 0x00000000fffff984 */ /* 0x000fe20000000800 */
[----:B------:R-:W-:Y:S01]  /*e960*/  @!P3 LDGSTS.E.BYPASS.LTC128B.128 [R234+0x10800], desc[UR12][R56.64+0x80] ;  /* 0x1080008038eabfae */ /* 0x000fe2000b901d4c */
[-CC-:B------:R-:W-:Y:S01]  /*e970*/  @!P3 LEA.HI.X R53, R49, R189.reuse, R2.reuse, 0x1, P1 ;  /* 0x000000bd3135b211 */ /* 0x180fe200008f0c02 */
[----:B------:R-:W-:Y:S01]  /*e980*/  IMAD.X R2, R231, 0x1, R2, P2 ;  /* 0x00000001e7027824 */ /* 0x000fe200010e0602 */
[CC--:B------:R-:W-:Y:S01]  /*e990*/  @!P4 LEA R66, P5, R51.reuse, R188.reuse, 0x1 ;  /* 0x000000bc3342c211 */ /* 0x0c0fe200078a08ff */
[----:B------:R-:W-:Y:S01]  /*e9a0*/  @P4 STS.128 [R234+0xd000], RZ ;  /* 0x00d000ffea004388 */ /* 0x000fe20000000c00 */
[CC--:B------:R-:W-:Y:S02]  /*e9b0*/  @!P3 LEA R64, P1, R51.reuse, R188.reuse, 0x1 ;  /* 0x000000bc3340b211 */ /* 0x0c0fe400078208ff */
[C-C-:B------:R-:W-:Y:S01]  /*e9c0*/  @!P4 LEA.HI.X R67, R51.reuse, R189, R2.reuse, 0x1, P5 ;  /* 0x000000bd3343c211 */ /* 0x140fe200028f0c02 */
[----:B------:R-:W-:Y:S01]  /*e9d0*/  @!PT LDS RZ, [RZ] ;  /* 0x00000000fffff984 */ /* 0x000fe20000000800 */
[----:B------:R-:W-:Y:S01]  /*e9e0*/  @!PT LDS RZ, [RZ] ;  /* 0x00000000fffff984 */ /* 0x000fe20000000800 */
[----:B------:R-:W-:Y:S01]  /*e9f0*/  @!PT LDS RZ, [RZ] ;  /* 0x00000000fffff984 */ /* 0x000fe20000000800 */
[----:B------:R-:W-:Y:S01]  /*ea00*/  @!P4 LDGSTS.E.BYPASS.LTC128B.128 [R234+0xd000], desc[UR12][R60.64] ;  /* 0x0d0000003ceacfae */ /* 0x000fe2000b901d4c */
[C---:B------:R-:W-:Y:S02]  /*ea10*/  IADD3 R49, P2, R232.reuse, R51, RZ ;  /* 0x00000033e8317210 */ /* 0x040fe40007f5e0ff */
[--C-:B------:R-:W-:Y:S01]  /*ea20*/  @!P3 LEA.HI.X R65, R51, R189, R2.reuse, 0x1, P1 ;  /* 0x000000bd3341b211 */ /* 0x100fe200008f0c02 */
[----:B------:R-:W-:Y:S01]  /*ea30*/  @P3 STS.128 [R234+0x11000], RZ ;  /* 0x011000ffea003388 */ /* 0x000fe20000000c00 */
        /* <DEDUP_REMOVED lines=20> */
[----:B------:R-:W-:Y:S02]  /*eb80*/  IADD3 R49, P1, R232, R51, RZ ;  /* 0x00000033e8317210 */ /* 0x000fe40007f3e0ff */
[-CC-:B------:R-:W-:Y:S01]  /*eb90*/  @!P3 LEA.HI.X R51, R51, R189.reuse, R2.reuse, 0x1, P2 ;  /* 0x000000bd3333b211 */ /* 0x180fe200010f0c02 */
[----:B------:R-:W-:Y:S01]  /*eba0*/  @!PT LDS RZ, [RZ] ;  /* 0x00000000fffff984 */ /* 0x000fe20000000800 */
[----:B------:R-:W-:Y:S01]  /*ebb0*/  @!PT LDS RZ, [RZ] ;  /* 0x00000000fffff984 */ /* 0x000fe20000000800 */
[----:B------:R-:W-:Y:S01]  /*ebc0*/  @!PT LDS RZ, [RZ] ;  /* 0x00000000fffff984 */ /* 0x000fe20000000800 */
[----:B------:R-:W-:Y:S01]  /*ebd0*/  @!P3 LDGSTS.E.BYPASS.LTC128B.128 [R234+0x11800], desc[UR12][R52.64+0x80] ;  /* 0x1180008034eabfae */ /* 0x000fe2000b901d4c */
[-C--:B------:R-:W-:Y:S01]  /*ebe0*/  @!P4 LEA R194, P5, R49, R188.reuse, 0x1 ;  /* 0x000000bc31c2c211 */ /* 0x080fe200078a08ff */
        /* <DEDUP_REMOVED lines=9> */
[----:B------:R-:W-:Y:S01]  /*ec80*/  ISETP.GT.AND P1, PT, R233, R228, PT ;  /* 0x000000e4e900720c */ /* 0x000fe20003f24270 */
        /* <DEDUP_REMOVED lines=48> */
[----:B------:R-:W-:Y:S01]  /*ef90*/  LDSM.16.M88.4 R180, [R214] ;  /* 0x00000000d6b4783b */ /* 0x000fe20000000200 */
[C---:B------:R-:W-:Y:S03]  /*efa0*/  HMMA.16816.F32 R8, R136.reuse, R142, RZ ;  /* 0x0000008e8808723c */ /* 0x040fe600000018ff */
[----:B------:R-:W4:Y:S03]  /*efb0*/  LDSM.16.M88.4 R140, [R215] ;  /* 0x00000000d78c783b */ /* 0x000f260000000200 */
[C---:B-----5:R-:W-:Y:S01]  /*efc0*/  HMMA.16816.F32 R12, R136.reuse, R144, RZ ;  /* 0x00000090880c723c */ /* 0x060fe200000018ff */
[----:B------:R-:W5:Y:S04]  /*efd0*/  LDSM.16.M88.4 R184, [R213] ;  /* 0x00000000d5b8783b */ /* 0x000f680000000200 */
[----:B-1----:R-:W-:Y:S01]  /*efe0*/  LDSM.16.M88.4 R188, [R208+0x6000] ;  /* 0x00600000d0bc783b */ /* 0x002fe20000000200 */
[C---:B------:R-:W-:Y:S03]  /*eff0*/  HMMA.16816.F32 R16, R136.reuse, R146, RZ ;  /* 0x000000928810723c */ /* 0x040fe600000018ff */
[----:B------:R-:W1:Y:S03]  /*f000*/  LDSM.16.M88.4 R144, [R212] ;  /* 0x00000000d490783b */ /* 0x000e660000000200 */
[C---:B--2---:R-:W-:Y:S01]  /*f010*/  HMMA.16816.F32 R20, R136.reuse, R148, RZ ;  /* 0x000000948814723c */ /* 0x044fe200000018ff */
[----:B------:R-:W-:Y:S04]  /*f020*/  LDSM.16.M88.4 R192, [R208+0x6800] ;  /* 0x00680000d0c0783b */ /* 0x000fe80000000200 */
[----:B------:R-:W-:Y:S01]  /*f030*/  LDSM.16.M88.4 R196, [R208+0x7000] ;  /* 0x00700000d0c4783b */ /* 0x000fe20000000200 */
[C---:B------:R-:W-:Y:S03]  /*f040*/  HMMA.16816.F32 R24, R136.reuse, R150, RZ ;  /* 0x000000968818723c */ /* 0x040fe600000018ff */
[----:B------:R-:W2:Y:S03]  /*f050*/  LDSM.16.M88.4 R148, [R211] ;  /* 0x00000000d394783b */ /* 0x000ea60000000200 */
[C---:B---3--:R-:W-:Y:S06]  /*f060*/  HMMA.16816.F32 R28, R136.reuse, R152, RZ ;  /* 0x00000098881c723c */ /* 0x048fec00000018ff */
[C---:B------:R-:W-:Y:S01]  /*f070*/  HMMA.16816.F32 R32, R136.reuse, R154, RZ ;  /* 0x0000009a8820723c */ /* 0x040fe200000018ff */
[----:B------:R-:W3:Y:S05]  /*f080*/  LDSM.16.M88.4 R152, [R210] ;  /* 0x00000000d298783b */ /* 0x000eea0000000200 */
        /* <DEDUP_REMOVED lines=11> */
[----:B------:R-:W3:Y:S04]  /*f140*/  LDSM.16.M88.4 R136, [R209] ;  /* 0x00000000d188783b */ /* 0x000ee80000000200 */
        /* <DEDUP_REMOVED lines=25> */
[----:B------:R-:W-:Y:S01]  /*f2e0*/  LDSM.16.M88.4 R172, [R207] ;  /* 0x00000000cfac783b */ /* 0x000fe20000000200 */
        /* <DEDUP_REMOVED lines=14> */
[----:B------:R-:W-:Y:S05]  /*f3d0*/  LDSM.16.M88.4 R176, [R202] ;  /* 0x00000000cab0783b */ /* 0x000fea0000000200 */
        /* <DEDUP_REMOVED lines=34> */
[----:B------:R-:W-:Y:S01]  /*f600*/  LDSM.16.M88.4 R180, [R201] ;  /* 0x00000000c9b4783b */ /* 0x000fe20000000200 */
[C---:B--2---:R-:W-:Y:S06]  /*f610*/  HMMA.16816.F32 R4, R136.reuse, R152, R4 ;  /* 0x000000988804723c */ /* 0x044fec0000001804 */
[C---:B------:R-:W-:Y:S01]  /*f620*/  HMMA.16816.F32 R8, R136.reuse, R154, R8 ;  /* 0x0000009a8808723c */ /* 0x040fe20000001808 */
[----:B------:R-:W2:Y:S05]  /*f630*/  LDSM.16.M88.4 R152, [R225+0xb800] ;  /* 0x00b80000e198783b */ /* 0x000eaa0000000200 */
[C---:B---3--:R-:W-:Y:S06]  /*f640*/  HMMA.16816.F32 R12, R136.reuse, R156, R12 ;  /* 0x0000009c880c723c */ /* 0x048fec000000180c */
[C---:B------:R-:W-:Y:S01]  /*f650*/  HMMA.16816.F32 R16, R136.reuse, R158, R16 ;  /* 0x0000009e8810723c */ /* 0x040fe20000001810 */
[----:B------:R-:W3:Y:S05]  /*f660*/  LDSM.16.M88.4 R156, [R206] ;  /* 0x00000000ce9c783b */ /* 0x000eea0000000200 */
[C---:B----4-:R-:W-:Y:S06]  /*f670*/  HMMA.16816.F32 R20, R136.reuse, R160, R20 ;  /* 0x000000a08814723c */ /* 0x050fec0000001814 */
[C---:B------:R-:W-:Y:S01]  /*f680*/  HMMA.16816.F32 R24, R136.reuse, R162, R24 ;  /* 0x000000a28818723c */ /* 0x040fe20000001818 */
[----:B------:R-:W4:Y:S05]  /*f690*/  LDSM.16.M88.4 R160, [R205] ;  /* 0x00000000cda0783b */ /* 0x000f2a0000000200 */
[C---:B-----5:R-:W-:Y:S06]  /*f6a0*/  HMMA.16816.F32 R28, R136.reuse, R164, R28 ;  /* 0x000000a4881c723c */ /* 0x060fec000000181c */
[C---:B------:R-:W-:Y:S01]  /*f6b0*/  HMMA.16816.F32 R32, R136.reuse, R166, R32 ;  /* 0x000000a68820723c */ /* 0x040fe20000001820 */
[----:B------:R-:W5:Y:S05]  /*f6c0*/  LDSM.16.M88.4 R164, [R204] ;  /* 0x00000000cca4783b */ /* 0x000f6a0000000200 */
[C---:B-1----:R-:W-:Y:S06]  /*f6d0*/  HMMA.16816.F32 R36, R136.reuse, R140, R36 ;  /* 0x0000008c8824723c */ /* 0x042fec0000001824 */
[C---:B------:R-:W-:Y:S01]  /*f6e0*/  HMMA.16816.F32 R40, R136.reuse, R142, R40 ;  /* 0x0000008e8828723c */ /* 0x040fe20000001828 */
[----:B------:R-:W1:Y:S05]  /*f6f0*/  LDSM.16.M88.4 R140, [R203] ;  /* 0x00000000cb8c783b */ /* 0x000e6a0000000200 */
        /* <DEDUP_REMOVED lines=8> */
[----:B------:R-:W2:Y:S04]  /*f780*/  LDSM.16.M88.4 R136, [R200] ;  /* 0x00000000c888783b */ /* 0x000ea80000000200 */
        /* <DEDUP_REMOVED lines=133> */
.L_x_1563:
[----:B------:R1:W-:Y:S01]  /*ffe0*/  @P4 STS.128 [R234+0x4000], RZ ;  /* 0x004000ffea004388 */ /* 0x0003e20000000c00 */
[----:B------:R-:W-:Y:S01]  /*fff0*/  LEA R148, P2, R138, R244, 0x1 ;  /* 0x000000f48a947211 */ /* 0x000fe200078408ff */
[----:B------:R-:W-:Y:S01]  /*10000*/  UMOV UR8, UR10 ;  /* 0x0000000a00087c82 */ /* 0x000fe20008000000 */
[----:B------:R-:W-:Y:S01]  /*10010*/  IADD3 R135, P1, R230, R138, RZ ;  /* 0x0000008ae6877210 */ /* 0x000fe20007f3e0ff */
[----:B------:R-:W-:Y:S01]  /*10020*/  UMOV UR9, UR11 ;  /* 0x0000000b00097c82 */ /* 0x000fe20008000000 */
[--C-:B------:R-:W-:Y:S02]  /*10030*/  LEA.HI.X R149, R138, R243, R0.reuse, 0x1, P2 ;  /* 0x000000f38a957211 */ /* 0x100fe400010f0c00 */
[-C--:B------:R-:W-:Y:S01]  /*10040*/  @!P4 LEA R150, P5, R135, R244.reuse, 0x1 ;  /* 0x000000f48796c211 */ /* 0x080fe200078a08ff */
[----:B------:R-:W-:Y:S01]  /*10050*/  IMAD.X R2, R229, 0x1, R0, P1 ;  /* 0x00000001e5027824 */ /* 0x000fe200008e0600 */
[CC--:B------:R-:W-:Y:S01]  /*10060*/  @!P3 LEA R142, P1, R135.reuse, R244.reuse, 0x1 ;  /* 0x000000f4878eb211 */ /* 0x0c0fe200078208ff */
[----:B------:R-:W-:Y:S01]  /*10070*/  @!PT LDS RZ, [RZ] ;  /* 0x00000000fffff984 */ /* 0x000fe20000000800 */
[----:B------:R-:W-:Y:S01]  /*10080*/  @!PT LDS RZ, [RZ] ;  /* 0x00000000fffff984 */ /* 0x000fe20000000800 */
[----:B------:R-:W-:Y:S01]  /*10090*/  @!PT LDS RZ, [RZ] ;  /* 0x00000000fffff984 */ /* 0x000fe20000000800 */
[----:B------:R1:W-:Y:S01]  /*100a0*/  @!P4 LDGSTS.E.BYPASS.LTC128B.128 [R234+0x4000], desc[UR12][R148.64] ;  /* 0x0400000094eacfae */ /* 0x0003e2000b901d4c */
[C---:B------:R-:W-:Y:S02]  /*100b0*/  IADD3 R137, P2, R230.reuse, R135, RZ ;  /* 0x00000087e6897210 */ /* 0x040fe40007f5e0ff */
[CCC-:B------:R-:W-:Y:S01]  /*100c0*/  @!P4 LEA.HI.X R151, R135.reuse, R243.reuse, R2.reuse, 0x1, P5 ;  /* 0x000000f38797c211 */ /* 0x1c0fe200028f0c02 */
[----:B------:R1:W-:Y:S01]  /*100d0*/  @P3 STS.128 [R234+0x8000], RZ ;  /* 0x008000ffea003388 */ /* 0x0003e20000000c00 */
[-CC-:B------:R-:W-:Y:S01]  /*100e0*/  @!P3 LEA.HI.X R143, R135, R243.reuse, R2.reuse, 0x1, P1 ;  /* 0x000000f3878fb211 */ /* 0x180fe200008f0c02 */
[----:B------:R-:W-:Y:S01]  /*100f0*/  IMAD.X R2, R229, 0x1, R2, P2 ;  /* 0x00000001e5027824 */ /* 0x000fe200010e0602 */
        /* <DEDUP_REMOVED lines=9> */
[C---:B------:R-:W-:Y:S01]  /*10190*/  IADD3 R135, P2, R230.reuse, R137, RZ ;  /* 0x00000089e6877210 */ /* 0x040fe20007f5e0ff */
[----:B------:R-:W-:Y:S01]  /*101a0*/  @!PT LDS RZ, [RZ] ;  /* 0x00000000fffff984 */ /* 0x000fe20000000800 */
[----:B------:R-:W-:Y:S01]  /*101b0*/  @!PT LDS RZ, [RZ] ;  /* 0x00000000fffff984 */ /* 0x000fe20000000800 */
[----:B------:R-:W-:Y:S01]  /*101c0*/  @!PT LDS RZ, [RZ] ;  /* 0x00000000fffff984 */ /* 0x000fe20000000800 */
[----:B------:R1:W-:Y:S03]  /*101d0*/  @!P4 LDGSTS.E.BYPASS.LTC128B.128 [R234+0x4800], desc[UR12][R150.64] ;  /* 0x0480000096eacfae */ /* 0x0003e6000b901d4c */
[CC--:B------:R-:W-:Y:S01]  /*101e0*/  @!P4 LEA R144, P5, R135.reuse, R244.reuse, 0x1 ;  /* 0x000000f48790c211 */ /* 0x0c0fe200078a08ff */
[----:B------:R1:W-:Y:S01]  /*101f0*/  @P3 STS.128 [R234+0x8800], RZ ;  /* 0x008800ffea003388 */ /* 0x0003e20000000c00 */
[-C--:B------:R-:W-:Y:S01]  /*10200*/  @!P3 LEA R138, P1, R135, R244.reuse, 0x1 ;  /* 0x000000f4878ab211 */ /* 0x080fe200078208ff */
[----:B------:R-:W-:Y:S01]  /*10210*/  IMAD.X R2, R229, 0x1, R2, P2 ;  /* 0x00000001e5027824 */ /* 0x000fe200010e0602 */
[C---:B------:R-:W-:Y:S01]  /*10220*/  IADD3 R137, P2, R230.reuse, R135, RZ ;  /* 0x00000087e6897210 */ /* 0x040fe20007f5e0ff */
[----:B------:R-:W-:Y:S01]  /*10230*/  @!PT LDS RZ, [RZ] ;  /* 0x00000000fffff984 */ /* 0x000fe20000000800 */
[----:B------:R-:W-:Y:S01]  /*10240*/  @!PT LDS RZ, [RZ] ;  /* 0x00000000fffff984 */ /* 0x000fe20000000800 */
[----:B------:R-:W-:Y:S01]  /*10250*/  @!PT LDS RZ, [RZ] ;  /* 0x00000000fffff984 */ /* 0x000fe20000000800 */
[----:B------:R1:W-:Y:S03]  /*10260*/  @!P3 LDGSTS.E.BYPASS.LTC128B.128 [R234+0x8800], desc[UR12][R142.64+0x80] ;  /* 0x088000808eeabfae */ /* 0x0003e6000b901d4c */
        /* <DEDUP_REMOVED lines=37> */
[C-C-:B------:R-:W-:Y:S01]  /*104c0*/  @!P4 LEA.HI.X R163, R137.reuse, R243, R2.reuse, 0x1, P6 ;  /* 0x000000f389a3c211 */ /* 0x140fe200030f0c02 */
[----:B------:R1:W-:Y:S01]  /*104d0*/  @P4 STS.128 [R234+0x6000], RZ ;  /* 0x006000ffea004388 */ /* 0x0003e20000000c00 */
[----:B------:R-:W-:Y:S02]  /*104e0*/  IADD3 R135, P1, R230, R137, RZ ;  /* 0x00000089e6877210 */ /* 0x000fe40007f3e0ff */
[-CC-:B------:R-:W-:Y:S01]  /*104f0*/  @!P3 LEA.HI.X R137, R137, R243.reuse, R2.reuse, 0x1, P2 ;  /* 0x000000f38989b211 */ /* 0x180fe200010f0c02 */
[----:B------:R-:W-:Y:S01]  /*10500*/  @!PT LDS RZ, [RZ] ;  /* 0x00000000fffff984 */ /* 0x000fe20000000800 */
[----:B------:R-:W-:Y:S01]  /*10510*/  @!PT LDS RZ, [RZ] ;  /* 0x00000000fffff984 */ /* 0x000fe20000000800 */
[----:B------:R-:W-:Y:S01]  /*10520*/  @!PT LDS RZ, [RZ] ;  /* 0x00000000fffff984 */ /* 0x000fe20000000800 */
[----:B------:R1:W-:Y:S01]  /*10530*/  @!P4 LDGSTS.E.BYPASS.LTC128B.128 [R234+0x6000], desc[UR12][R154.64] ;  /* 0x060000009aeacfae */ /* 0x0003e2000b901d4c */
[-C--:B------:R-:W-:Y:S01]  /*10540*/  @!P4 LEA R160, P5, R135, R244.reuse, 0x1 ;  /* 0x000000f487a0c211 */ /* 0x080fe200078a08ff */
        /* <DEDUP_REMOVED lines=42> */
.L_x_1562:
        /* <DEDUP_REMOVED lines=75> */
[----:B-1----:R-:W-:Y:S02]  /*10ca0*/  FMNMX.FTZ R0, R135, R0, !PT ;  /* 0x0000000087007209 */ /* 0x002fe40007810000 */
[----:B--2---:R-:W-:Y:S03]  /*10cb0*/  FMNMX.FTZ R2, R141, R2, !PT ;  /* 0x000000028d027209 */ /* 0x004fe60007810000 */
[C---:B------:R-:W-:Y:S01]  /*10cc0*/  FADD.FTZ R3, -R0.reuse, R3 ;  /* 0x0000000300037221 */ /* 0x040fe20000010100 */
[----:B------:R-:W-:Y:S01]  /*10cd0*/  FMUL.FTZ R135, R0, UR4 ;  /* 0x0000000400877c20 */ /* 0x000fe20008410000 */
[----:B------:R-:W1:Y:S01]  /*10ce0*/  LDSM.16.MT88.4 R140, [R218+0xc000] ;  /* 0x00c00000da8c783b */ /* 0x000e620000004200 */
[C---:B------:R-:W-:Y:S01]  /*10cf0*/  FSETP.NEU.FTZ.AND P1, PT, R2.reuse, -INF , PT ;  /* 0xff8000000200780b */ /* 0x040fe20003f3d000 */
[----:B------:R-:W-:Y:S01]  /*10d00*/  FMUL.FTZ R134, R3, UR4 ;  /* 0x0000000403867c20 */ /* 0x000fe20008410000 */
[C---:B------:R-:W-:Y:S01]  /*10d10*/  FMUL.FTZ R152, R2.reuse, UR4 ;  /* 0x0000000402987c20 */ /* 0x040fe20008410000 */
[----:B------:R-:W-:Y:S02]  /*10d20*/  FADD.FTZ R132, -R2, R133 ;  /* 0x0000008502847221 */ /* 0x000fe40000010100 */
[----:B------:R2:W3:Y:S02]  /*10d30*/  MUFU.EX2 R3, R134 ;  /* 0x0000008600037308 */ /* 0x0004e40000000800 */
[----:B------:R-:W-:Y:S01]  /*10d40*/  FSEL R152, R152, RZ, P1 ;  /* 0x000000ff98987208 */ /* 0x000fe20000800000 */
[----:B------:R-:W-:Y:S01]  /*10d50*/  FMUL.FTZ R133, R132, UR4 ;  /* 0x0000000484857c20 */ /* 0x000fe20008410000 */
[----:B------:R-:W-:Y:S03]  /*10d60*/  FSETP.NEU.FTZ.AND P1, PT, R0, -INF , PT ;  /* 0xff8000000000780b */ /* 0x000fe60003f3d000 */
[--C-:B------:R-:W-:Y:S01]  /*10d70*/  FFMA.FTZ R153, R5, UR4, -R152.reuse ;  /* 0x0000000405997c23 */ /* 0x100fe20008010898 */
[----:B------:R-:W-:Y:S01]  /*10d80*/  FSEL R135, R135, RZ, P1 ;  /* 0x000000ff87877208 */ /* 0x000fe20000800000 */
[--C-:B------:R-:W-:Y:S01]  /*10d90*/  FFMA.FTZ R155, R4, UR4, -R152.reuse ;  /* 0x00000004049b7c23 */ /* 0x100fe20008010898 */
[--C-:B------:R-:W-:Y:S01]  /*10da0*/  FFMA.FTZ R5, R9, UR4, -R152.reuse ;  /* 0x0000000409057c23 */ /* 0x100fe20008010898 */
[----:B------:R-:W4:Y:S01]  /*10db0*/  MUFU.EX2 R132, R133 ;  /* 0x0000008500847308 */ /* 0x000f220000000800 */
[--C-:B------:R-:W-:Y:S01]  /*10dc0*/  FFMA.FTZ R166, R20, UR4, -R152.reuse ;  /* 0x0000000414a67c23 */ /* 0x100fe20008010898 */
[--C-:B------:R-:W-:Y:S01]  /*10dd0*/  FFMA.FTZ R156, R6, UR4, -R135.reuse ;  /* 0x00000004069c7c23 */ /* 0x100fe20008010887 */
[--C-:B------:R-:W-:Y:S01]  /*10de0*/  FFMA.FTZ R154, R7, UR4, -R135.reuse ;  /* 0x00000004079a7c23 */ /* 0x100fe20008010887 */
[--C-:B------:R-:W-:Y:S01]  /*10df0*/  FFMA.FTZ R6, R10, UR4, -R135.reuse ;  /* 0x000000040a067c23 */ /* 0x100fe20008010887 */
[--C-:B------:R-:W-:Y:S01]  /*10e00*/  FFMA.FTZ R7, R11, UR4, -R135.reuse ;  /* 0x000000040b077c23 */ /* 0x100fe20008010887 */
[--C-:B--2---:R-:W-:Y:S01]  /*10e10*/  FFMA.FTZ R134, R8, UR4, -R152.reuse ;  /* 0x0000000408867c23 */ /* 0x104fe20008010898 */
[C---:B---3--:R-:W-:Y:S03]  /*10e20*/  FMUL.FTZ R10, R3.reuse, R130 ;  /* 0x00000082030a7220 */ /* 0x048fe60000410000 */
        /* <DEDUP_REMOVED lines=9> */
[C---:B----4-:R-:W-:Y:S01]  /*10ec0*/  FMUL.FTZ R8, R132.reuse, R128 ;  /* 0x0000008084087220 */ /* 0x050fe20000410000 */
        /* <DEDUP_REMOVED lines=10> */
[C---:B------:R-:W-:Y:S01]  /*10f70*/  FMUL.FTZ R82, R3.reuse, R82 ;  /* 0x0000005203527220 */ /* 0x040fe20000410000 */
[----:B------:R-:W-:Y:S01]  /*10f80*/  FMUL.FTZ R83, R3, R83 ;  /* 0x0000005303537220 */ /* 0x000fe20000410000 */
[C---:B------:R-:W-:Y:S01]  /*10f90*/  FMUL.FTZ R84, R132.reuse, R84 ;  /* 0x0000005484547220 */ /* 0x040fe20000410000 */
[C---:B------:R-:W-:Y:S03]  /*10fa0*/  FMUL.FTZ R85, R132.reuse, R85 ;  /* 0x0000005584557220 */ /* 0x040fe60000410000 */
[----:B------:R-:W3:Y:S01]  /*10fb0*/  MUFU.EX2 R154, R154 ;  /* 0x0000009a009a7308 */ /* 0x000ee20000000800 */
[----:B--2---:R-:W-:Y:S01]  /*10fc0*/  F2FP.F16.F32.PACK_AB R128, R153, R155 ;  /* 0x0000009b9980723e */ /* 0x004fe200000000ff */
[C---:B------:R-:W-:Y:S01]  /*10fd0*/  FMUL.FTZ R86, R3.reuse, R86 ;  /* 0x0000005603567220 */ /* 0x040fe20000410000 */
[C---:B------:R-:W-:Y:S01]  /*10fe0*/  FMUL.FTZ R87, R3.reuse, R87 ;  /* 0x0000005703577220 */ /* 0x040fe20000410000 */
[C---:B------:R-:W-:Y:S01]  /*10ff0*/  FMUL.FTZ R88, R132.reuse, R88 ;  /* 0x0000005884587220 */ /* 0x040fe20000410000 */
[----:B------:R-:W-:Y:S01]  /*11000*/  FMUL.FTZ R89, R132, R89 ;  /* 0x0000005984597220 */ /* 0x000fe20000410000 */
[C---:B------:R-:W-:Y:S01]  /*11010*/  FMUL.FTZ R90, R3.reuse, R90 ;  /* 0x0000005a035a7220 */ /* 0x040fe20000410000 */
[----:B------:R-:W-:Y:S03]  /*11020*/  FMUL.FTZ R91, R3, R91 ;  /* 0x0000005b035b7220 */ /* 0x000fe60000410000 */
[----:B------:R-:W-:Y:S01]  /*11030*/  MUFU.EX2 R134, R134 ;  /* 0x0000008600867308 */ /* 0x000fe20000000800 */
[--C-:B------:R-:W-:Y:S01]  /*11040*/  FFMA.FTZ R165, R21, UR4, -R152.reuse ;  /* 0x0000000415a57c23 */ /* 0x100fe20008010898 */
[--C-:B------:R-:W-:Y:S01]  /*11050*/  FFMA.FTZ R168, R22, UR4, -R135.reuse ;  /* 0x0000000416a87c23 */ /* 0x100fe20008010887 */
[--C-:B------:R-:W-:Y:S01]  /*11060*/  FFMA.FTZ R167, R23, UR4, -R135.reuse ;  /* 0x0000000417a77c23 */ /* 0x100fe20008010887 */
[--C-:B------:R-:W-:Y:S01]  /*11070*/  FFMA.FTZ R170, R29, UR4, -R152.reuse ;  /* 0x000000041daa7c23 */ /* 0x100fe20008010898 */
[----:B------:R-:W-:Y:S01]  /*11080*/  LDSM.16.MT88.4 R20, [R216+0x10800] ;  /* 0x01080000d814783b */ /* 0x000fe20000004200 */
[--C-:B------:R-:W-:Y:S01]  /*11090*/  FFMA.FTZ R171, R30, UR4, -R135.reuse ;  /* 0x000000041eab7c23 */ /* 0x100fe20008010887 */
[--C-:B------:R-:W-:Y:S03]  /*110a0*/  FFMA.FTZ R172, R34, UR4, -R135.reuse ;  /* 0x0000000422ac7c23 */ /* 0x100fe60008010887 */
[----:B------:R-:W2:Y:S01]  /*110b0*/  MUFU.EX2 R5, R5 ;  /* 0x0000000500057308 */ /* 0x000ea20000000800 */
[----:B---3--:R-:W-:Y:S01]  /*110c0*/  F2FP.F16.F32.PACK_AB R129, R154, R156 ;  /* 0x0000009c9a81723e */ /* 0x008fe200000000ff */
[--C-:B------:R-:W-:Y:S01]  /*110d0*/  FFMA.FTZ R173, R48, UR4, -R152.reuse ;  /* 0x0000000430ad7c23 */ /* 0x100fe20008010898 */
[--C-:B------:R-:W-:Y:S01]  /*110e0*/  FFMA.FTZ R174, R49, UR4, -R152.reuse ;  /* 0x0000000431ae7c23 */ /* 0x100fe20008010898 */
[--C-:B------:R-:W-:Y:S01]  /*110f0*/  FFMA.FTZ R175, R50, UR4, -R135.reuse ;  /* 0x0000000432af7c23 */ /* 0x100fe20008010887 */
[--C-:B------:R-:W-:Y:S01]  /*11100*/  FFMA.FTZ R176, R51, UR4, -R135.reuse ;  /* 0x0000000433b07c23 */ /* 0x100fe20008010887 */
        /* <DEDUP_REMOVED lines=10> */
[----:B------:R-:W3:Y:S01]  /*111b0*/  MUFU.EX2 R7, R7 ;  /* 0x0000000700077308 */ /* 0x000ee20000000800 */
[----:B--2---:R-:W-:Y:S01]  /*111c0*/  F2FP.F16.F32.PACK_AB R130, R5, R134 ;  /* 0x000000860582723e */ /* 0x004fe200000000ff */
[C---:B------:R-:W-:Y:S01]  /*111d0*/  FMUL.FTZ R100, R132.reuse, R100 ;  /* 0x0000006484647220 */ /* 0x040fe20000410000 */
[----:B------:R-:W-:Y:S01]  /*111e0*/  FMUL.FTZ R101, R132, R101 ;  /* 0x0000006584657220 */ /* 0x000fe20000410000 */
[C---:B------:R-:W-:Y:S01]  /*111f0*/  FMUL.FTZ R102, R3.reuse, R102 ;  /* 0x0000006603667220 */ /* 0x040fe20000410000 */
[----:B------:R-:W-:Y:S01]  /*11200*/  FMUL.FTZ R103, R3, R103 ;  /* 0x0000006703677220 */ /* 0x000fe20000410000 */
[--C-:B------:R-:W-:Y:S01]  /*11210*/  FFMA.FTZ R157, R12, UR4, -R152.reuse ;  /* 0x000000040c9d7c23 */ /* 0x100fe20008010898 */
[C---:B------:R-:W-:Y:S01]  /*11220*/  FMUL.FTZ R12, R132.reuse, R124 ;  /* 0x0000007c840c7220 */ /* 0x040fe20000410000 */
[--C-:B------:R-:W-:Y:S01]  /*11230*/  FFMA.FTZ R158, R13, UR4, -R152.reuse ;  /* 0x000000040d9e7c23 */ /* 0x100fe20008010898 */
[----:B------:R-:W-:Y:S01]  /*11240*/  FMUL.FTZ R13, R132, R125 ;  /* 0x0000007d840d7220 */ /* 0x000fe20000410000 */
[--C-:B------:R-:W-:Y:S01]  /*11250*/  FFMA.FTZ R159, R14, UR4, -R135.reuse ;  /* 0x000000040e9f7c23 */ /* 0x100fe20008010887 */
[----:B------:R-:W-:Y:S01]  /*11260*/  FMUL.FTZ R14, R3, R126 ;  /* 0x0000007e030e7220 */ /* 0x000fe20000410000 */
[--C-:B------:R-:W-:Y:S01]  /*11270*/  FFMA.FTZ R160, R15, UR4, -R135.reuse ;  /* 0x000000040fa07c23 */ /* 0x100fe20008010887 */
[----:B------:R-:W-:Y:S01]  /*11280*/  FMUL.FTZ R15, R3, R127 ;  /* 0x0000007f030f7220 */ /* 0x000fe20000410000 */
[C---:B------:R-:W-:Y:S01]  /*11290*/  FMUL.FTZ R104, R132.reuse, R104 ;  /* 0x0000006884687220 */ /* 0x040fe20000410000 */
[----:B------:R-:W-:Y:S01]  /*112a0*/  LDSM.16.MT88.4 R124, [R220+0xc800] ;  /* 0x00c80000dc7c783b */ /* 0x000fe20000004200 */
[C---:B------:R-:W-:Y:S01]  /*112b0*/  FMUL.FTZ R105, R132.reuse, R105 ;  /* 0x0000006984697220 */ /* 0x040fe20000410000 */
[----:B---3--:R-:W-:Y:S01]  /*112c0*/  F2FP.F16.F32.PACK_AB R131, R7, R6 ;  /* 0x000000060783723e */ /* 0x008fe200000000ff */
[C---:B------:R-:W-:Y:S01]  /*112d0*/  FMUL.FTZ R106, R3.reuse, R106 ;  /* 0x0000006a036a7220 */ /* 0x040fe20000410000 */
[C---:B------:R-:W-:Y:S01]  /*112e0*/  FMUL.FTZ R107, R3.reuse, R107 ;  /* 0x0000006b036b7220 */ /* 0x040fe20000410000 */
[C---:B------:R-:W-:Y:S01]  /*112f0*/  FMUL.FTZ R108, R132.reuse, R108 ;  /* 0x0000006c846c7220 */ /* 0x040fe20000410000 */
[C---:B------:R-:W-:Y:S01]  /*11300*/  FMUL.FTZ R109, R132.reuse, R109 ;  /* 0x0000006d846d7220 */ /* 0x040fe20000410000 */
[C---:B------:R-:W-:Y:S01]  /*11310*/  FMUL.FTZ R110, R3.reuse, R110 ;  /* 0x0000006e036e7220 */ /* 0x040fe20000410000 */
[----:B------:R-:W-:Y:S01]  /*11320*/  FMUL.FTZ R111, R3, R111 ;  /* 0x0000006f036f7220 */ /* 0x000fe20000410000 */
[C---:B------:R-:W-:Y:S01]  /*11330*/  HMMA.16816.F32 R8, R128.reuse, R136, R8 ;  /* 0x000000888008723c */ /* 0x040fe20000001808 */
[----:B------:R-:W-:Y:S04]  /*11340*/  MUFU.EX2 R157, R157 ;  /* 0x0000009d009d7308 */ /* 0x000fe80000000800 */
[C---:B------:R-:W-:Y:S01]  /*11350*/  FMUL.FTZ R112, R132.reuse, R112 ;  /* 0x0000007084707220 */ /* 0x040fe20000410000 */
[C---:B------:R-:W-:Y:S01]  /*11360*/  HMMA.16816.F32 R68, R128.reuse, R138, R68 ;  /* 0x0000008a8044723c */ /* 0x040fe20000001844 */
[----:B------:R-:W2:Y:S04]  /*11370*/  LDSM.16.MT88.4 R136, [R220+0x10000] ;  /* 0x01000000dc88783b */ /* 0x000ea80000004200 */
[----:B------:R-:W-:Y:S01]  /*11380*/  MUFU.EX2 R158, R158 ;  /* 0x0000009e009e7308 */ /* 0x000fe20000000800 */
[----:B------:R-:W-:Y:S01]  /*11390*/  ISETP.GT.AND P1, PT, R233, R228, PT ;  /* 0x000000e4e900720c */ /* 0x000fe20003f24270 */
[C---:B------:R-:W-:Y:S01]  /*113a0*/  FMUL.FTZ R113, R132.reuse, R113 ;  /* 0x0000007184717220 */ /* 0x040fe20000410000 */
[C---:B-1----:R-:W-:Y:S07]  /*113b0*/  HMMA.16816.F32 R72, R128.reuse, R140, R72 ;  /* 0x0000008c8048723c */ /* 0x042fee0000001848 */
[----:B------:R-:W-:Y:S01]  /*113c0*/  MUFU.EX2 R159, R159 ;  /* 0x0000009f009f7308 */ /* 0x000fe20000000800 */
[C---:B------:R-:W-:Y:S01]  /*113d0*/  HMMA.16816.F32 R76, R128.reuse, R142, R76 ;  /* 0x0000008e804c723c */ /* 0x040fe2000000184c */
[----:B------:R-:W1:Y:S02]  /*113e0*/  LDSM.16.MT88.4 R140, [R218+0x10000] ;  /* 0x01000000da8c783b */ /* 0x000e640000004200 */
[C---:B------:R-:W-:Y:S03]  /*113f0*/  FMUL.FTZ R114, R3.reuse, R114 ;  /* 0x0000007203727220 */ /* 0x040fe60000410000 */
[C---:B------:R-:W-:Y:S03]  /*11400*/  HMMA.16816.F32 R80, R128.reuse, R144, R80 ;  /* 0x000000908050723c */ /* 0x040fe60000001850 */
[----:B------:R-:W-:Y:S02]  /*11410*/  MUFU.EX2 R160, R160 ;  /* 0x000000a000a07308 */ /* 0x000fe40000000800 */
[C---:B------:R-:W-:Y:S01]  /*11420*/  FMUL.FTZ R115, R3.reuse, R115 ;  /* 0x0000007303737220 */ /* 0x040fe20000410000 */
[C---:B------:R-:W-:Y:S01]  /*11430*/  HMMA.16816.F32 R84, R128.reuse, R146, R84 ;  /* 0x000000928054723c */ /* 0x040fe20000001854 */
[----:B------:R-:W3:Y:S06]  /*11440*/  LDSM.16.MT88.4 R144, [R217+0x10000] ;  /* 0x01000000d990783b */ /* 0x000eec0000004200 */
[----:B------:R-:W-:Y:S01]  /*11450*/  MUFU.EX2 R166, R166 ;  /* 0x000000a600a67308 */ /* 0x000fe20000000800 */
[C---:B------:R-:W-:Y:S01]  /*11460*/  FMUL.FTZ R116, R132.reuse, R116 ;  /* 0x0000007484747220 */ /* 0x040fe20000410000 */
[C---:B------:R-:W-:Y:S03]  /*11470*/  HMMA.16816.F32 R88, R128.reuse, R148, R88 ;  /* 0x000000948058723c */ /* 0x040fe60000001858 */
[----:B------:R-:W-:Y:S03]  /*11480*/  FMUL.FTZ R117, R132, R117 ;  /* 0x0000007584757220 */ /* 0x000fe60000410000 */
[C---:B------:R-:W-:Y:S01]  /*11490*/  HMMA.16816.F32 R92, R128.reuse, R150, R92 ;  /* 0x00000096805c723c */ /* 0x040fe2000000185c */
[----:B------:R-:W-:Y:S01]  /*114a0*/  LDSM.16.MT88.4 R148, [R216+0xc800] ;  /* 0x00c80000d894783b */ /* 0x000fe20000004200 */
[----:B------:R-:W4:Y:S03]  /*114b0*/  MUFU.EX2 R165, R165 ;  /* 0x000000a500a57308 */ /* 0x000f260000000800 */
[C---:B------:R-:W-:Y:S01]  /*114c0*/  FMUL.FTZ R118, R3.reuse, R118 ;  /* 0x0000007603767220 */ /* 0x040fe20000410000 */
[C---:B--2---:R-:W-:Y:S06]  /*114d0*/  HMMA.16816.F32 R96, R128.reuse, R136, R96 ;  /* 0x000000888060723c */ /* 0x044fec0000001860 */
[----:B------:R-:W-:Y:S01]  /*114e0*/  MUFU.EX2 R168, R168 ;  /* 0x000000a800a87308 */ /* 0x000fe20000000800 */
[----:B------:R-:W-:Y:S01]  /*114f0*/  FMUL.FTZ R119, R3, R119 ;  /* 0x0000007703777220 */ /* 0x000fe20000410000 */
[C---:B------:R-:W-:Y:S01]  /*11500*/  HMMA.16816.F32 R100, R128.reuse, R138, R100 ;  /* 0x0000008a8064723c */ /* 0x040fe20000001864 */
[----:B------:R-:W2:Y:S02]  /*11510*/  LDSM.16.MT88.4 R136, [R216+0x10000] ;  /* 0x01000000d888783b */ /* 0x000ea40000004200 */
[--C-:B------:R-:W-:Y:S03]  /*11520*/  FFMA.FTZ R169, R24, UR4, -R152.reuse ;  /* 0x0000000418a97c23 */ /* 0x100fe60008010898 */
[C---:B-1----:R-:W-:Y:S02]  /*11530*/  HMMA.16816.F32 R12, R128.reuse, R140, R12 ;  /* 0x0000008c800c723c */ /* 0x042fe4000000180c */
[----:B------:R-:W-:Y:S03]  /*11540*/  MUFU.EX2 R167, R167 ;  /* 0x000000a700a77308 */ /* 0x000fe60000000800 */
[----:B----4-:R-:W-:Y:S01]  /*11550*/  F2FP.F16.F32.PACK_AB R24, R165, R166 ;  /* 0x000000a6a518723e */ /* 0x010fe200000000ff */
[C---:B------:R-:W-:Y:S01]  /*11560*/  HMMA.16816.F32 R104, R128.reuse, R142, R104 ;  /* 0x0000008e8068723c */ /* 0x040fe20000001868 */
[----:B------:R-:W1:Y:S05]  /*11570*/  LDSM.16.MT88.4 R140, [R218+0xc800] ;  /* 0x00c80000da8c783b */ /* 0x000e6a0000004200 */
[----:B------:R-:W-:Y:S01]  /*11580*/  MUFU.EX2 R169, R169 ;  /* 0x000000a900a97308 */ /* 0x000fe20000000800 */
[--C-:B------:R-:W-:Y:S01]  /*11590*/  FFMA.FTZ R162, R16, UR4, -R152.reuse ;  /* 0x0000000410a27c23 */ /* 0x100fe20008010898 */
[C---:B---3--:R-:W-:Y:S03]  /*115a0*/  HMMA.16816.F32 R108, R128.reuse, R144, R108 ;  /* 0x00000090806c723c */ /* 0x048fe6000000186c */
[----:B------:R-:W-:Y:S01]  /*115b0*/  FFMA.FTZ R161, R17, UR4, -R152 ;  /* 0x0000000411a17c23 */ /* 0x000fe20008010898 */
[--C-:B------:R-:W-:Y:S01]  /*115c0*/  FFMA.FTZ R163, R18, UR4, -R135.reuse ;  /* 0x0000000412a37c23 */ /* 0x100fe20008010887 */
[--C-:B------:R-:W-:Y:S01]  /*115d0*/  FFMA.FTZ R164, R19, UR4, -R135.reuse ;  /* 0x0000000413a47c23 */ /* 0x100fe20008010887 */
[C---:B------:R-:W-:Y:S02]  /*115e0*/  FMUL.FTZ R16, R132.reuse, R120 ;  /* 0x0000007884107220 */ /* 0x040fe40000410000 */
[----:B------:R-:W-:Y:S03]  /*115f0*/  MUFU.EX2 R162, R162 ;  /* 0x000000a200a27308 */ /* 0x000fe60000000800 */
[----:B------:R-:W-:Y:S01]  /*11600*/  FMUL.FTZ R17, R132, R121 ;  /* 0x0000007984117220 */ /* 0x000fe20000410000 */
[C---:B------:R-:W-:Y:S01]  /*11610*/  FMUL.FTZ R18, R3.reuse, R122 ;  /* 0x0000007a03127220 */ /* 0x040fe20000410000 */
[C---:B------:R-:W-:Y:S01]  /*11620*/  FMUL.FTZ R19, R3.reuse, R123 ;  /* 0x0000007b03137220 */ /* 0x040fe20000410000 */
[----:B------:R-:W-:Y:S01]  /*11630*/  F2FP.F16.F32.PACK_AB R120, R158, R157 ;  /* 0x0000009d9e78723e */ /* 0x000fe200000000ff */
[----:B------:R-:W-:Y:S01]  /*11640*/  FFMA.FTZ R156, R3, R246, R156 ;  /* 0x000000f6039c7223 */ /* 0x000fe2000001009c */
[----:B------:R-:W-:Y:S02]  /*11650*/  F2FP.F16.F32.PACK_AB R121, R160, R159 ;  /* 0x0000009fa079723e */ /* 0x000fe400000000ff */
[----:B------:R-:W3:Y:S01]  /*11660*/  MUFU.EX2 R161, R161 ;  /* 0x000000a100a17308 */ /* 0x000ee20000000800 */
[--C-:B------:R-:W-:Y:S01]  /*11670*/  FFMA.FTZ R52, R52, UR4, -R152.reuse ;  /* 0x0000000434347c23 */ /* 0x100fe20008010898 */
[--C-:B------:R-:W-:Y:S01]  /*11680*/  FFMA.FTZ R53, R53, UR4, -R152.reuse ;  /* 0x0000000435357c23 */ /* 0x100fe20008010898 */
[C---:B------:R-:W-:Y:S01]  /*11690*/  HMMA.16816.F32 R16, R128.reuse, R146, R16 ;  /* 0x000000928010723c */ /* 0x040fe20000001810 */
[----:B------:R-:W4:Y:S02]  /*116a0*/  LDSM.16.MT88.4 R144, [R217+0xc800] ;  /* 0x00c80000d990783b */ /* 0x000f240000004200 */
[--C-:B------:R-:W-:Y:S01]  /*116b0*/  FFMA.FTZ R54, R54, UR4, -R135.reuse ;  /* 0x0000000436367c23 */ /* 0x100fe20008010887 */
[--C-:B------:R-:W-:Y:S03]  /*116c0*/  FFMA.FTZ R55, R55, UR4, -R135.reuse ;  /* 0x0000000437377c23 */ /* 0x100fe60008010887 */
[----:B------:R-:W-:Y:S01]  /*116d0*/  MUFU.EX2 R163, R163 ;  /* 0x000000a300a37308 */ /* 0x000fe20000000800 */
[C---:B--2---:R-:W-:Y:S03]  /*116e0*/  HMMA.16816.F32 R112, R128.reuse, R136, R112 ;  /* 0x000000888070723c */ /* 0x044fe60000001870 */
[--C-:B------:R-:W-:Y:S03]  /*116f0*/  FFMA.FTZ R56, R56, UR4, -R152.reuse ;  /* 0x0000000438387c23 */ /* 0x100fe60008010898 */
[----:B------:R-:W-:Y:S03]  /*11700*/  HMMA.16816.F32 R116, R128, R138, R116 ;  /* 0x0000008a8074723c */ /* 0x000fe60000001874 */
[----:B------:R-:W2:Y:S01]  /*11710*/  MUFU.EX2 R164, R164 ;  /* 0x000000a400a47308 */ /* 0x000ea20000000800 */
[----:B------:R-:W-:Y:S01]  /*11720*/  LDSM.16.MT88.4 R128, [R218+0x10800] ;  /* 0x01080000da80783b */ /* 0x000fe20000004200 */
[----:B---3--:R-:W-:Y:S01]  /*11730*/  F2FP.F16.F32.PACK_AB R122, R161, R162 ;  /* 0x000000a2a17a723e */ /* 0x008fe200000000ff */
[--C-:B------:R-:W-:Y:S01]  /*11740*/  FFMA.FTZ R57, R57, UR4, -R152.reuse ;  /* 0x0000000439397c23 */ /* 0x100fe20008010898 */
[--C-:B------:R-:W-:Y:S01]  /*11750*/  FFMA.FTZ R58, R58, UR4, -R135.reuse ;  /* 0x000000043a3a7c23 */ /* 0x100fe20008010887 */
[----:B------:R-:W-:Y:S05]  /*11760*/  FFMA.FTZ R59, R59, UR4, -R135 ;  /* 0x000000043b3b7c23 */ /* 0x000fea0008010887 */
[----:B------:R-:W-:Y:S01]  /*11770*/  MUFU.EX2 R173, R173 ;  /* 0x000000ad00ad7308 */ /* 0x000fe20000000800 */
[----:B------:R-:W-:Y:S01]  /*11780*/  LDSM.16.MT88.4 R136, [R217+0x10800] ;  /* 0x01080000d988783b */ /* 0x000fe20000004200 */
[----:B------:R-:W-:Y:S01]  /*11790*/  FFMA.FTZ R155, R132, R245, R155 ;  /* 0x000000f5849b7223 */ /* 0x000fe2000001009b */
[--C-:B------:R-:W-:Y:S01]  /*117a0*/  FFMA.FTZ R60, R60, UR4, -R152.reuse ;  /* 0x000000043c3c7c23 */ /* 0x100fe20008010898 */
[--C-:B------:R-:W-:Y:S01]  /*117b0*/  FFMA.FTZ R61, R61, UR4, -R152.reuse ;  /* 0x000000043d3d7c23 */ /* 0x100fe20008010898 */
[--C-:B------:R-:W-:Y:S01]  /*117c0*/  FFMA.FTZ R62, R62, UR4, -R135.reuse ;  /* 0x000000043e3e7c23 */ /* 0x100fe20008010887 */
[--C-:B------:R-:W-:Y:S01]  /*117d0*/  FFMA.FTZ R63, R63, UR4, -R135.reuse ;  /* 0x000000043f3f7c23 */ /* 0x100fe20008010887 */
[----:B------:R-:W-:Y:S03]  /*117e0*/  FFMA.FTZ R64, R64, UR4, -R152 ;  /* 0x0000000440407c23 */ /* 0x000fe60008010898 */
[----:B------:R-:W-:Y:S01]  /*117f0*/  MUFU.EX2 R174, R174 ;  /* 0x000000ae00ae7308 */ /* 0x000fe20000000800 */
[----:B--2---:R-:W-:Y:S01]  /*11800*/  F2FP.F16.F32.PACK_AB R123, R164, R163 ;  /* 0x000000a3a47b723e */ /* 0x004fe200000000ff */
[----:B------:R-:W-:Y:S01]  /*11810*/  FFMA.FTZ R66, R66, UR4, -R135 ;  /* 0x0000000442427c23 */ /* 0x000fe20008010887 */
[----:B------:R-:W-:Y:S01]  /*11820*/  FADD.FTZ R155, R153, R155 ;  /* 0x0000009b999b7221 */ /* 0x000fe20000010000 */
[----:B------:R-:W-:Y:S03]  /*11830*/  MOV R133, R2 ;  /* 0x0000000200857202 */ /* 0x000fe60000000f00 */
[----:B------:R-:W-:Y:S01]  /*11840*/  FADD.FTZ R134, R134, R155 ;  /* 0x0000009b86867221 */ /* 0x000fe20000010000 */
[C---:B------:R-:W-:Y:S02]  /*11850*/  HMMA.16816.F32 R8, R120.reuse, R124, R8 ;  /* 0x0000007c7808723c */ /* 0x040fe40000001808 */
[----:B------:R-:W-:Y:S03]  /*11860*/  MUFU.EX2 R175, R175 ;  /* 0x000000af00af7308 */ /* 0x000fe60000000800 */
[----:B------:R-:W-:Y:S01]  /*11870*/  FADD.FTZ R134, R5, R134 ;  /* 0x0000008605867221 */ /* 0x000fe20000010000 */
[C---:B------:R-:W-:Y:S01]  /*11880*/  HMMA.16816.F32 R68, R120.reuse, R126, R68 ;  /* 0x0000007e7844723c */ /* 0x040fe20000001844 */
[----:B------:R-:W2:Y:S05]  /*11890*/  LDSM.16.MT88.4 R124, [R220+0x10800] ;  /* 0x01080000dc7c783b */ /* 0x000eaa0000004200 */
[----:B------:R-:W-:Y:S01]  /*118a0*/  MUFU.EX2 R176, R176 ;  /* 0x000000b000b07308 */ /* 0x000fe20000000800 */
[----:B------:R-:W-:Y:S01]  /*118b0*/  FADD.FTZ R5, R157, R134 ;  /* 0x000000869d057221 */ /* 0x000fe20000010000 */
[C---:B-1----:R-:W-:Y:S08]  /*118c0*/  HMMA.16816.F32 R72, R120.reuse, R140, R72 ;  /* 0x0000008c7848723c */ /* 0x042ff00000001848 */
[----:B------:R-:W-:Y:S01]  /*118d0*/  MUFU.EX2 R52, R52 ;  /* 0x0000003400347308 */ /* 0x000fe20000000800 */
[C---:B------:R-:W-:Y:S01]  /*118e0*/  HMMA.16816.F32 R76, R120.reuse, R142, R76 ;  /* 0x0000008e784c723c */ /* 0x040fe2000000184c */
[----:B------:R-:W1:Y:S02]  /*118f0*/  LDSM.16.MT88.4 R140, [R220+0xd000] ;  /* 0x00d00000dc8c783b */ /* 0x000e640000004200 */
[----:B------:R-:W-:Y:S03]  /*11900*/  FADD.FTZ R5, R158, R5 ;  /* 0x000000059e057221 */ /* 0x000fe60000010000 */
[C---:B----4-:R-:W-:Y:S03]  /*11910*/  HMMA.16816.F32 R80, R120.reuse, R144, R80 ;  /* 0x000000907850723c */ /* 0x050fe60000001850 */
[----:B------:R-:W-:Y:S02]  /*11920*/  MUFU.EX2 R53, R53 ;  /* 0x0000003500357308 */ /* 0x000fe40000000800 */
[----:B------:R-:W-:Y:S01]  /*11930*/  FADD.FTZ R162, R162, R5 ;  /* 0x00000005a2a27221 */ /* 0x000fe20000010000 */
[C---:B------:R-:W-:Y:S01]  /*11940*/  HMMA.16816.F32 R84, R120.reuse, R146, R84 ;  /* 0x000000927854723c */ /* 0x040fe20000001854 */
[----:B------:R-:W3:Y:S06]  /*11950*/  LDSM.16.MT88.4 R144, [R218+0xd000] ;  /* 0x00d00000da90783b */ /* 0x000eec0000004200 */
[----:B------:R-:W-:Y:S01]  /*11960*/  MUFU.EX2 R54, R54 ;  /* 0x0000003600367308 */ /* 0x000fe20000000800 */
[----:B------:R-:W-:Y:S01]  /*11970*/  FADD.FTZ R161, R161, R162 ;  /* 0x000000a2a1a17221 */ /* 0x000fe20000010000 */
[C---:B------:R-:W-:Y:S08]  /*11980*/  HMMA.16816.F32 R88, R120.reuse, R148, R88 ;  /* 0x000000947858723c */ /* 0x040ff00000001858 */
[----:B------:R-:W-:Y:S01]  /*11990*/  MUFU.EX2 R55, R55 ;  /* 0x0000003700377308 */ /* 0x000fe20000000800 */
[C---:B------:R-:W-:Y:S03]  /*119a0*/  HMMA.16816.F32 R92, R120.reuse, R150, R92 ;  /* 0x00000096785c723c */ /* 0x040fe6000000185c */
[--C-:B------:R-:W-:Y:S03]  /*119b0*/  FFMA.FTZ R148, R25, UR4, -R152.reuse ;  /* 0x0000000419947c23 */ /* 0x100fe60008010898 */
[C---:B--2---:R-:W-:Y:S03]  /*119c0*/  HMMA.16816.F32 R96, R120.reuse, R124, R96 ;  /* 0x0000007c7860723c */ /* 0x044fe60000001860 */
[----:B------:R-:W-:Y:S02]  /*119d0*/  MUFU.EX2 R56, R56 ;  /* 0x0000003800387308 */ /* 0x000fe40000000800 */
[----:B------:R-:W-:Y:S01]  /*119e0*/  F2FP.F16.F32.PACK_AB R25, R167, R168 ;  /* 0x000000a8a719723e */ /* 0x000fe200000000ff */
[C---:B------:R-:W-:Y:S01]  /*119f0*/  HMMA.16816.F32 R100, R120.reuse, R126, R100 ;  /* 0x0000007e7864723c */ /* 0x040fe20000001864 */
[----:B------:R-:W2:Y:S06]  /*11a00*/  LDSM.16.MT88.4 R124, [R217+0xd000] ;  /* 0x00d00000d97c783b */ /* 0x000eac0000004200 */
[----:B------:R-:W4:Y:S01]  /*11a10*/  MUFU.EX2 R148, R148 ;  /* 0x0000009400947308 */ /* 0x000f220000000800 */
[----:B------:R-:W-:Y:S01]  /*11a20*/  FFMA.FTZ R151, R28, UR4, -R152 ;  /* 0x000000041c977c23 */ /* 0x000fe20008010898 */
[C---:B------:R-:W-:Y:S03]  /*11a30*/  HMMA.16816.F32 R12, R120.reuse, R128, R12 ;  /* 0x00000080780c723c */ /* 0x040fe6000000180c */
[--C-:B------:R-:W-:Y:S03]  /*11a40*/  FFMA.FTZ R149, R26, UR4, -R135.reuse ;  /* 0x000000041a957c23 */ /* 0x100fe60008010887 */
[C---:B------:R-:W-:Y:S01]  /*11a50*/  HMMA.16816.F32 R104, R120.reuse, R130, R104 ;  /* 0x000000827868723c */ /* 0x040fe20000001868 */
[----:B------:R-:W-:Y:S01]  /*11a60*/  LDSM.16.MT88.4 R128, [R218+0x11000] ;  /* 0x01100000da80783b */ /* 0x000fe20000004200 */
[----:B------:R-:W-:Y:S03]  /*11a70*/  MUFU.EX2 R57, R57 ;  /* 0x0000003900397308 */ /* 0x000fe60000000800 */
[----:B------:R-:W-:Y:S01]  /*11a80*/  FFMA.FTZ R150, R27, UR4, -R135 ;  /* 0x000000041b967c23 */ /* 0x000fe20008010887 */
[C---:B------:R-:W-:Y:S06]  /*11a90*/  HMMA.16816.F32 R108, R120.reuse, R136, R108 ;  /* 0x00000088786c723c */ /* 0x040fec000000186c */
[----:B------:R-:W-:Y:S01]  /*11aa0*/  MUFU.EX2 R149, R149 ;  /* 0x0000009500957308 */ /* 0x000fe20000000800 */
[----:B----4-:R-:W-:Y:S01]  /*11ab0*/  F2FP.F16.F32.PACK_AB R26, R148, R169 ;  /* 0x000000a9941a723e */ /* 0x010fe200000000ff */
[C---:B------:R-:W-:Y:S01]  /*11ac0*/  HMMA.16816.F32 R16, R120.reuse, R138, R16 ;  /* 0x0000008a7810723c */ /* 0x040fe20000001810 */
[----:B------:R-:W-:Y:S02]  /*11ad0*/  LDSM.16.MT88.4 R136, [R217+0x11000] ;  /* 0x01100000d988783b */ /* 0x000fe40000004200 */
[----:B------:R-:W-:Y:S03]  /*11ae0*/  FADD.FTZ R166, R166, R161 ;  /* 0x000000a1a6a67221 */ /* 0x000fe60000010000 */
[C---:B------:R-:W-:Y:S02]  /*11af0*/  HMMA.16816.F32 R112, R120.reuse, R20, R112 ;  /* 0x000000147870723c */ /* 0x040fe40000001870 */
[----:B------:R-:W4:Y:S03]  /*11b00*/  MUFU.EX2 R150, R150 ;  /* 0x0000009600967308 */ /* 0x000f260000000800 */
[----:B------:R-:W-:Y:S01]  /*11b10*/  FADD.FTZ R166, R165, R166 ;  /* 0x000000a6a5a67221 */ /* 0x000fe20000010000 */
[----:B------:R-:W-:Y:S01]  /*11b20*/  HMMA.16816.F32 R116, R120, R22, R116 ;  /* 0x000000167874723c */ /* 0x000fe20000001874 */
[----:B------:R-:W5:Y:S05]  /*11b30*/  LDSM.16.MT88.4 R20, [R216+0xd000] ;  /* 0x00d00000d814783b */ /* 0x000f6a0000004200 */
[----:B------:R-:W-:Y:S01]  /*11b40*/  MUFU.EX2 R58, R58 ;  /* 0x0000003a003a7308 */ /* 0x000fe20000000800 */
[----:B------:R-:W-:Y:S02]  /*11b50*/  FADD.FTZ R169, R169, R166 ;  /* 0x000000a6a9a97221 */ /* 0x000fe40000010000 */
[----:B------:R-:W5:Y:S07]  /*11b60*/  LDSM.16.MT88.4 R120, [R220+0x11000] ;  /* 0x01100000dc78783b */ /* 0x000f6e0000004200 */
[----:B------:R-:W-:Y:S01]  /*11b70*/  MUFU.EX2 R59, R59 ;  /* 0x0000003b003b7308 */ /* 0x000fe20000000800 */
[----:B----4-:R-:W-:Y:S01]  /*11b80*/  F2FP.F16.F32.PACK_AB R27, R150, R149 ;  /* 0x00000095961b723e */ /* 0x010fe200000000ff */
[----:B------:R-:W-:Y:S06]  /*11b90*/  FADD.FTZ R148, R148, R169 ;  /* 0x000000a994947221 */ /* 0x000fec0000010000 */
[C---:B-1----:R-:W-:Y:S02]  /*11ba0*/  HMMA.16816.F32 R8, R24.reuse, R140, R8 ;  /* 0x0000008c1808723c */ /* 0x042fe40000001808 */
[----:B------:R-:W-:Y:S04]  /*11bb0*/  MUFU.EX2 R151, R151 ;  /* 0x0000009700977308 */ /* 0x000fe80000000800 */
[C---:B------:R-:W-:Y:S01]  /*11bc0*/  HMMA.16816.F32 R68, R24.reuse, R142, R68 ;  /* 0x0000008e1844723c */ /* 0x040fe20000001844 */
[----:B------:R-:W-:Y:S05]  /*11bd0*/  LDSM.16.MT88.4 R140, [R220+0xd800] ;  /* 0x00d80000dc8c783b */ /* 0x000fea0000004200 */
[----:B------:R-:W1:Y:S01]  /*11be0*/  MUFU.EX2 R170, R170 ;  /* 0x000000aa00aa7308 */ /* 0x000e620000000800 */
[C---:B---3--:R-:W-:Y:S09]  /*11bf0*/  HMMA.16816.F32 R72, R24.reuse, R144, R72 ;  /* 0x000000901848723c */ /* 0x048ff20000001848 */
[----:B------:R-:W-:Y:S01]  /*11c00*/  MUFU.EX2 R171, R171 ;  /* 0x000000ab00ab7308 */ /* 0x000fe20000000800 */
[C---:B------:R-:W-:Y:S03]  /*11c10*/  HMMA.16816.F32 R76, R24.reuse, R146, R76 ;  /* 0x00000092184c723c */ /* 0x040fe6000000184c */
[--C-:B------:R-:W-:Y:S03]  /*11c20*/  FFMA.FTZ R144, R31, UR4, -R135.reuse ;  /* 0x000000041f907c23 */ /* 0x100fe60008010887 */
[C---:B--2---:R-:W-:Y:S01]  /*11c30*/  HMMA.16816.F32 R80, R24.reuse, R124, R80 ;  /* 0x0000007c1850723c */ /* 0x044fe20000001850 */
[----:B------:R-:W2:Y:S02]  /*11c40*/  LDSM.16.MT88.4 R28, [R216+0x11000] ;  /* 0x01100000d81c783b */ /* 0x000ea40000004200 */
[----:B------:R-:W-:Y:S02]  /*11c50*/  MUFU.EX2 R172, R172 ;  /* 0x000000ac00ac7308 */ /* 0x000fe40000000800 */
[--C-:B------:R-:W-:Y:S01]  /*11c60*/  FFMA.FTZ R145, R32, UR4, -R152.reuse ;  /* 0x0000000420917c23 */ /* 0x100fe20008010898 */
[C---:B------:R-:W-:Y:S03]  /*11c70*/  HMMA.16816.F32 R84, R24.reuse, R126, R84 ;  /* 0x0000007e1854723c */ /* 0x040fe60000001854 */
[----:B------:R-:W3:Y:S04]  /*11c80*/  LDSM.16.MT88.4 R124, [R218+0xd800] ;  /* 0x00d80000da7c783b */ /* 0x000ee80000004200 */
[----:B------:R-:W4:Y:S01]  /*11c90*/  MUFU.EX2 R144, R144 ;  /* 0x0000009000907308 */ /* 0x000f220000000800 */
[----:B------:R-:W-:Y:S01]  /*11ca0*/  FFMA.FTZ R146, R33, UR4, -R152 ;  /* 0x0000000421927c23 */ /* 0x000fe20008010898 */
[C---:B-----5:R-:W-:Y:S03]  /*11cb0*/  HMMA.16816.F32 R88, R24.reuse, R20, R88 ;  /* 0x000000141858723c */ /* 0x060fe60000001858 */
[----:B------:R-:W-:Y:S03]  /*11cc0*/  FFMA.FTZ R147, R35, UR4, -R135 ;  /* 0x0000000423937c23 */ /* 0x000fe60008010887 */
[C---:B------:R-:W-:Y:S01]  /*11cd0*/  HMMA.16816.F32 R92, R24.reuse, R22, R92 ;  /* 0x00000016185c723c */ /* 0x040fe2000000185c */
[----:B------:R-:W5:Y:S01]  /*11ce0*/  LDSM.16.MT88.4 R32, [R217+0xd800] ;  /* 0x00d80000d920783b */ /* 0x000f620000004200 */
[----:B------:R-:W-:Y:S03]  /*11cf0*/  MUFU.EX2 R145, R145 ;  /* 0x0000009100917308 */ /* 0x000fe60000000800 */
[----:B-1----:R-:W-:Y:S01]  /*11d00*/  F2FP.F16.F32.PACK_AB R20, R170, R151 ;  /* 0x00000097aa14723e */ /* 0x002fe200000000ff */
[C---:B------:R-:W-:Y:S06]  /*11d10*/  HMMA.16816.F32 R96, R24.reuse, R120, R96 ;  /* 0x000000781860723c */ /* 0x040fec0000001860 */
[----:B------:R-:W1:Y:S01]  /*11d20*/  MUFU.EX2 R146, R146 ;  /* 0x0000009200927308 */ /* 0x000e620000000800 */
[----:B----4-:R-:W-:Y:S01]  /*11d30*/  F2FP.F16.F32.PACK_AB R21, R144, R171 ;  /* 0x000000ab9015723e */ /* 0x010fe200000000ff */
[C---:B------:R-:W-:Y:S01]  /*11d40*/  HMMA.16816.F32 R100, R24.reuse, R122, R100 ;  /* 0x0000007a1864723c */ /* 0x040fe20000001864 */
[----:B------:R-:W4:Y:S02]  /*11d50*/  LDSM.16.MT88.4 R120, [R216+0xd800] ;  /* 0x00d80000d878783b */ /* 0x000f240000004200 */
[----:B------:R-:W-:Y:S03]  /*11d60*/  FADD.FTZ R151, R151, R148 ;  /* 0x0000009497977221 */ /* 0x000fe60000010000 */
[C---:B------:R-:W-:Y:S02]  /*11d70*/  HMMA.16816.F32 R12, R24.reuse, R128, R12 ;  /* 0x00000080180c723c */ /* 0x040fe4000000180c */
[----:B------:R-:W3:Y:S03]  /*11d80*/  MUFU.EX2 R147, R147 ;  /* 0x0000009300937308 */ /* 0x000ee60000000800 */
[----:B------:R-:W-:Y:S01]  /*11d90*/  FADD.FTZ R170, R170, R151 ;  /* 0x00000097aaaa7221 */ /* 0x000fe20000010000 */
[C---:B------:R-:W-:Y:S01]  /*11da0*/  HMMA.16816.F32 R104, R24.reuse, R130, R104 ;  /* 0x000000821868723c */ /* 0x040fe20000001868 */
[----:B------:R-:W-:Y:S05]  /*11db0*/  LDSM.16.MT88.4 R128, [R216+0x11800] ;  /* 0x01180000d880783b */ /* 0x000fea0000004200 */
[----:B------:R-:W-:Y:S01]  /*11dc0*/  MUFU.EX2 R60, R60 ;  /* 0x0000003c003c7308 */ /* 0x000fe20000000800 */
[----:B-1----:R-:W-:Y:S01]  /*11dd0*/  F2FP.F16.F32.PACK_AB R22, R146, R145 ;  /* 0x000000919216723e */ /* 0x002fe200000000ff */
[C---:B------:R-:W-:Y:S08]  /*11de0*/  HMMA.16816.F32 R108, R24.reuse, R136, R108 ;  /* 0x00000088186c723c */ /* 0x040ff0000000186c */
[----:B------:R-:W-:Y:S01]  /*11df0*/  MUFU.EX2 R61, R61 ;  /* 0x0000003d003d7308 */ /* 0x000fe20000000800 */
[C---:B------:R-:W-:Y:S03]  /*11e00*/  HMMA.16816.F32 R16, R24.reuse, R138, R16 ;  /* 0x0000008a1810723c */ /* 0x040fe60000001810 */
[--C-:B------:R-:W-:Y:S03]  /*11e10*/  FFMA.FTZ R137, R36, UR4, -R152.reuse ;  /* 0x0000000424897c23 */ /* 0x100fe60008010898 */
[C---:B--2---:R-:W-:Y:S03]  /*11e20*/  HMMA.16816.F32 R112, R24.reuse, R28, R112 ;  /* 0x0000001c1870723c */ /* 0x044fe60000001870 */
[----:B------:R-:W-:Y:S02]  /*11e30*/  MUFU.EX2 R62, R62 ;  /* 0x0000003e003e7308 */ /* 0x000fe40000000800 */
[----:B---3--:R-:W-:Y:S01]  /*11e40*/  F2FP.F16.F32.PACK_AB R23, R147, R172 ;  /* 0x000000ac9317723e */ /* 0x008fe200000000ff */
[----:B------:R-:W-:Y:S01]  /*11e50*/  HMMA.16816.F32 R116, R24, R30, R116 ;  /* 0x0000001e1874723c */ /* 0x000fe20000001874 */
[----:B------:R-:W1:Y:S06]  /*11e60*/  LDSM.16.MT88.4 R24, [R220+0x11800] ;  /* 0x01180000dc18783b */ /* 0x000e6c0000004200 */
[----:B------:R-:W-:Y:S01]  /*11e70*/  MUFU.EX2 R137, R137 ;  /* 0x0000008900897308 */ /* 0x000fe20000000800 */
[--C-:B------:R-:W-:Y:S01]  /*11e80*/  FFMA.FTZ R136, R37, UR4, -R152.reuse ;  /* 0x0000000425887c23 */ /* 0x100fe20008010898 */
[C---:B------:R-:W-:Y:S01]  /*11e90*/  HMMA.16816.F32 R8, R20.reuse, R140, R8 ;  /* 0x0000008c1408723c */ /* 0x040fe20000001808 */
[----:B------:R-:W2:Y:S04]  /*11ea0*/  LDSM.16.MT88.4 R28, [R218+0x11800] ;  /* 0x01180000da1c783b */ /* 0x000ea80000004200 */
[--C-:B------:R-:W-:Y:S01]  /*11eb0*/  FFMA.FTZ R139, R38, UR4, -R135.reuse ;  /* 0x00000004268b7c23 */ /* 0x100fe20008010887 */
[C---:B------:R-:W-:Y:S02]  /*11ec0*/  HMMA.16816.F32 R68, R20.reuse, R142, R68 ;  /* 0x0000008e1444723c */ /* 0x040fe40000001844 */
[----:B------:R-:W3:Y:S03]  /*11ed0*/  MUFU.EX2 R136, R136 ;  /* 0x0000008800887308 */ /* 0x000ee60000000800 */
[--C-:B------:R-:W-:Y:S01]  /*11ee0*/  FFMA.FTZ R138, R39, UR4, -R135.reuse ;  /* 0x00000004278a7c23 */ /* 0x100fe20008010887 */
[C---:B------:R-:W-:Y:S01]  /*11ef0*/  HMMA.16816.F32 R72, R20.reuse, R124, R72 ;  /* 0x0000007c1448723c */ /* 0x040fe20000001848 */
[----:B------:R-:W-:Y:S05]  /*11f00*/  LDSM.16.MT88.4 R36, [R218+0xe000] ;  /* 0x00e00000da24783b */ /* 0x000fea0000004200 */
[----:B------:R-:W-:Y:S01]  /*11f10*/  MUFU.EX2 R139, R139 ;  /* 0x0000008b008b7308 */ /* 0x000fe20000000800 */
[--C-:B------:R-:W-:Y:S01]  /*11f20*/  FFMA.FTZ R140, R40, UR4, -R152.reuse ;  /* 0x00000004288c7c23 */ /* 0x100fe20008010898 */
[C---:B------:R-:W-:Y:S01]  /*11f30*/  HMMA.16816.F32 R76, R20.reuse, R126, R76 ;  /* 0x0000007e144c723c */ /* 0x040fe2000000184c */
[----:B------:R-:W3:Y:S02]  /*11f40*/  LDSM.16.MT88.4 R124, [R217+0x11800] ;  /* 0x01180000d97c783b */ /* 0x000ee40000004200 */
[----:B------:R-:W-:Y:S03]  /*11f50*/  FFMA.FTZ R141, R41, UR4, -R152 ;  /* 0x00000004298d7c23 */ /* 0x000fe60008010898 */
[C---:B-----5:R-:W-:Y:S02]  /*11f60*/  HMMA.16816.F32 R80, R20.reuse, R32, R80 ;  /* 0x000000201450723c */ /* 0x060fe40000001850 */
[----:B------:R-:W5:Y:S03]  /*11f70*/  MUFU.EX2 R138, R138 ;  /* 0x0000008a008a7308 */ /* 0x000f660000000800 */
[--C-:B------:R-:W-:Y:S01]  /*11f80*/  FFMA.FTZ R142, R42, UR4, -R135.reuse ;  /* 0x000000042a8e7c23 */ /* 0x100fe20008010887 */
[C---:B------:R-:W-:Y:S01]  /*11f90*/  HMMA.16816.F32 R84, R20.reuse, R34, R84 ;  /* 0x000000221454723c */ /* 0x040fe20000001854 */
[----:B------:R-:W5:Y:S05]  /*11fa0*/  LDSM.16.MT88.4 R32, [R220+0xe000] ;  /* 0x00e00000dc20783b */ /* 0x000f6a0000004200 */
[----:B------:R-:W-:Y:S01]  /*11fb0*/  MUFU.EX2 R140, R140 ;  /* 0x0000008c008c7308 */ /* 0x000fe20000000800 */
[----:B------:R-:W-:Y:S01]  /*11fc0*/  FFMA.FTZ R143, R43, UR4, -R135 ;  /* 0x000000042b8f7c23 */ /* 0x000fe20008010887 */
[C---:B----4-:R-:W-:Y:S01]  /*11fd0*/  HMMA.16816.F32 R88, R20.reuse, R120, R88 ;  /* 0x000000781458723c */ /* 0x050fe20000001858 */
[----:B------:R-:W-:Y:S07]  /*11fe0*/  LDSM.16.MT88.4 R40, [R220+0x12000] ;  /* 0x01200000dc28783b */ /* 0x000fee0000004200 */
[----:B------:R-:W4:Y:S01]  /*11ff0*/  MUFU.EX2 R141, R141 ;  /* 0x0000008d008d7308 */ /* 0x000f220000000800 */
[C---:B------:R-:W-:Y:S01]  /*12000*/  HMMA.16816.F32 R92, R20.reuse, R122, R92 ;  /* 0x0000007a145c723c */ /* 0x040fe2000000185c */
[----:B------:R-:W-:Y:S05]  /*12010*/  LDSM.16.MT88.4 R120, [R218+0xe800] ;  /* 0x00e80000da78783b */ /* 0x000fea0000004200 */
[C---:B-1----:R-:W-:Y:S03]  /*12020*/  HMMA.16816.F32 R96, R20.reuse, R24, R96 ;  /* 0x000000181460723c */ /* 0x042fe60000001860 */
[----:B------:R-:W-:Y:S02]  /*12030*/  MUFU.EX2 R142, R142 ;  /* 0x0000008e008e7308 */ /* 0x000fe40000000800 */
[----:B------:R-:W-:Y:S01]  /*12040*/  FADD.FTZ R145, R145, R170 ;  /* 0x000000aa91917221 */ /* 0x000fe20000010000 */
[C---:B------:R-:W-:Y:S01]  /*12050*/  HMMA.16816.F32 R100, R20.reuse, R26, R100 ;  /* 0x0000001a1464723c */ /* 0x040fe20000001864 */
[----:B------:R-:W1:Y:S06]  /*12060*/  LDSM.16.MT88.4 R24, [R217+0xe000] ;  /* 0x00e00000d918783b */ /* 0x000e6c0000004200 */
[----:B------:R-:W4:Y:S01]  /*12070*/  MUFU.EX2 R143, R143 ;  /* 0x0000008f008f7308 */ /* 0x000f220000000800 */
[----:B------:R-:W-:Y:S01]  /*12080*/  FADD.FTZ R146, R146, R145 ;  /* 0x0000009192927221 */ /* 0x000fe20000010000 */
[C---:B--2---:R-:W-:Y:S08]  /*12090*/  HMMA.16816.F32 R12, R20.reuse, R28, R12 ;  /* 0x0000001c140c723c */ /* 0x044ff0000000180c */
[----:B------:R-:W-:Y:S01]  /*120a0*/  MUFU.EX2 R3, R63 ;  /* 0x0000003f00037308 */ /* 0x000fe20000000800 */
[C---:B------:R-:W-:Y:S01]  /*120b0*/  HMMA.16816.F32 R104, R20.reuse, R30, R104 ;  /* 0x0000001e1468723c */ /* 0x040fe20000001868 */
[----:B------:R-:W2:Y:S05]  /*120c0*/  LDSM.16.MT88.4 R28, [R216+0xe000] ;  /* 0x00e00000d81c783b */ /* 0x000eaa0000004200 */
[C---:B---3--:R-:W-:Y:S03]  /*120d0*/  HMMA.16816.F32 R108, R20.reuse, R124, R108 ;  /* 0x0000007c146c723c */ /* 0x048fe6000000186c */
[----:B------:R-:W-:Y:S03]  /*120e0*/  MUFU.EX2 R5, R66 ;  /* 0x0000004200057308 */ /* 0x000fe60000000800 */
[C---:B------:R-:W-:Y:S05]  /*120f0*/  HMMA.16816.F32 R16, R20.reuse, R126, R16 ;  /* 0x0000007e1410723c */ /* 0x040fea0000001810 */
[--C-:B------:R-:W-:Y:S01]  /*12100*/  FFMA.FTZ R124, R44, UR4, -R152.reuse ;  /* 0x000000042c7c7c23 */ /* 0x100fe20008010898 */
[C---:B------:R-:W-:Y:S05]  /*12110*/  HMMA.16816.F32 R112, R20.reuse, R128, R112 ;  /* 0x000000801470723c */ /* 0x040fea0000001870 */
[--C-:B------:R-:W-:Y:S01]  /*12120*/  FFMA.FTZ R125, R45, UR4, -R152.reuse ;  /* 0x000000042d7d7c23 */ /* 0x100fe20008010898 */
[----:B------:R-:W-:Y:S01]  /*12130*/  HMMA.16816.F32 R116, R20, R130, R116 ;  /* 0x000000821474723c */ /* 0x000fe20000001874 */
[----:B------:R-:W-:Y:S04]  /*12140*/  MUFU.EX2 R124, R124 ;  /* 0x0000007c007c7308 */ /* 0x000fe80000000800 */
[--C-:B------:R-:W-:Y:S01]  /*12150*/  FFMA.FTZ R126, R46, UR4, -R135.reuse ;  /* 0x000000042e7e7c23 */ /* 0x100fe20008010887 */
[--C-:B------:R-:W-:Y:S01]  /*12160*/  FFMA.FTZ R127, R47, UR4, -R135.reuse ;  /* 0x000000042f7f7c23 */ /* 0x100fe20008010887 */
[----:B------:R-:W-:Y:S01]  /*12170*/  F2FP.F16.F32.PACK_AB R20, R136, R137 ;  /* 0x000000898814723e */ /* 0x000fe200000000ff */
[----:B------:R-:W-:Y:S03]  /*12180*/  LDSM.16.MT88.4 R44, [R220+0xe800] ;  /* 0x00e80000dc2c783b */ /* 0x000fe60000004200 */
[----:B------:R-:W3:Y:S01]  /*12190*/  MUFU.EX2 R125, R125 ;  /* 0x0000007d007d7308 */ /* 0x000ee20000000800 */
[----:B-----5:R-:W-:Y:S01]  /*121a0*/  F2FP.F16.F32.PACK_AB R21, R138, R139 ;  /* 0x0000008b8a15723e */ /* 0x020fe200000000ff */
[----:B------:R-:W-:Y:S01]  /*121b0*/  FFMA.FTZ R152, R65, UR4, -R152 ;  /* 0x0000000441987c23 */ /* 0x000fe20008010898 */
[----:B----4-:R-:W-:Y:S01]  /*121c0*/  F2FP.F16.F32.PACK_AB R22, R141, R140 ;  /* 0x0000008c8d16723e */ /* 0x010fe200000000ff */
[----:B------:R-:W-:Y:S01]  /*121d0*/  FFMA.FTZ R135, R67, UR4, -R135 ;  /* 0x0000000443877c23 */ /* 0x000fe20008010887 */
[----:B------:R-:W-:Y:S01]  /*121e0*/  F2FP.F16.F32.PACK_AB R23, R143, R142 ;  /* 0x0000008e8f17723e */ /* 0x000fe200000000ff */
[----:B------:R-:W-:Y:S04]  /*121f0*/  FADD.FTZ R137, R137, R146 ;  /* 0x0000009289897221 */ /* 0x000fe80000010000 */
[----:B------:R-:W-:Y:S01]  /*12200*/  MUFU.EX2 R126, R126 ;  /* 0x0000007e007e7308 */ /* 0x000fe20000000800 */
[----:B------:R-:W-:Y:S01]  /*12210*/  FADD.FTZ R137, R136, R137 ;  /* 0x0000008988897221 */ /* 0x000fe20000010000 */
[C---:B------:R-:W-:Y:S08]  /*12220*/  HMMA.16816.F32 R8, R20.reuse, R32, R8 ;  /* 0x000000201408723c */ /* 0x040ff00000001808 */
[----:B------:R-:W4:Y:S03]  /*12230*/  MUFU.EX2 R127, R127 ;  /* 0x0000007f007f7308 */ /* 0x000f260000000800 */
[----:B------:R-:W-:Y:S01]  /*12240*/  FADD.FTZ R140, R140, R137 ;  /* 0x000000898c8c7221 */ /* 0x000fe20000010000 */
[C---:B------:R-:W-:Y:S01]  /*12250*/  HMMA.16816.F32 R68, R20.reuse, R34, R68 ;  /* 0x000000221444723c */ /* 0x040fe20000001844 */
[----:B------:R-:W5:Y:S05]  /*12260*/  LDSM.16.MT88.4 R32, [R218+0x12000] ;  /* 0x01200000da20783b */ /* 0x000f6a0000004200 */
[----:B------:R-:W-:Y:S01]  /*12270*/  MUFU.EX2 R245, R152 ;  /* 0x0000009800f57308 */ /* 0x000fe20000000800 */
[C---:B------:R-:W-:Y:S04]  /*12280*/  HMMA.16816.F32 R72, R20.reuse, R36, R72 ;  /* 0x000000241448723c */ /* 0x040fe80000001848 */
[----:B------:R-:W-:Y:S02]  /*12290*/  FADD.FTZ R141, R141, R140 ;  /* 0x0000008c8d8d7221 */ /* 0x000fe40000010000 */
[C---:B------:R-:W-:Y:S01]  /*122a0*/  HMMA.16816.F32 R76, R20.reuse, R38, R76 ;  /* 0x00000026144c723c */ /* 0x040fe2000000184c */
[----:B------:R-:W5:Y:S02]  /*122b0*/  LDSM.16.MT88.4 R36, [R217+0x12000] ;  /* 0x01200000d924783b */ /* 0x000f640000004200 */
[----:B------:R-:W-:Y:S03]  /*122c0*/  MUFU.EX2 R246, R135 ;  /* 0x0000008700f67308 */ /* 0x000fe60000000800 */
[C---:B-1----:R-:W-:Y:S06]  /*122d0*/  HMMA.16816.F32 R80, R20.reuse, R24, R80 ;  /* 0x000000181450723c */ /* 0x042fec0000001850 */
[C---:B------:R-:W-:Y:S01]  /*122e0*/  HMMA.16816.F32 R84, R20.reuse, R26, R84 ;  /* 0x0000001a1454723c */ /* 0x040fe20000001854 */
[----:B------:R-:W1:Y:S05]  /*122f0*/  LDSM.16.MT88.4 R24, [R216+0x12000] ;  /* 0x01200000d818783b */ /* 0x000e6a0000004200 */
[C---:B--2---:R-:W-:Y:S06]  /*12300*/  HMMA.16816.F32 R88, R20.reuse, R28, R88 ;  /* 0x0000001c1458723c */ /* 0x044fec0000001858 */
[C---:B------:R-:W-:Y:S05]  /*12310*/  HMMA.16816.F32 R92, R20.reuse, R30, R92 ;  /* 0x0000001e145c723c */ /* 0x040fea000000185c */
[----:B---3--:R-:W-:Y:S01]  /*12320*/  F2FP.F16.F32.PACK_AB R28, R125, R124 ;  /* 0x0000007c7d1c723e */ /* 0x008fe200000000ff */
[C---:B------:R-:W-:Y:S05]  /*12330*/  HMMA.16816.F32 R96, R20.reuse, R40, R96 ;  /* 0x000000281460723c */ /* 0x040fea0000001860 */
[----:B----4-:R-:W-:Y:S01]  /*12340*/  F2FP.F16.F32.PACK_AB R29, R127, R126 ;  /* 0x0000007e7f1d723e */ /* 0x010fe200000000ff */
[C---:B------:R-:W-:Y:S01]  /*12350*/  HMMA.16816.F32 R100, R20.reuse, R42, R100 ;  /* 0x0000002a1464723c */ /* 0x040fe20000001864 */
[----:B------:R-:W2:Y:S04]  /*12360*/  LDSM.16.MT88.4 R40, [R217+0xe800] ;  /* 0x00e80000d928783b */ /* 0x000ea80000004200 */
[----:B------:R-:W-:Y:S01]  /*12370*/  F2FP.F16.F32.PACK_AB R30, R174, R173 ;  /* 0x000000adae1e723e */ /* 0x000fe200000000ff */
[C---:B-----5:R-:W-:Y:S05]  /*12380*/  HMMA.16816.F32 R12, R20.reuse, R32, R12 ;  /* 0x00000020140c723c */ /* 0x060fea000000180c */
[----:B------:R-:W-:Y:S01]  /*12390*/  F2FP.F16.F32.PACK_AB R31, R176, R175 ;  /* 0x000000afb01f723e */ /* 0x000fe200000000ff */
[C---:B------:R-:W-:Y:S01]  /*123a0*/  HMMA.16816.F32 R104, R20.reuse, R34, R104 ;  /* 0x000000221468723c */ /* 0x040fe20000001868 */
[----:B------:R-:W3:Y:S04]  /*123b0*/  LDSM.16.MT88.4 R32, [R216+0xe800] ;  /* 0x00e80000d820783b */ /* 0x000ee80000004200 */
[----:B------:R-:W-:Y:S01]  /*123c0*/  FADD.FTZ R124, R124, R141 ;  /* 0x0000008d7c7c7221 */ /* 0x000fe20000010000 */
[C---:B------:R-:W-:Y:S05]  /*123d0*/  HMMA.16816.F32 R108, R20.reuse, R36, R108 ;  /* 0x00000024146c723c */ /* 0x040fea000000186c */
[----:B------:R-:W-:Y:S01]  /*123e0*/  FADD.FTZ R124, R125, R124 ;  /* 0x0000007c7d7c7221 */ /* 0x000fe20000010000 */
[C---:B------:R-:W-:Y:S01]  /*123f0*/  HMMA.16816.F32 R16, R20.reuse, R38, R16 ;  /* 0x000000261410723c */ /* 0x040fe20000001810 */
[----:B------:R-:W4:Y:S04]  /*12400*/  LDSM.16.MT88.4 R36, [R220+0x12800] ;  /* 0x01280000dc24783b */ /* 0x000f280000004200 */
[----:B------:R-:W-:Y:S01]  /*12410*/  FADD.FTZ R173, R173, R124 ;  /* 0x0000007cadad7221 */ /* 0x000fe20000010000 */
[C---:B-1----:R-:W-:Y:S05]  /*12420*/  HMMA.16816.F32 R112, R20.reuse, R24, R112 ;  /* 0x000000181470723c */ /* 0x042fea0000001870 */
[----:B------:R-:W-:Y:S01]  /*12430*/  FADD.FTZ R173, R174, R173 ;  /* 0x000000adaead7221 */ /* 0x000fe20000010000 */
[----:B------:R-:W-:Y:S01]  /*12440*/  HMMA.16816.F32 R116, R20, R26, R116 ;  /* 0x0000001a1474723c */ /* 0x000fe20000001874 */
[----:B------:R-:W1:Y:S05]  /*12450*/  LDSM.16.MT88.4 R20, [R218+0x12800] ;  /* 0x01280000da14783b */ /* 0x000e6a0000004200 */
[C---:B------:R-:W-:Y:S03]  /*12460*/  HMMA.16816.F32 R8, R28.reuse, R44, R8 ;  /* 0x0000002c1c08723c */ /* 0x040fe60000001808 */
[----:B------:R-:W5:Y:S03]  /*12470*/  LDSM.16.MT88.4 R24, [R217+0x12800] ;  /* 0x01280000d918783b */ /* 0x000f660000004200 */
[C---:B------:R-:W-:Y:S05]  /*12480*/  HMMA.16816.F32 R68, R28.reuse, R46, R68 ;  /* 0x0000002e1c44723c */ /* 0x040fea0000001844 */
[----:B------:R-:W-:Y:S01]  /*12490*/  LDSM.16.MT88.4 R44, [R217+0xf000] ;  /* 0x00f00000d92c783b */ /* 0x000fe20000004200 */
[C---:B------:R-:W-:Y:S06]  /*124a0*/  HMMA.16816.F32 R72, R28.reuse, R120, R72 ;  /* 0x000000781c48723c */ /* 0x040fec0000001848 */
[C---:B------:R-:W-:Y:S01]  /*124b0*/  HMMA.16816.F32 R76, R28.reuse, R122, R76 ;  /* 0x0000007a1c4c723c */ /* 0x040fe2000000184c */
[----:B------:R-:W-:Y:S05]  /*124c0*/  LDSM.16.MT88.4 R120, [R217+0x13800] ;  /* 0x01380000d978783b */ /* 0x000fea0000004200 */
[C---:B--2---:R-:W-:Y:S06]  /*124d0*/  HMMA.16816.F32 R80, R28.reuse, R40, R80 ;  /* 0x000000281c50723c */ /* 0x044fec0000001850 */
[C---:B------:R-:W-:Y:S01]  /*124e0*/  HMMA.16816.F32 R84, R28.reuse, R42, R84 ;  /* 0x0000002a1c54723c */ /* 0x040fe20000001854 */
[----:B------:R-:W-:Y:S05]  /*124f0*/  LDSM.16.MT88.4 R40, [R218+0xf000] ;  /* 0x00f00000da28783b */ /* 0x000fea0000004200 */
[C---:B---3--:R-:W-:Y:S06]  /*12500*/  HMMA.16816.F32 R88, R28.reuse, R32, R88 ;  /* 0x000000201c58723c */ /* 0x048fec0000001858 */
[C---:B------:R-:W-:Y:S01]  /*12510*/  HMMA.16816.F32 R92, R28.reuse, R34, R92 ;  /* 0x000000221c5c723c */ /* 0x040fe2000000185c */
[----:B------:R-:W2:Y:S05]  /*12520*/  LDSM.16.MT88.4 R32, [R216+0x12800] ;  /* 0x01280000d820783b */ /* 0x000eaa0000004200 */
[C---:B----4-:R-:W-:Y:S06]  /*12530*/  HMMA.16816.F32 R96, R28.reuse, R36, R96 ;  /* 0x000000241c60723c */ /* 0x050fec0000001860 */
[C---:B------:R-:W-:Y:S01]  /*12540*/  HMMA.16816.F32 R100, R28.reuse, R38, R100 ;  /* 0x000000261c64723c */ /* 0x040fe20000001864 */
[----:B------:R-:W3:Y:S05]  /*12550*/  LDSM.16.MT88.4 R36, [R220+0xf000] ;  /* 0x00f00000dc24783b */ /* 0x000eea0000004200 */
[C---:B-1----:R-:W-:Y:S06]  /*12560*/  HMMA.16816.F32 R12, R28.reuse, R20, R12 ;  /* 0x000000141c0c723c */ /* 0x042fec000000180c */
[C---:B------:R-:W-:Y:S05]  /*12570*/  HMMA.16816.F32 R104, R28.reuse, R22, R104 ;  /* 0x000000161c68723c */ /* 0x040fea0000001868 */
[----:B------:R-:W-:Y:S01]  /*12580*/  F2FP.F16.F32.PACK_AB R20, R53, R52 ;  /* 0x000000343514723e */ /* 0x000fe200000000ff */
[C---:B-----5:R-:W-:Y:S05]  /*12590*/  HMMA.16816.F32 R108, R28.reuse, R24, R108 ;  /* 0x000000181c6c723c */ /* 0x060fea000000186c */
[----:B------:R-:W-:Y:S01]  /*125a0*/  F2FP.F16.F32.PACK_AB R21, R55, R54 ;  /* 0x000000363715723e */ /* 0x000fe200000000ff */
[C---:B------:R-:W-:Y:S01]  /*125b0*/  HMMA.16816.F32 R16, R28.reuse, R26, R16 ;  /* 0x0000001a1c10723c */ /* 0x040fe20000001810 */
[----:B------:R-:W1:Y:S04]  /*125c0*/  LDSM.16.MT88.4 R24, [R216+0xf000] ;  /* 0x00f00000d818783b */ /* 0x000e680000004200 */
[----:B------:R-:W-:Y:S01]  /*125d0*/  F2FP.F16.F32.PACK_AB R22, R57, R56 ;  /* 0x000000383916723e */ /* 0x000fe200000000ff */
[C---:B--2---:R-:W-:Y:S05]  /*125e0*/  HMMA.16816.F32 R112, R28.reuse, R32, R112 ;  /* 0x000000201c70723c */ /* 0x044fea0000001870 */
[----:B------:R-:W-:Y:S01]  /*125f0*/  F2FP.F16.F32.PACK_AB R23, R59, R58 ;  /* 0x0000003a3b17723e */ /* 0x000fe200000000ff */
[----:B------:R-:W-:Y:S01]  /*12600*/  HMMA.16816.F32 R116, R28, R34, R116 ;  /* 0x000000221c74723c */ /* 0x000fe20000001874 */
[----:B------:R-:W2:Y:S04]  /*12610*/  LDSM.16.MT88.4 R28, [R218+0x13000] ;  /* 0x01300000da1c783b */ /* 0x000ea80000004200 */
[----:B------:R-:W-:Y:S01]  /*12620*/  FADD.FTZ R52, R52, R173 ;  /* 0x000000ad34347221 */ /* 0x000fe20000010000 */
[C---:B---3--:R-:W-:Y:S03]  /*12630*/  HMMA.16816.F32 R8, R20.reuse, R36, R8 ;  /* 0x000000241408723c */ /* 0x048fe60000001808 */
[----:B------:R-:W3:Y:S02]  /*12640*/  LDSM.16.MT88.4 R32, [R217+0x13000] ;  /* 0x01300000d920783b */ /* 0x000ee40000004200 */
[----:B------:R-:W-:Y:S01]  /*12650*/  FADD.FTZ R53, R53, R52 ;  /* 0x0000003435357221 */ /* 0x000fe20000010000 */
[C---:B------:R-:W-:Y:S05]  /*12660*/  HMMA.16816.F32 R68, R20.reuse, R38, R68 ;  /* 0x000000261444723c */ /* 0x040fea0000001844 */
[----:B------:R-:W-:Y:S01]  /*12670*/  FADD.FTZ R37, R154, R156 ;  /* 0x0000009c9a257221 */ /* 0x000fe20000010000 */
[C---:B------:R-:W-:Y:S05]  /*12680*/  HMMA.16816.F32 R72, R20.reuse, R40, R72 ;  /* 0x000000281448723c */ /* 0x040fea0000001848 */
[----:B------:R-:W-:Y:S01]  /*12690*/  FADD.FTZ R56, R56, R53 ;  /* 0x0000003538387221 */ /* 0x000fe20000010000 */
[C---:B------:R-:W-:Y:S05]  /*126a0*/  HMMA.16816.F32 R76, R20.reuse, R42, R76 ;  /* 0x0000002a144c723c */ /* 0x040fea000000184c */
[----:B------:R-:W-:Y:S01]  /*126b0*/  FADD.FTZ R40, R6, R37 ;  /* 0x0000002506287221 */ /* 0x000fe20000010000 */
[C---:B------:R-:W-:Y:S01]  /*126c0*/  HMMA.16816.F32 R80, R20.reuse, R44, R80 ;  /* 0x0000002c1450723c */ /* 0x040fe20000001850 */
[----:B------:R-:W-:Y:S01]  /*126d0*/  LDSM.16.MT88.4 R36, [R220+0xf800] ;  /* 0x00f80000dc24783b */ /* 0x000fe20000004200 */
[----:B------:R-:W4:Y:S03]  /*126e0*/  MUFU.EX2 R6, R64 ;  /* 0x0000004000067308 */ /* 0x000f260000000800 */
[----:B------:R-:W-:Y:S01]  /*126f0*/  FADD.FTZ R40, R7, R40 ;  /* 0x0000002807287221 */ /* 0x000fe20000010000 */
[C---:B------:R-:W-:Y:S03]  /*12700*/  HMMA.16816.F32 R84, R20.reuse, R46, R84 ;  /* 0x0000002e1454723c */ /* 0x040fe60000001854 */
[----:B------:R-:W-:Y:S02]  /*12710*/  LDSM.16.MT88.4 R44, [R216+0xf800] ;  /* 0x00f80000d82c783b */ /* 0x000fe40000004200 */
[----:B------:R-:W-:Y:S01]  /*12720*/  FADD.FTZ R159, R159, R40 ;  /* 0x000000289f9f7221 */ /* 0x000fe20000010000 */
[C---:B-1----:R-:W-:Y:S05]  /*12730*/  HMMA.16816.F32 R88, R20.reuse, R24, R88 ;  /* 0x000000181458723c */ /* 0x042fea0000001858 */
[----:B------:R-:W-:Y:S01]  /*12740*/  LDSM.16.MT88.4 R40, [R218+0xf800] ;  /* 0x00f80000da28783b */ /* 0x000fe20000004200 */
[C---:B------:R-:W-:Y:S05]  /*12750*/  HMMA.16816.F32 R92, R20.reuse, R26, R92 ;  /* 0x0000001a145c723c */ /* 0x040fea000000185c */
[----:B------:R-:W-:Y:S01]  /*12760*/  FADD.FTZ R160, R160, R159 ;  /* 0x0000009fa0a07221 */ /* 0x000fe20000010000 */
[C---:B------:R-:W-:Y:S01]  /*12770*/  HMMA.16816.F32 R96, R20.reuse, R48, R96 ;  /* 0x000000301460723c */ /* 0x040fe20000001860 */
[----:B------:R-:W1:Y:S04]  /*12780*/  LDSM.16.MT88.4 R24, [R216+0x13000] ;  /* 0x01300000d818783b */ /* 0x000e680000004200 */
[----:B------:R-:W-:Y:S01]  /*12790*/  FADD.FTZ R7, R163, R160 ;  /* 0x000000a0a3077221 */ /* 0x000fe20000010000 */
[C---:B------:R-:W-:Y:S05]  /*127a0*/  HMMA.16816.F32 R100, R20.reuse, R50, R100 ;  /* 0x000000321464723c */ /* 0x040fea0000001864 */
[----:B------:R-:W-:Y:S01]  /*127b0*/  FADD.FTZ R7, R164, R7 ;  /* 0x00000007a4077221 */ /* 0x000fe20000010000 */
[C---:B--2---:R-:W-:Y:S05]  /*127c0*/  HMMA.16816.F32 R12, R20.reuse, R28, R12 ;  /* 0x0000001c140c723c */ /* 0x044fea000000180c */
[----:B------:R-:W-:Y:S01]  /*127d0*/  FADD.FTZ R48, R168, R7 ;  /* 0x00000007a8307221 */ /* 0x000fe20000010000 */
[C---:B------:R-:W-:Y:S05]  /*127e0*/  HMMA.16816.F32 R104, R20.reuse, R30, R104 ;  /* 0x0000001e1468723c */ /* 0x040fea0000001868 */
[----:B------:R-:W-:Y:S01]  /*127f0*/  F2FP.F16.F32.PACK_AB R28, R61, R60 ;  /* 0x0000003c3d1c723e */ /* 0x000fe200000000ff */
[C---:B---3--:R-:W-:Y:S05]  /*12800*/  HMMA.16816.F32 R108, R20.reuse, R32, R108 ;  /* 0x00000020146c723c */ /* 0x048fea000000186c */
[----:B------:R-:W-:Y:S01]  /*12810*/  F2FP.F16.F32.PACK_AB R29, R3, R62 ;  /* 0x0000003e031d723e */ /* 0x000fe200000000ff */
[C---:B------:R-:W-:Y:S01]  /*12820*/  HMMA.16816.F32 R16, R20.reuse, R34, R16 ;  /* 0x000000221410723c */ /* 0x040fe20000001810 */
[----:B------:R-:W2:Y:S04]  /*12830*/  LDSM.16.MT88.4 R32, [R217+0xf800] ;  /* 0x00f80000d920783b */ /* 0x000ea80000004200 */
[----:B----4-:R-:W-:Y:S01]  /*12840*/  F2FP.F16.F32.PACK_AB R30, R245, R6 ;  /* 0x00000006f51e723e */ /* 0x010fe200000000ff */
[----:B------:R-:W-:Y:S01]  /*12850*/  FADD.FTZ R48, R167, R48 ;  /* 0x00000030a7307221 */ /* 0x000fe20000010000 */
[----:B------:R-:W-:Y:S01]  /*12860*/  F2FP.F16.F32.PACK_AB R31, R246, R5 ;  /* 0x00000005f61f723e */ /* 0x000fe200000000ff */
[----:B------:R-:W-:Y:S01]  /*12870*/  FADD.FTZ R57, R57, R56 ;  /* 0x0000003839397221 */ /* 0x000fe20000010000 */
[C---:B-1----:R-:W-:Y:S03]  /*12880*/  HMMA.16816.F32 R112, R20.reuse, R24, R112 ;  /* 0x000000181470723c */ /* 0x042fe60000001870 */
[----:B------:R-:W-:Y:S01]  /*12890*/  FADD.FTZ R149, R149, R48 ;  /* 0x0000003095957221 */ /* 0x000fe20000010000 */
[----:B------:R-:W-:Y:S02]  /*128a0*/  FADD.FTZ R60, R60, R57 ;  /* 0x000000393c3c7221 */ /* 0x000fe40000010000 */
[----:B------:R-:W-:Y:S01]  /*128b0*/  HMMA.16816.F32 R116, R20, R26, R116 ;  /* 0x0000001a1474723c */ /* 0x000fe20000001874 */
[----:B------:R-:W1:Y:S04]  /*128c0*/  LDSM.16.MT88.4 R20, [R220+0x13800] ;  /* 0x01380000dc14783b */ /* 0x000e680000004200 */
[----:B------:R-:W-:Y:S01]  /*128d0*/  FADD.FTZ R150, R150, R149 ;  /* 0x0000009596967221 */ /* 0x000fe20000010000 */
[C---:B------:R-:W-:Y:S03]  /*128e0*/  HMMA.16816.F32 R128, R28.reuse, R36, R8 ;  /* 0x000000241c80723c */ /* 0x040fe60000001808 */
[----:B------:R-:W3:Y:S02]  /*128f0*/  LDSM.16.MT88.4 R8, [R218+0x13800] ;  /* 0x01380000da08783b */ /* 0x000ee40000004200 */
[----:B------:R-:W-:Y:S01]  /*12900*/  FADD.FTZ R171, R171, R150 ;  /* 0x00000096abab7221 */ /* 0x000fe20000010000 */
[C---:B------:R-:W-:Y:S05]  /*12910*/  HMMA.16816.F32 R68, R28.reuse, R38, R68 ;  /* 0x000000261c44723c */ /* 0x040fea0000001844 */
[----:B------:R-:W4:Y:S01]  /*12920*/  LDSM.16.MT88.4 R24, [R216+0x13800] ;  /* 0x01380000d818783b */ /* 0x000f220000004200 */
[C---:B------:R-:W-:Y:S05]  /*12930*/  HMMA.16816.F32 R72, R28.reuse, R40, R72 ;  /* 0x000000281c48723c */ /* 0x040fea0000001848 */
[----:B------:R-:W-:Y:S01]  /*12940*/  FADD.FTZ R171, R144, R171 ;  /* 0x000000ab90ab7221 */ /* 0x000fe20000010000 */
[C---:B------:R-:W-:Y:S05]  /*12950*/  HMMA.16816.F32 R76, R28.reuse, R42, R76 ;  /* 0x0000002a1c4c723c */ /* 0x040fea000000184c */
[----:B------:R-:W-:Y:S01]  /*12960*/  FADD.FTZ R172, R172, R171 ;  /* 0x000000abacac7221 */ /* 0x000fe20000010000 */
[C---:B--2---:R-:W-:Y:S05]  /*12970*/  HMMA.16816.F32 R80, R28.reuse, R32, R80 ;  /* 0x000000201c50723c */ /* 0x044fea0000001850 */
[----:B------:R-:W-:Y:S01]  /*12980*/  FADD.FTZ R172, R147, R172 ;  /* 0x000000ac93ac7221 */ /* 0x000fe20000010000 */
[C---:B------:R-:W-:Y:S05]  /*12990*/  HMMA.16816.F32 R84, R28.reuse, R34, R84 ;  /* 0x000000221c54723c */ /* 0x040fea0000001854 */
[----:B------:R-:W-:Y:S01]  /*129a0*/  FADD.FTZ R139, R139, R172 ;  /* 0x000000ac8b8b7221 */ /* 0x000fe20000010000 */
[C---:B------:R-:W-:Y:S05]  /*129b0*/  HMMA.16816.F32 R88, R28.reuse, R44, R88 ;  /* 0x0000002c1c58723c */ /* 0x040fea0000001858 */
[----:B------:R-:W-:Y:S01]  /*129c0*/  FADD.FTZ R139, R138, R139 ;  /* 0x0000008b8a8b7221 */ /* 0x000fe20000010000 */
[C---:B------:R-:W-:Y:S05]  /*129d0*/  HMMA.16816.F32 R92, R28.reuse, R46, R92 ;  /* 0x0000002e1c5c723c */ /* 0x040fea000000185c */
[----:B------:R-:W-:Y:S01]  /*129e0*/  FADD.FTZ R142, R142, R139 ;  /* 0x0000008b8e8e7221 */ /* 0x000fe20000010000 */
[C---:B-1----:R-:W-:Y:S05]  /*129f0*/  HMMA.16816.F32 R96, R28.reuse, R20, R96 ;  /* 0x000000141c60723c */ /* 0x042fea0000001860 */
        /* <DEDUP_REMOVED lines=8> */
[C---:B---3--:R-:W-:Y:S03]  /*12a80*/  HMMA.16816.F32 R124, R28.reuse, R8, R12 ;  /* 0x000000081c7c723c */ /* 0x048fe6000000180c */
[----:B------:R-:W-:Y:S03]  /*12a90*/  FADD.FTZ R175, R176, R175 ;  /* 0x000000afb0af7221 */ /* 0x000fe60000010000 */
[C---:B------:R-:W-:Y:S05]  /*12aa0*/  HMMA.16816.F32 R104, R28.reuse, R10, R104 ;  /* 0x0000000a1c68723c */ /* 0x040fea0000001868 */
[----:B------:R-:W-:Y:S01]  /*12ab0*/  FADD.FTZ R54, R54, R175 ;  /* 0x000000af36367221 */ /* 0x000fe20000010000 */
[C---:B------:R-:W-:Y:S05]  /*12ac0*/  HMMA.16816.F32 R108, R28.reuse, R120, R108 ;  /* 0x000000781c6c723c */ /* 0x040fea000000186c */
[----:B------:R-:W-:Y:S01]  /*12ad0*/  FADD.FTZ R55, R55, R54 ;  /* 0x0000003637377221 */ /* 0x000fe20000010000 */
[C---:B------:R-:W-:Y:S05]  /*12ae0*/  HMMA.16816.F32 R120, R28.reuse, R122, R16 ;  /* 0x0000007a1c78723c */ /* 0x040fea0000001810 */
[----:B------:R-:W-:Y:S01]  /*12af0*/  FADD.FTZ R58, R58, R55 ;  /* 0x000000373a3a7221 */ /* 0x000fe20000010000 */
[C---:B----4-:R-:W-:Y:S05]  /*12b00*/  HMMA.16816.F32 R112, R28.reuse, R24, R112 ;  /* 0x000000181c70723c */ /* 0x050fea0000001870 */
[----:B------:R-:W-:Y:S01]  /*12b10*/  FADD.FTZ R59, R59, R58 ;  /* 0x0000003a3b3b7221 */ /* 0x000fe20000010000 */
[----:B------:R-:W-:Y:S05]  /*12b20*/  HMMA.16816.F32 R116, R28, R26, R116 ;  /* 0x0000001a1c74723c */ /* 0x000fea0000001874 */
[----:B------:R-:W-:Y:S06]  /*12b30*/  FADD.FTZ R62, R62, R59 ;  /* 0x0000003b3e3e7221 */ /* 0x000fec0000010000 */
[----:B------:R-:W-:Y:S01]  /*12b40*/  FADD.FTZ R62, R3, R62 ;  /* 0x0000003e033e7221 */ /* 0x000fe20000010000 */
[----:B------:R-:W-:Y:S03]  /*12b50*/  MOV R3, R0 ;  /* 0x0000000000037202 */ /* 0x000fe60000000f00 */
[----:B------:R-:W-:Y:S04]  /*12b60*/  FADD.FTZ R5, R5, R62 ;  /* 0x0000003e05057221 */ /* 0x000fe80000010000 */
[----:B------:R-:W-:Y:S01]  /*12b70*/  FADD.FTZ R246, R246, R5 ;  /* 0x00000005f6f67221 */ /* 0x000fe20000010000 */
[----:B------:R-:W-:Y:S06]  /*12b80*/  @P1 BRA `(.L_x_1564) ;  /* 0xffffffb400b41947 */ /* 0x000fec000383ffff */
.L_x_1560:
[----:B------:R-:W1:Y:S01]  /*12b90*/  SHFL.BFLY PT, R4, R245, 0x2, 0x1f ;  /* 0x0c401f00f5047f89 */ /* 0x000e6200000e0000 */
[----:B------:R-:W2:Y:S01]  /*12ba0*/  S2UR UR5, SR_CgaCtaId ;  /* 0x00000000000579c3 */ /* 0x000ea20000008800 */
[----:B------:R-:W-:Y:S01]  /*12bb0*/  MOV R9, 0x3f800000 ;  /* 0x3f80000000097802 */ /* 0x000fe20000000f00 */
[----:B------:R-:W-:Y:S01]  /*12bc0*/  UMOV UR4, 0x400 ;  /* 0x0000040000047882 */ /* 0x000fe20000000000 */
[----:B------:R-:W3:Y:S01]  /*12bd0*/  SHFL.BFLY PT, R5, R246, 0x2, 0x1f ;  /* 0x0c401f00f6057f89 */ /* 0x000ee200000e0000 */
[----:B------:R-:W-:Y:S01]  /*12be0*/  MOV R8, 0x3f800000 ;  /* 0x3f80000000087802 */ /* 0x000fe20000000f00 */
[----:B------:R-:W-:Y:S03]  /*12bf0*/  BSSY B0, `(.L_x_1565) ;  /* 0x00000d5000007945 */ /* 0x000fe60003800000 */
[----:B------:R-:W-:Y:S01]  /*12c00*/  BAR.SYNC.DEFER_BLOCKING 0x0 ;  /* 0x0000000000007b1d */ /* 0x000fe20000010000 */
[----:B-1----:R-:W-:Y:S01]  /*12c10*/  FADD.FTZ R3, R4, R245 ;  /* 0x000000f504037221 */ /* 0x002fe20000010000 */
[----:B--2---:R-:W-:-:S04]  /*12c20*/  ULEA UR5, UR5, UR4, 0x18 ;  /* 0x0000000405057291 */ /* 0x004fc8000f8ec03f */
[----:B------:R-:W1:Y:S02]  /*12c30*/  S2R R4, SR_TID.X ;  /* 0x0000000000047919 */ /* 0x000e640000002100 */
[----:B------:R-:W2:Y:S01]  /*12c40*/  S2UR UR4, SR_CTAID.Z ;  /* 0x00000000000479c3 */ /* 0x000ea20000002700 */
[----:B---3--:R-:W-:Y:S01]  /*12c50*/  FADD.FTZ R10, R5, R246 ;  /* 0x000000f6050a7221 */ /* 0x008fe20000010000 */
[----:B------:R-:W3:Y:S04]  /*12c60*/  SHFL.BFLY PT, R6, R3, 0x1, 0x1f ;  /* 0x0c201f0003067f89 */ /* 0x000ee800000e0000 */
[----:B------:R-:W4:Y:S01]  /*12c70*/  SHFL.BFLY PT, R5, R10, 0x1, 0x1f ;  /* 0x0c201f000a057f89 */ /* 0x000f2200000e0000 */
[----:B---3--:R-:W-:Y:S01]  /*12c80*/  FADD.FTZ R6, R3, R6 ;  /* 0x0000000603067221 */ /* 0x008fe20000010000 */
[----:B-1----:R-:W-:Y:S01]  /*12c90*/  SHF.R.S32.HI R11, RZ, 0x1f, R4 ;  /* 0x0000001fff0b7819 */ /* 0x002fe20000011404 */
[----:B----4-:R-:W-:-:S03]  /*12ca0*/  FADD.FTZ R5, R10, R5 ;  /* 0x000000050a057221 */ /* 0x010fc60000010000 */
[----:B------:R-:W-:Y:S02]  /*12cb0*/  FSETP.NE.FTZ.AND P4, PT, R6, RZ, PT ;  /* 0x000000ff0600720b */ /* 0x000fe40003f95000 */
[CC--:B------:R-:W-:Y:S02]  /*12cc0*/  LEA.HI R13, R11.reuse, R4.reuse, RZ, 0x2 ;  /* 0x000000040b0d7211 */ /* 0x0c0fe400078f10ff */
[----:B------:R-:W-:Y:S02]  /*12cd0*/  LEA.HI R3, R11, R4, RZ, 0x5 ;  /* 0x000000040b037211 */ /* 0x000fe400078f28ff */
[--C-:B------:R-:W-:Y:S02]  /*12ce0*/  SHF.R.S32.HI R12, RZ, 0x2, R13.reuse ;  /* 0x00000002ff0c7819 */ /* 0x100fe4000001140d */
[----:B------:R-:W-:Y:S02]  /*12cf0*/  SHF.R.S32.HI R7, RZ, 0x1f, R13 ;  /* 0x0000001fff077819 */ /* 0x000fe4000001140d */
[----:B------:R-:W-:-:S02]  /*12d00*/  LOP3.LUT R13, R13, 0x1ffffffc, RZ, 0xc0, !PT ;  /* 0x1ffffffc0d0d7812 */ /* 0x000fc400078ec0ff */
[----:B------:R-:W-:Y:S01]  /*12d10*/  LEA.HI R7, R7, R12, RZ, 0x3 ;  /* 0x0000000c07077211 */ /* 0x000fe200078f18ff */
[----:B------:R-:W1:Y:S01]  /*12d20*/  @P4 MUFU.RCP R9, R6 ;  /* 0x0000000600094308 */ /* 0x000e620000001000 */
[----:B------:R-:W-:Y:S01]  /*12d30*/  FSETP.NE.FTZ.AND P3, PT, R5, RZ, PT ;  /* 0x000000ff0500720b */ /* 0x000fe20003f75000 */
[----:B------:R-:W3:Y:S01]  /*12d40*/  @P4 LDC R29, c[0x0][0x2e8] ;  /* 0x0000ba00ff1d4b82 */ /* 0x000ee20000000800 */
[----:B------:R-:W-:Y:S02]  /*12d50*/  LOP3.LUT R7, R7, 0xfffffff8, RZ, 0xc0, !PT ;  /* 0xfffffff807077812 */ /* 0x000fe400078ec0ff */
[----:B------:R-:W-:Y:S02]  /*12d60*/  SHF.R.S32.HI R10, RZ, 0x5, R3 ;  /* 0x00000005ff0a7819 */ /* 0x000fe40000011403 */
[----:B------:R-:W-:Y:S01]  /*12d70*/  IADD3 R7, R12, -R7, RZ ;  /* 0x800000070c077210 */ /* 0x000fe20007ffe0ff */
[----:B------:R-:W-:Y:S01]  /*12d80*/  @P4 MUFU.LG2 R6, R6 ;  /* 0x0000000600064308 */ /* 0x000fe20000000c00 */
[----:B------:R-:W4:Y:S01]  /*12d90*/  S2R R12, SR_TID.X ;  /* 0x00000000000c7919 */ /* 0x000f220000002100 */
[----:B------:R-:W-:-:S02]  /*12da0*/  IADD3 R13, -R13, R4, RZ ;  /* 0x000000040d0d7210 */ /* 0x000fc40007ffe1ff */
[----:B------:R-:W-:Y:S02]  /*12db0*/  LEA.HI R11, R11, R4, RZ, 0x4 ;  /* 0x000000040b0b7211 */ /* 0x000fe400078f20ff */
[----:B------:R-:W-:Y:S01]  /*12dc0*/  LEA R10, R10, R13, 0x9 ;  /* 0x0000000d0a0a7211 */ /* 0x000fe200078e48ff */
[----:B------:R-:W5:Y:S01]  /*12dd0*/  @P3 LDC R27, c[0x0][0x2e8] ;  /* 0x0000ba00ff1b3b82 */ /* 0x000f620000000800 */
[----:B------:R-:W-:Y:S01]  /*12de0*/  SHF.L.U32 R17, R7, 0x6, RZ ;  /* 0x0000000607117819 */ /* 0x000fe200000006ff */
[----:B------:R-:W2:Y:S01]  /*12df0*/  @P3 MUFU.RCP R8, R5 ;  /* 0x0000000500083308 */ /* 0x000ea20000001000 */
[----:B------:R-:W-:Y:S01]  /*12e00*/  LOP3.LUT R11, R11, 0xfffffff0, RZ, 0xc0, !PT ;  /* 0xfffffff00b0b7812 */ /* 0x000fe200078ec0ff */
[----:B-1----:R-:W-:Y:S01]  /*12e10*/  FMUL.FTZ R128, R9, R128 ;  /* 0x0000008009807220 */ /* 0x002fe20000410000 */
[----:B------:R-:W-:Y:S01]  /*12e20*/  LOP3.LUT R17, R17, 0x1c0, RZ, 0xc0, !PT ;  /* 0x000001c011117812 */ /* 0x000fe200078ec0ff */
[----:B------:R-:W-:Y:S01]  /*12e30*/  FMUL.FTZ R129, R9, R129 ;  /* 0x0000008109817220 */ /* 0x000fe20000410000 */
[----:B------:R-:W-:Y:S01]  /*12e40*/  LOP3.LUT R15, R7, 0x1, RZ, 0xc0, !PT ;  /* 0x00000001070f7812 */ /* 0x000fe200078ec0ff */
[----:B------:R-:W-:Y:S01]  /*12e50*/  FMUL.FTZ R68, R9, R68 ;  /* 0x0000004409447220 */ /* 0x000fe20000410000 */
[----:B------:R-:W-:Y:S01]  /*12e60*/  IADD3 R11, -R11, R4, RZ ;  /* 0x000000040b0b7210 */ /* 0x000fe20007ffe1ff */
[----:B------:R-:W-:Y:S01]  /*12e70*/  FMUL.FTZ R69, R9, R69 ;  /* 0x0000004509457220 */ /* 0x000fe20000410000 */
[----:B------:R-:W-:Y:S01]  /*12e80*/  LEA.HI R17, R17, R17, RZ, 0x1d ;  /* 0x0000001111117211 */ /* 0x000fe200078fe8ff */
[----:B------:R-:W-:Y:S01]  /*12e90*/  FMUL.FTZ R72, R9, R72 ;  /* 0x0000004809487220 */ /* 0x000fe20000410000 */
[----:B------:R-:W-:Y:S01]  /*12ea0*/  ISETP.NE.U32.AND P0, PT, R15, 0x1, PT ;  /* 0x000000010f00780c */ /* 0x000fe20003f05070 */
[----:B------:R-:W-:Y:S01]  /*12eb0*/  FMUL.FTZ R73, R9, R73 ;  /* 0x0000004909497220 */ /* 0x000fe20000410000 */
[----:B------:R-:W-:Y:S01]  /*12ec0*/  LEA.HI R15, R11, R11, RZ, 0x1 ;  /* 0x0000000b0b0f7211 */ /* 0x000fe200078f08ff */
[C---:B------:R-:W-:Y:S01]  /*12ed0*/  FMUL.FTZ R76, R9.reuse, R76 ;  /* 0x0000004c094c7220 */ /* 0x040fe20000410000 */
[----:B------:R-:W-:Y:S01]  /*12ee0*/  LEA R10, R10, R17, 0x1 ;  /* 0x000000110a0a7211 */ /* 0x000fe200078e08ff */
[----:B------:R-:W-:Y:S01]  /*12ef0*/  FMUL.FTZ R77, R9, R77 ;  /* 0x0000004d094d7220 */ /* 0x000fe20000410000 */
[----:B------:R-:W-:Y:S01]  /*12f00*/  SHF.L.U32 R17, R15, 0x2, RZ ;  /* 0x000000020f117819 */ /* 0x000fe200000006ff */
[----:B------:R-:W-:Y:S01]  /*12f10*/  FMUL.FTZ R80, R9, R80 ;  /* 0x0000005009507220 */ /* 0x000fe20000410000 */
[----:B------:R-:W-:Y:S01]  /*12f20*/  LOP3.LUT R18, R15, 0xffffffe, RZ, 0xc0, !PT ;  /* 0x0ffffffe0f127812 */ /* 0x000fe200078ec0ff */
[----:B------:R-:W-:Y:S01]  /*12f30*/  FMUL.FTZ R81, R9, R81 ;  /* 0x0000005109517220 */ /* 0x000fe20000410000 */
[----:B------:R-:W-:Y:S01]  /*12f40*/  R2P PR, R7, 0x6 ;  /* 0x0000000607007804 */ /* 0x000fe20000000000 */
[C---:B------:R-:W-:Y:S01]  /*12f50*/  FMUL.FTZ R84, R9.reuse, R84 ;  /* 0x0000005409547220 */ /* 0x040fe20000410000 */
[----:B------:R-:W-:Y:S01]  /*12f60*/  LEA R10, R10, UR5, 0x2 ;  /* 0x000000050a0a7c11 */ /* 0x000fe2000f8e10ff */
[C---:B------:R-:W-:Y:S01]  /*12f70*/  FMUL.FTZ R85, R9.reuse, R85 ;  /* 0x0000005509557220 */ /* 0x040fe20000410000 */
[----:B----4-:R-:W-:Y:S01]  /*12f80*/  SHF.R.S32.HI R13, RZ, 0x1f, R12 ;  /* 0x0000001fff0d7819 */ /* 0x010fe2000001140c */
[C---:B------:R-:W-:Y:S01]  /*12f90*/  FMUL.FTZ R88, R9.reuse, R88 ;  /* 0x0000005809587220 */ /* 0x040fe20000410000 */
[----:B------:R-:W-:Y:S01]  /*12fa0*/  MOV R7, 0x40 ;  /* 0x0000004000077802 */ /* 0x000fe20000000f00 */
[----:B------:R-:W-:Y:S01]  /*12fb0*/  FMUL.FTZ R89, R9, R89 ;  /* 0x0000005909597220 */ /* 0x000fe20000410000 */
[----:B------:R-:W-:Y:S01]  /*12fc0*/  LEA.HI R14, R13, R12, RZ, 0x4 ;  /* 0x0000000c0d0e7211 */ /* 0x000fe200078f20ff */
[C---:B------:R-:W-:Y:S01]  /*12fd0*/  FMUL.FTZ R92, R9.reuse, R92 ;  /* 0x0000005c095c7220 */ /* 0x040fe20000410000 */
[C---:B------:R-:W-:Y:S01]  /*12fe0*/  FMUL.FTZ R93, R9.reuse, R93 ;  /* 0x0000005d095d7220 */ /* 0x040fe20000410000 */
[C---:B------:R-:W-:Y:S01]  /*12ff0*/  FMUL.FTZ R96, R9.reuse, R96 ;  /* 0x0000006009607220 */ /* 0x040fe20000410000 */
[----:B------:R-:W-:Y:S01]  /*13000*/  SHF.R.S32.HI R14, RZ, 0x4, R14 ;  /* 0x00000004ff0e7819 */ /* 0x000fe2000001140e */
[C---:B------:R-:W-:Y:S01]  /*13010*/  FMUL.FTZ R97, R9.reuse, R97 ;  /* 0x0000006109617220 */ /* 0x040fe20000410000 */
[C---:B------:R-:W-:Y:S01]  /*13020*/  FMUL.FTZ R100, R9.reuse, R100 ;  /* 0x0000006409647220 */ /* 0x040fe20000410000 */
[C---:B------:R-:W-:Y:S01]  /*13030*/  FMUL.FTZ R101, R9.reuse, R101 ;  /* 0x0000006509657220 */ /* 0x040fe20000410000 */
[----:B------:R-:W-:Y:S01]  /*13040*/  SHF.L.U32 R16, R14, 0x6, RZ ;  /* 0x000000060e107819 */ /* 0x000fe200000006ff */
[C---:B------:R-:W-:Y:S01]  /*13050*/  FMUL.FTZ R124, R9.reuse, R124 ;  /* 0x0000007c097c7220 */ /* 0x040fe20000410000 */
[C---:B------:R-:W-:Y:S01]  /*13060*/  FMUL.FTZ R125, R9.reuse, R125 ;  /* 0x0000007d097d7220 */ /* 0x040fe20000410000 */
[C---:B------:R-:W-:Y:S01]  /*13070*/  FMUL.FTZ R104, R9.reuse, R104 ;  /* 0x0000006809687220 */ /* 0x040fe20000410000 */
[----:B------:R-:W-:Y:S01]  /*13080*/  LOP3.LUT R16, R16, 0x1c0, RZ, 0xc0, !PT ;  /* 0x000001c010107812 */ /* 0x000fe200078ec0ff */
[C---:B------:R-:W-:Y:S01]  /*13090*/  FMUL.FTZ R105, R9.reuse, R105 ;  /* 0x0000006909697220 */ /* 0x040fe20000410000 */
[C---:B------:R-:W-:Y:S01]  /*130a0*/  FMUL.FTZ R108, R9.reuse, R108 ;  /* 0x0000006c096c7220 */ /* 0x040fe20000410000 */
[C---:B------:R-:W-:Y:S01]  /*130b0*/  FMUL.FTZ R109, R9.reuse, R109 ;  /* 0x0000006d096d7220 */ /* 0x040fe20000410000 */
[----:B------:R-:W-:Y:S01]  /*130c0*/  LOP3.LUT R17, R16, 0x38, R17, 0xf8, !PT ;  /* 0x0000003810117812 */ /* 0x000fe200078ef811 */
[C---:B------:R-:W-:Y:S01]  /*130d0*/  FMUL.FTZ R120, R9.reuse, R120 ;  /* 0x0000007809787220 */ /* 0x040fe20000410000 */
[----:B------:R-:W-:Y:S01]  /*130e0*/  SHF.R.U32.HI R16, RZ, 0x3, R16 ;  /* 0x00000003ff107819 */ /* 0x000fe20000011610 */
[C---:B------:R-:W-:Y:S01]  /*130f0*/  FMUL.FTZ R121, R9.reuse, R121 ;  /* 0x0000007909797220 */ /* 0x040fe20000410000 */
[C---:B------:R-:W-:Y:S01]  /*13100*/  FMUL.FTZ R112, R9.reuse, R112 ;  /* 0x0000007009707220 */ /* 0x040fe20000410000 */
[C---:B------:R-:W-:Y:S01]  /*13110*/  FMUL.FTZ R113, R9.reuse, R113 ;  /* 0x0000007109717220 */ /* 0x040fe20000410000 */
[C---:B------:R-:W-:Y:S01]  /*13120*/  FMUL.FTZ R116, R9.reuse, R116 ;  /* 0x0000007409747220 */ /* 0x040fe20000410000 */
[----:B------:R-:W-:Y:S01]  /*13130*/  FMUL.FTZ R117, R9, R117 ;  /* 0x0000007509757220 */ /* 0x000fe20000410000 */
[----:B------:R-:W-:Y:S01]  /*13140*/  MOV R15, 0x80 ;  /* 0x00000080000f7802 */ /* 0x000fe20000000f00 */
[C---:B--2---:R-:W-:Y:S01]  /*13150*/  FMUL.FTZ R131, R8.reuse, R131 ;  /* 0x0000008308837220 */ /* 0x044fe20000410000 */
        /* <DEDUP_REMOVED lines=31> */
[----:B------:R-:W-:Y:S01]  /*13350*/  LOP3.LUT R16, R17, R16, RZ, 0x3c, !PT ;  /* 0x0000001011107212 */ /* 0x000fe200078e3cff */
[----:B------:R-:W-:Y:S01]  /*13360*/  STS.64 [R10], R128 ;  /* 0x000000800a007388 */ /* 0x000fe20000000a00 */
[----:B------:R-:W-:Y:S01]  /*13370*/  IADD3 R9, R11, -R18, RZ ;  /* 0x800000120b097210 */ /* 0x000fe20007ffe0ff */
[----:B------:R-:W1:Y:S01]  /*13380*/  @P3 MUFU.LG2 R5, R5 ;  /* 0x0000000500053308 */ /* 0x000e620000000c00 */
[----:B------:R-:W-:Y:S01]  /*13390*/  IADD3 R8, R10, -0x20, RZ ;  /* 0xffffffe00a087810 */ /* 0x000fe20007ffe0ff */
[----:B------:R-:W-:Y:S01]  /*133a0*/  STS.64 [R10+0x800], R130 ;  /* 0x000800820a007388 */ /* 0x000fe20000000a00 */
[----:B------:R-:W-:-:S02]  /*133b0*/  SEL R7, R7, 0xffffffc0, !P1 ;  /* 0xffffffc007077807 */ /* 0x000fc40004800000 */
[C---:B------:R-:W-:Y:S02]  /*133c0*/  @P0 IADD3 R8, R10.reuse, 0x20, RZ ;  /* 0x000000200a080810 */ /* 0x040fe40007ffe0ff */
[----:B------:R-:W-:Y:S02]  /*133d0*/  SEL R15, R15, 0xffffff80, !P2 ;  /* 0xffffff800f0f7807 */ /* 0x000fe40005000000 */
[----:B------:R-:W-:Y:S01]  /*133e0*/  LEA R9, R9, R16, 0x2 ;  /* 0x0000001009097211 */ /* 0x000fe200078e10ff */
[----:B------:R-:W-:Y:S01]  /*133f0*/  STS.64 [R8], R68 ;  /* 0x0000004408007388 */ /* 0x000fe20000000a00 */
[C---:B------:R-:W-:Y:S02]  /*13400*/  IADD3 R16, R10.reuse, R7, RZ ;  /* 0x000000070a107210 */ /* 0x040fe40007ffe0ff */
[----:B------:R-:W-:Y:S01]  /*13410*/  IADD3 R18, R7, R8, RZ ;  /* 0x0000000807127210 */ /* 0x000fe20007ffe0ff */
[----:B------:R-:W-:Y:S01]  /*13420*/  STS.64 [R8+0x800], R70 ;  /* 0x0008004608007388 */ /* 0x000fe20000000a00 */
[----:B------:R-:W-:-:S02]  /*13430*/  IADD3 R7, R10, R15, RZ ;  /* 0x0000000f0a077210 */ /* 0x000fc40007ffe0ff */
[----:B------:R-:W-:Y:S01]  /*13440*/  IADD3 R17, R15, R8, RZ ;  /* 0x000000080f117210 */ /* 0x000fe20007ffe0ff */
[----:B------:R-:W-:Y:S01]  /*13450*/  STS.64 [R16], R72 ;  /* 0x0000004810007388 */ /* 0x000fe20000000a00 */
[-C--:B------:R-:W-:Y:S01]  /*13460*/  IADD3 R19, R16, R15.reuse, RZ ;  /* 0x0000000f10137210 */ /* 0x080fe20007ffe0ff */
[----:B-1----:R-:W-:Y:S01]  /*13470*/  @P3 FMUL.FTZ R5, R5, 0.69314718246459960938 ;  /* 0x3f31721805053820 */ /* 0x002fe20000410000 */
[----:B------:R-:W-:Y:S01]  /*13480*/  IADD3 R15, R18, R15, RZ ;  /* 0x0000000f120f7210 */ /* 0x000fe20007ffe0ff */
[----:B------:R-:W-:Y:S01]  /*13490*/  STS.64 [R16+0x800], R74 ;  /* 0x0008004a10007388 */ /* 0x000fe20000000a00 */
[----:B------:R-:W-:Y:S02]  /*134a0*/  LEA R24, R9, UR5, 0x2 ;  /* 0x0000000509187c11 */ /* 0x000fe4000f8e10ff */
[----:B------:R-:W-:Y:S01]  /*134b0*/  LOP3.LUT R3, R3, 0xffffffe0, RZ, 0xc0, !PT ;  /* 0xffffffe003037812 */ /* 0x000fe200078ec0ff */
[----:B------:R-:W-:Y:S03]  /*134c0*/  STS.64 [R18], R76 ;  /* 0x0000004c12007388 */ /* 0x000fe60000000a00 */
[----:B------:R-:W-:Y:S01]  /*134d0*/  IADD3 R3, -R3, R4, RZ ;  /* 0x0000000403037210 */ /* 0x000fe20007ffe1ff */
[----:B------:R-:W-:Y:S01]  /*134e0*/  STS.64 [R18+0x800], R78 ;  /* 0x0008004e12007388 */ /* 0x000fe20000000a00 */
[----:B------:R-:W-:-:S02]  /*134f0*/  IADD3 R4, -R237, RZ, RZ ;  /* 0x000000ffed047210 */ /* 0x000fc40007ffe1ff */
[----:B------:R-:W-:Y:S01]  /*13500*/  LOP3.LUT P0, RZ, R3, 0x3, RZ, 0xc0, !PT ;  /* 0x0000000303ff7812 */ /* 0x000fe2000780c0ff */
[----:B------:R-:W-:Y:S01]  /*13510*/  STS.64 [R7], R80 ;  /* 0x0000005007007388 */ /* 0x000fe20000000a00 */
[----:B------:R-:W-:-:S03]  /*13520*/  MOV R3, 0xff800000 ;  /* 0xff80000000037802 */ /* 0x000fc60000000f00 */
[----:B------:R-:W-:Y:S04]  /*13530*/  STS.64 [R7+0x800], R82 ;  /* 0x0008005207007388 */ /* 0x000fe80000000a00 */
[----:B------:R-:W-:Y:S04]  /*13540*/  STS.64 [R17], R84 ;  /* 0x0000005411007388 */ /* 0x000fe80000000a00 */
[----:B------:R-:W-:Y:S04]  /*13550*/  STS.64 [R17+0x800], R86 ;  /* 0x0008005611007388 */ /* 0x000fe80000000a00 */
[----:B------:R-:W-:Y:S04]  /*13560*/  STS.64 [R19], R88 ;  /* 0x0000005813007388 */ /* 0x000fe80000000a00 */
[----:B------:R-:W-:Y:S04]  /*13570*/  STS.64 [R19+0x800], R90 ;  /* 0x0008005a13007388 */ /* 0x000fe80000000a00 */
[----:B------:R-:W-:Y:S04]  /*13580*/  STS.64 [R15], R92 ;  /* 0x0000005c0f007388 */ /* 0x000fe80000000a00 */
[----:B------:R-:W-:Y:S04]  /*13590*/  STS.64 [R15+0x800], R94 ;  /* 0x0008005e0f007388 */ /* 0x000fe80000000a00 */
[----:B------:R-:W-:Y:S04]  /*135a0*/  STS.64 [R10+0x4000], R96 ;  /* 0x004000600a007388 */ /* 0x000fe80000000a00 */
[----:B------:R-:W-:Y:S04]  /*135b0*/  STS.64 [R10+0x4800], R98 ;  /* 0x004800620a007388 */ /* 0x000fe80000000a00 */
[----:B------:R-:W-:Y:S04]  /*135c0*/  STS.64 [R8+0x4000], R100 ;  /* 0x0040006408007388 */ /* 0x000fe80000000a00 */
[----:B------:R1:W-:Y:S04]  /*135d0*/  STS.64 [R8+0x4800], R102 ;  /* 0x0048006608007388 */ /* 0x0003e80000000a00 */
[----:B------:R-:W-:Y:S04]  /*135e0*/  STS.64 [R16+0x4000], R124 ;  /* 0x0040007c10007388 */ /* 0x000fe80000000a00 */
[----:B------:R2:W-:Y:S04]  /*135f0*/  STS.64 [R16+0x4800], R126 ;  /* 0x0048007e10007388 */ /* 0x0005e80000000a00 */
[----:B------:R-:W-:Y:S04]  /*13600*/  STS.64 [R18+0x4000], R104 ;  /* 0x0040006812007388 */ /* 0x000fe80000000a00 */
[----:B------:R-:W-:Y:S04]  /*13610*/  STS.64 [R18+0x4800], R106 ;  /* 0x0048006a12007388 */ /* 0x000fe80000000a00 */
[----:B------:R-:W-:Y:S04]  /*13620*/  STS.64 [R7+0x4000], R108 ;  /* 0x0040006c07007388 */ /* 0x000fe80000000a00 */
[----:B------:R4:W-:Y:S01]  /*13630*/  STS.64 [R7+0x4800], R110 ;  /* 0x0048006e07007388 */ /* 0x0009e20000000a00 */
[----:B-1----:R-:W1:Y:S03]  /*13640*/  LDC.64 R8, c[0x0][0x2c0] ;  /* 0x0000b000ff087b82 */ /* 0x002e660000000a00 */
[----:B------:R-:W-:Y:S04]  /*13650*/  STS.64 [R17+0x4000], R120 ;  /* 0x0040007811007388 */ /* 0x000fe80000000a00 */
[----:B------:R-:W-:Y:S01]  /*13660*/  STS.64 [R17+0x4800], R122 ;  /* 0x0048007a11007388 */ /* 0x000fe20000000a00 */
[----:B--2---:R-:W-:-:S03]  /*13670*/  LEA.HI R16, R13, R12, RZ, 0x5 ;  /* 0x0000000c0d107211 */ /* 0x004fc600078f28ff */
[----:B------:R-:W-:Y:S01]  /*13680*/  STS.64 [R19+0x4000], R112 ;  /* 0x0040007013007388 */ /* 0x000fe20000000a00 */
[----:B------:R-:W-:-:S03]  /*13690*/  LOP3.LUT R25, R16, 0xffffffe0, RZ, 0xc0, !PT ;  /* 0xffffffe010197812 */ /* 0x000fc600078ec0ff */
[----:B------:R-:W-:Y:S01]  /*136a0*/  STS.64 [R19+0x4800], R114 ;  /* 0x0048007213007388 */ /* 0x000fe20000000a00 */
[----:B------:R-:W-:-:S03]  /*136b0*/  IADD3 R26, -R25, R12, RZ ;  /* 0x0000000c191a7210 */ /* 0x000fc60007ffe1ff */
[----:B------:R-:W-:Y:S01]  /*136c0*/  STS.64 [R15+0x4000], R116 ;  /* 0x004000740f007388 */ /* 0x000fe20000000a00 */
[----:B------:R-:W-:-:S03]  /*136d0*/  SHF.R.S32.HI R25, RZ, 0x1f, R26 ;  /* 0x0000001fff197819 */ /* 0x000fc6000001141a */
[----:B------:R2:W-:Y:S01]  /*136e0*/  STS.64 [R15+0x4800], R118 ;  /* 0x004800760f007388 */ /* 0x0005e20000000a00 */
[----:B----4-:R-:W-:Y:S01]  /*136f0*/  SHF.R.S32.HI R7, RZ, 0x5, R16 ;  /* 0x00000005ff077819 */ /* 0x010fe20000011410 */
[----:B------:R-:W-:Y:S01]  /*13700*/  BAR.SYNC.DEFER_BLOCKING 0x0 ;  /* 0x0000000000007b1d */ /* 0x000fe20000010000 */
[----:B------:R-:W-:Y:S02]  /*13710*/  LEA.HI R25, R25, R26, RZ, 0x2 ;  /* 0x0000001a19197211 */ /* 0x000fe400078f10ff */
[----:B------:R-:W-:Y:S02]  /*13720*/  SHF.R.S32.HI R28, RZ, 0x1f, R7 ;  /* 0x0000001fff1c7819 */ /* 0x000fe40000011407 */
[----:B------:R-:W-:Y:S02]  /*13730*/  SHF.R.S32.HI R25, RZ, 0x2, R25 ;  /* 0x00000002ff197819 */ /* 0x000fe40000011419 */
[----:B------:R-:W-:Y:S01]  /*13740*/  LEA.HI R12, R28, R7, RZ, 0x2 ;  /* 0x000000071c0c7211 */ /* 0x000fe200078f10ff */
[----:B------:R-:W1:Y:S01]  /*13750*/  S2R R10, SR_CTAID.Y ;  /* 0x00000000000a7919 */ /* 0x000e620000002600 */
[----:B------:R-:W-:-:S02]  /*13760*/  SHF.L.U32 R26, R11, 0x2, RZ ;  /* 0x000000020b1a7819 */ /* 0x000fc400000006ff */
[----:B------:R-:W-:Y:S01]  /*13770*/  LOP3.LUT R12, R12, 0xfffffffc, RZ, 0xc0, !PT ;  /* 0xfffffffc0c0c7812 */ /* 0x000fe200078ec0ff */
[----:B------:R-:W4:Y:S03]  /*13780*/  S2R R13, SR_CTAID.X ;  /* 0x00000000000d7919 */ /* 0x000f260000002500 */
[----:B------:R-:W-:Y:S02]  /*13790*/  IADD3 R12, R7, -R12, RZ ;  /* 0x8000000c070c7210 */ /* 0x000fe40007ffe0ff */
[----:B------:R-:W-:Y:S01]  /*137a0*/  MOV R7, 0xff800000 ;  /* 0xff80000000077802 */ /* 0x000fe20000000f00 */
[----:B-----5:R-:W-:Y:S01]  /*137b0*/  @P3 FFMA.FTZ R7, R0, R27, R5 ;  /* 0x0000001b00073223 */ /* 0x020fe20000010005 */
[----:B------:R-:W-:Y:S02]  /*137c0*/  LEA R12, R12, R25, 0x4 ;  /* 0x000000190c0c7211 */ /* 0x000fe400078e20ff */
[----:B------:R-:W-:Y:S01]  /*137d0*/  SHF.R.S32.HI R27, RZ, 0x1f, R26 ;  /* 0x0000001fff1b7819 */ /* 0x000fe2000001141a */
[----:B--2---:R-:W2:Y:S01]  /*137e0*/  LDC R15, c[0x0][0x270] ;  /* 0x00009c00ff0f7b82 */ /* 0x004ea20000000800 */
[----:B------:R2:W2:Y:S04]  /*137f0*/  LDS.128 R20, [R24+0x3800] ;  /* 0x0038000018147984 */ /* 0x0004a80000000c00 */
[----:B------:R2:W2:Y:S01]  /*13800*/  LDS.128 R16, [R24+0x7800] ;  /* 0x0078000018107984 */ /* 0x0004a20000000c00 */
[----:B-1----:R-:W-:Y:S01]  /*13810*/  IMAD R8, R10, R8, R237 ;  /* 0x000000080a087224 */ /* 0x002fe200078e02ed */
[----:B----4-:R-:W-:Y:S01]  /*13820*/  SHF.L.U32 R10, R13, 0x6, RZ ;  /* 0x000000060d0a7819 */ /* 0x010fe200000006ff */
[----:B------:R-:W-:Y:S01]  /*13830*/  @P4 FMUL.FTZ R13, R6, 0.69314718246459960938 ;  /* 0x3f317218060d4820 */ /* 0x000fe20000410000 */
[----:B--2---:R-:W-:-:S03]  /*13840*/  IMAD R4, R15, R4, UR4 ;  /* 0x000000040f047e24 */ /* 0x004fc6000f8e0204 */
[----:B---3--:R-:W-:Y:S01]  /*13850*/  @P4 FFMA.FTZ R3, R2, R29, R13 ;  /* 0x0000001d02034223 */ /* 0x008fe2000001000d */
[----:B------:R-:W-:-:S04]  /*13860*/  IMAD R4, R8, R15, R4 ;  /* 0x0000000f08047224 */ /* 0x000fc800078e0204 */
[----:B------:R-:W-:Y:S01]  /*13870*/  IMAD R9, R4, R9, R10 ;  /* 0x0000000904097224 */ /* 0x000fe200078e020a */
[----:B------:R-:W-:Y:S06]  /*13880*/  @P0 BRA `(.L_x_1566) ;  /* 0x00000000002c0947 */ /* 0x000fec0003800000 */
[C---:B------:R-:W-:Y:S01]  /*13890*/  VIADD R4, R12.reuse, 0x8 ;  /* 0x000000080c047836 */ /* 0x040fe20000000000 */
[----:B------:R-:W-:Y:S01]  /*138a0*/  SHF.R.S32.HI R2, RZ, 0x1f, R12 ;  /* 0x0000001fff027819 */ /* 0x000fe2000001140c */
[----:B------:R-:W-:Y:S01]  /*138b0*/  ULDC.64 UR4, c[0x0][0x2b8] ;  /* 0x0000ae0000047ab9 */ /* 0x000fe20000000a00 */
[C---:B------:R-:W-:Y:S02]  /*138c0*/  IADD3 R0, P0, R9.reuse, R12, RZ ;  /* 0x0000000c09007210 */ /* 0x040fe40007f1e0ff */
[-C--:B------:R-:W-:Y:S02]  /*138d0*/  ISETP.GE.AND P2, PT, R12, R227.reuse, PT ;  /* 0x000000e30c00720c */ /* 0x080fe40003f46270 */
[----:B------:R-:W-:Y:S02]  /*138e0*/  ISETP.GE.AND P1, PT, R4, R227, PT ;  /* 0x000000e30400720c */ /* 0x000fe40003f26270 */
[----:B------:R-:W-:Y:S02]  /*138f0*/  LEA.HI.X.SX32 R5, R9, R2, 0x1, P0 ;  /* 0x0000000209057211 */ /* 0x000fe400000f0eff */
[----:B------:R-:W-:-:S04]  /*13900*/  LEA R4, P0, R0, UR4, 0x2 ;  /* 0x0000000400047c11 */ /* 0x000fc8000f8010ff */
[----:B------:R-:W-:-:S05]  /*13910*/  LEA.HI.X R5, R0, UR5, R5, 0x2, P0 ;  /* 0x0000000500057c11 */ /* 0x000fca00080f1405 */
[----:B------:R1:W-:Y:S04]  /*13920*/  @!P2 STG.E desc[UR12][R4.64], R3 ;  /* 0x000000030400a986 */ /* 0x0003e8000c10190c */
[----:B------:R1:W-:Y:S02]  /*13930*/  @!P1 STG.E desc[UR12][R4.64+0x20], R7 ;  /* 0x0000200704009986 */ /* 0x0003e4000c10190c */
.L_x_1566:
[----:B------:R-:W-:Y:S05]  /*13940*/  BSYNC B0 ;  /* 0x0000000000007941 */ /* 0x000fea0003800000 */
.L_x_1565:
[----:B------:R-:W-:Y:S01]  /*13950*/  ULDC UR4, c[0x0][0x2dc] ;  /* 0x0000b70000047ab9 */ /* 0x000fe20000000800 */
[C---:B-1----:R-:W-:Y:S01]  /*13960*/  IMAD.WIDE R6, R14.reuse, 0x80, R26 ;  /* 0x000000800e067825 */ /* 0x042fe200078e021a */
[----:B------:R-:W-:Y:S03]  /*13970*/  BSSY B0, `(.L_x_1567) ;  /* 0x000001f000007945 */ /* 0x000fe60003800000 */
[----:B------:R-:W-:Y:S01]  /*13980*/  IMAD R3, R9, UR4, RZ ;  /* 0x0000000409037c24 */ /* 0x000fe2000f8e02ff */
[----:B------:R-:W-:Y:S01]  /*13990*/  ULDC.64 UR4, c[0x0][0x288] ;  /* 0x0000a20000047ab9 */ /* 0x000fe20000000a00 */
[C---:B------:R-:W-:Y:S01]  /*139a0*/  VIADD R4, R14.reuse, 0x8 ;  /* 0x000000080e047836 */ /* 0x040fe20000000000 */
[----:B------:R1:W2:Y:S01]  /*139b0*/  LDS.128 R8, [R24] ;  /* 0x0000000018087984 */ /* 0x0002a20000000c00 */
[C---:B------:R-:W-:Y:S01]  /*139c0*/  VIADD R2, R14.reuse, 0x10 ;  /* 0x000000100e027836 */ /* 0x040fe20000000000 */
[----:B------:R-:W-:Y:S01]  /*139d0*/  IADD3 R6, P2, R3, R6, RZ ;  /* 0x0000000603067210 */ /* 0x000fe20007f5e0ff */
[----:B------:R-:W-:Y:S01]  /*139e0*/  VIADD R0, R14, 0x18 ;  /* 0x000000180e007836 */ /* 0x000fe20000000000 */
[-C--:B------:R-:W-:Y:S01]  /*139f0*/  ISETP.GE.AND P0, PT, R4, R227.reuse, PT ;  /* 0x000000e30400720c */ /* 0x080fe20003f06270 */
[----:B------:R-:W-:Y:S01]  /*13a00*/  VIADD R4, R14, 0x28 ;  /* 0x000000280e047836 */ /* 0x000fe20000000000 */
[----:B------:R-:W-:-:S02]  /*13a10*/  ISETP.GE.AND P1, PT, R2, R227, PT ;  /* 0x000000e30200720c */ /* 0x000fc40003f26270 */
[----:B------:R-:W-:Y:S02]  /*13a20*/  LEA.HI.X.SX32 R3, R3, R7, 0x1, P2 ;  /* 0x0000000703037211 */ /* 0x000fe400010f0eff */
[----:B------:R-:W-:Y:S02]  /*13a30*/  LEA R2, P2, R6, UR4, 0x2 ;  /* 0x0000000406027c11 */ /* 0x000fe4000f8410ff */
[-C--:B------:R-:W-:Y:S02]  /*13a40*/  ISETP.GE.AND P4, PT, R4, R227.reuse, PT ;  /* 0x000000e30400720c */ /* 0x080fe40003f86270 */
[----:B------:R-:W-:Y:S02]  /*13a50*/  LEA.HI.X R3, R6, UR5, R3, 0x2, P2 ;  /* 0x0000000506037c11 */ /* 0x000fe400090f1403 */
[----:B------:R1:W3:Y:S01]  /*13a60*/  LDS.128 R4, [R24+0x4000] ;  /* 0x0040000018047984 */ /* 0x0002e20000000c00 */
[-C--:B------:R-:W-:Y:S02]  /*13a70*/  ISETP.GE.AND P2, PT, R14, R227.reuse, PT ;  /* 0x000000e30e00720c */ /* 0x080fe40003f46270 */
[----:B------:R-:W-:Y:S01]  /*13a80*/  ISETP.GE.AND P6, PT, R0, R227, PT ;  /* 0x000000e30000720c */ /* 0x000fe20003fc6270 */
[----:B------:R-:W-:-:S05]  /*13a90*/  VIADD R0, R14, 0x20 ;  /* 0x000000200e007836 */ /* 0x000fca0000000000 */
[----:B------:R-:W-:Y:S01]  /*13aa0*/  ISETP.GE.AND P5, PT, R0, R227, PT ;  /* 0x000000e30000720c */ /* 0x000fe20003fa6270 */
[C---:B------:R-:W-:Y:S02]  /*13ab0*/  VIADD R0, R14.reuse, 0x30 ;  /* 0x000000300e007836 */ /* 0x040fe40000000000 */
[----:B------:R-:W-:-:S03]  /*13ac0*/  VIADD R14, R14, 0x38 ;  /* 0x000000380e0e7836 */ /* 0x000fc60000000000 */
[----:B------:R-:W-:Y:S01]  /*13ad0*/  ISETP.GE.AND P3, PT, R0, R227, PT ;  /* 0x000000e30000720c */ /* 0x000fe20003f66270 */
[----:B------:R-:W-:Y:S01]  /*13ae0*/  VIADD R0, R26, 0x40 ;  /* 0x000000401a007836 */ /* 0x000fe20000000000 */
[----:B------:R-:W-:Y:S11]  /*13af0*/  @P2 BRA `(.L_x_1568) ;  /* 0x0000000000182947 */ /* 0x000ff60003800000 */
[----:B------:R-:W-:Y:S02]  /*13b00*/  ULDC UR4, c[0x0][0x2d0] ;  /* 0x0000b40000047ab9 */ /* 0x000fe40000000800 */
[----:B------:R-:W-:-:S13]  /*13b10*/  ISETP.GE.AND P2, PT, R26, UR4, PT ;  /* 0x000000041a007c0c */ /* 0x000fda000bf46270 */
[----:B--2---:R4:W-:Y:S04]  /*13b20*/  @!P2 STG.E.64 desc[UR12][R2.64], R8 ;  /* 0x000000080200a986 */ /* 0x0049e8000c101b0c */
[----:B------:R4:W-:Y:S01]  /*13b30*/  @!P2 STG.E.64 desc[UR12][R2.64+0x8], R10 ;  /* 0x0000080a0200a986 */ /* 0x0009e2000c101b0c */
[----:B------:R-:W-:-:S13]  /*13b40*/  ISETP.GE.AND P2, PT, R0, UR4, PT ;  /* 0x0000000400007c0c */ /* 0x000fda000bf46270 */
[----:B---3--:R4:W-:Y:S02]  /*13b50*/  @!P2 STG.E.128 desc[UR12][R2.64+0x100], R4 ;  /* 0x000100040200a986 */ /* 0x0089e4000c101d0c */
.L_x_1568:
[----:B------:R-:W-:Y:S05]  /*13b60*/  BSYNC B0 ;  /* 0x0000000000007941 */ /* 0x000fea0003800000 */
.L_x_1567:
[----:B--2-4-:R2:W4:Y:S01]  /*13b70*/  LDS.128 R8, [R24+0x800] ;  /* 0x0008000018087984 */ /* 0x0145220000000c00 */
[----:B------:R-:W-:Y:S01]  /*13b80*/  BSSY B0, `(.L_x_1569) ;  /* 0x0000009000007945 */ /* 0x000fe20003800000 */
[----:B------:R-:W-:Y:S02]  /*13b90*/  ISETP.GE.AND P2, PT, R14, R227, PT ;  /* 0x000000e30e00720c */ /* 0x000fe40003f46270 */
[----:B---3--:R2:W3:Y:S01]  /*13ba0*/  LDS.128 R4, [R24+0x4800] ;  /* 0x0048000018047984 */ /* 0x0084e20000000c00 */
[----:B------:R-:W-:Y:S05]  /*13bb0*/  @P0 BRA `(.L_x_1570) ;  /* 0x0000000000140947 */ /* 0x000fea0003800000 */
[----:B------:R-:W-:Y:S02]  /*13bc0*/  ULDC UR4, c[0x0][0x2d0] ;  /* 0x0000b40000047ab9 */ /* 0x000fe40000000800 */
[----:B------:R-:W-:-:S13]  /*13bd0*/  ISETP.GE.AND P0, PT, R26, UR4, PT ;  /* 0x000000041a007c0c */ /* 0x000fda000bf06270 */
[----:B----4-:R4:W-:Y:S01]  /*13be0*/  @!P0 STG.E.128 desc[UR12][R2.64+0x1000], R8 ;  /* 0x0010000802008986 */ /* 0x0109e2000c101d0c */
[----:B------:R-:W-:-:S13]  /*13bf0*/  ISETP.GE.AND P0, PT, R0, UR4, PT ;  /* 0x0000000400007c0c */ /* 0x000fda000bf06270 */
[----:B---3--:R4:W-:Y:S02]  /*13c00*/  @!P0 STG.E.128 desc[UR12][R2.64+0x1100], R4 ;  /* 0x0011000402008986 */ /* 0x0089e4000c101d0c */
.L_x_1570:
[----:B------:R-:W-:Y:S05]  /*13c10*/  BSYNC B0 ;  /* 0x0000000000007941 */ /* 0x000fea0003800000 */
.L_x_1569:
[----:B----4-:R4:W1:Y:S01]  /*13c20*/  LDS.128 R8, [R24+0x1000] ;  /* 0x0010000018087984 */ /* 0x0108620000000c00 */
[----:B------:R-:W-:Y:S03]  /*13c30*/  BSSY B0, `(.L_x_1571) ;  /* 0x0000008000007945 */ /* 0x000fe60003800000 */
[----:B---3--:R4:W3:Y:S01]  /*13c40*/  LDS.128 R4, [R24+0x5000] ;  /* 0x0050000018047984 */ /* 0x0088e20000000c00 */
[----:B------:R-:W-:Y:S05]  /*13c50*/  @P1 BRA `(.L_x_1572) ;  /* 0x0000000000141947 */ /* 0x000fea0003800000 */
[----:B------:R-:W-:Y:S02]  /*13c60*/  ULDC UR4, c[0x0][0x2d0] ;  /* 0x0000b40000047ab9 */ /* 0x000fe40000000800 */
[----:B------:R-:W-:Y:S02]  /*13c70*/  ISETP.GE.AND P1, PT, R26, UR4, PT ;  /* 0x000000041a007c0c */ /* 0x000fe4000bf26270 */
[----:B------:R-:W-:-:S11]  /*13c80*/  ISETP.GE.AND P0, PT, R0, UR4, PT ;  /* 0x0000000400007c0c */ /* 0x000fd6000bf06270 */
[----:B-1----:R1:W-:Y:S04]  /*13c90*/  @!P1 STG.E.128 desc[UR12][R2.64+0x2000], R8 ;  /* 0x0020000802009986 */ /* 0x0023e8000c101d0c */
[----:B---3--:R1:W-:Y:S02]  /*13ca0*/  @!P0 STG.E.128 desc[UR12][R2.64+0x2100], R4 ;  /* 0x0021000402008986 */ /* 0x0083e4000c101d0c */
.L_x_1572:
[----:B------:R-:W-:Y:S05]  /*13cb0*/  BSYNC B0 ;  /* 0x0000000000007941 */ /* 0x000fea0003800000 */
.L_x_1571:
[----:B-1----:R1:W1:Y:S01]  /*13cc0*/  LDS.128 R8, [R24+0x1800] ;  /* 0x0018000018087984 */ /* 0x0022620000000c00 */
[----:B------:R-:W-:Y:S03]  /*13cd0*/  BSSY B0, `(.L_x_1573) ;  /* 0x0000008000007945 */ /* 0x000fe60003800000 */
[----:B---3--:R3:W1:Y:S01]  /*13ce0*/  LDS.128 R4, [R24+0x5800] ;  /* 0x0058000018047984 */ /* 0x0086620000000c00 */
[----:B------:R-:W-:Y:S05]  /*13cf0*/  @P6 BRA `(.L_x_1574) ;  /* 0x0000000000146947 */ /* 0x000fea0003800000 */
[----:B------:R-:W-:Y:S02]  /*13d00*/  ULDC UR4, c[0x0][0x2d0] ;  /* 0x0000b40000047ab9 */ /* 0x000fe40000000800 */
[----:B------:R-:W-:Y:S02]  /*13d10*/  ISETP.GE.AND P1, PT, R26, UR4, PT ;  /* 0x000000041a007c0c */ /* 0x000fe4000bf26270 */
[----:B------:R-:W-:-:S11]  /*13d20*/  ISETP.GE.AND P0, PT, R0, UR4, PT ;  /* 0x0000000400007c0c */ /* 0x000fd6000bf06270 */
[----:B-1----:R1:W-:Y:S04]  /*13d30*/  @!P1 STG.E.128 desc[UR12][R2.64+0x3000], R8 ;  /* 0x0030000802009986 */ /* 0x0023e8000c101d0c */
[----:B------:R1:W-:Y:S02]  /*13d40*/  @!P0 STG.E.128 desc[UR12][R2.64+0x3100], R4 ;  /* 0x0031000402008986 */ /* 0x0003e4000c101d0c */
.L_x_1574:
[----:B------:R-:W-:Y:S05]  /*13d50*/  BSYNC B0 ;  /* 0x0000000000007941 */ /* 0x000fea0003800000 */
.L_x_1573:
[----:B-1----:R1:W1:Y:S01]  /*13d60*/  LDS.128 R8, [R24+0x2000] ;  /* 0x0020000018087984 */ /* 0x0022620000000c00 */
[----:B------:R-:W-:Y:S03]  /*13d70*/  BSSY B0, `(.L_x_1575) ;  /* 0x0000008000007945 */ /* 0x000fe60003800000 */
[----:B------:R1:W1:Y:S01]  /*13d80*/  LDS.128 R4, [R24+0x6000] ;  /* 0x0060000018047984 */ /* 0x0002620000000c00 */
[----:B------:R-:W-:Y:S05]  /*13d90*/  @P5 BRA `(.L_x_1576) ;  /* 0x0000000000145947 */ /* 0x000fea0003800000 */
[----:B------:R-:W-:Y:S02]  /*13da0*/  ULDC UR4, c[0x0][0x2d0] ;  /* 0x0000b40000047ab9 */ /* 0x000fe40000000800 */
[----:B------:R-:W-:Y:S02]  /*13db0*/  ISETP.GE.AND P1, PT, R26, UR4, PT ;  /* 0x000000041a007c0c */ /* 0x000fe4000bf26270 */
[----:B------:R-:W-:-:S11]  /*13dc0*/  ISETP.GE.AND P0, PT, R0, UR4, PT ;  /* 0x0000000400007c0c */ /* 0x000fd6000bf06270 */
[----:B-1----:R1:W-:Y:S04]  /*13dd0*/  @!P1 STG.E.128 desc[UR12][R2.64+0x4000], R8 ;  /* 0x0040000802009986 */ /* 0x0023e8000c101d0c */
[----:B------:R1:W-:Y:S02]  /*13de0*/  @!P0 STG.E.128 desc[UR12][R2.64+0x4100], R4 ;  /* 0x0041000402008986 */ /* 0x0003e4000c101d0c */
.L_x_1576:
[----:B------:R-:W-:Y:S05]  /*13df0*/  BSYNC B0 ;  /* 0x0000000000007941 */ /* 0x000fea0003800000 */
.L_x_1575:
        /* <DEDUP_REMOVED lines=9> */
.L_x_1578:
[----:B------:R-:W-:Y:S05]  /*13e90*/  BSYNC B0 ;  /* 0x0000000000007941 */ /* 0x000fea0003800000 */
.L_x_1577:
        /* <DEDUP_REMOVED lines=9> */
.L_x_1580:
[----:B------:R-:W-:Y:S05]  /*13f30*/  BSYNC B0 ;  /* 0x0000000000007941 */ /* 0x000fea0003800000 */
.L_x_1579:
[----:B------:R-:W-:Y:S05]  /*13f40*/  @P2 EXIT ;  /* 0x000000000000294d */ /* 0x000fea0003800000 */
[----:B------:R-:W-:Y:S02]  /*13f50*/  ULDC UR4, c[0x0][0x2d0] ;  /* 0x0000b40000047ab9 */ /* 0x000fe40000000800 */
[----:B------:R-:W-:Y:S02]  /*13f60*/  ISETP.GE.AND P1, PT, R26, UR4, PT ;  /* 0x000000041a007c0c */ /* 0x000fe4000bf26270 */
[----:B------:R-:W-:-:S11]  /*13f70*/  ISETP.GE.AND P0, PT, R0, UR4, PT ;  /* 0x0000000400007c0c */ /* 0x000fd6000bf06270 */
[----:B------:R1:W-:Y:S02]  /*13f80*/  @!P1 STG.E.128 desc[UR12][R2.64+0x7000], R20 ;  /* 0x0070001402009986 */ /* 0x0003e4000c101d0c */
[----:B------:R-:W-:Y:S05]  /*13f90*/  @P0 EXIT ;  /* 0x000000000000094d */ /* 0x000fea0003800000 */
[----:B------:R-:W-:Y:S01]  /*13fa0*/  STG.E.128 desc[UR12][R2.64+0x7100], R16 ;  /* 0x0071001002007986 */ /* 0x000fe2000c101d0c */
[----:B------:R-:W-:Y:S05]  /*13fb0*/  EXIT ;  /* 0x000000000000794d */ /* 0x000fea0003800000 */
.L_x_1581:
        /* <DEDUP_REMOVED lines=12> */
.L_x_8366:


//--------------------- .text._ZN5flash24flash_fwd_splitkv_kernelI23Flash_fwd_kernel_traitsILi128ELi64ELi128ELi4ELb0ELb0EN7cutlass6half_tE19Flash_kernel_traitsILi128ELi64ELi128ELi4ES3_EELb1ELb0ELb0ELb0ELb0ELb1ELb1ELb0EEEvNS_16Flash_fwd_paramsE --------------------------
	.section	.text._ZN5flash24flash_fwd_splitkv_kernelI23Flash_fwd_kernel_traitsILi128ELi64ELi128ELi4ELb0ELb0EN7cutlass6half_tE19Flash_kernel_traitsILi128ELi64ELi128ELi4ES3_EELb1ELb0ELb0ELb0ELb0ELb1ELb1ELb0EEEvNS_16Flash_fwd_paramsE,"ax",@progbits
	.align	128
        .global         _ZN5flash24flash_fwd_splitkv_kernelI23Flash_fwd_kernel_traitsILi128ELi64ELi128ELi4ELb0ELb0EN7cutlass6half_tE19Flash_kernel_traitsILi128ELi64ELi128ELi4ES3_EELb1ELb0ELb0ELb0ELb0ELb1ELb1ELb0EEEvNS_16Flash_fwd_paramsE
        .type           _ZN5flash24flash_fwd_splitkv_kernelI23Flash_fwd_kernel_traitsILi128ELi64ELi128ELi4ELb0ELb0EN7cutlass6half_tE19Flash_kernel_traitsILi128ELi64ELi128ELi4ES3_EELb1ELb0ELb0ELb0ELb0ELb1ELb1ELb0EEEvNS_16Flash_fwd_paramsE,@function
        .size           _ZN5flash24flash_fwd_splitkv_kernelI23Flash_fwd_kernel_traitsILi128ELi64ELi128ELi4ELb0ELb0EN7cutlass6half_tE19Flash_kernel_traitsILi128ELi64ELi128ELi4ES3_EELb1ELb0ELb0ELb0ELb0ELb1ELb1ELb0EEEvNS_16Flash_fwd_paramsE,(.L_x_8367 - _ZN5flash24flash_fwd_splitkv_kernelI23Flash_fwd_kernel_traitsILi128ELi64ELi128ELi4ELb0ELb0EN7cutlass6half_tE19Flash_kernel_traitsILi128ELi64ELi128ELi4ES3_EELb1ELb0ELb0ELb0ELb0ELb1ELb1ELb0EEEvNS_16Flash_fwd_paramsE)
        .other          _ZN5flash24flash_fwd_splitkv_kernelI23Flash_fwd_kernel_traitsILi128ELi64ELi128ELi4ELb0ELb0EN7cutlass6half_tE19Flash_kernel_traitsILi128ELi64ELi128ELi4ES3_EELb1ELb0ELb0ELb0ELb0ELb1ELb1ELb0EEEvNS_16Flash_fwd_paramsE,@"STO_CUDA_ENTRY STV_DEFAULT"
_ZN5flash24flash_fwd_splitkv_kernelI23Flash_fwd_kernel_traitsILi128ELi64ELi128ELi4ELb0ELb0EN7cutlass6half_tE19Flash_kernel_traitsILi128ELi64ELi128ELi4ES3_EELb1ELb0ELb0ELb0ELb0ELb1ELb1ELb0EEEvNS_16Flash_fwd_paramsE:
.text._ZN5flash24flash_fwd_splitkv_kernelI23Flash_fwd_kernel_traitsILi128ELi64ELi128ELi4ELb0ELb0EN7cutlass6half_tE19Flash_kernel_traitsILi128ELi64ELi128ELi4ES3_EELb1ELb0ELb0ELb0ELb0ELb1ELb1ELb0EEEvNS_16Flash_fwd_paramsE:
[----:B------:R-:W-:Y:S08]  /*0000*/  LDC R1, c[0x0][0x28] ;  /* 0x00000a00ff017b82 */ /* 0x000ff00000000800 */
[----:B------:R-:W1:Y:S01]  /*0010*/  LDC R0, c[0x0][0x270] ;  /* 0x00009c00ff007b82 */ /* 0x000e620000000800 */
[----:B------:R-:W2:Y:S01]  /*0020*/  S2R R18, SR_CTAID.Z ;  /* 0x0000000000127919 */ /* 0x000ea20000002700 */
[----:B------:R-:W-:-:S06]  /*0030*/  ULDC.64 UR12, c[0x0][0x208] ;  /* 0x00008200000c7ab9 */ /* 0x000fcc0000000a00 */
[----:B------:R-:W3:Y:S08]  /*0040*/  LDC.64 R8, c[0x0][0x2f0] ;  /* 0x0000bc00ff087b82 */ /* 0x000ef00000000a00 */
[----:B------:R-:W4:Y:S01]  /*0050*/  LDC.U8 R7, c[0x0][0x3c2] ;  /* 0x0000f080ff077b82 */ /* 0x000f220000000000 */
[----:B-1----:R-:W1:Y:S01]  /*0060*/  I2F.U32.RP R2, R0 ;  /* 0x0000000000027306 */ /* 0x002e620000209000 */
[----:B------:R-:W-:-:S07]  /*0070*/  ISETP.NE.U32.AND P2, PT, R0, RZ, PT ;  /* 0x000000ff0000720c */ /* 0x000fce0003f45070 */
[----:B-1----:R-:W1:Y:S02]  /*0080*/  MUFU.RCP R2, R2 ;  /* 0x0000000200027308 */ /* 0x002e640000001000 */
[----:B-1----:R-:W-:-:S06]  /*0090*/  VIADD R2, R2, 0xffffffe ;  /* 0x0ffffffe02027836 */ /* 0x002fcc0000000000 */
[----:B------:R-:W1:Y:S02]  /*00a0*/  F2I.FTZ.U32.TRUNC.NTZ R3, R2 ;  /* 0x0000000200037305 */ /* 0x000e64000021f000 */
[----:B-1----:R-:W-:-:S04]  /*00b0*/  IMAD.MOV R2, RZ, RZ, -R3 ;  /* 0x000000ffff027224 */ /* 0x002fc800078e0a03 */
[----:B------:R-:W-:Y:S01]  /*00c0*/  IMAD R4, R2, R0, RZ ;  /* 0x0000000002047224 */ /* 0x000fe200078e02ff */
[----:B------:R-:W-:-:S05]  /*00d0*/  MOV R2, RZ ;  /* 0x000000ff00027202 */ /* 0x000fca0000000f00 */
        /* <DEDUP_REMOVED lines=15> */
[----:B------:R-:W-:Y:S02]  /*01d0*/  MOV R6, 0xffffffff ;  /* 0xffffffff00067802 */ /* 0x000fe40000000f00 */
[----:B------:R-:W-:Y:S01]  /*01e0*/  MOV R12, 0xffffffff ;  /* 0xffffffff000c7802 */ /* 0x000fe20000000f00 */
[----:B------:R-:W2:Y:S06]  /*01f0*/  @P0 LDC.64 R4, c[0x0][0x300] ;  /* 0x0000c000ff040b82 */ /* 0x000eac0000000a00 */
[----:B------:R-:W-:Y:S01]  /*0200*/  @P3 VIADD R239, R239, 0x1 ;  /* 0x00000001efef3836 */ /* 0x000fe20000000000 */
[----:B------:R-:W-:-:S05]  /*0210*/  @!P2 LOP3.LUT R239, RZ, R0, RZ, 0x33, !PT ;  /* 0x00000000ffefa212 */ /* 0x000fca00078e33ff */
[----:B---3--:R-:W-:Y:S02]  /*0220*/  IMAD.WIDE R10, R239, 0x4, R8 ;  /* 0x00000004ef0a7825 */ /* 0x008fe400078e0208 */
[----:B------:R-:W3:Y:S03]  /*0230*/  LDC.64 R8, c[0x0][0x2f8] ;  /* 0x0000be00ff087b82 */ /* 0x000ee60000000a00 */
[----:B------:R-:W3:Y:S04]  /*0240*/  @P1 LDG.E R6, desc[UR12][R10.64] ;  /* 0x0000000c0a061981 */ /* 0x000ee8000c1e1900 */
[----:B------:R3:W3:Y:S01]  /*0250*/  @P1 LDG.E R139, desc[UR12][R10.64+0x4] ;  /* 0x0000040c0a8b1981 */ /* 0x0006e2000c1e1900 */
[----:B----4-:R-:W-:-:S02]  /*0260*/  ISETP.NE.AND P3, PT, R7, RZ, PT ;  /* 0x000000ff0700720c */ /* 0x010fc40003f65270 */
[----:B-1----:R-:W-:Y:S01]  /*0270*/  ISETP.EQ.U32.AND P2, PT, R2, RZ, PT ;  /* 0x000000ff0200720c */ /* 0x002fe20003f42070 */
[----:B--2---:R-:W-:-:S03]  /*0280*/  @P0 IMAD.WIDE R4, R239, 0x4, R4 ;  /* 0x00000004ef040825 */ /* 0x004fc600078e0204 */
[----:B------:R-:W-:Y:S01]  /*0290*/  ISETP.EQ.OR.EX P2, PT, R3, RZ, !P3, P2 ;  /* 0x000000ff0300720c */ /* 0x000fe20005f42720 */
[----:B---3--:R-:W-:-:S12]  /*02a0*/  IMAD.WIDE R8, R239, 0x4, R8 ;  /* 0x00000004ef087825 */ /* 0x008fd800078e0208 */
[----:B------:R-:W5:Y:S01]  /*02b0*/  @!P2 LDG.E R12, desc[UR12][R8.64] ;  /* 0x0000000c080ca981 */ /* 0x000f62000c1e1900 */
[----:B------:R-:W-:Y:S01]  /*02c0*/  IMAD.MOV.U32 R11, RZ, RZ, RZ ;  /* 0x000000ffff0b7224 */ /* 0x000fe200078e00ff */
[----:B------:R-:W1:Y:S05]  /*02d0*/  S2R R30, SR_CTAID.X ;  /* 0x00000000001e7919 */ /* 0x000e6a0000002500 */
[----:B------:R2:W5:Y:S01]  /*02e0*/  @P0 LDG.E R11, desc[UR12][R4.64] ;  /* 0x0000000c040b0981 */ /* 0x000562000c1e1900 */
[----:B------:R-:W-:-:S04]  /*02f0*/  ISETP.NE.U32.AND P0, PT, R2, RZ, PT ;  /* 0x000000ff0200720c */ /* 0x000fc80003f05070 */
[----:B------:R-:W-:Y:S02]  /*0300*/  ISETP.NE.AND.EX P0, PT, R3, RZ, PT, P0 ;  /* 0x000000ff0300720c */ /* 0x000fe40003f05300 */
[----:B------:R-:W-:Y:S01]  /*0310*/  IADD3 R2, -R239, RZ, RZ ;  /* 0x000000ffef027210 */ /* 0x000fe20007ffe1ff */
[----:B--2---:R-:W2:Y:S04]  /*0320*/  S2R R4, SR_CTAID.Y ;  /* 0x0000000000047919 */ /* 0x004ea80000002600 */
[----:B------:R-:W-:Y:S02]  /*0330*/  IMAD R18, R0, R2, R18 ;  /* 0x0000000200127224 */ /* 0x000fe400078e0212 */
[----:B------:R-:W-:-:S06]  /*0340*/  @P1 IMAD.IADD R139, R139, 0x1, -R6 ;  /* 0x000000018b8b1824 */ /* 0x000fcc00078e0a06 */
[----:B------:R-:W3:Y:S01]  /*0350*/  @!P1 LDC R139, c[0x0][0x2c4] ;  /* 0x0000b100ff8b9b82 */ /* 0x000ee20000000800 */
[----:B-12---:R-:W-:Y:S05]  /*0360*/  @!P0 BRA `(.L_x_1582) ;  /* 0x0000000000108947 */ /* 0x006fea0003800000 */
[----:B------:R-:W2:Y:S02]  /*0370*/  @P3 LDG.E R5, desc[UR12][R8.64+0x4] ;  /* 0x0000040c08053981 */ /* 0x000ea4000c1e1900 */
[----:B--2--5:R-:W-:-:S06]  /*0380*/  @P3 IADD3 R5, R5, -R12, RZ ;  /* 0x8000000c05053210 */ /* 0x024fcc0007ffe0ff */
[----:B------:R2:W5:Y:S01]  /*0390*/  @!P3 LDG.E R5, desc[UR12][R8.64] ;  /* 0x0000000c0805b981 */ /* 0x000562000c1e1900 */
[----:B------:R-:W-:Y:S05]  /*03a0*/  BRA `(.L_x_1583) ;  /* 0x0000000000047947 */ /* 0x000fea0003800000 */
.L_x_1582:
[----:B------:R-:W1:Y:S02]  /*03b0*/  LDC R5, c[0x0][0x2c8] ;  /* 0x0000b200ff057b82 */ /* 0x000e640000000800 */
.L_x_1583:
[----:B------:R-:W4:Y:S02]  /*03c0*/  LDC.64 R2, c[0x0][0x308] ;  /* 0x0000c200ff027b82 */ /* 0x000f240000000a00 */
[----:B----4-:R-:W-:-:S04]  /*03d0*/  ISETP.NE.U32.AND P3, PT, R2, RZ, PT ;  /* 0x000000ff0200720c */ /* 0x010fc80003f65070 */
[----:B------:R-:W-:-:S13]  /*03e0*/  ISETP.NE.AND.EX P3, PT, R3, RZ, PT, P3 ;  /* 0x000000ff0300720c */ /* 0x000fda0003f65330 */
[----:B------:R-:W4:Y:S02]  /*03f0*/  @P3 LDC.64 R2, c[0x0][0x308] ;  /* 0x0000c200ff023b82 */ /* 0x000f240000000a00 */
[----:B----4-:R-:W-:-:S05]  /*0400*/  @P3 IMAD.WIDE R2, R239, 0x4, R2 ;  /* 0x00000004ef023825 */ /* 0x010fca00078e0202 */
[----:B------:R4:W5:Y:S01]  /*0410*/  @P3 LDG.E R15, desc[UR12][R2.64] ;  /* 0x0000000c020f3981 */ /* 0x000962000c1e1900 */
[----:B------:R-:W-:-:S05]  /*0420*/  IMAD.SHL.U32 R138, R30, 0x40, RZ ;  /* 0x000000401e8a7824 */ /* 0x000fca00078e00ff */
[----:B---3--:R-:W-:-:S13]  /*0430*/  ISETP.GT.AND P0, PT, R139, R138, PT ;  /* 0x0000008a8b00720c */ /* 0x008fda0003f04270 */
[----:B------:R-:W-:Y:S05]  /*0440*/  @!P0 EXIT ;  /* 0x000000000000894d */ /* 0x000fea0003800000 */
[----:B--2---:R-:W2:Y:S01]  /*0450*/  LDC R9, c[0x0][0x10] ;  /* 0x00000400ff097b82 */ /* 0x004ea20000000800 */
[----:B------:R-:W3:Y:S07]  /*0460*/  S2R R42, SR_TID.X ;  /* 0x00000000002a7919 */ /* 0x000eee0000002100 */
[----:B----4-:R-:W4:Y:S08]  /*0470*/  LDC R2, c[0x0][0x2c8] ;  /* 0x0000b200ff027b82 */ /* 0x010f300000000800 */
[----:B------:R-:W3:Y:S01]  /*0480*/  LDC R39, c[0x0][0x398] ;  /* 0x0000e600ff277b82 */ /* 0x000ee20000000800 */
[----:B--2---:R-:W-:-:S04]  /*0490*/  IABS R7, R9 ;  /* 0x0000000900077213 */ /* 0x004fc80000000000 */
[----:B------:R-:W2:Y:S01]  /*04a0*/  I2F.RP R16, R7 ;  /* 0x0000000700107306 */ /* 0x000ea20000209400 */
[----:B----4-:R-:W-:-:S05]  /*04b0*/  VIADD R2, R2, 0x7f ;  /* 0x0000007f02027836 */ /* 0x010fca0000000000 */
[----:B------:R-:W-:-:S04]  /*04c0*/  SHF.R.S32.HI R14, RZ, 0x1f, R2 ;  /* 0x0000001fff0e7819 */ /* 0x000fc80000011402 */
[----:B------:R-:W-:Y:S01]  /*04d0*/  LEA.HI R14, R14, R2, RZ, 0x7 ;  /* 0x000000020e0e7211 */ /* 0x000fe200078f38ff */
[----:B--2---:R-:W2:Y:S01]  /*04e0*/  MUFU.RCP R16, R16 ;  /* 0x0000001000107308 */ /* 0x004ea20000001000 */
[-C--:B------:R-:W-:Y:S02]  /*04f0*/  IABS R2, R9.reuse ;  /* 0x0000000900027213 */ /* 0x080fe40000000000 */
[----:B------:R-:W-:-:S03]  /*0500*/  LEA.HI.SX32 R14, R14, R9, 0x19 ;  /* 0x000000090e0e7211 */ /* 0x000fc600078fcaff */
[----:B------:R-:W-:Y:S02]  /*0510*/  IMAD.MOV R2, RZ, RZ, -R2 ;  /* 0x000000ffff027224 */ /* 0x000fe400078e0a02 */
[----:B------:R-:W-:-:S05]  /*0520*/  VIADD R14, R14, 0xffffffff ;  /* 0xffffffff0e0e7836 */ /* 0x000fca0000000000 */
[----:B------:R-:W-:Y:S02]  /*0530*/  IABS R3, R14 ;  /* 0x0000000e00037213 */ /* 0x000fe40000000000 */
[----:B------:R-:W-:Y:S01]  /*0540*/  LOP3.LUT R14, R14, R9, RZ, 0x3c, !PT ;  /* 0x000000090e0e7212 */ /* 0x000fe200078e3cff */
[----:B--2---:R-:W-:-:S03]  /*0550*/  VIADD R16, R16, 0xffffffe ;  /* 0x0ffffffe10107836 */ /* 0x004fc60000000000 */
[----:B------:R-:W-:Y:S01]  /*0560*/  ISETP.GE.AND P0, PT, R14, RZ, PT ;  /* 0x000000ff0e00720c */ /* 0x000fe20003f06270 */
[----:B------:R-:W2:Y:S02]  /*0570*/  F2I.FTZ.U32.TRUNC.NTZ R17, R16 ;  /* 0x0000001000117305 */ /* 0x000ea4000021f000 */
[----:B--2---:R-:W-:Y:S02]  /*0580*/  IMAD.MOV R8, RZ, RZ, -R17 ;  /* 0x000000ffff087224 */ /* 0x004fe400078e0a11 */
[----:B------:R-:W-:Y:S02]  /*0590*/  IMAD.MOV.U32 R16, RZ, RZ, RZ ;  /* 0x000000ffff107224 */ /* 0x000fe400078e00ff */
[----:B------:R-:W-:-:S04]  /*05a0*/  IMAD R8, R8, R7, RZ ;  /* 0x0000000708087224 */ /* 0x000fc800078e02ff */
[----:B------:R-:W-:-:S06]  /*05b0*/  IMAD.HI.U32 R8, R17, R8, R16 ;  /* 0x0000000811087227 */ /* 0x000fcc00078e0010 */
[----:B------:R-:W-:Y:S02]  /*05c0*/  IMAD.HI.U32 R10, R8, R3, RZ ;  /* 0x00000003080a7227 */ /* 0x000fe400078e00ff */
[----:B------:R-:W2:Y:S02]  /*05d0*/  @!P3 LDC R8, c[0x0][0x2cc] ;  /* 0x0000b300ff08bb82 */ /* 0x000ea40000000800 */
[----:B------:R-:W-:-:S05]  /*05e0*/  IMAD R13, R10, R2, R3 ;  /* 0x000000020a0d7224 */ /* 0x000fca00078e0203 */
[----:B------:R-:W-:Y:S01]  /*05f0*/  ISETP.GT.U32.AND P1, PT, R7, R13, PT ;  /* 0x0000000d0700720c */ /* 0x000fe20003f24070 */
[----:B------:R-:W4:-:S12]  /*0600*/  @!P3 LDC.64 R2, c[0x0][0x318] ;  /* 0x0000c600ff02bb82 */ /* 0x000f180000000a00 */
[----:B------:R-:W-:Y:S02]  /*0610*/  @!P1 IMAD.IADD R13, R13, 0x1, -R7 ;  /* 0x000000010d0d9824 */ /* 0x000fe400078e0a07 */
[----:B------:R-:W-:Y:S01]  /*0620*/  @!P1 VIADD R10, R10, 0x1 ;  /* 0x000000010a0a9836 */ /* 0x000fe20000000000 */
[----:B------:R-:W-:Y:S02]  /*0630*/  ISETP.NE.AND P1, PT, R9, RZ, PT ;  /* 0x000000ff0900720c */ /* 0x000fe40003f25270 */
[----:B------:R-:W-:Y:S01]  /*0640*/  ISETP.GE.U32.AND P4, PT, R13, R7, PT ;  /* 0x000000070d00720c */ /* 0x000fe20003f86070 */
[----:B-----5:R-:W-:Y:S01]  /*0650*/  @P3 IMAD.IADD R7, R15, 0x1, -R11 ;  /* 0x000000010f073824 */ /* 0x020fe200078e0a0b */
[----:B----4-:R-:W-:Y:S02]  /*0660*/  @!P3 ISETP.NE.U32.AND P2, PT, R2, RZ, PT ;  /* 0x000000ff0200b20c */ /* 0x010fe40003f45070 */
[----:B------:R-:W-:Y:S02]  /*0670*/  IADD3 R2, -R139, 0xbf, R138 ;  /* 0x000000bf8b027810 */ /* 0x000fe40007ffe18a */
[----:B------:R-:W-:-:S07]  /*0680*/  @!P3 ISETP.NE.AND.EX P2, PT, R3, RZ, PT, P2 ;  /* 0x000000ff0300b20c */ /* 0x000fce0003f45320 */
[----:B------:R-:W-:Y:S01]  /*0690*/  @P4 VIADD R10, R10, 0x1 ;  /* 0x000000010a0a4836 */ /* 0x000fe20000000000 */
[----:B--2---:R-:W-:-:S03]  /*06a0*/  @!P3 SEL R8, R8, RZ, P2 ;  /* 0x000000ff0808b207 */ /* 0x004fc60001000000 */
[----:B------:R-:W-:Y:S01]  /*06b0*/  @!P0 IMAD.MOV R10, RZ, RZ, -R10 ;  /* 0x000000ffff0a8224 */ /* 0x000fe200078e0a0a */
[----:B------:R-:W-:Y:S02]  /*06c0*/  @!P1 LOP3.LUT R10, RZ, R9, RZ, 0x33, !PT ;  /* 0x00000009ff0a9212 */ /* 0x000fe400078e33ff */
[----:B-1----:R-:W-:-:S03]  /*06d0*/  @!P3 IADD3 R7, R8, R5, -R11 ;  /* 0x000000050807b210 */ /* 0x002fc60007ffe80b */
[----:B------:R-:W-:Y:S01]  /*06e0*/  IMAD R231, R10, R4, RZ ;  /* 0x000000040ae77224 */ /* 0x000fe200078e02ff */
[----:B---3--:R-:W-:Y:S01]  /*06f0*/  IADD3 R2, R2, R39, R7 ;  /* 0x0000002702027210 */ /* 0x008fe20007ffe007 */
        /* <DEDUP_REMOVED lines=10> */
[----:B------:R-:W-:Y:S05]  /*07a0*/  @!P0 BRA `(.L_x_1584) ;  /* 0x0000000800148947 */ /* 0x000fea0003800000 */
[----:B------:R-:W1:Y:S01]  /*07b0*/  LDC.64 R2, c[0x0][0x2c0] ;  /* 0x0000b000ff027b82 */ /* 0x000e620000000a00 */
[----:B------:R-:W-:Y:S01]  /*07c0*/  SHF.R.S32.HI R5, RZ, 0x1f, R42 ;  /* 0x0000001fff057819 */ /* 0x000fe2000001142a */
[----:B------:R-:W-:Y:S01]  /*07d0*/  ULDC UR4, c[0x0][0x2dc] ;  /* 0x0000b70000047ab9 */ /* 0x000fe20000000800 */
[----:B------:R-:W-:Y:S02]  /*07e0*/  BSSY B0, `(.L_x_1585) ;  /* 0x0000026000007945 */ /* 0x000fe40003800000 */
        /* <DEDUP_REMOVED lines=8> */
[--C-:B------:R-:W-:Y:S02]  /*0870*/  IMAD R4, R4, R3, R138.reuse ;  /* 0x0000000304047224 */ /* 0x100fe400078e028a */
[----:B------:R-:W-:Y:S01]  /*0880*/  IMAD.IADD R138, R139, 0x1, -R138 ;  /* 0x000000018b8a7824 */ /* 0x000fe200078e0a8a */
[--C-:B------:R-:W-:Y:S01]  /*0890*/  SHF.R.S32.HI R3, RZ, 0x1f, R2.reuse ;  /* 0x0000001fff037819 */ /* 0x100fe20000011402 */
[----:B------:R-:W-:Y:S01]  /*08a0*/  IMAD R6, R4, UR4, RZ ;  /* 0x0000000404067c24 */ /* 0x000fe2000f8e02ff */
[----:B------:R-:W-:Y:S01]  /*08b0*/  ULDC.64 UR4, c[0x0][0x288] ;  /* 0x0000a20000047ab9 */ /* 0x000fe20000000a00 */
[C---:B------:R-:W-:Y:S01]  /*08c0*/  VIADD R12, R0.reuse, 0x8 ;  /* 0x00000008000c7836 */ /* 0x040fe20000000000 */
[C---:B------:R-:W-:Y:S01]  /*08d0*/  ISETP.GE.AND P4, PT, R0.reuse, R138, PT ;  /* 0x0000008a0000720c */ /* 0x040fe20003f86270 */
[----:B------:R-:W-:-:S03]  /*08e0*/  IMAD.WIDE R8, R0, 0x80, R2 ;  /* 0x0000008000087825 */ /* 0x000fc600078e0202 */
[----:B------:R-:W-:Y:S01]  /*08f0*/  ISETP.GE.AND P3, PT, R12, R138, PT ;  /* 0x0000008a0c00720c */ /* 0x000fe20003f66270 */
[----:B------:R-:W-:Y:S01]  /*0900*/  VIADD R11, R0, 0x10 ;  /* 0x00000010000b7836 */ /* 0x000fe20000000000 */
[----:B------:R-:W-:Y:S01]  /*0910*/  IADD3 R5, P0, R6, R8, RZ ;  /* 0x0000000806057210 */ /* 0x000fe20007f1e0ff */
[C---:B------:R-:W-:Y:S02]  /*0920*/  VIADD R10, R0.reuse, 0x18 ;  /* 0x00000018000a7836 */ /* 0x040fe40000000000 */
[----:B------:R-:W-:Y:S01]  /*0930*/  VIADD R8, R0, 0x28 ;  /* 0x0000002800087836 */ /* 0x000fe20000000000 */
[----:B------:R-:W-:Y:S01]  /*0940*/  LEA.HI.X.SX32 R6, R6, R9, 0x1, P0 ;  /* 0x0000000906067211 */ /* 0x000fe200000f0eff */
[C---:B------:R-:W-:Y:S01]  /*0950*/  VIADD R9, R0.reuse, 0x20 ;  /* 0x0000002000097836 */ /* 0x040fe20000000000 */
[----:B------:R-:W-:Y:S01]  /*0960*/  LEA R14, P0, R5, UR4, 0x2 ;  /* 0x00000004050e7c11 */ /* 0x000fe2000f8010ff */
[----:B------:R-:W-:Y:S01]  /*0970*/  VIADD R7, R0, 0x30 ;  /* 0x0000003000077836 */ /* 0x000fe20000000000 */
[----:B------:R-:W-:Y:S01]  /*0980*/  ISETP.GE.AND P2, PT, R11, R138, PT ;  /* 0x0000008a0b00720c */ /* 0x000fe20003f46270 */
[----:B------:R-:W-:Y:S01]  /*0990*/  VIADD R13, R2, 0x40 ;  /* 0x00000040020d7836 */ /* 0x000fe20000000000 */
[----:B------:R-:W-:-:S02]  /*09a0*/  LEA.HI.X R15, R5, UR5, R6, 0x2, P0 ;  /* 0x00000005050f7c11 */ /* 0x000fc400080f1406 */
[-C--:B------:R-:W-:Y:S02]  /*09b0*/  ISETP.GE.AND P5, PT, R10, R138.reuse, PT ;  /* 0x0000008a0a00720c */ /* 0x080fe40003fa6270 */
        /* <DEDUP_REMOVED lines=8> */
.L_x_1586:
[----:B------:R-:W-:Y:S05]  /*0a40*/  BSYNC B0 ;  /* 0x0000000000007941 */ /* 0x000fea0003800000 */
.L_x_1585:
        /* <DEDUP_REMOVED lines=9> */
.L_x_1588:
[----:B------:R-:W-:Y:S05]  /*0ae0*/  BSYNC B0 ;  /* 0x0000000000007941 */ /* 0x000fea0003800000 */
.L_x_1587:
        /* <DEDUP_REMOVED lines=8> */
.L_x_1590:
[----:B------:R-:W-:Y:S05]  /*0b70*/  BSYNC B0 ;  /* 0x0000000000007941 */ /* 0x000fea0003800000 */
.L_x_1589:
        /* <DEDUP_REMOVED lines=8> */
.L_x_1592:
[----:B------:R-:W-:Y:S05]  /*0c00*/  BSYNC B0 ;  /* 0x0000000000007941 */ /* 0x000fea0003800000 */
.L_x_1591:
        /* <DEDUP_REMOVED lines=9> */
.L_x_1594:
[----:B------:R-:W-:Y:S05]  /*0ca0*/  BSYNC B0 ;  /* 0x0000000000007941 */ /* 0x000fea0003800000 */
.L_x_1593:
[----:B------:R-:W-:Y:S04]  /*0cb0*/  BSSY B0, `(.L_x_1595) ;  /* 0x0000007000007945 */ /* 0x000fe80003800000 */
[----:B------:R-:W-:Y:S05]  /*0cc0*/  @P1 BRA `(.L_x_1596) ;  /* 0x0000000000141947 */ /* 0x000fea0003800000 */
[----:B------:R-:W-:Y:S02]  /*0cd0*/  ULDC UR4, c[0x0][0x2d0] ;  /* 0x0000b40000047ab9 */ /* 0x000fe40000000800 */
[----:B------:R-:W-:Y:S02]  /*0ce0*/  ISETP.GE.AND P1, PT, R2, UR4, PT ;  /* 0x0000000402007c0c */ /* 0x000fe4000bf26270 */
[----:B------:R-:W-:-:S11]  /*0cf0*/  ISETP.GE.AND P0, PT, R13, UR4, PT ;  /* 0x000000040d007c0c */ /* 0x000fd6000bf06270 */
[----:B------:R1:W-:Y:S04]  /*0d00*/  @!P1 STG.E.128 desc[UR12][R14.64+0x5000], RZ ;  /* 0x005000ff0e009986 */ /* 0x0003e8000c101d0c */
[----:B------:R1:W-:Y:S02]  /*0d10*/  @!P0 STG.E.128 desc[UR12][R14.64+0x5100], RZ ;  /* 0x005100ff0e008986 */ /* 0x0003e4000c101d0c */
.L_x_1596:
[----:B------:R-:W-:Y:S05]  /*0d20*/  BSYNC B0 ;  /* 0x0000000000007941 */ /* 0x000fea0003800000 */
.L_x_1595:
[----:B------:R-:W-:Y:S04]  /*0d30*/  BSSY B0, `(.L_x_1597) ;  /* 0x0000007000007945 */ /* 0x000fe80003800000 */
[----:B------:R-:W-:Y:S05]  /*0d40*/  @P4 BRA `(.L_x_1598) ;  /* 0x0000000000144947 */ /* 0x000fea0003800000 */
[----:B------:R-:W-:Y:S02]  /*0d50*/  ULDC UR4, c[0x0][0x2d0] ;  /* 0x0000b40000047ab9 */ /* 0x000fe40000000800 */
[----:B------:R-:W-:Y:S02]  /*0d60*/  ISETP.GE.AND P1, PT, R2, UR4, PT ;  /* 0x0000000402007c0c */ /* 0x000fe4000bf26270 */
[----:B------:R-:W-:-:S11]  /*0d70*/  ISETP.GE.AND P0, PT, R13, UR4, PT ;  /* 0x000000040d007c0c */ /* 0x000fd6000bf06270 */
[----:B------:R1:W-:Y:S04]  /*0d80*/  @!P1 STG.E.128 desc[UR12][R14.64+0x6000], RZ ;  /* 0x006000ff0e009986 */ /* 0x0003e8000c101d0c */
[----:B------:R1:W-:Y:S02]  /*0d90*/  @!P0 STG.E.128 desc[UR12][R14.64+0x6100], RZ ;  /* 0x006100ff0e008986 */ /* 0x0003e4000c101d0c */
.L_x_1598:
[----:B------:R-:W-:Y:S05]  /*0da0*/  BSYNC B0 ;  /* 0x0000000000007941 */ /* 0x000fea0003800000 */
.L_x_1597:
[----:B------:R-:W-:Y:S04]  /*0db0*/  BSSY B0, `(.L_x_1599) ;  /* 0x0000007000007945 */ /* 0x000fe80003800000 */
[----:B------:R-:W-:Y:S05]  /*0dc0*/  @P3 BRA `(.L_x_1600) ;  /* 0x0000000000143947 */ /* 0x000fea0003800000 */
[----:B------:R-:W-:Y:S02]  /*0dd0*/  ULDC UR4, c[0x0][0x2d0] ;  /* 0x0000b40000047ab9 */ /* 0x000fe40000000800 */
[----:B------:R-:W-:Y:S02]  /*0de0*/  ISETP.GE.AND P1, PT, R2, UR4, PT ;  /* 0x0000000402007c0c */ /* 0x000fe4000bf26270 */
[----:B------:R-:W-:-:S11]  /*0df0*/  ISETP.GE.AND P0, PT, R13, UR4, PT ;  /* 0x000000040d007c0c */ /* 0x000fd6000bf06270 */
[----:B------:R1:W-:Y:S04]  /*0e00*/  @!P1 STG.E.128 desc[UR12][R14.64+0x7000], RZ ;  /* 0x007000ff0e009986 */ /* 0x0003e8000c101d0c */
[----:B------:R1:W-:Y:S02]  /*0e10*/  @!P0 STG.E.128 desc[UR12][R14.64+0x7100], RZ ;  /* 0x007100ff0e008986 */ /* 0x0003e4000c101d0c */
.L_x_1600:
[----:B------:R-:W-:Y:S05]  /*0e20*/  BSYNC B0 ;  /* 0x0000000000007941 */ /* 0x000fea0003800000 */
.L_x_1599:
[----:B------:R-:W-:Y:S01]  /*0e30*/  ULDC.64 UR4, c[0x0][0x2b8] ;  /* 0x0000ae0000047ab9 */ /* 0x000fe20000000a00 */
[----:B------:R-:W-:Y:S01]  /*0e40*/  LEA.HI.X.SX32 R4, R0, R4, 0x1, P2 ;  /* 0x0000000400047211 */ /* 0x000fe200010f0eff */
[----:B------:R-:W-:Y:S01]  /*0e50*/  @!P5 IMAD.MOV.U32 R0, RZ, RZ, -0x800000 ;  /* 0xff800000ff00d424 */ /* 0x000fe200078e00ff */
[C---:B------:R-:W-:Y:S02]  /*0e60*/  LEA R2, P0, R5.reuse, UR4, 0x2 ;  /* 0x0000000405027c11 */ /* 0x040fe4000f8010ff */
[-C--:B------:R-:W-:Y:S02]  /*0e70*/  ISETP.GE.OR P4, PT, R12, R138.reuse, P6 ;  /* 0x0000008a0c00720c */ /* 0x080fe40003786670 */
[----:B------:R-:W-:Y:S02]  /*0e80*/  LEA.HI.X R3, R5, UR5, R4, 0x2, P0 ;  /* 0x0000000505037c11 */ /* 0x000fe400080f1404 */
[-C--:B------:R-:W-:Y:S02]  /*0e90*/  ISETP.GE.OR P3, PT, R11, R138.reuse, P6 ;  /* 0x0000008a0b00720c */ /* 0x080fe40003766670 */
[-C--:B------:R-:W-:Y:S01]  /*0ea0*/  ISETP.GE.OR P2, PT, R10, R138.reuse, P6 ;  /* 0x0000008a0a00720c */ /* 0x080fe20003746670 */
[----:B------:R5:W-:Y:S01]  /*0eb0*/  @!P5 STG.E desc[UR12][R2.64], R0 ;  /* 0x000000000200d986 */ /* 0x000be2000c10190c */
[----:B------:R-:W-:-:S02]  /*0ec0*/  ISETP.GE.OR P1, PT, R9, R138, P6 ;  /* 0x0000008a0900720c */ /* 0x000fc40003726670 */
[-C--:B------:R-:W-:Y:S02]  /*0ed0*/  ISETP.GE.OR P0, PT, R8, R138.reuse, P6 ;  /* 0x0000008a0800720c */ /* 0x080fe40003706670 */
[-C--:B------:R-:W-:Y:S02]  /*0ee0*/  ISETP.GE.OR P5, PT, R7, R138.reuse, P6 ;  /* 0x0000008a0700720c */ /* 0x080fe400037a6670 */
[----:B------:R-:W-:-:S03]  /*0ef0*/  ISETP.GE.OR P6, PT, R6, R138, P6 ;  /* 0x0000008a0600720c */ /* 0x000fc600037c6670 */
[----:B------:R-:W-:Y:S02]  /*0f00*/  @!P3 IMAD.MOV.U32 R7, RZ, RZ, -0x800000 ;  /* 0xff800000ff07b424 */ /* 0x000fe400078e00ff */
[----:B------:R-:W-:Y:S02]  /*0f10*/  @!P2 IMAD.MOV.U32 R6, RZ, RZ, -0x800000 ;  /* 0xff800000ff06a424 */ /* 0x000fe400078e00ff */
[----:B------:R-:W-:Y:S01]  /*0f20*/  @!P1 IMAD.MOV.U32 R5, RZ, RZ, -0x800000 ;  /* 0xff800000ff059424 */ /* 0x000fe200078e00ff */
[----:B------:R-:W-:Y:S01]  /*0f30*/  @!P3 STG.E desc[UR12][R2.64+0x40], R7 ;  /* 0x000040070200b986 */ /* 0x000fe2000c10190c */
[----:B------:R-:W-:-:S03]  /*0f40*/  @!P0 IMAD.MOV.U32 R4, RZ, RZ, -0x800000 ;  /* 0xff800000ff048424 */ /* 0x000fc600078e00ff */
[----:B------:R-:W-:Y:S04]  /*0f50*/  @!P2 STG.E desc[UR12][R2.64+0x60], R6 ;  /* 0x000060060200a986 */ /* 0x000fe8000c10190c */
[----:B------:R-:W-:Y:S01]  /*0f60*/  @!P1 STG.E desc[UR12][R2.64+0x80], R5 ;  /* 0x0000800502009986 */ /* 0x000fe2000c10190c */
[----:B-----5:R-:W-:-:S03]  /*0f70*/  @!P4 IMAD.MOV.U32 R0, RZ, RZ, -0x800000 ;  /* 0xff800000ff00c424 */ /* 0x020fc600078e00ff */
[----:B------:R-:W-:Y:S04]  /*0f80*/  @!P0 STG.E desc[UR12][R2.64+0xa0], R4 ;  /* 0x0000a00402008986 */ /* 0x000fe8000c10190c */
[----:B------:R5:W-:Y:S02]  /*0f90*/  @!P4 STG.E desc[UR12][R2.64+0x20], R0 ;  /* 0x000020000200c986 */ /* 0x000be4000c10190c */
[----:B-----5:R-:W-:-:S05]  /*0fa0*/  @!P5 IMAD.MOV.U32 R0, RZ, RZ, -0x800000 ;  /* 0xff800000ff00d424 */ /* 0x020fca00078e00ff */
[----:B------:R1:W-:Y:S01]  /*0fb0*/  @!P5 STG.E desc[UR12][R2.64+0xc0], R0 ;  /* 0x0000c0000200d986 */ /* 0x0003e2000c10190c */
[----:B------:R-:W-:Y:S05]  /*0fc0*/  @P6 EXIT ;  /* 0x000000000000694d */ /* 0x000fea0003800000 */
[----:B-1----:R-:W-:-:S05]  /*0fd0*/  MOV R0, 0xff800000 ;  /* 0xff80000000007802 */ /* 0x002fca0000000f00 */
[----:B------:R-:W-:Y:S01]  /*0fe0*/  STG.E desc[UR12][R2.64+0xe0], R0 ;  /* 0x0000e00002007986 */ /* 0x000fe2000c10190c */
[----:B------:R-:W-:Y:S05]  /*0ff0*/  EXIT ;  /* 0x000000000000794d */ /* 0x000fea0003800000 */
.L_x_1584:
        /* <DEDUP_REMOVED lines=24> */
.L_x_1601:
        /* <DEDUP_REMOVED lines=29> */
[----:B------:R-:W-:-:S06]  /*1350*/  IMAD.WIDE R8, R11, 0x4, R240 ;  /* 0x000000040b087825 */ /* 0x000fcc00078e02f0 */
[----:B------:R1:W3:Y:S01]  /*1360*/  LDG.E R8, desc[UR12][R8.64] ;  /* 0x0000000c08087981 */ /* 0x0002e2000c1e1900 */
[----:B------:R-:W-:-:S05]  /*1370*/  IADD3 R11, -R11, RZ, RZ ;  /* 0x000000ff0b0b7210 */ /* 0x000fca0007ffe1ff */
[----:B------:R-:W-:-:S05]  /*1380*/  IMAD R24, R12, R11, R24 ;  /* 0x0000000b0c187224 */ /* 0x000fca00078e0218 */
[----:B------:R-:W-:Y:S01]  /*1390*/  SHF.R.S32.HI R23, RZ, 0x1f, R24 ;  /* 0x0000001fff177819 */ /* 0x000fe20000011418 */
[----:B-1----:R-:W1:Y:S02]  /*13a0*/  LDC R9, c[0x0][0x278] ;  /* 0x00009e00ff097b82 */ /* 0x002e640000000800 */
[----:B-1----:R-:W-:-:S04]  /*13b0*/  IABS R0, R9 ;  /* 0x0000000900007213 */ /* 0x002fc80000000000 */
[----:B------:R-:W1:Y:S08]  /*13c0*/  I2F.RP R4, R0 ;  /* 0x0000000000047306 */ /* 0x000e700000209400 */
        /* <DEDUP_REMOVED lines=9> */
[----:B------:R-:W-:Y:S02]  /*1460*/  IMAD.HI.U32 R20, R4, R3, RZ ;  /* 0x0000000304147227 */ /* 0x000fe400078e00ff */
[----:B------:R-:W1:Y:S02]  /*1470*/  LDC.64 R4, c[0x0][0x230] ;  /* 0x00008c00ff047b82 */ /* 0x000e640000000a00 */
[----:B------:R-:W-:-:S04]  /*1480*/  IMAD.MOV R2, RZ, RZ, -R20 ;  /* 0x000000ffff027224 */ /* 0x000fc800078e0a14 */
[----:B------:R-:W-:-:S05]  /*1490*/  IMAD R2, R0, R2, R3 ;  /* 0x0000000200027224 */ /* 0x000fca00078e0203 */
[----:B------:R-:W-:-:S13]  /*14a0*/  ISETP.GT.U32.AND P2, PT, R0, R2, PT ;  /* 0x000000020000720c */ /* 0x000fda0003f44070 */
[-C--:B------:R-:W-:Y:S01]  /*14b0*/  @!P2 IADD3 R2, R2, -R0.reuse, RZ ;  /* 0x800000000202a210 */ /* 0x080fe20007ffe0ff */
[----:B------:R-:W-:Y:S01]  /*14c0*/  @!P2 VIADD R20, R20, 0x1 ;  /* 0x000000011414a836 */ /* 0x000fe20000000000 */
[----:B------:R-:W-:Y:S02]  /*14d0*/  ISETP.NE.AND P2, PT, R9, RZ, PT ;  /* 0x000000ff0900720c */ /* 0x000fe40003f45270 */
[----:B------:R-:W-:Y:S02]  /*14e0*/  ISETP.GE.U32.AND P3, PT, R2, R0, PT ;  /* 0x000000000200720c */ /* 0x000fe40003f66070 */
[----:B------:R-:W-:Y:S01]  /*14f0*/  LOP3.LUT R0, R18, R9, RZ, 0x3c, !PT ;  /* 0x0000000912007212 */ /* 0x000fe200078e3cff */
[----:B------:R-:W4:Y:S03]  /*1500*/  LDC.64 R2, c[0x0][0x238] ;  /* 0x00008e00ff027b82 */ /* 0x000f260000000a00 */
[----:B------:R-:W-:-:S07]  /*1510*/  ISETP.GE.AND P1, PT, R0, RZ, PT ;  /* 0x000000ff0000720c */ /* 0x000fce0003f26270 */
[----:B------:R-:W-:-:S06]  /*1520*/  @P3 VIADD R20, R20, 0x1 ;  /* 0x0000000114143836 */ /* 0x000fcc0000000000 */
[----:B------:R-:W-:Y:S02]  /*1530*/  @!P1 IADD3 R20, -R20, RZ, RZ ;  /* 0x000000ff14149210 */ /* 0x000fe40007ffe1ff */
[----:B------:R-:W-:Y:S02]  /*1540*/  @!P2 LOP3.LUT R20, RZ, R9, RZ, 0x33, !PT ;  /* 0x00000009ff14a212 */ /* 0x000fe400078e33ff */
[----:B---3--:R-:W-:-:S05]  /*1550*/  SHF.R.S32.HI R0, RZ, 0x1f, R8 ;  /* 0x0000001fff007819 */ /* 0x008fca0000011408 */
[C---:B-1----:R-:W-:Y:S02]  /*1560*/  IMAD R10, R0.reuse, R4, RZ ;  /* 0x00000004000a7224 */ /* 0x042fe400078e02ff */
[----:B----4-:R-:W-:Y:S02]  /*1570*/  IMAD R0, R0, R2, RZ ;  /* 0x0000000200007224 */ /* 0x010fe400078e02ff */
[C---:B------:R-:W-:Y:S02]  /*1580*/  IMAD R5, R8.reuse, R5, R10 ;  /* 0x0000000508057224 */ /* 0x040fe400078e020a */
[----:B------:R-:W-:-:S04]  /*1590*/  IMAD.WIDE.U32 R10, R8, R4, RZ ;  /* 0x00000004080a7225 */ /* 0x000fc800078e00ff */
[----:B------:R-:W-:Y:S02]  /*15a0*/  IMAD.IADD R11, R11, 0x1, R5 ;  /* 0x000000010b0b7824 */ /* 0x000fe400078e0205 */
[-C--:B--2---:R-:W-:Y:S02]  /*15b0*/  IMAD R4, R23, R132.reuse, RZ ;  /* 0x0000008417047224 */ /* 0x084fe400078e02ff */
[----:B------:R-:W-:Y:S01]  /*15c0*/  IMAD.WIDE.U32 R12, R24, R132, R10 ;  /* 0x00000084180c7225 */ /* 0x000fe200078e000a */
[----:B------:R-:W-:-:S03]  /*15d0*/  SHF.R.S32.HI R10, RZ, 0x1f, R20 ;  /* 0x0000001fff0a7819 */ /* 0x000fc60000011414 */
[----:B------:R-:W-:Y:S02]  /*15e0*/  IMAD R4, R24, R133, R4 ;  /* 0x0000008518047224 */ /* 0x000fe400078e0204 */
[C---:B------:R-:W-:Y:S02]  /*15f0*/  IMAD R0, R8.reuse, R3, R0 ;  /* 0x0000000308007224 */ /* 0x040fe400078e0200 */
[----:B------:R-:W-:Y:S01]  /*1600*/  IMAD.WIDE.U32 R2, R8, R2, RZ ;  /* 0x0000000208027225 */ /* 0x000fe200078e00ff */
[----:B------:R-:W-:-:S03]  /*1610*/  IADD3 R13, R13, R4, RZ ;  /* 0x000000040d0d7210 */ /* 0x000fc60007ffe0ff */
[----:B------:R-:W-:Y:S01]  /*1620*/  IMAD R4, R10, UR4, RZ ;  /* 0x000000040a047c24 */ /* 0x000fe2000f8e02ff */
[----:B------:R-:W-:Y:S01]  /*1630*/  MOV R14, R2 ;  /* 0x00000002000e7202 */ /* 0x000fe20000000f00 */
[----:B------:R-:W-:-:S04]  /*1640*/  IMAD.WIDE.U32 R12, R20, UR4, R12 ;  /* 0x00000004140c7c25 */ /* 0x000fc8000f8e000c */
[----:B------:R-:W-:Y:S01]  /*1650*/  IMAD R4, R20, UR5, R4 ;  /* 0x0000000514047c24 */ /* 0x000fe2000f8e0204 */
[----:B------:R-:W-:Y:S01]  /*1660*/  MOV R28, R12 ;  /* 0x0000000c001c7202 */ /* 0x000fe20000000f00 */
[----:B------:R-:W-:-:S03]  /*1670*/  IMAD.IADD R9, R3, 0x1, R0 ;  /* 0x0000000103097824 */ /* 0x000fc600078e0200 */
[----:B------:R-:W-:Y:S01]  /*1680*/  IADD3 R8, R13, R4, RZ ;  /* 0x000000040d087210 */ /* 0x000fe20007ffe0ff */
[----:B------:R-:W-:Y:S06]  /*1690*/  BRA `(.L_x_1603) ;  /* 0x0000000400407947 */ /* 0x000fec0003800000 */
.L_x_1602:
[----:B------:R-:W1:Y:S01]  /*16a0*/  LDC R10, c[0x0][0x278] ;  /* 0x00009e00ff0a7b82 */ /* 0x000e620000000800 */
[----:B------:R-:W-:Y:S02]  /*16b0*/  ISETP.NE.AND P4, PT, R12, -0x1, PT ;  /* 0xffffffff0c00780c */ /* 0x000fe40003f85270 */
[----:B------:R-:W-:-:S04]  /*16c0*/  LEA R24, R37, 0xffffff80, 0x7 ;  /* 0xffffff8025187811 */ /* 0x000fc800078e38ff */
[----:B------:R-:W-:-:S07]  /*16d0*/  SHF.R.S32.HI R23, RZ, 0x1f, R24 ;  /* 0x0000001fff177819 */ /* 0x000fce0000011418 */
[----:B------:R-:W2:Y:S01]  /*16e0*/  @P4 LDC.64 R132, c[0x0][0x248] ;  /* 0x00009200ff844b82 */ /* 0x000ea20000000a00 */
[----:B------:R-:W-:Y:S01]  /*16f0*/  @P4 IMAD.IADD R14, R11, 0x1, R12 ;  /* 0x000000010b0e4824 */ /* 0x000fe200078e020c */
[----:B-1----:R-:W-:-:S04]  /*1700*/  IABS R3, R10 ;  /* 0x0000000a00037213 */ /* 0x002fc80000000000 */
[----:B------:R-:W1:Y:S01]  /*1710*/  I2F.RP R8, R3 ;  /* 0x0000000300087306 */ /* 0x000e620000209400 */
[C---:B--2---:R-:W-:Y:S02]  /*1720*/  @P4 IMAD R5, R14.reuse, R133, RZ ;  /* 0x000000850e054224 */ /* 0x044fe400078e02ff */
[----:B------:R-:W-:-:S05]  /*1730*/  @P4 IMAD.WIDE.U32 R14, R14, R132, RZ ;  /* 0x000000840e0e4225 */ /* 0x000fca00078e00ff */
[----:B-1----:R-:W1:Y:S01]  /*1740*/  MUFU.RCP R8, R8 ;  /* 0x0000000800087308 */ /* 0x002e620000001000 */
[----:B------:R-:W-:Y:S02]  /*1750*/  @P4 IADD3 R5, R15, R5, RZ ;  /* 0x000000050f054210 */ /* 0x000fe40007ffe0ff */
[----:B------:R-:W-:Y:S01]  /*1760*/  @P4 MOV R13, R14 ;  /* 0x0000000e000d4202 */ /* 0x000fe20000000f00 */
[----:B-1----:R-:W-:-:S04]  /*1770*/  VIADD R8, R8, 0xffffffe ;  /* 0x0ffffffe08087836 */ /* 0x002fc80000000000 */
[----:B------:R-:W1:Y:S02]  /*1780*/  F2I.FTZ.U32.TRUNC.NTZ R9, R8 ;  /* 0x0000000800097305 */ /* 0x000e64000021f000 */
        /* <DEDUP_REMOVED lines=22> */
[----:B------:R-:W-:Y:S02]  /*18f0*/  SHF.R.S32.HI R14, RZ, 0x1f, R11 ;  /* 0x0000001fff0e7819 */ /* 0x000fe4000001140b */
[----:B-----5:R-:W-:-:S05]  /*1900*/  SHF.R.S32.HI R13, RZ, 0x1f, R0 ;  /* 0x0000001fff0d7819 */ /* 0x020fca0000011400 */
[----:B------:R-:W4:Y:S01]  /*1910*/  LDC.64 R4, c[0x0][0x230] ;  /* 0x00008c00ff047b82 */ /* 0x000f220000000a00 */
[-C--:B---3--:R-:W-:Y:S02]  /*1920*/  IMAD R14, R14, R132.reuse, RZ ;  /* 0x000000840e0e7224 */ /* 0x088fe400078e02ff */
[----:B------:R-:W-:-:S04]  /*1930*/  IMAD.WIDE.U32 R16, R11, R132, RZ ;  /* 0x000000840b107225 */ /* 0x000fc800078e00ff */
[----:B------:R-:W-:Y:S02]  /*1940*/  IMAD R14, R11, R133, R14 ;  /* 0x000000850b0e7224 */ /* 0x000fe400078e020e */
[----:B----4-:R-:W-:-:S03]  /*1950*/  IMAD R13, R13, R4, RZ ;  /* 0x000000040d0d7224 */ /* 0x010fc600078e02ff */
[----:B------:R-:W-:Y:S01]  /*1960*/  IADD3 R15, R17, R14, RZ ;  /* 0x0000000e110f7210 */ /* 0x000fe20007ffe0ff */
[----:B------:R-:W-:Y:S01]  /*1970*/  IMAD R5, R0, R5, R13 ;  /* 0x0000000500057224 */ /* 0x000fe200078e020d */
[----:B------:R-:W-:-:S05]  /*1980*/  MOV R14, R16 ;  /* 0x00000010000e7202 */ /* 0x000fca0000000f00 */
[----:B------:R-:W-:-:S05]  /*1990*/  IMAD.WIDE.U32 R14, R0, R4, R14 ;  /* 0x00000004000e7225 */ /* 0x000fca00078e000e */
[----:B------:R-:W-:Y:S02]  /*19a0*/  IADD3 R5, R15, R5, RZ ;  /* 0x000000050f057210 */ /* 0x000fe40007ffe0ff */
[----:B------:R-:W-:-:S07]  /*19b0*/  MOV R13, R14 ;  /* 0x0000000e000d7202 */ /* 0x000fce0000000f00 */
.L_x_1604:
        /* <DEDUP_REMOVED lines=12> */
[----:B------:R-:W-:Y:S01]  /*1a80*/  IMAD R3, R20, R3, R4 ;  /* 0x0000000314037224 */ /* 0x000fe200078e0204 */
[----:B------:R-:W-:Y:S01]  /*1a90*/  MOV R28, R16 ;  /* 0x00000010001c7202 */ /* 0x000fe20000000f00 */
[----:B------:R-:W-:-:S03]  /*1aa0*/  @P4 IMAD R9, R12, R9, R15 ;  /* 0x000000090c094224 */ /* 0x000fc600078e020f */
[----:B------:R-:W-:Y:S01]  /*1ab0*/  IADD3 R8, R17, R3, RZ ;  /* 0x0000000311087210 */ /* 0x000fe20007ffe0ff */
[----:B------:R-:W-:Y:S06]  /*1ac0*/  @P4 BRA `(.L_x_1603) ;  /* 0x0000000000344947 */ /* 0x000fec0003800000 */
[----:B------:R-:W1:Y:S01]  /*1ad0*/  LDC.64 R4, c[0x0][0x250] ;  /* 0x00009400ff047b82 */ /* 0x000e620000000a00 */
[----:B------:R-:W-:Y:S02]  /*1ae0*/  SHF.R.S32.HI R12, RZ, 0x1f, R11 ;  /* 0x0000001fff0c7819 */ /* 0x000fe4000001140b */
[----:B-----5:R-:W-:-:S05]  /*1af0*/  SHF.R.S32.HI R9, RZ, 0x1f, R0 ;  /* 0x0000001fff097819 */ /* 0x020fca0000011400 */
[----:B------:R-:W2:Y:S01]  /*1b00*/  LDC.64 R2, c[0x0][0x238] ;  /* 0x00008e00ff027b82 */ /* 0x000ea20000000a00 */
[----:B-1----:R-:W-:-:S04]  /*1b10*/  IMAD R12, R12, R4, RZ ;  /* 0x000000040c0c7224 */ /* 0x002fc800078e02ff */
[C---:B------:R-:W-:Y:S02]  /*1b20*/  IMAD R5, R11.reuse, R5, R12 ;  /* 0x000000050b057224 */ /* 0x040fe400078e020c */
[----:B------:R-:W-:-:S04]  /*1b30*/  IMAD.WIDE.U32 R12, R11, R4, RZ ;  /* 0x000000040b0c7225 */ /* 0x000fc800078e00ff */
[----:B--2---:R-:W-:Y:S01]  /*1b40*/  IMAD R9, R9, R2, RZ ;  /* 0x0000000209097224 */ /* 0x004fe200078e02ff */
[----:B------:R-:W-:-:S03]  /*1b50*/  IADD3 R13, R13, R5, RZ ;  /* 0x000000050d0d7210 */ /* 0x000fc60007ffe0ff */
[C---:B------:R-:W-:Y:S02]  /*1b60*/  IMAD R9, R0.reuse, R3, R9 ;  /* 0x0000000300097224 */ /* 0x040fe400078e0209 */
[----:B------:R-:W-:-:S05]  /*1b70*/  IMAD.WIDE.U32 R2, R0, R2, R12 ;  /* 0x0000000200027225 */ /* 0x000fca00078e000c */
[----:B------:R-:W-:Y:S02]  /*1b80*/  IADD3 R9, R3, R9, RZ ;  /* 0x0000000903097210 */ /* 0x000fe40007ffe0ff */
[----:B------:R-:W-:-:S07]  /*1b90*/  MOV R14, R2 ;  /* 0x00000002000e7202 */ /* 0x000fce0000000f00 */
.L_x_1603:
[----:B------:R-:W-:Y:S01]  /*1ba0*/  ISETP.NE.AND P1, PT, R6, -0x1, PT ;  /* 0xffffffff0600780c */ /* 0x000fe20003f25270 */
[----:B------:R-:W1:Y:S01]  /*1bb0*/  S2UR UR8, SR_CgaCtaId ;  /* 0x00000000000879c3 */ /* 0x000e620000008800 */
[----:B------:R-:W-:Y:S01]  /*1bc0*/  SHF.R.S32.HI R135, RZ, 0x1f, R42 ;  /* 0x0000001fff877819 */ /* 0x000fe2000001142a */
[----:B------:R-:W-:Y:S01]  /*1bd0*/  ULDC.64 UR6, c[0x0][0x268] ;  /* 0x00009a0000067ab9 */ /* 0x000fe20000000a00 */
[----:B------:R-:W-:Y:S01]  /*1be0*/  ULDC.64 UR4, c[0x0][0x258] ;  /* 0x0000960000047ab9 */ /* 0x000fe20000000a00 */
[----:B------:R-:W-:Y:S01]  /*1bf0*/  IMAD R10, R10, UR6, RZ ;  /* 0x000000060a0a7c24 */ /* 0x000fe2000f8e02ff */
[-C--:B-----5:R-:W-:Y:S01]  /*1c00*/  LEA.HI R0, R135, R42.reuse, RZ, 0x3 ;  /* 0x0000002a87007211 */ /* 0x0a0fe200078f18ff */
[----:B------:R-:W-:Y:S01]  /*1c10*/  IMAD.IADD R230, R139, 0x1, -R138 ;  /* 0x000000018be67824 */ /* 0x000fe200078e0a8a */
[----:B------:R-:W-:Y:S01]  /*1c20*/  LEA.HI R11, R135, R42, RZ, 0x4 ;  /* 0x0000002a870b7211 */ /* 0x000fe200078f20ff */
[----:B------:R-:W2:Y:S01]  /*1c30*/  LDC.64 R192, c[0x0][0x250] ;  /* 0x00009400ffc07b82 */ /* 0x000ea20000000a00 */
[----:B------:R-:W-:Y:S01]  /*1c40*/  SHF.R.S32.HI R12, RZ, 0x3, R0 ;  /* 0x00000003ff0c7819 */ /* 0x000fe20000011400 */
[----:B------:R-:W-:Y:S01]  /*1c50*/  BSSY B0, `(.L_x_1605) ;  /* 0x000005b000007945 */ /* 0x000fe20003800000 */
[----:B------:R-:W-:-:S02]  /*1c60*/  LOP3.LUT R0, R0, 0xfffffff8, RZ, 0xc0, !PT ;  /* 0xfffffff800007812 */ /* 0x000fc400078ec0ff */
[----:B------:R-:W-:Y:S01]  /*1c70*/  @!P1 SHF.R.S32.HI R13, RZ, 0x1f, R239 ;  /* 0x0000001fff0d9819 */ /* 0x000fe200000114ef */
[----:B------:R-:W-:Y:S01]  /*1c80*/  IMAD.SHL.U32 R237, R12, 0x40, RZ ;  /* 0x000000400ced7824 */ /* 0x000fe200078e00ff */
[----:B------:R-:W-:Y:S01]  /*1c90*/  LOP3.LUT R15, R11, 0xfffffff0, RZ, 0xc0, !PT ;  /* 0xfffffff00b0f7812 */ /* 0x000fe200078ec0ff */
[----:B------:R-:W3:Y:S01]  /*1ca0*/  @P1 LDC.64 R4, c[0x0][0x240] ;  /* 0x00009000ff041b82 */ /* 0x000ee20000000a00 */
[----:B------:R-:W-:Y:S01]  /*1cb0*/  IMAD.IADD R0, R42, 0x1, -R0 ;  /* 0x000000012a007824 */ /* 0x000fe200078e0a00 */
[----:B------:R-:W-:Y:S02]  /*1cc0*/  ISETP.GE.AND P6, PT, R12, R230, PT ;  /* 0x000000e60c00720c */ /* 0x000fe40003fc6270 */
[----:B------:R-:W-:Y:S01]  /*1cd0*/  LOP3.LUT R237, R237, 0x1c0, RZ, 0xc0, !PT ;  /* 0x000001c0eded7812 */ /* 0x000fe200078ec0ff */
[----:B------:R-:W-:Y:S01]  /*1ce0*/  IMAD.SHL.U32 R238, R0, 0x8, RZ ;  /* 0x0000000800ee7824 */ /* 0x000fe200078e00ff */
[----:B------:R-:W-:Y:S01]  /*1cf0*/  IADD3 R236, R37, -0x1, RZ ;  /* 0xffffffff25ec7810 */ /* 0x000fe20007ffe0ff */
[----:B------:R-:W-:Y:S01]  /*1d00*/  IMAD.IADD R15, R42, 0x1, -R15 ;  /* 0x000000012a0f7824 */ /* 0x000fe200078e0a0f */
[----:B------:R-:W4:Y:S01]  /*1d10*/  @!P1 LDC.64 R2, c[0x0][0x228] ;  /* 0x00008a00ff029b82 */ /* 0x000f220000000a00 */
[----:B------:R-:W-:Y:S01]  /*1d20*/  VIADD R38, R238, 0x40 ;  /* 0x00000040ee267836 */ /* 0x000fe20000000000 */
[----:B------:R-:W-:-:S02]  /*1d30*/  LOP3.LUT R16, R237, 0x38, R238, 0xf8, !PT ;  /* 0x00000038ed107812 */ /* 0x000fc400078ef8ee */
[----:B------:R-:W-:Y:S02]  /*1d40*/  SHF.R.U32.HI R237, RZ, 0x3, R237 ;  /* 0x00000003ffed7819 */ /* 0x000fe400000116ed */
[----:B------:R-:W-:Y:S02]  /*1d50*/  IADD3 R28, P3, R238, R28, RZ ;  /* 0x0000001cee1c7210 */ /* 0x000fe40007f7e0ff */
[----:B------:R-:W-:Y:S02]  /*1d60*/  LOP3.LUT R237, R16, R237, RZ, 0x3c, !PT ;  /* 0x000000ed10ed7212 */ /* 0x000fe400078e3cff */
[----:B------:R-:W-:-:S05]  /*1d70*/  LEA.HI R16, R135, R42, RZ, 0x6 ;  /* 0x0000002a87107211 */ /* 0x000fca00078f30ff */
[----:B------:R-:W-:Y:S02]  /*1d80*/  IMAD.SHL.U32 R16, R16, 0x8, RZ ;  /* 0x0000000810107824 */ /* 0x000fe400078e00ff */
[----:B---3--:R-:W-:-:S03]  /*1d90*/  @P1 IMAD.WIDE.U32 R26, R6, R4, RZ ;  /* 0x00000004061a1225 */ /* 0x008fc600078e00ff */
[----:B------:R-:W-:Y:S01]  /*1da0*/  LOP3.LUT R237, R237, 0xfffffe00, R16, 0xf8, !PT ;  /* 0xfffffe00eded7812 */ /* 0x000fe200078ef810 */
[----:B------:R-:W-:Y:S01]  /*1db0*/  @P1 IMAD R4, R6, R5, R27 ;  /* 0x0000000506041224 */ /* 0x000fe200078e021b */
[----:B------:R-:W-:Y:S01]  /*1dc0*/  SHF.R.S32.HI R6, RZ, 0x1f, R15 ;  /* 0x0000001fff067819 */ /* 0x000fe2000001140f */
[-C--:B----4-:R-:W-:Y:S01]  /*1dd0*/  @!P1 IMAD R5, R13, R2.reuse, RZ ;  /* 0x000000020d059224 */ /* 0x090fe200078e02ff */
[----:B------:R-:W-:Y:S01]  /*1de0*/  SHF.R.S32.HI R13, RZ, 0x1f, R12 ;  /* 0x0000001fff0d7819 */ /* 0x000fe2000001140c */
[----:B------:R-:W-:Y:S01]  /*1df0*/  @!P1 IMAD.WIDE.U32 R32, R239, R2, RZ ;  /* 0x00000002ef209225 */ /* 0x000fe200078e00ff */
[----:B------:R-:W-:-:S03]  /*1e00*/  LEA.HI R6, R6, R15, RZ, 0x3 ;  /* 0x0000000f06067211 */ /* 0x000fc600078f18ff */
[----:B------:R-:W-:Y:S01]  /*1e10*/  @!P1 IMAD R3, R239, R3, R5 ;  /* 0x00000003ef039224 */ /* 0x000fe200078e0205 */
[----:B------:R-:W-:Y:S01]  /*1e20*/  LOP3.LUT R5, R6, 0xfffffff8, RZ, 0xc0, !PT ;  /* 0xfffffff806057812 */ /* 0x000fe200078ec0ff */
[----:B------:R-:W-:Y:S01]  /*1e30*/  @P1 IMAD.MOV.U32 R2, RZ, RZ, R26 ;  /* 0x000000ffff021224 */ /* 0x000fe200078e001a */
[----:B------:R-:W-:Y:S01]  /*1e40*/  IADD3 R26, P2, R238, R14, RZ ;  /* 0x0000000eee1a7210 */ /* 0x000fe20007f5e0ff */
[----:B------:R-:W-:Y:S01]  /*1e50*/  @!P1 IMAD.MOV.U32 R2, RZ, RZ, R32 ;  /* 0x000000ffff029224 */ /* 0x000fe200078e0020 */
[----:B------:R-:W-:Y:S01]  /*1e60*/  @!P1 IADD3 R4, R33, R3, RZ ;  /* 0x0000000321049210 */ /* 0x000fe20007ffe0ff */
[----:B------:R-:W-:Y:S01]  /*1e70*/  IMAD.IADD R5, R15, 0x1, -R5 ;  /* 0x000000010f057824 */ /* 0x000fe200078e0a05 */
[----:B------:R-:W-:Y:S01]  /*1e80*/  SHF.R.S32.HI R14, RZ, 0x1f, R238 ;  /* 0x0000001fff0e7819 */ /* 0x000fe200000114ee */
[----:B------:R-:W-:Y:S01]  /*1e90*/  VIADD R15, R12, 0x30 ;  /* 0x000000300c0f7836 */ /* 0x000fe20000000000 */
[----:B------:R-:W-:Y:S01]  /*1ea0*/  SHF.R.S32.HI R3, RZ, 0x1f, R18 ;  /* 0x0000001fff037819 */ /* 0x000fe20000011412 */
[----:B------:R-:W-:Y:S01]  /*1eb0*/  IMAD.WIDE R30, R30, 0x40, R12 ;  /* 0x000000401e1e7825 */ /* 0x000fe200078e020c */
[----:B------:R-:W-:-:S03]  /*1ec0*/  IADD3 R16, P1, R238, R2, RZ ;  /* 0x00000002ee107210 */ /* 0x000fc60007f3e0ff */
[C---:B------:R-:W-:Y:S02]  /*1ed0*/  IMAD.X R27, R14.reuse, 0x1, R9, P2 ;  /* 0x000000010e1b7824 */ /* 0x040fe400010e0609 */
[----:B------:R-:W-:Y:S02]  /*1ee0*/  IMAD R3, R3, UR4, RZ ;  /* 0x0000000403037c24 */ /* 0x000fe4000f8e02ff */
[C---:B------:R-:W-:Y:S01]  /*1ef0*/  IMAD.X R29, R14.reuse, 0x1, R8, P3 ;  /* 0x000000010e1d7824 */ /* 0x040fe200018e0608 */
[----:B------:R-:W-:Y:S01]  /*1f00*/  ISETP.GE.AND P3, PT, R15, R230, PT ;  /* 0x000000e60f00720c */ /* 0x000fe20003f66270 */
[----:B------:R-:W-:Y:S02]  /*1f10*/  IMAD.X R17, R14, 0x1, R4, P1 ;  /* 0x000000010e117824 */ /* 0x000fe400008e0604 */
[C---:B------:R-:W-:Y:S02]  /*1f20*/  IMAD R14, R20.reuse, UR7, R10 ;  /* 0x00000007140e7c24 */ /* 0x040fe4000f8e020a */
[----:B------:R-:W-:-:S04]  /*1f30*/  IMAD.WIDE.U32 R20, R20, UR6, R26 ;  /* 0x0000000614147c25 */ /* 0x000fc8000f8e001a */
[C---:B------:R-:W-:Y:S01]  /*1f40*/  IMAD R26, R18.reuse, UR5, R3 ;  /* 0x00000005121a7c24 */ /* 0x040fe2000f8e0203 */
[----:B------:R-:W-:Y:S01]  /*1f50*/  MOV R3, 0x20 ;  /* 0x0000002000037802 */ /* 0x000fe20000000f00 */
[----:B------:R-:W-:Y:S01]  /*1f60*/  IMAD.WIDE.U32 R18, R18, UR4, R16 ;  /* 0x0000000412127c25 */ /* 0x000fe2000f8e0010 */
[----:B------:R-:W-:Y:S02]  /*1f70*/  UMOV UR4, 0x400 ;  /* 0x0000040000047882 */ /* 0x000fe40000000000 */
[----:B-1----:R-:W-:Y:S01]  /*1f80*/  ULEA UR4, UR8, UR4, 0x18 ;  /* 0x0000000408047291 */ /* 0x002fe2000f8ec03f */
[C---:B------:R-:W-:Y:S02]  /*1f90*/  VIADD R17, R12.reuse, 0x10 ;  /* 0x000000100c117836 */ /* 0x040fe40000000000 */
[----:B------:R-:W-:Y:S02]  /*1fa0*/  VIADD R16, R12, 0x20 ;  /* 0x000000200c107836 */ /* 0x000fe40000000000 */
[----:B------:R-:W-:Y:S01]  /*1fb0*/  IMAD.MOV.U32 R4, RZ, RZ, 0x10 ;  /* 0x00000010ff047424 */ /* 0x000fe200078e00ff */
[-C--:B------:R-:W-:Y:S01]  /*1fc0*/  ISETP.GE.AND P5, PT, R17, R230.reuse, PT ;  /* 0x000000e61100720c */ /* 0x080fe20003fa6270 */
[----:B------:R-:W-:Y:S01]  /*1fd0*/  IMAD.SHL.U32 R2, R236, 0x80, RZ ;  /* 0x00000080ec027824 */ /* 0x000fe200078e00ff */
[----:B------:R-:W-:Y:S01]  /*1fe0*/  ISETP.GE.AND P4, PT, R16, R230, PT ;  /* 0x000000e61000720c */ /* 0x000fe20003f86270 */
[----:B------:R-:W-:Y:S01]  /*1ff0*/  IMAD.IADD R27, R19, 0x1, R26 ;  /* 0x00000001131b7824 */ /* 0x000fe200078e021a */
[----:B------:R-:W-:Y:S01]  /*2000*/  LEA R237, R237, UR4, 0x1 ;  /* 0x00000004eded7c11 */ /* 0x000fe2000f8e08ff */
[----:B------:R-:W-:Y:S01]  /*2010*/  IMAD.IADD R10, R7, 0x1, -R2 ;  /* 0x00000001070a7824 */ /* 0x000fe200078e0a02 */
[----:B------:R-:W-:-:S05]  /*2020*/  R2P PR, R5, 0x6 ;  /* 0x0000000605007804 */ /* 0x000fca0000000000 */
        /* <DEDUP_REMOVED lines=29> */
.L_x_1606:
[----:B------:R-:W-:Y:S05]  /*2200*/  BSYNC B0 ;  /* 0x0000000000007941 */ /* 0x000fea0003800000 */
.L_x_1605:
        /* <DEDUP_REMOVED lines=31> */
.L_x_1608:
[----:B------:R-:W-:Y:S05]  /*2400*/  BSYNC B0 ;  /* 0x0000000000007941 */ /* 0x000fea0003800000 */
.L_x_1607:
        /* <DEDUP_REMOVED lines=31> */
.L_x_1610:
[----:B------:R-:W-:Y:S05]  /*2600*/  BSYNC B0 ;  /* 0x0000000000007941 */ /* 0x000fea0003800000 */
.L_x_1609:
        /* <DEDUP_REMOVED lines=30> */
.L_x_1612:
[----:B------:R-:W-:Y:S05]  /*27f0*/  BSYNC B0 ;  /* 0x0000000000007941 */ /* 0x000fea0003800000 */
.L_x_1611:
[C---:B------:R-:W-:Y:S01]  /*2800*/  ISETP.GE.AND P3, PT, R12.reuse, R10, PT ;  /* 0x0000000a0c00720c */ /* 0x040fe20003f66270 */
[-C--:B------:R-:W-:Y:S01]  /*2810*/  IMAD R134, R13, R132.reuse, RZ ;  /* 0x000000840d867224 */ /* 0x080fe200078e02ff */
[----:B------:R-:W-:Y:S01]  /*2820*/  BSSY B0, `(.L_x_1613) ;  /* 0x0000020000007945 */ /* 0x000fe20003800000 */
[----:B------:R-:W-:Y:S01]  /*2830*/  IMAD.WIDE.U32 R28, R12, R132, R28 ;  /* 0x000000840c1c7225 */ /* 0x000fe200078e001c */
        /* <DEDUP_REMOVED lines=30> */
.L_x_1614:
[----:B------:R-:W-:Y:S05]  /*2a20*/  BSYNC B0 ;  /* 0x0000000000007941 */ /* 0x000fea0003800000 */
.L_x_1613:
        /* <DEDUP_REMOVED lines=24> */
.L_x_1616:
[----:B------:R-:W-:Y:S05]  /*2bb0*/  BSYNC B0 ;  /* 0x0000000000007941 */ /* 0x000fea0003800000 */
.L_x_1615:
        /* <DEDUP_REMOVED lines=27> */
.L_x_1618:
[----:B------:R-:W-:Y:S05]  /*2d70*/  BSYNC B0 ;  /* 0x0000000000007941 */ /* 0x000fea0003800000 */
.L_x_1617:
[----:B------:R-:W-:Y:S01]  /*2d80*/  BSSY B0, `(.L_x_1619) ;  /* 0x000001e000007945 */ /* 0x000fe20003800000 */
[-C--:B------:R-:W-:Y:S01]  /*2d90*/  ISETP.GE.AND P5, PT, R22, R10.reuse, PT ;  /* 0x0000000a1600720c */ /* 0x080fe20003fa6270 */
[----:B------:R-:W-:Y:S01]  /*2da0*/  VIADD R19, R12, 0x70 ;  /* 0x000000700c137836 */ /* 0x000fe20000000000 */
[----:B------:R-:W-:Y:S01]  /*2db0*/  ISETP.GE.AND P4, PT, R18, R10, PT ;  /* 0x0000000a1200720c */ /* 0x000fe20003f86270 */
[----:B------:R-:W-:-:S12]  /*2dc0*/  @P1 BRA `(.L_x_1620) ;  /* 0x0000000000641947 */ /* 0x000fd80003800000 */
[----:B------:R-:W-:Y:S01]  /*2dd0*/  ULDC UR5, c[0x0][0x2d0] ;  /* 0x0000b40000057ab9 */ /* 0x000fe20000000800 */
[----:B------:R-:W-:Y:S01]  /*2de0*/  MOV R29, R134 ;  /* 0x00000086001d7202 */ /* 0x000fe20000000f00 */
        /* <DEDUP_REMOVED lines=23> */
.L_x_1620:
[----:B------:R-:W-:Y:S05]  /*2f60*/  BSYNC B0 ;  /* 0x0000000000007941 */ /* 0x000fea0003800000 */
.L_x_1619:
        /* <DEDUP_REMOVED lines=24> */
.L_x_1622:
[----:B------:R-:W-:Y:S05]  /*30f0*/  BSYNC B0 ;  /* 0x0000000000007941 */ /* 0x000fea0003800000 */
.L_x_1621:
[----:B------:R-:W-:Y:S01]  /*3100*/  IADD3 R24, P2, R12, R24, RZ ;  /* 0x000000180c187210 */ /* 0x000fe20007f5e0ff */
[----:B------:R-:W-:Y:S01]  /*3110*/  BSSY B0, `(.L_x_1623) ;  /* 0x000001d000007945 */ /* 0x000fe20003800000 */
[----:B------:R-:W-:-:S03]  /*3120*/  ISETP.GE.AND P1, PT, R19, R10, PT ;  /* 0x0000000a1300720c */ /* 0x000fc60003f26270 */
[----:B------:R-:W-:Y:S01]  /*3130*/  IMAD.X R23, R13, 0x1, R23, P2 ;  /* 0x000000010d177824 */ /* 0x000fe200010e0617 */
[----:B------:R-:W-:Y:S09]  /*3140*/  @P5 BRA `(.L_x_1624) ;  /* 0x0000000000645947 */ /* 0x000ff20003800000 */
        /* <DEDUP_REMOVED lines=25> */
.L_x_1624:
[----:B------:R-:W-:Y:S05]  /*32e0*/  BSYNC B0 ;  /* 0x0000000000007941 */ /* 0x000fea0003800000 */
.L_x_1623:
[----:B------:R-:W-:Y:S04]  /*32f0*/  BSSY B0, `(.L_x_1625) ;  /* 0x000001b000007945 */ /* 0x000fe80003800000 */
[----:B------:R-:W-:Y:S05]  /*3300*/  @P4 BRA `(.L_x_1626) ;  /* 0x0000000000644947 */ /* 0x000fea0003800000 */
        /* <DEDUP_REMOVED lines=25> */
.L_x_1626:
[----:B------:R-:W-:Y:S05]  /*34a0*/  BSYNC B0 ;  /* 0x0000000000007941 */ /* 0x000fea0003800000 */
.L_x_1625:
        /* <DEDUP_REMOVED lines=27> */
.L_x_1628:
[----:B------:R-:W-:Y:S05]  /*3660*/  BSYNC B0 ;  /* 0x0000000000007941 */ /* 0x000fea0003800000 */
.L_x_1627:
[----:B------:R-:W0:Y:S01]  /*3670*/  LDGDEPBAR ;  /* 0x00000000000079af */ /* 0x000e220000000000 */
[----:B------:R-:W-:Y:S01]  /*3680*/  ISETP.GE.AND P5, PT, R12, R10, PT ;  /* 0x0000000a0c00720c */ /* 0x000fe20003fa6270 */
[----:B------:R-:W-:Y:S01]  /*3690*/  IMAD.IADD R21, R21, 0x1, R14 ;  /* 0x0000000115157824 */ /* 0x000fe200078e020e */
[----:B------:R-:W-:Y:S01]  /*36a0*/  SHF.R.S32.HI R11, RZ, 0x4, R11 ;  /* 0x00000004ff0b7819 */ /* 0x000fe2000001140b */
[-C--:B------:R-:W-:Y:S01]  /*36b0*/  IMAD R23, R23, R192.reuse, RZ ;  /* 0x000000c017177224 */ /* 0x080fe200078e02ff */
[----:B------:R-:W-:Y:S01]  /*36c0*/  ULDC.64 UR6, c[0x0][0x220] ;  /* 0x0000880000067ab9 */ /* 0x000fe20000000a00 */
[C---:B------:R-:W-:Y:S01]  /*36d0*/  IMAD.WIDE.U32 R40, R24.reuse, R192, R20 ;  /* 0x000000c018287225 */ /* 0x040fe200078e0014 */
[----:B------:R-:W-:Y:S01]  /*36e0*/  LEA.HI R228, R11, R11, RZ, 0x1 ;  /* 0x0000000b0be47211 */ /* 0x000fe200078f08ff */
[----:B------:R-:W-:Y:S01]  /*36f0*/  BSSY B0, `(.L_x_1629) ;  /* 0x0000024000007945 */ /* 0x000fe20003800000 */
[-C--:B------:R-:W-:Y:S01]  /*3700*/  ISETP.GE.AND P6, PT, R17, R10.reuse, PT ;  /* 0x0000000a1100720c */ /* 0x080fe20003fc6270 */
        /* <DEDUP_REMOVED lines=19> */
[----:B-1234-:R-:W-:Y:S01]  /*3840*/  @!P5 IMAD.MOV.U32 R8, RZ, RZ, R137 ;  /* 0x000000ffff08d224 */ /* 0x01efe200078e0089 */
[----:B------:R1:W-:Y:S01]  /*3850*/  @P5 STS.128 [R237+0xc000], RZ ;  /* 0x00c000ffed005388 */ /* 0x0003e20000000c00 */
[----:B------:R-:W-:-:S05]  /*3860*/  @!P5 IMAD.MOV.U32 R9, RZ, RZ, R136 ;  /* 0x000000ffff09d224 */ /* 0x000fca00078e0088 */
[----:B------:R-:W-:Y:S01]  /*3870*/  @!PT LDS RZ, [RZ] ;  /* 0x00000000fffff984 */ /* 0x000fe20000000800 */
[----:B------:R-:W-:Y:S01]  /*3880*/  @!PT LDS RZ, [RZ] ;  /* 0x00000000fffff984 */ /* 0x000fe20000000800 */
[----:B------:R-:W-:Y:S01]  /*3890*/  @!PT LDS RZ, [RZ] ;  /* 0x00000000fffff984 */ /* 0x000fe20000000800 */
[----:B------:R1:W-:Y:S04]  /*38a0*/  @!P5 LDGSTS.E.BYPASS.LTC128B.128 [R237+0xc000], desc[UR12][R8.64] ;  /* 0x0c00000008eddfae */ /* 0x0003e8000b901d4c */
[----:B------:R1:W-:Y:S01]  /*38b0*/  @P4 STS.128 [R237+0x10000], RZ ;  /* 0x010000ffed004388 */ /* 0x0003e20000000c00 */
[----:B------:R-:W-:Y:S05]  /*38c0*/  @P4 BRA `(.L_x_1630) ;  /* 0x0000000000184947 */ /* 0x000fea0003800000 */
[----:B-1----:R-:W-:Y:S02]  /*38d0*/  MOV R8, R137 ;  /* 0x0000008900087202 */ /* 0x002fe40000000f00 */
[----:B------:R-:W-:-:S05]  /*38e0*/  MOV R9, R136 ;  /* 0x0000008800097202 */ /* 0x000fca0000000f00 */
[----:B------:R-:W-:Y:S01]  /*38f0*/  @!PT LDS RZ, [RZ] ;  /* 0x00000000fffff984 */ /* 0x000fe20000000800 */
[----:B------:R-:W-:Y:S01]  /*3900*/  @!PT LDS RZ, [RZ] ;  /* 0x00000000fffff984 */ /* 0x000fe20000000800 */
[----:B------:R-:W-:Y:S01]  /*3910*/  @!PT LDS RZ, [RZ] ;  /* 0x00000000fffff984 */ /* 0x000fe20000000800 */
[----:B------:R1:W-:Y:S02]  /*3920*/  LDGSTS.E.BYPASS.LTC128B.128 [R237+0x10000], desc[UR12][R8.64+0x80] ;  /* 0x1000008008ed7fae */ /* 0x0003e4000b901d4c */
.L_x_1630:
[----:B------:R-:W-:Y:S05]  /*3930*/  BSYNC B0 ;  /* 0x0000000000007941 */ /* 0x000fea0003800000 */
.L_x_1629:
[----:B------:R1:W-:Y:S01]  /*3940*/  @P6 STS.128 [R237+0xc800], RZ ;  /* 0x00c800ffed006388 */ /* 0x0003e20000000c00 */
[----:B------:R-:W-:Y:S03]  /*3950*/  BSSY B0, `(.L_x_1631) ;  /* 0x0000015000007945 */ /* 0x000fe60003800000 */
[----:B------:R1:W-:Y:S01]  /*3960*/  @P6 STS.128 [R237+0x10800], RZ ;  /* 0x010800ffed006388 */ /* 0x0003e20000000c00 */
[----:B------:R-:W-:Y:S05]  /*3970*/  @P6 BRA `(.L_x_1632) ;  /* 0x0000000000486947 */ /* 0x000fea0003800000 */
[----:B------:R-:W-:Y:S02]  /*3980*/  ULDC UR5, c[0x0][0x2d0] ;  /* 0x0000b40000057ab9 */ /* 0x000fe40000000800 */
[----:B------:R-:W-:Y:S02]  /*3990*/  ISETP.GE.AND P5, PT, R238, UR5, PT ;  /* 0x00000005ee007c0c */ /* 0x000fe4000bfa6270 */
[----:B------:R-:W-:-:S11]  /*39a0*/  ISETP.GE.AND P4, PT, R38, UR5, PT ;  /* 0x0000000526007c0c */ /* 0x000fd6000bf86270 */
[C---:B-1234-:R-:W-:Y:S01]  /*39b0*/  @!P5 LEA R8, P6, R235.reuse, R137, 0x1 ;  /* 0x00000089eb08d211 */ /* 0x05efe200078c08ff */
        /* <DEDUP_REMOVED lines=14> */
.L_x_1632:
[----:B------:R-:W-:Y:S05]  /*3aa0*/  BSYNC B0 ;  /* 0x0000000000007941 */ /* 0x000fea0003800000 */
.L_x_1631:
[----:B------:R1:W-:Y:S01]  /*3ab0*/  @P2 STS.128 [R237+0xd000], RZ ;  /* 0x00d000ffed002388 */ /* 0x0003e20000000c00 */
[----:B------:R-:W-:Y:S01]  /*3ac0*/  IMAD.IADD R228, R11, 0x1, -R228 ;  /* 0x000000010be47824 */ /* 0x000fe200078e0ae4 */
[----:B------:R-:W-:Y:S01]  /*3ad0*/  SHF.R.S32.HI R43, RZ, 0x5, R135 ;  /* 0x00000005ff2b7819 */ /* 0x000fe20000011487 */
[----:B-1234-:R-:W-:Y:S01]  /*3ae0*/  IMAD.SHL.U32 R8, R0, 0x40, RZ ;  /* 0x0000004000087824 */ /* 0x01efe200078e00ff */
        /* <DEDUP_REMOVED lines=17> */
[----:B-1----:R-:W-:Y:S08]  /*3c00*/  @P2 BRA `(.L_x_1634) ;  /* 0x0000000000502947 */ /* 0x002ff00003800000 */
        /* <DEDUP_REMOVED lines=20> */
.L_x_1634:
[----:B------:R-:W-:Y:S05]  /*3d50*/  BSYNC B0 ;  /* 0x0000000000007941 */ /* 0x000fea0003800000 */
.L_x_1633:
        /* <DEDUP_REMOVED lines=13> */
[----:B------:R-:W-:Y:S01]  /*3e30*/  @!P2 IMAD.MOV.U32 R10, RZ, RZ, R137 ;  /* 0x000000ffff0aa224 */ /* 0x000fe200078e0089 */
[----:B------:R4:W-:Y:S01]  /*3e40*/  @P2 STS.128 [R237+0xd800], RZ ;  /* 0x00d800ffed002388 */ /* 0x0009e20000000c00 */
[----:B------:R-:W-:Y:S02]  /*3e50*/  @!P2 IMAD.MOV.U32 R11, RZ, RZ, R136 ;  /* 0x000000ffff0ba224 */ /* 0x000fe400078e0088 */
[----:B------:R-:W-:Y:S02]  /*3e60*/  @!P2 IMAD R8, R193, 0x60, RZ ;  /* 0x00000060c108a824 */ /* 0x000fe400078e02ff */
[----:B------:R-:W-:-:S05]  /*3e70*/  @!P2 IMAD.WIDE.U32 R10, R192, 0x60, R10 ;  /* 0x00000060c00aa825 */ /* 0x000fca00078e000a */
[----:B------:R-:W-:Y:S02]  /*3e80*/  @!P2 IADD3 R9, R11, R8, RZ ;  /* 0x000000080b09a210 */ /* 0x000fe40007ffe0ff */
[----:B------:R-:W-:-:S05]  /*3e90*/  @!P2 MOV R8, R10 ;  /* 0x0000000a0008a202 */ /* 0x000fca0000000f00 */
[----:B------:R-:W-:Y:S01]  /*3ea0*/  @!PT LDS RZ, [RZ] ;  /* 0x00000000fffff984 */ /* 0x000fe20000000800 */
[----:B------:R-:W-:Y:S01]  /*3eb0*/  @!PT LDS RZ, [RZ] ;  /* 0x00000000fffff984 */ /* 0x000fe20000000800 */
[----:B------:R-:W-:Y:S01]  /*3ec0*/  @!PT LDS RZ, [RZ] ;  /* 0x00000000fffff984 */ /* 0x000fe20000000800 */
[----:B------:R4:W-:Y:S04]  /*3ed0*/  @!P2 LDGSTS.E.BYPASS.LTC128B.128 [R237+0xd800], desc[UR12][R8.64] ;  /* 0x0d80000008edafae */ /* 0x0009e8000b901d4c */
[----:B------:R4:W-:Y:S01]  /*3ee0*/  @P1 STS.128 [R237+0x11800], RZ ;  /* 0x011800ffed001388 */ /* 0x0009e20000000c00 */
[----:B------:R-:W-:Y:S05]  /*3ef0*/  @P1 BRA `(.L_x_1636) ;  /* 0x0000000000281947 */ /* 0x000fea0003800000 */
[----:B------:R-:W-:Y:S01]  /*3f00*/  MOV R10, R137 ;  /* 0x00000089000a7202 */ /* 0x000fe20000000f00 */
[----:B----4-:R-:W-:Y:S01]  /*3f10*/  IMAD R8, R193, 0x60, RZ ;  /* 0x00000060c1087824 */ /* 0x010fe200078e02ff */
[----:B------:R-:W-:-:S03]  /*3f20*/  MOV R11, R136 ;  /* 0x00000088000b7202 */ /* 0x000fc60000000f00 */
[----:B------:R-:W-:-:S05]  /*3f30*/  IMAD.WIDE.U32 R10, R192, 0x60, R10 ;  /* 0x00000060c00a7825 */ /* 0x000fca00078e000a */
[----:B------:R-:W-:Y:S02]  /*3f40*/  IADD3 R9, R11, R8, RZ ;  /* 0x000000080b097210 */ /* 0x000fe40007ffe0ff */
[----:B------:R-:W-:-:S05]  /*3f50*/  MOV R8, R10 ;  /* 0x0000000a00087202 */ /* 0x000fca0000000f00 */
[----:B------:R-:W-:Y:S01]  /*3f60*/  @!PT LDS RZ, [RZ] ;  /* 0x00000000fffff984 */ /* 0x000fe20000000800 */
[----:B------:R-:W-:Y:S01]  /*3f70*/  @!PT LDS RZ, [RZ] ;  /* 0x00000000fffff984 */ /* 0x000fe20000000800 */
[----:B------:R-:W-:Y:S01]  /*3f80*/  @!PT LDS RZ, [RZ] ;  /* 0x00000000fffff984 */ /* 0x000fe20000000800 */
[----:B------:R4:W-:Y:S02]  /*3f90*/  LDGSTS.E.BYPASS.LTC128B.128 [R237+0x11800], desc[UR12][R8.64+0x80] ;  /* 0x1180008008ed7fae */ /* 0x0009e4000b901d4c */
.L_x_1636:
[----:B------:R-:W-:Y:S05]  /*3fa0*/  BSYNC B0 ;  /* 0x0000000000007941 */ /* 0x000fea0003800000 */
.L_x_1635:
[----:B------:R1:W-:Y:S01]  /*3fb0*/  @P3 STS.128 [R237+0xe000], RZ ;  /* 0x00e000ffed003388 */ /* 0x0003e20000000c00 */
[----:B------:R-:W-:Y:S03]  /*3fc0*/  BSSY B0, `(.L_x_1637) ;  /* 0x0000017000007945 */ /* 0x000fe60003800000 */
[----:B------:R1:W-:Y:S01]  /*3fd0*/  @P3 STS.128 [R237+0x12000], RZ ;  /* 0x012000ffed003388 */ /* 0x0003e20000000c00 */
[----:B------:R-:W-:Y:S05]  /*3fe0*/  @P3 BRA `(.L_x_1638) ;  /* 0x0000000000503947 */ /* 0x000fea0003800000 */
[----:B------:R-:W-:Y:S01]  /*3ff0*/  ULDC UR5, c[0x0][0x2d0] ;  /* 0x0000b40000057ab9 */ /* 0x000fe20000000800 */
[----:B----4-:R-:W-:Y:S01]  /*4000*/  IMAD.SHL.U32 R9, R192, 0x40, RZ ;  /* 0x00000040c0097824 */ /* 0x010fe200078e00ff */
        /* <DEDUP_REMOVED lines=18> */
.L_x_1638:
[----:B------:R-:W-:Y:S05]  /*4130*/  BSYNC B0 ;  /* 0x0000000000007941 */ /* 0x000fea0003800000 */
.L_x_1637:
[----:B------:R1:W-:Y:S01]  /*4140*/  @P6 STS.128 [R237+0xe800], RZ ;  /* 0x00e800ffed006388 */ /* 0x0003e20000000c00 */
[----:B------:R-:W-:Y:S03]  /*4150*/  BSSY B0, `(.L_x_1639) ;  /* 0x000001d000007945 */ /* 0x000fe60003800000 */
[----:B------:R1:W-:Y:S01]  /*4160*/  @P6 STS.128 [R237+0x12800], RZ ;  /* 0x012800ffed006388 */ /* 0x0003e20000000c00 */
[----:B------:R-:W-:Y:S05]  /*4170*/  @P6 BRA `(.L_x_1640) ;  /* 0x0000000000686947 */ /* 0x000fea0003800000 */
[----:B------:R-:W-:Y:S02]  /*4180*/  ULDC UR5, c[0x0][0x2d0] ;  /* 0x0000b40000057ab9 */ /* 0x000fe40000000800 */
[----:B------:R-:W-:Y:S02]  /*4190*/  ISETP.GE.AND P2, PT, R238, UR5, PT ;  /* 0x00000005ee007c0c */ /* 0x000fe4000bf46270 */
[----:B------:R-:W-:-:S11]  /*41a0*/  ISETP.GE.AND P1, PT, R38, UR5, PT ;  /* 0x0000000526007c0c */ /* 0x000fd6000bf26270 */
[----:B----4-:R-:W-:Y:S01]  /*41b0*/  @!P2 IMAD.MOV.U32 R10, RZ, RZ, R137 ;  /* 0x000000ffff0aa224 */ /* 0x010fe200078e0089 */
        /* <DEDUP_REMOVED lines=22> */
.L_x_1640:
[----:B------:R-:W-:Y:S05]  /*4320*/  BSYNC B0 ;  /* 0x0000000000007941 */ /* 0x000fea0003800000 */
.L_x_1639:
        /* <DEDUP_REMOVED lines=30> */
.L_x_1642:
[----:B------:R-:W-:Y:S05]  /*4510*/  BSYNC B0 ;  /* 0x0000000000007941 */ /* 0x000fea0003800000 */
.L_x_1641:
        /* <DEDUP_REMOVED lines=30> */
.L_x_1644:
[----:B------:R-:W-:Y:S05]  /*4700*/  BSYNC B0 ;  /* 0x0000000000007941 */ /* 0x000fea0003800000 */
.L_x_1643:
[----:B----4-:R-:W-:Y:S01]  /*4710*/  LDSM.16.M88.4 R8, [R229] ;  /* 0x00000000e508783b */ /* 0x010fe20000000200 */
[----:B------:R-:W-:Y:S01]  /*4720*/  R2P PR, R0, 0x6 ;  /* 0x0000000600007804 */ /* 0x000fe20000000000 */
[C---:B------:R-:W-:Y:S01]  /*4730*/  VIADD R0, R228.reuse, 0x4000 ;  /* 0x00004000e4007836 */ /* 0x040fe20000000000 */
[----:B------:R-:W-:Y:S01]  /*4740*/  ULDC UR10, c[0x0][0x39c] ;  /* 0x0000e700000a7ab9 */ /* 0x000fe20000000800 */
[----:B------:R-:W4:Y:S01]  /*4750*/  LDSM.16.M88.4 R32, [R228+0x4000] ;  /* 0x00400000e420783b */ /* 0x000f220000000200 */
[----:B------:R-:W-:Y:S01]  /*4760*/  VIADD R226, R228, 0x4020 ;  /* 0x00004020e4e27836 */ /* 0x000fe20000000000 */
[----:B------:R-:W-:Y:S01]  /*4770*/  LOP3.LUT R223, R5, R6, RZ, 0xfc, !PT ;  /* 0x0000000605df7212 */ /* 0x000fe200078efcff */
[--C-:B------:R-:W-:Y:S01]  /*4780*/  IMAD R227, R4, 0x2, R229.reuse ;  /* 0x0000000204e37824 */ /* 0x100fe200078e02e5 */
[----:B------:R-:W5:Y:S01]  /*4790*/  LDSM.16.M88.4 R76, [R228+0x4800] ;  /* 0x00480000e44c783b */ /* 0x000f620000000200 */
[C---:B------:R-:W-:Y:S02]  /*47a0*/  IMAD R225, R3.reuse, 0x2, R229 ;  /* 0x0000000203e17824 */ /* 0x040fe400078e02e5 */
[----:B------:R-:W-:Y:S01]  /*47b0*/  IMAD R224, R3, 0x2, R227 ;  /* 0x0000000203e07824 */ /* 0x000fe200078e02e3 */
[----:B------:R-:W3:Y:S01]  /*47c0*/  LDSM.16.M88.4 R68, [R228+0x5000] ;  /* 0x00500000e444783b */ /* 0x000ee20000000200 */
[----:B------:R-:W-:-:S02]  /*47d0*/  IMAD R43, R43, 0x10, R138 ;  /* 0x000000102b2b7824 */ /* 0x000fc400078e028a */
[----:B------:R-:W-:Y:S01]  /*47e0*/  @P1 VIADD R226, R0, 0xffffffe0 ;  /* 0xffffffe000e21836 */ /* 0x000fe20000000000 */
[----:B------:R-:W3:Y:S01]  /*47f0*/  LDSM.16.M88.4 R60, [R228+0x5800] ;  /* 0x00580000e43c783b */ /* 0x000ee20000000200 */
[----:B------:R-:W-:Y:S02]  /*4800*/  IMAD.MOV.U32 R0, RZ, RZ, 0x40 ;  /* 0x00000040ff007424 */ /* 0x000fe400078e00ff */
[C---:B------:R-:W-:Y:S01]  /*4810*/  VIADD R218, R226.reuse, 0x800 ;  /* 0x00000800e2da7836 */ /* 0x040fe20000000000 */
[----:B------:R-:W3:Y:S01]  /*4820*/  LDSM.16.M88.4 R108, [R228+0x6000] ;  /* 0x00600000e46c783b */ /* 0x000ee20000000200 */
[----:B------:R-:W-:Y:S01]  /*4830*/  VIADD R217, R226, 0x1000 ;  /* 0x00001000e2d97836 */ /* 0x000fe20000000000 */
[----:B------:R-:W-:Y:S01]  /*4840*/  SEL R0, R0, 0xffffffc0, !P2 ;  /* 0xffffffc000007807 */ /* 0x000fe20005000000 */
[C---:B------:R-:W-:Y:S01]  /*4850*/  VIADD R216, R226.reuse, 0x1800 ;  /* 0x00001800e2d87836 */ /* 0x040fe20000000000 */
[----:B------:R-:W3:Y:S01]  /*4860*/  LDSM.16.M88.4 R100, [R228+0x6800] ;  /* 0x00680000e464783b */ /* 0x000ee20000000200 */
[----:B------:R-:W-:-:S02]  /*4870*/  VIADD R215, R226, 0x2000 ;  /* 0x00002000e2d77836 */ /* 0x000fc40000000000 */
[----:B------:R-:W-:Y:S01]  /*4880*/  IMAD.IADD R222, R228, 0x1, R0 ;  /* 0x00000001e4de7824 */ /* 0x000fe200078e0200 */
[----:B------:R-:W3:Y:S01]  /*4890*/  LDSM.16.M88.4 R92, [R228+0x7000] ;  /* 0x00700000e45c783b */ /* 0x000ee20000000200 */
[----:B------:R-:W-:Y:S02]  /*48a0*/  IMAD.IADD R211, R0, 0x1, R226 ;  /* 0x0000000100d37824 */ /* 0x000fe400078e02e2 */
[C---:B------:R-:W-:Y:S01]  /*48b0*/  VIADD R214, R226.reuse, 0x2800 ;  /* 0x00002800e2d67836 */ /* 0x040fe20000000000 */
[----:B------:R-:W3:Y:S01]  /*48c0*/  LDSM.16.M88.4 R16, [R228+0x7800] ;  /* 0x00780000e410783b */ /* 0x000ee20000000200 */
[C---:B------:R-:W-:Y:S02]  /*48d0*/  VIADD R213, R226.reuse, 0x3000 ;  /* 0x00003000e2d57836 */ /* 0x040fe40000000000 */
[C---:B------:R-:W-:Y:S01]  /*48e0*/  VIADD R212, R226.reuse, 0x3800 ;  /* 0x00003800e2d47836 */ /* 0x040fe20000000000 */
[----:B------:R-:W-:Y:S01]  /*48f0*/  LDSM.16.M88.4 R52, [R227] ;  /* 0x00000000e334783b */ /* 0x000fe20000000200 */
[----:B------:R-:W-:-:S02]  /*4900*/  VIADD R210, R226, 0x4000 ;  /* 0x00004000e2d27836 */ /* 0x000fc40000000000 */
[C---:B------:R-:W-:Y:S01]  /*4910*/  VIADD R209, R226.reuse, 0x4800 ;  /* 0x00004800e2d17836 */ /* 0x040fe20000000000 */
[----:B------:R-:W3:Y:S01]  /*4920*/  LDSM.16.M88.4 R28, [R226] ;  /* 0x00000000e21c783b */ /* 0x000ee20000000200 */
[C---:B------:R-:W-:Y:S02]  /*4930*/  VIADD R208, R226.reuse, 0x5000 ;  /* 0x00005000e2d07836 */ /* 0x040fe40000000000 */
[C---:B------:R-:W-:Y:S01]  /*4940*/  VIADD R207, R226.reuse, 0x5800 ;  /* 0x00005800e2cf7836 */ /* 0x040fe20000000000 */
[----:B------:R-:W3:Y:S01]  /*4950*/  LDSM.16.M88.4 R20, [R226+0x800] ;  /* 0x00080000e214783b */ /* 0x000ee20000000200 */
[----:B----4-:R-:W-:Y:S01]  /*4960*/  HMMA.16816.F32 R24, R8, R32, RZ ;  /* 0x000000200818723c */ /* 0x010fe200000018ff */
[C---:B------:R-:W-:Y:S02]  /*4970*/  VIADD R206, R226.reuse, 0x6000 ;  /* 0x00006000e2ce7836 */ /* 0x040fe40000000000 */
[----:B-12---:R-:W1:Y:S01]  /*4980*/  LDSM.16.M88.4 R12, [R226+0x1000] ;  /* 0x00100000e20c783b */ /* 0x006e620000000200 */
[----:B------:R-:W-:-:S02]  /*4990*/  VIADD R205, R226, 0x6800 ;  /* 0x00006800e2cd7836 */ /* 0x000fc40000000000 */
[----:B-----5:R-:W-:Y:S01]  /*49a0*/  HMMA.16816.F32 R48, R8, R76, RZ ;  /* 0x0000004c0830723c */ /* 0x020fe200000018ff */
[----:B------:R-:W2:Y:S01]  /*49b0*/  LDSM.16.M88.4 R112, [R226+0x1800] ;  /* 0x00180000e270783b */ /* 0x000ea20000000200 */
[----:B------:R-:W-:-:S03]  /*49c0*/  VIADD R204, R226, 0x7000 ;  /* 0x00007000e2cc7836 */ /* 0x000fc60000000000 */
[----:B------:R-:W-:Y:S01]  /*49d0*/  LDSM.16.M88.4 R80, [R226+0x2000] ;  /* 0x00200000e250783b */ /* 0x000fe20000000200 */
[C---:B---3--:R-:W-:Y:S03]  /*49e0*/  HMMA.16816.F32 R72, R8.reuse, R68, RZ ;  /* 0x000000440848723c */ /* 0x048fe600000018ff */
[----:B------:R-:W-:Y:S03]  /*49f0*/  LDSM.16.M88.4 R44, [R226+0x2800] ;  /* 0x00280000e22c783b */ /* 0x000fe60000000200 */
[C---:B------:R-:W-:Y:S01]  /*4a00*/  HMMA.16816.F32 R64, R8.reuse, R60, RZ ;  /* 0x0000003c0840723c */ /* 0x040fe200000018ff */
[----:B------:R-:W-:Y:S04]  /*4a10*/  LDSM.16.M88.4 R84, [R225] ;  /* 0x00000000e154783b */ /* 0x000fe80000000200 */
[----:B------:R-:W-:Y:S01]  /*4a20*/  LDSM.16.M88.4 R124, [R222+0x4000] ;  /* 0x00400000de7c783b */ /* 0x000fe20000000200 */
        /* <DEDUP_REMOVED lines=27> */
[C---:B--2---:R-:W-:Y:S06]  /*4be0*/  HMMA.16816.F32 R64, R52.reuse, R112, R64 ;  /* 0x000000703440723c */ /* 0x044fec0000001840 */
[C---:B------:R-:W-:Y:S01]  /*4bf0*/  HMMA.16816.F32 R60, R52.reuse, R114, R60 ;  /* 0x00000072343c723c */ /* 0x040fe2000000183c */
[----:B------:R-:W-:Y:S05]  /*4c00*/  LDSM.16.M88.4 R112, [R222+0x6800] ;  /* 0x00680000de70783b */ /* 0x000fea0000000200 */
[C---:B---3--:R-:W-:Y:S06]  /*4c10*/  HMMA.16816.F32 R96, R52.reuse, R16, R96 ;  /* 0x000000103460723c */ /* 0x048fec0000001860 */
[C---:B------:R-:W-:Y:S01]  /*4c20*/  HMMA.16816.F32 R92, R52.reuse, R18, R92 ;  /* 0x00000012345c723c */ /* 0x040fe2000000185c */
[----:B------:R-:W2:Y:S05]  /*4c30*/  LDSM.16.M88.4 R16, [R211] ;  /* 0x00000000d310783b */ /* 0x000eaa0000000200 */
[C---:B------:R-:W-:Y:S06]  /*4c40*/  HMMA.16816.F32 R56, R52.reuse, R80, R56 ;  /* 0x000000503438723c */ /* 0x040fec0000001838 */
[C---:B------:R-:W-:Y:S01]  /*4c50*/  HMMA.16816.F32 R108, R52.reuse, R82, R108 ;  /* 0x00000052346c723c */ /* 0x040fe2000000186c */
[----:B------:R-:W3:Y:S05]  /*4c60*/  LDSM.16.M88.4 R80, [R222+0x7000] ;  /* 0x00700000de50783b */ /* 0x000eea0000000200 */
[C---:B------:R-:W-:Y:S06]  /*4c70*/  HMMA.16816.F32 R104, R52.reuse, R44, R104 ;  /* 0x0000002c3468723c */ /* 0x040fec0000001868 */
[----:B------:R-:W-:Y:S01]  /*4c80*/  HMMA.16816.F32 R100, R52, R46, R100 ;  /* 0x0000002e3464723c */ /* 0x000fe20000001864 */
[----:B------:R-:W3:Y:S05]  /*4c90*/  LDSM.16.M88.4 R44, [R222+0x7800] ;  /* 0x00780000de2c783b */ /* 0x000eea0000000200 */
[C---:B------:R-:W-:Y:S06]  /*4ca0*/  HMMA.16816.F32 R24, R84.reuse, R124, R24 ;  /* 0x0000007c5418723c */ /* 0x040fec0000001818 */
[----:B------:R-:W-:Y:S01]  /*4cb0*/  HMMA.16816.F32 R32, R84, R126, R32 ;  /* 0x0000007e5420723c */ /* 0x000fe20000001820 */
[----:B------:R-:W-:Y:S05]  /*4cc0*/  LDSM.16.M88.4 R124, [R222+0x8000] ;  /* 0x00800000de7c783b */ /* 0x000fea0000000200 */
[C---:B------:R-:W-:Y:S06]  /*4cd0*/  HMMA.16816.F32 R88, R52.reuse, R128, R88 ;  /* 0x000000803458723c */ /* 0x040fec0000001858 */
[----:B------:R-:W-:Y:S01]  /*4ce0*/  HMMA.16816.F32 R8, R52, R130, R8 ;  /* 0x000000823408723c */ /* 0x000fe20000001808 */
[----:B------:R-:W-:Y:S04]  /*4cf0*/  LDSM.16.M88.4 R52, [R211+0x800] ;  /* 0x00080000d334783b */ /* 0x000fe80000000200 */
[----:B------:R-:W-:Y:S01]  /*4d00*/  LDSM.16.M88.4 R128, [R228+0x8800] ;  /* 0x00880000e480783b */ /* 0x000fe20000000200 */
[C---:B----4-:R-:W-:Y:S06]  /*4d10*/  HMMA.16816.F32 R48, R84.reuse, R28, R48 ;  /* 0x0000001c5430723c */ /* 0x050fec0000001830 */
[C---:B------:R-:W-:Y:S01]  /*4d20*/  HMMA.16816.F32 R76, R84.reuse, R30, R76 ;  /* 0x0000001e544c723c */ /* 0x040fe2000000184c */
[----:B------:R-:W-:Y:S05]  /*4d30*/  LDSM.16.M88.4 R28, [R228+0x8000] ;  /* 0x00800000e41c783b */ /* 0x000fea0000000200 */
[C---:B-----5:R-:W-:Y:S06]  /*4d40*/  HMMA.16816.F32 R64, R84.reuse, R20, R64 ;  /* 0x000000145440723c */ /* 0x060fec0000001840 */
[C---:B------:R-:W-:Y:S01]  /*4d50*/  HMMA.16816.F32 R60, R84.reuse, R22, R60 ;  /* 0x00000016543c723c */ /* 0x040fe2000000183c */
[----:B------:R-:W4:Y:S05]  /*4d60*/  LDSM.16.M88.4 R20, [R229+0x2000] ;  /* 0x00200000e514783b */ /* 0x000f2a0000000200 */
[C---:B-1----:R-:W-:Y:S06]  /*4d70*/  HMMA.16816.F32 R72, R84.reuse, R12, R72 ;  /* 0x0000000c5448723c */ /* 0x042fec0000001848 */
[----:B------:R-:W-:Y:S01]  /*4d80*/  HMMA.16816.F32 R68, R84, R14, R68 ;  /* 0x0000000e5444723c */ /* 0x000fe20000001844 */
[----:B------:R-:W1:Y:S05]  /*4d90*/  LDSM.16.M88.4 R12, [R211+0x1000] ;  /* 0x00100000d30c783b */ /* 0x000e6a0000000200 */
[C---:B--2---:R-:W-:Y:S06]  /*4da0*/  HMMA.16816.F32 R24, R120.reuse, R16, R24 ;  /* 0x000000107818723c */ /* 0x044fec0000001818 */
[----:B------:R-:W-:Y:S01]  /*4db0*/  HMMA.16816.F32 R32, R120, R18, R32 ;  /* 0x000000127820723c */ /* 0x000fe20000001820 */
        /* <DEDUP_REMOVED lines=8> */
[C---:B------:R-:W-:Y:S01]  /*4e40*/  HMMA.16816.F32 R92, R84.reuse, R82, R92 ;  /* 0x00000052545c723c */ /* 0x040fe2000000185c */
[----:B------:R-:W-:Y:S05]  /*4e50*/  LDSM.16.M88.4 R80, [R228+0x9000] ;  /* 0x00900000e450783b */ /* 0x000fea0000000200 */
[C---:B------:R-:W-:Y:S06]  /*4e60*/  HMMA.16816.F32 R88, R84.reuse, R44, R88 ;  /* 0x0000002c5458723c */ /* 0x040fec0000001858 */
[----:B------:R-:W-:Y:S01]  /*4e70*/  HMMA.16816.F32 R84, R84, R46, R8 ;  /* 0x0000002e5454723c */ /* 0x000fe20000001808 */
[----:B------:R-:W2:Y:S04]  /*4e80*/  LDSM.16.M88.4 R44, [R226+0x4000] ;  /* 0x00400000e22c783b */ /* 0x000ea80000000200 */
[----:B------:R-:W3:Y:S01]  /*4e90*/  LDSM.16.M88.4 R8, [R211+0x1800] ;  /* 0x00180000d308783b */ /* 0x000ee20000000200 */
[C---:B----4-:R-:W-:Y:S06]  /*4ea0*/  HMMA.16816.F32 R24, R20.reuse, R28, R24 ;  /* 0x0000001c1418723c */ /* 0x050fec0000001818 */
[----:B------:R-:W-:Y:S01]  /*4eb0*/  HMMA.16816.F32 R32, R20, R30, R32 ;  /* 0x0000001e1420723c */ /* 0x000fe20000001820 */
[----:B------:R-:W-:Y:S05]  /*4ec0*/  LDSM.16.M88.4 R28, [R211+0x4000] ;  /* 0x00400000d31c783b */ /* 0x000fea0000000200 */
[C---:B-1----:R-:W-:Y:S06]  /*4ed0*/  HMMA.16816.F32 R72, R120.reuse, R12, R72 ;  /* 0x0000000c7848723c */ /* 0x042fec0000001848 */
[C---:B------:R-:W-:Y:S01]  /*4ee0*/  HMMA.16816.F32 R68, R120.reuse, R14, R68 ;  /* 0x0000000e7844723c */ /* 0x040fe20000001844 */
[----:B------:R-:W1:Y:S05]  /*4ef0*/  LDSM.16.M88.4 R12, [R225+0x2000] ;  /* 0x00200000e10c783b */ /* 0x000e6a0000000200 */
[C---:B------:R-:W-:Y:S06]  /*4f00*/  HMMA.16816.F32 R76, R120.reuse, R54, R76 ;  /* 0x00000036784c723c */ /* 0x040fec000000184c */
[----:B------:R-:W-:Y:S01]  /*4f10*/  HMMA.16816.F32 R48, R120, R52, R48 ;  /* 0x000000347830723c */ /* 0x000fe20000001830 */
[----:B------:R-:W-:Y:S05]  /*4f20*/  LDSM.16.M88.4 R52, [R226+0x4800] ;  /* 0x00480000e234783b */ /* 0x000fea0000000200 */
[C---:B--2---:R-:W-:Y:S06]  /*4f30*/  HMMA.16816.F32 R24, R16.reuse, R44, R24 ;  /* 0x0000002c1018723c */ /* 0x044fec0000001818 */
[----:B------:R-:W-:Y:S01]  /*4f40*/  HMMA.16816.F32 R32, R16, R46, R32 ;  /* 0x0000002e1020723c */ /* 0x000fe20000001820 */
[----:B------:R-:W-:Y:S05]  /*4f50*/  LDSM.16.M88.4 R44, [R222+0x8800] ;  /* 0x00880000de2c783b */ /* 0x000fea0000000200 */
[C---:B---3--:R-:W-:Y:S06]  /*4f60*/  HMMA.16816.F32 R64, R120.reuse, R8, R64 ;  /* 0x000000087840723c */ /* 0x048fec0000001840 */
[----:B------:R-:W-:Y:S01]  /*4f70*/  HMMA.16816.F32 R60, R120, R10, R60 ;  /* 0x0000000a783c723c */ /* 0x000fe2000000183c */
[----:B------:R-:W2:Y:S05]  /*4f80*/  LDSM.16.M88.4 R8, [R224+0x2000] ;  /* 0x00200000e008783b */ /* 0x000eaa0000000200 */
[----:B-1----:R-:W-:Y:S06]  /*4f90*/  HMMA.16816.F32 R24, R12, R124, R24 ;  /* 0x0000007c0c18723c */ /* 0x002fec0000001818 */
[C---:B------:R-:W-:Y:S06]  /*4fa0*/  HMMA.16816.F32 R104, R120.reuse, R116, R104 ;  /* 0x000000747868723c */ /* 0x040fec0000001868 */
[----:B------:R-:W-:Y:S01]  /*4fb0*/  HMMA.16816.F32 R100, R120, R118, R100 ;  /* 0x000000767864723c */ /* 0x000fe20000001864 */
[----:B------:R-:W1:Y:S05]  /*4fc0*/  LDSM.16.M88.4 R116, [R226+0x5000] ;  /* 0x00500000e274783b */ /* 0x000e6a0000000200 */
[----:B------:R-:W-:Y:S01]  /*4fd0*/  HMMA.16816.F32 R32, R12, R126, R32 ;  /* 0x0000007e0c20723c */ /* 0x000fe20000001820 */
[----:B------:R-:W-:Y:S05]  /*4fe0*/  LDSM.16.M88.4 R124, [R211+0x4800] ;  /* 0x00480000d37c783b */ /* 0x000fea0000000200 */
[C---:B------:R-:W-:Y:S06]  /*4ff0*/  HMMA.16816.F32 R76, R20.reuse, R130, R76 ;  /* 0x00000082144c723c */ /* 0x040fec000000184c */
[C---:B------:R-:W-:Y:S01]  /*5000*/  HMMA.16816.F32 R48, R20.reuse, R128, R48 ;  /* 0x000000801430723c */ /* 0x040fe20000001830 */
[----:B------:R-:W-:Y:S05]  /*5010*/  LDSM.16.M88.4 R128, [R228+0x9800] ;  /* 0x00980000e480783b */ /* 0x000fea0000000200 */
[C---:B------:R-:W-:Y:S06]  /*5020*/  HMMA.16816.F32 R72, R20.reuse, R80, R72 ;  /* 0x000000501448723c */ /* 0x040fec0000001848 */
[----:B------:R-:W-:Y:S01]  /*5030*/  HMMA.16816.F32 R68, R20, R82, R68 ;  /* 0x000000521444723c */ /* 0x000fe20000001844 */
[----:B------:R-:W-:Y:S05]  /*5040*/  LDSM.16.M88.4 R80, [R228+0xa000] ;  /* 0x00a00000e450783b */ /* 0x000fea0000000200 */
[C---:B--2---:R-:W-:Y:S06]  /*5050*/  HMMA.16816.F32 R24, R8.reuse, R28, R24 ;  /* 0x0000001c0818723c */ /* 0x044fec0000001818 */
[----:B------:R-:W-:Y:S01]  /*5060*/  HMMA.16816.F32 R32, R8, R30, R32 ;  /* 0x0000001e0820723c */ /* 0x000fe20000001820 */
[----:B------:R-:W2:Y:S05]  /*5070*/  LDSM.16.M88.4 R28, [R222+0x9000] ;  /* 0x00900000de1c783b */ /* 0x000eaa0000000200 */
[C---:B------:R-:W-:Y:S06]  /*5080*/  HMMA.16816.F32 R76, R16.reuse, R54, R76 ;  /* 0x00000036104c723c */ /* 0x040fec000000184c */
[C---:B------:R-:W-:Y:S01]  /*5090*/  HMMA.16816.F32 R48, R16.reuse, R52, R48 ;  /* 0x000000341030723c */ /* 0x040fe20000001830 */
[----:B------:R-:W3:Y:S05]  /*50a0*/  LDSM.16.M88.4 R52, [R211+0x5000] ;  /* 0x00500000d334783b */ /* 0x000eea0000000200 */
[----:B-1----:R-:W-:Y:S01]  /*50b0*/  HMMA.16816.F32 R72, R16, R116, R72 ;  /* 0x000000741048723c */ /* 0x002fe20000001848 */
        /* <DEDUP_REMOVED lines=10> */
[----:B------:R-:W-:Y:S06]  /*5160*/  HMMA.16816.F32 R56, R120, R140, R56 ;  /* 0x0000008c7838723c */ /* 0x000fec0000001838 */
[C---:B------:R-:W-:Y:S01]  /*5170*/  HMMA.16816.F32 R76, R12.reuse, R46, R76 ;  /* 0x0000002e0c4c723c */ /* 0x040fe2000000184c */
[----:B------:R-:W-:Y:S05]  /*5180*/  MUFU.TANH R117, R35 ;  /* 0x0000002300757308 */ /* 0x000fea0000002400 */
[C---:B------:R-:W-:Y:S01]  /*5190*/  HMMA.16816.F32 R48, R12.reuse, R44, R48 ;  /* 0x0000002c0c30723c */ /* 0x040fe20000001830 */
[----:B------:R-:W1:Y:S02]  /*51a0*/  LDSM.16.M88.4 R44, [R226+0x5800] ;  /* 0x00580000e22c783b */ /* 0x000e640000000200 */
[----:B------:R-:W-:Y:S03]  /*51b0*/  MUFU.TANH R27, R27 ;  /* 0x0000001b001b7308 */ /* 0x000fe60000002400 */
[C---:B--2---:R-:W-:Y:S05]  /*51c0*/  HMMA.16816.F32 R72, R12.reuse, R28, R72 ;  /* 0x0000001c0c48723c */ /* 0x044fea0000001848 */
[----:B------:R-:W2:Y:S01]  /*51d0*/  MUFU.TANH R25, R25 ;  /* 0x0000001900197308 */ /* 0x000ea20000002400 */
[----:B------:R-:W-:Y:S01]  /*51e0*/  HMMA.16816.F32 R68, R12, R30, R68 ;  /* 0x0000001e0c44723c */ /* 0x000fe20000001844 */
[----:B------:R-:W4:Y:S05]  /*51f0*/  LDSM.16.M88.4 R28, [R226+0x6000] ;  /* 0x00600000e21c783b */ /* 0x000f2a0000000200 */
[C---:B------:R-:W-:Y:S01]  /*5200*/  HMMA.16816.F32 R64, R20.reuse, R128, R64 ;  /* 0x000000801440723c */ /* 0x040fe20000001840 */
[----:B------:R-:W-:Y:S05]  /*5210*/  MUFU.TANH R0, R0 ;  /* 0x0000000000007308 */ /* 0x000fea0000002400 */
[----:B------:R-:W-:Y:S06]  /*5220*/  HMMA.16816.F32 R60, R20, R130, R60 ;  /* 0x00000082143c723c */ /* 0x000fec000000183c */
[----:B------:R-:W-:Y:S01]  /*5230*/  HMMA.16816.F32 R96, R120, R112, R96 ;  /* 0x000000707860723c */ /* 0x000fe20000001860 */
[----:B------:R-:W-:Y:S05]  /*5240*/  MUFU.TANH R112, R33 ;  /* 0x0000002100707308 */ /* 0x000fea0000002400 */
[----:B------:R-:W-:Y:S03]  /*5250*/  HMMA.16816.F32 R76, R8, R126, R76 ;  /* 0x0000007e084c723c */ /* 0x000fe6000000184c */
[----:B------:R5:W2:Y:S03]  /*5260*/  MUFU.TANH R113, R34 ;  /* 0x0000002200717308 */ /* 0x000aa60000002400 */
[----:B------:R-:W-:Y:S06]  /*5270*/  HMMA.16816.F32 R56, R20, R80, R56 ;  /* 0x000000501438723c */ /* 0x000fec0000001838 */
[C---:B---3--:R-:W-:Y:S06]  /*5280*/  HMMA.16816.F32 R72, R8.reuse, R52, R72 ;  /* 0x000000340848723c */ /* 0x048fec0000001848 */
[C---:B------:R-:W-:Y:S01]  /*5290*/  HMMA.16816.F32 R68, R8.reuse, R54, R68 ;  /* 0x000000360844723c */ /* 0x040fe20000001844 */
[----:B------:R-:W-:Y:S04]  /*52a0*/  LDSM.16.M88.4 R52, [R222+0xa000] ;  /* 0x00a00000de34783b */ /* 0x000fe80000000200 */
[----:B-----5:R-:W3:Y:S01]  /*52b0*/  LDSM.16.M88.4 R32, [R222+0x9800] ;  /* 0x00980000de20783b */ /* 0x020ee20000000200 */
[----:B------:R-:W-:Y:S01]  /*52c0*/  HMMA.16816.F32 R48, R8, R124, R48 ;  /* 0x0000007c0830723c */ /* 0x000fe20000001830 */
[----:B------:R-:W-:Y:S01]  /*52d0*/  FMUL.FTZ R76, R76, UR10 ;  /* 0x0000000a4c4c7c20 */ /* 0x000fe20008410000 */
[----:B------:R-:W-:-:S03]  /*52e0*/  FMUL.FTZ R78, R78, UR10 ;  /* 0x0000000a4e4e7c20 */ /* 0x000fc60008410000 */
[----:B------:R5:W-:Y:S01]  /*52f0*/  MUFU.TANH R125, R76 ;  /* 0x0000004c007d7308 */ /* 0x000be20000002400 */
[C---:B-1----:R-:W-:Y:S06]  /*5300*/  HMMA.16816.F32 R64, R16.reuse, R44, R64 ;  /* 0x0000002c1040723c */ /* 0x042fec0000001840 */
[C---:B------:R-:W-:Y:S01]  /*5310*/  HMMA.16816.F32 R60, R16.reuse, R46, R60 ;  /* 0x0000002e103c723c */ /* 0x040fe2000000183c */
[----:B------:R-:W-:Y:S01]  /*5320*/  FMUL.FTZ R72, R72, UR10 ;  /* 0x0000000a48487c20 */ /* 0x000fe20008410000 */
[----:B------:R-:W-:Y:S01]  /*5330*/  FMUL.FTZ R73, R73, UR10 ;  /* 0x0000000a49497c20 */ /* 0x000fe20008410000 */
[----:B------:R-:W-:Y:S01]  /*5340*/  FMUL.FTZ R74, R74, UR10 ;  /* 0x0000000a4a4a7c20 */ /* 0x000fe20008410000 */
[----:B------:R-:W-:Y:S01]  /*5350*/  FMUL.FTZ R75, R75, UR10 ;  /* 0x0000000a4b4b7c20 */ /* 0x000fe20008410000 */
[----:B------:R-:W-:Y:S01]  /*5360*/  MUFU.TANH R174, R72 ;  /* 0x0000004800ae7308 */ /* 0x000fe20000002400 */
[----:B----4-:R-:W-:Y:S01]  /*5370*/  HMMA.16816.F32 R56, R16, R28, R56 ;  /* 0x0000001c1038723c */ /* 0x010fe20000001838 */
[----:B------:R-:W-:Y:S01]  /*5380*/  FMUL.FTZ R68, R68, UR10 ;  /* 0x0000000a44447c20 */ /* 0x000fe20008410000 */
[----:B------:R-:W-:Y:S01]  /*5390*/  FMUL.FTZ R69, R69, UR10 ;  /* 0x0000000a45457c20 */ /* 0x000fe20008410000 */
[----:B------:R-:W-:Y:S01]  /*53a0*/  FMUL.FTZ R70, R70, UR10 ;  /* 0x0000000a46467c20 */ /* 0x000fe20008410000 */
[----:B-----5:R-:W-:Y:S01]  /*53b0*/  FMUL.FTZ R76, R77, UR10 ;  /* 0x0000000a4d4c7c20 */ /* 0x020fe20008410000 */
[----:B------:R-:W-:Y:S01]  /*53c0*/  FMUL.FTZ R77, R79, UR10 ;  /* 0x0000000a4f4d7c20 */ /* 0x000fe20008410000 */
[----:B------:R-:W-:Y:S01]  /*53d0*/  FMUL.FTZ R48, R48, UR10 ;  /* 0x0000000a30307c20 */ /* 0x000fe20008410000 */
[----:B------:R-:W-:Y:S01]  /*53e0*/  MUFU.TANH R79, R73 ;  /* 0x00000049004f7308 */ /* 0x000fe20000002400 */
[----:B------:R-:W-:Y:S01]  /*53f0*/  FMUL.FTZ R49, R49, UR10 ;  /* 0x0000000a31317c20 */ /* 0x000fe20008410000 */
[----:B------:R-:W-:Y:S01]  /*5400*/  FMUL.FTZ R50, R50, UR10 ;  /* 0x0000000a32327c20 */ /* 0x000fe20008410000 */
[----:B------:R-:W-:Y:S01]  /*5410*/  FMUL.FTZ R51, R51, UR10 ;  /* 0x0000000a33337c20 */ /* 0x000fe20008410000 */
[C---:B------:R-:W-:Y:S01]  /*5420*/  HMMA.16816.F32 R108, R120.reuse, R142, R108 ;  /* 0x0000008e786c723c */ /* 0x040fe2000000186c */
[----:B------:R-:W-:Y:S01]  /*5430*/  FMUL.FTZ R167, R71, UR10 ;  /* 0x0000000a47a77c20 */ /* 0x000fe20008410000 */
[----:B------:R-:W1:Y:S02]  /*5440*/  LDSM.16.M88.4 R44, [R211+0x3800] ;  /* 0x00380000d32c783b */ /* 0x000e640000000200 */
[----:B------:R-:W-:Y:S02]  /*5450*/  MUFU.TANH R80, R74 ;  /* 0x0000004a00507308 */ /* 0x000fe40000002400 */
[----:B------:R-:W-:Y:S06]  /*5460*/  HMMA.16816.F32 R92, R120, R114, R92 ;  /* 0x00000072785c723c */ /* 0x000fec000000185c */
[----:B------:R4:W-:Y:S01]  /*5470*/  MUFU.TANH R172, R75 ;  /* 0x0000004b00ac7308 */ /* 0x0009e20000002400 */
[C---:B---3--:R-:W-:Y:S06]  /*5480*/  HMMA.16816.F32 R64, R12.reuse, R32, R64 ;  /* 0x000000200c40723c */ /* 0x048fec0000001840 */
[C---:B------:R-:W-:Y:S01]  /*5490*/  HMMA.16816.F32 R60, R12.reuse, R34, R60 ;  /* 0x000000220c3c723c */ /* 0x040fe2000000183c */
[----:B------:R-:W3:Y:S01]  /*54a0*/  MUFU.TANH R116, R48 ;  /* 0x0000003000747308 */ /* 0x000ee20000002400 */
[----:B------:R-:W5:Y:S04]  /*54b0*/  LDSM.16.M88.4 R32, [R228+0xa800] ;  /* 0x00a80000e420783b */ /* 0x000f680000000200 */
[----:B------:R-:W-:Y:S03]  /*54c0*/  HMMA.16816.F32 R56, R12, R52, R56 ;  /* 0x000000340c38723c */ /* 0x000fe60000001838 */
[----:B------:R-:W-:Y:S01]  /*54d0*/  MUFU.TANH R118, R49 ;  /* 0x0000003100767308 */ /* 0x000fe20000002400 */
[----:B----4-:R-:W4:Y:S02]  /*54e0*/  LDSM.16.M88.4 R72, [R211+0x6000] ;  /* 0x00600000d348783b */ /* 0x010f240000000200 */
[----:B------:R-:W-:Y:S05]  /*54f0*/  HMMA.16816.F32 R108, R20, R82, R108 ;  /* 0x00000052146c723c */ /* 0x000fea000000186c */
[----:B------:R-:W3:Y:S01]  /*5500*/  MUFU.TANH R119, R50 ;  /* 0x0000003200777308 */ /* 0x000ee20000002400 */
[C---:B-1----:R-:W-:Y:S07]  /*5510*/  HMMA.16816.F32 R88, R120.reuse, R44, R88 ;  /* 0x0000002c7858723c */ /* 0x042fee0000001858 */
[----:B------:R1:W-:Y:S01]  /*5520*/  MUFU.TANH R124, R51 ;  /* 0x00000033007c7308 */ /* 0x0003e20000002400 */
[----:B------:R-:W-:Y:S01]  /*5530*/  HMMA.16816.F32 R84, R120, R46, R84 ;  /* 0x0000002e7854723c */ /* 0x000fe20000001854 */
[----:B------:R-:W-:Y:S06]  /*5540*/  LDSM.16.M88.4 R44, [R211+0x6800] ;  /* 0x00680000d32c783b */ /* 0x000fec0000000200 */
[----:B------:R-:W-:Y:S03]  /*5550*/  MUFU.TANH R81, R68 ;  /* 0x0000004400517308 */ /* 0x000fe60000002400 */
[----:B------:R-:W-:Y:S01]  /*5560*/  HMMA.16816.F32 R108, R16, R30, R108 ;  /* 0x0000001e106c723c */ /* 0x000fe2000000186c */
[----:B------:R-:W-:Y:S04]  /*5570*/  LDSM.16.M88.4 R28, [R222+0xa800] ;  /* 0x00a80000de1c783b */ /* 0x000fe80000000200 */
[----:B------:R-:W-:Y:S01]  /*5580*/  MUFU.TANH R82, R69 ;  /* 0x0000004500527308 */ /* 0x000fe20000002400 */
[----:B-1----:R-:W1:Y:S01]  /*5590*/  LDSM.16.M88.4 R48, [R211+0x5800] ;  /* 0x00580000d330783b */ /* 0x002e620000000200 */
[----:B-----5:R-:W-:Y:S06]  /*55a0*/  HMMA.16816.F32 R104, R20, R32, R104 ;  /* 0x000000201468723c */ /* 0x020fec0000001868 */
[----:B------:R5:W-:Y:S01]  /*55b0*/  MUFU.TANH R83, R70 ;  /* 0x0000004600537308 */ /* 0x000be20000002400 */
[----:B----4-:R-:W-:Y:S06]  /*55c0*/  HMMA.16816.F32 R56, R8, R72, R56 ;  /* 0x000000480838723c */ /* 0x010fec0000001838 */
[----:B------:R-:W-:Y:S01]  /*55d0*/  HMMA.16816.F32 R100, R20, R34, R100 ;  /* 0x000000221464723c */ /* 0x000fe20000001864 */
[----:B------:R-:W4:Y:S01]  /*55e0*/  LDSM.16.M88.4 R32, [R228+0xb000] ;  /* 0x00b00000e420783b */ /* 0x000f220000000200 */
[----:B------:R-:W3:Y:S04]  /*55f0*/  MUFU.TANH R76, R76 ;  /* 0x0000004c004c7308 */ /* 0x000ee80000002400 */
[----:B------:R-:W-:Y:S01]  /*5600*/  HMMA.16816.F32 R108, R12, R54, R108 ;  /* 0x000000360c6c723c */ /* 0x000fe2000000186c */
[----:B------:R-:W-:Y:S03]  /*5610*/  LDSM.16.M88.4 R52, [R226+0x7000] ;  /* 0x00700000e234783b */ /* 0x000fe60000000200 */
[----:B------:R-:W3:Y:S01]  /*5620*/  MUFU.TANH R77, R77 ;  /* 0x0000004d004d7308 */ /* 0x000ee20000002400 */
[----:B-----5:R-:W5:Y:S07]  /*5630*/  LDSM.16.M88.4 R68, [R226+0x6800] ;  /* 0x00680000e244783b */ /* 0x020f6e0000000200 */
[----:B------:R-:W-:Y:S01]  /*5640*/  FMUL.FTZ R56, R56, UR10 ;  /* 0x0000000a38387c20 */ /* 0x000fe20008410000 */
[----:B------:R-:W-:Y:S01]  /*5650*/  FMUL.FTZ R57, R57, UR10 ;  /* 0x0000000a39397c20 */ /* 0x000fe20008410000 */
[----:B------:R-:W-:Y:S01]  /*5660*/  FMUL.FTZ R58, R58, UR10 ;  /* 0x0000000a3a3a7c20 */ /* 0x000fe20008410000 */
[----:B------:R-:W3:Y:S01]  /*5670*/  MUFU.TANH R78, R78 ;  /* 0x0000004e004e7308 */ /* 0x000ee20000002400 */
[----:B------:R-:W-:Y:S01]  /*5680*/  FMUL.FTZ R59, R59, UR10 ;  /* 0x0000000a3b3b7c20 */ /* 0x000fe20008410000 */
[C---:B-1----:R-:W-:Y:S06]  /*5690*/  HMMA.16816.F32 R64, R8.reuse, R48, R64 ;  /* 0x000000300840723c */ /* 0x042fec0000001840 */
[----:B------:R1:W-:Y:S01]  /*56a0*/  MUFU.TANH R160, R56 ;  /* 0x0000003800a07308 */ /* 0x0003e20000002400 */
[----:B------:R-:W-:Y:S01]  /*56b0*/  HMMA.16816.F32 R60, R8, R50, R60 ;  /* 0x00000032083c723c */ /* 0x000fe2000000183c */
[----:B------:R-:W-:Y:S01]  /*56c0*/  LOP3.LUT R48, R135, 0xffffffe0, RZ, 0xc0, !PT ;  /* 0xffffffe087307812 */ /* 0x000fe200078ec0ff */
[----:B------:R-:W-:-:S05]  /*56d0*/  VIADD R135, R226, 0x7800 ;  /* 0x00007800e2877836 */ /* 0x000fca0000000000 */
[----:B------:R-:W-:Y:S01]  /*56e0*/  MUFU.TANH R161, R57 ;  /* 0x0000003900a17308 */ /* 0x000fe20000002400 */
[C---:B------:R-:W-:Y:S01]  /*56f0*/  IMAD.IADD R48, R42.reuse, 0x1, -R48 ;  /* 0x000000012a307824 */ /* 0x040fe200078e0a30 */
[----:B------:R-:W-:Y:S04]  /*5700*/  HMMA.16816.F32 R108, R8, R74, R108 ;  /* 0x0000004a086c723c */ /* 0x000fe8000000186c */
[----:B------:R-:W-:Y:S02]  /*5710*/  SHF.R.S32.HI R49, RZ, 0x1f, R48 ;  /* 0x0000001fff317819 */ /* 0x000fe40000011430 */
[----:B----4-:R-:W-:Y:S01]  /*5720*/  HMMA.16816.F32 R96, R20, R32, R96 ;  /* 0x000000201460723c */ /* 0x010fe20000001860 */
[----:B-1----:R-:W-:Y:S01]  /*5730*/  IMAD.SHL.U32 R56, R42, 0x2, RZ ;  /* 0x000000022a387824 */ /* 0x002fe200078e00ff */
[----:B------:R-:W-:Y:S01]  /*5740*/  LEA.HI R48, R49, R48, RZ, 0x2 ;  /* 0x0000003031307211 */ /* 0x000fe200078f10ff */
[----:B------:R2:W-:Y:S01]  /*5750*/  MUFU.TANH R164, R58 ;  /* 0x0000003a00a47308 */ /* 0x0005e20000002400 */
[----:B------:R-:W-:-:S02]  /*5760*/  FMUL.FTZ R64, R64, UR10 ;  /* 0x0000000a40407c20 */ /* 0x000fc40008410000 */
[----:B------:R-:W-:Y:S01]  /*5770*/  SHF.R.S32.HI R42, RZ, 0x2, R48 ;  /* 0x00000002ff2a7819 */ /* 0x000fe20000011430 */
[C---:B-----5:R-:W-:Y:S01]  /*5780*/  HMMA.16816.F32 R104, R16.reuse, R68, R104 ;  /* 0x000000441068723c */ /* 0x060fe20000001868 */
[----:B------:R-:W1:Y:S01]  /*5790*/  LDSM.16.M88.4 R48, [R228+0xb800] ;  /* 0x00b80000e430783b */ /* 0x000e620000000200 */
[----:B------:R-:W-:Y:S01]  /*57a0*/  LOP3.LUT R56, R56, 0x6, RZ, 0xc0, !PT ;  /* 0x0000000638387812 */ /* 0x000fe200078ec0ff */
[----:B------:R-:W-:Y:S01]  /*57b0*/  FMUL.FTZ R66, R66, UR10 ;  /* 0x0000000a42427c20 */ /* 0x000fe20008410000 */
[----:B------:R-:W-:Y:S01]  /*57c0*/  IADD3 R43, R43, 0x1, R42 ;  /* 0x000000012b2b7810 */ /* 0x000fe20007ffe02a */
[----:B------:R-:W4:Y:S01]  /*57d0*/  MUFU.TANH R167, R167 ;  /* 0x000000a700a77308 */ /* 0x000f220000002400 */
[----:B------:R-:W-:Y:S01]  /*57e0*/  HMMA.16816.F32 R100, R16, R70, R100 ;  /* 0x000000461064723c */ /* 0x000fe20000001864 */
[----:B------:R-:W-:Y:S01]  /*57f0*/  IMAD.IADD R56, R2, 0x1, R56 ;  /* 0x0000000102387824 */ /* 0x000fe200078e0238 */
[----:B------:R-:W-:Y:S01]  /*5800*/  IADD3 R43, R7, R43, -R139 ;  /* 0x0000002b072b7210 */ /* 0x000fe20007ffe88b */
[----:B------:R-:W-:Y:S01]  /*5810*/  FMUL.FTZ R61, R61, UR10 ;  /* 0x0000000a3d3d7c20 */ /* 0x000fe20008410000 */
[----:B------:R-:W-:Y:S01]  /*5820*/  FMUL.FTZ R63, R63, UR10 ;  /* 0x0000000a3f3f7c20 */ /* 0x000fe20008410000 */
[----:B------:R-:W-:Y:S01]  /*5830*/  FMUL.FTZ R60, R60, UR10 ;  /* 0x0000000a3c3c7c20 */ /* 0x000fe20008410000 */
[----:B------:R-:W-:Y:S01]  /*5840*/  HMMA.16816.F32 R92, R20, R34, R92 ;  /* 0x00000022145c723c */ /* 0x000fe2000000185c */
[----:B------:R-:W5:Y:S01]  /*5850*/  LDSM.16.M88.4 R32, [R226+0x7800] ;  /* 0x00780000e220783b */ /* 0x000f620000000200 */
[----:B------:R-:W-:Y:S01]  /*5860*/  IMAD.IADD R39, R43, 0x1, R39 ;  /* 0x000000012b277824 */ /* 0x000fe200078e0227 */
[----:B------:R-:W4:Y:S01]  /*5870*/  MUFU.TANH R144, R64 ;  /* 0x0000004000907308 */ /* 0x000f220000002400 */
[----:B------:R-:W-:Y:S01]  /*5880*/  FMUL.FTZ R62, R62, UR10 ;  /* 0x0000000a3e3e7c20 */ /* 0x000fe20008410000 */
[----:B------:R-:W-:Y:S01]  /*5890*/  FMUL.FTZ R65, R65, UR10 ;  /* 0x0000000a41417c20 */ /* 0x000fe20008410000 */
[----:B------:R-:W-:Y:S01]  /*58a0*/  HMMA.16816.F32 R96, R16, R52, R96 ;  /* 0x000000341060723c */ /* 0x000fe20000001860 */
[----:B------:R-:W-:Y:S01]  /*58b0*/  VIMNMX R196, R39, R7, PT ;  /* 0x0000000727c47248 */ /* 0x000fe20003fe0100 */
[----:B------:R-:W-:Y:S01]  /*58c0*/  FMUL.FTZ R67, R67, UR10 ;  /* 0x0000000a43437c20 */ /* 0x000fe20008410000 */
[----:B------:R-:W-:Y:S01]  /*58d0*/  VIADDMNMX R195, R39, 0x8, R7, PT ;  /* 0x0000000827c37846 */ /* 0x000fe20003800107 */
[C---:B------:R-:W-:Y:S01]  /*58e0*/  VIADD R7, R56.reuse, 0x8 ;  /* 0x0000000838077836 */ /* 0x040fe20000000000 */
[----:B------:R-:W4:Y:S01]  /*58f0*/  MUFU.TANH R148, R66 ;  /* 0x0000004200947308 */ /* 0x000f220000002400 */
[----:B------:R-:W-:Y:S01]  /*5900*/  HMMA.16816.F32 R104, R12, R28, R104 ;  /* 0x0000001c0c68723c */ /* 0x000fe20000001868 */
[----:B------:R-:W-:-:S02]  /*5910*/  VIADD R39, R56, 0x21 ;  /* 0x0000002138277836 */ /* 0x000fc40000000000 */
[----:B------:R-:W-:Y:S01]  /*5920*/  FMUL.FTZ R109, R109, UR10 ;  /* 0x0000000a6d6d7c20 */ /* 0x000fe20008410000 */
[CC--:B------:R-:W-:Y:S01]  /*5930*/  ISETP.GE.AND P5, PT, R7.reuse, R196.reuse, PT ;  /* 0x000000c40700720c */ /* 0x0c0fe20003fa6270 */
[----:B------:R-:W-:Y:S01]  /*5940*/  FMUL.FTZ R108, R108, UR10 ;  /* 0x0000000a6c6c7c20 */ /* 0x000fe20008410000 */
[-C--:B------:R-:W-:Y:S01]  /*5950*/  ISETP.GE.AND P1, PT, R7, R195.reuse, PT ;  /* 0x000000c30700720c */ /* 0x080fe20003f26270 */
[----:B------:R-:W-:Y:S01]  /*5960*/  HMMA.16816.F32 R100, R12, R30, R100 ;  /* 0x0000001e0c64723c */ /* 0x000fe20000001864 */
[C---:B------:R-:W-:Y:S01]  /*5970*/  VIADD R28, R56.reuse, 0x1 ;  /* 0x00000001381c7836 */ /* 0x040fe20000000000 */
[----:B--2---:R-:W-:Y:S01]  /*5980*/  FSEL R58, R25, -INF , !P5 ;  /* 0xff800000193a7808 */ /* 0x004fe20006800000 */
[----:B------:R-:W-:Y:S01]  /*5990*/  VIADD R7, R56, 0x10 ;  /* 0x0000001038077836 */ /* 0x000fe20000000000 */
[----:B------:R-:W-:Y:S01]  /*59a0*/  FSEL R113, R113, -INF , !P1 ;  /* 0xff80000071717808 */ /* 0x000fe20004800000 */
[----:B------:R-:W2:Y:S01]  /*59b0*/  MUFU.TANH R147, R61 ;  /* 0x0000003d00937308 */ /* 0x000ea20000002400 */
[CC--:B------:R-:W-:Y:S01]  /*59c0*/  ISETP.GE.AND P6, PT, R28.reuse, R196.reuse, PT ;  /* 0x000000c41c00720c */ /* 0x0c0fe20003fc6270 */
[----:B------:R-:W-:Y:S01]  /*59d0*/  HMMA.16816.F32 R92, R16, R54, R92 ;  /* 0x00000036105c723c */ /* 0x000fe2000000185c */
[-C--:B------:R-:W-:Y:S01]  /*59e0*/  ISETP.GE.AND P4, PT, R28, R195.reuse, PT ;  /* 0x000000c31c00720c */ /* 0x080fe20003f86270 */
[----:B------:R-:W-:Y:S01]  /*59f0*/  VIADD R28, R56, 0x9 ;  /* 0x00000009381c7836 */ /* 0x000fe20000000000 */
[----:B------:R-:W-:Y:S01]  /*5a00*/  LDSM.16.M88.4 R52, [R222+0xb800] ;  /* 0x00b80000de34783b */ /* 0x000fe20000000200 */
[----:B------:R-:W-:Y:S01]  /*5a10*/  FSEL R57, R24, -INF , !P6 ;  /* 0xff80000018397808 */ /* 0x000fe20007000000 */
[----:B------:R-:W-:Y:S01]  /*5a20*/  FMUL.FTZ R110, R110, UR10 ;  /* 0x0000000a6e6e7c20 */ /* 0x000fe20008410000 */
[----:B-1----:R-:W-:Y:S01]  /*5a30*/  HMMA.16816.F32 R88, R20, R48, R88 ;  /* 0x000000301458723c */ /* 0x002fe20000001858 */
[C---:B------:R-:W-:Y:S01]  /*5a40*/  ISETP.GE.AND P3, PT, R28.reuse, R196, PT ;  /* 0x000000c41c00720c */ /* 0x040fe20003f66270 */
[----:B------:R-:W1:Y:S01]  /*5a50*/  MUFU.TANH R153, R63 ;  /* 0x0000003f00997308 */ /* 0x000e620000002400 */
[----:B------:R-:W-:-:S02]  /*5a60*/  ISETP.GE.AND P2, PT, R28, R195, PT ;  /* 0x000000c31c00720c */ /* 0x000fc40003f46270 */
[----:B------:R-:W4:Y:S01]  /*5a70*/  LDSM.16.M88.4 R28, [R222+0xb000] ;  /* 0x00b00000de1c783b */ /* 0x000f220000000200 */
[----:B------:R-:W-:Y:S01]  /*5a80*/  HMMA.16816.F32 R84, R20, R50, R84 ;  /* 0x000000321454723c */ /* 0x000fe20000001854 */
[----:B------:R-:W-:Y:S02]  /*5a90*/  FSEL R27, R27, -INF , !P4 ;  /* 0xff8000001b1b7808 */ /* 0x000fe40006000000 */
[----:B------:R-:W-:Y:S01]  /*5aa0*/  LDSM.16.M88.4 R20, [R211+0x7800] ;  /* 0x00780000d314783b */ /* 0x000fe20000000200 */
[C---:B------:R-:W-:Y:S01]  /*5ab0*/  ISETP.GE.AND P6, PT, R7.reuse, R196, PT ;  /* 0x000000c40700720c */ /* 0x040fe20003fc6270 */
[----:B------:R2:W1:Y:S01]  /*5ac0*/  MUFU.TANH R146, R60 ;  /* 0x0000003c00927308 */ /* 0x0004620000002400 */
[----:B------:R-:W-:Y:S01]  /*5ad0*/  HMMA.16816.F32 R104, R8, R44, R104 ;  /* 0x0000002c0868723c */ /* 0x000fe20000001868 */
[----:B------:R-:W-:Y:S01]  /*5ae0*/  ISETP.GE.AND P4, PT, R7, R195, PT ;  /* 0x000000c30700720c */ /* 0x000fe20003f86270 */
[----:B------:R-:W-:Y:S01]  /*5af0*/  VIADD R7, R56, 0x11 ;  /* 0x0000001138077836 */ /* 0x000fe20000000000 */
[----:B------:R-:W-:-:S02]  /*5b00*/  FSEL R112, R112, -INF , !P3 ;  /* 0xff80000070707808 */ /* 0x000fc40005800000 */
[----:B------:R-:W-:Y:S01]  /*5b10*/  FSEL R49, R117, -INF , !P2 ;  /* 0xff80000075317808 */ /* 0x000fe20005000000 */
[----:B------:R-:W-:Y:S01]  /*5b20*/  HMMA.16816.F32 R100, R8, R46, R100 ;  /* 0x0000002e0864723c */ /* 0x000fe20000001864 */
[----:B------:R-:W1:Y:S01]  /*5b30*/  LDSM.16.M88.4 R44, [R211+0x7000] ;  /* 0x00700000d32c783b */ /* 0x000e620000000200 */
[C---:B------:R-:W-:Y:S01]  /*5b40*/  ISETP.GE.AND P5, PT, R7.reuse, R196, PT ;  /* 0x000000c40700720c */ /* 0x040fe20003fa6270 */
[----:B------:R-:W1:Y:S01]  /*5b50*/  MUFU.TANH R150, R62 ;  /* 0x0000003e00967308 */ /* 0x000e620000002400 */
[----:B------:R-:W-:Y:S01]  /*5b60*/  ISETP.GE.AND P1, PT, R7, R195, PT ;  /* 0x000000c30700720c */ /* 0x000fe20003f26270 */
[----:B------:R-:W-:Y:S01]  /*5b70*/  VIADD R7, R56, 0x18 ;  /* 0x0000001838077836 */ /* 0x000fe20000000000 */
[----:B-----5:R-:W-:Y:S01]  /*5b80*/  HMMA.16816.F32 R88, R16, R32, R88 ;  /* 0x000000201058723c */ /* 0x020fe20000001858 */
[----:B---3--:R-:W-:Y:S01]  /*5b90*/  FSEL R68, R116, -INF , !P6 ;  /* 0xff80000074447808 */ /* 0x008fe20007000000 */
[----:B------:R-:W-:-:S04]  /*5ba0*/  DEPBAR.LE SB0, 0x0 ;  /* 0x000080000000791a */ /* 0x000fc80000000000 */
[----:B------:R-:W-:Y:S01]  /*5bb0*/  HMMA.16816.F32 R84, R16, R34, R84 ;  /* 0x000000221054723c */ /* 0x000fe20000001854 */
[CC--:B------:R-:W-:Y:S01]  /*5bc0*/  ISETP.GE.AND P3, PT, R7.reuse, R196.reuse, PT ;  /* 0x000000c40700720c */ /* 0x0c0fe20003f66270 */
[----:B------:R-:W3:Y:S01]  /*5bd0*/  MUFU.TANH R145, R65 ;  /* 0x0000004100917308 */ /* 0x000ee20000002400 */
[-C--:B------:R-:W-:Y:S01]  /*5be0*/  ISETP.GE.AND P2, PT, R7, R195.reuse, PT ;  /* 0x000000c30700720c */ /* 0x080fe20003f46270 */
[----:B------:R-:W-:Y:S01]  /*5bf0*/  VIADD R7, R56, 0x19 ;  /* 0x0000001938077836 */ /* 0x000fe20000000000 */
[----:B------:R-:W-:Y:S01]  /*5c00*/  FSEL R25, R119, -INF , !P4 ;  /* 0xff80000077197808 */ /* 0x000fe20006000000 */
[----:B--2---:R-:W-:Y:S01]  /*5c10*/  FMUL.FTZ R60, R104, UR10 ;  /* 0x0000000a683c7c20 */ /* 0x004fe20008410000 */
[----:B------:R-:W-:Y:S01]  /*5c20*/  FSEL R69, R118, -INF , !P5 ;  /* 0xff80000076457808 */ /* 0x000fe20006800000 */
[----:B------:R-:W-:Y:S01]  /*5c30*/  FMUL.FTZ R106, R106, UR10 ;  /* 0x0000000a6a6a7c20 */ /* 0x000fe20008410000 */
[CC--:B------:R-:W-:Y:S01]  /*5c40*/  ISETP.GE.AND P6, PT, R7.reuse, R196.reuse, PT ;  /* 0x000000c40700720c */ /* 0x0c0fe20003fc6270 */
[----:B------:R-:W2:Y:S01]  /*5c50*/  MUFU.TANH R149, R67 ;  /* 0x0000004300957308 */ /* 0x000ea20000002400 */
[-C--:B------:R-:W-:Y:S01]  /*5c60*/  ISETP.GE.AND P4, PT, R7, R195.reuse, PT ;  /* 0x000000c30700720c */ /* 0x080fe20003f86270 */
[----:B------:R-:W-:Y:S01]  /*5c70*/  VIADD R7, R56, 0x20 ;  /* 0x0000002038077836 */ /* 0x000fe20000000000 */
[----:B------:R-:W-:Y:S01]  /*5c80*/  FSEL R76, R76, -INF , !P6 ;  /* 0xff8000004c4c7808 */ /* 0x000fe20007000000 */
[----:B------:R-:W-:Y:S01]  /*5c90*/  FMUL.FTZ R32, R100, UR10 ;  /* 0x0000000a64207c20 */ /* 0x000fe20008410000 */
[C---:B----4-:R-:W-:Y:S01]  /*5ca0*/  HMMA.16816.F32 R96, R12.reuse, R28, R96 ;  /* 0x0000001c0c60723c */ /* 0x050fe20000001860 */
[----:B------:R-:W-:Y:S01]  /*5cb0*/  FSEL R48, R77, -INF , !P4 ;  /* 0xff8000004d307808 */ /* 0x000fe20006000000 */
[----:B------:R-:W-:Y:S01]  /*5cc0*/  FMUL.FTZ R61, R105, UR10 ;  /* 0x0000000a693d7c20 */ /* 0x000fe20008410000 */
[----:B------:R-:W-:Y:S01]  /*5cd0*/  FSEL R24, R124, -INF , !P1 ;  /* 0xff8000007c187808 */ /* 0x000fe20004800000 */
[----:B------:R4:W5:Y:S01]  /*5ce0*/  MUFU.TANH R165, R59 ;  /* 0x0000003b00a57308 */ /* 0x0009620000002400 */
[CC--:B------:R-:W-:Y:S01]  /*5cf0*/  ISETP.GE.AND P5, PT, R7.reuse, R196.reuse, PT ;  /* 0x000000c40700720c */ /* 0x0c0fe20003fa6270 */
[C---:B------:R-:W-:Y:S01]  /*5d00*/  HMMA.16816.F32 R92, R12.reuse, R30, R92 ;  /* 0x0000001e0c5c723c */ /* 0x040fe2000000185c */
[----:B------:R-:W-:Y:S01]  /*5d10*/  VIADD R29, R56, 0x28 ;  /* 0x00000028381d7836 */ /* 0x000fe20000000000 */
[-C--:B------:R-:W-:Y:S01]  /*5d20*/  ISETP.GE.AND P1, PT, R7, R195.reuse, PT ;  /* 0x000000c30700720c */ /* 0x080fe20003f26270 */
[----:B------:R-:W-:Y:S01]  /*5d30*/  FMUL.FTZ R102, R102, UR10 ;  /* 0x0000000a66667c20 */ /* 0x000fe20008410000 */
[----:B------:R-:W-:Y:S01]  /*5d40*/  FSEL R174, R174, -INF , !P5 ;  /* 0xff800000aeae7808 */ /* 0x000fe20006800000 */
[C---:B------:R-:W-:Y:S01]  /*5d50*/  VIADD R17, R56.reuse, 0x48 ;  /* 0x0000004838117836 */ /* 0x040fe20000000000 */
[C---:B------:R-:W-:Y:S01]  /*5d60*/  HMMA.16816.F32 R88, R12.reuse, R52, R88 ;  /* 0x000000340c58723c */ /* 0x040fe20000001858 */
[CC--:B------:R-:W-:Y:S01]  /*5d70*/  ISETP.GE.AND P6, PT, R29.reuse, R196.reuse, PT ;  /* 0x000000c41d00720c */ /* 0x0c0fe20003fc6270 */
[C---:B------:R-:W-:Y:S01]  /*5d80*/  VIADD R30, R56.reuse, 0x30 ;  /* 0x00000030381e7836 */ /* 0x040fe20000000000 */
[-C--:B------:R-:W-:Y:S01]  /*5d90*/  ISETP.GE.AND P4, PT, R29, R195.reuse, PT ;  /* 0x000000c31d00720c */ /* 0x080fe20003f86270 */
[----:B------:R-:W-:Y:S01]  /*5da0*/  VIADD R29, R56, 0x29 ;  /* 0x00000029381d7836 */ /* 0x000fe20000000000 */
[----:B------:R-:W-:Y:S01]  /*5db0*/  FSEL R43, R80, -INF , !P1 ;  /* 0xff800000502b7808 */ /* 0x000fe20004800000 */
[----:B------:R-:W-:Y:S01]  /*5dc0*/  HMMA.16816.F32 R84, R12, R54, R84 ;  /* 0x000000360c54723c */ /* 0x000fe20000001854 */
[----:B------:R-:W-:Y:S01]  /*5dd0*/  FSEL R28, R125, -INF , !P3 ;  /* 0xff8000007d1c7808 */ /* 0x000fe20005800000 */
[----:B------:R-:W5:Y:S01]  /*5de0*/  MUFU.TANH R60, R60 ;  /* 0x0000003c003c7308 */ /* 0x000f620000002400 */
[-C--:B------:R-:W-:Y:S01]  /*5df0*/  ISETP.GE.AND P5, PT, R29, R196.reuse, PT ;  /* 0x000000c41d00720c */ /* 0x080fe20003fa6270 */
[----:B----4-:R-:W-:Y:S01]  /*5e00*/  FMUL.FTZ R59, R111, UR10 ;  /* 0x0000000a6f3b7c20 */ /* 0x010fe20008410000 */
[-C--:B------:R-:W-:Y:S01]  /*5e10*/  ISETP.GE.AND P1, PT, R29, R195.reuse, PT ;  /* 0x000000c31d00720c */ /* 0x080fe20003f26270 */
[C---:B-1----:R-:W-:Y:S01]  /*5e20*/  HMMA.16816.F32 R96, R8.reuse, R44, R96 ;  /* 0x0000002c0860723c */ /* 0x042fe20000001860 */
[----:B------:R-:W-:Y:S01]  /*5e30*/  VIADD R29, R56, 0x31 ;  /* 0x00000031381d7836 */ /* 0x000fe20000000000 */
[----:B------:R-:W-:Y:S01]  /*5e40*/  FSEL R7, R78, -INF , !P2 ;  /* 0xff8000004e077808 */ /* 0x000fe20005000000 */
[----:B------:R-:W-:Y:S01]  /*5e50*/  FMUL.FTZ R107, R107, UR10 ;  /* 0x0000000a6b6b7c20 */ /* 0x000fe20008410000 */
[CC--:B------:R-:W-:Y:S01]  /*5e60*/  ISETP.GE.AND P3, PT, R39.reuse, R196.reuse, PT ;  /* 0x000000c42700720c */ /* 0x0c0fe20003f66270 */
[----:B------:R-:W1:Y:S01]  /*5e70*/  MUFU.TANH R171, R106 ;  /* 0x0000006a00ab7308 */ /* 0x000e620000002400 */
[-C--:B------:R-:W-:Y:S01]  /*5e80*/  ISETP.GE.AND P2, PT, R39, R195.reuse, PT ;  /* 0x000000c32700720c */ /* 0x080fe20003f46270 */
[C---:B------:R-:W-:Y:S01]  /*5e90*/  HMMA.16816.F32 R92, R8.reuse, R46, R92 ;  /* 0x0000002e085c723c */ /* 0x040fe2000000185c */
[----:B------:R-:W-:Y:S01]  /*5ea0*/  FSEL R39, R81, -INF , !P6 ;  /* 0xff80000051277808 */ /* 0x000fe20007000000 */
[C---:B------:R-:W-:Y:S01]  /*5eb0*/  VIADD R16, R56.reuse, 0x49 ;  /* 0x0000004938107836 */ /* 0x040fe20000000000 */
[----:B------:R-:W-:Y:S01]  /*5ec0*/  FSEL R42, R83, -INF , !P4 ;  /* 0xff800000532a7808 */ /* 0x000fe20006000000 */
[C---:B------:R-:W-:Y:S01]  /*5ed0*/  VIADD R12, R56.reuse, 0x59 ;  /* 0x00000059380c7836 */ /* 0x040fe20000000000 */
[CC--:B------:R-:W-:Y:S01]  /*5ee0*/  ISETP.GE.AND P6, PT, R29.reuse, R196.reuse, PT ;  /* 0x000000c41d00720c */ /* 0x0c0fe20003fc6270 */
[C---:B------:R-:W-:Y:S01]  /*5ef0*/  HMMA.16816.F32 R88, R8.reuse, R20, R88 ;  /* 0x000000140858723c */ /* 0x040fe20000001858 */
[-C--:B------:R-:W-:Y:S01]  /*5f00*/  ISETP.GE.AND P4, PT, R29, R195.reuse, PT ;  /* 0x000000c31d00720c */ /* 0x080fe20003f86270 */
[----:B------:R-:W-:Y:S01]  /*5f10*/  VIADD R29, R56, 0x38 ;  /* 0x00000038381d7836 */ /* 0x000fe20000000000 */
[----:B------:R-:W-:Y:S01]  /*5f20*/  FSEL R45, R82, -INF , !P5 ;  /* 0xff800000522d7808 */ /* 0x000fe20006800000 */
[----:B------:R-:W4:Y:S01]  /*5f30*/  MUFU.TANH R163, R109 ;  /* 0x0000006d00a37308 */ /* 0x000f220000002400 */
[----:B------:R-:W-:Y:S01]  /*5f40*/  FSEL R167, R167, -INF , !P1 ;  /* 0xff800000a7a77808 */ /* 0x000fe20004800000 */
[----:B------:R-:W-:Y:S01]  /*5f50*/  HMMA.16816.F32 R8, R8, R22, R84 ;  /* 0x000000160808723c */ /* 0x000fe20000001854 */
[----:B------:R-:W-:Y:S01]  /*5f60*/  FSEL R44, R79, -INF , !P3 ;  /* 0xff8000004f2c7808 */ /* 0x000fe20005800000 */
[----:B------:R-:W-:Y:S01]  /*5f70*/  VIADD R13, R56, 0x58 ;  /* 0x00000058380d7836 */ /* 0x000fe20000000000 */
[----:B------:R-:W-:Y:S01]  /*5f80*/  FSEL R172, R172, -INF , !P2 ;  /* 0xff800000acac7808 */ /* 0x000fe20005000000 */
[----:B------:R-:W-:Y:S01]  /*5f90*/  FMUL.FTZ R101, R101, UR10 ;  /* 0x0000000a65657c20 */ /* 0x000fe20008410000 */
[CC--:B------:R-:W-:Y:S01]  /*5fa0*/  ISETP.GE.AND P5, PT, R29.reuse, R196.reuse, PT ;  /* 0x000000c41d00720c */ /* 0x0c0fe20003fa6270 */
[----:B------:R-:W4:Y:S01]  /*5fb0*/  MUFU.TANH R59, R59 ;  /* 0x0000003b003b7308 */ /* 0x000f220000002400 */
[-C--:B------:R-:W-:Y:S01]  /*5fc0*/  ISETP.GE.AND P1, PT, R29, R195.reuse, PT ;  /* 0x000000c31d00720c */ /* 0x080fe20003f26270 */
[----:B------:R-:W-:Y:S01]  /*5fd0*/  VIADD R29, R56, 0x39 ;  /* 0x00000039381d7836 */ /* 0x000fe20000000000 */
[-C--:B------:R-:W-:Y:S01]  /*5fe0*/  ISETP.GE.AND P3, PT, R30, R196.reuse, PT ;  /* 0x000000c41e00720c */ /* 0x080fe20003f66270 */
[----:B------:R-:W-:Y:S01]  /*5ff0*/  FMUL.FTZ R96, R96, UR10 ;  /* 0x0000000a60607c20 */ /* 0x000fe20008410000 */
[-C--:B------:R-:W-:Y:S01]  /*6000*/  ISETP.GE.AND P2, PT, R30, R195.reuse, PT ;  /* 0x000000c31e00720c */ /* 0x080fe20003f46270 */
[----:B------:R-:W-:Y:S01]  /*6010*/  VIADD R30, R56, 0x40 ;  /* 0x00000040381e7836 */ /* 0x000fe20000000000 */
[----:B------:R-:W-:Y:S01]  /*6020*/  FSEL R144, R144, -INF , !P3 ;  /* 0xff80000090907808 */ /* 0x000fe20005800000 */
[----:B------:R-:W4:Y:S01]  /*6030*/  MUFU.TANH R162, R108 ;  /* 0x0000006c00a27308 */ /* 0x000f220000002400 */
[----:B------:R-:W-:Y:S01]  /*6040*/  FSEL R148, R148, -INF , !P2 ;  /* 0xff80000094947808 */ /* 0x000fe20005000000 */
[----:B------:R-:W-:Y:S01]  /*6050*/  FMUL.FTZ R98, R98, UR10 ;  /* 0x0000000a62627c20 */ /* 0x000fe20008410000 */
        /* <DEDUP_REMOVED lines=8> */
[----:B------:R-:W-:Y:S01]  /*60e0*/  FSEL R146, R146, -INF , !P5 ;  /* 0xff80000092927808 */ /* 0x000fe20006800000 */
[----:B------:R-:W-:Y:S01]  /*60f0*/  FMUL.FTZ R141, R8, UR10 ;  /* 0x0000000a088d7c20 */ /* 0x000fe20008410000 */
[----:B------:R-:W-:Y:S01]  /*6100*/  FSEL R150, R150, -INF , !P1 ;  /* 0xff80000096967808 */ /* 0x000fe20004800000 */
[----:B------:R-:W-:Y:S01]  /*6110*/  FMUL.FTZ R103, R103, UR10 ;  /* 0x0000000a67677c20 */ /* 0x000fe20008410000 */
[CC--:B------:R-:W-:Y:S01]  /*6120*/  ISETP.GE.AND P3, PT, R17.reuse, R196.reuse, PT ;  /* 0x000000c41100720c */ /* 0x0c0fe20003f66270 */
[----:B------:R-:W4:Y:S01]  /*6130*/  MUFU.TANH R32, R32 ;  /* 0x0000002000207308 */ /* 0x000f220000002400 */
[-C--:B------:R-:W-:Y:S01]  /*6140*/  ISETP.GE.AND P2, PT, R17, R195.reuse, PT ;  /* 0x000000c31100720c */ /* 0x080fe20003f46270 */
[----:B------:R-:W-:Y:S01]  /*6150*/  VIADD R17, R56, 0x50 ;  /* 0x0000005038117836 */ /* 0x000fe20000000000 */
[----:B---3--:R-:W-:Y:S01]  /*6160*/  FSEL R145, R145, -INF , !P6 ;  /* 0xff80000091917808 */ /* 0x008fe20007000000 */
[----:B------:R-:W-:Y:S01]  /*6170*/  FMUL.FTZ R92, R92, UR10 ;  /* 0x0000000a5c5c7c20 */ /* 0x000fe20008410000 */
[----:B--2---:R-:W-:Y:S01]  /*6180*/  FSEL R149, R149, -INF , !P4 ;  /* 0xff80000095957808 */ /* 0x004fe20006000000 */
[----:B------:R-:W-:Y:S01]  /*6190*/  FMUL.FTZ R94, R94, UR10 ;  /* 0x0000000a5e5e7c20 */ /* 0x000fe20008410000 */
[CC--:B------:R-:W-:Y:S01]  /*61a0*/  ISETP.GE.AND P5, PT, R29.reuse, R196.reuse, PT ;  /* 0x000000c41d00720c */ /* 0x0c0fe20003fa6270 */
[----:B------:R-:W2:Y:S01]  /*61b0*/  MUFU.TANH R169, R102 ;  /* 0x0000006600a97308 */ /* 0x000ea20000002400 */
[-C--:B------:R-:W-:Y:S01]  /*61c0*/  ISETP.GE.AND P1, PT, R29, R195.reuse, PT ;  /* 0x000000c31d00720c */ /* 0x080fe20003f26270 */
[----:B------:R-:W-:Y:S01]  /*61d0*/  FMUL.FTZ R97, R97, UR10 ;  /* 0x0000000a61617c20 */ /* 0x000fe20008410000 */
[CC--:B------:R-:W-:Y:S01]  /*61e0*/  ISETP.GE.AND P6, PT, R30.reuse, R196.reuse, PT ;  /* 0x000000c41e00720c */ /* 0x0c0fe20003fc6270 */
[----:B------:R-:W-:Y:S01]  /*61f0*/  FMUL.FTZ R99, R99, UR10 ;  /* 0x0000000a63637c20 */ /* 0x000fe20008410000 */
[-C--:B------:R-:W-:Y:S01]  /*6200*/  ISETP.GE.AND P4, PT, R30, R195.reuse, PT ;  /* 0x000000c31e00720c */ /* 0x080fe20003f86270 */
[----:B------:R-:W-:Y:S01]  /*6210*/  FMUL.FTZ R67, R91, UR10 ;  /* 0x0000000a5b437c20 */ /* 0x000fe20008410000 */
[----:B------:R-:W-:Y:S01]  /*6220*/  FSEL R161, R161, -INF , !P5 ;  /* 0xff800000a1a17808 */ /* 0x000fe20006800000 */
[----:B------:R-:W3:Y:S01]  /*6230*/  MUFU.TANH R61, R61 ;  /* 0x0000003d003d7308 */ /* 0x000ee20000002400 */
[----:B-----5:R-:W-:Y:S01]  /*6240*/  FSEL R165, R165, -INF , !P1 ;  /* 0xff800000a5a57808 */ /* 0x020fe20004800000 */
[----:B------:R-:W-:Y:S01]  /*6250*/  FMUL.FTZ R88, R88, UR10 ;  /* 0x0000000a58587c20 */ /* 0x000fe20008410000 */
[----:B------:R-:W-:Y:S01]  /*6260*/  FSEL R160, R160, -INF , !P6 ;  /* 0xff800000a0a07808 */ /* 0x000fe20007000000 */
[----:B------:R-:W-:Y:S01]  /*6270*/  FMUL.FTZ R89, R89, UR10 ;  /* 0x0000000a59597c20 */ /* 0x000fe20008410000 */
[----:B------:R-:W-:Y:S01]  /*6280*/  FSEL R164, R164, -INF , !P4 ;  /* 0xff800000a4a47808 */ /* 0x000fe20006000000 */
[----:B------:R-:W-:Y:S01]  /*6290*/  FMUL.FTZ R90, R90, UR10 ;  /* 0x0000000a5a5a7c20 */ /* 0x000fe20008410000 */
[CC--:B------:R-:W-:Y:S01]  /*62a0*/  ISETP.GE.AND P5, PT, R17.reuse, R196.reuse, PT ;  /* 0x000000c41100720c */ /* 0x0c0fe20003fa6270 */
[----:B------:R-:W5:Y:S01]  /*62b0*/  MUFU.TANH R170, R107 ;  /* 0x0000006b00aa7308 */ /* 0x000f620000002400 */
[-C--:B------:R-:W-:Y:S01]  /*62c0*/  ISETP.GE.AND P1, PT, R17, R195.reuse, PT ;  /* 0x000000c31100720c */ /* 0x080fe20003f26270 */
[----:B------:R-:W-:Y:S01]  /*62d0*/  VIADD R8, R56, 0x78 ;  /* 0x0000007838087836 */ /* 0x000fe20000000000 */
[C---:B------:R-:W-:Y:S01]  /*62e0*/  ISETP.GE.AND P6, PT, R16.reuse, R196, PT ;  /* 0x000000c41000720c */ /* 0x040fe20003fc6270 */
[----:B------:R-:W-:Y:S01]  /*62f0*/  FMUL.FTZ R9, R9, UR10 ;  /* 0x0000000a09097c20 */ /* 0x000fe20008410000 */
[----:B------:R-:W-:Y:S01]  /*6300*/  ISETP.GE.AND P4, PT, R16, R195, PT ;  /* 0x000000c31000720c */ /* 0x000fe20003f86270 */
[----:B------:R-:W-:Y:S01]  /*6310*/  VIADD R16, R56, 0x51 ;  /* 0x0000005138107836 */ /* 0x000fe20000000000 */
[----:B------:R-:W-:Y:S01]  /*6320*/  FSEL R34, R60, -INF , !P5 ;  /* 0xff8000003c227808 */ /* 0x000fe20006800000 */
[----:B------:R-:W5:Y:S01]  /*6330*/  MUFU.TANH R159, R96 ;  /* 0x00000060009f7308 */ /* 0x000f620000002400 */
[----:B-1----:R-:W-:Y:S01]  /*6340*/  FSEL R171, R171, -INF , !P1 ;  /* 0xff800000abab7808 */ /* 0x002fe20004800000 */
[----:B------:R-:W-:Y:S01]  /*6350*/  FMUL.FTZ R10, R10, UR10 ;  /* 0x0000000a0a0a7c20 */ /* 0x000fe20008410000 */
[----:B----4-:R-:W-:Y:S01]  /*6360*/  FSEL R163, R163, -INF , !P6 ;  /* 0xff800000a3a37808 */ /* 0x010fe20007000000 */
[----:B------:R-:W-:Y:S01]  /*6370*/  FMUL.FTZ R11, R11, UR10 ;  /* 0x0000000a0b0b7c20 */ /* 0x000fe20008410000 */
[----:B------:R-:W-:-:S02]  /*6380*/  FSEL R35, R59, -INF , !P4 ;  /* 0xff8000003b237808 */ /* 0x000fc40006000000 */
[CC--:B------:R-:W-:Y:S01]  /*6390*/  ISETP.GE.AND P5, PT, R12.reuse, R196.reuse, PT ;  /* 0x000000c40c00720c */ /* 0x0c0fe20003fa6270 */
[----:B------:R-:W1:Y:S01]  /*63a0*/  MUFU.TANH R155, R98 ;  /* 0x00000062009b7308 */ /* 0x000e620000002400 */
[-C--:B------:R-:W-:Y:S01]  /*63b0*/  ISETP.GE.AND P1, PT, R12, R195.reuse, PT ;  /* 0x000000c30c00720c */ /* 0x080fe20003f26270 */
[----:B------:R-:W-:Y:S01]  /*63c0*/  VIADD R12, R56, 0x61 ;  /* 0x00000061380c7836 */ /* 0x000fe20000000000 */
[----:B------:R-:W-:Y:S02]  /*63d0*/  FSEL R162, R162, -INF , !P3 ;  /* 0xff800000a2a27808 */ /* 0x000fe40005800000 */
[CC--:B------:R-:W-:Y:S02]  /*63e0*/  ISETP.GE.AND P6, PT, R13.reuse, R196.reuse, PT ;  /* 0x000000c40d00720c */ /* 0x0c0fe40003fc6270 */
[----:B------:R-:W-:Y:S01]  /*63f0*/  ISETP.GE.AND P4, PT, R13, R195, PT ;  /* 0x000000c30d00720c */ /* 0x000fe20003f86270 */
[----:B------:R-:W4:Y:S01]  /*6400*/  MUFU.TANH R156, R93 ;  /* 0x0000005d009c7308 */ /* 0x000f220000002400 */
[----:B------:R-:W-:Y:S01]  /*6410*/  ISETP.GE.AND P3, PT, R16, R196, PT ;  /* 0x000000c41000720c */ /* 0x000fe20003f66270 */
[----:B------:R-:W-:Y:S01]  /*6420*/  VIADD R13, R56, 0x60 ;  /* 0x00000060380d7836 */ /* 0x000fe20000000000 */
[----:B------:R-:W-:-:S02]  /*6430*/  FSEL R166, R166, -INF , !P2 ;  /* 0xff800000a6a67808 */ /* 0x000fc40005000000 */
[-C--:B------:R-:W-:Y:S02]  /*6440*/  ISETP.GE.AND P2, PT, R16, R195.reuse, PT ;  /* 0x000000c31000720c */ /* 0x080fe40003f46270 */
[----:B------:R-:W-:Y:S01]  /*6450*/  FSEL R32, R32, -INF , !P6 ;  /* 0xff80000020207808 */ /* 0x000fe20007000000 */
[----:B------:R-:W4:Y:S01]  /*6460*/  MUFU.TANH R151, R95 ;  /* 0x0000005f00977308 */ /* 0x000f220000002400 */
[----:B--2---:R-:W-:Y:S02]  /*6470*/  FSEL R169, R169, -INF , !P4 ;  /* 0xff800000a9a97808 */ /* 0x004fe40006000000 */
[----:B---3--:R-:W-:Y:S02]  /*6480*/  FSEL R33, R61, -INF , !P3 ;  /* 0xff8000003d217808 */ /* 0x008fe40005800000 */
[CC--:B------:R-:W-:Y:S02]  /*6490*/  ISETP.GE.AND P6, PT, R12.reuse, R196.reuse, PT ;  /* 0x000000c40c00720c */ /* 0x0c0fe40003fc6270 */
[----:B------:R-:W-:Y:S01]  /*64a0*/  ISETP.GE.AND P4, PT, R12, R195, PT ;  /* 0x000000c30c00720c */ /* 0x000fe20003f86270 */
[----:B------:R-:W2:Y:S01]  /*64b0*/  MUFU.TANH R173, R101 ;  /* 0x0000006500ad7308 */ /* 0x000ea20000002400 */
[----:B------:R-:W-:Y:S01]  /*64c0*/  ISETP.GE.AND P3, PT, R13, R196, PT ;  /* 0x000000c40d00720c */ /* 0x000fe20003f66270 */
[----:B------:R-:W-:Y:S01]  /*64d0*/  VIADD R12, R56, 0x69 ;  /* 0x00000069380c7836 */ /* 0x000fe20000000000 */
[----:B-----5:R-:W-:-:S02]  /*64e0*/  FSEL R170, R170, -INF , !P2 ;  /* 0xff800000aaaa7808 */ /* 0x020fc40005000000 */
[-C--:B------:R-:W-:Y:S01]  /*64f0*/  ISETP.GE.AND P2, PT, R13, R195.reuse, PT ;  /* 0x000000c30d00720c */ /* 0x080fe20003f46270 */
[----:B------:R-:W-:Y:S01]  /*6500*/  VIADD R13, R56, 0x68 ;  /* 0x00000068380d7836 */ /* 0x000fe20000000000 */
[----:B------:R-:W-:Y:S01]  /*6510*/  FSEL R159, R159, -INF , !P3 ;  /* 0xff8000009f9f7808 */ /* 0x000fe20005800000 */
[----:B------:R-:W3:Y:S01]  /*6520*/  MUFU.TANH R168, R103 ;  /* 0x0000006700a87308 */ /* 0x000ee20000002400 */
[CC--:B------:R-:W-:Y:S02]  /*6530*/  ISETP.GE.AND P3, PT, R12.reuse, R196.reuse, PT ;  /* 0x000000c40c00720c */ /* 0x0c0fe40003f66270 */
[----:B-1----:R-:W-:Y:S02]  /*6540*/  FSEL R155, R155, -INF , !P2 ;  /* 0xff8000009b9b7808 */ /* 0x002fe40005000000 */
[----:B------:R-:W-:Y:S01]  /*6550*/  ISETP.GE.AND P2, PT, R12, R195, PT ;  /* 0x000000c30c00720c */ /* 0x000fe20003f46270 */
[----:B------:R-:W-:Y:S01]  /*6560*/  VIADD R12, R56, 0x71 ;  /* 0x00000071380c7836 */ /* 0x000fe20000000000 */
[----:B----4-:R-:W-:Y:S01]  /*6570*/  FSEL R156, R156, -INF , !P3 ;  /* 0xff8000009c9c7808 */ /* 0x010fe20005800000 */
[----:B------:R-:W1:Y:S01]  /*6580*/  MUFU.TANH R141, R141 ;  /* 0x0000008d008d7308 */ /* 0x000e620000002400 */
[----:B------:R-:W-:-:S02]  /*6590*/  ISETP.GE.AND P3, PT, R8, R196, PT ;  /* 0x000000c40800720c */ /* 0x000fc40003f66270 */
[----:B------:R-:W-:Y:S02]  /*65a0*/  FSEL R151, R151, -INF , !P2 ;  /* 0xff80000097977808 */ /* 0x000fe40005000000 */
[-C--:B------:R-:W-:Y:S02]  /*65b0*/  ISETP.GE.AND P2, PT, R8, R195.reuse, PT ;  /* 0x000000c30800720c */ /* 0x080fe40003f46270 */
[----:B--2---:R-:W-:Y:S01]  /*65c0*/  FSEL R173, R173, -INF , !P5 ;  /* 0xff800000adad7808 */ /* 0x004fe20006800000 */
[----:B------:R-:W2:Y:S01]  /*65d0*/  MUFU.TANH R157, R92 ;  /* 0x0000005c009d7308 */ /* 0x000ea20000002400 */
[----:B---3--:R-:W-:Y:S02]  /*65e0*/  FSEL R168, R168, -INF , !P1 ;  /* 0xff800000a8a87808 */ /* 0x008fe40004800000 */
[C---:B------:R-:W-:Y:S02]  /*65f0*/  ISETP.GE.AND P5, PT, R13.reuse, R196, PT ;  /* 0x000000c40d00720c */ /* 0x040fe40003fa6270 */
[----:B------:R-:W-:Y:S01]  /*6600*/  ISETP.GE.AND P1, PT, R13, R195, PT ;  /* 0x000000c30d00720c */ /* 0x000fe20003f26270 */
[----:B------:R-:W-:-:S02]  /*6610*/  VIADD R13, R56, 0x70 ;  /* 0x00000070380d7836 */ /* 0x000fc40000000000 */
[----:B------:R-:W3:Y:S01]  /*6620*/  MUFU.TANH R152, R94 ;  /* 0x0000005e00987308 */ /* 0x000ee20000002400 */
[----:B-1----:R-:W-:Y:S02]  /*6630*/  FSEL R141, R141, -INF , !P3 ;  /* 0xff8000008d8d7808 */ /* 0x002fe40005800000 */
[----:B------:R-:W-:-:S05]  /*6640*/  ISETP.GT.AND P3, PT, R236, R231, PT ;  /* 0x000000e7ec00720c */ /* 0x000fca0003f64270 */
[----:B------:R-:W1:Y:S01]  /*6650*/  MUFU.TANH R158, R97 ;  /* 0x00000061009e7308 */ /* 0x000e620000002400 */
[----:B--2---:R-:W-:Y:S02]  /*6660*/  FSEL R157, R157, -INF , !P5 ;  /* 0xff8000009d9d7808 */ /* 0x004fe40006800000 */
[----:B------:R-:W-:-:S05]  /*6670*/  ISETP.GE.AND P5, PT, R12, R196, PT ;  /* 0x000000c40c00720c */ /* 0x000fca0003fa6270 */
[----:B------:R-:W2:Y:S01]  /*6680*/  MUFU.TANH R154, R99 ;  /* 0x00000063009a7308 */ /* 0x000ea20000002400 */
[----:B---3--:R-:W-:Y:S02]  /*6690*/  FSEL R152, R152, -INF , !P1 ;  /* 0xff80000098987808 */ /* 0x008fe40004800000 */
[----:B------:R-:W-:Y:S01]  /*66a0*/  ISETP.GE.AND P1, PT, R12, R195, PT ;  /* 0x000000c30c00720c */ /* 0x000fe20003f26270 */
[----:B------:R-:W-:-:S04]  /*66b0*/  VIADD R12, R56, 0x79 ;  /* 0x00000079380c7836 */ /* 0x000fc80000000000 */
[----:B------:R-:W3:Y:S01]  /*66c0*/  MUFU.TANH R143, R88 ;  /* 0x00000058008f7308 */ /* 0x000ee20000002400 */
[----:B-1----:R-:W-:Y:S02]  /*66d0*/  FSEL R158, R158, -INF , !P6 ;  /* 0xff8000009e9e7808 */ /* 0x002fe40007000000 */
[----:B------:R-:W-:-:S05]  /*66e0*/  ISETP.GE.AND P6, PT, R13, R196, PT ;  /* 0x000000c40d00720c */ /* 0x000fca0003fc6270 */
[----:B------:R-:W1:Y:S01]  /*66f0*/  MUFU.TANH R142, R89 ;  /* 0x00000059008e7308 */ /* 0x000e620000002400 */
[----:B--2---:R-:W-:Y:S02]  /*6700*/  FSEL R154, R154, -INF , !P4 ;  /* 0xff8000009a9a7808 */ /* 0x004fe40006000000 */
[----:B------:R-:W-:-:S05]  /*6710*/  ISETP.GE.AND P4, PT, R13, R195, PT ;  /* 0x000000c30d00720c */ /* 0x000fca0003f86270 */
[----:B------:R-:W2:Y:S01]  /*6720*/  MUFU.TANH R138, R90 ;  /* 0x0000005a008a7308 */ /* 0x000ea20000002400 */
[----:B---3--:R-:W-:Y:S02]  /*6730*/  FSEL R143, R143, -INF , !P6 ;  /* 0xff8000008f8f7808 */ /* 0x008fe40007000000 */
[----:B------:R-:W-:-:S04]  /*6740*/  ISETP.GE.AND P6, PT, R56, R196, PT ;  /* 0x000000c43800720c */ /* 0x000fc80003fc6270 */
[----:B------:R-:W-:Y:S01]  /*6750*/  FSEL R0, R0, -INF , !P6 ;  /* 0xff80000000007808 */ /* 0x000fe20007000000 */
[----:B------:R-:W3:Y:S01]  /*6760*/  MUFU.TANH R67, R67 ;  /* 0x0000004300437308 */ /* 0x000ee20000002400 */
[----:B-1----:R-:W-:Y:S01]  /*6770*/  FSEL R142, R142, -INF , !P5 ;  /* 0xff8000008e8e7808 */ /* 0x002fe20006800000 */
[----:B------:R-:W-:Y:S01]  /*6780*/  BAR.SYNC.DEFER_BLOCKING 0x0 ;  /* 0x0000000000007b1d */ /* 0x000fe20000010000 */
[----:B------:R-:W-:-:S05]  /*6790*/  ISETP.GE.AND P5, PT, R12, R196, PT ;  /* 0x000000c40c00720c */ /* 0x000fca0003fa6270 */
[----:B------:R-:W1:Y:S01]  /*67a0*/  MUFU.TANH R8, R26 ;  /* 0x0000001a00087308 */ /* 0x000e620000002400 */
[----:B--2---:R-:W-:Y:S02]  /*67b0*/  FSEL R138, R138, -INF , !P4 ;  /* 0xff8000008a8a7808 */ /* 0x004fe40006000000 */
[----:B------:R-:W-:-:S05]  /*67c0*/  ISETP.GE.AND P4, PT, R56, R195, PT ;  /* 0x000000c33800720c */ /* 0x000fca0003f86270 */
[----:B------:R-:W2:Y:S01]  /*67d0*/  MUFU.TANH R139, R9 ;  /* 0x00000009008b7308 */ /* 0x000ea20000002400 */
[----:B---3--:R-:W-:Y:S02]  /*67e0*/  FSEL R67, R67, -INF , !P1 ;  /* 0xff80000043437808 */ /* 0x008fe40004800000 */
[----:B------:R-:W-:-:S05]  /*67f0*/  ISETP.GE.AND P1, PT, R12, R195, PT ;  /* 0x000000c30c00720c */ /* 0x000fca0003f26270 */
[----:B------:R-:W3:Y:S01]  /*6800*/  MUFU.TANH R66, R10 ;  /* 0x0000000a00427308 */ /* 0x000ee20000002400 */
[----:B-1----:R-:W-:-:S07]  /*6810*/  FSEL R5, R8, -INF , !P4 ;  /* 0xff80000008057808 */ /* 0x002fce0006000000 */
[----:B------:R-:W1:Y:S01]  /*6820*/  MUFU.TANH R64, R11 ;  /* 0x0000000b00407308 */ /* 0x000e620000002400 */
[----:B--2---:R-:W-:Y:S02]  /*6830*/  FSEL R139, R139, -INF , !P5 ;  /* 0xff8000008b8b7808 */ /* 0x004fe40006800000 */
[----:B---3--:R-:W-:Y:S02]  /*6840*/  FSEL R66, R66, -INF , !P2 ;  /* 0xff80000042427808 */ /* 0x008fe40005000000 */
[----:B-1----:R-:W-:Y:S01]  /*6850*/  FSEL R64, R64, -INF , !P1 ;  /* 0xff80000040407808 */ /* 0x002fe20004800000 */
[----:B------:R-:W-:Y:S06]  /*6860*/  @!P3 BRA `(.L_x_1645) ;  /* 0x0000000c00d8b947 */ /* 0x000fec0003800000 */
[----:B------:R-:W-:Y:S05]  /*6870*/  @!P0 BRA `(.L_x_1646) ;  /* 0x0000000000f08947 */ /* 0x000fea0003800000 */
[----:B------:R-:W1:Y:S01]  /*6880*/  LDC R8, c[0x0][0x380] ;  /* 0x0000e000ff087b82 */ /* 0x000e620000000800 */
[----:B------:R-:W-:Y:S01]  /*6890*/  IABS R12, R2 ;  /* 0x00000002000c7213 */ /* 0x000fe20000000000 */
[----:B------:R-:W-:Y:S01]  /*68a0*/  ULDC.64 UR8, c[0x0][0x230] ;  /* 0x00008c0000087ab9 */ /* 0x000fe20000000a00 */
[----:B------:R-:W-:-:S04]  /*68b0*/  IADD3 R14, R2, -0x80, RZ ;  /* 0xffffff80020e7810 */ /* 0x000fc80007ffe0ff */
        /* <DEDUP_REMOVED lines=28> */
[----:B------:R-:W-:Y:S02]  /*6a80*/  ISETP.GE.AND P1, PT, R14, RZ, PT ;  /* 0x000000ff0e00720c */ /* 0x000fe40003f26270 */
[----:B------:R-:W-:-:S07]  /*6a90*/  ISETP.NE.AND P2, PT, R8, RZ, PT ;  /* 0x000000ff0800720c */ /* 0x000fce0003f45270 */
[----:B------:R-:W-:Y:S02]  /*6aa0*/  @P6 IADD3 R15, R15, 0x1, RZ ;  /* 0x000000010f0f6810 */ /* 0x000fe40007ffe0ff */
[----:B------:R-:W-:Y:S02]  /*6ab0*/  @P5 VIADD R13, R13, 0x1 ;  /* 0x000000010d0d5836 */ /* 0x000fe40000000000 */
[----:B------:R-:W-:-:S03]  /*6ac0*/  MOV R2, R15 ;  /* 0x0000000f00027202 */ /* 0x000fc60000000f00 */
        /* <DEDUP_REMOVED lines=18> */
[----:B------:R-:W-:-:S04]  /*6bf0*/  IMAD R6, R6, UR8, RZ ;  /* 0x0000000806067c24 */ /* 0x000fc8000f8e02ff */
[----:B------:R-:W-:-:S05]  /*6c00*/  IMAD R6, R9, UR9, R6 ;  /* 0x0000000909067c24 */ /* 0x000fca000f8e0206 */
[----:B------:R-:W-:Y:S01]  /*6c10*/  IADD3 R2, R11, R6, RZ ;  /* 0x000000060b027210 */ /* 0x000fe20007ffe0ff */
[----:B------:R-:W-:Y:S01]  /*6c20*/  IMAD.MOV.U32 R6, RZ, RZ, R10 ;  /* 0x000000ffff067224 */ /* 0x000fe200078e000a */
[----:B------:R-:W-:Y:S06]  /*6c30*/  BRA `(.L_x_1647) ;  /* 0x0000000000087947 */ /* 0x000fec0003800000 */
.L_x_1646:
[----:B------:R-:W-:-:S04]  /*6c40*/  LEA R6, -R132, RZ, 0x7 ;  /* 0x000000ff84067211 */ /* 0x000fc800078e39ff */
[----:B------:R-:W-:-:S07]  /*6c50*/  SHF.R.S32.HI R2, RZ, 0x1f, R6 ;  /* 0x0000001fff027819 */ /* 0x000fce0000011406 */
.L_x_1647:
        /* <DEDUP_REMOVED lines=10> */
[----:B------:R-:W4:Y:S08]  /*6d00*/  @!P4 LDC.64 R8, c[0x0][0x218] ;  /* 0x00008600ff08cb82 */ /* 0x000f300000000a00 */
[----:B------:R-:W5:Y:S01]  /*6d10*/  @!P2 LDC.64 R14, c[0x0][0x218] ;  /* 0x00008600ff0eab82 */ /* 0x000f620000000a00 */
[----:B-1----:R-:W-:-:S04]  /*6d20*/  @!P4 LEA R46, P5, R18, R12, 0x1 ;  /* 0x0000000c122ec211 */ /* 0x002fc800078a08ff */
[----:B------:R-:W-:Y:S01]  /*6d30*/  @!P4 LEA.HI.X R47, R18, R13, R16, 0x1, P5 ;  /* 0x0000000d122fc211 */ /* 0x000fe200028f0c10 */
[----:B------:R-:W-:Y:S01]  /*6d40*/  IMAD.X R16, R232, 0x1, R2, P1 ;  /* 0x00000001e8107824 */ /* 0x000fe200008e0602 */
[-C--:B------:R-:W-:Y:S01]  /*6d50*/  @!P2 IADD3 R19, P1, R6, R194.reuse, RZ ;  /* 0x000000c20613a210 */ /* 0x080fe20007f3e0ff */
[----:B------:R-:W1:Y:S01]  /*6d60*/  @!P4 LDC.64 R12, c[0x0][0x218] ;  /* 0x00008600ff0ccb82 */ /* 0x000e620000000a00 */
[----:B------:R-:W-:Y:S01]  /*6d70*/  @!P4 IADD3 R21, P5, R17, R194, RZ ;  /* 0x000000c21115c210 */ /* 0x000fe20007fbe0ff */
[----:B------:R-:W-:Y:S01]  /*6d80*/  @!PT LDS RZ, [RZ] ;  /* 0x00000000fffff984 */ /* 0x000fe20000000800 */
[----:B------:R-:W-:Y:S01]  /*6d90*/  @!PT LDS RZ, [RZ] ;  /* 0x00000000fffff984 */ /* 0x000fe20000000800 */
[----:B------:R-:W-:Y:S01]  /*6da0*/  @!PT LDS RZ, [RZ] ;  /* 0x00000000fffff984 */ /* 0x000fe20000000800 */
[----:B------:R-:W-:Y:S02]  /*6db0*/  @!P4 LDGSTS.E.BYPASS.LTC128B.128 [R237+0x4000], desc[UR12][R46.64] ;  /* 0x040000002eedcfae */ /* 0x000fe4000b901d4c */
[--C-:B------:R-:W-:Y:S01]  /*6dc0*/  @!P2 IMAD.X R18, R2, 0x1, R134.reuse, P1 ;  /* 0x000000010212a824 */ /* 0x100fe200008e0686 */
[----:B---3--:R-:W-:Y:S01]  /*6dd0*/  @!P2 LEA R30, P1, R19, R10, 0x1 ;  /* 0x0000000a131ea211 */ /* 0x008fe200078208ff */
[----:B------:R-:W-:Y:S01]  /*6de0*/  @!P4 IMAD.X R20, R16, 0x1, R134, P5 ;  /* 0x000000011014c824 */ /* 0x000fe200028e0686 */
[----:B------:R2:W-:Y:S01]  /*6df0*/  @P2 STS.128 [R237+0x8000], RZ ;  /* 0x008000ffed002388 */ /* 0x0005e20000000c00 */
[----:B----4-:R-:W-:-:S02]  /*6e00*/  @!P4 LEA R22, P5, R21, R8, 0x1 ;  /* 0x000000081516c211 */ /* 0x010fc400078a08ff */
[----:B------:R-:W-:Y:S02]  /*6e10*/  @!P2 LEA.HI.X R31, R19, R11, R18, 0x1, P1 ;  /* 0x0000000b131fa211 */ /* 0x000fe400008f0c12 */
[----:B------:R-:W-:Y:S01]  /*6e20*/  @!P4 LEA.HI.X R23, R21, R9, R20, 0x1, P5 ;  /* 0x000000091517c211 */ /* 0x000fe200028f0c14 */
[----:B------:R-:W3:Y:S01]  /*6e30*/  @!P2 LDC.64 R10, c[0x0][0x218] ;  /* 0x00008600ff0aab82 */ /* 0x000ee20000000a00 */
[----:B------:R-:W-:Y:S01]  /*6e40*/  @!P2 IADD3 R20, P5, R17, R194, RZ ;  /* 0x000000c21114a210 */ /* 0x000fe20007fbe0ff */
[----:B------:R-:W-:Y:S01]  /*6e50*/  @!PT LDS RZ, [RZ] ;  /* 0x00000000fffff984 */ /* 0x000fe20000000800 */
[----:B------:R-:W-:Y:S01]  /*6e60*/  @!PT LDS RZ, [RZ] ;  /* 0x00000000fffff984 */ /* 0x000fe20000000800 */
[----:B------:R-:W-:Y:S01]  /*6e70*/  @!PT LDS RZ, [RZ] ;  /* 0x00000000fffff984 */ /* 0x000fe20000000800 */
[----:B------:R1:W-:Y:S01]  /*6e80*/  @!P2 LDGSTS.E.BYPASS.LTC128B.128 [R237+0x8000], desc[UR12][R30.64+0x80] ;  /* 0x080000801eedafae */ /* 0x0003e2000b901d4c */
[----:B------:R-:W-:-:S03]  /*6e90*/  IADD3 R17, P1, R233, R17, RZ ;  /* 0x00000011e9117210 */ /* 0x000fc60007f3e0ff */
[----:B------:R-:W-:Y:S01]  /*6ea0*/  @!P2 IMAD.X R19, R16, 0x1, R134, P5 ;  /* 0x000000011013a824 */ /* 0x000fe200028e0686 */
[----:B-----5:R-:W-:Y:S01]  /*6eb0*/  @!P2 LEA R50, P5, R20, R14, 0x1 ;  /* 0x0000000e1432a211 */ /* 0x020fe200078a08ff */
[----:B------:R-:W4:Y:S01]  /*6ec0*/  @!P4 LDC.64 R8, c[0x0][0x218] ;  /* 0x00008600ff08cb82 */ /* 0x000f220000000a00 */
[----:B------:R-:W-:Y:S01]  /*6ed0*/  IMAD.X R16, R232, 0x1, R16, P1 ;  /* 0x00000001e8107824 */ /* 0x000fe200008e0610 */
[----:B------:R-:W-:Y:S01]  /*6ee0*/  @!P4 IADD3 R18, P1, R17, R194, RZ ;  /* 0x000000c21112c210 */ /* 0x000fe20007f3e0ff */
[----:B------:R2:W-:Y:S01]  /*6ef0*/  @P4 STS.128 [R237+0x4800], RZ ;  /* 0x004800ffed004388 */ /* 0x0005e20000000c00 */
[----:B------:R-:W-:Y:S02]  /*6f00*/  @!P2 LEA.HI.X R51, R20, R15, R19, 0x1, P5 ;  /* 0x0000000f1433a211 */ /* 0x000fe400028f0c13 */
[----:B------:R-:W-:Y:S01]  /*6f10*/  IADD3 R21, P5, R233, R17, RZ ;  /* 0x00000011e9157210 */ /* 0x000fe20007fbe0ff */
[----:B------:R-:W-:Y:S01]  /*6f20*/  @!P4 IMAD.X R19, R16, 0x1, R134, P1 ;  /* 0x000000011013c824 */ /* 0x000fe200008e0686 */
[----:B------:R-:W5:Y:S01]  /*6f30*/  @!P2 LDC.64 R14, c[0x0][0x218] ;  /* 0x00008600ff0eab82 */ /* 0x000f620000000a00 */
        /* <DEDUP_REMOVED lines=8> */
[----:B------:R-:W-:Y:S01]  /*6fc0*/  @!P2 LDGSTS.E.BYPASS.LTC128B.128 [R237+0x8800], desc[UR12][R50.64+0x80] ;  /* 0x0880008032edafae */ /* 0x000fe2000b901d4c */
[----:B-1----:R-:W-:-:S03]  /*6fd0*/  @!P4 LEA R30, P1, R18, R12, 0x1 ;  /* 0x0000000c121ec211 */ /* 0x002fc600078208ff */
[----:B------:R2:W-:Y:S01]  /*6fe0*/  @P4 STS.128 [R237+0x5000], RZ ;  /* 0x005000ffed004388 */ /* 0x0005e20000000c00 */
        /* <DEDUP_REMOVED lines=8> */
[----:B------:R1:W-:Y:S02]  /*7070*/  @!P4 LDGSTS.E.BYPASS.LTC128B.128 [R237+0x5000], desc[UR12][R30.64] ;  /* 0x050000001eedcfae */ /* 0x0003e4000b901d4c */
[--C-:B------:R-:W-:Y:S01]  /*7080*/  @!P2 IMAD.X R16, R16, 0x1, R134.reuse, P1 ;  /* 0x000000011010a824 */ /* 0x100fe200008e0686 */
[----:B---3--:R-:W-:Y:S01]  /*7090*/  @!P2 LEA R46, P1, R17, R10, 0x1 ;  /* 0x0000000a112ea211 */ /* 0x008fe200078208ff */
[----:B------:R-:W-:Y:S01]  /*70a0*/  @!P4 IMAD.X R10, R19, 0x1, R134, P5 ;  /* 0x00000001130ac824 */ /* 0x000fe200028e0686 */
[----:B------:R2:W-:Y:S01]  /*70b0*/  @P2 STS.128 [R237+0x9000], RZ ;  /* 0x009000ffed002388 */ /* 0x0005e20000000c00 */
[----:B----4-:R-:W-:-:S02]  /*70c0*/  @!P4 LEA R22, P5, R18, R8, 0x1 ;  /* 0x000000081216c211 */ /* 0x010fc400078a08ff */
[----:B------:R-:W-:Y:S02]  /*70d0*/  @!P2 LEA.HI.X R47, R17, R11, R16, 0x1, P1 ;  /* 0x0000000b112fa211 */ /* 0x000fe400008f0c10 */
[----:B------:R-:W-:Y:S02]  /*70e0*/  @!P4 LEA.HI.X R23, R18, R9, R10, 0x1, P5 ;  /* 0x000000091217c211 */ /* 0x000fe400028f0c0a */
[----:B------:R-:W-:Y:S01]  /*70f0*/  @!P2 IADD3 R17, P5, R21, R194, RZ ;  /* 0x000000c21511a210 */ /* 0x000fe20007fbe0ff */
[----:B------:R-:W3:Y:S01]  /*7100*/  @!P2 LDC.64 R10, c[0x0][0x218] ;  /* 0x00008600ff0aab82 */ /* 0x000ee20000000a00 */
[----:B------:R-:W-:Y:S01]  /*7110*/  IADD3 R21, P1, R233, R21, RZ ;  /* 0x00000015e9157210 */ /* 0x000fe20007f3e0ff */
[----:B------:R-:W-:Y:S01]  /*7120*/  @!PT LDS RZ, [RZ] ;  /* 0x00000000fffff984 */ /* 0x000fe20000000800 */
[----:B------:R-:W-:Y:S01]  /*7130*/  @!PT LDS RZ, [RZ] ;  /* 0x00000000fffff984 */ /* 0x000fe20000000800 */
[----:B------:R-:W-:Y:S01]  /*7140*/  @!PT LDS RZ, [RZ] ;  /* 0x00000000fffff984 */ /* 0x000fe20000000800 */
[----:B------:R3:W-:Y:S02]  /*7150*/  @!P2 LDGSTS.E.BYPASS.LTC128B.128 [R237+0x9000], desc[UR12][R46.64+0x80] ;  /* 0x090000802eedafae */ /* 0x0007e4000b901d4c */
[----:B------:R-:W-:Y:S01]  /*7160*/  @!P2 IMAD.X R20, R19, 0x1, R134, P5 ;  /* 0x000000011314a824 */ /* 0x000fe200028e0686 */
[----:B-----5:R-:W-:Y:S01]  /*7170*/  @!P2 LEA R16, P5, R17, R14, 0x1 ;  /* 0x0000000e1110a211 */ /* 0x020fe200078a08ff */
[----:B------:R-:W-:Y:S01]  /*7180*/  IMAD.X R19, R232, 0x1, R19, P1 ;  /* 0x00000001e8137824 */ /* 0x000fe200008e0613 */
[----:B------:R-:W-:Y:S01]  /*7190*/  @!P4 IADD3 R18, P1, R21, R194, RZ ;  /* 0x000000c21512c210 */ /* 0x000fe20007f3e0ff */
[----:B------:R-:W4:Y:S01]  /*71a0*/  @!P4 LDC.64 R8, c[0x0][0x218] ;  /* 0x00008600ff08cb82 */ /* 0x000f220000000a00 */
[----:B------:R-:W-:Y:S01]  /*71b0*/  @!P2 LEA.HI.X R17, R17, R15, R20, 0x1, P5 ;  /* 0x0000000f1111a211 */ /* 0x000fe200028f0c14 */
[----:B------:R2:W-:Y:S01]  /*71c0*/  @P4 STS.128 [R237+0x5800], RZ ;  /* 0x005800ffed004388 */ /* 0x0005e20000000c00 */
[----:B------:R-:W-:Y:S01]  /*71d0*/  IADD3 R20, P5, R233, R21, RZ ;  /* 0x00000015e9147210 */ /* 0x000fe20007fbe0ff */
[----:B------:R-:W-:Y:S01]  /*71e0*/  @!P4 IMAD.X R26, R19, 0x1, R134, P1 ;  /* 0x00000001131ac824 */ /* 0x000fe200008e0686 */
[C---:B-1----:R-:W-:Y:S01]  /*71f0*/  @!P4 LEA R30, P1, R18.reuse, R12, 0x1 ;  /* 0x0000000c121ec211 */ /* 0x042fe200078208ff */
[----:B------:R-:W-:Y:S01]  /*7200*/  @!PT LDS RZ, [RZ] ;  /* 0x00000000fffff984 */ /* 0x000fe20000000800 */
[----:B------:R-:W-:Y:S01]  /*7210*/  @!PT LDS RZ, [RZ] ;  /* 0x00000000fffff984 */ /* 0x000fe20000000800 */
[----:B------:R-:W-:Y:S01]  /*7220*/  @!PT LDS RZ, [RZ] ;  /* 0x00000000fffff984 */ /* 0x000fe20000000800 */
[----:B------:R1:W-:Y:S02]  /*7230*/  @!P4 LDGSTS.E.BYPASS.LTC128B.128 [R237+0x5800], desc[UR12][R22.64] ;  /* 0x0580000016edcfae */ /* 0x0003e4000b901d4c */
[----:B------:R-:W5:Y:S01]  /*7240*/  @!P2 LDC.64 R14, c[0x0][0x218] ;  /* 0x00008600ff0eab82 */ /* 0x000f620000000a00 */
[----:B------:R-:W-:Y:S01]  /*7250*/  @!P4 LEA.HI.X R31, R18, R13, R26, 0x1, P1 ;  /* 0x0000000d121fc211 */ /* 0x000fe200008f0c1a */
[----:B------:R-:W-:Y:S01]  /*7260*/  IMAD.X R18, R232, 0x1, R19, P5 ;  /* 0x00000001e8127824 */ /* 0x000fe200028e0613 */
[-C--:B------:R-:W-:Y:S01]  /*7270*/  @!P2 IADD3 R21, P1, R21, R194.reuse, RZ ;  /* 0x000000c21515a210 */ /* 0x080fe20007f3e0ff */
[----:B------:R2:W-:Y:S01]  /*7280*/  @P2 STS.128 [R237+0x9800], RZ ;  /* 0x009800ffed002388 */ /* 0x0005e20000000c00 */
[----:B------:R-:W-:-:S03]  /*7290*/  @!P4 IADD3 R26, P5, R20, R194, RZ ;  /* 0x000000c2141ac210 */ /* 0x000fc60007fbe0ff */
[----:B------:R-:W2:Y:S01]  /*72a0*/  @!P4 LDC.64 R12, c[0x0][0x218] ;  /* 0x00008600ff0ccb82 */ /* 0x000ea20000000a00 */
[--C-:B------:R-:W-:Y:S01]  /*72b0*/  @!P2 IMAD.X R19, R19, 0x1, R134.reuse, P1 ;  /* 0x000000011313a824 */ /* 0x100fe200008e0686 */
[----:B------:R-:W-:Y:S01]  /*72c0*/  @!PT LDS RZ, [RZ] ;  /* 0x00000000fffff984 */ /* 0x000fe20000000800 */
[----:B------:R-:W-:Y:S01]  /*72d0*/  @!PT LDS RZ, [RZ] ;  /* 0x00000000fffff984 */ /* 0x000fe20000000800 */
[----:B------:R-:W-:Y:S01]  /*72e0*/  @!PT LDS RZ, [RZ] ;  /* 0x00000000fffff984 */ /* 0x000fe20000000800 */
[----:B------:R2:W-:Y:S01]  /*72f0*/  @!P2 LDGSTS.E.BYPASS.LTC128B.128 [R237+0x9800], desc[UR12][R16.64+0x80] ;  /* 0x0980008010edafae */ /* 0x0005e2000b901d4c */
[C---:B---3--:R-:W-:Y:S01]  /*7300*/  @!P2 LEA R46, P1, R21.reuse, R10, 0x1 ;  /* 0x0000000a152ea211 */ /* 0x048fe200078208ff */
[----:B------:R-:W-:Y:S02]  /*7310*/  @!P4 IMAD.X R10, R18, 0x1, R134, P5 ;  /* 0x00000001120ac824 */ /* 0x000fe400028e0686 */
[----:B------:R3:W-:Y:S01]  /*7320*/  @P4 STS.128 [R237+0x6000], RZ ;  /* 0x006000ffed004388 */ /* 0x0007e20000000c00 */
[C---:B----4-:R-:W-:Y:S02]  /*7330*/  @!P4 LEA R50, P5, R26.reuse, R8, 0x1 ;  /* 0x000000081a32c211 */ /* 0x050fe400078a08ff */
[----:B------:R-:W-:Y:S01]  /*7340*/  @!P2 LEA.HI.X R47, R21, R11, R19, 0x1, P1 ;  /* 0x0000000b152fa211 */ /* 0x000fe200008f0c13 */
[----:B------:R-:W-:Y:S01]  /*7350*/  @!PT LDS RZ, [RZ] ;  /* 0x00000000fffff984 */ /* 0x000fe20000000800 */
[----:B------:R-:W-:Y:S01]  /*7360*/  @!PT LDS RZ, [RZ] ;  /* 0x00000000fffff984 */ /* 0x000fe20000000800 */
[----:B------:R-:W-:Y:S01]  /*7370*/  @!PT LDS RZ, [RZ] ;  /* 0x00000000fffff984 */ /* 0x000fe20000000800 */
[----:B------:R3:W-:Y:S01]  /*7380*/  @!P4 LDGSTS.E.BYPASS.LTC128B.128 [R237+0x6000], desc[UR12][R30.64] ;  /* 0x060000001eedcfae */ /* 0x0007e2000b901d4c */
[----:B------:R-:W-:-:S02]  /*7390*/  @!P4 LEA.HI.X R51, R26, R9, R10, 0x1, P5 ;  /* 0x000000091a33c211 */ /* 0x000fc400028f0c0a */
[----:B------:R-:W-:Y:S01]  /*73a0*/  @!P2 IADD3 R19, P1, R20, R194, RZ ;  /* 0x000000c21413a210 */ /* 0x000fe20007f3e0ff */
[----:B------:R-:W4:Y:S01]  /*73b0*/  @!P2 LDC.64 R10, c[0x0][0x218] ;  /* 0x00008600ff0aab82 */ /* 0x000f220000000a00 */
[----:B------:R-:W-:Y:S01]  /*73c0*/  IADD3 R21, P5, R233, R20, RZ ;  /* 0x00000014e9157210 */ /* 0x000fe20007fbe0ff */
[----:B------:R3:W-:Y:S02]  /*73d0*/  @P2 STS.128 [R237+0xa000], RZ ;  /* 0x00a000ffed002388 */ /* 0x0007e40000000c00 */
[----:B------:R-:W-:Y:S01]  /*73e0*/  @!P2 IMAD.X R20, R18, 0x1, R134, P1 ;  /* 0x000000011214a824 */ /* 0x000fe200008e0686 */
[----:B-1----:R-:W-:Y:S01]  /*73f0*/  @!P4 IADD3 R22, P1, R21, R194, RZ ;  /* 0x000000c21516c210 */ /* 0x002fe20007f3e0ff */
[----:B------:R-:W-:Y:S01]  /*7400*/  IMAD.X R18, R232, 0x1, R18, P5 ;  /* 0x00000001e8127824 */ /* 0x000fe200028e0612 */
[C---:B-----5:R-:W-:Y:S01]  /*7410*/  @!P2 LEA R52, P5, R19.reuse, R14, 0x1 ;  /* 0x0000000e1334a211 */ /* 0x060fe200078a08ff */
[----:B------:R-:W1:Y:S01]  /*7420*/  @!P4 LDC.64 R8, c[0x0][0x218] ;  /* 0x00008600ff08cb82 */ /* 0x000e620000000a00 */
[----:B------:R-:W-:Y:S01]  /*7430*/  @!PT LDS RZ, [RZ] ;  /* 0x00000000fffff984 */ /* 0x000fe20000000800 */
[----:B------:R-:W-:Y:S01]  /*7440*/  @!PT LDS RZ, [RZ] ;  /* 0x00000000fffff984 */ /* 0x000fe20000000800 */
[----:B------:R-:W-:Y:S01]  /*7450*/  @!PT LDS RZ, [RZ] ;  /* 0x00000000fffff984 */ /* 0x000fe20000000800 */
[----:B------:R3:W-:Y:S02]  /*7460*/  @!P2 LDGSTS.E.BYPASS.LTC128B.128 [R237+0xa000], desc[UR12][R46.64+0x80] ;  /* 0x0a0000802eedafae */ /* 0x0007e4000b901d4c */
[----:B------:R-:W-:Y:S01]  /*7470*/  @!P2 LEA.HI.X R53, R19, R15, R20, 0x1, P5 ;  /* 0x0000000f1335a211 */ /* 0x000fe200028f0c14 */
[----:B------:R-:W-:Y:S01]  /*7480*/  @!P4 IMAD.X R15, R18, 0x1, R134, P1 ;  /* 0x00000001120fc824 */ /* 0x000fe200008e0686 */
[----:B------:R-:W-:Y:S01]  /*7490*/  IADD3 R14, P5, R233, R21, RZ ;  /* 0x00000015e90e7210 */ /* 0x000fe20007fbe0ff */
[----:B------:R3:W-:Y:S01]  /*74a0*/  @P4 STS.128 [R237+0x6800], RZ ;  /* 0x006800ffed004388 */ /* 0x0007e20000000c00 */
[----:B--2---:R-:W-:-:S03]  /*74b0*/  @!P4 LEA R16, P1, R22, R12, 0x1 ;  /* 0x0000000c1610c211 */ /* 0x004fc600078208ff */
[----:B------:R-:W-:Y:S01]  /*74c0*/  IMAD.X R12, R232, 0x1, R18, P5 ;  /* 0x00000001e80c7824 */ /* 0x000fe200028e0612 */
[----:B------:R-:W-:Y:S01]  /*74d0*/  @!P4 LEA.HI.X R17, R22, R13, R15, 0x1, P1 ;  /* 0x0000000d1611c211 */ /* 0x000fe200008f0c0f */
[----:B------:R-:W-:Y:S01]  /*74e0*/  @!PT LDS RZ, [RZ] ;  /* 0x00000000fffff984 */ /* 0x000fe20000000800 */
[----:B------:R-:W-:Y:S01]  /*74f0*/  @!PT LDS RZ, [RZ] ;  /* 0x00000000fffff984 */ /* 0x000fe20000000800 */
[----:B------:R-:W-:Y:S01]  /*7500*/  @!PT LDS RZ, [RZ] ;  /* 0x00000000fffff984 */ /* 0x000fe20000000800 */
[----:B------:R3:W-:Y:S01]  /*7510*/  @!P4 LDGSTS.E.BYPASS.LTC128B.128 [R237+0x6800], desc[UR12][R50.64] ;  /* 0x0680000032edcfae */ /* 0x0007e2000b901d4c */
[-C--:B------:R-:W-:Y:S02]  /*7520*/  @!P2 IADD3 R21, P1, R21, R194.reuse, RZ ;  /* 0x000000c21515a210 */ /* 0x080fe40007f3e0ff */
[----:B------:R-:W-:Y:S01]  /*7530*/  @!P4 IADD3 R13, P5, R14, R194, RZ ;  /* 0x000000c20e0dc210 */ /* 0x000fe20007fbe0ff */
[----:B------:R3:W-:Y:S02]  /*7540*/  @P2 STS.128 [R237+0xa800], RZ ;  /* 0x00a800ffed002388 */ /* 0x0007e40000000c00 */
[--C-:B------:R-:W-:Y:S01]  /*7550*/  @!P2 IMAD.X R18, R18, 0x1, R134.reuse, P1 ;  /* 0x000000011212a824 */ /* 0x100fe200008e0686 */
[C---:B----4-:R-:W-:Y:S01]  /*7560*/  @!P2 LEA R20, P1, R21.reuse, R10, 0x1 ;  /* 0x0000000a1514a211 */ /* 0x050fe200078208ff */
[----:B------:R-:W-:Y:S01]  /*7570*/  @!P4 IMAD.X R10, R12, 0x1, R134, P5 ;  /* 0x000000010c0ac824 */ /* 0x000fe200028e0686 */
[----:B------:R-:W-:Y:S01]  /*7580*/  @!PT LDS RZ, [RZ] ;  /* 0x00000000fffff984 */ /* 0x000fe20000000800 */
[----:B------:R-:W-:Y:S01]  /*7590*/  @!PT LDS RZ, [RZ] ;  /* 0x00000000fffff984 */ /* 0x000fe20000000800 */
[----:B------:R-:W-:Y:S01]  /*75a0*/  @!PT LDS RZ, [RZ] ;  /* 0x00000000fffff984 */ /* 0x000fe20000000800 */
[----:B------:R3:W-:Y:S02]  /*75b0*/  @!P2 LDGSTS.E.BYPASS.LTC128B.128 [R237+0xa800], desc[UR12][R52.64+0x80] ;  /* 0x0a80008034edafae */ /* 0x0007e4000b901d4c */
[----:B------:R-:W-:-:S02]  /*75c0*/  @!P2 LEA.HI.X R21, R21, R11, R18, 0x1, P1 ;  /* 0x0000000b1515a211 */ /* 0x000fc400008f0c12 */
[C---:B-1----:R-:W-:Y:S01]  /*75d0*/  @!P4 LEA R8, P5, R13.reuse, R8, 0x1 ;  /* 0x000000080d08c211 */ /* 0x042fe200078a08ff */
[----:B------:R3:W-:Y:S03]  /*75e0*/  @P4 STS.128 [R237+0x7000], RZ ;  /* 0x007000ffed004388 */ /* 0x0007e60000000c00 */
[----:B------:R-:W-:Y:S01]  /*75f0*/  @!P4 LEA.HI.X R9, R13, R9, R10, 0x1, P5 ;  /* 0x000000090d09c211 */ /* 0x000fe200028f0c0a */
        /* <DEDUP_REMOVED lines=25> */
.L_x_1649:
[----:B------:R-:W-:Y:S05]  /*7790*/  BSYNC B0 ;  /* 0x0000000000007941 */ /* 0x000fea0003800000 */
.L_x_1648:
[----:B------:R-:W0:Y:S01]  /*77a0*/  LDGDEPBAR ;  /* 0x00000000000079af */ /* 0x000e220000000000 */
[----:B------:R-:W-:-:S04]  /*77b0*/  IADD3 R194, P1, R6, R194, RZ ;  /* 0x000000c206c27210 */ /* 0x000fc80007f3e0ff */
[----:B------:R-:W-:-:S09]  /*77c0*/  IADD3.X R134, R2, R134, RZ, P1, !PT ;  /* 0x0000008602867210 */ /* 0x000fd20000ffe4ff */
.L_x_1645:
[----:B------:R-:W-:Y:S01]  /*77d0*/  FMNMX.FTZ R2, R0, R57, !PT ;  /* 0x0000003900027209 */ /* 0x000fe20007810000 */
        /* <DEDUP_REMOVED lines=64> */
[----:B-1-3--:R-:W1:Y:S03]  /*7be0*/  SHFL.BFLY PT, R9, R2, 0x2, 0x1f ;  /* 0x0c401f0002097f89 */ /* 0x00ae6600000e0000 */
        /* <DEDUP_REMOVED lines=13> */
[----:B------:R-:W3:Y:S04]  /*7cc0*/  LDSM.16.MT88.4 R84, [R221+0x10000] ;  /* 0x01000000dd54783b */ /* 0x000ee80000004200 */
[----:B------:R-:W4:Y:S04]  /*7cd0*/  LDSM.16.MT88.4 R100, [R219+0xc000] ;  /* 0x00c00000db64783b */ /* 0x000f280000004200 */
[----:B------:R-:W-:Y:S01]  /*7ce0*/  LDSM.16.MT88.4 R20, [R219+0xc800] ;  /* 0x00c80000db14783b */ /* 0x000fe20000004200 */
[----:B-1----:R-:W-:-:S04]  /*7cf0*/  FMNMX.FTZ R2, R9, R2, !PT ;  /* 0x0000000209027209 */ /* 0x002fc80007810000 */
[C---:B------:R-:W-:Y:S01]  /*7d00*/  FSETP.NEU.FTZ.AND P1, PT, R2.reuse, -INF , PT ;  /* 0xff8000000200780b */ /* 0x040fe20003f3d000 */
[----:B------:R-:W-:-:S05]  /*7d10*/  FMUL.FTZ R140, R2, UR11 ;  /* 0x0000000b028c7c20 */ /* 0x000fca0008410000 */
[----:B------:R-:W-:-:S05]  /*7d20*/  FSEL R140, R140, RZ, P1 ;  /* 0x000000ff8c8c7208 */ /* 0x000fca0000800000 */
[--C-:B------:R-:W-:Y:S01]  /*7d30*/  FFMA.FTZ R63, R0, UR11, -R140.reuse ;  /* 0x0000000b003f7c23 */ /* 0x100fe2000801088c */
[----:B--2---:R-:W-:Y:S01]  /*7d40*/  FMNMX.FTZ R0, R8, R6, !PT ;  /* 0x0000000608007209 */ /* 0x004fe20007810000 */
[--C-:B------:R-:W-:Y:S01]  /*7d50*/  FFMA.FTZ R62, R57, UR11, -R140.reuse ;  /* 0x0000000b393e7c23 */ /* 0x100fe2000801088c */
[--C-:B------:R-:W-:Y:S01]  /*7d60*/  FFMA.FTZ R58, R58, UR11, -R140.reuse ;  /* 0x0000000b3a3a7c23 */ /* 0x100fe2000801088c */
[--C-:B------:R-:W-:Y:S01]  /*7d70*/  FFMA.FTZ R57, R112, UR11, -R140.reuse ;  /* 0x0000000b70397c23 */ /* 0x100fe2000801088c */
[C---:B------:R-:W-:Y:S01]  /*7d80*/  FSETP.NEU.FTZ.AND P1, PT, R0.reuse, -INF , PT ;  /* 0xff8000000000780b */ /* 0x040fe20003f3d000 */
[----:B------:R-:W-:Y:S01]  /*7d90*/  FMUL.FTZ R65, R0, UR11 ;  /* 0x0000000b00417c20 */ /* 0x000fe20008410000 */
[----:B------:R-:W-:Y:S01]  /*7da0*/  MUFU.EX2 R63, R63 ;  /* 0x0000003f003f7308 */ /* 0x000fe20000000800 */
[----:B------:R-:W1:Y:S01]  /*7db0*/  LDSM.16.MT88.4 R8, [R221+0xc800] ;  /* 0x00c80000dd08783b */ /* 0x000e620000004200 */
[--C-:B------:R-:W-:Y:S01]  /*7dc0*/  FFMA.FTZ R54, R68, UR11, -R140.reuse ;  /* 0x0000000b44367c23 */ /* 0x100fe2000801088c */
[--C-:B------:R-:W-:Y:S01]  /*7dd0*/  FFMA.FTZ R53, R69, UR11, -R140.reuse ;  /* 0x0000000b45357c23 */ /* 0x100fe2000801088c */
[----:B------:R-:W-:Y:S01]  /*7de0*/  FSEL R65, R65, RZ, P1 ;  /* 0x000000ff41417208 */ /* 0x000fe20000800000 */
[--C-:B------:R-:W-:Y:S01]  /*7df0*/  FFMA.FTZ R52, R28, UR11, -R140.reuse ;  /* 0x0000000b1c347c23 */ /* 0x100fe2000801088c */
[--C-:B------:R-:W-:Y:S01]  /*7e00*/  FFMA.FTZ R46, R44, UR11, -R140.reuse ;  /* 0x0000000b2c2e7c23 */ /* 0x100fe2000801088c */
[----:B------:R-:W-:Y:S01]  /*7e10*/  LDSM.16.MT88.4 R28, [R219+0x10000] ;  /* 0x01000000db1c783b */ /* 0x000fe20000004200 */
[----:B------:R-:W2:Y:S01]  /*7e20*/  MUFU.EX2 R62, R62 ;  /* 0x0000003e003e7308 */ /* 0x000ea20000000800 */
[--C-:B------:R-:W-:Y:S01]  /*7e30*/  FFMA.FTZ R60, R5, UR11, -R65.reuse ;  /* 0x0000000b053c7c23 */ /* 0x100fe20008010841 */
[--C-:B------:R-:W-:Y:S01]  /*7e40*/  FFMA.FTZ R61, R27, UR11, -R65.reuse ;  /* 0x0000000b1b3d7c23 */ /* 0x100fe20008010841 */
[--C-:B------:R-:W-:Y:S01]  /*7e50*/  FFMA.FTZ R59, R113, UR11, -R65.reuse ;  /* 0x0000000b713b7c23 */ /* 0x100fe20008010841 */
[--C-:B------:R-:W-:Y:S01]  /*7e60*/  FFMA.FTZ R56, R49, UR11, -R65.reuse ;  /* 0x0000000b31387c23 */ /* 0x100fe20008010841 */
[--C-:B------:R-:W-:Y:S01]  /*7e70*/  FFMA.FTZ R55, R25, UR11, -R65.reuse ;  /* 0x0000000b19377c23 */ /* 0x100fe20008010841 */
[--C-:B------:R-:W-:Y:S01]  /*7e80*/  FFMA.FTZ R51, R24, UR11, -R65.reuse ;  /* 0x0000000b18337c23 */ /* 0x100fe20008010841 */
[--C-:B------:R-:W-:Y:S01]  /*7e90*/  FFMA.FTZ R49, R76, UR11, -R140.reuse ;  /* 0x0000000b4c317c23 */ /* 0x100fe2000801088c */
[----:B------:R-:W-:Y:S01]  /*7ea0*/  MUFU.EX2 R58, R58 ;  /* 0x0000003a003a7308 */ /* 0x000fe20000000800 */
[----:B------:R-:W5:Y:S01]  /*7eb0*/  LDSM.16.MT88.4 R24, [R223+0xc800] ;  /* 0x00c80000df18783b */ /* 0x000f620000004200 */
[--C-:B------:R-:W-:Y:S01]  /*7ec0*/  FFMA.FTZ R50, R7, UR11, -R65.reuse ;  /* 0x0000000b07327c23 */ /* 0x100fe20008010841 */
[--C-:B------:R-:W-:Y:S01]  /*7ed0*/  FFMA.FTZ R48, R48, UR11, -R65.reuse ;  /* 0x0000000b30307c23 */ /* 0x100fe20008010841 */
[--C-:B------:R-:W-:Y:S01]  /*7ee0*/  FFMA.FTZ R44, R39, UR11, -R140.reuse ;  /* 0x0000000b272c7c23 */ /* 0x100fe2000801088c */
[----:B------:R-:W5:Y:S01]  /*7ef0*/  LDSM.16.MT88.4 R4, [R223+0x10800] ;  /* 0x01080000df04783b */ /* 0x000f620000004200 */
[--C-:B------:R-:W-:Y:S01]  /*7f00*/  FFMA.FTZ R39, R45, UR11, -R140.reuse ;  /* 0x0000000b2d277c23 */ /* 0x100fe2000801088c */
[--C-:B------:R-:W-:Y:S01]  /*7f10*/  FFMA.FTZ R45, R43, UR11, -R65.reuse ;  /* 0x0000000b2b2d7c23 */ /* 0x100fe20008010841 */
[----:B------:R-:W3:Y:S01]  /*7f20*/  MUFU.EX2 R57, R57 ;  /* 0x0000003900397308 */ /* 0x000ee20000000800 */
[----:B--2---:R-:W-:Y:S01]  /*7f30*/  F2FP.F16.F32.PACK_AB R68, R62, R63 ;  /* 0x0000003f3e44723e */ /* 0x004fe200000000ff */
[----:B------:R-:W2:Y:S01]  /*7f40*/  LDSM.16.MT88.4 R76, [R220+0x10000] ;  /* 0x01000000dc4c783b */ /* 0x000ea20000004200 */
        /* <DEDUP_REMOVED lines=28> */
[----:B------:R-:W-:Y:S01]  /*8110*/  LDSM.16.MT88.4 R32, [R223+0x12000] ;  /* 0x01200000df20783b */ /* 0x000fe20000004200 */
        /* <DEDUP_REMOVED lines=15> */
[----:B------:R-:W-:Y:S01]  /*8210*/  FADD.FTZ R62, R63, R62 ;  /* 0x0000003e3f3e7221 */ /* 0x000fe20000010000 */
[----:B------:R-:W1:Y:S01]  /*8220*/  MUFU.EX2 R53, R53 ;  /* 0x0000003500357308 */ /* 0x000e620000000800 */
        /* <DEDUP_REMOVED lines=10> */
[----:B----4-:R-:W-:Y:S01]  /*82d0*/  FADD.FTZ R57, R54, R57 ;  /* 0x0000003936397221 */ /* 0x010fe20000010000 */
[----:B------:R-:W-:-:S02]  /*82e0*/  LEA R247, P1, R194, UR8, 0x1 ;  /* 0x00000008c2f77c11 */ /* 0x000fc4000f8208ff */
[C---:B------:R-:W-:Y:S02]  /*82f0*/  HMMA.16816.F32 R116, R68.reuse, R118, RZ ;  /* 0x000000764474723c */ /* 0x040fe400000018ff */
[----:B------:R-:W-:Y:S01]  /*8300*/  LEA.HI.X R246, R194, UR9, R134, 0x1, P1 ;  /* 0x00000009c2f67c11 */ /* 0x000fe200088f0c86 */
[----:B------:R-:W3:Y:S01]  /*8310*/  MUFU.EX2 R49, R49 ;  /* 0x0000003100317308 */ /* 0x000ee20000000800 */
[C---:B-1----:R-:W-:Y:S01]  /*8320*/  F2FP.F16.F32.PACK_AB R12, R53.reuse, R54 ;  /* 0x00000036350c723e */ /* 0x042fe200000000ff */
[----:B------:R-:W-:Y:S01]  /*8330*/  FADD.FTZ R57, R53, R57 ;  /* 0x0000003935397221 */ /* 0x000fe20000010000 */
[C---:B------:R-:W-:Y:S05]  /*8340*/  HMMA.16816.F32 R128, R68.reuse, R124, RZ ;  /* 0x0000007c4480723c */ /* 0x040fea00000018ff */
[----:B------:R-:W-:Y:S01]  /*8350*/  MUFU.EX2 R55, R55 ;  /* 0x0000003700377308 */ /* 0x000fe20000000800 */
[C---:B------:R-:W-:Y:S06]  /*8360*/  HMMA.16816.F32 R112, R68.reuse, R108, RZ ;  /* 0x0000006c4470723c */ /* 0x040fec00000018ff */
[----:B------:R-:W-:Y:S01]  /*8370*/  HMMA.16816.F32 R124, R68, R126, RZ ;  /* 0x0000007e447c723c */ /* 0x000fe200000018ff */
[----:B------:R-:W1:Y:S01]  /*8380*/  MUFU.EX2 R51, R51 ;  /* 0x0000003300337308 */ /* 0x000e620000000800 */
[----:B---3--:R-:W-:Y:S01]  /*8390*/  F2FP.F16.F32.PACK_AB R14, R49, R52 ;  /* 0x00000034310e723e */ /* 0x008fe200000000ff */
[----:B------:R-:W-:-:S03]  /*83a0*/  FADD.FTZ R52, R52, R57 ;  /* 0x0000003934347221 */ /* 0x000fc60000010000 */
[C---:B------:R-:W-:Y:S01]  /*83b0*/  HMMA.16816.F32 R108, R68.reuse, R110, RZ ;  /* 0x0000006e446c723c */ /* 0x040fe200000018ff */
[----:B------:R-:W-:Y:S02]  /*83c0*/  FADD.FTZ R52, R49, R52 ;  /* 0x0000003431347221 */ /* 0x000fe40000010000 */
[----:B------:R-:W3:Y:S03]  /*83d0*/  MUFU.EX2 R50, R50 ;  /* 0x0000003200327308 */ /* 0x000ee60000000800 */
[C---:B------:R-:W-:Y:S05]  /*83e0*/  HMMA.16816.F32 R96, R68.reuse, R92, RZ ;  /* 0x0000005c4460723c */ /* 0x040fea00000018ff */
[----:B------:R-:W4:Y:S01]  /*83f0*/  MUFU.EX2 R48, R48 ;  /* 0x0000003000307308 */ /* 0x000f220000000800 */
[----:B------:R-:W-:Y:S01]  /*8400*/  HMMA.16816.F32 R92, R68, R94, RZ ;  /* 0x0000005e445c723c */ /* 0x000fe200000018ff */
[----:B-1----:R-:W-:Y:S01]  /*8410*/  F2FP.F16.F32.PACK_AB R13, R51, R55 ;  /* 0x00000037330d723e */ /* 0x002fe200000000ff */
[----:B------:R-:W-:-:S04]  /*8420*/  FADD.FTZ R55, R55, R59 ;  /* 0x0000003b37377221 */ /* 0x000fc80000010000 */
[----:B------:R-:W-:Y:S01]  /*8430*/  HMMA.16816.F32 R88, R68, R84, RZ ;  /* 0x000000544458723c */ /* 0x000fe200000018ff */
[----:B------:R-:W1:Y:S01]  /*8440*/  MUFU.EX2 R47, R47 ;  /* 0x0000002f002f7308 */ /* 0x000e620000000800 */
[----:B------:R-:W-:-:S04]  /*8450*/  FADD.FTZ R55, R51, R55 ;  /* 0x0000003733377221 */ /* 0x000fc80000010000 */
[C---:B------:R-:W-:Y:S01]  /*8460*/  HMMA.16816.F32 R84, R68.reuse, R86, RZ ;  /* 0x000000564454723c */ /* 0x040fe200000018ff */
[----:B---3--:R-:W-:Y:S02]  /*8470*/  FADD.FTZ R55, R50, R55 ;  /* 0x0000003732377221 */ /* 0x008fe40000010000 */
[----:B------:R-:W-:Y:S01]  /*8480*/  MUFU.EX2 R46, R46 ;  /* 0x0000002e002e7308 */ /* 0x000fe20000000800 */
[C---:B----4-:R-:W-:Y:S01]  /*8490*/  F2FP.F16.F32.PACK_AB R15, R48.reuse, R50 ;  /* 0x00000032300f723e */ /* 0x050fe200000000ff */
[----:B------:R-:W-:Y:S01]  /*84a0*/  FADD.FTZ R48, R48, R55 ;  /* 0x0000003730307221 */ /* 0x000fe20000010000 */
[----:B------:R-:W-:Y:S05]  /*84b0*/  HMMA.16816.F32 R104, R68, R100, RZ ;  /* 0x000000644468723c */ /* 0x000fea00000018ff */
[----:B------:R-:W-:Y:S01]  /*84c0*/  MUFU.EX2 R44, R44 ;  /* 0x0000002c002c7308 */ /* 0x000fe20000000800 */
[----:B------:R-:W-:Y:S01]  /*84d0*/  HMMA.16816.F32 R120, R12, R8, R120 ;  /* 0x000000080c78723c */ /* 0x000fe20000001878 */
[----:B-1----:R-:W-:-:S05]  /*84e0*/  FADD.FTZ R52, R47, R52 ;  /* 0x000000342f347221 */ /* 0x002fca0000010000 */
[C---:B------:R-:W-:Y:S01]  /*84f0*/  HMMA.16816.F32 R116, R12.reuse, R10, R116 ;  /* 0x0000000a0c74723c */ /* 0x040fe20000001874 */
[----:B------:R-:W1:Y:S01]  /*8500*/  LDSM.16.MT88.4 R8, [R221+0x10800] ;  /* 0x01080000dd08783b */ /* 0x000e620000004200 */
[----:B------:R-:W-:Y:S04]  /*8510*/  MUFU.EX2 R39, R39 ;  /* 0x0000002700277308 */ /* 0x000fe80000000800 */
[C---:B-----5:R-:W-:Y:S04]  /*8520*/  HMMA.16816.F32 R128, R12.reuse, R24, R128 ;  /* 0x000000180c80723c */ /* 0x060fe80000001880 */
[----:B------:R-:W3:Y:S02]  /*8530*/  MUFU.EX2 R45, R45 ;  /* 0x0000002d002d7308 */ /* 0x000ee40000000800 */
[C---:B------:R-:W-:Y:S01]  /*8540*/  HMMA.16816.F32 R124, R12.reuse, R26, R124 ;  /* 0x0000001a0c7c723c */ /* 0x040fe2000000187c */
[----:B------:R-:W-:Y:S05]  /*8550*/  LDSM.16.MT88.4 R24, [R219+0x10800] ;  /* 0x01080000db18783b */ /* 0x000fea0000004200 */
[C---:B------:R-:W-:Y:S01]  /*8560*/  HMMA.16816.F32 R112, R12.reuse, R16, R112 ;  /* 0x000000100c70723c */ /* 0x040fe20000001870 */
[----:B------:R-:W4:Y:S05]  /*8570*/  MUFU.EX2 R43, R43 ;  /* 0x0000002b002b7308 */ /* 0x000f2a0000000800 */
[----:B------:R-:W-:Y:S01]  /*8580*/  HMMA.16816.F32 R108, R12, R18, R108 ;  /* 0x000000120c6c723c */ /* 0x000fe2000000186c */
[----:B------:R-:W5:Y:S02]  /*8590*/  LDSM.16.MT88.4 R16, [R220+0x10800] ;  /* 0x01080000dc10783b */ /* 0x000f640000004200 */
[----:B------:R-:W-:Y:S01]  /*85a0*/  MUFU.EX2 R42, R42 ;  /* 0x0000002a002a7308 */ /* 0x000fe20000000800 */
[----:B---3--:R-:W-:-:S02]  /*85b0*/  FADD.FTZ R48, R45, R48 ;  /* 0x000000302d307221 */ /* 0x008fc40000010000 */
[C---:B------:R-:W-:Y:S05]  /*85c0*/  HMMA.16816.F32 R96, R12.reuse, R4, R96 ;  /* 0x000000040c60723c */ /* 0x040fea0000001860 */
[----:B------:R-:W3:Y:S01]  /*85d0*/  MUFU.EX2 R3, R3 ;  /* 0x0000000300037308 */ /* 0x000ee20000000800 */
[----:B------:R-:W-:Y:S01]  /*85e0*/  HMMA.16816.F32 R92, R12, R6, R92 ;  /* 0x000000060c5c723c */ /* 0x000fe2000000185c */
[----:B------:R-:W3:Y:S01]  /*85f0*/  LDSM.16.MT88.4 R4, [R221+0xd000] ;  /* 0x00d00000dd04783b */ /* 0x000ee20000004200 */
[----:B----4-:R-:W-:-:S04]  /*8600*/  FADD.FTZ R48, R43, R48 ;  /* 0x000000302b307221 */ /* 0x010fc80000010000 */
[C---:B--2---:R-:W-:Y:S01]  /*8610*/  HMMA.16816.F32 R80, R68.reuse, R76, RZ ;  /* 0x0000004c4450723c */ /* 0x044fe200000018ff */
[----:B------:R-:W-:Y:S05]  /*8620*/  MUFU.EX2 R144, R144 ;  /* 0x0000009000907308 */ /* 0x000fea0000000800 */
[C---:B------:R-:W-:Y:S03]  /*8630*/  HMMA.16816.F32 R100, R68.reuse, R102, RZ ;  /* 0x000000664464723c */ /* 0x040fe600000018ff */
[----:B------:R-:W-:Y:S03]  /*8640*/  MUFU.EX2 R145, R145 ;  /* 0x0000009100917308 */ /* 0x000fe60000000800 */
[C---:B------:R-:W-:Y:S05]  /*8650*/  HMMA.16816.F32 R76, R68.reuse, R78, RZ ;  /* 0x0000004e444c723c */ /* 0x040fea00000018ff */
[----:B------:R-:W-:Y:S01]  /*8660*/  MUFU.EX2 R146, R146 ;  /* 0x0000009200927308 */ /* 0x000fe20000000800 */
[C---:B------:R-:W-:Y:S06]  /*8670*/  HMMA.16816.F32 R72, R68.reuse, R28, RZ ;  /* 0x0000001c4448723c */ /* 0x040fec00000018ff */
[----:B------:R-:W-:Y:S01]  /*8680*/  HMMA.16816.F32 R68, R68, R30, RZ ;  /* 0x0000001e4444723c */ /* 0x000fe200000018ff */
[----:B------:R-:W-:Y:S01]  /*8690*/  LDSM.16.MT88.4 R28, [R219+0x11000] ;  /* 0x01100000db1c783b */ /* 0x000fe20000004200 */
[----:B------:R-:W-:Y:S04]  /*86a0*/  MUFU.EX2 R147, R147 ;  /* 0x0000009300937308 */ /* 0x000fe80000000800 */
[C---:B-1----:R-:W-:Y:S04]  /*86b0*/  HMMA.16816.F32 R88, R12.reuse, R8, R88 ;  /* 0x000000080c58723c */ /* 0x042fe80000001858 */
[----:B------:R-:W1:Y:S02]  /*86c0*/  MUFU.EX2 R148, R148 ;  /* 0x0000009400947308 */ /* 0x000e640000000800 */
[C---:B------:R-:W-:Y:S01]  /*86d0*/  HMMA.16816.F32 R84, R12.reuse, R10, R84 ;  /* 0x0000000a0c54723c */ /* 0x040fe20000001854 */
[----:B------:R-:W2:Y:S05]  /*86e0*/  LDSM.16.MT88.4 R8, [R220+0xd000] ;  /* 0x00d00000dc08783b */ /* 0x000eaa0000004200 */
[C---:B------:R-:W-:Y:S01]  /*86f0*/  HMMA.16816.F32 R104, R12.reuse, R20, R104 ;  /* 0x000000140c68723c */ /* 0x040fe20000001868 */
[----:B------:R-:W4:Y:S05]  /*8700*/  MUFU.EX2 R149, R149 ;  /* 0x0000009500957308 */ /* 0x000f2a0000000800 */
[C---:B------:R-:W-:Y:S01]  /*8710*/  HMMA.16816.F32 R100, R12.reuse, R22, R100 ;  /* 0x000000160c64723c */ /* 0x040fe20000001864 */
[----:B------:R-:W4:Y:S02]  /*8720*/  LDSM.16.MT88.4 R20, [R223+0xd000] ;  /* 0x00d00000df14783b */ /* 0x000f240000004200 */
[----:B------:R-:W-:Y:S03]  /*8730*/  MUFU.EX2 R150, R150 ;  /* 0x0000009600967308 */ /* 0x000fe60000000800 */
[C---:B-----5:R-:W-:Y:S05]  /*8740*/  HMMA.16816.F32 R80, R12.reuse, R16, R80 ;  /* 0x000000100c50723c */ /* 0x060fea0000001850 */
[----:B------:R-:W5:Y:S01]  /*8750*/  MUFU.EX2 R153, R153 ;  /* 0x0000009900997308 */ /* 0x000f620000000800 */
[C---:B------:R-:W-:Y:S01]  /*8760*/  HMMA.16816.F32 R76, R12.reuse, R18, R76 ;  /* 0x000000120c4c723c */ /* 0x040fe2000000184c */
[----:B------:R-:W-:Y:S05]  /*8770*/  LDSM.16.MT88.4 R16, [R219+0xd000] ;  /* 0x00d00000db10783b */ /* 0x000fea0000004200 */
[C---:B------:R-:W-:Y:S01]  /*8780*/  HMMA.16816.F32 R72, R12.reuse, R24, R72 ;  /* 0x000000180c48723c */ /* 0x040fe20000001848 */
[----:B------:R-:W5:Y:S05]  /*8790*/  MUFU.EX2 R160, R160 ;  /* 0x000000a000a07308 */ /* 0x000f6a0000000800 */
[----:B------:R-:W-:Y:S01]  /*87a0*/  HMMA.16816.F32 R68, R12, R26, R68 ;  /* 0x0000001a0c44723c */ /* 0x000fe20000001844 */
[C---:B------:R-:W-:Y:S01]  /*87b0*/  F2FP.F16.F32.PACK_AB R24, R46.reuse, R47 ;  /* 0x0000002f2e18723e */ /* 0x040fe200000000ff */
[----:B------:R-:W5:Y:S01]  /*87c0*/  LDSM.16.MT88.4 R12, [R223+0x11000] ;  /* 0x01100000df0c783b */ /* 0x000f620000004200 */
[----:B------:R-:W-:Y:S01]  /*87d0*/  F2FP.F16.F32.PACK_AB R25, R43, R45 ;  /* 0x0000002d2b19723e */ /* 0x000fe200000000ff */
[----:B------:R-:W5:Y:S01]  /*87e0*/  MUFU.EX2 R161, R161 ;  /* 0x000000a100a17308 */ /* 0x000f620000000800 */
[----:B------:R-:W-:-:S02]  /*87f0*/  FADD.FTZ R46, R46, R52 ;  /* 0x000000342e2e7221 */ /* 0x000fc40000010000 */
[----:B------:R-:W-:Y:S02]  /*8800*/  F2FP.F16.F32.PACK_AB R26, R39, R44 ;  /* 0x0000002c271a723e */ /* 0x000fe400000000ff */
[----:B---3--:R-:W-:Y:S01]  /*8810*/  F2FP.F16.F32.PACK_AB R27, R3, R42 ;  /* 0x0000002a031b723e */ /* 0x008fe200000000ff */
[----:B------:R-:W-:Y:S01]  /*8820*/  FADD.FTZ R46, R44, R46 ;  /* 0x0000002e2c2e7221 */ /* 0x000fe20000010000 */
[----:B------:R-:W-:Y:S01]  /*8830*/  FADD.FTZ R42, R42, R48 ;  /* 0x000000302a2a7221 */ /* 0x000fe20000010000 */
[----:B------:R-:W-:Y:S02]  /*8840*/  MUFU.EX2 R162, R162 ;  /* 0x000000a200a27308 */ /* 0x000fe40000000800 */
[----:B------:R-:W-:Y:S01]  /*8850*/  FADD.FTZ R46, R39, R46 ;  /* 0x0000002e272e7221 */ /* 0x000fe20000010000 */
[----:B------:R-:W-:Y:S01]  /*8860*/  FADD.FTZ R42, R3, R42 ;  /* 0x0000002a032a7221 */ /* 0x000fe20000010000 */
[C---:B------:R-:W-:Y:S03]  /*8870*/  HMMA.16816.F32 R120, R24.reuse, R4, R120 ;  /* 0x000000041878723c */ /* 0x040fe60000001878 */
[----:B-1----:R-:W-:Y:S01]  /*8880*/  FADD.FTZ R42, R148, R42 ;  /* 0x0000002a942a7221 */ /* 0x002fe20000010000 */
[----:B------:R-:W-:Y:S02]  /*8890*/  MUFU.EX2 R163, R163 ;  /* 0x000000a300a37308 */ /* 0x000fe40000000800 */
[C---:B------:R-:W-:Y:S01]  /*88a0*/  HMMA.16816.F32 R116, R24.reuse, R6, R116 ;  /* 0x000000061874723c */ /* 0x040fe20000001874 */
[----:B------:R-:W1:Y:S05]  /*88b0*/  LDSM.16.MT88.4 R4, [R221+0x11000] ;  /* 0x01100000dd04783b */ /* 0x000e6a0000004200 */
[C---:B--2---:R-:W-:Y:S01]  /*88c0*/  HMMA.16816.F32 R112, R24.reuse, R8, R112 ;  /* 0x000000081870723c */ /* 0x044fe20000001870 */
[----:B------:R-:W-:Y:S05]  /*88d0*/  MUFU.EX2 R164, R164 ;  /* 0x000000a400a47308 */ /* 0x000fea0000000800 */
[C---:B------:R-:W-:Y:S01]  /*88e0*/  HMMA.16816.F32 R108, R24.reuse, R10, R108 ;  /* 0x0000000a186c723c */ /* 0x040fe2000000186c */
[----:B------:R-:W2:Y:S02]  /*88f0*/  LDSM.16.MT88.4 R8, [R220+0x11000] ;  /* 0x01100000dc08783b */ /* 0x000ea40000004200 */
[----:B------:R-:W3:Y:S03]  /*8900*/  MUFU.EX2 R165, R165 ;  /* 0x000000a500a57308 */ /* 0x000ee60000000800 */
[C---:B----4-:R-:W-:Y:S05]  /*8910*/  HMMA.16816.F32 R128, R24.reuse, R20, R128 ;  /* 0x000000141880723c */ /* 0x050fea0000001880 */
[----:B------:R-:W-:Y:S01]  /*8920*/  MUFU.EX2 R166, R166 ;  /* 0x000000a600a67308 */ /* 0x000fe20000000800 */
[C---:B------:R-:W-:Y:S01]  /*8930*/  HMMA.16816.F32 R124, R24.reuse, R22, R124 ;  /* 0x00000016187c723c */ /* 0x040fe2000000187c */
[----:B------:R-:W4:Y:S05]  /*8940*/  LDSM.16.MT88.4 R20, [R223+0xd800] ;  /* 0x00d80000df14783b */ /* 0x000f2a0000004200 */
[C---:B-----5:R-:W-:Y:S01]  /*8950*/  HMMA.16816.F32 R96, R24.reuse, R12, R96 ;  /* 0x0000000c1860723c */ /* 0x060fe20000001860 */
[----:B------:R-:W5:Y:S05]  /*8960*/  MUFU.EX2 R167, R167 ;  /* 0x000000a700a77308 */ /* 0x000f6a0000000800 */
[C---:B------:R-:W-:Y:S01]  /*8970*/  HMMA.16816.F32 R92, R24.reuse, R14, R92 ;  /* 0x0000000e185c723c */ /* 0x040fe2000000185c */
[----:B------:R-:W3:Y:S02]  /*8980*/  LDSM.16.MT88.4 R12, [R221+0xd800] ;  /* 0x00d80000dd0c783b */ /* 0x000ee40000004200 */
[----:B------:R-:W5:Y:S03]  /*8990*/  MUFU.EX2 R172, R172 ;  /* 0x000000ac00ac7308 */ /* 0x000f660000000800 */
        /* <DEDUP_REMOVED lines=19> */
[----:B------:R-:W2:Y:S01]  /*8ad0*/  MUFU.EX2 R171, R171 ;  /* 0x000000ab00ab7308 */ /* 0x000ea20000000800 */
[----:B------:R-:W-:Y:S01]  /*8ae0*/  FADD.FTZ R144, R146, R144 ;  /* 0x0000009092907221 */ /* 0x000fe20000010000 */
[----:B------:R-:W-:Y:S02]  /*8af0*/  FADD.FTZ R149, R153, R149 ;  /* 0x0000009599957221 */ /* 0x000fe40000010000 */
[----:B----4-:R-:W-:Y:S01]  /*8b00*/  HMMA.16816.F32 R128, R8, R20, R128 ;  /* 0x000000140880723c */ /* 0x010fe20000001880 */
[----:B------:R-:W-:-:S03]  /*8b10*/  FADD.FTZ R147, R147, R144 ;  /* 0x0000009093937221 */ /* 0x000fc60000010000 */
[----:B------:R-:W4:Y:S01]  /*8b20*/  MUFU.EX2 R170, R170 ;  /* 0x000000aa00aa7308 */ /* 0x000f220000000800 */
[----:B------:R-:W-:Y:S01]  /*8b30*/  FADD.FTZ R147, R160, R147 ;  /* 0x00000093a0937221 */ /* 0x000fe20000010000 */
[----:B------:R-:W-:Y:S01]  /*8b40*/  HMMA.16816.F32 R124, R8, R22, R124 ;  /* 0x00000016087c723c */ /* 0x000fe2000000187c */
[----:B------:R-:W5:Y:S02]  /*8b50*/  LDSM.16.MT88.4 R20, [R221+0x11800] ;  /* 0x01180000dd14783b */ /* 0x000f640000004200 */
[----:B------:R-:W-:-:S03]  /*8b60*/  FADD.FTZ R147, R161, R147 ;  /* 0x00000093a1937221 */ /* 0x000fc60000010000 */
[C---:B---3--:R-:W-:Y:S01]  /*8b70*/  HMMA.16816.F32 R120, R8.reuse, R12, R120 ;  /* 0x0000000c0878723c */ /* 0x048fe20000001878 */
[----:B------:R-:W-:Y:S05]  /*8b80*/  MUFU.EX2 R169, R169 ;  /* 0x000000a900a97308 */ /* 0x000fea0000000800 */
[----:B------:R-:W-:Y:S01]  /*8b90*/  HMMA.16816.F32 R116, R8, R14, R116 ;  /* 0x0000000e0874723c */ /* 0x000fe20000001874 */
[----:B------:R-:W3:Y:S02]  /*8ba0*/  LDSM.16.MT88.4 R12, [R220+0x11800] ;  /* 0x01180000dc0c783b */ /* 0x000ee40000004200 */
[----:B------:R-:W4:Y:S03]  /*8bb0*/  MUFU.EX2 R168, R168 ;  /* 0x000000a800a87308 */ /* 0x000f260000000800 */
[C---:B------:R-:W-:Y:S05]  /*8bc0*/  HMMA.16816.F32 R72, R24.reuse, R28, R72 ;  /* 0x0000001c1848723c */ /* 0x040fea0000001848 */
[----:B------:R-:W-:Y:S01]  /*8bd0*/  MUFU.EX2 R159, R159 ;  /* 0x0000009f009f7308 */ /* 0x000fe20000000800 */
[----:B------:R-:W-:Y:S01]  /*8be0*/  HMMA.16816.F32 R68, R24, R30, R68 ;  /* 0x0000001e1844723c */ /* 0x000fe20000001844 */
[----:B------:R-:W4:Y:S04]  /*8bf0*/  LDSM.16.MT88.4 R28, [R223+0x11800] ;  /* 0x01180000df1c783b */ /* 0x000f280000004200 */
[----:B------:R-:W4:Y:S01]  /*8c00*/  LDSM.16.MT88.4 R24, [R219+0x11800] ;  /* 0x01180000db18783b */ /* 0x000f220000004200 */
[C---:B-1----:R-:W-:Y:S01]  /*8c10*/  HMMA.16816.F32 R112, R8.reuse, R4, R112 ;  /* 0x000000040870723c */ /* 0x042fe20000001870 */
[----:B------:R-:W-:Y:S05]  /*8c20*/  MUFU.EX2 R158, R158 ;  /* 0x0000009e009e7308 */ /* 0x000fea0000000800 */
[C---:B------:R-:W-:Y:S01]  /*8c30*/  HMMA.16816.F32 R108, R8.reuse, R6, R108 ;  /* 0x00000006086c723c */ /* 0x040fe2000000186c */
[----:B------:R-:W1:Y:S02]  /*8c40*/  LDSM.16.MT88.4 R4, [R223+0xe000] ;  /* 0x00e00000df04783b */ /* 0x000e640000004200 */
[----:B------:R-:W-:Y:S03]  /*8c50*/  MUFU.EX2 R157, R157 ;  /* 0x0000009d009d7308 */ /* 0x000fe60000000800 */
[C---:B-----5:R-:W-:Y:S05]  /*8c60*/  HMMA.16816.F32 R88, R8.reuse, R20, R88 ;  /* 0x000000140858723c */ /* 0x060fea0000001858 */
[----:B------:R-:W-:Y:S01]  /*8c70*/  MUFU.EX2 R156, R156 ;  /* 0x0000009c009c7308 */ /* 0x000fe20000000800 */
[----:B------:R-:W-:Y:S01]  /*8c80*/  HMMA.16816.F32 R84, R8, R22, R84 ;  /* 0x000000160854723c */ /* 0x000fe20000001854 */
[----:B------:R-:W-:-:S02]  /*8c90*/  F2FP.F16.F32.PACK_AB R20, R161, R160 ;  /* 0x000000a0a114723e */ /* 0x000fc400000000ff */
[----:B------:R-:W-:Y:S01]  /*8ca0*/  F2FP.F16.F32.PACK_AB R21, R165, R164 ;  /* 0x000000a4a515723e */ /* 0x000fe200000000ff */
[----:B------:R-:W-:Y:S02]  /*8cb0*/  FADD.FTZ R164, R164, R149 ;  /* 0x00000095a4a47221 */ /* 0x000fe40000010000 */
[C---:B---3--:R-:W-:Y:S01]  /*8cc0*/  HMMA.16816.F32 R80, R8.reuse, R12, R80 ;  /* 0x0000000c0850723c */ /* 0x048fe20000001850 */
[----:B------:R-:W-:Y:S01]  /*8cd0*/  F2FP.F16.F32.PACK_AB R22, R163, R162 ;  /* 0x000000a2a316723e */ /* 0x000fe200000000ff */
[----:B------:R-:W3:Y:S01]  /*8ce0*/  MUFU.EX2 R155, R155 ;  /* 0x0000009b009b7308 */ /* 0x000ee20000000800 */
[----:B------:R-:W-:Y:S01]  /*8cf0*/  F2FP.F16.F32.PACK_AB R23, R167, R166 ;  /* 0x000000a6a717723e */ /* 0x000fe200000000ff */
[----:B------:R-:W-:Y:S01]  /*8d00*/  FADD.FTZ R164, R165, R164 ;  /* 0x000000a4a5a47221 */ /* 0x000fe20000010000 */
[----:B------:R-:W-:Y:S01]  /*8d10*/  FADD.FTZ R162, R162, R147 ;  /* 0x00000093a2a27221 */ /* 0x000fe20000010000 */
[C---:B------:R-:W-:Y:S01]  /*8d20*/  HMMA.16816.F32 R76, R8.reuse, R14, R76 ;  /* 0x0000000e084c723c */ /* 0x040fe2000000184c */
[----:B------:R-:W5:Y:S01]  /*8d30*/  LDSM.16.MT88.4 R12, [R220+0xe000] ;  /* 0x00e00000dc0c783b */ /* 0x000f620000004200 */
[----:B------:R-:W-:Y:S01]  /*8d40*/  FADD.FTZ R164, R166, R164 ;  /* 0x000000a4a6a47221 */ /* 0x000fe20000010000 */
[----:B------:R-:W-:Y:S01]  /*8d50*/  FADD.FTZ R162, R163, R162 ;  /* 0x000000a2a3a27221 */ /* 0x000fe20000010000 */
[----:B------:R-:W3:Y:S02]  /*8d60*/  MUFU.EX2 R154, R154 ;  /* 0x0000009a009a7308 */ /* 0x000ee40000000800 */
[----:B------:R-:W-:Y:S01]  /*8d70*/  HMMA.16816.F32 R104, R8, R16, R104 ;  /* 0x000000100868723c */ /* 0x000fe20000001868 */
[----:B------:R-:W-:Y:S01]  /*8d80*/  FADD.FTZ R167, R167, R164 ;  /* 0x000000a4a7a77221 */ /* 0x000fe20000010000 */
[----:B------:R-:W-:-:S03]  /*8d90*/  FADD.FTZ R162, R172, R162 ;  /* 0x000000a2aca27221 */ /* 0x000fc60000010000 */
[----:B--2---:R-:W-:Y:S01]  /*8da0*/  FADD.FTZ R167, R171, R167 ;  /* 0x000000a7aba77221 */ /* 0x004fe20000010000 */
[----:B------:R-:W-:Y:S01]  /*8db0*/  HMMA.16816.F32 R100, R8, R18, R100 ;  /* 0x000000120864723c */ /* 0x000fe20000001864 */
[----:B------:R-:W2:Y:S01]  /*8dc0*/  LDSM.16.MT88.4 R16, [R221+0xe000] ;  /* 0x00e00000dd10783b */ /* 0x000ea20000004200 */
[----:B------:R-:W-:Y:S01]  /*8dd0*/  MUFU.EX2 R152, R152 ;  /* 0x0000009800987308 */ /* 0x000fe20000000800 */
[----:B----4-:R-:W-:-:S03]  /*8de0*/  FADD.FTZ R167, R170, R167 ;  /* 0x000000a7aaa77221 */ /* 0x010fc60000010000 */
[C---:B------:R-:W-:Y:S04]  /*8df0*/  HMMA.16816.F32 R96, R8.reuse, R28, R96 ;  /* 0x0000001c0860723c */ /* 0x040fe80000001860 */
[----:B------:R-:W4:Y:S02]  /*8e00*/  MUFU.EX2 R151, R151 ;  /* 0x0000009700977308 */ /* 0x000f240000000800 */
[C---:B------:R-:W-:Y:S01]  /*8e10*/  HMMA.16816.F32 R92, R8.reuse, R30, R92 ;  /* 0x0000001e085c723c */ /* 0x040fe2000000185c */
[----:B------:R-:W-:Y:S05]  /*8e20*/  LDSM.16.MT88.4 R28, [R221+0x12000] ;  /* 0x01200000dd1c783b */ /* 0x000fea0000004200 */
[C---:B------:R-:W-:Y:S01]  /*8e30*/  HMMA.16816.F32 R72, R8.reuse, R24, R72 ;  /* 0x000000180848723c */ /* 0x040fe20000001848 */
[----:B------:R-:W-:Y:S05]  /*8e40*/  MUFU.EX2 R249, R249 ;  /* 0x000000f900f97308 */ /* 0x000fea0000000800 */
[----:B------:R-:W-:Y:S01]  /*8e50*/  HMMA.16816.F32 R68, R8, R26, R68 ;  /* 0x0000001a0844723c */ /* 0x000fe20000001844 */
[----:B------:R-:W3:Y:S02]  /*8e60*/  LDSM.16.MT88.4 R8, [R219+0xe000] ;  /* 0x00e00000db08783b */ /* 0x000ee40000004200 */
[----:B------:R-:W-:Y:S02]  /*8e70*/  MUFU.EX2 R248, R248 ;  /* 0x000000f800f87308 */ /* 0x000fe40000000800 */
[----:B------:R-:W-:Y:S01]  /*8e80*/  LDSM.16.MT88.4 R24, [R219+0x12000] ;  /* 0x01200000db18783b */ /* 0x000fe20000004200 */
[C---:B-1----:R-:W-:Y:S06]  /*8e90*/  HMMA.16816.F32 R128, R20.reuse, R4, R128 ;  /* 0x000000041480723c */ /* 0x042fec0000001880 */
        /* <DEDUP_REMOVED lines=14> */
[C---:B------:R-:W-:Y:S06]  /*8f80*/  HMMA.16816.F32 R88, R20.reuse, R28, R88 ;  /* 0x0000001c1458723c */ /* 0x040fec0000001858 */
[----:B------:R-:W-:Y:S01]  /*8f90*/  HMMA.16816.F32 R84, R20, R30, R84 ;  /* 0x0000001e1454723c */ /* 0x000fe20000001854 */
[C---:B------:R-:W-:Y:S01]  /*8fa0*/  F2FP.F16.F32.PACK_AB R28, R174.reuse, R172 ;  /* 0x000000acae1c723e */ /* 0x040fe200000000ff */
[----:B------:R-:W-:Y:S01]  /*8fb0*/  FADD.FTZ R174, R174, R162 ;  /* 0x000000a2aeae7221 */ /* 0x000fe20000010000 */
[----:B------:R-:W-:-:S03]  /*8fc0*/  F2FP.F16.F32.PACK_AB R29, R170, R171 ;  /* 0x000000abaa1d723e */ /* 0x000fc600000000ff */
[C---:B------:R-:W-:Y:S01]  /*8fd0*/  HMMA.16816.F32 R96, R20.reuse, R32, R96 ;  /* 0x000000201460723c */ /* 0x040fe20000001860 */
[----:B------:R-:W-:Y:S01]  /*8fe0*/  F2FP.F16.F32.PACK_AB R30, R173, R175 ;  /* 0x000000afad1e723e */ /* 0x000fe200000000ff */
[----:B------:R-:W-:Y:S01]  /*8ff0*/  FADD.FTZ R174, R175, R174 ;  /* 0x000000aeafae7221 */ /* 0x000fe20000010000 */
[C---:B------:R-:W-:Y:S01]  /*9000*/  F2FP.F16.F32.PACK_AB R31, R168.reuse, R169 ;  /* 0x000000a9a81f723e */ /* 0x040fe200000000ff */
[----:B------:R-:W-:Y:S02]  /*9010*/  FADD.FTZ R169, R169, R167 ;  /* 0x000000a7a9a97221 */ /* 0x000fe40000010000 */
[----:B------:R-:W-:Y:S01]  /*9020*/  HMMA.16816.F32 R92, R20, R34, R92 ;  /* 0x00000022145c723c */ /* 0x000fe2000000185c */
[----:B------:R-:W-:Y:S01]  /*9030*/  LDSM.16.MT88.4 R32, [R219+0x12800] ;  /* 0x01280000db20783b */ /* 0x000fe20000004200 */
[----:B------:R-:W-:Y:S01]  /*9040*/  FADD.FTZ R174, R173, R174 ;  /* 0x000000aeadae7221 */ /* 0x000fe20000010000 */
[----:B------:R-:W-:-:S03]  /*9050*/  FADD.FTZ R169, R168, R169 ;  /* 0x000000a9a8a97221 */ /* 0x000fc60000010000 */
[----:B-----5:R-:W-:Y:S01]  /*9060*/  HMMA.16816.F32 R120, R28, R12, R120 ;  /* 0x0000000c1c78723c */ /* 0x020fe20000001878 */
[----:B------:R-:W-:-:S05]  /*9070*/  FADD.FTZ R169, R155, R169 ;  /* 0x000000a99ba97221 */ /* 0x000fca0000010000 */
[----:B------:R-:W-:Y:S01]  /*9080*/  HMMA.16816.F32 R116, R28, R14, R116 ;  /* 0x0000000e1c74723c */ /* 0x000fe20000001874 */
[----:B------:R-:W5:Y:S05]  /*9090*/  LDSM.16.MT88.4 R12, [R221+0x12800] ;  /* 0x01280000dd0c783b */ /* 0x000f6a0000004200 */
[C---:B------:R-:W-:Y:S06]  /*90a0*/  HMMA.16816.F32 R72, R20.reuse, R24, R72 ;  /* 0x000000181448723c */ /* 0x040fec0000001848 */
[----:B------:R-:W-:Y:S01]  /*90b0*/  HMMA.16816.F32 R68, R20, R26, R68 ;  /* 0x0000001a1444723c */ /* 0x000fe20000001844 */
[----:B------:R-:W4:Y:S04]  /*90c0*/  LDSM.16.MT88.4 R20, [R223+0x12800] ;  /* 0x01280000df14783b */ /* 0x000f280000004200 */
[----:B------:R-:W-:Y:S01]  /*90d0*/  LDSM.16.MT88.4 R24, [R223+0xf000] ;  /* 0x00f00000df18783b */ /* 0x000fe20000004200 */
[C---:B--2---:R-:W-:Y:S06]  /*90e0*/  HMMA.16816.F32 R128, R28.reuse, R16, R128 ;  /* 0x000000101c80723c */ /* 0x044fec0000001880 */
[C---:B------:R-:W-:Y:S01]  /*90f0*/  HMMA.16816.F32 R124, R28.reuse, R18, R124 ;  /* 0x000000121c7c723c */ /* 0x040fe2000000187c */
[----:B------:R-:W-:Y:S05]  /*9100*/  LDSM.16.MT88.4 R16, [R221+0xf000] ;  /* 0x00f00000dd10783b */ /* 0x000fea0000004200 */
[C---:B---3--:R-:W-:Y:S06]  /*9110*/  HMMA.16816.F32 R112, R28.reuse, R8, R112 ;  /* 0x000000081c70723c */ /* 0x048fec0000001870 */
[C---:B------:R-:W-:Y:S01]  /*9120*/  HMMA.16816.F32 R108, R28.reuse, R10, R108 ;  /* 0x0000000a1c6c723c */ /* 0x040fe2000000186c */
[----:B------:R-:W2:Y:S05]  /*9130*/  LDSM.16.MT88.4 R8, [R220+0x12800] ;  /* 0x01280000dc08783b */ /* 0x000eaa0000004200 */
[C---:B-1----:R-:W-:Y:S06]  /*9140*/  HMMA.16816.F32 R104, R28.reuse, R4, R104 ;  /* 0x000000041c68723c */ /* 0x042fec0000001868 */
[C---:B------:R-:W-:Y:S01]  /*9150*/  HMMA.16816.F32 R100, R28.reuse, R6, R100 ;  /* 0x000000061c64723c */ /* 0x040fe20000001864 */
[----:B------:R-:W1:Y:S05]  /*9160*/  LDSM.16.MT88.4 R4, [R220+0xf000] ;  /* 0x00f00000dc04783b */ /* 0x000e6a0000004200 */
[C---:B-----5:R-:W-:Y:S06]  /*9170*/  HMMA.16816.F32 R88, R28.reuse, R12, R88 ;  /* 0x0000000c1c58723c */ /* 0x060fec0000001858 */
[----:B------:R-:W-:Y:S01]  /*9180*/  HMMA.16816.F32 R84, R28, R14, R84 ;  /* 0x0000000e1c54723c */ /* 0x000fe20000001854 */
[----:B------:R-:W-:Y:S01]  /*9190*/  F2FP.F16.F32.PACK_AB R12, R158, R159 ;  /* 0x0000009f9e0c723e */ /* 0x000fe200000000ff */
[----:B------:R-:W-:Y:S01]  /*91a0*/  FADD.FTZ R159, R159, R174 ;  /* 0x000000ae9f9f7221 */ /* 0x000fe20000010000 */
[C---:B------:R-:W-:Y:S01]  /*91b0*/  F2FP.F16.F32.PACK_AB R13, R154.reuse, R155 ;  /* 0x0000009b9a0d723e */ /* 0x040fe200000000ff */
[----:B------:R-:W-:-:S02]  /*91c0*/  FADD.FTZ R154, R154, R169 ;  /* 0x000000a99a9a7221 */ /* 0x000fc40000010000 */
[C---:B----4-:R-:W-:Y:S01]  /*91d0*/  HMMA.16816.F32 R96, R28.reuse, R20, R96 ;  /* 0x000000141c60723c */ /* 0x050fe20000001860 */
[----:B------:R-:W-:Y:S01]  /*91e0*/  F2FP.F16.F32.PACK_AB R14, R156, R157 ;  /* 0x0000009d9c0e723e */ /* 0x000fe200000000ff */
[----:B------:R-:W-:Y:S01]  /*91f0*/  FADD.FTZ R159, R158, R159 ;  /* 0x0000009f9e9f7221 */ /* 0x000fe20000010000 */
[----:B------:R-:W-:Y:S01]  /*9200*/  F2FP.F16.F32.PACK_AB R15, R151, R152 ;  /* 0x00000098970f723e */ /* 0x000fe200000000ff */
[----:B------:R-:W-:Y:S02]  /*9210*/  FADD.FTZ R154, R152, R154 ;  /* 0x0000009a989a7221 */ /* 0x000fe40000010000 */
[----:B------:R-:W-:Y:S01]  /*9220*/  HMMA.16816.F32 R92, R28, R22, R92 ;  /* 0x000000161c5c723c */ /* 0x000fe2000000185c */
[----:B------:R-:W3:Y:S01]  /*9230*/  LDSM.16.MT88.4 R20, [R219+0xf000] ;  /* 0x00f00000db14783b */ /* 0x000ee20000004200 */
[----:B------:R-:W-:Y:S01]  /*9240*/  FADD.FTZ R159, R157, R159 ;  /* 0x0000009f9d9f7221 */ /* 0x000fe20000010000 */
[----:B------:R-:W-:-:S03]  /*9250*/  FADD.FTZ R154, R151, R154 ;  /* 0x0000009a979a7221 */ /* 0x000fc60000010000 */
[----:B--2---:R-:W-:Y:S01]  /*9260*/  HMMA.16816.F32 R80, R28, R8, R80 ;  /* 0x000000081c50723c */ /* 0x004fe20000001850 */
[----:B------:R-:W-:-:S05]  /*9270*/  FADD.FTZ R156, R156, R159 ;  /* 0x0000009f9c9c7221 */ /* 0x000fca0000010000 */
[----:B------:R-:W-:Y:S01]  /*9280*/  HMMA.16816.F32 R76, R28, R10, R76 ;  /* 0x0000000a1c4c723c */ /* 0x000fe2000000184c */
[----:B------:R-:W2:Y:S05]  /*9290*/  LDSM.16.MT88.4 R8, [R223+0x13000] ;  /* 0x01300000df08783b */ /* 0x000eaa0000004200 */
[C---:B------:R-:W-:Y:S06]  /*92a0*/  HMMA.16816.F32 R128, R12.reuse, R24, R128 ;  /* 0x000000180c80723c */ /* 0x040fec0000001880 */
[C---:B------:R-:W-:Y:S01]  /*92b0*/  HMMA.16816.F32 R124, R12.reuse, R26, R124 ;  /* 0x0000001a0c7c723c */ /* 0x040fe2000000187c */
[----:B------:R-:W-:Y:S05]  /*92c0*/  LDSM.16.MT88.4 R24, [R219+0x13000] ;  /* 0x01300000db18783b */ /* 0x000fea0000004200 */
[C---:B------:R-:W-:Y:S06]  /*92d0*/  HMMA.16816.F32 R120, R12.reuse, R16, R120 ;  /* 0x000000100c78723c */ /* 0x040fec0000001878 */
[C---:B------:R-:W-:Y:S01]  /*92e0*/  HMMA.16816.F32 R116, R12.reuse, R18, R116 ;  /* 0x000000120c74723c */ /* 0x040fe20000001874 */
[----:B------:R-:W4:Y:S05]  /*92f0*/  LDSM.16.MT88.4 R16, [R221+0x13000] ;  /* 0x01300000dd10783b */ /* 0x000f2a0000004200 */
[C---:B-1----:R-:W-:Y:S06]  /*9300*/  HMMA.16816.F32 R112, R12.reuse, R4, R112 ;  /* 0x000000040c70723c */ /* 0x042fec0000001870 */
[----:B------:R-:W-:Y:S01]  /*9310*/  HMMA.16816.F32 R108, R12, R6, R108 ;  /* 0x000000060c6c723c */ /* 0x000fe2000000186c */
[----:B------:R-:W1:Y:S05]  /*9320*/  LDSM.16.MT88.4 R4, [R220+0x13000] ;  /* 0x01300000dc04783b */ /* 0x000e6a0000004200 */
        /* <DEDUP_REMOVED lines=13> */
[----:B------:R-:W2:Y:S05]  /*9400*/  MUFU.EX2 R28, R28 ;  /* 0x0000001c001c7308 */ /* 0x000eaa0000000800 */
[C---:B------:R-:W-:Y:S01]  /*9410*/  HMMA.16816.F32 R92, R12.reuse, R10, R92 ;  /* 0x0000000a0c5c723c */ /* 0x040fe2000000185c */
[----:B------:R-:W3:Y:S02]  /*9420*/  LDSM.16.MT88.4 R8, [R223+0xf800] ;  /* 0x00f80000df08783b */ /* 0x000ee40000004200 */
[----:B------:R-:W5:Y:S03]  /*9430*/  MUFU.EX2 R29, R29 ;  /* 0x0000001d001d7308 */ /* 0x000f660000000800 */
[C---:B----4-:R-:W-:Y:S05]  /*9440*/  HMMA.16816.F32 R88, R12.reuse, R16, R88 ;  /* 0x000000100c58723c */ /* 0x050fea0000001858 */
[----:B------:R-:W4:Y:S01]  /*9450*/  MUFU.EX2 R30, R30 ;  /* 0x0000001e001e7308 */ /* 0x000f220000000800 */
[----:B------:R-:W-:Y:S01]  /*9460*/  HMMA.16816.F32 R84, R12, R18, R84 ;  /* 0x000000120c54723c */ /* 0x000fe20000001854 */
[----:B------:R-:W3:Y:S01]  /*9470*/  LDSM.16.MT88.4 R16, [R220+0xf800] ;  /* 0x00f80000dc10783b */ /* 0x000ee20000004200 */
[----:B--2---:R-:W-:-:S04]  /*9480*/  FADD.FTZ R156, R28, R156 ;  /* 0x0000009c1c9c7221 */ /* 0x004fc80000010000 */
[----:B-1----:R-:W-:Y:S01]  /*9490*/  HMMA.16816.F32 R80, R12, R4, R80 ;  /* 0x000000040c50723c */ /* 0x002fe20000001850 */
[----:B------:R-:W1:Y:S01]  /*94a0*/  MUFU.EX2 R31, R31 ;  /* 0x0000001f001f7308 */ /* 0x000e620000000800 */
[----:B-----5:R-:W-:-:S04]  /*94b0*/  FADD.FTZ R156, R29, R156 ;  /* 0x0000009c1d9c7221 */ /* 0x020fc80000010000 */
[C---:B------:R-:W-:Y:S01]  /*94c0*/  HMMA.16816.F32 R76, R12.reuse, R6, R76 ;  /* 0x000000060c4c723c */ /* 0x040fe2000000184c */
[----:B------:R-:W-:Y:S02]  /*94d0*/  F2FP.F16.F32.PACK_AB R4, R29, R28 ;  /* 0x0000001c1d04723e */ /* 0x000fe400000000ff */
[----:B------:R-:W2:Y:S01]  /*94e0*/  MUFU.EX2 R33, R33 ;  /* 0x0000002100217308 */ /* 0x000ea20000000800 */
[----:B----4-:R-:W-:Y:S02]  /*94f0*/  FADD.FTZ R156, R30, R156 ;  /* 0x0000009c1e9c7221 */ /* 0x010fe40000010000 */
[----:B------:R-:W-:Y:S01]  /*9500*/  HMMA.16816.F32 R72, R12, R24, R72 ;  /* 0x000000180c48723c */ /* 0x000fe20000001848 */
[C---:B------:R-:W-:Y:S01]  /*9510*/  F2FP.F16.F32.PACK_AB R6, R249.reuse, R30 ;  /* 0x0000001ef906723e */ /* 0x040fe200000000ff */
[----:B------:R-:W-:-:S04]  /*9520*/  FADD.FTZ R249, R249, R156 ;  /* 0x0000009cf9f97221 */ /* 0x000fc80000010000 */
[----:B------:R-:W-:Y:S01]  /*9530*/  HMMA.16816.F32 R68, R12, R26, R68 ;  /* 0x0000001a0c44723c */ /* 0x000fe20000001844 */
[----:B------:R-:W4:Y:S01]  /*9540*/  LDSM.16.MT88.4 R12, [R219+0xf800] ;  /* 0x00f80000db0c783b */ /* 0x000f220000004200 */
[----:B-1----:R-:W-:Y:S01]  /*9550*/  F2FP.F16.F32.PACK_AB R5, R32, R31 ;  /* 0x0000001f2005723e */ /* 0x002fe200000000ff */
[----:B------:R-:W-:-:S04]  /*9560*/  FADD.FTZ R154, R31, R154 ;  /* 0x0000009a1f9a7221 */ /* 0x000fc80000010000 */
[----:B------:R-:W-:Y:S01]  /*9570*/  FADD.FTZ R154, R32, R154 ;  /* 0x0000009a209a7221 */ /* 0x000fe20000010000 */
[----:B--2---:R-:W-:-:S03]  /*9580*/  F2FP.F16.F32.PACK_AB R7, R248, R33 ;  /* 0x00000021f807723e */ /* 0x004fc600000000ff */
[----:B------:R-:W-:-:S04]  /*9590*/  FADD.FTZ R154, R33, R154 ;  /* 0x0000009a219a7221 */ /* 0x000fc80000010000 */
[----:B---3--:R-:W-:Y:S01]  /*95a0*/  HMMA.16816.F32 R128, R4, R8, R128 ;  /* 0x000000080480723c */ /* 0x008fe20000001880 */
[----:B------:R-:W-:-:S05]  /*95b0*/  FADD.FTZ R248, R248, R154 ;  /* 0x0000009af8f87221 */ /* 0x000fca0000010000 */
[C---:B------:R-:W-:Y:S01]  /*95c0*/  HMMA.16816.F32 R124, R4.reuse, R10, R124 ;  /* 0x0000000a047c723c */ /* 0x040fe2000000187c */
[----:B------:R-:W1:Y:S05]  /*95d0*/  LDSM.16.MT88.4 R8, [R223+0x13800] ;  /* 0x01380000df08783b */ /* 0x000e6a0000004200 */
[C---:B------:R-:W-:Y:S06]  /*95e0*/  HMMA.16816.F32 R120, R4.reuse, R20, R120 ;  /* 0x000000140478723c */ /* 0x040fec0000001878 */
[C---:B------:R-:W-:Y:S01]  /*95f0*/  HMMA.16816.F32 R116, R4.reuse, R22, R116 ;  /* 0x000000160474723c */ /* 0x040fe20000001874 */
[----:B------:R-:W2:Y:S05]  /*9600*/  LDSM.16.MT88.4 R20, [R221+0x13800] ;  /* 0x01380000dd14783b */ /* 0x000eaa0000004200 */
[C---:B------:R-:W-:Y:S06]  /*9610*/  HMMA.16816.F32 R112, R4.reuse, R16, R112 ;  /* 0x000000100470723c */ /* 0x040fec0000001870 */
[C---:B------:R-:W-:Y:S01]  /*9620*/  HMMA.16816.F32 R108, R4.reuse, R18, R108 ;  /* 0x00000012046c723c */ /* 0x040fe2000000186c */
[----:B------:R-:W3:Y:S05]  /*9630*/  LDSM.16.MT88.4 R16, [R220+0x13800] ;  /* 0x01380000dc10783b */ /* 0x000eea0000004200 */
[C---:B----4-:R-:W-:Y:S06]  /*9640*/  HMMA.16816.F32 R104, R4.reuse, R12, R104 ;  /* 0x0000000c0468723c */ /* 0x050fec0000001868 */
[C---:B------:R-:W-:Y:S01]  /*9650*/  HMMA.16816.F32 R100, R4.reuse, R14, R100 ;  /* 0x0000000e0464723c */ /* 0x040fe20000001864 */
[----:B------:R-:W4:Y:S05]  /*9660*/  LDSM.16.MT88.4 R12, [R219+0x13800] ;  /* 0x01380000db0c783b */ /* 0x000f2a0000004200 */
[C---:B-1----:R-:W-:Y:S06]  /*9670*/  HMMA.16816.F32 R96, R4.reuse, R8, R96 ;  /* 0x000000080460723c */ /* 0x042fec0000001860 */
[C---:B------:R-:W-:Y:S06]  /*9680*/  HMMA.16816.F32 R92, R4.reuse, R10, R92 ;  /* 0x0000000a045c723c */ /* 0x040fec000000185c */
[C---:B--2---:R-:W-:Y:S06]  /*9690*/  HMMA.16816.F32 R88, R4.reuse, R20, R88 ;  /* 0x000000140458723c */ /* 0x044fec0000001858 */
[C---:B------:R-:W-:Y:S06]  /*96a0*/  HMMA.16816.F32 R84, R4.reuse, R22, R84 ;  /* 0x000000160454723c */ /* 0x040fec0000001854 */
[C---:B---3--:R-:W-:Y:S06]  /*96b0*/  HMMA.16816.F32 R80, R4.reuse, R16, R80 ;  /* 0x000000100450723c */ /* 0x048fec0000001850 */
[C---:B------:R-:W-:Y:S06]  /*96c0*/  HMMA.16816.F32 R76, R4.reuse, R18, R76 ;  /* 0x00000012044c723c */ /* 0x040fec000000184c */
[C---:B----4-:R-:W-:Y:S06]  /*96d0*/  HMMA.16816.F32 R72, R4.reuse, R12, R72 ;  /* 0x0000000c0448723c */ /* 0x050fec0000001848 */
        /* <DEDUP_REMOVED lines=52> */
[----:B------:R1:W2:Y:S01]  /*9a20*/  LDG.E R5, desc[UR12][R8.64] ;  /* 0x0000000c08057981 */ /* 0x0002a2000c1e1900 */
[----:B------:R-:W-:-:S04]  /*9a30*/  IMAD.IADD R3, R3, 0x1, -R7 ;  /* 0x0000000103037824 */ /* 0x000fc800078e0a07 */
[----:B------:R-:W-:-:S05]  /*9a40*/  IMAD R4, R3, R4, -0x80 ;  /* 0xffffff8003047424 */ /* 0x000fca00078e0204 */
[----:B------:R-:W-:-:S05]  /*9a50*/  SHF.R.S32.HI R3, RZ, 0x1f, R4 ;  /* 0x0000001fff037819 */ /* 0x000fca0000011404 */
[----:B------:R-:W-:-:S04]  /*9a60*/  IMAD R3, R3, R192, RZ ;  /* 0x000000c003037224 */ /* 0x000fc800078e02ff */
[C---:B------:R-:W-:Y:S02]  /*9a70*/  IMAD R3, R4.reuse, R193, R3 ;  /* 0x000000c104037224 */ /* 0x040fe400078e0203 */
[----:B-1----:R-:W-:-:S04]  /*9a80*/  IMAD.WIDE.U32 R8, R4, R192, RZ ;  /* 0x000000c004087225 */ /* 0x002fc800078e00ff */
[----:B------:R-:W-:Y:S01]  /*9a90*/  IMAD.IADD R9, R9, 0x1, R3 ;  /* 0x0000000109097824 */ /* 0x000fe200078e0203 */
[----:B--2---:R-:W-:-:S04]  /*9aa0*/  IADD3 R5, -R6, R5, RZ ;  /* 0x0000000506057210 */ /* 0x004fc80007ffe1ff */
[----:B------:R-:W-:Y:S01]  /*9ab0*/  SHF.R.S32.HI R6, RZ, 0x1f, R5 ;  /* 0x0000001fff067819 */ /* 0x000fe20000011405 */
[----:B------:R-:W-:-:S04]  /*9ac0*/  IMAD.WIDE.U32 R8, R5, UR4, R8 ;  /* 0x0000000405087c25 */ /* 0x000fc8000f8e0008 */
[----:B------:R-:W-:-:S04]  /*9ad0*/  IMAD R6, R6, UR4, RZ ;  /* 0x0000000406067c24 */ /* 0x000fc8000f8e02ff */
[----:B------:R-:W-:Y:S02]  /*9ae0*/  IMAD R6, R5, UR5, R6 ;  /* 0x0000000505067c24 */ /* 0x000fe4000f8e0206 */
[----:B------:R-:W-:-:S03]  /*9af0*/  IMAD.MOV.U32 R5, RZ, RZ, R8 ;  /* 0x000000ffff057224 */ /* 0x000fc600078e0008 */
[----:B------:R-:W-:Y:S01]  /*9b00*/  IADD3 R4, R9, R6, RZ ;  /* 0x0000000609047210 */ /* 0x000fe20007ffe0ff */
[----:B------:R-:W-:Y:S06]  /*9b10*/  BRA `(.L_x_1652) ;  /* 0x0000000000087947 */ /* 0x000fec0003800000 */
.L_x_1651:
[----:B------:R-:W-:-:S04]  /*9b20*/  LEA R5, -R192, RZ, 0x7 ;  /* 0x000000ffc0057211 */ /* 0x000fc800078e39ff */
[----:B------:R-:W-:-:S07]  /*9b30*/  SHF.R.S32.HI R4, RZ, 0x1f, R5 ;  /* 0x0000001fff047819 */ /* 0x000fce0000011405 */
.L_x_1652:
[----:B------:R-:W-:Y:S01]  /*9b40*/  ULDC UR4, c[0x0][0x2d0] ;  /* 0x0000b40000047ab9 */ /* 0x000fe20000000800 */
[C---:B------:R-:W-:Y:S02]  /*9b50*/  LEA R198, P3, R5.reuse, R137, 0x1 ;  /* 0x0000008905c67211 */ /* 0x040fe400078608ff */
[----:B------:R-:W-:Y:S02]  /*9b60*/  ISETP.GE.AND P1, PT, R38, UR4, PT ;  /* 0x0000000426007c0c */ /* 0x000fe4000bf26270 */
[----:B------:R-:W-:Y:S02]  /*9b70*/  ISETP.GE.AND P2, PT, R238, UR4, PT ;  /* 0x00000004ee007c0c */ /* 0x000fe4000bf46270 */
[----:B------:R-:W-:-:S09]  /*9b80*/  LEA.HI.X R199, R5, R136, R4, 0x1, P3 ;  /* 0x0000008805c77211 */ /* 0x000fd200018f0c04 */
[-C--:B------:R-:W-:Y:S02]  /*9b90*/  @!P1 IADD3 R6, P4, R5, R40.reuse, RZ ;  /* 0x0000002805069210 */ /* 0x080fe40007f9e0ff */
        /* <DEDUP_REMOVED lines=24> */
[----:B------:R-:W-:Y:S01]  /*9d20*/  @!P2 LEA R18, P5, R6, R137, 0x1 ;  /* 0x000000890612a211 */ /* 0x000fe200078a08ff */
        /* <DEDUP_REMOVED lines=49> */
[----:B------:R2:W-:Y:S01]  /*a040*/  @!P1 LDGSTS.E.BYPASS.LTC128B.128 [R237+0x11000], desc[UR12][R16.64+0x80] ;  /* 0x1100008010ed9fae */ /* 0x0005e2000b901d4c */
[----:B------:R-:W-:-:S02]  /*a050*/  IADD3 R3, P4, R235, R6, RZ ;  /* 0x00000006eb037210 */ /* 0x000fc40007f9e0ff */
[CC--:B-1----:R-:W-:Y:S01]  /*a060*/  @!P2 LEA R28, P6, R6.reuse, R137.reuse, 0x1 ;  /* 0x00000089061ca211 */ /* 0x0c2fe200078c08ff */
[----:B------:R-:W-:Y:S01]  /*a070*/  @P2 STS.128 [R237+0xd800], RZ ;  /* 0x00d800ffed002388 */ /* 0x000fe20000000c00 */
[C---:B------:R-:W-:Y:S02]  /*a080*/  @!P1 IADD3 R5, P5, R6.reuse, R40, RZ ;  /* 0x0000002806059210 */ /* 0x040fe40007fbe0ff */
        /* <DEDUP_REMOVED lines=61> */
[----:B--2---:R-:W2:Y:S04]  /*a460*/  LDSM.16.M88.4 R16, [R228+0x4000] ;  /* 0x00400000e410783b */ /* 0x004ea80000000200 */
[----:B------:R-:W3:Y:S04]  /*a470*/  LDSM.16.M88.4 R48, [R228+0x4800] ;  /* 0x00480000e430783b */ /* 0x000ee80000000200 */
[----:B------:R-:W4:Y:S04]  /*a480*/  LDSM.16.M88.4 R40, [R228+0x5000] ;  /* 0x00500000e428783b */ /* 0x000f280000000200 */
[----:B------:R-:W5:Y:S04]  /*a490*/  LDSM.16.M88.4 R144, [R228+0x6800] ;  /* 0x00680000e490783b */ /* 0x000f680000000200 */
[----:B------:R-:W-:Y:S04]  /*a4a0*/  LDSM.16.M88.4 R172, [R227] ;  /* 0x00000000e3ac783b */ /* 0x000fe80000000200 */
[----:B-1----:R-:W1:Y:S04]  /*a4b0*/  LDSM.16.M88.4 R32, [R226] ;  /* 0x00000000e220783b */ /* 0x002e680000000200 */
[----:B------:R-:W1:Y:S04]  /*a4c0*/  LDSM.16.M88.4 R24, [R218] ;  /* 0x00000000da18783b */ /* 0x000e680000000200 */
[----:B------:R-:W1:Y:S04]  /*a4d0*/  LDSM.16.M88.4 R12, [R217] ;  /* 0x00000000d90c783b */ /* 0x000e680000000200 */
[----:B------:R-:W1:Y:S04]  /*a4e0*/  LDSM.16.M88.4 R152, [R228+0x6000] ;  /* 0x00600000e498783b */ /* 0x000e680000000200 */
[----:B------:R-:W1:Y:S01]  /*a4f0*/  LDSM.16.M88.4 R160, [R228+0x5800] ;  /* 0x00580000e4a0783b */ /* 0x000e620000000200 */
[C---:B--2---:R-:W-:Y:S03]  /*a500*/  HMMA.16816.F32 R4, R60.reuse, R16, RZ ;  /* 0x000000103c04723c */ /* 0x044fe600000018ff */
[----:B------:R-:W2:Y:S04]  /*a510*/  LDSM.16.M88.4 R168, [R214] ;  /* 0x00000000d6a8783b */ /* 0x000ea80000000200 */
[----:B------:R-:W2:Y:S01]  /*a520*/  LDSM.16.M88.4 R136, [R228+0x7000] ;  /* 0x00700000e488783b */ /* 0x000ea20000000200 */
[C---:B---3--:R-:W-:Y:S03]  /*a530*/  HMMA.16816.F32 R28, R60.reuse, R48, RZ ;  /* 0x000000303c1c723c */ /* 0x048fe600000018ff */
[----:B------:R-:W3:Y:S03]  /*a540*/  LDSM.16.M88.4 R36, [R228+0x7800] ;  /* 0x00780000e424783b */ /* 0x000ee60000000200 */
[C---:B------:R-:W-:Y:S01]  /*a550*/  HMMA.16816.F32 R16, R60.reuse, R18, RZ ;  /* 0x000000123c10723c */ /* 0x040fe200000018ff */
[----:B------:R-:W3:Y:S04]  /*a560*/  LDSM.16.M88.4 R8, [R215] ;  /* 0x00000000d708783b */ /* 0x000ee80000000200 */
[----:B------:R-:W-:Y:S01]  /*a570*/  LDSM.16.M88.4 R20, [R216] ;  /* 0x00000000d814783b */ /* 0x000fe20000000200 */
[C---:B------:R-:W-:Y:S03]  /*a580*/  HMMA.16816.F32 R48, R60.reuse, R50, RZ ;  /* 0x000000323c30723c */ /* 0x040fe600000018ff */
[----:B------:R-:W-:Y:S03]  /*a590*/  LDSM.16.M88.4 R56, [R222+0x4800] ;  /* 0x00480000de38783b */ /* 0x000fe60000000200 */
[C---:B----4-:R-:W-:Y:S01]  /*a5a0*/  HMMA.16816.F32 R44, R60.reuse, R40, RZ ;  /* 0x000000283c2c723c */ /* 0x050fe200000018ff */
[----:B------:R-:W-:Y:S04]  /*a5b0*/  LDSM.16.M88.4 R180, [R224] ;  /* 0x00000000e0b4783b */ /* 0x000fe80000000200 */
[----:B------:R-:W-:Y:S01]  /*a5c0*/  LDSM.16.M88.4 R184, [R213] ;  /* 0x00000000d5b8783b */ /* 0x000fe20000000200 */
[C---:B------:R-:W-:Y:S03]  /*a5d0*/  HMMA.16816.F32 R40, R60.reuse, R42, RZ ;  /* 0x0000002a3c28723c */ /* 0x040fe600000018ff */
[----:B------:R-:W-:Y:S03]  /*a5e0*/  LDSM.16.M88.4 R176, [R212] ;  /* 0x00000000d4b0783b */ /* 0x000fe60000000200 */
[C---:B-----5:R-:W-:Y:S01]  /*a5f0*/  HMMA.16816.F32 R148, R60.reuse, R144, RZ ;  /* 0x000000903c94723c */ /* 0x060fe200000018ff */
[----:B------:R-:W-:Y:S04]  /*a600*/  LDSM.16.M88.4 R52, [R222+0x5800] ;  /* 0x00580000de34783b */ /* 0x000fe80000000200 */
[----:B------:R-:W-:Y:S01]  /*a610*/  LDSM.16.M88.4 R188, [R228+0x8800] ;  /* 0x00880000e4bc783b */ /* 0x000fe20000000200 */
[----:B------:R-:W-:Y:S03]  /*a620*/  HMMA.16816.F32 R144, R60, R146, RZ ;  /* 0x000000923c90723c */ /* 0x000fe600000018ff */
[----:B------:R-:W0:Y:S03]  /*a630*/  LDGDEPBAR ;  /* 0x00000000000079af */ /* 0x000e260000000000 */
[C---:B-1----:R-:W-:Y:S06]  /*a640*/  HMMA.16816.F32 R4, R172.reuse, R32, R4 ;  /* 0x00000020ac04723c */ /* 0x042fec0000001804 */
[C---:B------:R-:W-:Y:S01]  /*a650*/  HMMA.16816.F32 R16, R172.reuse, R34, R16 ;  /* 0x00000022ac10723c */ /* 0x040fe20000001810 */
[----:B------:R-:W-:Y:S05]  /*a660*/  LDSM.16.M88.4 R32, [R222+0x4000] ;  /* 0x00400000de20783b */ /* 0x000fea0000000200 */
[C---:B------:R-:W-:Y:S06]  /*a670*/  HMMA.16816.F32 R28, R172.reuse, R24, R28 ;  /* 0x00000018ac1c723c */ /* 0x040fec000000181c */
[C---:B------:R-:W-:Y:S01]  /*a680*/  HMMA.16816.F32 R48, R172.reuse, R26, R48 ;  /* 0x0000001aac30723c */ /* 0x040fe20000001830 */
[----:B------:R-:W1:Y:S05]  /*a690*/  LDSM.16.M88.4 R24, [R225] ;  /* 0x00000000e118783b */ /* 0x000e6a0000000200 */
[C---:B------:R-:W-:Y:S06]  /*a6a0*/  HMMA.16816.F32 R44, R172.reuse, R12, R44 ;  /* 0x0000000cac2c723c */ /* 0x040fec000000182c */
[----:B------:R-:W-:Y:S01]  /*a6b0*/  HMMA.16816.F32 R40, R172, R14, R40 ;  /* 0x0000000eac28723c */ /* 0x000fe20000001828 */
[----:B------:R-:W4:Y:S05]  /*a6c0*/  LDSM.16.M88.4 R12, [R222+0x5000] ;  /* 0x00500000de0c783b */ /* 0x000f2a0000000200 */
[C---:B------:R-:W-:Y:S06]  /*a6d0*/  HMMA.16816.F32 R156, R60.reuse, R152, RZ ;  /* 0x000000983c9c723c */ /* 0x040fec00000018ff */
[C---:B------:R-:W-:Y:S06]  /*a6e0*/  HMMA.16816.F32 R152, R60.reuse, R154, RZ ;  /* 0x0000009a3c98723c */ /* 0x040fec00000018ff */
[C---:B------:R-:W-:Y:S06]  /*a6f0*/  HMMA.16816.F32 R164, R60.reuse, R160, RZ ;  /* 0x000000a03ca4723c */ /* 0x040fec00000018ff */
[----:B------:R-:W-:Y:S06]  /*a700*/  HMMA.16816.F32 R160, R60, R162, RZ ;  /* 0x000000a23ca0723c */ /* 0x000fec00000018ff */
[C---:B--2---:R-:W-:Y:S06]  /*a710*/  HMMA.16816.F32 R148, R172.reuse, R168, R148 ;  /* 0x000000a8ac94723c */ /* 0x044fec0000001894 */
[----:B------:R-:W-:Y:S01]  /*a720*/  HMMA.16816.F32 R144, R172, R170, R144 ;  /* 0x000000aaac90723c */ /* 0x000fe20000001890 */
[----:B------:R-:W2:Y:S05]  /*a730*/  LDSM.16.M88.4 R168, [R211] ;  /* 0x00000000d3a8783b */ /* 0x000eaa0000000200 */
[C---:B------:R-:W-:Y:S06]  /*a740*/  HMMA.16816.F32 R140, R60.reuse, R136, RZ ;  /* 0x000000883c8c723c */ /* 0x040fec00000018ff */
[C---:B------:R-:W-:Y:S06]  /*a750*/  HMMA.16816.F32 R136, R60.reuse, R138, RZ ;  /* 0x0000008a3c88723c */ /* 0x040fec00000018ff */
[C---:B---3--:R-:W-:Y:S06]  /*a760*/  HMMA.16816.F32 R64, R60.reuse, R36, RZ ;  /* 0x000000243c40723c */ /* 0x048fec00000018ff */
[----:B------:R-:W-:Y:S01]  /*a770*/  HMMA.16816.F32 R60, R60, R38, RZ ;  /* 0x000000263c3c723c */ /* 0x000fe200000018ff */
[----:B------:R-:W3:Y:S05]  /*a780*/  LDSM.16.M88.4 R36, [R222+0x6000] ;  /* 0x00600000de24783b */ /* 0x000eea0000000200 */
[C---:B------:R-:W-:Y:S06]  /*a790*/  HMMA.16816.F32 R156, R172.reuse, R8, R156 ;  /* 0x00000008ac9c723c */ /* 0x040fec000000189c */
[----:B------:R-:W-:Y:S01]  /*a7a0*/  HMMA.16816.F32 R152, R172, R10, R152 ;  /* 0x0000000aac98723c */ /* 0x000fe20000001898 */
[----:B------:R-:W5:Y:S05]  /*a7b0*/  LDSM.16.M88.4 R8, [R222+0x6800] ;  /* 0x00680000de08783b */ /* 0x000f6a0000000200 */
[----:B-1----:R-:W-:Y:S06]  /*a7c0*/  HMMA.16816.F32 R4, R24, R32, R4 ;  /* 0x000000201804723c */ /* 0x002fec0000001804 */
[C---:B------:R-:W-:Y:S06]  /*a7d0*/  HMMA.16816.F32 R164, R172.reuse, R20, R164 ;  /* 0x00000014aca4723c */ /* 0x040fec00000018a4 */
[----:B------:R-:W-:Y:S01]  /*a7e0*/  HMMA.16816.F32 R160, R172, R22, R160 ;  /* 0x00000016aca0723c */ /* 0x000fe200000018a0 */
[----:B------:R-:W-:Y:S05]  /*a7f0*/  LDSM.16.M88.4 R20, [R222+0x7000] ;  /* 0x00700000de14783b */ /* 0x000fea0000000200 */
[C---:B------:R-:W-:Y:S01]  /*a800*/  HMMA.16816.F32 R16, R24.reuse, R34, R16 ;  /* 0x000000221810723c */ /* 0x040fe20000001810 */
[----:B------:R-:W-:Y:S05]  /*a810*/  LDSM.16.M88.4 R32, [R222+0x7800] ;  /* 0x00780000de20783b */ /* 0x000fea0000000200 */
[C---:B------:R-:W-:Y:S06]  /*a820*/  HMMA.16816.F32 R28, R24.reuse, R56, R28 ;  /* 0x00000038181c723c */ /* 0x040fec000000181c */
[C---:B------:R-:W-:Y:S01]  /*a830*/  HMMA.16816.F32 R48, R24.reuse, R58, R48 ;  /* 0x0000003a1830723c */ /* 0x040fe20000001830 */
[----:B------:R-:W-:Y:S05]  /*a840*/  LDSM.16.M88.4 R56, [R229+0x2000] ;  /* 0x00200000e538783b */ /* 0x000fea0000000200 */
[C---:B----4-:R-:W-:Y:S06]  /*a850*/  HMMA.16816.F32 R44, R24.reuse, R12, R44 ;  /* 0x0000000c182c723c */ /* 0x050fec000000182c */
[----:B------:R-:W-:Y:S01]  /*a860*/  HMMA.16816.F32 R40, R24, R14, R40 ;  /* 0x0000000e1828723c */ /* 0x000fe20000001828 */
[----:B------:R-:W1:Y:S05]  /*a870*/  LDSM.16.M88.4 R12, [R228+0x8000] ;  /* 0x00800000e40c783b */ /* 0x000e6a0000000200 */
[----:B--2---:R-:W-:Y:S06]  /*a880*/  HMMA.16816.F32 R4, R180, R168, R4 ;  /* 0x000000a8b404723c */ /* 0x004fec0000001804 */
[C---:B------:R-:W-:Y:S06]  /*a890*/  HMMA.16816.F32 R140, R172.reuse, R184, R140 ;  /* 0x000000b8ac8c723c */ /* 0x040fec000000188c */
[C---:B------:R-:W-:Y:S01]  /*a8a0*/  HMMA.16816.F32 R136, R172.reuse, R186, R136 ;  /* 0x000000baac88723c */ /* 0x040fe20000001888 */
[----:B------:R-:W-:Y:S05]  /*a8b0*/  LDSM.16.M88.4 R184, [R222+0x8000] ;  /* 0x00800000deb8783b */ /* 0x000fea0000000200 */
[C---:B------:R-:W-:Y:S06]  /*a8c0*/  HMMA.16816.F32 R64, R172.reuse, R176, R64 ;  /* 0x000000b0ac40723c */ /* 0x040fec0000001840 */
[----:B------:R-:W-:Y:S01]  /*a8d0*/  HMMA.16816.F32 R60, R172, R178, R60 ;  /* 0x000000b2ac3c723c */ /* 0x000fe2000000183c */
[----:B------:R-:W-:Y:S04]  /*a8e0*/  LDSM.16.M88.4 R172, [R211+0x2000] ;  /* 0x00200000d3ac783b */ /* 0x000fe80000000200 */
[----:B------:R-:W-:Y:S01]  /*a8f0*/  LDSM.16.M88.4 R176, [R211+0x1800] ;  /* 0x00180000d3b0783b */ /* 0x000fe20000000200 */
[C---:B------:R-:W-:Y:S06]  /*a900*/  HMMA.16816.F32 R164, R24.reuse, R52, R164 ;  /* 0x0000003418a4723c */ /* 0x040fec00000018a4 */
[C---:B------:R-:W-:Y:S01]  /*a910*/  HMMA.16816.F32 R160, R24.reuse, R54, R160 ;  /* 0x0000003618a0723c */ /* 0x040fe200000018a0 */
[----:B------:R-:W-:Y:S05]  /*a920*/  LDSM.16.M88.4 R52, [R210] ;  /* 0x00000000d234783b */ /* 0x000fea0000000200 */
[C---:B---3--:R-:W-:Y:S06]  /*a930*/  HMMA.16816.F32 R156, R24.reuse, R36, R156 ;  /* 0x00000024189c723c */ /* 0x048fec000000189c */
[----:B------:R-:W-:Y:S01]  /*a940*/  HMMA.16816.F32 R152, R24, R38, R152 ;  /* 0x000000261898723c */ /* 0x000fe20000001898 */
[----:B------:R-:W2:Y:S05]  /*a950*/  LDSM.16.M88.4 R36, [R227+0x2000] ;  /* 0x00200000e324783b */ /* 0x000eaa0000000200 */
[----:B------:R-:W-:Y:S01]  /*a960*/  HMMA.16816.F32 R16, R180, R170, R16 ;  /* 0x000000aab410723c */ /* 0x000fe20000001810 */
[----:B------:R-:W-:Y:S05]  /*a970*/  LDSM.16.M88.4 R168, [R211+0x2800] ;  /* 0x00280000d3a8783b */ /* 0x000fea0000000200 */
[C---:B-----5:R-:W-:Y:S06]  /*a980*/  HMMA.16816.F32 R148, R24.reuse, R8, R148 ;  /* 0x000000081894723c */ /* 0x060fec0000001894 */
[----:B------:R-:W-:Y:S01]  /*a990*/  HMMA.16816.F32 R144, R24, R10, R144 ;  /* 0x0000000a1890723c */ /* 0x000fe20000001890 */
[----:B------:R-:W3:Y:S05]  /*a9a0*/  LDSM.16.M88.4 R8, [R211+0x800] ;  /* 0x00080000d308783b */ /* 0x000eea0000000200 */
[----:B-1----:R-:W-:Y:S06]  /*a9b0*/  HMMA.16816.F32 R4, R56, R12, R4 ;  /* 0x0000000c3804723c */ /* 0x002fec0000001804 */
[C---:B------:R-:W-:Y:S06]  /*a9c0*/  HMMA.16816.F32 R140, R24.reuse, R20, R140 ;  /* 0x00000014188c723c */ /* 0x040fec000000188c */
[C---:B------:R-:W-:Y:S01]  /*a9d0*/  HMMA.16816.F32 R136, R24.reuse, R22, R136 ;  /* 0x000000161888723c */ /* 0x040fe20000001888 */
[----:B------:R-:W1:Y:S05]  /*a9e0*/  LDSM.16.M88.4 R20, [R211+0x1000] ;  /* 0x00100000d314783b */ /* 0x000e6a0000000200 */
[C---:B------:R-:W-:Y:S06]  /*a9f0*/  HMMA.16816.F32 R64, R24.reuse, R32, R64 ;  /* 0x000000201840723c */ /* 0x040fec0000001840 */
[----:B------:R-:W-:Y:S01]  /*aa00*/  HMMA.16816.F32 R60, R24, R34, R60 ;  /* 0x00000022183c723c */ /* 0x000fe2000000183c */
[----:B------:R-:W4:Y:S04]  /*aa10*/  LDSM.16.M88.4 R24, [R225+0x2000] ;  /* 0x00200000e118783b */ /* 0x000f280000000200 */
[----:B------:R-:W-:Y:S01]  /*aa20*/  LDSM.16.M88.4 R32, [R209] ;  /* 0x00000000d120783b */ /* 0x000fe20000000200 */
[----:B------:R-:W-:Y:S03]  /*aa30*/  HMMA.16816.F32 R16, R56, R14, R16 ;  /* 0x0000000e3810723c */ /* 0x000fe60000001810 */
[----:B------:R-:W-:Y:S03]  /*aa40*/  LDSM.16.M88.4 R12, [R224+0x2000] ;  /* 0x00200000e00c783b */ /* 0x000fe60000000200 */
[----:B--2---:R-:W-:Y:S06]  /*aa50*/  HMMA.16816.F32 R4, R36, R52, R4 ;  /* 0x000000342404723c */ /* 0x004fec0000001804 */
[C---:B---3--:R-:W-:Y:S06]  /*aa60*/  HMMA.16816.F32 R28, R180.reuse, R8, R28 ;  /* 0x00000008b41c723c */ /* 0x048fec000000181c */
[----:B------:R-:W-:Y:S01]  /*aa70*/  HMMA.16816.F32 R48, R180, R10, R48 ;  /* 0x0000000ab430723c */ /* 0x000fe20000001830 */
[----:B------:R-:W2:Y:S05]  /*aa80*/  LDSM.16.M88.4 R8, [R211+0x4000] ;  /* 0x00400000d308783b */ /* 0x000eaa0000000200 */
[----:B------:R-:W-:Y:S01]  /*aa90*/  HMMA.16816.F32 R16, R36, R54, R16 ;  /* 0x000000362410723c */ /* 0x000fe20000001810 */
[----:B------:R-:W3:Y:S05]  /*aaa0*/  LDSM.16.M88.4 R52, [R228+0x9000] ;  /* 0x00900000e434783b */ /* 0x000eea0000000200 */
[----:B-1----:R-:W-:Y:S06]  /*aab0*/  HMMA.16816.F32 R44, R180, R20, R44 ;  /* 0x00000014b42c723c */ /* 0x002fec000000182c */
[----:B----4-:R-:W-:Y:S06]  /*aac0*/  HMMA.16816.F32 R4, R24, R184, R4 ;  /* 0x000000b81804723c */ /* 0x010fec0000001804 */
[----:B------:R-:W-:Y:S01]  /*aad0*/  HMMA.16816.F32 R40, R180, R22, R40 ;  /* 0x00000016b428723c */ /* 0x000fe20000001828 */
[----:B------:R-:W-:Y:S05]  /*aae0*/  LDSM.16.M88.4 R20, [R222+0x8800] ;  /* 0x00880000de14783b */ /* 0x000fea0000000200 */
[----:B------:R-:W-:Y:S06]  /*aaf0*/  HMMA.16816.F32 R28, R56, R188, R28 ;  /* 0x000000bc381c723c */ /* 0x000fec000000181c */
[C---:B------:R-:W-:Y:S06]  /*ab00*/  HMMA.16816.F32 R156, R180.reuse, R172, R156 ;  /* 0x000000acb49c723c */ /* 0x040fec000000189c */
[----:B------:R-:W-:Y:S01]  /*ab10*/  HMMA.16816.F32 R152, R180, R174, R152 ;  /* 0x000000aeb498723c */ /* 0x000fe20000001898 */
[----:B------:R-:W1:Y:S05]  /*ab20*/  LDSM.16.M88.4 R172, [R208] ;  /* 0x00000000d0ac783b */ /* 0x000e6a0000000200 */
[----:B------:R-:W-:Y:S01]  /*ab30*/  HMMA.16816.F32 R16, R24, R186, R16 ;  /* 0x000000ba1810723c */ /* 0x000fe20000001810 */
[----:B------:R-:W4:Y:S05]  /*ab40*/  LDSM.16.M88.4 R184, [R228+0x9800] ;  /* 0x00980000e4b8783b */ /* 0x000f2a0000000200 */
[----:B------:R-:W-:Y:S06]  /*ab50*/  HMMA.16816.F32 R48, R56, R190, R48 ;  /* 0x000000be3830723c */ /* 0x000fec0000001830 */
[----:B--2---:R-:W-:Y:S06]  /*ab60*/  HMMA.16816.F32 R4, R12, R8, R4 ;  /* 0x000000080c04723c */ /* 0x004fec0000001804 */
[C---:B---3--:R-:W-:Y:S06]  /*ab70*/  HMMA.16816.F32 R44, R56.reuse, R52, R44 ;  /* 0x00000034382c723c */ /* 0x048fec000000182c */
[----:B------:R-:W-:Y:S06]  /*ab80*/  HMMA.16816.F32 R40, R56, R54, R40 ;  /* 0x000000363828723c */ /* 0x000fec0000001828 */
[----:B------:R-:W-:Y:S06]  /*ab90*/  HMMA.16816.F32 R28, R36, R32, R28 ;  /* 0x00000020241c723c */ /* 0x000fec000000181c */
[----:B------:R-:W-:Y:S01]  /*aba0*/  HMMA.16816.F32 R16, R12, R10, R16 ;  /* 0x0000000a0c10723c */ /* 0x000fe20000001810 */
[----:B------:R-:W2:Y:S01]  /*abb0*/  LDSM.16.M88.4 R8, [R222+0x9000] ;  /* 0x00900000de08783b */ /* 0x000ea20000000200 */
[----:B------:R-:W-:Y:S01]  /*abc0*/  FMUL.FTZ R5, R5, UR10 ;  /* 0x0000000a05057c20 */ /* 0x000fe20008410000 */
[----:B------:R-:W-:Y:S01]  /*abd0*/  FMUL.FTZ R6, R6, UR10 ;  /* 0x0000000a06067c20 */ /* 0x000fe20008410000 */
[----:B------:R-:W-:Y:S01]  /*abe0*/  FMUL.FTZ R3, R4, UR10 ;  /* 0x0000000a04037c20 */ /* 0x000fe20008410000 */
[----:B------:R-:W-:Y:S01]  /*abf0*/  FMUL.FTZ R54, R7, UR10 ;  /* 0x0000000a07367c20 */ /* 0x000fe20008410000 */
[C---:B------:R-:W-:Y:S01]  /*ac00*/  HMMA.16816.F32 R164, R180.reuse, R176, R164 ;  /* 0x000000b0b4a4723c */ /* 0x040fe200000018a4 */
[----:B------:R-:W3:Y:S05]  /*ac10*/  MUFU.TANH R53, R5 ;  /* 0x0000000500357308 */ /* 0x000eea0000002400 */
[C---:B------:R-:W-:Y:S03]  /*ac20*/  HMMA.16816.F32 R160, R180.reuse, R178, R160 ;  /* 0x000000b2b4a0723c */ /* 0x040fe600000018a0 */
[----:B------:R5:W-:Y:S03]  /*ac30*/  MUFU.TANH R52, R6 ;  /* 0x0000000600347308 */ /* 0x000be60000002400 */
[----:B------:R-:W-:Y:S01]  /*ac40*/  HMMA.16816.F32 R176, R180, R168, R148 ;  /* 0x000000a8b4b0723c */ /* 0x000fe20000001894 */
[----:B------:R-:W3:Y:S04]  /*ac50*/  LDSM.16.M88.4 R148, [R211+0x4800] ;  /* 0x00480000d394783b */ /* 0x000ee80000000200 */
[----:B------:R-:W3:Y:S01]  /*ac60*/  MUFU.TANH R54, R54 ;  /* 0x0000003600367308 */ /* 0x000ee20000002400 */
[C---:B------:R-:W-:Y:S01]  /*ac70*/  HMMA.16816.F32 R48, R36.reuse, R34, R48 ;  /* 0x000000222430723c */ /* 0x040fe20000001830 */
[----:B------:R-:W3:Y:S01]  /*ac80*/  LDSM.16.M88.4 R32, [R228+0xa000] ;  /* 0x00a00000e420783b */ /* 0x000ee20000000200 */
[----:B------:R-:W-:Y:S01]  /*ac90*/  FMUL.FTZ R16, R16, UR10 ;  /* 0x0000000a10107c20 */ /* 0x000fe20008410000 */
[----:B------:R-:W-:Y:S01]  /*aca0*/  FMUL.FTZ R17, R17, UR10 ;  /* 0x0000000a11117c20 */ /* 0x000fe20008410000 */
[----:B------:R-:W-:Y:S01]  /*acb0*/  FMUL.FTZ R18, R18, UR10 ;  /* 0x0000000a12127c20 */ /* 0x000fe20008410000 */
[----:B------:R-:W-:Y:S01]  /*acc0*/  FMUL.FTZ R19, R19, UR10 ;  /* 0x0000000a13137c20 */ /* 0x000fe20008410000 */
[C---:B-1----:R-:W-:Y:S01]  /*acd0*/  HMMA.16816.F32 R44, R36.reuse, R172, R44 ;  /* 0x000000ac242c723c */ /* 0x042fe2000000182c */
[----:B------:R-:W1:Y:S01]  /*ace0*/  MUFU.TANH R55, R17 ;  /* 0x0000001100377308 */ /* 0x000e620000002400 */
[----:B-----5:R-:W5:Y:S04]  /*acf0*/  LDSM.16.M88.4 R4, [R207] ;  /* 0x00000000cf04783b */ /* 0x020f680000000200 */
[----:B------:R-:W-:Y:S03]  /*ad00*/  HMMA.16816.F32 R40, R36, R174, R40 ;  /* 0x000000ae2428723c */ /* 0x000fe60000001828 */
[----:B------:R-:W-:Y:S03]  /*ad10*/  MUFU.TANH R169, R18 ;  /* 0x0000001200a97308 */ /* 0x000fe60000002400 */
[----:B------:R-:W-:Y:S05]  /*ad20*/  HMMA.16816.F32 R28, R24, R20, R28 ;  /* 0x00000014181c723c */ /* 0x000fea000000181c */
[----:B------:R-:W1:Y:S01]  /*ad30*/  MUFU.TANH R168, R19 ;  /* 0x0000001300a87308 */ /* 0x000e620000002400 */
[C---:B----4-:R-:W-:Y:S06]  /*ad40*/  HMMA.16816.F32 R164, R56.reuse, R184, R164 ;  /* 0x000000b838a4723c */ /* 0x050fec00000018a4 */
[----:B------:R-:W-:Y:S01]  /*ad50*/  HMMA.16816.F32 R160, R56, R186, R160 ;  /* 0x000000ba38a0723c */ /* 0x000fe200000018a0 */
[----:B------:R-:W-:Y:S05]  /*ad60*/  MUFU.TANH R3, R3 ;  /* 0x0000000300037308 */ /* 0x000fea0000002400 */
[C---:B--2---:R-:W-:Y:S06]  /*ad70*/  HMMA.16816.F32 R44, R24.reuse, R8, R44 ;  /* 0x00000008182c723c */ /* 0x044fec000000182c */
[----:B------:R-:W-:Y:S01]  /*ad80*/  HMMA.16816.F32 R40, R24, R10, R40 ;  /* 0x0000000a1828723c */ /* 0x000fe20000001828 */
[----:B------:R-:W2:Y:S05]  /*ad90*/  LDSM.16.M88.4 R8, [R206] ;  /* 0x00000000ce08783b */ /* 0x000eaa0000000200 */
[----:B---3--:R-:W-:Y:S01]  /*ada0*/  HMMA.16816.F32 R28, R12, R148, R28 ;  /* 0x000000940c1c723c */ /* 0x008fe2000000181c */
[----:B------:R3:W4:Y:S05]  /*adb0*/  MUFU.TANH R148, R16 ;  /* 0x0000001000947308 */ /* 0x00072a0000002400 */
[----:B------:R-:W-:Y:S06]  /*adc0*/  HMMA.16816.F32 R156, R56, R32, R156 ;  /* 0x00000020389c723c */ /* 0x000fec000000189c */
[C---:B-----5:R-:W-:Y:S01]  /*add0*/  HMMA.16816.F32 R164, R36.reuse, R4, R164 ;  /* 0x0000000424a4723c */ /* 0x060fe200000018a4 */
[----:B---3--:R-:W3:Y:S05]  /*ade0*/  LDSM.16.M88.4 R16, [R222+0x9800] ;  /* 0x00980000de10783b */ /* 0x008eea0000000200 */
[----:B------:R-:W-:Y:S01]  /*adf0*/  HMMA.16816.F32 R160, R36, R6, R160 ;  /* 0x0000000624a0723c */ /* 0x000fe200000018a0 */
[----:B------:R-:W5:Y:S05]  /*ae00*/  LDSM.16.M88.4 R4, [R222+0xa000] ;  /* 0x00a00000de04783b */ /* 0x000f6a0000000200 */
[----:B------:R-:W-:Y:S01]  /*ae10*/  FMUL.FTZ R28, R28, UR10 ;  /* 0x0000000a1c1c7c20 */ /* 0x000fe20008410000 */
[----:B------:R-:W-:Y:S01]  /*ae20*/  HMMA.16816.F32 R48, R24, R22, R48 ;  /* 0x000000161830723c */ /* 0x000fe20000001830 */
[----:B------:R-:W1:Y:S01]  /*ae30*/  LDSM.16.M88.4 R20, [R211+0x5000] ;  /* 0x00500000d314783b */ /* 0x000e620000000200 */
[----:B------:R-:W-:Y:S01]  /*ae40*/  FMUL.FTZ R29, R29, UR10 ;  /* 0x0000000a1d1d7c20 */ /* 0x000fe20008410000 */
[----:B------:R-:W-:Y:S01]  /*ae50*/  FMUL.FTZ R30, R30, UR10 ;  /* 0x0000000a1e1e7c20 */ /* 0x000fe20008410000 */
[----:B------:R-:W-:Y:S01]  /*ae60*/  FMUL.FTZ R31, R31, UR10 ;  /* 0x0000000a1f1f7c20 */ /* 0x000fe20008410000 */
[----:B------:R-:W4:Y:S01]  /*ae70*/  MUFU.TANH R149, R28 ;  /* 0x0000001c00957308 */ /* 0x000f220000002400 */
[----:B------:R-:W-:Y:S01]  /*ae80*/  HMMA.16816.F32 R152, R56, R34, R152 ;  /* 0x000000223898723c */ /* 0x000fe20000001898 */
[----:B------:R-:W4:Y:S05]  /*ae90*/  LDSM.16.M88.4 R32, [R211+0x6000] ;  /* 0x00600000d320783b */ /* 0x000f2a0000000200 */
[----:B--2---:R-:W-:Y:S01]  /*aea0*/  HMMA.16816.F32 R156, R36, R8, R156 ;  /* 0x00000008249c723c */ /* 0x004fe2000000189c */
[----:B------:R-:W-:Y:S05]  /*aeb0*/  MUFU.TANH R172, R31 ;  /* 0x0000001f00ac7308 */ /* 0x000fea0000002400 */
[----:B------:R-:W-:Y:S06]  /*aec0*/  HMMA.16816.F32 R144, R180, R170, R144 ;  /* 0x000000aab490723c */ /* 0x000fec0000001890 */
[----:B------:R-:W-:Y:S01]  /*aed0*/  HMMA.16816.F32 R48, R12, R150, R48 ;  /* 0x000000960c30723c */ /* 0x000fe20000001830 */
[----:B------:R-:W-:Y:S05]  /*aee0*/  MUFU.TANH R150, R29 ;  /* 0x0000001d00967308 */ /* 0x000fea0000002400 */
[----:B------:R-:W-:Y:S01]  /*aef0*/  HMMA.16816.F32 R152, R36, R10, R152 ;  /* 0x0000000a2498723c */ /* 0x000fe20000001898 */
[----:B------:R-:W-:Y:S02]  /*af00*/  LDSM.16.M88.4 R8, [R205] ;  /* 0x00000000cd08783b */ /* 0x000fe40000000200 */
[----:B------:R2:W4:Y:S03]  /*af10*/  MUFU.TANH R151, R30 ;  /* 0x0000001e00977308 */ /* 0x0005260000002400 */
[C---:B---3--:R-:W-:Y:S06]  /*af20*/  HMMA.16816.F32 R164, R24.reuse, R16, R164 ;  /* 0x0000001018a4723c */ /* 0x048fec00000018a4 */
[C---:B------:R-:W-:Y:S01]  /*af30*/  HMMA.16816.F32 R160, R24.reuse, R18, R160 ;  /* 0x0000001218a0723c */ /* 0x040fe200000018a0 */
[----:B------:R-:W3:Y:S05]  /*af40*/  LDSM.16.M88.4 R16, [R228+0xa800] ;  /* 0x00a80000e410783b */ /* 0x000eea0000000200 */
[----:B-----5:R-:W-:Y:S01]  /*af50*/  HMMA.16816.F32 R156, R24, R4, R156 ;  /* 0x00000004189c723c */ /* 0x020fe2000000189c */
[----:B------:R-:W-:Y:S01]  /*af60*/  FMUL.FTZ R48, R48, UR10 ;  /* 0x0000000a30307c20 */ /* 0x000fe20008410000 */
[----:B--2---:R-:W2:Y:S01]  /*af70*/  LDSM.16.M88.4 R28, [R211+0x5800] ;  /* 0x00580000d31c783b */ /* 0x004ea20000000200 */
[----:B------:R-:W-:-:S02]  /*af80*/  FMUL.FTZ R50, R50, UR10 ;  /* 0x0000000a32327c20 */ /* 0x000fc40008410000 */
[----:B------:R5:W-:Y:S01]  /*af90*/  MUFU.TANH R173, R48 ;  /* 0x0000003000ad7308 */ /* 0x000be20000002400 */
[C---:B-1----:R-:W-:Y:S06]  /*afa0*/  HMMA.16816.F32 R44, R12.reuse, R20, R44 ;  /* 0x000000140c2c723c */ /* 0x042fec000000182c */
[----:B------:R-:W-:Y:S01]  /*afb0*/  HMMA.16816.F32 R40, R12, R22, R40 ;  /* 0x000000160c28723c */ /* 0x000fe20000001828 */
[----:B------:R-:W1:Y:S01]  /*afc0*/  LDSM.16.M88.4 R20, [R211+0x3000] ;  /* 0x00300000d314783b */ /* 0x000e620000000200 */
[----:B------:R-:W1:Y:S04]  /*afd0*/  MUFU.TANH R50, R50 ;  /* 0x0000003200327308 */ /* 0x000e680000002400 */
[----:B------:R-:W-:Y:S01]  /*afe0*/  HMMA.16816.F32 R152, R24, R6, R152 ;  /* 0x000000061898723c */ /* 0x000fe20000001898 */
[----:B------:R-:W-:Y:S01]  /*aff0*/  LDSM.16.M88.4 R4, [R222+0xa800] ;  /* 0x00a80000de04783b */ /* 0x000fe20000000200 */
[----:B-----5:R-:W-:Y:S01]  /*b000*/  FMUL.FTZ R48, R49, UR10 ;  /* 0x0000000a31307c20 */ /* 0x020fe20008410000 */
[----:B------:R-:W-:-:S03]  /*b010*/  FMUL.FTZ R49, R51, UR10 ;  /* 0x0000000a33317c20 */ /* 0x000fc60008410000 */
[----:B----4-:R-:W-:Y:S01]  /*b020*/  HMMA.16816.F32 R156, R12, R32, R156 ;  /* 0x000000200c9c723c */ /* 0x010fe2000000189c */
[----:B------:R-:W4:Y:S01]  /*b030*/  S2R R32, SR_TID.X ;  /* 0x0000000000207919 */ /* 0x000f220000002100 */
[----:B------:R-:W5:Y:S04]  /*b040*/  MUFU.TANH R48, R48 ;  /* 0x0000003000307308 */ /* 0x000f680000002400 */
[----:B------:R-:W-:Y:S01]  /*b050*/  FMUL.FTZ R44, R44, UR10 ;  /* 0x0000000a2c2c7c20 */ /* 0x000fe20008410000 */
[----:B------:R-:W-:Y:S01]  /*b060*/  FMUL.FTZ R46, R46, UR10 ;  /* 0x0000000a2e2e7c20 */ /* 0x000fe20008410000 */
[----:B------:R-:W-:Y:S01]  /*b070*/  FMUL.FTZ R45, R45, UR10 ;  /* 0x0000000a2d2d7c20 */ /* 0x000fe20008410000 */
[----:B------:R-:W-:Y:S01]  /*b080*/  FMUL.FTZ R47, R47, UR10 ;  /* 0x0000000a2f2f7c20 */ /* 0x000fe20008410000 */
[----:B---3--:R-:W-:Y:S01]  /*b090*/  HMMA.16816.F32 R176, R56, R16, R176 ;  /* 0x0000001038b0723c */ /* 0x008fe200000018b0 */
[----:B------:R-:W3:Y:S01]  /*b0a0*/  MUFU.TANH R49, R49 ;  /* 0x0000003100317308 */ /* 0x000ee20000002400 */
[----:B------:R-:W-:Y:S01]  /*b0b0*/  FMUL.FTZ R40, R40, UR10 ;  /* 0x0000000a28287c20 */ /* 0x000fe20008410000 */
[----:B------:R-:W-:Y:S01]  /*b0c0*/  FMUL.FTZ R42, R42, UR10 ;  /* 0x0000000a2a2a7c20 */ /* 0x000fe20008410000 */
[----:B------:R-:W-:-:S02]  /*b0d0*/  FMUL.FTZ R41, R41, UR10 ;  /* 0x0000000a29297c20 */ /* 0x000fc40008410000 */
[----:B------:R-:W-:Y:S01]  /*b0e0*/  HMMA.16816.F32 R144, R56, R18, R144 ;  /* 0x000000123890723c */ /* 0x000fe20000001890 */
[----:B------:R-:W5:Y:S02]  /*b0f0*/  LDSM.16.M88.4 R16, [R228+0xb000] ;  /* 0x00b00000e410783b */ /* 0x000f640000000200 */
[----:B------:R-:W3:Y:S03]  /*b100*/  MUFU.TANH R44, R44 ;  /* 0x0000002c002c7308 */ /* 0x000ee60000002400 */
[C---:B--2---:R-:W-:Y:S02]  /*b110*/  HMMA.16816.F32 R164, R12.reuse, R28, R164 ;  /* 0x0000001c0ca4723c */ /* 0x044fe400000018a4 */
[----:B------:R-:W-:Y:S01]  /*b120*/  FMUL.FTZ R156, R156, UR10 ;  /* 0x0000000a9c9c7c20 */ /* 0x000fe20008410000 */
[----:B------:R-:W-:Y:S02]  /*b130*/  FMUL.FTZ R158, R158, UR10 ;  /* 0x0000000a9e9e7c20 */ /* 0x000fe40008410000 */
[----:B------:R-:W2:Y:S01]  /*b140*/  MUFU.TANH R46, R46 ;  /* 0x0000002e002e7308 */ /* 0x000ea20000002400 */
[----:B------:R-:W-:Y:S01]  /*b150*/  HMMA.16816.F32 R160, R12, R30, R160 ;  /* 0x0000001e0ca0723c */ /* 0x000fe200000018a0 */
[----:B------:R-:W3:Y:S01]  /*b160*/  LDSM.16.M88.4 R28, [R211+0x3800] ;  /* 0x00380000d31c783b */ /* 0x000ee20000000200 */
[----:B----4-:R-:W-:-:S04]  /*b170*/  IMAD.SHL.U32 R32, R32, 0x2, RZ ;  /* 0x0000000220207824 */ /* 0x010fc800078e00ff */
[----:B-1----:R-:W-:Y:S01]  /*b180*/  HMMA.16816.F32 R140, R180, R20, R140 ;  /* 0x00000014b48c723c */ /* 0x002fe2000000188c */
[----:B------:R-:W1:Y:S01]  /*b190*/  MUFU.TANH R45, R45 ;  /* 0x0000002d002d7308 */ /* 0x000e620000002400 */
[----:B------:R-:W-:-:S04]  /*b1a0*/  LOP3.LUT R32, R32, 0x6, RZ, 0xc0, !PT ;  /* 0x0000000620207812 */ /* 0x000fc800078ec0ff */
[C---:B------:R-:W-:Y:S01]  /*b1b0*/  HMMA.16816.F32 R176, R36.reuse, R8, R176 ;  /* 0x0000000824b0723c */ /* 0x040fe200000018b0 */
[----:B------:R-:W-:Y:S02]  /*b1c0*/  IMAD R184, R236, 0x80, R32 ;  /* 0x00000080ecb87824 */ /* 0x000fe400078e0220 */
[----:B------:R-:W4:Y:S03]  /*b1d0*/  MUFU.TANH R47, R47 ;  /* 0x0000002f002f7308 */ /* 0x000f260000002400 */
[----:B------:R-:W-:Y:S01]  /*b1e0*/  HMMA.16816.F32 R144, R36, R10, R144 ;  /* 0x0000000a2490723c */ /* 0x000fe20000001890 */
[----:B------:R-:W2:Y:S04]  /*b1f0*/  LDSM.16.M88.4 R8, [R204] ;  /* 0x00000000cc08783b */ /* 0x000ea80000000200 */
[----:B------:R-:W4:Y:S01]  /*b200*/  MUFU.TANH R40, R40 ;  /* 0x0000002800287308 */ /* 0x000f220000002400 */
[----:B------:R-:W-:Y:S01]  /*b210*/  HMMA.16816.F32 R136, R180, R22, R136 ;  /* 0x00000016b488723c */ /* 0x000fe20000001888 */
[----:B------:R-:W1:Y:S01]  /*b220*/  LDSM.16.M88.4 R20, [R211+0x6800] ;  /* 0x00680000d314783b */ /* 0x000e620000000200 */
[----:B------:R-:W-:Y:S01]  /*b230*/  FMUL.FTZ R160, R160, UR10 ;  /* 0x0000000aa0a07c20 */ /* 0x000fe20008410000 */
[----:B------:R-:W-:Y:S01]  /*b240*/  FMUL.FTZ R162, R162, UR10 ;  /* 0x0000000aa2a27c20 */ /* 0x000fe20008410000 */
[----:B------:R-:W-:Y:S01]  /*b250*/  FMUL.FTZ R161, R161, UR10 ;  /* 0x0000000aa1a17c20 */ /* 0x000fe20008410000 */
[----:B------:R-:W-:Y:S01]  /*b260*/  FMUL.FTZ R163, R163, UR10 ;  /* 0x0000000aa3a37c20 */ /* 0x000fe20008410000 */
[----:B-----5:R-:W-:Y:S01]  /*b270*/  HMMA.16816.F32 R140, R56, R16, R140 ;  /* 0x00000010388c723c */ /* 0x020fe2000000188c */
[----:B------:R5:W4:Y:S05]  /*b280*/  MUFU.TANH R175, R42 ;  /* 0x0000002a00af7308 */ /* 0x000b2a0000002400 */
[----:B------:R-:W-:Y:S01]  /*b290*/  HMMA.16816.F32 R176, R24, R4, R176 ;  /* 0x0000000418b0723c */ /* 0x000fe200000018b0 */
[----:B------:R-:W-:-:S02]  /*b2a0*/  VIADD R16, R184, 0x8 ;  /* 0x00000008b8107836 */ /* 0x000fc40000000000 */
[----:B------:R-:W4:Y:S03]  /*b2b0*/  MUFU.TANH R41, R41 ;  /* 0x0000002900297308 */ /* 0x000f260000002400 */
[C---:B---3--:R-:W-:Y:S01]  /*b2c0*/  HMMA.16816.F32 R64, R180.reuse, R28, R64 ;  /* 0x0000001cb440723c */ /* 0x048fe20000001840 */
[----:B------:R-:W-:Y:S01]  /*b2d0*/  VIADD R4, R184, 0x1 ;  /* 0x00000001b8047836 */ /* 0x000fe20000000000 */
[CC--:B------:R-:W-:Y:S02]  /*b2e0*/  ISETP.GE.AND P6, PT, R16.reuse, R196.reuse, PT ;  /* 0x000000c41000720c */ /* 0x0c0fe40003fc6270 */
[-C--:B------:R-:W-:Y:S01]  /*b2f0*/  ISETP.GE.AND P4, PT, R16, R195.reuse, PT ;  /* 0x000000c31000720c */ /* 0x080fe20003f86270 */
[----:B------:R-:W-:Y:S01]  /*b300*/  VIADD R16, R184, 0x9 ;  /* 0x00000009b8107836 */ /* 0x000fe20000000000 */
[----:B------:R-:W-:Y:S01]  /*b310*/  HMMA.16816.F32 R60, R180, R30, R60 ;  /* 0x0000001eb43c723c */ /* 0x000fe2000000183c */
[CC--:B------:R-:W-:Y:S01]  /*b320*/  ISETP.GE.AND P3, PT, R4.reuse, R196.reuse, PT ;  /* 0x000000c40400720c */ /* 0x0c0fe20003f66270 */
[----:B------:R-:W3:Y:S01]  /*b330*/  LDSM.16.M88.4 R28, [R228+0xb800] ;  /* 0x00b80000e41c783b */ /* 0x000ee20000000200 */
[-C--:B------:R-:W-:Y:S01]  /*b340*/  ISETP.GE.AND P5, PT, R4, R195.reuse, PT ;  /* 0x000000c30400720c */ /* 0x080fe20003fa6270 */
[----:B-----5:R-:W-:Y:S01]  /*b350*/  FMUL.FTZ R42, R43, UR10 ;  /* 0x0000000a2b2a7c20 */ /* 0x020fe20008410000 */
[----:B------:R-:W-:Y:S01]  /*b360*/  FSEL R185, R53, -INF , !P3 ;  /* 0xff80000035b97808 */ /* 0x000fe20005800000 */
[----:B------:R-:W-:Y:S01]  /*b370*/  HMMA.16816.F32 R144, R24, R6, R144 ;  /* 0x000000061890723c */ /* 0x000fe20000001890 */
[----:B------:R-:W5:Y:S01]  /*b380*/  LDSM.16.M88.4 R4, [R222+0xb000] ;  /* 0x00b00000de04783b */ /* 0x000f620000000200 */
[----:B------:R-:W-:Y:S01]  /*b390*/  FSEL R183, R54, -INF , !P5 ;  /* 0xff80000036b77808 */ /* 0x000fe20006800000 */
[----:B------:R-:W-:Y:S01]  /*b3a0*/  FMUL.FTZ R43, R164, UR10 ;  /* 0x0000000aa42b7c20 */ /* 0x000fe20008410000 */
[CC--:B------:R-:W-:Y:S01]  /*b3b0*/  ISETP.GE.AND P3, PT, R16.reuse, R196.reuse, PT ;  /* 0x000000c41000720c */ /* 0x0c0fe20003f66270 */
[----:B------:R-:W-:Y:S01]  /*b3c0*/  FMUL.FTZ R164, R165, UR10 ;  /* 0x0000000aa5a47c20 */ /* 0x000fe20008410000 */
[----:B--2---:R-:W-:Y:S01]  /*b3d0*/  HMMA.16816.F32 R140, R36, R8, R140 ;  /* 0x00000008248c723c */ /* 0x004fe2000000188c */
[-C--:B------:R-:W-:Y:S01]  /*b3e0*/  ISETP.GE.AND P5, PT, R16, R195.reuse, PT ;  /* 0x000000c31000720c */ /* 0x080fe20003fa6270 */
[----:B------:R-:W-:Y:S01]  /*b3f0*/  VIADD R16, R184, 0x10 ;  /* 0x00000010b8107836 */ /* 0x000fe20000000000 */
[----:B------:R-:W-:Y:S01]  /*b400*/  FSEL R189, R55, -INF , !P3 ;  /* 0xff80000037bd7808 */ /* 0x000fe20005800000 */
[----:B------:R-:W2:Y:S01]  /*b410*/  MUFU.TANH R42, R42 ;  /* 0x0000002a002a7308 */ /* 0x000ea20000002400 */
[----:B------:R-:W-:Y:S01]  /*b420*/  FSEL R187, R168, -INF , !P5 ;  /* 0xff800000a8bb7808 */ /* 0x000fe20006800000 */
[----:B-1----:R-:W-:Y:S01]  /*b430*/  HMMA.16816.F32 R176, R12, R20, R176 ;  /* 0x000000140cb0723c */ /* 0x002fe200000018b0 */
[----:B------:R-:W-:Y:S01]  /*b440*/  VIADD R8, R184, 0x11 ;  /* 0x00000011b8087836 */ /* 0x000fe20000000000 */
[----:B------:R-:W-:Y:S01]  /*b450*/  FSEL R188, R148, -INF , !P6 ;  /* 0xff80000094bc7808 */ /* 0x000fe20007000000 */
[----:B------:R-:W-:Y:S01]  /*b460*/  FMUL.FTZ R165, R166, UR10 ;  /* 0x0000000aa6a57c20 */ /* 0x000fe20008410000 */
[----:B------:R-:W-:Y:S01]  /*b470*/  FSEL R186, R169, -INF , !P4 ;  /* 0xff800000a9ba7808 */ /* 0x000fe20006000000 */
[----:B------:R-:W-:Y:S01]  /*b480*/  FMUL.FTZ R166, R167, UR10 ;  /* 0x0000000aa7a67c20 */ /* 0x000fe20008410000 */
[----:B------:R-:W-:Y:S01]  /*b490*/  HMMA.16816.F32 R136, R56, R18, R136 ;  /* 0x000000123888723c */ /* 0x000fe20000001888 */
[CC--:B------:R-:W-:Y:S01]  /*b4a0*/  ISETP.GE.AND P3, PT, R8.reuse, R196.reuse, PT ;  /* 0x000000c40800720c */ /* 0x0c0fe20003f66270 */
[----:B------:R-:W1:Y:S01]  /*b4b0*/  MUFU.TANH R43, R43 ;  /* 0x0000002b002b7308 */ /* 0x000e620000002400 */
[-C--:B------:R-:W-:Y:S01]  /*b4c0*/  ISETP.GE.AND P5, PT, R8, R195.reuse, PT ;  /* 0x000000c30800720c */ /* 0x080fe20003fa6270 */
[----:B------:R-:W-:Y:S01]  /*b4d0*/  VIADD R8, R184, 0x18 ;  /* 0x00000018b8087836 */ /* 0x000fe20000000000 */
[C---:B------:R-:W-:Y:S01]  /*b4e0*/  ISETP.GE.AND P6, PT, R16.reuse, R196, PT ;  /* 0x000000c41000720c */ /* 0x040fe20003fc6270 */
[----:B------:R-:W-:Y:S01]  /*b4f0*/  HMMA.16816.F32 R144, R12, R22, R144 ;  /* 0x000000160c90723c */ /* 0x000fe20000001890 */
[----:B------:R-:W4:Y:S01]  /*b500*/  LDSM.16.M88.4 R20, [R135] ;  /* 0x000000008714783b */ /* 0x000f220000000200 */
[----:B------:R-:W-:-:S02]  /*b510*/  ISETP.GE.AND P4, PT, R16, R195, PT ;  /* 0x000000c31000720c */ /* 0x000fc40003f86270 */
[----:B------:R-:W-:Y:S01]  /*b520*/  FSEL R182, R149, -INF , !P6 ;  /* 0xff80000095b67808 */ /* 0x000fe20007000000 */
[----:B------:R-:W1:Y:S01]  /*b530*/  LDSM.16.M88.4 R16, [R211+0x7000] ;  /* 0x00700000d310783b */ /* 0x000e620000000200 */
[----:B------:R-:W-:Y:S01]  /*b540*/  FSEL R181, R151, -INF , !P4 ;  /* 0xff80000097b57808 */ /* 0x000fe20006000000 */
[----:B------:R-:W-:Y:S01]  /*b550*/  HMMA.16816.F32 R152, R12, R34, R152 ;  /* 0x000000220c98723c */ /* 0x000fe20000001898 */
[CC--:B------:R-:W-:Y:S01]  /*b560*/  ISETP.GE.AND P6, PT, R8.reuse, R196.reuse, PT ;  /* 0x000000c40800720c */ /* 0x0c0fe20003fc6270 */
[----:B------:R-:W1:Y:S01]  /*b570*/  MUFU.TANH R165, R165 ;  /* 0x000000a500a57308 */ /* 0x000e620000002400 */
[-C--:B------:R-:W-:Y:S01]  /*b580*/  ISETP.GE.AND P4, PT, R8, R195.reuse, PT ;  /* 0x000000c30800720c */ /* 0x080fe20003f86270 */
[----:B------:R-:W-:Y:S01]  /*b590*/  VIADD R8, R184, 0x19 ;  /* 0x00000019b8087836 */ /* 0x000fe20000000000 */
[----:B------:R-:W-:Y:S01]  /*b5a0*/  FSEL R51, R150, -INF , !P3 ;  /* 0xff80000096337808 */ /* 0x000fe20005800000 */
[----:B---3--:R-:W-:Y:S01]  /*b5b0*/  HMMA.16816.F32 R64, R56, R28, R64 ;  /* 0x0000001c3840723c */ /* 0x008fe20000001840 */
[----:B------:R-:W-:Y:S01]  /*b5c0*/  FSEL R53, R172, -INF , !P5 ;  /* 0xff800000ac357808 */ /* 0x000fe20006800000 */
[----:B------:R-:W-:Y:S01]  /*b5d0*/  FMUL.FTZ R150, R178, UR10 ;  /* 0x0000000ab2967c20 */ /* 0x000fe20008410000 */
[----:B------:R-:W-:Y:S01]  /*b5e0*/  FSEL R180, R50, -INF , !P4 ;  /* 0xff80000032b47808 */ /* 0x000fe20006000000 */
[----:B------:R-:W-:Y:S01]  /*b5f0*/  FMUL.FTZ R50, R179, UR10 ;  /* 0x0000000ab3327c20 */ /* 0x000fe20008410000 */
[CC--:B------:R-:W-:Y:S01]  /*b600*/  ISETP.GE.AND P3, PT, R8.reuse, R196.reuse, PT ;  /* 0x000000c40800720c */ /* 0x0c0fe20003f66270 */
[----:B-----5:R-:W-:Y:S01]  /*b610*/  HMMA.16816.F32 R140, R24, R4, R140 ;  /* 0x00000004188c723c */ /* 0x020fe2000000188c */
[----:B------:R-:W-:Y:S01]  /*b620*/  FSEL R29, R173, -INF , !P6 ;  /* 0xff800000ad1d7808 */ /* 0x000fe20007000000 */
[----:B------:R-:W-:Y:S01]  /*b630*/  MUFU.TANH R164, R164 ;  /* 0x000000a400a47308 */ /* 0x000fe20000002400 */
[-C--:B------:R-:W-:Y:S01]  /*b640*/  ISETP.GE.AND P5, PT, R8, R195.reuse, PT ;  /* 0x000000c30800720c */ /* 0x080fe20003fa6270 */
[----:B------:R-:W-:Y:S01]  /*b650*/  FMUL.FTZ R55, R176, UR10 ;  /* 0x0000000ab0377c20 */ /* 0x000fe20008410000 */
[----:B------:R-:W-:Y:S01]  /*b660*/  FSEL R28, R48, -INF , !P3 ;  /* 0xff800000301c7808 */ /* 0x000fe20005800000 */
[----:B------:R-:W-:Y:S01]  /*b670*/  HMMA.16816.F32 R136, R36, R10, R136 ;  /* 0x0000000a2488723c */ /* 0x000fe20000001888 */
[----:B------:R-:W-:Y:S01]  /*b680*/  VIADD R4, R184, 0x20 ;  /* 0x00000020b8047836 */ /* 0x000fe20000000000 */
[----:B------:R-:W3:Y:S01]  /*b690*/  LDSM.16.M88.4 R8, [R222+0xb800] ;  /* 0x00b80000de08783b */ /* 0x000ee20000000200 */
[----:B------:R-:W-:Y:S01]  /*b6a0*/  FSEL R179, R49, -INF , !P5 ;  /* 0xff80000031b37808 */ /* 0x000fe20006800000 */
[----:B------:R-:W-:Y:S01]  /*b6b0*/  MUFU.TANH R166, R166 ;  /* 0x000000a600a67308 */ /* 0x000fe20000002400 */
[----:B------:R-:W-:Y:S01]  /*b6c0*/  FMUL.FTZ R149, R177, UR10 ;  /* 0x0000000ab1957c20 */ /* 0x000fe20008410000 */
[CC--:B------:R-:W-:Y:S01]  /*b6d0*/  ISETP.GE.AND P6, PT, R4.reuse, R196.reuse, PT ;  /* 0x000000c40400720c */ /* 0x0c0fe20003fc6270 */
[----:B------:R-:W-:Y:S01]  /*b6e0*/  HMMA.16816.F32 R60, R56, R30, R60 ;  /* 0x0000001e383c723c */ /* 0x000fe2000000183c */
[-C--:B------:R-:W-:Y:S01]  /*b6f0*/  ISETP.GE.AND P4, PT, R4, R195.reuse, PT ;  /* 0x000000c30400720c */ /* 0x080fe20003f86270 */
[----:B------:R-:W-:Y:S01]  /*b700*/  VIADD R4, R184, 0x21 ;  /* 0x00000021b8047836 */ /* 0x000fe20000000000 */
[----:B------:R-:W-:Y:S01]  /*b710*/  FSEL R34, R44, -INF , !P6 ;  /* 0xff8000002c227808 */ /* 0x000fe20007000000 */
[----:B------:R-:W-:Y:S01]  /*b720*/  FMUL.FTZ R152, R152, UR10 ;  /* 0x0000000a98987c20 */ /* 0x000fe20008410000 */
[----:B------:R-:W-:Y:S01]  /*b730*/  FSEL R32, R46, -INF , !P4 ;  /* 0xff8000002e207808 */ /* 0x000fe20006000000 */
[----:B------:R-:W-:Y:S01]  /*b740*/  MUFU.TANH R160, R160 ;  /* 0x000000a000a07308 */ /* 0x000fe20000002400 */
[-C--:B------:R-:W-:Y:S01]  /*b750*/  ISETP.GE.AND P3, PT, R4, R196.reuse, PT ;  /* 0x000000c40400720c */ /* 0x080fe20003f66270 */
[----:B------:R-:W-:Y:S01]  /*b760*/  FMUL.FTZ R154, R154, UR10 ;  /* 0x0000000a9a9a7c20 */ /* 0x000fe20008410000 */
[-C--:B------:R-:W-:Y:S01]  /*b770*/  ISETP.GE.AND P5, PT, R4, R195.reuse, PT ;  /* 0x000000c30400720c */ /* 0x080fe20003fa6270 */
[----:B------:R-:W-:Y:S01]  /*b780*/  VIADD R4, R184, 0x28 ;  /* 0x00000028b8047836 */ /* 0x000fe20000000000 */
[----:B----4-:R-:W-:Y:S01]  /*b790*/  HMMA.16816.F32 R64, R36, R20, R64 ;  /* 0x000000142440723c */ /* 0x010fe20000001840 */
[----:B------:R-:W-:Y:S01]  /*b7a0*/  FSEL R178, R45, -INF , !P3 ;  /* 0xff8000002db27808 */ /* 0x000fe20005800000 */
[----:B------:R-:W-:Y:S01]  /*b7b0*/  FMUL.FTZ R148, R155, UR10 ;  /* 0x0000000a9b947c20 */ /* 0x000fe20008410000 */
[----:B------:R-:W-:Y:S01]  /*b7c0*/  FSEL R33, R47, -INF , !P5 ;  /* 0xff8000002f217808 */ /* 0x000fe20006800000 */
[----:B------:R-:W4:Y:S01]  /*b7d0*/  MUFU.TANH R167, R162 ;  /* 0x000000a200a77308 */ /* 0x000f220000002400 */
[CC--:B------:R-:W-:Y:S01]  /*b7e0*/  ISETP.GE.AND P6, PT, R4.reuse, R196.reuse, PT ;  /* 0x000000c40400720c */ /* 0x0c0fe20003fc6270 */
[----:B------:R-:W-:Y:S01]  /*b7f0*/  HMMA.16816.F32 R136, R24, R6, R136 ;  /* 0x000000061888723c */ /* 0x000fe20000001888 */
[-C--:B------:R-:W-:Y:S01]  /*b800*/  ISETP.GE.AND P4, PT, R4, R195.reuse, PT ;  /* 0x000000c30400720c */ /* 0x080fe20003f86270 */
[----:B------:R-:W-:Y:S01]  /*b810*/  VIADD R4, R184, 0x29 ;  /* 0x00000029b8047836 */ /* 0x000fe20000000000 */
[----:B------:R-:W-:Y:S01]  /*b820*/  FSEL R35, R40, -INF , !P6 ;  /* 0xff80000028237808 */ /* 0x000fe20007000000 */
[----:B------:R-:W-:Y:S01]  /*b830*/  VIADD R20, R184, 0x31 ;  /* 0x00000031b8147836 */ /* 0x000fe20000000000 */
[----:B------:R-:W-:Y:S01]  /*b840*/  FSEL R175, R175, -INF , !P4 ;  /* 0xff800000afaf7808 */ /* 0x000fe20006000000 */
[----:B------:R5:W-:Y:S01]  /*b850*/  MUFU.TANH R171, R156 ;  /* 0x0000009c00ab7308 */ /* 0x000be20000002400 */
[CC--:B------:R-:W-:Y:S01]  /*b860*/  ISETP.GE.AND P3, PT, R4.reuse, R196.reuse, PT ;  /* 0x000000c40400720c */ /* 0x0c0fe20003f66270 */
[----:B------:R-:W-:Y:S01]  /*b870*/  HMMA.16816.F32 R60, R36, R22, R60 ;  /* 0x00000016243c723c */ /* 0x000fe2000000183c */
[-C--:B------:R-:W-:Y:S01]  /*b880*/  ISETP.GE.AND P5, PT, R4, R195.reuse, PT ;  /* 0x000000c30400720c */ /* 0x080fe20003fa6270 */
[----:B------:R-:W-:Y:S01]  /*b890*/  VIADD R4, R184, 0x30 ;  /* 0x00000030b8047836 */ /* 0x000fe20000000000 */
[----:B------:R-:W-:Y:S01]  /*b8a0*/  FSEL R177, R41, -INF , !P3 ;  /* 0xff80000029b17808 */ /* 0x000fe20005800000 */
[----:B------:R-:W-:Y:S01]  /*b8b0*/  FMUL.FTZ R153, R153, UR10 ;  /* 0x0000000a99997c20 */ /* 0x000fe20008410000 */
[----:B--2---:R-:W-:Y:S01]  /*b8c0*/  FSEL R176, R42, -INF , !P5 ;  /* 0xff8000002ab07808 */ /* 0x004fe20006800000 */
[----:B------:R-:W-:Y:S01]  /*b8d0*/  MUFU.TANH R161, R161 ;  /* 0x000000a100a17308 */ /* 0x000fe20000002400 */
[CC--:B------:R-:W-:Y:S01]  /*b8e0*/  ISETP.GE.AND P6, PT, R4.reuse, R196.reuse, PT ;  /* 0x000000c40400720c */ /* 0x0c0fe20003fc6270 */
[----:B-1----:R-:W-:Y:S01]  /*b8f0*/  HMMA.16816.F32 R140, R12, R16, R140 ;  /* 0x000000100c8c723c */ /* 0x002fe2000000188c */
[-C--:B------:R-:W-:Y:S01]  /*b900*/  ISETP.GE.AND P4, PT, R4, R195.reuse, PT ;  /* 0x000000c30400720c */ /* 0x080fe20003f86270 */
[----:B------:R-:W-:Y:S01]  /*b910*/  FMUL.FTZ R145, R145, UR10 ;  /* 0x0000000a91917c20 */ /* 0x000fe20008410000 */
[----:B------:R-:W1:Y:S01]  /*b920*/  LDSM.16.M88.4 R4, [R211+0x7800] ;  /* 0x00780000d304783b */ /* 0x000e620000000200 */
[CC--:B------:R-:W-:Y:S01]  /*b930*/  ISETP.GE.AND P3, PT, R20.reuse, R196.reuse, PT ;  /* 0x000000c41400720c */ /* 0x0c0fe20003f66270 */
[----:B------:R-:W-:Y:S01]  /*b940*/  FMUL.FTZ R147, R147, UR10 ;  /* 0x0000000a93937c20 */ /* 0x000fe20008410000 */
[----:B---3--:R-:W-:Y:S01]  /*b950*/  HMMA.16816.F32 R64, R24, R8, R64 ;  /* 0x000000081840723c */ /* 0x008fe20000001840 */
[----:B-----5:R-:W-:Y:S01]  /*b960*/  FMUL.FTZ R156, R157, UR10 ;  /* 0x0000000a9d9c7c20 */ /* 0x020fe20008410000 */
[----:B------:R-:W-:Y:S01]  /*b970*/  MUFU.TANH R163, R163 ;  /* 0x000000a300a37308 */ /* 0x000fe20000002400 */
[----:B------:R-:W-:Y:S01]  /*b980*/  FMUL.FTZ R157, R159, UR10 ;  /* 0x0000000a9f9d7c20 */ /* 0x000fe20008410000 */
[-C--:B------:R-:W-:Y:S01]  /*b990*/  ISETP.GE.AND P5, PT, R20, R195.reuse, PT ;  /* 0x000000c31400720c */ /* 0x080fe20003fa6270 */
[----:B------:R-:W-:Y:S01]  /*b9a0*/  VIADD R20, R184, 0x38 ;  /* 0x00000038b8147836 */ /* 0x000fe20000000000 */
[----:B------:R-:W-:Y:S01]  /*b9b0*/  FSEL R151, R43, -INF , !P6 ;  /* 0xff8000002b977808 */ /* 0x000fe20007000000 */
[----:B------:R-:W-:Y:S01]  /*b9c0*/  HMMA.16816.F32 R136, R12, R18, R136 ;  /* 0x000000120c88723c */ /* 0x000fe20000001888 */
[----:B------:R-:W-:Y:S01]  /*b9d0*/  FSEL R162, R165, -INF , !P4 ;  /* 0xff800000a5a27808 */ /* 0x000fe20006000000 */
[----:B------:R-:W-:Y:S01]  /*b9e0*/  FMUL.FTZ R17, R146, UR10 ;  /* 0x0000000a92117c20 */ /* 0x000fe20008410000 */
[----:B------:R-:W2:Y:S01]  /*b9f0*/  MUFU.TANH R170, R158 ;  /* 0x0000009e00aa7308 */ /* 0x000ea20000002400 */
[----:B------:R-:W-:Y:S01]  /*ba00*/  ISETP.GE.AND P6, PT, R20, R196, PT ;  /* 0x000000c41400720c */ /* 0x000fe20003fc6270 */
[----:B------:R-:W-:Y:S01]  /*ba10*/  FMUL.FTZ R144, R144, UR10 ;  /* 0x0000000a90907c20 */ /* 0x000fe20008410000 */
[-C--:B------:R-:W-:Y:S01]  /*ba20*/  ISETP.GE.AND P4, PT, R20, R195.reuse, PT ;  /* 0x000000c31400720c */ /* 0x080fe20003f86270 */
[C---:B------:R-:W-:Y:S01]  /*ba30*/  VIADD R19, R184.reuse, 0x39 ;  /* 0x00000039b8137836 */ /* 0x040fe20000000000 */
[----:B------:R-:W-:Y:S01]  /*ba40*/  HMMA.16816.F32 R60, R24, R10, R60 ;  /* 0x0000000a183c723c */ /* 0x000fe2000000183c */
[----:B------:R-:W-:Y:S01]  /*ba50*/  VIADD R18, R184, 0x40 ;  /* 0x00000040b8127836 */ /* 0x000fe20000000000 */
[----:B----4-:R-:W-:Y:S01]  /*ba60*/  FSEL R165, R167, -INF , !P4 ;  /* 0xff800000a7a57808 */ /* 0x010fe20006000000 */
[----:B------:R3:W-:Y:S01]  /*ba70*/  MUFU.TANH R158, R152 ;  /* 0x00000098009e7308 */ /* 0x0007e20000002400 */
[----:B------:R-:W-:Y:S01]  /*ba80*/  FMUL.FTZ R9, R141, UR10 ;  /* 0x0000000a8d097c20 */ /* 0x000fe20008410000 */
[----:B------:R-:W-:Y:S01]  /*ba90*/  FMUL.FTZ R140, R140, UR10 ;  /* 0x0000000a8c8c7c20 */ /* 0x000fe20008410000 */
[----:B------:R-:W-:Y:S01]  /*baa0*/  ISETP.GE.AND P4, PT, R18, R195, PT ;  /* 0x000000c31200720c */ /* 0x000fe20003f86270 */
[----:B------:R-:W-:Y:S01]  /*bab0*/  FMUL.FTZ R142, R142, UR10 ;  /* 0x0000000a8e8e7c20 */ /* 0x000fe20008410000 */
[----:B------:R-:W-:-:S02]  /*bac0*/  VIADD R10, R184, 0x61 ;  /* 0x00000061b80a7836 */ /* 0x000fc40000000000 */
[----:B------:R-:W-:Y:S01]  /*bad0*/  FMUL.FTZ R143, R143, UR10 ;  /* 0x0000000a8f8f7c20 */ /* 0x000fe20008410000 */
[----:B------:R-:W-:Y:S01]  /*bae0*/  VIADD R11, R184, 0x60 ;  /* 0x00000060b80b7836 */ /* 0x000fe20000000000 */
[----:B------:R4:W-:Y:S01]  /*baf0*/  MUFU.TANH R54, R154 ;  /* 0x0000009a00367308 */ /* 0x0009e20000002400 */
[----:B--2---:R-:W-:Y:S01]  /*bb00*/  FSEL R170, R170, -INF , !P4 ;  /* 0xff800000aaaa7808 */ /* 0x004fe20006000000 */
[----:B------:R-:W-:-:S04]  /*bb10*/  DEPBAR.LE SB0, 0x0 ;  /* 0x000080000000791a */ /* 0x000fc80000000000 */
[----:B------:R-:W-:Y:S01]  /*bb20*/  FMUL.FTZ R137, R137, UR10 ;  /* 0x0000000a89897c20 */ /* 0x000fe20008410000 */
[----:B------:R-:W-:Y:S01]  /*bb30*/  FMUL.FTZ R138, R138, UR10 ;  /* 0x0000000a8a8a7c20 */ /* 0x000fe20008410000 */
[----:B------:R-:W2:Y:S01]  /*bb40*/  MUFU.TANH R156, R156 ;  /* 0x0000009c009c7308 */ /* 0x000ea20000002400 */
[----:B---3--:R-:W-:Y:S01]  /*bb50*/  FSEL R152, R164, -INF , !P3 ;  /* 0xff800000a4987808 */ /* 0x008fe20005800000 */
[----:B------:R-:W-:Y:S01]  /*bb60*/  FMUL.FTZ R136, R136, UR10 ;  /* 0x0000000a88887c20 */ /* 0x000fe20008410000 */
[----:B------:R-:W-:Y:S01]  /*bb70*/  FSEL R164, R166, -INF , !P5 ;  /* 0xff800000a6a47808 */ /* 0x000fe20006800000 */
[----:B-1----:R-:W-:Y:S01]  /*bb80*/  HMMA.16816.F32 R64, R12, R4, R64 ;  /* 0x000000040c40723c */ /* 0x002fe20000001840 */
[-C--:B------:R-:W-:Y:S01]  /*bb90*/  ISETP.GE.AND P3, PT, R19, R196.reuse, PT ;  /* 0x000000c41300720c */ /* 0x080fe20003f66270 */
[----:B------:R-:W-:Y:S01]  /*bba0*/  FMUL.FTZ R139, R139, UR10 ;  /* 0x0000000a8b8b7c20 */ /* 0x000fe20008410000 */
[----:B------:R-:W-:Y:S01]  /*bbb0*/  ISETP.GE.AND P5, PT, R19, R195, PT ;  /* 0x000000c31300720c */ /* 0x000fe20003fa6270 */
[----:B------:R-:W1:Y:S01]  /*bbc0*/  MUFU.TANH R157, R157 ;  /* 0x0000009d009d7308 */ /* 0x000e620000002400 */
[C---:B------:R-:W-:Y:S01]  /*bbd0*/  VIADD R19, R184.reuse, 0x41 ;  /* 0x00000041b8137836 */ /* 0x040fe20000000000 */
[----:B----4-:R-:W-:Y:S01]  /*bbe0*/  FSEL R154, R161, -INF , !P3 ;  /* 0xff800000a19a7808 */ /* 0x010fe20005800000 */
[C---:B------:R-:W-:Y:S01]  /*bbf0*/  VIADD R4, R184.reuse, 0x50 ;  /* 0x00000050b8047836 */ /* 0x040fe20000000000 */
[----:B------:R-:W-:Y:S01]  /*bc00*/  FSEL R166, R163, -INF , !P5 ;  /* 0xff800000a3a67808 */ /* 0x000fe20006800000 */
[----:B------:R-:W-:Y:S01]  /*bc10*/  VIADD R5, R184, 0x58 ;  /* 0x00000058b8057836 */ /* 0x000fe20000000000 */
[----:B------:R-:W-:-:S02]  /*bc20*/  ISETP.GE.AND P3, PT, R19, R196, PT ;  /* 0x000000c41300720c */ /* 0x000fc40003f66270 */
[----:B------:R3:W4:Y:S01]  /*bc30*/  MUFU.TANH R174, R153 ;  /* 0x0000009900ae7308 */ /* 0x0007220000002400 */
[----:B------:R-:W-:Y:S01]  /*bc40*/  ISETP.GE.AND P5, PT, R19, R195, PT ;  /* 0x000000c31300720c */ /* 0x000fe20003fa6270 */
[----:B------:R-:W-:Y:S01]  /*bc50*/  VIADD R19, R184, 0x49 ;  /* 0x00000049b8137836 */ /* 0x000fe20000000000 */
[----:B--2---:R-:W-:-:S04]  /*bc60*/  FSEL R172, R156, -INF , !P3 ;  /* 0xff8000009cac7808 */ /* 0x004fc80005800000 */
[----:B------:R-:W-:Y:S01]  /*bc70*/  ISETP.GE.AND P3, PT, R19, R196, PT ;  /* 0x000000c41300720c */ /* 0x000fe20003f66270 */
[----:B------:R-:W2:Y:S01]  /*bc80*/  MUFU.TANH R148, R148 ;  /* 0x0000009400947308 */ /* 0x000ea20000002400 */
[----:B-1----:R-:W-:Y:S02]  /*bc90*/  FSEL R169, R157, -INF , !P5 ;  /* 0xff8000009da97808 */ /* 0x002fe40006800000 */
[----:B------:R-:W-:Y:S01]  /*bca0*/  ISETP.GE.AND P5, PT, R19, R195, PT ;  /* 0x000000c31300720c */ /* 0x000fe20003fa6270 */
[----:B------:R-:W-:Y:S01]  /*bcb0*/  FMUL.FTZ R65, R65, UR10 ;  /* 0x0000000a41417c20 */ /* 0x000fe20008410000 */
[----:B------:R-:W-:-:S03]  /*bcc0*/  FMUL.FTZ R64, R64, UR10 ;  /* 0x0000000a40407c20 */ /* 0x000fc60008410000 */
[----:B------:R-:W1:Y:S01]  /*bcd0*/  MUFU.TANH R55, R55 ;  /* 0x0000003700377308 */ /* 0x000e620000002400 */
[----:B---3--:R-:W-:Y:S02]  /*bce0*/  FSEL R153, R160, -INF , !P6 ;  /* 0xff800000a0997808 */ /* 0x008fe40007000000 */
[-C--:B------:R-:W-:Y:S01]  /*bcf0*/  ISETP.GE.AND P6, PT, R18, R196.reuse, PT ;  /* 0x000000c41200720c */ /* 0x080fe20003fc6270 */
[----:B------:R-:W-:Y:S01]  /*bd00*/  VIADD R18, R184, 0x48 ;  /* 0x00000048b8127836 */ /* 0x000fe20000000000 */
[----:B----4-:R-:W-:Y:S02]  /*bd10*/  FSEL R174, R174, -INF , !P3 ;  /* 0xff800000aeae7808 */ /* 0x010fe40005800000 */
[----:B------:R-:W-:Y:S01]  /*bd20*/  FSEL R171, R171, -INF , !P6 ;  /* 0xff800000abab7808 */ /* 0x000fe20007000000 */
[----:B------:R-:W3:Y:S01]  /*bd30*/  MUFU.TANH R149, R149 ;  /* 0x0000009500957308 */ /* 0x000ee20000002400 */
[C---:B------:R-:W-:Y:S02]  /*bd40*/  ISETP.GE.AND P6, PT, R18.reuse, R196, PT ;  /* 0x000000c41200720c */ /* 0x040fe40003fc6270 */
[----:B------:R-:W-:-:S02]  /*bd50*/  ISETP.GE.AND P4, PT, R18, R195, PT ;  /* 0x000000c31200720c */ /* 0x000fc40003f86270 */
[----:B------:R-:W-:Y:S02]  /*bd60*/  FSEL R173, R158, -INF , !P6 ;  /* 0xff8000009ead7808 */ /* 0x000fe40007000000 */
[----:B------:R-:W-:Y:S01]  /*bd70*/  FSEL R168, R54, -INF , !P4 ;  /* 0xff80000036a87808 */ /* 0x000fe20006000000 */
[----:B------:R-:W4:Y:S01]  /*bd80*/  MUFU.TANH R150, R150 ;  /* 0x0000009600967308 */ /* 0x000f220000002400 */
[CC--:B------:R-:W-:Y:S02]  /*bd90*/  ISETP.GE.AND P6, PT, R4.reuse, R196.reuse, PT ;  /* 0x000000c40400720c */ /* 0x0c0fe40003fc6270 */
[----:B------:R-:W-:Y:S01]  /*bda0*/  ISETP.GE.AND P4, PT, R4, R195, PT ;  /* 0x000000c30400720c */ /* 0x000fe20003f86270 */
[----:B------:R-:W-:Y:S01]  /*bdb0*/  VIADD R4, R184, 0x51 ;  /* 0x00000051b8047836 */ /* 0x000fe20000000000 */
[----:B--2---:R-:W-:Y:S02]  /*bdc0*/  FSEL R167, R148, -INF , !P5 ;  /* 0xff80000094a77808 */ /* 0x004fe40006800000 */
[----:B-1----:R-:W-:Y:S01]  /*bdd0*/  FSEL R163, R55, -INF , !P6 ;  /* 0xff80000037a37808 */ /* 0x002fe20007000000 */
[----:B------:R-:W1:Y:S01]  /*bde0*/  MUFU.TANH R50, R50 ;  /* 0x0000003200327308 */ /* 0x000e620000002400 */
[----:B------:R-:W-:-:S02]  /*bdf0*/  ISETP.GE.AND P3, PT, R4, R196, PT ;  /* 0x000000c40400720c */ /* 0x000fc40003f66270 */
[-C--:B------:R-:W-:Y:S01]  /*be00*/  ISETP.GE.AND P5, PT, R4, R195.reuse, PT ;  /* 0x000000c30400720c */ /* 0x080fe20003fa6270 */
[----:B------:R-:W-:Y:S01]  /*be10*/  VIADD R4, R184, 0x59 ;  /* 0x00000059b8047836 */ /* 0x000fe20000000000 */
[----:B---3--:R-:W-:Y:S02]  /*be20*/  FSEL R161, R149, -INF , !P3 ;  /* 0xff80000095a17808 */ /* 0x008fe40005800000 */
[CC--:B------:R-:W-:Y:S01]  /*be30*/  ISETP.GE.AND P6, PT, R5.reuse, R196.reuse, PT ;  /* 0x000000c40500720c */ /* 0x0c0fe20003fc6270 */
[----:B------:R-:W2:Y:S01]  /*be40*/  MUFU.TANH R159, R145 ;  /* 0x00000091009f7308 */ /* 0x000ea20000002400 */
[----:B----4-:R-:W-:Y:S02]  /*be50*/  FSEL R158, R150, -INF , !P4 ;  /* 0xff800000969e7808 */ /* 0x010fe40006000000 */
[----:B------:R-:W-:Y:S02]  /*be60*/  ISETP.GE.AND P4, PT, R5, R195, PT ;  /* 0x000000c30500720c */ /* 0x000fe40003f86270 */
[----:B------:R-:W-:-:S03]  /*be70*/  ISETP.GE.AND P3, PT, R4, R196, PT ;  /* 0x000000c40400720c */ /* 0x000fc60003f66270 */
[----:B------:R-:W3:Y:S01]  /*be80*/  MUFU.TANH R155, R147 ;  /* 0x00000093009b7308 */ /* 0x000ee20000002400 */
[----:B-1----:R-:W-:Y:S02]  /*be90*/  FSEL R157, R50, -INF , !P5 ;  /* 0xff800000329d7808 */ /* 0x002fe40006800000 */
[----:B------:R-:W-:Y:S02]  /*bea0*/  ISETP.GE.AND P5, PT, R4, R195, PT ;  /* 0x000000c30400720c */ /* 0x000fe40003fa6270 */
[----:B------:R-:W-:Y:S03]  /*beb0*/  HMMA.16816.F32 R4, R12, R6, R60 ;  /* 0x000000060c04723c */ /* 0x000fe6000000183c */
[----:B------:R-:W1:Y:S01]  /*bec0*/  MUFU.TANH R9, R9 ;  /* 0x0000000900097308 */ /* 0x000e620000002400 */
[----:B--2---:R-:W-:Y:S02]  /*bed0*/  FSEL R159, R159, -INF , !P3 ;  /* 0xff8000009f9f7808 */ /* 0x004fe40005800000 */
[----:B------:R-:W-:Y:S01]  /*bee0*/  ISETP.GE.AND P3, PT, R10, R196, PT ;  /* 0x000000c40a00720c */ /* 0x000fe20003f66270 */
[----:B------:R-:W-:Y:S01]  /*bef0*/  FMUL.FTZ R61, R66, UR10 ;  /* 0x0000000a423d7c20 */ /* 0x000fe20008410000 */
[----:B------:R-:W-:-:S03]  /*bf00*/  FMUL.FTZ R60, R67, UR10 ;  /* 0x0000000a433c7c20 */ /* 0x000fc60008410000 */
[----:B------:R-:W2:Y:S01]  /*bf10*/  MUFU.TANH R16, R144 ;  /* 0x0000009000107308 */ /* 0x000ea20000002400 */
[----:B---3--:R-:W-:Y:S02]  /*bf20*/  FSEL R155, R155, -INF , !P5 ;  /* 0xff8000009b9b7808 */ /* 0x008fe40006800000 */
[----:B------:R-:W-:Y:S01]  /*bf30*/  ISETP.GE.AND P5, PT, R10, R195, PT ;  /* 0x000000c30a00720c */ /* 0x000fe20003fa6270 */
[----:B------:R-:W-:-:S04]  /*bf40*/  VIADD R10, R184, 0x69 ;  /* 0x00000069b80a7836 */ /* 0x000fc80000000000 */
[----:B------:R-:W3:Y:S01]  /*bf50*/  MUFU.TANH R17, R17 ;  /* 0x0000001100117308 */ /* 0x000ee20000002400 */
[----:B-1----:R-:W-:Y:S02]  /*bf60*/  FSEL R149, R9, -INF , !P3 ;  /* 0xff80000009957808 */ /* 0x002fe40005800000 */
[-C--:B------:R-:W-:Y:S02]  /*bf70*/  ISETP.GE.AND P3, PT, R10, R196.reuse, PT ;  /* 0x000000c40a00720c */ /* 0x080fe40003f66270 */
[----:B------:R-:W-:Y:S01]  /*bf80*/  FMUL.FTZ R62, R5, UR10 ;  /* 0x0000000a053e7c20 */ /* 0x000fe20008410000 */
[----:B------:R-:W-:Y:S02]  /*bf90*/  VIADD R5, R184, 0x71 ;  /* 0x00000071b8057836 */ /* 0x000fe40000000000 */
[----:B------:R-:W-:Y:S01]  /*bfa0*/  FMUL.FTZ R6, R6, UR10 ;  /* 0x0000000a06067c20 */ /* 0x000fe20008410000 */
[----:B------:R-:W1:Y:S01]  /*bfb0*/  MUFU.TANH R147, R137 ;  /* 0x0000008900937308 */ /* 0x000e620000002400 */
[----:B--2---:R-:W-:Y:S01]  /*bfc0*/  FSEL R160, R16, -INF , !P6 ;  /* 0xff80000010a07808 */ /* 0x004fe20007000000 */
[----:B------:R-:W-:Y:S01]  /*bfd0*/  FMUL.FTZ R7, R7, UR10 ;  /* 0x0000000a07077c20 */ /* 0x000fe20008410000 */
[----:B------:R-:W-:-:S05]  /*bfe0*/  ISETP.GE.AND P6, PT, R11, R196, PT ;  /* 0x000000c40b00720c */ /* 0x000fca0003fc6270 */
[----:B------:R-:W2:Y:S01]  /*bff0*/  MUFU.TANH R8, R140 ;  /* 0x0000008c00087308 */ /* 0x000ea20000002400 */
[----:B---3--:R-:W-:Y:S02]  /*c000*/  FSEL R156, R17, -INF , !P4 ;  /* 0xff800000119c7808 */ /* 0x008fe40006000000 */
[----:B------:R-:W-:Y:S01]  /*c010*/  ISETP.GE.AND P4, PT, R11, R195, PT ;  /* 0x000000c30b00720c */ /* 0x000fe20003f86270 */
[----:B------:R-:W-:-:S04]  /*c020*/  VIADD R11, R184, 0x68 ;  /* 0x00000068b80b7836 */ /* 0x000fc80000000000 */
[----:B------:R-:W3:Y:S01]  /*c030*/  MUFU.TANH R146, R142 ;  /* 0x0000008e00927308 */ /* 0x000ee20000002400 */
[----:B-1----:R-:W-:Y:S01]  /*c040*/  FSEL R147, R147, -INF , !P3 ;  /* 0xff80000093937808 */ /* 0x002fe20005800000 */
[----:B------:R-:W-:Y:S01]  /*c050*/  IMAD.MOV.U32 R137, RZ, RZ, R198 ;  /* 0x000000ffff897224 */ /* 0x000fe200078e00c6 */
[----:B------:R-:W-:-:S05]  /*c060*/  ISETP.GE.AND P3, PT, R5, R196, PT ;  /* 0x000000c40500720c */ /* 0x000fca0003f66270 */
[----:B------:R-:W1:Y:S01]  /*c070*/  MUFU.TANH R144, R138 ;  /* 0x0000008a00907308 */ /* 0x000e620000002400 */
[----:B--2---:R-:W-:Y:S02]  /*c080*/  FSEL R150, R8, -INF , !P6 ;  /* 0xff80000008967808 */ /* 0x004fe40007000000 */
[----:B------:R-:W-:-:S05]  /*c090*/  ISETP.GE.AND P6, PT, R11, R196, PT ;  /* 0x000000c40b00720c */ /* 0x000fca0003fc6270 */
[----:B------:R2:W4:Y:S01]  /*c0a0*/  MUFU.TANH R138, R65 ;  /* 0x00000041008a7308 */ /* 0x0005220000002400 */
[----:B---3--:R-:W-:Y:S02]  /*c0b0*/  FSEL R146, R146, -INF , !P4 ;  /* 0xff80000092927808 */ /* 0x008fe40006000000 */
[----:B------:R-:W-:-:S05]  /*c0c0*/  ISETP.GE.AND P4, PT, R11, R195, PT ;  /* 0x000000c30b00720c */ /* 0x000fca0003f86270 */
[----:B------:R-:W3:Y:S01]  /*c0d0*/  MUFU.TANH R18, R136 ;  /* 0x0000008800127308 */ /* 0x000ee20000002400 */
[----:B-1----:R-:W-:-:S07]  /*c0e0*/  FSEL R144, R144, -INF , !P4 ;  /* 0xff80000090907808 */ /* 0x002fce0006000000 */
[----:B------:R-:W1:Y:S01]  /*c0f0*/  MUFU.TANH R145, R143 ;  /* 0x0000008f00917308 */ /* 0x000e620000002400 */
[----:B--2---:R-:W-:Y:S01]  /*c100*/  FMUL.FTZ R65, R4, UR10 ;  /* 0x0000000a04417c20 */ /* 0x004fe20008410000 */
[----:B------:R-:W-:Y:S01]  /*c110*/  VIADD R4, R184, 0x70 ;  /* 0x00000070b8047836 */ /* 0x000fe20000000000 */
[----:B----4-:R-:W-:Y:S02]  /*c120*/  FSEL R138, R138, -INF , !P3 ;  /* 0xff8000008a8a7808 */ /* 0x010fe40005800000 */
[-C--:B------:R-:W-:Y:S02]  /*c130*/  ISETP.GE.AND P3, PT, R184, R196.reuse, PT ;  /* 0x000000c4b800720c */ /* 0x080fe40003f66270 */
[----:B------:R-:W-:Y:S01]  /*c140*/  ISETP.GE.AND P4, PT, R4, R195, PT ;  /* 0x000000c30400720c */ /* 0x000fe20003f86270 */
[----:B------:R-:W2:Y:S01]  /*c150*/  MUFU.TANH R143, R139 ;  /* 0x0000008b008f7308 */ /* 0x000ea20000002400 */
[----:B---3--:R-:W-:Y:S01]  /*c160*/  FSEL R148, R18, -INF , !P6 ;  /* 0xff80000012947808 */ /* 0x008fe20007000000 */
[----:B------:R-:W-:Y:S01]  /*c170*/  IMAD.MOV.U32 R136, RZ, RZ, R199 ;  /* 0x000000ffff887224 */ /* 0x000fe200078e00c7 */
[----:B------:R-:W-:Y:S01]  /*c180*/  ISETP.GE.AND P6, PT, R4, R196, PT ;  /* 0x000000c40400720c */ /* 0x000fe20003fc6270 */
[----:B------:R-:W-:Y:S01]  /*c190*/  VIADD R4, R184, 0x78 ;  /* 0x00000078b8047836 */ /* 0x000fe20000000000 */
[----:B------:R-:W-:-:S02]  /*c1a0*/  FSEL R3, R3, -INF , !P3 ;  /* 0xff80000003037808 */ /* 0x000fc40005800000 */
[----:B------:R-:W-:Y:S01]  /*c1b0*/  ISETP.GT.AND P3, PT, R236, R231, PT ;  /* 0x000000e7ec00720c */ /* 0x000fe20003f64270 */
        /* <DEDUP_REMOVED lines=20> */
[----:B------:R-:W-:-:S05]  /*c300*/  ISETP.GE.AND P6, PT, R4, R196, PT ;  /* 0x000000c40400720c */ /* 0x000fca0003fc6270 */
[----:B------:R-:W3:Y:S01]  /*c310*/  MUFU.TANH R54, R7 ;  /* 0x0000000700367308 */ /* 0x000ee20000002400 */
[----:B-1----:R-:W-:Y:S02]  /*c320*/  FSEL R59, R59, -INF , !P4 ;  /* 0xff8000003b3b7808 */ /* 0x002fe40006000000 */
[----:B------:R-:W-:Y:S02]  /*c330*/  ISETP.GE.AND P4, PT, R4, R195, PT ;  /* 0x000000c30400720c */ /* 0x000fe40003f86270 */
[----:B--2---:R-:W-:Y:S02]  /*c340*/  FSEL R62, R62, -INF , !P6 ;  /* 0xff8000003e3e7808 */ /* 0x004fe40007000000 */
[----:B---3--:R-:W-:Y:S01]  /*c350*/  FSEL R54, R54, -INF , !P4 ;  /* 0xff80000036367808 */ /* 0x008fe20006000000 */
[----:B------:R-:W-:Y:S08]  /*c360*/  @!P3 BRA `(.L_x_1653) ;  /* 0x0000000c0050b947 */ /* 0x000ff00003800000 */
        /* <DEDUP_REMOVED lines=9> */
[----:B-1----:R-:W-:-:S06]  /*c400*/  VIADD R8, R8, 0xffffffe ;  /* 0x0ffffffe08087836 */ /* 0x002fcc0000000000 */
[----:B------:R-:W1:Y:S02]  /*c410*/  F2I.FTZ.U32.TRUNC.NTZ R9, R8 ;  /* 0x0000000800097305 */ /* 0x000e64000021f000 */
[----:B-1----:R-:W-:Y:S01]  /*c420*/  IADD3 R4, RZ, -R9, RZ ;  /* 0x80000009ff047210 */ /* 0x002fe20007ffe0ff */
[----:B------:R-:W-:-:S04]  /*c430*/  IMAD.MOV.U32 R8, RZ, RZ, RZ ;  /* 0x000000ffff087224 */ /* 0x000fc800078e00ff */
[----:B------:R-:W-:-:S04]  /*c440*/  IMAD R4, R4, R5, RZ ;  /* 0x0000000504047224 */ /* 0x000fc800078e02ff */
[----:B------:R-:W-:Y:S01]  /*c450*/  IMAD.HI.U32 R4, R9, R4, R8 ;  /* 0x0000000409047227 */ /* 0x000fe200078e0008 */
[----:B------:R-:W-:Y:S02]  /*c460*/  IABS R8, R11 ;  /* 0x0000000b00087213 */ /* 0x000fe40000000000 */
[----:B------:R-:W-:-:S03]  /*c470*/  LOP3.LUT R11, R11, R6, RZ, 0x3c, !PT ;  /* 0x000000060b0b7212 */ /* 0x000fc600078e3cff */
        /* <DEDUP_REMOVED lines=16> */
[----:B------:R-:W-:-:S04]  /*c580*/  ISETP.GE.AND P6, PT, R7, RZ, PT ;  /* 0x000000ff0700720c */ /* 0x000fc80003fc6270 */
[----:B------:R-:W-:Y:S02]  /*c590*/  MOV R9, R12 ;  /* 0x0000000c00097202 */ /* 0x000fe40000000f00 */
[----:B------:R-:W-:Y:S01]  /*c5a0*/  @P4 VIADD R4, R4, 0x1 ;  /* 0x0000000104044836 */ /* 0x000fe20000000000 */
[----:B------:R-:W-:-:S03]  /*c5b0*/  ISETP.NE.AND P4, PT, R6, RZ, PT ;  /* 0x000000ff0600720c */ /* 0x000fc60003f85270 */
[----:B------:R-:W-:Y:S01]  /*c5c0*/  IMAD.MOV.U32 R5, RZ, RZ, R4 ;  /* 0x000000ffff057224 */ /* 0x000fe200078e0004 */
[----:B------:R-:W-:Y:S02]  /*c5d0*/  LOP3.LUT R4, RZ, R6, RZ, 0x33, !PT ;  /* 0x00000006ff047212 */ /* 0x000fe400078e33ff */
[----:B------:R-:W-:Y:S01]  /*c5e0*/  @!P6 IADD3 R9, -R9, RZ, RZ ;  /* 0x000000ff0909e210 */ /* 0x000fe20007ffe1ff */
[----:B------:R-:W-:-:S03]  /*c5f0*/  @!P5 IMAD.MOV R5, RZ, RZ, -R5 ;  /* 0x000000ffff05d224 */ /* 0x000fc600078e0a05 */
[C---:B------:R-:W-:Y:S02]  /*c600*/  SEL R9, R4.reuse, R9, !P4 ;  /* 0x0000000904097207 */ /* 0x040fe40006000000 */
[----:B------:R-:W-:-:S03]  /*c610*/  SEL R4, R4, R5, !P4 ;  /* 0x0000000504047207 */ /* 0x000fc60006000000 */
[----:B------:R-:W-:-:S04]  /*c620*/  IMAD.WIDE R12, R9, 0x4, R240 ;  /* 0x00000004090c7825 */ /* 0x000fc800078e02f0 */
[----:B------:R-:W-:Y:S01]  /*c630*/  IMAD.WIDE R10, R4, 0x4, R240 ;  /* 0x00000004040a7825 */ /* 0x000fe200078e02f0 */
[----:B------:R-:W2:Y:S04]  /*c640*/  LDG.E R8, desc[UR12][R12.64] ;  /* 0x0000000c0c087981 */ /* 0x000ea8000c1e1900 */
[----:B------:R1:W2:Y:S01]  /*c650*/  LDG.E R7, desc[UR12][R10.64] ;  /* 0x0000000c0a077981 */ /* 0x0002a2000c1e1900 */
[----:B------:R-:W-:Y:S02]  /*c660*/  IADD3 R9, R9, -R4, RZ ;  /* 0x8000000409097210 */ /* 0x000fe40007ffe0ff */
[----:B------:R-:W3:Y:S03]  /*c670*/  LDC.64 R4, c[0x0][0x230] ;  /* 0x00008c00ff047b82 */ /* 0x000ee60000000a00 */
[----:B------:R-:W-:-:S05]  /*c680*/  IMAD R9, R9, R6, -0x80 ;  /* 0xffffff8009097424 */ /* 0x000fca00078e0206 */
[----:B------:R-:W-:-:S05]  /*c690*/  SHF.R.S32.HI R6, RZ, 0x1f, R9 ;  /* 0x0000001fff067819 */ /* 0x000fca0000011409 */
[----:B------:R-:W-:-:S04]  /*c6a0*/  IMAD R6, R6, R132, RZ ;  /* 0x0000008406067224 */ /* 0x000fc800078e02ff */
[C---:B------:R-:W-:Y:S02]  /*c6b0*/  IMAD R6, R9.reuse, R133, R6 ;  /* 0x0000008509067224 */ /* 0x040fe400078e0206 */
[----:B-1----:R-:W-:-:S05]  /*c6c0*/  IMAD.WIDE.U32 R10, R9, R132, RZ ;  /* 0x00000084090a7225 */ /* 0x002fca00078e00ff */
[----:B------:R-:W-:Y:S01]  /*c6d0*/  IADD3 R11, R11, R6, RZ ;  /* 0x000000060b0b7210 */ /* 0x000fe20007ffe0ff */
[----:B--2---:R-:W-:-:S05]  /*c6e0*/  IMAD.IADD R7, R7, 0x1, -R8 ;  /* 0x0000000107077824 */ /* 0x004fca00078e0a08 */
[----:B------:R-:W-:-:S05]  /*c6f0*/  SHF.R.S32.HI R8, RZ, 0x1f, R7 ;  /* 0x0000001fff087819 */ /* 0x000fca0000011407 */
[----:B---3--:R-:W-:-:S04]  /*c700*/  IMAD R8, R8, R4, RZ ;  /* 0x0000000408087224 */ /* 0x008fc800078e02ff */
[C---:B------:R-:W-:Y:S02]  /*c710*/  IMAD R5, R7.reuse, R5, R8 ;  /* 0x0000000507057224 */ /* 0x040fe400078e0208 */
[----:B------:R-:W-:-:S04]  /*c720*/  IMAD.WIDE.U32 R8, R7, R4, R10 ;  /* 0x0000000407087225 */ /* 0x000fc800078e000a */
[----:B------:R-:W-:Y:S01]  /*c730*/  IMAD.IADD R7, R9, 0x1, R5 ;  /* 0x0000000109077824 */ /* 0x000fe200078e0205 */
[----:B------:R-:W-:Y:S06]  /*c740*/  BRA `(.L_x_1655) ;  /* 0x0000000000087947 */ /* 0x000fec0003800000 */
.L_x_1654:
[----:B------:R-:W-:-:S04]  /*c750*/  LEA R8, -R132, RZ, 0x7 ;  /* 0x000000ff84087211 */ /* 0x000fc800078e39ff */
[----:B------:R-:W-:-:S07]  /*c760*/  SHF.R.S32.HI R7, RZ, 0x1f, R8 ;  /* 0x0000001fff077819 */ /* 0x000fce0000011408 */
.L_x_1655:
        /* <DEDUP_REMOVED lines=14> */
[C---:B------:R-:W-:Y:S02]  /*c850*/  @!P1 LEA R24, P6, R9.reuse, UR8, 0x1 ;  /* 0x0000000809189c11 */ /* 0x040fe4000f8c08ff */
        /* <DEDUP_REMOVED lines=21> */
[----:B------:R3:W-:Y:S01]  /*c9b0*/  @!P1 LDGSTS.E.BYPASS.LTC128B.128 [R237+0x8000], desc[UR12][R30.64+0x80] ;  /* 0x080000801eed9fae */ /* 0x0007e2000b901d4c */
[----:B------:R-:W-:Y:S02]  /*c9c0*/  IADD3 R6, P4, R233, R4, RZ ;  /* 0x00000004e9067210 */ /* 0x000fe40007f9e0ff */
[--C-:B------:R-:W-:Y:S01]  /*c9d0*/  @!P2 LEA.HI.X R19, R4, R246, R5.reuse, 0x1, P6 ;  /* 0x000000f60413a211 */ /* 0x100fe200030f0c05 */
[--C-:B------:R-:W-:Y:S01]  /*c9e0*/  @!P1 IMAD.X R4, R134, 0x1, R5.reuse, P5 ;  /* 0x0000000186049824 */ /* 0x100fe200028e0605 */
[C---:B------:R-:W-:Y:S01]  /*c9f0*/  @!P1 LEA R16, P5, R9.reuse, UR8, 0x1 ;  /* 0x0000000809109c11 */ /* 0x040fe2000f8a08ff */
        /* <DEDUP_REMOVED lines=16> */
[----:B--2---:R-:W-:-:S02]  /*cb00*/  @!P2 LEA R36, P6, R4, R247, 0x1 ;  /* 0x000000f70424a211 */ /* 0x004fc400078c08ff */
        /* <DEDUP_REMOVED lines=8> */
[C---:B------:R-:W-:Y:S01]  /*cb90*/  @!P1 LEA R38, P5, R9.reuse, UR8, 0x1 ;  /* 0x0000000809269c11 */ /* 0x040fe2000f8a08ff */
[----:B------:R-:W-:Y:S01]  /*cba0*/  IMAD.X R6, R232, 0x1, R6, P4 ;  /* 0x00000001e8067824 */ /* 0x000fe200020e0606 */
[----:B------:R-:W-:Y:S01]  /*cbb0*/  @!P1 IADD3 R10, P4, R194, R5, RZ ;  /* 0x00000005c20a9210 */ /* 0x000fe20007f9e0ff */
[----:B------:R1:W-:Y:S01]  /*cbc0*/  @P2 STS.128 [R237+0x5000], RZ ;  /* 0x005000ffed002388 */ /* 0x0003e20000000c00 */
[----:B------:R-:W-:-:S03]  /*cbd0*/  @!P1 LEA.HI.X R39, R9, UR9, R4, 0x1, P5 ;  /* 0x0000000909279c11 */ /* 0x000fc6000a8f0c04 */
[----:B------:R-:W-:Y:S01]  /*cbe0*/  @!P1 IMAD.X R4, R134, 0x1, R6, P4 ;  /* 0x0000000186049824 */ /* 0x000fe200020e0606 */
[C---:B---3--:R-:W-:Y:S01]  /*cbf0*/  @!P1 LEA R30, P4, R10.reuse, UR8, 0x1 ;  /* 0x000000080a1e9c11 */ /* 0x048fe2000f8808ff */
[----:B------:R-:W-:Y:S01]  /*cc00*/  @!PT LDS RZ, [RZ] ;  /* 0x00000000fffff984 */ /* 0x000fe20000000800 */
[----:B------:R-:W-:Y:S01]  /*cc10*/  @!PT LDS RZ, [RZ] ;  /* 0x00000000fffff984 */ /* 0x000fe20000000800 */
[----:B------:R-:W-:Y:S01]  /*cc20*/  @!PT LDS RZ, [RZ] ;  /* 0x00000000fffff984 */ /* 0x000fe20000000800 */
[----:B------:R-:W-:Y:S03]  /*cc30*/  @!P2 LDGSTS.E.BYPASS.LTC128B.128 [R237+0x5000], desc[UR12][R22.64] ;  /* 0x0500000016edafae */ /* 0x000fe6000b901d4c */
[----:B------:R-:W-:Y:S01]  /*cc40*/  @!P1 LEA.HI.X R31, R10, UR9, R4, 0x1, P4 ;  /* 0x000000090a1f9c11 */ /* 0x000fe2000a0f0c04 */
[----:B------:R1:W-:Y:S01]  /*cc50*/  @P1 STS.128 [R237+0x9000], RZ ;  /* 0x009000ffed001388 */ /* 0x0003e20000000c00 */
[----:B------:R-:W-:Y:S02]  /*cc60*/  @!P2 LEA R10, P5, R5, R247, 0x1 ;  /* 0x000000f7050aa211 */ /* 0x000fe400078a08ff */
        /* <DEDUP_REMOVED lines=11> */
[----:B------:R-:W-:Y:S04]  /*cd20*/  @!P2 LDGSTS.E.BYPASS.LTC128B.128 [R237+0x5800], desc[UR12][R18.64] ;  /* 0x0580000012edafae */ /* 0x000fe8000b901d4c */
[----:B------:R1:W-:Y:S04]  /*cd30*/  @P1 STS.128 [R237+0x9800], RZ ;  /* 0x009800ffed001388 */ /* 0x0003e80000000c00 */
        /* <DEDUP_REMOVED lines=51> */
.L_x_1657:
[----:B------:R-:W-:Y:S05]  /*d070*/  BSYNC B0 ;  /* 0x0000000000007941 */ /* 0x000fea0003800000 */
.L_x_1656:
[----:B------:R-:W0:Y:S01]  /*d080*/  LDGDEPBAR ;  /* 0x00000000000079af */ /* 0x000e220000000000 */
[----:B------:R-:W-:-:S04]  /*d090*/  LEA R247, P1, R8, R247, 0x1 ;  /* 0x000000f708f77211 */ /* 0x000fc800078208ff */
[----:B------:R-:W-:-:S09]  /*d0a0*/  LEA.HI.X R246, R8, R246, R7, 0x1, P1 ;  /* 0x000000f608f67211 */ /* 0x000fd200008f0c07 */
.L_x_1653:
        /* <DEDUP_REMOVED lines=10> */
[----:B-1----:R-:W-:Y:S01]  /*d150*/  LDSM.16.MT88.4 R36, [R219+0x10800] ;  /* 0x01080000db24783b */ /* 0x002fe20000004200 */
        /* <DEDUP_REMOVED lines=63> */
[----:B-1----:R-:W-:Y:S02]  /*d550*/  FMNMX.FTZ R45, R4, R45, !PT ;  /* 0x0000002d042d7209 */ /* 0x002fe40007810000 */
[----:B---3--:R-:W-:-:S03]  /*d560*/  FMNMX.FTZ R46, R5, R46, !PT ;  /* 0x0000002e052e7209 */ /* 0x008fc60007810000 */
[C---:B------:R-:W-:Y:S01]  /*d570*/  FMUL.FTZ R55, R45.reuse, UR11 ;  /* 0x0000000b2d377c20 */ /* 0x040fe20008410000 */
[C---:B------:R-:W-:Y:S01]  /*d580*/  FSETP.NEU.FTZ.AND P1, PT, R45.reuse, -INF , PT ;  /* 0xff8000002d00780b */ /* 0x040fe20003f3d000 */
[----:B------:R-:W1:Y:S01]  /*d590*/  LDSM.16.MT88.4 R4, [R223+0xc000] ;  /* 0x00c00000df04783b */ /* 0x000e620000004200 */
[C---:B------:R-:W-:Y:S01]  /*d5a0*/  FSETP.NEU.FTZ.AND P2, PT, R46.reuse, -INF , PT ;  /* 0xff8000002e00780b */ /* 0x040fe20003f5d000 */
[C---:B------:R-:W-:Y:S01]  /*d5b0*/  FMUL.FTZ R64, R46.reuse, UR11 ;  /* 0x0000000b2e407c20 */ /* 0x040fe20008410000 */
[----:B------:R-:W-:Y:S02]  /*d5c0*/  FSEL R9, R45, RZ, P1 ;  /* 0x000000ff2d097208 */ /* 0x000fe40000800000 */
[----:B------:R-:W-:Y:S02]  /*d5d0*/  FSEL R8, R46, RZ, P2 ;  /* 0x000000ff2e087208 */ /* 0x000fe40001000000 */
[----:B------:R-:W-:Y:S01]  /*d5e0*/  FSEL R64, R64, RZ, P2 ;  /* 0x000000ff40407208 */ /* 0x000fe20001000000 */
[----:B------:R-:W-:Y:S01]  /*d5f0*/  FADD.FTZ R9, R0, -R9 ;  /* 0x8000000900097221 */ /* 0x000fe20000010000 */
[----:B------:R-:W-:Y:S01]  /*d600*/  FSEL R55, R55, RZ, P1 ;  /* 0x000000ff37377208 */ /* 0x000fe20000800000 */
[----:B------:R-:W-:-:S02]  /*d610*/  FADD.FTZ R8, R2, -R8 ;  /* 0x8000000802087221 */ /* 0x000fc40000010000 */
        /* <DEDUP_REMOVED lines=8> */
[----:B------:R-:W-:Y:S01]  /*d6a0*/  FMUL.FTZ R0, R9, UR11 ;  /* 0x0000000b09007c20 */ /* 0x000fe20008410000 */
[----:B------:R-:W-:Y:S01]  /*d6b0*/  FMUL.FTZ R8, R8, UR11 ;  /* 0x0000000b08087c20 */ /* 0x000fe20008410000 */
[----:B------:R-:W-:Y:S01]  /*d6c0*/  MUFU.EX2 R47, R47 ;  /* 0x0000002f002f7308 */ /* 0x000fe20000000800 */
[--C-:B------:R-:W-:Y:S01]  /*d6d0*/  FFMA.FTZ R49, R51, UR11, -R64.reuse ;  /* 0x0000000b33317c23 */ /* 0x100fe20008010840 */
[--C-:B------:R-:W-:Y:S01]  /*d6e0*/  FFMA.FTZ R52, R29, UR11, -R64.reuse ;  /* 0x0000000b1d347c23 */ /* 0x100fe20008010840 */
[--C-:B------:R-:W-:Y:S01]  /*d6f0*/  FFMA.FTZ R51, R28, UR11, -R64.reuse ;  /* 0x0000000b1c337c23 */ /* 0x100fe20008010840 */
[--C-:B------:R-:W-:Y:S01]  /*d700*/  FFMA.FTZ R50, R182, UR11, -R64.reuse ;  /* 0x0000000bb6327c23 */ /* 0x100fe20008010840 */
[----:B------:R-:W-:Y:S01]  /*d710*/  LDSM.16.MT88.4 R28, [R219+0x10000] ;  /* 0x01000000db1c783b */ /* 0x000fe20000004200 */
[--C-:B------:R-:W-:Y:S01]  /*d720*/  FFMA.FTZ R58, R181, UR11, -R55.reuse ;  /* 0x0000000bb53a7c23 */ /* 0x100fe20008010837 */
[--C-:B------:R-:W-:Y:S01]  /*d730*/  FFMA.FTZ R53, R53, UR11, -R55.reuse ;  /* 0x0000000b35357c23 */ /* 0x100fe20008010837 */
[----:B------:R-:W3:Y:S01]  /*d740*/  MUFU.EX2 R44, R44 ;  /* 0x0000002c002c7308 */ /* 0x000ee20000000800 */
        /* <DEDUP_REMOVED lines=11> */
[----:B------:R-:W-:Y:S01]  /*d800*/  LDSM.16.MT88.4 R32, [R223+0xd000] ;  /* 0x00d00000df20783b */ /* 0x000fe20000004200 */
        /* <DEDUP_REMOVED lines=39> */
[----:B------:R-:W-:Y:S01]  /*da80*/  FFMA.FTZ R143, R143, UR11, -R55 ;  /* 0x0000000b8f8f7c23 */ /* 0x000fe20008010837 */
[--C-:B------:R-:W-:Y:S01]  /*da90*/  FFMA.FTZ R139, R139, UR11, -R64.reuse ;  /* 0x0000000b8b8b7c23 */ /* 0x100fe20008010840 */
[--C-:B------:R-:W-:Y:S01]  /*daa0*/  FFMA.FTZ R138, R138, UR11, -R64.reuse ;  /* 0x0000000b8a8a7c23 */ /* 0x100fe20008010840 */
[--C-:B------:R-:W-:Y:S01]  /*dab0*/  FFMA.FTZ R65, R65, UR11, -R64.reuse ;  /* 0x0000000b41417c23 */ /* 0x100fe20008010840 */
[----:B------:R2:W3:Y:S01]  /*dac0*/  MUFU.EX2 R48, R8 ;  /* 0x0000000800307308 */ /* 0x0004e20000000800 */
[----:B------:R-:W-:-:S07]  /*dad0*/  FFMA.FTZ R62, R62, UR11, -R64 ;  /* 0x0000000b3e3e7c23 */ /* 0x000fce0008010840 */
[----:B------:R-:W5:Y:S01]  /*dae0*/  MUFU.EX2 R0, R0 ;  /* 0x0000000000007308 */ /* 0x000f620000000800 */
[----:B----4-:R-:W-:-:S07]  /*daf0*/  F2FP.F16.F32.PACK_AB R15, R2, R3 ;  /* 0x00000003020f723e */ /* 0x010fce00000000ff */
[----:B------:R-:W4:Y:S01]  /*db00*/  MUFU.EX2 R50, R50 ;  /* 0x0000003200327308 */ /* 0x000f220000000800 */
[----:B--2---:R-:W2:Y:S01]  /*db10*/  LDSM.16.MT88.4 R8, [R220+0xc000] ;  /* 0x00c00000dc08783b */ /* 0x004ea20000004200 */
[-C--:B---3--:R-:W-:Y:S01]  /*db20*/  FMUL.FTZ R128, R128, R48.reuse ;  /* 0x0000003080807220 */ /* 0x088fe20000410000 */
        /* <DEDUP_REMOVED lines=33> */
[----:B------:R-:W3:Y:S01]  /*dd40*/  LDSM.16.MT88.4 R16, [R223+0x10000] ;  /* 0x01000000df10783b */ /* 0x000ee20000004200 */
        /* <DEDUP_REMOVED lines=39> */
[C---:B---3--:R-:W-:Y:S01]  /*dfc0*/  HMMA.16816.F32 R96, R12.reuse, R16, R96 ;  /* 0x000000100c60723c */ /* 0x048fe20000001860 */
[-C--:B------:R-:W-:Y:S01]  /*dfd0*/  FMUL.FTZ R74, R74, R0.reuse ;  /* 0x000000004a4a7220 */ /* 0x080fe20000410000 */
[----:B------:R-:W-:Y:S01]  /*dfe0*/  FMUL.FTZ R75, R75, R0 ;  /* 0x000000004b4b7220 */ /* 0x000fe20000410000 */
[-C--:B------:R-:W-:Y:S01]  /*dff0*/  FMUL.FTZ R68, R68, R48.reuse ;  /* 0x0000003044447220 */ /* 0x080fe20000410000 */
[----:B------:R-:W-:Y:S01]  /*e000*/  FMUL.FTZ R69, R69, R48 ;  /* 0x0000003045457220 */ /* 0x000fe20000410000 */
[-C--:B------:R-:W-:Y:S01]  /*e010*/  FMUL.FTZ R70, R70, R0.reuse ;  /* 0x0000000046467220 */ /* 0x080fe20000410000 */
[C---:B------:R-:W-:Y:S01]  /*e020*/  HMMA.16816.F32 R92, R12.reuse, R18, R92 ;  /* 0x000000120c5c723c */ /* 0x040fe2000000185c */
[----:B------:R-:W3:Y:S01]  /*e030*/  LDSM.16.MT88.4 R16, [R223+0xc800] ;  /* 0x00c80000df10783b */ /* 0x000ee20000004200 */
[----:B------:R-:W1:Y:S01]  /*e040*/  MUFU.EX2 R53, R53 ;  /* 0x0000003500357308 */ /* 0x000e620000000800 */
[----:B------:R-:W-:Y:S01]  /*e050*/  FMUL.FTZ R71, R71, R0 ;  /* 0x0000000047477220 */ /* 0x000fe20000410000 */
        /* <DEDUP_REMOVED lines=10> */
[----:B------:R-:W3:Y:S01]  /*e100*/  MUFU.EX2 R56, R56 ;  /* 0x0000003800387308 */ /* 0x000ee20000000800 */
[C---:B------:R-:W-:Y:S01]  /*e110*/  HMMA.16816.F32 R72, R12.reuse, R28, R72 ;  /* 0x0000001c0c48723c */ /* 0x040fe20000001848 */
[----:B------:R-:W-:Y:S01]  /*e120*/  FADD.FTZ R47, R42, R47 ;  /* 0x0000002f2a2f7221 */ /* 0x000fe20000010000 */
[----:B------:R-:W-:Y:S01]  /*e130*/  FADD.FTZ R0, R2, R0 ;  /* 0x0000000002007221 */ /* 0x000fe20000010000 */
[----:B------:R-:W-:Y:S02]  /*e140*/  MOV R2, R46 ;  /* 0x0000002e00027202 */ /* 0x000fe40000000f00 */
[----:B----4-:R-:W-:Y:S02]  /*e150*/  FADD.FTZ R47, R50, R47 ;  /* 0x0000002f322f7221 */ /* 0x010fe40000010000 */
[----:B------:R-:W4:Y:S02]  /*e160*/  MUFU.EX2 R63, R63 ;  /* 0x0000003f003f7308 */ /* 0x000f240000000800 */
[C---:B-----5:R-:W-:Y:S01]  /*e170*/  FADD.FTZ R47, R49.reuse, R47 ;  /* 0x0000002f312f7221 */ /* 0x060fe20000010000 */
[C---:B-1----:R-:W-:Y:S05]  /*e180*/  HMMA.16816.F32 R80, R12.reuse, R4, R80 ;  /* 0x000000040c50723c */ /* 0x042fea0000001850 */
[----:B------:R-:W-:Y:S01]  /*e190*/  MUFU.EX2 R66, R66 ;  /* 0x0000004200427308 */ /* 0x000fe20000000800 */
[----:B------:R-:W-:Y:S01]  /*e1a0*/  HMMA.16816.F32 R76, R12, R6, R76 ;  /* 0x000000060c4c723c */ /* 0x000fe2000000184c */
[----:B------:R-:W-:-:S02]  /*e1b0*/  F2FP.F16.F32.PACK_AB R4, R49, R50 ;  /* 0x000000323104723e */ /* 0x000fc400000000ff */
[----:B------:R-:W-:Y:S01]  /*e1c0*/  F2FP.F16.F32.PACK_AB R5, R53, R58 ;  /* 0x0000003a3505723e */ /* 0x000fe200000000ff */
        /* <DEDUP_REMOVED lines=14> */
[----:B----4-:R-:W-:Y:S01]  /*e2b0*/  FADD.FTZ R52, R63, R52 ;  /* 0x000000343f347221 */ /* 0x010fe20000010000 */
[C---:B------:R-:W-:Y:S01]  /*e2c0*/  HMMA.16816.F32 R124, R4.reuse, R18, R124 ;  /* 0x00000012047c723c */ /* 0x040fe2000000187c */
[----:B------:R-:W1:Y:S03]  /*e2d0*/  LDSM.16.MT88.4 R16, [R223+0x10800] ;  /* 0x01080000df10783b */ /* 0x000e660000004200 */
[----:B------:R-:W3:Y:S02]  /*e2e0*/  MUFU.EX2 R134, R134 ;  /* 0x0000008600867308 */ /* 0x000ee40000000800 */
[C---:B--2---:R-:W-:Y:S06]  /*e2f0*/  HMMA.16816.F32 R112, R4.reuse, R8, R112 ;  /* 0x000000080470723c */ /* 0x044fec0000001870 */
[C---:B------:R-:W-:Y:S01]  /*e300*/  HMMA.16816.F32 R108, R4.reuse, R10, R108 ;  /* 0x0000000a046c723c */ /* 0x040fe2000000186c */
[----:B------:R-:W2:Y:S01]  /*e310*/  LDSM.16.MT88.4 R8, [R220+0x10800] ;  /* 0x01080000dc08783b */ /* 0x000ea20000004200 */
[----:B------:R-:W4:Y:S04]  /*e320*/  MUFU.EX2 R140, R140 ;  /* 0x0000008c008c7308 */ /* 0x000f280000000800 */
[----:B------:R-:W-:Y:S01]  /*e330*/  HMMA.16816.F32 R120, R4, R24, R120 ;  /* 0x000000180478723c */ /* 0x000fe20000001878 */
[----:B---3--:R-:W-:-:S03]  /*e340*/  FADD.FTZ R56, R134, R56 ;  /* 0x0000003886387221 */ /* 0x008fc60000010000 */
[----:B------:R-:W-:Y:S02]  /*e350*/  MUFU.EX2 R141, R141 ;  /* 0x0000008d008d7308 */ /* 0x000fe40000000800 */
[C---:B------:R-:W-:Y:S01]  /*e360*/  HMMA.16816.F32 R116, R4.reuse, R26, R116 ;  /* 0x0000001a0474723c */ /* 0x040fe20000001874 */
[----:B------:R-:W3:Y:S05]  /*e370*/  LDSM.16.MT88.4 R24, [R221+0xd000] ;  /* 0x00d00000dd18783b */ /* 0x000eea0000004200 */
[C---:B------:R-:W-:Y:S01]  /*e380*/  HMMA.16816.F32 R104, R4.reuse, R20, R104 ;  /* 0x000000140468723c */ /* 0x040fe20000001868 */
[----:B------:R-:W5:Y:S05]  /*e390*/  MUFU.EX2 R142, R142 ;  /* 0x0000008e008e7308 */ /* 0x000f6a0000000800 */
[C---:B------:R-:W-:Y:S01]  /*e3a0*/  HMMA.16816.F32 R100, R4.reuse, R22, R100 ;  /* 0x000000160464723c */ /* 0x040fe20000001864 */
[----:B------:R-:W3:Y:S02]  /*e3b0*/  LDSM.16.MT88.4 R20, [R220+0xd000] ;  /* 0x00d00000dc14783b */ /* 0x000ee40000004200 */
[----:B------:R-:W3:Y:S03]  /*e3c0*/  MUFU.EX2 R151, R151 ;  /* 0x0000009700977308 */ /* 0x000ee60000000800 */
[C---:B-1----:R-:W-:Y:S05]  /*e3d0*/  HMMA.16816.F32 R96, R4.reuse, R16, R96 ;  /* 0x000000100460723c */ /* 0x042fea0000001860 */
[----:B------:R-:W-:Y:S01]  /*e3e0*/  MUFU.EX2 R152, R152 ;  /* 0x0000009800987308 */ /* 0x000fe20000000800 */
[C---:B------:R-:W-:Y:S01]  /*e3f0*/  HMMA.16816.F32 R92, R4.reuse, R18, R92 ;  /* 0x00000012045c723c */ /* 0x040fe2000000185c */
[----:B------:R-:W1:Y:S05]  /*e400*/  LDSM.16.MT88.4 R16, [R219+0xd000] ;  /* 0x00d00000db10783b */ /* 0x000e6a0000004200 */
[C---:B------:R-:W-:Y:S01]  /*e410*/  HMMA.16816.F32 R88, R4.reuse, R28, R88 ;  /* 0x0000001c0458723c */ /* 0x040fe20000001858 */
[----:B------:R-:W-:Y:S05]  /*e420*/  MUFU.EX2 R153, R153 ;  /* 0x0000009900997308 */ /* 0x000fea0000000800 */
[C---:B------:R-:W-:Y:S01]  /*e430*/  HMMA.16816.F32 R84, R4.reuse, R30, R84 ;  /* 0x0000001e0454723c */ /* 0x040fe20000001854 */
[----:B------:R-:W1:Y:S02]  /*e440*/  LDSM.16.MT88.4 R28, [R223+0x11000] ;  /* 0x01100000df1c783b */ /* 0x000e640000004200 */
[----:B------:R-:W-:Y:S03]  /*e450*/  MUFU.EX2 R154, R154 ;  /* 0x0000009a009a7308 */ /* 0x000fe60000000800 */
[C---:B--2---:R-:W-:Y:S05]  /*e460*/  HMMA.16816.F32 R80, R4.reuse, R8, R80 ;  /* 0x000000080450723c */ /* 0x044fea0000001850 */
[----:B------:R-:W2:Y:S01]  /*e470*/  MUFU.EX2 R162, R162 ;  /* 0x000000a200a27308 */ /* 0x000ea20000000800 */
[----:B------:R-:W-:Y:S01]  /*e480*/  HMMA.16816.F32 R76, R4, R10, R76 ;  /* 0x0000000a044c723c */ /* 0x000fe2000000184c */
[C---:B------:R-:W-:Y:S01]  /*e490*/  F2FP.F16.F32.PACK_AB R8, R66.reuse, R63 ;  /* 0x0000003f4208723e */ /* 0x040fe200000000ff */
[----:B------:R-:W-:Y:S01]  /*e4a0*/  FADD.FTZ R66, R66, R52 ;  /* 0x0000003442427221 */ /* 0x000fe20000010000 */
[C---:B----4-:R-:W-:Y:S01]  /*e4b0*/  F2FP.F16.F32.PACK_AB R9, R140.reuse, R134 ;  /* 0x000000868c09723e */ /* 0x050fe200000000ff */
[----:B------:R-:W-:-:S02]  /*e4c0*/  FADD.FTZ R140, R140, R56 ;  /* 0x000000388c8c7221 */ /* 0x000fc40000010000 */
[C---:B------:R-:W-:Y:S01]  /*e4d0*/  HMMA.16816.F32 R72, R4.reuse, R36, R72 ;  /* 0x000000240448723c */ /* 0x040fe20000001848 */
[----:B------:R-:W-:Y:S01]  /*e4e0*/  F2FP.F16.F32.PACK_AB R10, R133, R67 ;  /* 0x00000043850a723e */ /* 0x000fe200000000ff */
[----:B------:R-:W4:Y:S01]  /*e4f0*/  MUFU.EX2 R164, R164 ;  /* 0x000000a400a47308 */ /* 0x000f220000000800 */
[C---:B-----5:R-:W-:Y:S01]  /*e500*/  F2FP.F16.F32.PACK_AB R11, R142.reuse, R141 ;  /* 0x0000008d8e0b723e */ /* 0x060fe200000000ff */
        /* <DEDUP_REMOVED lines=8> */
[----:B---3--:R-:W-:Y:S01]  /*e590*/  HMMA.16816.F32 R120, R8, R24, R120 ;  /* 0x000000180878723c */ /* 0x008fe20000001878 */
[----:B------:R-:W-:Y:S01]  /*e5a0*/  FADD.FTZ R133, R151, R133 ;  /* 0x0000008597857221 */ /* 0x000fe20000010000 */
[----:B--2---:R-:W-:-:S04]  /*e5b0*/  FADD.FTZ R142, R162, R142 ;  /* 0x0000008ea28e7221 */ /* 0x004fc80000010000 */
[C---:B------:R-:W-:Y:S01]  /*e5c0*/  HMMA.16816.F32 R116, R8.reuse, R26, R116 ;  /* 0x0000001a0874723c */ /* 0x040fe20000001874 */
[----:B------:R-:W2:Y:S01]  /*e5d0*/  LDSM.16.MT88.4 R24, [R221+0x11000] ;  /* 0x01100000dd18783b */ /* 0x000ea20000004200 */
[----:B------:R-:W3:Y:S04]  /*e5e0*/  MUFU.EX2 R166, R166 ;  /* 0x000000a600a67308 */ /* 0x000ee80000000800 */
[C---:B------:R-:W-:Y:S04]  /*e5f0*/  HMMA.16816.F32 R112, R8.reuse, R20, R112 ;  /* 0x000000140870723c */ /* 0x040fe80000001870 */
[----:B------:R-:W5:Y:S02]  /*e600*/  MUFU.EX2 R171, R171 ;  /* 0x000000ab00ab7308 */ /* 0x000f640000000800 */
[C---:B------:R-:W-:Y:S01]  /*e610*/  HMMA.16816.F32 R108, R8.reuse, R22, R108 ;  /* 0x00000016086c723c */ /* 0x040fe2000000186c */
[----:B------:R-:W4:Y:S05]  /*e620*/  LDSM.16.MT88.4 R20, [R220+0x11000] ;  /* 0x01100000dc14783b */ /* 0x000f2a0000004200 */
[C---:B-1----:R-:W-:Y:S01]  /*e630*/  HMMA.16816.F32 R104, R8.reuse, R16, R104 ;  /* 0x000000100868723c */ /* 0x042fe20000001868 */
[----:B------:R-:W-:Y:S05]  /*e640*/  MUFU.EX2 R172, R172 ;  /* 0x000000ac00ac7308 */ /* 0x000fea0000000800 */
[C---:B------:R-:W-:Y:S01]  /*e650*/  HMMA.16816.F32 R100, R8.reuse, R18, R100 ;  /* 0x000000120864723c */ /* 0x040fe20000001864 */
[----:B------:R-:W-:Y:S02]  /*e660*/  LDSM.16.MT88.4 R16, [R223+0x11800] ;  /* 0x01180000df10783b */ /* 0x000fe40000004200 */
[----:B------:R-:W-:Y:S03]  /*e670*/  MUFU.EX2 R173, R173 ;  /* 0x000000ad00ad7308 */ /* 0x000fe60000000800 */
[C---:B------:R-:W-:Y:S05]  /*e680*/  HMMA.16816.F32 R96, R8.reuse, R28, R96 ;  /* 0x0000001c0860723c */ /* 0x040fea0000001860 */
[----:B------:R-:W-:Y:S01]  /*e690*/  MUFU.EX2 R174, R174 ;  /* 0x000000ae00ae7308 */ /* 0x000fe20000000800 */
[C---:B------:R-:W-:Y:S01]  /*e6a0*/  HMMA.16816.F32 R92, R8.reuse, R30, R92 ;  /* 0x0000001e085c723c */ /* 0x040fe2000000185c */
[----:B------:R-:W1:Y:S05]  /*e6b0*/  LDSM.16.MT88.4 R28, [R221+0xd800] ;  /* 0x00d80000dd1c783b */ /* 0x000e6a0000004200 */
[C---:B------:R-:W-:Y:S01]  /*e6c0*/  HMMA.16816.F32 R128, R8.reuse, R32, R128 ;  /* 0x000000200880723c */ /* 0x040fe20000001880 */
[----:B------:R-:W5:Y:S05]  /*e6d0*/  MUFU.EX2 R170, R170 ;  /* 0x000000aa00aa7308 */ /* 0x000f6a0000000800 */
[C---:B------:R-:W-:Y:S01]  /*e6e0*/  HMMA.16816.F32 R124, R8.reuse, R34, R124 ;  /* 0x00000022087c723c */ /* 0x040fe2000000187c */
[----:B------:R-:W5:Y:S02]  /*e6f0*/  LDSM.16.MT88.4 R32, [R223+0xd800] ;  /* 0x00d80000df20783b */ /* 0x000f640000004200 */
[----:B------:R-:W5:Y:S03]  /*e700*/  MUFU.EX2 R169, R169 ;  /* 0x000000a900a97308 */ /* 0x000f660000000800 */
[C---:B--2---:R-:W-:Y:S05]  /*e710*/  HMMA.16816.F32 R88, R8.reuse, R24, R88 ;  /* 0x000000180858723c */ /* 0x044fea0000001858 */
[----:B------:R-:W-:Y:S01]  /*e720*/  MUFU.EX2 R168, R168 ;  /* 0x000000a800a87308 */ /* 0x000fe20000000800 */
[C---:B------:R-:W-:Y:S01]  /*e730*/  HMMA.16816.F32 R84, R8.reuse, R26, R84 ;  /* 0x0000001a0854723c */ /* 0x040fe20000001854 */
[----:B------:R-:W2:Y:S05]  /*e740*/  LDSM.16.MT88.4 R24, [R220+0xd800] ;  /* 0x00d80000dc18783b */ /* 0x000eaa0000004200 */
[C---:B----4-:R-:W-:Y:S01]  /*e750*/  HMMA.16816.F32 R80, R8.reuse, R20, R80 ;  /* 0x000000140850723c */ /* 0x050fe20000001850 */
[----:B------:R-:W4:Y:S05]  /*e760*/  MUFU.EX2 R167, R167 ;  /* 0x000000a700a77308 */ /* 0x000f2a0000000800 */
[C---:B------:R-:W-:Y:S01]  /*e770*/  HMMA.16816.F32 R76, R8.reuse, R22, R76 ;  /* 0x00000016084c723c */ /* 0x040fe2000000184c */
[----:B------:R-:W-:Y:S02]  /*e780*/  LDSM.16.MT88.4 R20, [R219+0xd800] ;  /* 0x00d80000db14783b */ /* 0x000fe40000004200 */
[----:B------:R-:W4:Y:S03]  /*e790*/  MUFU.EX2 R163, R163 ;  /* 0x000000a300a37308 */ /* 0x000f260000000800 */
[C---:B------:R-:W-:Y:S05]  /*e7a0*/  HMMA.16816.F32 R72, R8.reuse, R12, R72 ;  /* 0x0000000c0848723c */ /* 0x040fea0000001848 */
[----:B------:R-:W-:Y:S01]  /*e7b0*/  MUFU.EX2 R161, R161 ;  /* 0x000000a100a17308 */ /* 0x000fe20000000800 */
[----:B------:R-:W-:Y:S01]  /*e7c0*/  HMMA.16816.F32 R4, R8, R14, R4 ;  /* 0x0000000e0804723c */ /* 0x000fe20000001804 */
[----:B------:R-:W-:Y:S01]  /*e7d0*/  F2FP.F16.F32.PACK_AB R12, R152, R151 ;  /* 0x00000097980c723e */ /* 0x000fe200000000ff */
[----:B------:R-:W4:Y:S01]  /*e7e0*/  LDSM.16.MT88.4 R8, [R220+0x11800] ;  /* 0x01180000dc08783b */ /* 0x000f220000004200 */
[----:B------:R-:W-:Y:S01]  /*e7f0*/  F2FP.F16.F32.PACK_AB R13, R164, R162 ;  /* 0x000000a2a40d723e */ /* 0x000fe200000000ff */
[----:B------:R-:W-:Y:S01]  /*e800*/  FADD.FTZ R152, R152, R133 ;  /* 0x0000008598987221 */ /* 0x000fe20000010000 */
[----:B------:R-:W-:-:S02]  /*e810*/  FADD.FTZ R164, R164, R142 ;  /* 0x0000008ea4a47221 */ /* 0x000fc40000010000 */
[----:B------:R-:W-:Y:S01]  /*e820*/  F2FP.F16.F32.PACK_AB R14, R154, R153 ;  /* 0x000000999a0e723e */ /* 0x000fe200000000ff */
[----:B------:R-:W-:Y:S01]  /*e830*/  MUFU.EX2 R160, R160 ;  /* 0x000000a000a07308 */ /* 0x000fe20000000800 */
[----:B---3--:R-:W-:Y:S01]  /*e840*/  F2FP.F16.F32.PACK_AB R15, R166, R165 ;  /* 0x000000a5a60f723e */ /* 0x008fe200000000ff */
[----:B------:R-:W-:Y:S01]  /*e850*/  FADD.FTZ R152, R153, R152 ;  /* 0x0000009899987221 */ /* 0x000fe20000010000 */
[----:B------:R-:W-:-:S03]  /*e860*/  FADD.FTZ R164, R165, R164 ;  /* 0x000000a4a5a47221 */ /* 0x000fc60000010000 */
[----:B------:R-:W-:Y:S01]  /*e870*/  FADD.FTZ R154, R154, R152 ;  /* 0x000000989a9a7221 */ /* 0x000fe20000010000 */
[----:B------:R-:W-:Y:S01]  /*e880*/  FADD.FTZ R166, R166, R164 ;  /* 0x000000a4a6a67221 */ /* 0x000fe20000010000 */
[----:B-1----:R-:W-:Y:S01]  /*e890*/  HMMA.16816.F32 R120, R12, R28, R120 ;  /* 0x0000001c0c78723c */ /* 0x002fe20000001878 */
[----:B------:R-:W-:Y:S01]  /*e8a0*/  MUFU.EX2 R159, R159 ;  /* 0x0000009f009f7308 */ /* 0x000fe20000000800 */
[----:B-----5:R-:W-:Y:S01]  /*e8b0*/  FADD.FTZ R154, R171, R154 ;  /* 0x0000009aab9a7221 */ /* 0x020fe20000010000 */
[----:B------:R-:W-:-:S03]  /*e8c0*/  FADD.FTZ R166, R170, R166 ;  /* 0x000000a6aaa67221 */ /* 0x000fc60000010000 */
[C---:B------:R-:W-:Y:S01]  /*e8d0*/  HMMA.16816.F32 R116, R12.reuse, R30, R116 ;  /* 0x0000001e0c74723c */ /* 0x040fe20000001874 */
[----:B------:R-:W1:Y:S02]  /*e8e0*/  LDSM.16.MT88.4 R28, [R221+0x11800] ;  /* 0x01180000dd1c783b */ /* 0x000e640000004200 */
[----:B------:R-:W3:Y:S03]  /*e8f0*/  MUFU.EX2 R158, R158 ;  /* 0x0000009e009e7308 */ /* 0x000ee60000000800 */
        /* <DEDUP_REMOVED lines=9> */
[C---:B--2---:R-:W-:Y:S05]  /*e990*/  HMMA.16816.F32 R112, R12.reuse, R24, R112 ;  /* 0x000000180c70723c */ /* 0x044fea0000001870 */
[----:B------:R-:W-:Y:S01]  /*e9a0*/  MUFU.EX2 R150, R150 ;  /* 0x0000009600967308 */ /* 0x000fe20000000800 */
[C---:B------:R-:W-:Y:S01]  /*e9b0*/  HMMA.16816.F32 R108, R12.reuse, R26, R108 ;  /* 0x0000001a0c6c723c */ /* 0x040fe2000000186c */
[----:B------:R-:W2:Y:S05]  /*e9c0*/  LDSM.16.MT88.4 R24, [R223+0xe000] ;  /* 0x00e00000df18783b */ /* 0x000eaa0000004200 */
[C---:B----4-:R-:W-:Y:S01]  /*e9d0*/  HMMA.16816.F32 R80, R12.reuse, R8, R80 ;  /* 0x000000080c50723c */ /* 0x050fe20000001850 */
        /* <DEDUP_REMOVED lines=17> */
[C---:B-1----:R-:W-:Y:S01]  /*eaf0*/  HMMA.16816.F32 R88, R12.reuse, R28, R88 ;  /* 0x0000001c0c58723c */ /* 0x042fe20000001858 */
[----:B------:R-:W-:Y:S01]  /*eb00*/  FADD.FTZ R174, R163, R174 ;  /* 0x000000aea3ae7221 */ /* 0x000fe20000010000 */
[----:B---3--:R-:W-:Y:S02]  /*eb10*/  FADD.FTZ R167, R158, R167 ;  /* 0x000000a79ea77221 */ /* 0x008fe40000010000 */
[----:B------:R-:W-:Y:S02]  /*eb20*/  MUFU.EX2 R146, R146 ;  /* 0x0000009200927308 */ /* 0x000fe40000000800 */
[----:B------:R-:W-:Y:S01]  /*eb30*/  HMMA.16816.F32 R84, R12, R30, R84 ;  /* 0x0000001e0c54723c */ /* 0x000fe20000001854 */
[----:B------:R-:W1:Y:S05]  /*eb40*/  LDSM.16.MT88.4 R28, [R220+0xe000] ;  /* 0x00e00000dc1c783b */ /* 0x000e6a0000004200 */
[C---:B-----5:R-:W-:Y:S01]  /*eb50*/  HMMA.16816.F32 R120, R8.reuse, R16, R120 ;  /* 0x000000100878723c */ /* 0x060fe20000001878 */
[----:B------:R-:W-:Y:S05]  /*eb60*/  MUFU.EX2 R145, R145 ;  /* 0x0000009100917308 */ /* 0x000fea0000000800 */
[----:B------:R-:W-:Y:S01]  /*eb70*/  HMMA.16816.F32 R116, R8, R18, R116 ;  /* 0x000000120874723c */ /* 0x000fe20000001874 */
[----:B------:R-:W3:Y:S02]  /*eb80*/  LDSM.16.MT88.4 R16, [R220+0x12000] ;  /* 0x01200000dc10783b */ /* 0x000ee40000004200 */
[----:B------:R-:W-:Y:S03]  /*eb90*/  MUFU.EX2 R144, R144 ;  /* 0x0000009000907308 */ /* 0x000fe60000000800 */
[C---:B------:R-:W-:Y:S05]  /*eba0*/  HMMA.16816.F32 R72, R12.reuse, R32, R72 ;  /* 0x000000200c48723c */ /* 0x040fea0000001848 */
[----:B------:R-:W-:Y:S01]  /*ebb0*/  MUFU.EX2 R143, R143 ;  /* 0x0000008f008f7308 */ /* 0x000fe20000000800 */
[----:B------:R-:W-:Y:S01]  /*ebc0*/  HMMA.16816.F32 R4, R12, R34, R4 ;  /* 0x000000220c04723c */ /* 0x000fe20000001804 */
[----:B------:R-:W4:Y:S04]  /*ebd0*/  LDSM.16.MT88.4 R32, [R223+0x12000] ;  /* 0x01200000df20783b */ /* 0x000f280000004200 */
[----:B------:R-:W-:Y:S01]  /*ebe0*/  LDSM.16.MT88.4 R12, [R219+0x12000] ;  /* 0x01200000db0c783b */ /* 0x000fe20000004200 */
[C---:B--2---:R-:W-:Y:S01]  /*ebf0*/  HMMA.16816.F32 R128, R8.reuse, R24, R128 ;  /* 0x000000180880723c */ /* 0x044fe20000001880 */
[----:B------:R-:W-:Y:S05]  /*ec00*/  MUFU.EX2 R139, R139 ;  /* 0x0000008b008b7308 */ /* 0x000fea0000000800 */
[C---:B------:R-:W-:Y:S01]  /*ec10*/  HMMA.16816.F32 R124, R8.reuse, R26, R124 ;  /* 0x0000001a087c723c */ /* 0x040fe2000000187c */
[----:B------:R-:W2:Y:S02]  /*ec20*/  LDSM.16.MT88.4 R24, [R221+0x12000] ;  /* 0x01200000dd18783b */ /* 0x000ea40000004200 */
[----:B------:R-:W5:Y:S03]  /*ec30*/  MUFU.EX2 R138, R138 ;  /* 0x0000008a008a7308 */ /* 0x000f660000000800 */
[C---:B-1----:R-:W-:Y:S05]  /*ec40*/  HMMA.16816.F32 R112, R8.reuse, R28, R112 ;  /* 0x0000001c0870723c */ /* 0x042fea0000001870 */
[----:B------:R-:W-:Y:S01]  /*ec50*/  MUFU.EX2 R65, R65 ;  /* 0x0000004100417308 */ /* 0x000fe20000000800 */
[C---:B------:R-:W-:Y:S01]  /*ec60*/  HMMA.16816.F32 R108, R8.reuse, R30, R108 ;  /* 0x0000001e086c723c */ /* 0x040fe2000000186c */
[----:B------:R-:W1:Y:S05]  /*ec70*/  LDSM.16.MT88.4 R28, [R223+0xe800] ;  /* 0x00e80000df1c783b */ /* 0x000e6a0000004200 */
[----:B------:R-:W-:Y:S01]  /*ec80*/  HMMA.16816.F32 R104, R8, R20, R104 ;  /* 0x000000140868723c */ /* 0x000fe20000001868 */
[----:B------:R-:W4:Y:S01]  /*ec90*/  MUFU.EX2 R62, R62 ;  /* 0x0000003e003e7308 */ /* 0x000f220000000800 */
[----:B-----5:R-:W-:-:S04]  /*eca0*/  F2FP.F16.F32.PACK_AB R68, R138, R139 ;  /* 0x0000008b8a44723e */ /* 0x020fc800000000ff */
[C---:B------:R-:W-:Y:S01]  /*ecb0*/  HMMA.16816.F32 R100, R8.reuse, R22, R100 ;  /* 0x000000160864723c */ /* 0x040fe20000001864 */
[----:B------:R-:W5:Y:S05]  /*ecc0*/  LDSM.16.MT88.4 R20, [R221+0xe800] ;  /* 0x00e80000dd14783b */ /* 0x000f6a0000004200 */
[C---:B---3--:R-:W-:Y:S06]  /*ecd0*/  HMMA.16816.F32 R80, R8.reuse, R16, R80 ;  /* 0x000000100850723c */ /* 0x048fec0000001850 */
[----:B------:R-:W-:Y:S01]  /*ece0*/  HMMA.16816.F32 R76, R8, R18, R76 ;  /* 0x00000012084c723c */ /* 0x000fe2000000184c */
[----:B------:R-:W3:Y:S01]  /*ecf0*/  LDSM.16.MT88.4 R16, [R220+0xe800] ;  /* 0x00e80000dc10783b */ /* 0x000ee20000004200 */
[----:B----4-:R-:W-:-:S04]  /*ed00*/  F2FP.F16.F32.PACK_AB R70, R62, R65 ;  /* 0x000000413e46723e */ /* 0x010fc800000000ff */
[C---:B------:R-:W-:Y:S06]  /*ed10*/  HMMA.16816.F32 R96, R8.reuse, R32, R96 ;  /* 0x000000200860723c */ /* 0x040fec0000001860 */
[C---:B------:R-:W-:Y:S01]  /*ed20*/  HMMA.16816.F32 R92, R8.reuse, R34, R92 ;  /* 0x00000022085c723c */ /* 0x040fe2000000185c */
[----:B------:R-:W-:Y:S05]  /*ed30*/  LDSM.16.MT88.4 R32, [R221+0x12800] ;  /* 0x01280000dd20783b */ /* 0x000fea0000004200 */
[C---:B--2---:R-:W-:Y:S06]  /*ed40*/  HMMA.16816.F32 R88, R8.reuse, R24, R88 ;  /* 0x000000180858723c */ /* 0x044fec0000001858 */
        /* <DEDUP_REMOVED lines=8> */
[----:B------:R-:W-:Y:S01]  /*edd0*/  F2FP.F16.F32.PACK_AB R27, R155, R156 ;  /* 0x0000009c9b1b723e */ /* 0x000fe200000000ff */
[----:B------:R-:W-:Y:S02]  /*ede0*/  FADD.FTZ R157, R156, R157 ;  /* 0x0000009d9c9d7221 */ /* 0x000fe40000010000 */
[----:B------:R-:W-:Y:S01]  /*edf0*/  HMMA.16816.F32 R4, R8, R14, R4 ;  /* 0x0000000e0804723c */ /* 0x000fe20000001804 */
[----:B------:R-:W2:Y:S01]  /*ee00*/  LDSM.16.MT88.4 R8, [R220+0x12800] ;  /* 0x01280000dc08783b */ /* 0x000ea20000004200 */
        /* <DEDUP_REMOVED lines=11> */
[C---:B---3--:R-:W-:Y:S06]  /*eec0*/  HMMA.16816.F32 R112, R24.reuse, R16, R112 ;  /* 0x000000101870723c */ /* 0x048fec0000001870 */
[C---:B------:R-:W-:Y:S01]  /*eed0*/  HMMA.16816.F32 R108, R24.reuse, R18, R108 ;  /* 0x00000012186c723c */ /* 0x040fe2000000186c */
[----:B------:R-:W3:Y:S05]  /*eee0*/  LDSM.16.MT88.4 R16, [R221+0xf000] ;  /* 0x00f00000dd10783b */ /* 0x000eea0000004200 */
[C---:B--2---:R-:W-:Y:S06]  /*eef0*/  HMMA.16816.F32 R80, R24.reuse, R8, R80 ;  /* 0x000000081850723c */ /* 0x044fec0000001850 */
        /* <DEDUP_REMOVED lines=11> */
[----:B------:R-:W2:Y:S01]  /*efb0*/  LDSM.16.MT88.4 R12, [R220+0xf000] ;  /* 0x00f00000dc0c783b */ /* 0x000ea20000004200 */
[----:B------:R-:W-:Y:S01]  /*efc0*/  FADD.FTZ R147, R147, R149 ;  /* 0x0000009593937221 */ /* 0x000fe20000010000 */
[----:B------:R-:W-:-:S03]  /*efd0*/  FADD.FTZ R143, R143, R145 ;  /* 0x000000918f8f7221 */ /* 0x000fc60000010000 */
[----:B------:R-:W-:Y:S01]  /*efe0*/  HMMA.16816.F32 R96, R24, R36, R96 ;  /* 0x000000241860723c */ /* 0x000fe20000001860 */
[----:B------:R-:W-:-:S04]  /*eff0*/  FADD.FTZ R147, R139, R147 ;  /* 0x000000938b937221 */ /* 0x000fc80000010000 */
[----:B------:R-:W-:Y:S01]  /*f000*/  FADD.FTZ R147, R138, R147 ;  /* 0x000000938a937221 */ /* 0x000fe20000010000 */
[----:B------:R-:W-:Y:S01]  /*f010*/  HMMA.16816.F32 R92, R24, R38, R92 ;  /* 0x00000026185c723c */ /* 0x000fe2000000185c */
[----:B------:R-:W-:Y:S02]  /*f020*/  LDSM.16.MT88.4 R36, [R221+0x13000] ;  /* 0x01300000dd24783b */ /* 0x000fe40000004200 */
[----:B------:R-:W-:-:S03]  /*f030*/  FADD.FTZ R147, R65, R147 ;  /* 0x0000009341937221 */ /* 0x000fc60000010000 */
        /* <DEDUP_REMOVED lines=19> */
[--C-:B------:R-:W-:Y:S01]  /*f170*/  FFMA.FTZ R32, R61, UR11, -R55.reuse ;  /* 0x0000000b3d207c23 */ /* 0x100fe20008010837 */
[----:B------:R-:W-:-:S04]  /*f180*/  FFMA.FTZ R33, R60, UR11, -R55 ;  /* 0x0000000b3c217c23 */ /* 0x000fc80008010837 */
[C---:B-1----:R-:W-:Y:S01]  /*f190*/  HMMA.16816.F32 R96, R8.reuse, R20, R96 ;  /* 0x000000140860723c */ /* 0x042fe20000001860 */
[--C-:B------:R-:W-:Y:S01]  /*f1a0*/  FFMA.FTZ R34, R59, UR11, -R55.reuse ;  /* 0x0000000b3b227c23 */ /* 0x100fe20008010837 */
[----:B------:R-:W-:Y:S01]  /*f1b0*/  FFMA.FTZ R35, R54, UR11, -R55 ;  /* 0x0000000b36237c23 */ /* 0x000fe20008010837 */
[----:B------:R-:W1:Y:S03]  /*f1c0*/  MUFU.EX2 R32, R32 ;  /* 0x0000002000207308 */ /* 0x000e660000000800 */
[C---:B------:R-:W-:Y:S01]  /*f1d0*/  HMMA.16816.F32 R92, R8.reuse, R22, R92 ;  /* 0x00000016085c723c */ /* 0x040fe2000000185c */
[----:B------:R-:W4:Y:S04]  /*f1e0*/  LDSM.16.MT88.4 R20, [R220+0xf800] ;  /* 0x00f80000dc14783b */ /* 0x000f280000004200 */
[----:B------:R-:W5:Y:S01]  /*f1f0*/  MUFU.EX2 R33, R33 ;  /* 0x0000002100217308 */ /* 0x000f620000000800 */
[C---:B------:R-:W-:Y:S06]  /*f200*/  HMMA.16816.F32 R88, R8.reuse, R36, R88 ;  /* 0x000000240858723c */ /* 0x040fec0000001858 */
[----:B------:R-:W-:Y:S01]  /*f210*/  HMMA.16816.F32 R84, R8, R38, R84 ;  /* 0x000000260854723c */ /* 0x000fe20000001854 */
[----:B------:R-:W2:Y:S01]  /*f220*/  MUFU.EX2 R34, R34 ;  /* 0x0000002200227308 */ /* 0x000ea20000000800 */
[----:B-1----:R-:W-:-:S04]  /*f230*/  FADD.FTZ R143, R32, R143 ;  /* 0x0000008f208f7221 */ /* 0x002fc80000010000 */
[C---:B------:R-:W-:Y:S03]  /*f240*/  HMMA.16816.F32 R80, R8.reuse, R28, R80 ;  /* 0x0000001c0850723c */ /* 0x040fe60000001850 */
[----:B------:R-:W1:Y:S01]  /*f250*/  MUFU.EX2 R35, R35 ;  /* 0x0000002300237308 */ /* 0x000e620000000800 */
[C---:B-----5:R-:W-:Y:S01]  /*f260*/  F2FP.F16.F32.PACK_AB R69, R33.reuse, R32 ;  /* 0x000000202145723e */ /* 0x060fe200000000ff */
[----:B------:R-:W-:Y:S01]  /*f270*/  FADD.FTZ R143, R33, R143 ;  /* 0x0000008f218f7221 */ /* 0x000fe20000010000 */
[C---:B------:R-:W-:Y:S06]  /*f280*/  HMMA.16816.F32 R76, R8.reuse, R30, R76 ;  /* 0x0000001e084c723c */ /* 0x040fec000000184c */
[----:B---3--:R-:W-:Y:S01]  /*f290*/  HMMA.16816.F32 R72, R8, R16, R72 ;  /* 0x000000100848723c */ /* 0x008fe20000001848 */
[----:B--2---:R-:W-:-:S05]  /*f2a0*/  FADD.FTZ R143, R34, R143 ;  /* 0x0000008f228f7221 */ /* 0x004fca0000010000 */
[----:B------:R-:W-:Y:S01]  /*f2b0*/  HMMA.16816.F32 R4, R8, R18, R4 ;  /* 0x000000120804723c */ /* 0x000fe20000001804 */
[----:B------:R-:W2:Y:S01]  /*f2c0*/  LDSM.16.MT88.4 R8, [R219+0xf800] ;  /* 0x00f80000db08783b */ /* 0x000ea20000004200 */
[C---:B-1----:R-:W-:Y:S01]  /*f2d0*/  F2FP.F16.F32.PACK_AB R71, R35.reuse, R34 ;  /* 0x000000222347723e */ /* 0x042fe200000000ff */
[----:B------:R-:W-:Y:S02]  /*f2e0*/  FADD.FTZ R248, R35, R143 ;  /* 0x0000008f23f87221 */ /* 0x000fe40000010000 */
[----:B------:R-:W1:Y:S04]  /*f2f0*/  LDSM.16.MT88.4 R16, [R223+0x13800] ;  /* 0x01380000df10783b */ /* 0x000e680000004200 */
[C---:B------:R-:W-:Y:S06]  /*f300*/  HMMA.16816.F32 R120, R68.reuse, R12, R120 ;  /* 0x0000000c4478723c */ /* 0x040fec0000001878 */
        /* <DEDUP_REMOVED lines=19> */
.L_x_1650:
        /* <DEDUP_REMOVED lines=14> */
.L_x_1662:
[----:B------:R-:W-:Y:S04]  /*f520*/  DEPBAR.LE SB0, 0x0 ;  /* 0x000080000000791a */ /* 0x000fe80000000000 */
[----:B------:R-:W-:Y:S01]  /*f530*/  BAR.SYNC.DEFER_BLOCKING 0x0 ;  /* 0x0000000000007b1d */ /* 0x000fe20000010000 */
[C---:B------:R-:W-:Y:S01]  /*f540*/  ISETP.GE.AND P4, PT, R238.reuse, UR14, PT ;  /* 0x0000000eee007c0c */ /* 0x040fe2000bf86270 */
[----:B------:R-:W-:Y:S01]  /*f550*/  VIADD R0, R238, 0x40 ;  /* 0x00000040ee007836 */ /* 0x000fe20000000000 */
[----:B------:R-:W-:Y:S01]  /*f560*/  MOV R6, R245 ;  /* 0x000000f500067202 */ /* 0x000fe20000000f00 */
[----:B------:R-:W-:Y:S02]  /*f570*/  VIADD R236, R236, 0xffffffff ;  /* 0xffffffffecec7836 */ /* 0x000fe40000000000 */
[----:B------:R-:W-:Y:S01]  /*f580*/  IMAD.MOV.U32 R5, RZ, RZ, R244 ;  /* 0x000000ffff057224 */ /* 0x000fe200078e00f4 */
[----:B------:R-:W-:Y:S01]  /*f590*/  ISETP.GE.AND P3, PT, R0, UR14, PT ;  /* 0x0000000e00007c0c */ /* 0x000fe2000bf66270 */
[----:B------:R-:W-:Y:S01]  /*f5a0*/  UMOV UR16, UR6 ;  /* 0x0000000600107c82 */ /* 0x000fe20008000000 */
[----:B------:R-:W-:Y:S01]  /*f5b0*/  UMOV UR15, UR7 ;  /* 0x00000007000f7c82 */ /* 0x000fe20008000000 */
[----:B------:R-:W-:Y:S10]  /*f5c0*/  @!P0 BRA `(.L_x_1659) ;  /* 0x0000000000f88947 */ /* 0x000ff40003800000 */
[----:B------:R-:W1:Y:S01]  /*f5d0*/  LDC R0, c[0x0][0x380] ;  /* 0x0000e000ff007b82 */ /* 0x000e620000000800 */
[----:B------:R-:W-:Y:S01]  /*f5e0*/  SHF.L.U32 R3, R236, 0x7, RZ ;  /* 0x00000007ec037819 */ /* 0x000fe200000006ff */
[----:B------:R-:W-:Y:S01]  /*f5f0*/  UMOV UR16, UR11 ;  /* 0x0000000b00107c82 */ /* 0x000fe20008000000 */
[----:B------:R-:W-:Y:S02]  /*f600*/  UMOV UR15, UR10 ;  /* 0x0000000a000f7c82 */ /* 0x000fe40008000000 */
[----:B------:R-:W-:Y:S01]  /*f610*/  IABS R5, R3 ;  /* 0x0000000300057213 */ /* 0x000fe20000000000 */
[C---:B------:R-:W-:Y:S05]  /*f620*/  VIADD R10, R3.reuse, 0x80 ;  /* 0x00000080030a7836 */ /* 0x040fea0000000000 */
[----:B------:R-:W-:Y:S02]  /*f630*/  IABS R7, R10 ;  /* 0x0000000a00077213 */ /* 0x000fe40000000000 */
[-C--:B-1----:R-:W-:Y:S02]  /*f640*/  IABS R2, R0.reuse ;  /* 0x0000000000027213 */ /* 0x082fe40000000000 */
[-C--:B------:R-:W-:Y:S02]  /*f650*/  LOP3.LUT R3, R3, R0.reuse, RZ, 0x3c, !PT ;  /* 0x0000000003037212 */ /* 0x080fe400078e3cff */
[----:B------:R-:W1:Y:S01]  /*f660*/  I2F.RP R8, R2 ;  /* 0x0000000200087306 */ /* 0x000e620000209400 */
[----:B------:R-:W-:Y:S09]  /*f670*/  LOP3.LUT R10, R10, R0, RZ, 0x3c, !PT ;  /* 0x000000000a0a7212 */ /* 0x000ff200078e3cff */
[----:B-1----:R-:W1:Y:S02]  /*f680*/  MUFU.RCP R8, R8 ;  /* 0x0000000800087308 */ /* 0x002e640000001000 */
[----:B-1----:R-:W-:Y:S08]  /*f690*/  VIADD R8, R8, 0xffffffe ;  /* 0x0ffffffe08087836 */ /* 0x002ff00000000000 */
        /* <DEDUP_REMOVED lines=10> */
[C---:B------:R-:W-:Y:S03]  /*f740*/  IMAD R7, R2.reuse, R6, R7 ;  /* 0x0000000602077224 */ /* 0x040fe600078e0207 */
        /* <DEDUP_REMOVED lines=9> */
[----:B------:R-:W-:Y:S02]  /*f7e0*/  ISETP.GE.AND P2, PT, R10, RZ, PT ;  /* 0x000000ff0a00720c */ /* 0x000fe40003f46270 */
[----:B------:R-:W-:Y:S07]  /*f7f0*/  LOP3.LUT R7, RZ, R0, RZ, 0x33, !PT ;  /* 0x00000000ff077212 */ /* 0x000fee00078e33ff */
[----:B------:R-:W-:Y:S02]  /*f800*/  @P5 IADD3 R8, R8, 0x1, RZ ;  /* 0x0000000108085810 */ /* 0x000fe40007ffe0ff */
[----:B------:R-:W-:Y:S01]  /*f810*/  @P6 VIADD R9, R9, 0x1 ;  /* 0x0000000109096836 */ /* 0x000fe20000000000 */
[----:B------:R-:W-:Y:S02]  /*f820*/  ISETP.NE.AND P5, PT, R0, RZ, PT ;  /* 0x000000ff0000720c */ /* 0x000fe40003fa5270 */
[----:B------:R-:W-:Y:S02]  /*f830*/  @!P1 IMAD.MOV R8, RZ, RZ, -R8 ;  /* 0x000000ffff089224 */ /* 0x000fe400078e0a08 */
[----:B------:R-:W-:Y:S03]  /*f840*/  @!P2 IADD3 R9, -R9, RZ, RZ ;  /* 0x000000ff0909a210 */ /* 0x000fe60007ffe1ff */
[C---:B------:R-:W-:Y:S02]  /*f850*/  SEL R8, R7.reuse, R8, !P5 ;  /* 0x0000000807087207 */ /* 0x040fe40006800000 */
[----:B------:R-:W-:Y:S02]  /*f860*/  SEL R7, R7, R9, !P5 ;  /* 0x0000000907077207 */ /* 0x000fe40006800000 */
[CC--:B------:R-:W-:Y:S02]  /*f870*/  LEA R4, P2, R8.reuse, R240.reuse, 0x2 ;  /* 0x000000f008047211 */ /* 0x0c0fe400078410ff */
[C---:B------:R-:W-:Y:S02]  /*f880*/  LEA R2, P1, R7.reuse, R240, 0x2 ;  /* 0x000000f007027211 */ /* 0x040fe400078210ff */
[-C--:B------:R-:W-:Y:S02]  /*f890*/  LEA.HI.X.SX32 R5, R8, R241.reuse, 0x2, P2 ;  /* 0x000000f108057211 */ /* 0x080fe400010f16ff */
[C---:B------:R-:W-:Y:S01]  /*f8a0*/  LEA.HI.X.SX32 R3, R7.reuse, R241, 0x2, P1 ;  /* 0x000000f107037211 */ /* 0x040fe200008f16ff */
[----:B------:R-:W-:Y:S02]  /*f8b0*/  IMAD.IADD R7, R7, 0x1, -R8 ;  /* 0x0000000107077824 */ /* 0x000fe400078e0a08 */
[----:B------:R-:W2:Y:S02]  /*f8c0*/  LDG.E R4, desc[UR12][R4.64] ;  /* 0x0000000c04047981 */ /* 0x000ea4000c1e1900 */
[----:B------:R-:W-:Y:S04]  /*f8d0*/  IMAD R7, R7, R0, -0x80 ;  /* 0xffffff8007077424 */ /* 0x000fe800078e0200 */
[C---:B------:R-:W-:Y:S01]  /*f8e0*/  IMAD R0, R7.reuse, UR10, RZ ;  /* 0x0000000a07007c24 */ /* 0x040fe2000f8e02ff */
[----:B------:R-:W-:Y:S05]  /*f8f0*/  SHF.R.S32.HI R6, RZ, 0x1f, R7 ;  /* 0x0000001fff067819 */ /* 0x000fea0000011407 */
[----:B------:R-:W-:Y:S02]  /*f900*/  IMAD R0, R6, UR11, R0 ;  /* 0x0000000b06007c24 */ /* 0x000fe4000f8e0200 */
[----:B------:R-:W-:Y:S04]  /*f910*/  IMAD.WIDE.U32 R6, R7, UR11, RZ ;  /* 0x0000000b07067c25 */ /* 0x000fe8000f8e00ff */
[----:B------:R-:W-:Y:S01]  /*f920*/  IMAD.IADD R7, R7, 0x1, R0 ;  /* 0x0000000107077824 */ /* 0x000fe200078e0200 */
[----:B------:R1:W2:Y:S02]  /*f930*/  LDG.E R5, desc[UR12][R2.64] ;  /* 0x0000000c02057981 */ /* 0x0002a4000c1e1900 */
[----:B-1----:R-:W1:Y:S01]  /*f940*/  LDC.64 R2, c[0x0][0x238] ;  /* 0x00008e00ff027b82 */ /* 0x002e620000000a00 */
[----:B--2---:R-:W-:Y:S04]  /*f950*/  IADD3 R4, -R5, R4, RZ ;  /* 0x0000000405047210 */ /* 0x004fe80007ffe1ff */
[----:B------:R-:W-:Y:S01]  /*f960*/  SHF.R.S32.HI R5, RZ, 0x1f, R4 ;  /* 0x0000001fff057819 */ /* 0x000fe20000011404 */
[CC--:B-1----:R-:W-:Y:S04]  /*f970*/  IMAD.WIDE.U32 R6, R4.reuse, R2.reuse, R6 ;  /* 0x0000000204067225 */ /* 0x0c2fe800078e0006 */
[----:B------:R-:W-:Y:S04]  /*f980*/  IMAD R5, R5, R2, RZ ;  /* 0x0000000205057224 */ /* 0x000fe800078e02ff */
[----:B------:R-:W-:Y:S05]  /*f990*/  IMAD R5, R4, R3, R5 ;  /* 0x0000000304057224 */ /* 0x000fea00078e0205 */
[----:B------:R-:W-:Y:S07]  /*f9a0*/  IADD3 R5, R7, R5, RZ ;  /* 0x0000000507057210 */ /* 0x000fee0007ffe0ff */
.L_x_1659:
[CC--:B------:R-:W-:Y:S01]  /*f9b0*/  LEA R250, P2, R6.reuse, R137.reuse, 0x1 ;  /* 0x0000008906fa7211 */ /* 0x0c0fe200078408ff */
[----:B------:R-:W-:Y:S01]  /*f9c0*/  @P4 STS.128 [R237+0xc000], RZ ;  /* 0x00c000ffed004388 */ /* 0x000fe20000000c00 */
[C---:B------:R-:W-:Y:S02]  /*f9d0*/  IADD3 R0, P1, R235.reuse, R6, RZ ;  /* 0x00000006eb007210 */ /* 0x040fe40007f3e0ff */
[-C--:B------:R-:W-:Y:S02]  /*f9e0*/  LEA.HI.X R251, R6, R136.reuse, R5, 0x1, P2 ;  /* 0x0000008806fb7211 */ /* 0x080fe400010f0c05 */
[----:B------:R-:W-:Y:S02]  /*f9f0*/  @!P4 LEA R16, P5, R0, R137, 0x1 ;  /* 0x000000890010c211 */ /* 0x000fe400078a08ff */
[----:B------:R-:W-:Y:S01]  /*fa00*/  IADD3.X R3, R234, R5, RZ, P1, !PT ;  /* 0x00000005ea037210 */ /* 0x000fe20000ffe4ff */
        /* <DEDUP_REMOVED lines=8> */
[C---:B------:R-:W-:Y:S02]  /*fa90*/  IADD3 R2, P2, R235.reuse, R0, RZ ;  /* 0x00000000eb027210 */ /* 0x040fe40007f5e0ff */
[----:B------:R-:W-:Y:S01]  /*faa0*/  @!PT LDS RZ, [RZ] ;  /* 0x00000000fffff984 */ /* 0x000fe20000000800 */
[----:B------:R-:W-:Y:S01]  /*fab0*/  @!PT LDS RZ, [RZ] ;  /* 0x00000000fffff984 */ /* 0x000fe20000000800 */
[----:B------:R-:W-:Y:S01]  /*fac0*/  @!PT LDS RZ, [RZ] ;  /* 0x00000000fffff984 */ /* 0x000fe20000000800 */
[----:B------:R-:W-:Y:S02]  /*fad0*/  @!P3 LDGSTS.E.BYPASS.LTC128B.128 [R237+0x10000], desc[UR12][R250.64+0x80] ;  /* 0x10000080faedbfae */ /* 0x000fe4000b901d4c */
[----:B------:R-:W-:Y:S03]  /*fae0*/  @!P4 LEA R14, P5, R2, R137, 0x1 ;  /* 0x00000089020ec211 */ /* 0x000fe600078a08ff */
[----:B------:R-:W-:Y:S01]  /*faf0*/  @P4 STS.128 [R237+0xc800], RZ ;  /* 0x00c800ffed004388 */ /* 0x000fe20000000c00 */
[----:B------:R-:W-:Y:S02]  /*fb00*/  IADD3.X R3, R234, R3, RZ, P2, !PT ;  /* 0x00000003ea037210 */ /* 0x000fe400017fe4ff */
[CC--:B------:R-:W-:Y:S02]  /*fb10*/  @!P3 LEA R8, P1, R2.reuse, R137.reuse, 0x1 ;  /* 0x000000890208b211 */ /* 0x0c0fe400078208ff */
[----:B------:R-:W-:Y:S01]  /*fb20*/  @!PT LDS RZ, [RZ] ;  /* 0x00000000fffff984 */ /* 0x000fe20000000800 */
[----:B------:R-:W-:Y:S01]  /*fb30*/  @!PT LDS RZ, [RZ] ;  /* 0x00000000fffff984 */ /* 0x000fe20000000800 */
[----:B------:R-:W-:Y:S01]  /*fb40*/  @!PT LDS RZ, [RZ] ;  /* 0x00000000fffff984 */ /* 0x000fe20000000800 */
[----:B------:R1:W-:Y:S01]  /*fb50*/  @!P4 LDGSTS.E.BYPASS.LTC128B.128 [R237+0xc800], desc[UR12][R16.64] ;  /* 0x0c80000010edcfae */ /* 0x0003e2000b901d4c */
[CCC-:B------:R-:W-:Y:S02]  /*fb60*/  @!P4 LEA.HI.X R15, R2.reuse, R136.reuse, R3.reuse, 0x1, P5 ;  /* 0x00000088020fc211 */ /* 0x1c0fe400028f0c03 */
[----:B------:R-:W-:Y:S02]  /*fb70*/  @!P3 LEA.HI.X R9, R2, R136, R3, 0x1, P1 ;  /* 0x000000880209b211 */ /* 0x000fe400008f0c03 */
[----:B------:R-:W-:Y:S01]  /*fb80*/  @P3 STS.128 [R237+0x10800], RZ ;  /* 0x010800ffed003388 */ /* 0x000fe20000000c00 */
[C---:B------:R-:W-:Y:S04]  /*fb90*/  IADD3 R0, P2, R235.reuse, R2, RZ ;  /* 0x00000002eb007210 */ /* 0x040fe80007f5e0ff */
[----:B------:R-:W-:Y:S01]  /*fba0*/  @!PT LDS RZ, [RZ] ;  /* 0x00000000fffff984 */ /* 0x000fe20000000800 */
[----:B------:R-:W-:Y:S01]  /*fbb0*/  @!PT LDS RZ, [RZ] ;  /* 0x00000000fffff984 */ /* 0x000fe20000000800 */
[----:B------:R-:W-:Y:S01]  /*fbc0*/  @!PT LDS RZ, [RZ] ;  /* 0x00000000fffff984 */ /* 0x000fe20000000800 */
[----:B------:R-:W-:Y:S01]  /*fbd0*/  @!P3 LDGSTS.E.BYPASS.LTC128B.128 [R237+0x10800], desc[UR12][R10.64+0x80] ;  /* 0x108000800aedbfae */ /* 0x000fe2000b901d4c */
[----:B------:R-:W-:Y:S02]  /*fbe0*/  @!P4 LEA R12, P5, R0, R137, 0x1 ;  /* 0x00000089000cc211 */ /* 0x000fe400078a08ff */
[----:B------:R-:W-:Y:S02]  /*fbf0*/  IADD3.X R3, R234, R3, RZ, P2, !PT ;  /* 0x00000003ea037210 */ /* 0x000fe400017fe4ff */
        /* <DEDUP_REMOVED lines=8> */
[C---:B------:R-:W-:Y:S02]  /*fc80*/  IADD3 R2, P2, R235.reuse, R0, RZ ;  /* 0x00000000eb027210 */ /* 0x040fe40007f5e0ff */
[----:B------:R-:W-:Y:S02]  /*fc90*/  @P3 STS.128 [R237+0x11000], RZ ;  /* 0x011000ffed003388 */ /* 0x000fe40000000c00 */
[----:B------:R-:W-:Y:S03]  /*fca0*/  @!P4 LEA R20, P5, R2, R137, 0x1 ;  /* 0x000000890214c211 */ /* 0x000fe600078a08ff */
[----:B------:R-:W-:Y:S01]  /*fcb0*/  @!PT LDS RZ, [RZ] ;  /* 0x00000000fffff984 */ /* 0x000fe20000000800 */
[----:B------:R-:W-:Y:S01]  /*fcc0*/  @!PT LDS RZ, [RZ] ;  /* 0x00000000fffff984 */ /* 0x000fe20000000800 */
[----:B------:R-:W-:Y:S01]  /*fcd0*/  @!PT LDS RZ, [RZ] ;  /* 0x00000000fffff984 */ /* 0x000fe20000000800 */
[----:B------:R2:W-:Y:S01]  /*fce0*/  @!P3 LDGSTS.E.BYPASS.LTC128B.128 [R237+0x11000], desc[UR12][R8.64+0x80] ;  /* 0x1100008008edbfae */ /* 0x0005e2000b901d4c */
[----:B------:R-:W-:Y:S02]  /*fcf0*/  IADD3.X R3, R234, R3, RZ, P2, !PT ;  /* 0x00000003ea037210 */ /* 0x000fe400017fe4ff */
        /* <DEDUP_REMOVED lines=8> */
[C---:B------:R-:W-:Y:S04]  /*fd80*/  IADD3 R0, P2, R235.reuse, R2, RZ ;  /* 0x00000002eb007210 */ /* 0x040fe80007f5e0ff */
[----:B------:R-:W-:Y:S01]  /*fd90*/  @P3 STS.128 [R237+0x11800], RZ ;  /* 0x011800ffed003388 */ /* 0x000fe20000000c00 */
[----:B------:R-:W-:Y:S02]  /*fda0*/  @!P4 LEA R24, P5, R0, R137, 0x1 ;  /* 0x000000890018c211 */ /* 0x000fe400078a08ff */
[----:B------:R-:W-:Y:S02]  /*fdb0*/  IADD3.X R3, R234, R3, RZ, P2, !PT ;  /* 0x00000003ea037210 */ /* 0x000fe400017fe4ff */
        /* <DEDUP_REMOVED lines=16> */
[CC--:B-1----:R-:W-:Y:S02]  /*fec0*/  @!P3 LEA R16, P2, R4.reuse, R137.reuse, 0x1 ;  /* 0x000000890410b211 */ /* 0x0c2fe400078408ff */
        /* <DEDUP_REMOVED lines=12> */
[----:B------:R-:W-:Y:S02]  /*ff90*/  @!P4 LEA R26, P5, R2, R137, 0x1 ;  /* 0x00000089021ac211 */ /* 0x000fe400078a08ff */
[----:B------:R-:W-:Y:S02]  /*ffa0*/  IADD3.X R0, R234, R3, RZ, P1, !PT ;  /* 0x00000003ea007210 */ /* 0x000fe40000ffe4ff */
[----:B------:R-:W-:Y:S01]  /*ffb0*/  @P3 STS.128 [R237+0x12800], RZ ;  /* 0x012800ffed003388 */ /* 0x000fe20000000c00 */
[C---:B------:R-:W-:Y:S02]  /*ffc0*/  @!P3 LEA R30, P1, R2.reuse, R137, 0x1 ;  /* 0x00000089021eb211 */ /* 0x040fe400078208ff */
[CCC-:B------:R-:W-:Y:S02]  /*ffd0*/  @!P4 LEA.HI.X R27, R2.reuse, R136.reuse, R0.reuse, 0x1, P5 ;  /* 0x00000088021bc211 */ /* 0x1c0fe400028f0c00 */
[----:B------:R-:W-:Y:S01]  /*ffe0*/  @!PT LDS RZ, [RZ] ;  /* 0x00000000fffff984 */ /* 0x000fe20000000800 */
[----:B------:R-:W-:Y:S01]  /*fff0*/  @!PT LDS RZ, [RZ] ;  /* 0x00000000fffff984 */ /* 0x000fe20000000800 */
[----:B------:R-:W-:Y:S01]  /*10000*/  @!PT LDS RZ, [RZ] ;  /* 0x00000000fffff984 */ /* 0x000fe20000000800 */
[----:B------:R-:W-:Y:S01]  /*10010*/  @!P3 LDGSTS.E.BYPASS.LTC128B.128 [R237+0x12800], desc[UR12][R22.64+0x80] ;  /* 0x1280008016edbfae */ /* 0x000fe2000b901d4c */
[----:B------:R-:W-:Y:S02]  /*10020*/  @!P3 LEA.HI.X R31, R2, R136, R0, 0x1, P1 ;  /* 0x00000088021fb211 */ /* 0x000fe400008f0c00 */
[----:B------:R-:W-:Y:S02]  /*10030*/  ISETP.GT.AND P1, PT, R236, R231, PT ;  /* 0x000000e7ec00720c */ /* 0x000fe40003f24270 */
        /* <DEDUP_REMOVED lines=20> */
[----:B------:R-:W-:Y:S05]  /*10180*/  LDSM.16.M88.4 R64, [R229] ;  /* 0x00000000e540783b */ /* 0x000fea0000000200 */
[----:B--2---:R-:W2:Y:S05]  /*10190*/  LDSM.16.M88.4 R8, [R228+0x4000] ;  /* 0x00400000e408783b */ /* 0x004eaa0000000200 */
[----:B-1----:R-:W1:Y:S05]  /*101a0*/  LDSM.16.M88.4 R16, [R228+0x4800] ;  /* 0x00480000e410783b */ /* 0x002e6a0000000200 */
[----:B---3--:R-:W3:Y:S05]  /*101b0*/  LDSM.16.M88.4 R24, [R228+0x5000] ;  /* 0x00500000e418783b */ /* 0x008eea0000000200 */
[----:B------:R-:W4:Y:S05]  /*101c0*/  LDSM.16.M88.4 R32, [R228+0x5800] ;  /* 0x00580000e420783b */ /* 0x000f2a0000000200 */
[----:B------:R-:W0:Y:S05]  /*101d0*/  LDGDEPBAR ;  /* 0x00000000000079af */ /* 0x000e2a0000000000 */
[----:B------:R-:W5:Y:S05]  /*101e0*/  LDSM.16.M88.4 R40, [R228+0x6000] ;  /* 0x00600000e428783b */ /* 0x000f6a0000000200 */
[----:B------:R-:W5:Y:S05]  /*101f0*/  LDSM.16.M88.4 R48, [R228+0x6800] ;  /* 0x00680000e430783b */ /* 0x000f6a0000000200 */
[----:B------:R-:W5:Y:S05]  /*10200*/  LDSM.16.M88.4 R56, [R228+0x7000] ;  /* 0x00700000e438783b */ /* 0x000f6a0000000200 */
[----:B------:R-:W5:Y:S01]  /*10210*/  LDSM.16.M88.4 R136, [R228+0x7800] ;  /* 0x00780000e488783b */ /* 0x000f620000000200 */
[C---:B--2---:R-:W-:Y:S04]  /*10220*/  HMMA.16816.F32 R4, R64.reuse, R8, RZ ;  /* 0x000000084004723c */ /* 0x044fe800000018ff */
[----:B------:R-:W-:Y:S02]  /*10230*/  LDSM.16.M88.4 R140, [R227] ;  /* 0x00000000e38c783b */ /* 0x000fe40000000200 */
[C---:B------:R-:W-:Y:S03]  /*10240*/  HMMA.16816.F32 R8, R64.reuse, R10, RZ ;  /* 0x0000000a4008723c */ /* 0x040fe600000018ff */
[----:B------:R-:W2:Y:S03]  /*10250*/  LDSM.16.M88.4 R144, [R226] ;  /* 0x00000000e290783b */ /* 0x000ea60000000200 */
[C---:B-1----:R-:W-:Y:S02]  /*10260*/  HMMA.16816.F32 R12, R64.reuse, R16, RZ ;  /* 0x00000010400c723c */ /* 0x042fe400000018ff */
[----:B------:R-:W1:Y:S04]  /*10270*/  LDSM.16.M88.4 R148, [R218] ;  /* 0x00000000da94783b */ /* 0x000e680000000200 */
[C---:B------:R-:W-:Y:S01]  /*10280*/  HMMA.16816.F32 R16, R64.reuse, R18, RZ ;  /* 0x000000124010723c */ /* 0x040fe200000018ff */
[----:B------:R-:W1:Y:S05]  /*10290*/  LDSM.16.M88.4 R152, [R217] ;  /* 0x00000000d998783b */ /* 0x000e6a0000000200 */
[C---:B---3--:R-:W-:Y:S01]  /*102a0*/  HMMA.16816.F32 R20, R64.reuse, R24, RZ ;  /* 0x000000184014723c */ /* 0x048fe200000018ff */
[----:B------:R-:W3:Y:S05]  /*102b0*/  LDSM.16.M88.4 R156, [R216] ;  /* 0x00000000d89c783b */ /* 0x000eea0000000200 */
[C---:B------:R-:W-:Y:S01]  /*102c0*/  HMMA.16816.F32 R24, R64.reuse, R26, RZ ;  /* 0x0000001a4018723c */ /* 0x040fe200000018ff */
[----:B------:R-:W3:Y:S05]  /*102d0*/  LDSM.16.M88.4 R160, [R215] ;  /* 0x00000000d7a0783b */ /* 0x000eea0000000200 */
[C---:B----4-:R-:W-:Y:S01]  /*102e0*/  HMMA.16816.F32 R28, R64.reuse, R32, RZ ;  /* 0x00000020401c723c */ /* 0x050fe200000018ff */
[----:B------:R-:W4:Y:S05]  /*102f0*/  LDSM.16.M88.4 R164, [R214] ;  /* 0x00000000d6a4783b */ /* 0x000f2a0000000200 */
[C---:B------:R-:W-:Y:S01]  /*10300*/  HMMA.16816.F32 R32, R64.reuse, R34, RZ ;  /* 0x000000224020723c */ /* 0x040fe200000018ff */
[----:B------:R-:W4:Y:S05]  /*10310*/  LDSM.16.M88.4 R168, [R213] ;  /* 0x00000000d5a8783b */ /* 0x000f2a0000000200 */
[C---:B-----5:R-:W-:Y:S01]  /*10320*/  HMMA.16816.F32 R36, R64.reuse, R40, RZ ;  /* 0x000000284024723c */ /* 0x060fe200000018ff */
[----:B------:R-:W5:Y:S05]  /*10330*/  LDSM.16.M88.4 R172, [R212] ;  /* 0x00000000d4ac783b */ /* 0x000f6a0000000200 */
[C---:B------:R-:W-:Y:S01]  /*10340*/  HMMA.16816.F32 R40, R64.reuse, R42, RZ ;  /* 0x0000002a4028723c */ /* 0x040fe200000018ff */
[----:B------:R-:W-:Y:S05]  /*10350*/  LDSM.16.M88.4 R176, [R225] ;  /* 0x00000000e1b0783b */ /* 0x000fea0000000200 */
[C---:B------:R-:W-:Y:S01]  /*10360*/  HMMA.16816.F32 R44, R64.reuse, R48, RZ ;  /* 0x00000030402c723c */ /* 0x040fe200000018ff */
[----:B------:R-:W5:Y:S05]  /*10370*/  LDSM.16.M88.4 R180, [R222+0x4000] ;  /* 0x00400000deb4783b */ /* 0x000f6a0000000200 */
[C---:B------:R-:W-:Y:S01]  /*10380*/  HMMA.16816.F32 R48, R64.reuse, R50, RZ ;  /* 0x000000324030723c */ /* 0x040fe200000018ff */
[----:B------:R-:W-:Y:S05]  /*10390*/  LDSM.16.M88.4 R184, [R211+0x3000] ;  /* 0x00300000d3b8783b */ /* 0x000fea0000000200 */
[C---:B------:R-:W-:Y:S01]  /*103a0*/  HMMA.16816.F32 R52, R64.reuse, R56, RZ ;  /* 0x000000384034723c */ /* 0x040fe200000018ff */
[----:B------:R-:W-:Y:S05]  /*103b0*/  LDSM.16.M88.4 R188, [R222+0xb000] ;  /* 0x00b00000debc783b */ /* 0x000fea0000000200 */
[C---:B------:R-:W-:Y:S01]  /*103c0*/  HMMA.16816.F32 R56, R64.reuse, R58, RZ ;  /* 0x0000003a4038723c */ /* 0x040fe200000018ff */
[----:B------:R-:W-:Y:S05]  /*103d0*/  LDSM.16.M88.4 R192, [R222+0xb800] ;  /* 0x00b80000dec0783b */ /* 0x000fea0000000200 */
[C---:B------:R-:W-:Y:S01]  /*103e0*/  HMMA.16816.F32 R60, R64.reuse, R136, RZ ;  /* 0x00000088403c723c */ /* 0x040fe200000018ff */
[----:B------:R-:W-:Y:S05]  /*103f0*/  LDSM.16.M88.4 R196, [R224+0x2000] ;  /* 0x00200000e0c4783b */ /* 0x000fea0000000200 */
[----:B------:R-:W-:Y:S01]  /*10400*/  HMMA.16816.F32 R64, R64, R138, RZ ;  /* 0x0000008a4040723c */ /* 0x000fe200000018ff */
[----:B------:R-:W5:Y:S05]  /*10410*/  LDSM.16.M88.4 R136, [R222+0x4800] ;  /* 0x00480000de88783b */ /* 0x000f6a0000000200 */
[C---:B--2---:R-:W-:Y:S01]  /*10420*/  HMMA.16816.F32 R4, R140.reuse, R144, R4 ;  /* 0x000000908c04723c */ /* 0x044fe20000001804 */
[----:B------:R-:W-:Y:S05]  /*10430*/  LDSM.16.M88.4 R200, [R211+0x4000] ;  /* 0x00400000d3c8783b */ /* 0x000fea0000000200 */
[C---:B------:R-:W-:Y:S01]  /*10440*/  HMMA.16816.F32 R8, R140.reuse, R146, R8 ;  /* 0x000000928c08723c */ /* 0x040fe20000001808 */
[----:B------:R-:W2:Y:S05]  /*10450*/  LDSM.16.M88.4 R144, [R222+0x5000] ;  /* 0x00500000de90783b */ /* 0x000eaa0000000200 */
        /* <DEDUP_REMOVED lines=14> */
[----:B------:R-:W-:Y:S05]  /*10540*/  LDSM.16.M88.4 R164, [R211] ;  /* 0x00000000d3a4783b */ /* 0x000fea0000000200 */
[C---:B------:R-:W-:Y:S06]  /*10550*/  HMMA.16816.F32 R52, R140.reuse, R168, R52 ;  /* 0x000000a88c34723c */ /* 0x040fec0000001834 */
[C---:B------:R-:W-:Y:S01]  /*10560*/  HMMA.16816.F32 R56, R140.reuse, R170, R56 ;  /* 0x000000aa8c38723c */ /* 0x040fe20000001838 */
[----:B------:R-:W-:Y:S05]  /*10570*/  LDSM.16.M88.4 R168, [R211+0x800] ;  /* 0x00080000d3a8783b */ /* 0x000fea0000000200 */
[C---:B-----5:R-:W-:Y:S06]  /*10580*/  HMMA.16816.F32 R60, R140.reuse, R172, R60 ;  /* 0x000000ac8c3c723c */ /* 0x060fec000000183c */
[----:B------:R-:W-:Y:S01]  /*10590*/  HMMA.16816.F32 R64, R140, R174, R64 ;  /* 0x000000ae8c40723c */ /* 0x000fe20000001840 */
[----:B------:R-:W3:Y:S05]  /*105a0*/  LDSM.16.M88.4 R140, [R222+0x6800] ;  /* 0x00680000de8c783b */ /* 0x000eea0000000200 */
[C---:B------:R-:W-:Y:S01]  /*105b0*/  HMMA.16816.F32 R4, R176.reuse, R180, R4 ;  /* 0x000000b4b004723c */ /* 0x040fe20000001804 */
[----:B------:R-:W-:Y:S05]  /*105c0*/  LDSM.16.M88.4 R172, [R211+0x1000] ;  /* 0x00100000d3ac783b */ /* 0x000fea0000000200 */
[C---:B------:R-:W-:Y:S01]  /*105d0*/  HMMA.16816.F32 R8, R176.reuse, R182, R8 ;  /* 0x000000b6b008723c */ /* 0x040fe20000001808 */
[----:B------:R-:W-:Y:S05]  /*105e0*/  LDSM.16.M88.4 R180, [R211+0x1800] ;  /* 0x00180000d3b4783b */ /* 0x000fea0000000200 */
[C---:B------:R-:W-:Y:S06]  /*105f0*/  HMMA.16816.F32 R12, R176.reuse, R136, R12 ;  /* 0x00000088b00c723c */ /* 0x040fec000000180c */
[C---:B------:R-:W-:Y:S01]  /*10600*/  HMMA.16816.F32 R16, R176.reuse, R138, R16 ;  /* 0x0000008ab010723c */ /* 0x040fe20000001810 */
[----:B------:R-:W4:Y:S05]  /*10610*/  LDSM.16.M88.4 R136, [R224] ;  /* 0x00000000e088783b */ /* 0x000f2a0000000200 */
[C---:B--2---:R-:W-:Y:S06]  /*10620*/  HMMA.16816.F32 R20, R176.reuse, R144, R20 ;  /* 0x00000090b014723c */ /* 0x044fec0000001814 */
[C---:B------:R-:W-:Y:S01]  /*10630*/  HMMA.16816.F32 R24, R176.reuse, R146, R24 ;  /* 0x00000092b018723c */ /* 0x040fe20000001818 */
[----:B------:R-:W2:Y:S05]  /*10640*/  LDSM.16.M88.4 R144, [R211+0x2000] ;  /* 0x00200000d390783b */ /* 0x000eaa0000000200 */
[C---:B-1----:R-:W-:Y:S06]  /*10650*/  HMMA.16816.F32 R28, R176.reuse, R148, R28 ;  /* 0x00000094b01c723c */ /* 0x042fec000000181c */
[C---:B------:R-:W-:Y:S01]  /*10660*/  HMMA.16816.F32 R32, R176.reuse, R150, R32 ;  /* 0x00000096b020723c */ /* 0x040fe20000001820 */
[----:B------:R-:W1:Y:S05]  /*10670*/  LDSM.16.M88.4 R148, [R211+0x2800] ;  /* 0x00280000d394783b */ /* 0x000e6a0000000200 */
[C---:B------:R-:W-:Y:S06]  /*10680*/  HMMA.16816.F32 R36, R176.reuse, R152, R36 ;  /* 0x00000098b024723c */ /* 0x040fec0000001824 */
[C---:B------:R-:W-:Y:S01]  /*10690*/  HMMA.16816.F32 R40, R176.reuse, R154, R40 ;  /* 0x0000009ab028723c */ /* 0x040fe20000001828 */
[----:B------:R-:W-:Y:S05]  /*106a0*/  LDSM.16.M88.4 R152, [R229+0x2000] ;  /* 0x00200000e598783b */ /* 0x000fea0000000200 */
[C---:B---3--:R-:W-:Y:S06]  /*106b0*/  HMMA.16816.F32 R44, R176.reuse, R140, R44 ;  /* 0x0000008cb02c723c */ /* 0x048fec000000182c */
[C---:B------:R-:W-:Y:S01]  /*106c0*/  HMMA.16816.F32 R48, R176.reuse, R142, R48 ;  /* 0x0000008eb030723c */ /* 0x040fe20000001830 */
[----:B------:R-:W3:Y:S05]  /*106d0*/  LDSM.16.M88.4 R140, [R211+0x3800] ;  /* 0x00380000d38c783b */ /* 0x000eea0000000200 */
[C---:B------:R-:W-:Y:S06]  /*106e0*/  HMMA.16816.F32 R52, R176.reuse, R156, R52 ;  /* 0x0000009cb034723c */ /* 0x040fec0000001834 */
[C---:B------:R-:W-:Y:S01]  /*106f0*/  HMMA.16816.F32 R56, R176.reuse, R158, R56 ;  /* 0x0000009eb038723c */ /* 0x040fe20000001838 */
[----:B------:R-:W5:Y:S05]  /*10700*/  LDSM.16.M88.4 R156, [R228+0x8000] ;  /* 0x00800000e49c783b */ /* 0x000f6a0000000200 */
[C---:B------:R-:W-:Y:S06]  /*10710*/  HMMA.16816.F32 R60, R176.reuse, R160, R60 ;  /* 0x000000a0b03c723c */ /* 0x040fec000000183c */
[----:B------:R-:W-:Y:S01]  /*10720*/  HMMA.16816.F32 R64, R176, R162, R64 ;  /* 0x000000a2b040723c */ /* 0x000fe20000001840 */
[----:B------:R-:W5:Y:S05]  /*10730*/  LDSM.16.M88.4 R160, [R228+0x8800] ;  /* 0x00880000e4a0783b */ /* 0x000f6a0000000200 */
[C---:B----4-:R-:W-:Y:S01]  /*10740*/  HMMA.16816.F32 R4, R136.reuse, R164, R4 ;  /* 0x000000a48804723c */ /* 0x050fe20000001804 */
[----:B------:R-:W-:Y:S05]  /*10750*/  LDSM.16.M88.4 R176, [R222+0x8000] ;  /* 0x00800000deb0783b */ /* 0x000fea0000000200 */
        /* <DEDUP_REMOVED lines=8> */
[C---:B------:R-:W-:Y:S06]  /*107e0*/  HMMA.16816.F32 R28, R136.reuse, R180, R28 ;  /* 0x000000b4881c723c */ /* 0x040fec000000181c */
[C---:B------:R-:W-:Y:S01]  /*107f0*/  HMMA.16816.F32 R32, R136.reuse, R182, R32 ;  /* 0x000000b68820723c */ /* 0x040fe20000001820 */
[----:B------:R-:W-:Y:S05]  /*10800*/  LDSM.16.M88.4 R180, [R222+0x9800] ;  /* 0x00980000deb4783b */ /* 0x000fea0000000200 */
        /* <DEDUP_REMOVED lines=10> */
[----:B------:R-:W-:Y:S01]  /*108b0*/  HMMA.16816.F32 R64, R136, R142, R64 ;  /* 0x0000008e8840723c */ /* 0x000fe20000001840 */
[----:B------:R-:W3:Y:S05]  /*108c0*/  LDSM.16.M88.4 R136, [R228+0xb000] ;  /* 0x00b00000e488783b */ /* 0x000eea0000000200 */
[C---:B-----5:R-:W-:Y:S01]  /*108d0*/  HMMA.16816.F32 R4, R152.reuse, R156, R4 ;  /* 0x0000009c9804723c */ /* 0x060fe20000001804 */
[----:B------:R-:W5:Y:S05]  /*108e0*/  LDSM.16.M88.4 R140, [R228+0xb800] ;  /* 0x00b80000e48c783b */ /* 0x000f6a0000000200 */
[C---:B------:R-:W-:Y:S01]  /*108f0*/  HMMA.16816.F32 R8, R152.reuse, R158, R8 ;  /* 0x0000009e9808723c */ /* 0x040fe20000001808 */
[----:B------:R-:W5:Y:S05]  /*10900*/  LDSM.16.M88.4 R156, [R227+0x2000] ;  /* 0x00200000e39c783b */ /* 0x000f6a0000000200 */
[C---:B------:R-:W-:Y:S06]  /*10910*/  HMMA.16816.F32 R12, R152.reuse, R160, R12 ;  /* 0x000000a0980c723c */ /* 0x040fec000000180c */
[C---:B------:R-:W-:Y:S01]  /*10920*/  HMMA.16816.F32 R16, R152.reuse, R162, R16 ;  /* 0x000000a29810723c */ /* 0x040fe20000001810 */
[----:B------:R-:W5:Y:S05]  /*10930*/  LDSM.16.M88.4 R160, [R209] ;  /* 0x00000000d1a0783b */ /* 0x000f6a0000000200 */
[C---:B----4-:R-:W-:Y:S06]  /*10940*/  HMMA.16816.F32 R20, R152.reuse, R164, R20 ;  /* 0x000000a49814723c */ /* 0x050fec0000001814 */
[C---:B------:R-:W-:Y:S01]  /*10950*/  HMMA.16816.F32 R24, R152.reuse, R166, R24 ;  /* 0x000000a69818723c */ /* 0x040fe20000001818 */
[----:B------:R-:W4:Y:S05]  /*10960*/  LDSM.16.M88.4 R164, [R208] ;  /* 0x00000000d0a4783b */ /* 0x000f2a0000000200 */
[C---:B--2---:R-:W-:Y:S06]  /*10970*/  HMMA.16816.F32 R28, R152.reuse, R144, R28 ;  /* 0x00000090981c723c */ /* 0x044fec000000181c */
[C---:B------:R-:W-:Y:S01]  /*10980*/  HMMA.16816.F32 R32, R152.reuse, R146, R32 ;  /* 0x000000929820723c */ /* 0x040fe20000001820 */
[----:B------:R-:W2:Y:S05]  /*10990*/  LDSM.16.M88.4 R144, [R207] ;  /* 0x00000000cf90783b */ /* 0x000eaa0000000200 */
[C---:B-1----:R-:W-:Y:S06]  /*109a0*/  HMMA.16816.F32 R36, R152.reuse, R148, R36 ;  /* 0x000000949824723c */ /* 0x042fec0000001824 */
[C---:B------:R-:W-:Y:S01]  /*109b0*/  HMMA.16816.F32 R40, R152.reuse, R150, R40 ;  /* 0x000000969828723c */ /* 0x040fe20000001828 */
[----:B------:R-:W-:Y:S05]  /*109c0*/  LDSM.16.M88.4 R148, [R204] ;  /* 0x00000000cc94783b */ /* 0x000fea0000000200 */
[C---:B------:R-:W-:Y:S06]  /*109d0*/  HMMA.16816.F32 R44, R152.reuse, R168, R44 ;  /* 0x000000a8982c723c */ /* 0x040fec000000182c */
[C---:B------:R-:W-:Y:S01]  /*109e0*/  HMMA.16816.F32 R48, R152.reuse, R170, R48 ;  /* 0x000000aa9830723c */ /* 0x040fe20000001830 */
[----:B------:R-:W-:Y:S05]  /*109f0*/  LDSM.16.M88.4 R168, [R225+0x2000] ;  /* 0x00200000e1a8783b */ /* 0x000fea0000000200 */
[C---:B---3--:R-:W-:Y:S06]  /*10a00*/  HMMA.16816.F32 R52, R152.reuse, R136, R52 ;  /* 0x000000889834723c */ /* 0x048fec0000001834 */
[C---:B------:R-:W-:Y:S01]  /*10a10*/  HMMA.16816.F32 R56, R152.reuse, R138, R56 ;  /* 0x0000008a9838723c */ /* 0x040fe20000001838 */
[----:B------:R-:W1:Y:S05]  /*10a20*/  LDSM.16.M88.4 R136, [R206] ;  /* 0x00000000ce88783b */ /* 0x000e6a0000000200 */
[C---:B-----5:R-:W-:Y:S06]  /*10a30*/  HMMA.16816.F32 R60, R152.reuse, R140, R60 ;  /* 0x0000008c983c723c */ /* 0x060fec000000183c */
[----:B------:R-:W-:Y:S01]  /*10a40*/  HMMA.16816.F32 R64, R152, R142, R64 ;  /* 0x0000008e9840723c */ /* 0x000fe20000001840 */
[----:B------:R-:W3:Y:S05]  /*10a50*/  LDSM.16.M88.4 R140, [R205] ;  /* 0x00000000cd8c783b */ /* 0x000eea0000000200 */
[----:B------:R-:W5:Y:S01]  /*10a60*/  LDSM.16.M88.4 R152, [R135] ;  /* 0x000000008798783b */ /* 0x000f620000000200 */
[C---:B------:R-:W-:Y:S06]  /*10a70*/  HMMA.16816.F32 R4, R156.reuse, R172, R4 ;  /* 0x000000ac9c04723c */ /* 0x040fec0000001804 */
[C---:B------:R-:W-:Y:S01]  /*10a80*/  HMMA.16816.F32 R8, R156.reuse, R174, R8 ;  /* 0x000000ae9c08723c */ /* 0x040fe20000001808 */
[----:B------:R-:W-:Y:S05]  /*10a90*/  LDSM.16.M88.4 R172, [R222+0x9000] ;  /* 0x00900000deac783b */ /* 0x000fea0000000200 */
[C---:B------:R-:W-:Y:S06]  /*10aa0*/  HMMA.16816.F32 R12, R156.reuse, R160, R12 ;  /* 0x000000a09c0c723c */ /* 0x040fec000000180c */
[C---:B------:R-:W-:Y:S01]  /*10ab0*/  HMMA.16816.F32 R16, R156.reuse, R162, R16 ;  /* 0x000000a29c10723c */ /* 0x040fe20000001810 */
[----:B------:R-:W5:Y:S05]  /*10ac0*/  LDSM.16.M88.4 R160, [R222+0x8800] ;  /* 0x00880000dea0783b */ /* 0x000f6a0000000200 */
[C---:B----4-:R-:W-:Y:S06]  /*10ad0*/  HMMA.16816.F32 R20, R156.reuse, R164, R20 ;  /* 0x000000a49c14723c */ /* 0x050fec0000001814 */
[C---:B------:R-:W-:Y:S01]  /*10ae0*/  HMMA.16816.F32 R24, R156.reuse, R166, R24 ;  /* 0x000000a69c18723c */ /* 0x040fe20000001818 */
[----:B------:R-:W4:Y:S05]  /*10af0*/  LDSM.16.M88.4 R164, [R222+0xa800] ;  /* 0x00a80000dea4783b */ /* 0x000f2a0000000200 */
[C---:B--2---:R-:W-:Y:S06]  /*10b00*/  HMMA.16816.F32 R28, R156.reuse, R144, R28 ;  /* 0x000000909c1c723c */ /* 0x044fec000000181c */
[C---:B------:R-:W-:Y:S06]  /*10b10*/  HMMA.16816.F32 R32, R156.reuse, R146, R32 ;  /* 0x000000929c20723c */ /* 0x040fec0000001820 */
[C---:B-1----:R-:W-:Y:S06]  /*10b20*/  HMMA.16816.F32 R36, R156.reuse, R136, R36 ;  /* 0x000000889c24723c */ /* 0x042fec0000001824 */
[C---:B------:R-:W-:Y:S01]  /*10b30*/  HMMA.16816.F32 R40, R156.reuse, R138, R40 ;  /* 0x0000008a9c28723c */ /* 0x040fe20000001828 */
[----:B------:R-:W1:Y:S05]  /*10b40*/  LDSM.16.M88.4 R136, [R211+0x4800] ;  /* 0x00480000d388783b */ /* 0x000e6a0000000200 */
[C---:B---3--:R-:W-:Y:S06]  /*10b50*/  HMMA.16816.F32 R44, R156.reuse, R140, R44 ;  /* 0x0000008c9c2c723c */ /* 0x048fec000000182c */
[C---:B------:R-:W-:Y:S06]  /*10b60*/  HMMA.16816.F32 R48, R156.reuse, R142, R48 ;  /* 0x0000008e9c30723c */ /* 0x040fec0000001830 */
[C---:B------:R-:W-:Y:S06]  /*10b70*/  HMMA.16816.F32 R52, R156.reuse, R148, R52 ;  /* 0x000000949c34723c */ /* 0x040fec0000001834 */
[C---:B------:R-:W-:Y:S06]  /*10b80*/  HMMA.16816.F32 R56, R156.reuse, R150, R56 ;  /* 0x000000969c38723c */ /* 0x040fec0000001838 */
[C---:B-----5:R-:W-:Y:S06]  /*10b90*/  HMMA.16816.F32 R60, R156.reuse, R152, R60 ;  /* 0x000000989c3c723c */ /* 0x060fec000000183c */
[----:B------:R-:W-:Y:S06]  /*10ba0*/  HMMA.16816.F32 R64, R156, R154, R64 ;  /* 0x0000009a9c40723c */ /* 0x000fec0000001840 */
        /* <DEDUP_REMOVED lines=19> */
[C---:B------:R-:W-:Y:S05]  /*10ce0*/  HMMA.16816.F32 R16, R196.reuse, R138, R16 ;  /* 0x0000008ac410723c */ /* 0x040fea0000001810 */
[----:B------:R-:W-:Y:S01]  /*10cf0*/  MOV R137, R250 ;  /* 0x000000fa00897202 */ /* 0x000fe20000000f00 */
[----:B------:R-:W-:Y:S01]  /*10d00*/  FMUL.FTZ R4, R4, UR5 ;  /* 0x0000000504047c20 */ /* 0x000fe20008410000 */
[----:B------:R-:W-:Y:S01]  /*10d10*/  FMUL.FTZ R5, R5, UR5 ;  /* 0x0000000505057c20 */ /* 0x000fe20008410000 */
[----:B------:R-:W-:Y:S02]  /*10d20*/  FMUL.FTZ R6, R6, UR5 ;  /* 0x0000000506067c20 */ /* 0x000fe40008410000 */
[----:B------:R-:W1:Y:S01]  /*10d30*/  MUFU.TANH R146, R4 ;  /* 0x0000000400927308 */ /* 0x000e620000002400 */
[----:B------:R-:W-:Y:S01]  /*10d40*/  FMUL.FTZ R7, R7, UR5 ;  /* 0x0000000507077c20 */ /* 0x000fe20008410000 */
[----:B------:R-:W-:Y:S01]  /*10d50*/  FMUL.FTZ R8, R8, UR5 ;  /* 0x0000000508087c20 */ /* 0x000fe20008410000 */
[----:B------:R-:W-:Y:S01]  /*10d60*/  FMUL.FTZ R9, R9, UR5 ;  /* 0x0000000509097c20 */ /* 0x000fe20008410000 */
[----:B------:R-:W-:Y:S01]  /*10d70*/  FMUL.FTZ R10, R10, UR5 ;  /* 0x000000050a0a7c20 */ /* 0x000fe20008410000 */
[----:B------:R-:W-:Y:S01]  /*10d80*/  FMUL.FTZ R11, R11, UR5 ;  /* 0x000000050b0b7c20 */ /* 0x000fe20008410000 */
[----:B------:R-:W-:Y:S04]  /*10d90*/  MOV R136, R251 ;  /* 0x000000fb00887202 */ /* 0x000fe80000000f00 */
[----:B------:R-:W2:Y:S01]  /*10da0*/  MUFU.TANH R145, R5 ;  /* 0x0000000500917308 */ /* 0x000ea20000002400 */
[----:B------:R-:W-:Y:S01]  /*10db0*/  FMUL.FTZ R12, R12, UR5 ;  /* 0x000000050c0c7c20 */ /* 0x000fe20008410000 */
[----:B------:R-:W-:Y:S01]  /*10dc0*/  FMUL.FTZ R13, R13, UR5 ;  /* 0x000000050d0d7c20 */ /* 0x000fe20008410000 */
[----:B------:R-:W-:Y:S01]  /*10dd0*/  FMUL.FTZ R14, R14, UR5 ;  /* 0x000000050e0e7c20 */ /* 0x000fe20008410000 */
[----:B------:R-:W-:Y:S01]  /*10de0*/  FMUL.FTZ R15, R15, UR5 ;  /* 0x000000050f0f7c20 */ /* 0x000fe20008410000 */
[----:B------:R-:W-:Y:S01]  /*10df0*/  FMUL.FTZ R16, R16, UR5 ;  /* 0x0000000510107c20 */ /* 0x000fe20008410000 */
[----:B------:R-:W-:Y:S04]  /*10e00*/  FMUL.FTZ R17, R17, UR5 ;  /* 0x0000000511117c20 */ /* 0x000fe80008410000 */
[----:B------:R-:W3:Y:S01]  /*10e10*/  MUFU.TANH R144, R6 ;  /* 0x0000000600907308 */ /* 0x000ee20000002400 */
[----:B------:R-:W-:Y:S01]  /*10e20*/  FMUL.FTZ R18, R18, UR5 ;  /* 0x0000000512127c20 */ /* 0x000fe20008410000 */
[----:B------:R-:W-:Y:S08]  /*10e30*/  FMUL.FTZ R19, R19, UR5 ;  /* 0x0000000513137c20 */ /* 0x000ff00008410000 */
        /* <DEDUP_REMOVED lines=10> */
[C---:B----4-:R-:W-:Y:S06]  /*10ee0*/  HMMA.16816.F32 R20, R196.reuse, R4, R20 ;  /* 0x00000004c414723c */ /* 0x050fec0000001814 */
[C---:B------:R-:W-:Y:S03]  /*10ef0*/  HMMA.16816.F32 R24, R196.reuse, R6, R24 ;  /* 0x00000006c418723c */ /* 0x040fe60000001818 */
[----:B------:R4:W1:Y:S01]  /*10f00*/  MUFU.TANH R202, R15 ;  /* 0x0000000f00ca7308 */ /* 0x0008620000002400 */
[----:B------:R-:W2:Y:S09]  /*10f10*/  LDSM.16.M88.4 R4, [R211+0x6000] ;  /* 0x00600000d304783b */ /* 0x000eb20000000200 */
[----:B------:R4:W1:Y:S10]  /*10f20*/  MUFU.TANH R201, R16 ;  /* 0x0000001000c97308 */ /* 0x0008740000002400 */
[----:B------:R4:W1:Y:S01]  /*10f30*/  MUFU.TANH R200, R17 ;  /* 0x0000001100c87308 */ /* 0x0008620000002400 */
[----:B------:R-:W-:Y:S01]  /*10f40*/  FMUL.FTZ R20, R20, UR5 ;  /* 0x0000000514147c20 */ /* 0x000fe20008410000 */
[----:B------:R-:W-:Y:S01]  /*10f50*/  FMUL.FTZ R21, R21, UR5 ;  /* 0x0000000515157c20 */ /* 0x000fe20008410000 */
[----:B------:R-:W-:Y:S01]  /*10f60*/  FMUL.FTZ R22, R22, UR5 ;  /* 0x0000000516167c20 */ /* 0x000fe20008410000 */
[----:B------:R-:W-:Y:S01]  /*10f70*/  FMUL.FTZ R23, R23, UR5 ;  /* 0x0000000517177c20 */ /* 0x000fe20008410000 */
[----:B------:R-:W-:Y:S05]  /*10f80*/  FMUL.FTZ R24, R24, UR5 ;  /* 0x0000000518187c20 */ /* 0x000fea0008410000 */
[----:B------:R4:W1:Y:S01]  /*10f90*/  MUFU.TANH R195, R18 ;  /* 0x0000001200c37308 */ /* 0x0008620000002400 */
[C---:B-----5:R-:W-:Y:S03]  /*10fa0*/  HMMA.16816.F32 R28, R196.reuse, R8, R28 ;  /* 0x00000008c41c723c */ /* 0x060fe6000000181c */
[----:B------:R-:W-:Y:S01]  /*10fb0*/  FMUL.FTZ R25, R25, UR5 ;  /* 0x0000000519197c20 */ /* 0x000fe20008410000 */
[----:B------:R-:W-:Y:S01]  /*10fc0*/  FMUL.FTZ R26, R26, UR5 ;  /* 0x000000051a1a7c20 */ /* 0x000fe20008410000 */
[----:B------:R-:W-:Y:S01]  /*10fd0*/  FMUL.FTZ R27, R27, UR5 ;  /* 0x000000051b1b7c20 */ /* 0x000fe20008410000 */
[C---:B------:R-:W-:Y:S03]  /*10fe0*/  HMMA.16816.F32 R32, R196.reuse, R10, R32 ;  /* 0x0000000ac420723c */ /* 0x040fe60000001820 */
[----:B------:R4:W1:Y:S01]  /*10ff0*/  MUFU.TANH R194, R19 ;  /* 0x0000001300c27308 */ /* 0x0008620000002400 */
[----:B------:R-:W5:Y:S09]  /*11000*/  LDSM.16.M88.4 R8, [R211+0x6800] ;  /* 0x00680000d308783b */ /* 0x000f720000000200 */
[----:B------:R4:W1:Y:S01]  /*11010*/  MUFU.TANH R193, R20 ;  /* 0x0000001400c17308 */ /* 0x0008620000002400 */
[C---:B--2---:R-:W-:Y:S06]  /*11020*/  HMMA.16816.F32 R36, R196.reuse, R4, R36 ;  /* 0x00000004c424723c */ /* 0x044fec0000001824 */
[C---:B------:R-:W-:Y:S03]  /*11030*/  HMMA.16816.F32 R40, R196.reuse, R6, R40 ;  /* 0x00000006c428723c */ /* 0x040fe60000001828 */
[----:B------:R4:W2:Y:S01]  /*11040*/  MUFU.TANH R192, R21 ;  /* 0x0000001500c07308 */ /* 0x0008a20000002400 */
[----:B------:R-:W3:Y:S01]  /*11050*/  LDSM.16.M88.4 R4, [R211+0x7000] ;  /* 0x00700000d304783b */ /* 0x000ee20000000200 */
[----:B------:R-:W-:Y:S01]  /*11060*/  FMUL.FTZ R28, R28, UR5 ;  /* 0x000000051c1c7c20 */ /* 0x000fe20008410000 */
[----:B------:R-:W-:Y:S01]  /*11070*/  FMUL.FTZ R29, R29, UR5 ;  /* 0x000000051d1d7c20 */ /* 0x000fe20008410000 */
[----:B------:R-:W-:Y:S01]  /*11080*/  FMUL.FTZ R30, R30, UR5 ;  /* 0x000000051e1e7c20 */ /* 0x000fe20008410000 */
[----:B------:R-:W-:Y:S05]  /*11090*/  FMUL.FTZ R31, R31, UR5 ;  /* 0x000000051f1f7c20 */ /* 0x000fea0008410000 */
[----:B------:R4:W1:Y:S01]  /*110a0*/  MUFU.TANH R191, R22 ;  /* 0x0000001600bf7308 */ /* 0x0008620000002400 */
[----:B------:R-:W-:Y:S01]  /*110b0*/  FMUL.FTZ R32, R32, UR5 ;  /* 0x0000000520207c20 */ /* 0x000fe20008410000 */
[----:B------:R-:W-:Y:S01]  /*110c0*/  FMUL.FTZ R33, R33, UR5 ;  /* 0x0000000521217c20 */ /* 0x000fe20008410000 */
[----:B------:R-:W-:Y:S01]  /*110d0*/  FMUL.FTZ R34, R34, UR5 ;  /* 0x0000000522227c20 */ /* 0x000fe20008410000 */
[----:B------:R-:W-:Y:S06]  /*110e0*/  FMUL.FTZ R35, R35, UR5 ;  /* 0x0000000523237c20 */ /* 0x000fec0008410000 */
        /* <DEDUP_REMOVED lines=13> */
[----:B------:R-:W5:Y:S02]  /*111c0*/  LDSM.16.M88.4 R8, [R211+0x7800] ;  /* 0x00780000d308783b */ /* 0x000f640000000200 */
[----:B------:R-:W-:Y:S07]  /*111d0*/  DEPBAR.LE SB0, 0x0 ;  /* 0x000080000000791a */ /* 0x000fee0000000000 */
[----:B------:R4:W1:Y:S01]  /*111e0*/  MUFU.TANH R187, R26 ;  /* 0x0000001a00bb7308 */ /* 0x0008620000002400 */
[----:B------:R-:W-:Y:S01]  /*111f0*/  BAR.SYNC.DEFER_BLOCKING 0x0 ;  /* 0x0000000000007b1d */ /* 0x000fe20000010000 */
[C---:B---3--:R-:W-:Y:S08]  /*11200*/  HMMA.16816.F32 R52, R196.reuse, R4, R52 ;  /* 0x00000004c434723c */ /* 0x048ff00000001834 */
[----:B------:R4:W3:Y:S01]  /*11210*/  MUFU.TANH R186, R27 ;  /* 0x0000001b00ba7308 */ /* 0x0008e20000002400 */
[C---:B------:R-:W-:Y:S03]  /*11220*/  HMMA.16816.F32 R56, R196.reuse, R6, R56 ;  /* 0x00000006c438723c */ /* 0x040fe60000001838 */
[----:B------:R-:W-:Y:S01]  /*11230*/  FMUL.FTZ R44, R44, UR5 ;  /* 0x000000052c2c7c20 */ /* 0x000fe20008410000 */
[----:B------:R-:W-:Y:S01]  /*11240*/  FMUL.FTZ R45, R45, UR5 ;  /* 0x000000052d2d7c20 */ /* 0x000fe20008410000 */
[----:B------:R-:W-:Y:S04]  /*11250*/  FMUL.FTZ R46, R46, UR5 ;  /* 0x000000052e2e7c20 */ /* 0x000fe80008410000 */
[----:B------:R4:W1:Y:S02]  /*11260*/  MUFU.TANH R170, R28 ;  /* 0x0000001c00aa7308 */ /* 0x0008640000002400 */
[----:B------:R-:W-:Y:S01]  /*11270*/  FMUL.FTZ R47, R47, UR5 ;  /* 0x000000052f2f7c20 */ /* 0x000fe20008410000 */
[----:B------:R-:W-:Y:S01]  /*11280*/  FMUL.FTZ R48, R48, UR5 ;  /* 0x0000000530307c20 */ /* 0x000fe20008410000 */
[----:B------:R-:W-:Y:S01]  /*11290*/  FMUL.FTZ R49, R49, UR5 ;  /* 0x0000000531317c20 */ /* 0x000fe20008410000 */
[----:B------:R-:W-:Y:S01]  /*112a0*/  FMUL.FTZ R50, R50, UR5 ;  /* 0x0000000532327c20 */ /* 0x000fe20008410000 */
[----:B------:R-:W-:Y:S04]  /*112b0*/  FMUL.FTZ R51, R51, UR5 ;  /* 0x0000000533337c20 */ /* 0x000fe80008410000 */
[----:B------:R4:W1:Y:S01]  /*112c0*/  MUFU.TANH R172, R29 ;  /* 0x0000001d00ac7308 */ /* 0x0008620000002400 */
[----:B------:R-:W-:Y:S01]  /*112d0*/  FMUL.FTZ R52, R52, UR5 ;  /* 0x0000000534347c20 */ /* 0x000fe20008410000 */
[----:B------:R-:W-:Y:S01]  /*112e0*/  FMUL.FTZ R53, R53, UR5 ;  /* 0x0000000535357c20 */ /* 0x000fe20008410000 */
[----:B------:R-:W-:Y:S01]  /*112f0*/  FMUL.FTZ R54, R54, UR5 ;  /* 0x0000000536367c20 */ /* 0x000fe20008410000 */
[----:B------:R-:W-:Y:S06]  /*11300*/  FMUL.FTZ R55, R55, UR5 ;  /* 0x0000000537377c20 */ /* 0x000fec0008410000 */
[----:B------:R4:W1:Y:S01]  /*11310*/  MUFU.TANH R175, R30 ;  /* 0x0000001e00af7308 */ /* 0x0008620000002400 */
[C---:B-----5:R-:W-:Y:S03]  /*11320*/  HMMA.16816.F32 R60, R196.reuse, R8, R60 ;  /* 0x00000008c43c723c */ /* 0x060fe6000000183c */
[----:B------:R-:W-:Y:S01]  /*11330*/  FMUL.FTZ R56, R56, UR5 ;  /* 0x0000000538387c20 */ /* 0x000fe20008410000 */
[----:B------:R-:W-:Y:S01]  /*11340*/  FMUL.FTZ R57, R57, UR5 ;  /* 0x0000000539397c20 */ /* 0x000fe20008410000 */
[----:B------:R-:W-:Y:S01]  /*11350*/  FMUL.FTZ R58, R58, UR5 ;  /* 0x000000053a3a7c20 */ /* 0x000fe20008410000 */
[----:B------:R-:W-:Y:S03]  /*11360*/  HMMA.16816.F32 R64, R196, R10, R64 ;  /* 0x0000000ac440723c */ /* 0x000fe60000001840 */
[----:B------:R4:W1:Y:S02]  /*11370*/  MUFU.TANH R174, R31 ;  /* 0x0000001f00ae7308 */ /* 0x0008640000002400 */
[----:B------:R-:W-:Y:S08]  /*11380*/  FMUL.FTZ R59, R59, UR5 ;  /* 0x000000053b3b7c20 */ /* 0x000ff00008410000 */
        /* <DEDUP_REMOVED lines=45> */
[----:B------:R-:W-:Y:S01]  /*11660*/  ULDC.64 UR10, c[0x0][0x248] ;  /* 0x00009200000a7ab9 */ /* 0x000fe20000000a00 */
[----:B------:R-:W-:Y:S02]  /*11670*/  MOV R8, R243 ;  /* 0x000000f300087202 */ /* 0x000fe40000000f00 */
[----:B------:R-:W-:Y:S01]  /*11680*/  MOV R6, R242 ;  /* 0x000000f200067202 */ /* 0x000fe20000000f00 */
[----:B------:R-:W-:Y:S06]  /*11690*/  @!P0 BRA `(.L_x_1661) ;  /* 0x0000000000f88947 */ /* 0x000fec0003800000 */
[----:B------:R-:W2:Y:S01]  /*116a0*/  LDC R0, c[0x0][0x380] ;  /* 0x0000e000ff007b82 */ /* 0x000ea20000000800 */
[----:B------:R-:W-:Y:S01]  /*116b0*/  SHF.L.U32 R4, R236, 0x7, RZ ;  /* 0x00000007ec047819 */ /* 0x000fe200000006ff */
[----:B------:R-:W-:Y:S01]  /*116c0*/  UMOV UR10, UR8 ;  /* 0x00000008000a7c82 */ /* 0x000fe20008000000 */
[----:B------:R-:W-:Y:S02]  /*116d0*/  UMOV UR11, UR9 ;  /* 0x00000009000b7c82 */ /* 0x000fe40008000000 */
[----:B------:R-:W-:Y:S01]  /*116e0*/  IABS R8, R4 ;  /* 0x0000000400087213 */ /* 0x000fe20000000000 */
[----:B------:R-:W-:Y:S05]  /*116f0*/  VIADD R10, R4, 0xffffff80 ;  /* 0xffffff80040a7836 */ /* 0x000fea0000000000 */
[----:B------:R-:W-:Y:S02]  /*11700*/  IABS R6, R10 ;  /* 0x0000000a00067213 */ /* 0x000fe40000000000 */
[-C--:B--2---:R-:W-:Y:S02]  /*11710*/  IABS R2, R0.reuse ;  /* 0x0000000000027213 */ /* 0x084fe40000000000 */
[-C--:B------:R-:W-:Y:S02]  /*11720*/  LOP3.LUT R10, R10, R0.reuse, RZ, 0x3c, !PT ;  /* 0x000000000a0a7212 */ /* 0x080fe400078e3cff */
[----:B-1----:R-:W1:Y:S01]  /*11730*/  I2F.RP R12, R2 ;  /* 0x00000002000c7306 */ /* 0x002e620000209400 */
        /* <DEDUP_REMOVED lines=10> */
[C---:B------:R-:W-:Y:S03]  /*117e0*/  IADD3 R5, -R9.reuse, RZ, RZ ;  /* 0x000000ff09057210 */ /* 0x040fe60007ffe1ff */
        /* <DEDUP_REMOVED lines=26> */
[----:B------:R1:W2:Y:S02]  /*11990*/  LDG.E R2, desc[UR12][R4.64] ;  /* 0x0000000c04027981 */ /* 0x0002a4000c1e1900 */
[----:B------:R-:W-:Y:S02]  /*119a0*/  IMAD R8, R8, R0, -0x80 ;  /* 0xffffff8008087424 */ /* 0x000fe400078e0200 */
[----:B------:R3:W2:Y:S02]  /*119b0*/  LDG.E R6, desc[UR12][R6.64] ;  /* 0x0000000c06067981 */ /* 0x0006a4000c1e1900 */
[C---:B------:R-:W-:Y:S01]  /*119c0*/  IMAD R0, R8.reuse, UR9, RZ ;  /* 0x0000000908007c24 */ /* 0x040fe2000f8e02ff */
[----:B-1----:R-:W1:Y:S01]  /*119d0*/  LDC.64 R4, c[0x0][0x230] ;  /* 0x00008c00ff047b82 */ /* 0x002e620000000a00 */
[----:B---3--:R-:W-:Y:S01]  /*119e0*/  SHF.R.S32.HI R7, RZ, 0x1f, R8 ;  /* 0x0000001fff077819 */ /* 0x008fe20000011408 */
[----:B------:R-:W-:Y:S04]  /*119f0*/  IMAD.WIDE.U32 R8, R8, UR8, RZ ;  /* 0x0000000808087c25 */ /* 0x000fe8000f8e00ff */
[----:B------:R-:W-:Y:S04]  /*11a00*/  IMAD R0, R7, UR8, R0 ;  /* 0x0000000807007c24 */ /* 0x000fe8000f8e0200 */
[----:B------:R-:W-:Y:S01]  /*11a10*/  IMAD.IADD R9, R9, 0x1, R0 ;  /* 0x0000000109097824 */ /* 0x000fe200078e0200 */
[----:B--2---:R-:W-:Y:S04]  /*11a20*/  IADD3 R2, -R6, R2, RZ ;  /* 0x0000000206027210 */ /* 0x004fe80007ffe1ff */
[----:B------:R-:W-:Y:S01]  /*11a30*/  SHF.R.S32.HI R6, RZ, 0x1f, R2 ;  /* 0x0000001fff067819 */ /* 0x000fe20000011402 */
[-C--:B-1----:R-:W-:Y:S04]  /*11a40*/  IMAD.WIDE.U32 R8, R2, R4.reuse, R8 ;  /* 0x0000000402087225 */ /* 0x082fe800078e0008 */
[----:B------:R-:W-:Y:S04]  /*11a50*/  IMAD R6, R6, R4, RZ ;  /* 0x0000000406067224 */ /* 0x000fe800078e02ff */
[----:B------:R-:W-:Y:S05]  /*11a60*/  IMAD R6, R2, R5, R6 ;  /* 0x0000000502067224 */ /* 0x000fea00078e0206 */
[----:B------:R-:W-:Y:S07]  /*11a70*/  IADD3 R6, R9, R6, RZ ;  /* 0x0000000609067210 */ /* 0x000fee0007ffe0ff */
.L_x_1661:
[----:B------:R2:W-:Y:S01]  /*11a80*/  @P4 STS.128 [R237+0x4000], RZ ;  /* 0x004000ffed004388 */ /* 0x0005e20000000c00 */
[CC--:B----4-:R-:W-:Y:S01]  /*11a90*/  LEA R16, P2, R8.reuse, R247.reuse, 0x1 ;  /* 0x000000f708107211 */ /* 0x0d0fe200078408ff */
[----:B------:R-:W-:Y:S01]  /*11aa0*/  UMOV UR8, UR10 ;  /* 0x0000000a00087c82 */ /* 0x000fe20008000000 */
[C---:B------:R-:W-:Y:S01]  /*11ab0*/  IADD3 R0, P1, R233.reuse, R8, RZ ;  /* 0x00000008e9007210 */ /* 0x040fe20007f3e0ff */
        /* <DEDUP_REMOVED lines=11> */
[----:B------:R2:W-:Y:S01]  /*11b70*/  @P3 STS.128 [R237+0x8000], RZ ;  /* 0x008000ffed003388 */ /* 0x0005e20000000c00 */
[-CC-:B------:R-:W-:Y:S01]  /*11b80*/  @!P3 LEA.HI.X R11, R0, R246.reuse, R4.reuse, 0x1, P1 ;  /* 0x000000f6000bb211 */ /* 0x180fe200008f0c04 */
[----:B------:R-:W-:Y:S01]  /*11b90*/  IMAD.X R4, R232, 0x1, R4, P2 ;  /* 0x00000001e8047824 */ /* 0x000fe200010e0604 */
[CC--:B-1----:R-:W-:Y:S01]  /*11ba0*/  @!P4 LEA R14, P5, R2.reuse, R247.reuse, 0x1 ;  /* 0x000000f7020ec211 */ /* 0x0c2fe200078a08ff */
[----:B------:R-:W-:Y:S01]  /*11bb0*/  @!PT LDS RZ, [RZ] ;  /* 0x00000000fffff984 */ /* 0x000fe20000000800 */
[----:B------:R-:W-:Y:S01]  /*11bc0*/  @!PT LDS RZ, [RZ] ;  /* 0x00000000fffff984 */ /* 0x000fe20000000800 */
[----:B------:R-:W-:Y:S01]  /*11bd0*/  @!PT LDS RZ, [RZ] ;  /* 0x00000000fffff984 */ /* 0x000fe20000000800 */
[----:B------:R-:W-:Y:S01]  /*11be0*/  @!P3 LDGSTS.E.BYPASS.LTC128B.128 [R237+0x8000], desc[UR12][R16.64+0x80] ;  /* 0x0800008010edbfae */ /* 0x000fe2000b901d4c */
        /* <DEDUP_REMOVED lines=54> */
[C---:B-1----:R-:W-:Y:S02]  /*11f50*/  @!P3 LEA R18, P2, R5.reuse, R247, 0x1 ;  /* 0x000000f70512b211 */ /* 0x042fe400078408ff */
[CCC-:B------:R-:W-:Y:S01]  /*11f60*/  @!P4 LEA.HI.X R31, R5.reuse, R246.reuse, R4.reuse, 0x1, P6 ;  /* 0x000000f6051fc211 */ /* 0x1c0fe200030f0c04 */
[----:B------:R2:W-:Y:S01]  /*11f70*/  @P4 STS.128 [R237+0x6000], RZ ;  /* 0x006000ffed004388 */ /* 0x0005e20000000c00 */
[-CC-:B------:R-:W-:Y:S02]  /*11f80*/  @!P3 LEA.HI.X R19, R5, R246.reuse, R4.reuse, 0x1, P2 ;  /* 0x000000f60513b211 */ /* 0x180fe400010f0c04 */
[----:B------:R-:W-:Y:S01]  /*11f90*/  IADD3 R2, P1, R233, R5, RZ ;  /* 0x00000005e9027210 */ /* 0x000fe20007f3e0ff */
[----:B------:R-:W-:Y:S01]  /*11fa0*/  @!PT LDS RZ, [RZ] ;  /* 0x00000000fffff984 */ /* 0x000fe20000000800 */
[----:B------:R-:W-:Y:S01]  /*11fb0*/  @!PT LDS RZ, [RZ] ;  /* 0x00000000fffff984 */ /* 0x000fe20000000800 */
[----:B------:R-:W-:Y:S01]  /*11fc0*/  @!PT LDS RZ, [RZ] ;  /* 0x00000000fffff984 */ /* 0x000fe20000000800 */
[----:B------:R2:W-:Y:S03]  /*11fd0*/  @!P4 LDGSTS.E.BYPASS.LTC128B.128 [R237+0x6000], desc[UR12][R22.64] ;  /* 0x0600000016edcfae */ /* 0x0005e6000b901d4c */
[-C--:B------:R-:W-:Y:S01]  /*11fe0*/  @!P4 LEA R28, P5, R2, R247.reuse, 0x1 ;  /* 0x000000f7021cc211 */ /* 0x080fe200078a08ff */
[----:B------:R2:W-:Y:S01]  /*11ff0*/  @P3 STS.128 [R237+0xa000], RZ ;  /* 0x00a000ffed003388 */ /* 0x0005e20000000c00 */
[----:B------:R-:W-:Y:S01]  /*12000*/  IMAD.X R0, R232, 0x1, R4, P1 ;  /* 0x00000001e8007824 */ /* 0x000fe200008e0604 */
[C---:B------:R-:W-:Y:S01]  /*12010*/  @!P3 LEA R32, P1, R2.reuse, R247, 0x1 ;  /* 0x000000f70220b211 */ /* 0x040fe200078208ff */
[----:B------:R-:W-:Y:S01]  /*12020*/  IMAD.MOV.U32 R247, RZ, RZ, R16 ;  /* 0x000000fffff77224 */ /* 0x000fe200078e0010 */
[----:B------:R-:W-:Y:S01]  /*12030*/  @!PT LDS RZ, [RZ] ;  /* 0x00000000fffff984 */ /* 0x000fe20000000800 */
[----:B------:R-:W-:Y:S01]  /*12040*/  @!PT LDS RZ, [RZ] ;  /* 0x00000000fffff984 */ /* 0x000fe20000000800 */
[----:B------:R-:W-:Y:S01]  /*12050*/  @!PT LDS RZ, [RZ] ;  /* 0x00000000fffff984 */ /* 0x000fe20000000800 */
[----:B------:R2:W-:Y:S02]  /*12060*/  @!P3 LDGSTS.E.BYPASS.LTC128B.128 [R237+0xa000], desc[UR12][R20.64+0x80] ;  /* 0x0a00008014edbfae */ /* 0x0005e4000b901d4c */
[CCC-:B------:R-:W-:Y:S02]  /*12070*/  @!P4 LEA.HI.X R29, R2.reuse, R246.reuse, R0.reuse, 0x1, P5 ;  /* 0x000000f6021dc211 */ /* 0x1c0fe400028f0c00 */
[----:B------:R2:W-:Y:S01]  /*12080*/  @P4 STS.128 [R237+0x6800], RZ ;  /* 0x006800ffed004388 */ /* 0x0005e20000000c00 */
[----:B------:R-:W-:Y:S01]  /*12090*/  @!P3 LEA.HI.X R33, R2, R246, R0, 0x1, P1 ;  /* 0x000000f60221b211 */ /* 0x000fe200008f0c00 */
[----:B------:R-:W-:Y:S02]  /*120a0*/  IMAD.MOV.U32 R246, RZ, RZ, R17 ;  /* 0x000000fffff67224 */ /* 0x000fe400078e0011 */
        /* <DEDUP_REMOVED lines=30> */
.L_x_1660:
[----:B-1----:R-:W-:Y:S01]  /*12290*/  FMNMX.FTZ R4, R146, R134, !PT ;  /* 0x0000008692047209 */ /* 0x002fe20007810000 */
[----:B--2-4-:R-:W-:Y:S01]  /*122a0*/  LDSM.16.MT88.4 R12, [R223+0xc000] ;  /* 0x00c00000df0c783b */ /* 0x014fe20000004200 */
[----:B------:R-:W-:Y:S01]  /*122b0*/  FMNMX.FTZ R0, R144, R133, !PT ;  /* 0x0000008590007209 */ /* 0x000fe20007810000 */
[----:B------:R-:W-:Y:S01]  /*122c0*/  UMOV UR11, UR16 ;  /* 0x00000010000b7c82 */ /* 0x000fe20008000000 */
[----:B------:R-:W-:Y:S01]  /*122d0*/  FMNMX.FTZ R4, R145, R4, !PT ;  /* 0x0000000491047209 */ /* 0x000fe20007810000 */
[----:B------:R-:W-:Y:S01]  /*122e0*/  UMOV UR10, UR15 ;  /* 0x0000000f000a7c82 */ /* 0x000fe20008000000 */
[----:B------:R-:W-:Y:S02]  /*122f0*/  MOV R8, R152 ;  /* 0x0000009800087202 */ /* 0x000fe40000000f00 */
[----:B------:R-:W-:Y:S01]  /*12300*/  FMNMX.FTZ R4, R148, R4, !PT ;  /* 0x0000000494047209 */ /* 0x000fe20007810000 */
[----:B------:R-:W-:Y:S01]  /*12310*/  LDSM.16.MT88.4 R20, [R221+0xc000] ;  /* 0x00c00000dd14783b */ /* 0x000fe20000004200 */
[----:B------:R-:W-:Y:S02]  /*12320*/  MOV R7, R153 ;  /* 0x0000009900077202 */ /* 0x000fe40000000f00 */
[----:B------:R-:W-:Y:S02]  /*12330*/  FMNMX.FTZ R0, R149, R0, !PT ;  /* 0x0000000095007209 */ /* 0x000fe40007810000 */
[----:B------:R-:W-:Y:S02]  /*12340*/  MOV R40, R143 ;  /* 0x0000008f00287202 */ /* 0x000fe40000000f00 */
[----:B------:R-:W-:Y:S01]  /*12350*/  FMNMX.FTZ R4, R8, R4, !PT ;  /* 0x0000000408047209 */ /* 0x000fe20007810000 */
[----:B------:R-:W-:Y:S01]  /*12360*/  LDSM.16.MT88.4 R28, [R220+0xc000] ;  /* 0x00c00000dc1c783b */ /* 0x000fe20000004200 */
[----:B------:R-:W-:Y:S02]  /*12370*/  MOV R6, R150 ;  /* 0x0000009600067202 */ /* 0x000fe40000000f00 */
        /* <DEDUP_REMOVED lines=61> */
[----:B------:R-:W-:Y:S01]  /*12750*/  SHFL.BFLY PT, R2, R4, 0x2, 0x1f ;  /* 0x0c401f0004027f89 */ /* 0x000fe200000e0000 */
[----:B------:R-:W-:Y:S07]  /*12760*/  FMNMX.FTZ R0, R3, R0, !PT ;  /* 0x0000000003007209 */ /* 0x000fee0007810000 */
[----:B------:R-:W1:Y:S02]  /*12770*/  SHFL.BFLY PT, R5, R0, 0x2, 0x1f ;  /* 0x0c401f0000057f89 */ /* 0x000e6400000e0000 */
[----:B-1----:R-:W-:Y:S02]  /*12780*/  FMNMX.FTZ R5, R0, R5, !PT ;  /* 0x0000000500057209 */ /* 0x002fe40007810000 */
[----:B------:R-:W-:Y:S04]  /*12790*/  FMNMX.FTZ R4, R4, R2, !PT ;  /* 0x0000000204047209 */ /* 0x000fe80007810000 */
[----:B------:R-:W1:Y:S08]  /*127a0*/  SHFL.BFLY PT, R0, R5, 0x1, 0x1f ;  /* 0x0c201f0005007f89 */ /* 0x000e7000000e0000 */
[----:B------:R-:W2:Y:S01]  /*127b0*/  SHFL.BFLY PT, R2, R4, 0x1, 0x1f ;  /* 0x0c201f0004027f89 */ /* 0x000ea200000e0000 */
[----:B-1----:R-:W-:Y:S02]  /*127c0*/  FMNMX.FTZ R0, R5, R0, !PT ;  /* 0x0000000005007209 */ /* 0x002fe40007810000 */
[----:B--2---:R-:W-:Y:S03]  /*127d0*/  FMNMX.FTZ R2, R4, R2, !PT ;  /* 0x0000000204027209 */ /* 0x004fe60007810000 */
[----:B------:R-:W-:Y:S01]  /*127e0*/  FMUL.FTZ R139, R0, UR4 ;  /* 0x00000004008b7c20 */ /* 0x000fe20008410000 */
[C---:B------:R-:W-:Y:S01]  /*127f0*/  FSETP.NEU.FTZ.AND P1, PT, R2.reuse, -INF , PT ;  /* 0xff8000000200780b */ /* 0x040fe20003f3d000 */
[C---:B------:R-:W-:Y:S01]  /*12800*/  FMUL.FTZ R143, R2.reuse, UR4 ;  /* 0x00000004028f7c20 */ /* 0x040fe20008410000 */
[----:B------:R-:W-:Y:S04]  /*12810*/  FADD.FTZ R4, -R2, R134 ;  /* 0x0000008602047221 */ /* 0x000fe80000010100 */
[----:B------:R-:W-:Y:S01]  /*12820*/  FSEL R143, R143, RZ, P1 ;  /* 0x000000ff8f8f7208 */ /* 0x000fe20000800000 */
[----:B------:R-:W-:Y:S01]  /*12830*/  FMUL.FTZ R134, R4, UR4 ;  /* 0x0000000404867c20 */ /* 0x000fe20008410000 */
[C---:B------:R-:W-:Y:S01]  /*12840*/  FSETP.NEU.FTZ.AND P1, PT, R0.reuse, -INF , PT ;  /* 0xff8000000000780b */ /* 0x040fe20003f3d000 */
[----:B------:R-:W-:Y:S02]  /*12850*/  FADD.FTZ R4, -R0, R133 ;  /* 0x0000008500047221 */ /* 0x000fe40000010100 */
[--C-:B------:R-:W-:Y:S01]  /*12860*/  FFMA.FTZ R153, R146, UR4, -R143.reuse ;  /* 0x0000000492997c23 */ /* 0x100fe2000801088f */
[----:B------:R-:W-:Y:S01]  /*12870*/  FSEL R139, R139, RZ, P1 ;  /* 0x000000ff8b8b7208 */ /* 0x000fe20000800000 */
[--C-:B------:R-:W-:Y:S01]  /*12880*/  FFMA.FTZ R150, R145, UR4, -R143.reuse ;  /* 0x0000000491967c23 */ /* 0x100fe2000801088f */
[--C-:B------:R-:W-:Y:S01]  /*12890*/  FFMA.FTZ R146, R8, UR4, -R143.reuse ;  /* 0x0000000408927c23 */ /* 0x100fe2000801088f */
[----:B------:R-:W-:Y:S01]  /*128a0*/  FFMA.FTZ R148, R148, UR4, -R143 ;  /* 0x0000000494947c23 */ /* 0x000fe2000801088f */
[----:B------:R-:W-:Y:S01]  /*128b0*/  FMUL.FTZ R4, R4, UR4 ;  /* 0x0000000404047c20 */ /* 0x000fe20008410000 */
[--C-:B------:R-:W-:Y:S01]  /*128c0*/  FFMA.FTZ R152, R144, UR4, -R139.reuse ;  /* 0x0000000490987c23 */ /* 0x100fe2000801088b */
[--C-:B------:R-:W-:Y:S01]  /*128d0*/  FFMA.FTZ R149, R149, UR4, -R139.reuse ;  /* 0x0000000495957c23 */ /* 0x100fe2000801088b */
[--C-:B------:R-:W-:Y:S01]  /*128e0*/  FFMA.FTZ R145, R7, UR4, -R139.reuse ;  /* 0x0000000407917c23 */ /* 0x100fe2000801088b */
[----:B------:R-:W-:Y:S01]  /*128f0*/  FFMA.FTZ R144, R6, UR4, -R139 ;  /* 0x0000000406907c23 */ /* 0x000fe2000801088b */
[----:B------:R-:W1:Y:S01]  /*12900*/  MUFU.EX2 R134, R134 ;  /* 0x0000008600867308 */ /* 0x000e620000000800 */
[--C-:B------:R-:W-:Y:S01]  /*12910*/  FFMA.FTZ R170, R170, UR4, -R143.reuse ;  /* 0x00000004aaaa7c23 */ /* 0x100fe2000801088f */
[----:B------:R-:W-:Y:S01]  /*12920*/  FFMA.FTZ R172, R172, UR4, -R143 ;  /* 0x00000004acac7c23 */ /* 0x000fe2000801088f */
[--C-:B------:R-:W-:Y:S01]  /*12930*/  FFMA.FTZ R175, R175, UR4, -R139.reuse ;  /* 0x00000004afaf7c23 */ /* 0x100fe2000801088b */
[----:B------:R-:W-:Y:S01]  /*12940*/  FFMA.FTZ R174, R174, UR4, -R139 ;  /* 0x00000004aeae7c23 */ /* 0x000fe2000801088b */
[--C-:B------:R-:W-:Y:S01]  /*12950*/  FFMA.FTZ R176, R176, UR4, -R143.reuse ;  /* 0x00000004b0b07c23 */ /* 0x100fe2000801088f */
[----:B------:R-:W-:Y:S01]  /*12960*/  FFMA.FTZ R178, R178, UR4, -R143 ;  /* 0x00000004b2b27c23 */ /* 0x000fe2000801088f */
[--C-:B------:R-:W-:Y:S03]  /*12970*/  FFMA.FTZ R180, R180, UR4, -R139.reuse ;  /* 0x00000004b4b47c23 */ /* 0x100fe6000801088b */
[----:B------:R2:W3:Y:S01]  /*12980*/  MUFU.EX2 R133, R4 ;  /* 0x0000000400857308 */ /* 0x0004e20000000800 */
[----:B------:R-:W-:Y:S01]  /*12990*/  FFMA.FTZ R182, R182, UR4, -R139 ;  /* 0x00000004b6b67c23 */ /* 0x000fe2000801088b */
[--C-:B------:R-:W-:Y:S01]  /*129a0*/  FFMA.FTZ R185, R185, UR4, -R143.reuse ;  /* 0x00000004b9b97c23 */ /* 0x100fe2000801088f */
[----:B------:R-:W-:Y:S01]  /*129b0*/  FFMA.FTZ R184, R184, UR4, -R143 ;  /* 0x00000004b8b87c23 */ /* 0x000fe2000801088f */
[--C-:B------:R-:W-:Y:S01]  /*129c0*/  FFMA.FTZ R183, R183, UR4, -R139.reuse ;  /* 0x00000004b7b77c23 */ /* 0x100fe2000801088b */
[----:B------:R-:W-:Y:S01]  /*129d0*/  FFMA.FTZ R181, R181, UR4, -R139 ;  /* 0x00000004b5b57c23 */ /* 0x000fe2000801088b */
[--C-:B------:R-:W-:Y:S01]  /*129e0*/  FFMA.FTZ R179, R179, UR4, -R143.reuse ;  /* 0x00000004b3b37c23 */ /* 0x100fe2000801088f */
[--C-:B------:R-:W-:Y:S03]  /*129f0*/  FFMA.FTZ R177, R177, UR4, -R143.reuse ;  /* 0x00000004b1b17c23 */ /* 0x100fe6000801088f */
        /* <DEDUP_REMOVED lines=10> */
[C---:B---3--:R-:W-:Y:S01]  /*12aa0*/  FMUL.FTZ R6, R133.reuse, R130 ;  /* 0x0000008285067220 */ /* 0x048fe20000410000 */
        /* <DEDUP_REMOVED lines=8> */
[----:B------:R-:W-:Y:S01]  /*12b30*/  LDSM.16.MT88.4 R124, [R223+0xf800] ;  /* 0x00f80000df7c783b */ /* 0x000fe20000004200 */
[C---:B------:R-:W-:Y:S01]  /*12b40*/  FMUL.FTZ R32, R134.reuse, R100 ;  /* 0x0000006486207220 */ /* 0x040fe20000410000 */
[----:B------:R-:W-:Y:S01]  /*12b50*/  FMUL.FTZ R33, R134, R101 ;  /* 0x0000006586217220 */ /* 0x000fe20000410000 */
[C---:B------:R-:W-:Y:S01]  /*12b60*/  FMUL.FTZ R34, R133.reuse, R102 ;  /* 0x0000006685227220 */ /* 0x040fe20000410000 */
[C---:B------:R-:W-:Y:S03]  /*12b70*/  FMUL.FTZ R35, R133.reuse, R103 ;  /* 0x0000006785237220 */ /* 0x040fe60000410000 */
[----:B------:R-:W2:Y:S01]  /*12b80*/  MUFU.EX2 R149, R149 ;  /* 0x0000009500957308 */ /* 0x000ea20000000800 */
[----:B-1----:R-:W-:Y:S01]  /*12b90*/  F2FP.F16.F32.PACK_AB R128, R150, R153 ;  /* 0x000000999680723e */ /* 0x002fe200000000ff */
[C---:B------:R-:W-:Y:S01]  /*12ba0*/  FMUL.FTZ R41, R134.reuse, R93 ;  /* 0x0000005d86297220 */ /* 0x040fe20000410000 */
[----:B------:R-:W-:Y:S01]  /*12bb0*/  LDSM.16.MT88.4 R100, [R220+0xe000] ;  /* 0x00e00000dc64783b */ /* 0x000fe20000004200 */
        /* <DEDUP_REMOVED lines=9> */
[C---:B------:R-:W-:Y:S01]  /*12c50*/  FMUL.FTZ R53, R134.reuse, R81 ;  /* 0x0000005186357220 */ /* 0x040fe20000410000 */
[C---:B------:R-:W-:Y:S01]  /*12c60*/  FMUL.FTZ R54, R133.reuse, R82 ;  /* 0x0000005285367220 */ /* 0x040fe20000410000 */
[----:B------:R-:W-:Y:S03]  /*12c70*/  FMUL.FTZ R55, R133, R83 ;  /* 0x0000005385377220 */ /* 0x000fe60000410000 */
[----:B------:R-:W1:Y:S01]  /*12c80*/  MUFU.EX2 R146, R146 ;  /* 0x0000009200927308 */ /* 0x000e620000000800 */
[----:B--2---:R-:W-:Y:S01]  /*12c90*/  F2FP.F16.F32.PACK_AB R129, R149, R152 ;  /* 0x000000989581723e */ /* 0x004fe200000000ff */
[C---:B------:R-:W-:Y:S01]  /*12ca0*/  FMUL.FTZ R60, R134.reuse, R72 ;  /* 0x00000048863c7220 */ /* 0x040fe20000410000 */
[----:B------:R-:W2:Y:S01]  /*12cb0*/  LDSM.16.MT88.4 R88, [R219+0x10000] ;  /* 0x01000000db58783b */ /* 0x000ea20000004200 */
[----:B------:R-:W-:Y:S01]  /*12cc0*/  FMUL.FTZ R61, R134, R73 ;  /* 0x00000049863d7220 */ /* 0x000fe20000410000 */
[C---:B------:R-:W-:Y:S01]  /*12cd0*/  FMUL.FTZ R62, R133.reuse, R74 ;  /* 0x0000004a853e7220 */ /* 0x040fe20000410000 */
[----:B------:R-:W-:Y:S01]  /*12ce0*/  FMUL.FTZ R63, R133, R75 ;  /* 0x0000004b853f7220 */ /* 0x000fe20000410000 */
[--C-:B------:R-:W-:Y:S03]  /*12cf0*/  FFMA.FTZ R108, R201, UR4, -R143.reuse ;  /* 0x00000004c96c7c23 */ /* 0x100fe6000801088f */
[----:B------:R-:W-:Y:S01]  /*12d00*/  MUFU.EX2 R145, R145 ;  /* 0x0000009100917308 */ /* 0x000fe20000000800 */
[----:B------:R-:W-:Y:S01]  /*12d10*/  FFMA.FTZ R109, R200, UR4, -R143 ;  /* 0x00000004c86d7c23 */ /* 0x000fe2000801088f */
[--C-:B------:R-:W-:Y:S01]  /*12d20*/  FFMA.FTZ R110, R195, UR4, -R139.reuse ;  /* 0x00000004c36e7c23 */ /* 0x100fe2000801088b */
[----:B------:R-:W3:Y:S01]  /*12d30*/  LDSM.16.MT88.4 R80, [R223+0xc800] ;  /* 0x00c80000df50783b */ /* 0x000ee20000004200 */
[--C-:B------:R-:W-:Y:S01]  /*12d40*/  FFMA.FTZ R111, R194, UR4, -R139.reuse ;  /* 0x00000004c26f7c23 */ /* 0x100fe2000801088b */
[--C-:B------:R-:W-:Y:S01]  /*12d50*/  FFMA.FTZ R171, R171, UR4, -R139.reuse ;  /* 0x00000004abab7c23 */ /* 0x100fe2000801088b */
[----:B------:R-:W-:Y:S01]  /*12d60*/  FFMA.FTZ R173, R173, UR4, -R139 ;  /* 0x00000004adad7c23 */ /* 0x000fe2000801088b */
[--C-:B------:R-:W-:Y:S03]  /*12d70*/  FFMA.FTZ R169, R169, UR4, -R143.reuse ;  /* 0x00000004a9a97c23 */ /* 0x100fe6000801088f */
[----:B------:R-:W4:Y:S01]  /*12d80*/  MUFU.EX2 R144, R144 ;  /* 0x0000009000907308 */ /* 0x000f220000000800 */
[----:B-1----:R-:W-:Y:S01]  /*12d90*/  F2FP.F16.F32.PACK_AB R130, R146, R148 ;  /* 0x000000949282723e */ /* 0x002fe200000000ff */
[----:B------:R-:W-:Y:S01]  /*12da0*/  FFMA.FTZ R168, R168, UR4, -R143 ;  /* 0x00000004a8a87c23 */ /* 0x000fe2000801088f */
[----:B------:R-:W-:Y:S01]  /*12db0*/  LDSM.16.MT88.4 R72, [R219+0xc800] ;  /* 0x00c80000db48783b */ /* 0x000fe20000004200 */
[--C-:B------:R-:W-:Y:S01]  /*12dc0*/  FFMA.FTZ R167, R167, UR4, -R139.reuse ;  /* 0x00000004a7a77c23 */ /* 0x100fe2000801088b */
[----:B------:R-:W-:Y:S01]  /*12dd0*/  FFMA.FTZ R166, R166, UR4, -R139 ;  /* 0x00000004a6a67c23 */ /* 0x000fe2000801088b */
[--C-:B------:R-:W-:Y:S01]  /*12de0*/  FFMA.FTZ R165, R165, UR4, -R143.reuse ;  /* 0x00000004a5a57c23 */ /* 0x100fe2000801088f */
[----:B------:R-:W-:Y:S03]  /*12df0*/  FFMA.FTZ R164, R164, UR4, -R143 ;  /* 0x00000004a4a47c23 */ /* 0x000fe6000801088f */
[----:B------:R-:W-:Y:S01]  /*12e00*/  MUFU.EX2 R108, R108 ;  /* 0x0000006c006c7308 */ /* 0x000fe20000000800 */
[--C-:B------:R-:W-:Y:S01]  /*12e10*/  FFMA.FTZ R163, R163, UR4, -R139.reuse ;  /* 0x00000004a3a37c23 */ /* 0x100fe2000801088b */
[----:B------:R-:W-:Y:S01]  /*12e20*/  FFMA.FTZ R162, R162, UR4, -R139 ;  /* 0x00000004a2a27c23 */ /* 0x000fe2000801088b */
[--C-:B------:R-:W-:Y:S01]  /*12e30*/  FFMA.FTZ R161, R161, UR4, -R143.reuse ;  /* 0x00000004a1a17c23 */ /* 0x100fe2000801088f */
[----:B------:R-:W-:Y:S01]  /*12e40*/  FFMA.FTZ R160, R160, UR4, -R143 ;  /* 0x00000004a0a07c23 */ /* 0x000fe2000801088f */
[--C-:B------:R-:W-:Y:S01]  /*12e50*/  FFMA.FTZ R159, R159, UR4, -R139.reuse ;  /* 0x000000049f9f7c23 */ /* 0x100fe2000801088b */
[----:B------:R-:W-:Y:S01]  /*12e60*/  FFMA.FTZ R158, R158, UR4, -R139 ;  /* 0x000000049e9e7c23 */ /* 0x000fe2000801088b */
[--C-:B------:R-:W-:Y:S03]  /*12e70*/  FFMA.FTZ R157, R157, UR4, -R143.reuse ;  /* 0x000000049d9d7c23 */ /* 0x100fe6000801088f */
[----:B------:R-:W-:Y:S01]  /*12e80*/  MUFU.EX2 R109, R109 ;  /* 0x0000006d006d7308 */ /* 0x000fe20000000800 */
[----:B----4-:R-:W-:Y:S01]  /*12e90*/  F2FP.F16.F32.PACK_AB R131, R144, R145 ;  /* 0x000000919083723e */ /* 0x010fe200000000ff */
[----:B------:R-:W-:Y:S01]  /*12ea0*/  FFMA.FTZ R156, R156, UR4, -R143 ;  /* 0x000000049c9c7c23 */ /* 0x000fe2000801088f */
[--C-:B------:R-:W-:Y:S01]  /*12eb0*/  FFMA.FTZ R155, R155, UR4, -R139.reuse ;  /* 0x000000049b9b7c23 */ /* 0x100fe2000801088b */
[----:B------:R-:W-:Y:S01]  /*12ec0*/  FFMA.FTZ R154, R154, UR4, -R139 ;  /* 0x000000049a9a7c23 */ /* 0x000fe2000801088b */
[----:B------:R-:W-:Y:S01]  /*12ed0*/  FFMA.FTZ R152, R133, R248, R152 ;  /* 0x000000f885987223 */ /* 0x000fe20000010098 */
[--C-:B------:R-:W-:Y:S01]  /*12ee0*/  FFMA.FTZ R151, R151, UR4, -R143.reuse ;  /* 0x0000000497977c23 */ /* 0x100fe2000801088f */
[----:B------:R-:W-:Y:S01]  /*12ef0*/  FFMA.FTZ R147, R147, UR4, -R143 ;  /* 0x0000000493937c23 */ /* 0x000fe2000801088f */
[C---:B------:R-:W-:Y:S02]  /*12f00*/  HMMA.16816.F32 R4, R128.reuse, R12, R4 ;  /* 0x0000000c8004723c */ /* 0x040fe40000001804 */
[----:B------:R-:W-:Y:S03]  /*12f10*/  MUFU.EX2 R110, R110 ;  /* 0x0000006e006e7308 */ /* 0x000fe60000000800 */
[--C-:B------:R-:W-:Y:S01]  /*12f20*/  FFMA.FTZ R142, R142, UR4, -R139.reuse ;  /* 0x000000048e8e7c23 */ /* 0x100fe2000801088b */
[C---:B------:R-:W-:Y:S06]  /*12f30*/  HMMA.16816.F32 R8, R128.reuse, R14, R8 ;  /* 0x0000000e8008723c */ /* 0x040fec0000001808 */
[----:B------:R-:W-:Y:S01]  /*12f40*/  MUFU.EX2 R111, R111 ;  /* 0x0000006f006f7308 */ /* 0x000fe20000000800 */
[----:B------:R-:W-:Y:S01]  /*12f50*/  ISETP.GT.AND P1, PT, R236, R231, PT ;  /* 0x000000e7ec00720c */ /* 0x000fe20003f24270 */
[C---:B------:R-:W-:Y:S03]  /*12f60*/  FMUL.FTZ R12, R134.reuse, R120 ;  /* 0x00000078860c7220 */ /* 0x040fe60000410000 */
[----:B------:R-:W-:Y:S01]  /*12f70*/  FMUL.FTZ R13, R134, R121 ;  /* 0x00000079860d7220 */ /* 0x000fe20000410000 */
[C---:B------:R-:W-:Y:S01]  /*12f80*/  FMUL.FTZ R14, R133.reuse, R122 ;  /* 0x0000007a850e7220 */ /* 0x040fe20000410000 */
[----:B------:R-:W-:Y:S03]  /*12f90*/  FMUL.FTZ R15, R133, R123 ;  /* 0x0000007b850f7220 */ /* 0x000fe60000410000 */
[----:B------:R-:W-:Y:S01]  /*12fa0*/  MUFU.EX2 R170, R170 ;  /* 0x000000aa00aa7308 */ /* 0x000fe20000000800 */
[----:B------:R-:W-:Y:S01]  /*12fb0*/  FFMA.FTZ R120, R191, UR4, -R139 ;  /* 0x00000004bf787c23 */ /* 0x000fe2000801088b */
[----:B------:R-:W-:Y:S01]  /*12fc0*/  FFMA.FTZ R122, R189, UR4, -R143 ;  /* 0x00000004bd7a7c23 */ /* 0x000fe2000801088f */
[--C-:B------:R-:W-:Y:S01]  /*12fd0*/  FFMA.FTZ R121, R187, UR4, -R139.reuse ;  /* 0x00000004bb797c23 */ /* 0x100fe2000801088b */
[C---:B------:R-:W-:Y:S03]  /*12fe0*/  HMMA.16816.F32 R12, R128.reuse, R20, R12 ;  /* 0x00000014800c723c */ /* 0x040fe6000000180c */
[--C-:B------:R-:W-:Y:S03]  /*12ff0*/  FFMA.FTZ R123, R186, UR4, -R139.reuse ;  /* 0x00000004ba7b7c23 */ /* 0x100fe6000801088b */
[----:B------:R-:W-:Y:S01]  /*13000*/  MUFU.EX2 R120, R120 ;  /* 0x0000007800787308 */ /* 0x000fe20000000800 */
[----:B------:R-:W-:Y:S01]  /*13010*/  FFMA.FTZ R141, R141, UR4, -R139 ;  /* 0x000000048d8d7c23 */ /* 0x000fe2000801088b */
[C---:B------:R-:W-:Y:S03]  /*13020*/  HMMA.16816.F32 R16, R128.reuse, R22, R16 ;  /* 0x000000168010723c */ /* 0x040fe60000001810 */
[C---:B------:R-:W-:Y:S01]  /*13030*/  FMUL.FTZ R20, R134.reuse, R112 ;  /* 0x0000007086147220 */ /* 0x040fe20000410000 */
[----:B------:R-:W-:Y:S03]  /*13040*/  FMUL.FTZ R21, R134, R113 ;  /* 0x0000007186157220 */ /* 0x000fe60000410000 */
[C---:B------:R-:W-:Y:S01]  /*13050*/  FMUL.FTZ R22, R133.reuse, R114 ;  /* 0x0000007285167220 */ /* 0x040fe20000410000 */
[----:B------:R-:W-:Y:S01]  /*13060*/  FMUL.FTZ R23, R133, R115 ;  /* 0x0000007385177220 */ /* 0x000fe20000410000 */
[----:B------:R-:W-:Y:S02]  /*13070*/  MUFU.EX2 R122, R122 ;  /* 0x0000007a007a7308 */ /* 0x000fe40000000800 */
[--C-:B------:R-:W-:Y:S01]  /*13080*/  FFMA.FTZ R113, R193, UR4, -R143.reuse ;  /* 0x00000004c1717c23 */ /* 0x100fe2000801088f */
[----:B------:R-:W-:Y:S01]  /*13090*/  FFMA.FTZ R112, R192, UR4, -R143 ;  /* 0x00000004c0707c23 */ /* 0x000fe2000801088f */
[----:B------:R-:W-:Y:S01]  /*130a0*/  FFMA.FTZ R115, R190, UR4, -R139 ;  /* 0x00000004be737c23 */ /* 0x000fe2000801088b */
[----:B------:R-:W-:Y:S01]  /*130b0*/  FFMA.FTZ R114, R188, UR4, -R143 ;  /* 0x00000004bc727c23 */ /* 0x000fe2000801088f */
[C---:B------:R-:W-:Y:S04]  /*130c0*/  HMMA.16816.F32 R20, R128.reuse, R28, R20 ;  /* 0x0000001c8014723c */ /* 0x040fe80000001814 */
[----:B------:R-:W-:Y:S01]  /*130d0*/  MUFU.EX2 R113, R113 ;  /* 0x0000007100717308 */ /* 0x000fe20000000800 */
[----:B------:R-:W-:Y:S01]  /*130e0*/  FFMA.FTZ R132, R132, UR4, -R139 ;  /* 0x0000000484847c23 */ /* 0x000fe2000801088b */
[C---:B------:R-:W-:Y:S01]  /*130f0*/  FFMA.FTZ R153, R134.reuse, R249, R153 ;  /* 0x000000f986997223 */ /* 0x040fe20000010099 */
[----:B------:R-:W-:Y:S01]  /*13100*/  FADD.FTZ R152, R149, R152 ;  /* 0x0000009895987221 */ /* 0x000fe20000010000 */
[C---:B------:R-:W-:Y:S06]  /*13110*/  HMMA.16816.F32 R24, R128.reuse, R30, R24 ;  /* 0x0000001e8018723c */ /* 0x040fec0000001818 */
[----:B------:R-:W-:Y:S01]  /*13120*/  MUFU.EX2 R112, R112 ;  /* 0x0000007000707308 */ /* 0x000fe20000000800 */
[C---:B------:R-:W-:Y:S01]  /*13130*/  FMUL.FTZ R28, R134.reuse, R104 ;  /* 0x00000068861c7220 */ /* 0x040fe20000410000 */
[----:B------:R-:W-:Y:S03]  /*13140*/  FMUL.FTZ R29, R134, R105 ;  /* 0x00000069861d7220 */ /* 0x000fe60000410000 */
[C---:B------:R-:W-:Y:S01]  /*13150*/  FMUL.FTZ R30, R133.reuse, R106 ;  /* 0x0000006a851e7220 */ /* 0x040fe20000410000 */
[----:B------:R-:W-:Y:S01]  /*13160*/  FMUL.FTZ R31, R133, R107 ;  /* 0x0000006b851f7220 */ /* 0x000fe20000410000 */
[--C-:B------:R-:W-:Y:S01]  /*13170*/  FFMA.FTZ R105, R40, UR4, -R143.reuse ;  /* 0x0000000428697c23 */ /* 0x100fe2000801088f */
[----:B------:R-:W-:Y:S02]  /*13180*/  FMUL.FTZ R40, R134, R92 ;  /* 0x0000005c86287220 */ /* 0x000fe40000410000 */
[----:B------:R-:W-:Y:S01]  /*13190*/  MUFU.EX2 R115, R115 ;  /* 0x0000007300737308 */ /* 0x000fe20000000800 */
[----:B------:R-:W-:Y:S02]  /*131a0*/  LDSM.16.MT88.4 R92, [R220+0xc800] ;  /* 0x00c80000dc5c783b */ /* 0x000fe40000004200 */
[C---:B------:R-:W-:Y:S03]  /*131b0*/  HMMA.16816.F32 R28, R128.reuse, R36, R28 ;  /* 0x00000024801c723c */ /* 0x040fe6000000181c */
[----:B------:R-:W-:Y:S01]  /*131c0*/  FFMA.FTZ R104, R252, UR4, -R143 ;  /* 0x00000004fc687c23 */ /* 0x000fe2000801088f */
[--C-:B------:R-:W-:Y:S01]  /*131d0*/  FFMA.FTZ R106, R203, UR4, -R139.reuse ;  /* 0x00000004cb6a7c23 */ /* 0x100fe2000801088b */
[--C-:B------:R-:W-:Y:S01]  /*131e0*/  FFMA.FTZ R107, R202, UR4, -R139.reuse ;  /* 0x00000004ca6b7c23 */ /* 0x100fe2000801088b */
[C---:B------:R-:W-:Y:S01]  /*131f0*/  HMMA.16816.F32 R32, R128.reuse, R38, R32 ;  /* 0x000000268020723c */ /* 0x040fe20000001820 */
[----:B------:R-:W-:Y:S04]  /*13200*/  MUFU.EX2 R105, R105 ;  /* 0x0000006900697308 */ /* 0x000fe80000000800 */
[C---:B------:R-:W-:Y:S01]  /*13210*/  FMUL.FTZ R36, R134.reuse, R96 ;  /* 0x0000006086247220 */ /* 0x040fe20000410000 */
[----:B------:R-:W-:Y:S01]  /*13220*/  FMUL.FTZ R37, R134, R97 ;  /* 0x0000006186257220 */ /* 0x000fe20000410000 */
[C---:B------:R-:W-:Y:S01]  /*13230*/  FMUL.FTZ R38, R133.reuse, R98 ;  /* 0x0000006285267220 */ /* 0x040fe20000410000 */
[----:B------:R-:W-:Y:S03]  /*13240*/  FMUL.FTZ R39, R133, R99 ;  /* 0x0000006385277220 */ /* 0x000fe60000410000 */
[----:B------:R-:W-:Y:S01]  /*13250*/  MUFU.EX2 R104, R104 ;  /* 0x0000006800687308 */ /* 0x000fe20000000800 */
[----:B------:R-:W-:Y:S01]  /*13260*/  LDSM.16.MT88.4 R96, [R221+0xd000] ;  /* 0x00d00000dd60783b */ /* 0x000fe20000004200 */
[----:B------:R-:W-:Y:S01]  /*13270*/  FFMA.FTZ R139, R3, UR4, -R139 ;  /* 0x00000004038b7c23 */ /* 0x000fe2000801088b */
[----:B------:R-:W-:Y:S01]  /*13280*/  FADD.FTZ R152, R145, R152 ;  /* 0x0000009891987221 */ /* 0x000fe20000010000 */
[----:B------:R-:W-:Y:S01]  /*13290*/  FADD.FTZ R153, R150, R153 ;  /* 0x0000009996997221 */ /* 0x000fe20000010000 */
[C---:B------:R-:W-:Y:S05]  /*132a0*/  HMMA.16816.F32 R36, R128.reuse, R48, R36 ;  /* 0x000000308024723c */ /* 0x040fea0000001824 */
[----:B------:R-:W1:Y:S01]  /*132b0*/  MUFU.EX2 R106, R106 ;  /* 0x0000006a006a7308 */ /* 0x000e620000000800 */
[----:B------:R-:W-:Y:S01]  /*132c0*/  FADD.FTZ R144, R144, R152 ;  /* 0x0000009890907221 */ /* 0x000fe20000010000 */
[----:B------:R-:W-:Y:S01]  /*132d0*/  FADD.FTZ R148, R148, R153 ;  /* 0x0000009994947221 */ /* 0x000fe20000010000 */
[C---:B------:R-:W-:Y:S07]  /*132e0*/  HMMA.16816.F32 R40, R128.reuse, R50, R40 ;  /* 0x000000328028723c */ /* 0x040fee0000001828 */
[----:B------:R-:W4:Y:S01]  /*132f0*/  MUFU.EX2 R107, R107 ;  /* 0x0000006b006b7308 */ /* 0x000f220000000800 */
[C---:B------:R-:W-:Y:S01]  /*13300*/  FMUL.FTZ R48, R134.reuse, R84 ;  /* 0x0000005486307220 */ /* 0x040fe20000410000 */
[C---:B------:R-:W-:Y:S03]  /*13310*/  HMMA.16816.F32 R44, R128.reuse, R56, R44 ;  /* 0x00000038802c723c */ /* 0x040fe6000000182c */
[C---:B------:R-:W-:Y:S01]  /*13320*/  FMUL.FTZ R49, R134.reuse, R85 ;  /* 0x0000005586317220 */ /* 0x040fe20000410000 */
[C---:B------:R-:W-:Y:S01]  /*13330*/  FMUL.FTZ R50, R133.reuse, R86 ;  /* 0x0000005685327220 */ /* 0x040fe20000410000 */
[----:B------:R-:W-:Y:S02]  /*13340*/  FMUL.FTZ R51, R133, R87 ;  /* 0x0000005785337220 */ /* 0x000fe40000410000 */
[C---:B------:R-:W-:Y:S01]  /*13350*/  FMUL.FTZ R56, R134.reuse, R76 ;  /* 0x0000004c86387220 */ /* 0x040fe20000410000 */
[----:B------:R-:W5:Y:S01]  /*13360*/  LDSM.16.MT88.4 R84, [R221+0xc800] ;  /* 0x00c80000dd54783b */ /* 0x000f620000004200 */
[----:B------:R-:W5:Y:S02]  /*13370*/  MUFU.EX2 R114, R114 ;  /* 0x0000007200727308 */ /* 0x000f640000000800 */
[----:B------:R-:W-:Y:S01]  /*13380*/  FMUL.FTZ R57, R134, R77 ;  /* 0x0000004d86397220 */ /* 0x000fe20000410000 */
[----:B-1----:R-:W-:Y:S01]  /*13390*/  FADD.FTZ R144, R106, R144 ;  /* 0x000000906a907221 */ /* 0x002fe20000010000 */
[----:B------:R-:W-:Y:S01]  /*133a0*/  FADD.FTZ R148, R146, R148 ;  /* 0x0000009492947221 */ /* 0x000fe20000010000 */
[C---:B------:R-:W-:Y:S03]  /*133b0*/  HMMA.16816.F32 R48, R128.reuse, R58, R48 ;  /* 0x0000003a8030723c */ /* 0x040fe60000001830 */
[----:B----4-:R-:W-:Y:S02]  /*133c0*/  FADD.FTZ R144, R107, R144 ;  /* 0x000000906b907221 */ /* 0x010fe40000010000 */
[----:B------:R-:W-:Y:S01]  /*133d0*/  MUFU.EX2 R121, R121 ;  /* 0x0000007900797308 */ /* 0x000fe20000000800 */
[----:B------:R-:W-:Y:S01]  /*133e0*/  FADD.FTZ R148, R105, R148 ;  /* 0x0000009469947221 */ /* 0x000fe20000010000 */
[C---:B------:R-:W-:Y:S04]  /*133f0*/  HMMA.16816.F32 R52, R128.reuse, R64, R52 ;  /* 0x000000408034723c */ /* 0x040fe80000001834 */
[C---:B------:R-:W-:Y:S01]  /*13400*/  FMUL.FTZ R58, R133.reuse, R78 ;  /* 0x0000004e853a7220 */ /* 0x040fe20000410000 */
[----:B------:R-:W-:Y:S01]  /*13410*/  FMUL.FTZ R59, R133, R79 ;  /* 0x0000004f853b7220 */ /* 0x000fe20000410000 */
[----:B------:R-:W-:Y:S01]  /*13420*/  FADD.FTZ R144, R110, R144 ;  /* 0x000000906e907221 */ /* 0x000fe20000010000 */
[----:B------:R-:W1:Y:S01]  /*13430*/  LDSM.16.MT88.4 R76, [R223+0x10800] ;  /* 0x01080000df4c783b */ /* 0x000e620000004200 */
[----:B------:R-:W4:Y:S03]  /*13440*/  MUFU.EX2 R123, R123 ;  /* 0x0000007b007b7308 */ /* 0x000f260000000800 */
[----:B------:R-:W-:Y:S01]  /*13450*/  FMUL.FTZ R64, R134, R68 ;  /* 0x0000004486407220 */ /* 0x000fe20000410000 */
[----:B------:R-:W-:Y:S01]  /*13460*/  F2FP.F16.F32.PACK_AB R68, R104, R105 ;  /* 0x000000696844723e */ /* 0x000fe200000000ff */
[C---:B------:R-:W-:Y:S03]  /*13470*/  HMMA.16816.F32 R56, R128.reuse, R66, R56 ;  /* 0x000000428038723c */ /* 0x040fe60000001838 */
[----:B------:R-:W-:Y:S01]  /*13480*/  FMUL.FTZ R65, R134, R69 ;  /* 0x0000004586417220 */ /* 0x000fe20000410000 */
[----:B------:R-:W-:Y:S01]  /*13490*/  F2FP.F16.F32.PACK_AB R69, R107, R106 ;  /* 0x0000006a6b45723e */ /* 0x000fe200000000ff */
[----:B------:R-:W-:Y:S01]  /*134a0*/  MUFU.EX2 R172, R172 ;  /* 0x000000ac00ac7308 */ /* 0x000fe20000000800 */
[C---:B--2---:R-:W-:Y:S05]  /*134b0*/  HMMA.16816.F32 R60, R128.reuse, R88, R60 ;  /* 0x00000058803c723c */ /* 0x044fea000000183c */
[C---:B------:R-:W-:Y:S01]  /*134c0*/  FMUL.FTZ R66, R133.reuse, R70 ;  /* 0x0000004685427220 */ /* 0x040fe20000410000 */
[----:B------:R-:W-:Y:S01]  /*134d0*/  FMUL.FTZ R67, R133, R71 ;  /* 0x0000004785437220 */ /* 0x000fe20000410000 */
[----:B------:R-:W-:Y:S02]  /*134e0*/  F2FP.F16.F32.PACK_AB R70, R109, R108 ;  /* 0x0000006c6d46723e */ /* 0x000fe400000000ff */
[----:B------:R-:W2:Y:S02]  /*134f0*/  MUFU.EX2 R175, R175 ;  /* 0x000000af00af7308 */ /* 0x000ea40000000800 */
[C---:B------:R-:W-:Y:S01]  /*13500*/  F2FP.F16.F32.PACK_AB R71, R111.reuse, R110 ;  /* 0x0000006e6f47723e */ /* 0x040fe200000000ff */
[----:B------:R-:W-:Y:S01]  /*13510*/  FADD.FTZ R111, R111, R144 ;  /* 0x000000906f6f7221 */ /* 0x000fe20000010000 */
[----:B------:R-:W-:Y:S01]  /*13520*/  HMMA.16816.F32 R64, R128, R90, R64 ;  /* 0x0000005a8040723c */ /* 0x000fe20000001840 */
[----:B------:R-:W-:Y:S05]  /*13530*/  LDSM.16.MT88.4 R88, [R219+0x10800] ;  /* 0x01080000db58783b */ /* 0x000fea0000004200 */
[----:B------:R-:W2:Y:S01]  /*13540*/  MUFU.EX2 R174, R174 ;  /* 0x000000ae00ae7308 */ /* 0x000ea20000000800 */
[----:B------:R-:W-:Y:S01]  /*13550*/  FADD.FTZ R104, R104, R148 ;  /* 0x0000009468687221 */ /* 0x000fe20000010000 */
[--C-:B------:R-:W-:Y:S01]  /*13560*/  FFMA.FTZ R134, R140, UR4, -R143.reuse ;  /* 0x000000048c867c23 */ /* 0x100fe2000801088f */
[C---:B---3--:R-:W-:Y:S05]  /*13570*/  HMMA.16816.F32 R4, R68.reuse, R80, R4 ;  /* 0x000000504404723c */ /* 0x048fea0000001804 */
[----:B------:R-:W-:Y:S01]  /*13580*/  FADD.FTZ R104, R108, R104 ;  /* 0x000000686c687221 */ /* 0x000fe20000010000 */
[C---:B------:R-:W-:Y:S01]  /*13590*/  HMMA.16816.F32 R8, R68.reuse, R82, R8 ;  /* 0x000000524408723c */ /* 0x040fe20000001808 */
[----:B------:R-:W3:Y:S01]  /*135a0*/  LDSM.16.MT88.4 R80, [R221+0x10800] ;  /* 0x01080000dd50783b */ /* 0x000ee20000004200 */
[----:B------:R-:W-:Y:S03]  /*135b0*/  MUFU.EX2 R176, R176 ;  /* 0x000000b000b07308 */ /* 0x000fe60000000800 */
[----:B------:R-:W-:Y:S01]  /*135c0*/  FADD.FTZ R104, R109, R104 ;  /* 0x000000686d687221 */ /* 0x000fe20000010000 */
[C---:B-----5:R-:W-:Y:S06]  /*135d0*/  HMMA.16816.F32 R12, R68.reuse, R84, R12 ;  /* 0x00000054440c723c */ /* 0x060fec000000180c */
[----:B------:R-:W5:Y:S01]  /*135e0*/  MUFU.EX2 R178, R178 ;  /* 0x000000b200b27308 */ /* 0x000f620000000800 */
[----:B------:R-:W-:Y:S01]  /*135f0*/  FFMA.FTZ R143, R138, UR4, -R143 ;  /* 0x000000048a8f7c23 */ /* 0x000fe2000801088f */
[C---:B------:R-:W-:Y:S01]  /*13600*/  HMMA.16816.F32 R16, R68.reuse, R86, R16 ;  /* 0x000000564410723c */ /* 0x040fe20000001810 */
[----:B------:R-:W4:Y:S02]  /*13610*/  LDSM.16.MT88.4 R84, [R220+0x10800] ;  /* 0x01080000dc54783b */ /* 0x000f240000004200 */
[----:B------:R-:W-:Y:S03]  /*13620*/  FADD.FTZ R104, R113, R104 ;  /* 0x0000006871687221 */ /* 0x000fe60000010000 */
[C---:B------:R-:W-:Y:S02]  /*13630*/  HMMA.16816.F32 R20, R68.reuse, R92, R20 ;  /* 0x0000005c4414723c */ /* 0x040fe40000001814 */
[----:B------:R-:W-:Y:S03]  /*13640*/  MUFU.EX2 R180, R180 ;  /* 0x000000b400b47308 */ /* 0x000fe60000000800 */
[C---:B------:R-:W-:Y:S01]  /*13650*/  FADD.FTZ R104, R112.reuse, R104 ;  /* 0x0000006870687221 */ /* 0x040fe20000010000 */
[C---:B------:R-:W-:Y:S01]  /*13660*/  HMMA.16816.F32 R24, R68.reuse, R94, R24 ;  /* 0x0000005e4418723c */ /* 0x040fe20000001818 */
[----:B------:R-:W2:Y:S05]  /*13670*/  LDSM.16.MT88.4 R92, [R223+0xd000] ;  /* 0x00d00000df5c783b */ /* 0x000eaa0000004200 */
[----:B------:R-:W5:Y:S01]  /*13680*/  MUFU.EX2 R182, R182 ;  /* 0x000000b600b67308 */ /* 0x000f620000000800 */
[C---:B------:R-:W-:Y:S09]  /*13690*/  HMMA.16816.F32 R28, R68.reuse, R72, R28 ;  /* 0x00000048441c723c */ /* 0x040ff2000000181c */
[----:B------:R-:W5:Y:S01]  /*136a0*/  MUFU.EX2 R185, R185 ;  /* 0x000000b900b97308 */ /* 0x000f620000000800 */
[C---:B------:R-:W-:Y:S03]  /*136b0*/  HMMA.16816.F32 R32, R68.reuse, R74, R32 ;  /* 0x0000004a4420723c */ /* 0x040fe60000001820 */
[----:B------:R-:W-:Y:S03]  /*136c0*/  F2FP.F16.F32.PACK_AB R72, R112, R113 ;  /* 0x000000717048723e */ /* 0x000fe600000000ff */
[C---:B-1----:R-:W-:Y:S03]  /*136d0*/  HMMA.16816.F32 R36, R68.reuse, R76, R36 ;  /* 0x0000004c4424723c */ /* 0x042fe60000001824 */
[----:B------:R-:W1:Y:S02]  /*136e0*/  MUFU.EX2 R184, R184 ;  /* 0x000000b800b87308 */ /* 0x000e640000000800 */
[----:B------:R-:W-:Y:S01]  /*136f0*/  F2FP.F16.F32.PACK_AB R73, R115, R120 ;  /* 0x000000787349723e */ /* 0x000fe200000000ff */
[C---:B------:R-:W-:Y:S01]  /*13700*/  HMMA.16816.F32 R40, R68.reuse, R78, R40 ;  /* 0x0000004e4428723c */ /* 0x040fe20000001828 */
[----:B------:R-:W5:Y:S06]  /*13710*/  LDSM.16.MT88.4 R76, [R220+0xd000] ;  /* 0x00d00000dc4c783b */ /* 0x000f6c0000004200 */
[----:B------:R-:W-:Y:S01]  /*13720*/  MUFU.EX2 R183, R183 ;  /* 0x000000b700b77308 */ /* 0x000fe20000000800 */
[----:B------:R-:W-:Y:S01]  /*13730*/  FADD.FTZ R120, R120, R111 ;  /* 0x0000006f78787221 */ /* 0x000fe20000010000 */
[C---:B---3--:R-:W-:Y:S01]  /*13740*/  HMMA.16816.F32 R44, R68.reuse, R80, R44 ;  /* 0x00000050442c723c */ /* 0x048fe2000000182c */
[----:B------:R-:W-:Y:S02]  /*13750*/  LDSM.16.MT88.4 R108, [R220+0xf800] ;  /* 0x00f80000dc6c783b */ /* 0x000fe40000004200 */
[----:B------:R-:W-:Y:S03]  /*13760*/  F2FP.F16.F32.PACK_AB R74, R114, R122 ;  /* 0x0000007a724a723e */ /* 0x000fe600000000ff */
[C---:B------:R-:W-:Y:S02]  /*13770*/  HMMA.16816.F32 R48, R68.reuse, R82, R48 ;  /* 0x000000524430723c */ /* 0x040fe40000001830 */
[----:B------:R-:W-:Y:S01]  /*13780*/  MUFU.EX2 R181, R181 ;  /* 0x000000b500b57308 */ /* 0x000fe20000000800 */
[----:B------:R-:W3:Y:S03]  /*13790*/  LDSM.16.MT88.4 R80, [R219+0xd000] ;  /* 0x00d00000db50783b */ /* 0x000ee60000004200 */
[C---:B----4-:R-:W-:Y:S06]  /*137a0*/  HMMA.16816.F32 R52, R68.reuse, R84, R52 ;  /* 0x000000544434723c */ /* 0x050fec0000001834 */
[----:B------:R-:W4:Y:S01]  /*137b0*/  MUFU.EX2 R179, R179 ;  /* 0x000000b300b37308 */ /* 0x000f220000000800 */
[----:B------:R-:W-:Y:S01]  /*137c0*/  F2FP.F16.F32.PACK_AB R75, R123, R121 ;  /* 0x000000797b4b723e */ /* 0x000fe200000000ff */
[C---:B------:R-:W-:Y:S01]  /*137d0*/  HMMA.16816.F32 R56, R68.reuse, R86, R56 ;  /* 0x000000564438723c */ /* 0x040fe20000001838 */
[----:B------:R-:W-:Y:S07]  /*137e0*/  LDSM.16.MT88.4 R84, [R221+0x11000] ;  /* 0x01100000dd54783b */ /* 0x000fee0000004200 */
[----:B------:R-:W4:Y:S01]  /*137f0*/  MUFU.EX2 R177, R177 ;  /* 0x000000b100b17308 */ /* 0x000f220000000800 */
[C---:B------:R-:W-:Y:S03]  /*13800*/  HMMA.16816.F32 R60, R68.reuse, R88, R60 ;  /* 0x00000058443c723c */ /* 0x040fe6000000183c */
[----:B------:R-:W-:Y:S03]  /*13810*/  FADD.FTZ R115, R115, R120 ;  /* 0x0000007873737221 */ /* 0x000fe60000010000 */
[----:B------:R-:W-:Y:S01]  /*13820*/  HMMA.16816.F32 R64, R68, R90, R64 ;  /* 0x0000005a4440723c */ /* 0x000fe20000001840 */
[----:B------:R-:W1:Y:S02]  /*13830*/  LDSM.16.MT88.4 R68, [R223+0x11000] ;  /* 0x01100000df44783b */ /* 0x000e640000004200 */
[----:B------:R-:W-:Y:S02]  /*13840*/  MUFU.EX2 R171, R171 ;  /* 0x000000ab00ab7308 */ /* 0x000fe40000000800 */
[----:B------:R-:W-:Y:S01]  /*13850*/  FADD.FTZ R122, R122, R104 ;  /* 0x000000687a7a7221 */ /* 0x000fe20000010000 */
[C---:B--2---:R-:W-:Y:S03]  /*13860*/  HMMA.16816.F32 R4, R72.reuse, R92, R4 ;  /* 0x0000005c4804723c */ /* 0x044fe60000001804 */
[----:B------:R-:W2:Y:S04]  /*13870*/  LDSM.16.MT88.4 R88, [R220+0x11000] ;  /* 0x01100000dc58783b */ /* 0x000ea80000004200 */
[----:B------:R-:W4:Y:S01]  /*13880*/  MUFU.EX2 R173, R173 ;  /* 0x000000ad00ad7308 */ /* 0x000f220000000800 */
[----:B------:R-:W-:Y:S01]  /*13890*/  FADD.FTZ R115, R121, R115 ;  /* 0x0000007379737221 */ /* 0x000fe20000010000 */
[C---:B------:R-:W-:Y:S02]  /*138a0*/  HMMA.16816.F32 R8, R72.reuse, R94, R8 ;  /* 0x0000005e4808723c */ /* 0x040fe40000001808 */
[----:B------:R-:W4:Y:S04]  /*138b0*/  LDSM.16.MT88.4 R92, [R219+0x11000] ;  /* 0x01100000db5c783b */ /* 0x000f280000004200 */
[C---:B------:R-:W-:Y:S02]  /*138c0*/  HMMA.16816.F32 R12, R72.reuse, R96, R12 ;  /* 0x00000060480c723c */ /* 0x040fe4000000180c */
[----:B------:R-:W4:Y:S03]  /*138d0*/  MUFU.EX2 R169, R169 ;  /* 0x000000a900a97308 */ /* 0x000f260000000800 */
[----:B------:R-:W-:Y:S01]  /*138e0*/  FADD.FTZ R122, R114, R122 ;  /* 0x0000007a727a7221 */ /* 0x000fe20000010000 */
[C---:B------:R-:W-:Y:S01]  /*138f0*/  HMMA.16816.F32 R16, R72.reuse, R98, R16 ;  /* 0x000000624810723c */ /* 0x040fe20000001810 */
[----:B------:R-:W-:Y:S05]  /*13900*/  LDSM.16.MT88.4 R96, [R221+0xe000] ;  /* 0x00e00000dd60783b */ /* 0x000fea0000004200 */
[----:B------:R-:W-:Y:S01]  /*13910*/  MUFU.EX2 R168, R168 ;  /* 0x000000a800a87308 */ /* 0x000fe20000000800 */
[----:B------:R-:W-:Y:S01]  /*13920*/  FADD.FTZ R115, R123, R115 ;  /* 0x000000737b737221 */ /* 0x000fe20000010000 */
[C---:B-----5:R-:W-:Y:S08]  /*13930*/  HMMA.16816.F32 R20, R72.reuse, R76, R20 ;  /* 0x0000004c4814723c */ /* 0x060ff00000001814 */
[----:B------:R-:W5:Y:S01]  /*13940*/  MUFU.EX2 R167, R167 ;  /* 0x000000a700a77308 */ /* 0x000f620000000800 */
[C---:B------:R-:W-:Y:S01]  /*13950*/  HMMA.16816.F32 R24, R72.reuse, R78, R24 ;  /* 0x0000004e4818723c */ /* 0x040fe20000001818 */
[----:B------:R-:W5:Y:S02]  /*13960*/  LDSM.16.MT88.4 R76, [R223+0xd800] ;  /* 0x00d80000df4c783b */ /* 0x000f640000004200 */
[----:B------:R-:W-:Y:S03]  /*13970*/  FADD.FTZ R122, R170, R122 ;  /* 0x0000007aaa7a7221 */ /* 0x000fe60000010000 */
[C---:B---3--:R-:W-:Y:S03]  /*13980*/  HMMA.16816.F32 R28, R72.reuse, R80, R28 ;  /* 0x00000050481c723c */ /* 0x048fe6000000181c */
[----:B------:R-:W3:Y:S02]  /*13990*/  MUFU.EX2 R166, R166 ;  /* 0x000000a600a67308 */ /* 0x000ee40000000800 */
[----:B------:R-:W-:Y:S01]  /*139a0*/  FADD.FTZ R115, R175, R115 ;  /* 0x00000073af737221 */ /* 0x000fe20000010000 */
[C---:B------:R-:W-:Y:S01]  /*139b0*/  HMMA.16816.F32 R32, R72.reuse, R82, R32 ;  /* 0x000000524820723c */ /* 0x040fe20000001820 */
[----:B------:R-:W3:Y:S06]  /*139c0*/  LDSM.16.MT88.4 R80, [R221+0xd800] ;  /* 0x00d80000dd50783b */ /* 0x000eec0000004200 */
[----:B------:R-:W3:Y:S01]  /*139d0*/  MUFU.EX2 R165, R165 ;  /* 0x000000a500a57308 */ /* 0x000ee20000000800 */
[----:B------:R-:W-:Y:S01]  /*139e0*/  FADD.FTZ R115, R174, R115 ;  /* 0x00000073ae737221 */ /* 0x000fe20000010000 */
[C---:B-1----:R-:W-:Y:S08]  /*139f0*/  HMMA.16816.F32 R36, R72.reuse, R68, R36 ;  /* 0x000000444824723c */ /* 0x042ff00000001824 */
[----:B------:R-:W-:Y:S01]  /*13a00*/  MUFU.EX2 R164, R164 ;  /* 0x000000a400a47308 */ /* 0x000fe20000000800 */
[C---:B------:R-:W-:Y:S03]  /*13a10*/  HMMA.16816.F32 R40, R72.reuse, R70, R40 ;  /* 0x000000464828723c */ /* 0x040fe60000001828 */
[----:B------:R-:W-:Y:S03]  /*13a20*/  F2FP.F16.F32.PACK_AB R68, R172, R170 ;  /* 0x000000aaac44723e */ /* 0x000fe600000000ff */
[C---:B------:R-:W-:Y:S03]  /*13a30*/  HMMA.16816.F32 R44, R72.reuse, R84, R44 ;  /* 0x00000054482c723c */ /* 0x040fe6000000182c */
[----:B------:R-:W1:Y:S02]  /*13a40*/  MUFU.EX2 R163, R163 ;  /* 0x000000a300a37308 */ /* 0x000e640000000800 */
[----:B------:R-:W-:Y:S01]  /*13a50*/  F2FP.F16.F32.PACK_AB R69, R174, R175 ;  /* 0x000000afae45723e */ /* 0x000fe200000000ff */
[C---:B------:R-:W-:Y:S01]  /*13a60*/  HMMA.16816.F32 R48, R72.reuse, R86, R48 ;  /* 0x000000564830723c */ /* 0x040fe20000001830 */
[----:B------:R-:W1:Y:S06]  /*13a70*/  LDSM.16.MT88.4 R84, [R220+0xd800] ;  /* 0x00d80000dc54783b */ /* 0x000e6c0000004200 */
[----:B------:R-:W1:Y:S01]  /*13a80*/  MUFU.EX2 R162, R162 ;  /* 0x000000a200a27308 */ /* 0x000e620000000800 */
[----:B------:R-:W-:Y:S01]  /*13a90*/  F2FP.F16.F32.PACK_AB R70, R178, R176 ;  /* 0x000000b0b246723e */ /* 0x000fe200000000ff */
[C---:B--2---:R-:W-:Y:S03]  /*13aa0*/  HMMA.16816.F32 R52, R72.reuse, R88, R52 ;  /* 0x000000584834723c */ /* 0x044fe60000001834 */
[----:B------:R-:W-:Y:S03]  /*13ab0*/  F2FP.F16.F32.PACK_AB R71, R182, R180 ;  /* 0x000000b4b647723e */ /* 0x000fe600000000ff */
[C---:B------:R-:W-:Y:S01]  /*13ac0*/  HMMA.16816.F32 R56, R72.reuse, R90, R56 ;  /* 0x0000005a4838723c */ /* 0x040fe20000001838 */
[----:B------:R-:W-:Y:S01]  /*13ad0*/  LDSM.16.MT88.4 R88, [R221+0x11800] ;  /* 0x01180000dd58783b */ /* 0x000fe20000004200 */
[----:B------:R-:W2:Y:S03]  /*13ae0*/  MUFU.EX2 R161, R161 ;  /* 0x000000a100a17308 */ /* 0x000ea60000000800 */
[----:B------:R-:W-:Y:S01]  /*13af0*/  FADD.FTZ R172, R172, R122 ;  /* 0x0000007aacac7221 */ /* 0x000fe20000010000 */
[C---:B----4-:R-:W-:Y:S06]  /*13b00*/  HMMA.16816.F32 R60, R72.reuse, R92, R60 ;  /* 0x0000005c483c723c */ /* 0x050fec000000183c */
[----:B------:R-:W-:Y:S01]  /*13b10*/  MUFU.EX2 R160, R160 ;  /* 0x000000a000a07308 */ /* 0x000fe20000000800 */
[----:B------:R-:W-:Y:S01]  /*13b20*/  FADD.FTZ R115, R180, R115 ;  /* 0x00000073b4737221 */ /* 0x000fe20000010000 */
[----:B------:R-:W-:Y:S01]  /*13b30*/  HMMA.16816.F32 R64, R72, R94, R64 ;  /* 0x0000005e4840723c */ /* 0x000fe20000001840 */
[----:B------:R-:W4:Y:S02]  /*13b40*/  LDSM.16.MT88.4 R72, [R219+0xd800] ;  /* 0x00d80000db48783b */ /* 0x000f240000004200 */
[----:B------:R-:W-:Y:S03]  /*13b50*/  FADD.FTZ R115, R182, R115 ;  /* 0x00000073b6737221 */ /* 0x000fe60000010000 */
[C---:B-----5:R-:W-:Y:S02]  /*13b60*/  HMMA.16816.F32 R4, R68.reuse, R76, R4 ;  /* 0x0000004c4404723c */ /* 0x060fe40000001804 */
[----:B------:R-:W5:Y:S01]  /*13b70*/  MUFU.EX2 R159, R159 ;  /* 0x0000009f009f7308 */ /* 0x000f620000000800 */
[----:B------:R-:W-:Y:S02]  /*13b80*/  LDSM.16.MT88.4 R92, [R219+0x11800] ;  /* 0x01180000db5c783b */ /* 0x000fe40000004200 */
[----:B------:R-:W-:Y:S01]  /*13b90*/  FADD.FTZ R172, R176, R172 ;  /* 0x000000acb0ac7221 */ /* 0x000fe20000010000 */
[C---:B------:R-:W-:Y:S06]  /*13ba0*/  HMMA.16816.F32 R8, R68.reuse, R78, R8 ;  /* 0x0000004e4408723c */ /* 0x040fec0000001808 */
[----:B------:R-:W5:Y:S01]  /*13bb0*/  MUFU.EX2 R158, R158 ;  /* 0x0000009e009e7308 */ /* 0x000f620000000800 */
[----:B------:R-:W2:Y:S01]  /*13bc0*/  LDSM.16.MT88.4 R76, [R223+0x11800] ;  /* 0x01180000df4c783b */ /* 0x000ea20000004200 */
[C---:B---3--:R-:W-:Y:S08]  /*13bd0*/  HMMA.16816.F32 R12, R68.reuse, R80, R12 ;  /* 0x00000050440c723c */ /* 0x048ff0000000180c */
[----:B------:R-:W3:Y:S01]  /*13be0*/  MUFU.EX2 R157, R157 ;  /* 0x0000009d009d7308 */ /* 0x000ee20000000800 */
[C---:B------:R-:W-:Y:S01]  /*13bf0*/  HMMA.16816.F32 R16, R68.reuse, R82, R16 ;  /* 0x000000524410723c */ /* 0x040fe20000001810 */
[----:B------:R-:W5:Y:S02]  /*13c00*/  LDSM.16.MT88.4 R80, [R220+0x11800] ;  /* 0x01180000dc50783b */ /* 0x000f640000004200 */
[----:B------:R-:W-:Y:S03]  /*13c10*/  FADD.FTZ R172, R178, R172 ;  /* 0x000000acb2ac7221 */ /* 0x000fe60000010000 */
[C---:B-1----:R-:W-:Y:S03]  /*13c20*/  HMMA.16816.F32 R20, R68.reuse, R84, R20 ;  /* 0x000000544414723c */ /* 0x042fe60000001814 */
[----:B------:R-:W-:Y:S02]  /*13c30*/  MUFU.EX2 R156, R156 ;  /* 0x0000009c009c7308 */ /* 0x000fe40000000800 */
[----:B------:R-:W-:Y:S01]  /*13c40*/  FADD.FTZ R172, R185, R172 ;  /* 0x000000acb9ac7221 */ /* 0x000fe20000010000 */
[C---:B------:R-:W-:Y:S01]  /*13c50*/  HMMA.16816.F32 R24, R68.reuse, R86, R24 ;  /* 0x000000564418723c */ /* 0x040fe20000001818 */
[----:B------:R-:W1:Y:S06]  /*13c60*/  LDSM.16.MT88.4 R84, [R223+0xe000] ;  /* 0x00e00000df54783b */ /* 0x000e6c0000004200 */
[----:B------:R-:W3:Y:S01]  /*13c70*/  MUFU.EX2 R155, R155 ;  /* 0x0000009b009b7308 */ /* 0x000ee20000000800 */
[C---:B------:R-:W-:Y:S01]  /*13c80*/  FADD.FTZ R172, R184.reuse, R172 ;  /* 0x000000acb8ac7221 */ /* 0x040fe20000010000 */
[C---:B----4-:R-:W-:Y:S08]  /*13c90*/  HMMA.16816.F32 R28, R68.reuse, R72, R28 ;  /* 0x00000048441c723c */ /* 0x050ff0000000181c */
[----:B------:R-:W4:Y:S01]  /*13ca0*/  MUFU.EX2 R154, R154 ;  /* 0x0000009a009a7308 */ /* 0x000f220000000800 */
[C---:B------:R-:W-:Y:S03]  /*13cb0*/  HMMA.16816.F32 R32, R68.reuse, R74, R32 ;  /* 0x0000004a4420723c */ /* 0x040fe60000001820 */
[----:B------:R-:W-:Y:S01]  /*13cc0*/  F2FP.F16.F32.PACK_AB R72, R184, R185 ;  /* 0x000000b9b848723e */ /* 0x000fe200000000ff */
[----:B------:R-:W-:Y:S01]  /*13cd0*/  FADD.FTZ R172, R179, R172 ;  /* 0x000000acb3ac7221 */ /* 0x000fe20000010000 */
[----:B------:R-:W-:Y:S04]  /*13ce0*/  F2FP.F16.F32.PACK_AB R73, R181, R183 ;  /* 0x000000b7b549723e */ /* 0x000fe800000000ff */
[----:B------:R-:W4:Y:S01]  /*13cf0*/  MUFU.EX2 R151, R151 ;  /* 0x0000009700977308 */ /* 0x000f220000000800 */
[C---:B--2---:R-:W-:Y:S03]  /*13d00*/  HMMA.16816.F32 R36, R68.reuse, R76, R36 ;  /* 0x0000004c4424723c */ /* 0x044fe60000001824 */
[----:B------:R-:W-:Y:S01]  /*13d10*/  F2FP.F16.F32.PACK_AB R74, R177, R179 ;  /* 0x000000b3b14a723e */ /* 0x000fe200000000ff */
[----:B------:R-:W-:Y:S01]  /*13d20*/  FADD.FTZ R183, R183, R115 ;  /* 0x00000073b7b77221 */ /* 0x000fe20000010000 */
[----:B------:R-:W-:Y:S01]  /*13d30*/  F2FP.F16.F32.PACK_AB R75, R173, R171 ;  /* 0x000000abad4b723e */ /* 0x000fe200000000ff */
[C---:B------:R-:W-:Y:S01]  /*13d40*/  HMMA.16816.F32 R40, R68.reuse, R78, R40 ;  /* 0x0000004e4428723c */ /* 0x040fe20000001828 */
[----:B------:R-:W2:Y:S02]  /*13d50*/  LDSM.16.MT88.4 R76, [R219+0xe000] ;  /* 0x00e00000db4c783b */ /* 0x000ea40000004200 */
[----:B------:R-:W-:Y:S02]  /*13d60*/  MUFU.EX2 R147, R147 ;  /* 0x0000009300937308 */ /* 0x000fe40000000800 */
[----:B------:R-:W-:Y:S01]  /*13d70*/  FADD.FTZ R183, R181, R183 ;  /* 0x000000b7b5b77221 */ /* 0x000fe20000010000 */
[C---:B------:R-:W-:Y:S07]  /*13d80*/  HMMA.16816.F32 R44, R68.reuse, R88, R44 ;  /* 0x00000058442c723c */ /* 0x040fee000000182c */
[----:B------:R-:W4:Y:S01]  /*13d90*/  MUFU.EX2 R142, R142 ;  /* 0x0000008e008e7308 */ /* 0x000f220000000800 */
[----:B------:R-:W-:Y:S01]  /*13da0*/  FADD.FTZ R183, R171, R183 ;  /* 0x000000b7abb77221 */ /* 0x000fe20000010000 */
[C---:B------:R-:W-:Y:S01]  /*13db0*/  HMMA.16816.F32 R48, R68.reuse, R90, R48 ;  /* 0x0000005a4430723c */ /* 0x040fe20000001830 */
[----:B------:R-:W-:Y:S02]  /*13dc0*/  LDSM.16.MT88.4 R88, [R219+0x12000] ;  /* 0x01200000db58783b */ /* 0x000fe40000004200 */
[----:B------:R-:W-:Y:S03]  /*13dd0*/  FADD.FTZ R172, R177, R172 ;  /* 0x000000acb1ac7221 */ /* 0x000fe60000010000 */
[C---:B-----5:R-:W-:Y:S02]  /*13de0*/  HMMA.16816.F32 R52, R68.reuse, R80, R52 ;  /* 0x000000504434723c */ /* 0x060fe40000001834 */
[----:B------:R-:W5:Y:S03]  /*13df0*/  MUFU.EX2 R133, R141 ;  /* 0x0000008d00857308 */ /* 0x000f660000000800 */
[----:B------:R-:W-:Y:S01]  /*13e00*/  FADD.FTZ R183, R173, R183 ;  /* 0x000000b7adb77221 */ /* 0x000fe20000010000 */
[C---:B------:R-:W-:Y:S01]  /*13e10*/  HMMA.16816.F32 R56, R68.reuse, R82, R56 ;  /* 0x000000524438723c */ /* 0x040fe20000001838 */
[----:B------:R-:W-:Y:S05]  /*13e20*/  LDSM.16.MT88.4 R80, [R221+0x12000] ;  /* 0x01200000dd50783b */ /* 0x000fea0000004200 */
[----:B------:R-:W5:Y:S01]  /*13e30*/  MUFU.EX2 R134, R134 ;  /* 0x0000008600867308 */ /* 0x000f620000000800 */
[----:B------:R-:W-:Y:S01]  /*13e40*/  FADD.FTZ R172, R169, R172 ;  /* 0x000000aca9ac7221 */ /* 0x000fe20000010000 */
[C---:B------:R-:W-:Y:S08]  /*13e50*/  HMMA.16816.F32 R60, R68.reuse, R92, R60 ;  /* 0x0000005c443c723c */ /* 0x040ff0000000183c */
[----:B------:R-:W-:Y:S01]  /*13e60*/  MUFU.EX2 R143, R143 ;  /* 0x0000008f008f7308 */ /* 0x000fe20000000800 */
[----:B------:R-:W-:Y:S01]  /*13e70*/  HMMA.16816.F32 R64, R68, R94, R64 ;  /* 0x0000005e4440723c */ /* 0x000fe20000001840 */
[----:B------:R-:W3:Y:S02]  /*13e80*/  LDSM.16.MT88.4 R68, [R223+0x12000] ;  /* 0x01200000df44783b */ /* 0x000ee40000004200 */
[----:B------:R-:W-:Y:S03]  /*13e90*/  FADD.FTZ R183, R167, R183 ;  /* 0x000000b7a7b77221 */ /* 0x000fe60000010000 */
[C---:B-1----:R-:W-:Y:S03]  /*13ea0*/  HMMA.16816.F32 R4, R72.reuse, R84, R4 ;  /* 0x000000544804723c */ /* 0x042fe60000001804 */
[----:B------:R-:W1:Y:S01]  /*13eb0*/  MUFU.EX2 R132, R132 ;  /* 0x0000008400847308 */ /* 0x000e620000000800 */
[----:B------:R-:W-:Y:S01]  /*13ec0*/  LDSM.16.MT88.4 R92, [R221+0xe800] ;  /* 0x00e80000dd5c783b */ /* 0x000fe20000004200 */
[----:B------:R-:W-:Y:S01]  /*13ed0*/  FADD.FTZ R172, R168, R172 ;  /* 0x000000aca8ac7221 */ /* 0x000fe20000010000 */
[C---:B------:R-:W-:Y:S07]  /*13ee0*/  HMMA.16816.F32 R8, R72.reuse, R86, R8 ;  /* 0x000000564808723c */ /* 0x040fee0000001808 */
[----:B------:R-:W1:Y:S01]  /*13ef0*/  MUFU.EX2 R139, R139 ;  /* 0x0000008b008b7308 */ /* 0x000e620000000800 */
[----:B------:R-:W4:Y:S01]  /*13f00*/  LDSM.16.MT88.4 R84, [R220+0x12000] ;  /* 0x01200000dc54783b */ /* 0x000f220000004200 */
[C---:B------:R-:W-:Y:S03]  /*13f10*/  HMMA.16816.F32 R12, R72.reuse, R96, R12 ;  /* 0x00000060480c723c */ /* 0x040fe6000000180c */
[----:B------:R-:W-:Y:S03]  /*13f20*/  FADD.FTZ R183, R166, R183 ;  /* 0x000000b7a6b77221 */ /* 0x000fe60000010000 */
        /* <DEDUP_REMOVED lines=8> */
[C---:B--2---:R-:W-:Y:S05]  /*13fb0*/  HMMA.16816.F32 R28, R72.reuse, R76, R28 ;  /* 0x0000004c481c723c */ /* 0x044fea000000181c */
[----:B------:R-:W-:Y:S01]  /*13fc0*/  FADD.FTZ R183, R162, R183 ;  /* 0x000000b7a2b77221 */ /* 0x000fe20000010000 */
[C---:B------:R-:W-:Y:S01]  /*13fd0*/  HMMA.16816.F32 R32, R72.reuse, R78, R32 ;  /* 0x0000004e4820723c */ /* 0x040fe20000001820 */
[----:B------:R-:W2:Y:S04]  /*13fe0*/  LDSM.16.MT88.4 R76, [R223+0xe800] ;  /* 0x00e80000df4c783b */ /* 0x000ea80000004200 */
[----:B------:R-:W-:Y:S01]  /*13ff0*/  FADD.FTZ R172, R161, R172 ;  /* 0x000000aca1ac7221 */ /* 0x000fe20000010000 */
[C---:B---3--:R-:W-:Y:S05]  /*14000*/  HMMA.16816.F32 R36, R72.reuse, R68, R36 ;  /* 0x000000444824723c */ /* 0x048fea0000001824 */
[----:B------:R-:W-:Y:S01]  /*14010*/  FADD.FTZ R183, R159, R183 ;  /* 0x000000b79fb77221 */ /* 0x000fe20000010000 */
[C---:B------:R-:W-:Y:S05]  /*14020*/  HMMA.16816.F32 R40, R72.reuse, R70, R40 ;  /* 0x000000464828723c */ /* 0x040fea0000001828 */
[----:B------:R-:W-:Y:S01]  /*14030*/  F2FP.F16.F32.PACK_AB R68, R168, R169 ;  /* 0x000000a9a844723e */ /* 0x000fe200000000ff */
[C---:B------:R-:W-:Y:S05]  /*14040*/  HMMA.16816.F32 R44, R72.reuse, R80, R44 ;  /* 0x00000050482c723c */ /* 0x040fea000000182c */
[----:B------:R-:W-:Y:S01]  /*14050*/  F2FP.F16.F32.PACK_AB R69, R166, R167 ;  /* 0x000000a7a645723e */ /* 0x000fe200000000ff */
[C---:B------:R-:W-:Y:S01]  /*14060*/  HMMA.16816.F32 R48, R72.reuse, R82, R48 ;  /* 0x000000524830723c */ /* 0x040fe20000001830 */
[----:B------:R-:W3:Y:S04]  /*14070*/  LDSM.16.MT88.4 R80, [R223+0x12800] ;  /* 0x01280000df50783b */ /* 0x000ee80000004200 */
        /* <DEDUP_REMOVED lines=30> */
[----:B-----5:R-:W-:Y:S01]  /*14260*/  FADD.FTZ R183, R133, R183 ;  /* 0x000000b785b77221 */ /* 0x020fe20000010000 */
[C---:B---3--:R-:W-:Y:S05]  /*14270*/  HMMA.16816.F32 R36, R68.reuse, R80, R36 ;  /* 0x000000504424723c */ /* 0x048fea0000001824 */
[----:B------:R-:W-:Y:S01]  /*14280*/  FADD.FTZ R172, R134, R172 ;  /* 0x000000ac86ac7221 */ /* 0x000fe20000010000 */
[C---:B------:R-:W-:Y:S01]  /*14290*/  HMMA.16816.F32 R40, R68.reuse, R82, R40 ;  /* 0x000000524428723c */ /* 0x040fe20000001828 */
[----:B------:R-:W3:Y:S04]  /*142a0*/  LDSM.16.MT88.4 R80, [R223+0xf000] ;  /* 0x00f00000df50783b */ /* 0x000ee80000004200 */
[----:B-1----:R-:W-:Y:S01]  /*142b0*/  FADD.FTZ R183, R132, R183 ;  /* 0x000000b784b77221 */ /* 0x002fe20000010000 */
[C---:B----4-:R-:W-:Y:S05]  /*142c0*/  HMMA.16816.F32 R44, R68.reuse, R72, R44 ;  /* 0x00000048442c723c */ /* 0x050fea000000182c */
[----:B------:R-:W-:Y:S01]  /*142d0*/  FADD.FTZ R249, R143, R172 ;  /* 0x000000ac8ff97221 */ /* 0x000fe20000010000 */
[C---:B------:R-:W-:Y:S05]  /*142e0*/  HMMA.16816.F32 R48, R68.reuse, R74, R48 ;  /* 0x0000004a4430723c */ /* 0x040fea0000001830 */
[----:B------:R-:W-:Y:S01]  /*142f0*/  F2FP.F16.F32.PACK_AB R72, R160, R161 ;  /* 0x000000a1a048723e */ /* 0x000fe200000000ff */
[C---:B--2---:R-:W-:Y:S05]  /*14300*/  HMMA.16816.F32 R52, R68.reuse, R76, R52 ;  /* 0x0000004c4434723c */ /* 0x044fea0000001834 */
[----:B------:R-:W-:Y:S01]  /*14310*/  F2FP.F16.F32.PACK_AB R73, R158, R159 ;  /* 0x0000009f9e49723e */ /* 0x000fe200000000ff */
[C---:B------:R-:W-:Y:S01]  /*14320*/  HMMA.16816.F32 R56, R68.reuse, R78, R56 ;  /* 0x0000004e4438723c */ /* 0x040fe20000001838 */
[----:B------:R-:W1:Y:S04]  /*14330*/  LDSM.16.MT88.4 R76, [R219+0xf000] ;  /* 0x00f00000db4c783b */ /* 0x000e680000004200 */
[----:B------:R-:W-:Y:S01]  /*14340*/  F2FP.F16.F32.PACK_AB R74, R156, R157 ;  /* 0x0000009d9c4a723e */ /* 0x000fe200000000ff */
[C---:B------:R-:W-:Y:S05]  /*14350*/  HMMA.16816.F32 R60, R68.reuse, R84, R60 ;  /* 0x00000054443c723c */ /* 0x040fea000000183c */
[----:B------:R-:W-:Y:S01]  /*14360*/  F2FP.F16.F32.PACK_AB R75, R154, R155 ;  /* 0x0000009b9a4b723e */ /* 0x000fe200000000ff */
[----:B------:R-:W-:Y:S01]  /*14370*/  HMMA.16816.F32 R64, R68, R86, R64 ;  /* 0x000000564440723c */ /* 0x000fe20000001840 */
[----:B------:R-:W2:Y:S04]  /*14380*/  LDSM.16.MT88.4 R68, [R221+0x13000] ;  /* 0x01300000dd44783b */ /* 0x000ea80000004200 */
[----:B------:R-:W-:Y:S01]  /*14390*/  FADD.FTZ R248, R139, R183 ;  /* 0x000000b78bf87221 */ /* 0x000fe20000010000 */
[C---:B---3--:R-:W-:Y:S03]  /*143a0*/  HMMA.16816.F32 R4, R72.reuse, R80, R4 ;  /* 0x000000504804723c */ /* 0x048fe60000001804 */
[----:B------:R-:W-:Y:S03]  /*143b0*/  LDSM.16.MT88.4 R84, [R221+0x13800] ;  /* 0x01380000dd54783b */ /* 0x000fe60000004200 */
[C---:B------:R-:W-:Y:S05]  /*143c0*/  HMMA.16816.F32 R8, R72.reuse, R82, R8 ;  /* 0x000000524808723c */ /* 0x040fea0000001808 */
[----:B------:R-:W3:Y:S01]  /*143d0*/  LDSM.16.MT88.4 R80, [R220+0x13000] ;  /* 0x01300000dc50783b */ /* 0x000ee20000004200 */
[C---:B------:R-:W-:Y:S06]  /*143e0*/  HMMA.16816.F32 R12, R72.reuse, R88, R12 ;  /* 0x00000058480c723c */ /* 0x040fec000000180c */
[C---:B------:R-:W-:Y:S06]  /*143f0*/  HMMA.16816.F32 R16, R72.reuse, R90, R16 ;  /* 0x0000005a4810723c */ /* 0x040fec0000001810 */
[C---:B------:R-:W-:Y:S06]  /*14400*/  HMMA.16816.F32 R20, R72.reuse, R92, R20 ;  /* 0x0000005c4814723c */ /* 0x040fec0000001814 */
[C---:B------:R-:W-:Y:S01]  /*14410*/  HMMA.16816.F32 R24, R72.reuse, R94, R24 ;  /* 0x0000005e4818723c */ /* 0x040fe20000001818 */
[----:B------:R-:W-:Y:S05]  /*14420*/  LDSM.16.MT88.4 R92, [R223+0x13800] ;  /* 0x01380000df5c783b */ /* 0x000fea0000004200 */
[C---:B-1----:R-:W-:Y:S06]  /*14430*/  HMMA.16816.F32 R28, R72.reuse, R76, R28 ;  /* 0x0000004c481c723c */ /* 0x042fec000000181c */
[C---:B------:R-:W-:Y:S01]  /*14440*/  HMMA.16816.F32 R32, R72.reuse, R78, R32 ;  /* 0x0000004e4820723c */ /* 0x040fe20000001820 */
[----:B------:R-:W1:Y:S05]  /*14450*/  LDSM.16.MT88.4 R76, [R219+0x13000] ;  /* 0x01300000db4c783b */ /* 0x000e6a0000004200 */
[C---:B------:R-:W-:Y:S06]  /*14460*/  HMMA.16816.F32 R36, R72.reuse, R96, R36 ;  /* 0x000000604824723c */ /* 0x040fec0000001824 */
[C---:B------:R-:W-:Y:S06]  /*14470*/  HMMA.16816.F32 R40, R72.reuse, R98, R40 ;  /* 0x000000624828723c */ /* 0x040fec0000001828 */
[C---:B--2---:R-:W-:Y:S06]  /*14480*/  HMMA.16816.F32 R44, R72.reuse, R68, R44 ;  /* 0x00000044482c723c */ /* 0x044fec000000182c */
[C---:B------:R-:W-:Y:S05]  /*14490*/  HMMA.16816.F32 R48, R72.reuse, R70, R48 ;  /* 0x000000464830723c */ /* 0x040fea0000001830 */
[----:B------:R-:W-:Y:S01]  /*144a0*/  F2FP.F16.F32.PACK_AB R68, R147, R151 ;  /* 0x000000979344723e */ /* 0x000fe200000000ff */
[C---:B---3--:R-:W-:Y:S05]  /*144b0*/  HMMA.16816.F32 R52, R72.reuse, R80, R52 ;  /* 0x000000504834723c */ /* 0x048fea0000001834 */
[----:B------:R-:W-:Y:S01]  /*144c0*/  F2FP.F16.F32.PACK_AB R69, R133, R142 ;  /* 0x0000008e8545723e */ /* 0x000fe200000000ff */
[C---:B------:R-:W-:Y:S05]  /*144d0*/  HMMA.16816.F32 R56, R72.reuse, R82, R56 ;  /* 0x000000524838723c */ /* 0x040fea0000001838 */
[----:B------:R-:W-:Y:S01]  /*144e0*/  F2FP.F16.F32.PACK_AB R70, R143, R134 ;  /* 0x000000868f46723e */ /* 0x000fe200000000ff */
[C---:B-1----:R-:W-:Y:S05]  /*144f0*/  HMMA.16816.F32 R60, R72.reuse, R76, R60 ;  /* 0x0000004c483c723c */ /* 0x042fea000000183c */
[----:B------:R-:W-:Y:S01]  /*14500*/  F2FP.F16.F32.PACK_AB R71, R139, R132 ;  /* 0x000000848b47723e */ /* 0x000fe200000000ff */
[----:B------:R-:W-:Y:S01]  /*14510*/  HMMA.16816.F32 R64, R72, R78, R64 ;  /* 0x0000004e4840723c */ /* 0x000fe20000001840 */
[----:B------:R-:W1:Y:S04]  /*14520*/  LDSM.16.MT88.4 R76, [R220+0x13800] ;  /* 0x01380000dc4c783b */ /* 0x000e680000004200 */
[----:B------:R-:W-:Y:S01]  /*14530*/  MOV R133, R0 ;  /* 0x0000000000857202 */ /* 0x000fe20000000f00 */
[C---:B------:R-:W-:Y:S03]  /*14540*/  HMMA.16816.F32 R128, R68.reuse, R124, R4 ;  /* 0x0000007c4480723c */ /* 0x040fe60000001804 */
[----:B------:R-:W2:Y:S02]  /*14550*/  LDSM.16.MT88.4 R4, [R219+0x13800] ;  /* 0x01380000db04783b */ /* 0x000ea40000004200 */
[----:B------:R-:W-:Y:S01]  /*14560*/  MOV R134, R2 ;  /* 0x0000000200867202 */ /* 0x000fe20000000f00 */
        /* <DEDUP_REMOVED lines=11> */
[C---:B-1----:R-:W-:Y:S06]  /*14620*/  HMMA.16816.F32 R80, R68.reuse, R76, R52 ;  /* 0x0000004c4450723c */ /* 0x042fec0000001834 */
[C---:B------:R-:W-:Y:S06]  /*14630*/  HMMA.16816.F32 R76, R68.reuse, R78, R56 ;  /* 0x0000004e444c723c */ /* 0x040fec0000001838 */
[C---:B--2---:R-:W-:Y:S06]  /*14640*/  HMMA.16816.F32 R72, R68.reuse, R4, R60 ;  /* 0x000000044448723c */ /* 0x044fec000000183c */
[----:B------:R-:W-:Y:S01]  /*14650*/  HMMA.16816.F32 R68, R68, R6, R64 ;  /* 0x000000064444723c */ /* 0x000fe20000001840 */
[----:B------:R-:W-:Y:S11]  /*14660*/  @!UPT UIADD3 URZ, URZ, URZ, URZ ;  /* 0x0000003f3f3ff290 */ /* 0x000ff6000fffe03f */
[----:B------:R-:W-:Y:S01]  /*14670*/  @!UPT UIADD3 URZ, URZ, URZ, URZ ;  /* 0x0000003f3f3ff290 */ /* 0x000fe2000fffe03f */
[----:B------:R-:W-:Y:S11]  /*14680*/  @P1 BRA `(.L_x_1662) ;  /* 0xffffffac00a41947 */ /* 0x000ff6000383ffff */
.L_x_1658:
        /* <DEDUP_REMOVED lines=26> */
[----:B------:R-:W-:Y:S01]  /*14830*/  SHF.R.S32.HI R10, RZ, 0x5, R3 ;  /* 0x00000005ff0a7819 */ /* 0x000fe20000011403 */
[----:B------:R-:W3:Y:S01]  /*14840*/  @P4 LDC R28, c[0x0][0x2e8] ;  /* 0x0000ba00ff1c4b82 */ /* 0x000ee20000000800 */
[----:B------:R-:W-:Y:S02]  /*14850*/  LOP3.LUT R7, R7, 0xfffffff8, RZ, 0xc0, !PT ;  /* 0xfffffff807077812 */ /* 0x000fe400078ec0ff */
[----:B------:R-:W-:Y:S02]  /*14860*/  IADD3 R13, -R13, R4, RZ ;  /* 0x000000040d0d7210 */ /* 0x000fe40007ffe1ff */
[----:B------:R-:W-:Y:S01]  /*14870*/  IADD3 R7, R12, -R7, RZ ;  /* 0x800000070c077210 */ /* 0x000fe20007ffe0ff */
[----:B------:R-:W-:Y:S01]  /*14880*/  @P4 MUFU.LG2 R6, R6 ;  /* 0x0000000600064308 */ /* 0x000fe20000000c00 */
[----:B------:R-:W4:Y:S01]  /*14890*/  S2R R12, SR_TID.X ;  /* 0x00000000000c7919 */ /* 0x000f220000002100 */
[----:B------:R-:W-:-:S02]  /*148a0*/  FSETP.NE.FTZ.AND P3, PT, R5, RZ, PT ;  /* 0x000000ff0500720b */ /* 0x000fc40003f75000 */
[----:B------:R-:W-:Y:S02]  /*148b0*/  LEA R10, R10, R13, 0x9 ;  /* 0x0000000d0a0a7211 */ /* 0x000fe400078e48ff */
[----:B------:R-:W-:Y:S02]  /*148c0*/  LEA.HI R11, R11, R4, RZ, 0x4 ;  /* 0x000000040b0b7211 */ /* 0x000fe400078f20ff */
[----:B------:R-:W-:Y:S01]  /*148d0*/  SHF.L.U32 R17, R7, 0x6, RZ ;  /* 0x0000000607117819 */ /* 0x000fe200000006ff */
[----:B-1----:R-:W-:Y:S01]  /*148e0*/  FMUL.FTZ R128, R9, R128 ;  /* 0x0000008009807220 */ /* 0x002fe20000410000 */
[----:B------:R-:W-:Y:S01]  /*148f0*/  LOP3.LUT R16, R11, 0xfffffff0, RZ, 0xc0, !PT ;  /* 0xfffffff00b107812 */ /* 0x000fe200078ec0ff */
[----:B------:R-:W-:Y:S01]  /*14900*/  FMUL.FTZ R129, R9, R129 ;  /* 0x0000008109817220 */ /* 0x000fe20000410000 */
[----:B------:R-:W-:Y:S01]  /*14910*/  LOP3.LUT R17, R17, 0x1c0, RZ, 0xc0, !PT ;  /* 0x000001c011117812 */ /* 0x000fe200078ec0ff */
[----:B------:R-:W-:Y:S01]  /*14920*/  FMUL.FTZ R124, R9, R124 ;  /* 0x0000007c097c7220 */ /* 0x000fe20000410000 */
[----:B------:R-:W-:Y:S01]  /*14930*/  LOP3.LUT R15, R7, 0x1, RZ, 0xc0, !PT ;  /* 0x00000001070f7812 */ /* 0x000fe200078ec0ff */
[----:B------:R-:W1:Y:S01]  /*14940*/  @P3 MUFU.RCP R8, R5 ;  /* 0x0000000500083308 */ /* 0x000e620000001000 */
[----:B------:R-:W-:Y:S01]  /*14950*/  LEA.HI R17, R17, R17, RZ, 0x1d ;  /* 0x0000001111117211 */ /* 0x000fe200078fe8ff */
[----:B------:R-:W-:Y:S01]  /*14960*/  FMUL.FTZ R125, R9, R125 ;  /* 0x0000007d097d7220 */ /* 0x000fe20000410000 */
        /* <DEDUP_REMOVED lines=9> */
[C---:B------:R-:W-:Y:S01]  /*14a00*/  FMUL.FTZ R112, R9.reuse, R112 ;  /* 0x0000007009707220 */ /* 0x040fe20000410000 */
[C---:B------:R-:W-:Y:S01]  /*14a10*/  FMUL.FTZ R113, R9.reuse, R113 ;  /* 0x0000007109717220 */ /* 0x040fe20000410000 */
[C---:B------:R-:W-:Y:S01]  /*14a20*/  FMUL.FTZ R108, R9.reuse, R108 ;  /* 0x0000006c096c7220 */ /* 0x040fe20000410000 */
[C---:B------:R-:W-:Y:S01]  /*14a30*/  FMUL.FTZ R109, R9.reuse, R109 ;  /* 0x0000006d096d7220 */ /* 0x040fe20000410000 */
[C---:B------:R-:W-:Y:S01]  /*14a40*/  FMUL.FTZ R104, R9.reuse, R104 ;  /* 0x0000006809687220 */ /* 0x040fe20000410000 */
[C---:B------:R-:W-:Y:S01]  /*14a50*/  FMUL.FTZ R105, R9.reuse, R105 ;  /* 0x0000006909697220 */ /* 0x040fe20000410000 */
[----:B----4-:R-:W-:Y:S01]  /*14a60*/  SHF.R.S32.HI R13, RZ, 0x1f, R12 ;  /* 0x0000001fff0d7819 */ /* 0x010fe2000001140c */
[C---:B------:R-:W-:Y:S01]  /*14a70*/  FMUL.FTZ R100, R9.reuse, R100 ;  /* 0x0000006409647220 */ /* 0x040fe20000410000 */
[C---:B------:R-:W-:Y:S01]  /*14a80*/  FMUL.FTZ R101, R9.reuse, R101 ;  /* 0x0000006509657220 */ /* 0x040fe20000410000 */
[----:B------:R-:W-:Y:S01]  /*14a90*/  FMUL.FTZ R96, R9, R96 ;  /* 0x0000006009607220 */ /* 0x000fe20000410000 */
[----:B------:R-:W-:Y:S01]  /*14aa0*/  LEA.HI R14, R13, R12, RZ, 0x4 ;  /* 0x0000000c0d0e7211 */ /* 0x000fe200078f20ff */
[C---:B------:R-:W-:Y:S01]  /*14ab0*/  FMUL.FTZ R97, R9.reuse, R97 ;  /* 0x0000006109617220 */ /* 0x040fe20000410000 */
[C---:B------:R-:W-:Y:S01]  /*14ac0*/  FMUL.FTZ R92, R9.reuse, R92 ;  /* 0x0000005c095c7220 */ /* 0x040fe20000410000 */
[C---:B------:R-:W-:Y:S01]  /*14ad0*/  FMUL.FTZ R93, R9.reuse, R93 ;  /* 0x0000005d095d7220 */ /* 0x040fe20000410000 */
[----:B------:R-:W-:Y:S01]  /*14ae0*/  SHF.R.S32.HI R11, RZ, 0x4, R14 ;  /* 0x00000004ff0b7819 */ /* 0x000fe2000001140e */
[C---:B------:R-:W-:Y:S01]  /*14af0*/  FMUL.FTZ R88, R9.reuse, R88 ;  /* 0x0000005809587220 */ /* 0x040fe20000410000 */
[----:B------:R-:W-:Y:S01]  /*14b00*/  IADD3 R14, -R16, R4, RZ ;  /* 0x00000004100e7210 */ /* 0x000fe20007ffe1ff */
[----:B------:R-:W-:Y:S01]  /*14b10*/  FMUL.FTZ R89, R9, R89 ;  /* 0x0000005909597220 */ /* 0x000fe20000410000 */
[----:B------:R-:W-:Y:S01]  /*14b20*/  SHF.L.U32 R16, R11, 0x6, RZ ;  /* 0x000000060b107819 */ /* 0x000fe200000006ff */
[C---:B------:R-:W-:Y:S01]  /*14b30*/  FMUL.FTZ R84, R9.reuse, R84 ;  /* 0x0000005409547220 */ /* 0x040fe20000410000 */
[----:B------:R-:W-:Y:S01]  /*14b40*/  LEA.HI R15, R14, R14, RZ, 0x1 ;  /* 0x0000000e0e0f7211 */ /* 0x000fe200078f08ff */
[C---:B------:R-:W-:Y:S01]  /*14b50*/  FMUL.FTZ R85, R9.reuse, R85 ;  /* 0x0000005509557220 */ /* 0x040fe20000410000 */
[----:B------:R-:W-:Y:S01]  /*14b60*/  LOP3.LUT R16, R16, 0x1c0, RZ, 0xc0, !PT ;  /* 0x000001c010107812 */ /* 0x000fe200078ec0ff */
[----:B------:R-:W-:Y:S01]  /*14b70*/  FMUL.FTZ R80, R9, R80 ;  /* 0x0000005009507220 */ /* 0x000fe20000410000 */
[----:B------:R-:W-:Y:S01]  /*14b80*/  SHF.L.U32 R17, R15, 0x2, RZ ;  /* 0x000000020f117819 */ /* 0x000fe200000006ff */
[----:B------:R-:W-:Y:S01]  /*14b90*/  FMUL.FTZ R81, R9, R81 ;  /* 0x0000005109517220 */ /* 0x000fe20000410000 */
[----:B------:R-:W-:Y:S01]  /*14ba0*/  LOP3.LUT R15, R15, 0xffffffe, RZ, 0xc0, !PT ;  /* 0x0ffffffe0f0f7812 */ /* 0x000fe200078ec0ff */
[C---:B------:R-:W-:Y:S01]  /*14bb0*/  FMUL.FTZ R76, R9.reuse, R76 ;  /* 0x0000004c094c7220 */ /* 0x040fe20000410000 */
[----:B------:R-:W-:Y:S01]  /*14bc0*/  LOP3.LUT R17, R16, 0x38, R17, 0xf8, !PT ;  /* 0x0000003810117812 */ /* 0x000fe200078ef811 */
[C---:B------:R-:W-:Y:S01]  /*14bd0*/  FMUL.FTZ R77, R9.reuse, R77 ;  /* 0x0000004d094d7220 */ /* 0x040fe20000410000 */
[----:B------:R-:W-:Y:S01]  /*14be0*/  SHF.R.U32.HI R16, RZ, 0x3, R16 ;  /* 0x00000003ff107819 */ /* 0x000fe20000011610 */
[C---:B------:R-:W-:Y:S01]  /*14bf0*/  FMUL.FTZ R72, R9.reuse, R72 ;  /* 0x0000004809487220 */ /* 0x040fe20000410000 */
[C---:B------:R-:W-:Y:S01]  /*14c00*/  FMUL.FTZ R73, R9.reuse, R73 ;  /* 0x0000004909497220 */ /* 0x040fe20000410000 */
[C---:B------:R-:W-:Y:S01]  /*14c10*/  FMUL.FTZ R68, R9.reuse, R68 ;  /* 0x0000004409447220 */ /* 0x040fe20000410000 */
[----:B------:R-:W-:Y:S01]  /*14c20*/  FMUL.FTZ R69, R9, R69 ;  /* 0x0000004509457220 */ /* 0x000fe20000410000 */
[----:B------:R-:W-:Y:S01]  /*14c30*/  MOV R9, 0x80 ;  /* 0x0000008000097802 */ /* 0x000fe20000000f00 */
        /* <DEDUP_REMOVED lines=35> */
[----:B------:R-:W1:Y:S01]  /*14e70*/  @P3 LDC R27, c[0x0][0x2e8] ;  /* 0x0000ba00ff1b3b82 */ /* 0x000e620000000800 */
[C---:B------:R-:W-:Y:S01]  /*14e80*/  IADD3 R8, R10.reuse, -0x20, RZ ;  /* 0xffffffe00a087810 */ /* 0x040fe20007ffe0ff */
[----:B------:R-:W-:Y:S01]  /*14e90*/  STS.64 [R10+0x800], R130 ;  /* 0x000800820a007388 */ /* 0x000fe20000000a00 */
[----:B------:R-:W-:Y:S01]  /*14ea0*/  SEL R7, R7, 0xffffffc0, !P1 ;  /* 0xffffffc007077807 */ /* 0x000fe20004800000 */
[----:B------:R-:W4:Y:S01]  /*14eb0*/  @P3 MUFU.LG2 R5, R5 ;  /* 0x0000000500053308 */ /* 0x000f220000000c00 */
[----:B------:R-:W-:Y:S01]  /*14ec0*/  @P0 IADD3 R8, R10, 0x20, RZ ;  /* 0x000000200a080810 */ /* 0x000fe20007ffe0ff */
[----:B------:R-:W-:Y:S01]  /*14ed0*/  @P4 FMUL.FTZ R6, R6, 0.69314718246459960938 ;  /* 0x3f31721806064820 */ /* 0x000fe20000410000 */
[----:B------:R-:W-:-:S02]  /*14ee0*/  SEL R9, R9, 0xffffff80, !P2 ;  /* 0xffffff8009097807 */ /* 0x000fc40005000000 */
[----:B------:R-:W-:Y:S01]  /*14ef0*/  LEA R15, R15, R16, 0x2 ;  /* 0x000000100f0f7211 */ /* 0x000fe200078e10ff */
[----:B------:R-:W-:Y:S01]  /*14f00*/  STS.64 [R8], R124 ;  /* 0x0000007c08007388 */ /* 0x000fe20000000a00 */
[C---:B------:R-:W-:Y:S02]  /*14f10*/  IADD3 R16, R10.reuse, R7, RZ ;  /* 0x000000070a107210 */ /* 0x040fe40007ffe0ff */
[-C--:B------:R-:W-:Y:S01]  /*14f20*/  IADD3 R7, R7, R8.reuse, RZ ;  /* 0x0000000807077210 */ /* 0x080fe20007ffe0ff */
[----:B------:R-:W-:Y:S01]  /*14f30*/  STS.64 [R8+0x800], R126 ;  /* 0x0008007e08007388 */ /* 0x000fe20000000a00 */
[-C--:B------:R-:W-:Y:S02]  /*14f40*/  IADD3 R17, R10, R9.reuse, RZ ;  /* 0x000000090a117210 */ /* 0x080fe40007ffe0ff */
[----:B------:R-:W-:Y:S01]  /*14f50*/  IADD3 R18, R9, R8, RZ ;  /* 0x0000000809127210 */ /* 0x000fe20007ffe0ff */
[----:B------:R-:W-:Y:S01]  /*14f60*/  STS.64 [R16], R120 ;  /* 0x0000007810007388 */ /* 0x000fe20000000a00 */
[----:B------:R-:W-:-:S02]  /*14f70*/  IADD3 R19, R16, R9, RZ ;  /* 0x0000000910137210 */ /* 0x000fc40007ffe0ff */
[----:B------:R-:W-:Y:S01]  /*14f80*/  IADD3 R9, R7, R9, RZ ;  /* 0x0000000907097210 */ /* 0x000fe20007ffe0ff */
[----:B------:R-:W-:Y:S01]  /*14f90*/  STS.64 [R16+0x800], R122 ;  /* 0x0008007a10007388 */ /* 0x000fe20000000a00 */
[----:B------:R-:W-:Y:S01]  /*14fa0*/  LEA R24, R15, UR5, 0x2 ;  /* 0x000000050f187c11 */ /* 0x000fe2000f8e10ff */
[----:B----4-:R-:W-:Y:S01]  /*14fb0*/  @P3 FMUL.FTZ R5, R5, 0.69314718246459960938 ;  /* 0x3f31721805053820 */ /* 0x010fe20000410000 */
[----:B------:R-:W2:Y:S01]  /*14fc0*/  LDC R15, c[0x0][0x270] ;  /* 0x00009c00ff0f7b82 */ /* 0x000ea20000000800 */
[----:B------:R-:W-:Y:S01]  /*14fd0*/  STS.64 [R7], R116 ;  /* 0x0000007407007388 */ /* 0x000fe20000000a00 */
[----:B------:R-:W-:Y:S02]  /*14fe0*/  LEA.HI R13, R13, R12, RZ, 0x5 ;  /* 0x0000000c0d0d7211 */ /* 0x000fe400078f28ff */
[----:B------:R-:W-:Y:S01]  /*14ff0*/  LOP3.LUT R3, R3, 0xffffffe0, RZ, 0xc0, !PT ;  /* 0xffffffe003037812 */ /* 0x000fe200078ec0ff */
[----:B------:R-:W-:Y:S01]  /*15000*/  STS.64 [R7+0x800], R118 ;  /* 0x0008007607007388 */ /* 0x000fe20000000a00 */
[----:B------:R-:W-:-:S02]  /*15010*/  LOP3.LUT R26, R13, 0xffffffe0, RZ, 0xc0, !PT ;  /* 0xffffffe00d1a7812 */ /* 0x000fc400078ec0ff */
[----:B------:R-:W-:Y:S01]  /*15020*/  SHF.R.S32.HI R13, RZ, 0x5, R13 ;  /* 0x00000005ff0d7819 */ /* 0x000fe2000001140d */
[----:B------:R-:W-:Y:S01]  /*15030*/  STS.64 [R17], R112 ;  /* 0x0000007011007388 */ /* 0x000fe20000000a00 */
[----:B------:R-:W-:Y:S02]  /*15040*/  IADD3 R3, -R3, R4, RZ ;  /* 0x0000000403037210 */ /* 0x000fe40007ffe1ff */
[----:B------:R-:W-:Y:S01]  /*15050*/  SHF.R.S32.HI R25, RZ, 0x1f, R13 ;  /* 0x0000001fff197819 */ /* 0x000fe2000001140d */
[----:B------:R-:W-:Y:S01]  /*15060*/  STS.64 [R17+0x800], R114 ;  /* 0x0008007211007388 */ /* 0x000fe20000000a00 */
[----:B------:R-:W-:Y:S02]  /*15070*/  IADD3 R26, -R26, R12, RZ ;  /* 0x0000000c1a1a7210 */ /* 0x000fe40007ffe1ff */
[----:B------:R-:W-:Y:S01]  /*15080*/  LOP3.LUT P0, RZ, R3, 0x3, RZ, 0xc0, !PT ;  /* 0x0000000303ff7812 */ /* 0x000fe2000780c0ff */
[----:B------:R-:W-:Y:S01]  /*15090*/  STS.64 [R18], R108 ;  /* 0x0000006c12007388 */ /* 0x000fe20000000a00 */
[----:B------:R-:W-:-:S02]  /*150a0*/  LEA.HI R12, R25, R13, RZ, 0x2 ;  /* 0x0000000d190c7211 */ /* 0x000fc400078f10ff */
[----:B------:R-:W-:Y:S01]  /*150b0*/  IADD3 R3, -R239, RZ, RZ ;  /* 0x000000ffef037210 */ /* 0x000fe20007ffe1ff */
[----:B------:R-:W-:Y:S01]  /*150c0*/  STS.64 [R18+0x800], R110 ;  /* 0x0008006e12007388 */ /* 0x000fe20000000a00 */
[----:B------:R-:W-:Y:S02]  /*150d0*/  SHF.R.S32.HI R25, RZ, 0x1f, R26 ;  /* 0x0000001fff197819 */ /* 0x000fe4000001141a */
[----:B------:R-:W-:Y:S01]  /*150e0*/  LOP3.LUT R12, R12, 0xfffffffc, RZ, 0xc0, !PT ;  /* 0xfffffffc0c0c7812 */ /* 0x000fe200078ec0ff */
[----:B------:R-:W-:Y:S01]  /*150f0*/  STS.64 [R19], R104 ;  /* 0x0000006813007388 */ /* 0x000fe20000000a00 */
[----:B------:R-:W-:Y:S01]  /*15100*/  LEA.HI R25, R25, R26, RZ, 0x2 ;  /* 0x0000001a19197211 */ /* 0x000fe200078f10ff */
[----:B--2---:R-:W-:Y:S01]  /*15110*/  IMAD R3, R15, R3, UR4 ;  /* 0x000000040f037e24 */ /* 0x004fe2000f8e0203 */
[----:B------:R-:W-:Y:S01]  /*15120*/  IADD3 R12, R13, -R12, RZ ;  /* 0x8000000c0d0c7210 */ /* 0x000fe20007ffe0ff */
[----:B------:R-:W-:Y:S01]  /*15130*/  STS.64 [R19+0x800], R106 ;  /* 0x0008006a13007388 */ /* 0x000fe20000000a00 */
[----:B------:R-:W-:-:S02]  /*15140*/  SHF.R.S32.HI R25, RZ, 0x2, R25 ;  /* 0x00000002ff197819 */ /* 0x000fc40000011419 */
[----:B------:R-:W-:Y:S01]  /*15150*/  SHF.L.U32 R14, R14, 0x2, RZ ;  /* 0x000000020e0e7819 */ /* 0x000fe200000006ff */
[----:B------:R-:W-:Y:S01]  /*15160*/  STS.64 [R9], R100 ;  /* 0x0000006409007388 */ /* 0x000fe20000000a00 */
[----:B------:R-:W-:Y:S01]  /*15170*/  MOV R4, 0xff800000 ;  /* 0xff80000000047802 */ /* 0x000fe20000000f00 */
[----:B---3--:R-:W-:Y:S01]  /*15180*/  @P4 FFMA.FTZ R4, R2, R28, R6 ;  /* 0x0000001c02044223 */ /* 0x008fe20000010006 */
[----:B------:R-:W-:Y:S01]  /*15190*/  LEA R12, R12, R25, 0x4 ;  /* 0x000000190c0c7211 */ /* 0x000fe200078e20ff */
[----:B------:R-:W-:Y:S04]  /*151a0*/  STS.64 [R9+0x800], R102 ;  /* 0x0008006609007388 */ /* 0x000fe80000000a00 */
[----:B------:R-:W-:Y:S04]  /*151b0*/  STS.64 [R10+0x4000], R96 ;  /* 0x004000600a007388 */ /* 0x000fe80000000a00 */
[----:B------:R-:W-:Y:S04]  /*151c0*/  STS.64 [R10+0x4800], R98 ;  /* 0x004800620a007388 */ /* 0x000fe80000000a00 */
[----:B------:R-:W-:Y:S04]  /*151d0*/  STS.64 [R8+0x4000], R92 ;  /* 0x0040005c08007388 */ /* 0x000fe80000000a00 */
[----:B------:R-:W-:Y:S04]  /*151e0*/  STS.64 [R8+0x4800], R94 ;  /* 0x0048005e08007388 */ /* 0x000fe80000000a00 */
[----:B------:R-:W-:Y:S04]  /*151f0*/  STS.64 [R16+0x4000], R88 ;  /* 0x0040005810007388 */ /* 0x000fe80000000a00 */
[----:B------:R-:W-:Y:S04]  /*15200*/  STS.64 [R16+0x4800], R90 ;  /* 0x0048005a10007388 */ /* 0x000fe80000000a00 */
[----:B------:R-:W-:Y:S04]  /*15210*/  STS.64 [R7+0x4000], R84 ;  /* 0x0040005407007388 */ /* 0x000fe80000000a00 */
[----:B------:R2:W-:Y:S04]  /*15220*/  STS.64 [R7+0x4800], R86 ;  /* 0x0048005607007388 */ /* 0x0005e80000000a00 */
[----:B------:R-:W-:Y:S04]  /*15230*/  STS.64 [R17+0x4000], R80 ;  /* 0x0040005011007388 */ /* 0x000fe80000000a00 */
[----:B------:R-:W-:Y:S04]  /*15240*/  STS.64 [R17+0x4800], R82 ;  /* 0x0048005211007388 */ /* 0x000fe80000000a00 */
[----:B------:R-:W-:Y:S04]  /*15250*/  STS.64 [R18+0x4000], R76 ;  /* 0x0040004c12007388 */ /* 0x000fe80000000a00 */
[----:B------:R-:W-:Y:S04]  /*15260*/  STS.64 [R18+0x4800], R78 ;  /* 0x0048004e12007388 */ /* 0x000fe80000000a00 */
[----:B------:R-:W-:Y:S04]  /*15270*/  STS.64 [R19+0x4000], R72 ;  /* 0x0040004813007388 */ /* 0x000fe80000000a00 */
[----:B------:R-:W-:Y:S04]  /*15280*/  STS.64 [R19+0x4800], R74 ;  /* 0x0048004a13007388 */ /* 0x000fe80000000a00 */
[----:B------:R-:W-:Y:S04]  /*15290*/  STS.64 [R9+0x4000], R68 ;  /* 0x0040004409007388 */ /* 0x000fe80000000a00 */
[----:B------:R3:W-:Y:S01]  /*152a0*/  STS.64 [R9+0x4800], R70 ;  /* 0x0048004609007388 */ /* 0x0007e20000000a00 */
[----:B------:R-:W-:Y:S06]  /*152b0*/  BAR.SYNC.DEFER_BLOCKING 0x0 ;  /* 0x0000000000007b1d */ /* 0x000fec0000010000 */
[----:B--2---:R-:W2:Y:S01]  /*152c0*/  S2R R7, SR_CTAID.Y ;  /* 0x0000000000077919 */ /* 0x004ea20000002600 */
[----:B------:R-:W4:Y:S01]  /*152d0*/  S2R R10, SR_CTAID.X ;  /* 0x00000000000a7919 */ /* 0x000f220000002500 */
[----:B---3--:R-:W2:Y:S01]  /*152e0*/  LDC.64 R8, c[0x0][0x2c0] ;  /* 0x0000b000ff087b82 */ /* 0x008ea20000000a00 */
[----:B------:R3:W1:Y:S04]  /*152f0*/  LDS.128 R20, [R24+0x3800] ;  /* 0x0038000018147984 */ /* 0x0006680000000c00 */
[----:B------:R3:W1:Y:S01]  /*15300*/  LDS.128 R16, [R24+0x7800] ;  /* 0x0078000018107984 */ /* 0x0006620000000c00 */
[----:B----4-:R-:W-:Y:S01]  /*15310*/  SHF.L.U32 R10, R10, 0x6, RZ ;  /* 0x000000060a0a7819 */ /* 0x010fe200000006ff */
[----:B--2---:R-:W-:Y:S01]  /*15320*/  IMAD R7, R7, R8, R239 ;  /* 0x0000000807077224 */ /* 0x004fe200078e02ef */
[----:B------:R-:W-:Y:S01]  /*15330*/  MOV R8, 0xff800000 ;  /* 0xff80000000087802 */ /* 0x000fe20000000f00 */
[----:B-1----:R-:W-:-:S02]  /*15340*/  @P3 FFMA.FTZ R8, R0, R27, R5 ;  /* 0x0000001b00083223 */ /* 0x002fc40000010005 */
[----:B------:R-:W-:Y:S01]  /*15350*/  IMAD R3, R7, R15, R3 ;  /* 0x0000000f07037224 */ /* 0x000fe200078e0203 */
[----:B------:R-:W-:-:S03]  /*15360*/  SHF.R.S32.HI R15, RZ, 0x1f, R14 ;  /* 0x0000001fff0f7819 */ /* 0x000fc6000001140e */
[----:B------:R-:W-:Y:S01]  /*15370*/  IMAD R3, R3, R9, R10 ;  /* 0x0000000903037224 */ /* 0x000fe200078e020a */
[----:B---3--:R-:W-:Y:S06]  /*15380*/  @P0 BRA `(.L_x_1664) ;  /* 0x00000000002c0947 */ /* 0x008fec0003800000 */
[C---:B------:R-:W-:Y:S01]  /*15390*/  VIADD R5, R12.reuse, 0x8 ;  /* 0x000000080c057836 */ /* 0x040fe20000000000 */
[----:B------:R-:W-:Y:S01]  /*153a0*/  SHF.R.S32.HI R2, RZ, 0x1f, R12 ;  /* 0x0000001fff027819 */ /* 0x000fe2000001140c */
[----:B------:R-:W-:Y:S01]  /*153b0*/  ULDC.64 UR4, c[0x0][0x2b8] ;  /* 0x0000ae0000047ab9 */ /* 0x000fe20000000a00 */
[----:B------:R-:W-:Y:S02]  /*153c0*/  IADD3 R0, P0, R3, R12, RZ ;  /* 0x0000000c03007210 */ /* 0x000fe40007f1e0ff */
[-C--:B------:R-:W-:Y:S02]  /*153d0*/  ISETP.GE.AND P2, PT, R12, R230.reuse, PT ;  /* 0x000000e60c00720c */ /* 0x080fe40003f46270 */
[----:B------:R-:W-:Y:S02]  /*153e0*/  ISETP.GE.AND P1, PT, R5, R230, PT ;  /* 0x000000e60500720c */ /* 0x000fe40003f26270 */
[----:B------:R-:W-:Y:S02]  /*153f0*/  LEA.HI.X.SX32 R2, R3, R2, 0x1, P0 ;  /* 0x0000000203027211 */ /* 0x000fe400000f0eff */
[----:B------:R-:W-:-:S04]  /*15400*/  LEA R6, P0, R0, UR4, 0x2 ;  /* 0x0000000400067c11 */ /* 0x000fc8000f8010ff */
[----:B------:R-:W-:-:S05]  /*15410*/  LEA.HI.X R7, R0, UR5, R2, 0x2, P0 ;  /* 0x0000000500077c11 */ /* 0x000fca00080f1402 */
[----:B------:R1:W-:Y:S04]  /*15420*/  @!P2 STG.E desc[UR12][R6.64], R4 ;  /* 0x000000040600a986 */ /* 0x0003e8000c10190c */
[----:B------:R1:W-:Y:S02]  /*15430*/  @!P1 STG.E desc[UR12][R6.64+0x20], R8 ;  /* 0x0000200806009986 */ /* 0x0003e4000c10190c */
.L_x_1664:
[----:B------:R-:W-:Y:S05]  /*15440*/  BSYNC B0 ;  /* 0x0000000000007941 */ /* 0x000fea0003800000 */
.L_x_1663:
[C---:B------:R-:W-:Y:S01]  /*15450*/  VIADD R0, R11.reuse, 0x18 ;  /* 0x000000180b007836 */ /* 0x040fe20000000000 */
[----:B------:R-:W-:Y:S01]  /*15460*/  ULDC UR4, c[0x0][0x2dc] ;  /* 0x0000b70000047ab9 */ /* 0x000fe20000000800 */
[----:B-1----:R-:W-:Y:S01]  /*15470*/  IMAD.WIDE R6, R11, 0x80, R14 ;  /* 0x000000800b067825 */ /* 0x002fe200078e020e */
[----:B------:R-:W-:Y:S02]  /*15480*/  BSSY B0, `(.L_x_1665) ;  /* 0x000001e000007945 */ /* 0x000fe40003800000 */
[----:B------:R-:W-:Y:S01]  /*15490*/  ISETP.GE.AND P6, PT, R0, R230, PT ;  /* 0x000000e60000720c */ /* 0x000fe20003fc6270 */
[----:B------:R-:W-:Y:S01]  /*154a0*/  IMAD R5, R3, UR4, RZ ;  /* 0x0000000403057c24 */ /* 0x000fe2000f8e02ff */
[----:B------:R-:W-:Y:S01]  /*154b0*/  ULDC.64 UR4, c[0x0][0x288] ;  /* 0x0000a20000047ab9 */ /* 0x000fe20000000a00 */
[C---:B------:R-:W-:Y:S02]  /*154c0*/  VIADD R3, R11.reuse, 0x8 ;  /* 0x000000080b037836 */ /* 0x040fe40000000000 */
[----:B------:R-:W-:Y:S01]  /*154d0*/  VIADD R0, R11, 0x20 ;  /* 0x000000200b007836 */ /* 0x000fe20000000000 */
[----:B------:R-:W-:Y:S01]  /*154e0*/  IADD3 R4, P2, R5, R6, RZ ;  /* 0x0000000605047210 */ /* 0x000fe20007f5e0ff */
[----:B------:R-:W-:Y:S01]  /*154f0*/  VIADD R2, R11, 0x10 ;  /* 0x000000100b027836 */ /* 0x000fe20000000000 */
[----:B------:R-:W-:-:S02]  /*15500*/  ISETP.GE.AND P0, PT, R3, R230, PT ;  /* 0x000000e60300720c */ /* 0x000fc40003f06270 */
[-C--:B------:R-:W-:Y:S01]  /*15510*/  ISETP.GE.AND P5, PT, R0, R230.reuse, PT ;  /* 0x000000e60000720c */ /* 0x080fe20003fa6270 */
[----:B------:R-:W-:Y:S01]  /*15520*/  VIADD R0, R11, 0x30 ;  /* 0x000000300b007836 */ /* 0x000fe20000000000 */
[----:B------:R-:W-:Y:S02]  /*15530*/  LEA.HI.X.SX32 R3, R5, R7, 0x1, P2 ;  /* 0x0000000705037211 */ /* 0x000fe400010f0eff */
[----:B------:R-:W-:Y:S02]  /*15540*/  LEA R12, P2, R4, UR4, 0x2 ;  /* 0x00000004040c7c11 */ /* 0x000fe4000f8410ff */
[-C--:B------:R-:W-:Y:S01]  /*15550*/  ISETP.GE.AND P1, PT, R2, R230.reuse, PT ;  /* 0x000000e60200720c */ /* 0x080fe20003f26270 */
[C---:B------:R-:W-:Y:S01]  /*15560*/  VIADD R2, R11.reuse, 0x28 ;  /* 0x000000280b027836 */ /* 0x040fe20000000000 */
[----:B------:R-:W-:Y:S02]  /*15570*/  LEA.HI.X R13, R4, UR5, R3, 0x2, P2 ;  /* 0x00000005040d7c11 */ /* 0x000fe400090f1403 */
[-C--:B------:R-:W-:Y:S01]  /*15580*/  ISETP.GE.AND P3, PT, R0, R230.reuse, PT ;  /* 0x000000e60000720c */ /* 0x080fe20003f66270 */
[C---:B------:R-:W-:Y:S01]  /*15590*/  VIADD R0, R11.reuse, 0x38 ;  /* 0x000000380b007836 */ /* 0x040fe20000000000 */
[-C--:B------:R-:W-:Y:S01]  /*155a0*/  ISETP.GE.AND P2, PT, R11, R230.reuse, PT ;  /* 0x000000e60b00720c */ /* 0x080fe20003f46270 */
[----:B------:R1:W2:Y:S01]  /*155b0*/  LDS.128 R4, [R24+0x4000] ;  /* 0x0040000018047984 */ /* 0x0002a20000000c00 */
[----:B------:R-:W-:Y:S01]  /*155c0*/  ISETP.GE.AND P4, PT, R2, R230, PT ;  /* 0x000000e60200720c */ /* 0x000fe20003f86270 */
[----:B------:R-:W-:-:S02]  /*155d0*/  VIADD R2, R14, 0x40 ;  /* 0x000000400e027836 */ /* 0x000fc40000000000 */
[----:B------:R1:W3:Y:S08]  /*155e0*/  LDS.128 R8, [R24] ;  /* 0x0000000018087984 */ /* 0x0002f00000000c00 */
[----:B------:R-:W-:Y:S05]  /*155f0*/  @P2 BRA `(.L_x_1666) ;  /* 0x0000000000182947 */ /* 0x000fea0003800000 */
[----:B------:R-:W-:Y:S02]  /*15600*/  ULDC UR4, c[0x0][0x2d0] ;  /* 0x0000b40000047ab9 */ /* 0x000fe40000000800 */
[----:B------:R-:W-:-:S13]  /*15610*/  ISETP.GE.AND P2, PT, R14, UR4, PT ;  /* 0x000000040e007c0c */ /* 0x000fda000bf46270 */
[----:B---3--:R4:W-:Y:S04]  /*15620*/  @!P2 STG.E.64 desc[UR12][R12.64], R8 ;  /* 0x000000080c00a986 */ /* 0x0089e8000c101b0c */
[----:B------:R4:W-:Y:S01]  /*15630*/  @!P2 STG.E.64 desc[UR12][R12.64+0x8], R10 ;  /* 0x0000080a0c00a986 */ /* 0x0009e2000c101b0c */
[----:B------:R-:W-:-:S13]  /*15640*/  ISETP.GE.AND P2, PT, R2, UR4, PT ;  /* 0x0000000402007c0c */ /* 0x000fda000bf46270 */
[----:B--2---:R4:W-:Y:S02]  /*15650*/  @!P2 STG.E.128 desc[UR12][R12.64+0x100], R4 ;  /* 0x000100040c00a986 */ /* 0x0049e4000c101d0c */
.L_x_1666:
[----:B------:R-:W-:Y:S05]  /*15660*/  BSYNC B0 ;  /* 0x0000000000007941 */ /* 0x000fea0003800000 */
.L_x_1665:
[----:B---34-:R3:W4:Y:S01]  /*15670*/  LDS.128 R8, [R24+0x800] ;  /* 0x0008000018087984 */ /* 0x0187220000000c00 */
[----:B------:R-:W-:Y:S01]  /*15680*/  BSSY B0, `(.L_x_1667) ;  /* 0x0000009000007945 */ /* 0x000fe20003800000 */
[----:B------:R-:W-:Y:S02]  /*15690*/  ISETP.GE.AND P2, PT, R0, R230, PT ;  /* 0x000000e60000720c */ /* 0x000fe40003f46270 */
[----:B--2---:R3:W2:Y:S01]  /*156a0*/  LDS.128 R4, [R24+0x4800] ;  /* 0x0048000018047984 */ /* 0x0046a20000000c00 */
[----:B------:R-:W-:Y:S05]  /*156b0*/  @P0 BRA `(.L_x_1668) ;  /* 0x0000000000140947 */ /* 0x000fea0003800000 */
[----:B------:R-:W-:Y:S02]  /*156c0*/  ULDC UR4, c[0x0][0x2d0] ;  /* 0x0000b40000047ab9 */ /* 0x000fe40000000800 */
[----:B------:R-:W-:-:S13]  /*156d0*/  ISETP.GE.AND P0, PT, R14, UR4, PT ;  /* 0x000000040e007c0c */ /* 0x000fda000bf06270 */
[----:B----4-:R4:W-:Y:S01]  /*156e0*/  @!P0 STG.E.128 desc[UR12][R12.64+0x1000], R8 ;  /* 0x001000080c008986 */ /* 0x0109e2000c101d0c */
[----:B------:R-:W-:-:S13]  /*156f0*/  ISETP.GE.AND P0, PT, R2, UR4, PT ;  /* 0x0000000402007c0c */ /* 0x000fda000bf06270 */
[----:B--2---:R4:W-:Y:S02]  /*15700*/  @!P0 STG.E.128 desc[UR12][R12.64+0x1100], R4 ;  /* 0x001100040c008986 */ /* 0x0049e4000c101d0c */
.L_x_1668:
[----:B------:R-:W-:Y:S05]  /*15710*/  BSYNC B0 ;  /* 0x0000000000007941 */ /* 0x000fea0003800000 */
.L_x_1667:
[----:B----4-:R4:W1:Y:S01]  /*15720*/  LDS.128 R8, [R24+0x1000] ;  /* 0x0010000018087984 */ /* 0x0108620000000c00 */
[----:B------:R-:W-:Y:S03]  /*15730*/  BSSY B0, `(.L_x_1669) ;  /* 0x0000008000007945 */ /* 0x000fe60003800000 */
[----:B--2---:R4:W2:Y:S01]  /*15740*/  LDS.128 R4, [R24+0x5000] ;  /* 0x0050000018047984 */ /* 0x0048a20000000c00 */
[----:B------:R-:W-:Y:S05]  /*15750*/  @P1 BRA `(.L_x_1670) ;  /* 0x0000000000141947 */ /* 0x000fea0003800000 */
[----:B------:R-:W-:Y:S02]  /*15760*/  ULDC UR4, c[0x0][0x2d0] ;  /* 0x0000b40000047ab9 */ /* 0x000fe40000000800 */
[----:B------:R-:W-:Y:S02]  /*15770*/  ISETP.GE.AND P1, PT, R14, UR4, PT ;  /* 0x000000040e007c0c */ /* 0x000fe4000bf26270 */
[----:B------:R-:W-:-:S11]  /*15780*/  ISETP.GE.AND P0, PT, R2, UR4, PT ;  /* 0x0000000402007c0c */ /* 0x000fd6000bf06270 */
[----:B-1----:R1:W-:Y:S04]  /*15790*/  @!P1 STG.E.128 desc[UR12][R12.64+0x2000], R8 ;  /* 0x002000080c009986 */ /* 0x0023e8000c101d0c */
[----:B--2---:R1:W-:Y:S02]  /*157a0*/  @!P0 STG.E.128 desc[UR12][R12.64+0x2100], R4 ;  /* 0x002100040c008986 */ /* 0x0043e4000c101d0c */
.L_x_1670:
[----:B------:R-:W-:Y:S05]  /*157b0*/  BSYNC B0 ;  /* 0x0000000000007941 */ /* 0x000fea0003800000 */
.L_x_1669:
[----:B-1----:R1:W1:Y:S01]  /*157c0*/  LDS.128 R8, [R24+0x1800] ;  /* 0x0018000018087984 */ /* 0x0022620000000c00 */
[----:B------:R-:W-:Y:S03]  /*157d0*/  BSSY B0, `(.L_x_1671) ;  /* 0x0000008000007945 */ /* 0x000fe60003800000 */
[----:B--2---:R2:W1:Y:S01]  /*157e0*/  LDS.128 R4, [R24+0x5800] ;  /* 0x0058000018047984 */ /* 0x0044620000000c00 */
[----:B------:R-:W-:Y:S05]  /*157f0*/  @P6 BRA `(.L_x_1672) ;  /* 0x0000000000146947 */ /* 0x000fea0003800000 */
[----:B------:R-:W-:Y:S02]  /*15800*/  ULDC UR4, c[0x0][0x2d0] ;  /* 0x0000b40000047ab9 */ /* 0x000fe40000000800 */
[----:B------:R-:W-:Y:S02]  /*15810*/  ISETP.GE.AND P1, PT, R14, UR4, PT ;  /* 0x000000040e007c0c */ /* 0x000fe4000bf26270 */
[----:B------:R-:W-:-:S11]  /*15820*/  ISETP.GE.AND P0, PT, R2, UR4, PT ;  /* 0x0000000402007c0c */ /* 0x000fd6000bf06270 */
[----:B-1----:R1:W-:Y:S04]  /*15830*/  @!P1 STG.E.128 desc[UR12][R12.64+0x3000], R8 ;  /* 0x003000080c009986 */ /* 0x0023e8000c101d0c */
[----:B------:R1:W-:Y:S02]  /*15840*/  @!P0 STG.E.128 desc[UR12][R12.64+0x3100], R4 ;  /* 0x003100040c008986 */ /* 0x0003e4000c101d0c */
.L_x_1672:
[----:B------:R-:W-:Y:S05]  /*15850*/  BSYNC B0 ;  /* 0x0000000000007941 */ /* 0x000fea0003800000 */
.L_x_1671:
        /* <DEDUP_REMOVED lines=9> */
.L_x_1674:
[----:B------:R-:W-:Y:S05]  /*158f0*/  BSYNC B0 ;  /* 0x0000000000007941 */ /* 0x000fea0003800000 */
.L_x_1673:
        /* <DEDUP_REMOVED lines=9> */
.L_x_1676:
[----:B------:R-:W-:Y:S05]  /*15990*/  BSYNC B0 ;  /* 0x0000000000007941 */ /* 0x000fea0003800000 */
.L_x_1675:
[----:B-1----:R1:W1:Y:S01]  /*159a0*/  LDS.128 R4, [R24+0x3000] ;  /* 0x0030000018047984 */ /* 0x0022620000000c00 */
[----:B------:R-:W-:Y:S03]  /*159b0*/  BSSY B0, `(.L_x_1677) ;  /* 0x0000008000007945 */ /* 0x000fe60003800000 */
[----:B--234-:R-:W2:Y:S01]  /*159c0*/  LDS.128 R24, [R24+0x7000] ;  /* 0x0070000018187984 */ /* 0x01cea20000000c00 */
[----:B------:R-:W-:Y:S05]  /*159d0*/  @P3 BRA `(.L_x_1678) ;  /* 0x0000000000143947 */ /* 0x000fea0003800000 */
[----:B------:R-:W-:Y:S02]  /*159e0*/  ULDC UR4, c[0x0][0x2d0] ;  /* 0x0000b40000047ab9 */ /* 0x000fe40000000800 */
[----:B------:R-:W-:Y:S02]  /*159f0*/  ISETP.GE.AND P1, PT, R14, UR4, PT ;  /* 0x000000040e007c0c */ /* 0x000fe4000bf26270 */
[----:B------:R-:W-:-:S11]  /*15a00*/  ISETP.GE.AND P0, PT, R2, UR4, PT ;  /* 0x0000000402007c0c */ /* 0x000fd6000bf06270 */
[----:B-1----:R3:W-:Y:S04]  /*15a10*/  @!P1 STG.E.128 desc[UR12][R12.64+0x6000], R4 ;  /* 0x006000040c009986 */ /* 0x0027e8000c101d0c */
[----:B--2---:R3:W-:Y:S02]  /*15a20*/  @!P0 STG.E.128 desc[UR12][R12.64+0x6100], R24 ;  /* 0x006100180c008986 */ /* 0x0047e4000c101d0c */
.L_x_1678:
[----:B------:R-:W-:Y:S05]  /*15a30*/  BSYNC B0 ;  /* 0x0000000000007941 */ /* 0x000fea0003800000 */
.L_x_1677:
        /* <DEDUP_REMOVED lines=8> */
.L_x_1679:
        /* <DEDUP_REMOVED lines=12> */
.L_x_8367:


//--------------------- .text._ZN5flash24flash_fwd_splitkv_kernelI23Flash_fwd_kernel_traitsILi128ELi64ELi128ELi4ELb0ELb0EN7cutlass6half_tE19Flash_kernel_traitsILi128ELi64ELi128ELi4ES3_EELb1ELb0ELb0ELb0ELb0ELb0ELb1ELb1EEEvNS_16Flash_fwd_paramsE --------------------------
	.section	.text._ZN5flash24flash_fwd_splitkv_kernelI23Flash_fwd_kernel_traitsILi128ELi64ELi128ELi4ELb0ELb0EN7cutlass6half_tE19Flash_kernel_traitsILi128ELi64ELi128ELi4ES3_EELb1ELb0ELb0ELb0ELb0ELb0ELb1ELb1EEEvNS_16Flash_fwd_paramsE,"ax",@progbits
	.align	128
        .global         _ZN5flash24flash_fwd_splitkv_kernelI23Flash_fwd_kernel_traitsILi128ELi64ELi128ELi4ELb0ELb0EN7cutlass6half_tE19Flash_kernel_traitsILi128ELi64ELi128ELi4ES3_EELb1ELb0ELb0ELb0ELb0ELb0ELb1ELb1EEEvNS_16Flash_fwd_paramsE
        .type           _ZN5flash24flash_fwd_splitkv_kernelI23Flash_fwd_kernel_traitsILi128ELi64ELi128ELi4ELb0ELb0EN7cutlass6half_tE19Flash_kernel_traitsILi128ELi64ELi128ELi4ES3_EELb1ELb0ELb0ELb0ELb0ELb0ELb1ELb1EEEvNS_16Flash_fwd_paramsE,@function
        .size           _ZN5flash24flash_fwd_splitkv_kernelI23Flash_fwd_kernel_traitsILi128ELi64ELi128ELi4ELb0ELb0EN7cutlass6half_tE19Flash_kernel_traitsILi128ELi64ELi128ELi4ES3_EELb1ELb0ELb0ELb0ELb0ELb0ELb1ELb1EEEvNS_16Flash_fwd_paramsE,(.L_x_8328 - _ZN5flash24flash_fwd_splitkv_kernelI23Flash_fwd_kernel_traitsILi128ELi64ELi128ELi4ELb0ELb0EN7cutlass6half_tE19Flash_kernel_traitsILi128ELi64ELi128ELi4ES3_EELb1ELb0ELb0ELb0ELb0ELb0ELb1ELb1EEEvNS_16Flash_fwd_paramsE)
        .other          _ZN5flash24flash_fwd_splitkv_kernelI23Flash_fwd_kernel_traitsILi128ELi64ELi128ELi4ELb0ELb0EN7cutlass6half_tE19Flash_kernel_traitsILi128ELi64ELi128ELi4ES3_EELb1ELb0ELb0ELb0ELb0ELb0ELb1ELb1EEEvNS_16Flash_fwd_paramsE,@"STO_CUDA_ENTRY STV_DEFAULT"
_ZN5flash24flash_fwd_splitkv_kernelI23Flash_fwd_kernel_traitsILi128ELi64ELi128ELi4ELb0ELb0EN7cutlass6half_tE19Flash_kernel_traitsILi128ELi64ELi128ELi4ES3_EELb1ELb0ELb0ELb0ELb0ELb0ELb1ELb1EEEvNS_16Flash_fwd_paramsE:
.text._ZN5flash24flash_fwd_splitkv_kernelI23Flash_fwd_kernel_traitsILi128ELi64ELi128ELi4ELb0ELb0EN7cutlass6half_tE19Flash_kernel_traitsILi128ELi64ELi128ELi4ES3_EELb1ELb0ELb0ELb0ELb0ELb0ELb1ELb1EEEvNS_16Flash_fwd_paramsE:
[----:B------:R-:W-:Y:S08]  /*0000*/  LDC R1, c[0x0][0x28] ;  /* 0x00000a00ff017b82 */ /* 0x000ff00000000800 */
[----:B------:R-:W1:Y:S01]  /*0010*/  LDC R0, c[0x0][0x270] ;  /* 0x00009c00ff007b82 */ /* 0x000e620000000800 */
[----:B------:R-:W2:Y:S01]  /*0020*/  S2R R237, SR_CTAID.X ;  /* 0x0000000000ed7919 */ /* 0x000ea20000002500 */
[----:B------:R-:W-:Y:S01]  /*0030*/  BSSY B4, `(.L_x_1680) ;  /* 0x000001b000047945 */ /* 0x000fe20003800000 */
[----:B------:R-:W-:-:S05]  /*0040*/  MOV R238, 0x1e0 ;  /* 0x000001e000ee7802 */ /* 0x000fca0000000f00 */
[----:B------:R-:W3:Y:S08]  /*0050*/  S2UR UR4, SR_CTAID.Z ;  /* 0x00000000000479c3 */ /* 0x000ef00000002700 */
[----:B------:R-:W4:Y:S01]  /*0060*/  S2UR UR8, SR_CTAID.Y ;  /* 0x00000000000879c3 */ /* 0x000f220000002600 */
[----:B-1----:R-:W1:Y:S01]  /*0070*/  I2F.U32.RP R6, R0 ;  /* 0x0000000000067306 */ /* 0x002e620000209000 */
[----:B------:R-:W-:-:S06]  /*0080*/  ISETP.NE.U32.AND P0, PT, R0, RZ, PT ;  /* 0x000000ff0000720c */ /* 0x000fcc0003f05070 */
[----:B------:R-:W2:Y:S01]  /*0090*/  LDC.64 R10, c[0x0][0x198] ;  /* 0x00006600ff0a7b82 */ /* 0x000ea20000000a00 */
[----:B-1----:R-:W1:Y:S02]  /*00a0*/  MUFU.RCP R4, R6 ;  /* 0x0000000600047308 */ /* 0x002e640000001000 */
[----:B-1----:R-:W-:-:S06]  /*00b0*/  VIADD R4, R4, 0xffffffe ;  /* 0x0ffffffe04047836 */ /* 0x002fcc0000000000 */
[----:B------:R-:W1:Y:S02]  /*00c0*/  F2I.FTZ.U32.TRUNC.NTZ R3, R4 ;  /* 0x0000000400037305 */ /* 0x000e64000021f000 */
[----:B-1----:R-:W-:Y:S01]  /*00d0*/  IMAD.MOV R2, RZ, RZ, -R3 ;  /* 0x000000ffff027224 */ /* 0x002fe200078e0a03 */
[----:B------:R-:W1:Y:S03]  /*00e0*/  LDC R4, c[0x0][0x10] ;  /* 0x00000400ff047b82 */ /* 0x000e660000000800 */
[----:B------:R-:W-:Y:S01]  /*00f0*/  IMAD R5, R2, R0, RZ ;  /* 0x0000000002057224 */ /* 0x000fe200078e02ff */
[----:B------:R-:W-:-:S05]  /*0100*/  MOV R2, RZ ;  /* 0x000000ff00027202 */ /* 0x000fca0000000f00 */
[----:B------:R-:W-:-:S06]  /*0110*/  IMAD.HI.U32 R5, R3, R5, R2 ;  /* 0x0000000503057227 */ /* 0x000fcc00078e0002 */
[----:B---3--:R-:W-:-:S04]  /*0120*/  IMAD.HI.U32 R241, R5, UR4, RZ ;  /* 0x0000000405f17c27 */ /* 0x008fc8000f8e00ff */
[----:B------:R-:W-:-:S04]  /*0130*/  IMAD.MOV R3, RZ, RZ, -R241 ;  /* 0x000000ffff037224 */ /* 0x000fc800078e0af1 */
[----:B------:R-:W-:-:S05]  /*0140*/  IMAD R3, R0, R3, UR4 ;  /* 0x0000000400037e24 */ /* 0x000fca000f8e0203 */
[----:B------:R-:W-:-:S13]  /*0150*/  ISETP.GE.U32.AND P2, PT, R3, R0, PT ;  /* 0x000000000300720c */ /* 0x000fda0003f46070 */
[----:B------:R-:W-:Y:S01]  /*0160*/  @P2 IADD3 R3, R3, -R0, RZ ;  /* 0x8000000003032210 */ /* 0x000fe20007ffe0ff */
[----:B------:R-:W-:-:S03]  /*0170*/  @P2 VIADD R241, R241, 0x1 ;  /* 0x00000001f1f12836 */ /* 0x000fc60000000000 */
[----:B------:R-:W-:-:S13]  /*0180*/  ISETP.GE.U32.AND P1, PT, R3, R0, PT ;  /* 0x000000000300720c */ /* 0x000fda0003f26070 */
[----:B------:R-:W-:Y:S02]  /*0190*/  @P1 IADD3 R241, R241, 0x1, RZ ;  /* 0x00000001f1f11810 */ /* 0x000fe40007ffe0ff */
[----:B------:R-:W-:-:S04]  /*01a0*/  @!P0 LOP3.LUT R241, RZ, R0, RZ, 0x33, !PT ;  /* 0x00000000fff18212 */ /* 0x000fc800078e33ff */
[----:B------:R-:W-:-:S05]  /*01b0*/  IADD3 R239, -R241, RZ, RZ ;  /* 0x000000fff1ef7210 */ /* 0x000fca0007ffe1ff */
[----:B-12-4-:R-:W-:Y:S02]  /*01c0*/  IMAD R239, R0, R239, UR4 ;  /* 0x0000000400ef7e24 */ /* 0x016fe4000f8e02ef */
[----:B------:R-:W-:Y:S05]  /*01d0*/  CALL.REL.NOINC `($_ZN5flash24flash_fwd_splitkv_kernelI23Flash_fwd_kernel_traitsILi128ELi64ELi128ELi4ELb0ELb0EN7cutlass6half_tE19Flash_kernel_traitsILi128ELi64ELi128ELi4ES3_EELb1ELb0ELb0ELb0ELb0ELb0ELb1ELb1EEEvNS_16Flash_fwd_paramsE$_ZN5flash30compute_attn_1rowblock_splitkvI23Flash_fwd_kernel_traitsILi128ELi64ELi128ELi4ELb0ELb0EN7cutlass6half_tE19Flash_kernel_traitsILi128ELi64ELi128ELi4ES3_EELb1ELb0ELb0ELb0ELb0ELb0ELb1ELb1ENS_16Flash_fwd_paramsEEEvRKT8_iiiii) ;  /* 0x0000000000087944 */ /* 0x000fea0003c00000 */
[----:B------:R-:W-:Y:S05]  /*01e0*/  BSYNC B4 ;  /* 0x0000000000047941 */ /* 0x000fea0003800000 */
.L_x_1680:
[----:B------:R-:W-:Y:S05]  /*01f0*/  EXIT ;  /* 0x000000000000794d */ /* 0x000fea0003800000 */
        .type           $_ZN5flash24flash_fwd_splitkv_kernelI23Flash_fwd_kernel_traitsILi128ELi64ELi128ELi4ELb0ELb0EN7cutlass6half_tE19Flash_kernel_traitsILi128ELi64ELi128ELi4ES3_EELb1ELb0ELb0ELb0ELb0ELb0ELb1ELb1EEEvNS_16Flash_fwd_paramsE$_ZN5flash30compute_attn_1rowblock_splitkvI23Flash_fwd_kernel_traitsILi128ELi64ELi128ELi4ELb0ELb0EN7cutlass6half_tE19Flash_kernel_traitsILi128ELi64ELi128ELi4ES3_EELb1ELb0ELb0ELb0ELb0ELb0ELb1ELb1ENS_16Flash_fwd_paramsEEEvRKT8_iiiii,@function
        .size           $_ZN5flash24flash_fwd_splitkv_kernelI23Flash_fwd_kernel_traitsILi128ELi64ELi128ELi4ELb0ELb0EN7cutlass6half_tE19Flash_kernel_traitsILi128ELi64ELi128ELi4ES3_EELb1ELb0ELb0ELb0ELb0ELb0ELb1ELb1EEEvNS_16Flash_fwd_paramsE$_ZN5flash30compute_attn_1rowblock_splitkvI23Flash_fwd_kernel_traitsILi128ELi64ELi128ELi4ELb0ELb0EN7cutlass6half_tE19Flash_kernel_traitsILi128ELi64ELi128ELi4ES3_EELb1ELb0ELb0ELb0ELb0ELb0ELb1ELb1ENS_16Flash_fwd_paramsEEEvRKT8_iiiii,(.L_x_8328 - $_ZN5flash24flash_fwd_splitkv_kernelI23Flash_fwd_kernel_traitsILi128ELi64ELi128ELi4ELb0ELb0EN7cutlass6half_tE19Flash_kernel_traitsILi128ELi64ELi128ELi4ES3_EELb1ELb0ELb0ELb0ELb0ELb0ELb1ELb1EEEvNS_16Flash_fwd_paramsE$_ZN5flash30compute_attn_1rowblock_splitkvI23Flash_fwd_kernel_traitsILi128ELi64ELi128ELi4ELb0ELb0EN7cutlass6half_tE19Flash_kernel_traitsILi128ELi64ELi128ELi4ES3_EELb1ELb0ELb0ELb0ELb0ELb0ELb1ELb1ENS_16Flash_fwd_paramsEEEvRKT8_iiiii)
$_ZN5flash24flash_fwd_splitkv_kernelI23Flash_fwd_kernel_traitsILi128ELi64ELi128ELi4ELb0ELb0EN7cutlass6half_tE19Flash_kernel_traitsILi128ELi64ELi128ELi4ES3_EELb1ELb0ELb0ELb0ELb0ELb0ELb1ELb1EEEvNS_16Flash_fwd_paramsE$_ZN5flash30compute_attn_1rowblock_splitkvI23Flash_fwd_kernel_traitsILi128ELi64ELi128ELi4ELb0ELb0EN7cutlass6half_tE19Flash_kernel_traitsILi128ELi64ELi128ELi4ES3_EELb1ELb0ELb0ELb0ELb0ELb0ELb1ELb1ENS_16Flash_fwd_paramsEEEvRKT8_iiiii:
        /* <DEDUP_REMOVED lines=17> */
[----:B--2---:R-:W-:-:S06]  /*0310*/  @P0 IADD3 R240, R240, -R25, RZ ;  /* 0x80000019f0f00210 */ /* 0x004fcc0007ffe0ff */
        /* <DEDUP_REMOVED lines=9> */
.L_x_1682:
[----:B------:R-:W-:Y:S05]  /*03b0*/  BSYNC B0 ;  /* 0x0000000000007941 */ /* 0x000fea0003800000 */
.L_x_1681:
        /* <DEDUP_REMOVED lines=8> */
.L_x_1684:
[----:B------:R3:W5:Y:S02]  /*0440*/  LD.E R3, desc[UR6][R10.64+0xb8] ;  /* 0x0000b8060a037980 */ /* 0x000764000c101900 */
.L_x_1685:
[----:B------:R-:W-:Y:S05]  /*0450*/  BSYNC B0 ;  /* 0x0000000000007941 */ /* 0x000fea0003800000 */
.L_x_1683:
        /* <DEDUP_REMOVED lines=10> */
.L_x_1687:
[----:B------:R-:W2:Y:S01]  /*0500*/  LD.E.64 R2, desc[UR6][R10.64+0x108] ;  /* 0x000108060a027980 */ /* 0x000ea2000c101b00 */
[----:B------:R-:W-:Y:S01]  /*0510*/  BSSY B0, `(.L_x_1689) ;  /* 0x0000006000007945 */ /* 0x000fe20003800000 */
[----:B--2---:R-:W-:-:S04]  /*0520*/  ISETP.NE.U32.AND P0, PT, R2, RZ, PT ;  /* 0x000000ff0200720c */ /* 0x004fc80003f05070 */
[----:B------:R-:W-:Y:S01]  /*0530*/  ISETP.NE.AND.EX P0, PT, R3, RZ, PT, P0 ;  /* 0x000000ff0300720c */ /* 0x000fe20003f05300 */
[----:B------:R-:W-:-:S12]  /*0540*/  IMAD.MOV.U32 R3, RZ, RZ, RZ ;  /* 0x000000ffff037224 */ /* 0x000fd800078e00ff */
[----:B------:R-:W-:Y:S05]  /*0550*/  @!P0 BRA `(.L_x_1690) ;  /* 0x0000000000048947 */ /* 0x000fea0003800000 */
[----:B------:R2:W5:Y:S02]  /*0560*/  LD.E R3, desc[UR6][R10.64+0xbc] ;  /* 0x0000bc060a037980 */ /* 0x000564000c101900 */
.L_x_1690:
[----:B------:R-:W-:Y:S05]  /*0570*/  BSYNC B0 ;  /* 0x0000000000007941 */ /* 0x000fea0003800000 */
.L_x_1689:
[----:B-----5:R-:W-:Y:S02]  /*0580*/  IADD3 R66, R90, R3, RZ ;  /* 0x000000035a427210 */ /* 0x020fe40007ffe0ff */
.L_x_1688:
[----:B------:R-:W-:Y:S05]  /*0590*/  BSYNC B1 ;  /* 0x0000000000017941 */ /* 0x000fea0003800000 */
.L_x_1686:
[----:B------:R-:W-:Y:S01]  /*05a0*/  IMAD.SHL.U32 R65, R237, 0x40, RZ ;  /* 0x00000040ed417824 */ /* 0x000fe200078e00ff */
[----:B------:R-:W-:Y:S01]  /*05b0*/  MOV R2, R238 ;  /* 0x000000ee00027202 */ /* 0x000fe20000000f00 */
[----:B------:R-:W-:-:S03]  /*05c0*/  IMAD.MOV.U32 R3, RZ, RZ, 0x0 ;  /* 0x00000000ff037424 */ /* 0x000fc600078e00ff */
[----:B------:R-:W-:-:S13]  /*05d0*/  ISETP.GT.AND P0, PT, R240, R65, PT ;  /* 0x00000041f000720c */ /* 0x000fda0003f04270 */
[----:B-123--:R-:W-:Y:S05]  /*05e0*/  @!P0 RET.REL.NODEC R2 `(_ZN5flash24flash_fwd_splitkv_kernelI23Flash_fwd_kernel_traitsILi128ELi64ELi128ELi4ELb0ELb0EN7cutlass6half_tE19Flash_kernel_traitsILi128ELi64ELi128ELi4ES3_EELb1ELb0ELb0ELb0ELb0ELb0ELb1ELb1EEEvNS_16Flash_fwd_paramsE) ;  /* 0xfffffff802848950 */ /* 0x00efea0003c3ffff */
[----:B------:R-:W2:Y:S04]  /*05f0*/  LD.E R0, desc[UR6][R10.64+0xb8] ;  /* 0x0000b8060a007980 */ /* 0x000ea8000c101900 */
[----:B------:R-:W3:Y:S01]  /*0600*/  LD.E R5, desc[UR6][R10.64+0x188] ;  /* 0x000188060a057980 */ /* 0x000ee2000c101900 */
[----:B------:R-:W-:Y:S01]  /*0610*/  IABS R3, R4 ;  /* 0x0000000400037213 */ /* 0x000fe20000000000 */
[----:B------:R-:W1:Y:S03]  /*0620*/  S2R R62, SR_TID.X ;  /* 0x00000000003e7919 */ /* 0x000e660000002100 */
[----:B------:R-:W4:Y:S08]  /*0630*/  I2F.RP R2, R3 ;  /* 0x0000000300027306 */ /* 0x000f300000209400 */
[----:B----4-:R-:W4:Y:S02]  /*0640*/  MUFU.RCP R8, R2 ;  /* 0x0000000200087308 */ /* 0x010f240000001000 */
[----:B----4-:R-:W-:-:S06]  /*0650*/  VIADD R8, R8, 0xffffffe ;  /* 0x0ffffffe08087836 */ /* 0x010fcc0000000000 */
[----:B------:R-:W4:Y:S02]  /*0660*/  F2I.FTZ.U32.TRUNC.NTZ R9, R8 ;  /* 0x0000000800097305 */ /* 0x000f24000021f000 */
[----:B----4-:R-:W-:Y:S02]  /*0670*/  IMAD.MOV R6, RZ, RZ, -R9 ;  /* 0x000000ffff067224 */ /* 0x010fe400078e0a09 */
[----:B------:R-:W-:Y:S02]  /*0680*/  IMAD.MOV.U32 R8, RZ, RZ, RZ ;  /* 0x000000ffff087224 */ /* 0x000fe400078e00ff */
[----:B------:R-:W-:-:S04]  /*0690*/  IMAD R6, R6, R3, RZ ;  /* 0x0000000306067224 */ /* 0x000fc800078e02ff */
[----:B------:R-:W-:-:S04]  /*06a0*/  IMAD.HI.U32 R6, R9, R6, R8 ;  /* 0x0000000609067227 */ /* 0x000fc800078e0008 */
[----:B--2---:R-:W-:-:S05]  /*06b0*/  VIADD R0, R0, 0x7f ;  /* 0x0000007f00007836 */ /* 0x004fca0000000000 */
[----:B------:R-:W-:-:S04]  /*06c0*/  SHF.R.S32.HI R7, RZ, 0x1f, R0 ;  /* 0x0000001fff077819 */ /* 0x000fc80000011400 */
[----:B------:R-:W-:Y:S02]  /*06d0*/  LEA.HI R7, R7, R0, RZ, 0x7 ;  /* 0x0000000007077211 */ /* 0x000fe400078f38ff */
[-C--:B------:R-:W-:Y:S02]  /*06e0*/  IABS R0, R4.reuse ;  /* 0x0000000400007213 */ /* 0x080fe40000000000 */
[----:B------:R-:W-:-:S03]  /*06f0*/  LEA.HI.SX32 R7, R7, R4, 0x19 ;  /* 0x0000000407077211 */ /* 0x000fc600078fcaff */
[----:B------:R-:W-:Y:S02]  /*0700*/  IMAD.MOV R0, RZ, RZ, -R0 ;  /* 0x000000ffff007224 */ /* 0x000fe400078e0a00 */
[----:B------:R-:W-:-:S05]  /*0710*/  VIADD R7, R7, 0xffffffff ;  /* 0xffffffff07077836 */ /* 0x000fca0000000000 */
[----:B------:R-:W-:Y:S02]  /*0720*/  IABS R2, R7 ;  /* 0x0000000700027213 */ /* 0x000fe40000000000 */
[----:B------:R-:W-:-:S03]  /*0730*/  LOP3.LUT R7, R7, R4, RZ, 0x3c, !PT ;  /* 0x0000000407077212 */ /* 0x000fc600078e3cff */
[----:B------:R-:W-:Y:S01]  /*0740*/  IMAD.HI.U32 R9, R6, R2, RZ ;  /* 0x0000000206097227 */ /* 0x000fe200078e00ff */
[----:B------:R-:W-:-:S03]  /*0750*/  ISETP.GE.AND P0, PT, R7, RZ, PT ;  /* 0x000000ff0700720c */ /* 0x000fc60003f06270 */
[----:B------:R-:W-:Y:S01]  /*0760*/  IMAD R0, R9, R0, R2 ;  /* 0x0000000009007224 */ /* 0x000fe200078e0202 */
[----:B------:R-:W-:-:S04]  /*0770*/  IADD3 R2, -R240, 0xbf, R65 ;  /* 0x000000bff0027810 */ /* 0x000fc80007ffe141 */
[----:B------:R-:W-:Y:S02]  /*0780*/  ISETP.GT.U32.AND P1, PT, R3, R0, PT ;  /* 0x000000000300720c */ /* 0x000fe40003f24070 */
[----:B---3--:R-:W-:-:S04]  /*0790*/  IADD3 R5, R5, R2, R66 ;  /* 0x0000000205057210 */ /* 0x008fc80007ffe042 */
[----:B------:R-:W-:-:S04]  /*07a0*/  SHF.R.S32.HI R2, RZ, 0x1f, R5 ;  /* 0x0000001fff027819 */ /* 0x000fc80000011405 */
[----:B------:R-:W-:-:S03]  /*07b0*/  LEA.HI R2, R2, R5, RZ, 0x7 ;  /* 0x0000000502027211 */ /* 0x000fc600078f38ff */
[----:B------:R-:W-:Y:S01]  /*07c0*/  @!P1 IMAD.IADD R0, R0, 0x1, -R3 ;  /* 0x0000000100009824 */ /* 0x000fe200078e0a03 */
[----:B------:R-:W-:Y:S01]  /*07d0*/  SHF.R.S32.HI R2, RZ, 0x7, R2 ;  /* 0x00000007ff027819 */ /* 0x000fe20000011402 */
[----:B------:R-:W-:Y:S01]  /*07e0*/  @!P1 VIADD R9, R9, 0x1 ;  /* 0x0000000109099836 */ /* 0x000fe20000000000 */
[----:B------:R-:W-:Y:S02]  /*07f0*/  ISETP.NE.AND P1, PT, R4, RZ, PT ;  /* 0x000000ff0400720c */ /* 0x000fe40003f25270 */
[----:B------:R-:W-:Y:S01]  /*0800*/  ISETP.GE.U32.AND P2, PT, R0, R3, PT ;  /* 0x000000030000720c */ /* 0x000fe20003f46070 */
[----:B------:R-:W-:-:S05]  /*0810*/  VIADD R0, R66, 0x7f ;  /* 0x0000007f42007836 */ /* 0x000fca0000000000 */
[----:B------:R-:W-:-:S04]  /*0820*/  SHF.R.S32.HI R3, RZ, 0x1f, R0 ;  /* 0x0000001fff037819 */ /* 0x000fc80000011400 */
[----:B------:R-:W-:-:S03]  /*0830*/  LEA.HI R3, R3, R0, RZ, 0x7 ;  /* 0x0000000003037211 */ /* 0x000fc600078f38ff */
[----:B------:R-:W-:Y:S01]  /*0840*/  @P2 VIADD R9, R9, 0x1 ;  /* 0x0000000109092836 */ /* 0x000fe20000000000 */
[----:B------:R-:W-:-:S03]  /*0850*/  SHF.R.S32.HI R3, RZ, 0x7, R3 ;  /* 0x00000007ff037819 */ /* 0x000fc60000011403 */
[----:B------:R-:W-:Y:S01]  /*0860*/  @!P0 IMAD.MOV R9, RZ, RZ, -R9 ;  /* 0x000000ffff098224 */ /* 0x000fe200078e0a09 */
[----:B------:R-:W-:-:S05]  /*0870*/  @!P1 LOP3.LUT R9, RZ, R4, RZ, 0x33, !PT ;  /* 0x00000004ff099212 */ /* 0x000fca00078e33ff */
[----:B------:R-:W-:-:S05]  /*0880*/  IMAD R234, R9, UR8, RZ ;  /* 0x0000000809ea7c24 */ /* 0x000fca000f8e02ff */
[----:B------:R-:W-:-:S04]  /*0890*/  VIADDMNMX R3, R234, R9, R3, PT ;  /* 0x00000009ea037246 */ /* 0x000fc80003800103 */
[----:B------:R-:W-:-:S04]  /*08a0*/  VIMNMX R57, R3, R2, PT ;  /* 0x0000000203397248 */ /* 0x000fc80003fe0100 */
[----:B------:R-:W-:-:S13]  /*08b0*/  ISETP.GE.AND P0, PT, R234, R57, PT ;  /* 0x00000039ea00720c */ /* 0x000fda0003f06270 */
[----:B-1----:R-:W-:Y:S05]  /*08c0*/  @!P0 BRA `(.L_x_1691) ;  /* 0x0000000800048947 */ /* 0x002fea0003800000 */
[----:B------:R-:W2:Y:S04]  /*08d0*/  LD.E.64 R2, desc[UR6][R10.64+0xb0] ;  /* 0x0000b0060a027980 */ /* 0x000ea8000c101b00 */
[----:B------:R-:W3:Y:S04]  /*08e0*/  LD.E R4, desc[UR6][R10.64+0x60] ;  /* 0x000060060a047980 */ /* 0x000ee8000c101900 */
[----:B------:R-:W4:Y:S04]  /*08f0*/  LD.E R0, desc[UR6][R10.64+0xcc] ;  /* 0x0000cc060a007980 */ /* 0x000f28000c101900 */
[----:B------:R-:W4:Y:S04]  /*0900*/  LD.E.64 R6, desc[UR6][R10.64+0x78] ;  /* 0x000078060a067980 */ /* 0x000f28000c101b00 */
[----:B------:R-:W4:Y:S01]  /*0910*/  LD.E.64 R12, desc[UR6][R10.64+0xa8] ;  /* 0x0000a8060a0c7980 */ /* 0x000f22000c101b00 */
[----:B------:R-:W-:-:S03]  /*0920*/  SHF.R.S32.HI R5, RZ, 0x1f, R62 ;  /* 0x0000001fff057819 */ /* 0x000fc6000001143e */
[----:B------:R1:W5:Y:S01]  /*0930*/  LD.E R9, desc[UR6][R10.64+0xc0] ;  /* 0x0000c0060a097980 */ /* 0x000362000c101900 */
[----:B------:R-:W-:Y:S01]  /*0940*/  LEA.HI R8, R5, R62, RZ, 0x4 ;  /* 0x0000003e05087211 */ /* 0x000fe200078f20ff */
[----:B------:R-:W-:Y:S03]  /*0950*/  BSSY B0, `(.L_x_1692) ;  /* 0x0000025000007945 */ /* 0x000fe60003800000 */
[----:B------:R-:W-:Y:S02]  /*0960*/  LOP3.LUT R5, R8, 0xfffffff0, RZ, 0xc0, !PT ;  /* 0xfffffff008057812 */ /* 0x000fe400078ec0ff */
[----:B------:R-:W-:-:S03]  /*0970*/  SHF.R.S32.HI R8, RZ, 0x4, R8 ;  /* 0x00000004ff087819 */ /* 0x000fc60000011408 */
[----:B------:R-:W-:-:S04]  /*0980*/  IMAD.IADD R5, R62, 0x1, -R5 ;  /* 0x000000013e057824 */ /* 0x000fc800078e0a05 */
[C---:B------:R-:W-:Y:S01]  /*0990*/  IMAD.SHL.U32 R14, R5.reuse, 0x4, RZ ;  /* 0x00000004050e7824 */ /* 0x040fe200078e00ff */
[----:B------:R-:W-:-:S04]  /*09a0*/  ISETP.NE.AND P6, PT, R5, RZ, PT ;  /* 0x000000ff0500720c */ /* 0x000fc80003fc5270 */
[----:B------:R-:W-:-:S03]  /*09b0*/  SHF.R.S32.HI R15, RZ, 0x1f, R14 ;  /* 0x0000001fff0f7819 */ /* 0x000fc6000001140e */
[----:B------:R-:W-:-:S04]  /*09c0*/  IMAD.WIDE R16, R8, 0x80, R14 ;  /* 0x0000008008107825 */ /* 0x000fc800078e020e */
[----:B--2---:R-:W-:-:S04]  /*09d0*/  IMAD R2, R2, UR8, R241 ;  /* 0x0000000802027c24 */ /* 0x004fc8000f8e02f1 */
[----:B---3--:R-:W-:-:S04]  /*09e0*/  IMAD R2, R2, R4, R239 ;  /* 0x0000000402027224 */ /* 0x008fc800078e02ef */
[--C-:B------:R-:W-:Y:S02]  /*09f0*/  IMAD R3, R3, R2, R65.reuse ;  /* 0x0000000203037224 */ /* 0x100fe400078e0241 */
[----:B------:R-:W-:Y:S02]  /*0a00*/  IMAD.IADD R65, R240, 0x1, -R65 ;  /* 0x00000001f0417824 */ /* 0x000fe400078e0a41 */
[----:B----4-:R-:W-:Y:S01]  /*0a10*/  IMAD R0, R3, R0, RZ ;  /* 0x0000000003007224 */ /* 0x010fe200078e02ff */
[----:B------:R-:W-:Y:S01]  /*0a20*/  SHF.R.S32.HI R5, RZ, 0x1f, R3 ;  /* 0x0000001fff057819 */ /* 0x000fe20000011403 */
[C---:B------:R-:W-:Y:S01]  /*0a30*/  VIADD R2, R8.reuse, 0x8 ;  /* 0x0000000808027836 */ /* 0x040fe20000000000 */
[-C--:B------:R-:W-:Y:S02]  /*0a40*/  ISETP.GE.AND P2, PT, R8, R65.reuse, PT ;  /* 0x000000410800720c */ /* 0x080fe40003f46270 */
[----:B-1----:R-:W-:Y:S02]  /*0a50*/  IADD3 R11, P0, R0, R16, RZ ;  /* 0x00000010000b7210 */ /* 0x002fe40007f1e0ff */
[----:B------:R-:W-:-:S02]  /*0a60*/  ISETP.GE.AND P5, PT, R2, R65, PT ;  /* 0x000000410200720c */ /* 0x000fc40003fa6270 */
[----:B------:R-:W-:Y:S02]  /*0a70*/  LEA.HI.X.SX32 R0, R0, R17, 0x1, P0 ;  /* 0x0000001100007211 */ /* 0x000fe400000f0eff */
[----:B------:R-:W-:Y:S02]  /*0a80*/  LEA R6, P1, R11, R6, 0x2 ;  /* 0x000000060b067211 */ /* 0x000fe400078210ff */
[----:B------:R-:W-:Y:S02]  /*0a90*/  IADD3 R3, P0, R3, R8, RZ ;  /* 0x0000000803037210 */ /* 0x000fe40007f1e0ff */
[----:B------:R-:W-:Y:S01]  /*0aa0*/  LEA.HI.X R7, R11, R7, R0, 0x2, P1 ;  /* 0x000000070b077211 */ /* 0x000fe200008f1400 */
[----:B------:R-:W-:Y:S01]  /*0ab0*/  VIADD R0, R8, 0x10 ;  /* 0x0000001008007836 */ /* 0x000fe20000000000 */
[----:B------:R-:W-:Y:S01]  /*0ac0*/  ISETP.GE.OR P4, PT, R2, R65, P6 ;  /* 0x000000410200720c */ /* 0x000fe20003786670 */
[C---:B------:R-:W-:Y:S01]  /*0ad0*/  VIADD R2, R8.reuse, 0x18 ;  /* 0x0000001808027836 */ /* 0x040fe20000000000 */
[----:B------:R-:W-:-:S02]  /*0ae0*/  LEA.HI.X.SX32 R5, R8, R5, 0x1, P0 ;  /* 0x0000000508057211 */ /* 0x000fc400000f0eff */
[C---:B------:R-:W-:Y:S02]  /*0af0*/  LEA R4, P1, R3.reuse, R12, 0x2 ;  /* 0x0000000c03047211 */ /* 0x040fe400078210ff */
[CC--:B------:R-:W-:Y:S02]  /*0b00*/  ISETP.GE.AND P0, PT, R0.reuse, R65.reuse, PT ;  /* 0x000000410000720c */ /* 0x0c0fe40003f06270 */
[----:B------:R-:W-:Y:S01]  /*0b10*/  ISETP.GE.OR P3, PT, R0, R65, P6 ;  /* 0x000000410000720c */ /* 0x000fe20003766670 */
[----:B------:R-:W-:Y:S01]  /*0b20*/  VIADD R0, R14, 0x40 ;  /* 0x000000400e007836 */ /* 0x000fe20000000000 */
[----:B------:R-:W-:Y:S02]  /*0b30*/  LEA.HI.X R5, R3, R13, R5, 0x2, P1 ;  /* 0x0000000d03057211 */ /* 0x000fe400008f1405 */
[----:B------:R-:W-:Y:S01]  /*0b40*/  ISETP.GE.AND P1, PT, R2, R65, PT ;  /* 0x000000410200720c */ /* 0x000fe20003f26270 */
[----:B------:R-:W-:-:S12]  /*0b50*/  @P2 BRA `(.L_x_1693) ;  /* 0x0000000000102947 */ /* 0x000fd80003800000 */
[----:B-----5:R-:W-:-:S13]  /*0b60*/  ISETP.GE.AND P2, PT, R14, R9, PT ;  /* 0x000000090e00720c */ /* 0x020fda0003f46270 */
[----:B------:R1:W-:Y:S01]  /*0b70*/  @!P2 ST.E.128 desc[UR6][R6.64], RZ ;  /* 0x000000ff0600a985 */ /* 0x0003e2000c101d06 */
[----:B------:R-:W-:-:S13]  /*0b80*/  ISETP.GE.AND P2, PT, R0, R9, PT ;  /* 0x000000090000720c */ /* 0x000fda0003f46270 */
[----:B------:R1:W-:Y:S02]  /*0b90*/  @!P2 ST.E.128 desc[UR6][R6.64+0x100], RZ ;  /* 0x000100ff0600a985 */ /* 0x0003e4000c101d06 */
.L_x_1693:
[----:B------:R-:W-:Y:S05]  /*0ba0*/  BSYNC B0 ;  /* 0x0000000000007941 */ /* 0x000fea0003800000 */
.L_x_1692:
[----:B------:R-:W-:Y:S01]  /*0bb0*/  BSSY B0, `(.L_x_1694) ;  /* 0x0000008000007945 */ /* 0x000fe20003800000 */
[----:B------:R-:W-:Y:S02]  /*0bc0*/  ISETP.GE.OR P2, PT, R2, R65, P6 ;  /* 0x000000410200720c */ /* 0x000fe40003746670 */
[----:B------:R-:W-:Y:S01]  /*0bd0*/  IADD3 R12, R8, 0x20, RZ ;  /* 0x00000020080c7810 */ /* 0x000fe20007ffe0ff */
[----:B------:R-:W-:Y:S05]  /*0be0*/  @P5 BRA `(.L_x_1695) ;  /* 0x0000000000105947 */ /* 0x000fea0003800000 */
[----:B-----5:R-:W-:-:S13]  /*0bf0*/  ISETP.GE.AND P5, PT, R14, R9, PT ;  /* 0x000000090e00720c */ /* 0x020fda0003fa6270 */
[----:B------:R2:W-:Y:S01]  /*0c00*/  @!P5 ST.E.128 desc[UR6][R6.64+0x1000], RZ ;  /* 0x001000ff0600d985 */ /* 0x0005e2000c101d06 */
[----:B------:R-:W-:-:S13]  /*0c10*/  ISETP.GE.AND P5, PT, R0, R9, PT ;  /* 0x000000090000720c */ /* 0x000fda0003fa6270 */
[----:B------:R2:W-:Y:S02]  /*0c20*/  @!P5 ST.E.128 desc[UR6][R6.64+0x1100], RZ ;  /* 0x001100ff0600d985 */ /* 0x0005e4000c101d06 */
.L_x_1695:
[----:B------:R-:W-:Y:S05]  /*0c30*/  BSYNC B0 ;  /* 0x0000000000007941 */ /* 0x000fea0003800000 */
.L_x_1694:
[----:B------:R-:W-:Y:S01]  /*0c40*/  BSSY B0, `(.L_x_1696) ;  /* 0x0000008000007945 */ /* 0x000fe20003800000 */
[----:B------:R-:W-:Y:S02]  /*0c50*/  ISETP.GE.AND P5, PT, R12, R65, PT ;  /* 0x000000410c00720c */ /* 0x000fe40003fa6270 */
[----:B------:R-:W-:Y:S01]  /*0c60*/  IADD3 R10, R8, 0x28, RZ ;  /* 0x00000028080a7810 */ /* 0x000fe20007ffe0ff */
[----:B------:R-:W-:Y:S05]  /*0c70*/  @P0 BRA `(.L_x_1697) ;  /* 0x0000000000100947 */ /* 0x000fea0003800000 */
[----:B-----5:R-:W-:-:S13]  /*0c80*/  ISETP.GE.AND P0, PT, R14, R9, PT ;  /* 0x000000090e00720c */ /* 0x020fda0003f06270 */
[----:B------:R3:W-:Y:S01]  /*0c90*/  @!P0 ST.E.128 desc[UR6][R6.64+0x2000], RZ ;  /* 0x002000ff06008985 */ /* 0x0007e2000c101d06 */
[----:B------:R-:W-:-:S13]  /*0ca0*/  ISETP.GE.AND P0, PT, R0, R9, PT ;  /* 0x000000090000720c */ /* 0x000fda0003f06270 */
[----:B------:R3:W-:Y:S02]  /*0cb0*/  @!P0 ST.E.128 desc[UR6][R6.64+0x2100], RZ ;  /* 0x002100ff06008985 */ /* 0x0007e4000c101d06 */
.L_x_1697:
[----:B------:R-:W-:Y:S05]  /*0cc0*/  BSYNC B0 ;  /* 0x0000000000007941 */ /* 0x000fea0003800000 */
.L_x_1696:
        /* <DEDUP_REMOVED lines=8> */
.L_x_1699:
[----:B------:R-:W-:Y:S05]  /*0d50*/  BSYNC B0 ;  /* 0x0000000000007941 */ /* 0x000fea0003800000 */
.L_x_1698:
[----:B------:R-:W-:Y:S01]  /*0d60*/  BSSY B0, `(.L_x_1700) ;  /* 0x0000007000007945 */ /* 0x000fe20003800000 */
[----:B------:R-:W-:-:S03]  /*0d70*/  ISETP.GE.AND P1, PT, R2, R65, PT ;  /* 0x000000410200720c */ /* 0x000fc60003f26270 */
[----:B------:R-:W-:Y:S10]  /*0d80*/  @P5 BRA `(.L_x_1701) ;  /* 0x0000000000105947 */ /* 0x000ff40003800000 */
[----:B-----5:R-:W-:-:S13]  /*0d90*/  ISETP.GE.AND P5, PT, R14, R9, PT ;  /* 0x000000090e00720c */ /* 0x020fda0003fa6270 */
[----:B------:R1:W-:Y:S01]  /*0da0*/  @!P5 ST.E.128 desc[UR6][R6.64+0x4000], RZ ;  /* 0x004000ff0600d985 */ /* 0x0003e2000c101d06 */
[----:B------:R-:W-:-:S13]  /*0db0*/  ISETP.GE.AND P5, PT, R0, R9, PT ;  /* 0x000000090000720c */ /* 0x000fda0003fa6270 */
[----:B------:R1:W-:Y:S02]  /*0dc0*/  @!P5 ST.E.128 desc[UR6][R6.64+0x4100], RZ ;  /* 0x004100ff0600d985 */ /* 0x0003e4000c101d06 */
.L_x_1701:
[----:B------:R-:W-:Y:S05]  /*0dd0*/  BSYNC B0 ;  /* 0x0000000000007941 */ /* 0x000fea0003800000 */
.L_x_1700:
[----:B------:R-:W-:Y:S01]  /*0de0*/  BSSY B0, `(.L_x_1702) ;  /* 0x0000008000007945 */ /* 0x000fe20003800000 */
[C---:B------:R-:W-:Y:S02]  /*0df0*/  ISETP.GE.OR P5, PT, R8.reuse, R65, P6 ;  /* 0x000000410800720c */ /* 0x040fe400037a6670 */
[----:B------:R-:W-:Y:S01]  /*0e00*/  IADD3 R8, R8, 0x38, RZ ;  /* 0x0000003808087810 */ /* 0x000fe20007ffe0ff */
[----:B------:R-:W-:Y:S05]  /*0e10*/  @P0 BRA `(.L_x_1703) ;  /* 0x0000000000100947 */ /* 0x000fea0003800000 */
[----:B-----5:R-:W-:-:S13]  /*0e20*/  ISETP.GE.AND P0, PT, R14, R9, PT ;  /* 0x000000090e00720c */ /* 0x020fda0003f06270 */
[----:B------:R1:W-:Y:S01]  /*0e30*/  @!P0 ST.E.128 desc[UR6][R6.64+0x5000], RZ ;  /* 0x005000ff06008985 */ /* 0x0003e2000c101d06 */
[----:B------:R-:W-:-:S13]  /*0e40*/  ISETP.GE.AND P0, PT, R0, R9, PT ;  /* 0x000000090000720c */ /* 0x000fda0003f06270 */
[----:B------:R1:W-:Y:S02]  /*0e50*/  @!P0 ST.E.128 desc[UR6][R6.64+0x5100], RZ ;  /* 0x005100ff06008985 */ /* 0x0003e4000c101d06 */
.L_x_1703:
[----:B------:R-:W-:Y:S05]  /*0e60*/  BSYNC B0 ;  /* 0x0000000000007941 */ /* 0x000fea0003800000 */
.L_x_1702:
[----:B------:R-:W-:Y:S01]  /*0e70*/  BSSY B0, `(.L_x_1704) ;  /* 0x0000007000007945 */ /* 0x000fe20003800000 */
[----:B------:R-:W-:-:S03]  /*0e80*/  ISETP.GE.AND P0, PT, R8, R65, PT ;  /* 0x000000410800720c */ /* 0x000fc60003f06270 */
[----:B------:R-:W-:Y:S10]  /*0e90*/  @P1 BRA `(.L_x_1705) ;  /* 0x0000000000101947 */ /* 0x000ff40003800000 */
[----:B-----5:R-:W-:-:S13]  /*0ea0*/  ISETP.GE.AND P1, PT, R14, R9, PT ;  /* 0x000000090e00720c */ /* 0x020fda0003f26270 */
[----:B------:R1:W-:Y:S01]  /*0eb0*/  @!P1 ST.E.128 desc[UR6][R6.64+0x6000], RZ ;  /* 0x006000ff06009985 */ /* 0x0003e2000c101d06 */
[----:B------:R-:W-:-:S13]  /*0ec0*/  ISETP.GE.AND P1, PT, R0, R9, PT ;  /* 0x000000090000720c */ /* 0x000fda0003f26270 */
[----:B------:R1:W-:Y:S02]  /*0ed0*/  @!P1 ST.E.128 desc[UR6][R6.64+0x6100], RZ ;  /* 0x006100ff06009985 */ /* 0x0003e4000c101d06 */
.L_x_1705:
[----:B------:R-:W-:Y:S05]  /*0ee0*/  BSYNC B0 ;  /* 0x0000000000007941 */ /* 0x000fea0003800000 */
.L_x_1704:
[----:B------:R-:W-:Y:S01]  /*0ef0*/  BSSY B0, `(.L_x_1706) ;  /* 0x0000008000007945 */ /* 0x000fe20003800000 */
[----:B------:R-:W-:Y:S02]  /*0f00*/  ISETP.GE.OR P1, PT, R12, R65, P6 ;  /* 0x000000410c00720c */ /* 0x000fe40003726670 */
[----:B------:R-:W-:Y:S01]  /*0f10*/  @!P5 MOV R3, 0xff800000 ;  /* 0xff8000000003d802 */ /* 0x000fe20000000f00 */
[----:B------:R-:W-:Y:S05]  /*0f20*/  @P0 BRA `(.L_x_1707) ;  /* 0x0000000000100947 */ /* 0x000fea0003800000 */
[----:B-----5:R-:W-:-:S13]  /*0f30*/  ISETP.GE.AND P0, PT, R14, R9, PT ;  /* 0x000000090e00720c */ /* 0x020fda0003f06270 */
[----:B------:R1:W-:Y:S01]  /*0f40*/  @!P0 ST.E.128 desc[UR6][R6.64+0x7000], RZ ;  /* 0x007000ff06008985 */ /* 0x0003e2000c101d06 */
[----:B------:R-:W-:-:S13]  /*0f50*/  ISETP.GE.AND P0, PT, R0, R9, PT ;  /* 0x000000090000720c */ /* 0x000fda0003f06270 */
[----:B------:R1:W-:Y:S02]  /*0f60*/  @!P0 ST.E.128 desc[UR6][R6.64+0x7100], RZ ;  /* 0x007100ff06008985 */ /* 0x0003e4000c101d06 */
.L_x_1707:
[----:B------:R-:W-:Y:S05]  /*0f70*/  BSYNC B0 ;  /* 0x0000000000007941 */ /* 0x000fea0003800000 */
.L_x_1706:
[----:B------:R-:W-:Y:S01]  /*0f80*/  @!P5 ST.E desc[UR6][R4.64], R3 ;  /* 0x000000030400d985 */ /* 0x000fe2000c101906 */
[-C--:B------:R-:W-:Y:S01]  /*0f90*/  ISETP.GE.OR P0, PT, R10, R65.reuse, P6 ;  /* 0x000000410a00720c */ /* 0x080fe20003706670 */
[----:B------:R-:W-:Y:S01]  /*0fa0*/  @!P4 IMAD.MOV.U32 R17, RZ, RZ, -0x800000 ;  /* 0xff800000ff11c424 */ /* 0x000fe200078e00ff */
[-C--:B------:R-:W-:Y:S01]  /*0fb0*/  ISETP.GE.OR P5, PT, R2, R65.reuse, P6 ;  /* 0x000000410200720c */ /* 0x080fe200037a6670 */
[----:B------:R-:W-:Y:S01]  /*0fc0*/  @!P3 IMAD.MOV.U32 R15, RZ, RZ, -0x800000 ;  /* 0xff800000ff0fb424 */ /* 0x000fe200078e00ff */
[----:B------:R-:W-:Y:S01]  /*0fd0*/  ISETP.GE.OR P6, PT, R8, R65, P6 ;  /* 0x000000410800720c */ /* 0x000fe200037c6670 */
[----:B------:R-:W-:Y:S01]  /*0fe0*/  @!P1 IMAD.MOV.U32 R11, RZ, RZ, -0x800000 ;  /* 0xff800000ff0b9424 */ /* 0x000fe200078e00ff */
[----:B------:R-:W-:Y:S01]  /*0ff0*/  @!P2 MOV R13, 0xff800000 ;  /* 0xff800000000da802 */ /* 0x000fe20000000f00 */
[----:B------:R-:W-:Y:S01]  /*1000*/  @!P4 ST.E desc[UR6][R4.64+0x20], R17 ;  /* 0x000020110400c985 */ /* 0x000fe2000c101906 */
[----:B------:R-:W-:-:S03]  /*1010*/  MOV R239, 0x0 ;  /* 0x0000000000ef7802 */ /* 0x000fc60000000f00 */
[----:B------:R-:W-:Y:S02]  /*1020*/  @!P3 ST.E desc[UR6][R4.64+0x40], R15 ;  /* 0x0000400f0400b985 */ /* 0x000fe4000c101906 */
[----:B-----5:R-:W-:Y:S02]  /*1030*/  @!P0 MOV R9, 0xff800000 ;  /* 0xff80000000098802 */ /* 0x020fe40000000f00 */
[----:B-1234-:R-:W-:Y:S01]  /*1040*/  @!P5 IMAD.MOV.U32 R7, RZ, RZ, -0x800000 ;  /* 0xff800000ff07d424 */ /* 0x01efe200078e00ff */
[----:B------:R-:W-:Y:S04]  /*1050*/  @!P2 ST.E desc[UR6][R4.64+0x60], R13 ;  /* 0x0000600d0400a985 */ /* 0x000fe8000c101906 */
[----:B------:R-:W-:Y:S04]  /*1060*/  @!P1 ST.E desc[UR6][R4.64+0x80], R11 ;  /* 0x0000800b04009985 */ /* 0x000fe8000c101906 */
[----:B------:R-:W-:Y:S04]  /*1070*/  @!P0 ST.E desc[UR6][R4.64+0xa0], R9 ;  /* 0x0000a00904008985 */ /* 0x000fe8000c101906 */
[----:B------:R1:W-:Y:S02]  /*1080*/  @!P5 ST.E desc[UR6][R4.64+0xc0], R7 ;  /* 0x0000c0070400d985 */ /* 0x0003e4000c101906 */
[----:B-1----:R-:W-:Y:S05]  /*1090*/  @P6 RET.REL.NODEC R238 `(_ZN5flash24flash_fwd_splitkv_kernelI23Flash_fwd_kernel_traitsILi128ELi64ELi128ELi4ELb0ELb0EN7cutlass6half_tE19Flash_kernel_traitsILi128ELi64ELi128ELi4ES3_EELb1ELb0ELb0ELb0ELb0ELb0ELb1ELb1EEEvNS_16Flash_fwd_paramsE) ;  /* 0xffffffeceed86950 */ /* 0x002fea0003c3ffff */
[----:B------:R-:W-:Y:S02]  /*10a0*/  MOV R3, 0xff800000 ;  /* 0xff80000000037802 */ /* 0x000fe40000000f00 */
[----:B------:R-:W-:-:S03]  /*10b0*/  MOV R239, 0x0 ;  /* 0x0000000000ef7802 */ /* 0x000fc60000000f00 */
[----:B------:R1:W-:Y:S02]  /*10c0*/  ST.E desc[UR6][R4.64+0xe0], R3 ;  /* 0x0000e00304007985 */ /* 0x0003e4000c101906 */
[----:B-1----:R-:W-:Y:S05]  /*10d0*/  RET.REL.NODEC R238 `(_ZN5flash24flash_fwd_splitkv_kernelI23Flash_fwd_kernel_traitsILi128ELi64ELi128ELi4ELb0ELb0EN7cutlass6half_tE19Flash_kernel_traitsILi128ELi64ELi128ELi4ES3_EELb1ELb0ELb0ELb0ELb0ELb0ELb1ELb1EEEvNS_16Flash_fwd_paramsE) ;  /* 0xffffffeceec87950 */ /* 0x002fea0003c3ffff */
.L_x_1691:
        /* <DEDUP_REMOVED lines=34> */
[----:B-----5:R-:W1:Y:S01]  /*1300*/  F2I.FTZ.U32.TRUNC.NTZ R13, R12 ;  /* 0x0000000c000d7305 */ /* 0x020e62000021f000 */
[----:B------:R-:W-:Y:S02]  /*1310*/  IABS R0, R2 ;  /* 0x0000000200007213 */ /* 0x000fe40000000000 */
[----:B-1----:R-:W-:Y:S01]  /*1320*/  IADD3 R3, RZ, -R13, RZ ;  /* 0x8000000dff037210 */ /* 0x002fe20007ffe0ff */
[----:B------:R-:W-:-:S04]  /*1330*/  IMAD.MOV.U32 R12, RZ, RZ, RZ ;  /* 0x000000ffff0c7224 */ /* 0x000fc800078e00ff */
[----:B------:R-:W-:Y:S01]  /*1340*/  IMAD R8, R3, R4, RZ ;  /* 0x0000000403087224 */ /* 0x000fe200078e02ff */
        /* <DEDUP_REMOVED lines=40> */
[----:B------:R-:W-:-:S06]  /*15d0*/  IMAD R2, R2, R9, R5 ;  /* 0x0000000902027224 */ /* 0x000fcc00078e0205 */
[----:B------:R-:W-:Y:S01]  /*15e0*/  @P2 IADD3 R4, R4, 0x1, RZ ;  /* 0x0000000104042810 */ /* 0x000fe20007ffe0ff */
[----:B----4-:R-:W-:-:S05]  /*15f0*/  IMAD R8, R61, R2, RZ ;  /* 0x000000023d087224 */ /* 0x010fca00078e02ff */
[----:B------:R-:W-:Y:S02]  /*1600*/  @!P0 IADD3 R4, -R4, RZ, RZ ;  /* 0x000000ff04048210 */ /* 0x000fe40007ffe1ff */
[----:B------:R-:W-:-:S04]  /*1610*/  @!P1 LOP3.LUT R4, RZ, R6, RZ, 0x33, !PT ;  /* 0x00000006ff049212 */ /* 0x000fc800078e33ff */
[----:B------:R-:W-:Y:S01]  /*1620*/  SHF.R.S32.HI R9, RZ, 0x1f, R4 ;  /* 0x0000001fff097819 */ /* 0x000fe20000011404 */
[----:B------:R-:W-:Y:S01]  /*1630*/  IMAD R6, R15, R4, RZ ;  /* 0x000000040f067224 */ /* 0x000fe200078e02ff */
[----:B--2---:R-:W-:Y:S01]  /*1640*/  SHF.R.S32.HI R0, RZ, 0x1f, R3 ;  /* 0x0000001fff007819 */ /* 0x004fe20000011403 */
[-C--:B------:R-:W-:Y:S02]  /*1650*/  IMAD R7, R19, R3.reuse, RZ ;  /* 0x0000000313077224 */ /* 0x080fe400078e02ff */
[----:B------:R-:W-:-:S04]  /*1660*/  IMAD.WIDE.U32 R16, R18, R3, RZ ;  /* 0x0000000312107225 */ /* 0x000fc800078e00ff */
[----:B------:R-:W-:-:S04]  /*1670*/  IMAD R7, R18, R0, R7 ;  /* 0x0000000012077224 */ /* 0x000fc800078e0207 */
[----:B------:R-:W-:Y:S01]  /*1680*/  IMAD.IADD R17, R17, 0x1, R7 ;  /* 0x0000000111117824 */ /* 0x000fe200078e0207 */
[----:B------:R-:W-:Y:S01]  /*1690*/  SHF.R.S32.HI R7, RZ, 0x1f, R2 ;  /* 0x0000001fff077819 */ /* 0x000fe20000011402 */
[----:B------:R-:W-:-:S04]  /*16a0*/  IMAD.WIDE.U32 R16, R2, R60, R16 ;  /* 0x0000003c02107225 */ /* 0x000fc800078e0010 */
[----:B------:R-:W-:Y:S02]  /*16b0*/  IMAD R8, R60, R7, R8 ;  /* 0x000000073c087224 */ /* 0x000fe400078e0208 */
[-C--:B------:R-:W-:Y:S02]  /*16c0*/  IMAD R13, R13, R3.reuse, RZ ;  /* 0x000000030d0d7224 */ /* 0x080fe400078e02ff */
        /* <DEDUP_REMOVED lines=10> */
.L_x_1709:
        /* <DEDUP_REMOVED lines=20> */
[----:B------:R-:W-:Y:S01]  /*18b0*/  IMAD.HI.U32 R2, R5, R0, RZ ;  /* 0x0000000005027227 */ /* 0x000fe200078e00ff */
[----:B------:R-:W-:-:S03]  /*18c0*/  @!P3 SHF.R.S32.HI R6, RZ, 0x1f, R14 ;  /* 0x0000001fff06b819 */ /* 0x000fc6000001140e */
[----:B------:R-:W-:Y:S02]  /*18d0*/  IMAD R0, R2, R7, R0 ;  /* 0x0000000702007224 */ /* 0x000fe400078e0200 */
[----:B---3--:R-:W-:-:S03]  /*18e0*/  @!P3 IMAD R5, R61, R14, RZ ;  /* 0x0000000e3d05b224 */ /* 0x008fc600078e02ff */
[----:B------:R-:W-:Y:S01]  /*18f0*/  ISETP.GT.U32.AND P0, PT, R3, R0, PT ;  /* 0x000000000300720c */ /* 0x000fe20003f04070 */
[----:B------:R-:W-:Y:S02]  /*1900*/  @!P3 IMAD R5, R6, R60, R5 ;  /* 0x0000003c0605b224 */ /* 0x000fe400078e0205 */
[----:B------:R-:W-:Y:S01]  /*1910*/  @!P3 IMAD.WIDE.U32 R28, R60, R14, RZ ;  /* 0x0000000e3c1cb225 */ /* 0x000fe200078e00ff */
[----:B-----5:R-:W-:-:S03]  /*1920*/  @!P3 SHF.R.S32.HI R6, RZ, 0x1f, R13 ;  /* 0x0000001fff06b819 */ /* 0x020fc6000001140d */
[----:B------:R-:W-:Y:S01]  /*1930*/  @P3 IMAD.IADD R7, R14, 0x1, R15 ;  /* 0x000000010e073824 */ /* 0x000fe200078e020f */
[----:B------:R-:W-:Y:S01]  /*1940*/  @!P3 IADD3 R29, R29, R5, RZ ;  /* 0x000000051d1db210 */ /* 0x000fe20007ffe0ff */
[----:B----4-:R-:W-:Y:S02]  /*1950*/  @!P3 IMAD R5, R21, R13, RZ ;  /* 0x0000000d1505b224 */ /* 0x010fe400078e02ff */
[-C--:B------:R-:W-:Y:S02]  /*1960*/  @P3 IMAD R9, R61, R7.reuse, RZ ;  /* 0x000000073d093224 */ /* 0x080fe400078e02ff */
[----:B------:R-:W-:Y:S01]  /*1970*/  @P3 IMAD.WIDE.U32 R30, R60, R7, RZ ;  /* 0x000000073c1e3225 */ /* 0x000fe200078e00ff */
[----:B------:R-:W-:-:S03]  /*1980*/  @!P0 IADD3 R0, R0, -R3, RZ ;  /* 0x8000000300008210 */ /* 0x000fc60007ffe0ff */
[C---:B------:R-:W-:Y:S02]  /*1990*/  @!P3 IMAD R5, R20.reuse, R6, R5 ;  /* 0x000000061405b224 */ /* 0x040fe400078e0205 */
[----:B------:R-:W-:Y:S01]  /*19a0*/  @!P3 IMAD.WIDE.U32 R20, R20, R13, R28 ;  /* 0x0000000d1414b225 */ /* 0x000fe200078e001c */
[----:B------:R-:W-:Y:S02]  /*19b0*/  @P3 IADD3 R9, R31, R9, RZ ;  /* 0x000000091f093210 */ /* 0x000fe40007ffe0ff */
[----:B------:R-:W-:Y:S01]  /*19c0*/  ISETP.GE.U32.AND P2, PT, R0, R3, PT ;  /* 0x000000030000720c */ /* 0x000fe20003f46070 */
[----:B------:R-:W-:Y:S01]  /*19d0*/  @P3 IMAD.MOV.U32 R12, RZ, RZ, R30 ;  /* 0x000000ffff0c3224 */ /* 0x000fe200078e001e */
[----:B------:R-:W-:Y:S01]  /*19e0*/  @!P3 IADD3 R9, R21, R5, RZ ;  /* 0x000000051509b210 */ /* 0x000fe20007ffe0ff */
[----:B------:R-:W-:Y:S01]  /*19f0*/  @!P3 IMAD.MOV.U32 R12, RZ, RZ, R20 ;  /* 0x000000ffff0cb224 */ /* 0x000fe200078e0014 */
[----:B------:R-:W-:Y:S02]  /*1a00*/  LEA R5, R57, 0xffffff80, 0x7 ;  /* 0xffffff8039057811 */ /* 0x000fe400078e38ff */
[----:B------:R-:W-:-:S02]  /*1a10*/  LOP3.LUT R0, R239, R4, RZ, 0x3c, !PT ;  /* 0x00000004ef007212 */ /* 0x000fc400078e3cff */
[----:B------:R-:W-:Y:S01]  /*1a20*/  SHF.R.S32.HI R7, RZ, 0x1f, R5 ;  /* 0x0000001fff077819 */ /* 0x000fe20000011405 */
[----:B------:R-:W-:Y:S01]  /*1a30*/  IMAD R8, R61, R5, RZ ;  /* 0x000000053d087224 */ /* 0x000fe200078e02ff */
[----:B------:R-:W-:Y:S02]  /*1a40*/  MOV R20, R12 ;  /* 0x0000000c00147202 */ /* 0x000fe40000000f00 */
[----:B------:R-:W-:Y:S01]  /*1a50*/  MOV R21, R9 ;  /* 0x0000000900157202 */ /* 0x000fe20000000f00 */
[----:B------:R-:W-:Y:S01]  /*1a60*/  @!P0 VIADD R2, R2, 0x1 ;  /* 0x0000000102028836 */ /* 0x000fe20000000000 */
[----:B------:R-:W-:Y:S01]  /*1a70*/  ISETP.GE.AND P1, PT, R0, RZ, PT ;  /* 0x000000ff0000720c */ /* 0x000fe20003f26270 */
[----:B------:R-:W-:Y:S01]  /*1a80*/  IMAD R8, R7, R60, R8 ;  /* 0x0000003c07087224 */ /* 0x000fe200078e0208 */
[----:B------:R-:W-:Y:S01]  /*1a90*/  ISETP.NE.AND P0, PT, R4, RZ, PT ;  /* 0x000000ff0400720c */ /* 0x000fe20003f05270 */
[----:B------:R-:W-:Y:S01]  /*1aa0*/  IMAD.WIDE.U32 R20, R60, R5, R20 ;  /* 0x000000053c147225 */ /* 0x000fe200078e0014 */
[----:B------:R-:W-:-:S02]  /*1ab0*/  @!P3 SHF.R.S32.HI R3, RZ, 0x1f, R14 ;  /* 0x0000001fff03b819 */ /* 0x000fc4000001140e */
[----:B------:R-:W-:Y:S01]  /*1ac0*/  @P2 IADD3 R2, R2, 0x1, RZ ;  /* 0x0000000102022810 */ /* 0x000fe20007ffe0ff */
[----:B------:R-:W-:Y:S01]  /*1ad0*/  @!P3 IMAD R6, R59, R14, RZ ;  /* 0x0000000e3b06b224 */ /* 0x000fe200078e02ff */
[----:B------:R-:W-:Y:S01]  /*1ae0*/  IADD3 R21, R21, R8, RZ ;  /* 0x0000000815157210 */ /* 0x000fe20007ffe0ff */
[----:B------:R-:W-:Y:S01]  /*1af0*/  @!P3 IMAD.WIDE.U32 R28, R58, R14, RZ ;  /* 0x0000000e3a1cb225 */ /* 0x000fe200078e00ff */
[----:B------:R-:W-:-:S03]  /*1b00*/  MOV R8, R2 ;  /* 0x0000000200087202 */ /* 0x000fc60000000f00 */
[----:B------:R-:W-:Y:S01]  /*1b10*/  @!P3 IMAD R3, R3, R58, R6 ;  /* 0x0000003a0303b224 */ /* 0x000fe200078e0206 */
[----:B------:R-:W-:Y:S01]  /*1b20*/  @P3 IADD3 R14, R14, R15, RZ ;  /* 0x0000000f0e0e3210 */ /* 0x000fe20007ffe0ff */
[----:B------:R-:W-:Y:S02]  /*1b30*/  @!P1 IMAD.MOV R8, RZ, RZ, -R8 ;  /* 0x000000ffff089224 */ /* 0x000fe400078e0a08 */
[----:B------:R-:W-:Y:S01]  /*1b40*/  @!P3 IMAD.IADD R29, R29, 0x1, R3 ;  /* 0x000000011d1db824 */ /* 0x000fe200078e0203 */
[----:B------:R-:W-:Y:S01]  /*1b50*/  @!P3 SHF.R.S32.HI R3, RZ, 0x1f, R13 ;  /* 0x0000001fff03b819 */ /* 0x000fe2000001140d */
[----:B------:R-:W-:Y:S01]  /*1b60*/  @!P3 IMAD R0, R19, R13, RZ ;  /* 0x0000000d1300b224 */ /* 0x000fe200078e02ff */
[----:B------:R-:W-:Y:S01]  /*1b70*/  @!P0 LOP3.LUT R8, RZ, R4, RZ, 0x33, !PT ;  /* 0x00000004ff088212 */ /* 0x000fe200078e33ff */
[----:B------:R-:W-:Y:S02]  /*1b80*/  @P3 IMAD R2, R59, R14, RZ ;  /* 0x0000000e3b023224 */ /* 0x000fe400078e02ff */
[----:B------:R-:W-:Y:S01]  /*1b90*/  @!P3 IMAD R0, R18, R3, R0 ;  /* 0x000000031200b224 */ /* 0x000fe200078e0200 */
[----:B------:R-:W-:Y:S01]  /*1ba0*/  SHF.R.S32.HI R9, RZ, 0x1f, R8 ;  /* 0x0000001fff097819 */ /* 0x000fe20000011408 */
        /* <DEDUP_REMOVED lines=13> */
.L_x_1710:
[----:B------:R-:W-:Y:S05]  /*1c80*/  BSYNC B0 ;  /* 0x0000000000007941 */ /* 0x000fea0003800000 */
.L_x_1708:
        /* <DEDUP_REMOVED lines=12> */
[----:B------:R-:W-:Y:S01]  /*1d50*/  IMAD.IADD R67, R62, 0x1, -R67 ;  /* 0x000000013e437824 */ /* 0x000fe200078e0a43 */
[----:B------:R-:W-:-:S03]  /*1d60*/  SHF.R.S32.HI R212, RZ, 0x3, R212 ;  /* 0x00000003ffd47819 */ /* 0x000fc600000114d4 */
[----:B------:R-:W-:-:S05]  /*1d70*/  IMAD.SHL.U32 R18, R67, 0x8, RZ ;  /* 0x0000000843127824 */ /* 0x000fca00078e00ff */
[----:B------:R-:W-:Y:S02]  /*1d80*/  IADD3 R28, P0, R18, R6, RZ ;  /* 0x00000006121c7210 */ /* 0x000fe40007f1e0ff */
[----:B------:R-:W-:Y:S01]  /*1d90*/  SHF.R.S32.HI R19, RZ, 0x1f, R18 ;  /* 0x0000001fff137819 */ /* 0x000fe20000011412 */
[----:B------:R-:W-:Y:S02]  /*1da0*/  IMAD.SHL.U32 R6, R212, 0x40, RZ ;  /* 0x00000040d4067824 */ /* 0x000fe400078e00ff */
[-C--:B------:R-:W-:Y:S02]  /*1db0*/  IMAD R7, R7, R58.reuse, RZ ;  /* 0x0000003a07077224 */ /* 0x080fe400078e02ff */
[----:B------:R-:W-:Y:S01]  /*1dc0*/  IMAD.X R29, R19, 0x1, R13, P0 ;  /* 0x00000001131d7824 */ /* 0x000fe200000e060d */
[----:B-1----:R-:W-:Y:S01]  /*1dd0*/  LOP3.LUT R23, R6, 0x1c0, RZ, 0xc0, !PT ;  /* 0x000001c006177812 */ /* 0x002fe200078ec0ff */
[C---:B------:R-:W-:Y:S01]  /*1de0*/  IMAD R7, R2.reuse, R59, R7 ;  /* 0x0000003b02077224 */ /* 0x040fe200078e0207 */
[----:B------:R-:W-:Y:S01]  /*1df0*/  SHF.R.S32.HI R70, RZ, 0x1f, R241 ;  /* 0x0000001fff467819 */ /* 0x000fe200000114f1 */
[----:B------:R-:W-:Y:S01]  /*1e00*/  IMAD.WIDE.U32 R28, R2, R58, R28 ;  /* 0x0000003a021c7225 */ /* 0x000fe200078e001c */
[----:B------:R-:W-:-:S02]  /*1e10*/  LOP3.LUT R13, R23, 0x38, R18, 0xf8, !PT ;  /* 0x00000038170d7812 */ /* 0x000fc400078ef812 */
[----:B------:R-:W-:Y:S01]  /*1e20*/  SHF.R.U32.HI R176, RZ, 0x3, R23 ;  /* 0x00000003ffb07819 */ /* 0x000fe20000011617 */
[----:B------:R-:W-:Y:S01]  /*1e30*/  IMAD.IADD R23, R29, 0x1, R7 ;  /* 0x000000011d177824 */ /* 0x000fe200078e0207 */
[----:B------:R-:W-:Y:S01]  /*1e40*/  MOV R22, R28 ;  /* 0x0000001c00167202 */ /* 0x000fe20000000f00 */
[----:B------:R-:W-:-:S04]  /*1e50*/  IMAD R6, R27, R4, RZ ;  /* 0x000000041b067224 */ /* 0x000fc800078e02ff */
[-C--:B------:R-:W-:Y:S02]  /*1e60*/  IMAD R6, R9, R26.reuse, R6 ;  /* 0x0000001a09067224 */ /* 0x080fe400078e0206 */
[----:B------:R-:W-:-:S04]  /*1e70*/  IMAD.WIDE.U32 R22, R4, R26, R22 ;  /* 0x0000001a04167225 */ /* 0x000fc800078e0016 */
[----:B------:R-:W-:Y:S01]  /*1e80*/  IMAD.IADD R23, R23, 0x1, R6 ;  /* 0x0000000117177824 */ /* 0x000fe200078e0206 */
[----:B------:R-:W-:Y:S02]  /*1e90*/  LEA.HI R68, R63, R62, RZ, 0x4 ;  /* 0x0000003e3f447211 */ /* 0x000fe400078f20ff */
[----:B------:R-:W-:Y:S02]  /*1ea0*/  SHF.R.S32.HI R213, RZ, 0x1f, R212 ;  /* 0x0000001fffd57819 */ /* 0x000fe400000114d4 */
[----:B------:R-:W-:-:S05]  /*1eb0*/  LOP3.LUT R27, R68, 0xfffffff0, RZ, 0xc0, !PT ;  /* 0xfffffff0441b7812 */ /* 0x000fca00078ec0ff */
[----:B------:R-:W-:Y:S02]  /*1ec0*/  IMAD.IADD R174, R62, 0x1, -R27 ;  /* 0x000000013eae7824 */ /* 0x000fe400078e0a1b */
[----:B------:R-:W-:-:S03]  /*1ed0*/  IMAD R157, R59, R212, RZ ;  /* 0x000000d43b9d7224 */ /* 0x000fc600078e02ff */
[----:B------:R-:W-:Y:S01]  /*1ee0*/  SHF.R.S32.HI R175, RZ, 0x1f, R174 ;  /* 0x0000001fffaf7819 */ /* 0x000fe200000114ae */
[----:B------:R-:W-:Y:S01]  /*1ef0*/  IMAD R157, R213, R58, R157 ;  /* 0x0000003ad59d7224 */ /* 0x000fe200078e029d */
[----:B------:R-:W-:Y:S01]  /*1f00*/  LOP3.LUT R176, R13, R176, RZ, 0x3c, !PT ;  /* 0x000000b00db07212 */ /* 0x000fe200078e3cff */
[----:B------:R-:W-:Y:S01]  /*1f10*/  IMAD.WIDE.U32 R22, R212, R58, R22 ;  /* 0x0000003ad4167225 */ /* 0x000fe200078e0016 */
[----:B------:R-:W-:Y:S02]  /*1f20*/  LEA.HI R175, R175, R174, RZ, 0x3 ;  /* 0x000000aeafaf7211 */ /* 0x000fe400078f18ff */
[----:B------:R-:W-:Y:S01]  /*1f30*/  LEA.HI R13, R63, R62, RZ, 0x6 ;  /* 0x0000003e3f0d7211 */ /* 0x000fe200078f30ff */
[----:B------:R-:W-:-:S04]  /*1f40*/  IMAD.IADD R157, R23, 0x1, R157 ;  /* 0x00000001179d7824 */ /* 0x000fc800078e029d */
[----:B------:R-:W-:-:S05]  /*1f50*/  IMAD.SHL.U32 R13, R13, 0x8, RZ ;  /* 0x000000080d0d7824 */ /* 0x000fca00078e00ff */
[----:B------:R-:W-:Y:S02]  /*1f60*/  LOP3.LUT R176, R176, 0xfffffe00, R13, 0xf8, !PT ;  /* 0xfffffe00b0b07812 */ /* 0x000fe400078ef80d */
[----:B------:R-:W-:Y:S01]  /*1f70*/  SHF.R.S32.HI R13, RZ, 0x1f, R239 ;  /* 0x0000001fff0d7819 */ /* 0x000fe200000114ef */
        /* <DEDUP_REMOVED lines=8> */
[----:B------:R-:W-:Y:S01]  /*2000*/  IMAD.SHL.U32 R230, R58, 0x10, RZ ;  /* 0x000000103ae67824 */ /* 0x000fe200078e00ff */
[----:B------:R-:W-:Y:S01]  /*2010*/  SHF.R.S32.HI R68, RZ, 0x4, R68 ;  /* 0x00000004ff447819 */ /* 0x000fe20000011444 */
[----:B------:R-:W-:Y:S02]  /*2020*/  IMAD.SHL.U32 R170, R67, 0x4, RZ ;  /* 0x0000000443aa7824 */ /* 0x000fe400078e00ff */
[----:B--2---:R-:W-:-:S02]  /*2030*/  @P1 IMAD R7, R219, R25, RZ ;  /* 0x00000019db071224 */ /* 0x004fc400078e02ff */
[----:B------:R-:W-:-:S04]  /*2040*/  @P1 IMAD.WIDE.U32 R24, R218, R25, RZ ;  /* 0x00000019da181225 */ /* 0x000fc800078e00ff */
[----:B---3--:R-:W-:-:S04]  /*2050*/  @!P1 IMAD R15, R15, R241, RZ ;  /* 0x000000f10f0f9224 */ /* 0x008fc800078e02ff */
[C---:B------:R-:W-:Y:S02]  /*2060*/  @!P1 IMAD R8, R14.reuse, R70, R15 ;  /* 0x000000460e089224 */ /* 0x040fe400078e020f */
[----:B------:R-:W-:-:S04]  /*2070*/  @!P1 IMAD.WIDE.U32 R14, R14, R241, RZ ;  /* 0x000000f10e0e9225 */ /* 0x000fc800078e00ff */
[----:B------:R-:W-:Y:S01]  /*2080*/  @P1 IMAD.MOV.U32 R2, RZ, RZ, R24 ;  /* 0x000000ffff021224 */ /* 0x000fe200078e0018 */
[----:B------:R-:W-:Y:S01]  /*2090*/  @!P1 MOV R2, R14 ;  /* 0x0000000e00029202 */ /* 0x000fe20000000f00 */
[----:B------:R-:W-:Y:S01]  /*20a0*/  @P1 IMAD.IADD R7, R25, 0x1, R7 ;  /* 0x0000000119071824 */ /* 0x000fe200078e0207 */
[C---:B------:R-:W-:Y:S01]  /*20b0*/  IADD3 R14, R18.reuse, 0x40, RZ ;  /* 0x00000040120e7810 */ /* 0x040fe20007ffe0ff */
[----:B------:R-:W-:Y:S01]  /*20c0*/  @!P1 IMAD.IADD R7, R15, 0x1, R8 ;  /* 0x000000010f079824 */ /* 0x000fe200078e0208 */
[----:B------:R-:W-:-:S05]  /*20d0*/  IADD3 R6, P0, R18, R2, RZ ;  /* 0x0000000212067210 */ /* 0x000fca0007f1e0ff */
[----:B------:R-:W-:Y:S01]  /*20e0*/  IMAD.X R7, R19, 0x1, R7, P0 ;  /* 0x0000000113077824 */ /* 0x000fe200000e0607 */
[----:B------:R-:W-:Y:S01]  /*20f0*/  ISETP.GE.AND P0, PT, R14, R173, PT ;  /* 0x000000ad0e00720c */ /* 0x000fe20003f06270 */
[----:B----4-:R-:W-:-:S03]  /*2100*/  IMAD.WIDE.U32 R194, R239, R20, R6 ;  /* 0x00000014efc27225 */ /* 0x010fc600078e0006 */
[----:B------:R-:W-:Y:S02]  /*2110*/  SEL R172, RZ, 0xffffffff, P0 ;  /* 0xffffffffffac7807 */ /* 0x000fe40000000000 */
[----:B------:R-:W-:Y:S01]  /*2120*/  ISETP.GE.AND P1, PT, R18, R173, PT ;  /* 0x000000ad1200720c */ /* 0x000fe20003f26270 */
[----:B------:R-:W-:-:S04]  /*2130*/  IMAD.WIDE R6, R237, 0x40, R212 ;  /* 0x00000040ed067825 */ /* 0x000fc800078e02d4 */
[----:B------:R-:W-:Y:S01]  /*2140*/  IMAD R197, R7, R218, RZ ;  /* 0x000000da07c57224 */ /* 0x000fe200078e02ff */
[----:B------:R-:W-:Y:S01]  /*2150*/  SEL R7, RZ, 0x1, P1 ;  /* 0x00000001ff077807 */ /* 0x000fe20000800000 */
[----:B------:R-:W-:-:S05]  /*2160*/  IMAD.SHL.U32 R172, R172, 0x2, RZ ;  /* 0x00000002acac7824 */ /* 0x000fca00078e00ff */
[----:B------:R-:W-:Y:S02]  /*2170*/  LOP3.LUT R172, R172, 0x2, R7, 0xe2, !PT ;  /* 0x00000002acac7812 */ /* 0x000fe400078ee207 */
[----:B------:R-:W-:Y:S02]  /*2180*/  SHF.R.S32.HI R7, RZ, 0x1f, R90 ;  /* 0x0000001fff077819 */ /* 0x000fe4000001145a */
[----:B------:R-:W-:Y:S02]  /*2190*/  LOP3.LUT R15, R175, 0xfffffff8, RZ, 0xc0, !PT ;  /* 0xfffffff8af0f7812 */ /* 0x000fe400078ec0ff */
[----:B------:R-:W-:Y:S02]  /*21a0*/  LEA.HI R7, R7, R90, RZ, 0x7 ;  /* 0x0000005a07077211 */ /* 0x000fe400078f38ff */
[----:B------:R-:W-:Y:S02]  /*21b0*/  LEA R156, P0, R22, R16, 0x1 ;  /* 0x00000010169c7211 */ /* 0x000fe400078008ff */
[----:B------:R-:W-:Y:S01]  /*21c0*/  SHF.R.S32.HI R7, RZ, 0x7, R7 ;  /* 0x00000007ff077819 */ /* 0x000fe20000011407 */
[----:B------:R-:W-:Y:S01]  /*21d0*/  IMAD.IADD R174, R174, 0x1, -R15 ;  /* 0x00000001aeae7824 */ /* 0x000fe200078e0a0f */
[----:B------:R-:W-:-:S02]  /*21e0*/  LEA.HI.X R157, R22, R17, R157, 0x1, P0 ;  /* 0x00000011169d7211 */ /* 0x000fc400000f0c9d */
[----:B------:R-:W-:Y:S02]  /*21f0*/  IADD3 R192, P0, R18, R0, RZ ;  /* 0x0000000012c07210 */ /* 0x000fe40007f1e0ff */
[----:B------:R-:W-:Y:S01]  /*2200*/  VIMNMX R88, R234, R7, !PT ;  /* 0x00000007ea587248 */ /* 0x000fe20007fe0100 */
[----:B------:R-:W-:Y:S01]  /*2210*/  IMAD R2, R21, R239, RZ ;  /* 0x000000ef15027224 */ /* 0x000fe200078e02ff */
[----:B------:R-:W-:Y:S02]  /*2220*/  R2P PR, R174, 0x6 ;  /* 0x00000006ae007804 */ /* 0x000fe40000000000 */
[----:B------:R-:W-:Y:S01]  /*2230*/  ISETP.GT.AND P3, PT, R57, R88, PT ;  /* 0x000000583900720c */ /* 0x000fe20003f64270 */
[----:B------:R-:W-:Y:S02]  /*2240*/  IMAD.X R193, R19, 0x1, R3, P0 ;  /* 0x0000000113c17824 */ /* 0x000fe400000e0603 */
[----:B------:R-:W-:Y:S02]  /*2250*/  IMAD R2, R20, R13, R2 ;  /* 0x0000000d14027224 */ /* 0x000fe400078e0202 */
[----:B------:R-:W-:-:S04]  /*2260*/  IMAD.WIDE.U32 R192, R212, R60, R192 ;  /* 0x0000003cd4c07225 */ /* 0x000fc800078e00c0 */
[----:B------:R-:W-:Y:S01]  /*2270*/  IMAD.IADD R195, R195, 0x1, R2 ;  /* 0x00000001c3c37824 */ /* 0x000fe200078e0202 */
[----:B------:R-:W-:Y:S01]  /*2280*/  LOP3.LUT R3, R63, 0xffffffe0, RZ, 0xc0, !PT ;  /* 0xffffffe03f037812 */ /* 0x000fe200078ec0ff */
[----:B------:R-:W-:Y:S01]  /*2290*/  IMAD.IADD R177, R193, 0x1, R177 ;  /* 0x00000001c1b17824 */ /* 0x000fe200078e02b1 */
[----:B------:R-:W-:Y:S01]  /*22a0*/  LEA R236, P0, R192, R216, 0x1 ;  /* 0x000000d8c0ec7211 */ /* 0x000fe200078008ff */
[C---:B------:R-:W-:Y:S02]  /*22b0*/  IMAD R197, R6.reuse, R219, R197 ;  /* 0x000000db06c57224 */ /* 0x040fe400078e02c5 */
[----:B------:R-:W-:Y:S01]  /*22c0*/  IMAD.WIDE.U32 R194, R6, R218, R194 ;  /* 0x000000da06c27225 */ /* 0x000fe200078e00c2 */
[----:B------:R-:W-:Y:S02]  /*22d0*/  SHF.R.S32.HI R63, RZ, 0x5, R63 ;  /* 0x00000005ff3f7819 */ /* 0x000fe4000001143f */
[----:B------:R-:W-:Y:S01]  /*22e0*/  IADD3 R64, -R3, R62, RZ ;  /* 0x0000003e03407210 */ /* 0x000fe20007ffe1ff */
[----:B------:R-:W-:Y:S01]  /*22f0*/  @!P4 IMAD.MOV.U32 R12, RZ, RZ, RZ ;  /* 0x000000ffff0cc224 */ /* 0x000fe200078e00ff */
[----:B------:R-:W-:Y:S01]  /*2300*/  SEL R48, R48, 0xfffffff0, !P1 ;  /* 0xfffffff030307807 */ /* 0x000fe20004800000 */
[----:B------:R-:W-:Y:S01]  /*2310*/  IMAD.IADD R197, R195, 0x1, R197 ;  /* 0x00000001c3c57824 */ /* 0x000fe200078e02c5 */
[----:B------:R-:W-:-:S02]  /*2320*/  SEL R46, R46, 0xffffffe0, !P2 ;  /* 0xffffffe02e2e7807 */ /* 0x000fc40005000000 */
[----:B------:R-:W-:Y:S01]  /*2330*/  LEA.HI.X R235, R192, R217, R177, 0x1, P0 ;  /* 0x000000d9c0eb7211 */ /* 0x000fe200000f0cb1 */
[----:B------:R-:W-:Y:S06]  /*2340*/  @!P3 BRA `(.L_x_1711) ;  /* 0x000000cc0074b947 */ /* 0x000fec0003800000 */
[----:B------:R-:W2:Y:S04]  /*2350*/  LD.E.64 R30, desc[UR6][R10.64+0x120] ;  /* 0x000120060a1e7980 */ /* 0x000ea8000c101b00 */
[----:B------:R-:W3:Y:S04]  /*2360*/  LD.E.64 R32, desc[UR6][R10.64+0x118] ;  /* 0x000118060a207980 */ /* 0x000ee8000c101b00 */
[----:B------:R-:W4:Y:S04]  /*2370*/  LD.E.64 R198, desc[UR6][R10.64+0x130] ;  /* 0x000130060ac67980 */ /* 0x000f28000c101b00 */
[----:B------:R-:W4:Y:S04]  /*2380*/  LD.E.64 R214, desc[UR6][R10.64+0x128] ;  /* 0x000128060ad67980 */ /* 0x000f28000c101b00 */
[----:B------:R-:W4:Y:S04]  /*2390*/  LD.E.64 R26, desc[UR6][R10.64+0x140] ;  /* 0x000140060a1a7980 */ /* 0x000f28000c101b00 */
[----:B------:R-:W4:Y:S04]  /*23a0*/  LD.E.64 R24, desc[UR6][R10.64+0x138] ;  /* 0x000138060a187980 */ /* 0x000f28000c101b00 */
[----:B------:R-:W4:Y:S04]  /*23b0*/  LD.E R8, desc[UR6][R10.64+0xd0] ;  /* 0x0000d0060a087980 */ /* 0x000f28000c101900 */
[----:B------:R-:W4:Y:S04]  /*23c0*/  LD.E.64 R20, desc[UR6][R10.64+0x108] ;  /* 0x000108060a147980 */ /* 0x000f28000c101b00 */
[----:B------:R-:W4:Y:S04]  /*23d0*/  LD.E.64 R22, desc[UR6][R10.64+0x110] ;  /* 0x000110060a167980 */ /* 0x000f28000c101b00 */
[----:B------:R-:W4:Y:S04]  /*23e0*/  LD.E.64 R16, desc[UR6][R10.64+0x150] ;  /* 0x000150060a107980 */ /* 0x000f28000c101b00 */
[----:B------:R-:W4:Y:S01]  /*23f0*/  LD.E.64 R6, desc[UR6][R10.64+0x148] ;  /* 0x000148060a067980 */ /* 0x000f22000c101b00 */
[----:B------:R-:W-:-:S02]  /*2400*/  SHF.R.S32.HI R13, RZ, 0x1f, R90 ;  /* 0x0000001fff0d7819 */ /* 0x000fc4000001145a */
[C---:B------:R-:W-:Y:S02]  /*2410*/  SHF.L.U32 R81, R60.reuse, 0x6, RZ ;  /* 0x000000063c517819 */ /* 0x040fe400000006ff */
[----:B------:R-:W-:Y:S01]  /*2420*/  SHF.L.U64.HI R82, R60, 0x6, R61 ;  /* 0x000000063c527819 */ /* 0x000fe2000001023d */
[----:B------:R-:W-:Y:S01]  /*2430*/  IMAD.WIDE.U32 R182, R58, 0xa0, RZ ;  /* 0x000000a03ab67825 */ /* 0x000fe200078e00ff */
[----:B------:R-:W-:Y:S02]  /*2440*/  LOP3.LUT R167, R172, 0xffff, RZ, 0xc0, !PT ;  /* 0x0000ffffaca77812 */ /* 0x000fe400078ec0ff */
[C-C-:B------:R-:W-:Y:S01]  /*2450*/  SHF.L.U64.HI R77, R58.reuse, 0x5, R59.reuse ;  /* 0x000000053a4d7819 */ /* 0x140fe2000001023b */
[----:B------:R-:W-:Y:S01]  /*2460*/  IMAD R79, R61, 0x30, RZ ;  /* 0x000000303d4f7824 */ /* 0x000fe200078e02ff */
[C---:B------:R-:W-:Y:S01]  /*2470*/  SHF.L.U64.HI R74, R58.reuse, 0x6, R59 ;  /* 0x000000063a4a7819 */ /* 0x040fe2000001023b */
[C---:B------:R-:W-:Y:S02]  /*2480*/  IMAD.SHL.U32 R76, R58.reuse, 0x20, RZ ;  /* 0x000000203a4c7824 */ /* 0x040fe400078e00ff */
[----:B------:R-:W-:-:S02]  /*2490*/  IMAD.SHL.U32 R73, R58, 0x40, RZ ;  /* 0x000000403a497824 */ /* 0x000fc400078e00ff */
[C---:B------:R-:W-:Y:S02]  /*24a0*/  IMAD R75, R59.reuse, 0x60, RZ ;  /* 0x000000603b4b7824 */ /* 0x040fe400078e02ff */
[----:B------:R-:W-:Y:S02]  /*24b0*/  IMAD R71, R59, 0xc0, RZ ;  /* 0x000000c03b477824 */ /* 0x000fe400078e02ff */
[----:B------:R-:W-:-:S04]  /*24c0*/  IMAD.WIDE.U32 R184, R58, 0x60, RZ ;  /* 0x000000603ab87825 */ /* 0x000fc800078e00ff */
[----:B------:R-:W-:Y:S01]  /*24d0*/  IMAD.WIDE.U32 R180, R58, 0xc0, RZ ;  /* 0x000000c03ab47825 */ /* 0x000fe200078e00ff */
[----:B------:R-:W-:-:S03]  /*24e0*/  LOP3.LUT R169, R167, 0x1, RZ, 0xc0, !PT ;  /* 0x00000001a7a97812 */ /* 0x000fc600078ec0ff */
[----:B------:R-:W-:Y:S02]  /*24f0*/  IMAD R69, R59, 0xe0, RZ ;  /* 0x000000e03b457824 */ /* 0x000fe400078e02ff */
[----:B------:R-:W-:Y:S01]  /*2500*/  IMAD.WIDE.U32 R178, R58, 0xe0, RZ ;  /* 0x000000e03ab27825 */ /* 0x000fe200078e00ff */
[----:B------:R-:W-:Y:S02]  /*2510*/  SHF.L.U64.HI R77, R76, 0x1, R77 ;  /* 0x000000014c4d7819 */ /* 0x000fe4000001024d */
[----:B------:R-:W-:Y:S01]  /*2520*/  SHF.L.U64.HI R74, R73, 0x1, R74 ;  /* 0x00000001494a7819 */ /* 0x000fe2000001024a */
[C---:B------:R-:W-:Y:S01]  /*2530*/  VIADD R166, R212.reuse, 0x20 ;  /* 0x00000020d4a67836 */ /* 0x040fe20000000000 */
[C---:B------:R-:W-:Y:S01]  /*2540*/  IADD3 R168, R212.reuse, 0x10, RZ ;  /* 0x00000010d4a87810 */ /* 0x040fe20007ffe0ff */
[C---:B------:R-:W-:Y:S01]  /*2550*/  VIADD R165, R212.reuse, 0x30 ;  /* 0x00000030d4a57836 */ /* 0x040fe20000000000 */
[C---:B------:R-:W-:Y:S01]  /*2560*/  IADD3 R164, R212.reuse, 0x40, RZ ;  /* 0x00000040d4a47810 */ /* 0x040fe20007ffe0ff */
[C---:B------:R-:W-:Y:S01]  /*2570*/  VIADD R163, R212.reuse, 0x50 ;  /* 0x00000050d4a37836 */ /* 0x040fe20000000000 */
[C---:B------:R-:W-:Y:S01]  /*2580*/  IADD3 R160, R212.reuse, 0x70, RZ ;  /* 0x00000070d4a07810 */ /* 0x040fe20007ffe0ff */
[----:B------:R-:W-:Y:S01]  /*2590*/  VIADD R162, R212, 0x60 ;  /* 0x00000060d4a27836 */ /* 0x000fe20000000000 */
[C---:B------:R-:W-:Y:S01]  /*25a0*/  SHF.L.U64.HI R86, R60.reuse, 0x5, R61 ;  /* 0x000000053c567819 */ /* 0x040fe2000001023d */
[----:B------:R-:W-:Y:S01]  /*25b0*/  IMAD.SHL.U32 R85, R60, 0x20, RZ ;  /* 0x000000203c557824 */ /* 0x000fe200078e00ff */
[----:B------:R-:W-:Y:S01]  /*25c0*/  MOV R128, R236 ;  /* 0x000000ec00807202 */ /* 0x000fe20000000f00 */
[----:B------:R-:W-:Y:S01]  /*25d0*/  IMAD.MOV.U32 R129, RZ, RZ, R235 ;  /* 0x000000ffff817224 */ /* 0x000fe200078e00eb */
[----:B------:R-:W-:Y:S01]  /*25e0*/  MOV R130, R156 ;  /* 0x0000009c00827202 */ /* 0x000fe20000000f00 */
[----:B------:R-:W-:Y:S01]  /*25f0*/  IMAD.MOV.U32 R131, RZ, RZ, R157 ;  /* 0x000000ffff837224 */ /* 0x000fe200078e009d */
[----:B------:R-:W-:Y:S01]  /*2600*/  LOP3.LUT R167, R167, 0x2, RZ, 0xc0, !PT ;  /* 0x00000002a7a77812 */ /* 0x000fe200078ec0ff */
[----:B------:R-:W-:Y:S01]  /*2610*/  IMAD.SHL.U32 R73, R73, 0x2, RZ ;  /* 0x0000000249497824 */ /* 0x000fe200078e00ff */
[----:B------:R-:W-:Y:S01]  /*2620*/  SHF.L.U32 R76, R76, 0x1, RZ ;  /* 0x000000014c4c7819 */ /* 0x000fe200000006ff */
[----:B------:R-:W-:Y:S01]  /*2630*/  IMAD.IADD R69, R179, 0x1, R69 ;  /* 0x00000001b3457824 */ /* 0x000fe200078e0245 */
[----:B------:R-:W-:-:S02]  /*2640*/  IADD3 R75, R185, R75, RZ ;  /* 0x0000004bb94b7210 */ /* 0x000fc40007ffe0ff */
[----:B------:R-:W-:Y:S01]  /*2650*/  IADD3 R71, R181, R71, RZ ;  /* 0x00000047b5477210 */ /* 0x000fe20007ffe0ff */
[----:B--2---:R-:W-:-:S04]  /*2660*/  IMAD R3, R31, R241, RZ ;  /* 0x000000f11f037224 */ /* 0x004fc800078e02ff */
[----:B------:R-:W-:Y:S02]  /*2670*/  IMAD R0, R30, R70, R3 ;  /* 0x000000461e007224 */ /* 0x000fe400078e0203 */
[----:B------:R-:W-:-:S04]  /*2680*/  IMAD.WIDE.U32 R30, R241, R30, R18 ;  /* 0x0000001ef11e7225 */ /* 0x000fc800078e0012 */
[----:B---3--:R-:W-:Y:S02]  /*2690*/  IMAD R3, R33, R241, RZ ;  /* 0x000000f121037224 */ /* 0x008fe400078e02ff */
[----:B------:R-:W-:Y:S02]  /*26a0*/  IMAD.IADD R31, R31, 0x1, R0 ;  /* 0x000000011f1f7824 */ /* 0x000fe400078e0200 */
[----:B------:R-:W-:-:S04]  /*26b0*/  IMAD.WIDE.U32 R28, R241, R32, R18 ;  /* 0x00000020f11c7225 */ /* 0x000fc800078e0012 */
[----:B------:R-:W-:Y:S01]  /*26c0*/  IMAD R0, R32, R70, R3 ;  /* 0x0000004620007224 */ /* 0x000fe200078e0203 */
[----:B------:R-:W-:Y:S01]  /*26d0*/  SHF.R.S32.HI R3, RZ, 0x1f, R5 ;  /* 0x0000001fff037819 */ /* 0x000fe20000011405 */
[-C--:B----4-:R-:W-:Y:S02]  /*26e0*/  IMAD R2, R199, R5.reuse, RZ ;  /* 0x00000005c7027224 */ /* 0x090fe400078e02ff */
[----:B------:R-:W-:Y:S02]  /*26f0*/  IMAD.IADD R29, R29, 0x1, R0 ;  /* 0x000000011d1d7824 */ /* 0x000fe400078e0200 */
[----:B------:R-:W-:Y:S02]  /*2700*/  IMAD R0, R215, R5, RZ ;  /* 0x00000005d7007224 */ /* 0x000fe400078e02ff */
[C---:B------:R-:W-:Y:S02]  /*2710*/  IMAD R2, R198.reuse, R3, R2 ;  /* 0x00000003c6027224 */ /* 0x040fe400078e0202 */
[----:B------:R-:W-:-:S04]  /*2720*/  IMAD.WIDE.U32 R30, R198, R5, R30 ;  /* 0x00000005c61e7225 */ /* 0x000fc800078e001e */
[C---:B------:R-:W-:Y:S02]  /*2730*/  IMAD R0, R214.reuse, R3, R0 ;  /* 0x00000003d6007224 */ /* 0x040fe400078e0200 */
[----:B------:R-:W-:Y:S01]  /*2740*/  IMAD.WIDE.U32 R28, R214, R5, R28 ;  /* 0x00000005d61c7225 */ /* 0x000fe200078e001c */
[----:B------:R-:W-:Y:S02]  /*2750*/  IADD3 R31, R31, R2, RZ ;  /* 0x000000021f1f7210 */ /* 0x000fe40007ffe0ff */
[----:B------:R-:W-:Y:S01]  /*2760*/  IADD3 R3, P0, -R90, R212, RZ ;  /* 0x000000d45a037210 */ /* 0x000fe20007f1e1ff */
[-C--:B------:R-:W-:Y:S02]  /*2770*/  IMAD R2, R27, R4.reuse, RZ ;  /* 0x000000041b027224 */ /* 0x080fe400078e02ff */
[----:B------:R-:W-:Y:S02]  /*2780*/  IMAD.IADD R29, R29, 0x1, R0 ;  /* 0x000000011d1d7824 */ /* 0x000fe400078e0200 */
[----:B------:R-:W-:Y:S01]  /*2790*/  IMAD R0, R25, R4, RZ ;  /* 0x0000000419007224 */ /* 0x000fe200078e02ff */
[----:B------:R-:W-:Y:S01]  /*27a0*/  LEA.HI R149, R8, R8, RZ, 0x1 ;  /* 0x0000000808957211 */ /* 0x000fe200078f08ff */
[----:B------:R-:W-:-:S02]  /*27b0*/  IMAD R2, R26, R9, R2 ;  /* 0x000000091a027224 */ /* 0x000fc400078e0202 */
[----:B------:R-:W-:-:S04]  /*27c0*/  IMAD.WIDE.U32 R26, R26, R4, R30 ;  /* 0x000000041a1a7225 */ /* 0x000fc800078e001e */
[C---:B------:R-:W-:Y:S02]  /*27d0*/  IMAD R0, R24.reuse, R9, R0 ;  /* 0x0000000918007224 */ /* 0x040fe400078e0200 */
[----:B------:R-:W-:Y:S01]  /*27e0*/  IMAD.WIDE.U32 R24, R24, R4, R28 ;  /* 0x0000000418187225 */ /* 0x000fe200078e001c */
[----:B------:R-:W-:-:S03]  /*27f0*/  SHF.R.S32.HI R149, RZ, 0x1, R149 ;  /* 0x00000001ff957819 */ /* 0x000fc60000011495 */
[----:B------:R-:W-:Y:S01]  /*2800*/  IMAD.X R13, R213, 0x1, ~R13, P0 ;  /* 0x00000001d50d7824 */ /* 0x000fe200000e0e0d */
[----:B------:R-:W-:Y:S01]  /*2810*/  IADD3 R27, R27, R2, RZ ;  /* 0x000000021b1b7210 */ /* 0x000fe20007ffe0ff */
[----:B------:R-:W-:Y:S02]  /*2820*/  IMAD.IADD R25, R25, 0x1, R0 ;  /* 0x0000000119197824 */ /* 0x000fe400078e0200 */
[C---:B------:R-:W-:Y:S02]  /*2830*/  IMAD R123, R13.reuse, R214, RZ ;  /* 0x000000d60d7b7224 */ /* 0x040fe400078e02ff */
[----:B-----5:R-:W-:Y:S02]  /*2840*/  IMAD.IADD R2, R12, 0x1, R5 ;  /* 0x000000010c027824 */ /* 0x020fe400078e0205 */
[----:B------:R-:W-:Y:S02]  /*2850*/  IMAD R119, R13, R198, RZ ;  /* 0x000000c60d777224 */ /* 0x000fe400078e02ff */
[----:B------:R-:W-:-:S02]  /*2860*/  IMAD R5, R212, R149, R170 ;  /* 0x00000095d4057224 */ /* 0x000fc400078e02aa */
[-C--:B------:R-:W-:Y:S02]  /*2870*/  IMAD R123, R215, R3.reuse, R123 ;  /* 0x00000003d77b7224 */ /* 0x080fe400078e027b */
[----:B------:R-:W-:-:S04]  /*2880*/  IMAD.WIDE.U32 R12, R214, R3, R24 ;  /* 0x00000003d60c7225 */ /* 0x000fc800078e0018 */
[-C--:B------:R-:W-:Y:S02]  /*2890*/  IMAD R119, R199, R3.reuse, R119 ;  /* 0x00000003c7777224 */ /* 0x080fe400078e0277 */
[----:B------:R-:W-:Y:S02]  /*28a0*/  IMAD R2, R149, R2, RZ ;  /* 0x0000000295027224 */ /* 0x000fe400078e02ff */
[----:B------:R-:W-:Y:S01]  /*28b0*/  IMAD.WIDE.U32 R8, R198, R3, R26 ;  /* 0x00000003c6087225 */ /* 0x000fe200078e001a */
[-C--:B------:R-:W-:Y:S02]  /*28c0*/  IADD3 R3, R170, R5.reuse, RZ ;  /* 0x00000005aa037210 */ /* 0x080fe40007ffe0ff */
[----:B------:R-:W-:Y:S01]  /*28d0*/  LEA R122, P0, R12, R20, 0x1 ;  /* 0x000000140c7a7211 */ /* 0x000fe200078008ff */
[----:B------:R-:W-:Y:S01]  /*28e0*/  IMAD.IADD R123, R13, 0x1, R123 ;  /* 0x000000010d7b7824 */ /* 0x000fe200078e027b */
[----:B------:R-:W-:Y:S01]  /*28f0*/  SHF.R.S32.HI R0, RZ, 0x1f, R2 ;  /* 0x0000001fff007819 */ /* 0x000fe20000011402 */
[----:B------:R-:W-:Y:S01]  /*2900*/  IMAD.IADD R119, R9, 0x1, R119 ;  /* 0x0000000109777824 */ /* 0x000fe200078e0277 */
[----:B------:R-:W-:-:S02]  /*2910*/  IADD3 R9, P3, R2, R5, RZ ;  /* 0x0000000502097210 */ /* 0x000fc40007f7e0ff */
[----:B------:R-:W-:Y:S02]  /*2920*/  LEA R120, P1, R8, R22, 0x1 ;  /* 0x0000001608787211 */ /* 0x000fe400078208ff */
[----:B------:R-:W-:Y:S02]  /*2930*/  IADD3 R127, P2, R2, R3, RZ ;  /* 0x00000003027f7210 */ /* 0x000fe40007f5e0ff */
[----:B------:R-:W-:Y:S02]  /*2940*/  LEA.HI.X R123, R12, R21, R123, 0x1, P0 ;  /* 0x000000150c7b7211 */ /* 0x000fe400000f0c7b */
[----:B------:R-:W-:Y:S02]  /*2950*/  LEA.HI.X.SX32 R2, R5, R0, 0x1, P3 ;  /* 0x0000000005027211 */ /* 0x000fe400018f0eff */
[----:B------:R-:W-:Y:S02]  /*2960*/  SHF.L.U32 R12, R9, 0x1, RZ ;  /* 0x00000001090c7819 */ /* 0x000fe400000006ff */
[----:B------:R-:W-:-:S02]  /*2970*/  LEA.HI.X R119, R8, R23, R119, 0x1, P1 ;  /* 0x0000001708777211 */ /* 0x000fc400008f0c77 */
[----:B------:R-:W-:Y:S02]  /*2980*/  SHF.L.U64.HI R9, R9, 0x1, R2 ;  /* 0x0000000109097819 */ /* 0x000fe40000010202 */
[-C--:B------:R-:W-:Y:S02]  /*2990*/  IADD3 R50, P1, R16, R12.reuse, RZ ;  /* 0x0000000c10327210 */ /* 0x080fe40007f3e0ff */
[----:B------:R-:W-:Y:S02]  /*29a0*/  IADD3 R12, P0, R6, R12, RZ ;  /* 0x0000000c060c7210 */ /* 0x000fe40007f1e0ff */
[----:B------:R-:W-:Y:S01]  /*29b0*/  SHF.L.U32 R171, R149, 0x4, RZ ;  /* 0x0000000495ab7819 */ /* 0x000fe200000006ff */
[--C-:B------:R-:W-:Y:S02]  /*29c0*/  IMAD.X R47, R17, 0x1, R9.reuse, P1 ;  /* 0x00000001112f7824 */ /* 0x100fe400008e0609 */
[----:B------:R-:W-:Y:S01]  /*29d0*/  IMAD.X R9, R7, 0x1, R9, P0 ;  /* 0x0000000107097824 */ /* 0x000fe200000e0609 */
[----:B------:R-:W-:Y:S01]  /*29e0*/  IADD3 R83, P0, R232, 0x40, RZ ;  /* 0x00000040e8537810 */ /* 0x000fe20007f1e0ff */
[----:B------:R-:W-:Y:S01]  /*29f0*/  VIADD R158, R171, 0x40 ;  /* 0x00000040ab9e7836 */ /* 0x000fe20000000000 */
[----:B------:R-:W-:-:S02]  /*2a00*/  SHF.L.U32 R92, R214, 0x4, RZ ;  /* 0x00000004d65c7819 */ /* 0x000fc400000006ff */
[----:B------:R-:W-:Y:S02]  /*2a10*/  IADD3.X R84, RZ, R233, RZ, P0, !PT ;  /* 0x000000e9ff547210 */ /* 0x000fe400007fe4ff */
[----:B------:R-:W-:Y:S02]  /*2a20*/  IADD3 R210, P1, R83, R232, RZ ;  /* 0x000000e853d27210 */ /* 0x000fe40007f3e0ff */
[----:B------:R-:W-:Y:S02]  /*2a30*/  IADD3 R206, P0, R81, 0x40, RZ ;  /* 0x0000004051ce7810 */ /* 0x000fe40007f1e0ff */
[C---:B------:R-:W-:Y:S01]  /*2a40*/  IADD3 R154, R171.reuse, R158, RZ ;  /* 0x0000009eab9a7210 */ /* 0x040fe20007ffe0ff */
[----:B------:R-:W-:Y:S01]  /*2a50*/  IMAD.X R211, R84, 0x1, R233, P1 ;  /* 0x0000000154d37824 */ /* 0x000fe200008e06e9 */
[----:B------:R-:W-:Y:S01]  /*2a60*/  IADD3.X R207, RZ, R82, RZ, P0, !PT ;  /* 0x00000052ffcf7210 */ /* 0x000fe200007fe4ff */
[C---:B------:R-:W-:Y:S01]  /*2a70*/  IMAD.SHL.U32 R100, R214.reuse, 0x20, RZ ;  /* 0x00000020d6647824 */ /* 0x040fe200078e00ff */
[----:B------:R-:W-:Y:S01]  /*2a80*/  SHF.L.U64.HI R87, R214, 0x4, R215 ;  /* 0x00000004d6577819 */ /* 0x000fe200000102d7 */
[----:B------:R-:W-:Y:S01]  /*2a90*/  IMAD.IADD R152, R171, 0x1, R154 ;  /* 0x00000001ab987824 */ /* 0x000fe200078e029a */
[----:B------:R-:W-:-:S02]  /*2aa0*/  IADD3 R208, P1, R210, R232, RZ ;  /* 0x000000e8d2d07210 */ /* 0x000fc40007f3e0ff */
[----:B------:R-:W-:Y:S01]  /*2ab0*/  IADD3 R89, P0, R92, 0x40, RZ ;  /* 0x000000405c597810 */ /* 0x000fe20007f1e0ff */
[----:B------:R-:W-:Y:S01]  /*2ac0*/  IMAD.IADD R150, R171, 0x1, R152 ;  /* 0x00000001ab967824 */ /* 0x000fe200078e0298 */
[----:B------:R-:W-:Y:S02]  /*2ad0*/  IADD3.X R209, R211, R233, RZ, P1, !PT ;  /* 0x000000e9d3d17210 */ /* 0x000fe40000ffe4ff */
[----:B------:R-:W-:Y:S01]  /*2ae0*/  IADD3 R96, P1, R89, R92, RZ ;  /* 0x0000005c59607210 */ /* 0x000fe20007f3e0ff */
[----:B------:R-:W-:Y:S01]  /*2af0*/  IMAD.X R94, RZ, RZ, R87, P0 ;  /* 0x000000ffff5e7224 */ /* 0x000fe200000e0657 */
[----:B------:R-:W-:Y:S02]  /*2b00*/  SHF.L.U64.HI R95, R214, 0x5, R215 ;  /* 0x00000005d65f7819 */ /* 0x000fe400000102d7 */
[----:B------:R-:W-:Y:S01]  /*2b10*/  IADD3 R97, P0, R100, R89, RZ ;  /* 0x0000005964617210 */ /* 0x000fe20007f1e0ff */
[----:B------:R-:W-:Y:S01]  /*2b20*/  IMAD.IADD R148, R171, 0x1, R150 ;  /* 0x00000001ab947824 */ /* 0x000fe200078e0296 */
[----:B------:R-:W-:Y:S01]  /*2b30*/  LEA.HI.X.SX32 R0, R3, R0, 0x1, P2 ;  /* 0x0000000003007211 */ /* 0x000fe200010f0eff */
[----:B------:R-:W-:Y:S01]  /*2b40*/  IMAD.SHL.U32 R126, R127, 0x2, RZ ;  /* 0x000000027f7e7824 */ /* 0x000fe200078e00ff */
[----:B------:R-:W-:Y:S01]  /*2b50*/  IADD3.X R102, R95, R94, RZ, P0, !PT ;  /* 0x0000005e5f667210 */ /* 0x000fe200007fe4ff */
[----:B------:R-:W-:Y:S01]  /*2b60*/  IMAD.X R91, R94, 0x1, R87, P1 ;  /* 0x000000015e5b7824 */ /* 0x000fe200008e0657 */
[----:B------:R-:W-:Y:S01]  /*2b70*/  IADD3 R99, P1, R100, R96, RZ ;  /* 0x0000006064637210 */ /* 0x000fe20007f3e0ff */
[----:B------:R-:W-:Y:S01]  /*2b80*/  IMAD R3, R59, 0xa0, RZ ;  /* 0x000000a03b037824 */ /* 0x000fe200078e02ff */
[----:B------:R-:W-:-:S02]  /*2b90*/  IADD3 R101, P0, R97, R100, RZ ;  /* 0x0000006461657210 */ /* 0x000fc40007f1e0ff */
[----:B------:R-:W-:Y:S01]  /*2ba0*/  IADD3 R147, R171, R148, RZ ;  /* 0x00000094ab937210 */ /* 0x000fe20007ffe0ff */
[----:B------:R-:W-:Y:S01]  /*2bb0*/  IMAD.IADD R72, R183, 0x1, R3 ;  /* 0x00000001b7487824 */ /* 0x000fe200078e0203 */
[----:B------:R-:W-:Y:S01]  /*2bc0*/  SHF.L.U64.HI R127, R127, 0x1, R0 ;  /* 0x000000017f7f7819 */ /* 0x000fe20000010200 */
[----:B------:R-:W-:Y:S01]  /*2bd0*/  IMAD.SHL.U32 R109, R198, 0x10, RZ ;  /* 0x00000010c66d7824 */ /* 0x000fe200078e00ff */
[-C--:B------:R-:W-:Y:S01]  /*2be0*/  IADD3 R124, P3, R16, R126.reuse, RZ ;  /* 0x0000007e107c7210 */ /* 0x080fe20007f7e0ff */
[----:B------:R-:W-:Y:S01]  /*2bf0*/  IMAD.SHL.U32 R115, R198, 0x40, RZ ;  /* 0x00000040c6737824 */ /* 0x000fe200078e00ff */
[C---:B------:R-:W-:Y:S01]  /*2c00*/  SHF.L.U32 R155, R149.reuse, 0x6, RZ ;  /* 0x00000006959b7819 */ /* 0x040fe200000006ff */
[----:B------:R-:W-:Y:S01]  /*2c10*/  IMAD.SHL.U32 R161, R149, 0x20, RZ ;  /* 0x0000002095a17824 */ /* 0x000fe200078e00ff */
[----:B------:R-:W-:Y:S01]  /*2c20*/  IADD3.X R104, R95, R91, RZ, P1, !PT ;  /* 0x0000005b5f687210 */ /* 0x000fe20000ffe4ff */
[C---:B------:R-:W-:Y:S01]  /*2c30*/  IMAD R159, R149.reuse, 0x30, RZ ;  /* 0x00000030959f7824 */ /* 0x040fe200078e02ff */
[----:B------:R-:W-:Y:S01]  /*2c40*/  IADD3.X R106, R102, R95, RZ, P0, !PT ;  /* 0x0000005f666a7210 */ /* 0x000fe200007fe4ff */
[C---:B------:R-:W-:Y:S01]  /*2c50*/  IMAD R153, R149.reuse, 0x50, RZ ;  /* 0x0000005095997824 */ /* 0x040fe200078e02ff */
[----:B------:R-:W-:Y:S01]  /*2c60*/  IADD3 R126, P2, R6, R126, RZ ;  /* 0x0000007e067e7210 */ /* 0x000fe20007f5e0ff */
[----:B------:R-:W-:Y:S01]  /*2c70*/  IMAD R151, R149, 0x60, RZ ;  /* 0x0000006095977824 */ /* 0x000fe200078e02ff */
[----:B------:R-:W-:Y:S01]  /*2c80*/  SHF.L.U64.HI R0, R198, 0x4, R199 ;  /* 0x00000004c6007819 */ /* 0x000fe200000102c7 */
[----:B------:R-:W-:Y:S01]  /*2c90*/  IMAD.WIDE.U32 R190, R60, 0x30, R210 ;  /* 0x000000303cbe7825 */ /* 0x000fe200078e00d2 */
[----:B------:R-:W-:-:S02]  /*2ca0*/  SHF.L.U64.HI R111, R198, 0x5, R199 ;  /* 0x00000005c66f7819 */ /* 0x000fc400000102c7 */
[C---:B------:R-:W-:Y:S01]  /*2cb0*/  SHF.L.U32 R112, R198.reuse, 0x5, RZ ;  /* 0x00000005c6707819 */ /* 0x040fe200000006ff */
[C---:B------:R-:W-:Y:S01]  /*2cc0*/  IMAD R113, R199.reuse, 0x60, RZ ;  /* 0x00000060c7717824 */ /* 0x040fe200078e02ff */
[C---:B------:R-:W-:Y:S01]  /*2cd0*/  SHF.L.U64.HI R114, R198.reuse, 0x6, R199 ;  /* 0x00000006c6727819 */ /* 0x040fe200000102c7 */
[----:B------:R-:W-:Y:S01]  /*2ce0*/  IMAD R5, R199, 0xa0, RZ ;  /* 0x000000a0c7057824 */ /* 0x000fe200078e02ff */
[-C--:B------:R-:W-:Y:S01]  /*2cf0*/  IADD3 R108, P1, R99, R100.reuse, RZ ;  /* 0x00000064636c7210 */ /* 0x080fe20007f3e0ff */
[----:B------:R-:W-:Y:S01]  /*2d00*/  IMAD R117, R199, 0xc0, RZ ;  /* 0x000000c0c7757824 */ /* 0x000fe200078e02ff */
[----:B------:R-:W-:Y:S01]  /*2d10*/  IADD3 R110, P0, R101, R100, RZ ;  /* 0x00000064656e7210 */ /* 0x000fe20007f1e0ff */
[----:B------:R-:W-:Y:S01]  /*2d20*/  IMAD R3, R199, 0xe0, RZ ;  /* 0x000000e0c7037824 */ /* 0x000fe200078e02ff */
[----:B------:R-:W-:Y:S01]  /*2d30*/  IADD3 R146, R171, R147, RZ ;  /* 0x00000093ab927210 */ /* 0x000fe20007ffe0ff */
[----:B------:R-:W-:-:S04]  /*2d40*/  IMAD.WIDE.U32 R204, R198, 0x60, RZ ;  /* 0x00000060c6cc7825 */ /* 0x000fc800078e00ff */
[----:B------:R-:W-:-:S04]  /*2d50*/  IMAD.WIDE.U32 R202, R198, 0xa0, RZ ;  /* 0x000000a0c6ca7825 */ /* 0x000fc800078e00ff */
[----:B------:R-:W-:-:S04]  /*2d60*/  IMAD.WIDE.U32 R200, R198, 0xc0, RZ ;  /* 0x000000c0c6c87825 */ /* 0x000fc800078e00ff */
[----:B------:R-:W-:Y:S02]  /*2d70*/  IMAD R149, R149, 0x70, RZ ;  /* 0x0000007095957824 */ /* 0x000fe400078e02ff */
[----:B------:R-:W-:-:S04]  /*2d80*/  IMAD.WIDE.U32 R186, R60, 0x30, R206 ;  /* 0x000000303cba7825 */ /* 0x000fc800078e00ce */
[----:B------:R-:W-:Y:S01]  /*2d90*/  IMAD.WIDE.U32 R188, R60, 0x30, R208 ;  /* 0x000000303cbc7825 */ /* 0x000fe200078e00d0 */
[----:B------:R-:W-:-:S03]  /*2da0*/  IADD3.X R125, R17, R127, RZ, P3, !PT ;  /* 0x0000007f117d7210 */ /* 0x000fc60001ffe4ff */
[----:B------:R-:W-:Y:S01]  /*2db0*/  IMAD.WIDE.U32 R198, R198, 0xe0, RZ ;  /* 0x000000e0c6c67825 */ /* 0x000fe200078e00ff */
[----:B------:R-:W-:Y:S02]  /*2dc0*/  SHF.L.U64.HI R107, R109, 0x1, R0 ;  /* 0x000000016d6b7819 */ /* 0x000fe40000010200 */
[----:B------:R-:W-:Y:S01]  /*2dd0*/  SHF.L.U64.HI R111, R112, 0x1, R111 ;  /* 0x00000001706f7819 */ /* 0x000fe2000001026f */
[----:B------:R-:W-:Y:S01]  /*2de0*/  IMAD.IADD R78, R79, 0x1, R187 ;  /* 0x000000014f4e7824 */ /* 0x000fe200078e02bb */
[----:B------:R-:W-:Y:S01]  /*2df0*/  SHF.L.U64.HI R114, R115, 0x1, R114 ;  /* 0x0000000173727819 */ /* 0x000fe20000010272 */
[----:B------:R-:W-:Y:S01]  /*2e00*/  IMAD.X R127, R7, 0x1, R127, P2 ;  /* 0x00000001077f7824 */ /* 0x000fe200010e067f */
[----:B------:R-:W-:Y:S01]  /*2e10*/  IADD3 R80, R191, R79, RZ ;  /* 0x0000004fbf507210 */ /* 0x000fe20007ffe0ff */
[----:B------:R-:W-:Y:S01]  /*2e20*/  IMAD.MOV.U32 R13, RZ, RZ, R57 ;  /* 0x000000ffff0d7224 */ /* 0x000fe200078e0039 */
[C---:B------:R-:W-:Y:S01]  /*2e30*/  SHF.L.U64.HI R93, R214.reuse, 0x6, R215 ;  /* 0x00000006d65d7819 */ /* 0x040fe200000102d7 */
[----:B------:R-:W-:Y:S01]  /*2e40*/  IMAD.SHL.U32 R109, R109, 0x2, RZ ;  /* 0x000000026d6d7824 */ /* 0x000fe200078e00ff */
[----:B------:R-:W-:Y:S01]  /*2e50*/  SHF.L.U32 R98, R214, 0x6, RZ ;  /* 0x00000006d6627819 */ /* 0x000fe200000006ff */
[----:B------:R-:W-:Y:S01]  /*2e60*/  IMAD.SHL.U32 R115, R115, 0x2, RZ ;  /* 0x0000000273737824 */ /* 0x000fe200078e00ff */
[----:B------:R-:W-:Y:S01]  /*2e70*/  SHF.L.U32 R112, R112, 0x1, RZ ;  /* 0x0000000170707819 */ /* 0x000fe200000006ff */
[----:B------:R-:W-:Y:S01]  /*2e80*/  IMAD.IADD R116, R203, 0x1, R5 ;  /* 0x00000001cb747824 */ /* 0x000fe200078e0205 */
[----:B------:R-:W-:Y:S01]  /*2e90*/  IADD3 R113, R205, R113, RZ ;  /* 0x00000071cd717210 */ /* 0x000fe20007ffe0ff */
[----:B------:R-:W-:Y:S01]  /*2ea0*/  IMAD.IADD R118, R199, 0x1, R3 ;  /* 0x00000001c7767824 */ /* 0x000fe200078e0203 */
[----:B------:R-:W-:Y:S01]  /*2eb0*/  IADD3 R117, R201, R117, RZ ;  /* 0x00000075c9757210 */ /* 0x000fe20007ffe0ff */
[----:B------:R-:W-:Y:S01]  /*2ec0*/  IMAD.X R103, R104, 0x1, R95, P1 ;  /* 0x0000000168677824 */ /* 0x000fe200008e065f */
[----:B------:R-:W-:Y:S01]  /*2ed0*/  SHF.R.S32.HI R145, RZ, 0x1f, R171 ;  /* 0x0000001fff917819 */ /* 0x000fe200000114ab */
[----:B------:R-:W-:Y:S01]  /*2ee0*/  IMAD.X R105, R106, 0x1, R95, P0 ;  /* 0x000000016a697824 */ /* 0x000fe200000e065f */
[----:B------:R-:W-:-:S02]  /*2ef0*/  SHF.R.S32.HI R144, RZ, 0x1f, R161 ;  /* 0x0000001fff907819 */ /* 0x000fc400000114a1 */
[----:B------:R-:W-:Y:S02]  /*2f00*/  SHF.R.S32.HI R142, RZ, 0x1f, R159 ;  /* 0x0000001fff8e7819 */ /* 0x000fe4000001149f */
[----:B------:R-:W-:Y:S02]  /*2f10*/  SHF.R.S32.HI R140, RZ, 0x1f, R155 ;  /* 0x0000001fff8c7819 */ /* 0x000fe4000001149b */
[----:B------:R-:W-:Y:S02]  /*2f20*/  SHF.R.S32.HI R138, RZ, 0x1f, R153 ;  /* 0x0000001fff8a7819 */ /* 0x000fe40000011499 */
[----:B------:R-:W-:Y:S02]  /*2f30*/  SHF.R.S32.HI R136, RZ, 0x1f, R151 ;  /* 0x0000001fff887819 */ /* 0x000fe40000011497 */
[----:B------:R-:W-:Y:S02]  /*2f40*/  SHF.R.S32.HI R134, RZ, 0x1f, R149 ;  /* 0x0000001fff867819 */ /* 0x000fe40000011495 */
[----:B------:R-:W-:-:S02]  /*2f50*/  SHF.R.S32.HI R143, RZ, 0x1f, R158 ;  /* 0x0000001fff8f7819 */ /* 0x000fc4000001149e */
[----:B------:R-:W-:Y:S02]  /*2f60*/  IADD3 R79, R79, R189, RZ ;  /* 0x000000bd4f4f7210 */ /* 0x000fe40007ffe0ff */
[----:B------:R-:W-:Y:S02]  /*2f70*/  SHF.R.S32.HI R141, RZ, 0x1f, R154 ;  /* 0x0000001fff8d7819 */ /* 0x000fe4000001149a */
[----:B------:R-:W-:Y:S02]  /*2f80*/  SHF.R.S32.HI R139, RZ, 0x1f, R152 ;  /* 0x0000001fff8b7819 */ /* 0x000fe40000011498 */
[----:B------:R-:W-:Y:S02]  /*2f90*/  SHF.R.S32.HI R137, RZ, 0x1f, R150 ;  /* 0x0000001fff897819 */ /* 0x000fe40000011496 */
[----:B------:R-:W-:Y:S02]  /*2fa0*/  SHF.R.S32.HI R135, RZ, 0x1f, R148 ;  /* 0x0000001fff877819 */ /* 0x000fe40000011494 */
[----:B------:R-:W-:-:S02]  /*2fb0*/  SHF.R.S32.HI R133, RZ, 0x1f, R147 ;  /* 0x0000001fff857819 */ /* 0x000fc40000011493 */
[----:B------:R-:W-:-:S07]  /*2fc0*/  SHF.R.S32.HI R132, RZ, 0x1f, R146 ;  /* 0x0000001fff847819 */ /* 0x000fce0000011492 */
.L_x_1845:
        /* <DEDUP_REMOVED lines=21> */
.L_x_1713:
[----:B------:R-:W-:Y:S05]  /*3120*/  BSYNC B0 ;  /* 0x0000000000007941 */ /* 0x000fea0003800000 */
.L_x_1712:
[----:B------:R-:W-:Y:S04]  /*3130*/  BSSY B0, `(.L_x_1714) ;  /* 0x000000c000007945 */ /* 0x000fe80003800000 */
[----:B------:R-:W-:Y:S05]  /*3140*/  @!P3 BRA `(.L_x_1715) ;  /* 0x000000000028b947 */ /* 0x000fea0003800000 */
[----:B------:R-:W-:Y:S02]  /*3150*/  ISETP.NE.AND P4, PT, R169, RZ, PT ;  /* 0x000000ffa900720c */ /* 0x000fe40003f85270 */
[----:B------:R-:W-:Y:S02]  /*3160*/  IADD3 R24, P3, R120, R109, RZ ;  /* 0x0000006d78187210 */ /* 0x000fe40007f7e0ff */
[C---:B------:R-:W-:Y:S03]  /*3170*/  LEA R2, P5, R230.reuse, R130, 0x1 ;  /* 0x00000082e6027211 */ /* 0x040fe600078a08ff */
[----:B------:R-:W-:Y:S01]  /*3180*/  IMAD.X R25, R119, 0x1, R107, P3 ;  /* 0x0000000177197824 */ /* 0x000fe200018e066b */
[----:B------:R-:W-:Y:S02]  /*3190*/  ISETP.NE.AND P3, PT, R167, RZ, PT ;  /* 0x000000ffa700720c */ /* 0x000fe40003f65270 */
[----:B------:R-:W-:Y:S03]  /*31a0*/  LEA.HI.X R3, R230, R131, R231, 0x1, P5 ;  /* 0x00000083e6037211 */ /* 0x000fe600028f0ce7 */
[----:B-1----:R-:W2:Y:S04]  /*31b0*/  @P4 LD.E.128 R20, desc[UR6][R24.64] ;  /* 0x0000000618144980 */ /* 0x002ea8000c101d00 */
[----:B--2---:R2:W-:Y:S04]  /*31c0*/  @P4 ST.E.128 desc[UR6][R2.64], R20 ;  /* 0x0000001402004985 */ /* 0x0045e8000c101d06 */
[----:B------:R-:W3:Y:S04]  /*31d0*/  @P3 LD.E.128 R4, desc[UR6][R24.64+0x80] ;  /* 0x0000800618043980 */ /* 0x000ee8000c101d00 */
[----:B---3--:R2:W-:Y:S02]  /*31e0*/  @P3 ST.E.128 desc[UR6][R2.64+0x80], R4 ;  /* 0x0000800402003985 */ /* 0x0085e4000c101d06 */
.L_x_1715:
[----:B------:R-:W-:Y:S05]  /*31f0*/  BSYNC B0 ;  /* 0x0000000000007941 */ /* 0x000fea0003800000 */
.L_x_1714:
        /* <DEDUP_REMOVED lines=15> */
.L_x_1717:
[----:B------:R-:W-:Y:S05]  /*32f0*/  BSYNC B0 ;  /* 0x0000000000007941 */ /* 0x000fea0003800000 */
.L_x_1716:
        /* <DEDUP_REMOVED lines=13> */
.L_x_1719:
[----:B------:R-:W-:Y:S05]  /*33d0*/  BSYNC B0 ;  /* 0x0000000000007941 */ /* 0x000fea0003800000 */
.L_x_1718:
        /* <DEDUP_REMOVED lines=17> */
.L_x_1721:
[----:B------:R-:W-:Y:S05]  /*34f0*/  BSYNC B0 ;  /* 0x0000000000007941 */ /* 0x000fea0003800000 */
.L_x_1720:
        /* <DEDUP_REMOVED lines=12> */
.L_x_1723:
[----:B------:R-:W-:Y:S05]  /*35c0*/  BSYNC B0 ;  /* 0x0000000000007941 */ /* 0x000fea0003800000 */
.L_x_1722:
        /* <DEDUP_REMOVED lines=12> */
.L_x_1725:
[----:B------:R-:W-:Y:S05]  /*3690*/  BSYNC B0 ;  /* 0x0000000000007941 */ /* 0x000fea0003800000 */
.L_x_1724:
        /* <DEDUP_REMOVED lines=12> */
.L_x_1727:
[----:B------:R-:W-:Y:S05]  /*3760*/  BSYNC B0 ;  /* 0x0000000000007941 */ /* 0x000fea0003800000 */
.L_x_1726:
        /* <DEDUP_REMOVED lines=23> */
[----:B------:R-:W-:Y:S02]  /*38e0*/  @!P0 MOV R51, R47 ;  /* 0x0000002f00338202 */ /* 0x000fe40000000f00 */
[----:B------:R-:W-:Y:S03]  /*38f0*/  @!P0 MOV R8, R12 ;  /* 0x0000000c00088202 */ /* 0x000fe60000000f00 */
        /* <DEDUP_REMOVED lines=47> */
.L_x_1734:
[----:B------:R-:W-:Y:S05]  /*3bf0*/  BSYNC B0 ;  /* 0x0000000000007941 */ /* 0x000fea0003800000 */
.L_x_1733:
[----:B------:R-:W-:Y:S05]  /*3c00*/  @P1 BRA `(.L_x_1732) ;  /* 0x0000000000d01947 */ /* 0x000fea0003800000 */
[----:B------:R-:W-:Y:S01]  /*3c10*/  ISETP.GE.AND P0, PT, R14, R17, PT ;  /* 0x000000110e00720c */ /* 0x000fe20003f06270 */
[----:B-1----:R-:W2:Y:S11]  /*3c20*/  LD.E.128 R20, desc[UR6][R122.64+0x80] ;  /* 0x000080067a147980 */ /* 0x002eb6000c101d00 */
        /* <DEDUP_REMOVED lines=50> */
.L_x_1732:
[----:B------:R-:W-:Y:S05]  /*3f50*/  BSYNC B1 ;  /* 0x0000000000017941 */ /* 0x000fea0003800000 */
.L_x_1731:
        /* <DEDUP_REMOVED lines=68> */
.L_x_1738:
[----:B------:R-:W-:Y:S05]  /*43a0*/  BSYNC B0 ;  /* 0x0000000000007941 */ /* 0x000fea0003800000 */
.L_x_1737:
[----:B------:R-:W-:Y:S05]  /*43b0*/  @P1 BRA `(.L_x_1736) ;  /* 0x0000000000d41947 */ /* 0x000fea0003800000 */
[C---:B------:R-:W-:Y:S02]  /*43c0*/  LEA R40, P1, R89.reuse, R122, 0x1 ;  /* 0x0000007a59287211 */ /* 0x040fe400078208ff */
        /* <DEDUP_REMOVED lines=52> */
.L_x_1736:
[----:B------:R-:W-:Y:S05]  /*4710*/  BSYNC B1 ;  /* 0x0000000000017941 */ /* 0x000fea0003800000 */
.L_x_1735:
        /* <DEDUP_REMOVED lines=68> */
.L_x_1742:
[----:B------:R-:W-:Y:S05]  /*4b60*/  BSYNC B0 ;  /* 0x0000000000007941 */ /* 0x000fea0003800000 */
.L_x_1741:
[----:B------:R-:W-:Y:S05]  /*4b70*/  @P1 BRA `(.L_x_1740) ;  /* 0x0000000000d41947 */ /* 0x000fea0003800000 */
[----:B------:R-:W-:Y:S02]  /*4b80*/  LEA R40, P1, R96, R122, 0x1 ;  /* 0x0000007a60287211 */ /* 0x000fe400078208ff */
        /* <DEDUP_REMOVED lines=52> */
.L_x_1740:
[----:B------:R-:W-:Y:S05]  /*4ed0*/  BSYNC B1 ;  /* 0x0000000000017941 */ /* 0x000fea0003800000 */
.L_x_1739:
        /* <DEDUP_REMOVED lines=70> */
.L_x_1746:
[----:B------:R-:W-:Y:S05]  /*5340*/  BSYNC B0 ;  /* 0x0000000000007941 */ /* 0x000fea0003800000 */
.L_x_1745:
        /* <DEDUP_REMOVED lines=54> */
.L_x_1744:
[----:B------:R-:W-:Y:S05]  /*56b0*/  BSYNC B1 ;  /* 0x0000000000017941 */ /* 0x000fea0003800000 */
.L_x_1743:
        /* <DEDUP_REMOVED lines=68> */
.L_x_1750:
[----:B------:R-:W-:Y:S05]  /*5b00*/  BSYNC B0 ;  /* 0x0000000000007941 */ /* 0x000fea0003800000 */
.L_x_1749:
        /* <DEDUP_REMOVED lines=54> */
.L_x_1748:
[----:B------:R-:W-:Y:S05]  /*5e70*/  BSYNC B1 ;  /* 0x0000000000017941 */ /* 0x000fea0003800000 */
.L_x_1747:
        /* <DEDUP_REMOVED lines=70> */
.L_x_1754:
[----:B------:R-:W-:Y:S05]  /*62e0*/  BSYNC B0 ;  /* 0x0000000000007941 */ /* 0x000fea0003800000 */
.L_x_1753:
        /* <DEDUP_REMOVED lines=54> */
.L_x_1752:
[----:B------:R-:W-:Y:S05]  /*6650*/  BSYNC B1 ;  /* 0x0000000000017941 */ /* 0x000fea0003800000 */
.L_x_1751:
        /* <DEDUP_REMOVED lines=70> */
.L_x_1758:
[----:B------:R-:W-:Y:S05]  /*6ac0*/  BSYNC B0 ;  /* 0x0000000000007941 */ /* 0x000fea0003800000 */
.L_x_1757:
        /* <DEDUP_REMOVED lines=54> */
.L_x_1756:
[----:B------:R-:W-:Y:S05]  /*6e30*/  BSYNC B1 ;  /* 0x0000000000017941 */ /* 0x000fea0003800000 */
.L_x_1755:
        /* <DEDUP_REMOVED lines=70> */
.L_x_1762:
[----:B------:R-:W-:Y:S05]  /*72a0*/  BSYNC B0 ;  /* 0x0000000000007941 */ /* 0x000fea0003800000 */
.L_x_1761:
[----:B------:R-:W-:Y:S05]  /*72b0*/  @P1 BRA `(.L_x_1760) ;  /* 0x0000000000d41947 */ /* 0x000fea0003800000 */
[----:B------:R-:W-:Y:S02]  /*72c0*/  LEA R36, P1, R110, R122, 0x1 ;  /* 0x0000007a6e247211 */ /* 0x000fe400078208ff */
        /* <DEDUP_REMOVED lines=52> */
.L_x_1760:
[----:B------:R-:W-:Y:S05]  /*7610*/  BSYNC B1 ;  /* 0x0000000000017941 */ /* 0x000fea0003800000 */
.L_x_1759:
[----:B------:R-:W2:Y:S01]  /*7620*/  LD.E R3, desc[UR6][R10.64+0xd0] ;  /* 0x0000d0060a037980 */ /* 0x000ea2000c101900 */
        /* <DEDUP_REMOVED lines=8> */
.L_x_1730:
        /* <DEDUP_REMOVED lines=96> */
.L_x_1769:
[----:B------:R-:W-:Y:S05]  /*7cb0*/  BSYNC B0 ;  /* 0x0000000000007941 */ /* 0x000fea0003800000 */
.L_x_1768:
[----:B-----5:R2:W-:Y:S02]  /*7cc0*/  ST.E.128 desc[UR6][R128.64], R36 ;  /* 0x0000002480007985 */ /* 0x0205e4000c101d06 */
.L_x_1767:
[----:B------:R-:W-:Y:S05]  /*7cd0*/  BSYNC B1 ;  /* 0x0000000000017941 */ /* 0x000fea0003800000 */
.L_x_1766:
        /* <DEDUP_REMOVED lines=93> */
.L_x_1771:
[----:B------:R-:W-:Y:S05]  /*82b0*/  BSYNC B0 ;  /* 0x0000000000007941 */ /* 0x000fea0003800000 */
.L_x_1770:
[----:B-----5:R3:W-:Y:S02]  /*82c0*/  ST.E.128 desc[UR6][R128.64+0x80], R36 ;  /* 0x0000802480007985 */ /* 0x0207e4000c101d06 */
.L_x_1765:
[----:B------:R-:W-:Y:S05]  /*82d0*/  BSYNC B2 ;  /* 0x0000000000027941 */ /* 0x000fea0003800000 */
.L_x_1764:
        /* <DEDUP_REMOVED lines=32> */
[----:B--2---:R-:W-:Y:S02]  /*84e0*/  LEA R244, P0, R222, R124, 0x1 ;  /* 0x0000007cdef47211 */ /* 0x004fe400078008ff */
[----:B------:R-:W-:Y:S02]  /*84f0*/  LEA.HI.X.SX32 R224, R224, R145, 0x1, P2 ;  /* 0x00000091e0e07211 */ /* 0x000fe400010f0eff */
[----:B------:R-:W2:Y:S02]  /*8500*/  LD.E.128 R20, desc[UR6][R20.64] ;  /* 0x0000000614147980 */ /* 0x000ea4000c101d00 */
[----:B------:R-:W-:Y:S02]  /*8510*/  LEA.HI.X R245, R222, R125, R224, 0x1, P0 ;  /* 0x0000007ddef57211 */ /* 0x000fe400000f0ce0 */
[----:B------:R-:W-:Y:S02]  /*8520*/  MOV R222, RZ ;  /* 0x000000ff00de7202 */ /* 0x000fe40000000f00 */
[----:B------:R-:W-:Y:S02]  /*8530*/  @P1 IADD3 R222, -R229, RZ, RZ ;  /* 0x000000ffe5de1210 */ /* 0x000fe40007ffe1ff */
[----:B------:R-:W3:Y:S02]  /*8540*/  LD.E.128 R244, desc[UR6][R244.64] ;  /* 0x00000006f4f47980 */ /* 0x000ee4000c101d00 */
[----:B------:R-:W-:Y:S04]  /*8550*/  IADD3 R229, P0, R171, R222, RZ ;  /* 0x000000deabe57210 */ /* 0x000fe80007f1e0ff */
[----:B------:R-:W-:Y:S02]  /*8560*/  LEA.HI.X.SX32 R222, R222, R145, 0x1, P0 ;  /* 0x00000091dede7211 */ /* 0x000fe400000f0eff */
[C---:B------:R-:W-:Y:S04]  /*8570*/  LEA R40, P0, R229.reuse, R126, 0x1 ;  /* 0x0000007ee5287211 */ /* 0x040fe800078008ff */
[----:B------:R-:W-:Y:S05]  /*8580*/  LEA.HI.X R41, R229, R127, R222, 0x1, P0 ;  /* 0x0000007fe5297211 */ /* 0x000fea00000f0cde */
        /* <DEDUP_REMOVED lines=63> */
.L_x_1777:
[----:B------:R-:W-:Y:S05]  /*8980*/  BSYNC B0 ;  /* 0x0000000000007941 */ /* 0x000fea0003800000 */
.L_x_1776:
[----:B-----5:R4:W-:Y:S02]  /*8990*/  ST.E.128 desc[UR6][R226.64], R36 ;  /* 0x00000024e2007985 */ /* 0x0209e4000c101d06 */
.L_x_1775:
[----:B------:R-:W-:Y:S05]  /*89a0*/  BSYNC B1 ;  /* 0x0000000000017941 */ /* 0x000fea0003800000 */
.L_x_1774:
[----:B------:R-:W-:Y:S11]  /*89b0*/  ISETP.GE.AND P0, PT, R14, R121, PT ;  /* 0x000000790e00720c */ /* 0x000ff60003f06270 */
[----:B------:R-:W-:Y:S02]  /*89c0*/  @!UPT UIADD3 URZ, URZ, URZ, URZ ;  /* 0x0000003f3f3ff290 */ /* 0x000fe4000fffe03f */
[----:B------:R-:W-:Y:S05]  /*89d0*/  @P0 BRA `(.L_x_1773) ;  /* 0x00000004008c0947 */ /* 0x000fea0003800000 */
[C---:B--2---:R-:W-:Y:S01]  /*89e0*/  LEA R244, P0, R89.reuse, R122, 0x1 ;  /* 0x0000007a59f47211 */ /* 0x044fe200078008ff */
        /* <DEDUP_REMOVED lines=96> */
.L_x_1779:
[----:B------:R-:W-:Y:S05]  /*8ff0*/  BSYNC B0 ;  /* 0x0000000000007941 */ /* 0x000fea0003800000 */
.L_x_1778:
[----:B-----5:R3:W-:Y:S02]  /*9000*/  ST.E.128 desc[UR6][R226.64], R36 ;  /* 0x00000024e2007985 */ /* 0x0207e4000c101d06 */
.L_x_1773:
[----:B------:R-:W-:Y:S05]  /*9010*/  BSYNC B2 ;  /* 0x0000000000027941 */ /* 0x000fea0003800000 */
.L_x_1772:
        /* <DEDUP_REMOVED lines=106> */
.L_x_1785:
[----:B------:R-:W-:Y:S05]  /*96c0*/  BSYNC B0 ;  /* 0x0000000000007941 */ /* 0x000fea0003800000 */
.L_x_1784:
[----:B-----5:R3:W-:Y:S02]  /*96d0*/  ST.E.128 desc[UR6][R226.64], R36 ;  /* 0x00000024e2007985 */ /* 0x0207e4000c101d06 */
.L_x_1783:
[----:B------:R-:W-:Y:S05]  /*96e0*/  BSYNC B1 ;  /* 0x0000000000017941 */ /* 0x000fea0003800000 */
.L_x_1782:
        /* <DEDUP_REMOVED lines=100> */
.L_x_1787:
[----:B------:R-:W-:Y:S05]  /*9d30*/  BSYNC B0 ;  /* 0x0000000000007941 */ /* 0x000fea0003800000 */
.L_x_1786:
[----:B-----5:R3:W-:Y:S02]  /*9d40*/  ST.E.128 desc[UR6][R226.64], R36 ;  /* 0x00000024e2007985 */ /* 0x0207e4000c101d06 */
.L_x_1781:
[----:B------:R-:W-:Y:S05]  /*9d50*/  BSYNC B2 ;  /* 0x0000000000027941 */ /* 0x000fea0003800000 */
.L_x_1780:
        /* <DEDUP_REMOVED lines=108> */
.L_x_1793:
[----:B------:R-:W-:Y:S05]  /*a420*/  BSYNC B0 ;  /* 0x0000000000007941 */ /* 0x000fea0003800000 */
.L_x_1792:
[----:B-----5:R3:W-:Y:S02]  /*a430*/  ST.E.128 desc[UR6][R226.64], R36 ;  /* 0x00000024e2007985 */ /* 0x0207e4000c101d06 */
.L_x_1791:
[----:B------:R-:W-:Y:S05]  /*a440*/  BSYNC B1 ;  /* 0x0000000000017941 */ /* 0x000fea0003800000 */
.L_x_1790:
        /* <DEDUP_REMOVED lines=100> */
.L_x_1795:
[----:B------:R-:W-:Y:S05]  /*aa90*/  BSYNC B0 ;  /* 0x0000000000007941 */ /* 0x000fea0003800000 */
.L_x_1794:
[----:B-----5:R3:W-:Y:S02]  /*aaa0*/  ST.E.128 desc[UR6][R226.64], R36 ;  /* 0x00000024e2007985 */ /* 0x0207e4000c101d06 */
.L_x_1789:
[----:B------:R-:W-:Y:S05]  /*aab0*/  BSYNC B2 ;  /* 0x0000000000027941 */ /* 0x000fea0003800000 */
.L_x_1788:
        /* <DEDUP_REMOVED lines=106> */
.L_x_1801:
[----:B------:R-:W-:Y:S05]  /*b160*/  BSYNC B0 ;  /* 0x0000000000007941 */ /* 0x000fea0003800000 */
.L_x_1800:
[----:B-----5:R3:W-:Y:S02]  /*b170*/  ST.E.128 desc[UR6][R226.64], R36 ;  /* 0x00000024e2007985 */ /* 0x0207e4000c101d06 */
.L_x_1799:
[----:B------:R-:W-:Y:S05]  /*b180*/  BSYNC B1 ;  /* 0x0000000000017941 */ /* 0x000fea0003800000 */
.L_x_1798:
        /* <DEDUP_REMOVED lines=100> */
.L_x_1803:
[----:B------:R-:W-:Y:S05]  /*b7d0*/  BSYNC B0 ;  /* 0x0000000000007941 */ /* 0x000fea0003800000 */
.L_x_1802:
[----:B-----5:R3:W-:Y:S02]  /*b7e0*/  ST.E.128 desc[UR6][R226.64], R36 ;  /* 0x00000024e2007985 */ /* 0x0207e4000c101d06 */
.L_x_1797:
[----:B------:R-:W-:Y:S05]  /*b7f0*/  BSYNC B2 ;  /* 0x0000000000027941 */ /* 0x000fea0003800000 */
.L_x_1796:
        /* <DEDUP_REMOVED lines=108> */
.L_x_1809:
[----:B------:R-:W-:Y:S05]  /*bec0*/  BSYNC B0 ;  /* 0x0000000000007941 */ /* 0x000fea0003800000 */
.L_x_1808:
[----:B-----5:R1:W-:Y:S02]  /*bed0*/  ST.E.128 desc[UR6][R44.64], R28 ;  /* 0x0000001c2c007985 */ /* 0x0203e4000c101d06 */
.L_x_1807:
[----:B------:R-:W-:Y:S05]  /*bee0*/  BSYNC B1 ;  /* 0x0000000000017941 */ /* 0x000fea0003800000 */
.L_x_1806:
[----:B------:R-:W-:Y:S11]  /*bef0*/  ISETP.GE.AND P0, PT, R14, R121, PT ;  /* 0x000000790e00720c */ /* 0x000ff60003f06270 */
[----:B------:R-:W-:Y:S02]  /*bf00*/  @!UPT UIADD3 URZ, URZ, URZ, URZ ;  /* 0x0000003f3f3ff290 */ /* 0x000fe4000fffe03f */
[----:B------:R-:W-:Y:S05]  /*bf10*/  @P0 BRA `(.L_x_1805) ;  /* 0x00000004008c0947 */ /* 0x000fea0003800000 */
[C---:B------:R-:W-:Y:S01]  /*bf20*/  LEA R2, P0, R101.reuse, R122, 0x1 ;  /* 0x0000007a65027211 */ /* 0x040fe200078008ff */
        /* <DEDUP_REMOVED lines=17> */
[C---:B-1----:R-:W-:Y:S02]  /*c040*/  LEA R2, P0, R5.reuse, R2, 0x1 ;  /* 0x0000000205027211 */ /* 0x042fe400078008ff */
[----:B------:R-:W-:Y:S02]  /*c050*/  IADD3 R0, P2, R148, R4, RZ ;  /* 0x0000000494007210 */ /* 0x000fe40007f5e0ff */
[----:B------:R-:W-:Y:S02]  /*c060*/  LEA.HI.X.SX32 R3, R5, R3, 0x1, P0 ;  /* 0x0000000305037211 */ /* 0x000fe400000f0eff */
[----:B------:R-:W-:Y:S02]  /*c070*/  LEA.HI.X.SX32 R4, R4, R135, 0x1, P2 ;  /* 0x0000008704047211 */ /* 0x000fe400010f0eff */
[C---:B--234-:R-:W-:Y:S04]  /*c080*/  LEA R36, P0, R0.reuse, R124, 0x1 ;  /* 0x0000007c00247211 */ /* 0x05cfe800078008ff */
[----:B------:R-:W-:Y:S02]  /*c090*/  LEA.HI.X R37, R0, R125, R4, 0x1, P0 ;  /* 0x0000007d00257211 */ /* 0x000fe400000f0c04 */
[----:B------:R1:W2:Y:S01]  /*c0a0*/  LD.E.128 R4, desc[UR6][R2.64] ;  /* 0x0000000602047980 */ /* 0x0002a2000c101d00 */
        /* <DEDUP_REMOVED lines=72> */
.L_x_1811:
[----:B------:R-:W-:Y:S05]  /*c530*/  BSYNC B0 ;  /* 0x0000000000007941 */ /* 0x000fea0003800000 */
.L_x_1810:
[----:B-----5:R1:W-:Y:S02]  /*c540*/  ST.E.128 desc[UR6][R40.64], R24 ;  /* 0x0000001828007985 */ /* 0x0203e4000c101d06 */
.L_x_1805:
[----:B------:R-:W-:Y:S05]  /*c550*/  BSYNC B2 ;  /* 0x0000000000027941 */ /* 0x000fea0003800000 */
.L_x_1804:
        /* <DEDUP_REMOVED lines=108> */
.L_x_1817:
[----:B------:R-:W-:Y:S05]  /*cc20*/  BSYNC B0 ;  /* 0x0000000000007941 */ /* 0x000fea0003800000 */
.L_x_1816:
[----:B-----5:R1:W-:Y:S02]  /*cc30*/  ST.E.128 desc[UR6][R40.64], R24 ;  /* 0x0000001828007985 */ /* 0x0203e4000c101d06 */
.L_x_1815:
[----:B------:R-:W-:Y:S05]  /*cc40*/  BSYNC B1 ;  /* 0x0000000000017941 */ /* 0x000fea0003800000 */
.L_x_1814:
[----:B------:R-:W-:Y:S11]  /*cc50*/  ISETP.GE.AND P0, PT, R14, R121, PT ;  /* 0x000000790e00720c */ /* 0x000ff60003f06270 */
[----:B------:R-:W-:Y:S02]  /*cc60*/  @!UPT UIADD3 URZ, URZ, URZ, URZ ;  /* 0x0000003f3f3ff290 */ /* 0x000fe4000fffe03f */
[----:B------:R-:W-:Y:S05]  /*cc70*/  @P0 BRA `(.L_x_1813) ;  /* 0x00000004008c0947 */ /* 0x000fea0003800000 */
[----:B-1----:R-:W-:Y:S01]  /*cc80*/  LEA R2, P0, R108, R122, 0x1 ;  /* 0x0000007a6c027211 */ /* 0x002fe200078008ff */
        /* <DEDUP_REMOVED lines=96> */
.L_x_1819:
[----:B------:R-:W-:Y:S05]  /*d290*/  BSYNC B0 ;  /* 0x0000000000007941 */ /* 0x000fea0003800000 */
.L_x_1818:
[----:B-----5:R1:W-:Y:S02]  /*d2a0*/  ST.E.128 desc[UR6][R40.64], R24 ;  /* 0x0000001828007985 */ /* 0x0203e4000c101d06 */
.L_x_1813:
[----:B------:R-:W-:Y:S05]  /*d2b0*/  BSYNC B2 ;  /* 0x0000000000027941 */ /* 0x000fea0003800000 */
.L_x_1812:
        /* <DEDUP_REMOVED lines=108> */
.L_x_1825:
[----:B------:R-:W-:Y:S05]  /*d980*/  BSYNC B0 ;  /* 0x0000000000007941 */ /* 0x000fea0003800000 */
.L_x_1824:
[----:B-----5:R1:W-:Y:S02]  /*d990*/  ST.E.128 desc[UR6][R40.64], R24 ;  /* 0x0000001828007985 */ /* 0x0203e4000c101d06 */
.L_x_1823:
[----:B------:R-:W-:Y:S05]  /*d9a0*/  BSYNC B1 ;  /* 0x0000000000017941 */ /* 0x000fea0003800000 */
.L_x_1822:
        /* <DEDUP_REMOVED lines=19> */
[----:B------:R-:W-:Y:S02]  /*dae0*/  MOV R33, R7 ;  /* 0x0000000700217202 */ /* 0x000fe40000000f00 */
[----:B------:R-:W-:Y:S03]  /*daf0*/  MOV R35, R5 ;  /* 0x0000000500237202 */ /* 0x000fe60000000f00 */
[C---:B------:R-:W-:Y:S02]  /*db00*/  @P1 IADD3 R8, -R25.reuse, RZ, RZ ;  /* 0x000000ff19081210 */ /* 0x040fe40007ffe1ff */
[----:B------:R-:W-:Y:S02]  /*db10*/  @P1 IADD3 R21, -R25, RZ, RZ ;  /* 0x000000ff19151210 */ /* 0x000fe40007ffe1ff */
[----:B-1----:R-:W-:Y:S02]  /*db20*/  LEA R2, P0, R8, R2, 0x1 ;  /* 0x0000000208027211 */ /* 0x002fe400078008ff */
[----:B------:R-:W-:Y:S02]  /*db30*/  IADD3 R0, P2, R146, R21, RZ ;  /* 0x0000001592007210 */ /* 0x000fe40007f5e0ff */
[----:B------:R-:W-:Y:S02]  /*db40*/  LEA.HI.X.SX32 R3, R8, R3, 0x1, P0 ;  /* 0x0000000308037211 */ /* 0x000fe400000f0eff */
[----:B------:R-:W-:Y:S02]  /*db50*/  LEA.HI.X.SX32 R21, R21, R132, 0x1, P2 ;  /* 0x0000008415157211 */ /* 0x000fe400010f0eff */
[C---:B--234-:R-:W-:Y:S02]  /*db60*/  LEA R36, P0, R0.reuse, R124, 0x1 ;  /* 0x0000007c00247211 */ /* 0x05cfe400078008ff */
        /* <DEDUP_REMOVED lines=74> */
.L_x_1827:
[----:B------:R-:W-:Y:S05]  /*e010*/  BSYNC B0 ;  /* 0x0000000000007941 */ /* 0x000fea0003800000 */
.L_x_1826:
[----:B-----5:R1:W-:Y:S02]  /*e020*/  ST.E.128 desc[UR6][R40.64], R4 ;  /* 0x0000000428007985 */ /* 0x0203e4000c101d06 */
.L_x_1821:
[----:B------:R-:W-:Y:S05]  /*e030*/  BSYNC B2 ;  /* 0x0000000000027941 */ /* 0x000fea0003800000 */
.L_x_1820:
[----:B-1----:R-:W2:Y:S02]  /*e040*/  LD.E R3, desc[UR6][R10.64+0xd0] ;  /* 0x0000d0060a037980 */ /* 0x002ea4000c101900 */
[----:B--2---:R-:W-:Y:S05]  /*e050*/  IMAD.U32 R3, R3, -0x40, RZ ;  /* 0xffffffc003037824 */ /* 0x004fea00078e00ff */
[C---:B------:R-:W-:Y:S02]  /*e060*/  LEA R126, P1, R3.reuse, R126, 0x1 ;  /* 0x0000007e037e7211 */ /* 0x040fe400078208ff */
[C---:B------:R-:W-:Y:S02]  /*e070*/  LEA R124, P0, R3.reuse, R124, 0x1 ;  /* 0x0000007c037c7211 */ /* 0x040fe400078008ff */
[C---:B------:R-:W-:Y:S02]  /*e080*/  LEA.HI.X.SX32 R127, R3.reuse, R127, 0x1, P1 ;  /* 0x0000007f037f7211 */ /* 0x040fe400008f0eff */
[----:B------:R-:W-:Y:S01]  /*e090*/  LEA.HI.X.SX32 R125, R3, R125, 0x1, P0 ;  /* 0x0000007d037d7211 */ /* 0x000fe200000f0eff */
[----:B------:R-:W-:Y:S05]  /*e0a0*/  BRA `(.L_x_1763) ;  /* 0x0000000800807947 */ /* 0x000fea0003800000 */
.L_x_1729:
        /* <DEDUP_REMOVED lines=18> */
.L_x_1829:
[----:B------:R-:W-:Y:S05]  /*e1d0*/  BSYNC B0 ;  /* 0x0000000000007941 */ /* 0x000fea0003800000 */
.L_x_1828:
        /* <DEDUP_REMOVED lines=20> */
.L_x_1831:
[----:B------:R-:W-:Y:S05]  /*e320*/  BSYNC B0 ;  /* 0x0000000000007941 */ /* 0x000fea0003800000 */
.L_x_1830:
        /* <DEDUP_REMOVED lines=28> */
.L_x_1833:
[----:B------:R-:W-:Y:S05]  /*e4f0*/  BSYNC B0 ;  /* 0x0000000000007941 */ /* 0x000fea0003800000 */
.L_x_1832:
        /* <DEDUP_REMOVED lines=18> */
.L_x_1835:
[----:B------:R-:W-:Y:S05]  /*e620*/  BSYNC B0 ;  /* 0x0000000000007941 */ /* 0x000fea0003800000 */
.L_x_1834:
        /* <DEDUP_REMOVED lines=16> */
.L_x_1837:
[----:B------:R-:W-:Y:S05]  /*e730*/  BSYNC B0 ;  /* 0x0000000000007941 */ /* 0x000fea0003800000 */
.L_x_1836:
        /* <DEDUP_REMOVED lines=18> */
.L_x_1839:
[----:B------:R-:W-:Y:S05]  /*e860*/  BSYNC B0 ;  /* 0x0000000000007941 */ /* 0x000fea0003800000 */
.L_x_1838:
        /* <DEDUP_REMOVED lines=18> */
.L_x_1841:
[----:B------:R-:W-:Y:S05]  /*e990*/  BSYNC B0 ;  /* 0x0000000000007941 */ /* 0x000fea0003800000 */
.L_x_1840:
        /* <DEDUP_REMOVED lines=17> */
.L_x_1763:
[----:B------:R-:W-:Y:S05]  /*eab0*/  BSYNC B3 ;  /* 0x0000000000037941 */ /* 0x000fea0003800000 */
.L_x_1728:
        /* <DEDUP_REMOVED lines=89> */
.L_x_1843:
        /* <DEDUP_REMOVED lines=8> */
.L_x_1844:
[----:B------:R-:W-:Y:S05]  /*f0d0*/  BSYNC B0 ;  /* 0x0000000000007941 */ /* 0x000fea0003800000 */
.L_x_1842:
[----:B------:R-:W-:Y:S04]  /*f0e0*/  IADD3 R13, R13, -0x1, RZ ;  /* 0xffffffff0d0d7810 */ /* 0x000fe80007ffe0ff */
[----:B------:R-:W-:Y:S11]  /*f0f0*/  ISETP.GT.AND P0, PT, R13, R88, PT ;  /* 0x000000580d00720c */ /* 0x000ff60003f04270 */
[----:B------:R-:W-:Y:S02]  /*f100*/  @!UPT UIADD3 URZ, URZ, URZ, URZ ;  /* 0x0000003f3f3ff290 */ /* 0x000fe4000fffe03f */
[----:B------:R-:W-:Y:S05]  /*f110*/  @P0 BRA `(.L_x_1845) ;  /* 0xffffff3c00ac0947 */ /* 0x000fea000383ffff */
.L_x_1711:
[----:B------:R-:W-:Y:S05]  /*f120*/  WARPSYNC.ALL ;  /* 0x0000000000007948 */ /* 0x000fea0003800000 */
[----:B------:R-:W-:Y:S06]  /*f130*/  BAR.SYNC.DEFER_BLOCKING 0x0 ;  /* 0x0000000000007b1d */ /* 0x000fec0000010000 */
[----:B------:R-:W2:Y:S02]  /*f140*/  LD.E R3, desc[UR6][R10.64+0xd0] ;  /* 0x0000d0060a037980 */ /* 0x000ea4000c101900 */
[----:B------:R-:W1:Y:S01]  /*f150*/  S2UR UR4, SR_CgaCtaId ;  /* 0x00000000000479c3 */ /* 0x000e620000008800 */
[----:B------:R-:W-:Y:S01]  /*f160*/  UMOV UR5, 0x400 ;  /* 0x0000040000057882 */ /* 0x000fe20000000000 */
[----:B------:R-:W-:Y:S01]  /*f170*/  BSSY B3, `(.L_x_1846) ;  /* 0x0000539000037945 */ /* 0x000fe20003800000 */
[C---:B-1-34-:R-:W-:Y:S01]  /*f180*/  SHF.L.U64.HI R5, R218.reuse, 0x4, R219 ;  /* 0x00000004da057819 */ /* 0x05afe200000102db */
[----:B------:R-:W-:Y:S01]  /*f190*/  IMAD.SHL.U32 R7, R218, 0x10, RZ ;  /* 0x00000010da077824 */ /* 0x000fe200078e00ff */
[----:B------:R-:W-:-:S06]  /*f1a0*/  ULEA UR4, UR4, UR5, 0x18 ;  /* 0x0000000504047291 */ /* 0x000fcc000f8ec03f */
[----:B------:R-:W-:Y:S02]  /*f1b0*/  LEA R244, R176, UR4, 0x1 ;  /* 0x00000004b0f47c11 */ /* 0x000fe4000f8e08ff */
[----:B--2---:R-:W-:-:S13]  /*f1c0*/  ISETP.NE.AND P0, PT, R3, RZ, PT ;  /* 0x000000ff0300720c */ /* 0x004fda0003f05270 */
[----:B------:R-:W-:Y:S05]  /*f1d0*/  @!P0 BRA `(.L_x_1847) ;  /* 0x0000004c005c8947 */ /* 0x000fea0003800000 */
[----:B------:R-:W2:Y:S01]  /*f1e0*/  LD.E.64 R8, desc[UR6][R10.64+0xf0] ;  /* 0x0000f0060a087980 */ /* 0x000ea2000c101b00 */
[----:B------:R-:W-:-:S03]  /*f1f0*/  IMAD.MOV.U32 R2, RZ, RZ, RZ ;  /* 0x000000ffff027224 */ /* 0x000fc600078e00ff */
[----:B------:R-:W3:Y:S04]  /*f200*/  LD.E.U8 R0, desc[UR6][R10.64+0x1b3] ;  /* 0x0001b3060a007980 */ /* 0x000ee8000c101100 */
[----:B------:R-:W5:Y:S04]  /*f210*/  LD.E.64 R32, desc[UR6][R10.64+0x148] ;  /* 0x000148060a207980 */ /* 0x000f68000c101b00 */
[----:B------:R-:W5:Y:S01]  /*f220*/  LD.E.64 R34, desc[UR6][R10.64+0x150] ;  /* 0x000150060a227980 */ /* 0x000f62000c101b00 */
[----:B--2---:R-:W-:-:S04]  /*f230*/  ISETP.NE.U32.AND P1, PT, R8, RZ, PT ;  /* 0x000000ff0800720c */ /* 0x004fc80003f25070 */
[----:B------:R-:W-:-:S13]  /*f240*/  ISETP.NE.AND.EX P1, PT, R9, RZ, PT, P1 ;  /* 0x000000ff0900720c */ /* 0x000fda0003f25310 */
[----:B-----5:R-:W-:-:S04]  /*f250*/  @P1 LEA R12, P0, R241, R8, 0x2 ;  /* 0x00000008f10c1211 */ /* 0x020fc800078010ff */
[----:B------:R-:W-:Y:S02]  /*f260*/  @P1 LEA.HI.X R13, R241, R9, R70, 0x2, P0 ;  /* 0x00000009f10d1211 */ /* 0x000fe400000f1446 */
[----:B------:R-:W5:Y:S04]  /*f270*/  LD.E R9, desc[UR6][R10.64+0xc0] ;  /* 0x0000c0060a097980 */ /* 0x000f68000c101900 */
[----:B------:R1:W2:Y:S01]  /*f280*/  @P1 LD.E R2, desc[UR6][R12.64] ;  /* 0x000000060c021980 */ /* 0x0002a2000c101900 */
[-C--:B------:R-:W-:Y:S02]  /*f290*/  IADD3 R7, P1, R7, R194.reuse, RZ ;  /* 0x000000c207077210 */ /* 0x080fe40007f3e0ff */
[----:B------:R-:W-:-:S03]  /*f2a0*/  LEA R15, P0, R218, R194, 0x5 ;  /* 0x000000c2da0f7211 */ /* 0x000fc600078028ff */
[----:B------:R-:W-:Y:S01]  /*f2b0*/  IMAD.X R5, R5, 0x1, R197, P1 ;  /* 0x0000000105057824 */ /* 0x000fe200008e06c5 */
[-C--:B------:R-:W-:Y:S02]  /*f2c0*/  LEA R40, P1, R7, R220.reuse, 0x1 ;  /* 0x000000dc07287211 */ /* 0x080fe400078208ff */
[----:B------:R-:W-:Y:S02]  /*f2d0*/  LEA.HI.X R6, R218, R197, R219, 0x5, P0 ;  /* 0x000000c5da067211 */ /* 0x000fe400000f2cdb */
[----:B---3--:R-:W-:Y:S01]  /*f2e0*/  ISETP.NE.AND P4, PT, R0, RZ, PT ;  /* 0x000000ff0000720c */ /* 0x008fe20003f85270 */
[----:B------:R-:W-:Y:S01]  /*f2f0*/  IMAD.MOV.U32 R196, RZ, RZ, R194 ;  /* 0x000000ffffc47224 */ /* 0x000fe200078e00c2 */
[-C--:B------:R-:W-:Y:S02]  /*f300*/  LEA R42, P2, R194, R220.reuse, 0x1 ;  /* 0x000000dcc22a7211 */ /* 0x080fe400078408ff */
[----:B------:R-:W-:Y:S02]  /*f310*/  LEA R16, P0, R15, R220, 0x1 ;  /* 0x000000dc0f107211 */ /* 0x000fe400078008ff */
[----:B------:R-:W-:-:S02]  /*f320*/  LEA.HI.X R41, R7, R221, R5, 0x1, P1 ;  /* 0x000000dd07297211 */ /* 0x000fc400008f0c05 */
[----:B-1----:R-:W-:-:S04]  /*f330*/  LEA.HI R13, R3, R3, RZ, 0x1 ;  /* 0x00000003030d7211 */ /* 0x002fc800078f08ff */
[----:B------:R-:W-:Y:S01]  /*f340*/  SHF.R.S32.HI R13, RZ, 0x1, R13 ;  /* 0x00000001ff0d7819 */ /* 0x000fe2000001140d */
[----:B------:R-:W-:Y:S01]  /*f350*/  IMAD R4, R219, 0x30, RZ ;  /* 0x00000030db047824 */ /* 0x000fe200078e02ff */
[----:B------:R-:W-:-:S03]  /*f360*/  LEA.HI.X R43, R194, R221, R197, 0x1, P2 ;  /* 0x000000ddc22b7211 */ /* 0x000fc600010f0cc5 */
[----:B------:R-:W-:Y:S01]  /*f370*/  IMAD R5, R212, R13, R170 ;  /* 0x0000000dd4057224 */ /* 0x000fe200078e02aa */
[----:B------:R-:W-:Y:S01]  /*f380*/  LEA.HI.X R17, R15, R221, R6, 0x1, P0 ;  /* 0x000000dd0f117211 */ /* 0x000fe200000f0c06 */
[----:B------:R-:W-:-:S04]  /*f390*/  IMAD.WIDE.U32 R196, R218, 0x30, R196 ;  /* 0x00000030dac47825 */ /* 0x000fc800078e00c4 */
[----:B------:R-:W-:Y:S02]  /*f3a0*/  IMAD.IADD R15, R240, 0x1, -R65 ;  /* 0x00000001f00f7824 */ /* 0x000fe400078e0a41 */
[----:B------:R-:W-:Y:S01]  /*f3b0*/  IMAD.IADD R21, R170, 0x1, R5 ;  /* 0x00000001aa157824 */ /* 0x000fe200078e0205 */
[----:B------:R-:W-:Y:S01]  /*f3c0*/  LEA R38, P1, R196, R220, 0x1 ;  /* 0x000000dcc4267211 */ /* 0x000fe200078208ff */
[----:B------:R-:W-:Y:S01]  /*f3d0*/  IMAD.IADD R7, R197, 0x1, R4 ;  /* 0x00000001c5077824 */ /* 0x000fe200078e0204 */
[----:B------:R-:W-:Y:S01]  /*f3e0*/  ISETP.GE.AND P0, PT, R212, R15, PT ;  /* 0x0000000fd400720c */ /* 0x000fe20003f06270 */
[----:B------:R-:W-:-:S03]  /*f3f0*/  IMAD.SHL.U32 R37, R13, 0x10, RZ ;  /* 0x000000100d257824 */ /* 0x000fc600078e00ff */
[----:B------:R-:W-:Y:S02]  /*f400*/  ISETP.GT.AND P0, PT, R62, -0x8, !P0 ;  /* 0xfffffff83e00780c */ /* 0x000fe40004704270 */
[----:B------:R-:W-:Y:S02]  /*f410*/  LEA.HI.X R39, R196, R221, R7, 0x1, P1 ;  /* 0x000000ddc4277211 */ /* 0x000fe400008f0c07 */
        /* <DEDUP_REMOVED lines=10> */
[----:B-----5:R-:W-:Y:S01]  /*f4c0*/  ISETP.GE.AND P2, PT, R18, R9, PT ;  /* 0x000000091200720c */ /* 0x020fe20003f46270 */
        /* <DEDUP_REMOVED lines=15> */
[----:B-----5:R-:W-:Y:S02]  /*f5c0*/  HADD2.F32 R27, -RZ, R21.H1_H1 ;  /* 0x30000015ff1b7230 */ /* 0x020fe40000004100 */
[----:B------:R-:W-:Y:S02]  /*f5d0*/  HADD2.F32 R25, -RZ, R23.H1_H1 ;  /* 0x30000017ff197230 */ /* 0x000fe40000004100 */
[----:B------:R-:W-:Y:S02]  /*f5e0*/  HADD2.F32 R26, -RZ, R21.H0_H0 ;  /* 0x20000015ff1a7230 */ /* 0x000fe40000004100 */
[----:B------:R-:W-:-:S02]  /*f5f0*/  HADD2.F32 R28, -RZ, R23.H0_H0 ;  /* 0x20000017ff1c7230 */ /* 0x000fc40000004100 */
[----:B---3--:R-:W-:Y:S02]  /*f600*/  HADD2.F32 R2, -RZ, R4.H1_H1 ;  /* 0x30000004ff027230 */ /* 0x008fe40000004100 */
[----:B------:R-:W-:Y:S02]  /*f610*/  HADD2.F32 R0, -RZ, R5.H1_H1 ;  /* 0x30000005ff007230 */ /* 0x000fe40000004100 */
[--C-:B----4-:R-:W-:Y:S02]  /*f620*/  HADD2.F32 R21, -RZ, R6.reuse.H1_H1 ;  /* 0x30000006ff157230 */ /* 0x110fe40000004100 */
[----:B------:R-:W-:Y:S01]  /*f630*/  FMUL.FTZ R29, R27, R2 ;  /* 0x000000021b1d7220 */ /* 0x000fe20000410000 */
[----:B------:R-:W-:Y:S02]  /*f640*/  HADD2.F32 R8, -RZ, R7.H1_H1 ;  /* 0x30000007ff087230 */ /* 0x000fe40000004100 */
[----:B------:R-:W-:Y:S01]  /*f650*/  FMUL.FTZ R23, R25, R0 ;  /* 0x0000000019177220 */ /* 0x000fe20000410000 */
[----:B------:R-:W-:-:S02]  /*f660*/  HADD2.F32 R6, -RZ, R6.H0_H0 ;  /* 0x20000006ff067230 */ /* 0x000fc40000004100 */
[-C--:B------:R-:W-:Y:S01]  /*f670*/  FMUL.FTZ R27, R27, R21.reuse ;  /* 0x000000151b1b7220 */ /* 0x080fe20000410000 */
[----:B------:R-:W-:Y:S01]  /*f680*/  FFMA.FTZ R29, R26, R21, -R29 ;  /* 0x000000151a1d7223 */ /* 0x000fe2000001081d */
[-C--:B------:R-:W-:Y:S01]  /*f690*/  FMUL.FTZ R25, R25, R8.reuse ;  /* 0x0000000819197220 */ /* 0x080fe20000410000 */
[----:B------:R-:W-:Y:S01]  /*f6a0*/  FFMA.FTZ R23, R28, R8, -R23 ;  /* 0x000000081c177223 */ /* 0x000fe20000010817 */
[----:B------:R-:W-:Y:S02]  /*f6b0*/  HADD2.F32 R21, -RZ, R20.H1_H1 ;  /* 0x30000014ff157230 */ /* 0x000fe40000004100 */
[----:B------:R-:W-:Y:S01]  /*f6c0*/  FFMA.FTZ R2, R26, R2, R27 ;  /* 0x000000021a027223 */ /* 0x000fe2000001001b */
[----:B------:R-:W-:Y:S02]  /*f6d0*/  HADD2.F32 R4, -RZ, R4.H0_H0 ;  /* 0x20000004ff047230 */ /* 0x000fe40000004100 */
[----:B------:R-:W-:Y:S01]  /*f6e0*/  FFMA.FTZ R0, R28, R0, R25 ;  /* 0x000000001c007223 */ /* 0x000fe20000010019 */
[----:B------:R-:W-:-:S02]  /*f6f0*/  HADD2.F32 R5, -RZ, R5.H0_H0 ;  /* 0x20000005ff057230 */ /* 0x000fc40000004100 */
[C---:B------:R-:W-:Y:S01]  /*f700*/  FMUL.FTZ R27, R21.reuse, R6 ;  /* 0x00000006151b7220 */ /* 0x040fe20000410000 */
[----:B------:R-:W-:Y:S01]  /*f710*/  HADD2.F32 R8, -RZ, R22.H1_H1 ;  /* 0x30000016ff087230 */ /* 0x000fe20000004100 */
[----:B------:R-:W-:Y:S01]  /*f720*/  F2FP.F16.F32.PACK_AB R2, R2, R29 ;  /* 0x0000001d0202723e */ /* 0x000fe200000000ff */
        /* <DEDUP_REMOVED lines=10> */
[----:B------:R-:W-:-:S03]  /*f7d0*/  FFMA.FTZ R8, R22, R5, R8 ;  /* 0x0000000516087223 */ /* 0x000fc60000010008 */
[----:B------:R-:W-:Y:S02]  /*f7e0*/  F2FP.F16.F32.PACK_AB R20, R27, R20 ;  /* 0x000000141b14723e */ /* 0x000fe400000000ff */
[----:B------:R-:W-:Y:S02]  /*f7f0*/  F2FP.F16.F32.PACK_AB R22, R8, R21 ;  /* 0x000000150816723e */ /* 0x000fe400000000ff */
[----:B------:R-:W-:Y:S02]  /*f800*/  MOV R21, R2 ;  /* 0x0000000200157202 */ /* 0x000fe40000000f00 */
.L_x_1854:
[----:B------:R-:W-:Y:S05]  /*f810*/  BSYNC B0 ;  /* 0x0000000000007941 */ /* 0x000fea0003800000 */
.L_x_1853:
[----:B-----5:R3:W-:Y:S02]  /*f820*/  STS.128 [R244], R20 ;  /* 0x00000014f4007388 */ /* 0x0207e40000000c00 */
.L_x_1852:
[----:B------:R-:W-:Y:S05]  /*f830*/  BSYNC B1 ;  /* 0x0000000000017941 */ /* 0x000fea0003800000 */
.L_x_1851:
        /* <DEDUP_REMOVED lines=9> */
[----:B-----5:R-:W-:Y:S02]  /*f8d0*/  HADD2.F32 R27, -RZ, R21.H1_H1 ;  /* 0x30000015ff1b7230 */ /* 0x020fe40000004100 */
[----:B------:R-:W-:Y:S02]  /*f8e0*/  HADD2.F32 R25, -RZ, R23.H1_H1 ;  /* 0x30000017ff197230 */ /* 0x000fe40000004100 */
[----:B------:R-:W-:Y:S02]  /*f8f0*/  HADD2.F32 R26, -RZ, R21.H0_H0 ;  /* 0x20000015ff1a7230 */ /* 0x000fe40000004100 */
[----:B------:R-:W-:-:S02]  /*f900*/  HADD2.F32 R28, -RZ, R23.H0_H0 ;  /* 0x20000017ff1c7230 */ /* 0x000fc40000004100 */
[----:B--2---:R-:W-:Y:S02]  /*f910*/  HADD2.F32 R2, -RZ, R4.H1_H1 ;  /* 0x30000004ff027230 */ /* 0x004fe40000004100 */
        /* <DEDUP_REMOVED lines=32> */
.L_x_1856:
[----:B------:R-:W-:Y:S05]  /*fb20*/  BSYNC B0 ;  /* 0x0000000000007941 */ /* 0x000fea0003800000 */
.L_x_1855:
[----:B-----5:R1:W-:Y:S02]  /*fb30*/  STS.128 [R244+0x2000], R20 ;  /* 0x00200014f4007388 */ /* 0x0203e40000000c00 */
.L_x_1850:
[----:B------:R-:W-:Y:S05]  /*fb40*/  BSYNC B2 ;  /* 0x0000000000027941 */ /* 0x000fea0003800000 */
.L_x_1849:
[----:B------:R-:W-:Y:S01]  /*fb50*/  VIADD R0, R212, 0x10 ;  /* 0x00000010d4007836 */ /* 0x000fe20000000000 */
[----:B------:R-:W-:Y:S04]  /*fb60*/  BSSY B2, `(.L_x_1857) ;  /* 0x000006e000027945 */ /* 0x000fe80003800000 */
[----:B------:R-:W-:-:S04]  /*fb70*/  ISETP.GE.AND P0, PT, R0, R15, PT ;  /* 0x0000000f0000720c */ /* 0x000fc80003f06270 */
[----:B------:R-:W-:-:S13]  /*fb80*/  ISETP.LT.OR P0, PT, R62, -0x87, P0 ;  /* 0xffffff793e00780c */ /* 0x000fda0000701670 */
[----:B------:R-:W-:Y:S05]  /*fb90*/  @P0 BRA `(.L_x_1858) ;  /* 0x0000000400a80947 */ /* 0x000fea0003800000 */
[----:B-----5:R-:W-:Y:S01]  /*fba0*/  ISETP.GE.AND P0, PT, R18, R9, PT ;  /* 0x000000091200720c */ /* 0x020fe20003f06270 */
        /* <DEDUP_REMOVED lines=30> */
[----:B------:R-:W-:Y:S01]  /*fd90*/  FFMA.FTZ R28, R29, R21, -R28 ;  /* 0x000000151d1c7223 */ /* 0x000fe2000001081c */
[----:B------:R-:W-:Y:S01]  /*fda0*/  FMUL.FTZ R23, R31, R22 ;  /* 0x000000161f177220 */ /* 0x000fe20000410000 */
[----:B------:R-:W-:Y:S02]  /*fdb0*/  HADD2.F32 R21, -RZ, R20.H1_H1 ;  /* 0x30000014ff157230 */ /* 0x000fe40000004100 */
[----:B------:R-:W-:Y:S01]  /*fdc0*/  FFMA.FTZ R25, R29, R2, R25 ;  /* 0x000000021d197223 */ /* 0x000fe20000010019 */
[----:B------:R-:W-:Y:S02]  /*fdd0*/  HADD2.F32 R4, -RZ, R4.H0_H0 ;  /* 0x20000004ff047230 */ /* 0x000fe40000004100 */
[----:B------:R-:W-:Y:S01]  /*fde0*/  FFMA.FTZ R23, R27, R8, R23 ;  /* 0x000000081b177223 */ /* 0x000fe20000010017 */
[----:B------:R-:W-:Y:S02]  /*fdf0*/  HADD2.F32 R5, -RZ, R5.H0_H0 ;  /* 0x20000005ff057230 */ /* 0x000fe40000004100 */
[----:B------:R-:W-:Y:S01]  /*fe00*/  FMUL.FTZ R29, R21, R6 ;  /* 0x00000006151d7220 */ /* 0x000fe20000410000 */
[----:B------:R-:W-:-:S02]  /*fe10*/  HADD2.F32 R2, -RZ, R26.H1_H1 ;  /* 0x3000001aff027230 */ /* 0x000fc40000004100 */
[----:B------:R-:W-:Y:S01]  /*fe20*/  FMUL.FTZ R8, R21, R4 ;  /* 0x0000000415087220 */ /* 0x000fe20000410000 */
[----:B------:R-:W-:Y:S02]  /*fe30*/  HADD2.F32 R7, -RZ, R7.H0_H0 ;  /* 0x20000007ff077230 */ /* 0x000fe40000004100 */
[----:B------:R-:W-:Y:S01]  /*fe40*/  FFMA.FTZ R30, R27, R22, -R30 ;  /* 0x000000161b1e7223 */ /* 0x000fe2000001081e */
[----:B------:R-:W-:Y:S02]  /*fe50*/  HADD2.F32 R26, -RZ, R26.H0_H0 ;  /* 0x2000001aff1a7230 */ /* 0x000fe40000004100 */
[C---:B------:R-:W-:Y:S01]  /*fe60*/  FMUL.FTZ R21, R2.reuse, R5 ;  /* 0x0000000502157220 */ /* 0x040fe20000410000 */
[----:B------:R-:W-:Y:S02]  /*fe70*/  HADD2.F32 R27, -RZ, R20.H0_H0 ;  /* 0x20000014ff1b7230 */ /* 0x000fe40000004100 */
[-C--:B------:R-:W-:Y:S01]  /*fe80*/  FMUL.FTZ R2, R2, R7.reuse ;  /* 0x0000000702027220 */ /* 0x080fe20000410000 */
[----:B------:R-:W-:Y:S01]  /*fe90*/  F2FP.F16.F32.PACK_AB R30, R23, R30 ;  /* 0x0000001e171e723e */ /* 0x000fe200000000ff */
[C---:B------:R-:W-:Y:S01]  /*fea0*/  FFMA.FTZ R21, R26.reuse, R7, -R21 ;  /* 0x000000071a157223 */ /* 0x040fe20000010815 */
[----:B------:R-:W-:Y:S01]  /*feb0*/  F2FP.F16.F32.PACK_AB R23, R25, R28 ;  /* 0x0000001c1917723e */ /* 0x000fe200000000ff */
[----:B------:R-:W-:Y:S01]  /*fec0*/  FFMA.FTZ R2, R26, R5, R2 ;  /* 0x000000051a027223 */ /* 0x000fe20000010002 */
[C---:B------:R-:W-:Y:S01]  /*fed0*/  FFMA.FTZ R8, R27.reuse, R6, -R8 ;  /* 0x000000061b087223 */ /* 0x040fe20000010808 */
[----:B------:R-:W-:-:S03]  /*fee0*/  FFMA.FTZ R29, R27, R4, R29 ;  /* 0x000000041b1d7223 */ /* 0x000fc6000001001d */
[----:B------:R-:W-:Y:S02]  /*fef0*/  F2FP.F16.F32.PACK_AB R22, R2, R21 ;  /* 0x000000150216723e */ /* 0x000fe400000000ff */
[----:B------:R-:W-:Y:S02]  /*ff00*/  F2FP.F16.F32.PACK_AB R20, R29, R8 ;  /* 0x000000081d14723e */ /* 0x000fe400000000ff */
[----:B------:R-:W-:Y:S02]  /*ff10*/  MOV R21, R30 ;  /* 0x0000001e00157202 */ /* 0x000fe40000000f00 */
.L_x_1862:
[----:B------:R-:W-:Y:S05]  /*ff20*/  BSYNC B0 ;  /* 0x0000000000007941 */ /* 0x000fea0003800000 */
.L_x_1861:
[----:B-----5:R3:W-:Y:S02]  /*ff30*/  STS.128 [R244+0x800], R20 ;  /* 0x00080014f4007388 */ /* 0x0207e40000000c00 */
.L_x_1860:
[----:B------:R-:W-:Y:S05]  /*ff40*/  BSYNC B1 ;  /* 0x0000000000017941 */ /* 0x000fea0003800000 */
.L_x_1859:
        /* <DEDUP_REMOVED lines=30> */
[----:B------:R-:W-:Y:S02]  /*10130*/  HADD2.F32 R20, -RZ, R42.H1_H1 ;  /* 0x3000002aff147230 */ /* 0x000fe40000004100 */
[----:B------:R-:W-:Y:S01]  /*10140*/  FMUL.FTZ R22, R21, R4 ;  /* 0x0000000415167220 */ /* 0x000fe20000410000 */
[----:B------:R-:W-:Y:S01]  /*10150*/  HADD2.F32 R7, -RZ, R7.H0_H0 ;  /* 0x20000007ff077230 */ /* 0x000fe20000004100 */
[----:B------:R-:W-:Y:S01]  /*10160*/  F2FP.F16.F32.PACK_AB R41, R8, R29 ;  /* 0x0000001d0829723e */ /* 0x000fe200000000ff */
        /* <DEDUP_REMOVED lines=8> */
[----:B------:R-:W-:-:S03]  /*101f0*/  FFMA.FTZ R20, R42, R5, R20 ;  /* 0x000000052a147223 */ /* 0x000fc60000010014 */
[----:B------:R-:W-:Y:S02]  /*10200*/  F2FP.F16.F32.PACK_AB R40, R27, R22 ;  /* 0x000000161b28723e */ /* 0x000fe400000000ff */
[----:B------:R-:W-:Y:S02]  /*10210*/  F2FP.F16.F32.PACK_AB R42, R20, R21 ;  /* 0x00000015142a723e */ /* 0x000fe400000000ff */
.L_x_1864:
[----:B------:R-:W-:Y:S05]  /*10220*/  BSYNC B0 ;  /* 0x0000000000007941 */ /* 0x000fea0003800000 */
.L_x_1863:
[----:B-----5:R1:W-:Y:S02]  /*10230*/  STS.128 [R244+0x2800], R40 ;  /* 0x00280028f4007388 */ /* 0x0203e40000000c00 */
.L_x_1858:
[----:B------:R-:W-:Y:S05]  /*10240*/  BSYNC B2 ;  /* 0x0000000000027941 */ /* 0x000fea0003800000 */
.L_x_1857:
[----:B------:R-:W-:Y:S01]  /*10250*/  VIADD R36, R212, 0x20 ;  /* 0x00000020d4247836 */ /* 0x000fe20000000000 */
[----:B------:R-:W-:Y:S04]  /*10260*/  BSSY B2, `(.L_x_1865) ;  /* 0x000006f000027945 */ /* 0x000fe80003800000 */
[----:B------:R-:W-:-:S04]  /*10270*/  ISETP.GE.AND P0, PT, R36, R15, PT ;  /* 0x0000000f2400720c */ /* 0x000fc80003f06270 */
[----:B------:R-:W-:-:S13]  /*10280*/  ISETP.LT.OR P0, PT, R62, -0x107, P0 ;  /* 0xfffffef93e00780c */ /* 0x000fda0000701670 */
[----:B------:R-:W-:Y:S05]  /*10290*/  @P0 BRA `(.L_x_1866) ;  /* 0x0000000400ac0947 */ /* 0x000fea0003800000 */
[----:B-----5:R-:W-:Y:S01]  /*102a0*/  ISETP.GE.AND P0, PT, R18, R9, PT ;  /* 0x000000091200720c */ /* 0x020fe20003f06270 */
        /* <DEDUP_REMOVED lines=18> */
[--C-:B-----5:R-:W-:Y:S01]  /*103d0*/  HADD2.F32 R27, -RZ, R21.reuse.H0_H0 ;  /* 0x20000015ff1b7230 */ /* 0x120fe20000004100 */
[----:B------:R-:W-:Y:S01]  /*103e0*/  MOV R26, R22 ;  /* 0x00000016001a7202 */ /* 0x000fe20000000f00 */
[----:B------:R-:W-:Y:S02]  /*103f0*/  HADD2.F32 R31, -RZ, R21.H1_H1 ;  /* 0x30000015ff1f7230 */ /* 0x000fe40000004100 */
[--C-:B------:R-:W-:Y:S02]  /*10400*/  HADD2.F32 R25, -RZ, R23.reuse.H1_H1 ;  /* 0x30000017ff197230 */ /* 0x100fe40000004100 */
[----:B------:R-:W-:-:S02]  /*10410*/  HADD2.F32 R29, -RZ, R23.H0_H0 ;  /* 0x20000017ff1d7230 */ /* 0x000fc40000004100 */
        /* <DEDUP_REMOVED lines=33> */
.L_x_1870:
[----:B------:R-:W-:Y:S05]  /*10630*/  BSYNC B0 ;  /* 0x0000000000007941 */ /* 0x000fea0003800000 */
.L_x_1869:
[----:B-----5:R3:W-:Y:S02]  /*10640*/  STS.128 [R244+0x1000], R20 ;  /* 0x00100014f4007388 */ /* 0x0207e40000000c00 */
.L_x_1868:
[----:B------:R-:W-:Y:S05]  /*10650*/  BSYNC B1 ;  /* 0x0000000000017941 */ /* 0x000fea0003800000 */
.L_x_1867:
        /* <DEDUP_REMOVED lines=8> */
[----:B------:R-:W3:Y:S01]  /*106e0*/  LD.E.64 R6, desc[UR6][R40.64+0x40] ;  /* 0x0000400628067980 */ /* 0x000ee2000c101b00 */
[--C-:B-----5:R-:W-:Y:S02]  /*106f0*/  HADD2.F32 R27, -RZ, R21.reuse.H1_H1 ;  /* 0x30000015ff1b7230 */ /* 0x120fe40000004100 */
[----:B------:R-:W-:Y:S02]  /*10700*/  HADD2.F32 R25, -RZ, R21.H0_H0 ;  /* 0x20000015ff197230 */ /* 0x000fe40000004100 */
[--C-:B------:R-:W-:Y:S02]  /*10710*/  HADD2.F32 R21, -RZ, R23.reuse.H1_H1 ;  /* 0x30000017ff157230 */ /* 0x100fe40000004100 */
        /* <DEDUP_REMOVED lines=10> */
[----:B------:R-:W-:Y:S02]  /*107c0*/  HADD2.F32 R17, -RZ, R20.H1_H1 ;  /* 0x30000014ff117230 */ /* 0x000fe40000004100 */
[----:B------:R-:W-:Y:S01]  /*107d0*/  FMUL.FTZ R21, R21, R16 ;  /* 0x0000001015157220 */ /* 0x000fe20000410000 */
        /* <DEDUP_REMOVED lines=21> */
.L_x_1872:
[----:B------:R-:W-:Y:S05]  /*10930*/  BSYNC B0 ;  /* 0x0000000000007941 */ /* 0x000fea0003800000 */
.L_x_1871:
[----:B-----5:R1:W-:Y:S02]  /*10940*/  STS.128 [R244+0x3000], R20 ;  /* 0x00300014f4007388 */ /* 0x0203e40000000c00 */
.L_x_1866:
[----:B------:R-:W-:Y:S05]  /*10950*/  BSYNC B2 ;  /* 0x0000000000027941 */ /* 0x000fea0003800000 */
.L_x_1865:
[----:B------:R-:W-:-:S05]  /*10960*/  VIADD R28, R212, 0x30 ;  /* 0x00000030d41c7836 */ /* 0x000fca0000000000 */
[----:B------:R-:W-:-:S04]  /*10970*/  ISETP.GE.AND P0, PT, R28, R15, PT ;  /* 0x0000000f1c00720c */ /* 0x000fc80003f06270 */
[----:B------:R-:W-:-:S13]  /*10980*/  ISETP.LT.OR P0, PT, R62, -0x187, P0 ;  /* 0xfffffe793e00780c */ /* 0x000fda0000701670 */
[----:B------:R-:W-:Y:S05]  /*10990*/  @P0 BRA `(.L_x_1873) ;  /* 0x0000003800d80947 */ /* 0x000fea0003800000 */
[----:B-----5:R-:W-:Y:S01]  /*109a0*/  ISETP.GE.AND P0, PT, R18, R9, PT ;  /* 0x000000091200720c */ /* 0x020fe20003f06270 */
        /* <DEDUP_REMOVED lines=17> */
[----:B------:R-:W4:Y:S01]  /*10ac0*/  LD.E.64 R6, desc[UR6][R12.64] ;  /* 0x000000060c067980 */ /* 0x000f22000c101b00 */
[----:B--2--5:R-:W-:Y:S02]  /*10ad0*/  HADD2.F32 R17, -RZ, R23.H1_H1 ;  /* 0x30000017ff117230 */ /* 0x024fe40000004100 */
[--C-:B------:R-:W-:Y:S02]  /*10ae0*/  HADD2.F32 R19, -RZ, R21.reuse.H0_H0 ;  /* 0x20000015ff137230 */ /* 0x100fe40000004100 */
[----:B------:R-:W-:Y:S02]  /*10af0*/  HADD2.F32 R21, -RZ, R21.H1_H1 ;  /* 0x30000015ff157230 */ /* 0x000fe40000004100 */
        /* <DEDUP_REMOVED lines=34> */
.L_x_1877:
[----:B------:R-:W-:Y:S05]  /*10d20*/  BSYNC B0 ;  /* 0x0000000000007941 */ /* 0x000fea0003800000 */
.L_x_1876:
[----:B-----5:R3:W-:Y:S02]  /*10d30*/  STS.128 [R244+0x1800], R20 ;  /* 0x00180014f4007388 */ /* 0x0207e40000000c00 */
.L_x_1875:
[----:B------:R-:W-:Y:S05]  /*10d40*/  BSYNC B1 ;  /* 0x0000000000017941 */ /* 0x000fea0003800000 */
.L_x_1874:
[----:B------:R-:W-:-:S13]  /*10d50*/  ISETP.GE.AND P0, PT, R14, R9, PT ;  /* 0x000000090e00720c */ /* 0x000fda0003f06270 */
[----:B------:R1:W-:Y:S01]  /*10d60*/  @P0 STS.128 [R244+0x3800], RZ ;  /* 0x003800fff4000388 */ /* 0x0003e20000000c00 */
[----:B------:R-:W-:Y:S05]  /*10d70*/  @P0 BRA `(.L_x_1873) ;  /* 0x0000003400e00947 */ /* 0x000fea0003800000 */
[----:B--23--:R2:W5:Y:S01]  /*10d80*/  LD.E.128 R16, desc[UR6][R38.64+0x80] ;  /* 0x0000800626107980 */ /* 0x00c562000c101d00 */
[----:B------:R-:W-:Y:S01]  /*10d90*/  ISETP.GE.AND P0, PT, R14, R3, PT ;  /* 0x000000030e00720c */ /* 0x000fe20003f06270 */
[----:B------:R-:W-:-:S12]  /*10da0*/  BSSY B0, `(.L_x_1878) ;  /* 0x0000028000007945 */ /* 0x000fd80003800000 */
[----:B------:R-:W-:Y:S05]  /*10db0*/  @P0 BRA `(.L_x_1879) ;  /* 0x0000000000980947 */ /* 0x000fea0003800000 */
[----:B------:R-:W3:Y:S04]  /*10dc0*/  LD.E.64 R4, desc[UR6][R12.64+0x40] ;  /* 0x000040060c047980 */ /* 0x000ee8000c101b00 */
[----:B------:R-:W4:Y:S01]  /*10dd0*/  LD.E.64 R2, desc[UR6][R26.64+0x40] ;  /* 0x000040061a027980 */ /* 0x000f22000c101b00 */
[----:B-1---5:R-:W-:Y:S02]  /*10de0*/  HADD2.F32 R22, -RZ, R17.H1_H1 ;  /* 0x30000011ff167230 */ /* 0x022fe40000004100 */
[----:B------:R-:W-:Y:S02]  /*10df0*/  HADD2.F32 R15, -RZ, R19.H1_H1 ;  /* 0x30000013ff0f7230 */ /* 0x000fe40000004100 */
[----:B------:R-:W-:Y:S02]  /*10e00*/  HADD2.F32 R14, -RZ, R17.H0_H0 ;  /* 0x20000011ff0e7230 */ /* 0x000fe40000004100 */
[----:B------:R-:W-:-:S02]  /*10e10*/  HADD2.F32 R20, -RZ, R19.H0_H0 ;  /* 0x20000013ff147230 */ /* 0x000fc40000004100 */
[----:B---3--:R-:W-:Y:S02]  /*10e20*/  HADD2.F32 R9, -RZ, R4.H1_H1 ;  /* 0x30000004ff097230 */ /* 0x008fe40000004100 */
[----:B----4-:R-:W-:-:S03]  /*10e30*/  HADD2.F32 R6, -RZ, R3.H1_H1 ;  /* 0x30000003ff067230 */ /* 0x010fc60000004100 */
[C---:B------:R-:W-:Y:S01]  /*10e40*/  FMUL.FTZ R12, R22.reuse, R9 ;  /* 0x00000009160c7220 */ /* 0x040fe20000410000 */
[----:B------:R-:W-:Y:S02]  /*10e50*/  HADD2.F32 R7, -RZ, R2.H1_H1 ;  /* 0x30000002ff077230 */ /* 0x000fe40000004100 */
[----:B------:R-:W-:Y:S02]  /*10e60*/  HADD2.F32 R8, -RZ, R5.H1_H1 ;  /* 0x30000005ff087230 */ /* 0x000fe40000004100 */
[C---:B------:R-:W-:Y:S01]  /*10e70*/  FMUL.FTZ R13, R15.reuse, R6 ;  /* 0x000000060f0d7220 */ /* 0x040fe20000410000 */
[----:B------:R-:W-:Y:S02]  /*10e80*/  HADD2.F32 R4, -RZ, R4.H0_H0 ;  /* 0x20000004ff047230 */ /* 0x000fe40000004100 */
[-C--:B------:R-:W-:Y:S01]  /*10e90*/  FMUL.FTZ R17, R22, R7.reuse ;  /* 0x0000000716117220 */ /* 0x080fe20000410000 */
[----:B------:R-:W-:Y:S01]  /*10ea0*/  FFMA.FTZ R12, R14, R7, R12 ;  /* 0x000000070e0c7223 */ /* 0x000fe2000001000c */
[-C--:B------:R-:W-:Y:S01]  /*10eb0*/  FMUL.FTZ R15, R15, R8.reuse ;  /* 0x000000080f0f7220 */ /* 0x080fe20000410000 */
[----:B------:R-:W-:Y:S01]  /*10ec0*/  FFMA.FTZ R13, R20, R8, -R13 ;  /* 0x00000008140d7223 */ /* 0x000fe2000001080d */
[----:B------:R-:W-:-:S02]  /*10ed0*/  HADD2.F32 R7, -RZ, R16.H1_H1 ;  /* 0x30000010ff077230 */ /* 0x000fc40000004100 */
[----:B------:R-:W-:Y:S02]  /*10ee0*/  HADD2.F32 R2, -RZ, R2.H0_H0 ;  /* 0x20000002ff027230 */ /* 0x000fe40000004100 */
[----:B------:R-:W-:Y:S02]  /*10ef0*/  HADD2.F32 R3, -RZ, R3.H0_H0 ;  /* 0x20000003ff037230 */ /* 0x000fe40000004100 */
[----:B------:R-:W-:Y:S02]  /*10f00*/  HADD2.F32 R8, -RZ, R18.H1_H1 ;  /* 0x30000012ff087230 */ /* 0x000fe40000004100 */
[----:B------:R-:W-:Y:S02]  /*10f10*/  HADD2.F32 R5, -RZ, R5.H0_H0 ;  /* 0x20000005ff057230 */ /* 0x000fe40000004100 */
[----:B------:R-:W-:Y:S01]  /*10f20*/  FFMA.FTZ R17, R14, R9, -R17 ;  /* 0x000000090e117223 */ /* 0x000fe20000010811 */
[----:B------:R-:W-:Y:S01]  /*10f30*/  FFMA.FTZ R6, R20, R6, R15 ;  /* 0x0000000614067223 */ /* 0x000fe2000001000f */
[C---:B------:R-:W-:Y:S01]  /*10f40*/  FMUL.FTZ R14, R7.reuse, R2 ;  /* 0x00000002070e7220 */ /* 0x040fe20000410000 */
[----:B------:R-:W-:Y:S01]  /*10f50*/  FMUL.FTZ R15, R7, R4 ;  /* 0x00000004070f7220 */ /* 0x000fe20000410000 */
[----:B------:R-:W-:-:S02]  /*10f60*/  HADD2.F32 R9, -RZ, R16.H0_H0 ;  /* 0x20000010ff097230 */ /* 0x000fc40000004100 */
[C---:B------:R-:W-:Y:S01]  /*10f70*/  FMUL.FTZ R7, R8.reuse, R3 ;  /* 0x0000000308077220 */ /* 0x040fe20000410000 */
[----:B------:R-:W-:Y:S02]  /*10f80*/  HADD2.F32 R18, -RZ, R18.H0_H0 ;  /* 0x20000012ff127230 */ /* 0x000fe40000004100 */
        /* <DEDUP_REMOVED lines=9> */
.L_x_1879:
[----:B------:R-:W-:Y:S05]  /*11020*/  BSYNC B0 ;  /* 0x0000000000007941 */ /* 0x000fea0003800000 */
.L_x_1878:
[----:B-----5:R3:W-:Y:S01]  /*11030*/  STS.128 [R244+0x3800], R16 ;  /* 0x00380010f4007388 */ /* 0x0207e20000000c00 */
[----:B------:R-:W-:Y:S05]  /*11040*/  BRA `(.L_x_1873) ;  /* 0x00000034002c7947 */ /* 0x000fea0003800000 */
.L_x_1848:
[----:B------:R-:W-:Y:S04]  /*11050*/  BSSY B2, `(.L_x_1880) ;  /* 0x00000b4000027945 */ /* 0x000fe80003800000 */
[----:B------:R-:W-:Y:S05]  /*11060*/  @!P0 BRA `(.L_x_1881) ;  /* 0x0000000800c88947 */ /* 0x000fea0003800000 */
[----:B-----5:R-:W-:Y:S01]  /*11070*/  ISETP.GE.AND P0, PT, R18, R9, PT ;  /* 0x000000091200720c */ /* 0x020fe20003f06270 */
        /* <DEDUP_REMOVED lines=26> */
[----:B-----5:R-:W-:Y:S02]  /*11220*/  HADD2.F32 R51, -RZ, R30.H1_H1 ;  /* 0x3000001eff337230 */ /* 0x020fe40000004100 */
[----:B---3--:R-:W-:Y:S02]  /*11230*/  HADD2.F32 R50, -RZ, R27.H0_H0 ;  /* 0x2000001bff327230 */ /* 0x008fe40000004100 */
[--C-:B----4-:R-:W-:Y:S02]  /*11240*/  HADD2.F32 R0, -RZ, R5.reuse.H0_H0 ;  /* 0x20000005ff007230 */ /* 0x110fe40000004100 */
[----:B------:R-:W-:Y:S02]  /*11250*/  HADD2.F32 R12, -RZ, R5.H1_H1 ;  /* 0x30000005ff0c7230 */ /* 0x000fe40000004100 */
[--C-:B------:R-:W-:Y:S02]  /*11260*/  HADD2.F32 R5, -RZ, R7.reuse.H0_H0 ;  /* 0x20000007ff057230 */ /* 0x100fe40000004100 */
[----:B------:R-:W-:-:S02]  /*11270*/  HADD2.F32 R7, -RZ, R7.H1_H1 ;  /* 0x30000007ff077230 */ /* 0x000fc40000004100 */
[--C-:B------:R-:W-:Y:S02]  /*11280*/  HADD2.F32 R36, -RZ, R4.reuse.H0_H0 ;  /* 0x20000004ff247230 */ /* 0x100fe40000004100 */
[----:B------:R-:W-:Y:S01]  /*11290*/  @!P1 FADD.FTZ R5, -R5, -RZ ;  /* 0x800000ff05059221 */ /* 0x000fe20000010100 */
[----:B------:R-:W-:Y:S02]  /*112a0*/  HADD2.F32 R44, -RZ, R4.H1_H1 ;  /* 0x30000004ff2c7230 */ /* 0x000fe40000004100 */
[----:B------:R-:W-:Y:S01]  /*112b0*/  @!P1 FADD.FTZ R7, -R7, -RZ ;  /* 0x800000ff07079221 */ /* 0x000fe20000010100 */
[--C-:B------:R-:W-:Y:S02]  /*112c0*/  HADD2.F32 R4, -RZ, R6.reuse.H0_H0 ;  /* 0x20000006ff047230 */ /* 0x100fe40000004100 */
[----:B------:R-:W-:Y:S02]  /*112d0*/  HADD2.F32 R52, -RZ, R27.H1_H1 ;  /* 0x3000001bff347230 */ /* 0x000fe40000004100 */
[----:B------:R-:W-:-:S02]  /*112e0*/  HADD2.F32 R6, -RZ, R6.H1_H1 ;  /* 0x30000006ff067230 */ /* 0x000fc40000004100 */
[----:B------:R-:W-:Y:S01]  /*112f0*/  FMUL.FTZ R50, R50, R5 ;  /* 0x0000000532327220 */ /* 0x000fe20000410000 */
[--C-:B------:R-:W-:Y:S02]  /*11300*/  HADD2.F32 R5, -RZ, R26.reuse.H1_H1 ;  /* 0x3000001aff057230 */ /* 0x100fe40000004100 */
[----:B------:R-:W-:Y:S01]  /*11310*/  FMUL.FTZ R52, R52, R7 ;  /* 0x0000000734347220 */ /* 0x000fe20000410000 */
[----:B------:R-:W-:Y:S02]  /*11320*/  HADD2.F32 R45, -RZ, R25.H0_H0 ;  /* 0x20000019ff2d7230 */ /* 0x000fe40000004100 */
[----:B------:R-:W-:Y:S01]  /*11330*/  @!P1 FADD.FTZ R6, -R6, -RZ ;  /* 0x800000ff06069221 */ /* 0x000fe20000010100 */
[----:B------:R-:W-:Y:S02]  /*11340*/  HADD2.F32 R7, -RZ, R26.H0_H0 ;  /* 0x2000001aff077230 */ /* 0x000fe40000004100 */
[----:B------:R-:W-:Y:S01]  /*11350*/  @!P1 FADD.FTZ R0, -R0, -RZ ;  /* 0x800000ff00009221 */ /* 0x000fe20000010100 */
[----:B------:R-:W-:Y:S01]  /*11360*/  @!P1 FADD.FTZ R4, -R4, -RZ ;  /* 0x800000ff04049221 */ /* 0x000fe20000010100 */
[----:B------:R-:W-:-:S02]  /*11370*/  HADD2.F32 R47, -RZ, R24.H0_H0 ;  /* 0x20000018ff2f7230 */ /* 0x000fc40000004100 */
[----:B------:R-:W-:Y:S01]  /*11380*/  FMUL.FTZ R6, R5, R6 ;  /* 0x0000000605067220 */ /* 0x000fe20000410000 */
[----:B------:R-:W-:Y:S02]  /*11390*/  HADD2.F32 R27, -RZ, R24.H1_H1 ;  /* 0x30000018ff1b7230 */ /* 0x000fe40000004100 */
[----:B------:R-:W-:Y:S01]  /*113a0*/  FMUL.FTZ R45, R45, R0 ;  /* 0x000000002d2d7220 */ /* 0x000fe20000410000 */
[----:B------:R-:W-:Y:S02]  /*113b0*/  HADD2.F32 R25, -RZ, R25.H1_H1 ;  /* 0x30000019ff197230 */ /* 0x000fe40000004100 */
[----:B------:R-:W-:Y:S01]  /*113c0*/  FMUL.FTZ R4, R7, R4 ;  /* 0x0000000407047220 */ /* 0x000fe20000410000 */
[--C-:B--2---:R-:W-:Y:S02]  /*113d0*/  HADD2.F32 R5, -RZ, R21.reuse.H0_H0 ;  /* 0x20000015ff057230 */ /* 0x104fe40000004100 */
[----:B------:R-:W-:Y:S01]  /*113e0*/  @!P1 FADD.FTZ R12, -R12, -RZ ;  /* 0x800000ff0c0c9221 */ /* 0x000fe20000010100 */
[----:B------:R-:W-:-:S02]  /*113f0*/  HADD2.F32 R24, -RZ, R21.H1_H1 ;  /* 0x30000015ff187230 */ /* 0x000fc40000004100 */
[----:B------:R-:W-:Y:S01]  /*11400*/  @!P1 FADD.FTZ R36, -R36, -RZ ;  /* 0x800000ff24249221 */ /* 0x000fe20000010100 */
[----:B------:R-:W-:Y:S02]  /*11410*/  HADD2.F32 R0, -RZ, R29.H0_H0 ;  /* 0x2000001dff007230 */ /* 0x000fe40000004100 */
[----:B------:R-:W-:Y:S01]  /*11420*/  @!P1 FADD.FTZ R44, -R44, -RZ ;  /* 0x800000ff2c2c9221 */ /* 0x000fe20000010100 */
[----:B------:R-:W-:Y:S02]  /*11430*/  HADD2.F32 R7, -RZ, R31.H0_H0 ;  /* 0x2000001fff077230 */ /* 0x000fe40000004100 */
[----:B------:R-:W-:Y:S02]  /*11440*/  HADD2.F32 R21, -RZ, R23.H0_H0 ;  /* 0x20000017ff157230 */ /* 0x000fe40000004100 */
[----:B------:R-:W-:Y:S01]  /*11450*/  FMUL.FTZ R25, R25, R12 ;  /* 0x0000000c19197220 */ /* 0x000fe20000410000 */
[----:B------:R-:W-:Y:S01]  /*11460*/  FMUL.FTZ R36, R47, R36 ;  /* 0x000000242f247220 */ /* 0x000fe20000410000 */
[----:B------:R-:W-:Y:S01]  /*11470*/  FMUL.FTZ R44, R27, R44 ;  /* 0x0000002c1b2c7220 */ /* 0x000fe20000410000 */
[----:B------:R-:W-:-:S02]  /*11480*/  HADD2.F32 R12, -RZ, R29.H1_H1 ;  /* 0x3000001dff0c7230 */ /* 0x000fc40000004100 */
[----:B------:R-:W-:Y:S01]  /*11490*/  FFMA.FTZ R0, R0, R5, R45 ;  /* 0x0000000500007223 */ /* 0x000fe2000001002d */
[----:B------:R-:W-:Y:S01]  /*114a0*/  FFMA.FTZ R7, R7, R21, R50 ;  /* 0x0000001507077223 */ /* 0x000fe20000010032 */
[----:B------:R-:W-:Y:S02]  /*114b0*/  HADD2.F32 R23, -RZ, R23.H1_H1 ;  /* 0x30000017ff177230 */ /* 0x000fe40000004100 */
[--C-:B------:R-:W-:Y:S02]  /*114c0*/  HADD2.F32 R27, -RZ, R20.reuse.H0_H0 ;  /* 0x20000014ff1b7230 */ /* 0x100fe40000004100 */
[----:B------:R-:W-:Y:S02]  /*114d0*/  HADD2.F32 R47, -RZ, R20.H1_H1 ;  /* 0x30000014ff2f7230 */ /* 0x000fe40000004100 */
[--C-:B------:R-:W-:Y:S02]  /*114e0*/  HADD2.F32 R29, -RZ, R22.reuse.H0_H0 ;  /* 0x20000016ff1d7230 */ /* 0x100fe40000004100 */
[----:B------:R-:W-:-:S02]  /*114f0*/  HADD2.F32 R49, -RZ, R22.H1_H1 ;  /* 0x30000016ff317230 */ /* 0x000fc40000004100 */
[----:B------:R-:W-:Y:S02]  /*11500*/  HADD2.F32 R31, -RZ, R31.H1_H1 ;  /* 0x3000001fff1f7230 */ /* 0x000fe40000004100 */
[--C-:B------:R-:W-:Y:S02]  /*11510*/  HADD2.F32 R5, -RZ, R28.reuse.H0_H0 ;  /* 0x2000001cff057230 */ /* 0x100fe40000004100 */
[----:B------:R-:W-:Y:S02]  /*11520*/  HADD2.F32 R45, -RZ, R28.H1_H1 ;  /* 0x3000001cff2d7230 */ /* 0x000fe40000004100 */
[----:B------:R-:W-:Y:S02]  /*11530*/  HADD2.F32 R21, -RZ, R30.H0_H0 ;  /* 0x2000001eff157230 */ /* 0x000fe40000004100 */
        /* <DEDUP_REMOVED lines=10> */
.L_x_1885:
[----:B------:R-:W-:Y:S05]  /*115e0*/  BSYNC B0 ;  /* 0x0000000000007941 */ /* 0x000fea0003800000 */
.L_x_1884:
[----:B-----5:R3:W-:Y:S02]  /*115f0*/  STS.128 [R244], R28 ;  /* 0x0000001cf4007388 */ /* 0x0207e40000000c00 */
.L_x_1883:
[----:B------:R-:W-:Y:S05]  /*11600*/  BSYNC B1 ;  /* 0x0000000000017941 */ /* 0x000fea0003800000 */
.L_x_1882:
        /* <DEDUP_REMOVED lines=27> */
[--C-:B----4-:R-:W-:Y:S02]  /*117c0*/  HADD2.F32 R0, -RZ, R4.reuse.H0_H0 ;  /* 0x20000004ff007230 */ /* 0x110fe40000004100 */
[----:B------:R-:W-:Y:S02]  /*117d0*/  HADD2.F32 R12, -RZ, R4.H1_H1 ;  /* 0x30000004ff0c7230 */ /* 0x000fe40000004100 */
[--C-:B------:R-:W-:Y:S02]  /*117e0*/  HADD2.F32 R4, -RZ, R5.reuse.H0_H0 ;  /* 0x20000005ff047230 */ /* 0x100fe40000004100 */
[----:B------:R-:W-:Y:S02]  /*117f0*/  HADD2.F32 R36, -RZ, R5.H1_H1 ;  /* 0x30000005ff247230 */ /* 0x000fe40000004100 */
[----:B------:R-:W-:Y:S01]  /*11800*/  @!P1 FADD.FTZ R0, -R0, -RZ ;  /* 0x800000ff00009221 */ /* 0x000fe20000010100 */
[----:B------:R-:W-:-:S02]  /*11810*/  HADD2.F32 R5, -RZ, R6.H0_H0 ;  /* 0x20000006ff057230 */ /* 0x000fc40000004100 */
[----:B------:R-:W-:Y:S01]  /*11820*/  @!P1 FADD.FTZ R4, -R4, -RZ ;  /* 0x800000ff04049221 */ /* 0x000fe20000010100 */
[----:B---3--:R-:W-:Y:S02]  /*11830*/  HADD2.F32 R42, -RZ, R6.H1_H1 ;  /* 0x30000006ff2a7230 */ /* 0x008fe40000004100 */
[----:B------:R-:W-:Y:S02]  /*11840*/  HADD2.F32 R43, -RZ, R24.H0_H0 ;  /* 0x20000018ff2b7230 */ /* 0x000fe40000004100 */
[--C-:B------:R-:W-:Y:S02]  /*11850*/  HADD2.F32 R6, -RZ, R7.reuse.H0_H0 ;  /* 0x20000007ff067230 */ /* 0x100fe40000004100 */
[----:B------:R-:W-:Y:S02]  /*11860*/  HADD2.F32 R7, -RZ, R7.H1_H1 ;  /* 0x30000007ff077230 */ /* 0x000fe40000004100 */
[----:B------:R-:W-:Y:S01]  /*11870*/  FMUL.FTZ R45, R45, R4 ;  /* 0x000000042d2d7220 */ /* 0x000fe20000410000 */
[----:B------:R-:W-:Y:S01]  /*11880*/  FMUL.FTZ R43, R43, R0 ;  /* 0x000000002b2b7220 */ /* 0x000fe20000410000 */
[----:B------:R-:W-:-:S02]  /*11890*/  HADD2.F32 R4, -RZ, R26.H0_H0 ;  /* 0x2000001aff047230 */ /* 0x000fc40000004100 */
[----:B------:R-:W-:Y:S01]  /*118a0*/  @!P1 FADD.FTZ R5, -R5, -RZ ;  /* 0x800000ff05059221 */ /* 0x000fe20000010100 */
[----:B------:R-:W-:Y:S02]  /*118b0*/  HADD2.F32 R47, -RZ, R24.H1_H1 ;  /* 0x30000018ff2f7230 */ /* 0x000fe40000004100 */
[----:B------:R-:W-:Y:S01]  /*118c0*/  @!P1 FADD.FTZ R12, -R12, -RZ ;  /* 0x800000ff0c0c9221 */ /* 0x000fe20000010100 */
[----:B------:R-:W-:Y:S02]  /*118d0*/  HADD2.F32 R0, -RZ, R27.H1_H1 ;  /* 0x3000001bff007230 */ /* 0x000fe40000004100 */
[----:B------:R-:W-:Y:S01]  /*118e0*/  @!P1 FADD.FTZ R7, -R7, -RZ ;  /* 0x800000ff07079221 */ /* 0x000fe20000010100 */
[----:B------:R-:W-:Y:S01]  /*118f0*/  FMUL.FTZ R5, R4, R5 ;  /* 0x0000000504057220 */ /* 0x000fe20000410000 */
[----:B------:R-:W-:Y:S02]  /*11900*/  HADD2.F32 R25, -RZ, R25.H1_H1 ;  /* 0x30000019ff197230 */ /* 0x000fe40000004100 */
[----:B------:R-:W-:Y:S01]  /*11910*/  FMUL.FTZ R47, R47, R12 ;  /* 0x0000000c2f2f7220 */ /* 0x000fe20000410000 */
[----:B------:R-:W-:Y:S01]  /*11920*/  FMUL.FTZ R7, R0, R7 ;  /* 0x0000000700077220 */ /* 0x000fe20000410000 */
[----:B------:R-:W-:-:S02]  /*11930*/  HADD2.F32 R4, -RZ, R20.H0_H0 ;  /* 0x20000014ff047230 */ /* 0x000fc40000004100 */
[----:B------:R-:W-:Y:S01]  /*11940*/  @!P1 FADD.FTZ R36, -R36, -RZ ;  /* 0x800000ff24249221 */ /* 0x000fe20000010100 */
[----:B------:R-:W-:Y:S02]  /*11950*/  HADD2.F32 R24, -RZ, R20.H1_H1 ;  /* 0x30000014ff187230 */ /* 0x000fe40000004100 */
[--C-:B-----5:R-:W-:Y:S02]  /*11960*/  HADD2.F32 R0, -RZ, R28.reuse.H0_H0 ;  /* 0x2000001cff007230 */ /* 0x120fe40000004100 */
[----:B------:R-:W-:Y:S02]  /*11970*/  HADD2.F32 R12, -RZ, R29.H0_H0 ;  /* 0x2000001dff0c7230 */ /* 0x000fe40000004100 */
[----:B------:R-:W-:Y:S02]  /*11980*/  HADD2.F32 R20, -RZ, R21.H0_H0 ;  /* 0x20000015ff147230 */ /* 0x000fe40000004100 */
[----:B------:R-:W-:Y:S02]  /*11990*/  HADD2.F32 R28, -RZ, R28.H1_H1 ;  /* 0x3000001cff1c7230 */ /* 0x000fe40000004100 */
[----:B------:R-:W-:Y:S01]  /*119a0*/  FMUL.FTZ R25, R25, R36 ;  /* 0x0000002419197220 */ /* 0x000fe20000410000 */
[----:B------:R-:W-:-:S02]  /*119b0*/  HADD2.F32 R51, -RZ, R26.H1_H1 ;  /* 0x3000001aff337230 */ /* 0x000fc40000004100 */
[----:B------:R-:W-:Y:S01]  /*119c0*/  @!P1 FADD.FTZ R42, -R42, -RZ ;  /* 0x800000ff2a2a9221 */ /* 0x000fe20000010100 */
[----:B------:R-:W-:Y:S02]  /*119d0*/  HADD2.F32 R49, -RZ, R27.H0_H0 ;  /* 0x2000001bff317230 */ /* 0x000fe40000004100 */
[----:B------:R-:W-:Y:S01]  /*119e0*/  @!P1 FADD.FTZ R6, -R6, -RZ ;  /* 0x800000ff06069221 */ /* 0x000fe20000010100 */
[----:B------:R-:W-:Y:S02]  /*119f0*/  HADD2.F32 R36, -RZ, R21.H1_H1 ;  /* 0x30000015ff247230 */ /* 0x000fe40000004100 */
[----:B------:R-:W-:Y:S01]  /*11a00*/  FFMA.FTZ R12, R12, R20, R45 ;  /* 0x000000140c0c7223 */ /* 0x000fe2000001002d */
[--C-:B------:R-:W-:Y:S02]  /*11a10*/  HADD2.F32 R26, -RZ, R22.reuse.H0_H0 ;  /* 0x20000016ff1a7230 */ /* 0x100fe40000004100 */
[----:B------:R-:W-:Y:S01]  /*11a20*/  FFMA.FTZ R0, R0, R4, R43 ;  /* 0x0000000400007223 */ /* 0x000fe2000001002b */
[----:B------:R-:W-:-:S02]  /*11a30*/  HADD2.F32 R27, -RZ, R22.H1_H1 ;  /* 0x30000016ff1b7230 */ /* 0x000fc40000004100 */
[----:B------:R-:W-:Y:S01]  /*11a40*/  FFMA.FTZ R47, R28, R24, R47 ;  /* 0x000000181c2f7223 */ /* 0x000fe2000001002f */
[--C-:B------:R-:W-:Y:S02]  /*11a50*/  HADD2.F32 R21, -RZ, R23.reuse.H0_H0 ;  /* 0x20000017ff157230 */ /* 0x100fe40000004100 */
[----:B------:R-:W-:Y:S02]  /*11a60*/  HADD2.F32 R22, -RZ, R23.H1_H1 ;  /* 0x30000017ff167230 */ /* 0x000fe40000004100 */
[----:B------:R-:W-:Y:S02]  /*11a70*/  HADD2.F32 R20, -RZ, R29.H1_H1 ;  /* 0x3000001dff147230 */ /* 0x000fe40000004100 */
[----:B------:R-:W-:Y:S01]  /*11a80*/  FMUL.FTZ R42, R51, R42 ;  /* 0x0000002a332a7220 */ /* 0x000fe20000410000 */
[--C-:B------:R-:W-:Y:S02]  /*11a90*/  HADD2.F32 R4, -RZ, R30.reuse.H0_H0 ;  /* 0x2000001eff047230 */ /* 0x100fe40000004100 */
[----:B------:R-:W-:Y:S01]  /*11aa0*/  FMUL.FTZ R6, R49, R6 ;  /* 0x0000000631067220 */ /* 0x000fe20000410000 */
        /* <DEDUP_REMOVED lines=8> */
[----:B------:R-:W-:Y:S02]  /*11b30*/  F2FP.F16.F32.PACK_AB R28, R47, R0 ;  /* 0x000000002f1c723e */ /* 0x000fe400000000ff */
[----:B------:R-:W-:-:S02]  /*11b40*/  F2FP.F16.F32.PACK_AB R29, R25, R12 ;  /* 0x0000000c191d723e */ /* 0x000fc400000000ff */
[----:B------:R-:W-:Y:S02]  /*11b50*/  F2FP.F16.F32.PACK_AB R30, R27, R4 ;  /* 0x000000041b1e723e */ /* 0x000fe400000000ff */
[----:B------:R-:W-:Y:S02]  /*11b60*/  F2FP.F16.F32.PACK_AB R31, R7, R6 ;  /* 0x00000006071f723e */ /* 0x000fe400000000ff */
.L_x_1887:
[----:B------:R-:W-:Y:S05]  /*11b70*/  BSYNC B0 ;  /* 0x0000000000007941 */ /* 0x000fea0003800000 */
.L_x_1886:
[----:B-----5:R1:W-:Y:S02]  /*11b80*/  STS.128 [R244+0x2000], R28 ;  /* 0x0020001cf4007388 */ /* 0x0203e40000000c00 */
.L_x_1881:
[----:B------:R-:W-:Y:S05]  /*11b90*/  BSYNC B2 ;  /* 0x0000000000027941 */ /* 0x000fea0003800000 */
.L_x_1880:
[----:B------:R-:W-:Y:S01]  /*11ba0*/  VIADD R0, R212, 0x10 ;  /* 0x00000010d4007836 */ /* 0x000fe20000000000 */
[----:B------:R-:W-:Y:S04]  /*11bb0*/  BSSY B2, `(.L_x_1888) ;  /* 0x00000bb000027945 */ /* 0x000fe80003800000 */
[----:B------:R-:W-:-:S04]  /*11bc0*/  ISETP.GE.AND P0, PT, R0, R15, PT ;  /* 0x0000000f0000720c */ /* 0x000fc80003f06270 */
[----:B------:R-:W-:-:S13]  /*11bd0*/  ISETP.LT.OR P0, PT, R62, -0x87, P0 ;  /* 0xffffff793e00780c */ /* 0x000fda0000701670 */
[----:B------:R-:W-:Y:S05]  /*11be0*/  @P0 BRA `(.L_x_1889) ;  /* 0x0000000800dc0947 */ /* 0x000fea0003800000 */
[----:B-----5:R-:W-:Y:S01]  /*11bf0*/  ISETP.GE.AND P0, PT, R18, R9, PT ;  /* 0x000000091200720c */ /* 0x020fe20003f06270 */
        /* <DEDUP_REMOVED lines=28> */
[----:B---3--:R-:W-:Y:S02]  /*11dc0*/  HADD2.F32 R45, -RZ, R24.H0_H0 ;  /* 0x20000018ff2d7230 */ /* 0x008fe40000004100 */
        /* <DEDUP_REMOVED lines=19> */
[----:B------:R-:W-:Y:S02]  /*11f00*/  HADD2.F32 R49, -RZ, R24.H1_H1 ;  /* 0x30000018ff317230 */ /* 0x000fe40000004100 */
[----:B------:R-:W-:Y:S01]  /*11f10*/  @!P0 FADD.FTZ R36, -R36, -RZ ;  /* 0x800000ff24248221 */ /* 0x000fe20000010100 */
[----:B------:R-:W-:-:S02]  /*11f20*/  HADD2.F32 R25, -RZ, R25.H1_H1 ;  /* 0x30000019ff197230 */ /* 0x000fc40000004100 */
[----:B------:R-:W-:Y:S01]  /*11f30*/  FMUL.FTZ R5, R12, R5 ;  /* 0x000000050c057220 */ /* 0x000fe20000410000 */
[----:B------:R-:W-:Y:S01]  /*11f40*/  FMUL.FTZ R43, R26, R43 ;  /* 0x0000002b1a2b7220 */ /* 0x000fe20000410000 */
[----:B------:R-:W-:Y:S01]  /*11f50*/  FMUL.FTZ R7, R4, R7 ;  /* 0x0000000704077220 */ /* 0x000fe20000410000 */
[----:B------:R-:W-:Y:S01]  /*11f60*/  @!P0 FADD.FTZ R42, -R42, -RZ ;  /* 0x800000ff2a2a8221 */ /* 0x000fe20000010100 */
[----:B-----5:R-:W-:Y:S02]  /*11f70*/  HADD2.F32 R4, -RZ, R28.H0_H0 ;  /* 0x2000001cff047230 */ /* 0x020fe40000004100 */
[--C-:B----4-:R-:W-:Y:S02]  /*11f80*/  HADD2.F32 R12, -RZ, R20.reuse.H0_H0 ;  /* 0x20000014ff0c7230 */ /* 0x110fe40000004100 */
[----:B------:R-:W-:Y:S02]  /*11f90*/  HADD2.F32 R26, -RZ, R20.H1_H1 ;  /* 0x30000014ff1a7230 */ /* 0x000fe40000004100 */
[----:B------:R-:W-:Y:S01]  /*11fa0*/  FMUL.FTZ R49, R49, R36 ;  /* 0x0000002431317220 */ /* 0x000fe20000410000 */
[----:B------:R-:W-:-:S02]  /*11fb0*/  HADD2.F32 R28, -RZ, R28.H1_H1 ;  /* 0x3000001cff1c7230 */ /* 0x000fc40000004100 */
[----:B------:R-:W-:Y:S02]  /*11fc0*/  HADD2.F32 R24, -RZ, R29.H0_H0 ;  /* 0x2000001dff187230 */ /* 0x000fe40000004100 */
[----:B------:R-:W-:Y:S02]  /*11fd0*/  HADD2.F32 R20, -RZ, R21.H0_H0 ;  /* 0x20000015ff147230 */ /* 0x000fe40000004100 */
[----:B------:R-:W-:Y:S01]  /*11fe0*/  FMUL.FTZ R25, R25, R42 ;  /* 0x0000002a19197220 */ /* 0x000fe20000410000 */
[----:B------:R-:W-:Y:S02]  /*11ff0*/  HADD2.F32 R51, -RZ, R27.H0_H0 ;  /* 0x2000001bff337230 */ /* 0x000fe40000004100 */
[----:B------:R-:W-:Y:S01]  /*12000*/  @!P0 FADD.FTZ R6, -R6, -RZ ;  /* 0x800000ff06068221 */ /* 0x000fe20000010100 */
[----:B------:R-:W-:Y:S02]  /*12010*/  HADD2.F32 R42, -RZ, R21.H1_H1 ;  /* 0x30000015ff2a7230 */ /* 0x000fe40000004100 */
[----:B------:R-:W-:Y:S01]  /*12020*/  FFMA.FTZ R4, R4, R12, R45 ;  /* 0x0000000c04047223 */ /* 0x000fe2000001002d */
[----:B------:R-:W-:-:S02]  /*12030*/  HADD2.F32 R36, -RZ, R22.H0_H0 ;  /* 0x20000016ff247230 */ /* 0x000fc40000004100 */
[----:B------:R-:W-:Y:S01]  /*12040*/  FFMA.FTZ R49, R28, R26, R49 ;  /* 0x0000001a1c317223 */ /* 0x000fe20000010031 */
[--C-:B------:R-:W-:Y:S02]  /*12050*/  HADD2.F32 R21, -RZ, R23.reuse.H0_H0 ;  /* 0x20000017ff157230 */ /* 0x100fe40000004100 */
[----:B------:R-:W-:Y:S01]  /*12060*/  FFMA.FTZ R20, R24, R20, R47 ;  /* 0x0000001418147223 */ /* 0x000fe2000001002f */
[----:B------:R-:W-:Y:S02]  /*12070*/  HADD2.F32 R44, -RZ, R23.H1_H1 ;  /* 0x30000017ff2c7230 */ /* 0x000fe40000004100 */
[----:B------:R-:W-:Y:S02]  /*12080*/  HADD2.F32 R12, -RZ, R30.H0_H0 ;  /* 0x2000001eff0c7230 */ /* 0x000fe40000004100 */
[----:B------:R-:W-:Y:S01]  /*12090*/  FMUL.FTZ R6, R51, R6 ;  /* 0x0000000633067220 */ /* 0x000fe20000410000 */
[----:B------:R-:W-:Y:S02]  /*120a0*/  HADD2.F32 R22, -RZ, R22.H1_H1 ;  /* 0x30000016ff167230 */ /* 0x000fe40000004100 */
[----:B------:R-:W-:-:S02]  /*120b0*/  HADD2.F32 R24, -RZ, R29.H1_H1 ;  /* 0x3000001dff187230 */ /* 0x000fc40000004100 */
        /* <DEDUP_REMOVED lines=12> */
.L_x_1893:
[----:B------:R-:W-:Y:S05]  /*12180*/  BSYNC B0 ;  /* 0x0000000000007941 */ /* 0x000fea0003800000 */
.L_x_1892:
[----:B-----5:R3:W-:Y:S02]  /*12190*/  STS.128 [R244+0x800], R28 ;  /* 0x0008001cf4007388 */ /* 0x0207e40000000c00 */
.L_x_1891:
[----:B------:R-:W-:Y:S05]  /*121a0*/  BSYNC B1 ;  /* 0x0000000000017941 */ /* 0x000fea0003800000 */
.L_x_1890:
        /* <DEDUP_REMOVED lines=29> */
[----:B-1----:R-:W-:Y:S02]  /*12380*/  HADD2.F32 R41, -RZ, R24.H0_H0 ;  /* 0x20000018ff297230 */ /* 0x002fe40000004100 */
        /* <DEDUP_REMOVED lines=29> */
[--C-:B----4-:R-:W-:Y:S02]  /*12560*/  HADD2.F32 R12, -RZ, R20.reuse.H0_H0 ;  /* 0x20000014ff0c7230 */ /* 0x110fe40000004100 */
        /* <DEDUP_REMOVED lines=29> */
.L_x_1895:
[----:B------:R-:W-:Y:S05]  /*12740*/  BSYNC B0 ;  /* 0x0000000000007941 */ /* 0x000fea0003800000 */
.L_x_1894:
[----:B-----5:R3:W-:Y:S02]  /*12750*/  STS.128 [R244+0x2800], R28 ;  /* 0x0028001cf4007388 */ /* 0x0207e40000000c00 */
.L_x_1889:
[----:B------:R-:W-:Y:S05]  /*12760*/  BSYNC B2 ;  /* 0x0000000000027941 */ /* 0x000fea0003800000 */
.L_x_1888:
        /* <DEDUP_REMOVED lines=36> */
[--C-:B--2---:R-:W-:Y:S02]  /*129b0*/  HADD2.F32 R12, -RZ, R4.reuse.H0_H0 ;  /* 0x20000004ff0c7230 */ /* 0x104fe40000004100 */
        /* <DEDUP_REMOVED lines=8> */
[--C-:B------:R-:W-:Y:S02]  /*12a40*/  HADD2.F32 R43, -RZ, R24.reuse.H0_H0 ;  /* 0x20000018ff2b7230 */ /* 0x100fe40000004100 */
[----:B------:R-:W-:Y:S02]  /*12a50*/  HADD2.F32 R7, -RZ, R7.H1_H1 ;  /* 0x30000007ff077230 */ /* 0x000fe40000004100 */
[----:B------:R-:W-:Y:S01]  /*12a60*/  FMUL.FTZ R45, R45, R4 ;  /* 0x000000042d2d7220 */ /* 0x000fe20000410000 */
[----:B------:R-:W-:-:S02]  /*12a70*/  HADD2.F32 R24, -RZ, R24.H1_H1 ;  /* 0x30000018ff187230 */ /* 0x000fc40000004100 */
[----:B------:R-:W-:Y:S01]  /*12a80*/  @!P0 FADD.FTZ R37, -R37, -RZ ;  /* 0x800000ff25258221 */ /* 0x000fe20000010100 */
[----:B------:R-:W-:Y:S01]  /*12a90*/  FMUL.FTZ R43, R43, R12 ;  /* 0x0000000c2b2b7220 */ /* 0x000fe20000410000 */
[--C-:B------:R-:W-:Y:S02]  /*12aa0*/  HADD2.F32 R4, -RZ, R27.reuse.H1_H1 ;  /* 0x3000001bff047230 */ /* 0x100fe40000004100 */
[----:B------:R-:W-:Y:S01]  /*12ab0*/  @!P0 FADD.FTZ R7, -R7, -RZ ;  /* 0x800000ff07078221 */ /* 0x000fe20000010100 */
[--C-:B------:R-:W-:Y:S02]  /*12ac0*/  HADD2.F32 R12, -RZ, R26.reuse.H0_H0 ;  /* 0x2000001aff0c7230 */ /* 0x100fe40000004100 */
[----:B------:R-:W-:Y:S01]  /*12ad0*/  @!P0 FADD.FTZ R5, -R5, -RZ ;  /* 0x800000ff05058221 */ /* 0x000fe20000010100 */
[----:B------:R-:W-:Y:S02]  /*12ae0*/  HADD2.F32 R26, -RZ, R26.H1_H1 ;  /* 0x3000001aff1a7230 */ /* 0x000fe40000004100 */
[----:B------:R-:W-:Y:S01]  /*12af0*/  @!P0 FADD.FTZ R41, -R41, -RZ ;  /* 0x800000ff29298221 */ /* 0x000fe20000010100 */
[----:B------:R-:W-:Y:S01]  /*12b00*/  FMUL.FTZ R24, R24, R37 ;  /* 0x0000002518187220 */ /* 0x000fe20000410000 */
[----:B------:R-:W-:-:S02]  /*12b10*/  HADD2.F32 R37, -RZ, R27.H0_H0 ;  /* 0x2000001bff257230 */ /* 0x000fc40000004100 */
[----:B------:R-:W-:Y:S01]  /*12b20*/  FMUL.FTZ R7, R4, R7 ;  /* 0x0000000704077220 */ /* 0x000fe20000410000 */
[----:B------:R-:W-:Y:S01]  /*12b30*/  FMUL.FTZ R5, R12, R5 ;  /* 0x000000050c057220 */ /* 0x000fe20000410000 */
[--C-:B-----5:R-:W-:Y:S02]  /*12b40*/  HADD2.F32 R4, -RZ, R28.reuse.H0_H0 ;  /* 0x2000001cff047230 */ /* 0x120fe40000004100 */
[----:B------:R-:W-:Y:S01]  /*12b50*/  FMUL.FTZ R41, R26, R41 ;  /* 0x000000291a297220 */ /* 0x000fe20000410000 */
[----:B------:R-:W-:Y:S02]  /*12b60*/  HADD2.F32 R27, -RZ, R28.H1_H1 ;  /* 0x3000001cff1b7230 */ /* 0x000fe40000004100 */
[----:B------:R-:W-:Y:S01]  /*12b70*/  @!P0 FADD.FTZ R40, -R40, -RZ ;  /* 0x800000ff28288221 */ /* 0x000fe20000010100 */
[----:B------:R-:W-:Y:S02]  /*12b80*/  HADD2.F32 R25, -RZ, R25.H1_H1 ;  /* 0x30000019ff197230 */ /* 0x000fe40000004100 */
[----:B----4-:R-:W-:-:S02]  /*12b90*/  HADD2.F32 R12, -RZ, R20.H0_H0 ;  /* 0x20000014ff0c7230 */ /* 0x010fc40000004100 */
[----:B------:R-:W-:Y:S02]  /*12ba0*/  HADD2.F32 R28, -RZ, R20.H1_H1 ;  /* 0x30000014ff1c7230 */ /* 0x000fe40000004100 */
[----:B------:R-:W-:Y:S02]  /*12bb0*/  HADD2.F32 R26, -RZ, R29.H0_H0 ;  /* 0x2000001dff1a7230 */ /* 0x000fe40000004100 */
[--C-:B------:R-:W-:Y:S02]  /*12bc0*/  HADD2.F32 R20, -RZ, R21.reuse.H0_H0 ;  /* 0x20000015ff147230 */ /* 0x100fe40000004100 */
[----:B------:R-:W-:Y:S01]  /*12bd0*/  @!P0 FADD.FTZ R6, -R6, -RZ ;  /* 0x800000ff06068221 */ /* 0x000fe20000010100 */
[----:B------:R-:W-:Y:S01]  /*12be0*/  FMUL.FTZ R25, R25, R40 ;  /* 0x0000002819197220 */ /* 0x000fe20000410000 */
        /* <DEDUP_REMOVED lines=23> */
.L_x_1901:
[----:B------:R-:W-:Y:S05]  /*12d60*/  BSYNC B0 ;  /* 0x0000000000007941 */ /* 0x000fea0003800000 */
.L_x_1900:
[----:B-----5:R3:W-:Y:S02]  /*12d70*/  STS.128 [R244+0x1000], R28 ;  /* 0x0010001cf4007388 */ /* 0x0207e40000000c00 */
.L_x_1899:
[----:B------:R-:W-:Y:S05]  /*12d80*/  BSYNC B1 ;  /* 0x0000000000017941 */ /* 0x000fea0003800000 */
.L_x_1898:
        /* <DEDUP_REMOVED lines=19> */
[----:B-1----:R-:W-:Y:S01]  /*12ec0*/  MOV R17, RZ ;  /* 0x000000ff00117202 */ /* 0x002fe20000000f00 */
        /* <DEDUP_REMOVED lines=19> */
[----:B------:R-:W-:Y:S02]  /*13000*/  HADD2.F32 R43, -RZ, R25.H0_H0 ;  /* 0x20000019ff2b7230 */ /* 0x000fe40000004100 */
[----:B------:R-:W-:Y:S01]  /*13010*/  @!P0 FADD.FTZ R17, -R17, -RZ ;  /* 0x800000ff11118221 */ /* 0x000fe20000010100 */
[----:B------:R-:W-:Y:S02]  /*13020*/  HADD2.F32 R6, -RZ, R7.H0_H0 ;  /* 0x20000007ff067230 */ /* 0x000fe40000004100 */
[----:B------:R-:W-:-:S02]  /*13030*/  HADD2.F32 R24, -RZ, R25.H1_H1 ;  /* 0x30000019ff187230 */ /* 0x000fc40000004100 */
[----:B------:R-:W-:Y:S02]  /*13040*/  HADD2.F32 R7, -RZ, R7.H1_H1 ;  /* 0x30000007ff077230 */ /* 0x000fe40000004100 */
[----:B------:R-:W-:Y:S01]  /*13050*/  FMUL.FTZ R41, R41, R12 ;  /* 0x0000000c29297220 */ /* 0x000fe20000410000 */
[----:B------:R-:W-:Y:S01]  /*13060*/  FMUL.FTZ R43, R43, R4 ;  /* 0x000000042b2b7220 */ /* 0x000fe20000410000 */
[----:B------:R-:W-:Y:S01]  /*13070*/  FMUL.FTZ R24, R24, R17 ;  /* 0x0000001118187220 */ /* 0x000fe20000410000 */
[----:B------:R-:W-:Y:S02]  /*13080*/  HADD2.F32 R12, -RZ, R26.H0_H0 ;  /* 0x2000001aff0c7230 */ /* 0x000fe40000004100 */
[----:B------:R-:W-:Y:S01]  /*13090*/  @!P0 FADD.FTZ R5, -R5, -RZ ;  /* 0x800000ff05058221 */ /* 0x000fe20000010100 */
[--C-:B------:R-:W-:Y:S02]  /*130a0*/  HADD2.F32 R4, -RZ, R27.reuse.H1_H1 ;  /* 0x3000001bff047230 */ /* 0x100fe40000004100 */
[----:B------:R-:W-:Y:S01]  /*130b0*/  @!P0 FADD.FTZ R7, -R7, -RZ ;  /* 0x800000ff07078221 */ /* 0x000fe20000010100 */
[----:B------:R-:W-:-:S02]  /*130c0*/  HADD2.F32 R17, -RZ, R27.H0_H0 ;  /* 0x2000001bff117230 */ /* 0x000fc40000004100 */
[----:B------:R-:W-:Y:S01]  /*130d0*/  @!P0 FADD.FTZ R16, -R16, -RZ ;  /* 0x800000ff10108221 */ /* 0x000fe20000010100 */
[----:B------:R-:W-:Y:S01]  /*130e0*/  @!P0 FADD.FTZ R6, -R6, -RZ ;  /* 0x800000ff06068221 */ /* 0x000fe20000010100 */
[----:B------:R-:W-:Y:S01]  /*130f0*/  FMUL.FTZ R5, R12, R5 ;  /* 0x000000050c057220 */ /* 0x000fe20000410000 */
[----:B------:R-:W-:Y:S01]  /*13100*/  FMUL.FTZ R7, R4, R7 ;  /* 0x0000000704077220 */ /* 0x000fe20000410000 */
[----:B------:R-:W-:Y:S01]  /*13110*/  FMUL.FTZ R45, R45, R16 ;  /* 0x000000102d2d7220 */ /* 0x000fe20000410000 */
[----:B------:R-:W-:Y:S02]  /*13120*/  HADD2.F32 R26, -RZ, R26.H1_H1 ;  /* 0x3000001aff1a7230 */ /* 0x000fe40000004100 */
[----:B------:R-:W-:Y:S01]  /*13130*/  FMUL.FTZ R6, R17, R6 ;  /* 0x0000000611067220 */ /* 0x000fe20000410000 */
[----:B-----5:R-:W-:Y:S02]  /*13140*/  HADD2.F32 R4, -RZ, R28.H0_H0 ;  /* 0x2000001cff047230 */ /* 0x020fe40000004100 */
[----:B------:R-:W-:Y:S01]  /*13150*/  @!P0 FADD.FTZ R37, -R37, -RZ ;  /* 0x800000ff25258221 */ /* 0x000fe20000010100 */
[----:B----4-:R-:W-:-:S02]  /*13160*/  HADD2.F32 R12, -RZ, R20.H0_H0 ;  /* 0x20000014ff0c7230 */ /* 0x010fc40000004100 */
[----:B------:R-:W-:Y:S02]  /*13170*/  HADD2.F32 R28, -RZ, R28.H1_H1 ;  /* 0x3000001cff1c7230 */ /* 0x000fe40000004100 */
[----:B------:R-:W-:Y:S02]  /*13180*/  HADD2.F32 R16, -RZ, R29.H0_H0 ;  /* 0x2000001dff107230 */ /* 0x000fe40000004100 */
[----:B------:R-:W-:Y:S02]  /*13190*/  HADD2.F32 R20, -RZ, R20.H1_H1 ;  /* 0x30000014ff147230 */ /* 0x000fe40000004100 */
[----:B------:R-:W-:Y:S02]  /*131a0*/  HADD2.F32 R17, -RZ, R21.H0_H0 ;  /* 0x20000015ff117230 */ /* 0x000fe40000004100 */
[----:B------:R-:W-:Y:S01]  /*131b0*/  FMUL.FTZ R37, R26, R37 ;  /* 0x000000251a257220 */ /* 0x000fe20000410000 */
[----:B------:R-:W-:Y:S01]  /*131c0*/  FFMA.FTZ R4, R4, R12, R41 ;  /* 0x0000000c04047223 */ /* 0x000fe20000010029 */
[----:B------:R-:W-:-:S02]  /*131d0*/  HADD2.F32 R26, -RZ, R22.H0_H0 ;  /* 0x20000016ff1a7230 */ /* 0x000fc40000004100 */
[----:B------:R-:W-:Y:S01]  /*131e0*/  FFMA.FTZ R45, R28, R20, R45 ;  /* 0x000000141c2d7223 */ /* 0x000fe2000001002d */
[----:B------:R-:W-:Y:S01]  /*131f0*/  FFMA.FTZ R16, R16, R17, R43 ;  /* 0x0000001110107223 */ /* 0x000fe2000001002b */
[----:B------:R-:W-:Y:S02]  /*13200*/  HADD2.F32 R12, -RZ, R30.H0_H0 ;  /* 0x2000001eff0c7230 */ /* 0x000fe40000004100 */
[----:B------:R-:W-:Y:S02]  /*13210*/  HADD2.F32 R21, -RZ, R21.H1_H1 ;  /* 0x30000015ff157230 */ /* 0x000fe40000004100 */
[----:B------:R-:W-:Y:S02]  /*13220*/  HADD2.F32 R22, -RZ, R22.H1_H1 ;  /* 0x30000016ff167230 */ /* 0x000fe40000004100 */
[--C-:B------:R-:W-:Y:S02]  /*13230*/  HADD2.F32 R25, -RZ, R23.reuse.H0_H0 ;  /* 0x20000017ff197230 */ /* 0x100fe40000004100 */
        /* <DEDUP_REMOVED lines=14> */
.L_x_1903:
[----:B------:R-:W-:Y:S05]  /*13320*/  BSYNC B0 ;  /* 0x0000000000007941 */ /* 0x000fea0003800000 */
.L_x_1902:
[----:B-----5:R3:W-:Y:S02]  /*13330*/  STS.128 [R244+0x3000], R28 ;  /* 0x0030001cf4007388 */ /* 0x0207e40000000c00 */
.L_x_1897:
[----:B------:R-:W-:Y:S05]  /*13340*/  BSYNC B2 ;  /* 0x0000000000027941 */ /* 0x000fea0003800000 */
.L_x_1896:
[----:B-1-3--:R-:W-:-:S05]  /*13350*/  VIADD R28, R212, 0x30 ;  /* 0x00000030d41c7836 */ /* 0x00afca0000000000 */
[----:B------:R-:W-:-:S04]  /*13360*/  ISETP.GE.AND P0, PT, R28, R15, PT ;  /* 0x0000000f1c00720c */ /* 0x000fc80003f06270 */
[----:B------:R-:W-:-:S13]  /*13370*/  ISETP.LT.OR P0, PT, R62, -0x187, P0 ;  /* 0xfffffe793e00780c */ /* 0x000fda0000701670 */
[----:B------:R-:W-:Y:S05]  /*13380*/  @P0 BRA `(.L_x_1873) ;  /* 0x00000010005c0947 */ /* 0x000fea0003800000 */
[----:B-----5:R-:W-:Y:S01]  /*13390*/  ISETP.GE.AND P0, PT, R18, R9, PT ;  /* 0x000000091200720c */ /* 0x020fe20003f06270 */
        /* <DEDUP_REMOVED lines=17> */
[----:B------:R-:W-:Y:S01]  /*134b0*/  IMAD.WIDE R24, R17, 0x2, R38 ;  /* 0x0000000211187825 */ /* 0x000fe200078e0226 */
[----:B------:R-:W-:Y:S02]  /*134c0*/  LEA.HI.X.SX32 R5, R5, R12, 0x1, P1 ;  /* 0x0000000c05057211 */ /* 0x000fe400008f0eff */
[----:B------:R-:W-:-:S02]  /*134d0*/  LEA R4, P1, R7, R34, 0x1 ;  /* 0x0000002207047211 */ /* 0x000fc400078208ff */
[----:B------:R-:W-:Y:S01]  /*134e0*/  @P0 IADD3 R16, -R13, RZ, RZ ;  /* 0x000000ff0d100210 */ /* 0x000fe20007ffe1ff */
[----:B------:R-:W2:Y:S01]  /*134f0*/  LD.E.128 R24, desc[UR6][R24.64] ;  /* 0x0000000618187980 */ /* 0x000ea2000c101d00 */
[----:B------:R-:W-:Y:S02]  /*13500*/  LEA.HI.X R5, R7, R35, R5, 0x1, P1 ;  /* 0x0000002307057211 */ /* 0x000fe400008f0c05 */
[----:B------:R-:W-:-:S04]  /*13510*/  IADD3 R15, P1, R16, R15, RZ ;  /* 0x0000000f100f7210 */ /* 0x000fc80007f3e0ff */
[----:B------:R-:W4:Y:S01]  /*13520*/  LD.E.128 R4, desc[UR6][R4.64] ;  /* 0x0000000604047980 */ /* 0x000f22000c101d00 */
[----:B------:R-:W-:Y:S02]  /*13530*/  LEA.HI.X.SX32 R12, R16, R12, 0x1, P1 ;  /* 0x0000000c100c7211 */ /* 0x000fe400008f0eff */
[----:B------:R-:W-:-:S04]  /*13540*/  LEA R16, P1, R15, R32, 0x1 ;  /* 0x000000200f107211 */ /* 0x000fc800078208ff */
[----:B------:R-:W-:-:S06]  /*13550*/  LEA.HI.X R17, R15, R33, R12, 0x1, P1 ;  /* 0x000000210f117211 */ /* 0x000fcc00008f0c0c */
[----:B------:R-:W3:Y:S01]  /*13560*/  LD.E.128 R16, desc[UR6][R16.64] ;  /* 0x0000000610107980 */ /* 0x000ee2000c101d00 */
[--C-:B--2---:R-:W-:Y:S02]  /*13570*/  HADD2.F32 R31, -RZ, R24.reuse.H0_H0 ;  /* 0x20000018ff1f7230 */ /* 0x104fe40000004100 */
[----:B------:R-:W-:Y:S02]  /*13580*/  HADD2.F32 R24, -RZ, R24.H1_H1 ;  /* 0x30000018ff187230 */ /* 0x000fe40000004100 */
[--C-:B----4-:R-:W-:Y:S02]  /*13590*/  HADD2.F32 R12, -RZ, R4.reuse.H0_H0 ;  /* 0x20000004ff0c7230 */ /* 0x110fe40000004100 */
        /* <DEDUP_REMOVED lines=12> */
[----:B------:R-:W-:Y:S02]  /*13660*/  HADD2.F32 R40, -RZ, R25.H1_H1 ;  /* 0x30000019ff287230 */ /* 0x000fe40000004100 */
[----:B------:R-:W-:Y:S01]  /*13670*/  FMUL.FTZ R24, R24, R15 ;  /* 0x0000000f18187220 */ /* 0x000fe20000410000 */
[----:B------:R-:W-:Y:S01]  /*13680*/  FMUL.FTZ R37, R37, R4 ;  /* 0x0000000425257220 */ /* 0x000fe20000410000 */
[--C-:B------:R-:W-:Y:S02]  /*13690*/  HADD2.F32 R12, -RZ, R26.reuse.H0_H0 ;  /* 0x2000001aff0c7230 */ /* 0x100fe40000004100 */
[----:B------:R-:W-:Y:S01]  /*136a0*/  @!P0 FADD.FTZ R5, -R5, -RZ ;  /* 0x800000ff05058221 */ /* 0x000fe20000010100 */
[----:B------:R-:W-:Y:S02]  /*136b0*/  HADD2.F32 R25, -RZ, R26.H1_H1 ;  /* 0x3000001aff197230 */ /* 0x000fe40000004100 */
[----:B------:R-:W-:Y:S01]  /*136c0*/  @!P0 FADD.FTZ R30, -R30, -RZ ;  /* 0x800000ff1e1e8221 */ /* 0x000fe20000010100 */
[----:B------:R-:W-:-:S02]  /*136d0*/  HADD2.F32 R15, -RZ, R27.H0_H0 ;  /* 0x2000001bff0f7230 */ /* 0x000fc40000004100 */
[----:B------:R-:W-:Y:S01]  /*136e0*/  @!P0 FADD.FTZ R6, -R6, -RZ ;  /* 0x800000ff06068221 */ /* 0x000fe20000010100 */
[----:B------:R-:W-:Y:S02]  /*136f0*/  HADD2.F32 R4, -RZ, R27.H1_H1 ;  /* 0x3000001bff047230 */ /* 0x000fe40000004100 */
[----:B------:R-:W-:Y:S01]  /*13700*/  @!P0 FADD.FTZ R7, -R7, -RZ ;  /* 0x800000ff07078221 */ /* 0x000fe20000010100 */
[----:B------:R-:W-:Y:S01]  /*13710*/  FMUL.FTZ R5, R12, R5 ;  /* 0x000000050c057220 */ /* 0x000fe20000410000 */
[----:B------:R-:W-:Y:S01]  /*13720*/  FMUL.FTZ R30, R25, R30 ;  /* 0x0000001e191e7220 */ /* 0x000fe20000410000 */
[----:B------:R-:W-:Y:S01]  /*13730*/  FMUL.FTZ R6, R15, R6 ;  /* 0x000000060f067220 */ /* 0x000fe20000410000 */
[----:B------:R-:W-:Y:S01]  /*13740*/  FMUL.FTZ R7, R4, R7 ;  /* 0x0000000704077220 */ /* 0x000fe20000410000 */
[----:B------:R-:W-:Y:S01]  /*13750*/  @!P0 FADD.FTZ R29, -R29, -RZ ;  /* 0x800000ff1d1d8221 */ /* 0x000fe20000010100 */
[--C-:B-----5:R-:W-:Y:S02]  /*13760*/  HADD2.F32 R4, -RZ, R20.reuse.H0_H0 ;  /* 0x20000014ff047230 */ /* 0x120fe40000004100 */
[----:B------:R-:W-:-:S02]  /*13770*/  HADD2.F32 R15, -RZ, R20.H1_H1 ;  /* 0x30000014ff0f7230 */ /* 0x000fc40000004100 */
[--C-:B---3--:R-:W-:Y:S02]  /*13780*/  HADD2.F32 R12, -RZ, R16.reuse.H0_H0 ;  /* 0x20000010ff0c7230 */ /* 0x108fe40000004100 */
[----:B------:R-:W-:Y:S02]  /*13790*/  HADD2.F32 R25, -RZ, R16.H1_H1 ;  /* 0x30000010ff197230 */ /* 0x000fe40000004100 */
[----:B------:R-:W-:Y:S02]  /*137a0*/  HADD2.F32 R20, -RZ, R21.H0_H0 ;  /* 0x20000015ff147230 */ /* 0x000fe40000004100 */
[----:B------:R-:W-:Y:S02]  /*137b0*/  HADD2.F32 R16, -RZ, R17.H0_H0 ;  /* 0x20000011ff107230 */ /* 0x000fe40000004100 */
[----:B------:R-:W-:Y:S01]  /*137c0*/  FMUL.FTZ R40, R40, R29 ;  /* 0x0000001d28287220 */ /* 0x000fe20000410000 */
[--C-:B------:R-:W-:Y:S02]  /*137d0*/  HADD2.F32 R26, -RZ, R18.reuse.H0_H0 ;  /* 0x20000012ff1a7230 */ /* 0x100fe40000004100 */
[----:B------:R-:W-:Y:S01]  /*137e0*/  FFMA.FTZ R4, R4, R12, R31 ;  /* 0x0000000c04047223 */ /* 0x000fe2000001001f */
[----:B------:R-:W-:-:S02]  /*137f0*/  HADD2.F32 R29, -RZ, R18.H1_H1 ;  /* 0x30000012ff1d7230 */ /* 0x000fc40000004100 */
[----:B------:R-:W-:Y:S01]  /*13800*/  FFMA.FTZ R15, R15, R25, R24 ;  /* 0x000000190f0f7223 */ /* 0x000fe20000010018 */
[--C-:B------:R-:W-:Y:S02]  /*13810*/  HADD2.F32 R27, -RZ, R19.reuse.H0_H0 ;  /* 0x20000013ff1b7230 */ /* 0x100fe40000004100 */
[----:B------:R-:W-:Y:S01]  /*13820*/  FFMA.FTZ R16, R20, R16, R37 ;  /* 0x0000001014107223 */ /* 0x000fe20000010025 */
        /* <DEDUP_REMOVED lines=16> */
.L_x_1907:
[----:B------:R-:W-:Y:S05]  /*13930*/  BSYNC B0 ;  /* 0x0000000000007941 */ /* 0x000fea0003800000 */
.L_x_1906:
[----:B-----5:R1:W-:Y:S02]  /*13940*/  STS.128 [R244+0x1800], R20 ;  /* 0x00180014f4007388 */ /* 0x0203e40000000c00 */
.L_x_1905:
[----:B------:R-:W-:Y:S05]  /*13950*/  BSYNC B1 ;  /* 0x0000000000017941 */ /* 0x000fea0003800000 */
.L_x_1904:
[----:B------:R-:W-:-:S13]  /*13960*/  ISETP.GE.AND P0, PT, R14, R9, PT ;  /* 0x000000090e00720c */ /* 0x000fda0003f06270 */
[----:B------:R1:W-:Y:S01]  /*13970*/  @P0 STS.128 [R244+0x3800], RZ ;  /* 0x003800fff4000388 */ /* 0x0003e20000000c00 */
[----:B------:R-:W-:Y:S05]  /*13980*/  @P0 BRA `(.L_x_1873) ;  /* 0x0000000800dc0947 */ /* 0x000fea0003800000 */
[----:B------:R1:W5:Y:S01]  /*13990*/  LD.E.128 R16, desc[UR6][R38.64+0x80] ;  /* 0x0000800626107980 */ /* 0x000362000c101d00 */
[----:B------:R-:W-:Y:S01]  /*139a0*/  ISETP.GE.AND P0, PT, R14, R3, PT ;  /* 0x000000030e00720c */ /* 0x000fe20003f06270 */
[----:B------:R-:W-:Y:S01]  /*139b0*/  BSSY B0, `(.L_x_1908) ;  /* 0x0000057000007945 */ /* 0x000fe20003800000 */
[----:B------:R-:W-:-:S05]  /*139c0*/  IADD3 R6, P1, R38, 0x80, RZ ;  /* 0x0000008026067810 */ /* 0x000fca0007f3e0ff */
[----:B------:R-:W-:-:S06]  /*139d0*/  IMAD.X R7, RZ, RZ, R39, P1 ;  /* 0x000000ffff077224 */ /* 0x000fcc00008e0627 */
[----:B------:R-:W-:Y:S05]  /*139e0*/  @P0 BRA `(.L_x_1909) ;  /* 0x00000004004c0947 */ /* 0x000fea0003800000 */
[----:B------:R-:W-:Y:S02]  /*139f0*/  ISETP.GE.AND P0, PT, R14, R13, PT ;  /* 0x0000000d0e00720c */ /* 0x000fe40003f06270 */
[----:B------:R-:W-:Y:S02]  /*13a00*/  MOV R4, 0x30 ;  /* 0x0000003000047802 */ /* 0x000fe40000000f00 */
[----:B------:R-:W-:-:S03]  /*13a10*/  MOV R3, RZ ;  /* 0x000000ff00037202 */ /* 0x000fc60000000f00 */
[----:B------:R-:W-:Y:S01]  /*13a20*/  IMAD R5, R13, R4, 0x40 ;  /* 0x000000400d057424 */ /* 0x000fe200078e0204 */
[----:B------:R-:W-:-:S04]  /*13a30*/  MOV R4, R13 ;  /* 0x0000000d00047202 */ /* 0x000fc80000000f00 */
[----:B------:R-:W-:Y:S02]  /*13a40*/  IADD3 R2, P1, R5, R2, RZ ;  /* 0x0000000205027210 */ /* 0x000fe40007f3e0ff */
[----:B------:R-:W-:Y:S02]  /*13a50*/  @P0 IADD3 R3, -R13, RZ, RZ ;  /* 0x000000ff0d030210 */ /* 0x000fe40007ffe1ff */
[----:B------:R-:W-:Y:S02]  /*13a60*/  LEA.HI.X.SX32 R8, R5, R8, 0x1, P1 ;  /* 0x0000000805087211 */ /* 0x000fe400008f0eff */
[----:B------:R-:W-:Y:S02]  /*13a70*/  IADD3 R5, P1, R3, R2, RZ ;  /* 0x0000000203057210 */ /* 0x000fe40007f3e0ff */
[----:B------:R-:W-:Y:S02]  /*13a80*/  @P0 IADD3 R4, -R13, RZ, RZ ;  /* 0x000000ff0d040210 */ /* 0x000fe40007ffe1ff */
[----:B------:R-:W-:-:S02]  /*13a90*/  LEA.HI.X.SX32 R3, R3, R8, 0x1, P1 ;  /* 0x0000000803037211 */ /* 0x000fc400008f0eff */
[----:B------:R-:W-:Y:S01]  /*13aa0*/  LEA R24, P1, R5, R34, 0x1 ;  /* 0x0000002205187211 */ /* 0x000fe200078208ff */
[----:B-1----:R-:W-:-:S03]  /*13ab0*/  IMAD.WIDE R20, R4, 0x2, R6 ;  /* 0x0000000204147825 */ /* 0x002fc600078e0206 */
[----:B------:R-:W-:Y:S02]  /*13ac0*/  LEA.HI.X R25, R5, R35, R3, 0x1, P1 ;  /* 0x0000002305197211 */ /* 0x000fe400008f0c03 */
[----:B------:R-:W-:Y:S01]  /*13ad0*/  MOV R3, RZ ;  /* 0x000000ff00037202 */ /* 0x000fe20000000f00 */
[----:B------:R-:W2:Y:S01]  /*13ae0*/  LD.E.128 R20, desc[UR6][R20.64] ;  /* 0x0000000614147980 */ /* 0x000ea2000c101d00 */
[----:B------:R-:W-:-:S03]  /*13af0*/  @P0 IADD3 R3, -R13, RZ, RZ ;  /* 0x000000ff0d030210 */ /* 0x000fc60007ffe1ff */
[----:B------:R2:W3:Y:S01]  /*13b00*/  LD.E.128 R4, desc[UR6][R24.64] ;  /* 0x0000000618047980 */ /* 0x0004e2000c101d00 */
[----:B------:R-:W-:-:S04]  /*13b10*/  IADD3 R9, P1, R3, R2, RZ ;  /* 0x0000000203097210 */ /* 0x000fc80007f3e0ff */
[----:B------:R-:W-:Y:S02]  /*13b20*/  LEA.HI.X.SX32 R3, R3, R8, 0x1, P1 ;  /* 0x0000000803037211 */ /* 0x000fe400008f0eff */
[----:B------:R-:W-:-:S04]  /*13b30*/  LEA R12, P1, R9, R32, 0x1 ;  /* 0x00000020090c7211 */ /* 0x000fc800078208ff */
[----:B------:R-:W-:-:S06]  /*13b40*/  LEA.HI.X R13, R9, R33, R3, 0x1, P1 ;  /* 0x00000021090d7211 */ /* 0x000fcc00008f0c03 */
[----:B------:R-:W4:Y:S01]  /*13b50*/  LD.E.128 R12, desc[UR6][R12.64] ;  /* 0x000000060c0c7980 */ /* 0x000f22000c101d00 */
[--C-:B--2---:R-:W-:Y:S02]  /*13b60*/  HADD2.F32 R25, -RZ, R20.reuse.H0_H0 ;  /* 0x20000014ff197230 */ /* 0x104fe40000004100 */
[----:B------:R-:W-:Y:S02]  /*13b70*/  HADD2.F32 R27, -RZ, R20.H1_H1 ;  /* 0x30000014ff1b7230 */ /* 0x000fe40000004100 */
[--C-:B---3--:R-:W-:Y:S02]  /*13b80*/  HADD2.F32 R2, -RZ, R4.reuse.H0_H0 ;  /* 0x20000004ff027230 */ /* 0x108fe40000004100 */
[--C-:B------:R-:W-:Y:S02]  /*13b90*/  HADD2.F32 R3, -RZ, R5.reuse.H0_H0 ;  /* 0x20000005ff037230 */ /* 0x100fe40000004100 */
[----:B------:R-:W-:Y:S02]  /*13ba0*/  HADD2.F32 R4, -RZ, R4.H1_H1 ;  /* 0x30000004ff047230 */ /* 0x000fe40000004100 */
[----:B------:R-:W-:Y:S01]  /*13bb0*/  @!P0 FADD.FTZ R2, -R2, -RZ ;  /* 0x800000ff02028221 */ /* 0x000fe20000010100 */
[----:B------:R-:W-:-:S02]  /*13bc0*/  HADD2.F32 R8, -RZ, R5.H1_H1 ;  /* 0x30000005ff087230 */ /* 0x000fc40000004100 */
[----:B------:R-:W-:Y:S01]  /*13bd0*/  @!P0 FADD.FTZ R3, -R3, -RZ ;  /* 0x800000ff03038221 */ /* 0x000fe20000010100 */
[--C-:B------:R-:W-:Y:S02]  /*13be0*/  HADD2.F32 R5, -RZ, R6.reuse.H0_H0 ;  /* 0x20000006ff057230 */ /* 0x100fe40000004100 */
[----:B------:R-:W-:Y:S01]  /*13bf0*/  @!P0 FADD.FTZ R4, -R4, -RZ ;  /* 0x800000ff04048221 */ /* 0x000fe20000010100 */
[----:B------:R-:W-:Y:S02]  /*13c00*/  HADD2.F32 R9, -RZ, R6.H1_H1 ;  /* 0x30000006ff097230 */ /* 0x000fe40000004100 */
[----:B------:R-:W-:Y:S01]  /*13c10*/  FMUL.FTZ R25, R25, R2 ;  /* 0x0000000219197220 */ /* 0x000fe20000410000 */
[----:B------:R-:W-:Y:S02]  /*13c20*/  HADD2.F32 R20, -RZ, R21.H0_H0 ;  /* 0x20000015ff147230 */ /* 0x000fe40000004100 */
[----:B------:R-:W-:Y:S01]  /*13c30*/  FMUL.FTZ R27, R27, R4 ;  /* 0x000000041b1b7220 */ /* 0x000fe20000410000 */
[----:B------:R-:W-:-:S02]  /*13c40*/  HADD2.F32 R6, -RZ, R7.H0_H0 ;  /* 0x20000007ff067230 */ /* 0x000fc40000004100 */
[----:B------:R-:W-:Y:S01]  /*13c50*/  @!P0 FADD.FTZ R5, -R5, -RZ ;  /* 0x800000ff05058221 */ /* 0x000fe20000010100 */
[----:B------:R-:W-:Y:S02]  /*13c60*/  HADD2.F32 R7, -RZ, R7.H1_H1 ;  /* 0x30000007ff077230 */ /* 0x000fe40000004100 */
[----:B------:R-:W-:Y:S01]  /*13c70*/  FMUL.FTZ R20, R20, R3 ;  /* 0x0000000314147220 */ /* 0x000fe20000410000 */
[--C-:B------:R-:W-:Y:S02]  /*13c80*/  HADD2.F32 R3, -RZ, R23.reuse.H0_H0 ;  /* 0x20000017ff037230 */ /* 0x100fe40000004100 */
[----:B------:R-:W-:Y:S01]  /*13c90*/  @!P0 FADD.FTZ R6, -R6, -RZ ;  /* 0x800000ff06068221 */ /* 0x000fe20000010100 */
[----:B------:R-:W-:Y:S02]  /*13ca0*/  HADD2.F32 R2, -RZ, R23.H1_H1 ;  /* 0x30000017ff027230 */ /* 0x000fe40000004100 */
[----:B------:R-:W-:Y:S01]  /*13cb0*/  @!P0 FADD.FTZ R7, -R7, -RZ ;  /* 0x800000ff07078221 */ /* 0x000fe20000010100 */
[----:B------:R-:W-:-:S02]  /*13cc0*/  HADD2.F32 R4, -RZ, R22.H0_H0 ;  /* 0x20000016ff047230 */ /* 0x000fc40000004100 */
[----:B------:R-:W-:Y:S01]  /*13cd0*/  FMUL.FTZ R6, R3, R6 ;  /* 0x0000000603067220 */ /* 0x000fe20000410000 */
[----:B----4-:R-:W-:Y:S02]  /*13ce0*/  HADD2.F32 R3, -RZ, R12.H0_H0 ;  /* 0x2000000cff037230 */ /* 0x010fe40000004100 */
[----:B------:R-:W-:Y:S01]  /*13cf0*/  FMUL.FTZ R7, R2, R7 ;  /* 0x0000000702077220 */ /* 0x000fe20000410000 */
[----:B-----5:R-:W-:Y:S02]  /*13d00*/  HADD2.F32 R2, -RZ, R16.H0_H0 ;  /* 0x20000010ff027230 */ /* 0x020fe40000004100 */
[----:B------:R-:W-:Y:S01]  /*13d10*/  FMUL.FTZ R5, R4, R5 ;  /* 0x0000000504057220 */ /* 0x000fe20000410000 */
[----:B------:R-:W-:Y:S02]  /*13d20*/  HADD2.F32 R21, -RZ, R21.H1_H1 ;  /* 0x30000015ff157230 */ /* 0x000fe40000004100 */
[----:B------:R-:W-:Y:S01]  /*13d30*/  @!P0 FADD.FTZ R8, -R8, -RZ ;  /* 0x800000ff08088221 */ /* 0x000fe20000010100 */
[----:B------:R-:W-:-:S02]  /*13d40*/  HADD2.F32 R22, -RZ, R22.H1_H1 ;  /* 0x30000016ff167230 */ /* 0x000fc40000004100 */
[----:B------:R-:W-:Y:S01]  /*13d50*/  @!P0 FADD.FTZ R9, -R9, -RZ ;  /* 0x800000ff09098221 */ /* 0x000fe20000010100 */
[----:B------:R-:W-:Y:S02]  /*13d60*/  HADD2.F32 R16, -RZ, R16.H1_H1 ;  /* 0x30000010ff107230 */ /* 0x000fe40000004100 */
[----:B------:R-:W-:Y:S01]  /*13d70*/  FMUL.FTZ R21, R21, R8 ;  /* 0x0000000815157220 */ /* 0x000fe20000410000 */
[----:B------:R-:W-:Y:S02]  /*13d80*/  HADD2.F32 R12, -RZ, R12.H1_H1 ;  /* 0x3000000cff0c7230 */ /* 0x000fe40000004100 */
[----:B------:R-:W-:Y:S01]  /*13d90*/  FMUL.FTZ R9, R22, R9 ;  /* 0x0000000916097220 */ /* 0x000fe20000410000 */
[----:B------:R-:W-:Y:S02]  /*13da0*/  HADD2.F32 R23, -RZ, R17.H0_H0 ;  /* 0x20000011ff177230 */ /* 0x000fe40000004100 */
[----:B------:R-:W-:Y:S01]  /*13db0*/  FFMA.FTZ R2, R2, R3, R25 ;  /* 0x0000000302027223 */ /* 0x000fe20000010019 */
[----:B------:R-:W-:-:S02]  /*13dc0*/  HADD2.F32 R4, -RZ, R13.H0_H0 ;  /* 0x2000000dff047230 */ /* 0x000fc40000004100 */
[----:B------:R-:W-:Y:S01]  /*13dd0*/  FFMA.FTZ R27, R16, R12, R27 ;  /* 0x0000000c101b7223 */ /* 0x000fe2000001001b */
[----:B------:R-:W-:Y:S02]  /*13de0*/  HADD2.F32 R22, -RZ, R13.H1_H1 ;  /* 0x3000000dff167230 */ /* 0x000fe40000004100 */
[----:B------:R-:W-:Y:S02]  /*13df0*/  HADD2.F32 R8, -RZ, R14.H0_H0 ;  /* 0x2000000eff087230 */ /* 0x000fe40000004100 */
[----:B------:R-:W-:Y:S01]  /*13e00*/  FFMA.FTZ R4, R23, R4, R20 ;  /* 0x0000000417047223 */ /* 0x000fe20000010014 */
[----:B------:R-:W-:Y:S02]  /*13e10*/  HADD2.F32 R12, -RZ, R18.H0_H0 ;  /* 0x20000012ff0c7230 */ /* 0x000fe40000004100 */
[----:B------:R-:W-:Y:S02]  /*13e20*/  HADD2.F32 R14, -RZ, R14.H1_H1 ;  /* 0x3000000eff0e7230 */ /* 0x000fe40000004100 */
[----:B------:R-:W-:-:S02]  /*13e30*/  HADD2.F32 R13, -RZ, R15.H0_H0 ;  /* 0x2000000fff0d7230 */ /* 0x000fc40000004100 */
[----:B------:R-:W-:Y:S01]  /*13e40*/  FFMA.FTZ R5, R12, R8, R5 ;  /* 0x000000080c057223 */ /* 0x000fe20000010005 */
[----:B------:R-:W-:Y:S02]  /*13e50*/  HADD2.F32 R24, -RZ, R15.H1_H1 ;  /* 0x3000000fff187230 */ /* 0x000fe40000004100 */
[----:B------:R-:W-:Y:S02]  /*13e60*/  HADD2.F32 R16, -RZ, R17.H1_H1 ;  /* 0x30000011ff107230 */ /* 0x000fe40000004100 */
[--C-:B------:R-:W-:Y:S02]  /*13e70*/  HADD2.F32 R3, -RZ, R19.reuse.H0_H0 ;  /* 0x20000013ff037230 */ /* 0x100fe40000004100 */
[----:B------:R-:W-:Y:S02]  /*13e80*/  HADD2.F32 R20, -RZ, R19.H1_H1 ;  /* 0x30000013ff147230 */ /* 0x000fe40000004100 */
[----:B------:R-:W-:Y:S01]  /*13e90*/  FFMA.FTZ R21, R16, R22, R21 ;  /* 0x0000001610157223 */ /* 0x000fe20000010015 */
[----:B------:R-:W-:-:S02]  /*13ea0*/  HADD2.F32 R18, -RZ, R18.H1_H1 ;  /* 0x30000012ff127230 */ /* 0x000fc40000004100 */
[----:B------:R-:W-:Y:S01]  /*13eb0*/  FFMA.FTZ R3, R3, R13, R6 ;  /* 0x0000000d03037223 */ /* 0x000fe20000010006 */
[----:B------:R-:W-:Y:S01]  /*13ec0*/  F2FP.F16.F32.PACK_AB R16, R27, R2 ;  /* 0x000000021b10723e */ /* 0x000fe200000000ff */
[----:B------:R-:W-:Y:S01]  /*13ed0*/  FFMA.FTZ R20, R20, R24, R7 ;  /* 0x0000001814147223 */ /* 0x000fe20000010007 */
[----:B------:R-:W-:Y:S01]  /*13ee0*/  F2FP.F16.F32.PACK_AB R17, R21, R4 ;  /* 0x000000041511723e */ /* 0x000fe200000000ff */
[----:B------:R-:W-:-:S03]  /*13ef0*/  FFMA.FTZ R14, R18, R14, R9 ;  /* 0x0000000e120e7223 */ /* 0x000fc60000010009 */
[----:B------:R-:W-:Y:S02]  /*13f00*/  F2FP.F16.F32.PACK_AB R19, R20, R3 ;  /* 0x000000031413723e */ /* 0x000fe400000000ff */
[----:B------:R-:W-:Y:S02]  /*13f10*/  F2FP.F16.F32.PACK_AB R18, R14, R5 ;  /* 0x000000050e12723e */ /* 0x000fe400000000ff */
.L_x_1909:
[----:B------:R-:W-:Y:S05]  /*13f20*/  BSYNC B0 ;  /* 0x0000000000007941 */ /* 0x000fea0003800000 */
.L_x_1908:
[----:B-----5:R1:W-:Y:S01]  /*13f30*/  STS.128 [R244+0x3800], R16 ;  /* 0x00380010f4007388 */ /* 0x0203e20000000c00 */
[----:B------:R-:W-:Y:S05]  /*13f40*/  BRA `(.L_x_1873) ;  /* 0x00000004006c7947 */ /* 0x000fea0003800000 */
.L_x_1847:
[----:B------:R-:W-:Y:S01]  /*13f50*/  IMAD.IADD R3, R240, 0x1, -R65 ;  /* 0x00000001f0037824 */ /* 0x000fe200078e0a41 */
[----:B------:R-:W-:Y:S01]  /*13f60*/  BSSY B0, `(.L_x_1910) ;  /* 0x000001a000007945 */ /* 0x000fe20003800000 */
[----:B------:R-:W-:Y:S01]  /*13f70*/  VIADD R0, R212, 0x10 ;  /* 0x00000010d4007836 */ /* 0x000fe20000000000 */
        /* <DEDUP_REMOVED lines=24> */
.L_x_1911:
[----:B------:R-:W-:Y:S05]  /*14100*/  BSYNC B0 ;  /* 0x0000000000007941 */ /* 0x000fea0003800000 */
.L_x_1910:
        /* <DEDUP_REMOVED lines=14> */
[----:B---3--:R-:W-:-:S04]  /*141f0*/  LEA R2, P1, R7, R220, 0x1 ;  /* 0x000000dc07027211 */ /* 0x008fc800078208ff */
[----:B------:R-:W-:-:S05]  /*14200*/  LEA.HI.X R3, R7, R221, R5, 0x1, P1 ;  /* 0x000000dd07037211 */ /* 0x000fca00008f0c05 */
[----:B------:R-:W-:Y:S01]  /*14210*/  @!PT LDS RZ, [RZ] ;  /* 0x00000000fffff984 */ /* 0x000fe20000000800 */
[----:B------:R-:W-:Y:S01]  /*14220*/  @!PT LDS RZ, [RZ] ;  /* 0x00000000fffff984 */ /* 0x000fe20000000800 */
[----:B------:R-:W-:Y:S01]  /*14230*/  @!PT LDS RZ, [RZ] ;  /* 0x00000000fffff984 */ /* 0x000fe20000000800 */
[----:B------:R4:W-:Y:S04]  /*14240*/  LDGSTS.E.BYPASS.LTC128B.128 [R244+0x2800], desc[UR6][R2.64+0x80] ;  /* 0x0280008002f47fae */ /* 0x0009e8000b901d46 */
.L_x_1913:
[----:B------:R-:W-:Y:S05]  /*14250*/  BSYNC B0 ;  /* 0x0000000000007941 */ /* 0x000fea0003800000 */
.L_x_1912:
[----:B------:R-:W-:Y:S04]  /*14260*/  BSSY B0, `(.L_x_1914) ;  /* 0x0000014000007945 */ /* 0x000fe80003800000 */
[----:B------:R-:W-:Y:S05]  /*14270*/  @P4 BRA `(.L_x_1915) ;  /* 0x0000000000484947 */ /* 0x000fea0003800000 */
[----:B------:R-:W-:Y:S02]  /*14280*/  ISETP.GE.AND P2, PT, R18, R173, PT ;  /* 0x000000ad1200720c */ /* 0x000fe40003f46270 */
[----:B------:R-:W-:-:S04]  /*14290*/  LEA R5, P1, R218, R194, 0x5 ;  /* 0x000000c2da057211 */ /* 0x000fc800078228ff */
[----:B-1234-:R-:W-:-:S07]  /*142a0*/  LEA.HI.X R3, R218, R197, R219, 0x5, P1 ;  /* 0x000000c5da037211 */ /* 0x01efce00008f2cdb */
        /* <DEDUP_REMOVED lines=15> */
.L_x_1915:
[----:B------:R-:W-:Y:S05]  /*143a0*/  BSYNC B0 ;  /* 0x0000000000007941 */ /* 0x000fea0003800000 */
.L_x_1914:
[----:B------:R-:W-:Y:S05]  /*143b0*/  @P3 BRA `(.L_x_1873) ;  /* 0x0000000000503947 */ /* 0x000fea0003800000 */
[----:B------:R-:W-:Y:S01]  /*143c0*/  ISETP.GE.AND P1, PT, R18, R173, PT ;  /* 0x000000ad1200720c */ /* 0x000fe20003f26270 */
[----:B------:R-:W-:Y:S02]  /*143d0*/  IMAD.MOV.U32 R195, RZ, RZ, R197 ;  /* 0x000000ffffc37224 */ /* 0x000fe400078e00c5 */
[----:B-1234-:R-:W-:Y:S02]  /*143e0*/  IMAD R2, R219, 0x30, RZ ;  /* 0x00000030db027824 */ /* 0x01efe400078e02ff */
[----:B------:R-:W-:-:S05]  /*143f0*/  IMAD.WIDE.U32 R218, R218, 0x30, R194 ;  /* 0x00000030dada7825 */ /* 0x000fca00078e00c2 */
[----:B------:R-:W-:-:S03]  /*14400*/  IADD3 R3, R2, R219, RZ ;  /* 0x000000db02037210 */ /* 0x000fc60007ffe0ff */
        /* <DEDUP_REMOVED lines=15> */
.L_x_1873:
[----:B------:R-:W-:Y:S05]  /*14500*/  BSYNC B3 ;  /* 0x0000000000037941 */ /* 0x000fea0003800000 */
.L_x_1846:
[----:B------:R-:W-:Y:S01]  /*14510*/  VIADD R245, R57, 0xffffffff ;  /* 0xffffffff39f57836 */ /* 0x000fe20000000000 */
[----:B------:R-:W-:Y:S01]  /*14520*/  BSSY B0, `(.L_x_1916) ;  /* 0x000001f000007945 */ /* 0x000fe20003800000 */
[----:B------:R-:W-:Y:S01]  /*14530*/  VIADD R8, R212, 0x40 ;  /* 0x00000040d4087836 */ /* 0x000fe20000000000 */
[----:B------:R-:W-:Y:S01]  /*14540*/  LOP3.LUT R246, R172, 0xff, RZ, 0xc0, !PT ;  /* 0x000000ffacf67812 */ /* 0x000fe200078ec0ff */
[----:B-----5:R-:W-:Y:S02]  /*14550*/  IMAD.SHL.U32 R9, R245, 0x80, RZ ;  /* 0x00000080f5097824 */ /* 0x020fe400078e00ff */
[----:B-1----:R-:W-:Y:S02]  /*14560*/  VIADD R6, R212, 0x50 ;  /* 0x00000050d4067836 */ /* 0x002fe40000000000 */
[----:B--234-:R-:W-:Y:S02]  /*14570*/  IMAD.IADD R3, R66, 0x1, -R9 ;  /* 0x0000000142037824 */ /* 0x01cfe400078e0a09 */
        /* <DEDUP_REMOVED lines=25> */
.L_x_1917:
[----:B------:R-:W-:Y:S05]  /*14710*/  BSYNC B0 ;  /* 0x0000000000007941 */ /* 0x000fea0003800000 */
.L_x_1916:
[----:B------:R-:W-:Y:S04]  /*14720*/  BSSY B0, `(.L_x_1918) ;  /* 0x0000015000007945 */ /* 0x000fe80003800000 */
[----:B------:R-:W-:Y:S05]  /*14730*/  @P2 BRA `(.L_x_1919) ;  /* 0x00000000004c2947 */ /* 0x000fea0003800000 */
[C---:B-1----:R-:W-:Y:S02]  /*14740*/  LOP3.LUT R4, R246.reuse, 0x1, RZ, 0xc0, !PT ;  /* 0x00000001f6047812 */ /* 0x042fe400078ec0ff */
[----:B------:R-:W-:Y:S02]  /*14750*/  LOP3.LUT P2, RZ, R246, 0x2, RZ, 0xc0, !PT ;  /* 0x00000002f6ff7812 */ /* 0x000fe4000784c0ff */
[----:B------:R-:W-:-:S13]  /*14760*/  ISETP.NE.U32.AND P4, PT, R4, 0x1, PT ;  /* 0x000000010400780c */ /* 0x000fda0003f85070 */
        /* <DEDUP_REMOVED lines=16> */
.L_x_1919:
[----:B------:R-:W-:Y:S05]  /*14870*/  BSYNC B0 ;  /* 0x0000000000007941 */ /* 0x000fea0003800000 */
.L_x_1918:
[----:B------:R-:W-:Y:S01]  /*14880*/  BSSY B0, `(.L_x_1920) ;  /* 0x0000019000007945 */ /* 0x000fe20003800000 */
[----:B------:R-:W-:Y:S02]  /*14890*/  ISETP.GE.AND P5, PT, R2, R3, PT ;  /* 0x000000030200720c */ /* 0x000fe40003fa6270 */
[----:B-12---:R-:W-:Y:S01]  /*148a0*/  IADD3 R4, R212, 0x70, RZ ;  /* 0x00000070d4047810 */ /* 0x006fe20007ffe0ff */
[----:B------:R-:W-:Y:S05]  /*148b0*/  @P1 BRA `(.L_x_1921) ;  /* 0x0000000000541947 */ /* 0x000fea0003800000 */
[C---:B------:R-:W-:Y:S02]  /*148c0*/  LOP3.LUT R5, R246.reuse, 0x1, RZ, 0xc0, !PT ;  /* 0x00000001f6057812 */ /* 0x040fe400078ec0ff */
[----:B------:R-:W-:Y:S02]  /*148d0*/  LOP3.LUT P1, RZ, R246, 0x2, RZ, 0xc0, !PT ;  /* 0x00000002f6ff7812 */ /* 0x000fe4000782c0ff */
[----:B------:R-:W-:Y:S01]  /*148e0*/  ISETP.NE.U32.AND P2, PT, R5, 0x1, PT ;  /* 0x000000010500780c */ /* 0x000fe20003f45070 */
[C---:B------:R-:W-:Y:S01]  /*148f0*/  IMAD.SHL.U32 R5, R60.reuse, 0x20, RZ ;  /* 0x000000203c057824 */ /* 0x040fe200078e00ff */
[----:B------:R-:W-:-:S11]  /*14900*/  SHF.L.U64.HI R12, R60, 0x5, R61 ;  /* 0x000000053c0c7819 */ /* 0x000fd6000001023d */
        /* <DEDUP_REMOVED lines=16> */
.L_x_1921:
[----:B------:R-:W-:Y:S05]  /*14a10*/  BSYNC B0 ;  /* 0x0000000000007941 */ /* 0x000fea0003800000 */
.L_x_1920:
[----:B------:R-:W-:Y:S01]  /*14a20*/  BSSY B0, `(.L_x_1922) ;  /* 0x000001b000007945 */ /* 0x000fe20003800000 */
[----:B------:R-:W-:-:S03]  /*14a30*/  ISETP.GE.AND P4, PT, R4, R3, PT ;  /* 0x000000030400720c */ /* 0x000fc60003f86270 */
[----:B------:R-:W-:Y:S10]  /*14a40*/  @P0 BRA `(.L_x_1923) ;  /* 0x0000000000600947 */ /* 0x000ff40003800000 */
[C---:B------:R-:W-:Y:S02]  /*14a50*/  LOP3.LUT R5, R246.reuse, 0x1, RZ, 0xc0, !PT ;  /* 0x00000001f6057812 */ /* 0x040fe400078ec0ff */
[----:B------:R-:W-:Y:S02]  /*14a60*/  LOP3.LUT P0, RZ, R246, 0x2, RZ, 0xc0, !PT ;  /* 0x00000002f6ff7812 */ /* 0x000fe4000780c0ff */
[----:B------:R-:W-:-:S11]  /*14a70*/  ISETP.NE.U32.AND P1, PT, R5, 0x1, PT ;  /* 0x000000010500780c */ /* 0x000fd60003f25070 */
[----:B------:R-:W-:Y:S02]  /*14a80*/  @P0 IMAD.MOV.U32 R176, RZ, RZ, R192 ;  /* 0x000000ffffb00224 */ /* 0x000fe400078e00c0 */
[----:B-1----:R-:W-:Y:S01]  /*14a90*/  @!P1 MOV R14, R236 ;  /* 0x000000ec000e9202 */ /* 0x002fe20000000f00 */
[----:B------:R-:W-:Y:S02]  /*14aa0*/  @!P1 IMAD.MOV.U32 R15, RZ, RZ, R235 ;  /* 0x000000ffff0f9224 */ /* 0x000fe400078e00eb */
[----:B------:R-:W-:Y:S02]  /*14ab0*/  @P0 IMAD R5, R61, 0x30, RZ ;  /* 0x000000303d050824 */ /* 0x000fe400078e02ff */
[----:B------:R-:W-:-:S04]  /*14ac0*/  @P0 IMAD.WIDE.U32 R12, R60, 0x30, R176 ;  /* 0x000000303c0c0825 */ /* 0x000fc800078e00b0 */
        /* <DEDUP_REMOVED lines=16> */
.L_x_1923:
[----:B------:R-:W-:Y:S05]  /*14bd0*/  BSYNC B0 ;  /* 0x0000000000007941 */ /* 0x000fea0003800000 */
.L_x_1922:
[----:B------:R-:W-:Y:S04]  /*14be0*/  BSSY B0, `(.L_x_1924) ;  /* 0x0000017000007945 */ /* 0x000fe80003800000 */
[----:B------:R-:W-:Y:S05]  /*14bf0*/  @P3 BRA `(.L_x_1925) ;  /* 0x0000000000543947 */ /* 0x000fea0003800000 */
[C---:B------:R-:W-:Y:S02]  /*14c00*/  LOP3.LUT R5, R246.reuse, 0x1, RZ, 0xc0, !PT ;  /* 0x00000001f6057812 */ /* 0x040fe400078ec0ff */
[----:B------:R-:W-:Y:S02]  /*14c10*/  LOP3.LUT P0, RZ, R246, 0x2, RZ, 0xc0, !PT ;  /* 0x00000002f6ff7812 */ /* 0x000fe4000780c0ff */
[----:B------:R-:W-:Y:S01]  /*14c20*/  ISETP.NE.U32.AND P1, PT, R5, 0x1, PT ;  /* 0x000000010500780c */ /* 0x000fe20003f25070 */
[C---:B------:R-:W-:Y:S01]  /*14c30*/  IMAD.SHL.U32 R5, R60.reuse, 0x40, RZ ;  /* 0x000000403c057824 */ /* 0x040fe200078e00ff */
[----:B------:R-:W-:-:S09]  /*14c40*/  SHF.L.U64.HI R12, R60, 0x6, R61 ;  /* 0x000000063c0c7819 */ /* 0x000fd2000001023d */
[C---:B------:R-:W-:Y:S02]  /*14c50*/  @P0 IADD3 R13, P2, R5.reuse, R192, RZ ;  /* 0x000000c0050d0210 */ /* 0x040fe40007f5e0ff */
[----:B-12---:R-:W-:-:S03]  /*14c60*/  @!P1 LEA R14, P3, R5, R236, 0x1 ;  /* 0x000000ec050e9211 */ /* 0x006fc600078608ff */
        /* <DEDUP_REMOVED lines=14> */
.L_x_1925:
[----:B------:R-:W-:Y:S05]  /*14d50*/  BSYNC B0 ;  /* 0x0000000000007941 */ /* 0x000fea0003800000 */
.L_x_1924:
[----:B------:R-:W-:Y:S04]  /*14d60*/  BSSY B0, `(.L_x_1926) ;  /* 0x000001b000007945 */ /* 0x000fe80003800000 */
[----:B------:R-:W-:Y:S05]  /*14d70*/  @P6 BRA `(.L_x_1927) ;  /* 0x0000000000646947 */ /* 0x000fea0003800000 */
[C---:B------:R-:W-:Y:S02]  /*14d80*/  LOP3.LUT R5, R246.reuse, 0x1, RZ, 0xc0, !PT ;  /* 0x00000001f6057812 */ /* 0x040fe400078ec0ff */
[----:B------:R-:W-:Y:S02]  /*14d90*/  LOP3.LUT P0, RZ, R246, 0x2, RZ, 0xc0, !PT ;  /* 0x00000002f6ff7812 */ /* 0x000fe4000780c0ff */
[----:B------:R-:W-:-:S11]  /*14da0*/  ISETP.NE.U32.AND P1, PT, R5, 0x1, PT ;  /* 0x000000010500780c */ /* 0x000fd60003f25070 */
[----:B---3--:R-:W-:Y:S02]  /*14db0*/  @P0 IMAD.MOV.U32 R12, RZ, RZ, R192 ;  /* 0x000000ffff0c0224 */ /* 0x008fe400078e00c0 */
[----:B------:R-:W-:Y:S01]  /*14dc0*/  @P0 IMAD.MOV.U32 R13, RZ, RZ, R177 ;  /* 0x000000ffff0d0224 */ /* 0x000fe200078e00b1 */
[----:B-12---:R-:W-:Y:S01]  /*14dd0*/  @!P1 MOV R14, R236 ;  /* 0x000000ec000e9202 */ /* 0x006fe20000000f00 */
        /* <DEDUP_REMOVED lines=19> */
.L_x_1927:
[----:B------:R-:W-:Y:S05]  /*14f10*/  BSYNC B0 ;  /* 0x0000000000007941 */ /* 0x000fea0003800000 */
.L_x_1926:
[----:B------:R-:W-:Y:S04]  /*14f20*/  BSSY B0, `(.L_x_1928) ;  /* 0x000001b000007945 */ /* 0x000fe80003800000 */
[----:B------:R-:W-:Y:S05]  /*14f30*/  @P5 BRA `(.L_x_1929) ;  /* 0x0000000000645947 */ /* 0x000fea0003800000 */
[C---:B------:R-:W-:Y:S02]  /*14f40*/  LOP3.LUT R5, R246.reuse, 0x1, RZ, 0xc0, !PT ;  /* 0x00000001f6057812 */ /* 0x040fe400078ec0ff */
[----:B------:R-:W-:Y:S02]  /*14f50*/  LOP3.LUT P0, RZ, R246, 0x2, RZ, 0xc0, !PT ;  /* 0x00000002f6ff7812 */ /* 0x000fe4000780c0ff */
[----:B------:R-:W-:-:S11]  /*14f60*/  ISETP.NE.U32.AND P1, PT, R5, 0x1, PT ;  /* 0x000000010500780c */ /* 0x000fd60003f25070 */
[----:B---3--:R-:W-:Y:S02]  /*14f70*/  @P0 IMAD.MOV.U32 R12, RZ, RZ, R192 ;  /* 0x000000ffff0c0224 */ /* 0x008fe400078e00c0 */
[----:B------:R-:W-:Y:S01]  /*14f80*/  @P0 IMAD.MOV.U32 R13, RZ, RZ, R177 ;  /* 0x000000ffff0d0224 */ /* 0x000fe200078e00b1 */
[----:B-12-4-:R-:W-:Y:S01]  /*14f90*/  @!P1 MOV R14, R236 ;  /* 0x000000ec000e9202 */ /* 0x016fe20000000f00 */
        /* <DEDUP_REMOVED lines=19> */
.L_x_1929:
[----:B------:R-:W-:Y:S05]  /*150d0*/  BSYNC B0 ;  /* 0x0000000000007941 */ /* 0x000fea0003800000 */
.L_x_1928:
[----:B------:R-:W-:Y:S04]  /*150e0*/  BSSY B0, `(.L_x_1930) ;  /* 0x000001b000007945 */ /* 0x000fe80003800000 */
[----:B------:R-:W-:Y:S05]  /*150f0*/  @P4 BRA `(.L_x_1931) ;  /* 0x0000000000644947 */ /* 0x000fea0003800000 */
[C---:B------:R-:W-:Y:S01]  /*15100*/  LOP3.LUT R5, R246.reuse, 0x1, RZ, 0xc0, !PT ;  /* 0x00000001f6057812 */ /* 0x040fe200078ec0ff */
[----:B---3--:R-:W-:Y:S01]  /*15110*/  IMAD.MOV.U32 R12, RZ, RZ, R192 ;  /* 0x000000ffff0c7224 */ /* 0x008fe200078e00c0 */
[----:B------:R-:W-:Y:S01]  /*15120*/  LOP3.LUT P0, RZ, R246, 0x2, RZ, 0xc0, !PT ;  /* 0x00000002f6ff7812 */ /* 0x000fe2000780c0ff */
[----:B------:R-:W-:Y:S01]  /*15130*/  IMAD.MOV.U32 R13, RZ, RZ, R177 ;  /* 0x000000ffff0d7224 */ /* 0x000fe200078e00b1 */
[----:B------:R-:W-:Y:S01]  /*15140*/  ISETP.NE.U32.AND P1, PT, R5, 0x1, PT ;  /* 0x000000010500780c */ /* 0x000fe20003f25070 */
[----:B------:R-:W-:Y:S02]  /*15150*/  IMAD R5, R61, 0x70, RZ ;  /* 0x000000703d057824 */ /* 0x000fe400078e02ff */
[----:B------:R-:W-:-:S05]  /*15160*/  IMAD.WIDE.U32 R12, R60, 0x70, R12 ;  /* 0x000000703c0c7825 */ /* 0x000fca00078e000c */
[----:B------:R-:W-:-:S03]  /*15170*/  IADD3 R5, R13, R5, RZ ;  /* 0x000000050d057210 */ /* 0x000fc60007ffe0ff */
[C---:B-12-4-:R-:W-:Y:S02]  /*15180*/  @P0 LEA R16, P2, R12.reuse, R216, 0x1 ;  /* 0x000000d80c100211 */ /* 0x056fe400078408ff */
        /* <DEDUP_REMOVED lines=16> */
.L_x_1931:
[----:B------:R-:W-:Y:S05]  /*15290*/  BSYNC B0 ;  /* 0x0000000000007941 */ /* 0x000fea0003800000 */
.L_x_1930:
[----:B------:R-:W0:Y:S01]  /*152a0*/  LDGDEPBAR ;  /* 0x00000000000079af */ /* 0x000e220000000000 */
[-C--:B------:R-:W-:Y:S01]  /*152b0*/  ISETP.GE.AND P3, PT, R0, R3.reuse, PT ;  /* 0x000000030000720c */ /* 0x080fe20003f66270 */
[----:B------:R-:W-:Y:S01]  /*152c0*/  IMAD.SHL.U32 R174, R174, 0x40, RZ ;  /* 0x00000040aeae7824 */ /* 0x000fe200078e00ff */
[-C--:B------:R-:W-:Y:S01]  /*152d0*/  ISETP.GE.AND P1, PT, R212, R3.reuse, PT ;  /* 0x00000003d400720c */ /* 0x080fe20003f26270 */
[----:B------:R1:W5:Y:S01]  /*152e0*/  LD.E R0, desc[UR6][R10.64+0x188] ;  /* 0x000188060a007980 */ /* 0x000362000c101900 */
[----:B------:R-:W-:Y:S01]  /*152f0*/  LEA.HI R5, R68, R68, RZ, 0x1 ;  /* 0x0000004444057211 */ /* 0x000fe200078f08ff */
[----:B------:R-:W-:Y:S01]  /*15300*/  BSSY B0, `(.L_x_1932) ;  /* 0x000001c000007945 */ /* 0x000fe20003800000 */
[-C--:B------:R-:W-:Y:S01]  /*15310*/  ISETP.GE.AND P4, PT, R6, R3.reuse, PT ;  /* 0x000000030600720c */ /* 0x080fe20003f86270 */
[----:B------:R-:W-:Y:S01]  /*15320*/  IMAD.SHL.U32 R6, R67, 0x40, RZ ;  /* 0x0000004043067824 */ /* 0x000fe200078e00ff */
[----:B------:R-:W-:Y:S02]  /*15330*/  LOP3.LUT R5, R5, 0xfffffffe, RZ, 0xc0, !PT ;  /* 0xfffffffe05057812 */ /* 0x000fe400078ec0ff */
[----:B------:R-:W-:-:S02]  /*15340*/  ISETP.GE.AND P0, PT, R36, R3, PT ;  /* 0x000000032400720c */ /* 0x000fc40003f06270 */
[-C--:B------:R-:W-:Y:S01]  /*15350*/  ISETP.GE.AND P6, PT, R28, R3.reuse, PT ;  /* 0x000000031c00720c */ /* 0x080fe20003fc6270 */
[----:B------:R-:W-:Y:S01]  /*15360*/  IMAD.IADD R68, R68, 0x1, -R5 ;  /* 0x0000000144447824 */ /* 0x000fe200078e0a05 */
[----:B------:R-:W-:Y:S01]  /*15370*/  ISETP.GE.AND P5, PT, R8, R3, PT ;  /* 0x000000030800720c */ /* 0x000fe20003fa6270 */
        /* <DEDUP_REMOVED lines=8> */
[----:B---3--:R-:W-:Y:S02]  /*15400*/  @!P2 IMAD.MOV.U32 R12, RZ, RZ, R156 ;  /* 0x000000ffff0ca224 */ /* 0x008fe400078e009c */
        /* <DEDUP_REMOVED lines=11> */
.L_x_1933:
[----:B------:R-:W-:Y:S05]  /*154c0*/  BSYNC B0 ;  /* 0x0000000000007941 */ /* 0x000fea0003800000 */
.L_x_1932:
[----:B------:R1:W-:Y:S01]  /*154d0*/  @P3 STS.128 [R244+0xc800], RZ ;  /* 0x00c800fff4003388 */ /* 0x0003e20000000c00 */
[----:B------:R-:W-:Y:S03]  /*154e0*/  BSSY B0, `(.L_x_1934) ;  /* 0x0000014000007945 */ /* 0x000fe60003800000 */
[----:B------:R1:W-:Y:S01]  /*154f0*/  @P3 STS.128 [R244+0x10800], RZ ;  /* 0x010800fff4003388 */ /* 0x0003e20000000c00 */
[----:B------:R-:W-:Y:S05]  /*15500*/  @P3 BRA `(.L_x_1935) ;  /* 0x0000000000443947 */ /* 0x000fea0003800000 */
[C---:B------:R-:W-:Y:S02]  /*15510*/  LOP3.LUT R5, R246.reuse, 0x1, RZ, 0xc0, !PT ;  /* 0x00000001f6057812 */ /* 0x040fe400078ec0ff */
[----:B------:R-:W-:Y:S02]  /*15520*/  LOP3.LUT P2, RZ, R246, 0x2, RZ, 0xc0, !PT ;  /* 0x00000002f6ff7812 */ /* 0x000fe4000784c0ff */
[----:B------:R-:W-:-:S13]  /*15530*/  ISETP.NE.U32.AND P3, PT, R5, 0x1, PT ;  /* 0x000000010500780c */ /* 0x000fda0003f65070 */
[----:B-1234-:R-:W-:-:S04]  /*15540*/  @!P3 LEA R14, P1, R230, R156, 0x1 ;  /* 0x0000009ce60eb211 */ /* 0x01efc800078208ff */
        /* <DEDUP_REMOVED lines=13> */
.L_x_1935:
[----:B------:R-:W-:Y:S05]  /*15620*/  BSYNC B0 ;  /* 0x0000000000007941 */ /* 0x000fea0003800000 */
.L_x_1934:
[----:B------:R1:W-:Y:S01]  /*15630*/  @P0 STS.128 [R244+0xd000], RZ ;  /* 0x00d000fff4000388 */ /* 0x0003e20000000c00 */
[----:B------:R-:W-:Y:S01]  /*15640*/  ISETP.GE.AND P3, PT, R2, R3, PT ;  /* 0x000000030200720c */ /* 0x000fe20003f66270 */
[----:B------:R-:W-:Y:S01]  /*15650*/  IMAD.SHL.U32 R212, R212, 0x8, RZ ;  /* 0x00000008d4d47824 */ /* 0x000fe200078e00ff */
[----:B------:R-:W-:Y:S01]  /*15660*/  LOP3.LUT R5, R6, 0x1c0, RZ, 0xc0, !PT ;  /* 0x000001c006057812 */ /* 0x000fe200078ec0ff */
[----:B------:R1:W-:Y:S01]  /*15670*/  @P0 STS.128 [R244+0x11000], RZ ;  /* 0x011000fff4000388 */ /* 0x0003e20000000c00 */
[----:B------:R-:W-:Y:S01]  /*15680*/  IMAD.SHL.U32 R2, R68, 0x8, RZ ;  /* 0x0000000844027824 */ /* 0x000fe200078e00ff */
[----:B------:R-:W-:Y:S01]  /*15690*/  LOP3.LUT R7, R174, 0x1c0, RZ, 0xc0, !PT ;  /* 0x000001c0ae077812 */ /* 0x000fe200078ec0ff */
[----:B------:R-:W-:Y:S01]  /*156a0*/  IMAD.SHL.U32 R8, R175, 0x40, RZ ;  /* 0x00000040af087824 */ /* 0x000fe200078e00ff */
[----:B------:R-:W-:Y:S01]  /*156b0*/  LOP3.LUT R212, R5, 0x8, R212, 0xf8, !PT ;  /* 0x0000000805d47812 */ /* 0x000fe200078ef8d4 */
[----:B------:R-:W-:Y:S01]  /*156c0*/  BSSY B0, `(.L_x_1936) ;  /* 0x000001c000007945 */ /* 0x000fe20003800000 */
[----:B------:R-:W-:-:S02]  /*156d0*/  LOP3.LUT R2, R7, 0x8, R2, 0xf8, !PT ;  /* 0x0000000807027812 */ /* 0x000fc400078ef802 */
[----:B------:R-:W-:Y:S02]  /*156e0*/  LOP3.LUT R8, R8, 0xfffffe00, RZ, 0xc0, !PT ;  /* 0xfffffe0008087812 */ /* 0x000fe400078ec0ff */
[----:B------:R-:W-:Y:S02]  /*156f0*/  SHF.R.U32.HI R5, RZ, 0x3, R5 ;  /* 0x00000003ff057819 */ /* 0x000fe40000011605 */
[----:B------:R-:W-:Y:S01]  /*15700*/  SHF.R.U32.HI R7, RZ, 0x3, R7 ;  /* 0x00000003ff077819 */ /* 0x000fe20000011607 */
[----:B------:R-:W-:Y:S01]  /*15710*/  IMAD R229, R63, 0x400, R8 ;  /* 0x000004003fe57824 */ /* 0x000fe200078e0208 */
[----:B------:R-:W-:Y:S02]  /*15720*/  LOP3.LUT R5, R212, R5, RZ, 0x3c, !PT ;  /* 0x00000005d4057212 */ /* 0x000fe400078e3cff */
[----:B------:R-:W-:Y:S01]  /*15730*/  LOP3.LUT R2, R2, R7, RZ, 0x3c, !PT ;  /* 0x0000000702027212 */ /* 0x000fe200078e3cff */
[----:B------:R-:W-:Y:S06]  /*15740*/  @P0 BRA `(.L_x_1937) ;  /* 0x00000000004c0947 */ /* 0x000fec0003800000 */
[C---:B------:R-:W-:Y:S02]  /*15750*/  LOP3.LUT R6, R246.reuse, 0x1, RZ, 0xc0, !PT ;  /* 0x00000001f6067812 */ /* 0x040fe400078ec0ff */
[----:B------:R-:W-:Y:S02]  /*15760*/  LOP3.LUT P1, RZ, R246, 0x2, RZ, 0xc0, !PT ;  /* 0x00000002f6ff7812 */ /* 0x000fe4000782c0ff */
[----:B------:R-:W-:Y:S01]  /*15770*/  ISETP.NE.U32.AND P2, PT, R6, 0x1, PT ;  /* 0x000000010600780c */ /* 0x000fe20003f45070 */
[C---:B------:R-:W-:Y:S01]  /*15780*/  IMAD.SHL.U32 R6, R58.reuse, 0x20, RZ ;  /* 0x000000203a067824 */ /* 0x040fe200078e00ff */
[----:B------:R-:W-:-:S11]  /*15790*/  SHF.L.U64.HI R7, R58, 0x5, R59 ;  /* 0x000000053a077819 */ /* 0x000fd6000001023b */
        /* <DEDUP_REMOVED lines=14> */
.L_x_1937:
[----:B------:R-:W-:Y:S05]  /*15880*/  BSYNC B0 ;  /* 0x0000000000007941 */ /* 0x000fea0003800000 */
.L_x_1936:
        /* <DEDUP_REMOVED lines=14> */
[----:B-1-3--:R-:W-:-:S04]  /*15970*/  @!P2 IMAD.WIDE.U32 R12, R58, 0x60, R156 ;  /* 0x000000603a0ca825 */ /* 0x00afc800078e009c */
        /* <DEDUP_REMOVED lines=13> */
.L_x_1939:
[----:B------:R-:W-:Y:S05]  /*15a50*/  BSYNC B0 ;  /* 0x0000000000007941 */ /* 0x000fea0003800000 */
.L_x_1938:
        /* <DEDUP_REMOVED lines=10> */
[C---:B---3--:R-:W-:Y:S02]  /*15b00*/  @!P5 LEA R12, P6, R3.reuse, R156, 0x1 ;  /* 0x0000009c030cd211 */ /* 0x048fe400078c08ff */
        /* <DEDUP_REMOVED lines=12> */
.L_x_1941:
[----:B------:R-:W-:Y:S05]  /*15bd0*/  BSYNC B0 ;  /* 0x0000000000007941 */ /* 0x000fea0003800000 */
.L_x_1940:
        /* <DEDUP_REMOVED lines=23> */
.L_x_1943:
[----:B------:R-:W-:Y:S05]  /*15d50*/  BSYNC B0 ;  /* 0x0000000000007941 */ /* 0x000fea0003800000 */
.L_x_1942:
        /* <DEDUP_REMOVED lines=23> */
.L_x_1945:
[----:B------:R-:W-:Y:S05]  /*15ed0*/  BSYNC B0 ;  /* 0x0000000000007941 */ /* 0x000fea0003800000 */
.L_x_1944:
        /* <DEDUP_REMOVED lines=23> */
.L_x_1947:
[----:B------:R-:W-:Y:S05]  /*16050*/  BSYNC B0 ;  /* 0x0000000000007941 */ /* 0x000fea0003800000 */
.L_x_1946:
[----:B------:R-:W-:Y:S01]  /*16060*/  LDSM.16.M88.4 R132, [R229] ;  /* 0x00000000e584783b */ /* 0x000fe20000000200 */
[----:B------:R-:W-:Y:S01]  /*16070*/  R2P PR, R67, 0x6 ;  /* 0x0000000643007804 */ /* 0x000fe20000000000 */
[C---:B------:R-:W-:Y:S01]  /*16080*/  VIADD R3, R228.reuse, 0x4000 ;  /* 0x00004000e4037836 */ /* 0x040fe20000000000 */
[----:B------:R-:W-:Y:S01]  /*16090*/  BSSY B1, `(.L_x_1948) ;  /* 0x0000256000017945 */ /* 0x000fe20003800000 */
[----:B------:R-:W3:Y:S01]  /*160a0*/  LDSM.16.M88.4 R88, [R228+0x4000] ;  /* 0x00400000e458783b */ /* 0x000ee20000000200 */
[----:B------:R-:W-:Y:S02]  /*160b0*/  VIADD R226, R228, 0x4020 ;  /* 0x00004020e4e27836 */ /* 0x000fe40000000000 */
[--C-:B------:R-:W-:Y:S01]  /*160c0*/  IMAD R227, R48, 0x2, R229.reuse ;  /* 0x0000000230e37824 */ /* 0x100fe200078e02e5 */
[----:B------:R-:W3:Y:S01]  /*160d0*/  LDSM.16.M88.4 R80, [R228+0x4800] ;  /* 0x00480000e450783b */ /* 0x000ee20000000200 */
[C---:B------:R-:W-:Y:S02]  /*160e0*/  IMAD R225, R46.reuse, 0x2, R229 ;  /* 0x000000022ee17824 */ /* 0x040fe400078e02e5 */
[----:B------:R-:W-:Y:S01]  /*160f0*/  IMAD R224, R46, 0x2, R227 ;  /* 0x000000022ee07824 */ /* 0x000fe200078e02e3 */
[----:B------:R-:W3:Y:S01]  /*16100*/  LDSM.16.M88.4 R72, [R228+0x5000] ;  /* 0x00500000e448783b */ /* 0x000ee20000000200 */
[----:B------:R-:W-:-:S02]  /*16110*/  IMAD.SHL.U32 R62, R62, 0x2, RZ ;  /* 0x000000023e3e7824 */ /* 0x000fc400078e00ff */
[----:B------:R-:W-:Y:S01]  /*16120*/  @P1 VIADD R226, R3, 0xffffffe0 ;  /* 0xffffffe003e21836 */ /* 0x000fe20000000000 */
[----:B------:R-:W3:Y:S01]  /*16130*/  LDSM.16.M88.4 R52, [R228+0x5800] ;  /* 0x00580000e434783b */ /* 0x000ee20000000200 */
[----:B------:R-:W-:Y:S02]  /*16140*/  IMAD.MOV.U32 R3, RZ, RZ, 0x40 ;  /* 0x00000040ff037424 */ /* 0x000fe400078e00ff */
[C---:B------:R-:W-:Y:S01]  /*16150*/  VIADD R218, R226.reuse, 0x800 ;  /* 0x00000800e2da7836 */ /* 0x040fe20000000000 */
[----:B------:R-:W3:Y:S01]  /*16160*/  LDSM.16.M88.4 R36, [R228+0x6000] ;  /* 0x00600000e424783b */ /* 0x000ee20000000200 */
[C---:B------:R-:W-:Y:S01]  /*16170*/  VIADD R217, R226.reuse, 0x1000 ;  /* 0x00001000e2d97836 */ /* 0x040fe20000000000 */
[----:B------:R-:W-:Y:S01]  /*16180*/  SEL R3, R3, 0xffffffc0, !P2 ;  /* 0xffffffc003037807 */ /* 0x000fe20005000000 */
[C---:B------:R-:W-:Y:S01]  /*16190*/  VIADD R216, R226.reuse, 0x1800 ;  /* 0x00001800e2d87836 */ /* 0x040fe20000000000 */
[----:B------:R-:W3:Y:S01]  /*161a0*/  LDSM.16.M88.4 R28, [R228+0x6800] ;  /* 0x00680000e41c783b */ /* 0x000ee20000000200 */
[----:B------:R-:W-:-:S02]  /*161b0*/  VIADD R215, R226, 0x2000 ;  /* 0x00002000e2d77836 */ /* 0x000fc40000000000 */
[----:B------:R-:W-:Y:S01]  /*161c0*/  IMAD.IADD R222, R228, 0x1, R3 ;  /* 0x00000001e4de7824 */ /* 0x000fe200078e0203 */
[----:B------:R-:W3:Y:S01]  /*161d0*/  LDSM.16.M88.4 R20, [R228+0x7000] ;  /* 0x00700000e414783b */ /* 0x000ee20000000200 */
[----:B------:R-:W-:Y:S01]  /*161e0*/  IMAD.IADD R211, R3, 0x1, R226 ;  /* 0x0000000103d37824 */ /* 0x000fe200078e02e2 */
[----:B------:R-:W-:Y:S01]  /*161f0*/  SHF.R.S32.HI R3, RZ, 0x1f, R64 ;  /* 0x0000001fff037819 */ /* 0x000fe20000011440 */
[C---:B------:R-:W-:Y:S01]  /*16200*/  VIADD R214, R226.reuse, 0x2800 ;  /* 0x00002800e2d67836 */ /* 0x040fe20000000000 */
[----:B------:R-:W3:Y:S01]  /*16210*/  LDSM.16.M88.4 R96, [R228+0x7800] ;  /* 0x00780000e460783b */ /* 0x000ee20000000200 */
[C---:B------:R-:W-:Y:S01]  /*16220*/  VIADD R213, R226.reuse, 0x3000 ;  /* 0x00003000e2d57836 */ /* 0x040fe20000000000 */
[----:B------:R-:W-:Y:S01]  /*16230*/  LEA.HI R3, R3, R64, RZ, 0x2 ;  /* 0x0000004003037211 */ /* 0x000fe200078f10ff */
[C---:B------:R-:W-:Y:S01]  /*16240*/  VIADD R212, R226.reuse, 0x3800 ;  /* 0x00003800e2d47836 */ /* 0x040fe20000000000 */
[----:B-1----:R-:W-:Y:S01]  /*16250*/  LDSM.16.M88.4 R4, [R227] ;  /* 0x00000000e304783b */ /* 0x002fe20000000200 */
[C---:B------:R-:W-:Y:S01]  /*16260*/  VIADD R210, R226.reuse, 0x4000 ;  /* 0x00004000e2d27836 */ /* 0x040fe20000000000 */
[----:B------:R-:W-:Y:S01]  /*16270*/  SHF.R.S32.HI R44, RZ, 0x2, R3 ;  /* 0x00000002ff2c7819 */ /* 0x000fe20000011403 */
[----:B------:R-:W-:Y:S01]  /*16280*/  VIADD R209, R226, 0x4800 ;  /* 0x00004800e2d17836 */ /* 0x000fe20000000000 */
[----:B--2-4-:R-:W1:Y:S01]  /*16290*/  LDSM.16.M88.4 R16, [R226] ;  /* 0x00000000e210783b */ /* 0x014e620000000200 */
[----:B------:R-:W-:Y:S01]  /*162a0*/  LOP3.LUT R3, R2, R8, RZ, 0xfc, !PT ;  /* 0x0000000802037212 */ /* 0x000fe200078efcff */
[----:B------:R-:W-:Y:S01]  /*162b0*/  VIADD R208, R226, 0x5000 ;  /* 0x00005000e2d07836 */ /* 0x000fe20000000000 */
[----:B---3--:R-:W-:Y:S01]  /*162c0*/  HMMA.16816.F32 R92, R132, R88, RZ ;  /* 0x00000058845c723c */ /* 0x008fe200000018ff */
[----:B------:R-:W2:Y:S01]  /*162d0*/  LDSM.16.M88.4 R104, [R226+0x800] ;  /* 0x00080000e268783b */ /* 0x000ea20000000200 */
[----:B------:R-:W-:-:S02]  /*162e0*/  IMAD R44, R63, 0x10, R44 ;  /* 0x000000103f2c7824 */ /* 0x000fc400078e022c */
[----:B------:R-:W-:Y:S01]  /*162f0*/  VIADD R207, R226, 0x5800 ;  /* 0x00005800e2cf7836 */ /* 0x000fe20000000000 */
[----:B------:R-:W3:Y:S01]  /*16300*/  LDSM.16.M88.4 R12, [R226+0x1000] ;  /* 0x00100000e20c783b */ /* 0x000ee20000000200 */
[C---:B------:R-:W-:Y:S01]  /*16310*/  HMMA.16816.F32 R88, R132.reuse, R90, RZ ;  /* 0x0000005a8458723c */ /* 0x040fe200000018ff */
[----:B------:R-:W-:Y:S01]  /*16320*/  IADD3 R65, R44, 0x1, R65 ;  /* 0x000000012c417810 */ /* 0x000fe20007ffe041 */
[----:B------:R-:W-:Y:S01]  /*16330*/  VIADD R206, R226, 0x6000 ;  /* 0x00006000e2ce7836 */ /* 0x000fe20000000000 */
[----:B------:R-:W4:Y:S01]  /*16340*/  LDSM.16.M88.4 R100, [R226+0x1800] ;  /* 0x00180000e264783b */ /* 0x000f220000000200 */
[----:B------:R-:W-:Y:S01]  /*16350*/  LOP3.LUT R44, R62, 0x6, RZ, 0xc0, !PT ;  /* 0x000000063e2c7812 */ /* 0x000fe200078ec0ff */
[----:B------:R-:W-:Y:S01]  /*16360*/  VIADD R205, R226, 0x6800 ;  /* 0x00006800e2cd7836 */ /* 0x000fe20000000000 */
[----:B------:R-:W-:Y:S01]  /*16370*/  HMMA.16816.F32 R84, R132, R80, RZ ;  /* 0x000000508454723c */ /* 0x000fe200000018ff */
[----:B------:R-:W4:Y:S01]  /*16380*/  LDSM.16.M88.4 R112, [R226+0x2000] ;  /* 0x00200000e270783b */ /* 0x000f220000000200 */
[----:B------:R-:W-:Y:S01]  /*16390*/  IADD3 R65, R66, R65, -R240 ;  /* 0x0000004142417210 */ /* 0x000fe20007ffe8f0 */
[----:B------:R-:W-:-:S02]  /*163a0*/  IMAD.IADD R49, R9, 0x1, R44 ;  /* 0x0000000109317824 */ /* 0x000fc400078e022c */
[----:B------:R-:W-:Y:S01]  /*163b0*/  LDSM.16.M88.4 R108, [R226+0x3800] ;  /* 0x00380000e26c783b */ /* 0x000fe20000000200 */
[C---:B------:R-:W-:Y:S01]  /*163c0*/  HMMA.16816.F32 R76, R132.reuse, R72, RZ ;  /* 0x00000048844c723c */ /* 0x040fe200000018ff */
[C---:B------:R-:W-:Y:S02]  /*163d0*/  VIADD R44, R49.reuse, 0x1 ;  /* 0x00000001312c7836 */ /* 0x040fe40000000000 */
[----:B------:R-:W-:Y:S01]  /*163e0*/  LDSM.16.M88.4 R124, [R222+0x5000] ;  /* 0x00500000de7c783b */ /* 0x000fe20000000200 */
[----:B------:R-:W-:Y:S02]  /*163f0*/  VIADD R2, R49, 0x9 ;  /* 0x0000000931027836 */ /* 0x000fe40000000000 */
[----:B------:R-:W-:Y:S01]  /*16400*/  HMMA.16816.F32 R80, R132, R82, RZ ;  /* 0x000000528450723c */ /* 0x000fe200000018ff */
[----:B------:R-:W-:Y:S01]  /*16410*/  LDSM.16.M88.4 R120, [R222+0x6000] ;  /* 0x00600000de78783b */ /* 0x000fe20000000200 */
[----:B------:R-:W-:-:S03]  /*16420*/  VIADD R204, R226, 0x7000 ;  /* 0x00007000e2cc7836 */ /* 0x000fc60000000000 */
[----:B------:R-:W-:Y:S01]  /*16430*/  LDSM.16.M88.4 R116, [R222+0x6800] ;  /* 0x00680000de74783b */ /* 0x000fe20000000200 */
[C---:B------:R-:W-:Y:S03]  /*16440*/  HMMA.16816.F32 R72, R132.reuse, R74, RZ ;  /* 0x0000004a8448723c */ /* 0x040fe600000018ff */
[----:B------:R-:W-:Y:S03]  /*16450*/  LDSM.16.M88.4 R144, [R229+0x2000] ;  /* 0x00200000e590783b */ /* 0x000fe60000000200 */
[C---:B------:R-:W-:Y:S01]  /*16460*/  HMMA.16816.F32 R68, R132.reuse, R52, RZ ;  /* 0x000000348444723c */ /* 0x040fe200000018ff */
[----:B------:R-:W-:Y:S04]  /*16470*/  LDSM.16.M88.4 R128, [R227+0x2000] ;  /* 0x00200000e380783b */ /* 0x000fe80000000200 */
        /* <DEDUP_REMOVED lines=12> */
[----:B------:R-:W-:Y:S01]  /*16540*/  HMMA.16816.F32 R132, R132, R98, RZ ;  /* 0x000000628484723c */ /* 0x000fe200000018ff */
[----:B------:R-:W4:Y:S05]  /*16550*/  LDSM.16.M88.4 R96, [R226+0x2800] ;  /* 0x00280000e260783b */ /* 0x000f2a0000000200 */
        /* <DEDUP_REMOVED lines=9> */
[C---:B----4-:R-:W-:Y:S06]  /*165f0*/  HMMA.16816.F32 R68, R4.reuse, R100, R68 ;  /* 0x000000640444723c */ /* 0x050fec0000001844 */
[C---:B------:R-:W-:Y:S01]  /*16600*/  HMMA.16816.F32 R52, R4.reuse, R102, R52 ;  /* 0x000000660434723c */ /* 0x040fe20000001834 */
[----:B------:R-:W3:Y:S05]  /*16610*/  LDSM.16.M88.4 R100, [R222+0x4800] ;  /* 0x00480000de64783b */ /* 0x000eea0000000200 */
        /* <DEDUP_REMOVED lines=12> */
[----:B------:R-:W4:Y:S01]  /*166e0*/  LDSM.16.M88.4 R4, [R211] ;  /* 0x00000000d304783b */ /* 0x000f220000000200 */
[C---:B--2---:R-:W-:Y:S06]  /*166f0*/  HMMA.16816.F32 R92, R12.reuse, R104, R92 ;  /* 0x000000680c5c723c */ /* 0x044fec000000185c */
[C---:B------:R-:W-:Y:S01]  /*16700*/  HMMA.16816.F32 R88, R12.reuse, R106, R88 ;  /* 0x0000006a0c58723c */ /* 0x040fe20000001858 */
[----:B------:R-:W2:Y:S05]  /*16710*/  LDSM.16.M88.4 R104, [R211+0x800] ;  /* 0x00080000d368783b */ /* 0x000eaa0000000200 */
[C---:B---3--:R-:W-:Y:S06]  /*16720*/  HMMA.16816.F32 R84, R12.reuse, R100, R84 ;  /* 0x000000640c54723c */ /* 0x048fec0000001854 */
[C---:B------:R-:W-:Y:S01]  /*16730*/  HMMA.16816.F32 R80, R12.reuse, R102, R80 ;  /* 0x000000660c50723c */ /* 0x040fe20000001850 */
[----:B------:R-:W-:Y:S05]  /*16740*/  LDSM.16.M88.4 R100, [R211+0x1000] ;  /* 0x00100000d364783b */ /* 0x000fea0000000200 */
[C---:B-1----:R-:W-:Y:S06]  /*16750*/  HMMA.16816.F32 R24, R12.reuse, R16, R24 ;  /* 0x000000100c18723c */ /* 0x042fec0000001818 */
[C---:B------:R-:W-:Y:S01]  /*16760*/  HMMA.16816.F32 R20, R12.reuse, R18, R20 ;  /* 0x000000120c14723c */ /* 0x040fe20000001814 */
[----:B------:R-:W1:Y:S05]  /*16770*/  LDSM.16.M88.4 R16, [R211+0x2000] ;  /* 0x00200000d310783b */ /* 0x000e6a0000000200 */
[----:B------:R-:W-:Y:S06]  /*16780*/  HMMA.16816.F32 R76, R12, R124, R76 ;  /* 0x0000007c0c4c723c */ /* 0x000fec000000184c */
[C---:B----4-:R-:W-:Y:S06]  /*16790*/  HMMA.16816.F32 R92, R108.reuse, R4, R92 ;  /* 0x000000046c5c723c */ /* 0x050fec000000185c */
[----:B------:R-:W-:Y:S01]  /*167a0*/  HMMA.16816.F32 R88, R108, R6, R88 ;  /* 0x000000066c58723c */ /* 0x000fe20000001858 */
[----:B------:R-:W3:Y:S05]  /*167b0*/  LDSM.16.M88.4 R4, [R211+0x3000] ;  /* 0x00300000d304783b */ /* 0x000eea0000000200 */
        /* <DEDUP_REMOVED lines=13> */
[----:B------:R-:W4:Y:S04]  /*16890*/  LDSM.16.M88.4 R12, [R211+0x2800] ;  /* 0x00280000d30c783b */ /* 0x000f280000000200 */
[----:B------:R-:W-:Y:S01]  /*168a0*/  LDSM.16.M88.4 R112, [R211+0x3800] ;  /* 0x00380000d370783b */ /* 0x000fe20000000200 */
[C---:B--2---:R-:W-:Y:S06]  /*168b0*/  HMMA.16816.F32 R84, R108.reuse, R104, R84 ;  /* 0x000000686c54723c */ /* 0x044fec0000001854 */
[C---:B------:R-:W-:Y:S01]  /*168c0*/  HMMA.16816.F32 R80, R108.reuse, R106, R80 ;  /* 0x0000006a6c50723c */ /* 0x040fe20000001850 */
[----:B------:R-:W2:Y:S05]  /*168d0*/  LDSM.16.M88.4 R104, [R228+0x8000] ;  /* 0x00800000e468783b */ /* 0x000eaa0000000200 */
[C---:B-1----:R-:W-:Y:S06]  /*168e0*/  HMMA.16816.F32 R40, R108.reuse, R16, R40 ;  /* 0x000000106c28723c */ /* 0x042fec0000001828 */
[C---:B------:R-:W-:Y:S01]  /*168f0*/  HMMA.16816.F32 R36, R108.reuse, R18, R36 ;  /* 0x000000126c24723c */ /* 0x040fe20000001824 */
[----:B------:R-:W1:Y:S05]  /*16900*/  LDSM.16.M88.4 R16, [R228+0x9800] ;  /* 0x00980000e410783b */ /* 0x000e6a0000000200 */
[C---:B---3--:R-:W-:Y:S06]  /*16910*/  HMMA.16816.F32 R24, R108.reuse, R4, R24 ;  /* 0x000000046c18723c */ /* 0x048fec0000001818 */
[C---:B------:R-:W-:Y:S01]  /*16920*/  HMMA.16816.F32 R20, R108.reuse, R6, R20 ;  /* 0x000000066c14723c */ /* 0x040fe20000001814 */
[----:B------:R-:W3:Y:S05]  /*16930*/  LDSM.16.M88.4 R4, [R228+0xa800] ;  /* 0x00a80000e404783b */ /* 0x000eea0000000200 */
[C---:B------:R-:W-:Y:S06]  /*16940*/  HMMA.16816.F32 R76, R108.reuse, R100, R76 ;  /* 0x000000646c4c723c */ /* 0x040fec000000184c */
[C---:B------:R-:W-:Y:S01]  /*16950*/  HMMA.16816.F32 R72, R108.reuse, R102, R72 ;  /* 0x000000666c48723c */ /* 0x040fe20000001848 */
[----:B------:R-:W3:Y:S05]  /*16960*/  LDSM.16.M88.4 R100, [R228+0x8800] ;  /* 0x00880000e464783b */ /* 0x000eea0000000200 */
[C---:B----4-:R-:W-:Y:S06]  /*16970*/  HMMA.16816.F32 R68, R108.reuse, R96, R68 ;  /* 0x000000606c44723c */ /* 0x050fec0000001844 */
[C---:B------:R-:W-:Y:S01]  /*16980*/  HMMA.16816.F32 R52, R108.reuse, R98, R52 ;  /* 0x000000626c34723c */ /* 0x040fe20000001834 */
[----:B------:R-:W4:Y:S05]  /*16990*/  LDSM.16.M88.4 R96, [R228+0x9000] ;  /* 0x00900000e460783b */ /* 0x000f2a0000000200 */
[C---:B------:R-:W-:Y:S06]  /*169a0*/  HMMA.16816.F32 R32, R108.reuse, R12, R32 ;  /* 0x0000000c6c20723c */ /* 0x040fec0000001820 */
[----:B------:R-:W-:Y:S01]  /*169b0*/  HMMA.16816.F32 R28, R108, R14, R28 ;  /* 0x0000000e6c1c723c */ /* 0x000fe2000000181c */
[----:B------:R-:W4:Y:S05]  /*169c0*/  LDSM.16.M88.4 R12, [R228+0xa000] ;  /* 0x00a00000e40c783b */ /* 0x000f2a0000000200 */
[C---:B--2---:R-:W-:Y:S06]  /*169d0*/  HMMA.16816.F32 R92, R144.reuse, R104, R92 ;  /* 0x00000068905c723c */ /* 0x044fec000000185c */
[----:B------:R-:W-:Y:S01]  /*169e0*/  HMMA.16816.F32 R88, R144, R106, R88 ;  /* 0x0000006a9058723c */ /* 0x000fe20000001858 */
[----:B------:R-:W-:Y:S05]  /*169f0*/  LDSM.16.M88.4 R104, [R226+0x6800] ;  /* 0x00680000e268783b */ /* 0x000fea0000000200 */
[C---:B------:R-:W-:Y:S06]  /*16a00*/  HMMA.16816.F32 R136, R108.reuse, R112, R136 ;  /* 0x000000706c88723c */ /* 0x040fec0000001888 */
[----:B------:R-:W-:Y:S01]  /*16a10*/  HMMA.16816.F32 R132, R108, R114, R132 ;  /* 0x000000726c84723c */ /* 0x000fe20000001884 */
[----:B------:R-:W2:Y:S04]  /*16a20*/  LDSM.16.M88.4 R112, [R226+0x5800] ;  /* 0x00580000e270783b */ /* 0x000ea80000000200 */
[----:B------:R-:W-:Y:S01]  /*16a30*/  LDSM.16.M88.4 R108, [R226+0x6000] ;  /* 0x00600000e26c783b */ /* 0x000fe20000000200 */
[C---:B-1----:R-:W-:Y:S06]  /*16a40*/  HMMA.16816.F32 R68, R144.reuse, R16, R68 ;  /* 0x000000109044723c */ /* 0x042fec0000001844 */
[C---:B------:R-:W-:Y:S01]  /*16a50*/  HMMA.16816.F32 R52, R144.reuse, R18, R52 ;  /* 0x000000129034723c */ /* 0x040fe20000001834 */
[----:B------:R-:W-:Y:S05]  /*16a60*/  LDSM.16.M88.4 R16, [R222+0x8000] ;  /* 0x00800000de10783b */ /* 0x000fea0000000200 */
[C---:B---3--:R-:W-:Y:S06]  /*16a70*/  HMMA.16816.F32 R32, R144.reuse, R4, R32 ;  /* 0x000000049020723c */ /* 0x048fec0000001820 */
[C---:B------:R-:W-:Y:S01]  /*16a80*/  HMMA.16816.F32 R28, R144.reuse, R6, R28 ;  /* 0x00000006901c723c */ /* 0x040fe2000000181c */
[----:B------:R-:W1:Y:S05]  /*16a90*/  LDSM.16.M88.4 R4, [R225+0x2000] ;  /* 0x00200000e104783b */ /* 0x000e6a0000000200 */
[C---:B------:R-:W-:Y:S06]  /*16aa0*/  HMMA.16816.F32 R84, R144.reuse, R100, R84 ;  /* 0x000000649054723c */ /* 0x040fec0000001854 */
[C---:B------:R-:W-:Y:S01]  /*16ab0*/  HMMA.16816.F32 R80, R144.reuse, R102, R80 ;  /* 0x000000669050723c */ /* 0x040fe20000001850 */
[----:B------:R-:W-:Y:S05]  /*16ac0*/  LDSM.16.M88.4 R100, [R226+0x7000] ;  /* 0x00700000e264783b */ /* 0x000fea0000000200 */
[C---:B----4-:R-:W-:Y:S06]  /*16ad0*/  HMMA.16816.F32 R76, R144.reuse, R96, R76 ;  /* 0x00000060904c723c */ /* 0x050fec000000184c */
[C---:B------:R-:W-:Y:S01]  /*16ae0*/  HMMA.16816.F32 R72, R144.reuse, R98, R72 ;  /* 0x000000629048723c */ /* 0x040fe20000001848 */
[----:B------:R-:W-:Y:S05]  /*16af0*/  LDSM.16.M88.4 R96, [R226+0x7800] ;  /* 0x00780000e260783b */ /* 0x000fea0000000200 */
[C---:B------:R-:W-:Y:S06]  /*16b00*/  HMMA.16816.F32 R40, R144.reuse, R12, R40 ;  /* 0x0000000c9028723c */ /* 0x040fec0000001828 */
[----:B------:R-:W-:Y:S01]  /*16b10*/  HMMA.16816.F32 R36, R144, R14, R36 ;  /* 0x0000000e9024723c */ /* 0x000fe20000001824 */
[----:B------:R-:W3:Y:S05]  /*16b20*/  LDSM.16.M88.4 R12, [R222+0x8800] ;  /* 0x00880000de0c783b */ /* 0x000eea0000000200 */
[C---:B------:R-:W-:Y:S06]  /*16b30*/  HMMA.16816.F32 R92, R128.reuse, R124, R92 ;  /* 0x0000007c805c723c */ /* 0x040fec000000185c */
[C---:B------:R-:W-:Y:S06]  /*16b40*/  HMMA.16816.F32 R88, R128.reuse, R126, R88 ;  /* 0x0000007e8058723c */ /* 0x040fec0000001858 */
[C---:B------:R-:W-:Y:S06]  /*16b50*/  HMMA.16816.F32 R84, R128.reuse, R120, R84 ;  /* 0x000000788054723c */ /* 0x040fec0000001854 */
[C---:B------:R-:W-:Y:S01]  /*16b60*/  HMMA.16816.F32 R80, R128.reuse, R122, R80 ;  /* 0x0000007a8050723c */ /* 0x040fe20000001850 */
[----:B------:R-:W-:Y:S05]  /*16b70*/  LDSM.16.M88.4 R120, [R222+0x9000] ;  /* 0x00900000de78783b */ /* 0x000fea0000000200 */
[C---:B--2---:R-:W-:Y:S06]  /*16b80*/  HMMA.16816.F32 R68, R128.reuse, R112, R68 ;  /* 0x000000708044723c */ /* 0x044fec0000001844 */
[C---:B------:R-:W-:Y:S06]  /*16b90*/  HMMA.16816.F32 R76, R128.reuse, R116, R76 ;  /* 0x00000074804c723c */ /* 0x040fec000000184c */
[C---:B------:R-:W-:Y:S01]  /*16ba0*/  HMMA.16816.F32 R72, R128.reuse, R118, R72 ;  /* 0x000000768048723c */ /* 0x040fe20000001848 */
[----:B------:R-:W-:Y:S05]  /*16bb0*/  LDSM.16.M88.4 R116, [R211+0x4000] ;  /* 0x00400000d374783b */ /* 0x000fea0000000200 */
[----:B------:R-:W-:Y:S01]  /*16bc0*/  HMMA.16816.F32 R112, R128, R114, R52 ;  /* 0x000000728070723c */ /* 0x000fe20000001834 */
[----:B------:R-:W2:Y:S05]  /*16bd0*/  LDSM.16.M88.4 R52, [R224+0x2000] ;  /* 0x00200000e034783b */ /* 0x000eaa0000000200 */
[C---:B-1----:R-:W-:Y:S06]  /*16be0*/  HMMA.16816.F32 R92, R4.reuse, R16, R92 ;  /* 0x00000010045c723c */ /* 0x042fec000000185c */
[----:B------:R-:W-:Y:S01]  /*16bf0*/  HMMA.16816.F32 R88, R4, R18, R88 ;  /* 0x000000120458723c */ /* 0x000fe20000001858 */
[----:B------:R-:W1:Y:S05]  /*16c00*/  LDSM.16.M88.4 R16, [R211+0x4800] ;  /* 0x00480000d310783b */ /* 0x000e6a0000000200 */
[C---:B------:R-:W-:Y:S06]  /*16c10*/  HMMA.16816.F32 R24, R144.reuse, R148, R24 ;  /* 0x000000949018723c */ /* 0x040fec0000001818 */
[C---:B------:R-:W-:Y:S06]  /*16c20*/  HMMA.16816.F32 R20, R144.reuse, R150, R20 ;  /* 0x000000969014723c */ /* 0x040fec0000001814 */
[C---:B------:R-:W-:Y:S06]  /*16c30*/  HMMA.16816.F32 R136, R144.reuse, R140, R136 ;  /* 0x0000008c9088723c */ /* 0x040fec0000001888 */
[----:B------:R-:W-:Y:S06]  /*16c40*/  HMMA.16816.F32 R132, R144, R142, R132 ;  /* 0x0000008e9084723c */ /* 0x000fec0000001884 */
[C---:B---3--:R-:W-:Y:S06]  /*16c50*/  HMMA.16816.F32 R84, R4.reuse, R12, R84 ;  /* 0x0000000c0454723c */ /* 0x048fec0000001854 */
[----:B------:R-:W-:Y:S01]  /*16c60*/  HMMA.16816.F32 R80, R4, R14, R80 ;  /* 0x0000000e0450723c */ /* 0x000fe20000001850 */
[----:B------:R-:W3:Y:S05]  /*16c70*/  LDSM.16.M88.4 R12, [R222+0x9800] ;  /* 0x00980000de0c783b */ /* 0x000eea0000000200 */
[C---:B------:R-:W-:Y:S06]  /*16c80*/  HMMA.16816.F32 R24, R128.reuse, R100, R24 ;  /* 0x000000648018723c */ /* 0x040fec0000001818 */
[C---:B------:R-:W-:Y:S06]  /*16c90*/  HMMA.16816.F32 R20, R128.reuse, R102, R20 ;  /* 0x000000668014723c */ /* 0x040fec0000001814 */
[C---:B------:R-:W-:Y:S06]  /*16ca0*/  HMMA.16816.F32 R100, R128.reuse, R96, R136 ;  /* 0x000000608064723c */ /* 0x040fec0000001888 */
[----:B------:R-:W-:Y:S01]  /*16cb0*/  HMMA.16816.F32 R132, R128, R98, R132 ;  /* 0x000000628084723c */ /* 0x000fe20000001884 */
[----:B-----5:R-:W-:Y:S01]  /*16cc0*/  IMAD.IADD R137, R0, 0x1, R65 ;  /* 0x0000000100897824 */ /* 0x020fe200078e0241 */
[----:B------:R-:W4:Y:S01]  /*16cd0*/  LDSM.16.M88.4 R96, [R222+0xa000] ;  /* 0x00a00000de60783b */ /* 0x000f220000000200 */
[----:B------:R-:W-:-:S02]  /*16ce0*/  VIADD R0, R49, 0x8 ;  /* 0x0000000831007836 */ /* 0x000fc40000000000 */
[----:B------:R-:W-:Y:S01]  /*16cf0*/  VIADD R138, R226, 0x7800 ;  /* 0x00007800e28a7836 */ /* 0x000fe20000000000 */
[C---:B------:R-:W-:Y:S01]  /*16d00*/  VIMNMX R136, R137.reuse, R66, PT ;  /* 0x0000004289887248 */ /* 0x040fe20003fe0100 */
[C---:B--2---:R-:W-:Y:S01]  /*16d10*/  HMMA.16816.F32 R92, R52.reuse, R116, R92 ;  /* 0x00000074345c723c */ /* 0x044fe2000000185c */
[----:B------:R-:W-:Y:S02]  /*16d20*/  VIADDMNMX R137, R137, 0x8, R66, PT ;  /* 0x0000000889897846 */ /* 0x000fe40003800142 */
[----:B------:R-:W2:Y:S01]  /*16d30*/  LDSM.16.M88.4 R64, [R211+0x5800] ;  /* 0x00580000d340783b */ /* 0x000ea20000000200 */
[CC--:B------:R-:W-:Y:S02]  /*16d40*/  ISETP.GE.AND P5, PT, R0.reuse, R136.reuse, PT ;  /* 0x000000880000720c */ /* 0x0c0fe40003fa6270 */
[----:B-1----:R-:W-:Y:S01]  /*16d50*/  HMMA.16816.F32 R84, R52, R16, R84 ;  /* 0x000000103454723c */ /* 0x002fe20000001854 */
[----:B------:R-:W-:Y:S01]  /*16d60*/  ISETP.GE.AND P1, PT, R0, R137, PT ;  /* 0x000000890000720c */ /* 0x000fe20003f26270 */
[----:B------:R-:W-:Y:S01]  /*16d70*/  VIADD R0, R49, 0x10 ;  /* 0x0000001031007836 */ /* 0x000fe20000000000 */
[----:B------:R-:W-:-:S02]  /*16d80*/  ISETP.GE.AND P6, PT, R44, R136, PT ;  /* 0x000000882c00720c */ /* 0x000fc40003fc6270 */
[-C--:B------:R-:W-:Y:S01]  /*16d90*/  ISETP.GE.AND P0, PT, R2, R136.reuse, PT ;  /* 0x000000880200720c */ /* 0x080fe20003f06270 */
[C---:B------:R-:W-:Y:S01]  /*16da0*/  HMMA.16816.F32 R80, R52.reuse, R18, R80 ;  /* 0x000000123450723c */ /* 0x040fe20000001850 */
[----:B------:R-:W1:Y:S01]  /*16db0*/  LDSM.16.M88.4 R16, [R222+0xa800] ;  /* 0x00a80000de10783b */ /* 0x000e620000000200 */
[----:B------:R-:W-:Y:S02]  /*16dc0*/  ISETP.GE.AND P4, PT, R0, R136, PT ;  /* 0x000000880000720c */ /* 0x000fe40003f86270 */
[-C--:B------:R-:W-:Y:S01]  /*16dd0*/  ISETP.GE.AND P3, PT, R2, R137.reuse, PT ;  /* 0x000000890200720c */ /* 0x080fe20003f66270 */
[----:B------:R-:W-:Y:S01]  /*16de0*/  VIADD R2, R49, 0x11 ;  /* 0x0000001131027836 */ /* 0x000fe20000000000 */
[----:B------:R-:W-:Y:S01]  /*16df0*/  HMMA.16816.F32 R88, R52, R118, R88 ;  /* 0x000000763458723c */ /* 0x000fe20000001858 */
[----:B------:R-:W-:-:S05]  /*16e00*/  ISETP.GE.AND P2, PT, R44, R137, PT ;  /* 0x000000892c00720c */ /* 0x000fca0003f46270 */
[C---:B------:R-:W-:Y:S01]  /*16e10*/  HMMA.16816.F32 R76, R4.reuse, R120, R76 ;  /* 0x00000078044c723c */ /* 0x040fe2000000184c */
[----:B------:R-:W-:Y:S02]  /*16e20*/  FSEL R56, R93, -INF , !P6 ;  /* 0xff8000005d387808 */ /* 0x000fe40007000000 */
[----:B------:R-:W-:Y:S01]  /*16e30*/  ISETP.GE.AND P6, PT, R0, R137, PT ;  /* 0x000000890000720c */ /* 0x000fe20003fc6270 */
[----:B------:R-:W-:Y:S01]  /*16e40*/  VIADD R0, R49, 0x18 ;  /* 0x0000001831007836 */ /* 0x000fe20000000000 */
[----:B------:R-:W-:Y:S01]  /*16e50*/  FSEL R58, R95, -INF , !P2 ;  /* 0xff8000005f3a7808 */ /* 0x000fe20005000000 */
[----:B------:R-:W-:Y:S01]  /*16e60*/  HMMA.16816.F32 R72, R4, R122, R72 ;  /* 0x0000007a0448723c */ /* 0x000fe20000001848 */
[----:B------:R-:W-:-:S05]  /*16e70*/  ISETP.GE.AND P2, PT, R2, R136, PT ;  /* 0x000000880200720c */ /* 0x000fca0003f46270 */
[C---:B------:R-:W-:Y:S06]  /*16e80*/  HMMA.16816.F32 R40, R128.reuse, R108, R40 ;  /* 0x0000006c8028723c */ /* 0x040fec0000001828 */
[----:B------:R-:W-:Y:S01]  /*16e90*/  HMMA.16816.F32 R36, R128, R110, R36 ;  /* 0x0000006e8024723c */ /* 0x000fe20000001824 */
[----:B------:R-:W-:Y:S02]  /*16ea0*/  FSEL R116, R90, -INF , !P1 ;  /* 0xff8000005a747808 */ /* 0x000fe40004800000 */
[----:B------:R-:W-:Y:S02]  /*16eb0*/  FSEL R90, R89, -INF , !P0 ;  /* 0xff800000595a7808 */ /* 0x000fe40004000000 */
[C---:B------:R-:W-:Y:S01]  /*16ec0*/  ISETP.GE.AND P1, PT, R0.reuse, R136, PT ;  /* 0x000000880000720c */ /* 0x040fe20003f26270 */
[----:B---3--:R-:W-:Y:S01]  /*16ed0*/  HMMA.16816.F32 R68, R4, R12, R68 ;  /* 0x0000000c0444723c */ /* 0x008fe20000001844 */
[----:B------:R-:W-:Y:S01]  /*16ee0*/  ISETP.GE.AND P0, PT, R0, R137, PT ;  /* 0x000000890000720c */ /* 0x000fe20003f06270 */
[----:B------:R-:W-:Y:S01]  /*16ef0*/  VIADD R0, R49, 0x19 ;  /* 0x0000001931007836 */ /* 0x000fe20000000000 */
[----:B------:R-:W-:-:S02]  /*16f00*/  FSEL R118, R91, -INF , !P3 ;  /* 0xff8000005b767808 */ /* 0x000fc40005800000 */
[----:B------:R-:W-:Y:S01]  /*16f10*/  FSEL R50, R80, -INF , !P1 ;  /* 0xff80000050327808 */ /* 0x000fe20004800000 */
[----:B------:R-:W-:Y:S01]  /*16f20*/  HMMA.16816.F32 R112, R4, R14, R112 ;  /* 0x0000000e0470723c */ /* 0x000fe20000001870 */
[----:B------:R-:W3:Y:S01]  /*16f30*/  LDSM.16.M88.4 R12, [R211+0x6000] ;  /* 0x00600000d30c783b */ /* 0x000ee20000000200 */
[----:B------:R-:W-:Y:S02]  /*16f40*/  ISETP.GE.AND P3, PT, R0, R136, PT ;  /* 0x000000880000720c */ /* 0x000fe40003f66270 */
[----:B------:R-:W-:Y:S02]  /*16f50*/  FSEL R108, R82, -INF , !P0 ;  /* 0xff800000526c7808 */ /* 0x000fe40004000000 */
[----:B------:R-:W-:Y:S01]  /*16f60*/  HMMA.16816.F32 R32, R128, R104, R32 ;  /* 0x000000688020723c */ /* 0x000fe20000001820 */
[----:B------:R-:W-:Y:S02]  /*16f70*/  FSEL R88, R88, -INF , !P5 ;  /* 0xff80000058587808 */ /* 0x000fe40006800000 */
[----:B------:R-:W-:Y:S01]  /*16f80*/  ISETP.GE.AND P5, PT, R2, R137, PT ;  /* 0x000000890200720c */ /* 0x000fe20003fa6270 */
[----:B------:R-:W-:-:S02]  /*16f90*/  VIADD R2, R49, 0x20 ;  /* 0x0000002031027836 */ /* 0x000fc40000000000 */
[----:B------:R-:W-:Y:S01]  /*16fa0*/  HMMA.16816.F32 R28, R128, R106, R28 ;  /* 0x0000006a801c723c */ /* 0x000fe2000000181c */
[----:B------:R-:W-:-:S05]  /*16fb0*/  FSEL R110, R87, -INF , !P5 ;  /* 0xff800000576e7808 */ /* 0x000fca0006800000 */
[C---:B------:R-:W-:Y:S01]  /*16fc0*/  HMMA.16816.F32 R76, R52.reuse, R60, R76 ;  /* 0x0000003c344c723c */ /* 0x040fe2000000184c */
[----:B------:R-:W-:Y:S02]  /*16fd0*/  FSEL R106, R84, -INF , !P4 ;  /* 0xff800000546a7808 */ /* 0x000fe40006000000 */
[----:B------:R-:W-:Y:S01]  /*16fe0*/  ISETP.GE.AND P4, PT, R0, R137, PT ;  /* 0x000000890000720c */ /* 0x000fe20003f86270 */
[----:B------:R-:W-:Y:S01]  /*16ff0*/  VIADD R0, R49, 0x21 ;  /* 0x0000002131007836 */ /* 0x000fe20000000000 */
[----:B------:R-:W-:Y:S01]  /*17000*/  FSEL R84, R81, -INF , !P3 ;  /* 0xff80000051547808 */ /* 0x000fe20005800000 */
[----:B------:R-:W-:Y:S01]  /*17010*/  HMMA.16816.F32 R72, R52, R62, R72 ;  /* 0x0000003e3448723c */ /* 0x000fe20000001848 */
[----:B------:R-:W3:Y:S01]  /*17020*/  LDSM.16.M88.4 R60, [R222+0xb000] ;  /* 0x00b00000de3c783b */ /* 0x000ee20000000200 */
[----:B------:R-:W-:Y:S02]  /*17030*/  FSEL R104, R83, -INF , !P4 ;  /* 0xff80000053687808 */ /* 0x000fe40006000000 */
[----:B------:R-:W-:-:S02]  /*17040*/  ISETP.GE.AND P5, PT, R0, R136, PT ;  /* 0x000000880000720c */ /* 0x000fc40003fa6270 */
[----:B----4-:R-:W-:Y:S01]  /*17050*/  HMMA.16816.F32 R40, R4, R96, R40 ;  /* 0x000000600428723c */ /* 0x010fe20000001828 */
[----:B------:R-:W-:Y:S01]  /*17060*/  ISETP.GE.AND P1, PT, R0, R137, PT ;  /* 0x000000890000720c */ /* 0x000fe20003f26270 */
[----:B------:R-:W-:-:S04]  /*17070*/  VIADD R0, R49, 0x29 ;  /* 0x0000002931007836 */ /* 0x000fc80000000000 */
[----:B------:R-:W-:Y:S01]  /*17080*/  HMMA.16816.F32 R36, R4, R98, R36 ;  /* 0x000000620424723c */ /* 0x000fe20000001824 */
[----:B------:R-:W-:Y:S02]  /*17090*/  FSEL R96, R86, -INF , !P6 ;  /* 0xff80000056607808 */ /* 0x000fe40007000000 */
[----:B------:R-:W-:Y:S02]  /*170a0*/  FSEL R86, R85, -INF , !P2 ;  /* 0xff80000055567808 */ /* 0x000fe40005000000 */
[CC--:B------:R-:W-:Y:S01]  /*170b0*/  ISETP.GE.AND P6, PT, R2.reuse, R136.reuse, PT ;  /* 0x000000880200720c */ /* 0x0c0fe20003fc6270 */
[C---:B--2---:R-:W-:Y:S01]  /*170c0*/  HMMA.16816.F32 R68, R52.reuse, R64, R68 ;  /* 0x000000403444723c */ /* 0x044fe20000001844 */
[-C--:B------:R-:W-:Y:S01]  /*170d0*/  ISETP.GE.AND P2, PT, R2, R137.reuse, PT ;  /* 0x000000890200720c */ /* 0x080fe20003f46270 */
[C---:B------:R-:W-:Y:S01]  /*170e0*/  VIADD R2, R49.reuse, 0x28 ;  /* 0x0000002831027836 */ /* 0x040fe20000000000 */
[----:B------:R-:W-:Y:S02]  /*170f0*/  FSEL R45, R76, -INF , !P6 ;  /* 0xff8000004c2d7808 */ /* 0x000fe40007000000 */
[CC--:B------:R-:W-:Y:S01]  /*17100*/  ISETP.GE.AND P4, PT, R0.reuse, R136.reuse, PT ;  /* 0x000000880000720c */ /* 0x0c0fe20003f86270 */
[----:B------:R-:W-:Y:S01]  /*17110*/  HMMA.16816.F32 R112, R52, R66, R112 ;  /* 0x000000423470723c */ /* 0x000fe20000001870 */
[----:B------:R-:W2:Y:S01]  /*17120*/  LDSM.16.M88.4 R64, [R222+0xb800] ;  /* 0x00b80000de40783b */ /* 0x000ea20000000200 */
[----:B------:R-:W-:Y:S01]  /*17130*/  ISETP.GE.AND P6, PT, R0, R137, PT ;  /* 0x000000890000720c */ /* 0x000fe20003fc6270 */
[----:B------:R-:W-:Y:S01]  /*17140*/  VIADD R0, R49, 0x31 ;  /* 0x0000003131007836 */ /* 0x000fe20000000000 */
[----:B------:R-:W-:-:S02]  /*17150*/  ISETP.GE.AND P0, PT, R2, R136, PT ;  /* 0x000000880200720c */ /* 0x000fc40003f06270 */
[C---:B-1----:R-:W-:Y:S01]  /*17160*/  HMMA.16816.F32 R80, R4.reuse, R16, R32 ;  /* 0x000000100450723c */ /* 0x042fe20000001820 */
[----:B------:R-:W1:Y:S01]  /*17170*/  LDSM.16.M88.4 R32, [R211+0x6800] ;  /* 0x00680000d320783b */ /* 0x000e620000000200 */
[----:B------:R-:W-:Y:S01]  /*17180*/  ISETP.GE.AND P3, PT, R2, R137, PT ;  /* 0x000000890200720c */ /* 0x000fe20003f66270 */
[----:B------:R-:W-:Y:S01]  /*17190*/  VIADD R2, R49, 0x30 ;  /* 0x0000003031027836 */ /* 0x000fe20000000000 */
[----:B------:R-:W-:Y:S02]  /*171a0*/  FSEL R145, R79, -INF , !P1 ;  /* 0xff8000004f917808 */ /* 0x000fe40004800000 */
[----:B------:R-:W-:Y:S01]  /*171b0*/  HMMA.16816.F32 R28, R4, R18, R28 ;  /* 0x00000012041c723c */ /* 0x000fe2000000181c */
[----:B------:R-:W4:Y:S01]  /*171c0*/  LDSM.16.M88.4 R16, [R211+0x7000] ;  /* 0x00700000d310783b */ /* 0x000f220000000200 */
[----:B------:R-:W-:Y:S02]  /*171d0*/  FSEL R141, R72, -INF , !P0 ;  /* 0xff800000488d7808 */ /* 0x000fe40004000000 */
[----:B------:R-:W-:-:S02]  /*171e0*/  FSEL R47, R78, -INF , !P2 ;  /* 0xff8000004e2f7808 */ /* 0x000fc40005000000 */
[C---:B---3--:R-:W-:Y:S01]  /*171f0*/  HMMA.16816.F32 R40, R52.reuse, R12, R40 ;  /* 0x0000000c3428723c */ /* 0x048fe20000001828 */
[----:B------:R-:W-:Y:S02]  /*17200*/  FSEL R44, R77, -INF , !P5 ;  /* 0xff8000004d2c7808 */ /* 0x000fe40006800000 */
[CC--:B------:R-:W-:Y:S02]  /*17210*/  ISETP.GE.AND P1, PT, R0.reuse, R136.reuse, PT ;  /* 0x000000880000720c */ /* 0x0c0fe40003f26270 */
[-C--:B------:R-:W-:Y:S01]  /*17220*/  ISETP.GE.AND P0, PT, R0, R137.reuse, PT ;  /* 0x000000890000720c */ /* 0x080fe20003f06270 */
[----:B------:R-:W-:Y:S01]  /*17230*/  HMMA.16816.F32 R36, R52, R14, R36 ;  /* 0x0000000e3424723c */ /* 0x000fe20000001824 */
[----:B------:R-:W3:Y:S01]  /*17240*/  LDSM.16.M88.4 R12, [R211+0x7800] ;  /* 0x00780000d30c783b */ /* 0x000ee20000000200 */
[C---:B------:R-:W-:Y:S01]  /*17250*/  ISETP.GE.AND P2, PT, R2.reuse, R136, PT ;  /* 0x000000880200720c */ /* 0x040fe20003f46270 */
[C---:B------:R-:W-:Y:S01]  /*17260*/  VIADD R0, R49.reuse, 0x39 ;  /* 0x0000003931007836 */ /* 0x040fe20000000000 */
[----:B------:R-:W-:Y:S01]  /*17270*/  ISETP.GE.AND P5, PT, R2, R137, PT ;  /* 0x000000890200720c */ /* 0x000fe20003fa6270 */
[----:B------:R-:W-:Y:S01]  /*17280*/  VIADD R2, R49, 0x38 ;  /* 0x0000003831027836 */ /* 0x000fe20000000000 */
[----:B------:R-:W-:Y:S01]  /*17290*/  HMMA.16816.F32 R24, R4, R60, R24 ;  /* 0x0000003c0418723c */ /* 0x000fe20000001818 */
[----:B------:R-:W-:Y:S01]  /*172a0*/  FSEL R252, R75, -INF , !P6 ;  /* 0xff8000004bfc7808 */ /* 0x000fe20007000000 */
[----:B------:R-:W-:-:S04]  /*172b0*/  DEPBAR.LE SB0, 0x0 ;  /* 0x000080000000791a */ /* 0x000fc80000000000 */
[----:B------:R-:W-:Y:S01]  /*172c0*/  FSEL R150, R68, -INF , !P2 ;  /* 0xff80000044967808 */ /* 0x000fe20005000000 */
[C---:B------:R-:W-:Y:S01]  /*172d0*/  HMMA.16816.F32 R20, R4.reuse, R62, R20 ;  /* 0x0000003e0414723c */ /* 0x040fe20000001814 */
[----:B------:R-:W-:Y:S02]  /*172e0*/  FSEL R143, R74, -INF , !P3 ;  /* 0xff8000004a8f7808 */ /* 0x000fe40005800000 */
[----:B------:R-:W-:Y:S02]  /*172f0*/  FSEL R139, R73, -INF , !P4 ;  /* 0xff800000498b7808 */ /* 0x000fe40006000000 */
[CC--:B------:R-:W-:Y:S01]  /*17300*/  ISETP.GE.AND P6, PT, R0.reuse, R136.reuse, PT ;  /* 0x000000880000720c */ /* 0x0c0fe20003fc6270 */
[----:B--2---:R-:W-:Y:S01]  /*17310*/  HMMA.16816.F32 R100, R4, R64, R100 ;  /* 0x000000400464723c */ /* 0x004fe20000001864 */
[----:B------:R-:W-:Y:S01]  /*17320*/  ISETP.GE.AND P2, PT, R0, R137, PT ;  /* 0x000000890000720c */ /* 0x000fe20003f46270 */
[----:B------:R-:W-:Y:S01]  /*17330*/  VIADD R0, R49, 0x41 ;  /* 0x0000004131007836 */ /* 0x000fe20000000000 */
[----:B------:R-:W-:-:S02]  /*17340*/  ISETP.GE.AND P3, PT, R2, R136, PT ;  /* 0x000000880200720c */ /* 0x000fc40003f66270 */
[-C--:B------:R-:W-:Y:S01]  /*17350*/  ISETP.GE.AND P4, PT, R2, R137.reuse, PT ;  /* 0x000000890200720c */ /* 0x080fe20003f86270 */
[----:B------:R-:W-:Y:S01]  /*17360*/  VIADD R2, R49, 0x40 ;  /* 0x0000004031027836 */ /* 0x000fe20000000000 */
[----:B------:R-:W-:Y:S01]  /*17370*/  FSEL R8, R71, -INF , !P0 ;  /* 0xff80000047087808 */ /* 0x000fe20004000000 */
[C---:B-1----:R-:W-:Y:S01]  /*17380*/  HMMA.16816.F32 R80, R52.reuse, R32, R80 ;  /* 0x000000203450723c */ /* 0x042fe20000001850 */
[----:B------:R-:W-:Y:S02]  /*17390*/  FSEL R202, R112, -INF , !P3 ;  /* 0xff80000070ca7808 */ /* 0x000fe40005800000 */
[----:B------:R-:W-:Y:S02]  /*173a0*/  FSEL R250, R70, -INF , !P5 ;  /* 0xff80000046fa7808 */ /* 0x000fe40006800000 */
[CC--:B------:R-:W-:Y:S01]  /*173b0*/  ISETP.GE.AND P0, PT, R0.reuse, R136.reuse, PT ;  /* 0x000000880000720c */ /* 0x0c0fe20003f06270 */
[----:B------:R-:W-:Y:S01]  /*173c0*/  HMMA.16816.F32 R28, R52, R34, R28 ;  /* 0x00000022341c723c */ /* 0x000fe2000000181c */
[----:B------:R-:W-:Y:S01]  /*173d0*/  ISETP.GE.AND P3, PT, R0, R137, PT ;  /* 0x000000890000720c */ /* 0x000fe20003f66270 */
[----:B------:R-:W-:Y:S01]  /*173e0*/  VIADD R0, R49, 0x49 ;  /* 0x0000004931007836 */ /* 0x000fe20000000000 */
[----:B------:R-:W-:-:S02]  /*173f0*/  ISETP.GE.AND P5, PT, R2, R136, PT ;  /* 0x000000880200720c */ /* 0x000fc40003fa6270 */
[----:B------:R-:W-:Y:S01]  /*17400*/  FSEL R154, R115, -INF , !P2 ;  /* 0xff800000739a7808 */ /* 0x000fe20005000000 */
[----:B----4-:R-:W-:Y:S01]  /*17410*/  HMMA.16816.F32 R24, R52, R16, R24 ;  /* 0x000000103418723c */ /* 0x010fe20000001818 */
[----:B------:R-:W-:Y:S02]  /*17420*/  FSEL R194, R40, -INF , !P5 ;  /* 0xff80000028c27808 */ /* 0x000fe40006800000 */
[----:B------:R-:W-:Y:S02]  /*17430*/  FSEL R148, R69, -INF , !P1 ;  /* 0xff80000045947808 */ /* 0x000fe40004800000 */
[C---:B------:R-:W-:Y:S01]  /*17440*/  ISETP.GE.AND P2, PT, R0.reuse, R136, PT ;  /* 0x000000880000720c */ /* 0x040fe20003f46270 */
[----:B------:R-:W-:Y:S01]  /*17450*/  HMMA.16816.F32 R132, R4, R66, R132 ;  /* 0x000000420484723c */ /* 0x000fe20000001884 */
[-C--:B------:R-:W-:Y:S01]  /*17460*/  ISETP.GE.AND P5, PT, R0, R137.reuse, PT ;  /* 0x000000890000720c */ /* 0x080fe20003fa6270 */
[C---:B------:R-:W-:Y:S01]  /*17470*/  VIADD R0, R49.reuse, 0x50 ;  /* 0x0000005031007836 */ /* 0x040fe20000000000 */
[----:B------:R-:W-:Y:S01]  /*17480*/  ISETP.GE.AND P1, PT, R2, R137, PT ;  /* 0x000000890200720c */ /* 0x000fe20003f26270 */
[----:B------:R-:W-:Y:S01]  /*17490*/  VIADD R2, R49, 0x48 ;  /* 0x0000004831027836 */ /* 0x000fe20000000000 */
[----:B------:R-:W-:Y:S01]  /*174a0*/  FSEL R174, R41, -INF , !P0 ;  /* 0xff80000029ae7808 */ /* 0x000fe20004000000 */
[----:B---3--:R-:W-:Y:S01]  /*174b0*/  HMMA.16816.F32 R100, R52, R12, R100 ;  /* 0x0000000c3464723c */ /* 0x008fe20000001864 */
[----:B------:R-:W-:-:S02]  /*174c0*/  FSEL R198, R42, -INF , !P1 ;  /* 0xff8000002ac67808 */ /* 0x000fc40004800000 */
[----:B------:R-:W-:Y:S02]  /*174d0*/  FSEL R248, R114, -INF , !P4 ;  /* 0xff80000072f87808 */ /* 0x000fe40006000000 */
[CC--:B------:R-:W-:Y:S01]  /*174e0*/  ISETP.GE.AND P1, PT, R0.reuse, R136.reuse, PT ;  /* 0x000000880000720c */ /* 0x0c0fe20003f26270 */
[----:B------:R-:W-:Y:S01]  /*174f0*/  HMMA.16816.F32 R20, R52, R18, R20 ;  /* 0x000000123414723c */ /* 0x000fe20000001814 */
[----:B------:R-:W-:Y:S01]  /*17500*/  ISETP.GE.AND P0, PT, R0, R137, PT ;  /* 0x000000890000720c */ /* 0x000fe20003f06270 */
[----:B------:R-:W-:Y:S01]  /*17510*/  VIADD R0, R49, 0x51 ;  /* 0x0000005131007836 */ /* 0x000fe20000000000 */
[----:B------:R-:W-:Y:S02]  /*17520*/  ISETP.GE.AND P4, PT, R2, R136, PT ;  /* 0x000000880200720c */ /* 0x000fe40003f86270 */
[----:B------:R-:W-:Y:S02]  /*17530*/  FSEL R170, R43, -INF , !P3 ;  /* 0xff8000002baa7808 */ /* 0x000fe40005800000 */
[----:B------:R-:W-:-:S02]  /*17540*/  FSEL R176, R36, -INF , !P4 ;  /* 0xff80000024b07808 */ /* 0x000fc40006000000 */
[----:B------:R-:W-:Y:S02]  /*17550*/  FSEL R200, R113, -INF , !P6 ;  /* 0xff80000071c87808 */ /* 0x000fe40007000000 */
[C---:B------:R-:W-:Y:S01]  /*17560*/  ISETP.GE.AND P3, PT, R0.reuse, R136, PT ;  /* 0x000000880000720c */ /* 0x040fe20003f66270 */
[----:B------:R-:W-:Y:S01]  /*17570*/  HMMA.16816.F32 R12, R52, R14, R132 ;  /* 0x0000000e340c723c */ /* 0x000fe20000001884 */
[----:B------:R-:W-:Y:S01]  /*17580*/  BAR.SYNC.DEFER_BLOCKING 0x0 ;  /* 0x0000000000007b1d */ /* 0x000fe20000010000 */
[-C--:B------:R-:W-:Y:S01]  /*17590*/  ISETP.GE.AND P4, PT, R0, R137.reuse, PT ;  /* 0x000000890000720c */ /* 0x080fe20003f86270 */
[C---:B------:R-:W-:Y:S01]  /*175a0*/  VIADD R0, R49.reuse, 0x59 ;  /* 0x0000005931007836 */ /* 0x040fe20000000000 */
[----:B------:R-:W-:Y:S01]  /*175b0*/  ISETP.GE.AND P6, PT, R2, R137, PT ;  /* 0x000000890200720c */ /* 0x000fe20003fc6270 */
[----:B------:R-:W-:Y:S01]  /*175c0*/  VIADD R2, R49, 0x58 ;  /* 0x0000005831027836 */ /* 0x000fe20000000000 */
[----:B------:R-:W-:Y:S02]  /*175d0*/  FSEL R178, R39, -INF , !P5 ;  /* 0xff80000027b27808 */ /* 0x000fe40006800000 */
[----:B------:R-:W-:-:S02]  /*175e0*/  FSEL R190, R80, -INF , !P1 ;  /* 0xff80000050be7808 */ /* 0x000fc40004800000 */
[----:B------:R-:W-:Y:S02]  /*175f0*/  FSEL R196, R38, -INF , !P6 ;  /* 0xff80000026c47808 */ /* 0x000fe40007000000 */
[----:B------:R-:W-:Y:S02]  /*17600*/  FSEL R192, R37, -INF , !P2 ;  /* 0xff80000025c07808 */ /* 0x000fe40005000000 */
[CC--:B------:R-:W-:Y:S02]  /*17610*/  ISETP.GE.AND P5, PT, R0.reuse, R136.reuse, PT ;  /* 0x000000880000720c */ /* 0x0c0fe40003fa6270 */
[-C--:B------:R-:W-:Y:S01]  /*17620*/  ISETP.GE.AND P1, PT, R0, R137.reuse, PT ;  /* 0x000000890000720c */ /* 0x080fe20003f26270 */
[C---:B------:R-:W-:Y:S01]  /*17630*/  VIADD R0, R49.reuse, 0x61 ;  /* 0x0000006131007836 */ /* 0x040fe20000000000 */
[C---:B------:R-:W-:Y:S02]  /*17640*/  ISETP.GE.AND P6, PT, R2.reuse, R136, PT ;  /* 0x000000880200720c */ /* 0x040fe40003fc6270 */
[----:B------:R-:W-:Y:S01]  /*17650*/  ISETP.GE.AND P2, PT, R2, R137, PT ;  /* 0x000000890200720c */ /* 0x000fe20003f46270 */
[----:B------:R-:W-:Y:S01]  /*17660*/  VIADD R2, R49, 0x60 ;  /* 0x0000006031027836 */ /* 0x000fe20000000000 */
[----:B------:R-:W-:-:S02]  /*17670*/  FSEL R38, R83, -INF , !P4 ;  /* 0xff80000053267808 */ /* 0x000fc40006000000 */
[----:B------:R-:W-:Y:S02]  /*17680*/  FSEL R184, R28, -INF , !P6 ;  /* 0xff8000001cb87808 */ /* 0x000fe40007000000 */
[----:B------:R-:W-:Y:S02]  /*17690*/  FSEL R188, R82, -INF , !P0 ;  /* 0xff80000052bc7808 */ /* 0x000fe40004000000 */
[CC--:B------:R-:W-:Y:S02]  /*176a0*/  ISETP.GE.AND P4, PT, R0.reuse, R136.reuse, PT ;  /* 0x000000880000720c */ /* 0x0c0fe40003f86270 */
[----:B------:R-:W-:Y:S01]  /*176b0*/  ISETP.GE.AND P6, PT, R0, R137, PT ;  /* 0x000000890000720c */ /* 0x000fe20003fc6270 */
[----:B------:R-:W-:Y:S01]  /*176c0*/  VIADD R0, R49, 0x69 ;  /* 0x0000006931007836 */ /* 0x000fe20000000000 */
[----:B------:R-:W-:Y:S02]  /*176d0*/  ISETP.GE.AND P0, PT, R2, R136, PT ;  /* 0x000000880200720c */ /* 0x000fe40003f06270 */
[----:B------:R-:W-:-:S02]  /*176e0*/  FSEL R180, R31, -INF , !P1 ;  /* 0xff8000001fb47808 */ /* 0x000fc40004800000 */
[----:B------:R-:W-:Y:S02]  /*176f0*/  FSEL R164, R24, -INF , !P0 ;  /* 0xff80000018a47808 */ /* 0x000fe40004000000 */
[----:B------:R-:W-:Y:S02]  /*17700*/  FSEL R186, R81, -INF , !P3 ;  /* 0xff80000051ba7808 */ /* 0x000fe40005800000 */
[C---:B------:R-:W-:Y:S02]  /*17710*/  ISETP.GE.AND P1, PT, R0.reuse, R136, PT ;  /* 0x000000880000720c */ /* 0x040fe40003f26270 */
[-C--:B------:R-:W-:Y:S01]  /*17720*/  ISETP.GE.AND P0, PT, R0, R137.reuse, PT ;  /* 0x000000890000720c */ /* 0x080fe20003f06270 */
[C---:B------:R-:W-:Y:S01]  /*17730*/  VIADD R0, R49.reuse, 0x70 ;  /* 0x0000007031007836 */ /* 0x040fe20000000000 */
[----:B------:R-:W-:Y:S01]  /*17740*/  ISETP.GE.AND P3, PT, R2, R137, PT ;  /* 0x000000890200720c */ /* 0x000fe20003f66270 */
[----:B------:R-:W-:Y:S01]  /*17750*/  VIADD R2, R49, 0x68 ;  /* 0x0000006831027836 */ /* 0x000fe20000000000 */
[----:B------:R-:W-:-:S02]  /*17760*/  FSEL R162, R25, -INF , !P4 ;  /* 0xff80000019a27808 */ /* 0x000fc40006000000 */
[----:B------:R-:W-:Y:S02]  /*17770*/  FSEL R172, R26, -INF , !P3 ;  /* 0xff8000001aac7808 */ /* 0x000fe40005800000 */
[C---:B------:R-:W-:Y:S02]  /*17780*/  ISETP.GE.AND P3, PT, R0.reuse, R136, PT ;  /* 0x000000880000720c */ /* 0x040fe40003f66270 */
[----:B------:R-:W-:Y:S02]  /*17790*/  FSEL R182, R29, -INF , !P5 ;  /* 0xff8000001db67808 */ /* 0x000fe40006800000 */
[-C--:B------:R-:W-:Y:S01]  /*177a0*/  ISETP.GE.AND P4, PT, R0, R137.reuse, PT ;  /* 0x000000890000720c */ /* 0x080fe20003f86270 */
[----:B------:R-:W-:Y:S01]  /*177b0*/  VIADD R0, R49, 0x78 ;  /* 0x0000007831007836 */ /* 0x000fe20000000000 */
[----:B------:R-:W-:Y:S02]  /*177c0*/  FSEL R140, R100, -INF , !P3 ;  /* 0xff800000648c7808 */ /* 0x000fe40005800000 */
[----:B------:R-:W-:-:S02]  /*177d0*/  ISETP.GE.AND P5, PT, R2, R137, PT ;  /* 0x000000890200720c */ /* 0x000fc40003fa6270 */
        /* <DEDUP_REMOVED lines=8> */
[----:B------:R-:W-:Y:S02]  /*17860*/  ISETP.GT.AND P3, PT, R245, R234, PT ;  /* 0x000000eaf500720c */ /* 0x000fe40003f64270 */
[CC--:B------:R-:W-:Y:S02]  /*17870*/  ISETP.GE.AND P0, PT, R49.reuse, R136.reuse, PT ;  /* 0x000000883100720c */ /* 0x0c0fe40003f06270 */
[----:B------:R-:W-:Y:S02]  /*17880*/  FSEL R36, R30, -INF , !P2 ;  /* 0xff8000001e247808 */ /* 0x000fe40005000000 */
[----:B------:R-:W-:Y:S01]  /*17890*/  ISETP.GE.AND P2, PT, R2, R136, PT ;  /* 0x000000880200720c */ /* 0x000fe20003f46270 */
[----:B------:R-:W-:Y:S01]  /*178a0*/  VIADD R2, R49, 0x71 ;  /* 0x0000007131027836 */ /* 0x000fe20000000000 */
[----:B------:R-:W-:Y:S02]  /*178b0*/  FSEL R92, R92, -INF , !P0 ;  /* 0xff8000005c5c7808 */ /* 0x000fe40004000000 */
[----:B------:R-:W-:-:S02]  /*178c0*/  ISETP.GE.AND P0, PT, R0, R137, PT ;  /* 0x000000890000720c */ /* 0x000fc40003f06270 */
[----:B------:R-:W-:Y:S02]  /*178d0*/  FSEL R168, R27, -INF , !P6 ;  /* 0xff8000001ba87808 */ /* 0x000fe40007000000 */
[----:B------:R-:W-:Y:S02]  /*178e0*/  FSEL R160, R20, -INF , !P2 ;  /* 0xff80000014a07808 */ /* 0x000fe40005000000 */
[----:B------:R-:W-:Y:S02]  /*178f0*/  FSEL R146, R102, -INF , !P4 ;  /* 0xff80000066927808 */ /* 0x000fe40006000000 */
[----:B------:R-:W-:Y:S02]  /*17900*/  FSEL R64, R15, -INF , !P0 ;  /* 0xff8000000f407808 */ /* 0x000fe40004000000 */
[C---:B------:R-:W-:Y:S02]  /*17910*/  ISETP.GE.AND P6, PT, R2.reuse, R136, PT ;  /* 0x000000880200720c */ /* 0x040fe40003fc6270 */
[----:B------:R-:W-:-:S02]  /*17920*/  ISETP.GE.AND P2, PT, R2, R137, PT ;  /* 0x000000890200720c */ /* 0x000fc40003f46270 */
[----:B------:R-:W-:Y:S02]  /*17930*/  ISETP.GE.AND P4, PT, R0, R136, PT ;  /* 0x000000880000720c */ /* 0x000fe40003f86270 */
[----:B------:R-:W-:Y:S02]  /*17940*/  ISETP.NE.U32.AND P0, PT, R242, RZ, PT ;  /* 0x000000fff200720c */ /* 0x000fe40003f05070 */
[----:B------:R-:W-:Y:S02]  /*17950*/  FSEL R134, R101, -INF , !P6 ;  /* 0xff80000065867808 */ /* 0x000fe40007000000 */
[----:B------:R-:W-:Y:S02]  /*17960*/  FSEL R144, R103, -INF , !P2 ;  /* 0xff80000067907808 */ /* 0x000fe40005000000 */
[----:B------:R-:W-:Y:S02]  /*17970*/  FSEL R132, R12, -INF , !P5 ;  /* 0xff8000000c847808 */ /* 0x000fe40006800000 */
[----:B------:R-:W-:-:S02]  /*17980*/  FSEL R142, R14, -INF , !P1 ;  /* 0xff8000000e8e7808 */ /* 0x000fc40004800000 */
        /* <DEDUP_REMOVED lines=65> */
.L_x_1951:
[----:B------:R-:W2:Y:S02]  /*17da0*/  LD.E R5, desc[UR6][R10.64+0x38] ;  /* 0x000038060a057980 */ /* 0x000ea4000c101900 */
[----:B--2---:R-:W-:-:S04]  /*17db0*/  LEA R5, -R5, RZ, 0x7 ;  /* 0x000000ff05057211 */ /* 0x004fc800078e39ff */
[----:B------:R-:W-:Y:S02]  /*17dc0*/  SHF.R.S32.HI R0, RZ, 0x1f, R5 ;  /* 0x0000001fff007819 */ /* 0x000fe40000011405 */
.L_x_1952:
[----:B------:R-:W-:Y:S05]  /*17dd0*/  BSYNC B0 ;  /* 0x0000000000007941 */ /* 0x000fea0003800000 */
.L_x_1950:
[C---:B------:R-:W-:Y:S02]  /*17de0*/  LOP3.LUT P6, RZ, R246.reuse, 0x1, RZ, 0xc0, !PT ;  /* 0x00000001f6ff7812 */ /* 0x040fe400078cc0ff */
[----:B------:R-:W-:Y:S02]  /*17df0*/  LOP3.LUT P2, RZ, R246, 0x2, RZ, 0xc0, !PT ;  /* 0x00000002f6ff7812 */ /* 0x000fe4000784c0ff */
[C---:B------:R-:W-:Y:S02]  /*17e00*/  IADD3 R7, P1, R5.reuse, R232, RZ ;  /* 0x000000e805077210 */ /* 0x040fe40007f3e0ff */
[----:B------:R-:W-:-:S03]  /*17e10*/  LEA R24, P4, R5, R236, 0x1 ;  /* 0x000000ec05187211 */ /* 0x000fc600078808ff */
[--C-:B------:R-:W-:Y:S01]  /*17e20*/  IMAD.X R2, R0, 0x1, R233.reuse, P1 ;  /* 0x0000000100027824 */ /* 0x100fe200008e06e9 */
[-C--:B------:R-:W-:Y:S02]  /*17e30*/  LEA.HI.X R25, R5, R235.reuse, R0, 0x1, P4 ;  /* 0x000000eb05197211 */ /* 0x080fe400020f0c00 */
[C---:B------:R-:W-:Y:S02]  /*17e40*/  IADD3 R5, P4, R7.reuse, R232, RZ ;  /* 0x000000e807057210 */ /* 0x040fe40007f9e0ff */
        /* <DEDUP_REMOVED lines=19> */
[-C--:B------:R-:W-:Y:S01]  /*17f80*/  @P2 LEA.HI.X R15, R5, R235.reuse, R2, 0x1, P1 ;  /* 0x000000eb050f2211 */ /* 0x080fe200008f0c02 */
        /* <DEDUP_REMOVED lines=10> */
[-C--:B------:R-:W-:Y:S01]  /*18030*/  @P2 LEA.HI.X R13, R7, R235.reuse, R2, 0x1, P1 ;  /* 0x000000eb070d2211 */ /* 0x080fe200008f0c02 */
[--C-:B------:R-:W-:Y:S01]  /*18040*/  IMAD.X R2, R2, 0x1, R233.reuse, P4 ;  /* 0x0000000102027824 */ /* 0x100fe200020e06e9 */
        /* <DEDUP_REMOVED lines=90> */
.L_x_1949:
[----:B------:R-:W-:Y:S05]  /*185f0*/  BSYNC B1 ;  /* 0x0000000000017941 */ /* 0x000fea0003800000 */
.L_x_1948:
[----:B------:R-:W2:Y:S01]  /*18600*/  LD.E R66, desc[UR6][R10.64+0xdc] ;  /* 0x0000dc060a427980 */ /* 0x000ea2000c101900 */
[----:B-1----:R-:W-:Y:S02]  /*18610*/  FMNMX.FTZ R7, R94, R58, !PT ;  /* 0x0000003a5e077209 */ /* 0x002fe40007810000 */
        /* <DEDUP_REMOVED lines=68> */
[----:B------:R-:W-:Y:S01]  /*18a60*/  LEA R219, R46, R221, 0x1 ;  /* 0x000000dd2edb7211 */ /* 0x000fe200078e08ff */
[----:B------:R-:W1:Y:S01]  /*18a70*/  SHFL.BFLY PT, R7, R6, 0x2, 0x1f ;  /* 0x0c401f0006077f89 */ /* 0x000e6200000e0000 */
[----:B------:R-:W-:-:S03]  /*18a80*/  FMNMX.FTZ R5, R134, R5, !PT ;  /* 0x0000000586057209 */ /* 0x000fc60007810000 */
[----:B------:R-:W-:Y:S01]  /*18a90*/  LDSM.16.MT88.4 R32, [R219+0x10000] ;  /* 0x01000000db20783b */ /* 0x000fe20000004200 */
[----:B------:R-:W-:-:S03]  /*18aa0*/  FMNMX.FTZ R4, R132, R5, !PT ;  /* 0x0000000584047209 */ /* 0x000fc60007810000 */
[----:B------:R-:W-:Y:S01]  /*18ab0*/  LDSM.16.MT88.4 R24, [R219+0xc800] ;  /* 0x00c80000db18783b */ /* 0x000fe20000004200 */
        /* <DEDUP_REMOVED lines=31> */
[-C--:B------:R-:W-:Y:S01]  /*18cb0*/  FFMA.FTZ R48, R104, R66.reuse, -R67 ;  /* 0x0000004268307223 */ /* 0x080fe20000010843 */
[----:B------:R-:W1:Y:S01]  /*18cc0*/  MUFU.EX2 R62, R62 ;  /* 0x0000003e003e7308 */ /* 0x000e620000000800 */
[----:B------:R-:W2:Y:S01]  /*18cd0*/  LDSM.16.MT88.4 R96, [R223+0x10000] ;  /* 0x01000000df60783b */ /* 0x000ea20000004200 */
[-CC-:B------:R-:W-:Y:S01]  /*18ce0*/  FFMA.FTZ R46, R45, R66.reuse, -R135.reuse ;  /* 0x000000422d2e7223 */ /* 0x180fe20000010887 */
[-C--:B------:R-:W-:Y:S01]  /*18cf0*/  FFMA.FTZ R45, R44, R66.reuse, -R135 ;  /* 0x000000422c2d7223 */ /* 0x080fe20000010887 */
[-CC-:B------:R-:W-:Y:S01]  /*18d00*/  FFMA.FTZ R47, R47, R66.reuse, -R67.reuse ;  /* 0x000000422f2f7223 */ /* 0x180fe20000010843 */
[----:B------:R-:W3:Y:S01]  /*18d10*/  LDSM.16.MT88.4 R88, [R219+0xc000] ;  /* 0x00c00000db58783b */ /* 0x000ee20000004200 */
[-CC-:B------:R-:W-:Y:S01]  /*18d20*/  FFMA.FTZ R42, R145, R66.reuse, -R67.reuse ;  /* 0x00000042912a7223 */ /* 0x180fe20000010843 */
[-C--:B------:R-:W-:Y:S01]  /*18d30*/  FFMA.FTZ R43, R143, R66.reuse, -R67 ;  /* 0x000000428f2b7223 */ /* 0x080fe20000010843 */
[----:B------:R-:W-:Y:S01]  /*18d40*/  MUFU.EX2 R61, R61 ;  /* 0x0000003d003d7308 */ /* 0x000fe20000000800 */
[----:B------:R-:W4:Y:S01]  /*18d50*/  LDSM.16.MT88.4 R116, [R220+0x10000] ;  /* 0x01000000dc74783b */ /* 0x000f220000004200 */
[-CC-:B------:R-:W-:Y:S01]  /*18d60*/  FFMA.FTZ R44, R141, R66.reuse, -R135.reuse ;  /* 0x000000428d2c7223 */ /* 0x180fe20000010887 */
[-C--:B------:R-:W-:Y:S01]  /*18d70*/  FFMA.FTZ R41, R139, R66.reuse, -R135 ;  /* 0x000000428b297223 */ /* 0x080fe20000010887 */
[-C--:B------:R-:W-:Y:S01]  /*18d80*/  FFMA.FTZ R40, R252, R66.reuse, -R67 ;  /* 0x00000042fc287223 */ /* 0x080fe20000010843 */
[-C--:B------:R-:W-:Y:S01]  /*18d90*/  FFMA.FTZ R139, R150, R66.reuse, -R135 ;  /* 0x00000042968b7223 */ /* 0x080fe20000010887 */
[-CC-:B------:R-:W-:Y:S01]  /*18da0*/  FFMA.FTZ R9, R250, R66.reuse, -R67.reuse ;  /* 0x00000042fa097223 */ /* 0x180fe20000010843 */
[-CC-:B------:R-:W-:Y:S01]  /*18db0*/  FFMA.FTZ R8, R8, R66.reuse, -R67.reuse ;  /* 0x0000004208087223 */ /* 0x180fe20000010843 */
[----:B------:R-:W5:Y:S01]  /*18dc0*/  MUFU.EX2 R58, R58 ;  /* 0x0000003a003a7308 */ /* 0x000f620000000800 */
[----:B-1----:R-:W-:Y:S01]  /*18dd0*/  F2FP.F16.F32.PACK_AB R113, R62, R65 ;  /* 0x000000413e71723e */ /* 0x002fe200000000ff */
[-C--:B------:R-:W-:Y:S01]  /*18de0*/  FFMA.FTZ R3, R248, R66.reuse, -R67 ;  /* 0x00000042f8037223 */ /* 0x080fe20000010843 */
[-CC-:B------:R-:W-:Y:S01]  /*18df0*/  FFMA.FTZ R148, R148, R66.reuse, -R135.reuse ;  /* 0x0000004294947223 */ /* 0x180fe20000010887 */
[-CC-:B------:R-:W-:Y:S01]  /*18e00*/  FFMA.FTZ R141, R202, R66.reuse, -R135.reuse ;  /* 0x00000042ca8d7223 */ /* 0x180fe20000010887 */
[-C--:B------:R-:W-:Y:S01]  /*18e10*/  FFMA.FTZ R150, R200, R66.reuse, -R135 ;  /* 0x00000042c8967223 */ /* 0x080fe20000010887 */
[-C--:B------:R-:W-:Y:S01]  /*18e20*/  FFMA.FTZ R154, R154, R66.reuse, -R67 ;  /* 0x000000429a9a7223 */ /* 0x080fe20000010843 */
[-C--:B------:R-:W-:Y:S01]  /*18e30*/  FFMA.FTZ R149, R176, R66.reuse, -R135 ;  /* 0x00000042b0957223 */ /* 0x080fe20000010887 */
[----:B------:R-:W-:Y:S01]  /*18e40*/  MUFU.EX2 R60, R60 ;  /* 0x0000003c003c7308 */ /* 0x000fe20000000800 */
[-CC-:B------:R-:W-:Y:S01]  /*18e50*/  FFMA.FTZ R143, R198, R66.reuse, -R67.reuse ;  /* 0x00000042c68f7223 */ /* 0x180fe20000010843 */
[-CC-:B------:R-:W-:Y:S01]  /*18e60*/  FFMA.FTZ R170, R170, R66.reuse, -R67.reuse ;  /* 0x00000042aaaa7223 */ /* 0x180fe20000010843 */
[-C--:B------:R-:W-:Y:S01]  /*18e70*/  FFMA.FTZ R145, R196, R66.reuse, -R67 ;  /* 0x00000042c4917223 */ /* 0x080fe20000010843 */
[-CC-:B------:R-:W-:Y:S01]  /*18e80*/  FFMA.FTZ R147, R194, R66.reuse, -R135.reuse ;  /* 0x00000042c2937223 */ /* 0x180fe20000010887 */
[-CC-:B------:R-:W-:Y:S01]  /*18e90*/  FFMA.FTZ R174, R174, R66.reuse, -R135.reuse ;  /* 0x00000042aeae7223 */ /* 0x180fe20000010887 */
[-C--:B------:R-:W-:Y:S01]  /*18ea0*/  FFMA.FTZ R176, R192, R66.reuse, -R135 ;  /* 0x00000042c0b07223 */ /* 0x080fe20000010887 */
[-CC-:B------:R-:W-:Y:S01]  /*18eb0*/  FFMA.FTZ R178, R178, R66.reuse, -R67.reuse ;  /* 0x00000042b2b27223 */ /* 0x180fe20000010843 */
[----:B------:R-:W1:Y:S01]  /*18ec0*/  MUFU.EX2 R63, R63 ;  /* 0x0000003f003f7308 */ /* 0x000e620000000800 */
[----:B-----5:R-:W-:Y:S01]  /*18ed0*/  F2FP.F16.F32.PACK_AB R115, R58, R61 ;  /* 0x0000003d3a73723e */ /* 0x020fe200000000ff */
        /* <DEDUP_REMOVED lines=13> */
[--C-:B------:R-:W-:Y:S01]  /*18fb0*/  FFMA.FTZ R164, R164, R66, -R135.reuse ;  /* 0x00000042a4a47223 */ /* 0x100fe20000010887 */
[----:B------:R-:W5:Y:S01]  /*18fc0*/  MUFU.EX2 R56, R56 ;  /* 0x0000003800387308 */ /* 0x000f620000000800 */
[----:B-1----:R-:W-:Y:S01]  /*18fd0*/  F2FP.F16.F32.PACK_AB R112, R63, R60 ;  /* 0x0000003c3f70723e */ /* 0x002fe200000000ff */
[-CC-:B------:R-:W-:Y:S01]  /*18fe0*/  FFMA.FTZ R165, R162, R66.reuse, -R135.reuse ;  /* 0x00000042a2a57223 */ /* 0x180fe20000010887 */
[-CC-:B------:R-:W-:Y:S01]  /*18ff0*/  FFMA.FTZ R160, R160, R66.reuse, -R135.reuse ;  /* 0x00000042a0a07223 */ /* 0x180fe20000010887 */
[-C--:B------:R-:W-:Y:S01]  /*19000*/  FFMA.FTZ R167, R158, R66.reuse, -R135 ;  /* 0x000000429ea77223 */ /* 0x080fe20000010887 */
[-C--:B------:R-:W-:Y:S01]  /*19010*/  FFMA.FTZ R152, R152, R66.reuse, -R67 ;  /* 0x0000004298987223 */ /* 0x080fe20000010843 */
[----:B------:R-:W-:Y:S01]  /*19020*/  FADD.FTZ R62, R65, R62 ;  /* 0x0000003e413e7221 */ /* 0x000fe20000010000 */
[----:B------:R-:W-:Y:S01]  /*19030*/  FADD.FTZ R60, R60, R63 ;  /* 0x0000003f3c3c7221 */ /* 0x000fe20000010000 */
[----:B------:R-:W-:Y:S01]  /*19040*/  MUFU.EX2 R53, R53 ;  /* 0x0000003500357308 */ /* 0x000fe20000000800 */
[-CC-:B------:R-:W-:Y:S01]  /*19050*/  FFMA.FTZ R134, R134, R66.reuse, -R135.reuse ;  /* 0x0000004286867223 */ /* 0x180fe20000010887 */
[----:B------:R-:W-:Y:S01]  /*19060*/  FADD.FTZ R61, R61, R62 ;  /* 0x0000003e3d3d7221 */ /* 0x000fe20000010000 */
[-CC-:B------:R-:W-:Y:S01]  /*19070*/  FFMA.FTZ R132, R132, R66.reuse, -R135.reuse ;  /* 0x0000004284847223 */ /* 0x180fe20000010887 */
[-C--:B------:R-:W-:Y:S01]  /*19080*/  FFMA.FTZ R133, R133, R66.reuse, -R135 ;  /* 0x0000004285857223 */ /* 0x080fe20000010887 */
[----:B------:R-:W-:Y:S01]  /*19090*/  FFMA.FTZ R247, R64, R66, -R67 ;  /* 0x0000004240f77223 */ /* 0x000fe20000010843 */
[----:B------:R-:W-:-:S02]  /*190a0*/  FADD.FTZ R58, R58, R61 ;  /* 0x0000003d3a3a7221 */ /* 0x000fc40000010000 */
[----:B------:R-:W1:Y:S01]  /*190b0*/  MUFU.EX2 R54, R54 ;  /* 0x0000003600367308 */ /* 0x000e620000000800 */
[----:B-----5:R-:W-:Y:S01]  /*190c0*/  F2FP.F16.F32.PACK_AB R114, R56, R59 ;  /* 0x0000003b3872723e */ /* 0x020fe200000000ff */
        /* <DEDUP_REMOVED lines=15> */
[----:B------:R-:W5:Y:S01]  /*191c0*/  MUFU.EX2 R49, R49 ;  /* 0x0000003100317308 */ /* 0x000f620000000800 */
        /* <DEDUP_REMOVED lines=8> */
[----:B-----5:R-:W-:Y:S01]  /*19250*/  F2FP.F16.F32.PACK_AB R18, R49, R50 ;  /* 0x000000323112723e */ /* 0x020fe200000000ff */
        /* <DEDUP_REMOVED lines=21> */
[----:B------:R-:W5:Y:S03]  /*193b0*/  MUFU.EX2 R41, R41 ;  /* 0x0000002900297308 */ /* 0x000f660000000800 */
[C---:B----4-:R-:W-:Y:S05]  /*193c0*/  HMMA.16816.F32 R104, R112.reuse, R116, RZ ;  /* 0x000000747068723c */ /* 0x050fea00000018ff */
[----:B------:R-:W4:Y:S01]  /*193d0*/  MUFU.EX2 R40, R40 ;  /* 0x0000002800287308 */ /* 0x000f220000000800 */
        /* <DEDUP_REMOVED lines=10> */
[----:B------:R-:W4:Y:S01]  /*19480*/  LDSM.16.MT88.4 R4, [R221+0xd000] ;  /* 0x00d00000dd04783b */ /* 0x000f220000004200 */
        /* <DEDUP_REMOVED lines=23> */
[----:B-----5:R-:W-:-:S02]  /*19600*/  F2FP.F16.F32.PACK_AB R30, R41, R44 ;  /* 0x0000002c291e723e */ /* 0x020fc400000000ff */
[----:B----4-:R-:W-:Y:S01]  /*19610*/  F2FP.F16.F32.PACK_AB R31, R40, R43 ;  /* 0x0000002b281f723e */ /* 0x010fe200000000ff */
        /* <DEDUP_REMOVED lines=237> */
[----:B------:R-:W-:-:S08]  /*1a4f0*/  NOP ;  /* 0x0000000000007918 */ /* 0x000fd00000000000 */
[----:B------:R-:W-:-:S15]  /*1a500*/  @!P3 BRA `(.L_x_1953) ;  /* 0x0000005000f4b947 */ /* 0x000fde0003800000 */
        /* <DEDUP_REMOVED lines=61> */
[----:B------:R-:W-:Y:S01]  /*1a8e0*/  SHF.R.S32.HI R4, RZ, 0x1f, R5 ;  /* 0x0000001fff047819 */ /* 0x000fe20000011405 */
[----:B------:R-:W-:-:S04]  /*1a8f0*/  IMAD.WIDE.U32 R12, R5, R14, R12 ;  /* 0x0000000e050c7225 */ /* 0x000fc800078e000c */
[----:B------:R-:W-:Y:S01]  /*1a900*/  IMAD R3, R14, R4, R3 ;  /* 0x000000040e037224 */ /* 0x000fe200078e0203 */
[----:B------:R-:W-:-:S03]  /*1a910*/  MOV R5, R12 ;  /* 0x0000000c00057202 */ /* 0x000fc60000000f00 */
[----:B------:R-:W-:Y:S01]  /*1a920*/  IMAD.IADD R6, R13, 0x1, R3 ;  /* 0x000000010d067824 */ /* 0x000fe200078e0203 */
[----:B------:R-:W-:Y:S05]  /*1a930*/  BRA `(.L_x_1956) ;  /* 0x00000000000c7947 */ /* 0x000fea0003800000 */
.L_x_1955:
[----:B------:R-:W2:Y:S02]  /*1a940*/  LD.E R5, desc[UR6][R10.64+0x40] ;  /* 0x000040060a057980 */ /* 0x000ea4000c101900 */
[----:B--2---:R-:W-:-:S04]  /*1a950*/  LEA R5, -R5, RZ, 0x7 ;  /* 0x000000ff05057211 */ /* 0x004fc800078e39ff */
[----:B------:R-:W-:Y:S02]  /*1a960*/  SHF.R.S32.HI R6, RZ, 0x1f, R5 ;  /* 0x0000001fff067819 */ /* 0x000fe40000011405 */
.L_x_1956:
[----:B------:R-:W-:Y:S05]  /*1a970*/  BSYNC B0 ;  /* 0x0000000000007941 */ /* 0x000fea0003800000 */
.L_x_1954:
[C---:B------:R-:W-:Y:S01]  /*1a980*/  LOP3.LUT P4, RZ, R246.reuse, 0x1, RZ, 0xc0, !PT ;  /* 0x00000001f6ff7812 */ /* 0x040fe2000788c0ff */
[----:B------:R-:W-:Y:S01]  /*1a990*/  ULDC.64 UR4, c[0x0][0x208] ;  /* 0x0000820000047ab9 */ /* 0x000fe20000000a00 */
[----:B------:R-:W-:Y:S01]  /*1a9a0*/  LOP3.LUT P2, RZ, R246, 0x2, RZ, 0xc0, !PT ;  /* 0x00000002f6ff7812 */ /* 0x000fe2000784c0ff */
[----:B------:R-:W-:Y:S01]  /*1a9b0*/  BSSY B1, `(.L_x_1957) ;  /* 0x00002b8000017945 */ /* 0x000fe20003800000 */
        /* <DEDUP_REMOVED lines=55> */
[----:B------:R2:W-:Y:S01]  /*1ad30*/  @P4 LDGSTS.E.BYPASS.LTC128B.128 [R244+0xd000], desc[UR6][R20.64] ;  /* 0x0d00000014f44fae */ /* 0x0005e2000b901d46 */
[CC--:B------:R-:W-:Y:S02]  /*1ad40*/  IADD3 R5, P3, R3.reuse, R230.reuse, RZ ;  /* 0x000000e603057210 */ /* 0x0c0fe40007f7e0ff */
        /* <DEDUP_REMOVED lines=8> */
[----:B------:R3:W-:Y:S01]  /*1add0*/  @P2 LDGSTS.E.BYPASS.LTC128B.128 [R244+0x11000], desc[UR6][R12.64+0x80] ;  /* 0x110000800cf42fae */ /* 0x0007e2000b901d46 */
[----:B------:R-:W-:-:S02]  /*1ade0*/  @P4 LEA R32, P5, R5, R156, 0x1 ;  /* 0x0000009c05204211 */ /* 0x000fc400078a08ff */
[CC--:B-1----:R-:W-:Y:S01]  /*1adf0*/  @P2 LEA R28, P3, R5.reuse, R156.reuse, 0x1 ;  /* 0x0000009c051c2211 */ /* 0x0c2fe200078608ff */
        /* <DEDUP_REMOVED lines=59> */
[----:B--2---:R-:W2:Y:S04]  /*1b1b0*/  LDSM.16.M88.4 R20, [R228+0x4000] ;  /* 0x00400000e414783b */ /* 0x004ea80000000200 */
[----:B---3--:R-:W3:Y:S04]  /*1b1c0*/  LDSM.16.M88.4 R12, [R228+0x4800] ;  /* 0x00480000e40c783b */ /* 0x008ee80000000200 */
[----:B------:R-:W-:Y:S04]  /*1b1d0*/  LDSM.16.M88.4 R40, [R227] ;  /* 0x00000000e328783b */ /* 0x000fe80000000200 */
[----:B------:R-:W-:Y:S04]  /*1b1e0*/  LDSM.16.M88.4 R4, [R228+0x5000] ;  /* 0x00500000e404783b */ /* 0x000fe80000000200 */
[----:B-1----:R-:W1:Y:S04]  /*1b1f0*/  LDSM.16.M88.4 R32, [R226] ;  /* 0x00000000e220783b */ /* 0x002e680000000200 */
[----:B------:R-:W4:Y:S04]  /*1b200*/  LDSM.16.M88.4 R152, [R228+0x5800] ;  /* 0x00580000e498783b */ /* 0x000f280000000200 */
[----:B------:R-:W5:Y:S04]  /*1b210*/  LDSM.16.M88.4 R28, [R218] ;  /* 0x00000000da1c783b */ /* 0x000f680000000200 */
[----:B------:R-:W5:Y:S04]  /*1b220*/  LDSM.16.M88.4 R144, [R228+0x6000] ;  /* 0x00600000e490783b */ /* 0x000f680000000200 */
[----:B------:R-:W5:Y:S04]  /*1b230*/  LDSM.16.M88.4 R132, [R228+0x6800] ;  /* 0x00680000e484783b */ /* 0x000f680000000200 */
[----:B------:R-:W5:Y:S01]  /*1b240*/  LDSM.16.M88.4 R60, [R228+0x7000] ;  /* 0x00700000e43c783b */ /* 0x000f620000000200 */
[C---:B--2---:R-:W-:Y:S03]  /*1b250*/  HMMA.16816.F32 R24, R52.reuse, R20, RZ ;  /* 0x000000143418723c */ /* 0x044fe600000018ff */
[----:B------:R-:W2:Y:S04]  /*1b260*/  LDSM.16.M88.4 R36, [R228+0x7800] ;  /* 0x00780000e424783b */ /* 0x000ea80000000200 */
[----:B------:R-:W2:Y:S01]  /*1b270*/  LDSM.16.M88.4 R172, [R217] ;  /* 0x00000000d9ac783b */ /* 0x000ea20000000200 */
[C---:B------:R-:W-:Y:S03]  /*1b280*/  HMMA.16816.F32 R20, R52.reuse, R22, RZ ;  /* 0x000000163414723c */ /* 0x040fe600000018ff */
[----:B------:R-:W2:Y:S03]  /*1b290*/  LDSM.16.M88.4 R168, [R216] ;  /* 0x00000000d8a8783b */ /* 0x000ea60000000200 */
[C---:B---3--:R-:W-:Y:S01]  /*1b2a0*/  HMMA.16816.F32 R16, R52.reuse, R12, RZ ;  /* 0x0000000c3410723c */ /* 0x048fe200000018ff */
[----:B------:R-:W3:Y:S04]  /*1b2b0*/  LDSM.16.M88.4 R164, [R215] ;  /* 0x00000000d7a4783b */ /* 0x000ee80000000200 */
[----:B------:R-:W3:Y:S01]  /*1b2c0*/  LDSM.16.M88.4 R160, [R214] ;  /* 0x00000000d6a0783b */ /* 0x000ee20000000200 */
[----:B------:R-:W-:Y:S03]  /*1b2d0*/  HMMA.16816.F32 R12, R52, R14, RZ ;  /* 0x0000000e340c723c */ /* 0x000fe600000018ff */
[----:B------:R-:W3:Y:S03]  /*1b2e0*/  LDSM.16.M88.4 R48, [R213] ;  /* 0x00000000d530783b */ /* 0x000ee60000000200 */
[C---:B-1----:R-:W-:Y:S01]  /*1b2f0*/  HMMA.16816.F32 R24, R40.reuse, R32, R24 ;  /* 0x000000202818723c */ /* 0x042fe20000001818 */
[----:B------:R-:W-:Y:S04]  /*1b300*/  LDSM.16.M88.4 R180, [R225] ;  /* 0x00000000e1b4783b */ /* 0x000fe80000000200 */
[----:B------:R-:W-:Y:S01]  /*1b310*/  LDSM.16.M88.4 R44, [R212] ;  /* 0x00000000d42c783b */ /* 0x000fe20000000200 */
[----:B------:R-:W-:Y:S03]  /*1b320*/  HMMA.16816.F32 R20, R40, R34, R20 ;  /* 0x000000222814723c */ /* 0x000fe60000001814 */
[----:B------:R-:W1:Y:S03]  /*1b330*/  LDSM.16.M88.4 R32, [R222+0x4800] ;  /* 0x00480000de20783b */ /* 0x000e660000000200 */
[C---:B------:R-:W-:Y:S01]  /*1b340*/  HMMA.16816.F32 R8, R52.reuse, R4, RZ ;  /* 0x000000043408723c */ /* 0x040fe200000018ff */
[----:B------:R-:W-:Y:S01]  /*1b350*/  LDSM.16.M88.4 R176, [R222+0x5800] ;  /* 0x00580000deb0783b */ /* 0x000fe20000000200 */
[----:B------:R-:W2:Y:S04]  /*1b360*/  S2R R3, SR_TID.X ;  /* 0x0000000000037919 */ /* 0x000ea80000002100 */
[C---:B------:R-:W-:Y:S01]  /*1b370*/  HMMA.16816.F32 R4, R52.reuse, R6, RZ ;  /* 0x000000063404723c */ /* 0x040fe200000018ff */
[----:B------:R-:W0:Y:S05]  /*1b380*/  LDGDEPBAR ;  /* 0x00000000000079af */ /* 0x000e2a0000000000 */
[----:B----4-:R-:W-:Y:S06]  /*1b390*/  HMMA.16816.F32 R156, R52, R152, RZ ;  /* 0x00000098349c723c */ /* 0x010fec00000018ff */
[C---:B-----5:R-:W-:Y:S06]  /*1b3a0*/  HMMA.16816.F32 R16, R40.reuse, R28, R16 ;  /* 0x0000001c2810723c */ /* 0x060fec0000001810 */
[----:B------:R-:W-:Y:S01]  /*1b3b0*/  HMMA.16816.F32 R12, R40, R30, R12 ;  /* 0x0000001e280c723c */ /* 0x000fe2000000180c */
[----:B------:R-:W4:Y:S05]  /*1b3c0*/  LDSM.16.M88.4 R28, [R222+0x5000] ;  /* 0x00500000de1c783b */ /* 0x000f2a0000000200 */
[C---:B------:R-:W-:Y:S06]  /*1b3d0*/  HMMA.16816.F32 R152, R52.reuse, R154, RZ ;  /* 0x0000009a3498723c */ /* 0x040fec00000018ff */
[----:B------:R-:W-:Y:S01]  /*1b3e0*/  HMMA.16816.F32 R148, R52, R144, RZ ;  /* 0x000000903494723c */ /* 0x000fe200000018ff */
[----:B--2---:R-:W-:-:S05]  /*1b3f0*/  IMAD.SHL.U32 R3, R3, 0x2, RZ ;  /* 0x0000000203037824 */ /* 0x004fca00078e00ff */
[C---:B------:R-:W-:Y:S06]  /*1b400*/  HMMA.16816.F32 R140, R52.reuse, R132, RZ ;  /* 0x00000084348c723c */ /* 0x040fec00000018ff */
[C---:B------:R-:W-:Y:S06]  /*1b410*/  HMMA.16816.F32 R64, R52.reuse, R60, RZ ;  /* 0x0000003c3440723c */ /* 0x040fec00000018ff */
[C---:B------:R-:W-:Y:S06]  /*1b420*/  HMMA.16816.F32 R144, R52.reuse, R146, RZ ;  /* 0x000000923490723c */ /* 0x040fec00000018ff */
[C---:B------:R-:W-:Y:S06]  /*1b430*/  HMMA.16816.F32 R132, R52.reuse, R134, RZ ;  /* 0x000000863484723c */ /* 0x040fec00000018ff */
[C---:B------:R-:W-:Y:S06]  /*1b440*/  HMMA.16816.F32 R60, R52.reuse, R62, RZ ;  /* 0x0000003e343c723c */ /* 0x040fec00000018ff */
[C---:B------:R-:W-:Y:S06]  /*1b450*/  HMMA.16816.F32 R56, R52.reuse, R36, RZ ;  /* 0x000000243438723c */ /* 0x040fec00000018ff */
[----:B------:R-:W-:Y:S01]  /*1b460*/  HMMA.16816.F32 R52, R52, R38, RZ ;  /* 0x000000263434723c */ /* 0x000fe200000018ff */
[----:B------:R-:W2:Y:S05]  /*1b470*/  LDSM.16.M88.4 R36, [R222+0x4000] ;  /* 0x00400000de24783b */ /* 0x000eaa0000000200 */
[C---:B------:R-:W-:Y:S06]  /*1b480*/  HMMA.16816.F32 R8, R40.reuse, R172, R8 ;  /* 0x000000ac2808723c */ /* 0x040fec0000001808 */
[C---:B------:R-:W-:Y:S01]  /*1b490*/  HMMA.16816.F32 R4, R40.reuse, R174, R4 ;  /* 0x000000ae2804723c */ /* 0x040fe20000001804 */
[----:B------:R-:W5:Y:S05]  /*1b4a0*/  LDSM.16.M88.4 R172, [R222+0x6000] ;  /* 0x00600000deac783b */ /* 0x000f6a0000000200 */
[C---:B------:R-:W-:Y:S06]  /*1b4b0*/  HMMA.16816.F32 R156, R40.reuse, R168, R156 ;  /* 0x000000a8289c723c */ /* 0x040fec000000189c */
[C---:B------:R-:W-:Y:S01]  /*1b4c0*/  HMMA.16816.F32 R152, R40.reuse, R170, R152 ;  /* 0x000000aa2898723c */ /* 0x040fe20000001898 */
[----:B------:R-:W5:Y:S05]  /*1b4d0*/  LDSM.16.M88.4 R168, [R222+0x6800] ;  /* 0x00680000dea8783b */ /* 0x000f6a0000000200 */
[C---:B---3--:R-:W-:Y:S06]  /*1b4e0*/  HMMA.16816.F32 R148, R40.reuse, R164, R148 ;  /* 0x000000a42894723c */ /* 0x048fec0000001894 */
[C---:B------:R-:W-:Y:S01]  /*1b4f0*/  HMMA.16816.F32 R144, R40.reuse, R166, R144 ;  /* 0x000000a62890723c */ /* 0x040fe20000001890 */
[----:B------:R-:W3:Y:S05]  /*1b500*/  LDSM.16.M88.4 R164, [R222+0x7000] ;  /* 0x00700000dea4783b */ /* 0x000eea0000000200 */
[C---:B------:R-:W-:Y:S06]  /*1b510*/  HMMA.16816.F32 R140, R40.reuse, R160, R140 ;  /* 0x000000a0288c723c */ /* 0x040fec000000188c */
[C---:B------:R-:W-:Y:S01]  /*1b520*/  HMMA.16816.F32 R132, R40.reuse, R162, R132 ;  /* 0x000000a22884723c */ /* 0x040fe20000001884 */
[----:B------:R-:W3:Y:S05]  /*1b530*/  LDSM.16.M88.4 R160, [R222+0x7800] ;  /* 0x00780000dea0783b */ /* 0x000eea0000000200 */
[C---:B------:R-:W-:Y:S06]  /*1b540*/  HMMA.16816.F32 R64, R40.reuse, R48, R64 ;  /* 0x000000302840723c */ /* 0x040fec0000001840 */
[----:B------:R-:W-:Y:S01]  /*1b550*/  HMMA.16816.F32 R60, R40, R50, R60 ;  /* 0x00000032283c723c */ /* 0x000fe2000000183c */
[----:B------:R-:W-:Y:S05]  /*1b560*/  LDSM.16.M88.4 R48, [R224] ;  /* 0x00000000e030783b */ /* 0x000fea0000000200 */
[C---:B-1----:R-:W-:Y:S06]  /*1b570*/  HMMA.16816.F32 R16, R180.reuse, R32, R16 ;  /* 0x00000020b410723c */ /* 0x042fec0000001810 */
[C---:B------:R-:W-:Y:S01]  /*1b580*/  HMMA.16816.F32 R12, R180.reuse, R34, R12 ;  /* 0x00000022b40c723c */ /* 0x040fe2000000180c */
[----:B------:R-:W1:Y:S05]  /*1b590*/  LDSM.16.M88.4 R32, [R211+0x1800] ;  /* 0x00180000d320783b */ /* 0x000e6a0000000200 */
[C---:B----4-:R-:W-:Y:S06]  /*1b5a0*/  HMMA.16816.F32 R8, R180.reuse, R28, R8 ;  /* 0x0000001cb408723c */ /* 0x050fec0000001808 */
[----:B------:R-:W-:Y:S01]  /*1b5b0*/  HMMA.16816.F32 R4, R180, R30, R4 ;  /* 0x0000001eb404723c */ /* 0x000fe20000001804 */
[----:B------:R-:W4:Y:S05]  /*1b5c0*/  LDSM.16.M88.4 R28, [R211+0x2000] ;  /* 0x00200000d31c783b */ /* 0x000f2a0000000200 */
[C---:B------:R-:W-:Y:S06]  /*1b5d0*/  HMMA.16816.F32 R56, R40.reuse, R44, R56 ;  /* 0x0000002c2838723c */ /* 0x040fec0000001838 */
[----:B------:R-:W-:Y:S01]  /*1b5e0*/  HMMA.16816.F32 R52, R40, R46, R52 ;  /* 0x0000002e2834723c */ /* 0x000fe20000001834 */
[----:B------:R-:W4:Y:S04]  /*1b5f0*/  LDSM.16.M88.4 R44, [R211] ;  /* 0x00000000d32c783b */ /* 0x000f280000000200 */
[----:B------:R-:W4:Y:S01]  /*1b600*/  LDSM.16.M88.4 R40, [R211+0x800] ;  /* 0x00080000d328783b */ /* 0x000f220000000200 */
[C---:B--2---:R-:W-:Y:S06]  /*1b610*/  HMMA.16816.F32 R24, R180.reuse, R36, R24 ;  /* 0x00000024b418723c */ /* 0x044fec0000001818 */
[C---:B------:R-:W-:Y:S01]  /*1b620*/  HMMA.16816.F32 R20, R180.reuse, R38, R20 ;  /* 0x00000026b414723c */ /* 0x040fe20000001814 */
[----:B------:R-:W2:Y:S05]  /*1b630*/  LDSM.16.M88.4 R36, [R211+0x1000] ;  /* 0x00100000d324783b */ /* 0x000eaa0000000200 */
[C---:B------:R-:W-:Y:S06]  /*1b640*/  HMMA.16816.F32 R156, R180.reuse, R176, R156 ;  /* 0x000000b0b49c723c */ /* 0x040fec000000189c */
[C---:B------:R-:W-:Y:S01]  /*1b650*/  HMMA.16816.F32 R152, R180.reuse, R178, R152 ;  /* 0x000000b2b498723c */ /* 0x040fe20000001898 */
[----:B------:R-:W-:Y:S05]  /*1b660*/  LDSM.16.M88.4 R176, [R211+0x3800] ;  /* 0x00380000d3b0783b */ /* 0x000fea0000000200 */
[C---:B-----5:R-:W-:Y:S06]  /*1b670*/  HMMA.16816.F32 R148, R180.reuse, R172, R148 ;  /* 0x000000acb494723c */ /* 0x060fec0000001894 */
[C---:B------:R-:W-:Y:S01]  /*1b680*/  HMMA.16816.F32 R144, R180.reuse, R174, R144 ;  /* 0x000000aeb490723c */ /* 0x040fe20000001890 */
[----:B------:R-:W-:Y:S05]  /*1b690*/  LDSM.16.M88.4 R172, [R229+0x2000] ;  /* 0x00200000e5ac783b */ /* 0x000fea0000000200 */
[C---:B------:R-:W-:Y:S06]  /*1b6a0*/  HMMA.16816.F32 R140, R180.reuse, R168, R140 ;  /* 0x000000a8b48c723c */ /* 0x040fec000000188c */
[C---:B------:R-:W-:Y:S01]  /*1b6b0*/  HMMA.16816.F32 R132, R180.reuse, R170, R132 ;  /* 0x000000aab484723c */ /* 0x040fe20000001884 */
[----:B------:R-:W-:Y:S05]  /*1b6c0*/  LDSM.16.M88.4 R168, [R228+0x8000] ;  /* 0x00800000e4a8783b */ /* 0x000fea0000000200 */
[C---:B---3--:R-:W-:Y:S06]  /*1b6d0*/  HMMA.16816.F32 R64, R180.reuse, R164, R64 ;  /* 0x000000a4b440723c */ /* 0x048fec0000001840 */
[C---:B------:R-:W-:Y:S01]  /*1b6e0*/  HMMA.16816.F32 R60, R180.reuse, R166, R60 ;  /* 0x000000a6b43c723c */ /* 0x040fe2000000183c */
[----:B------:R-:W3:Y:S05]  /*1b6f0*/  LDSM.16.M88.4 R164, [R211+0x2800] ;  /* 0x00280000d3a4783b */ /* 0x000eea0000000200 */
[C---:B------:R-:W-:Y:S06]  /*1b700*/  HMMA.16816.F32 R56, R180.reuse, R160, R56 ;  /* 0x000000a0b438723c */ /* 0x040fec0000001838 */
[----:B------:R-:W-:Y:S01]  /*1b710*/  HMMA.16816.F32 R52, R180, R162, R52 ;  /* 0x000000a2b434723c */ /* 0x000fe20000001834 */
[----:B------:R-:W5:Y:S05]  /*1b720*/  LDSM.16.M88.4 R160, [R211+0x3000] ;  /* 0x00300000d3a0783b */ /* 0x000f6a0000000200 */
        /* <DEDUP_REMOVED lines=12> */
[C---:B--2---:R-:W-:Y:S06]  /*1b7f0*/  HMMA.16816.F32 R8, R48.reuse, R36, R8 ;  /* 0x000000243008723c */ /* 0x044fec0000001808 */
[C---:B------:R-:W-:Y:S01]  /*1b800*/  HMMA.16816.F32 R4, R48.reuse, R38, R4 ;  /* 0x000000263004723c */ /* 0x040fe20000001804 */
[----:B------:R-:W2:Y:S05]  /*1b810*/  LDSM.16.M88.4 R36, [R228+0x9800] ;  /* 0x00980000e424783b */ /* 0x000eaa0000000200 */
[C---:B---3--:R-:W-:Y:S06]  /*1b820*/  HMMA.16816.F32 R140, R48.reuse, R164, R140 ;  /* 0x000000a4308c723c */ /* 0x048fec000000188c */
[C---:B------:R-:W-:Y:S01]  /*1b830*/  HMMA.16816.F32 R132, R48.reuse, R166, R132 ;  /* 0x000000a63084723c */ /* 0x040fe20000001884 */
[----:B------:R-:W3:Y:S05]  /*1b840*/  LDSM.16.M88.4 R164, [R228+0xb800] ;  /* 0x00b80000e4a4783b */ /* 0x000eea0000000200 */
[C---:B-----5:R-:W-:Y:S06]  /*1b850*/  HMMA.16816.F32 R64, R48.reuse, R160, R64 ;  /* 0x000000a03040723c */ /* 0x060fec0000001840 */
[----:B------:R-:W-:Y:S01]  /*1b860*/  HMMA.16816.F32 R60, R48, R162, R60 ;  /* 0x000000a2303c723c */ /* 0x000fe2000000183c */
[----:B------:R-:W-:Y:S05]  /*1b870*/  LDSM.16.M88.4 R160, [R227+0x2000] ;  /* 0x00200000e3a0783b */ /* 0x000fea0000000200 */
[C---:B------:R-:W-:Y:S06]  /*1b880*/  HMMA.16816.F32 R24, R172.reuse, R168, R24 ;  /* 0x000000a8ac18723c */ /* 0x040fec0000001818 */
[C---:B------:R-:W-:Y:S01]  /*1b890*/  HMMA.16816.F32 R20, R172.reuse, R170, R20 ;  /* 0x000000aaac14723c */ /* 0x040fe20000001814 */
[----:B------:R-:W5:Y:S05]  /*1b8a0*/  LDSM.16.M88.4 R168, [R209] ;  /* 0x00000000d1a8783b */ /* 0x000f6a0000000200 */
[C---:B-1----:R-:W-:Y:S06]  /*1b8b0*/  HMMA.16816.F32 R16, R172.reuse, R32, R16 ;  /* 0x00000020ac10723c */ /* 0x042fec0000001810 */
[----:B------:R-:W-:Y:S01]  /*1b8c0*/  HMMA.16816.F32 R12, R172, R34, R12 ;  /* 0x00000022ac0c723c */ /* 0x000fe2000000180c */
[----:B------:R-:W1:Y:S05]  /*1b8d0*/  LDSM.16.M88.4 R32, [R207] ;  /* 0x00000000cf20783b */ /* 0x000e6a0000000200 */
[C---:B------:R-:W-:Y:S06]  /*1b8e0*/  HMMA.16816.F32 R56, R48.reuse, R176, R56 ;  /* 0x000000b03038723c */ /* 0x040fec0000001838 */
[----:B------:R-:W-:Y:S01]  /*1b8f0*/  HMMA.16816.F32 R52, R48, R178, R52 ;  /* 0x000000b23034723c */ /* 0x000fe20000001834 */
[----:B------:R-:W1:Y:S04]  /*1b900*/  LDSM.16.M88.4 R48, [R210] ;  /* 0x00000000d230783b */ /* 0x000e680000000200 */
[----:B------:R-:W1:Y:S01]  /*1b910*/  LDSM.16.M88.4 R176, [R228+0xb000] ;  /* 0x00b00000e4b0783b */ /* 0x000e620000000200 */
[C---:B----4-:R-:W-:Y:S06]  /*1b920*/  HMMA.16816.F32 R148, R172.reuse, R28, R148 ;  /* 0x0000001cac94723c */ /* 0x050fec0000001894 */
[C---:B------:R-:W-:Y:S01]  /*1b930*/  HMMA.16816.F32 R144, R172.reuse, R30, R144 ;  /* 0x0000001eac90723c */ /* 0x040fe20000001890 */
[----:B------:R-:W4:Y:S05]  /*1b940*/  LDSM.16.M88.4 R28, [R205] ;  /* 0x00000000cd1c783b */ /* 0x000f2a0000000200 */
[C---:B--2---:R-:W-:Y:S06]  /*1b950*/  HMMA.16816.F32 R156, R172.reuse, R36, R156 ;  /* 0x00000024ac9c723c */ /* 0x044fec000000189c */
[C---:B------:R-:W-:Y:S01]  /*1b960*/  HMMA.16816.F32 R152, R172.reuse, R38, R152 ;  /* 0x00000026ac98723c */ /* 0x040fe20000001898 */
[----:B------:R-:W2:Y:S05]  /*1b970*/  LDSM.16.M88.4 R36, [R208] ;  /* 0x00000000d024783b */ /* 0x000eaa0000000200 */
[C---:B------:R-:W-:Y:S06]  /*1b980*/  HMMA.16816.F32 R8, R172.reuse, R40, R8 ;  /* 0x00000028ac08723c */ /* 0x040fec0000001808 */
[C---:B------:R-:W-:Y:S01]  /*1b990*/  HMMA.16816.F32 R4, R172.reuse, R42, R4 ;  /* 0x0000002aac04723c */ /* 0x040fe20000001804 */
[----:B------:R-:W2:Y:S05]  /*1b9a0*/  LDSM.16.M88.4 R40, [R206] ;  /* 0x00000000ce28783b */ /* 0x000eaa0000000200 */
[C---:B------:R-:W-:Y:S06]  /*1b9b0*/  HMMA.16816.F32 R140, R172.reuse, R44, R140 ;  /* 0x0000002cac8c723c */ /* 0x040fec000000188c */
[C---:B------:R-:W-:Y:S01]  /*1b9c0*/  HMMA.16816.F32 R132, R172.reuse, R46, R132 ;  /* 0x0000002eac84723c */ /* 0x040fe20000001884 */
[----:B------:R-:W2:Y:S05]  /*1b9d0*/  LDSM.16.M88.4 R44, [R204] ;  /* 0x00000000cc2c783b */ /* 0x000eaa0000000200 */
[C---:B---3--:R-:W-:Y:S06]  /*1b9e0*/  HMMA.16816.F32 R56, R172.reuse, R164, R56 ;  /* 0x000000a4ac38723c */ /* 0x048fec0000001838 */
[----:B------:R-:W-:Y:S01]  /*1b9f0*/  HMMA.16816.F32 R52, R172, R166, R52 ;  /* 0x000000a6ac34723c */ /* 0x000fe20000001834 */
[----:B------:R-:W-:Y:S05]  /*1ba00*/  LDSM.16.M88.4 R164, [R222+0x8000] ;  /* 0x00800000dea4783b */ /* 0x000fea0000000200 */
[C---:B-----5:R-:W-:Y:S06]  /*1ba10*/  HMMA.16816.F32 R16, R160.reuse, R168, R16 ;  /* 0x000000a8a010723c */ /* 0x060fec0000001810 */
[C---:B------:R-:W-:Y:S01]  /*1ba20*/  HMMA.16816.F32 R12, R160.reuse, R170, R12 ;  /* 0x000000aaa00c723c */ /* 0x040fe2000000180c */
[----:B------:R-:W3:Y:S05]  /*1ba30*/  LDSM.16.M88.4 R168, [R225+0x2000] ;  /* 0x00200000e1a8783b */ /* 0x000eea0000000200 */
[C---:B-1----:R-:W-:Y:S06]  /*1ba40*/  HMMA.16816.F32 R156, R160.reuse, R32, R156 ;  /* 0x00000020a09c723c */ /* 0x042fec000000189c */
[C---:B------:R-:W-:Y:S01]  /*1ba50*/  HMMA.16816.F32 R152, R160.reuse, R34, R152 ;  /* 0x00000022a098723c */ /* 0x040fe20000001898 */
[----:B------:R-:W1:Y:S05]  /*1ba60*/  LDSM.16.M88.4 R32, [R222+0x8800] ;  /* 0x00880000de20783b */ /* 0x000e6a0000000200 */
[C---:B------:R-:W-:Y:S06]  /*1ba70*/  HMMA.16816.F32 R24, R160.reuse, R48, R24 ;  /* 0x00000030a018723c */ /* 0x040fec0000001818 */
[----:B------:R-:W-:Y:S01]  /*1ba80*/  HMMA.16816.F32 R20, R160, R50, R20 ;  /* 0x00000032a014723c */ /* 0x000fe20000001814 */
[----:B------:R-:W5:Y:S05]  /*1ba90*/  LDSM.16.M88.4 R48, [R138] ;  /* 0x000000008a30783b */ /* 0x000f6a0000000200 */
[C---:B------:R-:W-:Y:S06]  /*1baa0*/  HMMA.16816.F32 R64, R172.reuse, R176, R64 ;  /* 0x000000b0ac40723c */ /* 0x040fec0000001840 */
[----:B------:R-:W-:Y:S06]  /*1bab0*/  HMMA.16816.F32 R60, R172, R178, R60 ;  /* 0x000000b2ac3c723c */ /* 0x000fec000000183c */
[C---:B----4-:R-:W-:Y:S06]  /*1bac0*/  HMMA.16816.F32 R140, R160.reuse, R28, R140 ;  /* 0x0000001ca08c723c */ /* 0x050fec000000188c */
[C---:B------:R-:W-:Y:S01]  /*1bad0*/  HMMA.16816.F32 R132, R160.reuse, R30, R132 ;  /* 0x0000001ea084723c */ /* 0x040fe20000001884 */
[----:B------:R-:W4:Y:S05]  /*1bae0*/  LDSM.16.M88.4 R28, [R222+0x9000] ;  /* 0x00900000de1c783b */ /* 0x000f2a0000000200 */
        /* <DEDUP_REMOVED lines=8> */
[----:B------:R-:W2:Y:S05]  /*1bb70*/  LDSM.16.M88.4 R44, [R211+0x4800] ;  /* 0x00480000d32c783b */ /* 0x000eaa0000000200 */
[C---:B---3--:R-:W-:Y:S06]  /*1bb80*/  HMMA.16816.F32 R24, R168.reuse, R164, R24 ;  /* 0x000000a4a818723c */ /* 0x048fec0000001818 */
[C---:B------:R-:W-:Y:S06]  /*1bb90*/  HMMA.16816.F32 R20, R168.reuse, R166, R20 ;  /* 0x000000a6a814723c */ /* 0x040fec0000001814 */
[C---:B-1----:R-:W-:Y:S06]  /*1bba0*/  HMMA.16816.F32 R16, R168.reuse, R32, R16 ;  /* 0x00000020a810723c */ /* 0x042fec0000001810 */
[----:B------:R-:W-:Y:S01]  /*1bbb0*/  HMMA.16816.F32 R12, R168, R34, R12 ;  /* 0x00000022a80c723c */ /* 0x000fe2000000180c */
[----:B------:R-:W1:Y:S05]  /*1bbc0*/  LDSM.16.M88.4 R32, [R222+0x9800] ;  /* 0x00980000de20783b */ /* 0x000e6a0000000200 */
[C---:B-----5:R-:W-:Y:S06]  /*1bbd0*/  HMMA.16816.F32 R56, R160.reuse, R48, R56 ;  /* 0x00000030a038723c */ /* 0x060fec0000001838 */
[----:B------:R-:W-:Y:S01]  /*1bbe0*/  HMMA.16816.F32 R52, R160, R50, R52 ;  /* 0x00000032a034723c */ /* 0x000fe20000001834 */
[----:B------:R-:W3:Y:S05]  /*1bbf0*/  LDSM.16.M88.4 R48, [R211+0x5000] ;  /* 0x00500000d330783b */ /* 0x000eea0000000200 */
[----:B----4-:R-:W-:Y:S06]  /*1bc00*/  HMMA.16816.F32 R8, R168, R28, R8 ;  /* 0x0000001ca808723c */ /* 0x010fec0000001808 */
[----:B--2---:R-:W-:Y:S01]  /*1bc10*/  HMMA.16816.F32 R24, R40, R36, R24 ;  /* 0x000000242818723c */ /* 0x004fe20000001818 */
[----:B------:R-:W-:-:S05]  /*1bc20*/  LOP3.LUT R28, R3, 0x6, RZ, 0xc0, !PT ;  /* 0x00000006031c7812 */ /* 0x000fca00078ec0ff */
[----:B------:R-:W-:Y:S01]  /*1bc30*/  IMAD R3, R245, 0x80, R28 ;  /* 0x00000080f5037824 */ /* 0x000fe200078e021c */
[----:B------:R-:W-:Y:S01]  /*1bc40*/  HMMA.16816.F32 R20, R40, R38, R20 ;  /* 0x000000262814723c */ /* 0x000fe20000001814 */
[----:B------:R-:W2:Y:S02]  /*1bc50*/  LDSM.16.M88.4 R36, [R222+0xa000] ;  /* 0x00a00000de24783b */ /* 0x000ea40000000200 */
[C---:B------:R-:W-:Y:S02]  /*1bc60*/  VIADD R28, R3.reuse, 0x1 ;  /* 0x00000001031c7836 */ /* 0x040fe40000000000 */
[----:B------:R-:W-:Y:S01]  /*1bc70*/  VIADD R29, R3, 0x8 ;  /* 0x00000008031d7836 */ /* 0x000fe20000000000 */
[----:B------:R-:W-:Y:S02]  /*1bc80*/  HMMA.16816.F32 R4, R168, R30, R4 ;  /* 0x0000001ea804723c */ /* 0x000fe40000001804 */
[C---:B------:R-:W-:Y:S02]  /*1bc90*/  ISETP.GE.AND P1, PT, R28.reuse, R136, PT ;  /* 0x000000881c00720c */ /* 0x040fe40003f26270 */
[----:B------:R-:W-:-:S02]  /*1bca0*/  ISETP.GE.AND P4, PT, R28, R137, PT ;  /* 0x000000891c00720c */ /* 0x000fc40003f86270 */
[C---:B------:R-:W-:Y:S01]  /*1bcb0*/  ISETP.GE.AND P6, PT, R29.reuse, R136, PT ;  /* 0x000000881d00720c */ /* 0x040fe20003fc6270 */
[C---:B------:R-:W-:Y:S01]  /*1bcc0*/  HMMA.16816.F32 R16, R40.reuse, R44, R16 ;  /* 0x0000002c2810723c */ /* 0x040fe20000001810 */
[----:B------:R-:W-:Y:S02]  /*1bcd0*/  ISETP.GE.AND P3, PT, R29, R137, PT ;  /* 0x000000891d00720c */ /* 0x000fe40003f66270 */
[----:B------:R-:W4:Y:S01]  /*1bce0*/  LDSM.16.M88.4 R28, [R211+0x5800] ;  /* 0x00580000d31c783b */ /* 0x000f220000000200 */
[----:B------:R-:W-:Y:S01]  /*1bcf0*/  FSEL R178, R25, -INF , !P1 ;  /* 0xff80000019b27808 */ /* 0x000fe20004800000 */
[C---:B------:R-:W-:Y:S01]  /*1bd00*/  VIADD R25, R3.reuse, 0x11 ;  /* 0x0000001103197836 */ /* 0x040fe20000000000 */
[----:B------:R-:W-:Y:S01]  /*1bd10*/  HMMA.16816.F32 R12, R40, R46, R12 ;  /* 0x0000002e280c723c */ /* 0x000fe2000000180c */
[C---:B------:R-:W-:Y:S02]  /*1bd20*/  VIADD R45, R3.reuse, 0x9 ;  /* 0x00000009032d7836 */ /* 0x040fe40000000000 */
[----:B------:R-:W-:-:S02]  /*1bd30*/  VIADD R44, R3, 0x10 ;  /* 0x00000010032c7836 */ /* 0x000fc40000000000 */
[----:B------:R-:W-:Y:S01]  /*1bd40*/  FSEL R182, R22, -INF , !P3 ;  /* 0xff80000016b67808 */ /* 0x000fe20005800000 */
[----:B-1----:R-:W-:Y:S01]  /*1bd50*/  HMMA.16816.F32 R156, R168, R32, R156 ;  /* 0x00000020a89c723c */ /* 0x002fe2000000189c */
[CC--:B------:R-:W-:Y:S02]  /*1bd60*/  ISETP.GE.AND P5, PT, R45.reuse, R136.reuse, PT ;  /* 0x000000882d00720c */ /* 0x0c0fe40003fa6270 */
[----:B------:R-:W-:Y:S02]  /*1bd70*/  ISETP.GE.AND P1, PT, R45, R137, PT ;  /* 0x000000892d00720c */ /* 0x000fe40003f26270 */
[----:B------:R-:W-:Y:S01]  /*1bd80*/  FSEL R45, R27, -INF , !P4 ;  /* 0xff8000001b2d7808 */ /* 0x000fe20006000000 */
[----:B---3--:R-:W-:Y:S01]  /*1bd90*/  HMMA.16816.F32 R8, R40, R48, R8 ;  /* 0x000000302808723c */ /* 0x008fe20000001808 */
[----:B------:R-:W-:Y:S01]  /*1bda0*/  FSEL R47, R20, -INF , !P6 ;  /* 0xff800000142f7808 */ /* 0x000fe20007000000 */
[----:B------:R-:W-:Y:S01]  /*1bdb0*/  VIADD R20, R3, 0x18 ;  /* 0x0000001803147836 */ /* 0x000fe20000000000 */
[----:B------:R-:W-:-:S02]  /*1bdc0*/  ISETP.GE.AND P4, PT, R44, R136, PT ;  /* 0x000000882c00720c */ /* 0x000fc40003f86270 */
[----:B------:R-:W-:Y:S01]  /*1bdd0*/  FSEL R180, R21, -INF , !P5 ;  /* 0xff80000015b47808 */ /* 0x000fe20006800000 */
[----:B------:R-:W-:Y:S01]  /*1bde0*/  HMMA.16816.F32 R152, R168, R34, R152 ;  /* 0x00000022a898723c */ /* 0x000fe20000001898 */
[----:B------:R-:W1:Y:S01]  /*1bdf0*/  LDSM.16.M88.4 R32, [R211+0x6000] ;  /* 0x00600000d320783b */ /* 0x000e620000000200 */
[CC--:B------:R-:W-:Y:S02]  /*1be00*/  ISETP.GE.AND P3, PT, R25.reuse, R136.reuse, PT ;  /* 0x000000881900720c */ /* 0x0c0fe40003f66270 */
[-C--:B------:R-:W-:Y:S01]  /*1be10*/  ISETP.GE.AND P5, PT, R25, R137.reuse, PT ;  /* 0x000000891900720c */ /* 0x080fe20003fa6270 */
[----:B------:R-:W-:Y:S01]  /*1be20*/  VIADD R25, R3, 0x19 ;  /* 0x0000001903197836 */ /* 0x000fe20000000000 */
[----:B------:R-:W-:Y:S01]  /*1be30*/  ISETP.GE.AND P6, PT, R44, R137, PT ;  /* 0x000000892c00720c */ /* 0x000fe20003fc6270 */
[----:B------:R-:W-:Y:S01]  /*1be40*/  HMMA.16816.F32 R4, R40, R50, R4 ;  /* 0x000000322804723c */ /* 0x000fe20000001804 */
[----:B------:R-:W-:Y:S02]  /*1be50*/  FSEL R186, R23, -INF , !P1 ;  /* 0xff80000017ba7808 */ /* 0x000fe40004800000 */
[----:B------:R-:W-:Y:S01]  /*1be60*/  FSEL R174, R16, -INF , !P4 ;  /* 0xff80000010ae7808 */ /* 0x000fe20006000000 */
[----:B------:R-:W-:Y:S01]  /*1be70*/  VIADD R16, R3, 0x20 ;  /* 0x0000002003107836 */ /* 0x000fe20000000000 */
[----:B------:R-:W-:Y:S01]  /*1be80*/  ISETP.GE.AND P1, PT, R20, R136, PT ;  /* 0x000000881400720c */ /* 0x000fe20003f26270 */
[----:B--2---:R-:W-:Y:S01]  /*1be90*/  HMMA.16816.F32 R148, R168, R36, R148 ;  /* 0x00000024a894723c */ /* 0x004fe20000001894 */
[----:B------:R-:W-:-:S02]  /*1bea0*/  FSEL R176, R18, -INF , !P6 ;  /* 0xff80000012b07808 */ /* 0x000fc40007000000 */
[----:B------:R-:W-:Y:S02]  /*1beb0*/  FSEL R27, R17, -INF , !P3 ;  /* 0xff800000111b7808 */ /* 0x000fe40005800000 */
[CC--:B------:R-:W-:Y:S01]  /*1bec0*/  ISETP.GE.AND P6, PT, R25.reuse, R136.reuse, PT ;  /* 0x000000881900720c */ /* 0x0c0fe20003fc6270 */
[----:B----4-:R-:W-:Y:S01]  /*1bed0*/  HMMA.16816.F32 R156, R40, R28, R156 ;  /* 0x0000001c289c723c */ /* 0x010fe2000000189c */
[-C--:B------:R-:W-:Y:S02]  /*1bee0*/  ISETP.GE.AND P3, PT, R25, R137.reuse, PT ;  /* 0x000000891900720c */ /* 0x080fe40003f66270 */
[----:B------:R-:W-:Y:S02]  /*1bef0*/  FSEL R49, R19, -INF , !P5 ;  /* 0xff80000013317808 */ /* 0x000fe40006800000 */
[----:B------:R-:W-:Y:S01]  /*1bf00*/  FSEL R25, R12, -INF , !P1 ;  /* 0xff8000000c197808 */ /* 0x000fe20004800000 */
[C---:B------:R-:W-:Y:S01]  /*1bf10*/  VIADD R12, R3.reuse, 0x28 ;  /* 0x00000028030c7836 */ /* 0x040fe20000000000 */
[----:B------:R-:W-:Y:S01]  /*1bf20*/  ISETP.GE.AND P4, PT, R20, R137, PT ;  /* 0x000000891400720c */ /* 0x000fe20003f86270 */
[----:B------:R-:W-:Y:S01]  /*1bf30*/  VIADD R28, R3, 0x29 ;  /* 0x00000029031c7836 */ /* 0x000fe20000000000 */
[----:B------:R-:W-:Y:S01]  /*1bf40*/  ISETP.GE.AND P5, PT, R16, R136, PT ;  /* 0x000000881000720c */ /* 0x000fe20003fa6270 */
[----:B------:R-:W2:Y:S01]  /*1bf50*/  LDSM.16.M88.4 R20, [R222+0xa800] ;  /* 0x00a80000de14783b */ /* 0x000ea20000000200 */
[----:B------:R-:W-:Y:S01]  /*1bf60*/  FSEL R29, R15, -INF , !P3 ;  /* 0xff8000000f1d7808 */ /* 0x000fe20005800000 */
[----:B------:R-:W-:Y:S01]  /*1bf70*/  HMMA.16816.F32 R144, R168, R38, R144 ;  /* 0x00000026a890723c */ /* 0x000fe20000001890 */
[----:B------:R-:W-:Y:S01]  /*1bf80*/  FSEL R37, R8, -INF , !P5 ;  /* 0xff80000008257808 */ /* 0x000fe20006800000 */
[----:B------:R-:W-:Y:S01]  /*1bf90*/  VIADD R8, R3, 0x30 ;  /* 0x0000003003087836 */ /* 0x000fe20000000000 */
[----:B------:R-:W-:-:S02]  /*1bfa0*/  FSEL R51, R14, -INF , !P4 ;  /* 0xff8000000e337808 */ /* 0x000fc40006000000 */
[----:B------:R-:W-:Y:S01]  /*1bfb0*/  FSEL R172, R13, -INF , !P6 ;  /* 0xff8000000dac7808 */ /* 0x000fe20007000000 */
[C---:B------:R-:W-:Y:S01]  /*1bfc0*/  HMMA.16816.F32 R152, R40.reuse, R30, R152 ;  /* 0x0000001e2898723c */ /* 0x040fe20000001898 */
[CC--:B------:R-:W-:Y:S02]  /*1bfd0*/  ISETP.GE.AND P3, PT, R12.reuse, R136.reuse, PT ;  /* 0x000000880c00720c */ /* 0x0c0fe40003f66270 */
[-C--:B------:R-:W-:Y:S02]  /*1bfe0*/  ISETP.GE.AND P5, PT, R12, R137.reuse, PT ;  /* 0x000000890c00720c */ /* 0x080fe40003fa6270 */
[----:B------:R-:W3:Y:S01]  /*1bff0*/  LDSM.16.M88.4 R12, [R222+0xb000] ;  /* 0x00b00000de0c783b */ /* 0x000ee20000000200 */
[----:B------:R-:W-:Y:S01]  /*1c000*/  ISETP.GE.AND P1, PT, R16, R137, PT ;  /* 0x000000891000720c */ /* 0x000fe20003f26270 */
[C---:B------:R-:W-:Y:S01]  /*1c010*/  VIADD R16, R3.reuse, 0x21 ;  /* 0x0000002103107836 */ /* 0x040fe20000000000 */
[----:B------:R-:W-:Y:S01]  /*1c020*/  FSEL R166, R4, -INF , !P3 ;  /* 0xff80000004a67808 */ /* 0x000fe20005800000 */
[----:B------:R-:W-:Y:S01]  /*1c030*/  VIADD R4, R3, 0x38 ;  /* 0x0000003803047836 */ /* 0x000fe20000000000 */
[----:B------:R-:W-:Y:S01]  /*1c040*/  FSEL R39, R10, -INF , !P1 ;  /* 0xff8000000a277808 */ /* 0x000fe20004800000 */
[----:B-1----:R-:W-:Y:S01]  /*1c050*/  HMMA.16816.F32 R148, R40, R32, R148 ;  /* 0x000000202894723c */ /* 0x002fe20000001894 */
[----:B------:R-:W-:-:S02]  /*1c060*/  ISETP.GE.AND P4, PT, R16, R136, PT ;  /* 0x000000881000720c */ /* 0x000fc40003f86270 */
[-C--:B------:R-:W-:Y:S02]  /*1c070*/  ISETP.GE.AND P6, PT, R16, R137.reuse, PT ;  /* 0x000000891000720c */ /* 0x080fe40003fc6270 */
[----:B------:R-:W-:Y:S01]  /*1c080*/  FSEL R164, R9, -INF , !P4 ;  /* 0xff80000009a47808 */ /* 0x000fe20006000000 */
[----:B------:R-:W1:Y:S01]  /*1c090*/  LDSM.16.M88.4 R16, [R211+0x6800] ;  /* 0x00680000d310783b */ /* 0x000e620000000200 */
[----:B------:R-:W-:Y:S01]  /*1c0a0*/  FSEL R38, R11, -INF , !P6 ;  /* 0xff8000000b267808 */ /* 0x000fe20007000000 */
[----:B------:R-:W-:Y:S01]  /*1c0b0*/  HMMA.16816.F32 R144, R40, R34, R144 ;  /* 0x000000222890723c */ /* 0x000fe20000001890 */
[----:B------:R-:W-:Y:S02]  /*1c0c0*/  ISETP.GE.AND P4, PT, R28, R137, PT ;  /* 0x000000891c00720c */ /* 0x000fe40003f86270 */
[-C--:B------:R-:W-:Y:S02]  /*1c0d0*/  ISETP.GE.AND P6, PT, R8, R136.reuse, PT ;  /* 0x000000880800720c */ /* 0x080fe40003fc6270 */
[----:B------:R-:W-:-:S02]  /*1c0e0*/  ISETP.GE.AND P1, PT, R28, R136, PT ;  /* 0x000000881c00720c */ /* 0x000fc40003f26270 */
[----:B------:R-:W-:Y:S02]  /*1c0f0*/  FSEL R162, R7, -INF , !P4 ;  /* 0xff80000007a27808 */ /* 0x000fe40006000000 */
[----:B------:R-:W-:Y:S01]  /*1c100*/  FSEL R203, R156, -INF , !P6 ;  /* 0xff8000009ccb7808 */ /* 0x000fe20007000000 */
[----:B------:R-:W-:Y:S01]  /*1c110*/  IMAD.MOV.U32 R156, RZ, RZ, R184 ;  /* 0x000000ffff9c7224 */ /* 0x000fe200078e00b8 */
[----:B------:R-:W-:Y:S02]  /*1c120*/  FSEL R36, R6, -INF , !P5 ;  /* 0xff80000006247808 */ /* 0x000fe40006800000 */
[----:B------:R-:W-:Y:S01]  /*1c130*/  FSEL R160, R5, -INF , !P1 ;  /* 0xff80000005a07808 */ /* 0x000fe20004800000 */
[----:B--2---:R-:W-:Y:S01]  /*1c140*/  HMMA.16816.F32 R140, R168, R20, R140 ;  /* 0x00000014a88c723c */ /* 0x004fe2000000188c */
[C---:B------:R-:W-:Y:S02]  /*1c150*/  ISETP.GE.AND P4, PT, R4.reuse, R136, PT ;  /* 0x000000880400720c */ /* 0x040fe40003f86270 */
[----:B------:R-:W-:-:S02]  /*1c160*/  ISETP.GE.AND P6, PT, R4, R137, PT ;  /* 0x000000890400720c */ /* 0x000fc40003fc6270 */
[----:B------:R-:W2:Y:S01]  /*1c170*/  LDSM.16.M88.4 R4, [R222+0xb800] ;  /* 0x00b80000de04783b */ /* 0x000ea20000000200 */
[-C--:B------:R-:W-:Y:S01]  /*1c180*/  ISETP.GE.AND P3, PT, R8, R137.reuse, PT ;  /* 0x000000890800720c */ /* 0x080fe20003f66270 */
[C---:B------:R-:W-:Y:S01]  /*1c190*/  VIADD R8, R3.reuse, 0x31 ;  /* 0x0000003103087836 */ /* 0x040fe20000000000 */
[C---:B------:R-:W-:Y:S01]  /*1c1a0*/  HMMA.16816.F32 R132, R168.reuse, R22, R132 ;  /* 0x00000016a884723c */ /* 0x040fe20000001884 */
[C---:B------:R-:W-:Y:S01]  /*1c1b0*/  VIADD R21, R3.reuse, 0x39 ;  /* 0x0000003903157836 */ /* 0x040fe20000000000 */
[----:B------:R-:W-:Y:S01]  /*1c1c0*/  FSEL R177, R158, -INF , !P3 ;  /* 0xff8000009eb17808 */ /* 0x000fe20005800000 */
[----:B------:R-:W-:Y:S01]  /*1c1d0*/  VIADD R20, R3, 0x40 ;  /* 0x0000004003147836 */ /* 0x000fe20000000000 */
[C---:B------:R-:W-:Y:S02]  /*1c1e0*/  ISETP.GE.AND P5, PT, R8.reuse, R136, PT ;  /* 0x000000880800720c */ /* 0x040fe40003fa6270 */
[----:B------:R-:W-:Y:S01]  /*1c1f0*/  ISETP.GE.AND P1, PT, R8, R137, PT ;  /* 0x000000890800720c */ /* 0x000fe20003f26270 */
[----:B---3--:R-:W-:Y:S01]  /*1c200*/  HMMA.16816.F32 R64, R168, R12, R64 ;  /* 0x0000000ca840723c */ /* 0x008fe20000001840 */
[----:B------:R-:W3:Y:S01]  /*1c210*/  LDSM.16.M88.4 R8, [R211+0x7000] ;  /* 0x00700000d308783b */ /* 0x000ee20000000200 */
[----:B------:R-:W-:Y:S01]  /*1c220*/  FSEL R183, R157, -INF , !P5 ;  /* 0xff8000009db77808 */ /* 0x000fe20006800000 */
[----:B------:R-:W-:Y:S01]  /*1c230*/  IMAD.MOV.U32 R157, RZ, RZ, R185 ;  /* 0x000000ffff9d7224 */ /* 0x000fe200078e00b9 */
[----:B------:R-:W-:-:S02]  /*1c240*/  FSEL R158, R159, -INF , !P1 ;  /* 0xff8000009f9e7808 */ /* 0x000fc40004800000 */
[-C--:B------:R-:W-:Y:S01]  /*1c250*/  ISETP.GE.AND P5, PT, R21, R137.reuse, PT ;  /* 0x000000891500720c */ /* 0x080fe20003fa6270 */
[----:B------:R-:W-:Y:S01]  /*1c260*/  VIADD R12, R3, 0x48 ;  /* 0x00000048030c7836 */ /* 0x000fe20000000000 */
[-C--:B------:R-:W-:Y:S01]  /*1c270*/  ISETP.GE.AND P1, PT, R20, R136.reuse, PT ;  /* 0x000000881400720c */ /* 0x080fe20003f26270 */
[----:B------:R-:W-:Y:S01]  /*1c280*/  HMMA.16816.F32 R60, R168, R14, R60 ;  /* 0x0000000ea83c723c */ /* 0x000fe2000000183c */
[----:B------:R-:W-:Y:S02]  /*1c290*/  FSEL R199, R155, -INF , !P5 ;  /* 0xff8000009bc77808 */ /* 0x000fe40006800000 */
[----:B------:R-:W-:Y:S02]  /*1c2a0*/  FSEL R181, R148, -INF , !P1 ;  /* 0xff80000094b57808 */ /* 0x000fe40004800000 */
[C---:B------:R-:W-:Y:S01]  /*1c2b0*/  ISETP.GE.AND P5, PT, R12.reuse, R136, PT ;  /* 0x000000880c00720c */ /* 0x040fe20003fa6270 */
[----:B-1----:R-:W-:Y:S01]  /*1c2c0*/  HMMA.16816.F32 R140, R40, R16, R140 ;  /* 0x00000010288c723c */ /* 0x002fe2000000188c */
[----:B------:R-:W-:-:S02]  /*1c2d0*/  ISETP.GE.AND P1, PT, R12, R137, PT ;  /* 0x000000890c00720c */ /* 0x000fc40003f26270 */
[----:B------:R-:W1:Y:S01]  /*1c2e0*/  LDSM.16.M88.4 R12, [R211+0x7800] ;  /* 0x00780000d30c783b */ /* 0x000e620000000200 */
[----:B------:R-:W-:Y:S01]  /*1c2f0*/  FSEL R249, R152, -INF , !P4 ;  /* 0xff80000098f97808 */ /* 0x000fe20006000000 */
[----:B------:R-:W-:-:S04]  /*1c300*/  DEPBAR.LE SB0, 0x0 ;  /* 0x000080000000791a */ /* 0x000fc80000000000 */
[----:B------:R-:W-:Y:S01]  /*1c310*/  ISETP.GE.AND P4, PT, R20, R137, PT ;  /* 0x000000891400720c */ /* 0x000fe20003f86270 */
[C---:B------:R-:W-:Y:S01]  /*1c320*/  VIADD R20, R3.reuse, 0x41 ;  /* 0x0000004103147836 */ /* 0x040fe20000000000 */
[----:B------:R-:W-:Y:S01]  /*1c330*/  HMMA.16816.F32 R132, R40, R18, R132 ;  /* 0x000000122884723c */ /* 0x000fe20000001884 */
[----:B------:R-:W-:Y:S01]  /*1c340*/  FSEL R251, R154, -INF , !P6 ;  /* 0xff8000009afb7808 */ /* 0x000fe20007000000 */
[----:B------:R-:W-:Y:S01]  /*1c350*/  VIADD R16, R3, 0x49 ;  /* 0x0000004903107836 */ /* 0x000fe20000000000 */
[-C--:B------:R-:W-:Y:S01]  /*1c360*/  ISETP.GE.AND P3, PT, R21, R136.reuse, PT ;  /* 0x000000881500720c */ /* 0x080fe20003f66270 */
[----:B------:R-:W-:Y:S01]  /*1c370*/  VIADD R17, R3, 0x51 ;  /* 0x0000005103117836 */ /* 0x000fe20000000000 */
[----:B------:R-:W-:Y:S01]  /*1c380*/  ISETP.GE.AND P6, PT, R20, R136, PT ;  /* 0x000000881400720c */ /* 0x000fe20003fc6270 */
[----:B--2---:R-:W-:Y:S01]  /*1c390*/  HMMA.16816.F32 R56, R168, R4, R56 ;  /* 0x00000004a838723c */ /* 0x004fe20000001838 */
[----:B------:R-:W-:Y:S02]  /*1c3a0*/  FSEL R197, R150, -INF , !P4 ;  /* 0xff80000096c57808 */ /* 0x000fe40006000000 */
[----:B------:R-:W-:-:S02]  /*1c3b0*/  FSEL R179, R149, -INF , !P6 ;  /* 0xff80000095b37808 */ /* 0x000fc40007000000 */
[C---:B------:R-:W-:Y:S01]  /*1c3c0*/  ISETP.GE.AND P4, PT, R16.reuse, R136, PT ;  /* 0x000000881000720c */ /* 0x040fe20003f86270 */
[----:B------:R-:W-:Y:S01]  /*1c3d0*/  HMMA.16816.F32 R52, R168, R6, R52 ;  /* 0x00000006a834723c */ /* 0x000fe20000001834 */
[-C--:B------:R-:W-:Y:S01]  /*1c3e0*/  ISETP.GE.AND P6, PT, R16, R137.reuse, PT ;  /* 0x000000891000720c */ /* 0x080fe20003fc6270 */
[----:B------:R-:W-:Y:S01]  /*1c3f0*/  VIADD R16, R3, 0x50 ;  /* 0x0000005003107836 */ /* 0x000fe20000000000 */
[----:B------:R-:W-:Y:S01]  /*1c400*/  FSEL R201, R153, -INF , !P3 ;  /* 0xff80000099c97808 */ /* 0x000fe20005800000 */
[C---:B------:R-:W-:Y:S01]  /*1c410*/  VIADD R5, R3.reuse, 0x59 ;  /* 0x0000005903057836 */ /* 0x040fe20000000000 */
[-C--:B------:R-:W-:Y:S01]  /*1c420*/  ISETP.GE.AND P3, PT, R20, R137.reuse, PT ;  /* 0x000000891400720c */ /* 0x080fe20003f66270 */
[C---:B---3--:R-:W-:Y:S01]  /*1c430*/  HMMA.16816.F32 R64, R40.reuse, R8, R64 ;  /* 0x000000082840723c */ /* 0x048fe20000001840 */
[----:B------:R-:W-:Y:S01]  /*1c440*/  FSEL R191, R144, -INF , !P5 ;  /* 0xff80000090bf7808 */ /* 0x000fe20006800000 */
[----:B------:R-:W-:Y:S01]  /*1c450*/  VIADD R4, R3, 0x58 ;  /* 0x0000005803047836 */ /* 0x000fe20000000000 */
[----:B------:R-:W-:Y:S01]  /*1c460*/  FSEL R193, R146, -INF , !P1 ;  /* 0xff80000092c17808 */ /* 0x000fe20004800000 */
[----:B------:R-:W2:Y:S01]  /*1c470*/  LDC.64 R6, c[0x0][0x198] ;  /* 0x00006600ff067b82 */ /* 0x000ea20000000a00 */
[----:B------:R-:W-:Y:S01]  /*1c480*/  FSEL R195, R151, -INF , !P3 ;  /* 0xff80000097c37808 */ /* 0x000fe20005800000 */
[----:B------:R-:W-:Y:S06]  /*1c490*/  HMMA.16816.F32 R60, R40, R10, R60 ;  /* 0x0000000a283c723c */ /* 0x000fec000000183c */
[----:B------:R-:W-:Y:S01]  /*1c4a0*/  BAR.SYNC.DEFER_BLOCKING 0x0 ;  /* 0x0000000000007b1d */ /* 0x000fe20000010000 */
[----:B------:R-:W-:-:S02]  /*1c4b0*/  ISETP.GE.AND P5, PT, R16, R137, PT ;  /* 0x000000891000720c */ /* 0x000fc40003fa6270 */
[-C--:B------:R-:W-:Y:S02]  /*1c4c0*/  ISETP.GE.AND P1, PT, R17, R136.reuse, PT ;  /* 0x000000881100720c */ /* 0x080fe40003f26270 */
[-C--:B------:R-:W-:Y:S02]  /*1c4d0*/  ISETP.GE.AND P3, PT, R16, R136.reuse, PT ;  /* 0x000000881000720c */ /* 0x080fe40003f66270 */
[----:B------:R-:W-:Y:S01]  /*1c4e0*/  FSEL R175, R142, -INF , !P5 ;  /* 0xff8000008eaf7808 */ /* 0x000fe20006800000 */
[C---:B-1----:R-:W-:Y:S01]  /*1c4f0*/  HMMA.16816.F32 R56, R40.reuse, R12, R56 ;  /* 0x0000000c2838723c */ /* 0x042fe20000001838 */
[----:B------:R-:W-:Y:S02]  /*1c500*/  FSEL R169, R141, -INF , !P1 ;  /* 0xff8000008da97808 */ /* 0x000fe40004800000 */
[----:B------:R-:W-:Y:S02]  /*1c510*/  FSEL R165, R140, -INF , !P3 ;  /* 0xff8000008ca57808 */ /* 0x000fe40005800000 */
[C---:B------:R-:W-:Y:S01]  /*1c520*/  ISETP.GE.AND P5, PT, R5.reuse, R136, PT ;  /* 0x000000880500720c */ /* 0x040fe20003fa6270 */
[----:B------:R-:W-:Y:S01]  /*1c530*/  HMMA.16816.F32 R52, R40, R14, R52 ;  /* 0x0000000e2834723c */ /* 0x000fe20000001834 */
        /* <DEDUP_REMOVED lines=19> */
[----:B------:R-:W-:Y:S02]  /*1c670*/  ISETP.GE.AND P3, PT, R5, R137, PT ;  /* 0x000000890500720c */ /* 0x000fe40003f66270 */
[----:B------:R-:W-:Y:S02]  /*1c680*/  FSEL R159, R66, -INF , !P6 ;  /* 0xff800000429f7808 */ /* 0x000fe40007000000 */
[----:B------:R-:W-:Y:S02]  /*1c690*/  FSEL R161, R135, -INF , !P1 ;  /* 0xff80000087a17808 */ /* 0x000fe40004800000 */
[----:B------:R-:W-:Y:S02]  /*1c6a0*/  FSEL R151, R64, -INF , !P4 ;  /* 0xff80000040977808 */ /* 0x000fe40006000000 */
[-C--:B------:R-:W-:Y:S01]  /*1c6b0*/  ISETP.GE.AND P6, PT, R5, R136.reuse, PT ;  /* 0x000000880500720c */ /* 0x080fe20003fc6270 */
[----:B------:R-:W-:Y:S01]  /*1c6c0*/  VIADD R5, R3, 0x71 ;  /* 0x0000007103057836 */ /* 0x000fe20000000000 */
[----:B------:R-:W-:-:S02]  /*1c6d0*/  ISETP.GE.AND P1, PT, R4, R136, PT ;  /* 0x000000880400720c */ /* 0x000fc40003f26270 */
[----:B------:R-:W-:Y:S01]  /*1c6e0*/  ISETP.GE.AND P4, PT, R4, R137, PT ;  /* 0x000000890400720c */ /* 0x000fe20003f86270 */
[----:B------:R-:W-:Y:S01]  /*1c6f0*/  VIADD R4, R3, 0x70 ;  /* 0x0000007003047836 */ /* 0x000fe20000000000 */
[----:B------:R-:W-:Y:S02]  /*1c700*/  FSEL R143, R63, -INF , !P3 ;  /* 0xff8000003f8f7808 */ /* 0x000fe40005800000 */
[----:B------:R-:W-:Y:S02]  /*1c710*/  ISETP.GE.AND P3, PT, R3, R136, PT ;  /* 0x000000880300720c */ /* 0x000fe40003f66270 */
[----:B------:R-:W-:Y:S02]  /*1c720*/  FSEL R153, R62, -INF , !P4 ;  /* 0xff8000003e997808 */ /* 0x000fe40006000000 */
[----:B------:R-:W-:Y:S02]  /*1c730*/  FSEL R145, R61, -INF , !P6 ;  /* 0xff8000003d917808 */ /* 0x000fe40007000000 */
[----:B------:R-:W-:-:S02]  /*1c740*/  FSEL R155, R67, -INF , !P5 ;  /* 0xff800000439b7808 */ /* 0x000fc40006800000 */
[CC--:B------:R-:W-:Y:S02]  /*1c750*/  ISETP.GE.AND P4, PT, R5.reuse, R136.reuse, PT ;  /* 0x000000880500720c */ /* 0x0c0fe40003f86270 */
[-C--:B------:R-:W-:Y:S02]  /*1c760*/  ISETP.GE.AND P6, PT, R5, R137.reuse, PT ;  /* 0x000000890500720c */ /* 0x080fe40003fc6270 */
[----:B------:R-:W-:Y:S02]  /*1c770*/  ISETP.GE.AND P5, PT, R4, R136, PT ;  /* 0x000000880400720c */ /* 0x000fe40003fa6270 */
[----:B------:R-:W-:Y:S02]  /*1c780*/  FSEL R147, R60, -INF , !P1 ;  /* 0xff8000003c937808 */ /* 0x000fe40004800000 */
[----:B------:R-:W-:Y:S02]  /*1c790*/  FSEL R5, R24, -INF , !P3 ;  /* 0xff80000018057808 */ /* 0x000fe40005800000 */
[----:B------:R-:W-:Y:S01]  /*1c7a0*/  ISETP.GE.AND P1, PT, R4, R137, PT ;  /* 0x000000890400720c */ /* 0x000fe20003f26270 */
[----:B------:R-:W-:Y:S01]  /*1c7b0*/  VIADD R4, R3, 0x78 ;  /* 0x0000007803047836 */ /* 0x000fe20000000000 */
[----:B------:R-:W-:-:S02]  /*1c7c0*/  ISETP.GT.AND P3, PT, R245, R234, PT ;  /* 0x000000eaf500720c */ /* 0x000fc40003f64270 */
[----:B------:R-:W-:Y:S02]  /*1c7d0*/  FSEL R63, R56, -INF , !P5 ;  /* 0xff800000383f7808 */ /* 0x000fe40006800000 */
[C---:B------:R-:W-:Y:S01]  /*1c7e0*/  ISETP.GE.AND P5, PT, R3.reuse, R137, PT ;  /* 0x000000890300720c */ /* 0x040fe20003fa6270 */
[----:B------:R-:W-:Y:S01]  /*1c7f0*/  VIADD R3, R3, 0x79 ;  /* 0x0000007903037836 */ /* 0x000fe20000000000 */
[----:B------:R-:W-:Y:S02]  /*1c800*/  FSEL R139, R58, -INF , !P1 ;  /* 0xff8000003a8b7808 */ /* 0x000fe40004800000 */
[----:B------:R-:W-:Y:S02]  /*1c810*/  ISETP.GE.AND P1, PT, R4, R136, PT ;  /* 0x000000880400720c */ /* 0x000fe40003f26270 */
[----:B------:R-:W-:Y:S02]  /*1c820*/  FSEL R135, R59, -INF , !P6 ;  /* 0xff8000003b877808 */ /* 0x000fe40007000000 */
[----:B------:R-:W-:-:S02]  /*1c830*/  FSEL R61, R57, -INF , !P4 ;  /* 0xff800000393d7808 */ /* 0x000fc40006000000 */
[C---:B------:R-:W-:Y:S02]  /*1c840*/  ISETP.GE.AND P6, PT, R3.reuse, R136, PT ;  /* 0x000000880300720c */ /* 0x040fe40003fc6270 */
[----:B------:R-:W-:Y:S02]  /*1c850*/  FSEL R62, R52, -INF , !P1 ;  /* 0xff800000343e7808 */ /* 0x000fe40004800000 */
[-C--:B------:R-:W-:Y:S02]  /*1c860*/  ISETP.GE.AND P4, PT, R4, R137.reuse, PT ;  /* 0x000000890400720c */ /* 0x080fe40003f86270 */
[----:B------:R-:W-:Y:S02]  /*1c870*/  ISETP.GE.AND P1, PT, R3, R137, PT ;  /* 0x000000890300720c */ /* 0x000fe40003f26270 */
[----:B------:R-:W-:Y:S02]  /*1c880*/  FSEL R60, R53, -INF , !P6 ;  /* 0xff800000353c7808 */ /* 0x000fe40007000000 */
[----:B------:R-:W-:-:S02]  /*1c890*/  FSEL R3, R26, -INF , !P5 ;  /* 0xff8000001a037808 */ /* 0x000fc40006800000 */
        /* <DEDUP_REMOVED lines=23> */
[----:B------:R-:W-:-:S06]  /*1ca10*/  IMAD.HI.U32 R17, R19, R17, R18 ;  /* 0x0000001113117227 */ /* 0x000fcc00078e0012 */
        /* <DEDUP_REMOVED lines=14> */
[----:B------:R-:W-:-:S02]  /*1cb00*/  ISETP.GE.AND P0, PT, R13, RZ, PT ;  /* 0x000000ff0d00720c */ /* 0x000fc40003f06270 */
[----:B------:R-:W-:-:S07]  /*1cb10*/  ISETP.NE.AND P1, PT, R15, RZ, PT ;  /* 0x000000ff0f00720c */ /* 0x000fce0003f25270 */
        /* <DEDUP_REMOVED lines=26> */
.L_x_1960:
[----:B------:R-:W2:Y:S02]  /*1ccc0*/  LD.E R13, desc[UR4][R6.64+0x38] ;  /* 0x00003804060d7980 */ /* 0x000ea4000c101900 */
[----:B--2---:R-:W-:-:S04]  /*1ccd0*/  LEA R13, -R13, RZ, 0x7 ;  /* 0x000000ff0d0d7211 */ /* 0x004fc800078e39ff */
[----:B------:R-:W-:Y:S02]  /*1cce0*/  SHF.R.S32.HI R8, RZ, 0x1f, R13 ;  /* 0x0000001fff087819 */ /* 0x000fe4000001140d */
.L_x_1961:
[----:B------:R-:W-:Y:S05]  /*1ccf0*/  BSYNC B0 ;  /* 0x0000000000007941 */ /* 0x000fea0003800000 */
.L_x_1959:
[----:B------:R-:W-:Y:S02]  /*1cd00*/  LOP3.LUT R4, R246, 0x1, RZ, 0xc0, !PT ;  /* 0x00000001f6047812 */ /* 0x000fe400078ec0ff */
[C---:B------:R-:W-:Y:S02]  /*1cd10*/  @P2 IADD3 R11, P0, R13.reuse, R232, RZ ;  /* 0x000000e80d0b2210 */ /* 0x040fe40007f1e0ff */
[----:B------:R-:W-:Y:S02]  /*1cd20*/  ISETP.NE.U32.AND P1, PT, R4, 0x1, PT ;  /* 0x000000010400780c */ /* 0x000fe40003f25070 */
[-C--:B------:R-:W-:Y:S01]  /*1cd30*/  LEA R30, P6, R13, R236.reuse, 0x1 ;  /* 0x000000ec0d1e7211 */ /* 0x080fe200078c08ff */
[----:B------:R-:W-:Y:S01]  /*1cd40*/  @P2 IMAD.X R4, R8, 0x1, R233, P0 ;  /* 0x0000000108042824 */ /* 0x000fe200000e06e9 */
[----:B------:R-:W-:Y:S02]  /*1cd50*/  @P2 LEA R16, P0, R11, R236, 0x1 ;  /* 0x000000ec0b102211 */ /* 0x000fe400078008ff */
[----:B------:R-:W-:-:S02]  /*1cd60*/  LEA.HI.X R31, R13, R235, R8, 0x1, P6 ;  /* 0x000000eb0d1f7211 */ /* 0x000fc400030f0c08 */
[----:B------:R-:W-:-:S05]  /*1cd70*/  @P2 LEA.HI.X R17, R11, R235, R4, 0x1, P0 ;  /* 0x000000eb0b112211 */ /* 0x000fca00000f0c04 */
[----:B------:R-:W-:Y:S01]  /*1cd80*/  @!P1 IADD3 R9, P4, R13, R232, RZ ;  /* 0x000000e80d099210 */ /* 0x000fe20007f9e0ff */
[----:B------:R-:W-:Y:S01]  /*1cd90*/  @!PT LDS RZ, [RZ] ;  /* 0x00000000fffff984 */ /* 0x000fe20000000800 */
[----:B------:R-:W-:Y:S01]  /*1cda0*/  @!PT LDS RZ, [RZ] ;  /* 0x00000000fffff984 */ /* 0x000fe20000000800 */
[----:B------:R-:W-:Y:S01]  /*1cdb0*/  @!PT LDS RZ, [RZ] ;  /* 0x00000000fffff984 */ /* 0x000fe20000000800 */
[----:B------:R1:W-:Y:S04]  /*1cdc0*/  @!P1 LDGSTS.E.BYPASS.LTC128B.128 [R244+0x4000], desc[UR4][R30.64] ;  /* 0x040000001ef49fae */ /* 0x0003e8000b901d44 */
[----:B------:R-:W-:Y:S01]  /*1cdd0*/  @!P1 IMAD.X R10, R8, 0x1, R233, P4 ;  /* 0x00000001080a9824 */ /* 0x000fe200020e06e9 */
[C---:B------:R-:W-:Y:S01]  /*1cde0*/  @!P1 LEA R22, P4, R9.reuse, R236, 0x1 ;  /* 0x000000ec09169211 */ /* 0x040fe200078808ff */
[----:B------:R1:W-:Y:S03]  /*1cdf0*/  @P1 STS.128 [R244+0x4000], RZ ;  /* 0x004000fff4001388 */ /* 0x0003e60000000c00 */
[----:B------:R-:W-:Y:S01]  /*1ce00*/  @!P1 LEA.HI.X R23, R9, R235, R10, 0x1, P4 ;  /* 0x000000eb09179211 */ /* 0x000fe200020f0c0a */
[----:B------:R-:W-:Y:S01]  /*1ce10*/  @!PT LDS RZ, [RZ] ;  /* 0x00000000fffff984 */ /* 0x000fe20000000800 */
[----:B------:R-:W-:Y:S01]  /*1ce20*/  @!PT LDS RZ, [RZ] ;  /* 0x00000000fffff984 */ /* 0x000fe20000000800 */
[----:B------:R-:W-:Y:S01]  /*1ce30*/  @!PT LDS RZ, [RZ] ;  /* 0x00000000fffff984 */ /* 0x000fe20000000800 */
[----:B------:R1:W-:Y:S01]  /*1ce40*/  @P2 LDGSTS.E.BYPASS.LTC128B.128 [R244+0x8000], desc[UR4][R30.64+0x80] ;  /* 0x080000801ef42fae */ /* 0x0003e2000b901d44 */
[----:B------:R-:W-:-:S03]  /*1ce50*/  IADD3 R9, P5, P4, R232, R232, R13 ;  /* 0x000000e8e8097210 */ /* 0x000fc60007cbe00d */
[----:B------:R1:W-:Y:S01]  /*1ce60*/  @!P2 STS.128 [R244+0x8000], RZ ;  /* 0x008000fff400a388 */ /* 0x0003e20000000c00 */
[----:B------:R-:W-:Y:S02]  /*1ce70*/  IADD3.X R8, R233, R233, R8, P5, P4 ;  /* 0x000000e9e9087210 */ /* 0x000fe40002fe8408 */
[C---:B------:R-:W-:Y:S01]  /*1ce80*/  @P2 LEA R14, P0, R9.reuse, R236, 0x1 ;  /* 0x000000ec090e2211 */ /* 0x040fe200078008ff */
[----:B------:R-:W-:Y:S01]  /*1ce90*/  @!PT LDS RZ, [RZ] ;  /* 0x00000000fffff984 */ /* 0x000fe20000000800 */
[----:B------:R-:W-:Y:S01]  /*1cea0*/  @!PT LDS RZ, [RZ] ;  /* 0x00000000fffff984 */ /* 0x000fe20000000800 */
[----:B------:R-:W-:Y:S01]  /*1ceb0*/  @!PT LDS RZ, [RZ] ;  /* 0x00000000fffff984 */ /* 0x000fe20000000800 */
[----:B------:R1:W-:Y:S01]  /*1cec0*/  @!P1 LDGSTS.E.BYPASS.LTC128B.128 [R244+0x4800], desc[UR4][R22.64] ;  /* 0x0480000016f49fae */ /* 0x0003e2000b901d44 */
[C---:B------:R-:W-:Y:S02]  /*1ced0*/  IADD3 R11, P4, R9.reuse, R232, RZ ;  /* 0x000000e8090b7210 */ /* 0x040fe40007f9e0ff */
[CC--:B------:R-:W-:Y:S01]  /*1cee0*/  @!P1 LEA R20, P5, R9.reuse, R236.reuse, 0x1 ;  /* 0x000000ec09149211 */ /* 0x0c0fe200078a08ff */
[----:B------:R1:W-:Y:S01]  /*1cef0*/  @P1 STS.128 [R244+0x4800], RZ ;  /* 0x004800fff4001388 */ /* 0x0003e20000000c00 */
[CCC-:B------:R-:W-:Y:S02]  /*1cf00*/  @P2 LEA.HI.X R15, R9.reuse, R235.reuse, R8.reuse, 0x1, P0 ;  /* 0x000000eb090f2211 */ /* 0x1c0fe400000f0c08 */
[----:B------:R-:W-:Y:S01]  /*1cf10*/  @!P1 LEA.HI.X R21, R9, R235, R8, 0x1, P5 ;  /* 0x000000eb09159211 */ /* 0x000fe200028f0c08 */
        /* <DEDUP_REMOVED lines=10> */
[-C--:B------:R-:W-:Y:S01]  /*1cfc0*/  @P2 LEA.HI.X R13, R11, R235.reuse, R8, 0x1, P0 ;  /* 0x000000eb0b0d2211 */ /* 0x080fe200000f0c08 */
        /* <DEDUP_REMOVED lines=10> */
[-C--:B------:R-:W-:Y:S01]  /*1d070*/  @P2 LEA.HI.X R33, R9, R235.reuse, R8, 0x1, P0 ;  /* 0x000000eb09212211 */ /* 0x080fe200000f0c08 */
[--C-:B------:R-:W-:Y:S01]  /*1d080*/  IMAD.X R8, R8, 0x1, R233.reuse, P4 ;  /* 0x0000000108087824 */ /* 0x100fe200020e06e9 */
[CC--:B------:R-:W-:Y:S01]  /*1d090*/  @!P1 LEA R40, P5, R11.reuse, R236.reuse, 0x1 ;  /* 0x000000ec0b289211 */ /* 0x0c0fe200078a08ff */
[----:B------:R-:W-:Y:S01]  /*1d0a0*/  @!PT LDS RZ, [RZ] ;  /* 0x00000000fffff984 */ /* 0x000fe20000000800 */
[----:B------:R-:W-:Y:S01]  /*1d0b0*/  @!PT LDS RZ, [RZ] ;  /* 0x00000000fffff984 */ /* 0x000fe20000000800 */
[----:B------:R-:W-:Y:S01]  /*1d0c0*/  @!PT LDS RZ, [RZ] ;  /* 0x00000000fffff984 */ /* 0x000fe20000000800 */
[----:B------:R1:W-:Y:S01]  /*1d0d0*/  @P2 LDGSTS.E.BYPASS.LTC128B.128 [R244+0x9000], desc[UR4][R14.64+0x80] ;  /* 0x090000800ef42fae */ /* 0x0003e2000b901d44 */
[C---:B------:R-:W-:Y:S02]  /*1d0e0*/  @P2 LEA R10, P0, R11.reuse, R236, 0x1 ;  /* 0x000000ec0b0a2211 */ /* 0x040fe400078008ff */
[C---:B------:R-:W-:Y:S01]  /*1d0f0*/  IADD3 R9, P4, R11.reuse, R232, RZ ;  /* 0x000000e80b097210 */ /* 0x040fe20007f9e0ff */
[----:B------:R1:W-:Y:S01]  /*1d100*/  @!P2 STS.128 [R244+0x9000], RZ ;  /* 0x009000fff400a388 */ /* 0x0003e20000000c00 */
[CCC-:B------:R-:W-:Y:S02]  /*1d110*/  @!P1 LEA.HI.X R41, R11.reuse, R235.reuse, R8.reuse, 0x1, P5 ;  /* 0x000000eb0b299211 */ /* 0x1c0fe400028f0c08 */
[----:B------:R-:W-:Y:S01]  /*1d120*/  @P2 LEA.HI.X R11, R11, R235, R8, 0x1, P0 ;  /* 0x000000eb0b0b2211 */ /* 0x000fe200000f0c08 */
[----:B------:R-:W-:Y:S01]  /*1d130*/  IMAD.X R8, R8, 0x1, R233, P4 ;  /* 0x0000000108087824 */ /* 0x000fe200020e06e9 */
[----:B------:R-:W-:Y:S01]  /*1d140*/  @!PT LDS RZ, [RZ] ;  /* 0x00000000fffff984 */ /* 0x000fe20000000800 */
[----:B------:R-:W-:Y:S01]  /*1d150*/  @!PT LDS RZ, [RZ] ;  /* 0x00000000fffff984 */ /* 0x000fe20000000800 */
[----:B------:R-:W-:Y:S01]  /*1d160*/  @!PT LDS RZ, [RZ] ;  /* 0x00000000fffff984 */ /* 0x000fe20000000800 */
[----:B------:R1:W-:Y:S01]  /*1d170*/  @!P1 LDGSTS.E.BYPASS.LTC128B.128 [R244+0x5800], desc[UR4][R18.64] ;  /* 0x0580000012f49fae */ /* 0x0003e2000b901d44 */
[----:B------:R-:W-:-:S02]  /*1d180*/  @!P1 LEA R54, P5, R9, R236, 0x1 ;  /* 0x000000ec09369211 */ /* 0x000fc400078a08ff */
[C---:B------:R-:W-:Y:S01]  /*1d190*/  @P2 LEA R42, P0, R9.reuse, R236, 0x1 ;  /* 0x000000ec092a2211 */ /* 0x040fe200078008ff */
[----:B------:R1:W-:Y:S01]  /*1d1a0*/  @P1 STS.128 [R244+0x5800], RZ ;  /* 0x005800fff4001388 */ /* 0x0003e20000000c00 */
[C---:B------:R-:W-:Y:S02]  /*1d1b0*/  IADD3 R4, P4, R9.reuse, R232, RZ ;  /* 0x000000e809047210 */ /* 0x040fe40007f9e0ff */
[CCC-:B------:R-:W-:Y:S01]  /*1d1c0*/  @!P1 LEA.HI.X R55, R9.reuse, R235.reuse, R8.reuse, 0x1, P5 ;  /* 0x000000eb09379211 */ /* 0x1c0fe200028f0c08 */
[----:B------:R-:W-:Y:S01]  /*1d1d0*/  @!PT LDS RZ, [RZ] ;  /* 0x00000000fffff984 */ /* 0x000fe20000000800 */
[----:B------:R-:W-:Y:S01]  /*1d1e0*/  @!PT LDS RZ, [RZ] ;  /* 0x00000000fffff984 */ /* 0x000fe20000000800 */
[----:B------:R-:W-:Y:S01]  /*1d1f0*/  @!PT LDS RZ, [RZ] ;  /* 0x00000000fffff984 */ /* 0x000fe20000000800 */
[----:B------:R1:W-:Y:S01]  /*1d200*/  @P2 LDGSTS.E.BYPASS.LTC128B.128 [R244+0x9800], desc[UR4][R12.64+0x80] ;  /* 0x098000800cf42fae */ /* 0x0003e2000b901d44 */
[-C--:B------:R-:W-:Y:S01]  /*1d210*/  @P2 LEA.HI.X R43, R9, R235.reuse, R8, 0x1, P0 ;  /* 0x000000eb092b2211 */ /* 0x080fe200000f0c08 */
[----:B------:R-:W-:Y:S01]  /*1d220*/  IMAD.X R8, R8, 0x1, R233, P4 ;  /* 0x0000000108087824 */ /* 0x000fe200020e06e9 */
[CC--:B------:R-:W-:Y:S01]  /*1d230*/  @!P1 LEA R56, P4, R4.reuse, R236.reuse, 0x1 ;  /* 0x000000ec04389211 */ /* 0x0c0fe200078808ff */
[----:B------:R1:W-:Y:S01]  /*1d240*/  @!P2 STS.128 [R244+0x9800], RZ ;  /* 0x009800fff400a388 */ /* 0x0003e20000000c00 */
[C---:B------:R-:W-:Y:S01]  /*1d250*/  @P2 LEA R58, P0, R4.reuse, R236, 0x1 ;  /* 0x000000ec043a2211 */ /* 0x040fe200078008ff */
[----:B------:R-:W-:Y:S01]  /*1d260*/  IMAD.MOV.U32 R236, RZ, RZ, R30 ;  /* 0x000000ffffec7224 */ /* 0x000fe200078e001e */
[CCC-:B------:R-:W-:Y:S01]  /*1d270*/  @!P1 LEA.HI.X R57, R4.reuse, R235.reuse, R8.reuse, 0x1, P4 ;  /* 0x000000eb04399211 */ /* 0x1c0fe200020f0c08 */
[----:B------:R-:W-:Y:S01]  /*1d280*/  @!PT LDS RZ, [RZ] ;  /* 0x00000000fffff984 */ /* 0x000fe20000000800 */
[----:B------:R-:W-:Y:S01]  /*1d290*/  @!PT LDS RZ, [RZ] ;  /* 0x00000000fffff984 */ /* 0x000fe20000000800 */
[----:B------:R-:W-:Y:S01]  /*1d2a0*/  @!PT LDS RZ, [RZ] ;  /* 0x00000000fffff984 */ /* 0x000fe20000000800 */
[----:B------:R1:W-:Y:S01]  /*1d2b0*/  @!P1 LDGSTS.E.BYPASS.LTC128B.128 [R244+0x6000], desc[UR4][R34.64] ;  /* 0x0600000022f49fae */ /* 0x0003e2000b901d44 */
[----:B------:R-:W-:Y:S01]  /*1d2c0*/  @P2 LEA.HI.X R59, R4, R235, R8, 0x1, P0 ;  /* 0x000000eb043b2211 */ /* 0x000fe200000f0c08 */
[----:B------:R-:W-:-:S02]  /*1d2d0*/  IMAD.MOV.U32 R235, RZ, RZ, R31 ;  /* 0x000000ffffeb7224 */ /* 0x000fc400078e001f */
        /* <DEDUP_REMOVED lines=37> */
.L_x_1958:
[----:B------:R-:W-:Y:S05]  /*1d530*/  BSYNC B1 ;  /* 0x0000000000017941 */ /* 0x000fea0003800000 */
.L_x_1957:
[----:B-1----:R1:W2:Y:S01]  /*1d540*/  LD.E R55, desc[UR4][R6.64+0xdc] ;  /* 0x0000dc0406377980 */ /* 0x0022a2000c101900 */
[----:B------:R-:W-:-:S03]  /*1d550*/  FMNMX.FTZ R4, R0, R3, !PT ;  /* 0x0000000300047209 */ /* 0x000fc60007810000 */
[----:B------:R-:W-:Y:S01]  /*1d560*/  LDSM.16.MT88.4 R16, [R221+0xc000] ;  /* 0x00c00000dd10783b */ /* 0x000fe20000004200 */
[----:B------:R-:W-:-:S03]  /*1d570*/  FMNMX.FTZ R9, R45, R4, !PT ;  /* 0x000000042d097209 */ /* 0x000fc60007810000 */
[----:B------:R-:W-:Y:S01]  /*1d580*/  LDSM.16.MT88.4 R32, [R223+0xd000] ;  /* 0x00d00000df20783b */ /* 0x000fe20000004200 */
[----:B------:R-:W-:-:S04]  /*1d590*/  FMNMX.FTZ R9, R182, R9, !PT ;  /* 0x00000009b6097209 */ /* 0x000fc80007810000 */
[----:B------:R-:W-:-:S04]  /*1d5a0*/  FMNMX.FTZ R9, R186, R9, !PT ;  /* 0x00000009ba097209 */ /* 0x000fc80007810000 */
[----:B------:R-:W-:Y:S02]  /*1d5b0*/  FMNMX.FTZ R4, R176, R9, !PT ;  /* 0x00000009b0047209 */ /* 0x000fe40007810000 */
[----:B------:R-:W-:Y:S02]  /*1d5c0*/  FMNMX.FTZ R9, R2, R5, !PT ;  /* 0x0000000502097209 */ /* 0x000fe40007810000 */
[----:B------:R-:W-:Y:S02]  /*1d5d0*/  FMNMX.FTZ R4, R49, R4, !PT ;  /* 0x0000000431047209 */ /* 0x000fe40007810000 */
[----:B------:R-:W-:Y:S02]  /*1d5e0*/  FMNMX.FTZ R8, R178, R9, !PT ;  /* 0x00000009b2087209 */ /* 0x000fe40007810000 */
[----:B------:R-:W-:Y:S02]  /*1d5f0*/  FMNMX.FTZ R4, R51, R4, !PT ;  /* 0x0000000433047209 */ /* 0x000fe40007810000 */
[----:B------:R-:W-:-:S02]  /*1d600*/  FMNMX.FTZ R9, R47, R8, !PT ;  /* 0x000000082f097209 */ /* 0x000fc40007810000 */
[----:B------:R-:W-:Y:S02]  /*1d610*/  FMNMX.FTZ R4, R29, R4, !PT ;  /* 0x000000041d047209 */ /* 0x000fe40007810000 */
[----:B-1----:R-:W-:Y:S02]  /*1d620*/  FMNMX.FTZ R7, R180, R9, !PT ;  /* 0x00000009b4077209 */ /* 0x002fe40007810000 */
        /* <DEDUP_REMOVED lines=60> */
[----:B---3--:R-:W-:-:S04]  /*1d9f0*/  FMNMX.FTZ R46, R7, R46, !PT ;  /* 0x0000002e072e7209 */ /* 0x008fc80007810000 */
[----:B------:R-:W-:-:S04]  /*1da00*/  FSETP.NEU.FTZ.AND P1, PT, R46, -INF , PT ;  /* 0xff8000002e00780b */ /* 0x000fc80003f3d000 */
[----:B------:R-:W-:Y:S01]  /*1da10*/  FSEL R9, R46, RZ, P1 ;  /* 0x000000ff2e097208 */ /* 0x000fe20000800000 */
[C---:B--2---:R-:W-:Y:S01]  /*1da20*/  FMUL.FTZ R56, R55.reuse, R44 ;  /* 0x0000002c37387220 */ /* 0x044fe20000410000 */
[----:B------:R-:W-:-:S04]  /*1da30*/  FMUL.FTZ R64, R55, R46 ;  /* 0x0000002e37407220 */ /* 0x000fc80000410000 */
[----:B------:R-:W-:Y:S02]  /*1da40*/  FSEL R56, R56, RZ, P0 ;  /* 0x000000ff38387208 */ /* 0x000fe40000000000 */
[----:B------:R-:W-:-:S03]  /*1da50*/  FSEL R64, R64, RZ, P1 ;  /* 0x000000ff40407208 */ /* 0x000fc60000800000 */
[-CC-:B------:R-:W-:Y:S01]  /*1da60*/  FFMA.FTZ R41, R45, R55.reuse, -R56.reuse ;  /* 0x000000372d297223 */ /* 0x180fe20000010838 */
[-C--:B------:R-:W-:Y:S01]  /*1da70*/  FFMA.FTZ R48, R3, R55.reuse, -R56 ;  /* 0x0000003703307223 */ /* 0x080fe20000010838 */
[-CC-:B------:R-:W-:Y:S01]  /*1da80*/  FFMA.FTZ R45, R5, R55.reuse, -R64.reuse ;  /* 0x00000037052d7223 */ /* 0x180fe20000010840 */
[----:B------:R-:W-:Y:S01]  /*1da90*/  FSEL R5, R44, RZ, P0 ;  /* 0x000000ff2c057208 */ /* 0x000fe20000000000 */
[-C--:B------:R-:W-:Y:S01]  /*1daa0*/  FFMA.FTZ R42, R47, R55.reuse, -R64 ;  /* 0x000000372f2a7223 */ /* 0x080fe20000010840 */
[-CC-:B------:R-:W-:Y:S01]  /*1dab0*/  FFMA.FTZ R40, R182, R55.reuse, -R56.reuse ;  /* 0x00000037b6287223 */ /* 0x180fe20000010838 */
[-C--:B------:R-:W-:Y:S01]  /*1dac0*/  FFMA.FTZ R3, R186, R55.reuse, -R56 ;  /* 0x00000037ba037223 */ /* 0x080fe20000010838 */
[-CC-:B------:R-:W-:Y:S01]  /*1dad0*/  FFMA.FTZ R43, R178, R55.reuse, -R64.reuse ;  /* 0x00000037b22b7223 */ /* 0x180fe20000010840 */
[----:B------:R-:W-:Y:S01]  /*1dae0*/  FADD.FTZ R0, R0, -R5 ;  /* 0x8000000500007221 */ /* 0x000fe20000010000 */
[-C--:B------:R-:W-:Y:S01]  /*1daf0*/  FFMA.FTZ R47, R180, R55.reuse, -R64 ;  /* 0x00000037b42f7223 */ /* 0x080fe20000010840 */
[----:B------:R-:W1:Y:S01]  /*1db00*/  LDSM.16.MT88.4 R4, [R223+0xc000] ;  /* 0x00c00000df04783b */ /* 0x000e620000004200 */
[----:B------:R-:W-:Y:S01]  /*1db10*/  MUFU.EX2 R48, R48 ;  /* 0x0000003000307308 */ /* 0x000fe20000000800 */
[----:B------:R-:W-:Y:S01]  /*1db20*/  FMUL.FTZ R20, R55, R0 ;  /* 0x0000000037147220 */ /* 0x000fe20000410000 */
[----:B------:R-:W-:Y:S01]  /*1db30*/  FADD.FTZ R0, R2, -R9 ;  /* 0x8000000902007221 */ /* 0x000fe20000010000 */
[-CC-:B------:R-:W-:Y:S01]  /*1db40*/  FFMA.FTZ R52, R51, R55.reuse, -R56.reuse ;  /* 0x0000003733347223 */ /* 0x180fe20000010838 */
[----:B------:R-:W2:Y:S01]  /*1db50*/  LDSM.16.MT88.4 R8, [R220+0xc000] ;  /* 0x00c00000dc08783b */ /* 0x000ea20000004200 */
[-CC-:B------:R-:W-:Y:S01]  /*1db60*/  FFMA.FTZ R51, R29, R55.reuse, -R56.reuse ;  /* 0x000000371d337223 */ /* 0x180fe20000010838 */
[----:B------:R-:W-:Y:S01]  /*1db70*/  FMUL.FTZ R0, R55, R0 ;  /* 0x0000000037007220 */ /* 0x000fe20000410000 */
[-CC-:B------:R-:W-:Y:S01]  /*1db80*/  FFMA.FTZ R50, R176, R55.reuse, -R56.reuse ;  /* 0x00000037b0327223 */ /* 0x180fe20000010838 */
[----:B------:R-:W3:Y:S01]  /*1db90*/  MUFU.EX2 R41, R41 ;  /* 0x0000002900297308 */ /* 0x000ee20000000800 */
[----:B------:R-:W-:Y:S01]  /*1dba0*/  LDSM.16.MT88.4 R28, [R219+0x10000] ;  /* 0x01000000db1c783b */ /* 0x000fe20000004200 */
[-C--:B------:R-:W-:Y:S01]  /*1dbb0*/  FFMA.FTZ R49, R49, R55.reuse, -R56 ;  /* 0x0000003731317223 */ /* 0x080fe20000010838 */
[-CC-:B------:R-:W-:Y:S01]  /*1dbc0*/  FFMA.FTZ R59, R174, R55.reuse, -R64.reuse ;  /* 0x00000037ae3b7223 */ /* 0x180fe20000010840 */
[-CC-:B------:R-:W-:Y:S01]  /*1dbd0*/  FFMA.FTZ R54, R27, R55.reuse, -R64.reuse ;  /* 0x000000371b367223 */ /* 0x180fe20000010840 */
[-CC-:B------:R-:W-:Y:S01]  /*1dbe0*/  FFMA.FTZ R58, R25, R55.reuse, -R64.reuse ;  /* 0x00000037193a7223 */ /* 0x180fe20000010840 */
[-C--:B------:R-:W-:Y:S01]  /*1dbf0*/  FFMA.FTZ R57, R172, R55.reuse, -R64 ;  /* 0x00000037ac397223 */ /* 0x080fe20000010840 */
[----:B------:R-:W-:Y:S01]  /*1dc00*/  LDSM.16.MT88.4 R24, [R221+0xc800] ;  /* 0x00c80000dd18783b */ /* 0x000fe20000004200 */
[----:B------:R-:W-:Y:S01]  /*1dc10*/  MUFU.EX2 R40, R40 ;  /* 0x0000002800287308 */ /* 0x000fe20000000800 */
[-CC-:B------:R-:W-:Y:S01]  /*1dc20*/  FFMA.FTZ R65, R39, R55.reuse, -R56.reuse ;  /* 0x0000003727417223 */ /* 0x180fe20000010838 */
[-CC-:B------:R-:W-:Y:S01]  /*1dc30*/  FFMA.FTZ R66, R38, R55.reuse, -R56.reuse ;  /* 0x0000003726427223 */ /* 0x180fe20000010838 */
[-C--:B------:R-:W-:Y:S01]  /*1dc40*/  FFMA.FTZ R67, R36, R55.reuse, -R56 ;  /* 0x0000003724437223 */ /* 0x080fe20000010838 */
[-CC-:B------:R-:W-:Y:S01]  /*1dc50*/  FFMA.FTZ R132, R37, R55.reuse, -R64.reuse ;  /* 0x0000003725847223 */ /* 0x180fe20000010840 */
[-CC-:B------:R-:W-:Y:S01]  /*1dc60*/  FFMA.FTZ R137, R164, R55.reuse, -R64.reuse ;  /* 0x00000037a4897223 */ /* 0x180fe20000010840 */
[----:B------:R-:W-:Y:S01]  /*1dc70*/  LDSM.16.MT88.4 R36, [R219+0x10800] ;  /* 0x01080000db24783b */ /* 0x000fe20000004200 */
[-CC-:B------:R-:W-:Y:S01]  /*1dc80*/  FFMA.FTZ R134, R166, R55.reuse, -R64.reuse ;  /* 0x00000037a6867223 */ /* 0x180fe20000010840 */
[----:B------:R-:W4:Y:S01]  /*1dc90*/  MUFU.EX2 R3, R3 ;  /* 0x0000000300037308 */ /* 0x000f220000000800 */
[----:B---3--:R-:W-:Y:S01]  /*1dca0*/  F2FP.F16.F32.PACK_AB R13, R41, R48 ;  /* 0x00000030290d723e */ /* 0x008fe200000000ff */
[-C--:B------:R-:W-:Y:S01]  /*1dcb0*/  FFMA.FTZ R141, R160, R55.reuse, -R64 ;  /* 0x00000037a08d7223 */ /* 0x080fe20000010840 */
[-CC-:B------:R-:W-:Y:S01]  /*1dcc0*/  FFMA.FTZ R136, R162, R55.reuse, -R56.reuse ;  /* 0x00000037a2887223 */ /* 0x180fe20000010838 */
[-CC-:B------:R-:W-:Y:S01]  /*1dcd0*/  FFMA.FTZ R140, R177, R55.reuse, -R56.reuse ;  /* 0x00000037b18c7223 */ /* 0x180fe20000010838 */
[-CC-:B------:R-:W-:Y:S01]  /*1dce0*/  FFMA.FTZ R177, R158, R55.reuse, -R56.reuse ;  /* 0x000000379eb17223 */ /* 0x180fe20000010838 */
[-C--:B------:R-:W-:Y:S01]  /*1dcf0*/  FFMA.FTZ R142, R251, R55.reuse, -R56 ;  /* 0x00000037fb8e7223 */ /* 0x080fe20000010838 */
[-CC-:B------:R-:W-:Y:S01]  /*1dd00*/  FFMA.FTZ R144, R203, R55.reuse, -R64.reuse ;  /* 0x00000037cb907223 */ /* 0x180fe20000010840 */
[----:B------:R-:W-:Y:S01]  /*1dd10*/  MUFU.EX2 R45, R45 ;  /* 0x0000002d002d7308 */ /* 0x000fe20000000800 */
[-CC-:B------:R-:W-:Y:S01]  /*1dd20*/  FFMA.FTZ R183, R183, R55.reuse, -R64.reuse ;  /* 0x00000037b7b77223 */ /* 0x180fe20000010840 */
[-CC-:B------:R-:W-:Y:S01]  /*1dd30*/  FFMA.FTZ R146, R249, R55.reuse, -R64.reuse ;  /* 0x00000037f9927223 */ /* 0x180fe20000010840 */
[-C--:B------:R-:W-:Y:S01]  /*1dd40*/  FFMA.FTZ R185, R201, R55.reuse, -R64 ;  /* 0x00000037c9b97223 */ /* 0x080fe20000010840 */
[-C--:B------:R-:W-:Y:S01]  /*1dd50*/  FFMA.FTZ R199, R199, R55.reuse, -R56 ;  /* 0x00000037c7c77223 */ /* 0x080fe20000010838 */
[-C--:B------:R-:W-:Y:S01]  /*1dd60*/  FFMA.FTZ R152, R181, R55.reuse, -R64 ;  /* 0x00000037b5987223 */ /* 0x080fe20000010840 */
[-CC-:B------:R-:W-:Y:S01]  /*1dd70*/  FFMA.FTZ R148, R197, R55.reuse, -R56.reuse ;  /* 0x00000037c5947223 */ /* 0x180fe20000010838 */
[-CC-:B------:R-:W-:Y:S01]  /*1dd80*/  FFMA.FTZ R195, R195, R55.reuse, -R56.reuse ;  /* 0x00000037c3c37223 */ /* 0x180fe20000010838 */
[----:B------:R-:W3:Y:S01]  /*1dd90*/  MUFU.EX2 R43, R43 ;  /* 0x0000002b002b7308 */ /* 0x000ee20000000800 */
[----:B----4-:R-:W-:Y:S01]  /*1dda0*/  F2FP.F16.F32.PACK_AB R15, R3, R40 ;  /* 0x00000028030f723e */ /* 0x010fe200000000ff */
        /* <DEDUP_REMOVED lines=13> */
[--C-:B------:R-:W-:Y:S01]  /*1de80*/  FFMA.FTZ R161, R161, R55, -R56.reuse ;  /* 0x00000037a1a17223 */ /* 0x100fe20000010838 */
[----:B------:R-:W4:Y:S01]  /*1de90*/  MUFU.EX2 R47, R47 ;  /* 0x0000002f002f7308 */ /* 0x000f220000000800 */
[----:B---3--:R-:W-:Y:S01]  /*1dea0*/  F2FP.F16.F32.PACK_AB R12, R43, R45 ;  /* 0x0000002d2b0c723e */ /* 0x008fe200000000ff */
[-CC-:B------:R-:W-:Y:S01]  /*1deb0*/  FFMA.FTZ R159, R159, R55.reuse, -R56.reuse ;  /* 0x000000379f9f7223 */ /* 0x180fe20000010838 */
[-CC-:B------:R-:W-:Y:S01]  /*1dec0*/  FFMA.FTZ R166, R155, R55.reuse, -R56.reuse ;  /* 0x000000379ba67223 */ /* 0x180fe20000010838 */
[-C--:B------:R-:W-:Y:S01]  /*1ded0*/  FFMA.FTZ R153, R153, R55.reuse, -R56 ;  /* 0x0000003799997223 */ /* 0x080fe20000010838 */
[-CC-:B------:R-:W-:Y:S01]  /*1dee0*/  FFMA.FTZ R151, R151, R55.reuse, -R64.reuse ;  /* 0x0000003797977223 */ /* 0x180fe20000010840 */
[-CC-:B------:R-:W-:Y:S01]  /*1def0*/  FFMA.FTZ R168, R149, R55.reuse, -R64.reuse ;  /* 0x0000003795a87223 */ /* 0x180fe20000010840 */
[-CC-:B------:R-:W-:Y:S01]  /*1df00*/  FFMA.FTZ R147, R147, R55.reuse, -R64.reuse ;  /* 0x0000003793937223 */ /* 0x180fe20000010840 */
[----:B------:R-:W3:Y:S01]  /*1df10*/  MUFU.EX2 R2, R20 ;  /* 0x0000001400027308 */ /* 0x000ee20000000800 */
[-C--:B------:R-:W-:Y:S01]  /*1df20*/  FFMA.FTZ R170, R145, R55.reuse, -R64 ;  /* 0x0000003791aa7223 */ /* 0x080fe20000010840 */
[-CC-:B------:R-:W-:Y:S01]  /*1df30*/  FFMA.FTZ R172, R143, R55.reuse, -R56.reuse ;  /* 0x000000378fac7223 */ /* 0x180fe20000010838 */
[-CC-:B------:R-:W-:Y:S01]  /*1df40*/  FFMA.FTZ R139, R139, R55.reuse, -R56.reuse ;  /* 0x000000378b8b7223 */ /* 0x180fe20000010838 */
[-CC-:B------:R-:W-:Y:S01]  /*1df50*/  FFMA.FTZ R174, R135, R55.reuse, -R56.reuse ;  /* 0x0000003787ae7223 */ /* 0x180fe20000010838 */
[-C--:B------:R-:W-:Y:S01]  /*1df60*/  FFMA.FTZ R133, R133, R55.reuse, -R56 ;  /* 0x0000003785857223 */ /* 0x080fe20000010838 */
[-C--:B------:R-:W-:Y:S01]  /*1df70*/  FFMA.FTZ R63, R63, R55.reuse, -R64 ;  /* 0x000000373f3f7223 */ /* 0x080fe20000010840 */
[----:B------:R-:W-:Y:S01]  /*1df80*/  FFMA.FTZ R53, R53, R55, -R56 ;  /* 0x0000003735357223 */ /* 0x000fe20000010838 */
        /* <DEDUP_REMOVED lines=14> */
[-C--:B------:R-:W-:Y:S01]  /*1e070*/  FMUL.FTZ R125, R125, R0.reuse ;  /* 0x000000007d7d7220 */ /* 0x080fe20000410000 */
[-C--:B------:R-:W-:Y:S01]  /*1e080*/  FMUL.FTZ R68, R68, R0.reuse ;  /* 0x0000000044447220 */ /* 0x080fe20000410000 */
[-C--:B------:R-:W-:Y:S01]  /*1e090*/  FMUL.FTZ R69, R69, R0.reuse ;  /* 0x0000000045457220 */ /* 0x080fe20000410000 */
[-C--:B------:R-:W-:Y:S01]  /*1e0a0*/  FMUL.FTZ R72, R72, R0.reuse ;  /* 0x0000000048487220 */ /* 0x080fe20000410000 */
[----:B------:R-:W-:Y:S01]  /*1e0b0*/  FMUL.FTZ R73, R73, R0 ;  /* 0x0000000049497220 */ /* 0x000fe20000410000 */
[C---:B-1----:R-:W-:Y:S01]  /*1e0c0*/  HMMA.16816.F32 R128, R12.reuse, R4, R128 ;  /* 0x000000040c80723c */ /* 0x042fe20000001880 */
[-C--:B------:R-:W-:Y:S01]  /*1e0d0*/  FMUL.FTZ R78, R78, R2.reuse ;  /* 0x000000024e4e7220 */ /* 0x080fe20000410000 */
[-C--:B------:R-:W-:Y:S01]  /*1e0e0*/  FMUL.FTZ R79, R79, R2.reuse ;  /* 0x000000024f4f7220 */ /* 0x080fe20000410000 */
[-C--:B------:R-:W-:Y:S01]  /*1e0f0*/  FMUL.FTZ R82, R82, R2.reuse ;  /* 0x0000000252527220 */ /* 0x080fe20000410000 */
[----:B------:R-:W-:Y:S01]  /*1e100*/  FMUL.FTZ R83, R83, R2 ;  /* 0x0000000253537220 */ /* 0x000fe20000410000 */
[-C--:B------:R-:W-:Y:S01]  /*1e110*/  FMUL.FTZ R76, R76, R0.reuse ;  /* 0x000000004c4c7220 */ /* 0x080fe20000410000 */
[C---:B------:R-:W-:Y:S01]  /*1e120*/  HMMA.16816.F32 R124, R12.reuse, R6, R124 ;  /* 0x000000060c7c723c */ /* 0x040fe2000000187c */
[----:B------:R-:W1:Y:S01]  /*1e130*/  LDSM.16.MT88.4 R4, [R219+0xc000] ;  /* 0x00c00000db04783b */ /* 0x000e620000004200 */
[-C--:B------:R-:W-:Y:S01]  /*1e140*/  FMUL.FTZ R77, R77, R0.reuse ;  /* 0x000000004d4d7220 */ /* 0x080fe20000410000 */
[-C--:B------:R-:W-:Y:S01]  /*1e150*/  FMUL.FTZ R80, R80, R0.reuse ;  /* 0x0000000050507220 */ /* 0x080fe20000410000 */
[----:B------:R-:W-:Y:S01]  /*1e160*/  FMUL.FTZ R81, R81, R0 ;  /* 0x0000000051517220 */ /* 0x000fe20000410000 */
[-C--:B------:R-:W-:Y:S01]  /*1e170*/  FMUL.FTZ R86, R86, R2.reuse ;  /* 0x0000000256567220 */ /* 0x080fe20000410000 */
[C---:B------:R-:W-:Y:S01]  /*1e180*/  HMMA.16816.F32 R68, R12.reuse, R16, R68 ;  /* 0x000000100c44723c */ /* 0x040fe20000001844 */
[----:B------:R-:W-:Y:S01]  /*1e190*/  FMUL.FTZ R87, R87, R2 ;  /* 0x0000000257577220 */ /* 0x000fe20000410000 */
[-C--:B------:R-:W-:Y:S01]  /*1e1a0*/  FMUL.FTZ R84, R84, R0.reuse ;  /* 0x0000000054547220 */ /* 0x080fe20000410000 */
[----:B------:R-:W-:Y:S01]  /*1e1b0*/  FMUL.FTZ R85, R85, R0 ;  /* 0x0000000055557220 */ /* 0x000fe20000410000 */
[-C--:B------:R-:W-:Y:S01]  /*1e1c0*/  FMUL.FTZ R90, R90, R2.reuse ;  /* 0x000000025a5a7220 */ /* 0x080fe20000410000 */
[----:B------:R-:W-:Y:S01]  /*1e1d0*/  FMUL.FTZ R91, R91, R2 ;  /* 0x000000025b5b7220 */ /* 0x000fe20000410000 */
[C---:B------:R-:W-:Y:S01]  /*1e1e0*/  HMMA.16816.F32 R72, R12.reuse, R18, R72 ;  /* 0x000000120c48723c */ /* 0x040fe20000001848 */
[----:B------:R-:W3:Y:S01]  /*1e1f0*/  LDSM.16.MT88.4 R16, [R223+0x10000] ;  /* 0x01000000df10783b */ /* 0x000ee20000004200 */
[-C--:B------:R-:W-:Y:S01]  /*1e200*/  FMUL.FTZ R88, R88, R0.reuse ;  /* 0x0000000058587220 */ /* 0x080fe20000410000 */
[----:B------:R-:W-:Y:S01]  /*1e210*/  FMUL.FTZ R89, R89, R0 ;  /* 0x0000000059597220 */ /* 0x000fe20000410000 */
[-C--:B------:R-:W-:Y:S01]  /*1e220*/  FMUL.FTZ R94, R94, R2.reuse ;  /* 0x000000025e5e7220 */ /* 0x080fe20000410000 */
[----:B------:R-:W-:Y:S01]  /*1e230*/  FMUL.FTZ R95, R95, R2 ;  /* 0x000000025f5f7220 */ /* 0x000fe20000410000 */
[C---:B--2---:R-:W-:Y:S01]  /*1e240*/  HMMA.16816.F32 R76, R12.reuse, R8, R76 ;  /* 0x000000080c4c723c */ /* 0x044fe2000000184c */
[-C--:B------:R-:W-:Y:S01]  /*1e250*/  FMUL.FTZ R92, R92, R0.reuse ;  /* 0x000000005c5c7220 */ /* 0x080fe20000410000 */
[----:B------:R-:W-:Y:S01]  /*1e260*/  FMUL.FTZ R93, R93, R0 ;  /* 0x000000005d5d7220 */ /* 0x000fe20000410000 */
[-C--:B------:R-:W-:Y:S01]  /*1e270*/  FMUL.FTZ R98, R98, R2.reuse ;  /* 0x0000000262627220 */ /* 0x080fe20000410000 */
[----:B------:R-:W-:Y:S01]  /*1e280*/  FMUL.FTZ R99, R99, R2 ;  /* 0x0000000263637220 */ /* 0x000fe20000410000 */
[-C--:B------:R-:W-:Y:S01]  /*1e290*/  FMUL.FTZ R96, R96, R0.reuse ;  /* 0x0000000060607220 */ /* 0x080fe20000410000 */
[C---:B------:R-:W-:Y:S01]  /*1e2a0*/  HMMA.16816.F32 R80, R12.reuse, R10, R80 ;  /* 0x0000000a0c50723c */ /* 0x040fe20000001850 */
[----:B------:R-:W2:Y:S01]  /*1e2b0*/  LDSM.16.MT88.4 R8, [R221+0x10000] ;  /* 0x01000000dd08783b */ /* 0x000ea20000004200 */
[----:B------:R-:W-:Y:S01]  /*1e2c0*/  FMUL.FTZ R97, R97, R0 ;  /* 0x0000000061617220 */ /* 0x000fe20000410000 */
[----:B------:R-:W-:Y:S01]  /*1e2d0*/  MUFU.EX2 R49, R49 ;  /* 0x0000003100317308 */ /* 0x000fe20000000800 */
        /* <DEDUP_REMOVED lines=12> */
[----:B------:R-:W-:Y:S01]  /*1e3a0*/  FMUL.FTZ R105, R105, R0 ;  /* 0x0000000069697220 */ /* 0x000fe20000410000 */
[C---:B-1----:R-:W-:Y:S01]  /*1e3b0*/  HMMA.16816.F32 R84, R12.reuse, R4, R84 ;  /* 0x000000040c54723c */ /* 0x042fe20000001854 */
[-C--:B------:R-:W-:Y:S01]  /*1e3c0*/  FMUL.FTZ R118, R118, R2.reuse ;  /* 0x0000000276767220 */ /* 0x080fe20000410000 */
[----:B------:R-:W-:Y:S01]  /*1e3d0*/  MUFU.EX2 R51, R51 ;  /* 0x0000003300337308 */ /* 0x000fe20000000800 */
[----:B------:R-:W-:Y:S01]  /*1e3e0*/  FMUL.FTZ R119, R119, R2 ;  /* 0x0000000277777220 */ /* 0x000fe20000410000 */
[-C--:B------:R-:W-:Y:S01]  /*1e3f0*/  FMUL.FTZ R116, R116, R0.reuse ;  /* 0x0000000074747220 */ /* 0x080fe20000410000 */
[----:B------:R-:W-:Y:S01]  /*1e400*/  FMUL.FTZ R117, R117, R0 ;  /* 0x0000000075757220 */ /* 0x000fe20000410000 */
[C---:B------:R-:W-:Y:S01]  /*1e410*/  HMMA.16816.F32 R88, R12.reuse, R6, R88 ;  /* 0x000000060c58723c */ /* 0x040fe20000001858 */
[----:B------:R-:W1:Y:S01]  /*1e420*/  LDSM.16.MT88.4 R4, [R220+0x10000] ;  /* 0x01000000dc04783b */ /* 0x000e620000004200 */
[-C--:B------:R-:W-:Y:S01]  /*1e430*/  FMUL.FTZ R110, R110, R2.reuse ;  /* 0x000000026e6e7220 */ /* 0x080fe20000410000 */
[----:B------:R-:W-:Y:S01]  /*1e440*/  FMUL.FTZ R111, R111, R2 ;  /* 0x000000026f6f7220 */ /* 0x000fe20000410000 */
[----:B------:R-:W-:Y:S01]  /*1e450*/  MUFU.EX2 R59, R59 ;  /* 0x0000003b003b7308 */ /* 0x000fe20000000800 */
[-C--:B------:R-:W-:Y:S01]  /*1e460*/  FMUL.FTZ R108, R108, R0.reuse ;  /* 0x000000006c6c7220 */ /* 0x080fe20000410000 */
[C---:B---3--:R-:W-:Y:S01]  /*1e470*/  HMMA.16816.F32 R92, R12.reuse, R16, R92 ;  /* 0x000000100c5c723c */ /* 0x048fe2000000185c */
[----:B------:R-:W-:Y:S01]  /*1e480*/  FMUL.FTZ R109, R109, R0 ;  /* 0x000000006d6d7220 */ /* 0x000fe20000410000 */
[----:B------:R-:W-:Y:S01]  /*1e490*/  LDSM.16.MT88.4 R20, [R219+0xc800] ;  /* 0x00c80000db14783b */ /* 0x000fe20000004200 */
[-C--:B------:R-:W-:Y:S01]  /*1e4a0*/  FMUL.FTZ R114, R114, R2.reuse ;  /* 0x0000000272727220 */ /* 0x080fe20000410000 */
[----:B------:R-:W-:Y:S01]  /*1e4b0*/  FMUL.FTZ R115, R115, R2 ;  /* 0x0000000273737220 */ /* 0x000fe20000410000 */
[-C--:B------:R-:W-:Y:S01]  /*1e4c0*/  FMUL.FTZ R112, R112, R0.reuse ;  /* 0x0000000070707220 */ /* 0x080fe20000410000 */
[C---:B------:R-:W-:Y:S01]  /*1e4d0*/  HMMA.16816.F32 R96, R12.reuse, R18, R96 ;  /* 0x000000120c60723c */ /* 0x040fe20000001860 */
[----:B------:R-:W3:Y:S01]  /*1e4e0*/  LDSM.16.MT88.4 R16, [R223+0xc800] ;  /* 0x00c80000df10783b */ /* 0x000ee20000004200 */
[----:B------:R-:W4:Y:S01]  /*1e4f0*/  MUFU.EX2 R54, R54 ;  /* 0x0000003600367308 */ /* 0x000f220000000800 */
        /* <DEDUP_REMOVED lines=11> */
[----:B------:R-:W5:Y:S01]  /*1e5b0*/  MUFU.EX2 R57, R57 ;  /* 0x0000003900397308 */ /* 0x000f620000000800 */
[----:B------:R-:W-:Y:S01]  /*1e5c0*/  HMMA.16816.F32 R108, R12, R28, R108 ;  /* 0x0000001c0c6c723c */ /* 0x000fe2000000186c */
[----:B------:R-:W-:Y:S01]  /*1e5d0*/  FADD.FTZ R3, R3, R40 ;  /* 0x0000002803037221 */ /* 0x000fe20000010000 */
[----:B------:R-:W-:-:S05]  /*1e5e0*/  FADD.FTZ R42, R47, R42 ;  /* 0x0000002a2f2a7221 */ /* 0x000fca0000010000 */
[----:B------:R-:W-:Y:S01]  /*1e5f0*/  MUFU.EX2 R65, R65 ;  /* 0x0000004100417308 */ /* 0x000fe20000000800 */
[C---:B-1----:R-:W-:Y:S07]  /*1e600*/  HMMA.16816.F32 R104, R12.reuse, R4, R104 ;  /* 0x000000040c68723c */ /* 0x042fee0000001868 */
[----:B------:R-:W-:Y:S01]  /*1e610*/  MUFU.EX2 R66, R66 ;  /* 0x0000004200427308 */ /* 0x000fe20000000800 */
        /* <DEDUP_REMOVED lines=13> */
[C---:B---3--:R-:W-:Y:S01]  /*1e6f0*/  HMMA.16816.F32 R128, R4.reuse, R16, R128 ;  /* 0x000000100480723c */ /* 0x048fe20000001880 */
[----:B------:R-:W-:Y:S01]  /*1e700*/  FADD.FTZ R58, R58, R59 ;  /* 0x0000003b3a3a7221 */ /* 0x000fe20000010000 */
[----:B------:R-:W-:Y:S01]  /*1e710*/  MUFU.EX2 R132, R132 ;  /* 0x0000008400847308 */ /* 0x000fe20000000800 */
[----:B------:R-:W-:Y:S02]  /*1e720*/  FADD.FTZ R52, R51, R52 ;  /* 0x0000003433347221 */ /* 0x000fe40000010000 */
[----:B------:R-:W-:Y:S01]  /*1e730*/  FADD.FTZ R57, R57, R58 ;  /* 0x0000003a39397221 */ /* 0x000fe20000010000 */
[C---:B------:R-:W-:Y:S01]  /*1e740*/  HMMA.16816.F32 R124, R4.reuse, R18, R124 ;  /* 0x00000012047c723c */ /* 0x040fe2000000187c */
[----:B------:R-:W1:Y:S03]  /*1e750*/  LDSM.16.MT88.4 R16, [R223+0x10800] ;  /* 0x01080000df10783b */ /* 0x000e660000004200 */
[----:B------:R-:W3:Y:S02]  /*1e760*/  MUFU.EX2 R137, R137 ;  /* 0x0000008900897308 */ /* 0x000ee40000000800 */
[C---:B--2---:R-:W-:Y:S06]  /*1e770*/  HMMA.16816.F32 R76, R4.reuse, R8, R76 ;  /* 0x00000008044c723c */ /* 0x044fec000000184c */
[C---:B------:R-:W-:Y:S01]  /*1e780*/  HMMA.16816.F32 R80, R4.reuse, R10, R80 ;  /* 0x0000000a0450723c */ /* 0x040fe20000001850 */
[----:B------:R-:W2:Y:S01]  /*1e790*/  LDSM.16.MT88.4 R8, [R220+0x10800] ;  /* 0x01080000dc08783b */ /* 0x000ea20000004200 */
[----:B------:R-:W-:Y:S04]  /*1e7a0*/  MUFU.EX2 R134, R134 ;  /* 0x0000008600867308 */ /* 0x000fe80000000800 */
[C---:B------:R-:W-:Y:S04]  /*1e7b0*/  HMMA.16816.F32 R68, R4.reuse, R24, R68 ;  /* 0x000000180444723c */ /* 0x040fe80000001844 */
[----:B------:R-:W4:Y:S02]  /*1e7c0*/  MUFU.EX2 R141, R141 ;  /* 0x0000008d008d7308 */ /* 0x000f240000000800 */
[C---:B------:R-:W-:Y:S01]  /*1e7d0*/  HMMA.16816.F32 R72, R4.reuse, R26, R72 ;  /* 0x0000001a0448723c */ /* 0x040fe20000001848 */
[----:B------:R-:W5:Y:S05]  /*1e7e0*/  LDSM.16.MT88.4 R24, [R221+0xd000] ;  /* 0x00d00000dd18783b */ /* 0x000f6a0000004200 */
[C---:B------:R-:W-:Y:S01]  /*1e7f0*/  HMMA.16816.F32 R84, R4.reuse, R20, R84 ;  /* 0x000000140454723c */ /* 0x040fe20000001854 */
[----:B------:R-:W4:Y:S05]  /*1e800*/  MUFU.EX2 R136, R136 ;  /* 0x0000008800887308 */ /* 0x000f2a0000000800 */
[C---:B------:R-:W-:Y:S01]  /*1e810*/  HMMA.16816.F32 R88, R4.reuse, R22, R88 ;  /* 0x000000160458723c */ /* 0x040fe20000001858 */
[----:B------:R-:W5:Y:S02]  /*1e820*/  LDSM.16.MT88.4 R20, [R220+0xd000] ;  /* 0x00d00000dc14783b */ /* 0x000f640000004200 */
[----:B------:R-:W-:Y:S03]  /*1e830*/  MUFU.EX2 R140, R140 ;  /* 0x0000008c008c7308 */ /* 0x000fe60000000800 */
        /* <DEDUP_REMOVED lines=12> */
[----:B---3--:R-:W-:Y:S01]  /*1e900*/  F2FP.F16.F32.PACK_AB R8, R137, R132 ;  /* 0x000000848908723e */ /* 0x008fe200000000ff */
[----:B------:R-:W-:Y:S01]  /*1e910*/  FADD.FTZ R132, R132, R57 ;  /* 0x0000003984847221 */ /* 0x000fe20000010000 */
[----:B------:R-:W-:Y:S01]  /*1e920*/  F2FP.F16.F32.PACK_AB R9, R66, R65 ;  /* 0x000000414209723e */ /* 0x000fe200000000ff */
[----:B------:R-:W-:-:S02]  /*1e930*/  FADD.FTZ R65, R65, R52 ;  /* 0x0000003441417221 */ /* 0x000fc40000010000 */
[C---:B------:R-:W-:Y:S01]  /*1e940*/  HMMA.16816.F32 R108, R4.reuse, R36, R108 ;  /* 0x00000024046c723c */ /* 0x040fe2000000186c */
[----:B----4-:R-:W-:Y:S01]  /*1e950*/  F2FP.F16.F32.PACK_AB R10, R141, R134 ;  /* 0x000000868d0a723e */ /* 0x010fe200000000ff */
        /* <DEDUP_REMOVED lines=8> */
[----:B------:R-:W3:Y:S01]  /*1e9e0*/  MUFU.EX2 R185, R185 ;  /* 0x000000b900b97308 */ /* 0x000ee20000000800 */
        /* <DEDUP_REMOVED lines=21> */
[----:B------:R-:W1:Y:S05]  /*1eb40*/  MUFU.EX2 R179, R179 ;  /* 0x000000b300b37308 */ /* 0x000e6a0000000800 */
[C---:B------:R-:W-:Y:S01]  /*1eb50*/  HMMA.16816.F32 R124, R8.reuse, R34, R124 ;  /* 0x00000022087c723c */ /* 0x040fe2000000187c */
[----:B------:R-:W1:Y:S02]  /*1eb60*/  LDSM.16.MT88.4 R32, [R223+0xd800] ;  /* 0x00d80000df20783b */ /* 0x000e640000004200 */
        /* <DEDUP_REMOVED lines=18> */
[----:B---3--:R-:W-:Y:S01]  /*1ec90*/  F2FP.F16.F32.PACK_AB R14, R185, R146 ;  /* 0x00000092b90e723e */ /* 0x008fe200000000ff */
[----:B------:R-:W-:Y:S01]  /*1eca0*/  MUFU.EX2 R160, R160 ;  /* 0x000000a000a07308 */ /* 0x000fe20000000800 */
[----:B-----5:R-:W-:Y:S01]  /*1ecb0*/  F2FP.F16.F32.PACK_AB R15, R199, R142 ;  /* 0x0000008ec70f723e */ /* 0x020fe200000000ff */
[----:B------:R-:W-:Y:S01]  /*1ecc0*/  FADD.FTZ R177, R177, R140 ;  /* 0x0000008cb1b17221 */ /* 0x000fe20000010000 */
[----:B------:R-:W-:-:S03]  /*1ecd0*/  FADD.FTZ R183, R183, R144 ;  /* 0x00000090b7b77221 */ /* 0x000fc60000010000 */
[----:B------:R-:W-:Y:S01]  /*1ece0*/  FADD.FTZ R142, R142, R177 ;  /* 0x000000b18e8e7221 */ /* 0x000fe20000010000 */
[----:B------:R-:W-:Y:S01]  /*1ecf0*/  FADD.FTZ R146, R146, R183 ;  /* 0x000000b792927221 */ /* 0x000fe20000010000 */
[----:B-1----:R-:W-:Y:S01]  /*1ed00*/  HMMA.16816.F32 R68, R12, R28, R68 ;  /* 0x0000001c0c44723c */ /* 0x002fe20000001844 */
[----:B------:R-:W-:Y:S01]  /*1ed10*/  MUFU.EX2 R162, R162 ;  /* 0x000000a200a27308 */ /* 0x000fe20000000800 */
[----:B------:R-:W-:Y:S01]  /*1ed20*/  FADD.FTZ R199, R199, R142 ;  /* 0x0000008ec7c77221 */ /* 0x000fe20000010000 */
[----:B------:R-:W-:-:S03]  /*1ed30*/  FADD.FTZ R185, R185, R146 ;  /* 0x00000092b9b97221 */ /* 0x000fc60000010000 */
[C---:B------:R-:W-:Y:S01]  /*1ed40*/  HMMA.16816.F32 R72, R12.reuse, R30, R72 ;  /* 0x0000001e0c48723c */ /* 0x040fe20000001848 */
[----:B------:R-:W1:Y:S02]  /*1ed50*/  LDSM.16.MT88.4 R28, [R221+0x11800] ;  /* 0x01180000dd1c783b */ /* 0x000e640000004200 */
        /* <DEDUP_REMOVED lines=38> */
[C---:B---3--:R-:W-:Y:S01]  /*1efc0*/  HMMA.16816.F32 R68, R8.reuse, R16, R68 ;  /* 0x000000100844723c */ /* 0x048fe20000001844 */
[----:B------:R-:W-:Y:S05]  /*1efd0*/  MUFU.EX2 R147, R147 ;  /* 0x0000009300937308 */ /* 0x000fea0000000800 */
[----:B------:R-:W-:Y:S01]  /*1efe0*/  HMMA.16816.F32 R72, R8, R18, R72 ;  /* 0x000000120848723c */ /* 0x000fe20000001848 */
[----:B------:R-:W2:Y:S02]  /*1eff0*/  LDSM.16.MT88.4 R16, [R220+0x12000] ;  /* 0x01200000dc10783b */ /* 0x000ea40000004200 */
[----:B------:R-:W-:Y:S03]  /*1f000*/  MUFU.EX2 R170, R170 ;  /* 0x000000aa00aa7308 */ /* 0x000fe60000000800 */
[C---:B-----5:R-:W-:Y:S05]  /*1f010*/  HMMA.16816.F32 R108, R12.reuse, R32, R108 ;  /* 0x000000200c6c723c */ /* 0x060fea000000186c */
        /* <DEDUP_REMOVED lines=14> */
[----:B------:R-:W-:Y:S01]  /*1f100*/  MUFU.EX2 R63, R63 ;  /* 0x0000003f003f7308 */ /* 0x000fe20000000800 */
        /* <DEDUP_REMOVED lines=38> */
[----:B------:R-:W-:Y:S01]  /*1f370*/  F2FP.F16.F32.PACK_AB R8, R168, R151 ;  /* 0x00000097a808723e */ /* 0x000fe200000000ff */
[----:B------:R-:W-:Y:S01]  /*1f380*/  FADD.FTZ R151, R151, R2 ;  /* 0x0000000297977221 */ /* 0x000fe20000010000 */
[----:B------:R-:W-:Y:S01]  /*1f390*/  F2FP.F16.F32.PACK_AB R9, R166, R159 ;  /* 0x0000009fa609723e */ /* 0x000fe200000000ff */
[----:B------:R-:W-:Y:S01]  /*1f3a0*/  FADD.FTZ R159, R159, R0 ;  /* 0x000000009f9f7221 */ /* 0x000fe20000010000 */
[----:B------:R-:W-:Y:S01]  /*1f3b0*/  MOV R0, R44 ;  /* 0x0000002c00007202 */ /* 0x000fe20000000f00 */
[C---:B----4-:R-:W-:Y:S01]  /*1f3c0*/  HMMA.16816.F32 R84, R24.reuse, R12, R84 ;  /* 0x0000000c1854723c */ /* 0x050fe20000001854 */
[----:B------:R-:W-:Y:S01]  /*1f3d0*/  F2FP.F16.F32.PACK_AB R10, R170, R147 ;  /* 0x00000093aa0a723e */ /* 0x000fe200000000ff */
[----:B------:R-:W-:Y:S01]  /*1f3e0*/  FADD.FTZ R166, R166, R159 ;  /* 0x0000009fa6a67221 */ /* 0x000fe20000010000 */
[----:B------:R-:W-:Y:S01]  /*1f3f0*/  F2FP.F16.F32.PACK_AB R11, R172, R153 ;  /* 0x00000099ac0b723e */ /* 0x000fe200000000ff */
[----:B------:R-:W-:Y:S01]  /*1f400*/  FADD.FTZ R168, R168, R151 ;  /* 0x00000097a8a87221 */ /* 0x000fe20000010000 */
[----:B------:R-:W-:Y:S01]  /*1f410*/  MOV R2, R46 ;  /* 0x0000002e00027202 */ /* 0x000fe20000000f00 */
[----:B------:R-:W-:Y:S01]  /*1f420*/  HMMA.16816.F32 R88, R24, R14, R88 ;  /* 0x0000000e1858723c */ /* 0x000fe20000001858 */
[----:B------:R-:W3:Y:S01]  /*1f430*/  LDSM.16.MT88.4 R12, [R220+0xf000] ;  /* 0x00f00000dc0c783b */ /* 0x000ee20000004200 */
[----:B------:R-:W-:Y:S01]  /*1f440*/  FADD.FTZ R153, R153, R166 ;  /* 0x000000a699997221 */ /* 0x000fe20000010000 */
[----:B------:R-:W-:-:S03]  /*1f450*/  FADD.FTZ R147, R147, R168 ;  /* 0x000000a893937221 */ /* 0x000fc60000010000 */
[----:B------:R-:W-:Y:S01]  /*1f460*/  HMMA.16816.F32 R92, R24, R36, R92 ;  /* 0x00000024185c723c */ /* 0x000fe2000000185c */
[----:B------:R-:W-:Y:S01]  /*1f470*/  FADD.FTZ R172, R172, R153 ;  /* 0x00000099acac7221 */ /* 0x000fe20000010000 */
[----:B------:R-:W-:-:S03]  /*1f480*/  FADD.FTZ R170, R170, R147 ;  /* 0x00000093aaaa7221 */ /* 0x000fc60000010000 */
[----:B------:R-:W-:Y:S01]  /*1f490*/  FADD.FTZ R139, R139, R172 ;  /* 0x000000ac8b8b7221 */ /* 0x000fe20000010000 */
[----:B------:R-:W-:Y:S01]  /*1f4a0*/  HMMA.16816.F32 R96, R24, R38, R96 ;  /* 0x000000261860723c */ /* 0x000fe20000001860 */
[----:B------:R-:W-:Y:S02]  /*1f4b0*/  LDSM.16.MT88.4 R36, [R221+0x13000] ;  /* 0x01300000dd24783b */ /* 0x000fe40000004200 */
[----:B------:R-:W-:-:S03]  /*1f4c0*/  FADD.FTZ R174, R174, R139 ;  /* 0x0000008baeae7221 */ /* 0x000fc60000010000 */
[C---:B------:R-:W-:Y:S06]  /*1f4d0*/  HMMA.16816.F32 R120, R24.reuse, R32, R120 ;  /* 0x000000201878723c */ /* 0x040fec0000001878 */
        /* <DEDUP_REMOVED lines=20> */
[----:B------:R-:W-:Y:S01]  /*1f620*/  FFMA.FTZ R34, R60, R55, -R64 ;  /* 0x000000373c227223 */ /* 0x000fe20000010840 */
[----:B------:R-:W1:Y:S04]  /*1f630*/  MUFU.EX2 R32, R32 ;  /* 0x0000002000207308 */ /* 0x000e680000000800 */
[C---:B------:R-:W-:Y:S01]  /*1f640*/  HMMA.16816.F32 R96, R8.reuse, R22, R96 ;  /* 0x000000160860723c */ /* 0x040fe20000001860 */
[----:B------:R-:W4:Y:S03]  /*1f650*/  LDSM.16.MT88.4 R20, [R220+0xf800] ;  /* 0x00f80000dc14783b */ /* 0x000f260000004200 */
[----:B------:R-:W-:Y:S02]  /*1f660*/  MUFU.EX2 R33, R33 ;  /* 0x0000002100217308 */ /* 0x000fe40000000800 */
[C---:B------:R-:W-:Y:S06]  /*1f670*/  HMMA.16816.F32 R120, R8.reuse, R36, R120 ;  /* 0x000000240878723c */ /* 0x040fec0000001878 */
[----:B------:R-:W-:Y:S01]  /*1f680*/  HMMA.16816.F32 R100, R8, R38, R100 ;  /* 0x000000260864723c */ /* 0x000fe20000001864 */
[----:B------:R-:W5:Y:S01]  /*1f690*/  MUFU.EX2 R34, R34 ;  /* 0x0000002200227308 */ /* 0x000f620000000800 */
[----:B-1----:R-:W-:Y:S01]  /*1f6a0*/  F2FP.F16.F32.PACK_AB R112, R32, R63 ;  /* 0x0000003f2070723e */ /* 0x002fe200000000ff */
[----:B------:R-:W-:-:S03]  /*1f6b0*/  FADD.FTZ R63, R63, R170 ;  /* 0x000000aa3f3f7221 */ /* 0x000fc60000010000 */
[C---:B------:R-:W-:Y:S01]  /*1f6c0*/  HMMA.16816.F32 R104, R8.reuse, R28, R104 ;  /* 0x0000001c0868723c */ /* 0x040fe20000001868 */
[----:B------:R-:W-:Y:S02]  /*1f6d0*/  FADD.FTZ R32, R32, R63 ;  /* 0x0000003f20207221 */ /* 0x000fe40000010000 */
[----:B------:R-:W1:Y:S03]  /*1f6e0*/  MUFU.EX2 R36, R53 ;  /* 0x0000003500247308 */ /* 0x000e660000000800 */
[C---:B------:R-:W-:Y:S06]  /*1f6f0*/  HMMA.16816.F32 R116, R8.reuse, R30, R116 ;  /* 0x0000001e0874723c */ /* 0x040fec0000001874 */
[----:B--2---:R-:W-:Y:S01]  /*1f700*/  HMMA.16816.F32 R108, R8, R16, R108 ;  /* 0x00000010086c723c */ /* 0x004fe2000000186c */
[----:B-----5:R-:W-:Y:S01]  /*1f710*/  F2FP.F16.F32.PACK_AB R114, R34, R33 ;  /* 0x000000212272723e */ /* 0x020fe200000000ff */
[----:B------:R-:W-:-:S04]  /*1f720*/  FADD.FTZ R33, R33, R32 ;  /* 0x0000002021217221 */ /* 0x000fc80000010000 */
[----:B------:R-:W-:Y:S01]  /*1f730*/  HMMA.16816.F32 R4, R8, R18, R4 ;  /* 0x000000120804723c */ /* 0x000fe20000001804 */
[----:B------:R-:W2:Y:S01]  /*1f740*/  LDSM.16.MT88.4 R8, [R219+0xf800] ;  /* 0x00f80000db08783b */ /* 0x000ea20000004200 */
[----:B-1----:R-:W-:Y:S01]  /*1f750*/  F2FP.F16.F32.PACK_AB R115, R36, R133 ;  /* 0x000000852473723e */ /* 0x002fe200000000ff */
[----:B------:R-:W-:Y:S01]  /*1f760*/  FADD.FTZ R133, R133, R174 ;  /* 0x000000ae85857221 */ /* 0x000fe20000010000 */
[----:B------:R-:W-:Y:S01]  /*1f770*/  FADD.FTZ R248, R34, R33 ;  /* 0x0000002122f87221 */ /* 0x000fe20000010000 */
[----:B------:R-:W1:Y:S02]  /*1f780*/  LDSM.16.MT88.4 R16, [R223+0x13800] ;  /* 0x01380000df10783b */ /* 0x000e640000004200 */
[----:B------:R-:W-:Y:S02]  /*1f790*/  FADD.FTZ R247, R36, R133 ;  /* 0x0000008524f77221 */ /* 0x000fe40000010000 */
[C---:B---3--:R-:W-:Y:S06]  /*1f7a0*/  HMMA.16816.F32 R68, R112.reuse, R12, R68 ;  /* 0x0000000c7044723c */ /* 0x048fec0000001844 */
        /* <DEDUP_REMOVED lines=19> */
.L_x_1953:
[----:B------:R-:W-:Y:S05]  /*1f8e0*/  @!P3 BRA `(.L_x_1962) ;  /* 0x0000004c009cb947 */ /* 0x000fea0003800000 */
[----:B------:R-:W-:Y:S02]  /*1f8f0*/  MOV R135, R0 ;  /* 0x0000000000877202 */ /* 0x000fe40000000f00 */
[----:B------:R-:W-:-:S07]  /*1f900*/  MOV R133, R2 ;  /* 0x0000000200857202 */ /* 0x000fce0000000f00 */
.L_x_1971:
[----:B------:R-:W1:Y:S01]  /*1f910*/  LDC.64 R136, c[0x0][0x208] ;  /* 0x00008200ff887b82 */ /* 0x000e620000000a00 */
[----:B------:R-:W-:Y:S04]  /*1f920*/  DEPBAR.LE SB0, 0x0 ;  /* 0x000080000000791a */ /* 0x000fe80000000000 */
[----:B------:R-:W-:Y:S05]  /*1f930*/  WARPSYNC.ALL ;  /* 0x0000000000007948 */ /* 0x000fea0003800000 */
[----:B------:R-:W2:Y:S08]  /*1f940*/  LDC.64 R2, c[0x0][0x198] ;  /* 0x00006600ff027b82 */ /* 0x000eb00000000a00 */
[----:B------:R-:W-:Y:S01]  /*1f950*/  BAR.SYNC.DEFER_BLOCKING 0x0 ;  /* 0x0000000000007b1d */ /* 0x000fe20000010000 */
[----:B------:R-:W-:Y:S01]  /*1f960*/  ISETP.NE.U32.AND P0, PT, R242, RZ, PT ;  /* 0x000000fff200720c */ /* 0x000fe20003f05070 */
[----:B------:R-:W-:Y:S03]  /*1f970*/  VIADD R245, R245, 0xffffffff ;  /* 0xfffffffff5f57836 */ /* 0x000fe60000000000 */
[----:B------:R-:W-:Y:S01]  /*1f980*/  ISETP.NE.AND.EX P0, PT, R243, RZ, PT, P0 ;  /* 0x000000fff300720c */ /* 0x000fe20003f05300 */
[----:B------:R-:W-:Y:S11]  /*1f990*/  BSSY B0, `(.L_x_1963) ;  /* 0x0000050000007945 */ /* 0x000ff60003800000 */
[----:B------:R-:W-:Y:S01]  /*1f9a0*/  @!UPT UIADD3 URZ, URZ, URZ, URZ ;  /* 0x0000003f3f3ff290 */ /* 0x000fe2000fffe03f */
[----:B------:R-:W-:Y:S05]  /*1f9b0*/  @!P0 BRA `(.L_x_1964) ;  /* 0x00000004001c8947 */ /* 0x000fea0003800000 */
[C---:B-1----:R-:W-:Y:S02]  /*1f9c0*/  R2UR UR4, R136.reuse ;  /* 0x00000000880472ca */ /* 0x042fe400000e0000 */
[C---:B------:R-:W-:Y:S02]  /*1f9d0*/  R2UR UR5, R137.reuse ;  /* 0x00000000890572ca */ /* 0x040fe400000e0000 */
[C---:B------:R-:W-:Y:S02]  /*1f9e0*/  R2UR UR12, R136.reuse ;  /* 0x00000000880c72ca */ /* 0x040fe400000e0000 */
[C---:B------:R-:W-:Y:S02]  /*1f9f0*/  R2UR UR13, R137.reuse ;  /* 0x00000000890d72ca */ /* 0x040fe400000e0000 */
[C---:B------:R-:W-:Y:S02]  /*1fa00*/  R2UR UR14, R136.reuse ;  /* 0x00000000880e72ca */ /* 0x040fe400000e0000 */
[C---:B------:R-:W-:Y:S02]  /*1fa10*/  R2UR UR15, R137.reuse ;  /* 0x00000000890f72ca */ /* 0x040fe400000e0000 */
[----:B------:R-:W-:Y:S02]  /*1fa20*/  R2UR UR10, R136 ;  /* 0x00000000880a72ca */ /* 0x000fe400000e0000 */
[----:B------:R-:W-:Y:S01]  /*1fa30*/  R2UR UR11, R137 ;  /* 0x00000000890b72ca */ /* 0x000fe200000e0000 */
[----:B--2---:R-:W2:Y:S11]  /*1fa40*/  LD.E R11, desc[UR4][R2.64+0x170] ;  /* 0x00017004020b7980 */ /* 0x004eb6000c101900 */
[----:B------:R-:W-:Y:S01]  /*1fa50*/  @!UPT UIADD3 URZ, URZ, URZ, URZ ;  /* 0x0000003f3f3ff290 */ /* 0x000fe2000fffe03f */
[----:B------:R-:W3:Y:S01]  /*1fa60*/  LD.E.64 R14, desc[UR10][R2.64+0x28] ;  /* 0x0000280a020e7980 */ /* 0x000ee2000c101b00 */
[-C--:B--2---:R-:W-:Y:S02]  /*1fa70*/  IABS R7, R11.reuse ;  /* 0x0000000b00077213 */ /* 0x084fe40000000000 */
[-C--:B------:R-:W-:Y:S02]  /*1fa80*/  IABS R5, R11.reuse ;  /* 0x0000000b00057213 */ /* 0x080fe40000000000 */
[----:B------:R-:W1:Y:S03]  /*1fa90*/  I2F.RP R6, R7 ;  /* 0x0000000700067306 */ /* 0x000e660000209400 */
[----:B------:R-:W-:Y:S07]  /*1faa0*/  IMAD.MOV R5, RZ, RZ, -R5 ;  /* 0x000000ffff057224 */ /* 0x000fee00078e0a05 */
[----:B-1----:R-:W1:Y:S02]  /*1fab0*/  MUFU.RCP R0, R6 ;  /* 0x0000000600007308 */ /* 0x002e640000001000 */
[----:B-1----:R-:W-:Y:S02]  /*1fac0*/  VIADD R8, R0, 0xffffffe ;  /* 0x0ffffffe00087836 */ /* 0x002fe40000000000 */
[----:B------:R-:W-:Y:S06]  /*1fad0*/  IMAD.SHL.U32 R0, R245, 0x80, RZ ;  /* 0x00000080f5007824 */ /* 0x000fec00078e00ff */
[----:B------:R-:W1:Y:S01]  /*1fae0*/  F2I.FTZ.U32.TRUNC.NTZ R9, R8 ;  /* 0x0000000800097305 */ /* 0x000e62000021f000 */
[----:B------:R-:W-:Y:S05]  /*1faf0*/  VIADD R10, R0, 0x80 ;  /* 0x00000080000a7836 */ /* 0x000fea0000000000 */
[----:B------:R-:W-:Y:S02]  /*1fb00*/  IABS R6, R10 ;  /* 0x0000000a00067213 */ /* 0x000fe40000000000 */
[----:B------:R-:W-:Y:S01]  /*1fb10*/  LOP3.LUT R10, R10, R11, RZ, 0x3c, !PT ;  /* 0x0000000b0a0a7212 */ /* 0x000fe200078e3cff */
[--C-:B-1----:R-:W-:Y:S02]  /*1fb20*/  IMAD.MOV R4, RZ, RZ, -R9.reuse ;  /* 0x000000ffff047224 */ /* 0x102fe400078e0a09 */
[----:B------:R-:W-:Y:S02]  /*1fb30*/  IMAD.MOV.U32 R8, RZ, RZ, RZ ;  /* 0x000000ffff087224 */ /* 0x000fe400078e00ff */
[----:B------:R-:W-:Y:S01]  /*1fb40*/  IMAD R13, R4, R7, RZ ;  /* 0x00000007040d7224 */ /* 0x000fe200078e02ff */
[----:B------:R-:W-:Y:S02]  /*1fb50*/  IABS R4, R0 ;  /* 0x0000000000047213 */ /* 0x000fe40000000000 */
[----:B------:R-:W-:Y:S01]  /*1fb60*/  LOP3.LUT R0, R0, R11, RZ, 0x3c, !PT ;  /* 0x0000000b00007212 */ /* 0x000fe200078e3cff */
[----:B------:R-:W-:Y:S02]  /*1fb70*/  IMAD.HI.U32 R9, R9, R13, R8 ;  /* 0x0000000d09097227 */ /* 0x000fe400078e0008 */
[----:B------:R-:W2:Y:S01]  /*1fb80*/  LD.E.64 R12, desc[UR4][R2.64+0x40] ;  /* 0x00004004020c7980 */ /* 0x000ea2000c101b00 */
[----:B------:R-:W-:Y:S02]  /*1fb90*/  ISETP.GE.AND P0, PT, R0, RZ, PT ;  /* 0x000000ff0000720c */ /* 0x000fe40003f06270 */
[----:B------:R-:W-:Y:S01]  /*1fba0*/  LOP3.LUT R0, RZ, R11, RZ, 0x33, !PT ;  /* 0x0000000bff007212 */ /* 0x000fe200078e33ff */
        /* <DEDUP_REMOVED lines=40> */
.L_x_1964:
[----:B-1----:R-:W-:Y:S02]  /*1fe30*/  R2UR UR4, R136 ;  /* 0x00000000880472ca */ /* 0x002fe400000e0000 */
[----:B------:R-:W-:Y:S11]  /*1fe40*/  R2UR UR5, R137 ;  /* 0x00000000890572ca */ /* 0x000ff600000e0000 */
[----:B------:R-:W-:Y:S02]  /*1fe50*/  @!UPT UIADD3 URZ, URZ, URZ, URZ ;  /* 0x0000003f3f3ff290 */ /* 0x000fe4000fffe03f */
[----:B--2---:R-:W2:Y:S02]  /*1fe60*/  LD.E R8, desc[UR4][R2.64+0x40] ;  /* 0x0000400402087980 */ /* 0x004ea4000c101900 */
[----:B--2---:R-:W-:Y:S05]  /*1fe70*/  IMAD.U32 R8, R8, -0x80, RZ ;  /* 0xffffff8008087824 */ /* 0x004fea00078e00ff */
[----:B------:R-:W-:Y:S02]  /*1fe80*/  SHF.R.S32.HI R4, RZ, 0x1f, R8 ;  /* 0x0000001fff047819 */ /* 0x000fe40000011408 */
.L_x_1965:
[----:B------:R-:W-:Y:S05]  /*1fe90*/  BSYNC B0 ;  /* 0x0000000000007941 */ /* 0x000fea0003800000 */
.L_x_1963:
[C---:B------:R-:W-:Y:S01]  /*1fea0*/  LOP3.LUT P3, RZ, R246.reuse, 0x1, RZ, 0xc0, !PT ;  /* 0x00000001f6ff7812 */ /* 0x040fe2000786c0ff */
[----:B------:R-:W-:Y:S01]  /*1feb0*/  BSSY B1, `(.L_x_1966) ;  /* 0x000024f000017945 */ /* 0x000fe20003800000 */
[----:B------:R-:W-:Y:S02]  /*1fec0*/  LOP3.LUT P2, RZ, R246, 0x2, RZ, 0xc0, !PT ;  /* 0x00000002f6ff7812 */ /* 0x000fe4000784c0ff */
[C---:B------:R-:W-:Y:S02]  /*1fed0*/  LEA R250, P1, R8.reuse, R156, 0x1 ;  /* 0x0000009c08fa7211 */ /* 0x040fe400078208ff */
[CC--:B------:R-:W-:Y:S02]  /*1fee0*/  IADD3 R7, P0, R8.reuse, R230.reuse, RZ ;  /* 0x000000e608077210 */ /* 0x0c0fe40007f1e0ff */
[-C--:B------:R-:W-:Y:S02]  /*1fef0*/  LEA.HI.X R251, R8, R157.reuse, R4, 0x1, P1 ;  /* 0x0000009d08fb7211 */ /* 0x080fe400008f0c04 */
[----:B------:R-:W-:Y:S01]  /*1ff00*/  IADD3 R5, P1, R7, R230, RZ ;  /* 0x000000e607057210 */ /* 0x000fe20007f3e0ff */
[--C-:B------:R-:W-:Y:S02]  /*1ff10*/  IMAD.X R4, R4, 0x1, R231.reuse, P0 ;  /* 0x0000000104047824 */ /* 0x100fe400000e06e7 */
        /* <DEDUP_REMOVED lines=16> */
[--C-:B------:R-:W-:Y:S01]  /*20020*/  IMAD.X R4, R4, 0x1, R231.reuse, P1 ;  /* 0x0000000104047824 */ /* 0x100fe200008e06e7 */
        /* <DEDUP_REMOVED lines=10> */
[-CC-:B------:R-:W-:Y:S02]  /*200d0*/  @P3 LEA.HI.X R17, R5, R157.reuse, R4.reuse, 0x1, P4 ;  /* 0x0000009d05113211 */ /* 0x180fe400020f0c04 */
[----:B------:R-:W-:Y:S02]  /*200e0*/  @P2 R2UR UR11, R137 ;  /* 0x00000000890b22ca */ /* 0x000fe400000e0000 */
[C---:B------:R-:W-:Y:S02]  /*200f0*/  @P2 LEA R10, P0, R5.reuse, R156, 0x1 ;  /* 0x0000009c050a2211 */ /* 0x040fe400078008ff */
[C---:B------:R-:W-:Y:S01]  /*20100*/  IADD3 R7, P1, R5.reuse, R230, RZ ;  /* 0x000000e605077210 */ /* 0x040fe20007f3e0ff */
[----:B------:R-:W-:Y:S01]  /*20110*/  @!PT LDS RZ, [RZ] ;  /* 0x00000000fffff984 */ /* 0x000fe20000000800 */
[----:B------:R-:W-:Y:S01]  /*20120*/  @!PT LDS RZ, [RZ] ;  /* 0x00000000fffff984 */ /* 0x000fe20000000800 */
[----:B------:R-:W-:Y:S01]  /*20130*/  @!PT LDS RZ, [RZ] ;  /* 0x00000000fffff984 */ /* 0x000fe20000000800 */
[----:B------:R1:W-:Y:S01]  /*20140*/  @P3 LDGSTS.E.BYPASS.LTC128B.128 [R244+0xc800], desc[UR4][R22.64] ;  /* 0x0c80000016f43fae */ /* 0x0003e2000b901d44 */
[-C--:B------:R-:W-:Y:S02]  /*20150*/  @P2 LEA.HI.X R11, R5, R157.reuse, R4, 0x1, P0 ;  /* 0x0000009d050b2211 */ /* 0x080fe400000f0c04 */
[CC--:B------:R-:W-:Y:S01]  /*20160*/  @P3 LEA R14, P4, R7.reuse, R156.reuse, 0x1 ;  /* 0x0000009c070e3211 */ /* 0x0c0fe200078808ff */
[----:B------:R-:W-:Y:S01]  /*20170*/  @!P3 STS.128 [R244+0xc800], RZ ;  /* 0x00c800fff400b388 */ /* 0x000fe20000000c00 */
[--C-:B------:R-:W-:Y:S01]  /*20180*/  IMAD.X R4, R4, 0x1, R231.reuse, P1 ;  /* 0x0000000104047824 */ /* 0x100fe200008e06e7 */
[C---:B------:R-:W-:Y:S02]  /*20190*/  @P2 LEA R8, P0, R7.reuse, R156, 0x1 ;  /* 0x0000009c07082211 */ /* 0x040fe400078008ff */
        /* <DEDUP_REMOVED lines=8> */
[--C-:B------:R-:W-:Y:S01]  /*20220*/  IMAD.X R4, R4, 0x1, R231.reuse, P1 ;  /* 0x0000000104047824 */ /* 0x100fe200008e06e7 */
[CC--:B------:R-:W-:Y:S01]  /*20230*/  @P3 LEA R20, P4, R5.reuse, R156.reuse, 0x1 ;  /* 0x0000009c05143211 */ /* 0x0c0fe200078808ff */
[----:B------:R-:W-:Y:S01]  /*20240*/  @!PT LDS RZ, [RZ] ;  /* 0x00000000fffff984 */ /* 0x000fe20000000800 */
[----:B------:R-:W-:Y:S01]  /*20250*/  @!PT LDS RZ, [RZ] ;  /* 0x00000000fffff984 */ /* 0x000fe20000000800 */
[----:B------:R-:W-:Y:S01]  /*20260*/  @!PT LDS RZ, [RZ] ;  /* 0x00000000fffff984 */ /* 0x000fe20000000800 */
[----:B------:R-:W-:Y:S01]  /*20270*/  @P3 LDGSTS.E.BYPASS.LTC128B.128 [R244+0xd000], desc[UR12][R16.64] ;  /* 0x0d00000010f43fae */ /* 0x000fe2000b901d4c */
[C---:B------:R-:W-:Y:S02]  /*20280*/  @P2 LEA R18, P0, R5.reuse, R156, 0x1 ;  /* 0x0000009c05122211 */ /* 0x040fe400078008ff */
[CCC-:B------:R-:W-:Y:S01]  /*20290*/  @P3 LEA.HI.X R21, R5.reuse, R157.reuse, R4.reuse, 0x1, P4 ;  /* 0x0000009d05153211 */ /* 0x1c0fe200020f0c04 */
[----:B------:R-:W-:Y:S01]  /*202a0*/  @!P3 STS.128 [R244+0xd000], RZ ;  /* 0x00d000fff400b388 */ /* 0x000fe20000000c00 */
[C---:B------:R-:W-:Y:S02]  /*202b0*/  IADD3 R7, P1, R5.reuse, R230, RZ ;  /* 0x000000e605077210 */ /* 0x040fe40007f3e0ff */
[-C--:B------:R-:W-:Y:S01]  /*202c0*/  @P2 LEA.HI.X R19, R5, R157.reuse, R4, 0x1, P0 ;  /* 0x0000009d05132211 */ /* 0x080fe200000f0c04 */
[----:B------:R-:W-:Y:S01]  /*202d0*/  @!PT LDS RZ, [RZ] ;  /* 0x00000000fffff984 */ /* 0x000fe20000000800 */
[----:B------:R-:W-:Y:S01]  /*202e0*/  @!PT LDS RZ, [RZ] ;  /* 0x00000000fffff984 */ /* 0x000fe20000000800 */
[----:B------:R-:W-:Y:S01]  /*202f0*/  @!PT LDS RZ, [RZ] ;  /* 0x00000000fffff984 */ /* 0x000fe20000000800 */
[----:B------:R-:W-:Y:S01]  /*20300*/  @P2 LDGSTS.E.BYPASS.LTC128B.128 [R244+0x11000], desc[UR10][R10.64+0x80] ;  /* 0x110000800af42fae */ /* 0x000fe2000b901d4a */
[-C--:B------:R-:W-:Y:S01]  /*20310*/  @P3 LEA R24, P4, R7, R156.reuse, 0x1 ;  /* 0x0000009c07183211 */ /* 0x080fe200078808ff */
[--C-:B------:R-:W-:Y:S01]  /*20320*/  IMAD.X R4, R4, 0x1, R231.reuse, P1 ;  /* 0x0000000104047824 */ /* 0x100fe200008e06e7 */
[C---:B------:R-:W-:Y:S01]  /*20330*/  @P2 R2UR UR16, R136.reuse ;  /* 0x00000000881022ca */ /* 0x040fe200000e0000 */
[----:B------:R-:W-:Y:S01]  /*20340*/  @!P2 STS.128 [R244+0x11000], RZ ;  /* 0x011000fff400a388 */ /* 0x000fe20000000c00 */
[----:B------:R-:W-:Y:S02]  /*20350*/  @P2 R2UR UR17, R137 ;  /* 0x00000000891122ca */ /* 0x000fe400000e0000 */
[CCC-:B------:R-:W-:Y:S01]  /*20360*/  @P3 LEA.HI.X R25, R7.reuse, R157.reuse, R4.reuse, 0x1, P4 ;  /* 0x0000009d07193211 */ /* 0x1c0fe200020f0c04 */
[----:B------:R-:W-:Y:S01]  /*20370*/  @!PT LDS RZ, [RZ] ;  /* 0x00000000fffff984 */ /* 0x000fe20000000800 */
[----:B------:R-:W-:Y:S01]  /*20380*/  @!PT LDS RZ, [RZ] ;  /* 0x00000000fffff984 */ /* 0x000fe20000000800 */
[----:B------:R-:W-:Y:S01]  /*20390*/  @!PT LDS RZ, [RZ] ;  /* 0x00000000fffff984 */ /* 0x000fe20000000800 */
[----:B------:R-:W-:Y:S01]  /*203a0*/  @P3 LDGSTS.E.BYPASS.LTC128B.128 [R244+0xd800], desc[UR4][R14.64] ;  /* 0x0d8000000ef43fae */ /* 0x000fe2000b901d44 */
[C---:B-1----:R-:W-:Y:S02]  /*203b0*/  @P2 LEA R22, P1, R7.reuse, R156, 0x1 ;  /* 0x0000009c07162211 */ /* 0x042fe400078208ff */
        /* <DEDUP_REMOVED lines=9> */
[--C-:B------:R-:W-:Y:S01]  /*20450*/  IMAD.X R4, R4, 0x1, R231.reuse, P0 ;  /* 0x0000000104047824 */ /* 0x100fe200000e06e7 */
[----:B------:R-:W-:Y:S01]  /*20460*/  @P3 R2UR UR15, R137 ;  /* 0x00000000890f32ca */ /* 0x000fe200000e0000 */
[----:B------:R-:W-:Y:S01]  /*20470*/  @!P2 STS.128 [R244+0x11800], RZ ;  /* 0x011800fff400a388 */ /* 0x000fe20000000c00 */
[C---:B------:R-:W-:Y:S02]  /*20480*/  @P2 LEA R28, P1, R5.reuse, R156, 0x1 ;  /* 0x0000009c051c2211 */ /* 0x040fe400078208ff */
[-CC-:B------:R-:W-:Y:S01]  /*20490*/  @P3 LEA.HI.X R27, R5, R157.reuse, R4.reuse, 0x1, P6 ;  /* 0x0000009d051b3211 */ /* 0x180fe200030f0c04 */
        /* <DEDUP_REMOVED lines=32> */
[----:B------:R-:W-:Y:S03]  /*206a0*/  ISETP.GT.AND P0, PT, R245, R234, PT ;  /* 0x000000eaf500720c */ /* 0x000fe60003f04270 */
        /* <DEDUP_REMOVED lines=234> */
[C---:B------:R-:W-:Y:S02]  /*21550*/  R2UR UR4, R136.reuse ;  /* 0x00000000880472ca */ /* 0x040fe400000e0000 */
[C---:B------:R-:W-:Y:S02]  /*21560*/  R2UR UR5, R137.reuse ;  /* 0x00000000890572ca */ /* 0x040fe400000e0000 */
[C---:B------:R-:W-:Y:S02]  /*21570*/  R2UR UR12, R136.reuse ;  /* 0x00000000880c72ca */ /* 0x040fe400000e0000 */
        /* <DEDUP_REMOVED lines=16> */
[C---:B------:R-:W-:Y:S01]  /*21680*/  VIADD R142, R0.reuse, 0xffffff80 ;  /* 0xffffff80008e7836 */ /* 0x040fe20000000000 */
        /* <DEDUP_REMOVED lines=23> */
[----:B------:R-:W-:Y:S02]  /*21800*/  LOP3.LUT R0, RZ, R145, RZ, 0x33, !PT ;  /* 0x00000091ff007212 */ /* 0x000fe400078e33ff */
[----:B------:R-:W-:Y:S05]  /*21810*/  ISETP.NE.AND P2, PT, R145, RZ, PT ;  /* 0x000000ff9100720c */ /* 0x000fea0003f45270 */
        /* <DEDUP_REMOVED lines=26> */
.L_x_1969:
[----:B------:R-:W-:Y:S02]  /*219c0*/  R2UR UR4, R136 ;  /* 0x00000000880472ca */ /* 0x000fe400000e0000 */
[----:B------:R-:W-:Y:S11]  /*219d0*/  R2UR UR5, R137 ;  /* 0x00000000890572ca */ /* 0x000ff600000e0000 */
[----:B------:R-:W-:Y:S02]  /*219e0*/  @!UPT UIADD3 URZ, URZ, URZ, URZ ;  /* 0x0000003f3f3ff290 */ /* 0x000fe4000fffe03f */
[----:B------:R-:W2:Y:S02]  /*219f0*/  LD.E R142, desc[UR4][R2.64+0x38] ;  /* 0x00003804028e7980 */ /* 0x000ea4000c101900 */
[----:B--2---:R-:W-:Y:S05]  /*21a00*/  IMAD.U32 R142, R142, -0x80, RZ ;  /* 0xffffff808e8e7824 */ /* 0x004fea00078e00ff */
[----:B------:R-:W-:Y:S02]  /*21a10*/  SHF.R.S32.HI R132, RZ, 0x1f, R142 ;  /* 0x0000001fff847819 */ /* 0x000fe4000001148e */
.L_x_1970:
[----:B------:R-:W-:Y:S05]  /*21a20*/  BSYNC B0 ;  /* 0x0000000000007941 */ /* 0x000fea0003800000 */
.L_x_1968:
[C---:B------:R-:W-:Y:S02]  /*21a30*/  LOP3.LUT P0, RZ, R246.reuse, 0x1, RZ, 0xc0, !PT ;  /* 0x00000001f6ff7812 */ /* 0x040fe4000780c0ff */
        /* <DEDUP_REMOVED lines=35> */
[C---:B------:R-:W-:Y:S02]  /*21c70*/  @P1 LEA R144, P2, R139.reuse, R236, 0x1 ;  /* 0x000000ec8b901211 */ /* 0x040fe400078408ff */
[----:B------:R-:W-:Y:S01]  /*21c80*/  @P1 R2UR UR16, R136 ;  /* 0x00000000881012ca */ /* 0x000fe200000e0000 */
[----:B------:R-:W-:Y:S01]  /*21c90*/  @!PT LDS RZ, [RZ] ;  /* 0x00000000fffff984 */ /* 0x000fe20000000800 */
[----:B------:R-:W-:Y:S01]  /*21ca0*/  @!PT LDS RZ, [RZ] ;  /* 0x00000000fffff984 */ /* 0x000fe20000000800 */
[----:B------:R-:W-:Y:S01]  /*21cb0*/  @!PT LDS RZ, [RZ] ;  /* 0x00000000fffff984 */ /* 0x000fe20000000800 */
[----:B------:R2:W-:Y:S01]  /*21cc0*/  @P0 LDGSTS.E.BYPASS.LTC128B.128 [R244+0x4800], desc[UR4][R160.64] ;  /* 0x04800000a0f40fae */ /* 0x0005e2000b901d44 */
[-C--:B------:R-:W-:Y:S02]  /*21cd0*/  @P1 LEA.HI.X R145, R139, R235.reuse, R132, 0x1, P2 ;  /* 0x000000eb8b911211 */ /* 0x080fe400010f0c84 */
[----:B------:R-:W-:Y:S01]  /*21ce0*/  @P1 R2UR UR17, R137 ;  /* 0x00000000891112ca */ /* 0x000fe200000e0000 */
[----:B------:R1:W-:Y:S01]  /*21cf0*/  @!P0 STS.128 [R244+0x4800], RZ ;  /* 0x004800fff4008388 */ /* 0x0003e20000000c00 */
[----:B------:R-:W-:Y:S03]  /*21d00*/  IADD3 R141, P3, R139, R232, RZ ;  /* 0x000000e88b8d7210 */ /* 0x000fe60007f7e0ff */
[----:B------:R-:W-:Y:S01]  /*21d10*/  @!PT LDS RZ, [RZ] ;  /* 0x00000000fffff984 */ /* 0x000fe20000000800 */
[----:B------:R-:W-:Y:S01]  /*21d20*/  @!PT LDS RZ, [RZ] ;  /* 0x00000000fffff984 */ /* 0x000fe20000000800 */
[----:B------:R-:W-:Y:S01]  /*21d30*/  @!PT LDS RZ, [RZ] ;  /* 0x00000000fffff984 */ /* 0x000fe20000000800 */
[----:B------:R1:W-:Y:S01]  /*21d40*/  @P1 LDGSTS.E.BYPASS.LTC128B.128 [R244+0x8800], desc[UR14][R146.64+0x80] ;  /* 0x0880008092f41fae */ /* 0x0003e2000b901d4e */
[CC--:B------:R-:W-:Y:S01]  /*21d50*/  @P0 LEA R148, P4, R141.reuse, R236.reuse, 0x1 ;  /* 0x000000ec8d940211 */ /* 0x0c0fe200078808ff */
[--C-:B------:R-:W-:Y:S01]  /*21d60*/  IMAD.X R132, R132, 0x1, R233.reuse, P3 ;  /* 0x0000000184847824 */ /* 0x100fe200018e06e9 */
[C---:B------:R-:W-:Y:S01]  /*21d70*/  @P1 LEA R142, P2, R141.reuse, R236, 0x1 ;  /* 0x000000ec8d8e1211 */ /* 0x040fe200078408ff */
        /* <DEDUP_REMOVED lines=8> */
[--C-:B------:R-:W-:Y:S01]  /*21e00*/  IMAD.X R132, R132, 0x1, R233.reuse, P3 ;  /* 0x0000000184847824 */ /* 0x100fe200018e06e9 */
[CC--:B------:R-:W-:Y:S01]  /*21e10*/  @P0 LEA R158, P4, R139.reuse, R236.reuse, 0x1 ;  /* 0x000000ec8b9e0211 */ /* 0x0c0fe200078808ff */
[----:B------:R1:W-:Y:S01]  /*21e20*/  @!P0 STS.128 [R244+0x5000], RZ ;  /* 0x005000fff4008388 */ /* 0x0003e20000000c00 */
[C---:B------:R-:W-:Y:S02]  /*21e30*/  @P1 LEA R154, P2, R139.reuse, R236, 0x1 ;  /* 0x000000ec8b9a1211 */ /* 0x040fe400078408ff */
[CCC-:B------:R-:W-:Y:S01]  /*21e40*/  @P0 LEA.HI.X R159, R139.reuse, R235.reuse, R132.reuse, 0x1, P4 ;  /* 0x000000eb8b9f0211 */ /* 0x1c0fe200020f0c84 */
[----:B------:R-:W-:Y:S01]  /*21e50*/  @!PT LDS RZ, [RZ] ;  /* 0x00000000fffff984 */ /* 0x000fe20000000800 */
[----:B------:R-:W-:Y:S01]  /*21e60*/  @!PT LDS RZ, [RZ] ;  /* 0x00000000fffff984 */ /* 0x000fe20000000800 */
[----:B------:R-:W-:Y:S01]  /*21e70*/  @!PT LDS RZ, [RZ] ;  /* 0x00000000fffff984 */ /* 0x000fe20000000800 */
[----:B------:R1:W-:Y:S01]  /*21e80*/  @P1 LDGSTS.E.BYPASS.LTC128B.128 [R244+0x9000], desc[UR10][R144.64+0x80] ;  /* 0x0900008090f41fae */ /* 0x0003e2000b901d4a */
[CC--:B------:R-:W-:Y:S02]  /*21e90*/  @P1 LEA.HI.X R155, R139.reuse, R235.reuse, R132, 0x1, P2 ;  /* 0x000000eb8b9b1211 */ /* 0x0c0fe400010f0c84 */
[----:B------:R-:W-:Y:S01]  /*21ea0*/  IADD3 R141, P3, R139, R232, RZ ;  /* 0x000000e88b8d7210 */ /* 0x000fe20007f7e0ff */
[----:B------:R1:W-:Y:S03]  /*21eb0*/  @!P1 STS.128 [R244+0x9000], RZ ;  /* 0x009000fff4009388 */ /* 0x0003e60000000c00 */
[CC--:B--2---:R-:W-:Y:S01]  /*21ec0*/  @P0 LEA R160, P4, R141.reuse, R236.reuse, 0x1 ;  /* 0x000000ec8da00211 */ /* 0x0c4fe200078808ff */
[----:B------:R-:W-:Y:S01]  /*21ed0*/  @!PT LDS RZ, [RZ] ;  /* 0x00000000fffff984 */ /* 0x000fe20000000800 */
[----:B------:R-:W-:Y:S01]  /*21ee0*/  @!PT LDS RZ, [RZ] ;  /* 0x00000000fffff984 */ /* 0x000fe20000000800 */
[----:B------:R-:W-:Y:S01]  /*21ef0*/  @!PT LDS RZ, [RZ] ;  /* 0x00000000fffff984 */ /* 0x000fe20000000800 */
[----:B------:R1:W-:Y:S01]  /*21f00*/  @P0 LDGSTS.E.BYPASS.LTC128B.128 [R244+0x5800], desc[UR4][R148.64] ;  /* 0x0580000094f40fae */ /* 0x0003e2000b901d44 */
[--C-:B------:R-:W-:Y:S01]  /*21f10*/  IMAD.X R132, R132, 0x1, R233.reuse, P3 ;  /* 0x0000000184847824 */ /* 0x100fe200018e06e9 */
[C---:B------:R-:W-:Y:S02]  /*21f20*/  @P1 LEA R140, P3, R141.reuse, R236, 0x1 ;  /* 0x000000ec8d8c1211 */ /* 0x040fe400078608ff */
        /* <DEDUP_REMOVED lines=18> */
[-CC-:B------:R-:W-:Y:S01]  /*22050*/  @P0 LEA.HI.X R167, R139, R235.reuse, R132.reuse, 0x1, P6 ;  /* 0x000000eb8ba70211 */ /* 0x180fe200030f0c84 */
[----:B------:R1:W-:Y:S01]  /*22060*/  @!P0 STS.128 [R244+0x6000], RZ ;  /* 0x006000fff4008388 */ /* 0x0003e20000000c00 */
[----:B------:R-:W-:Y:S02]  /*22070*/  @P1 R2UR UR13, R137 ;  /* 0x00000000890d12ca */ /* 0x000fe400000e0000 */
[C---:B------:R-:W-:Y:S01]  /*22080*/  @P1 LEA R162, P3, R139.reuse, R236, 0x1 ;  /* 0x000000ec8ba21211 */ /* 0x040fe200078608ff */
[----:B------:R-:W-:Y:S01]  /*22090*/  @!PT LDS RZ, [RZ] ;  /* 0x00000000fffff984 */ /* 0x000fe20000000800 */
[----:B------:R-:W-:Y:S01]  /*220a0*/  @!PT LDS RZ, [RZ] ;  /* 0x00000000fffff984 */ /* 0x000fe20000000800 */
[----:B------:R-:W-:Y:S01]  /*220b0*/  @!PT LDS RZ, [RZ] ;  /* 0x00000000fffff984 */ /* 0x000fe20000000800 */
[----:B------:R1:W-:Y:S01]  /*220c0*/  @P1 LDGSTS.E.BYPASS.LTC128B.128 [R244+0xa000], desc[UR10][R154.64+0x80] ;  /* 0x0a0000809af41fae */ /* 0x0003e2000b901d4a */
[C---:B------:R-:W-:Y:S02]  /*220d0*/  @P0 R2UR UR10, R136.reuse ;  /* 0x00000000880a02ca */ /* 0x040fe400000e0000 */
[-C--:B------:R-:W-:Y:S01]  /*220e0*/  @P1 LEA.HI.X R163, R139, R235.reuse, R132, 0x1, P3 ;  /* 0x000000eb8ba31211 */ /* 0x080fe200018f0c84 */
[----:B------:R1:W-:Y:S01]  /*220f0*/  @!P1 STS.128 [R244+0xa000], RZ ;  /* 0x00a000fff4009388 */ /* 0x0003e20000000c00 */
[----:B------:R-:W-:Y:S02]  /*22100*/  @P0 R2UR UR11, R137 ;  /* 0x00000000890b02ca */ /* 0x000fe400000e0000 */
        /* <DEDUP_REMOVED lines=41> */
.L_x_1967:
[----:B------:R-:W-:Y:S05]  /*223a0*/  BSYNC B1 ;  /* 0x0000000000017941 */ /* 0x000fea0003800000 */
.L_x_1966:
[----:B------:R-:W-:Y:S01]  /*223b0*/  R2UR UR4, R136 ;  /* 0x00000000880472ca */ /* 0x000fe200000e0000 */
[----:B-1----:R-:W-:Y:S01]  /*223c0*/  LDSM.16.MT88.4 R148, [R220+0xc000] ;  /* 0x00c00000dc94783b */ /* 0x002fe20000004200 */
[----:B------:R-:W-:Y:S02]  /*223d0*/  R2UR UR5, R137 ;  /* 0x00000000890572ca */ /* 0x000fe400000e0000 */
        /* <DEDUP_REMOVED lines=8> */
[----:B------:R1:W2:Y:S01]  /*22460*/  LD.E R3, desc[UR4][R2.64+0xdc] ;  /* 0x0000dc0402037980 */ /* 0x0002a2000c101900 */
[----:B------:R-:W-:Y:S02]  /*22470*/  FMNMX.FTZ R141, R9, R132, !PT ;  /* 0x00000084098d7209 */ /* 0x000fe40007810000 */
[----:B------:R-:W-:Y:S04]  /*22480*/  FMNMX.FTZ R0, R14, R139, !PT ;  /* 0x0000008b0e007209 */ /* 0x000fe80007810000 */
[----:B------:R-:W-:Y:S04]  /*22490*/  FMNMX.FTZ R139, R15, R0, !PT ;  /* 0x000000000f8b7209 */ /* 0x000fe80007810000 */
[----:B------:R-:W-:Y:S04]  /*224a0*/  FMNMX.FTZ R0, R18, R139, !PT ;  /* 0x0000008b12007209 */ /* 0x000fe80007810000 */
        /* <DEDUP_REMOVED lines=51> */
[----:B------:R-:W1:Y:S01]  /*227e0*/  SHFL.BFLY PT, R0, R139, 0x2, 0x1f ;  /* 0x0c401f008b007f89 */ /* 0x000e6200000e0000 */
[----:B------:R-:W-:Y:S07]  /*227f0*/  FMNMX.FTZ R2, R64, R145, !PT ;  /* 0x0000009140027209 */ /* 0x000fee0007810000 */
[----:B------:R-:W-:Y:S01]  /*22800*/  LDSM.16.MT88.4 R144, [R221+0xc000] ;  /* 0x00c00000dd90783b */ /* 0x000fe20000004200 */
[----:B------:R-:W-:Y:S07]  /*22810*/  FMNMX.FTZ R143, R65, R2, !PT ;  /* 0x00000002418f7209 */ /* 0x000fee0007810000 */
[----:B------:R-:W3:Y:S01]  /*22820*/  SHFL.BFLY PT, R2, R143, 0x2, 0x1f ;  /* 0x0c401f008f027f89 */ /* 0x000ee200000e0000 */
[----:B-1----:R-:W-:Y:S07]  /*22830*/  FMNMX.FTZ R137, R139, R0, !PT ;  /* 0x000000008b897209 */ /* 0x002fee0007810000 */
[----:B------:R-:W1:Y:S01]  /*22840*/  SHFL.BFLY PT, R0, R137, 0x1, 0x1f ;  /* 0x0c201f0089007f89 */ /* 0x000e6200000e0000 */
[----:B---3--:R-:W-:Y:S07]  /*22850*/  FMNMX.FTZ R141, R143, R2, !PT ;  /* 0x000000028f8d7209 */ /* 0x008fee0007810000 */
[----:B------:R-:W3:Y:S01]  /*22860*/  SHFL.BFLY PT, R2, R141, 0x1, 0x1f ;  /* 0x0c201f008d027f89 */ /* 0x000ee200000e0000 */
[----:B-1----:R-:W-:Y:S05]  /*22870*/  FMNMX.FTZ R0, R137, R0, !PT ;  /* 0x0000000089007209 */ /* 0x002fea0007810000 */
[----:B------:R-:W-:Y:S01]  /*22880*/  FADD.FTZ R134, -R0, R135 ;  /* 0x0000008700867221 */ /* 0x000fe20000010100 */
[----:B---3--:R-:W-:Y:S02]  /*22890*/  FMNMX.FTZ R2, R141, R2, !PT ;  /* 0x000000028d027209 */ /* 0x008fe40007810000 */
[----:B------:R-:W1:Y:S02]  /*228a0*/  LDSM.16.MT88.4 R140, [R223+0xc000] ;  /* 0x00c00000df8c783b */ /* 0x000e640000004200 */
[C---:B------:R-:W-:Y:S01]  /*228b0*/  FSETP.NEU.FTZ.AND P0, PT, R2.reuse, -INF , PT ;  /* 0xff8000000200780b */ /* 0x040fe20003f1d000 */
[C---:B--2---:R-:W-:Y:S01]  /*228c0*/  FMUL.FTZ R132, R3.reuse, R134 ;  /* 0x0000008603847220 */ /* 0x044fe20000410000 */
[C---:B------:R-:W-:Y:S01]  /*228d0*/  FMUL.FTZ R158, R3.reuse, R2 ;  /* 0x00000002039e7220 */ /* 0x040fe20000410000 */
[----:B------:R-:W-:Y:S04]  /*228e0*/  FADD.FTZ R134, -R2, R133 ;  /* 0x0000008502867221 */ /* 0x000fe80000010100 */
[C---:B------:R-:W-:Y:S01]  /*228f0*/  FMUL.FTZ R133, R3.reuse, R134 ;  /* 0x0000008603857220 */ /* 0x040fe20000410000 */
[----:B------:R-:W-:Y:S01]  /*22900*/  FSEL R158, R158, RZ, P0 ;  /* 0x000000ff9e9e7208 */ /* 0x000fe20000000000 */
[----:B------:R-:W-:Y:S01]  /*22910*/  FMUL.FTZ R134, R3, R0 ;  /* 0x0000000003867220 */ /* 0x000fe20000410000 */
[----:B------:R-:W-:Y:S01]  /*22920*/  FSETP.NEU.FTZ.AND P0, PT, R0, -INF , PT ;  /* 0xff8000000000780b */ /* 0x000fe20003f1d000 */
[----:B------:R-:W2:Y:S02]  /*22930*/  MUFU.EX2 R132, R132 ;  /* 0x0000008400847308 */ /* 0x000ea40000000800 */
        /* <DEDUP_REMOVED lines=10> */
[----:B------:R-:W3:Y:S01]  /*229e0*/  MUFU.EX2 R133, R133 ;  /* 0x0000008500857308 */ /* 0x000ee20000000800 */
[-C--:B------:R-:W-:Y:S01]  /*229f0*/  FFMA.FTZ R169, R21, R3.reuse, -R158 ;  /* 0x0000000315a97223 */ /* 0x080fe2000001089e */
[-CC-:B------:R-:W-:Y:S01]  /*22a00*/  FFMA.FTZ R173, R22, R3.reuse, -R134.reuse ;  /* 0x0000000316ad7223 */ /* 0x180fe20000010886 */
[-C--:B------:R-:W-:Y:S01]  /*22a10*/  FFMA.FTZ R172, R23, R3.reuse, -R134 ;  /* 0x0000000317ac7223 */ /* 0x080fe20000010886 */
[----:B------:R-:W-:Y:S01]  /*22a20*/  FFMA.FTZ R174, R28, R3, -R158 ;  /* 0x000000031cae7223 */ /* 0x000fe2000001089e */
        /* <DEDUP_REMOVED lines=18> */
[----:B------:R-:W3:Y:S03]  /*22b50*/  LDSM.16.MT88.4 R124, [R223+0x10000] ;  /* 0x01000000df7c783b */ /* 0x000ee60000004200 */
        /* <DEDUP_REMOVED lines=12> */
[----:B------:R-:W-:Y:S01]  /*22c20*/  FMUL.FTZ R87, R132, R87 ;  /* 0x0000005784577220 */ /* 0x000fe20000410000 */
[C---:B------:R-:W-:Y:S01]  /*22c30*/  FMUL.FTZ R84, R133.reuse, R84 ;  /* 0x0000005485547220 */ /* 0x040fe20000410000 */
[----:B------:R-:W-:Y:S01]  /*22c40*/  FMUL.FTZ R85, R133, R85 ;  /* 0x0000005585557220 */ /* 0x000fe20000410000 */
[----:B------:R-:W-:Y:S03]  /*22c50*/  LDSM.16.MT88.4 R20, [R219+0x10800] ;  /* 0x01080000db14783b */ /* 0x000fe60000004200 */
[----:B------:R-:W-:Y:S01]  /*22c60*/  MUFU.EX2 R135, R135 ;  /* 0x0000008700877308 */ /* 0x000fe20000000800 */
[-CC-:B------:R-:W-:Y:S01]  /*22c70*/  FFMA.FTZ R175, R30, R3.reuse, -R134.reuse ;  /* 0x000000031eaf7223 */ /* 0x180fe20000010886 */
[-C--:B------:R-:W-:Y:S01]  /*22c80*/  FFMA.FTZ R176, R31, R3.reuse, -R134 ;  /* 0x000000031fb07223 */ /* 0x080fe20000010886 */
[-CC-:B------:R-:W-:Y:S01]  /*22c90*/  FFMA.FTZ R177, R40, R3.reuse, -R158.reuse ;  /* 0x0000000328b17223 */ /* 0x180fe2000001089e */
[-C--:B------:R-:W-:Y:S01]  /*22ca0*/  FFMA.FTZ R178, R41, R3.reuse, -R158 ;  /* 0x0000000329b27223 */ /* 0x080fe2000001089e */
[-CC-:B------:R-:W-:Y:S01]  /*22cb0*/  FFMA.FTZ R179, R42, R3.reuse, -R134.reuse ;  /* 0x000000032ab37223 */ /* 0x180fe20000010886 */
[-C--:B------:R-:W-:Y:S01]  /*22cc0*/  FFMA.FTZ R180, R43, R3.reuse, -R134 ;  /* 0x000000032bb47223 */ /* 0x080fe20000010886 */
[--C-:B------:R-:W-:Y:S03]  /*22cd0*/  FFMA.FTZ R181, R48, R3, -R158.reuse ;  /* 0x0000000330b57223 */ /* 0x100fe6000001089e */
[----:B------:R-:W2:Y:S01]  /*22ce0*/  MUFU.EX2 R160, R160 ;  /* 0x000000a000a07308 */ /* 0x000ea20000000800 */
[----:B----4-:R-:W-:Y:S01]  /*22cf0*/  F2FP.F16.F32.PACK_AB R129, R161, R163 ;  /* 0x000000a3a181723e */ /* 0x010fe200000000ff */
[----:B------:R-:W-:Y:S01]  /*22d00*/  LDSM.16.MT88.4 R40, [R223+0x12000] ;  /* 0x01200000df28783b */ /* 0x000fe20000004200 */
[-C--:B------:R-:W-:Y:S01]  /*22d10*/  FFMA.FTZ R182, R49, R3.reuse, -R158 ;  /* 0x0000000331b67223 */ /* 0x080fe2000001089e */
[-CC-:B------:R-:W-:Y:S01]  /*22d20*/  FFMA.FTZ R183, R50, R3.reuse, -R134.reuse ;  /* 0x0000000332b77223 */ /* 0x180fe20000010886 */
[----:B------:R-:W-:Y:S01]  /*22d30*/  FFMA.FTZ R184, R51, R3, -R134 ;  /* 0x0000000333b87223 */ /* 0x000fe20000010886 */
[C---:B------:R-:W-:Y:S01]  /*22d40*/  FMUL.FTZ R90, R132.reuse, R90 ;  /* 0x0000005a845a7220 */ /* 0x040fe20000410000 */
[C---:B------:R-:W-:Y:S03]  /*22d50*/  FMUL.FTZ R91, R132.reuse, R91 ;  /* 0x0000005b845b7220 */ /* 0x040fe60000410000 */
[----:B------:R-:W-:Y:S01]  /*22d60*/  MUFU.EX2 R162, R162 ;  /* 0x000000a200a27308 */ /* 0x000fe20000000800 */
[C---:B------:R-:W-:Y:S01]  /*22d70*/  FMUL.FTZ R88, R133.reuse, R88 ;  /* 0x0000005885587220 */ /* 0x040fe20000410000 */
[----:B------:R-:W-:Y:S01]  /*22d80*/  LDSM.16.MT88.4 R48, [R223+0x13000] ;  /* 0x01300000df30783b */ /* 0x000fe20000004200 */
[C---:B------:R-:W-:Y:S01]  /*22d90*/  FMUL.FTZ R89, R133.reuse, R89 ;  /* 0x0000005985597220 */ /* 0x040fe20000410000 */
[C---:B------:R-:W-:Y:S01]  /*22da0*/  FMUL.FTZ R94, R132.reuse, R94 ;  /* 0x0000005e845e7220 */ /* 0x040fe20000410000 */
[----:B------:R-:W-:Y:S01]  /*22db0*/  FMUL.FTZ R95, R132, R95 ;  /* 0x0000005f845f7220 */ /* 0x000fe20000410000 */
[C---:B------:R-:W-:Y:S01]  /*22dc0*/  FMUL.FTZ R92, R133.reuse, R92 ;  /* 0x0000005c855c7220 */ /* 0x040fe20000410000 */
[C---:B------:R-:W-:Y:S03]  /*22dd0*/  FMUL.FTZ R93, R133.reuse, R93 ;  /* 0x0000005d855d7220 */ /* 0x040fe60000410000 */
[----:B------:R-:W4:Y:S01]  /*22de0*/  MUFU.EX2 R139, R139 ;  /* 0x0000008b008b7308 */ /* 0x000f220000000800 */
[----:B--2---:R-:W-:Y:S01]  /*22df0*/  F2FP.F16.F32.PACK_AB R130, R160, R135 ;  /* 0x00000087a082723e */ /* 0x004fe200000000ff */
        /* <DEDUP_REMOVED lines=15> */
[----:B----4-:R-:W-:Y:S01]  /*22ef0*/  F2FP.F16.F32.PACK_AB R131, R139, R162 ;  /* 0x000000a28b83723e */ /* 0x010fe200000000ff */
[C---:B------:R-:W-:Y:S01]  /*22f00*/  FMUL.FTZ R109, R133.reuse, R109 ;  /* 0x0000006d856d7220 */ /* 0x040fe20000410000 */
[C---:B------:R-:W-:Y:S01]  /*22f10*/  FMUL.FTZ R114, R132.reuse, R114 ;  /* 0x0000007284727220 */ /* 0x040fe20000410000 */
[----:B------:R-:W-:Y:S01]  /*22f20*/  FMUL.FTZ R115, R132, R115 ;  /* 0x0000007384737220 */ /* 0x000fe20000410000 */
[C---:B------:R-:W-:Y:S01]  /*22f30*/  FMUL.FTZ R112, R133.reuse, R112 ;  /* 0x0000007085707220 */ /* 0x040fe20000410000 */
[----:B------:R-:W-:Y:S01]  /*22f40*/  FMUL.FTZ R113, R133, R113 ;  /* 0x0000007185717220 */ /* 0x000fe20000410000 */
[-CC-:B------:R-:W-:Y:S01]  /*22f50*/  FFMA.FTZ R171, R24, R3.reuse, -R158.reuse ;  /* 0x0000000318ab7223 */ /* 0x180fe2000001089e */
[C---:B-1----:R-:W-:Y:S01]  /*22f60*/  HMMA.16816.F32 R4, R128.reuse, R140, R4 ;  /* 0x0000008c8004723c */ /* 0x042fe20000001804 */
[----:B------:R-:W-:Y:S04]  /*22f70*/  MUFU.EX2 R170, R170 ;  /* 0x000000aa00aa7308 */ /* 0x000fe80000000800 */
[-CC-:B------:R-:W-:Y:S01]  /*22f80*/  FFMA.FTZ R166, R16, R3.reuse, -R158.reuse ;  /* 0x0000000310a67223 */ /* 0x180fe2000001089e */
[C---:B------:R-:W-:Y:S01]  /*22f90*/  HMMA.16816.F32 R8, R128.reuse, R142, R8 ;  /* 0x0000008e8008723c */ /* 0x040fe20000001808 */
[----:B------:R-:W1:Y:S04]  /*22fa0*/  LDSM.16.MT88.4 R140, [R221+0x10000] ;  /* 0x01000000dd8c783b */ /* 0x000e680000004200 */
[----:B------:R-:W2:Y:S01]  /*22fb0*/  MUFU.EX2 R169, R169 ;  /* 0x000000a900a97308 */ /* 0x000ea20000000800 */
[----:B------:R-:W-:Y:S01]  /*22fc0*/  ISETP.GT.AND P0, PT, R245, R234, PT ;  /* 0x000000eaf500720c */ /* 0x000fe20003f04270 */
[----:B------:R-:W-:Y:S01]  /*22fd0*/  FMUL.FTZ R16, R133, R116 ;  /* 0x0000007485107220 */ /* 0x000fe20000410000 */
[C---:B------:R-:W-:Y:S07]  /*22fe0*/  HMMA.16816.F32 R68, R128.reuse, R144, R68 ;  /* 0x000000908044723c */ /* 0x040fee0000001844 */
[----:B------:R-:W-:Y:S01]  /*22ff0*/  MUFU.EX2 R166, R166 ;  /* 0x000000a600a67308 */ /* 0x000fe20000000800 */
[C---:B------:R-:W-:Y:S01]  /*23000*/  HMMA.16816.F32 R72, R128.reuse, R146, R72 ;  /* 0x000000928048723c */ /* 0x040fe20000001848 */
[----:B------:R-:W4:Y:S02]  /*23010*/  LDSM.16.MT88.4 R144, [R220+0x10000] ;  /* 0x01000000dc90783b */ /* 0x000f240000004200 */
[--C-:B------:R-:W-:Y:S03]  /*23020*/  FFMA.FTZ R165, R17, R3, -R158.reuse ;  /* 0x0000000311a57223 */ /* 0x100fe6000001089e */
[C---:B------:R-:W-:Y:S03]  /*23030*/  HMMA.16816.F32 R76, R128.reuse, R148, R76 ;  /* 0x00000094804c723c */ /* 0x040fe6000000184c */
[----:B------:R-:W-:Y:S02]  /*23040*/  MUFU.EX2 R173, R173 ;  /* 0x000000ad00ad7308 */ /* 0x000fe40000000800 */
[----:B--2---:R-:W-:Y:S01]  /*23050*/  F2FP.F16.F32.PACK_AB R24, R169, R170 ;  /* 0x000000aaa918723e */ /* 0x004fe200000000ff */
[C---:B------:R-:W-:Y:S01]  /*23060*/  HMMA.16816.F32 R80, R128.reuse, R150, R80 ;  /* 0x000000968050723c */ /* 0x040fe20000001850 */
[----:B------:R-:W-:Y:S06]  /*23070*/  LDSM.16.MT88.4 R148, [R219+0xc800] ;  /* 0x00c80000db94783b */ /* 0x000fec0000004200 */
[----:B------:R-:W2:Y:S01]  /*23080*/  MUFU.EX2 R165, R165 ;  /* 0x000000a500a57308 */ /* 0x000ea20000000800 */
[C---:B------:R-:W-:Y:S01]  /*23090*/  FMUL.FTZ R17, R133.reuse, R117 ;  /* 0x0000007585117220 */ /* 0x040fe20000410000 */
[C---:B------:R-:W-:Y:S08]  /*230a0*/  HMMA.16816.F32 R84, R128.reuse, R152, R84 ;  /* 0x000000988054723c */ /* 0x040ff00000001854 */
[----:B------:R-:W-:Y:S01]  /*230b0*/  MUFU.EX2 R172, R172 ;  /* 0x000000ac00ac7308 */ /* 0x000fe20000000800 */
[C---:B------:R-:W-:Y:S03]  /*230c0*/  HMMA.16816.F32 R88, R128.reuse, R154, R88 ;  /* 0x0000009a8058723c */ /* 0x040fe60000001858 */
[-CC-:B------:R-:W-:Y:S03]  /*230d0*/  FFMA.FTZ R152, R12, R3.reuse, -R158.reuse ;  /* 0x000000030c987223 */ /* 0x180fe6000001089e */
[C---:B---3--:R-:W-:Y:S03]  /*230e0*/  HMMA.16816.F32 R92, R128.reuse, R124, R92 ;  /* 0x0000007c805c723c */ /* 0x048fe6000000185c */
[----:B------:R-:W-:Y:S02]  /*230f0*/  MUFU.EX2 R171, R171 ;  /* 0x000000ab00ab7308 */ /* 0x000fe40000000800 */
[----:B------:R-:W-:Y:S01]  /*23100*/  FMUL.FTZ R12, R133, R120 ;  /* 0x00000078850c7220 */ /* 0x000fe20000410000 */
[C---:B------:R-:W-:Y:S01]  /*23110*/  HMMA.16816.F32 R96, R128.reuse, R126, R96 ;  /* 0x0000007e8060723c */ /* 0x040fe20000001860 */
[----:B------:R-:W3:Y:S06]  /*23120*/  LDSM.16.MT88.4 R124, [R219+0x10000] ;  /* 0x01000000db7c783b */ /* 0x000eec0000004200 */
[----:B------:R-:W-:Y:S01]  /*23130*/  MUFU.EX2 R152, R152 ;  /* 0x0000009800987308 */ /* 0x000fe20000000800 */
[-C--:B------:R-:W-:Y:S03]  /*23140*/  FFMA.FTZ R153, R13, R3.reuse, -R158 ;  /* 0x000000030d997223 */ /* 0x080fe6000001089e */
[-CC-:B------:R-:W-:Y:S01]  /*23150*/  FFMA.FTZ R154, R14, R3.reuse, -R134.reuse ;  /* 0x000000030e9a7223 */ /* 0x180fe20000010886 */
[--C-:B------:R-:W-:Y:S01]  /*23160*/  FFMA.FTZ R155, R15, R3, -R134.reuse ;  /* 0x000000030f9b7223 */ /* 0x100fe20000010886 */
[C---:B------:R-:W-:Y:S01]  /*23170*/  FMUL.FTZ R14, R132.reuse, R122 ;  /* 0x0000007a840e7220 */ /* 0x040fe20000410000 */
[----:B------:R-:W-:Y:S01]  /*23180*/  FMUL.FTZ R15, R132, R123 ;  /* 0x0000007b840f7220 */ /* 0x000fe20000410000 */
[----:B------:R-:W-:Y:S02]  /*23190*/  FMUL.FTZ R13, R133, R121 ;  /* 0x00000079850d7220 */ /* 0x000fe40000410000 */
[----:B------:R-:W5:Y:S01]  /*231a0*/  MUFU.EX2 R153, R153 ;  /* 0x0000009900997308 */ /* 0x000f620000000800 */
[----:B------:R-:W3:Y:S01]  /*231b0*/  LDSM.16.MT88.4 R120, [R223+0xc800] ;  /* 0x00c80000df78783b */ /* 0x000ee20000004200 */
[-CC-:B------:R-:W-:Y:S01]  /*231c0*/  FFMA.FTZ R168, R18, R3.reuse, -R134.reuse ;  /* 0x0000000312a87223 */ /* 0x180fe20000010886 */
[C---:B------:R-:W-:Y:S01]  /*231d0*/  FMUL.FTZ R18, R132.reuse, R118 ;  /* 0x0000007684127220 */ /* 0x040fe20000410000 */
[----:B--2---:R-:W-:Y:S01]  /*231e0*/  F2FP.F16.F32.PACK_AB R118, R165, R166 ;  /* 0x000000a6a576723e */ /* 0x004fe200000000ff */
[----:B------:R-:W-:Y:S01]  /*231f0*/  FFMA.FTZ R167, R19, R3, -R134 ;  /* 0x0000000313a77223 */ /* 0x000fe20000010886 */
[C---:B-1----:R-:W-:Y:S04]  /*23200*/  HMMA.16816.F32 R12, R128.reuse, R140, R12 ;  /* 0x0000008c800c723c */ /* 0x042fe8000000180c */
[----:B------:R-:W-:Y:S01]  /*23210*/  MUFU.EX2 R154, R154 ;  /* 0x0000009a009a7308 */ /* 0x000fe20000000800 */
[----:B------:R-:W-:Y:S01]  /*23220*/  FMUL.FTZ R19, R132, R119 ;  /* 0x0000007784137220 */ /* 0x000fe20000410000 */
[-CC-:B------:R-:W-:Y:S01]  /*23230*/  FFMA.FTZ R52, R52, R3.reuse, -R158.reuse ;  /* 0x0000000334347223 */ /* 0x180fe2000001089e */
[-C--:B------:R-:W-:Y:S01]  /*23240*/  FFMA.FTZ R53, R53, R3.reuse, -R158 ;  /* 0x0000000335357223 */ /* 0x080fe2000001089e */
[C---:B------:R-:W-:Y:S01]  /*23250*/  HMMA.16816.F32 R100, R128.reuse, R142, R100 ;  /* 0x0000008e8064723c */ /* 0x040fe20000001864 */
[----:B------:R-:W1:Y:S05]  /*23260*/  LDSM.16.MT88.4 R140, [R221+0xc800] ;  /* 0x00c80000dd8c783b */ /* 0x000e6a0000004200 */
[----:B------:R-:W2:Y:S01]  /*23270*/  MUFU.EX2 R155, R155 ;  /* 0x0000009b009b7308 */ /* 0x000ea20000000800 */
[----:B-----5:R-:W-:Y:S01]  /*23280*/  F2FP.F16.F32.PACK_AB R116, R153, R152 ;  /* 0x000000989974723e */ /* 0x020fe200000000ff */
[C---:B----4-:R-:W-:Y:S03]  /*23290*/  HMMA.16816.F32 R104, R128.reuse, R144, R104 ;  /* 0x000000908068723c */ /* 0x050fe60000001868 */
[-CC-:B------:R-:W-:Y:S03]  /*232a0*/  FFMA.FTZ R54, R54, R3.reuse, -R134.reuse ;  /* 0x0000000336367223 */ /* 0x180fe60000010886 */
[C---:B------:R-:W-:Y:S02]  /*232b0*/  HMMA.16816.F32 R16, R128.reuse, R146, R16 ;  /* 0x000000928010723c */ /* 0x040fe40000001810 */
[----:B------:R-:W-:Y:S01]  /*232c0*/  MUFU.EX2 R168, R168 ;  /* 0x000000a800a87308 */ /* 0x000fe20000000800 */
[----:B------:R-:W4:Y:S02]  /*232d0*/  LDSM.16.MT88.4 R144, [R220+0xc800] ;  /* 0x00c80000dc90783b */ /* 0x000f240000004200 */
[-C--:B------:R-:W-:Y:S01]  /*232e0*/  FFMA.FTZ R55, R55, R3.reuse, -R134 ;  /* 0x0000000337377223 */ /* 0x080fe20000010886 */
[C---:B---3--:R-:W-:Y:S06]  /*232f0*/  HMMA.16816.F32 R108, R128.reuse, R124, R108 ;  /* 0x0000007c806c723c */ /* 0x048fec000000186c */
[----:B------:R-:W3:Y:S01]  /*23300*/  MUFU.EX2 R167, R167 ;  /* 0x000000a700a77308 */ /* 0x000ee20000000800 */
[----:B--2---:R-:W-:Y:S01]  /*23310*/  F2FP.F16.F32.PACK_AB R117, R155, R154 ;  /* 0x0000009a9b75723e */ /* 0x004fe200000000ff */
[----:B------:R-:W-:Y:S01]  /*23320*/  HMMA.16816.F32 R112, R128, R126, R112 ;  /* 0x0000007e8070723c */ /* 0x000fe20000001870 */
[----:B------:R-:W-:Y:S07]  /*23330*/  LDSM.16.MT88.4 R124, [R221+0x10800] ;  /* 0x01080000dd7c783b */ /* 0x000fee0000004200 */
[----:B------:R-:W-:Y:S03]  /*23340*/  MUFU.EX2 R177, R177 ;  /* 0x000000b100b17308 */ /* 0x000fe60000000800 */
[-CC-:B------:R-:W-:Y:S01]  /*23350*/  FFMA.FTZ R56, R56, R3.reuse, -R158.reuse ;  /* 0x0000000338387223 */ /* 0x180fe2000001089e */
[-C--:B------:R-:W-:Y:S01]  /*23360*/  FFMA.FTZ R57, R57, R3.reuse, -R158 ;  /* 0x0000000339397223 */ /* 0x080fe2000001089e */
[-CC-:B------:R-:W-:Y:S01]  /*23370*/  FFMA.FTZ R58, R58, R3.reuse, -R134.reuse ;  /* 0x000000033a3a7223 */ /* 0x180fe20000010886 */
[----:B------:R-:W-:Y:S01]  /*23380*/  LDSM.16.MT88.4 R128, [R220+0x10800] ;  /* 0x01080000dc80783b */ /* 0x000fe20000004200 */
[-C--:B------:R-:W-:Y:S01]  /*23390*/  FFMA.FTZ R59, R59, R3.reuse, -R134 ;  /* 0x000000033b3b7223 */ /* 0x080fe20000010886 */
[----:B------:R-:W-:Y:S02]  /*233a0*/  FFMA.FTZ R164, R133, R248, R164 ;  /* 0x000000f885a47223 */ /* 0x000fe400000100a4 */
[----:B------:R-:W-:Y:S01]  /*233b0*/  MUFU.EX2 R178, R178 ;  /* 0x000000b200b27308 */ /* 0x000fe20000000800 */
[----:B---3--:R-:W-:Y:S01]  /*233c0*/  F2FP.F16.F32.PACK_AB R119, R167, R168 ;  /* 0x000000a8a777723e */ /* 0x008fe200000000ff */
[----:B------:R-:W-:Y:S01]  /*233d0*/  FFMA.FTZ R60, R60, R3, -R158 ;  /* 0x000000033c3c7223 */ /* 0x000fe2000001089e */
[----:B------:R-:W-:Y:S01]  /*233e0*/  FADD.FTZ R164, R159, R164 ;  /* 0x000000a49fa47221 */ /* 0x000fe20000010000 */
[----:B------:R-:W-:Y:S01]  /*233f0*/  FFMA.FTZ R163, R132, R247, R163 ;  /* 0x000000f784a37223 */ /* 0x000fe200000100a3 */
[----:B------:R-:W-:Y:S03]  /*23400*/  MOV R133, R2 ;  /* 0x0000000200857202 */ /* 0x000fe60000000f00 */
        /* <DEDUP_REMOVED lines=22> */
[--C-:B------:R-:W-:Y:S03]  /*23570*/  FFMA.FTZ R148, R25, R3, -R158.reuse ;  /* 0x0000000319947223 */ /* 0x100fe6000001089e */
[C---:B--2---:R-:W-:Y:S03]  /*23580*/  HMMA.16816.F32 R92, R116.reuse, R120, R92 ;  /* 0x00000078745c723c */ /* 0x044fe6000000185c */
[----:B------:R-:W-:Y:S02]  /*23590*/  MUFU.EX2 R52, R52 ;  /* 0x0000003400347308 */ /* 0x000fe40000000800 */
[----:B------:R-:W-:Y:S01]  /*235a0*/  F2FP.F16.F32.PACK_AB R25, R172, R173 ;  /* 0x000000adac19723e */ /* 0x000fe200000000ff */
[C---:B------:R-:W-:Y:S01]  /*235b0*/  HMMA.16816.F32 R96, R116.reuse, R122, R96 ;  /* 0x0000007a7460723c */ /* 0x040fe20000001860 */
[----:B------:R-:W2:Y:S06]  /*235c0*/  LDSM.16.MT88.4 R120, [R220+0xd000] ;  /* 0x00d00000dc78783b */ /* 0x000eac0000004200 */
[----:B------:R-:W4:Y:S01]  /*235d0*/  MUFU.EX2 R148, R148 ;  /* 0x0000009400947308 */ /* 0x000f220000000800 */
[-C--:B------:R-:W-:Y:S01]  /*235e0*/  FFMA.FTZ R151, R29, R3.reuse, -R158 ;  /* 0x000000031d977223 */ /* 0x080fe2000001089e */
[C---:B------:R-:W-:Y:S01]  /*235f0*/  HMMA.16816.F32 R12, R116.reuse, R124, R12 ;  /* 0x0000007c740c723c */ /* 0x040fe2000000180c */
[----:B------:R-:W-:Y:S02]  /*23600*/  LDSM.16.MT88.4 R28, [R219+0x11000] ;  /* 0x01100000db1c783b */ /* 0x000fe40000004200 */
[-CC-:B------:R-:W-:Y:S03]  /*23610*/  FFMA.FTZ R150, R26, R3.reuse, -R134.reuse ;  /* 0x000000031a967223 */ /* 0x180fe60000010886 */
[C---:B------:R-:W-:Y:S02]  /*23620*/  HMMA.16816.F32 R100, R116.reuse, R126, R100 ;  /* 0x0000007e7464723c */ /* 0x040fe40000001864 */
[----:B------:R-:W-:Y:S03]  /*23630*/  MUFU.EX2 R53, R53 ;  /* 0x0000003500357308 */ /* 0x000fe60000000800 */
[----:B------:R-:W-:Y:S01]  /*23640*/  FFMA.FTZ R149, R27, R3, -R134 ;  /* 0x000000031b957223 */ /* 0x000fe20000010886 */
[C---:B------:R-:W-:Y:S01]  /*23650*/  HMMA.16816.F32 R104, R116.reuse, R128, R104 ;  /* 0x000000807468723c */ /* 0x040fe20000001868 */
[----:B------:R-:W-:Y:S05]  /*23660*/  LDSM.16.MT88.4 R124, [R221+0x11000] ;  /* 0x01100000dd7c783b */ /* 0x000fea0000004200 */
[----:B------:R-:W-:Y:S01]  /*23670*/  MUFU.EX2 R150, R150 ;  /* 0x0000009600967308 */ /* 0x000fe20000000800 */
[----:B----4-:R-:W-:Y:S01]  /*23680*/  F2FP.F16.F32.PACK_AB R26, R148, R171 ;  /* 0x000000ab941a723e */ /* 0x010fe200000000ff */
[C---:B------:R-:W-:Y:S01]  /*23690*/  HMMA.16816.F32 R16, R116.reuse, R130, R16 ;  /* 0x000000827410723c */ /* 0x040fe20000001810 */
[----:B------:R-:W-:Y:S07]  /*236a0*/  LDSM.16.MT88.4 R128, [R220+0x11000] ;  /* 0x01100000dc80783b */ /* 0x000fee0000004200 */
[----:B------:R-:W4:Y:S01]  /*236b0*/  MUFU.EX2 R149, R149 ;  /* 0x0000009500957308 */ /* 0x000f220000000800 */
[C---:B------:R-:W-:Y:S03]  /*236c0*/  HMMA.16816.F32 R108, R116.reuse, R20, R108 ;  /* 0x00000014746c723c */ /* 0x040fe6000000186c */
[----:B------:R-:W-:Y:S03]  /*236d0*/  FADD.FTZ R168, R168, R155 ;  /* 0x0000009ba8a87221 */ /* 0x000fe60000010000 */
[----:B------:R-:W-:Y:S01]  /*236e0*/  HMMA.16816.F32 R112, R116, R22, R112 ;  /* 0x000000167470723c */ /* 0x000fe20000001870 */
[----:B------:R-:W5:Y:S02]  /*236f0*/  LDSM.16.MT88.4 R20, [R219+0xd000] ;  /* 0x00d00000db14783b */ /* 0x000f640000004200 */
[----:B------:R-:W-:Y:S02]  /*23700*/  MUFU.EX2 R54, R54 ;  /* 0x0000003600367308 */ /* 0x000fe40000000800 */
[----:B------:R-:W-:Y:S04]  /*23710*/  FADD.FTZ R168, R167, R168 ;  /* 0x000000a8a7a87221 */ /* 0x000fe80000010000 */
[----:B------:R-:W5:Y:S04]  /*23720*/  LDSM.16.MT88.4 R116, [R223+0x11000] ;  /* 0x01100000df74783b */ /* 0x000f680000004200 */
[----:B------:R-:W-:Y:S01]  /*23730*/  MUFU.EX2 R55, R55 ;  /* 0x0000003700377308 */ /* 0x000fe20000000800 */
[----:B----4-:R-:W-:Y:S01]  /*23740*/  F2FP.F16.F32.PACK_AB R27, R149, R150 ;  /* 0x00000096951b723e */ /* 0x010fe200000000ff */
[----:B------:R-:W-:Y:S04]  /*23750*/  FADD.FTZ R173, R173, R168 ;  /* 0x000000a8adad7221 */ /* 0x000fe80000010000 */
[----:B------:R-:W-:Y:S02]  /*23760*/  FADD.FTZ R173, R172, R173 ;  /* 0x000000adacad7221 */ /* 0x000fe40000010000 */
[C---:B-1----:R-:W-:Y:S02]  /*23770*/  HMMA.16816.F32 R4, R24.reuse, R140, R4 ;  /* 0x0000008c1804723c */ /* 0x042fe40000001804 */
        /* <DEDUP_REMOVED lines=10> */
[C---:B--2---:R-:W-:Y:S03]  /*23820*/  HMMA.16816.F32 R76, R24.reuse, R120, R76 ;  /* 0x00000078184c723c */ /* 0x044fe6000000184c */
[----:B------:R-:W-:Y:S02]  /*23830*/  MUFU.EX2 R59, R59 ;  /* 0x0000003b003b7308 */ /* 0x000fe40000000800 */
[-C--:B------:R-:W-:Y:S01]  /*23840*/  FFMA.FTZ R145, R33, R3.reuse, -R158 ;  /* 0x0000000321917223 */ /* 0x080fe2000001089e */
[C---:B------:R-:W-:Y:S01]  /*23850*/  HMMA.16816.F32 R80, R24.reuse, R122, R80 ;  /* 0x0000007a1850723c */ /* 0x040fe20000001850 */
[----:B------:R-:W2:Y:S06]  /*23860*/  LDSM.16.MT88.4 R120, [R221+0xd800] ;  /* 0x00d80000dd78783b */ /* 0x000eac0000004200 */
[----:B------:R-:W-:Y:S01]  /*23870*/  MUFU.EX2 R174, R174 ;  /* 0x000000ae00ae7308 */ /* 0x000fe20000000800 */
[-CC-:B------:R-:W-:Y:S01]  /*23880*/  FFMA.FTZ R146, R34, R3.reuse, -R134.reuse ;  /* 0x0000000322927223 */ /* 0x180fe20000010886 */
[C---:B-----5:R-:W-:Y:S03]  /*23890*/  HMMA.16816.F32 R84, R24.reuse, R20, R84 ;  /* 0x000000141854723c */ /* 0x060fe60000001854 */
[----:B------:R-:W-:Y:S03]  /*238a0*/  FFMA.FTZ R147, R35, R3, -R134 ;  /* 0x0000000323937223 */ /* 0x000fe60000010886 */
[C---:B------:R-:W-:Y:S01]  /*238b0*/  HMMA.16816.F32 R88, R24.reuse, R22, R88 ;  /* 0x000000161858723c */ /* 0x040fe20000001858 */
[----:B------:R-:W3:Y:S01]  /*238c0*/  LDSM.16.MT88.4 R32, [R220+0xd800] ;  /* 0x00d80000dc20783b */ /* 0x000ee20000004200 */
[----:B------:R-:W4:Y:S04]  /*238d0*/  MUFU.EX2 R151, R151 ;  /* 0x0000009700977308 */ /* 0x000f280000000800 */
[C---:B------:R-:W-:Y:S06]  /*238e0*/  HMMA.16816.F32 R92, R24.reuse, R116, R92 ;  /* 0x00000074185c723c */ /* 0x040fec000000185c */
[----:B------:R-:W-:Y:S01]  /*238f0*/  MUFU.EX2 R175, R175 ;  /* 0x000000af00af7308 */ /* 0x000fe20000000800 */
[C---:B------:R-:W-:Y:S01]  /*23900*/  HMMA.16816.F32 R96, R24.reuse, R118, R96 ;  /* 0x000000761860723c */ /* 0x040fe20000001860 */
[----:B------:R-:W5:Y:S05]  /*23910*/  LDSM.16.MT88.4 R116, [R219+0xd800] ;  /* 0x00d80000db74783b */ /* 0x000f6a0000004200 */
[C---:B------:R-:W-:Y:S03]  /*23920*/  HMMA.16816.F32 R12, R24.reuse, R124, R12 ;  /* 0x0000007c180c723c */ /* 0x040fe6000000180c */
[----:B------:R-:W1:Y:S02]  /*23930*/  MUFU.EX2 R176, R176 ;  /* 0x000000b000b07308 */ /* 0x000e640000000800 */
[----:B----4-:R-:W-:Y:S01]  /*23940*/  F2FP.F16.F32.PACK_AB R20, R151, R174 ;  /* 0x000000ae9714723e */ /* 0x010fe200000000ff */
[C---:B------:R-:W-:Y:S01]  /*23950*/  HMMA.16816.F32 R100, R24.reuse, R126, R100 ;  /* 0x0000007e1864723c */ /* 0x040fe20000001864 */
[----:B------:R-:W-:Y:S06]  /*23960*/  LDSM.16.MT88.4 R124, [R219+0x11800] ;  /* 0x01180000db7c783b */ /* 0x000fec0000004200 */
[----:B------:R-:W-:Y:S01]  /*23970*/  MUFU.EX2 R144, R144 ;  /* 0x0000009000907308 */ /* 0x000fe20000000800 */
[C---:B------:R-:W-:Y:S09]  /*23980*/  HMMA.16816.F32 R104, R24.reuse, R128, R104 ;  /* 0x000000801868723c */ /* 0x040ff20000001868 */
[----:B------:R-:W4:Y:S01]  /*23990*/  MUFU.EX2 R145, R145 ;  /* 0x0000009100917308 */ /* 0x000f220000000800 */
[C---:B------:R-:W-:Y:S03]  /*239a0*/  HMMA.16816.F32 R16, R24.reuse, R130, R16 ;  /* 0x000000821810723c */ /* 0x040fe60000001810 */
[----:B-1----:R-:W-:Y:S03]  /*239b0*/  F2FP.F16.F32.PACK_AB R21, R176, R175 ;  /* 0x000000afb015723e */ /* 0x002fe600000000ff */
[C---:B------:R-:W-:Y:S03]  /*239c0*/  HMMA.16816.F32 R108, R24.reuse, R28, R108 ;  /* 0x0000001c186c723c */ /* 0x040fe6000000186c */
[----:B------:R-:W-:Y:S03]  /*239d0*/  MUFU.EX2 R146, R146 ;  /* 0x0000009200927308 */ /* 0x000fe60000000800 */
[----:B------:R-:W-:Y:S01]  /*239e0*/  HMMA.16816.F32 R112, R24, R30, R112 ;  /* 0x0000001e1870723c */ /* 0x000fe20000001870 */
[----:B------:R-:W1:Y:S06]  /*239f0*/  LDSM.16.MT88.4 R24, [R223+0x11800] ;  /* 0x01180000df18783b */ /* 0x000e6c0000004200 */
[----:B------:R-:W2:Y:S01]  /*23a00*/  MUFU.EX2 R147, R147 ;  /* 0x0000009300937308 */ /* 0x000ea20000000800 */
[----:B----4-:R-:W-:Y:S01]  /*23a10*/  F2FP.F16.F32.PACK_AB R22, R145, R144 ;  /* 0x000000909116723e */ /* 0x010fe200000000ff */
[----:B------:R-:W4:Y:S08]  /*23a20*/  LDSM.16.MT88.4 R28, [R221+0x11800] ;  /* 0x01180000dd1c783b */ /* 0x000f300000004200 */
[----:B------:R-:W-:Y:S01]  /*23a30*/  MUFU.EX2 R60, R60 ;  /* 0x0000003c003c7308 */ /* 0x000fe20000000800 */
[----:B--2---:R-:W-:Y:S07]  /*23a40*/  F2FP.F16.F32.PACK_AB R23, R147, R146 ;  /* 0x000000929317723e */ /* 0x004fee00000000ff */
[C---:B------:R-:W-:Y:S06]  /*23a50*/  HMMA.16816.F32 R4, R20.reuse, R140, R4 ;  /* 0x0000008c1404723c */ /* 0x040fec0000001804 */
[C---:B------:R-:W-:Y:S05]  /*23a60*/  HMMA.16816.F32 R8, R20.reuse, R142, R8 ;  /* 0x0000008e1408723c */ /* 0x040fea0000001808 */
[-CC-:B------:R-:W-:Y:S01]  /*23a70*/  FFMA.FTZ R141, R36, R3.reuse, -R158.reuse ;  /* 0x00000003248d7223 */ /* 0x180fe2000001089e */
[C---:B------:R-:W-:Y:S05]  /*23a80*/  HMMA.16816.F32 R68, R20.reuse, R120, R68 ;  /* 0x000000781444723c */ /* 0x040fea0000001844 */
[-C--:B------:R-:W-:Y:S01]  /*23a90*/  FFMA.FTZ R140, R37, R3.reuse, -R158 ;  /* 0x00000003258c7223 */ /* 0x080fe2000001089e */
[C---:B------:R-:W-:Y:S01]  /*23aa0*/  HMMA.16816.F32 R72, R20.reuse, R122, R72 ;  /* 0x0000007a1448723c */ /* 0x040fe20000001848 */
[----:B------:R-:W2:Y:S01]  /*23ab0*/  LDSM.16.MT88.4 R120, [R220+0x11800] ;  /* 0x01180000dc78783b */ /* 0x000ea20000004200 */
[----:B------:R-:W-:Y:S03]  /*23ac0*/  MUFU.EX2 R141, R141 ;  /* 0x0000008d008d7308 */ /* 0x000fe60000000800 */
[-CC-:B------:R-:W-:Y:S01]  /*23ad0*/  FFMA.FTZ R143, R38, R3.reuse, -R134.reuse ;  /* 0x00000003268f7223 */ /* 0x180fe20000010886 */
[C---:B---3--:R-:W-:Y:S06]  /*23ae0*/  HMMA.16816.F32 R76, R20.reuse, R32, R76 ;  /* 0x00000020144c723c */ /* 0x048fec000000184c */
[----:B------:R-:W3:Y:S01]  /*23af0*/  MUFU.EX2 R140, R140 ;  /* 0x0000008c008c7308 */ /* 0x000ee20000000800 */
[-C--:B------:R-:W-:Y:S01]  /*23b00*/  FFMA.FTZ R142, R39, R3.reuse, -R134 ;  /* 0x00000003278e7223 */ /* 0x080fe20000010886 */
[C---:B------:R-:W-:Y:S01]  /*23b10*/  HMMA.16816.F32 R80, R20.reuse, R34, R80 ;  /* 0x000000221450723c */ /* 0x040fe20000001850 */
[----:B------:R-:W3:Y:S05]  /*23b20*/  LDSM.16.MT88.4 R32, [R223+0xe000] ;  /* 0x00e00000df20783b */ /* 0x000eea0000004200 */
[C---:B-----5:R-:W-:Y:S02]  /*23b30*/  HMMA.16816.F32 R84, R20.reuse, R116, R84 ;  /* 0x000000741454723c */ /* 0x060fe40000001854 */
[----:B------:R-:W-:Y:S01]  /*23b40*/  MUFU.EX2 R143, R143 ;  /* 0x0000008f008f7308 */ /* 0x000fe20000000800 */
[----:B------:R-:W5:Y:S03]  /*23b50*/  LDSM.16.MT88.4 R36, [R221+0xe000] ;  /* 0x00e00000dd24783b */ /* 0x000f660000004200 */
[C---:B------:R-:W-:Y:S06]  /*23b60*/  HMMA.16816.F32 R88, R20.reuse, R118, R88 ;  /* 0x000000761458723c */ /* 0x040fec0000001858 */
[----:B------:R-:W3:Y:S01]  /*23b70*/  MUFU.EX2 R142, R142 ;  /* 0x0000008e008e7308 */ /* 0x000ee20000000800 */
[----:B------:R-:W-:Y:S01]  /*23b80*/  LDSM.16.MT88.4 R116, [R221+0xe800] ;  /* 0x00e80000dd74783b */ /* 0x000fe20000004200 */
[C---:B-1----:R-:W-:Y:S06]  /*23b90*/  HMMA.16816.F32 R92, R20.reuse, R24, R92 ;  /* 0x00000018145c723c */ /* 0x042fec000000185c */
[C---:B------:R-:W-:Y:S01]  /*23ba0*/  HMMA.16816.F32 R96, R20.reuse, R26, R96 ;  /* 0x0000001a1460723c */ /* 0x040fe20000001860 */
[----:B------:R-:W1:Y:S05]  /*23bb0*/  LDSM.16.MT88.4 R24, [R220+0xe000] ;  /* 0x00e00000dc18783b */ /* 0x000e6a0000004200 */
[C---:B----4-:R-:W-:Y:S06]  /*23bc0*/  HMMA.16816.F32 R12, R20.reuse, R28, R12 ;  /* 0x0000001c140c723c */ /* 0x050fec000000180c */
[C---:B------:R-:W-:Y:S01]  /*23bd0*/  HMMA.16816.F32 R100, R20.reuse, R30, R100 ;  /* 0x0000001e1464723c */ /* 0x040fe20000001864 */
[----:B------:R-:W4:Y:S05]  /*23be0*/  LDSM.16.MT88.4 R28, [R219+0xe000] ;  /* 0x00e00000db1c783b */ /* 0x000f2a0000004200 */
[C---:B--2---:R-:W-:Y:S06]  /*23bf0*/  HMMA.16816.F32 R104, R20.reuse, R120, R104 ;  /* 0x000000781468723c */ /* 0x044fec0000001868 */
[C---:B------:R-:W-:Y:S05]  /*23c00*/  HMMA.16816.F32 R16, R20.reuse, R122, R16 ;  /* 0x0000007a1410723c */ /* 0x040fea0000001810 */
[-CC-:B------:R-:W-:Y:S01]  /*23c10*/  FFMA.FTZ R120, R44, R3.reuse, -R158.reuse ;  /* 0x000000032c787223 */ /* 0x180fe2000001089e */
[C---:B------:R-:W-:Y:S05]  /*23c20*/  HMMA.16816.F32 R108, R20.reuse, R124, R108 ;  /* 0x0000007c146c723c */ /* 0x040fea000000186c */
[-C--:B------:R-:W-:Y:S01]  /*23c30*/  FFMA.FTZ R121, R45, R3.reuse, -R158 ;  /* 0x000000032d797223 */ /* 0x080fe2000001089e */
[----:B------:R-:W-:Y:S01]  /*23c40*/  HMMA.16816.F32 R112, R20, R126, R112 ;  /* 0x0000007e1470723c */ /* 0x000fe20000001870 */
[----:B------:R-:W-:Y:S01]  /*23c50*/  LDSM.16.MT88.4 R124, [R223+0xf800] ;  /* 0x00f80000df7c783b */ /* 0x000fe20000004200 */
[----:B------:R-:W-:Y:S03]  /*23c60*/  MUFU.EX2 R120, R120 ;  /* 0x0000007800787308 */ /* 0x000fe60000000800 */
[-CC-:B------:R-:W-:Y:S01]  /*23c70*/  FFMA.FTZ R122, R46, R3.reuse, -R134.reuse ;  /* 0x000000032e7a7223 */ /* 0x180fe20000010886 */
[----:B------:R-:W-:Y:S01]  /*23c80*/  FFMA.FTZ R123, R47, R3, -R134 ;  /* 0x000000032f7b7223 */ /* 0x000fe20000010886 */
[----:B---3--:R-:W-:Y:S02]  /*23c90*/  F2FP.F16.F32.PACK_AB R20, R140, R141 ;  /* 0x0000008d8c14723e */ /* 0x008fe400000000ff */
[----:B------:R-:W-:Y:S03]  /*23ca0*/  LDSM.16.MT88.4 R44, [R223+0xe800] ;  /* 0x00e80000df2c783b */ /* 0x000fe60000004200 */
[----:B------:R-:W2:Y:S01]  /*23cb0*/  MUFU.EX2 R121, R121 ;  /* 0x0000007900797308 */ /* 0x000ea20000000800 */
[----:B------:R-:W-:Y:S02]  /*23cc0*/  F2FP.F16.F32.PACK_AB R21, R142, R143 ;  /* 0x0000008f8e15723e */ /* 0x000fe400000000ff */
[----:B------:R-:W-:Y:S02]  /*23cd0*/  F2FP.F16.F32.PACK_AB R22, R178, R177 ;  /* 0x000000b1b216723e */ /* 0x000fe400000000ff */
[----:B------:R-:W-:Y:S05]  /*23ce0*/  F2FP.F16.F32.PACK_AB R23, R180, R179 ;  /* 0x000000b3b417723e */ /* 0x000fea00000000ff */
[----:B------:R-:W-:Y:S02]  /*23cf0*/  MUFU.EX2 R122, R122 ;  /* 0x0000007a007a7308 */ /* 0x000fe40000000800 */
[C---:B------:R-:W-:Y:S08]  /*23d00*/  HMMA.16816.F32 R4, R20.reuse, R32, R4 ;  /* 0x000000201404723c */ /* 0x040ff00000001804 */
[----:B------:R-:W3:Y:S01]  /*23d10*/  MUFU.EX2 R123, R123 ;  /* 0x0000007b007b7308 */ /* 0x000ee20000000800 */
[C---:B------:R-:W-:Y:S01]  /*23d20*/  HMMA.16816.F32 R8, R20.reuse, R34, R8 ;  /* 0x000000221408723c */ /* 0x040fe20000001808 */
[----:B------:R-:W3:Y:S05]  /*23d30*/  LDSM.16.MT88.4 R32, [R221+0x12000] ;  /* 0x01200000dd20783b */ /* 0x000eea0000004200 */
[C---:B-----5:R-:W-:Y:S06]  /*23d40*/  HMMA.16816.F32 R68, R20.reuse, R36, R68 ;  /* 0x000000241444723c */ /* 0x060fec0000001844 */
[C---:B------:R-:W-:Y:S01]  /*23d50*/  HMMA.16816.F32 R72, R20.reuse, R38, R72 ;  /* 0x000000261448723c */ /* 0x040fe20000001848 */
[----:B------:R-:W5:Y:S05]  /*23d60*/  LDSM.16.MT88.4 R36, [R220+0x12000] ;  /* 0x01200000dc24783b */ /* 0x000f6a0000004200 */
[C---:B-1----:R-:W-:Y:S06]  /*23d70*/  HMMA.16816.F32 R76, R20.reuse, R24, R76 ;  /* 0x00000018144c723c */ /* 0x042fec000000184c */
[C---:B------:R-:W-:Y:S01]  /*23d80*/  HMMA.16816.F32 R80, R20.reuse, R26, R80 ;  /* 0x0000001a1450723c */ /* 0x040fe20000001850 */
[----:B------:R-:W1:Y:S05]  /*23d90*/  LDSM.16.MT88.4 R24, [R219+0x12000] ;  /* 0x01200000db18783b */ /* 0x000e6a0000004200 */
[C---:B----4-:R-:W-:Y:S06]  /*23da0*/  HMMA.16816.F32 R84, R20.reuse, R28, R84 ;  /* 0x0000001c1454723c */ /* 0x050fec0000001854 */
[C---:B------:R-:W-:Y:S05]  /*23db0*/  HMMA.16816.F32 R88, R20.reuse, R30, R88 ;  /* 0x0000001e1458723c */ /* 0x040fea0000001858 */
[----:B--2---:R-:W-:Y:S01]  /*23dc0*/  F2FP.F16.F32.PACK_AB R28, R121, R120 ;  /* 0x00000078791c723e */ /* 0x004fe200000000ff */
[C---:B------:R-:W-:Y:S05]  /*23dd0*/  HMMA.16816.F32 R92, R20.reuse, R40, R92 ;  /* 0x00000028145c723c */ /* 0x040fea000000185c */
[----:B---3--:R-:W-:Y:S01]  /*23de0*/  F2FP.F16.F32.PACK_AB R29, R123, R122 ;  /* 0x0000007a7b1d723e */ /* 0x008fe200000000ff */
[C---:B------:R-:W-:Y:S01]  /*23df0*/  HMMA.16816.F32 R96, R20.reuse, R42, R96 ;  /* 0x0000002a1460723c */ /* 0x040fe20000001860 */
[----:B------:R-:W2:Y:S04]  /*23e00*/  LDSM.16.MT88.4 R40, [R220+0xe800] ;  /* 0x00e80000dc28783b */ /* 0x000ea80000004200 */
[----:B------:R-:W-:Y:S01]  /*23e10*/  F2FP.F16.F32.PACK_AB R30, R182, R181 ;  /* 0x000000b5b61e723e */ /* 0x000fe200000000ff */
[C---:B------:R-:W-:Y:S05]  /*23e20*/  HMMA.16816.F32 R12, R20.reuse, R32, R12 ;  /* 0x00000020140c723c */ /* 0x040fea000000180c */
[----:B------:R-:W-:Y:S01]  /*23e30*/  F2FP.F16.F32.PACK_AB R31, R184, R183 ;  /* 0x000000b7b81f723e */ /* 0x000fe200000000ff */
[C---:B------:R-:W-:Y:S01]  /*23e40*/  HMMA.16816.F32 R100, R20.reuse, R34, R100 ;  /* 0x000000221464723c */ /* 0x040fe20000001864 */
[----:B------:R-:W3:Y:S05]  /*23e50*/  LDSM.16.MT88.4 R32, [R219+0xe800] ;  /* 0x00e80000db20783b */ /* 0x000eea0000004200 */
[C---:B-----5:R-:W-:Y:S06]  /*23e60*/  HMMA.16816.F32 R104, R20.reuse, R36, R104 ;  /* 0x000000241468723c */ /* 0x060fec0000001868 */
[C---:B------:R-:W-:Y:S01]  /*23e70*/  HMMA.16816.F32 R16, R20.reuse, R38, R16 ;  /* 0x000000261410723c */ /* 0x040fe20000001810 */
[----:B------:R-:W4:Y:S05]  /*23e80*/  LDSM.16.MT88.4 R36, [R223+0x12800] ;  /* 0x01280000df24783b */ /* 0x000f2a0000004200 */
[C---:B-1----:R-:W-:Y:S06]  /*23e90*/  HMMA.16816.F32 R108, R20.reuse, R24, R108 ;  /* 0x00000018146c723c */ /* 0x042fec000000186c */
        /* <DEDUP_REMOVED lines=29> */
[----:B------:R-:W2:Y:S05]  /*24070*/  LDSM.16.MT88.4 R28, [R221+0x13000] ;  /* 0x01300000dd1c783b */ /* 0x000eaa0000004200 */
[C---:B---3--:R-:W-:Y:S03]  /*24080*/  HMMA.16816.F32 R4, R20.reuse, R36, R4 ;  /* 0x000000241404723c */ /* 0x048fe60000001804 */
[----:B------:R-:W3:Y:S03]  /*24090*/  LDSM.16.MT88.4 R32, [R220+0x13000] ;  /* 0x01300000dc20783b */ /* 0x000ee60000004200 */
[C---:B------:R-:W-:Y:S05]  /*240a0*/  HMMA.16816.F32 R8, R20.reuse, R38, R8 ;  /* 0x000000261408723c */ /* 0x040fea0000001808 */
[----:B------:R-:W-:Y:S01]  /*240b0*/  FADD.FTZ R37, R135, R164 ;  /* 0x000000a487257221 */ /* 0x000fe20000010000 */
[C---:B------:R-:W-:Y:S05]  /*240c0*/  HMMA.16816.F32 R68, R20.reuse, R40, R68 ;  /* 0x000000281444723c */ /* 0x040fea0000001844 */
[----:B------:R-:W-:Y:S01]  /*240d0*/  FADD.FTZ R37, R160, R37 ;  /* 0x00000025a0257221 */ /* 0x000fe20000010000 */
[C---:B------:R-:W-:Y:S01]  /*240e0*/  HMMA.16816.F32 R72, R20.reuse, R42, R72 ;  /* 0x0000002a1448723c */ /* 0x040fe20000001848 */
[----:B------:R-:W-:Y:S04]  /*240f0*/  LDSM.16.MT88.4 R40, [R219+0xf800] ;  /* 0x00f80000db28783b */ /* 0x000fe80000004200 */
[----:B------:R-:W-:Y:S01]  /*24100*/  FADD.FTZ R152, R152, R37 ;  /* 0x0000002598987221 */ /* 0x000fe20000010000 */
[C---:B------:R-:W-:Y:S03]  /*24110*/  HMMA.16816.F32 R76, R20.reuse, R44, R76 ;  /* 0x0000002c144c723c */ /* 0x040fe6000000184c */
[----:B------:R-:W-:Y:S02]  /*24120*/  LDSM.16.MT88.4 R36, [R221+0xf800] ;  /* 0x00f80000dd24783b */ /* 0x000fe40000004200 */
[----:B------:R-:W-:Y:S01]  /*24130*/  FADD.FTZ R153, R153, R152 ;  /* 0x0000009899997221 */ /* 0x000fe20000010000 */
[C---:B------:R-:W-:Y:S05]  /*24140*/  HMMA.16816.F32 R80, R20.reuse, R46, R80 ;  /* 0x0000002e1450723c */ /* 0x040fea0000001850 */
[-C--:B------:R-:W-:Y:S01]  /*24150*/  FFMA.FTZ R45, R61, R3.reuse, -R158 ;  /* 0x000000033d2d7223 */ /* 0x080fe2000001089e */
[C---:B-1----:R-:W-:Y:S05]  /*24160*/  HMMA.16816.F32 R84, R20.reuse, R24, R84 ;  /* 0x000000181454723c */ /* 0x042fea0000001854 */
[----:B------:R-:W1:Y:S01]  /*24170*/  MUFU.EX2 R45, R45 ;  /* 0x0000002d002d7308 */ /* 0x000e620000000800 */
[C---:B------:R-:W-:Y:S01]  /*24180*/  HMMA.16816.F32 R88, R20.reuse, R26, R88 ;  /* 0x0000001a1458723c */ /* 0x040fe20000001858 */
[----:B------:R-:W4:Y:S04]  /*24190*/  LDSM.16.MT88.4 R24, [R219+0x13000] ;  /* 0x01300000db18783b */ /* 0x000f280000004200 */
[-CC-:B------:R-:W-:Y:S01]  /*241a0*/  FFMA.FTZ R44, R62, R3.reuse, -R134.reuse ;  /* 0x000000033e2c7223 */ /* 0x180fe20000010886 */
[C---:B------:R-:W-:Y:S05]  /*241b0*/  HMMA.16816.F32 R92, R20.reuse, R48, R92 ;  /* 0x00000030145c723c */ /* 0x040fea000000185c */
[----:B------:R-:W-:Y:S01]  /*241c0*/  MUFU.EX2 R44, R44 ;  /* 0x0000002c002c7308 */ /* 0x000fe20000000800 */
[C---:B------:R-:W-:Y:S05]  /*241d0*/  HMMA.16816.F32 R96, R20.reuse, R50, R96 ;  /* 0x000000321460723c */ /* 0x040fea0000001860 */
[-C--:B------:R-:W-:Y:S01]  /*241e0*/  FFMA.FTZ R47, R63, R3.reuse, -R134 ;  /* 0x000000033f2f7223 */ /* 0x080fe20000010886 */
[C---:B--2---:R-:W-:Y:S05]  /*241f0*/  HMMA.16816.F32 R12, R20.reuse, R28, R12 ;  /* 0x0000001c140c723c */ /* 0x044fea000000180c */
[----:B------:R-:W2:Y:S01]  /*24200*/  MUFU.EX2 R47, R47 ;  /* 0x0000002f002f7308 */ /* 0x000ea20000000800 */
[C---:B------:R-:W-:Y:S05]  /*24210*/  HMMA.16816.F32 R100, R20.reuse, R30, R100 ;  /* 0x0000001e1464723c */ /* 0x040fea0000001864 */
[-C--:B------:R-:W-:Y:S01]  /*24220*/  FFMA.FTZ R46, R64, R3.reuse, -R158 ;  /* 0x00000003402e7223 */ /* 0x080fe2000001089e */
[C---:B---3--:R-:W-:Y:S05]  /*24230*/  HMMA.16816.F32 R104, R20.reuse, R32, R104 ;  /* 0x000000201468723c */ /* 0x048fea0000001868 */
[-C--:B------:R-:W-:Y:S01]  /*24240*/  FFMA.FTZ R48, R66, R3.reuse, -R134 ;  /* 0x0000000342307223 */ /* 0x080fe20000010886 */
[C---:B------:R-:W-:Y:S01]  /*24250*/  HMMA.16816.F32 R16, R20.reuse, R34, R16 ;  /* 0x000000221410723c */ /* 0x040fe20000001810 */
[----:B------:R-:W-:Y:S01]  /*24260*/  MUFU.EX2 R46, R46 ;  /* 0x0000002e002e7308 */ /* 0x000fe20000000800 */
[----:B------:R-:W3:Y:S03]  /*24270*/  LDSM.16.MT88.4 R32, [R220+0xf800] ;  /* 0x00f80000dc20783b */ /* 0x000ee60000004200 */
[-C--:B------:R-:W-:Y:S01]  /*24280*/  FFMA.FTZ R158, R65, R3.reuse, -R158 ;  /* 0x00000003419e7223 */ /* 0x080fe2000001089e */
[C---:B----4-:R-:W-:Y:S05]  /*24290*/  HMMA.16816.F32 R108, R20.reuse, R24, R108 ;  /* 0x00000018146c723c */ /* 0x050fea000000186c */
[----:B------:R-:W4:Y:S01]  /*242a0*/  MUFU.EX2 R49, R158 ;  /* 0x0000009e00317308 */ /* 0x000f220000000800 */
[----:B------:R-:W-:Y:S01]  /*242b0*/  FFMA.FTZ R134, R67, R3, -R134 ;  /* 0x0000000343867223 */ /* 0x000fe20000010886 */
[----:B------:R-:W-:Y:S01]  /*242c0*/  HMMA.16816.F32 R112, R20, R26, R112 ;  /* 0x0000001a1470723c */ /* 0x000fe20000001870 */
[----:B------:R-:W5:Y:S07]  /*242d0*/  LDSM.16.MT88.4 R20, [R223+0x13800] ;  /* 0x01380000df14783b */ /* 0x000f6e0000004200 */
[----:B------:R-:W-:Y:S03]  /*242e0*/  MUFU.EX2 R48, R48 ;  /* 0x0000003000307308 */ /* 0x000fe60000000800 */
[----:B-1----:R-:W-:Y:S01]  /*242f0*/  F2FP.F16.F32.PACK_AB R28, R45, R60 ;  /* 0x0000003c2d1c723e */ /* 0x002fe200000000ff */
[----:B------:R-:W-:Y:S01]  /*24300*/  FADD.FTZ R166, R166, R153 ;  /* 0x00000099a6a67221 */ /* 0x000fe20000010000 */
[----:B--2---:R-:W-:Y:S03]  /*24310*/  F2FP.F16.F32.PACK_AB R29, R47, R44 ;  /* 0x0000002c2f1d723e */ /* 0x004fe600000000ff */
[----:B------:R-:W-:Y:S01]  /*24320*/  FADD.FTZ R165, R165, R166 ;  /* 0x000000a6a5a57221 */ /* 0x000fe20000010000 */
[----:B------:R-:W-:Y:S01]  /*24330*/  MOV R135, R0 ;  /* 0x0000000000877202 */ /* 0x000fe20000000f00 */
[----:B------:R-:W1:Y:S01]  /*24340*/  MUFU.EX2 R247, R134 ;  /* 0x0000008600f77308 */ /* 0x000e620000000800 */
[----:B----4-:R-:W-:Y:S01]  /*24350*/  F2FP.F16.F32.PACK_AB R30, R49, R46 ;  /* 0x0000002e311e723e */ /* 0x010fe200000000ff */
[----:B------:R-:W-:Y:S01]  /*24360*/  FADD.FTZ R50, R170, R165 ;  /* 0x000000a5aa327221 */ /* 0x000fe20000010000 */
[----:B------:R-:W-:Y:S03]  /*24370*/  FADD.FTZ R3, R175, R150 ;  /* 0x00000096af037221 */ /* 0x000fe60000010000 */
[----:B------:R-:W-:Y:S01]  /*24380*/  FADD.FTZ R50, R169, R50 ;  /* 0x00000032a9327221 */ /* 0x000fe20000010000 */
[----:B------:R-:W-:Y:S03]  /*24390*/  FADD.FTZ R3, R176, R3 ;  /* 0x00000003b0037221 */ /* 0x000fe60000010000 */
[----:B------:R-:W-:Y:S01]  /*243a0*/  FADD.FTZ R171, R171, R50 ;  /* 0x00000032abab7221 */ /* 0x000fe20000010000 */
[----:B------:R-:W-:Y:S03]  /*243b0*/  FADD.FTZ R146, R146, R3 ;  /* 0x0000000392927221 */ /* 0x000fe60000010000 */
[----:B------:R-:W-:Y:S01]  /*243c0*/  FADD.FTZ R171, R148, R171 ;  /* 0x000000ab94ab7221 */ /* 0x000fe20000010000 */
[----:B------:R-:W-:Y:S01]  /*243d0*/  FADD.FTZ R146, R147, R146 ;  /* 0x0000009293927221 */ /* 0x000fe20000010000 */
[----:B-1----:R-:W-:Y:S02]  /*243e0*/  F2FP.F16.F32.PACK_AB R31, R247, R48 ;  /* 0x00000030f71f723e */ /* 0x002fe400000000ff */
[----:B------:R-:W-:Y:S01]  /*243f0*/  FADD.FTZ R174, R174, R171 ;  /* 0x000000abaeae7221 */ /* 0x000fe20000010000 */
[----:B------:R-:W-:Y:S03]  /*24400*/  FADD.FTZ R143, R143, R146 ;  /* 0x000000928f8f7221 */ /* 0x000fe60000010000 */
[----:B------:R-:W-:Y:S01]  /*24410*/  FADD.FTZ R151, R151, R174 ;  /* 0x000000ae97977221 */ /* 0x000fe20000010000 */
[----:B------:R-:W-:Y:S01]  /*24420*/  FADD.FTZ R142, R142, R143 ;  /* 0x0000008f8e8e7221 */ /* 0x000fe20000010000 */
        /* <DEDUP_REMOVED lines=10> */
[C---:B---3--:R-:W-:Y:S05]  /*244d0*/  HMMA.16816.F32 R76, R28.reuse, R32, R76 ;  /* 0x000000201c4c723c */ /* 0x048fea000000184c */
[----:B------:R-:W-:Y:S01]  /*244e0*/  FADD.FTZ R179, R179, R142 ;  /* 0x0000008eb3b37221 */ /* 0x000fe20000010000 */
[C---:B------:R-:W-:Y:S05]  /*244f0*/  HMMA.16816.F32 R80, R28.reuse, R34, R80 ;  /* 0x000000221c50723c */ /* 0x040fea0000001850 */
[----:B------:R-:W-:Y:S01]  /*24500*/  FADD.FTZ R177, R177, R140 ;  /* 0x0000008cb1b17221 */ /* 0x000fe20000010000 */
[C---:B------:R-:W-:Y:S05]  /*24510*/  HMMA.16816.F32 R84, R28.reuse, R40, R84 ;  /* 0x000000281c54723c */ /* 0x040fea0000001854 */
[----:B------:R-:W-:Y:S01]  /*24520*/  FADD.FTZ R179, R180, R179 ;  /* 0x000000b3b4b37221 */ /* 0x000fe20000010000 */
[C---:B------:R-:W-:Y:S05]  /*24530*/  HMMA.16816.F32 R88, R28.reuse, R42, R88 ;  /* 0x0000002a1c58723c */ /* 0x040fea0000001858 */
[----:B------:R-:W-:Y:S01]  /*24540*/  FADD.FTZ R177, R178, R177 ;  /* 0x000000b1b2b17221 */ /* 0x000fe20000010000 */
[C---:B-----5:R-:W-:Y:S05]  /*24550*/  HMMA.16816.F32 R92, R28.reuse, R20, R92 ;  /* 0x000000141c5c723c */ /* 0x060fea000000185c */
        /* <DEDUP_REMOVED lines=8> */
[C---:B-1----:R-:W-:Y:S03]  /*245e0*/  HMMA.16816.F32 R120, R28.reuse, R4, R12 ;  /* 0x000000041c78723c */ /* 0x042fe6000000180c */
[----:B------:R-:W-:Y:S01]  /*245f0*/  FADD.FTZ R181, R182, R181 ;  /* 0x000000b5b6b57221 */ /* 0x000fe20000010000 */
[----:B------:R-:W-:Y:S02]  /*24600*/  FADD.FTZ R54, R54, R183 ;  /* 0x000000b736367221 */ /* 0x000fe40000010000 */
[C---:B------:R-:W-:Y:S05]  /*24610*/  HMMA.16816.F32 R100, R28.reuse, R6, R100 ;  /* 0x000000061c64723c */ /* 0x040fea0000001864 */
[----:B------:R-:W-:Y:S01]  /*24620*/  FADD.FTZ R52, R52, R181 ;  /* 0x000000b534347221 */ /* 0x000fe20000010000 */
[C---:B------:R-:W-:Y:S05]  /*24630*/  HMMA.16816.F32 R104, R28.reuse, R116, R104 ;  /* 0x000000741c68723c */ /* 0x040fea0000001868 */
[----:B------:R-:W-:Y:S01]  /*24640*/  FADD.FTZ R55, R55, R54 ;  /* 0x0000003637377221 */ /* 0x000fe20000010000 */
[C---:B------:R-:W-:Y:S05]  /*24650*/  HMMA.16816.F32 R116, R28.reuse, R118, R16 ;  /* 0x000000761c74723c */ /* 0x040fea0000001810 */
[----:B------:R-:W-:Y:S01]  /*24660*/  FADD.FTZ R53, R53, R52 ;  /* 0x0000003435357221 */ /* 0x000fe20000010000 */
[C---:B--2---:R-:W-:Y:S05]  /*24670*/  HMMA.16816.F32 R108, R28.reuse, R8, R108 ;  /* 0x000000081c6c723c */ /* 0x044fea000000186c */
[----:B------:R-:W-:Y:S01]  /*24680*/  FADD.FTZ R58, R58, R55 ;  /* 0x000000373a3a7221 */ /* 0x000fe20000010000 */
[----:B------:R-:W-:Y:S01]  /*24690*/  FADD.FTZ R56, R56, R53 ;  /* 0x0000003538387221 */ /* 0x000fe20000010000 */
[----:B------:R-:W-:Y:S04]  /*246a0*/  HMMA.16816.F32 R112, R28, R10, R112 ;  /* 0x0000000a1c70723c */ /* 0x000fe80000001870 */
[----:B------:R-:W-:Y:S01]  /*246b0*/  FADD.FTZ R59, R59, R58 ;  /* 0x0000003a3b3b7221 */ /* 0x000fe20000010000 */
[----:B------:R-:W-:Y:S03]  /*246c0*/  FADD.FTZ R57, R57, R56 ;  /* 0x0000003839397221 */ /* 0x000fe60000010000 */
        /* <DEDUP_REMOVED lines=8> */
[----:B------:R-:W-:Y:S06]  /*24750*/  @P0 BRA `(.L_x_1971) ;  /* 0xffffffb0006c0947 */ /* 0x000fec000383ffff */
.L_x_1962:
[----:B------:R-:W1:Y:S01]  /*24760*/  S2R R11, SR_TID.X ;  /* 0x00000000000b7919 */ /* 0x000e620000002100 */
[----:B------:R-:W2:Y:S08]  /*24770*/  LDC.64 R8, c[0x0][0x208] ;  /* 0x00008200ff087b82 */ /* 0x000eb00000000a00 */
[----:B------:R-:W3:Y:S01]  /*24780*/  LDC.64 R6, c[0x0][0x198] ;  /* 0x00006600ff067b82 */ /* 0x000ee20000000a00 */
[----:B--2---:R-:W-:-:S02]  /*24790*/  R2UR UR4, R8 ;  /* 0x00000000080472ca */ /* 0x004fc400000e0000 */
[----:B------:R-:W-:Y:S02]  /*247a0*/  R2UR UR5, R9 ;  /* 0x00000000090572ca */ /* 0x000fe400000e0000 */
[----:B-1----:R-:W-:-:S04]  /*247b0*/  SHF.R.S32.HI R10, RZ, 0x1f, R11 ;  /* 0x0000001fff0a7819 */ /* 0x002fc8000001140b */
[----:B------:R-:W-:-:S04]  /*247c0*/  LEA.HI R4, R10, R11, RZ, 0x5 ;  /* 0x0000000b0a047211 */ /* 0x000fc800078f28ff */
[----:B------:R-:W-:-:S03]  /*247d0*/  LOP3.LUT R4, R4, 0xffffffe0, RZ, 0xc0, !PT ;  /* 0xffffffe004047812 */ /* 0x000fc600078ec0ff */
[----:B---3--:R1:W5:Y:S01]  /*247e0*/  LD.E R5, desc[UR4][R6.64+0xd8] ;  /* 0x0000d80406057980 */ /* 0x008362000c101900 */
[----:B------:R-:W-:Y:S01]  /*247f0*/  UMOV UR4, 0xffffffff ;  /* 0xffffffff00047882 */ /* 0x000fe20000000000 */
[----:B------:R-:W-:Y:S01]  /*24800*/  LEA.HI R10, R10, R11, RZ, 0x4 ;  /* 0x0000000b0a0a7211 */ /* 0x000fe200078f20ff */
[----:B------:R-:W-:-:S05]  /*24810*/  IMAD.IADD R4, R11, 0x1, -R4 ;  /* 0x000000010b047824 */ /* 0x000fca00078e0a04 */
[----:B------:R-:W-:-:S04]  /*24820*/  SHF.R.S32.HI R3, RZ, 0x1f, R4 ;  /* 0x0000001fff037819 */ /* 0x000fc80000011404 */
[----:B------:R-:W-:Y:S02]  /*24830*/  LEA.HI R3, R3, R4, RZ, 0x2 ;  /* 0x0000000403037211 */ /* 0x000fe400078f10ff */
[----:B------:R-:W-:Y:S02]  /*24840*/  SHF.R.S32.HI R4, RZ, 0x4, R10 ;  /* 0x00000004ff047819 */ /* 0x000fe4000001140a */
[----:B------:R-:W-:Y:S01]  /*24850*/  SHF.R.S32.HI R3, RZ, 0x2, R3 ;  /* 0x00000002ff037819 */ /* 0x000fe20000011403 */
[----:B------:R-:W-:Y:S06]  /*24860*/  BRA.DIV UR4, `(.L_x_1972) ;  /* 0x00000016046c7947 */ /* 0x000fec000b800000 */
[----:B------:R-:W2:Y:S04]  /*24870*/  SHFL.BFLY PT, R11, R248, 0x2, 0x1f ;  /* 0x0c401f00f80b7f89 */ /* 0x000ea800000e0000 */
[----:B------:R-:W3:Y:S01]  /*24880*/  SHFL.BFLY PT, R16, R247, 0x2, 0x1f ;  /* 0x0c401f00f7107f89 */ /* 0x000ee200000e0000 */
[----:B--2---:R-:W-:Y:S01]  /*24890*/  FADD.FTZ R14, R11, R248 ;  /* 0x000000f80b0e7221 */ /* 0x004fe20000010000 */
[----:B---3--:R-:W-:-:S04]  /*248a0*/  FADD.FTZ R15, R16, R247 ;  /* 0x000000f7100f7221 */ /* 0x008fc80000010000 */
[----:B------:R-:W2:Y:S04]  /*248b0*/  SHFL.BFLY PT, R11, R14, 0x1, 0x1f ;  /* 0x0c201f000e0b7f89 */ /* 0x000ea800000e0000 */
[----:B------:R3:W4:Y:S01]  /*248c0*/  SHFL.BFLY PT, R16, R15, 0x1, 0x1f ;  /* 0x0c201f000f107f89 */ /* 0x00072200000e0000 */
[----:B--2---:R-:W-:-:S07]  /*248d0*/  FADD.FTZ R11, R14, R11 ;  /* 0x0000000b0e0b7221 */ /* 0x004fce0000010000 */
.L_x_1993:
[----:B------:R-:W3:Y:S01]  /*248e0*/  S2R R14, SR_TID.X ;  /* 0x00000000000e7919 */ /* 0x000ee20000002100 */
[----:B----4-:R-:W-:Y:S01]  /*248f0*/  FADD.FTZ R10, R15, R16 ;  /* 0x000000100f0a7221 */ /* 0x010fe20000010000 */
[----:B------:R-:W-:Y:S01]  /*24900*/  FSETP.NE.FTZ.AND P4, PT, R11, RZ, PT ;  /* 0x000000ff0b00720b */ /* 0x000fe20003f95000 */
[----:B------:R-:W2:Y:S01]  /*24910*/  S2UR UR4, SR_CgaCtaId ;  /* 0x00000000000479c3 */ /* 0x000ea20000008800 */
[----:B------:R-:W-:-:S07]  /*24920*/  MOV R13, 0x3f800000 ;  /* 0x3f800000000d7802 */ /* 0x000fce0000000f00 */
[----:B------:R-:W-:Y:S01]  /*24930*/  BAR.SYNC.DEFER_BLOCKING 0x0 ;  /* 0x0000000000007b1d */ /* 0x000fe20000010000 */
[----:B------:R-:W-:Y:S02]  /*24940*/  FSETP.NE.FTZ.AND P3, PT, R10, RZ, PT ;  /* 0x000000ff0a00720b */ /* 0x000fe40003f75000 */
[----:B------:R-:W-:Y:S02]  /*24950*/  MOV R12, 0x3f800000 ;  /* 0x3f800000000c7802 */ /* 0x000fe40000000f00 */
[C---:B------:R-:W-:Y:S01]  /*24960*/  R2UR UR12, R8.reuse ;  /* 0x00000000080c72ca */ /* 0x040fe200000e0000 */
[----:B------:R-:W-:Y:S01]  /*24970*/  UMOV UR5, 0x400 ;  /* 0x0000040000057882 */ /* 0x000fe20000000000 */
[C---:B------:R-:W-:Y:S02]  /*24980*/  R2UR UR13, R9.reuse ;  /* 0x00000000090d72ca */ /* 0x040fe400000e0000 */
[----:B------:R-:W-:Y:S01]  /*24990*/  R2UR UR10, R8 ;  /* 0x00000000080a72ca */ /* 0x000fe200000e0000 */
[----:B------:R-:W4:Y:S01]  /*249a0*/  @P4 MUFU.RCP R13, R11 ;  /* 0x0000000b000d4308 */ /* 0x000f220000001000 */
[----:B------:R-:W-:-:S07]  /*249b0*/  R2UR UR11, R9 ;  /* 0x00000000090b72ca */ /* 0x000fce00000e0000 */
[----:B------:R-:W1:Y:S01]  /*249c0*/  @P3 MUFU.RCP R12, R10 ;  /* 0x0000000a000c3308 */ /* 0x000e620000001000 */
[----:B--2---:R-:W-:Y:S01]  /*249d0*/  ULEA UR4, UR4, UR5, 0x18 ;  /* 0x0000000504047291 */ /* 0x004fe2000f8ec03f */
[----:B---3--:R-:W-:Y:S01]  /*249e0*/  SHF.R.S32.HI R15, RZ, 0x1f, R14 ;  /* 0x0000001fff0f7819 */ /* 0x008fe2000001140e */
[C---:B----4-:R-:W-:Y:S01]  /*249f0*/  FMUL.FTZ R128, R13.reuse, R128 ;  /* 0x000000800d807220 */ /* 0x050fe20000410000 */
[C---:B------:R-:W-:Y:S01]  /*24a00*/  FMUL.FTZ R129, R13.reuse, R129 ;  /* 0x000000810d817220 */ /* 0x040fe20000410000 */
[----:B------:R-:W-:Y:S01]  /*24a10*/  FMUL.FTZ R124, R13, R124 ;  /* 0x0000007c0d7c7220 */ /* 0x000fe20000410000 */
[----:B------:R-:W-:Y:S01]  /*24a20*/  LEA.HI R16, R15, R14, RZ, 0x2 ;  /* 0x0000000e0f107211 */ /* 0x000fe200078f10ff */
[C---:B------:R-:W-:Y:S01]  /*24a30*/  FMUL.FTZ R125, R13.reuse, R125 ;  /* 0x0000007d0d7d7220 */ /* 0x040fe20000410000 */
[C---:B------:R-:W-:Y:S01]  /*24a40*/  FMUL.FTZ R68, R13.reuse, R68 ;  /* 0x000000440d447220 */ /* 0x040fe20000410000 */
[C---:B------:R-:W-:Y:S01]  /*24a50*/  FMUL.FTZ R69, R13.reuse, R69 ;  /* 0x000000450d457220 */ /* 0x040fe20000410000 */
[--C-:B------:R-:W-:Y:S01]  /*24a60*/  SHF.R.S32.HI R18, RZ, 0x2, R16.reuse ;  /* 0x00000002ff127819 */ /* 0x100fe20000011410 */
[C---:B------:R-:W-:Y:S01]  /*24a70*/  FMUL.FTZ R72, R13.reuse, R72 ;  /* 0x000000480d487220 */ /* 0x040fe20000410000 */
[----:B------:R-:W-:Y:S01]  /*24a80*/  SHF.R.S32.HI R17, RZ, 0x1f, R16 ;  /* 0x0000001fff117819 */ /* 0x000fe20000011410 */
[C---:B------:R-:W-:Y:S01]  /*24a90*/  FMUL.FTZ R73, R13.reuse, R73 ;  /* 0x000000490d497220 */ /* 0x040fe20000410000 */
[----:B------:R-:W-:Y:S01]  /*24aa0*/  LOP3.LUT R19, R16, 0x1ffffffc, RZ, 0xc0, !PT ;  /* 0x1ffffffc10137812 */ /* 0x000fe200078ec0ff */
[----:B------:R-:W-:Y:S01]  /*24ab0*/  FMUL.FTZ R76, R13, R76 ;  /* 0x0000004c0d4c7220 */ /* 0x000fe20000410000 */
[----:B------:R-:W-:Y:S01]  /*24ac0*/  LEA.HI R17, R17, R18, RZ, 0x3 ;  /* 0x0000001211117211 */ /* 0x000fe200078f18ff */
[----:B------:R-:W-:Y:S01]  /*24ad0*/  FMUL.FTZ R77, R13, R77 ;  /* 0x0000004d0d4d7220 */ /* 0x000fe20000410000 */
[----:B------:R-:W-:Y:S01]  /*24ae0*/  IADD3 R19, -R19, R14, RZ ;  /* 0x0000000e13137210 */ /* 0x000fe20007ffe1ff */
[----:B------:R-:W-:Y:S01]  /*24af0*/  FMUL.FTZ R80, R13, R80 ;  /* 0x000000500d507220 */ /* 0x000fe20000410000 */
[----:B------:R-:W-:Y:S01]  /*24b00*/  LOP3.LUT R17, R17, 0xfffffff8, RZ, 0xc0, !PT ;  /* 0xfffffff811117812 */ /* 0x000fe200078ec0ff */
[C---:B------:R-:W-:Y:S01]  /*24b10*/  FMUL.FTZ R81, R13.reuse, R81 ;  /* 0x000000510d517220 */ /* 0x040fe20000410000 */
[C---:B------:R-:W-:Y:S01]  /*24b20*/  FMUL.FTZ R84, R13.reuse, R84 ;  /* 0x000000540d547220 */ /* 0x040fe20000410000 */
[C---:B------:R-:W-:Y:S01]  /*24b30*/  FMUL.FTZ R85, R13.reuse, R85 ;  /* 0x000000550d557220 */ /* 0x040fe20000410000 */
[----:B------:R-:W-:Y:S01]  /*24b40*/  IADD3 R18, R18, -R17, RZ ;  /* 0x8000001112127210 */ /* 0x000fe20007ffe0ff */
[----:B------:R-:W-:Y:S01]  /*24b50*/  FMUL.FTZ R88, R13, R88 ;  /* 0x000000580d587220 */ /* 0x000fe20000410000 */
        /* <DEDUP_REMOVED lines=9> */
[C---:B------:R-:W-:Y:S01]  /*24bf0*/  FMUL.FTZ R97, R13.reuse, R97 ;  /* 0x000000610d617220 */ /* 0x040fe20000410000 */
        /* <DEDUP_REMOVED lines=8> */
[C---:B------:R-:W-:Y:S01]  /*24c80*/  FMUL.FTZ R104, R13.reuse, R104 ;  /* 0x000000680d687220 */ /* 0x040fe20000410000 */
[C---:B------:R-:W-:Y:S01]  /*24c90*/  FMUL.FTZ R105, R13.reuse, R105 ;  /* 0x000000690d697220 */ /* 0x040fe20000410000 */
[C---:B------:R-:W-:Y:S01]  /*24ca0*/  FMUL.FTZ R116, R13.reuse, R116 ;  /* 0x000000740d747220 */ /* 0x040fe20000410000 */
[C---:B------:R-:W-:Y:S01]  /*24cb0*/  FMUL.FTZ R117, R13.reuse, R117 ;  /* 0x000000750d757220 */ /* 0x040fe20000410000 */
[C---:B------:R-:W-:Y:S01]  /*24cc0*/  FMUL.FTZ R108, R13.reuse, R108 ;  /* 0x0000006c0d6c7220 */ /* 0x040fe20000410000 */
[C---:B------:R-:W-:Y:S01]  /*24cd0*/  FMUL.FTZ R109, R13.reuse, R109 ;  /* 0x0000006d0d6d7220 */ /* 0x040fe20000410000 */
[----:B------:R-:W-:Y:S01]  /*24ce0*/  R2P PR, R18, 0x6 ;  /* 0x0000000612007804 */ /* 0x000fe20000000000 */
[C---:B------:R-:W-:Y:S01]  /*24cf0*/  FMUL.FTZ R112, R13.reuse, R112 ;  /* 0x000000700d707220 */ /* 0x040fe20000410000 */
[----:B------:R-:W-:Y:S01]  /*24d00*/  FMUL.FTZ R113, R13, R113 ;  /* 0x000000710d717220 */ /* 0x000fe20000410000 */
[----:B------:R-:W-:Y:S01]  /*24d10*/  LEA R19, R19, UR4, 0x2 ;  /* 0x0000000413137c11 */ /* 0x000fe2000f8e10ff */
[C---:B-1----:R-:W-:Y:S01]  /*24d20*/  FMUL.FTZ R131, R12.reuse, R131 ;  /* 0x000000830c837220 */ /* 0x042fe20000410000 */
[----:B------:R-:W-:Y:S01]  /*24d30*/  MOV R13, 0x40 ;  /* 0x00000040000d7802 */ /* 0x000fe20000000f00 */
        /* <DEDUP_REMOVED lines=31> */
[----:B------:R-:W-:Y:S01]  /*24f30*/  MOV R12, 0x80 ;  /* 0x00000080000c7802 */ /* 0x000fe20000000f00 */
[----:B------:R-:W-:Y:S01]  /*24f40*/  STS.64 [R19], R128 ;  /* 0x0000008013007388 */ /* 0x000fe20000000a00 */
[----:B------:R-:W-:-:S02]  /*24f50*/  IADD3 R18, R19, -0x20, RZ ;  /* 0xffffffe013127810 */ /* 0x000fc40007ffe0ff */
[----:B------:R-:W-:Y:S01]  /*24f60*/  SEL R13, R13, 0xffffffc0, !P1 ;  /* 0xffffffc00d0d7807 */ /* 0x000fe20004800000 */
[----:B------:R-:W-:Y:S01]  /*24f70*/  STS.64 [R19+0x800], R130 ;  /* 0x0008008213007388 */ /* 0x000fe20000000a00 */
[C---:B------:R-:W-:Y:S02]  /*24f80*/  @P0 IADD3 R18, R19.reuse, 0x20, RZ ;  /* 0x0000002013120810 */ /* 0x040fe40007ffe0ff */
[----:B------:R-:W-:Y:S02]  /*24f90*/  SEL R21, R12, 0xffffff80, !P2 ;  /* 0xffffff800c157807 */ /* 0x000fe40005000000 */
[----:B------:R-:W-:Y:S01]  /*24fa0*/  IADD3 R20, R19, R13, RZ ;  /* 0x0000000d13147210 */ /* 0x000fe20007ffe0ff */
[----:B------:R-:W-:Y:S01]  /*24fb0*/  STS.64 [R18], R124 ;  /* 0x0000007c12007388 */ /* 0x000fe20000000a00 */
[-C--:B------:R-:W-:Y:S02]  /*24fc0*/  IADD3 R12, R13, R18.reuse, RZ ;  /* 0x000000120d0c7210 */ /* 0x080fe40007ffe0ff */
[----:B------:R-:W-:Y:S01]  /*24fd0*/  IADD3 R13, R19, R21, RZ ;  /* 0x00000015130d7210 */ /* 0x000fe20007ffe0ff */
[----:B------:R-:W-:Y:S01]  /*24fe0*/  STS.64 [R18+0x800], R126 ;  /* 0x0008007e12007388 */ /* 0x000fe20000000a00 */
[----:B------:R-:W-:-:S02]  /*24ff0*/  IADD3 R22, R21, R18, RZ ;  /* 0x0000001215167210 */ /* 0x000fc40007ffe0ff */
[-C--:B------:R-:W-:Y:S01]  /*25000*/  IADD3 R23, R20, R21.reuse, RZ ;  /* 0x0000001514177210 */ /* 0x080fe20007ffe0ff */
[----:B------:R-:W-:Y:S01]  /*25010*/  STS.64 [R20], R68 ;  /* 0x0000004414007388 */ /* 0x000fe20000000a00 */
[----:B------:R-:W-:-:S03]  /*25020*/  IADD3 R21, R12, R21, RZ ;  /* 0x000000150c157210 */ /* 0x000fc60007ffe0ff */
[----:B------:R-:W-:Y:S04]  /*25030*/  STS.64 [R20+0x800], R70 ;  /* 0x0008004614007388 */ /* 0x000fe80000000a00 */
[----:B------:R-:W-:Y:S04]  /*25040*/  STS.64 [R12], R72 ;  /* 0x000000480c007388 */ /* 0x000fe80000000a00 */
        /* <DEDUP_REMOVED lines=25> */
[----:B-1----:R-:W4:Y:S04]  /*251e0*/  LD.E.64 R18, desc[UR12][R6.64+0xb0] ;  /* 0x0000b00c06127980 */ /* 0x002f28000c101b00 */
[----:B--2---:R-:W2:Y:S01]  /*251f0*/  LD.E R20, desc[UR10][R6.64+0x60] ;  /* 0x0000600a06147980 */ /* 0x004ea2000c101900 */
[----:B---3--:R-:W-:Y:S01]  /*25200*/  LEA.HI R13, R15, R14, RZ, 0x4 ;  /* 0x0000000e0f0d7211 */ /* 0x008fe200078f20ff */
[----:B------:R-:W1:Y:S02]  /*25210*/  @P4 MUFU.LG2 R24, R11 ;  /* 0x0000000b00184308 */ /* 0x000e640000000c00 */
[----:B------:R3:W5:Y:S01]  /*25220*/  LD.E R12, desc[UR10][R6.64+0xcc] ;  /* 0x0000cc0a060c7980 */ /* 0x000762000c101900 */
[----:B------:R-:W-:-:S03]  /*25230*/  LOP3.LUT R13, R13, 0xfffffff0, RZ, 0xc0, !PT ;  /* 0xfffffff00d0d7812 */ /* 0x000fc600078ec0ff */
[----:B------:R3:W5:Y:S02]  /*25240*/  LD.E.64 R82, desc[UR10][R6.64+0x78] ;  /* 0x0000780a06527980 */ /* 0x000764000c101b00 */
[----:B------:R-:W1:Y:S01]  /*25250*/  @P3 MUFU.LG2 R25, R10 ;  /* 0x0000000a00193308 */ /* 0x000e620000000c00 */
[----:B------:R-:W-:Y:S01]  /*25260*/  IADD3 R13, -R13, R14, RZ ;  /* 0x0000000e0d0d7210 */ /* 0x000fe20007ffe1ff */
[----:B------:R3:W5:Y:S03]  /*25270*/  LD.E.64 R84, desc[UR10][R6.64+0xa8] ;  /* 0x0000a80a06547980 */ /* 0x000766000c101b00 */
[----:B----4-:R-:W-:Y:S02]  /*25280*/  LEA.HI R22, R13, R13, RZ, 0x1 ;  /* 0x0000000d0d167211 */ /* 0x010fe400078f08ff */
[----:B------:R-:W-:Y:S02]  /*25290*/  SHF.L.U32 R21, R4, 0x6, RZ ;  /* 0x0000000604157819 */ /* 0x000fe400000006ff */
[----:B------:R-:W-:-:S02]  /*252a0*/  SHF.L.U32 R26, R22, 0x2, RZ ;  /* 0x00000002161a7819 */ /* 0x000fc400000006ff */
[----:B------:R-:W-:Y:S01]  /*252b0*/  LOP3.LUT R21, R21, 0x1c0, RZ, 0xc0, !PT ;  /* 0x000001c015157812 */ /* 0x000fe200078ec0ff */
[----:B-1----:R-:W-:Y:S01]  /*252c0*/  @P4 FMUL.FTZ R24, R24, 0.69314718246459960938 ;  /* 0x3f31721818184820 */ /* 0x002fe20000410000 */
[----:B------:R-:W-:Y:S02]  /*252d0*/  LOP3.LUT R22, R22, 0xffffffe, RZ, 0xc0, !PT ;  /* 0x0ffffffe16167812 */ /* 0x000fe400078ec0ff */
[----:B------:R-:W-:Y:S01]  /*252e0*/  LOP3.LUT R23, R21, 0x38, R26, 0xf8, !PT ;  /* 0x0000003815177812 */ /* 0x000fe200078ef81a */
[----:B------:R-:W-:Y:S01]  /*252f0*/  @P3 FMUL.FTZ R25, R25, 0.69314718246459960938 ;  /* 0x3f31721819193820 */ /* 0x000fe20000410000 */
[----:B------:R-:W-:Y:S02]  /*25300*/  SHF.R.U32.HI R10, RZ, 0x3, R21 ;  /* 0x00000003ff0a7819 */ /* 0x000fe40000011615 */
[----:B------:R-:W-:Y:S02]  /*25310*/  SHF.R.S32.HI R21, RZ, 0x1f, R16 ;  /* 0x0000001fff157819 */ /* 0x000fe40000011410 */
[----:B------:R-:W-:Y:S01]  /*25320*/  MOV R15, 0xff800000 ;  /* 0xff800000000f7802 */ /* 0x000fe20000000f00 */
[C---:B-----5:R-:W-:Y:S01]  /*25330*/  @P4 FFMA.FTZ R15, R5.reuse, R2, R24 ;  /* 0x00000002050f4223 */ /* 0x060fe20000010018 */
[----:B------:R-:W-:Y:S01]  /*25340*/  MOV R11, 0xff800000 ;  /* 0xff800000000b7802 */ /* 0x000fe20000000f00 */
[----:B------:R-:W-:Y:S01]  /*25350*/  @P3 FFMA.FTZ R11, R5, R0, R25 ;  /* 0x00000000050b3223 */ /* 0x000fe20000010019 */
[----:B------:R-:W-:-:S02]  /*25360*/  LEA.HI R21, R21, R16, RZ, 0x2 ;  /* 0x0000001015157211 */ /* 0x000fc400078f10ff */
[----:B------:R-:W-:Y:S02]  /*25370*/  LOP3.LUT R10, R23, R10, RZ, 0x3c, !PT ;  /* 0x0000000a170a7212 */ /* 0x000fe400078e3cff */
[----:B------:R-:W-:Y:S02]  /*25380*/  IADD3 R5, R13, -R22, RZ ;  /* 0x800000160d057210 */ /* 0x000fe40007ffe0ff */
[----:B------:R-:W-:Y:S02]  /*25390*/  LOP3.LUT R17, R17, 0xffffffe0, RZ, 0xc0, !PT ;  /* 0xffffffe011117812 */ /* 0x000fe400078ec0ff */
[----:B------:R-:W-:Y:S02]  /*253a0*/  LOP3.LUT R21, R21, 0xffffffc, RZ, 0xc0, !PT ;  /* 0x0ffffffc15157812 */ /* 0x000fe400078ec0ff */
[----:B------:R-:W-:Y:S02]  /*253b0*/  LEA R0, R5, R10, 0x2 ;  /* 0x0000000a05007211 */ /* 0x000fe400078e10ff */
[----:B------:R-:W-:-:S02]  /*253c0*/  IADD3 R17, -R17, R14, RZ ;  /* 0x0000000e11117210 */ /* 0x000fc40007ffe1ff */
[----:B------:R-:W-:Y:S02]  /*253d0*/  IADD3 R16, R16, -R21, RZ ;  /* 0x8000001510107210 */ /* 0x000fe40007ffe0ff */
[----:B------:R-:W-:Y:S02]  /*253e0*/  SHF.L.U32 R2, R237, 0x6, RZ ;  /* 0x00000006ed027819 */ /* 0x000fe400000006ff */
[----:B------:R-:W-:Y:S01]  /*253f0*/  LEA R0, R0, UR4, 0x2 ;  /* 0x0000000400007c11 */ /* 0x000fe2000f8e10ff */
[----:B------:R-:W-:Y:S01]  /*25400*/  BAR.SYNC.DEFER_BLOCKING 0x0 ;  /* 0x0000000000007b1d */ /* 0x000fe20000010000 */
[----:B------:R-:W-:Y:S02]  /*25410*/  LOP3.LUT P0, RZ, R17, 0x3, RZ, 0xc0, !PT ;  /* 0x0000000311ff7812 */ /* 0x000fe4000780c0ff */
[----:B------:R-:W-:-:S03]  /*25420*/  LEA R3, R16, R3, 0x4 ;  /* 0x0000000310037211 */ /* 0x000fc600078e20ff */
[----:B------:R3:W1:Y:S04]  /*25430*/  LDS.128 R76, [R0] ;  /* 0x00000000004c7984 */ /* 0x0006680000000c00 */
[----:B------:R3:W4:Y:S04]  /*25440*/  LDS.128 R72, [R0+0x800] ;  /* 0x0008000000487984 */ /* 0x0007280000000c00 */
[----:B------:R3:W1:Y:S04]  /*25450*/  LDS.128 R68, [R0+0x1000] ;  /* 0x0010000000447984 */ /* 0x0006680000000c00 */
        /* <DEDUP_REMOVED lines=10> */
[----:B------:R3:W1:Y:S01]  /*25500*/  LDS.128 R24, [R0+0x6800] ;  /* 0x0068000000187984 */ /* 0x0006620000000c00 */
[----:B------:R-:W-:Y:S01]  /*25510*/  BSSY B0, `(.L_x_1973) ;  /* 0x0000016000007945 */ /* 0x000fe20003800000 */
[----:B------:R-:W-:-:S04]  /*25520*/  IMAD R18, R18, UR8, R241 ;  /* 0x0000000812127c24 */ /* 0x000fc8000f8e02f1 */
[----:B--2---:R-:W-:Y:S02]  /*25530*/  IMAD R5, R18, R20, R239 ;  /* 0x0000001412057224 */ /* 0x004fe400078e02ef */
[----:B------:R3:W2:Y:S02]  /*25540*/  LDS.128 R20, [R0+0x7000] ;  /* 0x0070000000147984 */ /* 0x0006a40000000c00 */
[----:B------:R-:W-:Y:S02]  /*25550*/  IMAD R5, R19, R5, R2 ;  /* 0x0000000513057224 */ /* 0x000fe400078e0202 */
[----:B------:R3:W1:Y:S01]  /*25560*/  LDS.128 R16, [R0+0x7800] ;  /* 0x0078000000107984 */ /* 0x0006620000000c00 */
[----:B----4-:R-:W-:Y:S05]  /*25570*/  @P0 BRA `(.L_x_1974) ;  /* 0x00000000003c0947 */ /* 0x010fea0003800000 */
[----:B---3--:R-:W-:Y:S01]  /*25580*/  IMAD R0, R237, -0x40, R240 ;  /* 0xffffffc0ed007824 */ /* 0x008fe200078e02f0 */
[----:B------:R-:W-:Y:S01]  /*25590*/  SHF.R.S32.HI R2, RZ, 0x1f, R5 ;  /* 0x0000001fff027819 */ /* 0x000fe20000011405 */
[----:B------:R-:W-:-:S03]  /*255a0*/  VIADD R81, R3, 0x8 ;  /* 0x0000000803517836 */ /* 0x000fc60000000000 */
[-C--:B------:R-:W-:Y:S02]  /*255b0*/  ISETP.GE.AND P2, PT, R3, R0.reuse, PT ;  /* 0x000000000300720c */ /* 0x080fe40003f46270 */
[----:B------:R-:W-:Y:S02]  /*255c0*/  ISETP.GE.AND P1, PT, R81, R0, PT ;  /* 0x000000005100720c */ /* 0x000fe40003f26270 */
[----:B------:R-:W-:-:S04]  /*255d0*/  IADD3 R0, P0, R5, R3, RZ ;  /* 0x0000000305007210 */ /* 0x000fc80007f1e0ff */
[----:B------:R-:W-:Y:S02]  /*255e0*/  LEA.HI.X.SX32 R3, R3, R2, 0x1, P0 ;  /* 0x0000000203037211 */ /* 0x000fe400000f0eff */
[----:B------:R-:W-:-:S03]  /*255f0*/  LEA R2, P0, R0, R84, 0x2 ;  /* 0x0000005400027211 */ /* 0x000fc600078010ff */
[C---:B------:R-:W-:Y:S02]  /*25600*/  @!P2 R2UR UR10, R8.reuse ;  /* 0x00000000080aa2ca */ /* 0x040fe400000e0000 */
[C---:B------:R-:W-:Y:S02]  /*25610*/  @!P2 R2UR UR11, R9.reuse ;  /* 0x00000000090ba2ca */ /* 0x040fe400000e0000 */
[----:B------:R-:W-:Y:S02]  /*25620*/  @!P1 R2UR UR4, R8 ;  /* 0x00000000080492ca */ /* 0x000fe400000e0000 */
[----:B------:R-:W-:Y:S02]  /*25630*/  @!P1 R2UR UR5, R9 ;  /* 0x00000000090592ca */ /* 0x000fe400000e0000 */
[----:B------:R-:W-:-:S07]  /*25640*/  LEA.HI.X R3, R0, R85, R3, 0x2, P0 ;  /* 0x0000005500037211 */ /* 0x000fce00000f1403 */
[----:B------:R4:W-:Y:S04]  /*25650*/  @!P2 ST.E desc[UR10][R2.64], R15 ;  /* 0x0000000f0200a985 */ /* 0x0009e8000c10190a */
[----:B------:R4:W-:Y:S02]  /*25660*/  @!P1 ST.E desc[UR4][R2.64+0x20], R11 ;  /* 0x0000200b02009985 */ /* 0x0009e4000c101904 */
.L_x_1974:
[----:B------:R-:W-:Y:S05]  /*25670*/  BSYNC B0 ;  /* 0x0000000000007941 */ /* 0x000fea0003800000 */
.L_x_1973:
[----:B------:R-:W-:Y:S01]  /*25680*/  IMAD.SHL.U32 R14, R13, 0x4, RZ ;  /* 0x000000040d0e7824 */ /* 0x000fe200078e00ff */
[----:B------:R-:W-:Y:S02]  /*25690*/  R2UR UR4, R8 ;  /* 0x00000000080472ca */ /* 0x000fe400000e0000 */
[----:B------:R-:W-:Y:S02]  /*256a0*/  R2UR UR5, R9 ;  /* 0x00000000090572ca */ /* 0x000fe400000e0000 */
[----:B----4-:R-:W-:Y:S01]  /*256b0*/  SHF.R.S32.HI R15, RZ, 0x1f, R14 ;  /* 0x0000001fff0f7819 */ /* 0x010fe2000001140e */
[----:B------:R-:W-:Y:S02]  /*256c0*/  IMAD R237, R237, -0x40, R240 ;  /* 0xffffffc0eded7824 */ /* 0x000fe400078e02f0 */
[----:B------:R-:W-:Y:S02]  /*256d0*/  VIADD R10, R4, 0x8 ;  /* 0x00000008040a7836 */ /* 0x000fe40000000000 */
[----:B------:R-:W-:-:S02]  /*256e0*/  IMAD R12, R5, R12, RZ ;  /* 0x0000000c050c7224 */ /* 0x000fc400078e02ff */
[----:B------:R-:W-:Y:S01]  /*256f0*/  IMAD.WIDE R80, R4, 0x80, R14 ;  /* 0x0000008004507825 */ /* 0x000fe200078e020e */
[----:B------:R-:W-:-:S03]  /*25700*/  ISETP.GE.AND P0, PT, R10, R237, PT ;  /* 0x000000ed0a00720c */ /* 0x000fc60003f06270 */
[----:B---3--:R-:W-:Y:S01]  /*25710*/  VIADD R0, R4, 0x18 ;  /* 0x0000001804007836 */ /* 0x008fe20000000000 */
[----:B------:R-:W-:Y:S01]  /*25720*/  IADD3 R10, P2, R80, R12, RZ ;  /* 0x0000000c500a7210 */ /* 0x000fe20007f5e0ff */
[----:B------:R-:W-:Y:S01]  /*25730*/  VIADD R2, R4, 0x10 ;  /* 0x0000001004027836 */ /* 0x000fe20000000000 */
[----:B------:R3:W5:Y:S01]  /*25740*/  LD.E R6, desc[UR4][R6.64+0xc0] ;  /* 0x0000c00406067980 */ /* 0x000762000c101900 */
[----:B------:R-:W-:Y:S01]  /*25750*/  BSSY B0, `(.L_x_1975) ;  /* 0x000001b000007945 */ /* 0x000fe20003800000 */
[----:B------:R-:W-:Y:S02]  /*25760*/  LEA.HI.X.SX32 R3, R12, R81, 0x1, P2 ;  /* 0x000000510c037211 */ /* 0x000fe400010f0eff */
[----:B------:R-:W-:Y:S02]  /*25770*/  LEA R12, P2, R10, R82, 0x2 ;  /* 0x000000520a0c7211 */ /* 0x000fe400078410ff */
[----:B------:R-:W-:Y:S01]  /*25780*/  ISETP.GE.AND P6, PT, R0, R237, PT ;  /* 0x000000ed0000720c */ /* 0x000fe20003fc6270 */
[----:B------:R-:W-:Y:S01]  /*25790*/  VIADD R0, R4, 0x20 ;  /* 0x0000002004007836 */ /* 0x000fe20000000000 */
[----:B------:R-:W-:Y:S01]  /*257a0*/  LEA.HI.X R13, R10, R83, R3, 0x2, P2 ;  /* 0x000000530a0d7211 */ /* 0x000fe200010f1403 */
[----:B------:R-:W-:Y:S01]  /*257b0*/  VIADD R3, R14, 0x40 ;  /* 0x000000400e037836 */ /* 0x000fe20000000000 */
[----:B------:R-:W-:-:S02]  /*257c0*/  ISETP.GE.AND P2, PT, R4, R237, PT ;  /* 0x000000ed0400720c */ /* 0x000fc40003f46270 */
[-C--:B------:R-:W-:Y:S01]  /*257d0*/  ISETP.GE.AND P1, PT, R2, R237.reuse, PT ;  /* 0x000000ed0200720c */ /* 0x080fe20003f26270 */
[----:B------:R-:W-:Y:S01]  /*257e0*/  VIADD R2, R4, 0x28 ;  /* 0x0000002804027836 */ /* 0x000fe20000000000 */
[-C--:B------:R-:W-:Y:S01]  /*257f0*/  ISETP.GE.AND P5, PT, R0, R237.reuse, PT ;  /* 0x000000ed0000720c */ /* 0x080fe20003fa6270 */
[C---:B------:R-:W-:Y:S02]  /*25800*/  VIADD R0, R4.reuse, 0x30 ;  /* 0x0000003004007836 */ /* 0x040fe40000000000 */
[----:B------:R-:W-:Y:S01]  /*25810*/  VIADD R4, R4, 0x38 ;  /* 0x0000003804047836 */ /* 0x000fe20000000000 */
[-C--:B------:R-:W-:Y:S02]  /*25820*/  ISETP.GE.AND P4, PT, R2, R237.reuse, PT ;  /* 0x000000ed0200720c */ /* 0x080fe40003f86270 */
[----:B------:R-:W-:-:S03]  /*25830*/  ISETP.GE.AND P3, PT, R0, R237, PT ;  /* 0x000000ed0000720c */ /* 0x000fc60003f66270 */
[----:B------:R-:W-:Y:S10]  /*25840*/  @P2 BRA `(.L_x_1976) ;  /* 0x00000000002c2947 */ /* 0x000ff40003800000 */
[----:B-----5:R-:W-:-:S13]  /*25850*/  ISETP.GE.AND P2, PT, R14, R6, PT ;  /* 0x000000060e00720c */ /* 0x020fda0003f46270 */
[C---:B------:R-:W-:Y:S02]  /*25860*/  @!P2 R2UR UR10, R8.reuse ;  /* 0x00000000080aa2ca */ /* 0x040fe400000e0000 */
[C---:B------:R-:W-:Y:S02]  /*25870*/  @!P2 R2UR UR11, R9.reuse ;  /* 0x00000000090ba2ca */ /* 0x040fe400000e0000 */
[----:B------:R-:W-:Y:S02]  /*25880*/  @!P2 R2UR UR4, R8 ;  /* 0x000000000804a2ca */ /* 0x000fe400000e0000 */
[----:B------:R-:W-:-:S09]  /*25890*/  @!P2 R2UR UR5, R9 ;  /* 0x000000000905a2ca */ /* 0x000fd200000e0000 */
[----:B-1----:R4:W-:Y:S04]  /*258a0*/  @!P2 ST.E.64 desc[UR10][R12.64], R76 ;  /* 0x0000004c0c00a985 */ /* 0x0029e8000c101b0a */
[----:B------:R4:W-:Y:S01]  /*258b0*/  @!P2 ST.E.64 desc[UR4][R12.64+0x8], R78 ;  /* 0x0000084e0c00a985 */ /* 0x0009e2000c101b04 */
[----:B------:R-:W-:-:S13]  /*258c0*/  ISETP.GE.AND P2, PT, R3, R6, PT ;  /* 0x000000060300720c */ /* 0x000fda0003f46270 */
[----:B------:R-:W-:Y:S02]  /*258d0*/  @!P2 R2UR UR4, R8 ;  /* 0x000000000804a2ca */ /* 0x000fe400000e0000 */
[----:B------:R-:W-:-:S13]  /*258e0*/  @!P2 R2UR UR5, R9 ;  /* 0x000000000905a2ca */ /* 0x000fda00000e0000 */
[----:B------:R4:W-:Y:S02]  /*258f0*/  @!P2 ST.E.128 desc[UR4][R12.64+0x100], R44 ;  /* 0x0001002c0c00a985 */ /* 0x0009e4000c101d04 */
.L_x_1976:
[----:B------:R-:W-:Y:S05]  /*25900*/  BSYNC B0 ;  /* 0x0000000000007941 */ /* 0x000fea0003800000 */
.L_x_1975:
[----:B------:R-:W-:Y:S01]  /*25910*/  BSSY B0, `(.L_x_1977) ;  /* 0x000000b000007945 */ /* 0x000fe20003800000 */
[----:B------:R-:W-:-:S03]  /*25920*/  ISETP.GE.AND P2, PT, R4, R237, PT ;  /* 0x000000ed0400720c */ /* 0x000fc60003f46270 */
[----:B------:R-:W-:Y:S10]  /*25930*/  @P0 BRA `(.L_x_1978) ;  /* 0x0000000000200947 */ /* 0x000ff40003800000 */
[----:B-----5:R-:W-:-:S13]  /*25940*/  ISETP.GE.AND P0, PT, R14, R6, PT ;  /* 0x000000060e00720c */ /* 0x020fda0003f06270 */
[----:B------:R-:W-:Y:S02]  /*25950*/  @!P0 R2UR UR4, R8 ;  /* 0x00000000080482ca */ /* 0x000fe400000e0000 */
[----:B------:R-:W-:-:S13]  /*25960*/  @!P0 R2UR UR5, R9 ;  /* 0x00000000090582ca */ /* 0x000fda00000e0000 */
[----:B------:R2:W-:Y:S01]  /*25970*/  @!P0 ST.E.128 desc[UR4][R12.64+0x1000], R72 ;  /* 0x001000480c008985 */ /* 0x0005e2000c101d04 */
[----:B------:R-:W-:-:S13]  /*25980*/  ISETP.GE.AND P0, PT, R3, R6, PT ;  /* 0x000000060300720c */ /* 0x000fda0003f06270 */
[----:B------:R-:W-:Y:S02]  /*25990*/  @!P0 R2UR UR4, R8 ;  /* 0x00000000080482ca */ /* 0x000fe400000e0000 */
[----:B------:R-:W-:-:S13]  /*259a0*/  @!P0 R2UR UR5, R9 ;  /* 0x00000000090582ca */ /* 0x000fda00000e0000 */
[----:B-1----:R1:W-:Y:S02]  /*259b0*/  @!P0 ST.E.128 desc[UR4][R12.64+0x1100], R40 ;  /* 0x001100280c008985 */ /* 0x0023e4000c101d04 */
.L_x_1978:
[----:B------:R-:W-:Y:S05]  /*259c0*/  BSYNC B0 ;  /* 0x0000000000007941 */ /* 0x000fea0003800000 */
.L_x_1977:
[----:B------:R-:W-:Y:S04]  /*259d0*/  BSSY B0, `(.L_x_1979) ;  /* 0x000000a000007945 */ /* 0x000fe80003800000 */
[----:B------:R-:W-:Y:S05]  /*259e0*/  @P1 BRA `(.L_x_1980) ;  /* 0x0000000000201947 */ /* 0x000fea0003800000 */
[-C--:B-----5:R-:W-:Y:S02]  /*259f0*/  ISETP.GE.AND P1, PT, R14, R6.reuse, PT ;  /* 0x000000060e00720c */ /* 0x0a0fe40003f26270 */
[----:B------:R-:W-:-:S11]  /*25a00*/  ISETP.GE.AND P0, PT, R3, R6, PT ;  /* 0x000000060300720c */ /* 0x000fd60003f06270 */
[C---:B------:R-:W-:Y:S02]  /*25a10*/  @!P1 R2UR UR10, R8.reuse ;  /* 0x00000000080a92ca */ /* 0x040fe400000e0000 */
[C---:B------:R-:W-:Y:S02]  /*25a20*/  @!P1 R2UR UR11, R9.reuse ;  /* 0x00000000090b92ca */ /* 0x040fe400000e0000 */
[----:B------:R-:W-:Y:S02]  /*25a30*/  @!P0 R2UR UR4, R8 ;  /* 0x00000000080482ca */ /* 0x000fe400000e0000 */
[----:B------:R-:W-:-:S09]  /*25a40*/  @!P0 R2UR UR5, R9 ;  /* 0x00000000090582ca */ /* 0x000fd200000e0000 */
[----:B-1----:R1:W-:Y:S04]  /*25a50*/  @!P1 ST.E.128 desc[UR10][R12.64+0x2000], R68 ;  /* 0x002000440c009985 */ /* 0x0023e8000c101d0a */
[----:B------:R1:W-:Y:S02]  /*25a60*/  @!P0 ST.E.128 desc[UR4][R12.64+0x2100], R36 ;  /* 0x002100240c008985 */ /* 0x0003e4000c101d04 */
.L_x_1980:
[----:B------:R-:W-:Y:S05]  /*25a70*/  BSYNC B0 ;  /* 0x0000000000007941 */ /* 0x000fea0003800000 */
.L_x_1979:
        /* <DEDUP_REMOVED lines=10> */
.L_x_1982:
[----:B------:R-:W-:Y:S05]  /*25b20*/  BSYNC B0 ;  /* 0x0000000000007941 */ /* 0x000fea0003800000 */
.L_x_1981:
        /* <DEDUP_REMOVED lines=10> */
.L_x_1984:
[----:B------:R-:W-:Y:S05]  /*25bd0*/  BSYNC B0 ;  /* 0x0000000000007941 */ /* 0x000fea0003800000 */
.L_x_1983:
        /* <DEDUP_REMOVED lines=10> */
.L_x_1986:
[----:B------:R-:W-:Y:S05]  /*25c80*/  BSYNC B0 ;  /* 0x0000000000007941 */ /* 0x000fea0003800000 */
.L_x_1985:
        /* <DEDUP_REMOVED lines=9> */
[----:B--2---:R1:W-:Y:S02]  /*25d20*/  @!P0 ST.E.128 desc[UR4][R12.64+0x6100], R20 ;  /* 0x006100140c008985 */ /* 0x0043e4000c101d04 */
.L_x_1988:
[----:B------:R-:W-:Y:S05]  /*25d30*/  BSYNC B0 ;  /* 0x0000000000007941 */ /* 0x000fea0003800000 */
.L_x_1987:
[----:B------:R-:W-:-:S04]  /*25d40*/  MOV R239, 0x0 ;  /* 0x0000000000ef7802 */ /* 0x000fc80000000f00 */
[----:B-12345:R-:W-:Y:S05]  /*25d50*/  @P2 RET.REL.NODEC R238 `(_ZN5flash24flash_fwd_splitkv_kernelI23Flash_fwd_kernel_traitsILi128ELi64ELi128ELi4ELb0ELb0EN7cutlass6half_tE19Flash_kernel_traitsILi128ELi64ELi128ELi4ES3_EELb1ELb0ELb0ELb0ELb0ELb0ELb1ELb1EEEvNS_16Flash_fwd_paramsE) ;  /* 0xfffffda0eea82950 */ /* 0x03efea0003c3ffff */
[-C--:B------:R-:W-:Y:S01]  /*25d60*/  ISETP.GE.AND P1, PT, R14, R6.reuse, PT ;  /* 0x000000060e00720c */ /* 0x080fe20003f26270 */
[----:B------:R-:W-:Y:S01]  /*25d70*/  IMAD.MOV.U32 R239, RZ, RZ, 0x0 ;  /* 0x00000000ffef7424 */ /* 0x000fe200078e00ff */
[----:B------:R-:W-:-:S11]  /*25d80*/  ISETP.GE.AND P0, PT, R3, R6, PT ;  /* 0x000000060300720c */ /* 0x000fd60003f06270 */
[----:B------:R-:W-:Y:S02]  /*25d90*/  @!P1 R2UR UR4, R8 ;  /* 0x00000000080492ca */ /* 0x000fe400000e0000 */
[----:B------:R-:W-:-:S13]  /*25da0*/  @!P1 R2UR UR5, R9 ;  /* 0x00000000090592ca */ /* 0x000fda00000e0000 */
[----:B------:R1:W-:Y:S02]  /*25db0*/  @!P1 ST.E.128 desc[UR4][R12.64+0x7000], R48 ;  /* 0x007000300c009985 */ /* 0x0003e4000c101d04 */
[----:B-1----:R-:W-:Y:S05]  /*25dc0*/  @P0 RET.REL.NODEC R238 `(_ZN5flash24flash_fwd_splitkv_kernelI23Flash_fwd_kernel_traitsILi128ELi64ELi128ELi4ELb0ELb0EN7cutlass6half_tE19Flash_kernel_traitsILi128ELi64ELi128ELi4ES3_EELb1ELb0ELb0ELb0ELb0ELb0ELb1ELb1EEEvNS_16Flash_fwd_paramsE) ;  /* 0xfffffda0ee8c0950 */ /* 0x002fea0003c3ffff */
[----:B------:R-:W-:Y:S01]  /*25dd0*/  R2UR UR4, R8 ;  /* 0x00000000080472ca */ /* 0x000fe200000e0000 */
[----:B------:R-:W-:Y:S01]  /*25de0*/  IMAD.MOV.U32 R239, RZ, RZ, 0x0 ;  /* 0x00000000ffef7424 */ /* 0x000fe200078e00ff */
[----:B------:R-:W-:-:S13]  /*25df0*/  R2UR UR5, R9 ;  /* 0x00000000090572ca */ /* 0x000fda00000e0000 */
[----:B------:R1:W-:Y:S02]  /*25e00*/  ST.E.128 desc[UR4][R12.64+0x7100], R16 ;  /* 0x007100100c007985 */ /* 0x0003e4000c101d04 */
[----:B-1----:R-:W-:Y:S05]  /*25e10*/  RET.REL.NODEC R238 `(_ZN5flash24flash_fwd_splitkv_kernelI23Flash_fwd_kernel_traitsILi128ELi64ELi128ELi4ELb0ELb0EN7cutlass6half_tE19Flash_kernel_traitsILi128ELi64ELi128ELi4ES3_EELb1ELb0ELb0ELb0ELb0ELb0ELb1ELb1EEEvNS_16Flash_fwd_paramsE) ;  /* 0xfffffda0ee787950 */ /* 0x002fea0003c3ffff */
.L_x_1972:
[----:B------:R-:W-:Y:S01]  /*25e20*/  MOV R13, 0x2 ;  /* 0x00000002000d7802 */ /* 0x000fe20000000f00 */
[----:B------:R-:W-:Y:S01]  /*25e30*/  IMAD.MOV.U32 R10, RZ, RZ, 0x1f ;  /* 0x0000001fff0a7424 */ /* 0x000fe200078e00ff */
[----:B------:R-:W-:-:S07]  /*25e40*/  MOV R12, 0xffffffff ;  /* 0xffffffff000c7802 */ /* 0x000fce0000000f00 */
[----:B-1---5:R-:W-:Y:S05]  /*25e50*/  WARPSYNC.COLLECTIVE R12, `(.L_x_1989) ;  /* 0x000000000c087348 */ /* 0x022fea0003c00000 */
[----:B------:R2:W3:Y:S02]  /*25e60*/  SHFL.BFLY P0, R16, R248, R13, R10 ;  /* 0x0c00000df8107389 */ /* 0x0004e4000000000a */
[----:B-123-5:R-:W-:Y:S01]  /*25e70*/  ENDCOLLECTIVE ;  /* 0x000000000000791b */ /* 0x02efe20003800000 */
.L_x_1989:
[----:B------:R-:W-:Y:S02]  /*25e80*/  IMAD.MOV.U32 R11, RZ, RZ, R16 ;  /* 0x000000ffff0b7224 */ /* 0x000fe400078e0010 */
[----:B------:R-:W-:Y:S02]  /*25e90*/  IMAD.MOV.U32 R13, RZ, RZ, 0x1 ;  /* 0x00000001ff0d7424 */ /* 0x000fe400078e00ff */
[----:B------:R-:W-:-:S05]  /*25ea0*/  FADD.FTZ R14, R11, R248 ;  /* 0x000000f80b0e7221 */ /* 0x000fca0000010000 */
[----:B------:R-:W-:-:S07]  /*25eb0*/  MOV R248, R14 ;  /* 0x0000000e00f87202 */ /* 0x000fce0000000f00 */
[----:B------:R-:W-:Y:S05]  /*25ec0*/  WARPSYNC.COLLECTIVE R12, `(.L_x_1990) ;  /* 0x000000000c087348 */ /* 0x000fea0003c00000 */
[----:B------:R1:W2:Y:S02]  /*25ed0*/  SHFL.BFLY P0, R16, R248, R13, R10 ;  /* 0x0c00000df8107389 */ /* 0x0002a4000000000a */
[----:B-12---:R-:W-:Y:S01]  /*25ee0*/  ENDCOLLECTIVE ;  /* 0x000000000000791b */ /* 0x006fe20003800000 */
.L_x_1990:
[----:B------:R-:W-:Y:S01]  /*25ef0*/  MOV R248, R247 ;  /* 0x000000f700f87202 */ /* 0x000fe20000000f00 */
[----:B------:R-:W-:Y:S01]  /*25f00*/  IMAD.MOV.U32 R13, RZ, RZ, 0x2 ;  /* 0x00000002ff0d7424 */ /* 0x000fe200078e00ff */
[----:B------:R-:W-:-:S07]  /*25f10*/  MOV R11, R16 ;  /* 0x00000010000b7202 */ /* 0x000fce0000000f00 */
[----:B------:R-:W-:Y:S05]  /*25f20*/  WARPSYNC.COLLECTIVE R12, `(.L_x_1991) ;  /* 0x000000000c087348 */ /* 0x000fea0003c00000 */
[----:B------:R1:W2:Y:S02]  /*25f30*/  SHFL.BFLY P0, R16, R248, R13, R10 ;  /* 0x0c00000df8107389 */ /* 0x0002a4000000000a */
[----:B-12---:R-:W-:Y:S01]  /*25f40*/  ENDCOLLECTIVE ;  /* 0x000000000000791b */ /* 0x006fe20003800000 */
.L_x_1991:
[----:B------:R-:W-:Y:S01]  /*25f50*/  FADD.FTZ R11, R14, R11 ;  /* 0x0000000b0e0b7221 */ /* 0x000fe20000010000 */
[----:B------:R-:W-:Y:S01]  /*25f60*/  FADD.FTZ R15, R16, R247 ;  /* 0x000000f7100f7221 */ /* 0x000fe20000010000 */
[----:B------:R-:W-:-:S04]  /*25f70*/  MOV R13, 0x1 ;  /* 0x00000001000d7802 */ /* 0x000fc80000000f00 */
[----:B------:R-:W-:-:S07]  /*25f80*/  MOV R248, R15 ;  /* 0x0000000f00f87202 */ /* 0x000fce0000000f00 */
[----:B------:R-:W-:Y:S05]  /*25f90*/  WARPSYNC.COLLECTIVE R12, `(.L_x_1992) ;  /* 0x000000000c087348 */ /* 0x000fea0003c00000 */
[----:B------:R1:W2:Y:S02]  /*25fa0*/  SHFL.BFLY P0, R16, R248, R13, R10 ;  /* 0x0c00000df8107389 */ /* 0x0002a4000000000a */
[----:B-12---:R-:W-:Y:S01]  /*25fb0*/  ENDCOLLECTIVE ;  /* 0x000000000000791b */ /* 0x006fe20003800000 */
.L_x_1992:
[----:B------:R-:W-:Y:S05]  /*25fc0*/  BRA `(.L_x_1993) ;  /* 0xffffffe800447947 */ /* 0x000fea000383ffff */
.L_x_1994:
        /* <DEDUP_REMOVED lines=11> */
.L_x_8328:


//--------------------- .text._ZN5flash24flash_fwd_splitkv_kernelI23Flash_fwd_kernel_traitsILi128ELi64ELi128ELi4ELb0ELb0EN7cutlass6half_tE19Flash_kernel_traitsILi128ELi64ELi128ELi4ES3_EELb1ELb0ELb0ELb0ELb0ELb1ELb1ELb1EEEvNS_16Flash_fwd_paramsE --------------------------
	.section	.text._ZN5flash24flash_fwd_splitkv_kernelI23Flash_fwd_kernel_traitsILi128ELi64ELi128ELi4ELb0ELb0EN7cutlass6half_tE19Flash_kernel_traitsILi128ELi64ELi128ELi4ES3_EELb1ELb0ELb0ELb0ELb0ELb1ELb1ELb1EEEvNS_16Flash_fwd_paramsE,"ax",@progbits
	.align	128
        .global         _ZN5flash24flash_fwd_splitkv_kernelI23Flash_fwd_kernel_traitsILi128ELi64ELi128ELi4ELb0ELb0EN7cutlass6half_tE19Flash_kernel_traitsILi128ELi64ELi128ELi4ES3_EELb1ELb0ELb0ELb0ELb0ELb1ELb1ELb1EEEvNS_16Flash_fwd_paramsE
        .type           _ZN5flash24flash_fwd_splitkv_kernelI23Flash_fwd_kernel_traitsILi128ELi64ELi128ELi4ELb0ELb0EN7cutlass6half_tE19Flash_kernel_traitsILi128ELi64ELi128ELi4ES3_EELb1ELb0ELb0ELb0ELb0ELb1ELb1ELb1EEEvNS_16Flash_fwd_paramsE,@function
        .size           _ZN5flash24flash_fwd_splitkv_kernelI23Flash_fwd_kernel_traitsILi128ELi64ELi128ELi4ELb0ELb0EN7cutlass6half_tE19Flash_kernel_traitsILi128ELi64ELi128ELi4ES3_EELb1ELb0ELb0ELb0ELb0ELb1ELb1ELb1EEEvNS_16Flash_fwd_paramsE,(.L_x_8329 - _ZN5flash24flash_fwd_splitkv_kernelI23Flash_fwd_kernel_traitsILi128ELi64ELi128ELi4ELb0ELb0EN7cutlass6half_tE19Flash_kernel_traitsILi128ELi64ELi128ELi4ES3_EELb1ELb0ELb0ELb0ELb0ELb1ELb1ELb1EEEvNS_16Flash_fwd_paramsE)
        .other          _ZN5flash24flash_fwd_splitkv_kernelI23Flash_fwd_kernel_traitsILi128ELi64ELi128ELi4ELb0ELb0EN7cutlass6half_tE19Flash_kernel_traitsILi128ELi64ELi128ELi4ES3_EELb1ELb0ELb0ELb0ELb0ELb1ELb1ELb1EEEvNS_16Flash_fwd_paramsE,@"STO_CUDA_ENTRY STV_DEFAULT"
_ZN5flash24flash_fwd_splitkv_kernelI23Flash_fwd_kernel_traitsILi128ELi64ELi128ELi4ELb0ELb0EN7cutlass6half_tE19Flash_kernel_traitsILi128ELi64ELi128ELi4ES3_EELb1ELb0ELb0ELb0ELb0ELb1ELb1ELb1EEEvNS_16Flash_fwd_paramsE:
.text._ZN5flash24flash_fwd_splitkv_kernelI23Flash_fwd_kernel_traitsILi128ELi64ELi128ELi4ELb0ELb0EN7cutlass6half_tE19Flash_kernel_traitsILi128ELi64ELi128ELi4ES3_EELb1ELb0ELb0ELb0ELb0ELb1ELb1ELb1EEEvNS_16Flash_fwd_paramsE:
[----:B------:R-:W1:Y:S08]  /*0000*/  LDC R1, c[0x0][0x28] ;  /* 0x00000a00ff017b82 */ /* 0x000e700000000800 */
[----:B------:R-:W2:Y:S01]  /*0010*/  LDC R0, c[0x0][0x270] ;  /* 0x00009c00ff007b82 */ /* 0x000ea20000000800 */
[----:B------:R-:W3:Y:S01]  /*0020*/  S2R R243, SR_CTAID.X ;  /* 0x0000000000f37919 */ /* 0x000ee20000002500 */
[----:B------:R-:W-:Y:S01]  /*0030*/  BSSY B4, `(.L_x_1995) ;  /* 0x000001c000047945 */ /* 0x000fe20003800000 */
[----:B-1----:R-:W-:-:S02]  /*0040*/  IADD3 R1, R1, -0x8, RZ ;  /* 0xfffffff801017810 */ /* 0x002fc40007ffe0ff */
[----:B------:R-:W-:-:S03]  /*0050*/  MOV R242, 0x1f0 ;  /* 0x000001f000f27802 */ /* 0x000fc60000000f00 */
[----:B------:R-:W1:Y:S08]  /*0060*/  S2UR UR4, SR_CTAID.Z ;  /* 0x00000000000479c3 */ /* 0x000e700000002700 */
[----:B------:R-:W4:Y:S01]  /*0070*/  S2UR UR8, SR_CTAID.Y ;  /* 0x00000000000879c3 */ /* 0x000f220000002600 */
[----:B--2---:R-:W2:Y:S01]  /*0080*/  I2F.U32.RP R2, R0 ;  /* 0x0000000000027306 */ /* 0x004ea20000209000 */
[----:B------:R-:W-:-:S06]  /*0090*/  ISETP.NE.U32.AND P0, PT, R0, RZ, PT ;  /* 0x000000ff0000720c */ /* 0x000fcc0003f05070 */
[----:B------:R-:W1:Y:S08]  /*00a0*/  LDC R5, c[0x0][0x10] ;  /* 0x00000400ff057b82 */ /* 0x000e700000000800 */
[----:B------:R-:W1:Y:S01]  /*00b0*/  LDC.64 R10, c[0x0][0x198] ;  /* 0x00006600ff0a7b82 */ /* 0x000e620000000a00 */
[----:B--2---:R-:W2:Y:S02]  /*00c0*/  MUFU.RCP R2, R2 ;  /* 0x0000000200027308 */ /* 0x004ea40000001000 */
[----:B--2---:R-:W-:-:S06]  /*00d0*/  IADD3 R2, R2, 0xffffffe, RZ ;  /* 0x0ffffffe02027810 */ /* 0x004fcc0007ffe0ff */
[----:B------:R-:W2:Y:S02]  /*00e0*/  F2I.FTZ.U32.TRUNC.NTZ R3, R2 ;  /* 0x0000000200037305 */ /* 0x000ea4000021f000 */
[----:B--2---:R-:W-:-:S04]  /*00f0*/  IMAD.MOV R2, RZ, RZ, -R3 ;  /* 0x000000ffff027224 */ /* 0x004fc800078e0a03 */
[----:B------:R-:W-:Y:S01]  /*0100*/  IMAD R4, R2, R0, RZ ;  /* 0x0000000002047224 */ /* 0x000fe200078e02ff */
[----:B------:R-:W-:-:S05]  /*0110*/  MOV R2, RZ ;  /* 0x000000ff00027202 */ /* 0x000fca0000000f00 */
[----:B------:R-:W-:-:S06]  /*0120*/  IMAD.HI.U32 R4, R3, R4, R2 ;  /* 0x0000000403047227 */ /* 0x000fcc00078e0002 */
[----:B-1----:R-:W-:-:S04]  /*0130*/  IMAD.HI.U32 R246, R4, UR4, RZ ;  /* 0x0000000404f67c27 */ /* 0x002fc8000f8e00ff */
[----:B------:R-:W-:-:S04]  /*0140*/  IMAD.MOV R2, RZ, RZ, -R246 ;  /* 0x000000ffff027224 */ /* 0x000fc800078e0af6 */
[----:B------:R-:W-:-:S05]  /*0150*/  IMAD R2, R0, R2, UR4 ;  /* 0x0000000400027e24 */ /* 0x000fca000f8e0202 */
[----:B------:R-:W-:-:S13]  /*0160*/  ISETP.GE.U32.AND P2, PT, R2, R0, PT ;  /* 0x000000000200720c */ /* 0x000fda0003f46070 */
[----:B------:R-:W-:Y:S01]  /*0170*/  @P2 IADD3 R2, R2, -R0, RZ ;  /* 0x8000000002022210 */ /* 0x000fe20007ffe0ff */
[----:B------:R-:W-:-:S03]  /*0180*/  @P2 VIADD R246, R246, 0x1 ;  /* 0x00000001f6f62836 */ /* 0x000fc60000000000 */
[----:B------:R-:W-:-:S13]  /*0190*/  ISETP.GE.U32.AND P1, PT, R2, R0, PT ;  /* 0x000000000200720c */ /* 0x000fda0003f26070 */
[----:B------:R-:W-:Y:S02]  /*01a0*/  @P1 IADD3 R246, R246, 0x1, RZ ;  /* 0x00000001f6f61810 */ /* 0x000fe40007ffe0ff */
[----:B------:R-:W-:-:S05]  /*01b0*/  @!P0 LOP3.LUT R246, RZ, R0, RZ, 0x33, !PT ;  /* 0x00000000fff68212 */ /* 0x000fca00078e33ff */
[----:B------:R-:W-:-:S04]  /*01c0*/  IMAD.MOV R245, RZ, RZ, -R246 ;  /* 0x000000fffff57224 */ /* 0x000fc800078e0af6 */
[----:B---34-:R-:W-:Y:S02]  /*01d0*/  IMAD R245, R0, R245, UR4 ;  /* 0x0000000400f57e24 */ /* 0x018fe4000f8e02f5 */
[----:B------:R-:W-:Y:S05]  /*01e0*/  CALL.REL.NOINC `($_ZN5flash24flash_fwd_splitkv_kernelI23Flash_fwd_kernel_traitsILi128ELi64ELi128ELi4ELb0ELb0EN7cutlass6half_tE19Flash_kernel_traitsILi128ELi64ELi128ELi4ES3_EELb1ELb0ELb0ELb0ELb0ELb1ELb1ELb1EEEvNS_16Flash_fwd_paramsE$_ZN5flash30compute_attn_1rowblock_splitkvI23Flash_fwd_kernel_traitsILi128ELi64ELi128ELi4ELb0ELb0EN7cutlass6half_tE19Flash_kernel_traitsILi128ELi64ELi128ELi4ES3_EELb1ELb0ELb0ELb0ELb0ELb1ELb1ELb1ENS_16Flash_fwd_paramsEEEvRKT8_iiiii) ;  /* 0x0000000000087944 */ /* 0x000fea0003c00000 */
[----:B------:R-:W-:Y:S05]  /*01f0*/  BSYNC B4 ;  /* 0x0000000000047941 */ /* 0x000fea0003800000 */
.L_x_1995:
[----:B------:R-:W-:Y:S05]  /*0200*/  EXIT ;  /* 0x000000000000794d */ /* 0x000fea0003800000 */
        .type           $_ZN5flash24flash_fwd_splitkv_kernelI23Flash_fwd_kernel_traitsILi128ELi64ELi128ELi4ELb0ELb0EN7cutlass6half_tE19Flash_kernel_traitsILi128ELi64ELi128ELi4ES3_EELb1ELb0ELb0ELb0ELb0ELb1ELb1ELb1EEEvNS_16Flash_fwd_paramsE$_ZN5flash30compute_attn_1rowblock_splitkvI23Flash_fwd_kernel_traitsILi128ELi64ELi128ELi4ELb0ELb0EN7cutlass6half_tE19Flash_kernel_traitsILi128ELi64ELi128ELi4ES3_EELb1ELb0ELb0ELb0ELb0ELb1ELb1ELb1ENS_16Flash_fwd_paramsEEEvRKT8_iiiii,@function
        .size           $_ZN5flash24flash_fwd_splitkv_kernelI23Flash_fwd_kernel_traitsILi128ELi64ELi128ELi4ELb0ELb0EN7cutlass6half_tE19Flash_kernel_traitsILi128ELi64ELi128ELi4ES3_EELb1ELb0ELb0ELb0ELb0ELb1ELb1ELb1EEEvNS_16Flash_fwd_paramsE$_ZN5flash30compute_attn_1rowblock_splitkvI23Flash_fwd_kernel_traitsILi128ELi64ELi128ELi4ELb0ELb0EN7cutlass6half_tE19Flash_kernel_traitsILi128ELi64ELi128ELi4ES3_EELb1ELb0ELb0ELb0ELb0ELb1ELb1ELb1ENS_16Flash_fwd_paramsEEEvRKT8_iiiii,(.L_x_8329 - $_ZN5flash24flash_fwd_splitkv_kernelI23Flash_fwd_kernel_traitsILi128ELi64ELi128ELi4ELb0ELb0EN7cutlass6half_tE19Flash_kernel_traitsILi128ELi64ELi128ELi4ES3_EELb1ELb0ELb0ELb0ELb0ELb1ELb1ELb1EEEvNS_16Flash_fwd_paramsE$_ZN5flash30compute_attn_1rowblock_splitkvI23Flash_fwd_kernel_traitsILi128ELi64ELi128ELi4ELb0ELb0EN7cutlass6half_tE19Flash_kernel_traitsILi128ELi64ELi128ELi4ES3_EELb1ELb0ELb0ELb0ELb0ELb1ELb1ELb1ENS_16Flash_fwd_paramsEEEvRKT8_iiiii)
$_ZN5flash24flash_fwd_splitkv_kernelI23Flash_fwd_kernel_traitsILi128ELi64ELi128ELi4ELb0ELb0EN7cutlass6half_tE19Flash_kernel_traitsILi128ELi64ELi128ELi4ES3_EELb1ELb0ELb0ELb0ELb0ELb1ELb1ELb1EEEvNS_16Flash_fwd_paramsE$_ZN5flash30compute_attn_1rowblock_splitkvI23Flash_fwd_kernel_traitsILi128ELi64ELi128ELi4ELb0ELb0EN7cutlass6half_tE19Flash_kernel_traitsILi128ELi64ELi128ELi4ES3_EELb1ELb0ELb0ELb0ELb0ELb1ELb1ELb1ENS_16Flash_fwd_paramsEEEvRKT8_iiiii:
        /* <DEDUP_REMOVED lines=17> */
[----:B--2---:R-:W-:-:S06]  /*0320*/  @P0 IADD3 R244, R244, -R4, RZ ;  /* 0x80000004f4f40210 */ /* 0x004fcc0007ffe0ff */
        /* <DEDUP_REMOVED lines=9> */
.L_x_1997:
[----:B------:R-:W-:Y:S05]  /*03c0*/  BSYNC B0 ;  /* 0x0000000000007941 */ /* 0x000fea0003800000 */
.L_x_1996:
        /* <DEDUP_REMOVED lines=8> */
.L_x_1999:
[----:B------:R2:W5:Y:S02]  /*0450*/  LD.E R75, desc[UR6][R10.64+0xb8] ;  /* 0x0000b8060a4b7980 */ /* 0x000564000c101900 */
.L_x_2000:
[----:B------:R-:W-:Y:S05]  /*0460*/  BSYNC B0 ;  /* 0x0000000000007941 */ /* 0x000fea0003800000 */
.L_x_1998:
        /* <DEDUP_REMOVED lines=10> */
.L_x_2002:
[----:B------:R-:W3:Y:S01]  /*0510*/  LD.E.64 R2, desc[UR6][R10.64+0x108] ;  /* 0x000108060a027980 */ /* 0x000ee2000c101b00 */
[----:B------:R-:W-:Y:S01]  /*0520*/  BSSY B0, `(.L_x_2004) ;  /* 0x0000006000007945 */ /* 0x000fe20003800000 */
[----:B------:R-:W-:Y:S01]  /*0530*/  IMAD.MOV.U32 R49, RZ, RZ, RZ ;  /* 0x000000ffff317224 */ /* 0x000fe200078e00ff */
[----:B---3--:R-:W-:-:S04]  /*0540*/  ISETP.NE.U32.AND P0, PT, R2, RZ, PT ;  /* 0x000000ff0200720c */ /* 0x008fc80003f05070 */
[----:B------:R-:W-:-:S13]  /*0550*/  ISETP.NE.AND.EX P0, PT, R3, RZ, PT, P0 ;  /* 0x000000ff0300720c */ /* 0x000fda0003f05300 */
[----:B------:R-:W-:Y:S05]  /*0560*/  @!P0 BRA `(.L_x_2005) ;  /* 0x0000000000048947 */ /* 0x000fea0003800000 */
[----:B------:R1:W5:Y:S02]  /*0570*/  LD.E R49, desc[UR6][R10.64+0xbc] ;  /* 0x0000bc060a317980 */ /* 0x000364000c101900 */
.L_x_2005:
[----:B------:R-:W-:Y:S05]  /*0580*/  BSYNC B0 ;  /* 0x0000000000007941 */ /* 0x000fea0003800000 */
.L_x_2004:
[----:B-----5:R-:W-:Y:S02]  /*0590*/  IADD3 R49, R75, R49, RZ ;  /* 0x000000314b317210 */ /* 0x020fe40007ffe0ff */
.L_x_2003:
[----:B------:R-:W-:Y:S05]  /*05a0*/  BSYNC B1 ;  /* 0x0000000000017941 */ /* 0x000fea0003800000 */
.L_x_2001:
[----:B------:R-:W-:Y:S01]  /*05b0*/  IMAD.SHL.U32 R53, R243, 0x40, RZ ;  /* 0x00000040f3357824 */ /* 0x000fe200078e00ff */
[----:B------:R-:W-:Y:S01]  /*05c0*/  MOV R2, R242 ;  /* 0x000000f200027202 */ /* 0x000fe20000000f00 */
[----:B------:R-:W-:-:S03]  /*05d0*/  IMAD.MOV.U32 R3, RZ, RZ, 0x0 ;  /* 0x00000000ff037424 */ /* 0x000fc600078e00ff */
[----:B------:R-:W-:-:S13]  /*05e0*/  ISETP.GT.AND P0, PT, R244, R53, PT ;  /* 0x00000035f400720c */ /* 0x000fda0003f04270 */
[----:B-12---:R-:W-:Y:S05]  /*05f0*/  @!P0 RET.REL.NODEC R2 `(_ZN5flash24flash_fwd_splitkv_kernelI23Flash_fwd_kernel_traitsILi128ELi64ELi128ELi4ELb0ELb0EN7cutlass6half_tE19Flash_kernel_traitsILi128ELi64ELi128ELi4ES3_EELb1ELb0ELb0ELb0ELb0ELb1ELb1ELb1EEEvNS_16Flash_fwd_paramsE) ;  /* 0xfffffff802808950 */ /* 0x006fea0003c3ffff */
        /* <DEDUP_REMOVED lines=26> */
[----:B---3--:R-:W-:-:S11]  /*07a0*/  IADD3 R6, R6, R2, R49 ;  /* 0x0000000206067210 */ /* 0x008fd60007ffe031 */
[----:B------:R-:W-:Y:S02]  /*07b0*/  @!P1 IMAD.IADD R0, R0, 0x1, -R3 ;  /* 0x0000000100009824 */ /* 0x000fe400078e0a03 */
[----:B------:R-:W-:Y:S01]  /*07c0*/  @!P1 VIADD R7, R7, 0x1 ;  /* 0x0000000107079836 */ /* 0x000fe20000000000 */
[----:B------:R-:W-:Y:S02]  /*07d0*/  ISETP.NE.AND P1, PT, R5, RZ, PT ;  /* 0x000000ff0500720c */ /* 0x000fe40003f25270 */
[----:B------:R-:W-:Y:S01]  /*07e0*/  ISETP.GE.U32.AND P2, PT, R0, R3, PT ;  /* 0x000000030000720c */ /* 0x000fe20003f46070 */
[----:B------:R-:W-:Y:S01]  /*07f0*/  VIADD R0, R49, 0x7f ;  /* 0x0000007f31007836 */ /* 0x000fe20000000000 */
[----:B------:R-:W-:-:S04]  /*0800*/  SHF.R.S32.HI R3, RZ, 0x1f, R6 ;  /* 0x0000001fff037819 */ /* 0x000fc80000011406 */
[----:B------:R-:W-:Y:S02]  /*0810*/  SHF.R.S32.HI R2, RZ, 0x1f, R0 ;  /* 0x0000001fff027819 */ /* 0x000fe40000011400 */
[----:B------:R-:W-:Y:S02]  /*0820*/  LEA.HI R3, R3, R6, RZ, 0x7 ;  /* 0x0000000603037211 */ /* 0x000fe400078f38ff */
[----:B------:R-:W-:Y:S02]  /*0830*/  LEA.HI R2, R2, R0, RZ, 0x7 ;  /* 0x0000000002027211 */ /* 0x000fe400078f38ff */
[----:B------:R-:W-:Y:S01]  /*0840*/  SHF.R.S32.HI R3, RZ, 0x7, R3 ;  /* 0x00000007ff037819 */ /* 0x000fe20000011403 */
        /* <DEDUP_REMOVED lines=13> */
[----:B------:R-:W4:Y:S04]  /*0920*/  LD.E.64 R12, desc[UR6][R10.64+0xa8] ;  /* 0x0000a8060a0c7980 */ /* 0x000f28000c101b00 */
[----:B------:R1:W5:Y:S01]  /*0930*/  LD.E R10, desc[UR6][R10.64+0xc0] ;  /* 0x0000c0060a0a7980 */ /* 0x000362000c101900 */
[----:B------:R-:W-:Y:S01]  /*0940*/  SHF.R.S32.HI R8, RZ, 0x1f, R50 ;  /* 0x0000001fff087819 */ /* 0x000fe20000011432 */
[----:B------:R-:W-:Y:S03]  /*0950*/  BSSY B0, `(.L_x_2007) ;  /* 0x0000026000007945 */ /* 0x000fe60003800000 */
[----:B------:R-:W-:-:S04]  /*0960*/  LEA.HI R8, R8, R50, RZ, 0x4 ;  /* 0x0000003208087211 */ /* 0x000fc800078f20ff */
        /* <DEDUP_REMOVED lines=8> */
[----:B---3--:R-:W-:Y:S02]  /*09f0*/  IMAD R2, R2, R4, R245 ;  /* 0x0000000402027224 */ /* 0x008fe400078e02f5 */
[----:B------:R-:W-:Y:S02]  /*0a00*/  VIADD R4, R8, 0x8 ;  /* 0x0000000808047836 */ /* 0x000fe40000000000 */
[--C-:B------:R-:W-:Y:S02]  /*0a10*/  IMAD R3, R3, R2, R53.reuse ;  /* 0x0000000203037224 */ /* 0x100fe400078e0235 */
[----:B------:R-:W-:Y:S02]  /*0a20*/  IMAD.IADD R53, R244, 0x1, -R53 ;  /* 0x00000001f4357824 */ /* 0x000fe400078e0a35 */
[----:B----4-:R-:W-:Y:S01]  /*0a30*/  IMAD R0, R3, R0, RZ ;  /* 0x0000000003007224 */ /* 0x010fe200078e02ff */
[----:B------:R-:W-:Y:S02]  /*0a40*/  SHF.R.S32.HI R5, RZ, 0x1f, R3 ;  /* 0x0000001fff057819 */ /* 0x000fe40000011403 */
[----:B------:R-:W-:-:S02]  /*0a50*/  ISETP.GE.AND P2, PT, R8, R53, PT ;  /* 0x000000350800720c */ /* 0x000fc40003f46270 */
[----:B------:R-:W-:Y:S02]  /*0a60*/  IADD3 R2, P0, R0, R16, RZ ;  /* 0x0000001000027210 */ /* 0x000fe40007f1e0ff */
[----:B------:R-:W-:Y:S02]  /*0a70*/  ISETP.GE.AND P5, PT, R4, R53, PT ;  /* 0x000000350400720c */ /* 0x000fe40003fa6270 */
[----:B------:R-:W-:Y:S02]  /*0a80*/  LEA.HI.X.SX32 R0, R0, R17, 0x1, P0 ;  /* 0x0000001100007211 */ /* 0x000fe400000f0eff */
[C---:B------:R-:W-:Y:S02]  /*0a90*/  LEA R6, P1, R2.reuse, R6, 0x2 ;  /* 0x0000000602067211 */ /* 0x040fe400078210ff */
        /* <DEDUP_REMOVED lines=12> */
[----:B-1----:R-:W-:-:S12]  /*0b60*/  @P2 BRA `(.L_x_2008) ;  /* 0x0000000000102947 */ /* 0x002fd80003800000 */
[----:B-----5:R-:W-:-:S13]  /*0b70*/  ISETP.GE.AND P2, PT, R14, R10, PT ;  /* 0x0000000a0e00720c */ /* 0x020fda0003f46270 */
[----:B------:R1:W-:Y:S01]  /*0b80*/  @!P2 ST.E.128 desc[UR6][R6.64], RZ ;  /* 0x000000ff0600a985 */ /* 0x0003e2000c101d06 */
[----:B------:R-:W-:-:S13]  /*0b90*/  ISETP.GE.AND P2, PT, R0, R10, PT ;  /* 0x0000000a0000720c */ /* 0x000fda0003f46270 */
[----:B------:R1:W-:Y:S02]  /*0ba0*/  @!P2 ST.E.128 desc[UR6][R6.64+0x100], RZ ;  /* 0x000100ff0600a985 */ /* 0x0003e4000c101d06 */
.L_x_2008:
[----:B------:R-:W-:Y:S05]  /*0bb0*/  BSYNC B0 ;  /* 0x0000000000007941 */ /* 0x000fea0003800000 */
.L_x_2007:
        /* <DEDUP_REMOVED lines=8> */
.L_x_2010:
[----:B------:R-:W-:Y:S05]  /*0c40*/  BSYNC B0 ;  /* 0x0000000000007941 */ /* 0x000fea0003800000 */
.L_x_2009:
        /* <DEDUP_REMOVED lines=8> */
.L_x_2012:
[----:B------:R-:W-:Y:S05]  /*0cd0*/  BSYNC B0 ;  /* 0x0000000000007941 */ /* 0x000fea0003800000 */
.L_x_2011:
        /* <DEDUP_REMOVED lines=8> */
.L_x_2014:
[----:B------:R-:W-:Y:S05]  /*0d60*/  BSYNC B0 ;  /* 0x0000000000007941 */ /* 0x000fea0003800000 */
.L_x_2013:
[----:B------:R-:W-:Y:S01]  /*0d70*/  BSSY B0, `(.L_x_2015) ;  /* 0x0000007000007945 */ /* 0x000fe20003800000 */
[----:B------:R-:W-:-:S03]  /*0d80*/  ISETP.GE.AND P1, PT, R2, R53, PT ;  /* 0x000000350200720c */ /* 0x000fc60003f26270 */
[----:B------:R-:W-:Y:S10]  /*0d90*/  @P5 BRA `(.L_x_2016) ;  /* 0x0000000000105947 */ /* 0x000ff40003800000 */
[----:B-----5:R-:W-:-:S13]  /*0da0*/  ISETP.GE.AND P5, PT, R14, R10, PT ;  /* 0x0000000a0e00720c */ /* 0x020fda0003fa6270 */
[----:B------:R1:W-:Y:S01]  /*0db0*/  @!P5 ST.E.128 desc[UR6][R6.64+0x4000], RZ ;  /* 0x004000ff0600d985 */ /* 0x0003e2000c101d06 */
[----:B------:R-:W-:-:S13]  /*0dc0*/  ISETP.GE.AND P5, PT, R0, R10, PT ;  /* 0x0000000a0000720c */ /* 0x000fda0003fa6270 */
[----:B------:R1:W-:Y:S02]  /*0dd0*/  @!P5 ST.E.128 desc[UR6][R6.64+0x4100], RZ ;  /* 0x004100ff0600d985 */ /* 0x0003e4000c101d06 */
.L_x_2016:
[----:B------:R-:W-:Y:S05]  /*0de0*/  BSYNC B0 ;  /* 0x0000000000007941 */ /* 0x000fea0003800000 */
.L_x_2015:
        /* <DEDUP_REMOVED lines=8> */
.L_x_2018:
[----:B------:R-:W-:Y:S05]  /*0e70*/  BSYNC B0 ;  /* 0x0000000000007941 */ /* 0x000fea0003800000 */
.L_x_2017:
[----:B------:R-:W-:Y:S01]  /*0e80*/  BSSY B0, `(.L_x_2019) ;  /* 0x0000007000007945 */ /* 0x000fe20003800000 */
[----:B------:R-:W-:-:S03]  /*0e90*/  ISETP.GE.AND P0, PT, R8, R53, PT ;  /* 0x000000350800720c */ /* 0x000fc60003f06270 */
[----:B------:R-:W-:Y:S10]  /*0ea0*/  @P1 BRA `(.L_x_2020) ;  /* 0x0000000000101947 */ /* 0x000ff40003800000 */
[----:B-----5:R-:W-:-:S13]  /*0eb0*/  ISETP.GE.AND P1, PT, R14, R10, PT ;  /* 0x0000000a0e00720c */ /* 0x020fda0003f26270 */
[----:B------:R1:W-:Y:S01]  /*0ec0*/  @!P1 ST.E.128 desc[UR6][R6.64+0x6000], RZ ;  /* 0x006000ff06009985 */ /* 0x0003e2000c101d06 */
[----:B------:R-:W-:-:S13]  /*0ed0*/  ISETP.GE.AND P1, PT, R0, R10, PT ;  /* 0x0000000a0000720c */ /* 0x000fda0003f26270 */
[----:B------:R1:W-:Y:S02]  /*0ee0*/  @!P1 ST.E.128 desc[UR6][R6.64+0x6100], RZ ;  /* 0x006100ff06009985 */ /* 0x0003e4000c101d06 */
.L_x_2020:
[----:B------:R-:W-:Y:S05]  /*0ef0*/  BSYNC B0 ;  /* 0x0000000000007941 */ /* 0x000fea0003800000 */
.L_x_2019:
        /* <DEDUP_REMOVED lines=8> */
.L_x_2022:
[----:B------:R-:W-:Y:S05]  /*0f80*/  BSYNC B0 ;  /* 0x0000000000007941 */ /* 0x000fea0003800000 */
.L_x_2021:
[-C--:B------:R-:W-:Y:S01]  /*0f90*/  ISETP.GE.OR P0, PT, R3, R53.reuse, P6 ;  /* 0x000000350300720c */ /* 0x080fe20003706670 */
[----:B------:R-:W-:Y:S01]  /*0fa0*/  @!P5 ST.E desc[UR6][R4.64], R9 ;  /* 0x000000090400d985 */ /* 0x000fe2000c101906 */
[-C--:B------:R-:W-:Y:S01]  /*0fb0*/  ISETP.GE.OR P5, PT, R2, R53.reuse, P6 ;  /* 0x000000350200720c */ /* 0x080fe200037a6670 */
[----:B------:R-:W-:Y:S01]  /*0fc0*/  @!P4 IMAD.MOV.U32 R0, RZ, RZ, -0x800000 ;  /* 0xff800000ff00c424 */ /* 0x000fe200078e00ff */
[----:B------:R-:W-:Y:S01]  /*0fd0*/  ISETP.GE.OR P6, PT, R8, R53, P6 ;  /* 0x000000350800720c */ /* 0x000fe200037c6670 */
[----:B------:R-:W-:Y:S01]  /*0fe0*/  @!P1 IMAD.MOV.U32 R3, RZ, RZ, -0x800000 ;  /* 0xff800000ff039424 */ /* 0x000fe200078e00ff */
[----:B-1234-:R-:W-:Y:S01]  /*0ff0*/  @!P2 MOV R6, 0xff800000 ;  /* 0xff8000000006a802 */ /* 0x01efe20000000f00 */
[----:B------:R-:W-:Y:S01]  /*1000*/  @!P3 IMAD.MOV.U32 R7, RZ, RZ, -0x800000 ;  /* 0xff800000ff07b424 */ /* 0x000fe200078e00ff */
[----:B------:R1:W-:Y:S04]  /*1010*/  @!P4 ST.E desc[UR6][R4.64+0x20], R0 ;  /* 0x000020000400c985 */ /* 0x0003e8000c101906 */
[----:B------:R2:W-:Y:S01]  /*1020*/  @!P1 ST.E desc[UR6][R4.64+0x80], R3 ;  /* 0x0000800304009985 */ /* 0x0005e2000c101906 */
[----:B------:R-:W-:-:S03]  /*1030*/  @!P0 MOV R2, 0xff800000 ;  /* 0xff80000000028802 */ /* 0x000fc60000000f00 */
[----:B------:R-:W-:Y:S04]  /*1040*/  @!P3 ST.E desc[UR6][R4.64+0x40], R7 ;  /* 0x000040070400b985 */ /* 0x000fe8000c101906 */
[----:B------:R3:W-:Y:S04]  /*1050*/  @!P0 ST.E desc[UR6][R4.64+0xa0], R2 ;  /* 0x0000a00204008985 */ /* 0x0007e8000c101906 */
[----:B------:R-:W-:Y:S01]  /*1060*/  @!P2 ST.E desc[UR6][R4.64+0x60], R6 ;  /* 0x000060060400a985 */ /* 0x000fe2000c101906 */
[----:B-1----:R-:W-:Y:S02]  /*1070*/  @!P5 IMAD.MOV.U32 R0, RZ, RZ, -0x800000 ;  /* 0xff800000ff00d424 */ /* 0x002fe400078e00ff */
[----:B--2---:R-:W-:-:S03]  /*1080*/  IMAD.MOV.U32 R3, RZ, RZ, 0x0 ;  /* 0x00000000ff037424 */ /* 0x004fc600078e00ff */
[----:B------:R1:W-:Y:S01]  /*1090*/  @!P5 ST.E desc[UR6][R4.64+0xc0], R0 ;  /* 0x0000c0000400d985 */ /* 0x0003e2000c101906 */
[----:B---3--:R-:W-:-:S04]  /*10a0*/  MOV R2, R242 ;  /* 0x000000f200027202 */ /* 0x008fc80000000f00 */
[----:B-1---5:R-:W-:Y:S05]  /*10b0*/  @P6 RET.REL.NODEC R2 `(_ZN5flash24flash_fwd_splitkv_kernelI23Flash_fwd_kernel_traitsILi128ELi64ELi128ELi4ELb0ELb0EN7cutlass6half_tE19Flash_kernel_traitsILi128ELi64ELi128ELi4ES3_EELb1ELb0ELb0ELb0ELb0ELb1ELb1ELb1EEEvNS_16Flash_fwd_paramsE) ;  /* 0xffffffec02d06950 */ /* 0x022fea0003c3ffff */
[----:B------:R-:W-:Y:S02]  /*10c0*/  MOV R0, 0xff800000 ;  /* 0xff80000000007802 */ /* 0x000fe40000000f00 */
[----:B------:R-:W-:-:S03]  /*10d0*/  MOV R243, 0x0 ;  /* 0x0000000000f37802 */ /* 0x000fc60000000f00 */
[----:B------:R1:W-:Y:S02]  /*10e0*/  ST.E desc[UR6][R4.64+0xe0], R0 ;  /* 0x0000e00004007985 */ /* 0x0003e4000c101906 */
[----:B-1----:R-:W-:Y:S05]  /*10f0*/  RET.REL.NODEC R242 `(_ZN5flash24flash_fwd_splitkv_kernelI23Flash_fwd_kernel_traitsILi128ELi64ELi128ELi4ELb0ELb0EN7cutlass6half_tE19Flash_kernel_traitsILi128ELi64ELi128ELi4ES3_EELb1ELb0ELb0ELb0ELb0ELb1ELb1ELb1EEEvNS_16Flash_fwd_paramsE) ;  /* 0xffffffecf2c07950 */ /* 0x002fea0003c3ffff */
.L_x_2006:
        /* <DEDUP_REMOVED lines=31> */
[----:B-----5:R-:W4:Y:S04]  /*12f0*/  LD.E.64 R14, desc[UR6][R10.64+0x28] ;  /* 0x000028060a0e7980 */ /* 0x020f28000c101b00 */
[----:B------:R-:W4:Y:S04]  /*1300*/  LD.E.64 R18, desc[UR6][R10.64+0x50] ;  /* 0x000050060a127980 */ /* 0x000f28000c101b00 */
[----:B------:R-:W5:Y:S04]  /*1310*/  LD.E.64 R22, desc[UR6][R10.64+0x58] ;  /* 0x000058060a167980 */ /* 0x000f68000c101b00 */
[----:B------:R-:W5:Y:S01]  /*1320*/  LD.E.64 R46, desc[UR6][R10.64+0x40] ;  /* 0x000040060a2e7980 */ /* 0x000f62000c101b00 */
[----:B--2---:R-:W-:-:S04]  /*1330*/  IABS R5, R6 ;  /* 0x0000000600057213 */ /* 0x004fc80000000000 */
[----:B------:R-:W1:Y:S08]  /*1340*/  I2F.RP R12, R5 ;  /* 0x00000005000c7306 */ /* 0x000e700000209400 */
[----:B-1----:R-:W1:Y:S02]  /*1350*/  MUFU.RCP R12, R12 ;  /* 0x0000000c000c7308 */ /* 0x002e640000001000 */
[----:B-1----:R-:W-:-:S06]  /*1360*/  VIADD R12, R12, 0xffffffe ;  /* 0x0ffffffe0c0c7836 */ /* 0x002fcc0000000000 */
[----:B------:R-:W1:Y:S01]  /*1370*/  F2I.FTZ.U32.TRUNC.NTZ R13, R12 ;  /* 0x0000000c000d7305 */ /* 0x000e62000021f000 */
[----:B------:R-:W-:Y:S01]  /*1380*/  IABS R0, R6 ;  /* 0x0000000600007213 */ /* 0x000fe20000000000 */
[----:B-1----:R-:W-:Y:S01]  /*1390*/  IMAD.MOV R8, RZ, RZ, -R13 ;  /* 0x000000ffff087224 */ /* 0x002fe200078e0a0d */
        /* <DEDUP_REMOVED lines=27> */
[----:B-1----:R-:W-:Y:S01]  /*1550*/  IMAD R12, R0, R8, RZ ;  /* 0x00000008000c7224 */ /* 0x002fe200078e02ff */
        /* <DEDUP_REMOVED lines=26> */
[----:B------:R-:W-:Y:S02]  /*1700*/  IMAD R8, R44, R5, R8 ;  /* 0x000000052c087224 */ /* 0x000fe400078e0208 */
[----:B------:R-:W-:Y:S02]  /*1710*/  IMAD R7, R15, R3, RZ ;  /* 0x000000030f077224 */ /* 0x000fe400078e02ff */
[----:B------:R-:W-:Y:S02]  /*1720*/  IMAD.IADD R21, R21, 0x1, R8 ;  /* 0x0000000115157824 */ /* 0x000fe400078e0208 */
[----:B------:R-:W-:Y:S02]  /*1730*/  IMAD R8, R19, R12, RZ ;  /* 0x0000000c13087224 */ /* 0x000fe400078e02ff */
[----:B------:R-:W-:Y:S02]  /*1740*/  IMAD R7, R14, R0, R7 ;  /* 0x000000000e077224 */ /* 0x000fe400078e0207 */
[----:B------:R-:W-:-:S02]  /*1750*/  IMAD R0, R18, R9, R8 ;  /* 0x0000000912007224 */ /* 0x000fc400078e0208 */
[----:B------:R-:W-:-:S04]  /*1760*/  IMAD.WIDE.U32 R24, R14, R3, RZ ;  /* 0x000000030e187225 */ /* 0x000fc800078e00ff */
[----:B------:R-:W-:Y:S01]  /*1770*/  IMAD.WIDE.U32 R18, R12, R18, R20 ;  /* 0x000000120c127225 */ /* 0x000fe200078e0014 */
[----:B------:R-:W-:-:S03]  /*1780*/  MOV R8, R24 ;  /* 0x0000001800087202 */ /* 0x000fc60000000f00 */
[----:B------:R-:W-:Y:S01]  /*1790*/  IMAD.IADD R7, R25, 0x1, R7 ;  /* 0x0000000119077824 */ /* 0x000fe200078e0207 */
[----:B------:R-:W-:Y:S02]  /*17a0*/  IADD3 R0, R19, R0, RZ ;  /* 0x0000000013007210 */ /* 0x000fe40007ffe0ff */
[----:B------:R-:W-:Y:S01]  /*17b0*/  MOV R3, R18 ;  /* 0x0000001200037202 */ /* 0x000fe20000000f00 */
[----:B------:R-:W-:Y:S05]  /*17c0*/  BRA `(.L_x_2025) ;  /* 0x0000000400507947 */ /* 0x000fea0003800000 */
.L_x_2024:
        /* <DEDUP_REMOVED lines=8> */
[----:B------:R-:W-:-:S02]  /*1850*/  MOV R12, RZ ;  /* 0x000000ff000c7202 */ /* 0x000fc40000000f00 */
[----:B------:R-:W-:Y:S02]  /*1860*/  IABS R8, R245 ;  /* 0x000000f500087213 */ /* 0x000fe40000000000 */
[----:B------:R-:W-:Y:S02]  /*1870*/  @!P3 SHF.R.S32.HI R5, RZ, 0x1f, R15 ;  /* 0x0000001fff05b819 */ /* 0x000fe4000001140f */
[----:B--2---:R-:W-:-:S04]  /*1880*/  IABS R3, R7 ;  /* 0x0000000700037213 */ /* 0x004fc80000000000 */
[----:B------:R-:W2:Y:S08]  /*1890*/  I2F.RP R0, R3 ;  /* 0x0000000300007306 */ /* 0x000eb00000209400 */
[----:B--2---:R-:W2:Y:S02]  /*18a0*/  MUFU.RCP R0, R0 ;  /* 0x0000000000007308 */ /* 0x004ea40000001000 */
[----:B--2---:R-:W-:-:S06]  /*18b0*/  IADD3 R0, R0, 0xffffffe, RZ ;  /* 0x0ffffffe00007810 */ /* 0x004fcc0007ffe0ff */
[----:B------:R-:W2:Y:S02]  /*18c0*/  F2I.FTZ.U32.TRUNC.NTZ R13, R0 ;  /* 0x00000000000d7305 */ /* 0x000ea4000021f000 */
[----:B--2---:R-:W-:-:S04]  /*18d0*/  IMAD.MOV R0, RZ, RZ, -R13 ;  /* 0x000000ffff007224 */ /* 0x004fc800078e0a0d */
[----:B------:R-:W-:Y:S01]  /*18e0*/  IMAD R6, R0, R3, RZ ;  /* 0x0000000300067224 */ /* 0x000fe200078e02ff */
[----:B------:R-:W-:-:S03]  /*18f0*/  IABS R0, R7 ;  /* 0x0000000700007213 */ /* 0x000fc60000000000 */
[----:B------:R-:W-:-:S04]  /*1900*/  IMAD.HI.U32 R6, R13, R6, R12 ;  /* 0x000000060d067227 */ /* 0x000fc800078e000c */
[----:B------:R-:W-:Y:S02]  /*1910*/  IMAD.MOV R0, RZ, RZ, -R0 ;  /* 0x000000ffff007224 */ /* 0x000fe400078e0a00 */
[----:B------:R-:W-:-:S04]  /*1920*/  IMAD.HI.U32 R6, R6, R8, RZ ;  /* 0x0000000806067227 */ /* 0x000fc800078e00ff */
[-C--:B---3--:R-:W-:Y:S02]  /*1930*/  @!P3 IMAD R2, R45, R15.reuse, RZ ;  /* 0x0000000f2d02b224 */ /* 0x088fe400078e02ff */
[----:B------:R-:W-:Y:S01]  /*1940*/  IMAD R0, R6, R0, R8 ;  /* 0x0000000006007224 */ /* 0x000fe200078e0208 */
[----:B------:R-:W-:Y:S01]  /*1950*/  @P3 IADD3 R8, R15, R18, RZ ;  /* 0x000000120f083210 */ /* 0x000fe20007ffe0ff */
[----:B------:R-:W-:-:S03]  /*1960*/  @!P3 IMAD.WIDE.U32 R30, R44, R15, RZ ;  /* 0x0000000f2c1eb225 */ /* 0x000fc600078e00ff */
[----:B------:R-:W-:Y:S01]  /*1970*/  ISETP.GT.U32.AND P0, PT, R3, R0, PT ;  /* 0x000000000300720c */ /* 0x000fe20003f04070 */
[----:B------:R-:W-:Y:S01]  /*1980*/  @!P3 IMAD R2, R5, R44, R2 ;  /* 0x0000002c0502b224 */ /* 0x000fe200078e0202 */
[----:B-----5:R-:W-:Y:S01]  /*1990*/  @!P3 SHF.R.S32.HI R5, RZ, 0x1f, R14 ;  /* 0x0000001fff05b819 */ /* 0x020fe2000001140e */
[-C--:B------:R-:W-:Y:S02]  /*19a0*/  @P3 IMAD R12, R45, R8.reuse, RZ ;  /* 0x000000082d0c3224 */ /* 0x080fe400078e02ff */
[----:B------:R-:W-:Y:S01]  /*19b0*/  @P3 IMAD.WIDE.U32 R28, R44, R8, RZ ;  /* 0x000000082c1c3225 */ /* 0x000fe200078e00ff */
[----:B------:R-:W-:-:S03]  /*19c0*/  @!P3 MOV R8, R30 ;  /* 0x0000001e0008b202 */ /* 0x000fc60000000f00 */
[----:B------:R-:W-:Y:S02]  /*19d0*/  @!P3 IMAD.IADD R9, R31, 0x1, R2 ;  /* 0x000000011f09b824 */ /* 0x000fe400078e0202 */
[-C--:B----4-:R-:W-:Y:S02]  /*19e0*/  @!P3 IMAD R2, R27, R14.reuse, RZ ;  /* 0x0000000e1b02b224 */ /* 0x090fe400078e02ff */
[----:B------:R-:W-:Y:S01]  /*19f0*/  @!P3 IMAD.WIDE.U32 R8, R26, R14, R8 ;  /* 0x0000000e1a08b225 */ /* 0x000fe200078e0008 */
[----:B------:R-:W-:-:S03]  /*1a00*/  @P3 MOV R13, R28 ;  /* 0x0000001c000d3202 */ /* 0x000fc60000000f00 */
[----:B------:R-:W-:Y:S02]  /*1a10*/  @!P3 IMAD R2, R26, R5, R2 ;  /* 0x000000051a02b224 */ /* 0x000fe400078e0202 */
[----:B------:R-:W-:Y:S02]  /*1a20*/  @P3 IMAD.IADD R12, R29, 0x1, R12 ;  /* 0x000000011d0c3824 */ /* 0x000fe400078e020c */
[----:B------:R-:W-:Y:S01]  /*1a30*/  @!P3 IMAD.MOV.U32 R13, RZ, RZ, R8 ;  /* 0x000000ffff0db224 */ /* 0x000fe200078e0008 */
[----:B------:R-:W-:Y:S01]  /*1a40*/  @!P3 IADD3 R12, R9, R2, RZ ;  /* 0x00000002090cb210 */ /* 0x000fe20007ffe0ff */
[----:B------:R-:W-:-:S03]  /*1a50*/  @!P0 IMAD.IADD R0, R0, 0x1, -R3 ;  /* 0x0000000100008824 */ /* 0x000fc600078e0a03 */
[-C--:B------:R-:W-:Y:S02]  /*1a60*/  LOP3.LUT R13, R13, R12.reuse, RZ, 0x3c, !PT ;  /* 0x0000000c0d0d7212 */ /* 0x080fe400078e3cff */
[----:B------:R-:W-:Y:S02]  /*1a70*/  ISETP.GE.U32.AND P2, PT, R0, R3, PT ;  /* 0x000000030000720c */ /* 0x000fe40003f46070 */
[----:B------:R-:W-:Y:S02]  /*1a80*/  LEA R2, R48, 0xffffff80, 0x7 ;  /* 0xffffff8030027811 */ /* 0x000fe400078e38ff */
[----:B------:R-:W-:Y:S02]  /*1a90*/  LOP3.LUT R12, R13, R12, RZ, 0x3c, !PT ;  /* 0x0000000c0d0c7212 */ /* 0x000fe400078e3cff */
[----:B------:R-:W-:Y:S01]  /*1aa0*/  LOP3.LUT R3, R245, R7, RZ, 0x3c, !PT ;  /* 0x00000007f5037212 */ /* 0x000fe200078e3cff */
[----:B------:R-:W-:Y:S01]  /*1ab0*/  IMAD R9, R45, R2, RZ ;  /* 0x000000022d097224 */ /* 0x000fe200078e02ff */
[----:B------:R-:W-:-:S02]  /*1ac0*/  SHF.R.S32.HI R5, RZ, 0x1f, R2 ;  /* 0x0000001fff057819 */ /* 0x000fc40000011402 */
[----:B------:R-:W-:Y:S01]  /*1ad0*/  LOP3.LUT R13, R13, R12, RZ, 0x3c, !PT ;  /* 0x0000000c0d0d7212 */ /* 0x000fe200078e3cff */
[----:B------:R-:W-:Y:S01]  /*1ae0*/  @!P3 IMAD R8, R47, R15, RZ ;  /* 0x0000000f2f08b224 */ /* 0x000fe200078e02ff */
[----:B------:R-:W-:Y:S02]  /*1af0*/  @!P3 SHF.R.S32.HI R0, RZ, 0x1f, R15 ;  /* 0x0000001fff00b819 */ /* 0x000fe4000001140f */
[----:B------:R-:W-:Y:S02]  /*1b00*/  ISETP.GE.AND P1, PT, R3, RZ, PT ;  /* 0x000000ff0300720c */ /* 0x000fe40003f26270 */
[----:B------:R-:W-:Y:S02]  /*1b10*/  @!P0 IADD3 R6, R6, 0x1, RZ ;  /* 0x0000000106068810 */ /* 0x000fe40007ffe0ff */
[----:B------:R-:W-:Y:S01]  /*1b20*/  ISETP.NE.AND P0, PT, R7, RZ, PT ;  /* 0x000000ff0700720c */ /* 0x000fe20003f05270 */
[----:B------:R-:W-:Y:S02]  /*1b30*/  IMAD R9, R5, R44, R9 ;  /* 0x0000002c05097224 */ /* 0x000fe400078e0209 */
[----:B------:R-:W-:-:S04]  /*1b40*/  IMAD.WIDE.U32 R28, R44, R2, R12 ;  /* 0x000000022c1c7225 */ /* 0x000fc800078e000c */
[----:B------:R-:W-:Y:S02]  /*1b50*/  @!P3 IMAD R0, R0, R46, R8 ;  /* 0x0000002e0000b224 */ /* 0x000fe400078e0208 */
[----:B------:R-:W-:-:S04]  /*1b60*/  @!P3 IMAD.WIDE.U32 R26, R46, R15, RZ ;  /* 0x0000000f2e1ab225 */ /* 0x000fc800078e00ff */
[----:B------:R-:W-:Y:S01]  /*1b70*/  @P2 VIADD R6, R6, 0x1 ;  /* 0x0000000106062836 */ /* 0x000fe20000000000 */
[----:B------:R-:W-:Y:S02]  /*1b80*/  IADD3 R19, R29, R9, RZ ;  /* 0x000000091d137210 */ /* 0x000fe40007ffe0ff */
[----:B------:R-:W-:Y:S01]  /*1b90*/  @!P3 IADD3 R9, R27, R0, RZ ;  /* 0x000000001b09b210 */ /* 0x000fe20007ffe0ff */
[----:B------:R-:W-:Y:S01]  /*1ba0*/  IMAD.MOV.U32 R12, RZ, RZ, R6 ;  /* 0x000000ffff0c7224 */ /* 0x000fe200078e0006 */
[----:B------:R-:W-:Y:S01]  /*1bb0*/  @!P3 SHF.R.S32.HI R0, RZ, 0x1f, R14 ;  /* 0x0000001fff00b819 */ /* 0x000fe2000001140e */
[----:B------:R-:W-:Y:S01]  /*1bc0*/  @!P3 IMAD R3, R25, R14, RZ ;  /* 0x0000000e1903b224 */ /* 0x000fe200078e02ff */
[----:B------:R-:W-:Y:S01]  /*1bd0*/  @!P3 MOV R8, R26 ;  /* 0x0000001a0008b202 */ /* 0x000fe20000000f00 */
[----:B------:R-:W-:Y:S01]  /*1be0*/  @!P1 IMAD.MOV R12, RZ, RZ, -R12 ;  /* 0x000000ffff0c9224 */ /* 0x000fe200078e0a0c */
[----:B------:R-:W-:Y:S01]  /*1bf0*/  @!P0 LOP3.LUT R12, RZ, R7, RZ, 0x33, !PT ;  /* 0x00000007ff0c8212 */ /* 0x000fe200078e33ff */
[C---:B------:R-:W-:Y:S01]  /*1c00*/  @!P3 IMAD R0, R24.reuse, R0, R3 ;  /* 0x000000001800b224 */ /* 0x040fe200078e0203 */
[----:B------:R-:W-:Y:S01]  /*1c10*/  @P3 IADD3 R15, R15, R18, RZ ;  /* 0x000000120f0f3210 */ /* 0x000fe20007ffe0ff */
[----:B------:R-:W-:Y:S01]  /*1c20*/  @!P3 IMAD.WIDE.U32 R24, R24, R14, R8 ;  /* 0x0000000e1818b225 */ /* 0x000fe200078e0008 */
[----:B------:R-:W-:-:S02]  /*1c30*/  MOV R18, R28 ;  /* 0x0000001c00127202 */ /* 0x000fc40000000f00 */
[----:B------:R-:W-:Y:S01]  /*1c40*/  SHF.R.S32.HI R9, RZ, 0x1f, R12 ;  /* 0x0000001fff097819 */ /* 0x000fe2000001140c */
[----:B------:R-:W-:Y:S02]  /*1c50*/  IMAD R3, R21, R12, RZ ;  /* 0x0000000c15037224 */ /* 0x000fe400078e02ff */
[-C--:B------:R-:W-:Y:S02]  /*1c60*/  @P3 IMAD R7, R47, R15.reuse, RZ ;  /* 0x0000000f2f073224 */ /* 0x080fe400078e02ff */
[----:B------:R-:W-:-:S04]  /*1c70*/  @P3 IMAD.WIDE.U32 R26, R46, R15, RZ ;  /* 0x0000000f2e1a3225 */ /* 0x000fc800078e00ff */
[----:B------:R-:W-:Y:S01]  /*1c80*/  IMAD.WIDE.U32 R18, R20, R12, R18 ;  /* 0x0000000c14127225 */ /* 0x000fe200078e0012 */
[----:B------:R-:W-:-:S03]  /*1c90*/  @P3 IADD3 R7, R27, R7, RZ ;  /* 0x000000071b073210 */ /* 0x000fc60007ffe0ff */
[----:B------:R-:W-:Y:S01]  /*1ca0*/  IMAD R20, R20, R9, R3 ;  /* 0x0000000914147224 */ /* 0x000fe200078e0203 */
[----:B------:R-:W-:Y:S01]  /*1cb0*/  @!P3 IADD3 R7, R25, R0, RZ ;  /* 0x000000001907b210 */ /* 0x000fe20007ffe0ff */
[----:B------:R-:W-:Y:S01]  /*1cc0*/  @P3 IMAD.MOV.U32 R8, RZ, RZ, R26 ;  /* 0x000000ffff083224 */ /* 0x000fe200078e001a */
[----:B------:R-:W-:Y:S01]  /*1cd0*/  @!P3 MOV R8, R24 ;  /* 0x000000180008b202 */ /* 0x000fe20000000f00 */
[----:B------:R-:W-:Y:S01]  /*1ce0*/  IMAD.MOV.U32 R3, RZ, RZ, R18 ;  /* 0x000000ffff037224 */ /* 0x000fe200078e0012 */
[----:B------:R-:W-:Y:S02]  /*1cf0*/  IADD3 R0, R19, R20, RZ ;  /* 0x0000001413007210 */ /* 0x000fe40007ffe0ff */
[----:B-1----:R-:W-:Y:S02]  /*1d00*/  MOV R6, R2 ;  /* 0x0000000200067202 */ /* 0x002fe40000000f00 */
.L_x_2025:
[----:B------:R-:W-:Y:S05]  /*1d10*/  BSYNC B0 ;  /* 0x0000000000007941 */ /* 0x000fea0003800000 */
.L_x_2023:
[----:B------:R-:W-:Y:S01]  /*1d20*/  ISETP.NE.AND P1, PT, R4, -0x1, PT ;  /* 0xffffffff0400780c */ /* 0x000fe20003f25270 */
[----:B------:R-:W2:Y:S04]  /*1d30*/  LD.E.64 R24, desc[UR6][R10.64+0x30] ;  /* 0x000030060a187980 */ /* 0x000ea8000c101b00 */
[----:B------:R-:W3:Y:S04]  /*1d40*/  LD.E.64 R14, desc[UR6][R10.64+0x48] ;  /* 0x000048060a0e7980 */ /* 0x000ee8000c101b00 */
[----:B------:R-:W4:Y:S04]  /*1d50*/  LD.E R159, desc[UR6][R10.64+0xc0] ;  /* 0x0000c0060a9f7980 */ /* 0x000f28000c101900 */
        /* <DEDUP_REMOVED lines=11> */
[----:B------:R-:W-:Y:S01]  /*1e10*/  IADD3 R28, P0, R18, R8, RZ ;  /* 0x00000008121c7210 */ /* 0x000fe20007f1e0ff */
[----:B------:R-:W-:Y:S01]  /*1e20*/  IMAD.SHL.U32 R8, R200, 0x40, RZ ;  /* 0x00000040c8087824 */ /* 0x000fe200078e00ff */
[----:B------:R-:W-:Y:S01]  /*1e30*/  SHF.R.S32.HI R19, RZ, 0x1f, R18 ;  /* 0x0000001fff137819 */ /* 0x000fe20000011412 */
[----:B-----5:R-:W-:-:S03]  /*1e40*/  IMAD R5, R5, R46, RZ ;  /* 0x0000002e05057224 */ /* 0x020fc600078e02ff */
[----:B------:R-:W-:Y:S01]  /*1e50*/  LOP3.LUT R8, R8, 0x1c0, RZ, 0xc0, !PT ;  /* 0x000001c008087812 */ /* 0x000fe200078ec0ff */
[----:B------:R-:W-:Y:S02]  /*1e60*/  IMAD.X R29, R19, 0x1, R7, P0 ;  /* 0x00000001131d7824 */ /* 0x000fe400000e0607 */
[----:B------:R-:W-:Y:S01]  /*1e70*/  IMAD R5, R6, R47, R5 ;  /* 0x0000002f06057224 */ /* 0x000fe200078e0205 */
[----:B------:R-:W-:Y:S01]  /*1e80*/  LOP3.LUT R7, R8, 0x38, R18, 0xf8, !PT ;  /* 0x0000003808077812 */ /* 0x000fe200078ef812 */
[----:B------:R-:W-:Y:S01]  /*1e90*/  IMAD.WIDE.U32 R28, R6, R46, R28 ;  /* 0x0000002e061c7225 */ /* 0x000fe200078e001c */
[----:B------:R-:W-:Y:S02]  /*1ea0*/  SHF.R.U32.HI R162, RZ, 0x3, R8 ;  /* 0x00000003ffa27819 */ /* 0x000fe40000011608 */
[----:B------:R-:W-:Y:S01]  /*1eb0*/  SHF.R.S32.HI R56, RZ, 0x1f, R246 ;  /* 0x0000001fff387819 */ /* 0x000fe200000114f6 */
[----:B------:R-:W-:Y:S01]  /*1ec0*/  IMAD R6, R23, R12, RZ ;  /* 0x0000000c17067224 */ /* 0x000fe200078e02ff */
[----:B------:R-:W-:-:S02]  /*1ed0*/  IADD3 R29, R29, R5, RZ ;  /* 0x000000051d1d7210 */ /* 0x000fc40007ffe0ff */
[----:B------:R-:W-:Y:S01]  /*1ee0*/  LOP3.LUT R162, R7, R162, RZ, 0x3c, !PT ;  /* 0x000000a207a27212 */ /* 0x000fe200078e3cff */
[-C--:B------:R-:W-:Y:S02]  /*1ef0*/  IMAD R6, R9, R22.reuse, R6 ;  /* 0x0000001609067224 */ /* 0x080fe400078e0206 */
[----:B------:R-:W-:Y:S01]  /*1f00*/  IMAD.WIDE.U32 R22, R12, R22, R28 ;  /* 0x000000160c167225 */ /* 0x000fe200078e001c */
[----:B------:R-:W-:-:S04]  /*1f10*/  LEA.HI R55, R51, R50, RZ, 0x4 ;  /* 0x0000003233377211 */ /* 0x000fc800078f20ff */
[----:B------:R-:W-:Y:S01]  /*1f20*/  LOP3.LUT R160, R55, 0xfffffff0, RZ, 0xc0, !PT ;  /* 0xfffffff037a07812 */ /* 0x000fe200078ec0ff */
[----:B------:R-:W-:Y:S01]  /*1f30*/  IMAD.IADD R23, R23, 0x1, R6 ;  /* 0x0000000117177824 */ /* 0x000fe200078e0206 */
[----:B------:R-:W-:-:S03]  /*1f40*/  SHF.R.S32.HI R6, RZ, 0x1f, R245 ;  /* 0x0000001fff067819 */ /* 0x000fc600000114f5 */
        /* <DEDUP_REMOVED lines=9> */
[----:B------:R-:W-:-:S03]  /*1fe0*/  IMAD.IADD R140, R23, 0x1, R140 ;  /* 0x00000001178c7824 */ /* 0x000fc600078e028c */
[----:B------:R-:W-:-:S04]  /*1ff0*/  SHF.R.S32.HI R74, RZ, 0x7, R74 ;  /* 0x00000007ff4a7819 */ /* 0x000fc8000001144a */
[----:B------:R-:W-:Y:S01]  /*2000*/  VIMNMX R74, R239, R74, !PT ;  /* 0x0000004aef4a7248 */ /* 0x000fe20007fe0100 */
[----:B------:R-:W-:Y:S01]  /*2010*/  IMAD R182, R45, R200, RZ ;  /* 0x000000c82db67224 */ /* 0x000fe200078e02ff */
[CC--:B------:R-:W-:Y:S02]  /*2020*/  LEA.HI R8, R51.reuse, R50.reuse, RZ, 0x6 ;  /* 0x0000003233087211 */ /* 0x0c0fe400078f30ff */
[----:B------:R-:W-:Y:S01]  /*2030*/  LEA.HI R51, R51, R50, RZ, 0x5 ;  /* 0x0000003233337211 */ /* 0x000fe200078f28ff */
[----:B------:R-:W-:Y:S02]  /*2040*/  IMAD R182, R201, R44, R182 ;  /* 0x0000002cc9b67224 */ /* 0x000fe400078e02b6 */
[----:B------:R-:W-:Y:S01]  /*2050*/  IMAD.SHL.U32 R8, R8, 0x8, RZ ;  /* 0x0000000808087824 */ /* 0x000fe200078e00ff */
[----:B------:R-:W-:Y:S01]  /*2060*/  LOP3.LUT R52, R51, 0xffffffe0, RZ, 0xc0, !PT ;  /* 0xffffffe033347812 */ /* 0x000fe200078ec0ff */
[----:B------:R-:W-:Y:S02]  /*2070*/  IMAD.MOV.U32 R32, RZ, RZ, 0x10 ;  /* 0x00000010ff207424 */ /* 0x000fe400078e00ff */
[----:B------:R-:W-:Y:S01]  /*2080*/  IMAD.MOV.U32 R31, RZ, RZ, 0x20 ;  /* 0x00000020ff1f7424 */ /* 0x000fe200078e00ff */
[----:B------:R-:W-:Y:S01]  /*2090*/  LOP3.LUT R162, R162, 0xfffffe00, R8, 0xf8, !PT ;  /* 0xfffffe00a2a27812 */ /* 0x000fe200078ef808 */
[C---:B------:R-:W-:Y:S01]  /*20a0*/  IMAD.SHL.U32 R237, R44.reuse, 0x10, RZ ;  /* 0x000000102ced7824 */ /* 0x040fe200078e00ff */
[----:B------:R-:W-:Y:S01]  /*20b0*/  SHF.L.U64.HI R238, R44, 0x4, R45 ;  /* 0x000000042cee7819 */ /* 0x000fe2000001022d */
[----:B------:R-:W-:Y:S01]  /*20c0*/  IMAD.IADD R52, R50, 0x1, -R52 ;  /* 0x0000000132347824 */ /* 0x000fe200078e0a34 */
[----:B------:R-:W-:Y:S01]  /*20d0*/  SHF.L.U64.HI R236, R46, 0x4, R47 ;  /* 0x000000042eec7819 */ /* 0x000fe2000001022f */
[----:B------:R-:W-:Y:S01]  /*20e0*/  IMAD.SHL.U32 R157, R54, 0x4, RZ ;  /* 0x00000004369d7824 */ /* 0x000fe200078e00ff */
[----:B------:R-:W-:-:S02]  /*20f0*/  SHF.L.U32 R235, R46, 0x4, RZ ;  /* 0x000000042eeb7819 */ /* 0x000fc400000006ff */
[----:B------:R-:W-:Y:S02]  /*2100*/  SHF.R.S32.HI R55, RZ, 0x4, R55 ;  /* 0x00000004ff377819 */ /* 0x000fe40000011437 */
[----:B------:R-:W-:Y:S01]  /*2110*/  SHF.R.S32.HI R51, RZ, 0x5, R51 ;  /* 0x00000005ff337819 */ /* 0x000fe20000011433 */
[----:B--2---:R-:W-:-:S04]  /*2120*/  @P1 IMAD.WIDE.U32 R28, R24, R4, RZ ;  /* 0x00000004181c1225 */ /* 0x004fc800078e00ff */
[----:B------:R-:W-:Y:S02]  /*2130*/  @P1 IMAD R5, R25, R4, RZ ;  /* 0x0000000419051224 */ /* 0x000fe400078e02ff */
[----:B---3--:R-:W-:-:S04]  /*2140*/  @!P1 IMAD R7, R27, R246, RZ ;  /* 0x000000f61b079224 */ /* 0x008fc800078e02ff */
[C---:B------:R-:W-:Y:S02]  /*2150*/  @!P1 IMAD R7, R26.reuse, R56, R7 ;  /* 0x000000381a079224 */ /* 0x040fe400078e0207 */
[----:B------:R-:W-:-:S04]  /*2160*/  @!P1 IMAD.WIDE.U32 R26, R26, R246, RZ ;  /* 0x000000f61a1a9225 */ /* 0x000fc800078e00ff */
[----:B------:R-:W-:Y:S01]  /*2170*/  @P1 IMAD.MOV.U32 R4, RZ, RZ, R28 ;  /* 0x000000ffff041224 */ /* 0x000fe200078e001c */
[----:B------:R-:W-:Y:S01]  /*2180*/  @!P1 MOV R4, R26 ;  /* 0x0000001a00049202 */ /* 0x000fe20000000f00 */
[----:B------:R-:W-:Y:S02]  /*2190*/  @P1 IMAD.IADD R5, R29, 0x1, R5 ;  /* 0x000000011d051824 */ /* 0x000fe400078e0205 */
[----:B------:R-:W-:Y:S01]  /*21a0*/  @!P1 IMAD.IADD R5, R27, 0x1, R7 ;  /* 0x000000011b059824 */ /* 0x000fe200078e0207 */
[----:B------:R-:W-:Y:S01]  /*21b0*/  IADD3 R26, P0, R18, R4, RZ ;  /* 0x00000004121a7210 */ /* 0x000fe20007f1e0ff */
[----:B------:R-:W-:-:S04]  /*21c0*/  IMAD R4, R15, R245, RZ ;  /* 0x000000f50f047224 */ /* 0x000fc800078e02ff */
[----:B------:R-:W-:Y:S02]  /*21d0*/  IMAD.X R27, R19, 0x1, R5, P0 ;  /* 0x00000001131b7824 */ /* 0x000fe400000e0605 */
[----:B------:R-:W-:Y:S02]  /*21e0*/  IMAD R4, R14, R6, R4 ;  /* 0x000000060e047224 */ /* 0x000fe400078e0204 */
[----:B------:R-:W-:Y:S01]  /*21f0*/  IMAD.WIDE.U32 R26, R245, R14, R26 ;  /* 0x0000000ef51a7225 */ /* 0x000fe200078e001a */
[----:B------:R-:W-:-:S04]  /*2200*/  IADD3 R14, R18, 0x40, RZ ;  /* 0x00000040120e7810 */ /* 0x000fc80007ffe0ff */
[----:B----4-:R-:W-:Y:S02]  /*2210*/  ISETP.GE.AND P0, PT, R14, R159, PT ;  /* 0x0000009f0e00720c */ /* 0x010fe40003f06270 */
[----:B------:R-:W-:Y:S02]  /*2220*/  LOP3.LUT R7, R161, 0xfffffff8, RZ, 0xc0, !PT ;  /* 0xfffffff8a1077812 */ /* 0x000fe400078ec0ff */
[----:B------:R-:W-:Y:S02]  /*2230*/  SEL R158, RZ, 0xffffffff, P0 ;  /* 0xffffffffff9e7807 */ /* 0x000fe40000000000 */
[C---:B------:R-:W-:Y:S01]  /*2240*/  LEA R141, P0, R22.reuse, R20, 0x1 ;  /* 0x00000014168d7211 */ /* 0x040fe200078008ff */
[--C-:B------:R-:W-:Y:S01]  /*2250*/  @P1 IMAD.MOV.U32 R207, RZ, RZ, R25.reuse ;  /* 0x000000ffffcf1224 */ /* 0x100fe200078e0019 */
[----:B------:R-:W-:Y:S01]  /*2260*/  @P1 MOV R206, R24 ;  /* 0x0000001800ce1202 */ /* 0x000fe20000000f00 */
[----:B------:R-:W-:Y:S01]  /*2270*/  @!P1 IMAD.MOV.U32 R206, RZ, RZ, R24 ;  /* 0x000000ffffce9224 */ /* 0x000fe200078e0018 */
[----:B------:R-:W-:Y:S01]  /*2280*/  LEA.HI.X R140, R22, R21, R140, 0x1, P0 ;  /* 0x00000015168c7211 */ /* 0x000fe200000f0c8c */
[----:B------:R-:W-:Y:S01]  /*2290*/  @!P1 IMAD.MOV.U32 R207, RZ, RZ, R25 ;  /* 0x000000ffffcf9224 */ /* 0x000fe200078e0019 */
[----:B------:R-:W-:Y:S01]  /*22a0*/  ISETP.GE.AND P1, PT, R18, R159, PT ;  /* 0x0000009f1200720c */ /* 0x000fe20003f26270 */
[----:B------:R-:W-:Y:S01]  /*22b0*/  IMAD.IADD R160, R160, 0x1, -R7 ;  /* 0x00000001a0a07824 */ /* 0x000fe200078e0a07 */
[----:B------:R-:W-:Y:S01]  /*22c0*/  IADD3 R178, P0, R18, R3, RZ ;  /* 0x0000000312b27210 */ /* 0x000fe20007f1e0ff */
[----:B------:R-:W-:Y:S01]  /*22d0*/  IMAD.IADD R181, R27, 0x1, R4 ;  /* 0x000000011bb57824 */ /* 0x000fe200078e0204 */
[----:B------:R-:W-:-:S02]  /*22e0*/  SEL R4, RZ, 0x1, P1 ;  /* 0x00000001ff047807 */ /* 0x000fc40000800000 */
[----:B------:R-:W-:Y:S02]  /*22f0*/  R2P PR, R160, 0x6 ;  /* 0x00000006a0007804 */ /* 0x000fe40000000000 */
[----:B------:R-:W-:Y:S01]  /*2300*/  ISETP.GT.AND P3, PT, R48, R74, PT ;  /* 0x0000004a3000720c */ /* 0x000fe20003f64270 */
[----:B------:R-:W-:Y:S02]  /*2310*/  IMAD.X R179, R19, 0x1, R0, P0 ;  /* 0x0000000113b37824 */ /* 0x000fe400000e0600 */
[----:B------:R-:W-:-:S04]  /*2320*/  IMAD.WIDE R6, R243, 0x40, R200 ;  /* 0x00000040f3067825 */ /* 0x000fc800078e02c8 */
[----:B------:R-:W-:-:S04]  /*2330*/  IMAD.WIDE.U32 R178, R200, R44, R178 ;  /* 0x0000002cc8b27225 */ /* 0x000fc800078e00b2 */
[----:B------:R-:W-:Y:S02]  /*2340*/  IMAD.MOV.U32 R180, RZ, RZ, R26 ;  /* 0x000000ffffb47224 */ /* 0x000fe400078e001a */
[-C--:B------:R-:W-:Y:S01]  /*2350*/  IMAD R184, R7, R206.reuse, RZ ;  /* 0x000000ce07b87224 */ /* 0x080fe200078e02ff */
[----:B------:R-:W-:Y:S01]  /*2360*/  SHF.L.U32 R158, R158, 0x1, RZ ;  /* 0x000000019e9e7819 */ /* 0x000fe200000006ff */
[----:B------:R-:W-:Y:S01]  /*2370*/  IMAD.WIDE.U32 R180, R6, R206, R180 ;  /* 0x000000ce06b47225 */ /* 0x000fe200078e00b4 */
[----:B------:R-:W-:Y:S02]  /*2380*/  LEA R241, P0, R178, R204, 0x1 ;  /* 0x000000ccb2f17211 */ /* 0x000fe400078008ff */
[----:B------:R-:W-:Y:S01]  /*2390*/  IADD3 R183, R179, R182, RZ ;  /* 0x000000b6b3b77210 */ /* 0x000fe20007ffe0ff */
[----:B------:R-:W-:Y:S01]  /*23a0*/  IMAD R184, R6, R207, R184 ;  /* 0x000000cf06b87224 */ /* 0x000fe200078e02b8 */
[----:B------:R-:W-:Y:S01]  /*23b0*/  LOP3.LUT R158, R158, 0x2, R4, 0xe2, !PT ;  /* 0x000000029e9e7812 */ /* 0x000fe200078ee204 */
[----:B------:R-:W-:Y:S01]  /*23c0*/  @!P4 IMAD.MOV.U32 R16, RZ, RZ, RZ ;  /* 0x000000ffff10c224 */ /* 0x000fe200078e00ff */
[----:B------:R-:W-:Y:S01]  /*23d0*/  SEL R32, R32, 0xfffffff0, !P1 ;  /* 0xfffffff020207807 */ /* 0x000fe20004800000 */
[----:B------:R-:W-:Y:S01]  /*23e0*/  IMAD.IADD R185, R181, 0x1, R184 ;  /* 0x00000001b5b97824 */ /* 0x000fe200078e02b8 */
[----:B------:R-:W-:-:S02]  /*23f0*/  SEL R31, R31, 0xffffffe0, !P2 ;  /* 0xffffffe01f1f7807 */ /* 0x000fc40005000000 */
[----:B------:R-:W-:Y:S01]  /*2400*/  LEA.HI.X R240, R178, R205, R183, 0x1, P0 ;  /* 0x000000cdb2f07211 */ /* 0x000fe200000f0cb7 */
[----:B-1----:R-:W-:Y:S06]  /*2410*/  @!P3 BRA `(.L_x_2026) ;  /* 0x000000d000ecb947 */ /* 0x002fec0003800000 */
[----:B------:R-:W2:Y:S04]  /*2420*/  LD.E.64 R34, desc[UR6][R10.64+0x120] ;  /* 0x000120060a227980 */ /* 0x000ea8000c101b00 */
[----:B------:R-:W3:Y:S04]  /*2430*/  LD.E.64 R36, desc[UR6][R10.64+0x118] ;  /* 0x000118060a247980 */ /* 0x000ee8000c101b00 */
[----:B------:R-:W4:Y:S04]  /*2440*/  LD.E.64 R186, desc[UR6][R10.64+0x130] ;  /* 0x000130060aba7980 */ /* 0x000f28000c101b00 */
[----:B------:R-:W5:Y:S04]  /*2450*/  LD.E.64 R202, desc[UR6][R10.64+0x128] ;  /* 0x000128060aca7980 */ /* 0x000f68000c101b00 */
[----:B------:R-:W5:Y:S04]  /*2460*/  LD.E.64 R26, desc[UR6][R10.64+0x140] ;  /* 0x000140060a1a7980 */ /* 0x000f68000c101b00 */
[----:B------:R-:W5:Y:S04]  /*2470*/  LD.E.64 R24, desc[UR6][R10.64+0x138] ;  /* 0x000138060a187980 */ /* 0x000f68000c101b00 */
[----:B------:R-:W5:Y:S04]  /*2480*/  LD.E R15, desc[UR6][R10.64+0xd0] ;  /* 0x0000d0060a0f7980 */ /* 0x000f68000c101900 */
[----:B------:R-:W5:Y:S04]  /*2490*/  LD.E.64 R20, desc[UR6][R10.64+0x108] ;  /* 0x000108060a147980 */ /* 0x000f68000c101b00 */
[----:B------:R-:W5:Y:S04]  /*24a0*/  LD.E.64 R22, desc[UR6][R10.64+0x110] ;  /* 0x000110060a167980 */ /* 0x000f68000c101b00 */
[----:B------:R-:W5:Y:S04]  /*24b0*/  LD.E.64 R6, desc[UR6][R10.64+0x150] ;  /* 0x000150060a067980 */ /* 0x000f68000c101b00 */
[----:B------:R-:W5:Y:S01]  /*24c0*/  LD.E.64 R4, desc[UR6][R10.64+0x148] ;  /* 0x000148060a047980 */ /* 0x000f62000c101b00 */
[----:B------:R-:W-:Y:S01]  /*24d0*/  SHF.R.S32.HI R13, RZ, 0x1f, R75 ;  /* 0x0000001fff0d7819 */ /* 0x000fe2000001144b */
[----:B------:R-:W-:-:S02]  /*24e0*/  IMAD.IADD R16, R16, 0x1, R2 ;  /* 0x0000000110107824 */ /* 0x000fc400078e0202 */
[C---:B------:R-:W-:Y:S01]  /*24f0*/  IMAD.SHL.U32 R68, R44.reuse, 0x40, RZ ;  /* 0x000000402c447824 */ /* 0x040fe200078e00ff */
[----:B------:R-:W-:Y:S01]  /*2500*/  SHF.L.U64.HI R69, R44, 0x6, R45 ;  /* 0x000000062c457819 */ /* 0x000fe2000001022d */
[----:B------:R-:W-:Y:S01]  /*2510*/  IMAD R66, R45, 0x30, RZ ;  /* 0x000000302d427824 */ /* 0x000fe200078e02ff */
[----:B------:R-:W-:Y:S01]  /*2520*/  LOP3.LUT R153, R158, 0xffff, RZ, 0xc0, !PT ;  /* 0x0000ffff9e997812 */ /* 0x000fe200078ec0ff */
[C---:B------:R-:W-:Y:S01]  /*2530*/  IMAD.SHL.U32 R63, R46.reuse, 0x20, RZ ;  /* 0x000000202e3f7824 */ /* 0x040fe200078e00ff */
[C-C-:B------:R-:W-:Y:S01]  /*2540*/  SHF.L.U64.HI R64, R46.reuse, 0x5, R47.reuse ;  /* 0x000000052e407819 */ /* 0x140fe2000001022f */
[C---:B------:R-:W-:Y:S01]  /*2550*/  IMAD R62, R47.reuse, 0x60, RZ ;  /* 0x000000602f3e7824 */ /* 0x040fe200078e02ff */
[C---:B------:R-:W-:Y:S01]  /*2560*/  SHF.L.U64.HI R61, R46.reuse, 0x6, R47 ;  /* 0x000000062e3d7819 */ /* 0x040fe2000001022f */
[----:B------:R-:W-:Y:S01]  /*2570*/  IMAD R58, R47, 0xc0, RZ ;  /* 0x000000c02f3a7824 */ /* 0x000fe200078e02ff */
[C---:B------:R-:W-:Y:S01]  /*2580*/  SHF.L.U32 R60, R46.reuse, 0x6, RZ ;  /* 0x000000062e3c7819 */ /* 0x040fe200000006ff */
[----:B------:R-:W-:-:S04]  /*2590*/  IMAD.WIDE.U32 R170, R46, 0x60, RZ ;  /* 0x000000602eaa7825 */ /* 0x000fc800078e00ff */
[----:B------:R-:W-:Y:S01]  /*25a0*/  IMAD.WIDE.U32 R166, R46, 0xc0, RZ ;  /* 0x000000c02ea67825 */ /* 0x000fe200078e00ff */
[----:B------:R-:W-:-:S03]  /*25b0*/  LOP3.LUT R155, R153, 0x1, RZ, 0xc0, !PT ;  /* 0x00000001999b7812 */ /* 0x000fc600078ec0ff */
[C---:B------:R-:W-:Y:S02]  /*25c0*/  IMAD R59, R47.reuse, 0xa0, RZ ;  /* 0x000000a02f3b7824 */ /* 0x040fe400078e02ff */
[----:B------:R-:W-:Y:S02]  /*25d0*/  IMAD R57, R47, 0xe0, RZ ;  /* 0x000000e02f397824 */ /* 0x000fe400078e02ff */
[----:B------:R-:W-:Y:S01]  /*25e0*/  IMAD.WIDE.U32 R168, R46, 0xa0, RZ ;  /* 0x000000a02ea87825 */ /* 0x000fe200078e00ff */
[----:B------:R-:W-:-:S03]  /*25f0*/  SHF.L.U64.HI R64, R63, 0x1, R64 ;  /* 0x000000013f407819 */ /* 0x000fc60000010240 */
[----:B------:R-:W-:Y:S01]  /*2600*/  IMAD.WIDE.U32 R164, R46, 0xe0, RZ ;  /* 0x000000e02ea47825 */ /* 0x000fe200078e00ff */
[----:B------:R-:W-:Y:S02]  /*2610*/  SHF.L.U64.HI R61, R60, 0x1, R61 ;  /* 0x000000013c3d7819 */ /* 0x000fe4000001023d */
[C---:B------:R-:W-:Y:S01]  /*2620*/  IADD3 R151, R200.reuse, 0x30, RZ ;  /* 0x00000030c8977810 */ /* 0x040fe20007ffe0ff */
[C---:B------:R-:W-:Y:S01]  /*2630*/  VIADD R154, R200.reuse, 0x10 ;  /* 0x00000010c89a7836 */ /* 0x040fe20000000000 */
[C---:B------:R-:W-:Y:S01]  /*2640*/  IADD3 R148, R200.reuse, 0x60, RZ ;  /* 0x00000060c8947810 */ /* 0x040fe20007ffe0ff */
[----:B------:R-:W-:Y:S01]  /*2650*/  VIADD R152, R200, 0x20 ;  /* 0x00000020c8987836 */ /* 0x000fe20000000000 */
[----:B------:R-:W-:Y:S01]  /*2660*/  SHF.L.U64.HI R73, R44, 0x5, R45 ;  /* 0x000000052c497819 */ /* 0x000fe2000001022d */
[C---:B------:R-:W-:Y:S01]  /*2670*/  VIADD R150, R200.reuse, 0x40 ;  /* 0x00000040c8967836 */ /* 0x040fe20000000000 */
[----:B------:R-:W-:Y:S01]  /*2680*/  MOV R117, R141 ;  /* 0x0000008d00757202 */ /* 0x000fe20000000f00 */
[C---:B------:R-:W-:Y:S01]  /*2690*/  VIADD R149, R200.reuse, 0x50 ;  /* 0x00000050c8957836 */ /* 0x040fe20000000000 */
[----:B------:R-:W-:Y:S01]  /*26a0*/  LOP3.LUT R153, R153, 0x2, RZ, 0xc0, !PT ;  /* 0x0000000299997812 */ /* 0x000fe200078ec0ff */
[----:B------:R-:W-:Y:S01]  /*26b0*/  VIADD R147, R200, 0x70 ;  /* 0x00000070c8937836 */ /* 0x000fe20000000000 */
[----:B------:R-:W-:Y:S01]  /*26c0*/  SHF.L.U32 R63, R63, 0x1, RZ ;  /* 0x000000013f3f7819 */ /* 0x000fe200000006ff */
[----:B------:R-:W-:Y:S01]  /*26d0*/  IMAD.SHL.U32 R72, R44, 0x20, RZ ;  /* 0x000000202c487824 */ /* 0x000fe200078e00ff */
[----:B------:R-:W-:Y:S01]  /*26e0*/  IADD3 R62, R171, R62, RZ ;  /* 0x0000003eab3e7210 */ /* 0x000fe20007ffe0ff */
[----:B------:R-:W-:Y:S01]  /*26f0*/  IMAD.MOV.U32 R115, RZ, RZ, R241 ;  /* 0x000000ffff737224 */ /* 0x000fe200078e00f1 */
[----:B------:R-:W-:Y:S01]  /*2700*/  IADD3 R58, R167, R58, RZ ;  /* 0x0000003aa73a7210 */ /* 0x000fe20007ffe0ff */
[----:B------:R-:W-:-:S02]  /*2710*/  IMAD.MOV.U32 R114, RZ, RZ, R240 ;  /* 0x000000ffff727224 */ /* 0x000fc400078e00f0 */
[----:B------:R-:W-:Y:S02]  /*2720*/  IMAD.MOV.U32 R116, RZ, RZ, R140 ;  /* 0x000000ffff747224 */ /* 0x000fe400078e008c */
[----:B------:R-:W-:Y:S02]  /*2730*/  IMAD.SHL.U32 R60, R60, 0x2, RZ ;  /* 0x000000023c3c7824 */ /* 0x000fe400078e00ff */
[----:B------:R-:W-:Y:S02]  /*2740*/  IMAD.IADD R59, R169, 0x1, R59 ;  /* 0x00000001a93b7824 */ /* 0x000fe400078e023b */
[----:B------:R-:W-:Y:S02]  /*2750*/  IMAD.IADD R57, R165, 0x1, R57 ;  /* 0x00000001a5397824 */ /* 0x000fe400078e0239 */
[----:B--2---:R-:W-:-:S04]  /*2760*/  IMAD R0, R35, R246, RZ ;  /* 0x000000f623007224 */ /* 0x004fc800078e02ff */
[----:B------:R-:W-:Y:S02]  /*2770*/  IMAD R0, R34, R56, R0 ;  /* 0x0000003822007224 */ /* 0x000fe400078e0200 */
[----:B------:R-:W-:-:S04]  /*2780*/  IMAD.WIDE.U32 R34, R246, R34, R18 ;  /* 0x00000022f6227225 */ /* 0x000fc800078e0012 */
[----:B---3--:R-:W-:Y:S02]  /*2790*/  IMAD R3, R37, R246, RZ ;  /* 0x000000f625037224 */ /* 0x008fe400078e02ff */
[----:B------:R-:W-:Y:S01]  /*27a0*/  IMAD.IADD R35, R35, 0x1, R0 ;  /* 0x0000000123237824 */ /* 0x000fe200078e0200 */
[----:B------:R-:W-:Y:S01]  /*27b0*/  SHF.R.S32.HI R0, RZ, 0x1f, R2 ;  /* 0x0000001fff007819 */ /* 0x000fe20000011402 */
[----:B------:R-:W-:-:S04]  /*27c0*/  IMAD.WIDE.U32 R28, R246, R36, R18 ;  /* 0x00000024f61c7225 */ /* 0x000fc800078e0012 */
[----:B------:R-:W-:Y:S02]  /*27d0*/  IMAD R3, R36, R56, R3 ;  /* 0x0000003824037224 */ /* 0x000fe400078e0203 */
[-C--:B----4-:R-:W-:Y:S02]  /*27e0*/  IMAD R8, R187, R2.reuse, RZ ;  /* 0x00000002bb087224 */ /* 0x090fe400078e02ff */
[----:B------:R-:W-:Y:S02]  /*27f0*/  IMAD.IADD R29, R29, 0x1, R3 ;  /* 0x000000011d1d7824 */ /* 0x000fe400078e0203 */
[----:B-----5:R-:W-:Y:S02]  /*2800*/  IMAD R3, R203, R2, RZ ;  /* 0x00000002cb037224 */ /* 0x020fe400078e02ff */
[C---:B------:R-:W-:Y:S02]  /*2810*/  IMAD R8, R186.reuse, R0, R8 ;  /* 0x00000000ba087224 */ /* 0x040fe400078e0208 */
[----:B------:R-:W-:-:S04]  /*2820*/  IMAD.WIDE.U32 R34, R186, R2, R34 ;  /* 0x00000002ba227225 */ /* 0x000fc800078e0022 */
[C---:B------:R-:W-:Y:S01]  /*2830*/  IMAD R3, R202.reuse, R0, R3 ;  /* 0x00000000ca037224 */ /* 0x040fe200078e0203 */
[----:B------:R-:W-:Y:S01]  /*2840*/  IADD3 R35, R35, R8, RZ ;  /* 0x0000000823237210 */ /* 0x000fe20007ffe0ff */
[----:B------:R-:W-:Y:S01]  /*2850*/  IMAD.WIDE.U32 R28, R202, R2, R28 ;  /* 0x00000002ca1c7225 */ /* 0x000fe200078e001c */
[----:B------:R-:W-:-:S03]  /*2860*/  IADD3 R0, P0, -R75, R200, RZ ;  /* 0x000000c84b007210 */ /* 0x000fc60007f1e1ff */
[-C--:B------:R-:W-:Y:S02]  /*2870*/  IMAD R8, R27, R12.reuse, RZ ;  /* 0x0000000c1b087224 */ /* 0x080fe400078e02ff */
[----:B------:R-:W-:Y:S02]  /*2880*/  IMAD.IADD R29, R29, 0x1, R3 ;  /* 0x000000011d1d7824 */ /* 0x000fe400078e0203 */
[-C--:B------:R-:W-:Y:S02]  /*2890*/  IMAD R3, R25, R12.reuse, RZ ;  /* 0x0000000c19037224 */ /* 0x080fe400078e02ff */
[C---:B------:R-:W-:Y:S02]  /*28a0*/  IMAD R8, R26.reuse, R9, R8 ;  /* 0x000000091a087224 */ /* 0x040fe400078e0208 */
[----:B------:R-:W-:Y:S01]  /*28b0*/  IMAD.WIDE.U32 R26, R26, R12, R34 ;  /* 0x0000000c1a1a7225 */ /* 0x000fe200078e0022 */
[----:B------:R-:W-:-:S03]  /*28c0*/  LEA.HI R134, R15, R15, RZ, 0x1 ;  /* 0x0000000f0f867211 */ /* 0x000fc600078f08ff */
[C---:B------:R-:W-:Y:S02]  /*28d0*/  IMAD R3, R24.reuse, R9, R3 ;  /* 0x0000000918037224 */ /* 0x040fe400078e0203 */
[----:B------:R-:W-:Y:S01]  /*28e0*/  IMAD.WIDE.U32 R24, R24, R12, R28 ;  /* 0x0000000c18187225 */ /* 0x000fe200078e001c */
[----:B------:R-:W-:-:S03]  /*28f0*/  IADD3 R9, R27, R8, RZ ;  /* 0x000000081b097210 */ /* 0x000fc60007ffe0ff */
[----:B------:R-:W-:Y:S01]  /*2900*/  IMAD.X R13, R201, 0x1, ~R13, P0 ;  /* 0x00000001c90d7824 */ /* 0x000fe200000e0e0d */
[----:B------:R-:W-:Y:S01]  /*2910*/  SHF.R.S32.HI R134, RZ, 0x1, R134 ;  /* 0x00000001ff867819 */ /* 0x000fe20000011486 */
[----:B------:R-:W-:Y:S01]  /*2920*/  IMAD.IADD R25, R25, 0x1, R3 ;  /* 0x0000000119197824 */ /* 0x000fe200078e0203 */
[----:B------:R-:W-:Y:S01]  /*2930*/  MOV R8, R26 ;  /* 0x0000001a00087202 */ /* 0x000fe20000000f00 */
[C---:B------:R-:W-:Y:S02]  /*2940*/  IMAD R106, R13.reuse, R186, RZ ;  /* 0x000000ba0d6a7224 */ /* 0x040fe400078e02ff */
[----:B------:R-:W-:Y:S02]  /*2950*/  IMAD R108, R13, R202, RZ ;  /* 0x000000ca0d6c7224 */ /* 0x000fe400078e02ff */
[----:B------:R-:W-:Y:S02]  /*2960*/  IMAD R106, R187, R0, R106 ;  /* 0x00000000bb6a7224 */ /* 0x000fe400078e026a */
[----:B------:R-:W-:-:S02]  /*2970*/  IMAD R112, R134, R16, RZ ;  /* 0x0000001086707224 */ /* 0x000fc400078e02ff */
[----:B------:R-:W-:Y:S02]  /*2980*/  IMAD R3, R200, R134, R157 ;  /* 0x00000086c8037224 */ /* 0x000fe400078e029d */
[----:B------:R-:W-:-:S04]  /*2990*/  IMAD.WIDE.U32 R8, R186, R0, R8 ;  /* 0x00000000ba087225 */ /* 0x000fc800078e0008 */
[-C--:B------:R-:W-:Y:S02]  /*29a0*/  IMAD R108, R203, R0.reuse, R108 ;  /* 0x00000000cb6c7224 */ /* 0x080fe400078e026c */
[----:B------:R-:W-:-:S04]  /*29b0*/  IMAD.WIDE.U32 R12, R202, R0, R24 ;  /* 0x00000000ca0c7225 */ /* 0x000fc800078e0018 */
[----:B------:R-:W-:Y:S01]  /*29c0*/  IMAD.IADD R106, R9, 0x1, R106 ;  /* 0x00000001096a7824 */ /* 0x000fe200078e026a */
[----:B------:R-:W-:Y:S02]  /*29d0*/  IADD3 R108, R13, R108, RZ ;  /* 0x0000006c0d6c7210 */ /* 0x000fe40007ffe0ff */
[----:B------:R-:W-:Y:S02]  /*29e0*/  LEA R109, P0, R12, R20, 0x1 ;  /* 0x000000140c6d7211 */ /* 0x000fe400078008ff */
[----:B------:R-:W-:Y:S02]  /*29f0*/  IADD3 R9, P3, R112, R3, RZ ;  /* 0x0000000370097210 */ /* 0x000fe40007f7e0ff */
[----:B------:R-:W-:Y:S02]  /*2a00*/  SHF.R.S32.HI R0, RZ, 0x1f, R112 ;  /* 0x0000001fff007819 */ /* 0x000fe40000011470 */
[----:B------:R-:W-:Y:S01]  /*2a10*/  LEA.HI.X R108, R12, R21, R108, 0x1, P0 ;  /* 0x000000150c6c7211 */ /* 0x000fe200000f0c6c */
[----:B------:R-:W-:Y:S01]  /*2a20*/  IMAD.SHL.U32 R12, R9, 0x2, RZ ;  /* 0x00000002090c7824 */ /* 0x000fe200078e00ff */
[----:B------:R-:W-:Y:S01]  /*2a30*/  LEA R107, P1, R8, R22, 0x1 ;  /* 0x00000016086b7211 */ /* 0x000fe200078208ff */
[----:B------:R-:W-:Y:S01]  /*2a40*/  IMAD.IADD R2, R157, 0x1, R3 ;  /* 0x000000019d027824 */ /* 0x000fe200078e0203 */
[----:B------:R-:W-:-:S02]  /*2a50*/  LEA.HI.X.SX32 R3, R3, R0, 0x1, P3 ;  /* 0x0000000003037211 */ /* 0x000fc400018f0eff */
[----:B------:R-:W-:Y:S02]  /*2a60*/  LEA.HI.X R106, R8, R23, R106, 0x1, P1 ;  /* 0x00000017086a7211 */ /* 0x000fe400008f0c6a */
[-C--:B------:R-:W-:Y:S02]  /*2a70*/  IADD3 R34, P1, R6, R12.reuse, RZ ;  /* 0x0000000c06227210 */ /* 0x080fe40007f3e0ff */
[----:B------:R-:W-:Y:S02]  /*2a80*/  SHF.L.U64.HI R9, R9, 0x1, R3 ;  /* 0x0000000109097819 */ /* 0x000fe40000010203 */
[----:B------:R-:W-:Y:S02]  /*2a90*/  IADD3 R12, P0, R4, R12, RZ ;  /* 0x0000000c040c7210 */ /* 0x000fe40007f1e0ff */
[----:B------:R-:W-:Y:S02]  /*2aa0*/  SHF.L.U32 R156, R134, 0x4, RZ ;  /* 0x00000004869c7819 */ /* 0x000fe400000006ff */
[----:B------:R-:W-:Y:S01]  /*2ab0*/  IADD3.X R33, R7, R9, RZ, P1, !PT ;  /* 0x0000000907217210 */ /* 0x000fe20000ffe4ff */
[----:B------:R-:W-:Y:S01]  /*2ac0*/  IMAD.X R9, R5, 0x1, R9, P0 ;  /* 0x0000000105097824 */ /* 0x000fe200000e0609 */
[----:B------:R-:W-:Y:S01]  /*2ad0*/  IADD3 R71, P0, R237, 0x40, RZ ;  /* 0x00000040ed477810 */ /* 0x000fe20007f1e0ff */
[----:B------:R-:W-:Y:S01]  /*2ae0*/  VIADD R145, R156, 0x40 ;  /* 0x000000409c917836 */ /* 0x000fe20000000000 */
[----:B------:R-:W-:-:S02]  /*2af0*/  SHF.L.U32 R77, R202, 0x4, RZ ;  /* 0x00000004ca4d7819 */ /* 0x000fc400000006ff */
[----:B------:R-:W-:Y:S02]  /*2b00*/  IADD3.X R70, RZ, R238, RZ, P0, !PT ;  /* 0x000000eeff467210 */ /* 0x000fe400007fe4ff */
[----:B------:R-:W-:Y:S02]  /*2b10*/  IADD3 R198, P1, R71, R237, RZ ;  /* 0x000000ed47c67210 */ /* 0x000fe40007f3e0ff */
[----:B------:R-:W-:Y:S02]  /*2b20*/  IADD3 R194, P0, R68, 0x40, RZ ;  /* 0x0000004044c27810 */ /* 0x000fe40007f1e0ff */
[----:B------:R-:W-:Y:S01]  /*2b30*/  IADD3 R143, R156, R145, RZ ;  /* 0x000000919c8f7210 */ /* 0x000fe20007ffe0ff */
        /* <DEDUP_REMOVED lines=10> */
[--C-:B------:R-:W-:Y:S01]  /*2be0*/  IMAD.X R78, RZ, RZ, R76.reuse, P0 ;  /* 0x000000ffff4e7224 */ /* 0x100fe200000e064c */
[----:B------:R-:W-:Y:S02]  /*2bf0*/  IADD3 R81, P1, R79, R77, RZ ;  /* 0x0000004d4f517210 */ /* 0x000fe40007f3e0ff */
[----:B------:R-:W-:Y:S02]  /*2c00*/  SHF.L.U64.HI R84, R202, 0x5, R203 ;  /* 0x00000005ca547819 */ /* 0x000fe400000102cb */
[C---:B------:R-:W-:Y:S01]  /*2c10*/  IADD3 R87, P0, R85.reuse, R79, RZ ;  /* 0x0000004f55577210 */ /* 0x040fe20007f1e0ff */
[----:B------:R-:W-:Y:S01]  /*2c20*/  IMAD.IADD R135, R156, 0x1, R137 ;  /* 0x000000019c877824 */ /* 0x000fe200078e0289 */
[----:B------:R-:W-:Y:S01]  /*2c30*/  LEA.HI.X.SX32 R0, R2, R0, 0x1, P2 ;  /* 0x0000000002007211 */ /* 0x000fe200010f0eff */
[----:B------:R-:W-:Y:S01]  /*2c40*/  IMAD.SHL.U32 R113, R112, 0x2, RZ ;  /* 0x0000000270717824 */ /* 0x000fe200078e00ff */
[----:B------:R-:W-:Y:S01]  /*2c50*/  IADD3.X R86, R84, R78, RZ, P0, !PT ;  /* 0x0000004e54567210 */ /* 0x000fe200007fe4ff */
[----:B------:R-:W-:Y:S01]  /*2c60*/  IMAD.X R80, R78, 0x1, R76, P1 ;  /* 0x000000014e507824 */ /* 0x000fe200008e064c */
[----:B------:R-:W-:-:S02]  /*2c70*/  IADD3 R89, P1, R85, R81, RZ ;  /* 0x0000005155597210 */ /* 0x000fc40007f3e0ff */
[----:B------:R-:W-:Y:S02]  /*2c80*/  IADD3 R91, P0, R87, R85, RZ ;  /* 0x00000055575b7210 */ /* 0x000fe40007f1e0ff */
[----:B------:R-:W-:Y:S01]  /*2c90*/  IADD3 R133, R156, R135, RZ ;  /* 0x000000879c857210 */ /* 0x000fe20007ffe0ff */
[----:B------:R-:W-:Y:S01]  /*2ca0*/  IMAD.SHL.U32 R97, R186, 0x10, RZ ;  /* 0x00000010ba617824 */ /* 0x000fe200078e00ff */
[----:B------:R-:W-:Y:S01]  /*2cb0*/  SHF.L.U64.HI R112, R112, 0x1, R0 ;  /* 0x0000000170707819 */ /* 0x000fe20000010200 */
[----:B------:R-:W-:Y:S01]  /*2cc0*/  IMAD.SHL.U32 R102, R186, 0x40, RZ ;  /* 0x00000040ba667824 */ /* 0x000fe200078e00ff */
[----:B------:R-:W-:Y:S01]  /*2cd0*/  IADD3 R111, P3, R6, R113, RZ ;  /* 0x00000071066f7210 */ /* 0x000fe20007f7e0ff */
[C---:B------:R-:W-:Y:S01]  /*2ce0*/  IMAD.SHL.U32 R146, R134.reuse, 0x20, RZ ;  /* 0x0000002086927824 */ /* 0x040fe200078e00ff */
[C---:B------:R-:W-:Y:S01]  /*2cf0*/  SHF.L.U32 R142, R134.reuse, 0x6, RZ ;  /* 0x00000006868e7819 */ /* 0x040fe200000006ff */
[----:B------:R-:W-:Y:S01]  /*2d00*/  IMAD R144, R134, 0x30, RZ ;  /* 0x0000003086907824 */ /* 0x000fe200078e02ff */
[----:B------:R-:W-:Y:S01]  /*2d10*/  IADD3.X R88, R84, R80, RZ, P1, !PT ;  /* 0x0000005054587210 */ /* 0x000fe20000ffe4ff */
[----:B------:R-:W-:Y:S01]  /*2d20*/  IMAD R138, R134, 0x50, RZ ;  /* 0x00000050868a7824 */ /* 0x000fe200078e02ff */
[----:B------:R-:W-:Y:S01]  /*2d30*/  IADD3.X R90, R86, R84, RZ, P0, !PT ;  /* 0x00000054565a7210 */ /* 0x000fe200007fe4ff */
[----:B------:R-:W-:Y:S01]  /*2d40*/  IMAD R136, R134, 0x60, RZ ;  /* 0x0000006086887824 */ /* 0x000fe200078e02ff */
[----:B------:R-:W-:Y:S01]  /*2d50*/  SHF.L.U64.HI R96, R186, 0x4, R187 ;  /* 0x00000004ba607819 */ /* 0x000fe200000102bb */
[----:B------:R-:W-:Y:S01]  /*2d60*/  IMAD.WIDE.U32 R176, R44, 0x30, R198 ;  /* 0x000000302cb07825 */ /* 0x000fe200078e00c6 */
[----:B------:R-:W-:-:S02]  /*2d70*/  SHF.L.U64.HI R98, R186, 0x5, R187 ;  /* 0x00000005ba627819 */ /* 0x000fc400000102bb */
[C---:B------:R-:W-:Y:S01]  /*2d80*/  SHF.L.U32 R99, R186.reuse, 0x5, RZ ;  /* 0x00000005ba637819 */ /* 0x040fe200000006ff */
[C---:B------:R-:W-:Y:S01]  /*2d90*/  IMAD R100, R187.reuse, 0x60, RZ ;  /* 0x00000060bb647824 */ /* 0x040fe200078e02ff */
[----:B------:R-:W-:Y:S01]  /*2da0*/  SHF.L.U64.HI R101, R186, 0x6, R187 ;  /* 0x00000006ba657819 */ /* 0x000fe200000102bb */
[----:B------:R-:W-:Y:S01]  /*2db0*/  IMAD R103, R187, 0xa0, RZ ;  /* 0x000000a0bb677824 */ /* 0x000fe200078e02ff */
[-C--:B------:R-:W-:Y:S01]  /*2dc0*/  IADD3 R93, P1, R89, R85.reuse, RZ ;  /* 0x00000055595d7210 */ /* 0x080fe20007f3e0ff */
[----:B------:R-:W-:Y:S01]  /*2dd0*/  IMAD R104, R187, 0xc0, RZ ;  /* 0x000000c0bb687824 */ /* 0x000fe200078e02ff */
[----:B------:R-:W-:Y:S01]  /*2de0*/  IADD3 R95, P0, R91, R85, RZ ;  /* 0x000000555b5f7210 */ /* 0x000fe20007f1e0ff */
[----:B------:R-:W-:Y:S01]  /*2df0*/  IMAD R105, R187, 0xe0, RZ ;  /* 0x000000e0bb697824 */ /* 0x000fe200078e02ff */
[----:B------:R-:W-:Y:S01]  /*2e00*/  IADD3 R113, P2, R4, R113, RZ ;  /* 0x0000007104717210 */ /* 0x000fe20007f5e0ff */
[----:B------:R-:W-:Y:S01]  /*2e10*/  IMAD.WIDE.U32 R192, R186, 0x60, RZ ;  /* 0x00000060bac07825 */ /* 0x000fe200078e00ff */
[----:B------:R-:W-:-:S03]  /*2e20*/  IADD3 R132, R156, R133, RZ ;  /* 0x000000859c847210 */ /* 0x000fc60007ffe0ff */
[----:B------:R-:W-:-:S04]  /*2e30*/  IMAD.WIDE.U32 R190, R186, 0xa0, RZ ;  /* 0x000000a0babe7825 */ /* 0x000fc800078e00ff */
[----:B------:R-:W-:-:S04]  /*2e40*/  IMAD.WIDE.U32 R188, R186, 0xc0, RZ ;  /* 0x000000c0babc7825 */ /* 0x000fc800078e00ff */
[----:B------:R-:W-:Y:S02]  /*2e50*/  IMAD R134, R134, 0x70, RZ ;  /* 0x0000007086867824 */ /* 0x000fe400078e02ff */
[----:B------:R-:W-:-:S04]  /*2e60*/  IMAD.WIDE.U32 R172, R44, 0x30, R194 ;  /* 0x000000302cac7825 */ /* 0x000fc800078e00c2 */
[----:B------:R-:W-:Y:S01]  /*2e70*/  IMAD.WIDE.U32 R174, R44, 0x30, R196 ;  /* 0x000000302cae7825 */ /* 0x000fe200078e00c4 */
[----:B------:R-:W-:-:S03]  /*2e80*/  SHF.L.U64.HI R96, R97, 0x1, R96 ;  /* 0x0000000161607819 */ /* 0x000fc60000010260 */
[----:B------:R-:W-:Y:S01]  /*2e90*/  IMAD.WIDE.U32 R186, R186, 0xe0, RZ ;  /* 0x000000e0baba7825 */ /* 0x000fe200078e00ff */
[----:B------:R-:W-:Y:S02]  /*2ea0*/  SHF.L.U64.HI R98, R99, 0x1, R98 ;  /* 0x0000000163627819 */ /* 0x000fe40000010262 */
[----:B------:R-:W-:Y:S01]  /*2eb0*/  SHF.L.U64.HI R101, R102, 0x1, R101 ;  /* 0x0000000166657819 */ /* 0x000fe20000010265 */
[----:B------:R-:W-:Y:S01]  /*2ec0*/  IMAD.X R110, R7, 0x1, R112, P3 ;  /* 0x00000001076e7824 */ /* 0x000fe200018e0670 */
[----:B------:R-:W-:Y:S01]  /*2ed0*/  IADD3 R67, R177, R66, RZ ;  /* 0x00000042b1437210 */ /* 0x000fe20007ffe0ff */
[----:B------:R-:W-:Y:S01]  /*2ee0*/  IMAD.IADD R65, R66, 0x1, R173 ;  /* 0x0000000142417824 */ /* 0x000fe200078e02ad */
[----:B------:R-:W-:Y:S01]  /*2ef0*/  IADD3.X R112, R5, R112, RZ, P2, !PT ;  /* 0x0000007005707210 */ /* 0x000fe200017fe4ff */
[----:B------:R-:W-:Y:S01]  /*2f00*/  IMAD.SHL.U32 R97, R97, 0x2, RZ ;  /* 0x0000000261617824 */ /* 0x000fe200078e00ff */
[----:B------:R-:W-:Y:S01]  /*2f10*/  MOV R13, R48 ;  /* 0x00000030000d7202 */ /* 0x000fe20000000f00 */
[----:B------:R-:W-:Y:S01]  /*2f20*/  IMAD.SHL.U32 R102, R102, 0x2, RZ ;  /* 0x0000000266667824 */ /* 0x000fe200078e00ff */
[C---:B------:R-:W-:Y:S01]  /*2f30*/  SHF.L.U64.HI R82, R202.reuse, 0x6, R203 ;  /* 0x00000006ca527819 */ /* 0x040fe200000102cb */
[----:B------:R-:W-:Y:S01]  /*2f40*/  IMAD.IADD R103, R191, 0x1, R103 ;  /* 0x00000001bf677824 */ /* 0x000fe200078e0267 */
[----:B------:R-:W-:Y:S01]  /*2f50*/  SHF.L.U32 R83, R202, 0x6, RZ ;  /* 0x00000006ca537819 */ /* 0x000fe200000006ff */
[----:B------:R-:W-:Y:S01]  /*2f60*/  IMAD.IADD R105, R187, 0x1, R105 ;  /* 0x00000001bb697824 */ /* 0x000fe200078e0269 */
[----:B------:R-:W-:Y:S01]  /*2f70*/  SHF.L.U32 R99, R99, 0x1, RZ ;  /* 0x0000000163637819 */ /* 0x000fe200000006ff */
[--C-:B------:R-:W-:Y:S01]  /*2f80*/  IMAD.X R92, R88, 0x1, R84.reuse, P1 ;  /* 0x00000001585c7824 */ /* 0x100fe200008e0654 */
[----:B------:R-:W-:Y:S01]  /*2f90*/  IADD3 R100, R193, R100, RZ ;  /* 0x00000064c1647210 */ /* 0x000fe20007ffe0ff */
[----:B------:R-:W-:Y:S01]  /*2fa0*/  IMAD.X R94, R90, 0x1, R84, P0 ;  /* 0x000000015a5e7824 */ /* 0x000fe200000e0654 */
[----:B------:R-:W-:-:S02]  /*2fb0*/  IADD3 R104, R189, R104, RZ ;  /* 0x00000068bd687210 */ /* 0x000fc40007ffe0ff */
[----:B------:R-:W-:Y:S02]  /*2fc0*/  SHF.R.S32.HI R131, RZ, 0x1f, R156 ;  /* 0x0000001fff837819 */ /* 0x000fe4000001149c */
[----:B------:R-:W-:Y:S02]  /*2fd0*/  SHF.R.S32.HI R130, RZ, 0x1f, R146 ;  /* 0x0000001fff827819 */ /* 0x000fe40000011492 */
[----:B------:R-:W-:Y:S02]  /*2fe0*/  SHF.R.S32.HI R128, RZ, 0x1f, R144 ;  /* 0x0000001fff807819 */ /* 0x000fe40000011490 */
[----:B------:R-:W-:Y:S02]  /*2ff0*/  SHF.R.S32.HI R126, RZ, 0x1f, R142 ;  /* 0x0000001fff7e7819 */ /* 0x000fe4000001148e */
[----:B------:R-:W-:Y:S02]  /*3000*/  SHF.R.S32.HI R124, RZ, 0x1f, R138 ;  /* 0x0000001fff7c7819 */ /* 0x000fe4000001148a */
[----:B------:R-:W-:-:S02]  /*3010*/  SHF.R.S32.HI R122, RZ, 0x1f, R136 ;  /* 0x0000001fff7a7819 */ /* 0x000fc40000011488 */
[----:B------:R-:W-:Y:S02]  /*3020*/  SHF.R.S32.HI R120, RZ, 0x1f, R134 ;  /* 0x0000001fff787819 */ /* 0x000fe40000011486 */
[----:B------:R-:W-:Y:S02]  /*3030*/  SHF.R.S32.HI R129, RZ, 0x1f, R145 ;  /* 0x0000001fff817819 */ /* 0x000fe40000011491 */
[----:B------:R-:W-:Y:S02]  /*3040*/  IADD3 R66, R66, R175, RZ ;  /* 0x000000af42427210 */ /* 0x000fe40007ffe0ff */
[----:B------:R-:W-:Y:S02]  /*3050*/  SHF.R.S32.HI R127, RZ, 0x1f, R143 ;  /* 0x0000001fff7f7819 */ /* 0x000fe4000001148f */
[----:B------:R-:W-:Y:S02]  /*3060*/  SHF.R.S32.HI R125, RZ, 0x1f, R139 ;  /* 0x0000001fff7d7819 */ /* 0x000fe4000001148b */
[----:B------:R-:W-:-:S02]  /*3070*/  SHF.R.S32.HI R123, RZ, 0x1f, R137 ;  /* 0x0000001fff7b7819 */ /* 0x000fc40000011489 */
[----:B------:R-:W-:Y:S02]  /*3080*/  SHF.R.S32.HI R121, RZ, 0x1f, R135 ;  /* 0x0000001fff797819 */ /* 0x000fe40000011487 */
[----:B------:R-:W-:Y:S02]  /*3090*/  SHF.R.S32.HI R119, RZ, 0x1f, R133 ;  /* 0x0000001fff777819 */ /* 0x000fe40000011485 */
[----:B------:R-:W-:-:S07]  /*30a0*/  SHF.R.S32.HI R118, RZ, 0x1f, R132 ;  /* 0x0000001fff767819 */ /* 0x000fce0000011484 */
.L_x_2160:
[----:B------:R-:W-:Y:S01]  /*30b0*/  IMAD.SHL.U32 R16, R13, 0x80, RZ ;  /* 0x000000800d107824 */ /* 0x000fe200078e00ff */
[----:B------:R-:W-:Y:S03]  /*30c0*/  BSSY B0, `(.L_x_2027) ;  /* 0x000001a000007945 */ /* 0x000fe60003800000 */
[----:B------:R-:W-:Y:S04]  /*30d0*/  VIADD R15, R16, 0xffffff80 ;  /* 0xffffff80100f7836 */ /* 0x000fe80000000000 */
[--C-:B------:R-:W-:Y:S02]  /*30e0*/  IMAD.IADD R211, R49, 0x1, -R15.reuse ;  /* 0x0000000131d37824 */ /* 0x100fe400078e0a0f */
[----:B------:R-:W-:Y:S03]  /*30f0*/  IMAD.IADD R210, R75, 0x1, -R15 ;  /* 0x000000014bd27824 */ /* 0x000fe600078e0a0f */
[-C--:B------:R-:W-:Y:S02]  /*3100*/  ISETP.GE.AND P6, PT, R200, R211.reuse, PT ;  /* 0x000000d3c800720c */ /* 0x080fe40003fc6270 */
        /* <DEDUP_REMOVED lines=21> */
.L_x_2028:
[----:B------:R-:W-:Y:S05]  /*3260*/  BSYNC B0 ;  /* 0x0000000000007941 */ /* 0x000fea0003800000 */
.L_x_2027:
[----:B------:R-:W-:Y:S04]  /*3270*/  BSSY B0, `(.L_x_2029) ;  /* 0x000000c000007945 */ /* 0x000fe80003800000 */
[----:B------:R-:W-:Y:S05]  /*3280*/  @!P3 BRA `(.L_x_2030) ;  /* 0x000000000028b947 */ /* 0x000fea0003800000 */
[----:B------:R-:W-:Y:S02]  /*3290*/  ISETP.NE.AND P4, PT, R155, RZ, PT ;  /* 0x000000ff9b00720c */ /* 0x000fe40003f85270 */
[----:B------:R-:W-:Y:S02]  /*32a0*/  IADD3 R20, P3, R107, R97, RZ ;  /* 0x000000616b147210 */ /* 0x000fe40007f7e0ff */
[----:B-1----:R-:W-:Y:S03]  /*32b0*/  LEA R2, P5, R235, R117, 0x1 ;  /* 0x00000075eb027211 */ /* 0x002fe600078a08ff */
[----:B------:R-:W-:Y:S01]  /*32c0*/  IMAD.X R21, R106, 0x1, R96, P3 ;  /* 0x000000016a157824 */ /* 0x000fe200018e0660 */
[----:B------:R-:W-:Y:S02]  /*32d0*/  ISETP.NE.AND P3, PT, R153, RZ, PT ;  /* 0x000000ff9900720c */ /* 0x000fe40003f65270 */
[----:B------:R-:W-:Y:S03]  /*32e0*/  LEA.HI.X R3, R235, R116, R236, 0x1, P5 ;  /* 0x00000074eb037211 */ /* 0x000fe600028f0cec */
[----:B------:R-:W2:Y:S04]  /*32f0*/  @P4 LD.E.128 R4, desc[UR6][R20.64] ;  /* 0x0000000614044980 */ /* 0x000ea8000c101d00 */
[----:B--2---:R1:W-:Y:S04]  /*3300*/  @P4 ST.E.128 desc[UR6][R2.64], R4 ;  /* 0x0000000402004985 */ /* 0x0043e8000c101d06 */
[----:B-1----:R-:W2:Y:S04]  /*3310*/  @P3 LD.E.128 R4, desc[UR6][R20.64+0x80] ;  /* 0x0000800614043980 */ /* 0x002ea8000c101d00 */
[----:B--2---:R2:W-:Y:S02]  /*3320*/  @P3 ST.E.128 desc[UR6][R2.64+0x80], R4 ;  /* 0x0000800402003985 */ /* 0x0045e4000c101d06 */
.L_x_2030:
[----:B------:R-:W-:Y:S05]  /*3330*/  BSYNC B0 ;  /* 0x0000000000007941 */ /* 0x000fea0003800000 */
.L_x_2029:
        /* <DEDUP_REMOVED lines=15> */
.L_x_2032:
[----:B------:R-:W-:Y:S05]  /*3430*/  BSYNC B0 ;  /* 0x0000000000007941 */ /* 0x000fea0003800000 */
.L_x_2031:
        /* <DEDUP_REMOVED lines=13> */
.L_x_2034:
[----:B------:R-:W-:Y:S05]  /*3510*/  BSYNC B0 ;  /* 0x0000000000007941 */ /* 0x000fea0003800000 */
.L_x_2033:
        /* <DEDUP_REMOVED lines=17> */
.L_x_2036:
[----:B------:R-:W-:Y:S05]  /*3630*/  BSYNC B0 ;  /* 0x0000000000007941 */ /* 0x000fea0003800000 */
.L_x_2035:
        /* <DEDUP_REMOVED lines=12> */
.L_x_2038:
[----:B------:R-:W-:Y:S05]  /*3700*/  BSYNC B0 ;  /* 0x0000000000007941 */ /* 0x000fea0003800000 */
.L_x_2037:
        /* <DEDUP_REMOVED lines=12> */
.L_x_2040:
[----:B------:R-:W-:Y:S05]  /*37d0*/  BSYNC B0 ;  /* 0x0000000000007941 */ /* 0x000fea0003800000 */
.L_x_2039:
        /* <DEDUP_REMOVED lines=12> */
.L_x_2042:
[----:B------:R-:W-:Y:S05]  /*38a0*/  BSYNC B0 ;  /* 0x0000000000007941 */ /* 0x000fea0003800000 */
.L_x_2041:
        /* <DEDUP_REMOVED lines=24> */
[----:B------:R-:W2:Y:S10]  /*3a30*/  LD.E.128 R20, desc[UR6][R2.64] ;  /* 0x0000000602147980 */ /* 0x000eb4000c101d00 */
[----:B------:R-:W-:Y:S02]  /*3a40*/  @!P0 MOV R35, R33 ;  /* 0x0000002100238202 */ /* 0x000fe40000000f00 */
[----:B------:R-:W-:Y:S03]  /*3a50*/  @!P0 MOV R8, R12 ;  /* 0x0000000c00088202 */ /* 0x000fe60000000f00 */
[----:B------:R-:W3:Y:S06]  /*3a60*/  @!P0 LD.E.64 R28, desc[UR6][R34.64] ;  /* 0x00000006221c8980 */ /* 0x000eec000c101b00 */
        /* <DEDUP_REMOVED lines=8> */
[--C-:B----4-:R-:W-:Y:S02]  /*3af0*/  @!P0 HADD2.F32 R8, -RZ, R2.reuse.H0_H0 ;  /* 0x20000002ff088230 */ /* 0x110fe40000004100 */
[----:B------:R-:W-:Y:S02]  /*3b00*/  @!P0 HADD2.F32 R6, -RZ, R2.H1_H1 ;  /* 0x30000002ff068230 */ /* 0x000fe40000004100 */
[C---:B------:R-:W-:Y:S01]  /*3b10*/  @!P0 FMUL.FTZ R2, R0.reuse, R25 ;  /* 0x0000001900028220 */ /* 0x040fe20000410000 */
[----:B------:R-:W-:Y:S02]  /*3b20*/  @!P0 HADD2.F32 R28, -RZ, R29.H1_H1 ;  /* 0x3000001dff1c8230 */ /* 0x000fe40000004100 */
[-C--:B------:R-:W-:Y:S01]  /*3b30*/  @!P0 FMUL.FTZ R0, R0, R8.reuse ;  /* 0x0000000800008220 */ /* 0x080fe20000410000 */
[----:B------:R-:W-:Y:S02]  /*3b40*/  @!P0 HADD2.F32 R4, -RZ, R3.H0_H0 ;  /* 0x20000003ff048230 */ /* 0x000fe40000004100 */
[----:B------:R-:W-:Y:S01]  /*3b50*/  @!P0 FFMA.FTZ R29, R24, R8, -R2 ;  /* 0x00000008181d8223 */ /* 0x000fe20000010802 */
[----:B------:R-:W-:Y:S01]  /*3b60*/  @!P0 MOV R8, R22 ;  /* 0x0000001600088202 */ /* 0x000fe20000000f00 */
[--C-:B------:R-:W-:Y:S02]  /*3b70*/  @!P0 HADD2.F32 R2, -RZ, R7.reuse.H1_H1 ;  /* 0x30000007ff028230 */ /* 0x100fe40000004100 */
[----:B------:R-:W-:Y:S01]  /*3b80*/  @!P0 FFMA.FTZ R0, R25, R24, R0 ;  /* 0x0000001819008223 */ /* 0x000fe20000010000 */
[----:B------:R-:W-:Y:S02]  /*3b90*/  @!P0 HADD2.F32 R25, -RZ, R7.H0_H0 ;  /* 0x20000007ff198230 */ /* 0x000fe40000004100 */
[----:B------:R-:W-:Y:S01]  /*3ba0*/  @!P0 HADD2.F32 R5, -RZ, R3.H1_H1 ;  /* 0x30000003ff058230 */ /* 0x000fe20000004100 */
[----:B------:R-:W-:Y:S01]  /*3bb0*/  @!P0 MOV R3, R23 ;  /* 0x0000001700038202 */ /* 0x000fe20000000f00 */
[----:B------:R-:W-:Y:S01]  /*3bc0*/  @!P0 FMUL.FTZ R30, R2, R26 ;  /* 0x0000001a021e8220 */ /* 0x000fe20000410000 */
[----:B------:R-:W-:Y:S01]  /*3bd0*/  @!P0 F2FP.F16.F32.PACK_AB R0, R0, R29 ;  /* 0x0000001d0000823e */ /* 0x000fe200000000ff */
[--C-:B------:R-:W-:Y:S02]  /*3be0*/  @!P0 HADD2.F32 R24, -RZ, R8.reuse.H1_H1 ;  /* 0x30000008ff188230 */ /* 0x100fe40000004100 */
[-C--:B------:R-:W-:Y:S01]  /*3bf0*/  @!P0 FMUL.FTZ R2, R2, R6.reuse ;  /* 0x0000000602028220 */ /* 0x080fe20000410000 */
[----:B------:R-:W-:Y:S01]  /*3c00*/  @!P0 FFMA.FTZ R30, R25, R6, -R30 ;  /* 0x00000006191e8223 */ /* 0x000fe2000001081e */
[----:B------:R-:W-:Y:S01]  /*3c10*/  @!P0 MOV R20, R0 ;  /* 0x0000000000148202 */ /* 0x000fe20000000f00 */
[----:B------:R-:W-:Y:S02]  /*3c20*/  @!P0 HADD2.F32 R6, -RZ, R8.H0_H0 ;  /* 0x20000008ff068230 */ /* 0x000fe40000004100 */
[----:B------:R-:W-:Y:S01]  /*3c30*/  @!P0 FMUL.FTZ R36, R24, R27 ;  /* 0x0000001b18248220 */ /* 0x000fe20000410000 */
[--C-:B------:R-:W-:Y:S02]  /*3c40*/  @!P0 HADD2.F32 R7, -RZ, R3.reuse.H1_H1 ;  /* 0x30000003ff078230 */ /* 0x100fe40000004100 */
[----:B------:R-:W-:Y:S01]  /*3c50*/  @!P0 FFMA.FTZ R2, R26, R25, R2 ;  /* 0x000000191a028223 */ /* 0x000fe20000010002 */
[----:B------:R-:W-:Y:S02]  /*3c60*/  @!P0 HADD2.F32 R8, -RZ, R3.H0_H0 ;  /* 0x20000003ff088230 */ /* 0x000fe40000004100 */
[-C--:B------:R-:W-:Y:S01]  /*3c70*/  @!P0 FMUL.FTZ R3, R24, R4.reuse ;  /* 0x0000000418038220 */ /* 0x080fe20000410000 */
[----:B------:R-:W-:Y:S01]  /*3c80*/  @!P0 FFMA.FTZ R24, R6, R4, -R36 ;  /* 0x0000000406188223 */ /* 0x000fe20000010824 */
[C---:B------:R-:W-:Y:S01]  /*3c90*/  @!P0 FMUL.FTZ R35, R7.reuse, R28 ;  /* 0x0000001c07238220 */ /* 0x040fe20000410000 */
[----:B------:R-:W-:Y:S01]  /*3ca0*/  @!P0 F2FP.F16.F32.PACK_AB R2, R2, R30 ;  /* 0x0000001e0202823e */ /* 0x000fe200000000ff */
[-C--:B------:R-:W-:Y:S01]  /*3cb0*/  @!P0 FMUL.FTZ R4, R7, R5.reuse ;  /* 0x0000000507048220 */ /* 0x080fe20000410000 */
[----:B------:R-:W-:Y:S01]  /*3cc0*/  MOV R7, R114 ;  /* 0x0000007200077202 */ /* 0x000fe20000000f00 */
[----:B------:R-:W-:Y:S01]  /*3cd0*/  @!P0 FFMA.FTZ R3, R27, R6, R3 ;  /* 0x000000061b038223 */ /* 0x000fe20000010003 */
[----:B------:R-:W-:Y:S01]  /*3ce0*/  @!P0 MOV R21, R2 ;  /* 0x0000000200158202 */ /* 0x000fe20000000f00 */
[----:B------:R-:W-:Y:S01]  /*3cf0*/  @!P0 FFMA.FTZ R35, R8, R5, -R35 ;  /* 0x0000000508238223 */ /* 0x000fe20000010823 */
[----:B------:R-:W-:Y:S01]  /*3d00*/  MOV R6, R115 ;  /* 0x0000007300067202 */ /* 0x000fe20000000f00 */
[----:B------:R-:W-:Y:S01]  /*3d10*/  @!P0 FFMA.FTZ R4, R28, R8, R4 ;  /* 0x000000081c048223 */ /* 0x000fe20000010004 */
[----:B------:R-:W-:Y:S04]  /*3d20*/  @!P0 F2FP.F16.F32.PACK_AB R3, R3, R24 ;  /* 0x000000180303823e */ /* 0x000fe800000000ff */
[----:B------:R-:W-:Y:S02]  /*3d30*/  @!P0 F2FP.F16.F32.PACK_AB R4, R4, R35 ;  /* 0x000000230404823e */ /* 0x000fe400000000ff */
[----:B------:R-:W-:Y:S02]  /*3d40*/  @!P0 MOV R22, R3 ;  /* 0x0000000300168202 */ /* 0x000fe40000000f00 */
[----:B------:R-:W-:Y:S05]  /*3d50*/  @!P0 MOV R23, R4 ;  /* 0x0000000400178202 */ /* 0x000fea0000000f00 */
[----:B------:R1:W-:Y:S02]  /*3d60*/  ST.E.128 desc[UR6][R6.64], R20 ;  /* 0x0000001406007985 */ /* 0x0003e4000c101d06 */
.L_x_2049:
[----:B------:R-:W-:Y:S05]  /*3d70*/  BSYNC B0 ;  /* 0x0000000000007941 */ /* 0x000fea0003800000 */
.L_x_2048:
[----:B------:R-:W-:Y:S05]  /*3d80*/  @P1 BRA `(.L_x_2047) ;  /* 0x0000000000dc1947 */ /* 0x000fea0003800000 */
[----:B------:R-:W-:Y:S02]  /*3d90*/  MOV R2, R109 ;  /* 0x0000006d00027202 */ /* 0x000fe40000000f00 */
[----:B------:R-:W-:Y:S02]  /*3da0*/  MOV R3, R108 ;  /* 0x0000006c00037202 */ /* 0x000fe40000000f00 */
[----:B------:R-:W-:Y:S03]  /*3db0*/  ISETP.GE.AND P0, PT, R14, R17, PT ;  /* 0x000000110e00720c */ /* 0x000fe60003f06270 */
[----:B-1----:R-:W2:Y:S10]  /*3dc0*/  LD.E.128 R20, desc[UR6][R2.64+0x80] ;  /* 0x0000800602147980 */ /* 0x002eb4000c101d00 */
        /* <DEDUP_REMOVED lines=51> */
.L_x_2047:
[----:B------:R-:W-:Y:S05]  /*4100*/  BSYNC B1 ;  /* 0x0000000000017941 */ /* 0x000fea0003800000 */
.L_x_2046:
        /* <DEDUP_REMOVED lines=68> */
.L_x_2053:
[----:B------:R-:W-:Y:S05]  /*4550*/  BSYNC B0 ;  /* 0x0000000000007941 */ /* 0x000fea0003800000 */
.L_x_2052:
[----:B------:R-:W-:Y:S05]  /*4560*/  @P1 BRA `(.L_x_2051) ;  /* 0x0000000000d41947 */ /* 0x000fea0003800000 */
[C---:B-1----:R-:W-:Y:S02]  /*4570*/  LEA R20, P1, R79.reuse, R109, 0x1 ;  /* 0x0000006d4f147211 */ /* 0x042fe400078208ff */
        /* <DEDUP_REMOVED lines=52> */
.L_x_2051:
[----:B------:R-:W-:Y:S05]  /*48c0*/  BSYNC B1 ;  /* 0x0000000000017941 */ /* 0x000fea0003800000 */
.L_x_2050:
        /* <DEDUP_REMOVED lines=68> */
.L_x_2057:
[----:B------:R-:W-:Y:S05]  /*4d10*/  BSYNC B0 ;  /* 0x0000000000007941 */ /* 0x000fea0003800000 */
.L_x_2056:
        /* <DEDUP_REMOVED lines=54> */
.L_x_2055:
[----:B------:R-:W-:Y:S05]  /*5080*/  BSYNC B1 ;  /* 0x0000000000017941 */ /* 0x000fea0003800000 */
.L_x_2054:
        /* <DEDUP_REMOVED lines=74> */
.L_x_2061:
[----:B------:R-:W-:Y:S05]  /*5530*/  BSYNC B0 ;  /* 0x0000000000007941 */ /* 0x000fea0003800000 */
.L_x_2060:
        /* <DEDUP_REMOVED lines=54> */
.L_x_2059:
[----:B------:R-:W-:Y:S05]  /*58a0*/  BSYNC B1 ;  /* 0x0000000000017941 */ /* 0x000fea0003800000 */
.L_x_2058:
        /* <DEDUP_REMOVED lines=68> */
.L_x_2065:
[----:B------:R-:W-:Y:S05]  /*5cf0*/  BSYNC B0 ;  /* 0x0000000000007941 */ /* 0x000fea0003800000 */
.L_x_2064:
        /* <DEDUP_REMOVED lines=54> */
.L_x_2063:
[----:B------:R-:W-:Y:S05]  /*6060*/  BSYNC B1 ;  /* 0x0000000000017941 */ /* 0x000fea0003800000 */
.L_x_2062:
        /* <DEDUP_REMOVED lines=74> */
.L_x_2069:
[----:B------:R-:W-:Y:S05]  /*6510*/  BSYNC B0 ;  /* 0x0000000000007941 */ /* 0x000fea0003800000 */
.L_x_2068:
        /* <DEDUP_REMOVED lines=54> */
.L_x_2067:
[----:B------:R-:W-:Y:S05]  /*6880*/  BSYNC B1 ;  /* 0x0000000000017941 */ /* 0x000fea0003800000 */
.L_x_2066:
        /* <DEDUP_REMOVED lines=74> */
.L_x_2073:
[----:B------:R-:W-:Y:S05]  /*6d30*/  BSYNC B0 ;  /* 0x0000000000007941 */ /* 0x000fea0003800000 */
.L_x_2072:
        /* <DEDUP_REMOVED lines=54> */
.L_x_2071:
[----:B------:R-:W-:Y:S05]  /*70a0*/  BSYNC B1 ;  /* 0x0000000000017941 */ /* 0x000fea0003800000 */
.L_x_2070:
        /* <DEDUP_REMOVED lines=74> */
.L_x_2077:
[----:B------:R-:W-:Y:S05]  /*7550*/  BSYNC B0 ;  /* 0x0000000000007941 */ /* 0x000fea0003800000 */
.L_x_2076:
        /* <DEDUP_REMOVED lines=54> */
.L_x_2075:
[----:B------:R-:W-:Y:S05]  /*78c0*/  BSYNC B1 ;  /* 0x0000000000017941 */ /* 0x000fea0003800000 */
.L_x_2074:
        /* <DEDUP_REMOVED lines=9> */
.L_x_2045:
        /* <DEDUP_REMOVED lines=103> */
.L_x_2084:
[----:B------:R-:W-:Y:S05]  /*7fd0*/  BSYNC B0 ;  /* 0x0000000000007941 */ /* 0x000fea0003800000 */
.L_x_2083:
[----:B-----5:R2:W-:Y:S02]  /*7fe0*/  ST.E.128 desc[UR6][R216.64], R40 ;  /* 0x00000028d8007985 */ /* 0x0205e4000c101d06 */
.L_x_2082:
[----:B------:R-:W-:Y:S05]  /*7ff0*/  BSYNC B1 ;  /* 0x0000000000017941 */ /* 0x000fea0003800000 */
.L_x_2081:
        /* <DEDUP_REMOVED lines=100> */
.L_x_2086:
[----:B------:R-:W-:Y:S05]  /*8640*/  BSYNC B0 ;  /* 0x0000000000007941 */ /* 0x000fea0003800000 */
.L_x_2085:
[----:B-----5:R3:W-:Y:S02]  /*8650*/  ST.E.128 desc[UR6][R216.64+0x80], R40 ;  /* 0x00008028d8007985 */ /* 0x0207e4000c101d06 */
.L_x_2080:
[----:B------:R-:W-:Y:S05]  /*8660*/  BSYNC B2 ;  /* 0x0000000000027941 */ /* 0x000fea0003800000 */
.L_x_2079:
        /* <DEDUP_REMOVED lines=106> */
.L_x_2092:
[----:B------:R-:W-:Y:S05]  /*8d10*/  BSYNC B0 ;  /* 0x0000000000007941 */ /* 0x000fea0003800000 */
.L_x_2091:
[----:B-----5:R4:W-:Y:S02]  /*8d20*/  ST.E.128 desc[UR6][R216.64], R40 ;  /* 0x00000028d8007985 */ /* 0x0209e4000c101d06 */
.L_x_2090:
[----:B------:R-:W-:Y:S05]  /*8d30*/  BSYNC B1 ;  /* 0x0000000000017941 */ /* 0x000fea0003800000 */
.L_x_2089:
        /* <DEDUP_REMOVED lines=100> */
.L_x_2094:
[----:B------:R-:W-:Y:S05]  /*9380*/  BSYNC B0 ;  /* 0x0000000000007941 */ /* 0x000fea0003800000 */
.L_x_2093:
[----:B-----5:R3:W-:Y:S02]  /*9390*/  ST.E.128 desc[UR6][R216.64], R40 ;  /* 0x00000028d8007985 */ /* 0x0207e4000c101d06 */
.L_x_2088:
[----:B------:R-:W-:Y:S05]  /*93a0*/  BSYNC B2 ;  /* 0x0000000000027941 */ /* 0x000fea0003800000 */
.L_x_2087:
        /* <DEDUP_REMOVED lines=106> */
.L_x_2100:
[----:B------:R-:W-:Y:S05]  /*9a50*/  BSYNC B0 ;  /* 0x0000000000007941 */ /* 0x000fea0003800000 */
.L_x_2099:
[----:B-----5:R3:W-:Y:S02]  /*9a60*/  ST.E.128 desc[UR6][R216.64], R40 ;  /* 0x00000028d8007985 */ /* 0x0207e4000c101d06 */
.L_x_2098:
[----:B------:R-:W-:Y:S05]  /*9a70*/  BSYNC B1 ;  /* 0x0000000000017941 */ /* 0x000fea0003800000 */
.L_x_2097:
        /* <DEDUP_REMOVED lines=100> */
.L_x_2102:
[----:B------:R-:W-:Y:S05]  /*a0c0*/  BSYNC B0 ;  /* 0x0000000000007941 */ /* 0x000fea0003800000 */
.L_x_2101:
[----:B-----5:R3:W-:Y:S02]  /*a0d0*/  ST.E.128 desc[UR6][R216.64], R40 ;  /* 0x00000028d8007985 */ /* 0x0207e4000c101d06 */
.L_x_2096:
[----:B------:R-:W-:Y:S05]  /*a0e0*/  BSYNC B2 ;  /* 0x0000000000027941 */ /* 0x000fea0003800000 */
.L_x_2095:
        /* <DEDUP_REMOVED lines=112> */
.L_x_2108:
[----:B------:R-:W-:Y:S05]  /*a7f0*/  BSYNC B0 ;  /* 0x0000000000007941 */ /* 0x000fea0003800000 */
.L_x_2107:
[----:B-----5:R3:W-:Y:S02]  /*a800*/  ST.E.128 desc[UR6][R216.64], R40 ;  /* 0x00000028d8007985 */ /* 0x0207e4000c101d06 */
.L_x_2106:
[----:B------:R-:W-:Y:S05]  /*a810*/  BSYNC B1 ;  /* 0x0000000000017941 */ /* 0x000fea0003800000 */
.L_x_2105:
        /* <DEDUP_REMOVED lines=100> */
.L_x_2110:
[----:B------:R-:W-:Y:S05]  /*ae60*/  BSYNC B0 ;  /* 0x0000000000007941 */ /* 0x000fea0003800000 */
.L_x_2109:
[----:B-----5:R3:W-:Y:S02]  /*ae70*/  ST.E.128 desc[UR6][R216.64], R40 ;  /* 0x00000028d8007985 */ /* 0x0207e4000c101d06 */
.L_x_2104:
[----:B------:R-:W-:Y:S05]  /*ae80*/  BSYNC B2 ;  /* 0x0000000000027941 */ /* 0x000fea0003800000 */
.L_x_2103:
        /* <DEDUP_REMOVED lines=106> */
.L_x_2116:
[----:B------:R-:W-:Y:S05]  /*b530*/  BSYNC B0 ;  /* 0x0000000000007941 */ /* 0x000fea0003800000 */
.L_x_2115:
[----:B-----5:R3:W-:Y:S02]  /*b540*/  ST.E.128 desc[UR6][R216.64], R40 ;  /* 0x00000028d8007985 */ /* 0x0207e4000c101d06 */
.L_x_2114:
[----:B------:R-:W-:Y:S05]  /*b550*/  BSYNC B1 ;  /* 0x0000000000017941 */ /* 0x000fea0003800000 */
.L_x_2113:
        /* <DEDUP_REMOVED lines=100> */
.L_x_2118:
[----:B------:R-:W-:Y:S05]  /*bba0*/  BSYNC B0 ;  /* 0x0000000000007941 */ /* 0x000fea0003800000 */
.L_x_2117:
[----:B-----5:R3:W-:Y:S02]  /*bbb0*/  ST.E.128 desc[UR6][R216.64], R40 ;  /* 0x00000028d8007985 */ /* 0x0207e4000c101d06 */
.L_x_2112:
[----:B------:R-:W-:Y:S05]  /*bbc0*/  BSYNC B2 ;  /* 0x0000000000027941 */ /* 0x000fea0003800000 */
.L_x_2111:
        /* <DEDUP_REMOVED lines=112> */
.L_x_2124:
[----:B------:R-:W-:Y:S05]  /*c2d0*/  BSYNC B0 ;  /* 0x0000000000007941 */ /* 0x000fea0003800000 */
.L_x_2123:
[----:B-----5:R3:W-:Y:S02]  /*c2e0*/  ST.E.128 desc[UR6][R216.64], R40 ;  /* 0x00000028d8007985 */ /* 0x0207e4000c101d06 */
.L_x_2122:
[----:B------:R-:W-:Y:S05]  /*c2f0*/  BSYNC B1 ;  /* 0x0000000000017941 */ /* 0x000fea0003800000 */
.L_x_2121:
        /* <DEDUP_REMOVED lines=100> */
.L_x_2126:
[----:B------:R-:W-:Y:S05]  /*c940*/  BSYNC B0 ;  /* 0x0000000000007941 */ /* 0x000fea0003800000 */
.L_x_2125:
[----:B-----5:R3:W-:Y:S02]  /*c950*/  ST.E.128 desc[UR6][R216.64], R40 ;  /* 0x00000028d8007985 */ /* 0x0207e4000c101d06 */
.L_x_2120:
[----:B------:R-:W-:Y:S05]  /*c960*/  BSYNC B2 ;  /* 0x0000000000027941 */ /* 0x000fea0003800000 */
.L_x_2119:
        /* <DEDUP_REMOVED lines=112> */
.L_x_2132:
[----:B------:R-:W-:Y:S05]  /*d070*/  BSYNC B0 ;  /* 0x0000000000007941 */ /* 0x000fea0003800000 */
.L_x_2131:
[----:B-----5:R3:W-:Y:S02]  /*d080*/  ST.E.128 desc[UR6][R216.64], R40 ;  /* 0x00000028d8007985 */ /* 0x0207e4000c101d06 */
.L_x_2130:
[----:B------:R-:W-:Y:S05]  /*d090*/  BSYNC B1 ;  /* 0x0000000000017941 */ /* 0x000fea0003800000 */
.L_x_2129:
        /* <DEDUP_REMOVED lines=100> */
.L_x_2134:
[----:B------:R-:W-:Y:S05]  /*d6e0*/  BSYNC B0 ;  /* 0x0000000000007941 */ /* 0x000fea0003800000 */
.L_x_2133:
[----:B-----5:R3:W-:Y:S02]  /*d6f0*/  ST.E.128 desc[UR6][R216.64], R40 ;  /* 0x00000028d8007985 */ /* 0x0207e4000c101d06 */
.L_x_2128:
[----:B------:R-:W-:Y:S05]  /*d700*/  BSYNC B2 ;  /* 0x0000000000027941 */ /* 0x000fea0003800000 */
.L_x_2127:
        /* <DEDUP_REMOVED lines=112> */
.L_x_2140:
[----:B------:R-:W-:Y:S05]  /*de10*/  BSYNC B0 ;  /* 0x0000000000007941 */ /* 0x000fea0003800000 */
.L_x_2139:
[----:B-----5:R3:W-:Y:S02]  /*de20*/  ST.E.128 desc[UR6][R210.64], R40 ;  /* 0x00000028d2007985 */ /* 0x0207e4000c101d06 */
.L_x_2138:
[----:B------:R-:W-:Y:S05]  /*de30*/  BSYNC B1 ;  /* 0x0000000000017941 */ /* 0x000fea0003800000 */
.L_x_2137:
        /* <DEDUP_REMOVED lines=22> */
[C---:B------:R-:W-:Y:S02]  /*dfa0*/  LEA R2, P0, R3.reuse, R20, 0x1 ;  /* 0x0000001403027211 */ /* 0x040fe400078008ff */
        /* <DEDUP_REMOVED lines=79> */
.L_x_2142:
[----:B------:R-:W-:Y:S05]  /*e4a0*/  BSYNC B0 ;  /* 0x0000000000007941 */ /* 0x000fea0003800000 */
.L_x_2141:
[----:B-----5:R2:W-:Y:S02]  /*e4b0*/  ST.E.128 desc[UR6][R42.64], R4 ;  /* 0x000000042a007985 */ /* 0x0205e4000c101d06 */
.L_x_2136:
[----:B------:R-:W-:Y:S05]  /*e4c0*/  BSYNC B2 ;  /* 0x0000000000027941 */ /* 0x000fea0003800000 */
.L_x_2135:
        /* <DEDUP_REMOVED lines=11> */
.L_x_2044:
        /* <DEDUP_REMOVED lines=26> */
.L_x_2144:
[----:B------:R-:W-:Y:S05]  /*e720*/  BSYNC B0 ;  /* 0x0000000000007941 */ /* 0x000fea0003800000 */
.L_x_2143:
        /* <DEDUP_REMOVED lines=20> */
.L_x_2146:
[----:B------:R-:W-:Y:S05]  /*e870*/  BSYNC B0 ;  /* 0x0000000000007941 */ /* 0x000fea0003800000 */
.L_x_2145:
        /* <DEDUP_REMOVED lines=28> */
.L_x_2148:
[----:B------:R-:W-:Y:S05]  /*ea40*/  BSYNC B0 ;  /* 0x0000000000007941 */ /* 0x000fea0003800000 */
.L_x_2147:
        /* <DEDUP_REMOVED lines=22> */
.L_x_2150:
[----:B------:R-:W-:Y:S05]  /*ebb0*/  BSYNC B0 ;  /* 0x0000000000007941 */ /* 0x000fea0003800000 */
.L_x_2149:
        /* <DEDUP_REMOVED lines=16> */
.L_x_2152:
[----:B------:R-:W-:Y:S05]  /*ecc0*/  BSYNC B0 ;  /* 0x0000000000007941 */ /* 0x000fea0003800000 */
.L_x_2151:
        /* <DEDUP_REMOVED lines=22> */
.L_x_2154:
[----:B------:R-:W-:Y:S05]  /*ee30*/  BSYNC B0 ;  /* 0x0000000000007941 */ /* 0x000fea0003800000 */
.L_x_2153:
        /* <DEDUP_REMOVED lines=22> */
.L_x_2156:
[----:B------:R-:W-:Y:S05]  /*efa0*/  BSYNC B0 ;  /* 0x0000000000007941 */ /* 0x000fea0003800000 */
.L_x_2155:
        /* <DEDUP_REMOVED lines=21> */
.L_x_2078:
[----:B------:R-:W-:Y:S05]  /*f100*/  BSYNC B3 ;  /* 0x0000000000037941 */ /* 0x000fea0003800000 */
.L_x_2043:
        /* <DEDUP_REMOVED lines=91> */
.L_x_2158:
        /* <DEDUP_REMOVED lines=12> */
.L_x_2159:
[----:B------:R-:W-:Y:S05]  /*f780*/  BSYNC B0 ;  /* 0x0000000000007941 */ /* 0x000fea0003800000 */
.L_x_2157:
[----:B------:R-:W-:Y:S04]  /*f790*/  IADD3 R13, R13, -0x1, RZ ;  /* 0xffffffff0d0d7810 */ /* 0x000fe80007ffe0ff */
[----:B------:R-:W-:Y:S11]  /*f7a0*/  ISETP.GT.AND P0, PT, R13, R74, PT ;  /* 0x0000004a0d00720c */ /* 0x000ff60003f04270 */
[----:B------:R-:W-:Y:S02]  /*f7b0*/  @!UPT UIADD3 URZ, URZ, URZ, URZ ;  /* 0x0000003f3f3ff290 */ /* 0x000fe4000fffe03f */
[----:B------:R-:W-:Y:S05]  /*f7c0*/  @P0 BRA `(.L_x_2160) ;  /* 0xffffff3800380947 */ /* 0x000fea000383ffff */
.L_x_2026:
        /* <DEDUP_REMOVED lines=25> */
[----:B------:R-:W-:Y:S02]  /*f960*/  LEA R6, P0, R206, R180, 0x5 ;  /* 0x000000b4ce067211 */ /* 0x000fe400078028ff */
[----:B---3--:R-:W-:Y:S01]  /*f970*/  ISETP.NE.AND P4, PT, R4, RZ, PT ;  /* 0x000000ff0400720c */ /* 0x008fe20003f85270 */
[----:B------:R-:W-:Y:S01]  /*f980*/  IMAD.MOV.U32 R184, RZ, RZ, R180 ;  /* 0x000000ffffb87224 */ /* 0x000fe200078e00b4 */
[----:B------:R-:W-:Y:S02]  /*f990*/  LEA R56, P2, R180, R208, 0x1 ;  /* 0x000000d0b4387211 */ /* 0x000fe400078408ff */
[----:B------:R-:W-:-:S02]  /*f9a0*/  LEA.HI.X R12, R206, R185, R207, 0x5, P0 ;  /* 0x000000b9ce0c7211 */ /* 0x000fc400000f2ccf */
[--C-:B------:R-:W-:Y:S02]  /*f9b0*/  LEA.HI.X R57, R180, R209, R185.reuse, 0x1, P2 ;  /* 0x000000d1b4397211 */ /* 0x100fe400010f0cb9 */
[-C--:B------:R-:W-:Y:S01]  /*f9c0*/  LEA R16, P0, R6, R208.reuse, 0x1 ;  /* 0x000000d006107211 */ /* 0x080fe200078008ff */
[----:B-1----:R-:W-:Y:S01]  /*f9d0*/  IMAD.X R9, R3, 0x1, R185, P1 ;  /* 0x0000000103097824 */ /* 0x002fe200008e06b9 */
[----:B------:R-:W-:Y:S02]  /*f9e0*/  SHF.R.S32.HI R3, RZ, 0x1, R13 ;  /* 0x00000001ff037819 */ /* 0x000fe4000001140d */
[----:B------:R-:W-:-:S03]  /*f9f0*/  LEA R42, P1, R5, R208, 0x1 ;  /* 0x000000d0052a7211 */ /* 0x000fc600078208ff */
[----:B------:R-:W-:Y:S01]  /*fa00*/  IMAD R25, R200, R3, R157 ;  /* 0x00000003c8197224 */ /* 0x000fe200078e029d */
[-C--:B------:R-:W-:Y:S01]  /*fa10*/  LEA.HI.X R43, R5, R209.reuse, R9, 0x1, P1 ;  /* 0x000000d1052b7211 */ /* 0x080fe200008f0c09 */
[----:B------:R-:W-:Y:S02]  /*fa20*/  IMAD R8, R207, 0x30, RZ ;  /* 0x00000030cf087824 */ /* 0x000fe400078e02ff */
[----:B------:R-:W-:Y:S01]  /*fa30*/  IMAD.WIDE.U32 R184, R206, 0x30, R184 ;  /* 0x00000030ceb87825 */ /* 0x000fe200078e00b8 */
[----:B------:R-:W-:-:S03]  /*fa40*/  LEA.HI.X R17, R6, R209, R12, 0x1, P0 ;  /* 0x000000d106117211 */ /* 0x000fc600000f0c0c */
        /* <DEDUP_REMOVED lines=56> */
[--C-:B------:R-:W-:Y:S02]  /*fdd0*/  HADD2.F32 R20, -RZ, R26.reuse.H1_H1 ;  /* 0x3000001aff147230 */ /* 0x100fe40000004100 */
[----:B------:R-:W-:Y:S01]  /*fde0*/  FFMA.FTZ R33, R27, R22, -R33 ;  /* 0x000000161b217223 */ /* 0x000fe20000010821 */
[----:B------:R-:W-:Y:S02]  /*fdf0*/  HADD2.F32 R7, -RZ, R7.H0_H0 ;  /* 0x20000007ff077230 */ /* 0x000fe40000004100 */
[----:B------:R-:W-:Y:S01]  /*fe00*/  FFMA.FTZ R8, R36, R21, -R8 ;  /* 0x0000001524087223 */ /* 0x000fe20000010808 */
[----:B------:R-:W-:Y:S02]  /*fe10*/  HADD2.F32 R9, -RZ, R9.H0_H0 ;  /* 0x20000009ff097230 */ /* 0x000fe40000004100 */
[C---:B------:R-:W-:Y:S01]  /*fe20*/  FMUL.FTZ R21, R12.reuse, R4 ;  /* 0x000000040c157220 */ /* 0x040fe20000410000 */
[----:B------:R-:W-:Y:S01]  /*fe30*/  FMUL.FTZ R22, R12, R6 ;  /* 0x000000060c167220 */ /* 0x000fe20000410000 */
[----:B------:R-:W-:-:S02]  /*fe40*/  HADD2.F32 R26, -RZ, R26.H0_H0 ;  /* 0x2000001aff1a7230 */ /* 0x000fc40000004100 */
[C---:B------:R-:W-:Y:S01]  /*fe50*/  FMUL.FTZ R12, R20.reuse, R5 ;  /* 0x00000005140c7220 */ /* 0x040fe20000410000 */
[-C--:B------:R-:W-:Y:S01]  /*fe60*/  FMUL.FTZ R20, R20, R7.reuse ;  /* 0x0000000714147220 */ /* 0x080fe20000410000 */
        /* <DEDUP_REMOVED lines=8> */
[----:B------:R-:W-:Y:S02]  /*fef0*/  F2FP.F16.F32.PACK_AB R23, R23, R8 ;  /* 0x000000081717723e */ /* 0x000fe400000000ff */
[----:B------:R-:W-:Y:S02]  /*ff00*/  MOV R21, R30 ;  /* 0x0000001e00157202 */ /* 0x000fe40000000f00 */
[----:B------:R-:W-:Y:S02]  /*ff10*/  MOV R22, R12 ;  /* 0x0000000c00167202 */ /* 0x000fe40000000f00 */
.L_x_2169:
[----:B------:R-:W-:Y:S05]  /*ff20*/  BSYNC B0 ;  /* 0x0000000000007941 */ /* 0x000fea0003800000 */
.L_x_2168:
[----:B-----5:R3:W-:Y:S02]  /*ff30*/  STS.128 [R247], R20 ;  /* 0x00000014f7007388 */ /* 0x0207e40000000c00 */
.L_x_2167:
[----:B------:R-:W-:Y:S05]  /*ff40*/  BSYNC B1 ;  /* 0x0000000000017941 */ /* 0x000fea0003800000 */
.L_x_2166:
        /* <DEDUP_REMOVED lines=52> */
.L_x_2171:
[----:B------:R-:W-:Y:S05]  /*10290*/  BSYNC B0 ;  /* 0x0000000000007941 */ /* 0x000fea0003800000 */
.L_x_2170:
[----:B-----5:R1:W-:Y:S02]  /*102a0*/  STS.128 [R247+0x2000], R20 ;  /* 0x00200014f7007388 */ /* 0x0203e40000000c00 */
.L_x_2165:
[----:B------:R-:W-:Y:S05]  /*102b0*/  BSYNC B2 ;  /* 0x0000000000027941 */ /* 0x000fea0003800000 */
.L_x_2164:
        /* <DEDUP_REMOVED lines=9> */
[----:B--23--:R-:W-:-:S03]  /*10350*/  IMAD.SHL.U32 R56, R4, 0x2, RZ ;  /* 0x0000000204387824 */ /* 0x00cfc600078e00ff */
[----:B------:R-:W-:Y:S02]  /*10360*/  SHF.L.U64.HI R4, R4, 0x1, R15 ;  /* 0x0000000104047819 */ /* 0x000fe4000001020f */
[-C--:B------:R-:W-:Y:S01]  /*10370*/  IADD3 R38, P2, R28, R56.reuse, RZ ;  /* 0x000000381c267210 */ /* 0x080fe20007f5e0ff */
        /* <DEDUP_REMOVED lines=21> */
[----:B--2---:R-:W-:Y:S02]  /*104d0*/  HADD2.F32 R21, -RZ, R7.H1_H1 ;  /* 0x30000007ff157230 */ /* 0x004fe40000004100 */
        /* <DEDUP_REMOVED lines=32> */
.L_x_2177:
[----:B------:R-:W-:Y:S05]  /*106e0*/  BSYNC B0 ;  /* 0x0000000000007941 */ /* 0x000fea0003800000 */
.L_x_2176:
[----:B-----5:R3:W-:Y:S02]  /*106f0*/  STS.128 [R247+0x800], R20 ;  /* 0x00080014f7007388 */ /* 0x0207e40000000c00 */
.L_x_2175:
[----:B------:R-:W-:Y:S05]  /*10700*/  BSYNC B1 ;  /* 0x0000000000017941 */ /* 0x000fea0003800000 */
.L_x_2174:
        /* <DEDUP_REMOVED lines=52> */
.L_x_2179:
[----:B------:R-:W-:Y:S05]  /*10a50*/  BSYNC B0 ;  /* 0x0000000000007941 */ /* 0x000fea0003800000 */
.L_x_2178:
[----:B-----5:R3:W-:Y:S02]  /*10a60*/  STS.128 [R247+0x2800], R20 ;  /* 0x00280014f7007388 */ /* 0x0207e40000000c00 */
.L_x_2173:
[----:B------:R-:W-:Y:S05]  /*10a70*/  BSYNC B2 ;  /* 0x0000000000027941 */ /* 0x000fea0003800000 */
.L_x_2172:
        /* <DEDUP_REMOVED lines=10> */
[C---:B-1----:R-:W-:Y:S02]  /*10b20*/  IMAD.SHL.U32 R42, R5.reuse, 0x2, RZ ;  /* 0x00000002052a7824 */ /* 0x042fe400078e00ff */
[----:B------:R1:W-:Y:S01]  /*10b30*/  @P0 STS.128 [R247+0x1000], RZ ;  /* 0x001000fff7000388 */ /* 0x0003e20000000c00 */
[----:B------:R-:W-:Y:S02]  /*10b40*/  SHF.L.U64.HI R4, R5, 0x1, R4 ;  /* 0x0000000105047819 */ /* 0x000fe40000010204 */
[-C--:B------:R-:W-:Y:S02]  /*10b50*/  IADD3 R38, P2, R28, R42.reuse, RZ ;  /* 0x0000002a1c267210 */ /* 0x080fe40007f5e0ff */
[----:B------:R-:W-:-:S03]  /*10b60*/  IADD3 R42, P1, R34, R42, RZ ;  /* 0x0000002a222a7210 */ /* 0x000fc60007f3e0ff */
[--C-:B------:R-:W-:Y:S02]  /*10b70*/  IMAD.X R39, R29, 0x1, R4.reuse, P2 ;  /* 0x000000011d277824 */ /* 0x100fe400010e0604 */
[----:B------:R-:W-:Y:S01]  /*10b80*/  IMAD.X R43, R35, 0x1, R4, P1 ;  /* 0x00000001232b7824 */ /* 0x000fe200008e0604 */
[----:B------:R-:W-:Y:S07]  /*10b90*/  @P0 BRA `(.L_x_2183) ;  /* 0x0000000000cc0947 */ /* 0x000fee0003800000 */
        /* <DEDUP_REMOVED lines=19> */
[----:B------:R-:W-:Y:S01]  /*10cd0*/  FMUL.FTZ R36, R33, R20 ;  /* 0x0000001421247220 */ /* 0x000fe20000410000 */
        /* <DEDUP_REMOVED lines=29> */
.L_x_2185:
[----:B------:R-:W-:Y:S05]  /*10eb0*/  BSYNC B0 ;  /* 0x0000000000007941 */ /* 0x000fea0003800000 */
.L_x_2184:
[----:B-----5:R1:W-:Y:S02]  /*10ec0*/  STS.128 [R247+0x1000], R20 ;  /* 0x00100014f7007388 */ /* 0x0203e40000000c00 */
.L_x_2183:
[----:B------:R-:W-:Y:S05]  /*10ed0*/  BSYNC B1 ;  /* 0x0000000000017941 */ /* 0x000fea0003800000 */
.L_x_2182:
        /* <DEDUP_REMOVED lines=13> */
[--C-:B------:R-:W-:Y:S02]  /*10fb0*/  HADD2.F32 R21, -RZ, R9.reuse.H1_H1 ;  /* 0x30000009ff157230 */ /* 0x100fe40000004100 */
[----:B------:R-:W-:Y:S02]  /*10fc0*/  HADD2.F32 R26, -RZ, R26.H1_H1 ;  /* 0x3000001aff1a7230 */ /* 0x000fe40000004100 */
[----:B------:R-:W-:Y:S02]  /*10fd0*/  HADD2.F32 R33, -RZ, R9.H0_H0 ;  /* 0x20000009ff217230 */ /* 0x000fe40000004100 */
[----:B---3--:R-:W-:Y:S02]  /*10fe0*/  HADD2.F32 R15, -RZ, R5.H1_H1 ;  /* 0x30000005ff0f7230 */ /* 0x008fe40000004100 */
[----:B-1----:R-:W-:Y:S02]  /*10ff0*/  HADD2.F32 R16, -RZ, R4.H1_H1 ;  /* 0x30000004ff107230 */ /* 0x002fe40000004100 */
        /* <DEDUP_REMOVED lines=9> */
[----:B------:R-:W-:Y:S01]  /*11090*/  FFMA.FTZ R21, R33, R15, R21 ;  /* 0x0000000f21157223 */ /* 0x000fe20000010015 */
[----:B------:R-:W-:Y:S02]  /*110a0*/  HADD2.F32 R15, -RZ, R12.H1_H1 ;  /* 0x3000000cff0f7230 */ /* 0x000fe40000004100 */
[C---:B------:R-:W-:Y:S01]  /*110b0*/  FFMA.FTZ R26, R23.reuse, R16, R26 ;  /* 0x00000010171a7223 */ /* 0x040fe2000001001a */
[--C-:B------:R-:W-:Y:S02]  /*110c0*/  HADD2.F32 R16, -RZ, R22.reuse.H1_H1 ;  /* 0x30000016ff107230 */ /* 0x100fe40000004100 */
[----:B------:R-:W-:Y:S01]  /*110d0*/  FFMA.FTZ R27, R23, R20, -R27 ;  /* 0x00000014171b7223 */ /* 0x000fe2000001081b */
[----:B------:R-:W-:Y:S02]  /*110e0*/  HADD2.F32 R7, -RZ, R7.H0_H0 ;  /* 0x20000007ff077230 */ /* 0x000fe40000004100 */
[----:B------:R-:W-:Y:S01]  /*110f0*/  FFMA.FTZ R9, R33, R17, -R9 ;  /* 0x0000001121097223 */ /* 0x000fe20000010809 */
[C---:B------:R-:W-:Y:S01]  /*11100*/  FMUL.FTZ R17, R15.reuse, R4 ;  /* 0x000000040f117220 */ /* 0x040fe20000410000 */
[----:B------:R-:W-:Y:S01]  /*11110*/  FMUL.FTZ R20, R15, R6 ;  /* 0x000000060f147220 */ /* 0x000fe20000410000 */
[----:B------:R-:W-:-:S02]  /*11120*/  HADD2.F32 R22, -RZ, R22.H0_H0 ;  /* 0x20000016ff167230 */ /* 0x000fc40000004100 */
[C---:B------:R-:W-:Y:S01]  /*11130*/  FMUL.FTZ R15, R16.reuse, R5 ;  /* 0x00000005100f7220 */ /* 0x040fe20000410000 */
[----:B------:R-:W-:Y:S01]  /*11140*/  FMUL.FTZ R16, R16, R7 ;  /* 0x0000000710107220 */ /* 0x000fe20000410000 */
[----:B------:R-:W-:Y:S01]  /*11150*/  HADD2.F32 R12, -RZ, R12.H0_H0 ;  /* 0x2000000cff0c7230 */ /* 0x000fe20000004100 */
[----:B------:R-:W-:Y:S01]  /*11160*/  F2FP.F16.F32.PACK_AB R26, R26, R27 ;  /* 0x0000001b1a1a723e */ /* 0x000fe200000000ff */
[C---:B------:R-:W-:Y:S01]  /*11170*/  FFMA.FTZ R15, R22.reuse, R7, -R15 ;  /* 0x00000007160f7223 */ /* 0x040fe2000001080f */
[----:B------:R-:W-:Y:S01]  /*11180*/  FFMA.FTZ R16, R22, R5, R16 ;  /* 0x0000000516107223 */ /* 0x000fe20000010010 */
[----:B------:R-:W-:Y:S01]  /*11190*/  F2FP.F16.F32.PACK_AB R9, R21, R9 ;  /* 0x000000091509723e */ /* 0x000fe200000000ff */
[C---:B------:R-:W-:Y:S01]  /*111a0*/  FFMA.FTZ R17, R12.reuse, R6, -R17 ;  /* 0x000000060c117223 */ /* 0x040fe20000010811 */
[----:B------:R-:W-:Y:S01]  /*111b0*/  FFMA.FTZ R20, R12, R4, R20 ;  /* 0x000000040c147223 */ /* 0x000fe20000010014 */
[----:B------:R-:W-:Y:S02]  /*111c0*/  MOV R21, R26 ;  /* 0x0000001a00157202 */ /* 0x000fe40000000f00 */
[----:B------:R-:W-:-:S02]  /*111d0*/  F2FP.F16.F32.PACK_AB R15, R16, R15 ;  /* 0x0000000f100f723e */ /* 0x000fc400000000ff */
[----:B------:R-:W-:Y:S02]  /*111e0*/  F2FP.F16.F32.PACK_AB R20, R20, R17 ;  /* 0x000000111414723e */ /* 0x000fe400000000ff */
[----:B------:R-:W-:Y:S02]  /*111f0*/  MOV R22, R15 ;  /* 0x0000000f00167202 */ /* 0x000fe40000000f00 */
[----:B------:R-:W-:Y:S02]  /*11200*/  MOV R23, R9 ;  /* 0x0000000900177202 */ /* 0x000fe40000000f00 */
.L_x_2187:
[----:B------:R-:W-:Y:S05]  /*11210*/  BSYNC B0 ;  /* 0x0000000000007941 */ /* 0x000fea0003800000 */
.L_x_2186:
[----:B-----5:R3:W-:Y:S02]  /*11220*/  STS.128 [R247+0x3000], R20 ;  /* 0x00300014f7007388 */ /* 0x0207e40000000c00 */
.L_x_2181:
[----:B------:R-:W-:Y:S05]  /*11230*/  BSYNC B2 ;  /* 0x0000000000027941 */ /* 0x000fea0003800000 */
.L_x_2180:
        /* <DEDUP_REMOVED lines=26> */
[--C-:B------:R-:W-:Y:S01]  /*113e0*/  HADD2.F32 R21, -RZ, R15.reuse.H0_H0 ;  /* 0x2000000fff157230 */ /* 0x100fe20000004100 */
[----:B------:R-:W-:Y:S01]  /*113f0*/  MOV R20, R22 ;  /* 0x0000001600147202 */ /* 0x000fe20000000f00 */
[----:B------:R-:W-:-:S02]  /*11400*/  HADD2.F32 R22, -RZ, R15.H1_H1 ;  /* 0x3000000fff167230 */ /* 0x000fc40000004100 */
[--C-:B------:R-:W-:Y:S02]  /*11410*/  HADD2.F32 R19, -RZ, R3.reuse.H1_H1 ;  /* 0x30000003ff137230 */ /* 0x100fe40000004100 */
        /* <DEDUP_REMOVED lines=24> */
[----:B------:R-:W-:Y:S01]  /*115a0*/  FMUL.FTZ R16, R16, R7 ;  /* 0x0000000710107220 */ /* 0x000fe20000410000 */
        /* <DEDUP_REMOVED lines=12> */
.L_x_2192:
[----:B------:R-:W-:Y:S05]  /*11670*/  BSYNC B0 ;  /* 0x0000000000007941 */ /* 0x000fea0003800000 */
.L_x_2191:
[----:B-----5:R3:W-:Y:S02]  /*11680*/  STS.128 [R247+0x1800], R20 ;  /* 0x00180014f7007388 */ /* 0x0207e40000000c00 */
.L_x_2190:
[----:B------:R-:W-:Y:S05]  /*11690*/  BSYNC B1 ;  /* 0x0000000000017941 */ /* 0x000fea0003800000 */
.L_x_2189:
        /* <DEDUP_REMOVED lines=8> */
[----:B------:R-:W4:Y:S01]  /*11720*/  LD.E.64 R4, desc[UR6][R12.64+0x40] ;  /* 0x000040060c047980 */ /* 0x000f22000c101b00 */
[----:B---3-5:R-:W-:Y:S02]  /*11730*/  MOV R17, R41 ;  /* 0x0000002900117202 */ /* 0x028fe40000000f00 */
        /* <DEDUP_REMOVED lines=43> */
.L_x_2194:
[----:B------:R-:W-:Y:S05]  /*119f0*/  BSYNC B0 ;  /* 0x0000000000007941 */ /* 0x000fea0003800000 */
.L_x_2193:
[----:B-----5:R1:W-:Y:S01]  /*11a00*/  STS.128 [R247+0x3800], R40 ;  /* 0x00380028f7007388 */ /* 0x0203e20000000c00 */
[----:B------:R-:W-:Y:S05]  /*11a10*/  BRA `(.L_x_2188) ;  /* 0x0000003800687947 */ /* 0x000fea0003800000 */
.L_x_2163:
        /* <DEDUP_REMOVED lines=67> */
[--C-:B----4-:R-:W-:Y:S02]  /*11e50*/  HADD2.F32 R7, -RZ, R21.reuse.H0_H0 ;  /* 0x20000015ff077230 */ /* 0x110fe40000004100 */
[----:B------:R-:W-:Y:S02]  /*11e60*/  HADD2.F32 R25, -RZ, R21.H1_H1 ;  /* 0x30000015ff197230 */ /* 0x000fe40000004100 */
[----:B------:R-:W-:Y:S01]  /*11e70*/  FMUL.FTZ R59, R59, R26 ;  /* 0x0000001a3b3b7220 */ /* 0x000fe20000410000 */
[----:B------:R-:W-:Y:S02]  /*11e80*/  HADD2.F32 R8, -RZ, R30.H0_H0 ;  /* 0x2000001eff087230 */ /* 0x000fe40000004100 */
[----:B------:R-:W-:Y:S02]  /*11e90*/  HADD2.F32 R21, -RZ, R23.H0_H0 ;  /* 0x20000017ff157230 */ /* 0x000fe40000004100 */
[----:B------:R-:W-:Y:S01]  /*11ea0*/  FMUL.FTZ R60, R60, R38 ;  /* 0x000000263c3c7220 */ /* 0x000fe20000410000 */
[----:B------:R-:W-:-:S02]  /*11eb0*/  HADD2.F32 R26, -RZ, R20.H0_H0 ;  /* 0x20000014ff1a7230 */ /* 0x000fc40000004100 */
[----:B------:R-:W-:Y:S01]  /*11ec0*/  FFMA.FTZ R5, R5, R7, R59 ;  /* 0x0000000705057223 */ /* 0x000fe2000001003b */
[----:B------:R-:W-:Y:S02]  /*11ed0*/  HADD2.F32 R38, -RZ, R20.H1_H1 ;  /* 0x30000014ff267230 */ /* 0x000fe40000004100 */
[----:B------:R-:W-:Y:S01]  /*11ee0*/  FFMA.FTZ R8, R8, R21, R37 ;  /* 0x0000001508087223 */ /* 0x000fe20000010025 */
[----:B------:R-:W-:Y:S02]  /*11ef0*/  HADD2.F32 R20, -RZ, R22.H0_H0 ;  /* 0x20000016ff147230 */ /* 0x000fe40000004100 */
[----:B------:R-:W-:Y:S02]  /*11f00*/  HADD2.F32 R7, -RZ, R33.H0_H0 ;  /* 0x20000021ff077230 */ /* 0x000fe40000004100 */
[----:B------:R-:W-:Y:S02]  /*11f10*/  HADD2.F32 R21, -RZ, R36.H0_H0 ;  /* 0x20000024ff157230 */ /* 0x000fe40000004100 */
[----:B------:R-:W-:-:S02]  /*11f20*/  HADD2.F32 R23, -RZ, R23.H1_H1 ;  /* 0x30000017ff177230 */ /* 0x000fc40000004100 */
[----:B------:R-:W-:Y:S02]  /*11f30*/  HADD2.F32 R22, -RZ, R22.H1_H1 ;  /* 0x30000016ff167230 */ /* 0x000fe40000004100 */
        /* <DEDUP_REMOVED lines=17> */
.L_x_2200:
[----:B------:R-:W-:Y:S05]  /*12050*/  BSYNC B0 ;  /* 0x0000000000007941 */ /* 0x000fea0003800000 */
.L_x_2199:
[----:B-----5:R3:W-:Y:S02]  /*12060*/  STS.128 [R247], R36 ;  /* 0x00000024f7007388 */ /* 0x0207e40000000c00 */
.L_x_2198:
[----:B------:R-:W-:Y:S05]  /*12070*/  BSYNC B1 ;  /* 0x0000000000017941 */ /* 0x000fea0003800000 */
.L_x_2197:
        /* <DEDUP_REMOVED lines=29> */
[----:B------:R-:W-:Y:S02]  /*12250*/  MOV R30, R39 ;  /* 0x00000027001e7202 */ /* 0x000fe40000000f00 */
[----:B--2---:R-:W-:Y:S02]  /*12260*/  MOV R37, R25 ;  /* 0x0000001900257202 */ /* 0x004fe40000000f00 */
[----:B------:R-:W-:Y:S01]  /*12270*/  MOV R25, R26 ;  /* 0x0000001a00197202 */ /* 0x000fe20000000f00 */
[----:B----4-:R-:W-:-:S02]  /*12280*/  HADD2.F32 R26, -RZ, R4.H0_H0 ;  /* 0x20000004ff1a7230 */ /* 0x010fc40000004100 */
[----:B------:R-:W-:Y:S02]  /*12290*/  HADD2.F32 R38, -RZ, R4.H1_H1 ;  /* 0x30000004ff267230 */ /* 0x000fe40000004100 */
[--C-:B------:R-:W-:Y:S02]  /*122a0*/  HADD2.F32 R4, -RZ, R5.reuse.H0_H0 ;  /* 0x20000005ff047230 */ /* 0x100fe40000004100 */
[--C-:B---3--:R-:W-:Y:S02]  /*122b0*/  HADD2.F32 R57, -RZ, R24.reuse.H0_H0 ;  /* 0x20000018ff397230 */ /* 0x108fe40000004100 */
        /* <DEDUP_REMOVED lines=19> */
[----:B------:R-:W-:Y:S01]  /*123f0*/  FMUL.FTZ R56, R25, R56 ;  /* 0x0000003819387220 */ /* 0x000fe20000410000 */
[----:B------:R-:W-:Y:S01]  /*12400*/  FMUL.FTZ R7, R27, R7 ;  /* 0x000000071b077220 */ /* 0x000fe20000410000 */
[----:B------:R-:W-:Y:S01]  /*12410*/  FMUL.FTZ R5, R26, R5 ;  /* 0x000000051a057220 */ /* 0x000fe20000410000 */
[----:B------:R-:W-:-:S02]  /*12420*/  HADD2.F32 R37, -RZ, R37.H1_H1 ;  /* 0x30000025ff257230 */ /* 0x000fc40000004100 */
[----:B------:R-:W-:Y:S01]  /*12430*/  @!P1 FADD.FTZ R38, -R38, -RZ ;  /* 0x800000ff26269221 */ /* 0x000fe20000010100 */
[----:B------:R-:W-:Y:S01]  /*12440*/  FMUL.FTZ R6, R4, R6 ;  /* 0x0000000604067220 */ /* 0x000fe20000410000 */
[----:B------:R-:W-:Y:S02]  /*12450*/  HADD2.F32 R26, -RZ, R8.H0_H0 ;  /* 0x20000008ff1a7230 */ /* 0x000fe40000004100 */
[--C-:B------:R-:W-:Y:S02]  /*12460*/  HADD2.F32 R25, -RZ, R20.reuse.H0_H0 ;  /* 0x20000014ff197230 */ /* 0x100fe40000004100 */
[----:B------:R-:W-:Y:S02]  /*12470*/  HADD2.F32 R27, -RZ, R20.H1_H1 ;  /* 0x30000014ff1b7230 */ /* 0x000fe40000004100 */
[----:B------:R-:W-:Y:S01]  /*12480*/  @!P1 FADD.FTZ R39, -R39, -RZ ;  /* 0x800000ff27279221 */ /* 0x000fe20000010100 */
[----:B------:R-:W-:Y:S02]  /*12490*/  HADD2.F32 R20, -RZ, R21.H0_H0 ;  /* 0x20000015ff147230 */ /* 0x000fe40000004100 */
[----:B------:R-:W-:-:S02]  /*124a0*/  HADD2.F32 R4, -RZ, R33.H0_H0 ;  /* 0x20000021ff047230 */ /* 0x000fc40000004100 */
[----:B------:R-:W-:Y:S01]  /*124b0*/  FMUL.FTZ R58, R58, R38 ;  /* 0x000000263a3a7220 */ /* 0x000fe20000410000 */
[----:B------:R-:W-:Y:S01]  /*124c0*/  FMUL.FTZ R37, R37, R39 ;  /* 0x0000002725257220 */ /* 0x000fe20000410000 */
[----:B------:R-:W-:Y:S02]  /*124d0*/  HADD2.F32 R38, -RZ, R21.H1_H1 ;  /* 0x30000015ff267230 */ /* 0x000fe40000004100 */
[----:B------:R-:W-:Y:S01]  /*124e0*/  FFMA.FTZ R20, R26, R20, R24 ;  /* 0x000000141a147223 */ /* 0x000fe20000010018 */
[--C-:B------:R-:W-:Y:S02]  /*124f0*/  HADD2.F32 R21, -RZ, R22.reuse.H0_H0 ;  /* 0x20000016ff157230 */ /* 0x100fe40000004100 */
[----:B------:R-:W-:Y:S01]  /*12500*/  FFMA.FTZ R4, R4, R25, R57 ;  /* 0x0000001904047223 */ /* 0x000fe20000010039 */
[----:B------:R-:W-:Y:S02]  /*12510*/  HADD2.F32 R39, -RZ, R22.H1_H1 ;  /* 0x30000016ff277230 */ /* 0x000fe40000004100 */
[----:B------:R-:W-:-:S02]  /*12520*/  HADD2.F32 R24, -RZ, R8.H1_H1 ;  /* 0x30000008ff187230 */ /* 0x000fc40000004100 */
[----:B------:R-:W-:Y:S02]  /*12530*/  HADD2.F32 R22, -RZ, R23.H0_H0 ;  /* 0x20000017ff167230 */ /* 0x000fe40000004100 */
[----:B------:R-:W-:Y:S02]  /*12540*/  HADD2.F32 R8, -RZ, R36.H0_H0 ;  /* 0x20000024ff087230 */ /* 0x000fe40000004100 */
[----:B------:R-:W-:Y:S02]  /*12550*/  HADD2.F32 R25, -RZ, R30.H0_H0 ;  /* 0x2000001eff197230 */ /* 0x000fe40000004100 */
[----:B------:R-:W-:Y:S02]  /*12560*/  HADD2.F32 R33, -RZ, R33.H1_H1 ;  /* 0x30000021ff217230 */ /* 0x000fe40000004100 */
[----:B------:R-:W-:Y:S02]  /*12570*/  HADD2.F32 R23, -RZ, R23.H1_H1 ;  /* 0x30000017ff177230 */ /* 0x000fe40000004100 */
[----:B------:R-:W-:-:S02]  /*12580*/  HADD2.F32 R36, -RZ, R36.H1_H1 ;  /* 0x30000024ff247230 */ /* 0x000fc40000004100 */
[----:B------:R-:W-:Y:S02]  /*12590*/  HADD2.F32 R30, -RZ, R30.H1_H1 ;  /* 0x3000001eff1e7230 */ /* 0x000fe40000004100 */
[----:B------:R-:W-:Y:S01]  /*125a0*/  FFMA.FTZ R27, R33, R27, R58 ;  /* 0x0000001b211b7223 */ /* 0x000fe2000001003a */
        /* <DEDUP_REMOVED lines=12> */
[----:B------:R-:W-:-:S02]  /*12670*/  MOV R39, R6 ;  /* 0x0000000600277202 */ /* 0x000fc40000000f00 */
.L_x_2202:
[----:B------:R-:W-:Y:S05]  /*12680*/  BSYNC B0 ;  /* 0x0000000000007941 */ /* 0x000fea0003800000 */
.L_x_2201:
[----:B-----5:R1:W-:Y:S02]  /*12690*/  STS.128 [R247+0x2000], R36 ;  /* 0x00200024f7007388 */ /* 0x0203e40000000c00 */
.L_x_2196:
[----:B------:R-:W-:Y:S05]  /*126a0*/  BSYNC B2 ;  /* 0x0000000000027941 */ /* 0x000fea0003800000 */
.L_x_2195:
        /* <DEDUP_REMOVED lines=13> */
[----:B------:R-:W-:Y:S02]  /*12780*/  ISETP.GE.AND P0, PT, R18, R3, PT ;  /* 0x000000031200720c */ /* 0x000fe40003f06270 */
        /* <DEDUP_REMOVED lines=22> */
[----:B------:R-:W-:Y:S02]  /*128f0*/  MOV R33, R39 ;  /* 0x0000002700217202 */ /* 0x000fe40000000f00 */
[----:B---3--:R-:W-:Y:S02]  /*12900*/  MOV R38, R25 ;  /* 0x0000001900267202 */ /* 0x008fe40000000f00 */
[----:B------:R-:W-:Y:S01]  /*12910*/  MOV R25, R26 ;  /* 0x0000001a00197202 */ /* 0x000fe20000000f00 */
[----:B----4-:R-:W-:-:S02]  /*12920*/  HADD2.F32 R26, -RZ, R4.H0_H0 ;  /* 0x20000004ff1a7230 */ /* 0x010fc40000004100 */
[----:B------:R-:W-:Y:S02]  /*12930*/  HADD2.F32 R39, -RZ, R4.H1_H1 ;  /* 0x30000004ff277230 */ /* 0x000fe40000004100 */
        /* <DEDUP_REMOVED lines=22> */
[----:B------:R-:W-:-:S02]  /*12aa0*/  HADD2.F32 R38, -RZ, R38.H1_H1 ;  /* 0x30000026ff267230 */ /* 0x000fc40000004100 */
[----:B------:R-:W-:Y:S01]  /*12ab0*/  FMUL.FTZ R7, R27, R7 ;  /* 0x000000071b077220 */ /* 0x000fe20000410000 */
[----:B------:R-:W-:Y:S01]  /*12ac0*/  @!P0 FADD.FTZ R39, -R39, -RZ ;  /* 0x800000ff27278221 */ /* 0x000fe20000010100 */
[----:B------:R-:W-:Y:S01]  /*12ad0*/  FMUL.FTZ R5, R26, R5 ;  /* 0x000000051a057220 */ /* 0x000fe20000410000 */
[----:B------:R-:W-:Y:S01]  /*12ae0*/  FMUL.FTZ R6, R4, R6 ;  /* 0x0000000604067220 */ /* 0x000fe20000410000 */
[----:B------:R-:W-:Y:S01]  /*12af0*/  @!P0 FADD.FTZ R56, -R56, -RZ ;  /* 0x800000ff38388221 */ /* 0x000fe20000010100 */
[----:B------:R-:W-:Y:S02]  /*12b00*/  HADD2.F32 R4, -RZ, R36.H0_H0 ;  /* 0x20000024ff047230 */ /* 0x000fe40000004100 */
        /* <DEDUP_REMOVED lines=33> */
.L_x_2208:
[----:B------:R-:W-:Y:S05]  /*12d20*/  BSYNC B0 ;  /* 0x0000000000007941 */ /* 0x000fea0003800000 */
.L_x_2207:
[----:B-----5:R3:W-:Y:S02]  /*12d30*/  STS.128 [R247+0x800], R36 ;  /* 0x00080024f7007388 */ /* 0x0207e40000000c00 */
.L_x_2206:
[----:B------:R-:W-:Y:S05]  /*12d40*/  BSYNC B1 ;  /* 0x0000000000017941 */ /* 0x000fea0003800000 */
.L_x_2205:
[----:B------:R-:W-:-:S13]  /*12d50*/  ISETP.GE.AND P0, PT, R14, R2, PT ;  /* 0x000000020e00720c */ /* 0x000fda0003f06270 */
[----:B------:R1:W-:Y:S01]  /*12d60*/  @P0 STS.128 [R247+0x2800], RZ ;  /* 0x002800fff7000388 */ /* 0x0003e20000000c00 */
[----:B------:R-:W-:Y:S05]  /*12d70*/  @P0 BRA `(.L_x_2204) ;  /* 0x0000000400880947 */ /* 0x000fea0003800000 */
[----:B-1-3--:R1:W5:Y:S01]  /*12d80*/  LD.E.128 R36, desc[UR6][R42.64+0x80] ;  /* 0x000080062a247980 */ /* 0x00a362000c101d00 */
[----:B------:R-:W-:Y:S01]  /*12d90*/  ISETP.GE.AND P0, PT, R14, R0, PT ;  /* 0x000000000e00720c */ /* 0x000fe20003f06270 */
[----:B------:R-:W-:-:S12]  /*12da0*/  BSSY B0, `(.L_x_2209) ;  /* 0x000005e000007945 */ /* 0x000fd80003800000 */
[----:B------:R-:W-:Y:S05]  /*12db0*/  @P0 BRA `(.L_x_2210) ;  /* 0x0000000400700947 */ /* 0x000fea0003800000 */
[----:B------:R-:W-:Y:S02]  /*12dc0*/  ISETP.GE.AND P0, PT, R14, R3, PT ;  /* 0x000000030e00720c */ /* 0x000fe40003f06270 */
        /* <DEDUP_REMOVED lines=15> */
[----:B------:R2:W4:Y:S01]  /*12ec0*/  LD.E.128 R4, desc[UR6][R22.64] ;  /* 0x0000000616047980 */ /* 0x000522000c101d00 */
        /* <DEDUP_REMOVED lines=13> */
[--C-:B------:R-:W-:Y:S02]  /*12fa0*/  HADD2.F32 R4, -RZ, R5.reuse.H0_H0 ;  /* 0x20000005ff047230 */ /* 0x100fe40000004100 */
[--C-:B-1----:R-:W-:Y:S02]  /*12fb0*/  HADD2.F32 R43, -RZ, R24.reuse.H0_H0 ;  /* 0x20000018ff2b7230 */ /* 0x102fe40000004100 */
        /* <DEDUP_REMOVED lines=22> */
[----:B--2---:R-:W-:-:S02]  /*13120*/  HADD2.F32 R25, -RZ, R20.H0_H0 ;  /* 0x20000014ff197230 */ /* 0x004fc40000004100 */
[----:B------:R-:W-:Y:S01]  /*13130*/  @!P0 FADD.FTZ R38, -R38, -RZ ;  /* 0x800000ff26268221 */ /* 0x000fe20000010100 */
[----:B------:R-:W-:Y:S02]  /*13140*/  HADD2.F32 R27, -RZ, R20.H1_H1 ;  /* 0x30000014ff1b7230 */ /* 0x000fe40000004100 */
[----:B------:R-:W-:Y:S01]  /*13150*/  FMUL.FTZ R6, R4, R6 ;  /* 0x0000000604067220 */ /* 0x000fe20000410000 */
[----:B------:R-:W-:Y:S02]  /*13160*/  HADD2.F32 R37, -RZ, R37.H1_H1 ;  /* 0x30000025ff257230 */ /* 0x000fe40000004100 */
[----:B------:R-:W-:Y:S01]  /*13170*/  @!P0 FADD.FTZ R39, -R39, -RZ ;  /* 0x800000ff27278221 */ /* 0x000fe20000010100 */
[----:B------:R-:W-:Y:S02]  /*13180*/  HADD2.F32 R26, -RZ, R15.H0_H0 ;  /* 0x2000000fff1a7230 */ /* 0x000fe40000004100 */
        /* <DEDUP_REMOVED lines=31> */
.L_x_2210:
[----:B------:R-:W-:Y:S05]  /*13380*/  BSYNC B0 ;  /* 0x0000000000007941 */ /* 0x000fea0003800000 */
.L_x_2209:
[----:B-----5:R3:W-:Y:S02]  /*13390*/  STS.128 [R247+0x2800], R36 ;  /* 0x00280024f7007388 */ /* 0x0207e40000000c00 */
.L_x_2204:
[----:B------:R-:W-:Y:S05]  /*133a0*/  BSYNC B2 ;  /* 0x0000000000027941 */ /* 0x000fea0003800000 */
.L_x_2203:
        /* <DEDUP_REMOVED lines=104> */
.L_x_2216:
[----:B------:R-:W-:Y:S05]  /*13a30*/  BSYNC B0 ;  /* 0x0000000000007941 */ /* 0x000fea0003800000 */
.L_x_2215:
[----:B-----5:R3:W-:Y:S02]  /*13a40*/  STS.128 [R247+0x1000], R36 ;  /* 0x00100024f7007388 */ /* 0x0207e40000000c00 */
.L_x_2214:
[----:B------:R-:W-:Y:S05]  /*13a50*/  BSYNC B1 ;  /* 0x0000000000017941 */ /* 0x000fea0003800000 */
.L_x_2213:
        /* <DEDUP_REMOVED lines=22> */
[----:B------:R-:W-:-:S03]  /*13bc0*/  @P0 IADD3 R16, -R3, RZ, RZ ;  /* 0x000000ff03100210 */ /* 0x000fc60007ffe1ff */
[----:B------:R1:W2:Y:S01]  /*13bd0*/  LD.E.128 R4, desc[UR6][R22.64] ;  /* 0x0000000616047980 */ /* 0x0002a2000c101d00 */
[----:B------:R-:W-:-:S04]  /*13be0*/  IADD3 R20, P1, R16, R20, RZ ;  /* 0x0000001410147210 */ /* 0x000fc80007f3e0ff */
[----:B------:R-:W-:Y:S02]  /*13bf0*/  LEA.HI.X.SX32 R15, R16, R15, 0x1, P1 ;  /* 0x0000000f100f7211 */ /* 0x000fe400008f0eff */
[----:B-1----:R-:W-:-:S04]  /*13c00*/  LEA R22, P1, R20, R28, 0x1 ;  /* 0x0000001c14167211 */ /* 0x002fc800078208ff */
        /* <DEDUP_REMOVED lines=40> */
[--C-:B----4-:R-:W-:Y:S02]  /*13e90*/  HADD2.F32 R17, -RZ, R20.reuse.H0_H0 ;  /* 0x20000014ff117230 */ /* 0x110fe40000004100 */
[----:B------:R-:W-:Y:S02]  /*13ea0*/  HADD2.F32 R27, -RZ, R20.H1_H1 ;  /* 0x30000014ff1b7230 */ /* 0x000fe40000004100 */
[----:B------:R-:W-:-:S02]  /*13eb0*/  HADD2.F32 R25, -RZ, R15.H0_H0 ;  /* 0x2000000fff197230 */ /* 0x000fc40000004100 */
        /* <DEDUP_REMOVED lines=8> */
[----:B------:R-:W-:Y:S02]  /*13f40*/  HADD2.F32 R17, -RZ, R15.H1_H1 ;  /* 0x3000000fff117230 */ /* 0x000fe40000004100 */
[----:B------:R-:W-:Y:S02]  /*13f50*/  HADD2.F32 R22, -RZ, R23.H0_H0 ;  /* 0x20000017ff167230 */ /* 0x000fe40000004100 */
[----:B------:R-:W-:Y:S02]  /*13f60*/  HADD2.F32 R15, -RZ, R33.H0_H0 ;  /* 0x20000021ff0f7230 */ /* 0x000fe40000004100 */
[----:B------:R-:W-:Y:S02]  /*13f70*/  HADD2.F32 R24, -RZ, R16.H0_H0 ;  /* 0x20000010ff187230 */ /* 0x000fe40000004100 */
        /* <DEDUP_REMOVED lines=17> */
.L_x_2218:
[----:B------:R-:W-:Y:S05]  /*14090*/  BSYNC B0 ;  /* 0x0000000000007941 */ /* 0x000fea0003800000 */
.L_x_2217:
[----:B-----5:R3:W-:Y:S02]  /*140a0*/  STS.128 [R247+0x3000], R36 ;  /* 0x00300024f7007388 */ /* 0x0207e40000000c00 */
.L_x_2212:
[----:B------:R-:W-:Y:S05]  /*140b0*/  BSYNC B2 ;  /* 0x0000000000027941 */ /* 0x000fea0003800000 */
.L_x_2211:
[----:B------:R-:W-:-:S05]  /*140c0*/  VIADD R33, R200, 0x30 ;  /* 0x00000030c8217836 */ /* 0x000fca0000000000 */
        /* <DEDUP_REMOVED lines=20> */
[----:B------:R-:W-:Y:S01]  /*14210*/  IMAD.WIDE R24, R6, 0x2, R40 ;  /* 0x0000000206187825 */ /* 0x000fe200078e0228 */
[----:B------:R-:W-:Y:S02]  /*14220*/  LEA.HI.X.SX32 R4, R4, R13, 0x1, P1 ;  /* 0x0000000d04047211 */ /* 0x000fe400008f0eff */
[----:B-1----:R-:W-:-:S03]  /*14230*/  LEA R16, P1, R5, R34, 0x1 ;  /* 0x0000002205107211 */ /* 0x002fc600078208ff */
[----:B------:R-:W2:Y:S01]  /*14240*/  LD.E.128 R24, desc[UR6][R24.64] ;  /* 0x0000000618187980 */ /* 0x000ea2000c101d00 */
[----:B------:R-:W-:-:S05]  /*14250*/  LEA.HI.X R17, R5, R35, R4, 0x1, P1 ;  /* 0x0000002305117211 */ /* 0x000fca00008f0c04 */
[----:B------:R1:W3:Y:S02]  /*14260*/  LD.E.128 R4, desc[UR6][R16.64] ;  /* 0x0000000610047980 */ /* 0x0002e4000c101d00 */
[----:B-1----:R-:W-:Y:S02]  /*14270*/  MOV R16, RZ ;  /* 0x000000ff00107202 */ /* 0x002fe40000000f00 */
[----:B------:R-:W-:-:S04]  /*14280*/  @P0 IADD3 R16, -R3, RZ, RZ ;  /* 0x000000ff03100210 */ /* 0x000fc80007ffe1ff */
[----:B------:R-:W-:-:S04]  /*14290*/  IADD3 R15, P1, R16, R15, RZ ;  /* 0x0000000f100f7210 */ /* 0x000fc80007f3e0ff */
[----:B------:R-:W-:Y:S02]  /*142a0*/  LEA.HI.X.SX32 R13, R16, R13, 0x1, P1 ;  /* 0x0000000d100d7211 */ /* 0x000fe400008f0eff */
[----:B------:R-:W-:-:S04]  /*142b0*/  LEA R16, P1, R15, R28, 0x1 ;  /* 0x0000001c0f107211 */ /* 0x000fc800078208ff */
[----:B------:R-:W-:-:S06]  /*142c0*/  LEA.HI.X R17, R15, R29, R13, 0x1, P1 ;  /* 0x0000001d0f117211 */ /* 0x000fcc00008f0c0d */
[----:B------:R-:W4:Y:S01]  /*142d0*/  LD.E.128 R16, desc[UR6][R16.64] ;  /* 0x0000000610107980 */ /* 0x000f22000c101d00 */
[----:B-----5:R-:W-:Y:S02]  /*142e0*/  MOV R13, R21 ;  /* 0x00000015000d7202 */ /* 0x020fe40000000f00 */
[----:B------:R-:W-:Y:S02]  /*142f0*/  MOV R15, R23 ;  /* 0x00000017000f7202 */ /* 0x000fe40000000f00 */
[----:B--2---:R-:W-:Y:S02]  /*14300*/  MOV R21, R24 ;  /* 0x0000001800157202 */ /* 0x004fe40000000f00 */
[----:B------:R-:W-:Y:S02]  /*14310*/  MOV R23, R26 ;  /* 0x0000001a00177202 */ /* 0x000fe40000000f00 */
[----:B------:R-:W-:Y:S02]  /*14320*/  MOV R24, R25 ;  /* 0x0000001900187202 */ /* 0x000fe40000000f00 */
[----:B------:R-:W-:Y:S01]  /*14330*/  MOV R26, R27 ;  /* 0x0000001b001a7202 */ /* 0x000fe20000000f00 */
[----:B---3--:R-:W-:-:S02]  /*14340*/  HADD2.F32 R25, -RZ, R4.H0_H0 ;  /* 0x20000004ff197230 */ /* 0x008fc40000004100 */
        /* <DEDUP_REMOVED lines=33> */
[----:B----4-:R-:W-:-:S02]  /*14560*/  HADD2.F32 R20, -RZ, R16.H0_H0 ;  /* 0x20000010ff147230 */ /* 0x010fc40000004100 */
        /* <DEDUP_REMOVED lines=28> */
.L_x_2222:
[----:B------:R-:W-:Y:S05]  /*14730*/  BSYNC B0 ;  /* 0x0000000000007941 */ /* 0x000fea0003800000 */
.L_x_2221:
[----:B-----5:R1:W-:Y:S02]  /*14740*/  STS.128 [R247+0x1800], R20 ;  /* 0x00180014f7007388 */ /* 0x0203e40000000c00 */
.L_x_2220:
[----:B------:R-:W-:Y:S05]  /*14750*/  BSYNC B1 ;  /* 0x0000000000017941 */ /* 0x000fea0003800000 */
.L_x_2219:
        /* <DEDUP_REMOVED lines=23> */
[----:B------:R-:W-:Y:S01]  /*148d0*/  MOV R0, RZ ;  /* 0x000000ff00007202 */ /* 0x000fe20000000f00 */
[----:B------:R-:W2:Y:S01]  /*148e0*/  LD.E.128 R20, desc[UR6][R6.64] ;  /* 0x0000000606147980 */ /* 0x000ea2000c101d00 */
[----:B------:R-:W-:-:S04]  /*148f0*/  @P0 IADD3 R0, -R3, RZ, RZ ;  /* 0x000000ff03000210 */ /* 0x000fc80007ffe1ff */
[----:B------:R-:W-:-:S04]  /*14900*/  IADD3 R9, P1, R0, R9, RZ ;  /* 0x0000000900097210 */ /* 0x000fc80007f3e0ff */
[----:B------:R-:W-:Y:S02]  /*14910*/  LEA.HI.X.SX32 R0, R0, R12, 0x1, P1 ;  /* 0x0000000c00007211 */ /* 0x000fe400008f0eff */
[C---:B------:R-:W-:Y:S01]  /*14920*/  LEA R12, P1, R9.reuse, R28, 0x1 ;  /* 0x0000001c090c7211 */ /* 0x040fe200078208ff */
[----:B------:R-:W3:Y:S03]  /*14930*/  LD.E.128 R4, desc[UR6][R14.64] ;  /* 0x000000060e047980 */ /* 0x000ee6000c101d00 */
[----:B------:R-:W-:-:S06]  /*14940*/  LEA.HI.X R13, R9, R29, R0, 0x1, P1 ;  /* 0x0000001d090d7211 */ /* 0x000fcc00008f0c00 */
[----:B------:R-:W4:Y:S01]  /*14950*/  LD.E.128 R12, desc[UR6][R12.64] ;  /* 0x000000060c0c7980 */ /* 0x000f22000c101d00 */
[----:B-----5:R-:W-:Y:S02]  /*14960*/  MOV R3, R16 ;  /* 0x0000001000037202 */ /* 0x020fe40000000f00 */
[----:B------:R-:W-:Y:S02]  /*14970*/  MOV R16, R18 ;  /* 0x0000001200107202 */ /* 0x000fe40000000f00 */
[----:B------:R-:W-:Y:S02]  /*14980*/  MOV R2, R19 ;  /* 0x0000001300027202 */ /* 0x000fe40000000f00 */
[----:B------:R-:W-:Y:S02]  /*14990*/  MOV R0, R17 ;  /* 0x0000001100007202 */ /* 0x000fe40000000f00 */
[----:B--2---:R-:W-:Y:S02]  /*149a0*/  MOV R9, R20 ;  /* 0x0000001400097202 */ /* 0x004fe40000000f00 */
[----:B------:R-:W-:-:S02]  /*149b0*/  MOV R18, R21 ;  /* 0x0000001500127202 */ /* 0x000fc40000000f00 */
[----:B------:R-:W-:Y:S01]  /*149c0*/  MOV R17, R22 ;  /* 0x0000001600117202 */ /* 0x000fe20000000f00 */
[--C-:B------:R-:W-:Y:S01]  /*149d0*/  HADD2.F32 R24, -RZ, R9.reuse.H0_H0 ;  /* 0x20000009ff187230 */ /* 0x100fe20000004100 */
[----:B------:R-:W-:Y:S01]  /*149e0*/  MOV R20, R23 ;  /* 0x0000001700147202 */ /* 0x000fe20000000f00 */
[----:B------:R-:W-:Y:S02]  /*149f0*/  HADD2.F32 R25, -RZ, R9.H1_H1 ;  /* 0x30000009ff197230 */ /* 0x000fe40000004100 */
[--C-:B------:R-:W-:Y:S02]  /*14a00*/  HADD2.F32 R9, -RZ, R18.reuse.H0_H0 ;  /* 0x20000012ff097230 */ /* 0x100fe40000004100 */
[----:B------:R-:W-:Y:S02]  /*14a10*/  HADD2.F32 R18, -RZ, R18.H1_H1 ;  /* 0x30000012ff127230 */ /* 0x000fe40000004100 */
[--C-:B---3--:R-:W-:Y:S02]  /*14a20*/  HADD2.F32 R19, -RZ, R4.reuse.H0_H0 ;  /* 0x20000004ff137230 */ /* 0x108fe40000004100 */
[----:B------:R-:W-:-:S02]  /*14a30*/  HADD2.F32 R21, -RZ, R4.H1_H1 ;  /* 0x30000004ff157230 */ /* 0x000fc40000004100 */
[--C-:B------:R-:W-:Y:S02]  /*14a40*/  HADD2.F32 R4, -RZ, R5.reuse.H0_H0 ;  /* 0x20000005ff047230 */ /* 0x100fe40000004100 */
[----:B------:R-:W-:Y:S01]  /*14a50*/  @!P0 FADD.FTZ R19, -R19, -RZ ;  /* 0x800000ff13138221 */ /* 0x000fe20000010100 */
[----:B------:R-:W-:Y:S02]  /*14a60*/  HADD2.F32 R22, -RZ, R5.H1_H1 ;  /* 0x30000005ff167230 */ /* 0x000fe40000004100 */
[----:B------:R-:W-:Y:S01]  /*14a70*/  @!P0 FADD.FTZ R21, -R21, -RZ ;  /* 0x800000ff15158221 */ /* 0x000fe20000010100 */
[--C-:B------:R-:W-:Y:S02]  /*14a80*/  HADD2.F32 R5, -RZ, R6.reuse.H0_H0 ;  /* 0x20000006ff057230 */ /* 0x100fe40000004100 */
[----:B------:R-:W-:Y:S01]  /*14a90*/  @!P0 FADD.FTZ R4, -R4, -RZ ;  /* 0x800000ff04048221 */ /* 0x000fe20000010100 */
[----:B------:R-:W-:Y:S02]  /*14aa0*/  HADD2.F32 R23, -RZ, R6.H1_H1 ;  /* 0x30000006ff177230 */ /* 0x000fe40000004100 */
[----:B------:R-:W-:Y:S01]  /*14ab0*/  FMUL.FTZ R24, R24, R19 ;  /* 0x0000001318187220 */ /* 0x000fe20000410000 */
[----:B------:R-:W-:-:S02]  /*14ac0*/  HADD2.F32 R6, -RZ, R7.H0_H0 ;  /* 0x20000007ff067230 */ /* 0x000fc40000004100 */
[----:B------:R-:W-:Y:S01]  /*14ad0*/  FMUL.FTZ R9, R9, R4 ;  /* 0x0000000409097220 */ /* 0x000fe20000410000 */
[----:B------:R-:W-:Y:S02]  /*14ae0*/  HADD2.F32 R7, -RZ, R7.H1_H1 ;  /* 0x30000007ff077230 */ /* 0x000fe40000004100 */
[----:B------:R-:W-:Y:S01]  /*14af0*/  @!P0 FADD.FTZ R5, -R5, -RZ ;  /* 0x800000ff05058221 */ /* 0x000fe20000010100 */
[----:B------:R-:W-:Y:S02]  /*14b00*/  HADD2.F32 R19, -RZ, R17.H0_H0 ;  /* 0x20000011ff137230 */ /* 0x000fe40000004100 */
[----:B------:R-:W-:Y:S01]  /*14b10*/  @!P0 FADD.FTZ R6, -R6, -RZ ;  /* 0x800000ff06068221 */ /* 0x000fe20000010100 */
[--C-:B------:R-:W-:Y:S02]  /*14b20*/  HADD2.F32 R4, -RZ, R20.reuse.H0_H0 ;  /* 0x20000014ff047230 */ /* 0x100fe40000004100 */
[----:B------:R-:W-:Y:S01]  /*14b30*/  @!P0 FADD.FTZ R7, -R7, -RZ ;  /* 0x800000ff07078221 */ /* 0x000fe20000010100 */
[----:B------:R-:W-:-:S02]  /*14b40*/  HADD2.F32 R20, -RZ, R20.H1_H1 ;  /* 0x30000014ff147230 */ /* 0x000fc40000004100 */
[----:B------:R-:W-:Y:S01]  /*14b50*/  @!P0 FADD.FTZ R23, -R23, -RZ ;  /* 0x800000ff17178221 */ /* 0x000fe20000010100 */
[----:B------:R-:W-:Y:S02]  /*14b60*/  HADD2.F32 R17, -RZ, R17.H1_H1 ;  /* 0x30000011ff117230 */ /* 0x000fe40000004100 */
[----:B------:R-:W-:Y:S01]  /*14b70*/  FMUL.FTZ R5, R19, R5 ;  /* 0x0000000513057220 */ /* 0x000fe20000410000 */
[----:B------:R-:W-:Y:S01]  /*14b80*/  FMUL.FTZ R6, R4, R6 ;  /* 0x0000000604067220 */ /* 0x000fe20000410000 */
[----:B------:R-:W-:Y:S01]  /*14b90*/  FMUL.FTZ R7, R20, R7 ;  /* 0x0000000714077220 */ /* 0x000fe20000410000 */
[--C-:B------:R-:W-:Y:S02]  /*14ba0*/  HADD2.F32 R4, -RZ, R3.reuse.H0_H0 ;  /* 0x20000003ff047230 */ /* 0x100fe40000004100 */
[----:B------:R-:W-:Y:S01]  /*14bb0*/  FMUL.FTZ R23, R17, R23 ;  /* 0x0000001711177220 */ /* 0x000fe20000410000 */
[----:B------:R-:W-:Y:S02]  /*14bc0*/  HADD2.F32 R19, -RZ, R3.H1_H1 ;  /* 0x30000003ff137230 */ /* 0x000fe40000004100 */
[----:B------:R-:W-:Y:S01]  /*14bd0*/  @!P0 FADD.FTZ R22, -R22, -RZ ;  /* 0x800000ff16168221 */ /* 0x000fe20000010100 */
[----:B----4-:R-:W-:-:S02]  /*14be0*/  HADD2.F32 R3, -RZ, R12.H0_H0 ;  /* 0x2000000cff037230 */ /* 0x010fc40000004100 */
[----:B------:R-:W-:Y:S01]  /*14bf0*/  FMUL.FTZ R25, R25, R21 ;  /* 0x0000001519197220 */ /* 0x000fe20000410000 */
[----:B------:R-:W-:Y:S02]  /*14c00*/  HADD2.F32 R20, -RZ, R12.H1_H1 ;  /* 0x3000000cff147230 */ /* 0x000fe40000004100 */
[----:B------:R-:W-:Y:S01]  /*14c10*/  FMUL.FTZ R18, R18, R22 ;  /* 0x0000001612127220 */ /* 0x000fe20000410000 */
[----:B------:R-:W-:Y:S02]  /*14c20*/  HADD2.F32 R17, -RZ, R0.H0_H0 ;  /* 0x20000000ff117230 */ /* 0x000fe40000004100 */
[----:B------:R-:W-:Y:S01]  /*14c30*/  FFMA.FTZ R3, R4, R3, R24 ;  /* 0x0000000304037223 */ /* 0x000fe20000010018 */
[--C-:B------:R-:W-:Y:S02]  /*14c40*/  HADD2.F32 R12, -RZ, R13.reuse.H0_H0 ;  /* 0x2000000dff0c7230 */ /* 0x100fe40000004100 */
[----:B------:R-:W-:Y:S01]  /*14c50*/  FFMA.FTZ R19, R19, R20, R25 ;  /* 0x0000001413137223 */ /* 0x000fe20000010019 */
        /* <DEDUP_REMOVED lines=24> */
.L_x_2224:
[----:B------:R-:W-:Y:S05]  /*14de0*/  BSYNC B0 ;  /* 0x0000000000007941 */ /* 0x000fea0003800000 */
.L_x_2223:
[----:B-----5:R1:W-:Y:S01]  /*14df0*/  STS.128 [R247+0x3800], R16 ;  /* 0x00380010f7007388 */ /* 0x0203e20000000c00 */
[----:B------:R-:W-:Y:S05]  /*14e00*/  BRA `(.L_x_2188) ;  /* 0x00000004006c7947 */ /* 0x000fea0003800000 */
.L_x_2162:
        /* <DEDUP_REMOVED lines=12> */
[C---:B------:R-:W-:Y:S01]  /*14ed0*/  @!P2 LEA R6, P1, R180.reuse, R208, 0x1 ;  /* 0x000000d0b406a211 */ /* 0x040fe200078208ff */
        /* <DEDUP_REMOVED lines=14> */
.L_x_2226:
[----:B------:R-:W-:Y:S05]  /*14fc0*/  BSYNC B0 ;  /* 0x0000000000007941 */ /* 0x000fea0003800000 */
.L_x_2225:
[----:B------:R-:W-:Y:S04]  /*14fd0*/  BSSY B0, `(.L_x_2227) ;  /* 0x0000014000007945 */ /* 0x000fe80003800000 */
[----:B------:R-:W-:Y:S05]  /*14fe0*/  @P5 BRA `(.L_x_2228) ;  /* 0x0000000000485947 */ /* 0x000fea0003800000 */
[----:B------:R-:W-:Y:S02]  /*14ff0*/  ISETP.GE.AND P2, PT, R18, R159, PT ;  /* 0x0000009f1200720c */ /* 0x000fe40003f46270 */
[----:B------:R-:W-:-:S05]  /*15000*/  IADD3 R5, P1, R5, R180, RZ ;  /* 0x000000b405057210 */ /* 0x000fca0007f3e0ff */
[----:B------:R-:W-:-:S06]  /*15010*/  IMAD.X R3, R3, 0x1, R185, P1 ;  /* 0x0000000103037824 */ /* 0x000fcc00008e06b9 */
[C---:B-12---:R-:W-:Y:S01]  /*15020*/  @!P2 LEA R6, P1, R5.reuse, R208, 0x1 ;  /* 0x000000d00506a211 */ /* 0x046fe200078208ff */
        /* <DEDUP_REMOVED lines=14> */
.L_x_2228:
[----:B------:R-:W-:Y:S05]  /*15110*/  BSYNC B0 ;  /* 0x0000000000007941 */ /* 0x000fea0003800000 */
.L_x_2227:
[----:B------:R-:W-:Y:S04]  /*15120*/  BSSY B0, `(.L_x_2229) ;  /* 0x0000014000007945 */ /* 0x000fe80003800000 */
[----:B------:R-:W-:Y:S05]  /*15130*/  @P4 BRA `(.L_x_2230) ;  /* 0x0000000000484947 */ /* 0x000fea0003800000 */
[----:B------:R-:W-:Y:S02]  /*15140*/  ISETP.GE.AND P2, PT, R18, R159, PT ;  /* 0x0000009f1200720c */ /* 0x000fe40003f46270 */
[----:B----4-:R-:W-:-:S04]  /*15150*/  LEA R2, P1, R206, R180, 0x5 ;  /* 0x000000b4ce027211 */ /* 0x010fc800078228ff */
[----:B------:R-:W-:-:S07]  /*15160*/  LEA.HI.X R0, R206, R185, R207, 0x5, P1 ;  /* 0x000000b9ce007211 */ /* 0x000fce00008f2ccf */
        /* <DEDUP_REMOVED lines=15> */
.L_x_2230:
[----:B------:R-:W-:Y:S05]  /*15260*/  BSYNC B0 ;  /* 0x0000000000007941 */ /* 0x000fea0003800000 */
.L_x_2229:
[----:B------:R-:W-:Y:S05]  /*15270*/  @P3 BRA `(.L_x_2188) ;  /* 0x0000000000503947 */ /* 0x000fea0003800000 */
[----:B------:R-:W-:Y:S01]  /*15280*/  ISETP.GE.AND P1, PT, R18, R159, PT ;  /* 0x0000009f1200720c */ /* 0x000fe20003f26270 */
[----:B------:R-:W-:Y:S02]  /*15290*/  IMAD.MOV.U32 R181, RZ, RZ, R185 ;  /* 0x000000ffffb57224 */ /* 0x000fe400078e00b9 */
[----:B------:R-:W-:Y:S02]  /*152a0*/  IMAD R0, R207, 0x30, RZ ;  /* 0x00000030cf007824 */ /* 0x000fe400078e02ff */
[----:B------:R-:W-:-:S05]  /*152b0*/  IMAD.WIDE.U32 R206, R206, 0x30, R180 ;  /* 0x00000030cece7825 */ /* 0x000fca00078e00b4 */
[----:B------:R-:W-:-:S03]  /*152c0*/  IADD3 R0, R0, R207, RZ ;  /* 0x000000cf00007210 */ /* 0x000fc60007ffe0ff */
[C---:B----4-:R-:W-:Y:S01]  /*152d0*/  @!P1 LEA R2, P2, R206.reuse, R208, 0x1 ;  /* 0x000000d0ce029211 */ /* 0x050fe200078408ff */
        /* <DEDUP_REMOVED lines=14> */
.L_x_2188:
[----:B------:R-:W-:Y:S05]  /*153c0*/  BSYNC B3 ;  /* 0x0000000000037941 */ /* 0x000fea0003800000 */
.L_x_2161:
[----:B------:R-:W-:Y:S01]  /*153d0*/  VIADD R250, R48, 0xffffffff ;  /* 0xffffffff30fa7836 */ /* 0x000fe20000000000 */
[----:B------:R-:W-:Y:S01]  /*153e0*/  BSSY B0, `(.L_x_2231) ;  /* 0x000001f000007945 */ /* 0x000fe20003800000 */
[----:B-123--:R-:W-:Y:S01]  /*153f0*/  VIADD R6, R200, 0x40 ;  /* 0x00000040c8067836 */ /* 0x00efe20000000000 */
[----:B------:R-:W-:Y:S01]  /*15400*/  LOP3.LUT R251, R158, 0xff, RZ, 0xc0, !PT ;  /* 0x000000ff9efb7812 */ /* 0x000fe200078ec0ff */
[----:B----45:R-:W-:Y:S02]  /*15410*/  IMAD.SHL.U32 R2, R250, 0x80, RZ ;  /* 0x00000080fa027824 */ /* 0x030fe400078e00ff */
        /* <DEDUP_REMOVED lines=27> */
.L_x_2232:
[----:B------:R-:W-:Y:S05]  /*155d0*/  BSYNC B0 ;  /* 0x0000000000007941 */ /* 0x000fea0003800000 */
.L_x_2231:
        /* <DEDUP_REMOVED lines=21> */
.L_x_2234:
[----:B------:R-:W-:Y:S05]  /*15730*/  BSYNC B0 ;  /* 0x0000000000007941 */ /* 0x000fea0003800000 */
.L_x_2233:
        /* <DEDUP_REMOVED lines=25> */
.L_x_2236:
[----:B------:R-:W-:Y:S05]  /*158d0*/  BSYNC B0 ;  /* 0x0000000000007941 */ /* 0x000fea0003800000 */
.L_x_2235:
        /* <DEDUP_REMOVED lines=27> */
.L_x_2238:
[----:B------:R-:W-:Y:S05]  /*15a90*/  BSYNC B0 ;  /* 0x0000000000007941 */ /* 0x000fea0003800000 */
.L_x_2237:
        /* <DEDUP_REMOVED lines=10> */
[----:B------:R-:W-:Y:S02]  /*15b40*/  @P0 LEA R16, P2, R13, R204, 0x1 ;  /* 0x000000cc0d100211 */ /* 0x000fe400078408ff */
        /* <DEDUP_REMOVED lines=12> */
.L_x_2240:
[----:B------:R-:W-:Y:S05]  /*15c10*/  BSYNC B0 ;  /* 0x0000000000007941 */ /* 0x000fea0003800000 */
.L_x_2239:
        /* <DEDUP_REMOVED lines=27> */
.L_x_2242:
[----:B------:R-:W-:Y:S05]  /*15dd0*/  BSYNC B0 ;  /* 0x0000000000007941 */ /* 0x000fea0003800000 */
.L_x_2241:
        /* <DEDUP_REMOVED lines=27> */
.L_x_2244:
[----:B------:R-:W-:Y:S05]  /*15f90*/  BSYNC B0 ;  /* 0x0000000000007941 */ /* 0x000fea0003800000 */
.L_x_2243:
        /* <DEDUP_REMOVED lines=10> */
[C---:B----4-:R-:W-:Y:S02]  /*16040*/  @P0 LEA R16, P2, R12.reuse, R204, 0x1 ;  /* 0x000000cc0c100211 */ /* 0x050fe400078408ff */
        /* <DEDUP_REMOVED lines=16> */
.L_x_2246:
[----:B------:R-:W-:Y:S05]  /*16150*/  BSYNC B0 ;  /* 0x0000000000007941 */ /* 0x000fea0003800000 */
.L_x_2245:
        /* <DEDUP_REMOVED lines=18> */
[----:B-123--:R-:W-:Y:S01]  /*16280*/  @!P2 MOV R12, R141 ;  /* 0x0000008d000ca202 */ /* 0x00efe20000000f00 */
        /* <DEDUP_REMOVED lines=12> */
.L_x_2248:
[----:B------:R-:W-:Y:S05]  /*16350*/  BSYNC B0 ;  /* 0x0000000000007941 */ /* 0x000fea0003800000 */
.L_x_2247:
[----:B------:R1:W-:Y:S01]  /*16360*/  @P3 STS.128 [R247+0xc800], RZ ;  /* 0x00c800fff7003388 */ /* 0x0003e20000000c00 */
[----:B------:R-:W-:Y:S03]  /*16370*/  BSSY B0, `(.L_x_2249) ;  /* 0x0000014000007945 */ /* 0x000fe60003800000 */
[----:B------:R1:W-:Y:S01]  /*16380*/  @P3 STS.128 [R247+0x10800], RZ ;  /* 0x010800fff7003388 */ /* 0x0003e20000000c00 */
[----:B------:R-:W-:Y:S05]  /*16390*/  @P3 BRA `(.L_x_2250) ;  /* 0x0000000000443947 */ /* 0x000fea0003800000 */
[C---:B------:R-:W-:Y:S02]  /*163a0*/  LOP3.LUT R5, R251.reuse, 0x1, RZ, 0xc0, !PT ;  /* 0x00000001fb057812 */ /* 0x040fe400078ec0ff */
[----:B------:R-:W-:Y:S02]  /*163b0*/  LOP3.LUT P2, RZ, R251, 0x2, RZ, 0xc0, !PT ;  /* 0x00000002fbff7812 */ /* 0x000fe4000784c0ff */
[----:B------:R-:W-:-:S13]  /*163c0*/  ISETP.NE.U32.AND P3, PT, R5, 0x1, PT ;  /* 0x000000010500780c */ /* 0x000fda0003f65070 */
[----:B-123--:R-:W-:-:S04]  /*163d0*/  @!P3 LEA R12, P1, R235, R141, 0x1 ;  /* 0x0000008deb0cb211 */ /* 0x00efc800078208ff */
        /* <DEDUP_REMOVED lines=13> */
.L_x_2250:
[----:B------:R-:W-:Y:S05]  /*164b0*/  BSYNC B0 ;  /* 0x0000000000007941 */ /* 0x000fea0003800000 */
.L_x_2249:
[----:B------:R2:W-:Y:S01]  /*164c0*/  @P0 STS.128 [R247+0xd000], RZ ;  /* 0x00d000fff7000388 */ /* 0x0005e20000000c00 */
[----:B------:R-:W-:Y:S01]  /*164d0*/  BSSY B0, `(.L_x_2251) ;  /* 0x0000018000007945 */ /* 0x000fe20003800000 */
[----:B------:R-:W-:Y:S02]  /*164e0*/  ISETP.GE.AND P3, PT, R0, R3, PT ;  /* 0x000000030000720c */ /* 0x000fe40003f66270 */
[----:B------:R2:W-:Y:S01]  /*164f0*/  @P0 STS.128 [R247+0x11000], RZ ;  /* 0x011000fff7000388 */ /* 0x0005e20000000c00 */
[----:B-1----:R-:W-:Y:S01]  /*16500*/  LEA.HI R6, R55, R55, RZ, 0x1 ;  /* 0x0000003737067211 */ /* 0x002fe200078f08ff */
[----:B------:R-:W-:Y:S09]  /*16510*/  @P0 BRA `(.L_x_2252) ;  /* 0x00000000004c0947 */ /* 0x000ff20003800000 */
[C---:B------:R-:W-:Y:S02]  /*16520*/  LOP3.LUT R0, R251.reuse, 0x1, RZ, 0xc0, !PT ;  /* 0x00000001fb007812 */ /* 0x040fe400078ec0ff */
[----:B------:R-:W-:Y:S02]  /*16530*/  LOP3.LUT P1, RZ, R251, 0x2, RZ, 0xc0, !PT ;  /* 0x00000002fbff7812 */ /* 0x000fe4000782c0ff */
[----:B------:R-:W-:Y:S01]  /*16540*/  ISETP.NE.U32.AND P2, PT, R0, 0x1, PT ;  /* 0x000000010000780c */ /* 0x000fe20003f45070 */
[C---:B------:R-:W-:Y:S01]  /*16550*/  IMAD.SHL.U32 R0, R46.reuse, 0x20, RZ ;  /* 0x000000202e007824 */ /* 0x040fe200078e00ff */
[----:B------:R-:W-:-:S11]  /*16560*/  SHF.L.U64.HI R5, R46, 0x5, R47 ;  /* 0x000000052e057819 */ /* 0x000fd6000001022f */
[----:B--234-:R-:W-:-:S04]  /*16570*/  @!P2 LEA R14, P0, R0, R141, 0x1 ;  /* 0x0000008d000ea211 */ /* 0x01cfc800078008ff */
        /* <DEDUP_REMOVED lines=13> */
.L_x_2252:
[----:B------:R-:W-:Y:S05]  /*16650*/  BSYNC B0 ;  /* 0x0000000000007941 */ /* 0x000fea0003800000 */
.L_x_2251:
        /* <DEDUP_REMOVED lines=11> */
[-C--:B------:R-:W-:Y:S01]  /*16710*/  @P1 MOV R4, R141.reuse ;  /* 0x0000008d00041202 */ /* 0x080fe20000000f00 */
        /* <DEDUP_REMOVED lines=19> */
.L_x_2254:
[----:B------:R-:W-:Y:S05]  /*16850*/  BSYNC B0 ;  /* 0x0000000000007941 */ /* 0x000fea0003800000 */
.L_x_2253:
        /* <DEDUP_REMOVED lines=23> */
.L_x_2256:
[----:B------:R-:W-:Y:S05]  /*169d0*/  BSYNC B0 ;  /* 0x0000000000007941 */ /* 0x000fea0003800000 */
.L_x_2255:
        /* <DEDUP_REMOVED lines=27> */
.L_x_2258:
[----:B------:R-:W-:Y:S05]  /*16b90*/  BSYNC B0 ;  /* 0x0000000000007941 */ /* 0x000fea0003800000 */
.L_x_2257:
        /* <DEDUP_REMOVED lines=27> */
.L_x_2260:
[----:B------:R-:W-:Y:S05]  /*16d50*/  BSYNC B0 ;  /* 0x0000000000007941 */ /* 0x000fea0003800000 */
.L_x_2259:
        /* <DEDUP_REMOVED lines=27> */
.L_x_2262:
[----:B------:R-:W-:Y:S05]  /*16f10*/  BSYNC B0 ;  /* 0x0000000000007941 */ /* 0x000fea0003800000 */
.L_x_2261:
[----:B------:R-:W2:Y:S01]  /*16f20*/  LD.E R8, desc[UR6][R10.64+0x18c] ;  /* 0x00018c060a087980 */ /* 0x000ea2000c101900 */
[----:B------:R-:W-:Y:S01]  /*16f30*/  IMAD.SHL.U32 R0, R54, 0x40, RZ ;  /* 0x0000004036007824 */ /* 0x000fe200078e00ff */
[----:B------:R-:W-:Y:S01]  /*16f40*/  LOP3.LUT R160, R160, 0x1c0, RZ, 0xc0, !PT ;  /* 0x000001c0a0a07812 */ /* 0x000fe200078ec0ff */
[----:B------:R-:W-:Y:S02]  /*16f50*/  IMAD.SHL.U32 R3, R55, 0x8, RZ ;  /* 0x0000000837037824 */ /* 0x000fe400078e00ff */
[----:B------:R-:W-:Y:S01]  /*16f60*/  IMAD.SHL.U32 R200, R200, 0x8, RZ ;  /* 0x00000008c8c87824 */ /* 0x000fe200078e00ff */
[----:B------:R-:W-:Y:S01]  /*16f70*/  LOP3.LUT R0, R0, 0x1c0, RZ, 0xc0, !PT ;  /* 0x000001c000007812 */ /* 0x000fe200078ec0ff */
[----:B------:R-:W-:Y:S01]  /*16f80*/  IMAD.SHL.U32 R28, R161, 0x40, RZ ;  /* 0x00000040a11c7824 */ /* 0x000fe200078e00ff */
[----:B------:R-:W-:Y:S01]  /*16f90*/  LOP3.LUT R3, R160, 0x8, R3, 0xf8, !PT ;  /* 0x00000008a0037812 */ /* 0x000fe200078ef803 */
[----:B------:R-:W0:Y:S01]  /*16fa0*/  LDGDEPBAR ;  /* 0x00000000000079af */ /* 0x000e220000000000 */
[----:B------:R-:W-:-:S02]  /*16fb0*/  LOP3.LUT R200, R0, 0x8, R200, 0xf8, !PT ;  /* 0x0000000800c87812 */ /* 0x000fc400078ef8c8 */
[----:B------:R-:W-:Y:S02]  /*16fc0*/  LOP3.LUT R28, R28, 0xfffffe00, RZ, 0xc0, !PT ;  /* 0xfffffe001c1c7812 */ /* 0x000fe400078ec0ff */
[----:B------:R-:W-:Y:S02]  /*16fd0*/  SHF.R.U32.HI R160, RZ, 0x3, R160 ;  /* 0x00000003ffa07819 */ /* 0x000fe400000116a0 */
        /* <DEDUP_REMOVED lines=12> */
[----:B------:R-:W-:Y:S01]  /*170a0*/  VIADD R231, R233, 0x4020 ;  /* 0x00004020e9e77836 */ /* 0x000fe20000000000 */
[----:B------:R-:W1:Y:S01]  /*170b0*/  LDSM.16.M88.4 R36, [R233+0x4800] ;  /* 0x00480000e924783b */ /* 0x000e620000000200 */
[----:B------:R-:W-:-:S03]  /*170c0*/  IMAD R232, R32, 0x2, R234 ;  /* 0x0000000220e87824 */ /* 0x000fc600078e02ea */
[----:B------:R-:W1:Y:S04]  /*170d0*/  LDSM.16.M88.4 R132, [R233+0x6000] ;  /* 0x00600000e984783b */ /* 0x000e680000000200 */
[----:B------:R-:W-:Y:S01]  /*170e0*/  LDSM.16.M88.4 R120, [R232] ;  /* 0x00000000e878783b */ /* 0x000fe20000000200 */
[----:B------:R-:W-:-:S03]  /*170f0*/  @P1 VIADD R231, R0, 0xffffffe0 ;  /* 0xffffffe000e71836 */ /* 0x000fc60000000000 */
[----:B------:R-:W-:Y:S04]  /*17100*/  LDSM.16.M88.4 R20, [R233+0x5000] ;  /* 0x00500000e914783b */ /* 0x000fe80000000200 */
[----:B------:R-:W1:Y:S01]  /*17110*/  LDSM.16.M88.4 R128, [R231] ;  /* 0x00000000e780783b */ /* 0x000e620000000200 */
[----:B------:R-:W-:-:S03]  /*17120*/  IMAD.MOV.U32 R0, RZ, RZ, 0x40 ;  /* 0x00000040ff007424 */ /* 0x000fc600078e00ff */
[----:B-1234-:R-:W1:Y:S02]  /*17130*/  LDSM.16.M88.4 R12, [R233+0x5800] ;  /* 0x00580000e90c783b */ /* 0x01ee640000000200 */
[----:B------:R-:W-:Y:S02]  /*17140*/  SEL R0, R0, 0xffffffc0, !P2 ;  /* 0xffffffc000007807 */ /* 0x000fe40005000000 */
[----:B------:R-:W2:Y:S01]  /*17150*/  LDSM.16.M88.4 R92, [R233+0x7000] ;  /* 0x00700000e95c783b */ /* 0x000ea20000000200 */
[----:B------:R-:W-:Y:S02]  /*17160*/  IMAD R230, R31, 0x2, R234 ;  /* 0x000000021fe67824 */ /* 0x000fe400078e02ea */
[----:B------:R-:W-:Y:S01]  /*17170*/  IMAD.IADD R227, R233, 0x1, R0 ;  /* 0x00000001e9e37824 */ /* 0x000fe200078e0200 */
[----:B------:R-:W3:Y:S04]  /*17180*/  LDSM.16.M88.4 R100, [R233+0x6800] ;  /* 0x00680000e964783b */ /* 0x000ee80000000200 */
[----:B------:R-:W4:Y:S01]  /*17190*/  LDSM.16.M88.4 R136, [R233+0x7800] ;  /* 0x00780000e988783b */ /* 0x000f220000000200 */
[C---:B------:R-:W-:Y:S03]  /*171a0*/  HMMA.16816.F32 R56, R84.reuse, R44, RZ ;  /* 0x0000002c5438723c */ /* 0x040fe600000018ff */
[----:B------:R-:W4:Y:S04]  /*171b0*/  LDSM.16.M88.4 R68, [R231+0x800] ;  /* 0x00080000e744783b */ /* 0x000f280000000200 */
[----:B------:R-:W4:Y:S01]  /*171c0*/  LDSM.16.M88.4 R124, [R231+0x2000] ;  /* 0x00200000e77c783b */ /* 0x000f220000000200 */
[C---:B------:R-:W-:Y:S03]  /*171d0*/  HMMA.16816.F32 R44, R84.reuse, R46, RZ ;  /* 0x0000002e542c723c */ /* 0x040fe600000018ff */
[----:B------:R-:W-:Y:S04]  /*171e0*/  LDSM.16.M88.4 R80, [R230] ;  /* 0x00000000e650783b */ /* 0x000fe80000000200 */
[----:B------:R-:W4:Y:S04]  /*171f0*/  LDSM.16.M88.4 R76, [R227+0x4000] ;  /* 0x00400000e34c783b */ /* 0x000f280000000200 */
[----:B------:R-:W4:Y:S01]  /*17200*/  LDSM.16.M88.4 R64, [R231+0x1000] ;  /* 0x00100000e740783b */ /* 0x000f220000000200 */
[C---:B------:R-:W-:Y:S03]  /*17210*/  HMMA.16816.F32 R40, R84.reuse, R36, RZ ;  /* 0x000000245428723c */ /* 0x040fe600000018ff */
[----:B------:R-:W4:Y:S03]  /*17220*/  LDSM.16.M88.4 R60, [R231+0x1800] ;  /* 0x00180000e73c783b */ /* 0x000f260000000200 */
[C---:B------:R-:W-:Y:S01]  /*17230*/  HMMA.16816.F32 R4, R84.reuse, R132, RZ ;  /* 0x000000845404723c */ /* 0x040fe200000018ff */
[----:B------:R-:W4:Y:S04]  /*17240*/  LDSM.16.M88.4 R112, [R231+0x3000] ;  /* 0x00300000e770783b */ /* 0x000f280000000200 */
[----:B------:R-:W4:Y:S01]  /*17250*/  LDSM.16.M88.4 R116, [R231+0x2800] ;  /* 0x00280000e774783b */ /* 0x000f220000000200 */
[C---:B------:R-:W-:Y:S03]  /*17260*/  HMMA.16816.F32 R36, R84.reuse, R38, RZ ;  /* 0x000000265424723c */ /* 0x040fe600000018ff */
[----:B------:R-:W4:Y:S03]  /*17270*/  LDSM.16.M88.4 R108, [R231+0x3800] ;  /* 0x00380000e76c783b */ /* 0x000f260000000200 */
[----:B------:R-:W-:Y:S01]  /*17280*/  HMMA.16816.F32 R132, R84, R134, RZ ;  /* 0x000000865484723c */ /* 0x000fe200000018ff */
[----:B------:R-:W4:Y:S05]  /*17290*/  LDSM.16.M88.4 R72, [R227+0x4800] ;  /* 0x00480000e348783b */ /* 0x000f2a0000000200 */
[C---:B------:R-:W-:Y:S06]  /*172a0*/  HMMA.16816.F32 R56, R120.reuse, R128, R56 ;  /* 0x000000807838723c */ /* 0x040fec0000001838 */
[----:B------:R-:W-:Y:S06]  /*172b0*/  HMMA.16816.F32 R44, R120, R130, R44 ;  /* 0x00000082782c723c */ /* 0x000fec000000182c */
[C---:B------:R-:W-:Y:S06]  /*172c0*/  HMMA.16816.F32 R24, R84.reuse, R20, RZ ;  /* 0x000000145418723c */ /* 0x040fec00000018ff */
[C---:B------:R-:W-:Y:S06]  /*172d0*/  HMMA.16816.F32 R20, R84.reuse, R22, RZ ;  /* 0x000000165414723c */ /* 0x040fec00000018ff */
[C---:B-1----:R-:W-:Y:S06]  /*172e0*/  HMMA.16816.F32 R16, R84.reuse, R12, RZ ;  /* 0x0000000c5410723c */ /* 0x042fec00000018ff */
[----:B------:R-:W-:Y:S01]  /*172f0*/  HMMA.16816.F32 R12, R84, R14, RZ ;  /* 0x0000000e540c723c */ /* 0x000fe200000018ff */
[----:B------:R-:W-:-:S02]  /*17300*/  IMAD R229, R31, 0x2, R232 ;  /* 0x000000021fe57824 */ /* 0x000fc400078e02e8 */
[----:B------:R-:W-:-:S03]  /*17310*/  IMAD.IADD R216, R0, 0x1, R231 ;  /* 0x0000000100d87824 */ /* 0x000fc600078e02e7 */
[C---:B--2---:R-:W-:Y:S01]  /*17320*/  HMMA.16816.F32 R96, R84.reuse, R92, RZ ;  /* 0x0000005c5460723c */ /* 0x044fe200000018ff */
[----:B------:R-:W-:Y:S05]  /*17330*/  LDSM.16.M88.4 R128, [R229] ;  /* 0x00000000e580783b */ /* 0x000fea0000000200 */
[C---:B------:R-:W-:Y:S06]  /*17340*/  HMMA.16816.F32 R92, R84.reuse, R94, RZ ;  /* 0x0000005e545c723c */ /* 0x040fec00000018ff */
[C---:B---3--:R-:W-:Y:S06]  /*17350*/  HMMA.16816.F32 R104, R84.reuse, R100, RZ ;  /* 0x000000645468723c */ /* 0x048fec00000018ff */
[C---:B------:R-:W-:Y:S06]  /*17360*/  HMMA.16816.F32 R100, R84.reuse, R102, RZ ;  /* 0x000000665464723c */ /* 0x040fec00000018ff */
[C---:B----4-:R-:W-:Y:S06]  /*17370*/  HMMA.16816.F32 R88, R84.reuse, R136, RZ ;  /* 0x000000885458723c */ /* 0x050fec00000018ff */
[----:B------:R-:W-:Y:S01]  /*17380*/  HMMA.16816.F32 R84, R84, R138, RZ ;  /* 0x0000008a5454723c */ /* 0x000fe200000018ff */
[----:B------:R-:W-:Y:S05]  /*17390*/  LDSM.16.M88.4 R136, [R227+0x6800] ;  /* 0x00680000e388783b */ /* 0x000fea0000000200 */
[C---:B------:R-:W-:Y:S06]  /*173a0*/  HMMA.16816.F32 R40, R120.reuse, R68, R40 ;  /* 0x000000447828723c */ /* 0x040fec0000001828 */
[C---:B------:R-:W-:Y:S01]  /*173b0*/  HMMA.16816.F32 R36, R120.reuse, R70, R36 ;  /* 0x000000467824723c */ /* 0x040fe20000001824 */
[----:B------:R-:W-:Y:S05]  /*173c0*/  LDSM.16.M88.4 R68, [R227+0x5000] ;  /* 0x00500000e344783b */ /* 0x000fea0000000200 */
[C---:B------:R-:W-:Y:S06]  /*173d0*/  HMMA.16816.F32 R4, R120.reuse, R124, R4 ;  /* 0x0000007c7804723c */ /* 0x040fec0000001804 */
[----:B------:R-:W-:Y:S01]  /*173e0*/  HMMA.16816.F32 R132, R120, R126, R132 ;  /* 0x0000007e7884723c */ /* 0x000fe20000001884 */
[----:B------:R-:W1:Y:S05]  /*173f0*/  LDSM.16.M88.4 R124, [R216] ;  /* 0x00000000d87c783b */ /* 0x000e6a0000000200 */
[C---:B------:R-:W-:Y:S06]  /*17400*/  HMMA.16816.F32 R56, R80.reuse, R76, R56 ;  /* 0x0000004c5038723c */ /* 0x040fec0000001838 */
[----:B------:R-:W-:Y:S01]  /*17410*/  HMMA.16816.F32 R44, R80, R78, R44 ;  /* 0x0000004e502c723c */ /* 0x000fe2000000182c */
[----:B------:R-:W2:Y:S05]  /*17420*/  LDSM.16.M88.4 R76, [R227+0x7000] ;  /* 0x00700000e34c783b */ /* 0x000eaa0000000200 */
[C---:B------:R-:W-:Y:S06]  /*17430*/  HMMA.16816.F32 R24, R120.reuse, R64, R24 ;  /* 0x000000407818723c */ /* 0x040fec0000001818 */
[C---:B------:R-:W-:Y:S01]  /*17440*/  HMMA.16816.F32 R20, R120.reuse, R66, R20 ;  /* 0x000000427814723c */ /* 0x040fe20000001814 */
[----:B------:R-:W3:Y:S05]  /*17450*/  LDSM.16.M88.4 R64, [R227+0x5800] ;  /* 0x00580000e340783b */ /* 0x000eea0000000200 */
        /* <DEDUP_REMOVED lines=10> */
[----:B------:R-:W-:Y:S01]  /*17500*/  HMMA.16816.F32 R84, R120, R110, R84 ;  /* 0x0000006e7854723c */ /* 0x000fe20000001854 */
[----:B------:R-:W-:Y:S05]  /*17510*/  LDSM.16.M88.4 R108, [R216+0x1000] ;  /* 0x00100000d86c783b */ /* 0x000fea0000000200 */
[C---:B------:R-:W-:Y:S06]  /*17520*/  HMMA.16816.F32 R40, R80.reuse, R72, R40 ;  /* 0x000000485028723c */ /* 0x040fec0000001828 */
[----:B------:R-:W-:Y:S01]  /*17530*/  HMMA.16816.F32 R120, R80, R74, R36 ;  /* 0x0000004a5078723c */ /* 0x000fe20000001824 */
[----:B------:R-:W-:Y:S04]  /*17540*/  LDSM.16.M88.4 R36, [R234+0x2000] ;  /* 0x00200000ea24783b */ /* 0x000fe80000000200 */
[----:B------:R-:W4:Y:S01]  /*17550*/  LDSM.16.M88.4 R72, [R233+0x8000] ;  /* 0x00800000e948783b */ /* 0x000f220000000200 */
[C---:B-1----:R-:W-:Y:S06]  /*17560*/  HMMA.16816.F32 R56, R128.reuse, R124, R56 ;  /* 0x0000007c8038723c */ /* 0x042fec0000001838 */
[----:B------:R-:W-:Y:S01]  /*17570*/  HMMA.16816.F32 R44, R128, R126, R44 ;  /* 0x0000007e802c723c */ /* 0x000fe2000000182c */
[----:B------:R-:W-:Y:S05]  /*17580*/  LDSM.16.M88.4 R124, [R233+0x9000] ;  /* 0x00900000e97c783b */ /* 0x000fea0000000200 */
[C---:B--2---:R-:W-:Y:S06]  /*17590*/  HMMA.16816.F32 R96, R80.reuse, R76, R96 ;  /* 0x0000004c5060723c */ /* 0x044fec0000001860 */
[C---:B------:R-:W-:Y:S01]  /*175a0*/  HMMA.16816.F32 R92, R80.reuse, R78, R92 ;  /* 0x0000004e505c723c */ /* 0x040fe2000000185c */
[----:B------:R-:W1:Y:S05]  /*175b0*/  LDSM.16.M88.4 R76, [R233+0x8800] ;  /* 0x00880000e94c783b */ /* 0x000e6a0000000200 */
[C---:B------:R-:W-:Y:S06]  /*175c0*/  HMMA.16816.F32 R24, R80.reuse, R68, R24 ;  /* 0x000000445018723c */ /* 0x040fec0000001818 */
[C---:B------:R-:W-:Y:S01]  /*175d0*/  HMMA.16816.F32 R20, R80.reuse, R70, R20 ;  /* 0x000000465014723c */ /* 0x040fe20000001814 */
[----:B------:R-:W-:Y:S05]  /*175e0*/  LDSM.16.M88.4 R68, [R231+0x4000] ;  /* 0x00400000e744783b */ /* 0x000fea0000000200 */
[C---:B---3--:R-:W-:Y:S06]  /*175f0*/  HMMA.16816.F32 R16, R80.reuse, R64, R16 ;  /* 0x000000405010723c */ /* 0x048fec0000001810 */
[C---:B------:R-:W-:Y:S01]  /*17600*/  HMMA.16816.F32 R12, R80.reuse, R66, R12 ;  /* 0x00000042500c723c */ /* 0x040fe2000000180c */
[----:B------:R-:W2:Y:S05]  /*17610*/  LDSM.16.M88.4 R64, [R232+0x2000] ;  /* 0x00200000e840783b */ /* 0x000eaa0000000200 */
[C---:B----4-:R-:W-:Y:S06]  /*17620*/  HMMA.16816.F32 R4, R80.reuse, R60, R4 ;  /* 0x0000003c5004723c */ /* 0x050fec0000001804 */
[----:B------:R-:W-:Y:S01]  /*17630*/  HMMA.16816.F32 R132, R80, R62, R132 ;  /* 0x0000003e5084723c */ /* 0x000fe20000001884 */
[----:B------:R-:W3:Y:S05]  /*17640*/  LDSM.16.M88.4 R60, [R216+0x1800] ;  /* 0x00180000d83c783b */ /* 0x000eea0000000200 */
[----:B------:R-:W-:Y:S06]  /*17650*/  HMMA.16816.F32 R40, R128, R112, R40 ;  /* 0x000000708028723c */ /* 0x000fec0000001828 */
[C---:B------:R-:W-:Y:S06]  /*17660*/  HMMA.16816.F32 R56, R36.reuse, R72, R56 ;  /* 0x000000482438723c */ /* 0x040fec0000001838 */
[----:B------:R-:W-:Y:S01]  /*17670*/  HMMA.16816.F32 R44, R36, R74, R44 ;  /* 0x0000004a242c723c */ /* 0x000fe2000000182c */
[----:B------:R-:W4:Y:S05]  /*17680*/  LDSM.16.M88.4 R72, [R231+0x4800] ;  /* 0x00480000e748783b */ /* 0x000f2a0000000200 */
[----:B------:R-:W-:Y:S06]  /*17690*/  HMMA.16816.F32 R24, R128, R108, R24 ;  /* 0x0000006c8018723c */ /* 0x000fec0000001818 */
[C---:B------:R-:W-:Y:S06]  /*176a0*/  HMMA.16816.F32 R104, R80.reuse, R136, R104 ;  /* 0x000000885068723c */ /* 0x040fec0000001868 */
[C---:B------:R-:W-:Y:S06]  /*176b0*/  HMMA.16816.F32 R100, R80.reuse, R138, R100 ;  /* 0x0000008a5064723c */ /* 0x040fec0000001864 */
[C---:B------:R-:W-:Y:S06]  /*176c0*/  HMMA.16816.F32 R88, R80.reuse, R116, R88 ;  /* 0x000000745058723c */ /* 0x040fec0000001858 */
[----:B------:R-:W-:Y:S01]  /*176d0*/  HMMA.16816.F32 R84, R80, R118, R84 ;  /* 0x000000765054723c */ /* 0x000fe20000001854 */
[----:B------:R-:W-:Y:S05]  /*176e0*/  LDSM.16.M88.4 R80, [R227+0x8000] ;  /* 0x00800000e350783b */ /* 0x000fea0000000200 */
[----:B------:R-:W-:Y:S01]  /*176f0*/  HMMA.16816.F32 R108, R128, R110, R20 ;  /* 0x0000006e806c723c */ /* 0x000fe20000001814 */
[----:B------:R-:W4:Y:S05]  /*17700*/  LDSM.16.M88.4 R20, [R230+0x2000] ;  /* 0x00200000e614783b */ /* 0x000f2a0000000200 */
[----:B-1----:R-:W-:Y:S06]  /*17710*/  HMMA.16816.F32 R40, R36, R76, R40 ;  /* 0x0000004c2428723c */ /* 0x002fec0000001828 */
[----:B------:R-:W-:Y:S01]  /*17720*/  HMMA.16816.F32 R120, R128, R114, R120 ;  /* 0x000000728078723c */ /* 0x000fe20000001878 */
[----:B------:R-:W-:Y:S05]  /*17730*/  LDSM.16.M88.4 R112, [R216+0x2000] ;  /* 0x00200000d870783b */ /* 0x000fea0000000200 */
[C---:B--2---:R-:W-:Y:S06]  /*17740*/  HMMA.16816.F32 R56, R64.reuse, R68, R56 ;  /* 0x000000444038723c */ /* 0x044fec0000001838 */
[----:B------:R-:W-:Y:S01]  /*17750*/  HMMA.16816.F32 R44, R64, R70, R44 ;  /* 0x00000046402c723c */ /* 0x000fe2000000182c */
[----:B------:R-:W1:Y:S05]  /*17760*/  LDSM.16.M88.4 R68, [R227+0x8800] ;  /* 0x00880000e344783b */ /* 0x000e6a0000000200 */
[C---:B---3--:R-:W-:Y:S06]  /*17770*/  HMMA.16816.F32 R16, R128.reuse, R60, R16 ;  /* 0x0000003c8010723c */ /* 0x048fec0000001810 */
[----:B------:R-:W-:Y:S01]  /*17780*/  HMMA.16816.F32 R116, R128, R62, R12 ;  /* 0x0000003e8074723c */ /* 0x000fe2000000180c */
[----:B------:R-:W-:Y:S04]  /*17790*/  LDSM.16.M88.4 R12, [R229+0x2000] ;  /* 0x00200000e50c783b */ /* 0x000fe80000000200 */
[----:B------:R-:W2:Y:S01]  /*177a0*/  LDSM.16.M88.4 R60, [R216+0x4000] ;  /* 0x00400000d83c783b */ /* 0x000ea20000000200 */
[----:B----4-:R-:W-:Y:S06]  /*177b0*/  HMMA.16816.F32 R40, R64, R72, R40 ;  /* 0x000000484028723c */ /* 0x010fec0000001828 */
[----:B------:R-:W-:Y:S01]  /*177c0*/  HMMA.16816.F32 R120, R36, R78, R120 ;  /* 0x0000004e2478723c */ /* 0x000fe20000001878 */
[----:B------:R-:W3:Y:S05]  /*177d0*/  LDSM.16.M88.4 R76, [R216+0x4800] ;  /* 0x00480000d84c783b */ /* 0x000eea0000000200 */
[C---:B------:R-:W-:Y:S06]  /*177e0*/  HMMA.16816.F32 R56, R20.reuse, R80, R56 ;  /* 0x000000501438723c */ /* 0x040fec0000001838 */
[C---:B------:R-:W-:Y:S01]  /*177f0*/  HMMA.16816.F32 R44, R20.reuse, R82, R44 ;  /* 0x00000052142c723c */ /* 0x040fe2000000182c */
[----:B------:R-:W-:Y:S05]  /*17800*/  LDSM.16.M88.4 R80, [R216+0x2800] ;  /* 0x00280000d850783b */ /* 0x000fea0000000200 */
[----:B-1----:R-:W-:Y:S06]  /*17810*/  HMMA.16816.F32 R40, R20, R68, R40 ;  /* 0x000000441428723c */ /* 0x002fec0000001828 */
[----:B------:R-:W-:Y:S01]  /*17820*/  HMMA.16816.F32 R120, R64, R74, R120 ;  /* 0x0000004a4078723c */ /* 0x000fe20000001878 */
[----:B------:R-:W1:Y:S05]  /*17830*/  LDSM.16.M88.4 R72, [R231+0x5000] ;  /* 0x00500000e748783b */ /* 0x000e6a0000000200 */
[C---:B--2---:R-:W-:Y:S06]  /*17840*/  HMMA.16816.F32 R56, R12.reuse, R60, R56 ;  /* 0x0000003c0c38723c */ /* 0x044fec0000001838 */
[----:B------:R-:W-:Y:S01]  /*17850*/  HMMA.16816.F32 R44, R12, R62, R44 ;  /* 0x0000003e0c2c723c */ /* 0x000fe2000000182c */
[----:B------:R-:W2:Y:S05]  /*17860*/  LDSM.16.M88.4 R60, [R233+0x9800] ;  /* 0x00980000e93c783b */ /* 0x000eaa0000000200 */
[----:B------:R-:W-:Y:S06]  /*17870*/  HMMA.16816.F32 R24, R36, R124, R24 ;  /* 0x0000007c2418723c */ /* 0x000fec0000001818 */
[----:B---3--:R-:W-:Y:S06]  /*17880*/  HMMA.16816.F32 R40, R12, R76, R40 ;  /* 0x0000004c0c28723c */ /* 0x008fec0000001828 */
[----:B------:R-:W-:Y:S01]  /*17890*/  HMMA.16816.F32 R120, R20, R70, R120 ;  /* 0x000000461478723c */ /* 0x000fe20000001878 */
[----:B------:R-:W3:Y:S05]  /*178a0*/  LDSM.16.M88.4 R68, [R227+0x9000] ;  /* 0x00900000e344783b */ /* 0x000eea0000000200 */
[----:B------:R-:W-:Y:S01]  /*178b0*/  HMMA.16816.F32 R108, R36, R126, R108 ;  /* 0x0000007e246c723c */ /* 0x000fe2000000186c */
[----:B------:R-:W-:-:S05]  /*178c0*/  FMUL.FTZ R46, R46, R8 ;  /* 0x000000082e2e7220 */ /* 0x000fca0000410000 */
[C---:B------:R-:W-:Y:S06]  /*178d0*/  HMMA.16816.F32 R4, R128.reuse, R112, R4 ;  /* 0x000000708004723c */ /* 0x040fec0000001804 */
[----:B------:R-:W-:Y:S01]  /*178e0*/  HMMA.16816.F32 R132, R128, R114, R132 ;  /* 0x000000728084723c */ /* 0x000fe20000001884 */
[----:B------:R-:W4:Y:S01]  /*178f0*/  LDSM.16.M88.4 R112, [R231+0x5800] ;  /* 0x00580000e770783b */ /* 0x000f220000000200 */
[-C--:B------:R-:W-:Y:S01]  /*17900*/  FMUL.FTZ R0, R56, R8.reuse ;  /* 0x0000000838007220 */ /* 0x080fe20000410000 */
[-C--:B------:R-:W-:Y:S01]  /*17910*/  FMUL.FTZ R33, R44, R8.reuse ;  /* 0x000000082c217220 */ /* 0x080fe20000410000 */
[-C--:B------:R-:W-:Y:S01]  /*17920*/  FMUL.FTZ R34, R45, R8.reuse ;  /* 0x000000082d227220 */ /* 0x080fe20000410000 */
[----:B------:R3:W-:Y:S01]  /*17930*/  MUFU.TANH R56, R46 ;  /* 0x0000002e00387308 */ /* 0x0007e20000002400 */
[-C--:B------:R-:W-:Y:S01]  /*17940*/  FMUL.FTZ R35, R47, R8.reuse ;  /* 0x000000082f237220 */ /* 0x080fe20000410000 */
[----:B-1----:R-:W-:Y:S01]  /*17950*/  HMMA.16816.F32 R24, R64, R72, R24 ;  /* 0x000000484018723c */ /* 0x002fe20000001818 */
[-C--:B------:R-:W-:Y:S01]  /*17960*/  FMUL.FTZ R40, R40, R8.reuse ;  /* 0x0000000828287220 */ /* 0x080fe20000410000 */
[-C--:B------:R-:W-:Y:S01]  /*17970*/  FMUL.FTZ R41, R41, R8.reuse ;  /* 0x0000000829297220 */ /* 0x080fe20000410000 */
[-C--:B------:R-:W-:Y:S01]  /*17980*/  FMUL.FTZ R42, R42, R8.reuse ;  /* 0x000000082a2a7220 */ /* 0x080fe20000410000 */
[-C--:B------:R-:W-:Y:S01]  /*17990*/  FMUL.FTZ R29, R57, R8.reuse ;  /* 0x00000008391d7220 */ /* 0x080fe20000410000 */
[-C--:B------:R-:W-:Y:S01]  /*179a0*/  FMUL.FTZ R30, R59, R8.reuse ;  /* 0x000000083b1e7220 */ /* 0x080fe20000410000 */
[----:B--2---:R-:W-:Y:S01]  /*179b0*/  HMMA.16816.F32 R16, R36, R60, R16 ;  /* 0x0000003c2410723c */ /* 0x004fe20000001810 */
[----:B------:R-:W-:Y:S04]  /*179c0*/  LDSM.16.M88.4 R124, [R216+0x5000] ;  /* 0x00500000d87c783b */ /* 0x000fe80000000200 */
[----:B---3--:R-:W1:Y:S01]  /*179d0*/  LDSM.16.M88.4 R44, [R233+0xa000] ;  /* 0x00a00000e92c783b */ /* 0x008e620000000200 */
[----:B------:R-:W-:Y:S01]  /*179e0*/  HMMA.16816.F32 R108, R64, R74, R108 ;  /* 0x0000004a406c723c */ /* 0x000fe2000000186c */
[----:B------:R-:W-:Y:S01]  /*179f0*/  MUFU.TANH R57, R40 ;  /* 0x0000002800397308 */ /* 0x000fe20000002400 */
[-C--:B------:R-:W-:Y:S01]  /*17a00*/  FMUL.FTZ R76, R43, R8.reuse ;  /* 0x000000082b4c7220 */ /* 0x080fe20000410000 */
[----:B------:R-:W-:Y:S06]  /*17a10*/  LDSM.16.M88.4 R72, [R216+0x3000] ;  /* 0x00300000d848783b */ /* 0x000fec0000000200 */
[----:B------:R-:W-:Y:S01]  /*17a20*/  MUFU.TANH R59, R41 ;  /* 0x00000029003b7308 */ /* 0x000fe20000002400 */
[----:B------:R-:W-:Y:S01]  /*17a30*/  HMMA.16816.F32 R116, R36, R62, R116 ;  /* 0x0000003e2474723c */ /* 0x000fe20000001874 */
[----:B------:R-:W-:Y:S06]  /*17a40*/  LDSM.16.M88.4 R60, [R231+0x6000] ;  /* 0x00600000e73c783b */ /* 0x000fec0000000200 */
[----:B------:R2:W-:Y:S01]  /*17a50*/  MUFU.TANH R77, R42 ;  /* 0x0000002a004d7308 */ /* 0x0005e20000002400 */
[----:B------:R-:W-:Y:S01]  /*17a60*/  HMMA.16816.F32 R24, R20, R68, R24 ;  /* 0x000000441418723c */ /* 0x000fe20000001818 */
[----:B--2---:R-:W2:Y:S05]  /*17a70*/  LDSM.16.M88.4 R40, [R227+0x9800] ;  /* 0x00980000e328783b */ /* 0x004eaa0000000200 */
[----:B----4-:R-:W-:Y:S06]  /*17a80*/  HMMA.16816.F32 R16, R64, R112, R16 ;  /* 0x000000704010723c */ /* 0x010fec0000001810 */
[----:B------:R-:W-:Y:S06]  /*17a90*/  HMMA.16816.F32 R108, R20, R70, R108 ;  /* 0x00000046146c723c */ /* 0x000fec000000186c */
[----:B-1----:R-:W-:Y:S01]  /*17aa0*/  HMMA.16816.F32 R68, R36, R44, R4 ;  /* 0x0000002c2444723c */ /* 0x002fe20000001804 */
[----:B------:R-:W1:Y:S05]  /*17ab0*/  LDSM.16.M88.4 R4, [R216+0x5800] ;  /* 0x00580000d804783b */ /* 0x000e6a0000000200 */
[----:B------:R-:W-:Y:S06]  /*17ac0*/  HMMA.16816.F32 R116, R64, R114, R116 ;  /* 0x000000724074723c */ /* 0x000fec0000001874 */
[----:B------:R-:W-:Y:S06]  /*17ad0*/  HMMA.16816.F32 R24, R12, R124, R24 ;  /* 0x0000007c0c18723c */ /* 0x000fec0000001818 */
[----:B--2---:R-:W-:Y:S06]  /*17ae0*/  HMMA.16816.F32 R16, R20, R40, R16 ;  /* 0x000000281410723c */ /* 0x004fec0000001810 */
[----:B------:R-:W-:Y:S01]  /*17af0*/  HMMA.16816.F32 R132, R36, R46, R132 ;  /* 0x0000002e2484723c */ /* 0x000fe20000001884 */
[----:B------:R-:W-:Y:S05]  /*17b00*/  LDSM.16.M88.4 R44, [R216+0x3800] ;  /* 0x00380000d82c783b */ /* 0x000fea0000000200 */
[----:B------:R-:W-:Y:S01]  /*17b10*/  HMMA.16816.F32 R116, R20, R42, R116 ;  /* 0x0000002a1474723c */ /* 0x000fe20000001874 */
[----:B------:R-:W2:Y:S05]  /*17b20*/  LDSM.16.M88.4 R40, [R233+0xa800] ;  /* 0x00a80000e928783b */ /* 0x000eaa0000000200 */
[-C--:B------:R-:W-:Y:S01]  /*17b30*/  FMUL.FTZ R24, R24, R8.reuse ;  /* 0x0000000818187220 */ /* 0x080fe20000410000 */
[-C--:B------:R-:W-:Y:S01]  /*17b40*/  FMUL.FTZ R25, R25, R8.reuse ;  /* 0x0000000819197220 */ /* 0x080fe20000410000 */
[-C--:B------:R-:W-:Y:S01]  /*17b50*/  FMUL.FTZ R26, R26, R8.reuse ;  /* 0x000000081a1a7220 */ /* 0x080fe20000410000 */
[----:B------:R-:W-:Y:S01]  /*17b60*/  HMMA.16816.F32 R108, R12, R126, R108 ;  /* 0x0000007e0c6c723c */ /* 0x000fe2000000186c */
[----:B------:R-:W-:-:S02]  /*17b70*/  FMUL.FTZ R113, R27, R8 ;  /* 0x000000081b717220 */ /* 0x000fc40000410000 */
[----:B------:R-:W-:Y:S03]  /*17b80*/  MUFU.TANH R112, R26 ;  /* 0x0000001a00707308 */ /* 0x000fe60000002400 */
[----:B-1----:R-:W-:Y:S06]  /*17b90*/  HMMA.16816.F32 R16, R12, R4, R16 ;  /* 0x000000040c10723c */ /* 0x002fec0000001810 */
[C---:B------:R-:W-:Y:S01]  /*17ba0*/  HMMA.16816.F32 R100, R128.reuse, R82, R100 ;  /* 0x000000528064723c */ /* 0x040fe20000001864 */
[----:B------:R-:W-:Y:S05]  /*17bb0*/  MUFU.TANH R83, R24 ;  /* 0x0000001800537308 */ /* 0x000fea0000002400 */
[----:B------:R-:W-:Y:S03]  /*17bc0*/  HMMA.16816.F32 R104, R128, R80, R104 ;  /* 0x000000508068723c */ /* 0x000fe60000001868 */
[----:B------:R1:W-:Y:S03]  /*17bd0*/  MUFU.TANH R82, R25 ;  /* 0x0000001900527308 */ /* 0x0003e60000002400 */
[C---:B------:R-:W-:Y:S06]  /*17be0*/  HMMA.16816.F32 R68, R64.reuse, R60, R68 ;  /* 0x0000003c4044723c */ /* 0x040fec0000001844 */
[----:B------:R-:W-:Y:S01]  /*17bf0*/  HMMA.16816.F32 R132, R64, R62, R132 ;  /* 0x0000003e4084723c */ /* 0x000fe20000001884 */
[----:B------:R-:W-:Y:S04]  /*17c00*/  LDSM.16.M88.4 R60, [R231+0x6800] ;  /* 0x00680000e73c783b */ /* 0x000fe80000000200 */
[----:B-1----:R-:W1:Y:S01]  /*17c10*/  LDSM.16.M88.4 R24, [R227+0xa000] ;  /* 0x00a00000e318783b */ /* 0x002e620000000200 */
[-C--:B------:R-:W-:Y:S01]  /*17c20*/  FMUL.FTZ R108, R108, R8.reuse ;  /* 0x000000086c6c7220 */ /* 0x080fe20000410000 */
[-C--:B------:R-:W-:Y:S01]  /*17c30*/  FMUL.FTZ R16, R16, R8.reuse ;  /* 0x0000000810107220 */ /* 0x080fe20000410000 */
[-C--:B------:R-:W-:Y:S01]  /*17c40*/  FMUL.FTZ R17, R17, R8.reuse ;  /* 0x0000000811117220 */ /* 0x080fe20000410000 */
[-C--:B------:R-:W-:Y:S01]  /*17c50*/  FMUL.FTZ R18, R18, R8.reuse ;  /* 0x0000000812127220 */ /* 0x080fe20000410000 */
[-C--:B------:R-:W-:Y:S01]  /*17c60*/  FMUL.FTZ R19, R19, R8.reuse ;  /* 0x0000000813137220 */ /* 0x080fe20000410000 */
[----:B------:R3:W-:Y:S01]  /*17c70*/  MUFU.TANH R170, R108 ;  /* 0x0000006c00aa7308 */ /* 0x0007e20000002400 */
[----:B--2---:R-:W-:Y:S07]  /*17c80*/  HMMA.16816.F32 R104, R36, R40, R104 ;  /* 0x000000282468723c */ /* 0x004fee0000001868 */
[----:B------:R-:W-:Y:S01]  /*17c90*/  MUFU.TANH R142, R16 ;  /* 0x00000010008e7308 */ /* 0x000fe20000002400 */
[-C--:B---3--:R-:W-:Y:S01]  /*17ca0*/  FMUL.FTZ R108, R109, R8.reuse ;  /* 0x000000086d6c7220 */ /* 0x088fe20000410000 */
[----:B------:R-:W-:-:S06]  /*17cb0*/  FMUL.FTZ R109, R110, R8 ;  /* 0x000000086e6d7220 */ /* 0x000fcc0000410000 */
[----:B------:R-:W-:Y:S01]  /*17cc0*/  MUFU.TANH R143, R17 ;  /* 0x00000011008f7308 */ /* 0x000fe20000002400 */
[----:B------:R-:W-:Y:S01]  /*17cd0*/  HMMA.16816.F32 R116, R12, R6, R116 ;  /* 0x000000060c74723c */ /* 0x000fe20000001874 */
[----:B------:R-:W-:Y:S06]  /*17ce0*/  LDSM.16.M88.4 R4, [R227+0xa800] ;  /* 0x00a80000e304783b */ /* 0x000fec0000000200 */
[----:B------:R-:W-:Y:S08]  /*17cf0*/  MUFU.TANH R110, R18 ;  /* 0x00000012006e7308 */ /* 0x000ff00000002400 */
[----:B------:R2:W-:Y:S01]  /*17d00*/  MUFU.TANH R167, R19 ;  /* 0x0000001300a77308 */ /* 0x0005e20000002400 */
[----:B------:R-:W-:Y:S01]  /*17d10*/  HMMA.16816.F32 R100, R36, R42, R100 ;  /* 0x0000002a2464723c */ /* 0x000fe20000001864 */
[----:B------:R-:W-:Y:S04]  /*17d20*/  LDSM.16.M88.4 R40, [R231+0x7000] ;  /* 0x00700000e728783b */ /* 0x000fe80000000200 */
[----:B--2---:R-:W2:Y:S01]  /*17d30*/  LDSM.16.M88.4 R16, [R233+0xb000] ;  /* 0x00b00000e910783b */ /* 0x004ea20000000200 */
[----:B-1----:R-:W-:Y:S06]  /*17d40*/  HMMA.16816.F32 R68, R20, R24, R68 ;  /* 0x000000181444723c */ /* 0x002fec0000001844 */
[----:B------:R-:W-:Y:S01]  /*17d50*/  HMMA.16816.F32 R96, R128, R72, R96 ;  /* 0x000000488060723c */ /* 0x000fe20000001860 */
[----:B------:R-:W-:-:S04]  /*17d60*/  SHF.R.S32.HI R24, RZ, 0x1f, R52 ;  /* 0x0000001fff187819 */ /* 0x000fc80000011434 */
[----:B------:R-:W-:Y:S01]  /*17d70*/  LEA.HI R24, R24, R52, RZ, 0x2 ;  /* 0x0000003418187211 */ /* 0x000fe200078f10ff */
[----:B------:R-:W-:Y:S03]  /*17d80*/  HMMA.16816.F32 R104, R64, R60, R104 ;  /* 0x0000003c4068723c */ /* 0x000fe60000001868 */
[----:B------:R-:W-:-:S05]  /*17d90*/  SHF.R.S32.HI R24, RZ, 0x2, R24 ;  /* 0x00000002ff187819 */ /* 0x000fca0000011418 */
[----:B------:R-:W-:Y:S01]  /*17da0*/  IMAD R51, R51, 0x10, R24 ;  /* 0x0000001033337824 */ /* 0x000fe200078e0218 */
[C---:B------:R-:W-:Y:S01]  /*17db0*/  HMMA.16816.F32 R92, R128.reuse, R74, R92 ;  /* 0x0000004a805c723c */ /* 0x040fe2000000185c */
[----:B------:R-:W1:Y:S01]  /*17dc0*/  MUFU.TANH R30, R30 ;  /* 0x0000001e001e7308 */ /* 0x000e620000002400 */
[----:B------:R-:W-:Y:S02]  /*17dd0*/  LDSM.16.M88.4 R72, [R216+0x6000] ;  /* 0x00600000d848783b */ /* 0x000fe40000000200 */
[----:B------:R-:W-:Y:S01]  /*17de0*/  IADD3 R53, R51, 0x1, R53 ;  /* 0x0000000133357810 */ /* 0x000fe20007ffe035 */
[----:B------:R-:W-:Y:S01]  /*17df0*/  IMAD.SHL.U32 R51, R50, 0x2, RZ ;  /* 0x0000000232337824 */ /* 0x000fe200078e00ff */
[----:B------:R-:W-:Y:S02]  /*17e00*/  HMMA.16816.F32 R88, R128, R44, R88 ;  /* 0x0000002c8058723c */ /* 0x000fe40000001858 */
[----:B------:R-:W-:-:S04]  /*17e10*/  IADD3 R53, R49, R53, -R244 ;  /* 0x0000003531357210 */ /* 0x000fc80007ffe8f4 */
[----:B------:R-:W-:Y:S01]  /*17e20*/  HMMA.16816.F32 R84, R128, R46, R84 ;  /* 0x0000002e8054723c */ /* 0x000fe20000001854 */
[----:B------:R-:W3:Y:S01]  /*17e30*/  LDSM.16.M88.4 R44, [R233+0xb800] ;  /* 0x00b80000e92c783b */ /* 0x000ee20000000200 */
[----:B------:R-:W-:-:S04]  /*17e40*/  LOP3.LUT R51, R51, 0x6, RZ, 0xc0, !PT ;  /* 0x0000000633337812 */ /* 0x000fc800078ec0ff */
[----:B------:R-:W-:Y:S01]  /*17e50*/  HMMA.16816.F32 R100, R64, R62, R100 ;  /* 0x0000003e4064723c */ /* 0x000fe20000001864 */
[----:B-----5:R-:W-:-:S05]  /*17e60*/  IMAD.IADD R9, R9, 0x1, R53 ;  /* 0x0000000109097824 */ /* 0x020fca00078e0235 */
[----:B--2---:R-:W-:Y:S01]  /*17e70*/  HMMA.16816.F32 R96, R36, R16, R96 ;  /* 0x000000102460723c */ /* 0x004fe20000001860 */
[----:B------:R-:W-:Y:S01]  /*17e80*/  IMAD.IADD R51, R2, 0x1, R51 ;  /* 0x0000000102337824 */ /* 0x000fe200078e0233 */
[----:B------:R-:W2:Y:S01]  /*17e90*/  MUFU.TANH R33, R33 ;  /* 0x0000002100217308 */ /* 0x000ea20000002400 */
[----:B------:R-:W-:Y:S03]  /*17ea0*/  LDSM.16.M88.4 R52, [R227+0xb000] ;  /* 0x00b00000e334783b */ /* 0x000fe60000000200 */
[----:B------:R-:W-:Y:S01]  /*17eb0*/  HMMA.16816.F32 R132, R20, R26, R132 ;  /* 0x0000001a1484723c */ /* 0x000fe20000001884 */
[----:B------:R-:W4:Y:S01]  /*17ec0*/  LDSM.16.M88.4 R24, [R216+0x6800] ;  /* 0x00680000d818783b */ /* 0x000f220000000200 */
[C---:B------:R-:W-:Y:S02]  /*17ed0*/  VIMNMX R193, R9.reuse, R49, PT ;  /* 0x0000003109c17248 */ /* 0x040fe40003fe0100 */
[----:B------:R-:W-:-:S02]  /*17ee0*/  VIADDMNMX R192, R9, 0x8, R49, PT ;  /* 0x0000000809c07846 */ /* 0x000fc40003800131 */
[----:B------:R-:W-:Y:S01]  /*17ef0*/  HMMA.16816.F32 R104, R20, R4, R104 ;  /* 0x000000041468723c */ /* 0x000fe20000001868 */
[----:B------:R-:W3:Y:S06]  /*17f00*/  MUFU.TANH R29, R29 ;  /* 0x0000001d001d7308 */ /* 0x000eec0000002400 */
[C---:B------:R-:W-:Y:S02]  /*17f10*/  VIADD R4, R51.reuse, 0x8 ;  /* 0x0000000833047836 */ /* 0x040fe40000000000 */
[----:B------:R-:W3:Y:S01]  /*17f20*/  MUFU.TANH R34, R34 ;  /* 0x0000002200227308 */ /* 0x000ee20000002400 */
[----:B------:R-:W-:-:S02]  /*17f30*/  VIADD R5, R51, 0x1 ;  /* 0x0000000133057836 */ /* 0x000fc40000000000 */
[CC--:B------:R-:W-:Y:S02]  /*17f40*/  ISETP.GE.AND P5, PT, R4.reuse, R193.reuse, PT ;  /* 0x000000c10400720c */ /* 0x0c0fe40003fa6270 */
[-C--:B------:R-:W-:Y:S01]  /*17f50*/  ISETP.GE.AND P2, PT, R4, R192.reuse, PT ;  /* 0x000000c00400720c */ /* 0x080fe20003f46270 */
[----:B------:R-:W-:Y:S01]  /*17f60*/  VIADD R4, R51, 0x9 ;  /* 0x0000000933047836 */ /* 0x000fe20000000000 */
[-C--:B------:R-:W-:Y:S01]  /*17f70*/  ISETP.GE.AND P1, PT, R5, R192.reuse, PT ;  /* 0x000000c00500720c */ /* 0x080fe20003f26270 */
[----:B------:R-:W-:Y:S01]  /*17f80*/  HMMA.16816.F32 R92, R36, R18, R92 ;  /* 0x00000012245c723c */ /* 0x000fe2000000185c */
[----:B------:R-:W4:Y:S02]  /*17f90*/  LDSM.16.M88.4 R16, [R231+0x7800] ;  /* 0x00780000e710783b */ /* 0x000f240000000200 */
[C---:B------:R-:W-:Y:S02]  /*17fa0*/  ISETP.GE.AND P6, PT, R4.reuse, R193, PT ;  /* 0x000000c10400720c */ /* 0x040fe40003fc6270 */
[----:B------:R-:W-:Y:S01]  /*17fb0*/  ISETP.GE.AND P3, PT, R4, R192, PT ;  /* 0x000000c00400720c */ /* 0x000fe20003f66270 */
[----:B------:R-:W-:Y:S01]  /*17fc0*/  VIADD R4, R51, 0x11 ;  /* 0x0000001133047836 */ /* 0x000fe20000000000 */
[----:B------:R-:W-:Y:S01]  /*17fd0*/  HMMA.16816.F32 R100, R20, R6, R100 ;  /* 0x000000061464723c */ /* 0x000fe20000001864 */
[----:B-1----:R-:W-:-:S02]  /*17fe0*/  FSEL R60, R30, -INF , !P1 ;  /* 0xff8000001e3c7808 */ /* 0x002fc40004800000 */
[----:B--2---:R-:W-:Y:S02]  /*17ff0*/  FSEL R33, R33, -INF , !P5 ;  /* 0xff80000021217808 */ /* 0x004fe40006800000 */
[-C--:B------:R-:W-:Y:S01]  /*18000*/  ISETP.GE.AND P4, PT, R5, R193.reuse, PT ;  /* 0x000000c10500720c */ /* 0x080fe20003f86270 */
[----:B------:R-:W-:Y:S01]  /*18010*/  HMMA.16816.F32 R96, R64, R40, R96 ;  /* 0x000000284060723c */ /* 0x000fe20000001860 */
[C---:B------:R-:W-:Y:S01]  /*18020*/  ISETP.GE.AND P1, PT, R4.reuse, R193, PT ;  /* 0x000000c10400720c */ /* 0x040fe20003f26270 */
[C---:B------:R-:W-:Y:S01]  /*18030*/  VIADD R5, R51.reuse, 0x10 ;  /* 0x0000001033057836 */ /* 0x040fe20000000000 */
[----:B------:R-:W-:Y:S01]  /*18040*/  ISETP.GE.AND P5, PT, R4, R192, PT ;  /* 0x000000c00400720c */ /* 0x000fe20003fa6270 */
[----:B------:R-:W-:Y:S02]  /*18050*/  VIADD R4, R51, 0x18 ;  /* 0x0000001833047836 */ /* 0x000fe40000000000 */
[----:B------:R-:W-:Y:S01]  /*18060*/  HMMA.16816.F32 R120, R12, R78, R120 ;  /* 0x0000004e0c78723c */ /* 0x000fe20000001878 */
[----:B---3--:R-:W-:-:S02]  /*18070*/  FSEL R50, R29, -INF , !P4 ;  /* 0xff8000001d327808 */ /* 0x008fc40006000000 */
[----:B------:R-:W-:Y:S02]  /*18080*/  FSEL R56, R56, -INF , !P2 ;  /* 0xff80000038387808 */ /* 0x000fe40005000000 */
[----:B------:R-:W-:Y:S02]  /*18090*/  FSEL R34, R34, -INF , !P6 ;  /* 0xff80000022227808 */ /* 0x000fe40007000000 */
[CC--:B------:R-:W-:Y:S02]  /*180a0*/  ISETP.GE.AND P0, PT, R5.reuse, R193.reuse, PT ;  /* 0x000000c10500720c */ /* 0x0c0fe40003f06270 */
[-C--:B------:R-:W-:Y:S02]  /*180b0*/  ISETP.GE.AND P4, PT, R5, R192.reuse, PT ;  /* 0x000000c00500720c */ /* 0x080fe40003f86270 */
[C---:B------:R-:W-:Y:S02]  /*180c0*/  ISETP.GE.AND P2, PT, R4.reuse, R193, PT ;  /* 0x000000c10400720c */ /* 0x040fe40003f46270 */
[----:B------:R-:W-:-:S02]  /*180d0*/  ISETP.GE.AND P6, PT, R4, R192, PT ;  /* 0x000000c00400720c */ /* 0x000fc40003fc6270 */
[----:B------:R-:W1:Y:S01]  /*180e0*/  LDSM.16.M88.4 R4, [R216+0x7000] ;  /* 0x00700000d804783b */ /* 0x000e620000000200 */
[C---:B------:R-:W-:Y:S01]  /*180f0*/  HMMA.16816.F32 R84, R36.reuse, R46, R84 ;  /* 0x0000002e2454723c */ /* 0x040fe20000001854 */
[----:B------:R-:W2:Y:S05]  /*18100*/  MUFU.TANH R35, R35 ;  /* 0x0000002300237308 */ /* 0x000eaa0000002400 */
[----:B------:R-:W-:Y:S06]  /*18110*/  HMMA.16816.F32 R88, R36, R44, R88 ;  /* 0x0000002c2458723c */ /* 0x000fec0000001858 */
[----:B----4-:R-:W-:Y:S01]  /*18120*/  HMMA.16816.F32 R104, R12, R24, R104 ;  /* 0x000000180c68723c */ /* 0x010fe20000001868 */
[----:B------:R-:W-:-:S05]  /*18130*/  FMUL.FTZ R78, R120, R8 ;  /* 0x00000008784e7220 */ /* 0x000fca0000410000 */
[----:B------:R-:W-:Y:S01]  /*18140*/  HMMA.16816.F32 R100, R12, R26, R100 ;  /* 0x0000001a0c64723c */ /* 0x000fe20000001864 */
[----:B------:R-:W3:Y:S05]  /*18150*/  LDSM.16.M88.4 R24, [R227+0xb800] ;  /* 0x00b80000e318783b */ /* 0x000eea0000000200 */
[----:B------:R-:W-:Y:S01]  /*18160*/  HMMA.16816.F32 R96, R20, R52, R96 ;  /* 0x000000341460723c */ /* 0x000fe20000001860 */
[----:B------:R-:W4:Y:S01]  /*18170*/  MUFU.TANH R76, R76 ;  /* 0x0000004c004c7308 */ /* 0x000f220000002400 */
[-C--:B------:R-:W-:Y:S01]  /*18180*/  FMUL.FTZ R79, R121, R8.reuse ;  /* 0x00000008794f7220 */ /* 0x080fe20000410000 */
[----:B------:R-:W-:-:S03]  /*18190*/  FMUL.FTZ R80, R122, R8 ;  /* 0x000000087a507220 */ /* 0x000fc60000410000 */
[C---:B------:R-:W-:Y:S01]  /*181a0*/  HMMA.16816.F32 R92, R64.reuse, R42, R92 ;  /* 0x0000002a405c723c */ /* 0x040fe2000000185c */
[----:B------:R-:W-:Y:S02]  /*181b0*/  VIADD R9, R51, 0x19 ;  /* 0x0000001933097836 */ /* 0x000fe40000000000 */
[----:B------:R-:W1:Y:S01]  /*181c0*/  MUFU.TANH R78, R78 ;  /* 0x0000004e004e7308 */ /* 0x000e620000002400 */
[----:B--2---:R-:W-:Y:S01]  /*181d0*/  FSEL R35, R35, -INF , !P3 ;  /* 0xff80000023237808 */ /* 0x004fe20005800000 */
[----:B------:R-:W-:Y:S01]  /*181e0*/  FMUL.FTZ R81, R123, R8 ;  /* 0x000000087b517220 */ /* 0x000fe20000410000 */
[----:B------:R-:W-:Y:S01]  /*181f0*/  FSEL R30, R57, -INF , !P0 ;  /* 0xff800000391e7808 */ /* 0x000fe20004000000 */
[C---:B------:R-:W-:Y:S01]  /*18200*/  HMMA.16816.F32 R84, R64.reuse, R18, R84 ;  /* 0x000000124054723c */ /* 0x040fe20000001854 */
[CC--:B------:R-:W-:Y:S02]  /*18210*/  ISETP.GE.AND P3, PT, R9.reuse, R193.reuse, PT ;  /* 0x000000c10900720c */ /* 0x0c0fe40003f66270 */
[----:B------:R-:W-:Y:S01]  /*18220*/  ISETP.GE.AND P0, PT, R9, R192, PT ;  /* 0x000000c00900720c */ /* 0x000fe20003f06270 */
[----:B------:R-:W-:Y:S01]  /*18230*/  MUFU.TANH R79, R79 ;  /* 0x0000004f004f7308 */ /* 0x000fe20000002400 */
[----:B------:R-:W-:Y:S01]  /*18240*/  VIADD R9, R51, 0x20 ;  /* 0x0000002033097836 */ /* 0x000fe20000000000 */
[----:B------:R-:W-:Y:S01]  /*18250*/  LOP3.LUT R3, R3, R28, RZ, 0xfc, !PT ;  /* 0x0000001c03037212 */ /* 0x000fe200078efcff */
[----:B------:R-:W-:Y:S05]  /*18260*/  HMMA.16816.F32 R88, R64, R16, R88 ;  /* 0x000000104058723c */ /* 0x000fea0000001858 */
[----:B------:R-:W2:Y:S01]  /*18270*/  MUFU.TANH R80, R80 ;  /* 0x0000005000507308 */ /* 0x000ea20000002400 */
[----:B------:R-:W-:Y:S01]  /*18280*/  FSEL R77, R77, -INF , !P4 ;  /* 0xff8000004d4d7808 */ /* 0x000fe20006000000 */
[----:B------:R-:W-:Y:S01]  /*18290*/  HMMA.16816.F32 R68, R12, R72, R68 ;  /* 0x000000480c44723c */ /* 0x000fe20000001844 */
[----:B------:R-:W-:Y:S01]  /*182a0*/  FSEL R28, R59, -INF , !P1 ;  /* 0xff8000003b1c7808 */ /* 0x000fe20004800000 */
[----:B------:R-:W3:Y:S01]  /*182b0*/  LDSM.16.M88.4 R16, [R216+0x7800] ;  /* 0x00780000d810783b */ /* 0x000ee20000000200 */
[----:B------:R-:W-:-:S03]  /*182c0*/  ISETP.GE.AND P4, PT, R9, R193, PT ;  /* 0x000000c10900720c */ /* 0x000fc60003f86270 */
[----:B------:R-:W3:Y:S01]  /*182d0*/  MUFU.TANH R113, R113 ;  /* 0x0000007100717308 */ /* 0x000ee20000002400 */
[----:B------:R-:W-:Y:S01]  /*182e0*/  ISETP.GE.AND P1, PT, R9, R192, PT ;  /* 0x000000c00900720c */ /* 0x000fe20003f26270 */
[----:B------:R-:W-:Y:S01]  /*182f0*/  VIADD R9, R51, 0x21 ;  /* 0x0000002133097836 */ /* 0x000fe20000000000 */
[----:B----4-:R-:W-:-:S05]  /*18300*/  FSEL R76, R76, -INF , !P5 ;  /* 0xff8000004c4c7808 */ /* 0x010fca0006800000 */
[----:B------:R-:W4:Y:S01]  /*18310*/  MUFU.TANH R81, R81 ;  /* 0x0000005100517308 */ /* 0x000f220000002400 */
[----:B-1----:R-:W-:Y:S01]  /*18320*/  FSEL R29, R78, -INF , !P2 ;  /* 0xff8000004e1d7808 */ /* 0x002fe20005000000 */
[C---:B------:R-:W-:Y:S01]  /*18330*/  HMMA.16816.F32 R96, R12.reuse, R4, R96 ;  /* 0x000000040c60723c */ /* 0x040fe20000001860 */
[----:B------:R-:W-:Y:S01]  /*18340*/  ISETP.GE.AND P5, PT, R9, R193, PT ;  /* 0x000000c10900720c */ /* 0x000fe20003fa6270 */
[----:B------:R-:W-:Y:S01]  /*18350*/  FMUL.FTZ R111, R111, R8 ;  /* 0x000000086f6f7220 */ /* 0x000fe20000410000 */
[----:B------:R-:W-:Y:S01]  /*18360*/  ISETP.GE.AND P2, PT, R9, R192, PT ;  /* 0x000000c00900720c */ /* 0x000fe20003f46270 */
[C---:B------:R-:W-:Y:S02]  /*18370*/  VIADD R9, R51.reuse, 0x28 ;  /* 0x0000002833097836 */ /* 0x040fe40000000000 */
[----:B------:R-:W-:Y:S01]  /*18380*/  MUFU.TANH R108, R108 ;  /* 0x0000006c006c7308 */ /* 0x000fe20000002400 */
[----:B------:R-:W-:Y:S01]  /*18390*/  VIADD R4, R51, 0x30 ;  /* 0x0000003033047836 */ /* 0x000fe20000000000 */
[----:B------:R-:W-:Y:S01]  /*183a0*/  HMMA.16816.F32 R132, R12, R74, R132 ;  /* 0x0000004a0c84723c */ /* 0x000fe20000001884 */
[----:B------:R-:W-:-:S05]  /*183b0*/  FSEL R42, R112, -INF , !P1 ;  /* 0xff800000702a7808 */ /* 0x000fca0004800000 */
[----:B------:R-:W1:Y:S01]  /*183c0*/  MUFU.TANH R109, R109 ;  /* 0x0000006d006d7308 */ /* 0x000e620000002400 */
[C---:B------:R-:W-:Y:S01]  /*183d0*/  HMMA.16816.F32 R92, R20.reuse, R54, R92 ;  /* 0x00000036145c723c */ /* 0x040fe2000000185c */
[----:B------:R-:W-:Y:S02]  /*183e0*/  FSEL R41, R82, -INF , !P5 ;  /* 0xff80000052297808 */ /* 0x000fe40006800000 */
[----:B--2---:R-:W-:Y:S02]  /*183f0*/  FSEL R80, R80, -INF , !P6 ;  /* 0xff80000050507808 */ /* 0x004fe40007000000 */
[----:B------:R-:W-:Y:S01]  /*18400*/  FSEL R49, R79, -INF , !P3 ;  /* 0xff8000004f317808 */ /* 0x000fe20005800000 */
[C---:B---3--:R-:W-:Y:S01]  /*18410*/  HMMA.16816.F32 R84, R20.reuse, R26, R84 ;  /* 0x0000001a1454723c */ /* 0x048fe20000001854 */
[----:B------:R-:W2:Y:S01]  /*18420*/  MUFU.TANH R168, R111 ;  /* 0x0000006f00a87308 */ /* 0x000ea20000002400 */
[-C--:B------:R-:W-:Y:S01]  /*18430*/  ISETP.GE.AND P1, PT, R4, R193.reuse, PT ;  /* 0x000000c10400720c */ /* 0x080fe20003f26270 */
[----:B------:R-:W-:Y:S01]  /*18440*/  FMUL.FTZ R116, R116, R8 ;  /* 0x0000000874747220 */ /* 0x000fe20000410000 */
[-C--:B------:R-:W-:Y:S01]  /*18450*/  ISETP.GE.AND P5, PT, R4, R192.reuse, PT ;  /* 0x000000c00400720c */ /* 0x080fe20003fa6270 */
[----:B------:R-:W-:Y:S01]  /*18460*/  VIADD R4, R51, 0x31 ;  /* 0x0000003133047836 */ /* 0x000fe20000000000 */
[CC--:B------:R-:W-:Y:S01]  /*18470*/  ISETP.GE.AND P6, PT, R9.reuse, R193.reuse, PT ;  /* 0x000000c10900720c */ /* 0x0c0fe20003fc6270 */
[----:B------:R-:W-:Y:S01]  /*18480*/  HMMA.16816.F32 R88, R20, R24, R88 ;  /* 0x000000181458723c */ /* 0x000fe20000001858 */
[----:B------:R-:W-:Y:S01]  /*18490*/  ISETP.GE.AND P3, PT, R9, R192, PT ;  /* 0x000000c00900720c */ /* 0x000fe20003f66270 */
[----:B------:R-:W-:Y:S01]  /*184a0*/  VIADD R9, R51, 0x29 ;  /* 0x0000002933097836 */ /* 0x000fe20000000000 */
[----:B------:R-:W-:Y:S01]  /*184b0*/  FSEL R43, R113, -INF , !P2 ;  /* 0xff800000712b7808 */ /* 0x000fe20005000000 */
[-C--:B------:R-:W-:Y:S01]  /*184c0*/  FMUL.FTZ R119, R119, R8.reuse ;  /* 0x0000000877777220 */ /* 0x080fe20000410000 */
[----:B------:R-:W-:Y:S01]  /*184d0*/  FSEL R170, R170, -INF , !P6 ;  /* 0xff800000aaaa7808 */ /* 0x000fe20007000000 */
[-C--:B------:R-:W-:Y:S01]  /*184e0*/  FMUL.FTZ R68, R68, R8.reuse ;  /* 0x0000000844447220 */ /* 0x080fe20000410000 */
[----:B----4-:R-:W-:Y:S01]  /*184f0*/  FSEL R81, R81, -INF , !P0 ;  /* 0xff80000051517808 */ /* 0x010fe20004000000 */
[-C--:B------:R-:W-:Y:S01]  /*18500*/  FMUL.FTZ R117, R117, R8.reuse ;  /* 0x0000000875757220 */ /* 0x080fe20000410000 */
[-C--:B------:R-:W-:Y:S01]  /*18510*/  ISETP.GE.AND P2, PT, R4, R193.reuse, PT ;  /* 0x000000c10400720c */ /* 0x080fe20003f46270 */
[----:B------:R-:W-:Y:S01]  /*18520*/  FMUL.FTZ R118, R118, R8 ;  /* 0x0000000876767220 */ /* 0x000fe20000410000 */
[----:B------:R-:W-:Y:S01]  /*18530*/  ISETP.GE.AND P6, PT, R4, R192, PT ;  /* 0x000000c00400720c */ /* 0x000fe20003fc6270 */
[----:B------:R-:W-:Y:S01]  /*18540*/  VIADD R4, R51, 0x38 ;  /* 0x0000003833047836 */ /* 0x000fe20000000000 */
[-C--:B------:R-:W-:Y:S01]  /*18550*/  ISETP.GE.AND P0, PT, R9, R193.reuse, PT ;  /* 0x000000c10900720c */ /* 0x080fe20003f06270 */
[----:B------:R-:W3:Y:S01]  /*18560*/  MUFU.TANH R144, R116 ;  /* 0x0000007400907308 */ /* 0x000ee20000002400 */
[----:B-1----:R-:W-:Y:S01]  /*18570*/  FSEL R45, R109, -INF , !P3 ;  /* 0xff8000006d2d7808 */ /* 0x002fe20005800000 */
[-C--:B------:R-:W-:Y:S01]  /*18580*/  FMUL.FTZ R69, R69, R8.reuse ;  /* 0x0000000845457220 */ /* 0x080fe20000410000 */
[----:B------:R-:W-:Y:S01]  /*18590*/  FSEL R40, R108, -INF , !P0 ;  /* 0xff8000006c287808 */ /* 0x000fe20004000000 */
[-C--:B------:R-:W-:Y:S01]  /*185a0*/  FMUL.FTZ R70, R70, R8.reuse ;  /* 0x0000000846467220 */ /* 0x080fe20000410000 */
[----:B------:R-:W-:Y:S01]  /*185b0*/  FSEL R44, R83, -INF , !P4 ;  /* 0xff800000532c7808 */ /* 0x000fe20006000000 */
[-C--:B------:R-:W-:Y:S01]  /*185c0*/  FMUL.FTZ R71, R71, R8.reuse ;  /* 0x0000000847477220 */ /* 0x080fe20000410000 */
[-C--:B------:R-:W-:Y:S01]  /*185d0*/  ISETP.GE.AND P3, PT, R4, R193.reuse, PT ;  /* 0x000000c10400720c */ /* 0x080fe20003f66270 */
[----:B------:R-:W-:Y:S01]  /*185e0*/  FMUL.FTZ R104, R104, R8 ;  /* 0x0000000868687220 */ /* 0x000fe20000410000 */
[-C--:B------:R-:W-:Y:S01]  /*185f0*/  ISETP.GE.AND P0, PT, R4, R192.reuse, PT ;  /* 0x000000c00400720c */ /* 0x080fe20003f06270 */
[----:B------:R-:W-:Y:S01]  /*18600*/  VIADD R4, R51, 0x39 ;  /* 0x0000003933047836 */ /* 0x000fe20000000000 */
[----:B------:R-:W-:Y:S01]  /*18610*/  ISETP.GE.AND P4, PT, R9, R192, PT ;  /* 0x000000c00900720c */ /* 0x000fe20003f86270 */
[----:B------:R-:W1:Y:S01]  /*18620*/  MUFU.TANH R147, R119 ;  /* 0x0000007700937308 */ /* 0x000e620000002400 */
[----:B------:R-:W-:Y:S01]  /*18630*/  FSEL R142, R142, -INF , !P1 ;  /* 0xff8000008e8e7808 */ /* 0x000fe20004800000 */
[-C--:B------:R-:W-:Y:S01]  /*18640*/  FMUL.FTZ R52, R106, R8.reuse ;  /* 0x000000086a347220 */ /* 0x080fe20000410000 */
[----:B--2---:R-:W-:Y:S01]  /*18650*/  FSEL R168, R168, -INF , !P4 ;  /* 0xff800000a8a87808 */ /* 0x004fe20006000000 */
[-C--:B------:R-:W-:Y:S01]  /*18660*/  FMUL.FTZ R105, R105, R8.reuse ;  /* 0x0000000869697220 */ /* 0x080fe20000410000 */
[C---:B------:R-:W-:Y:S01]  /*18670*/  ISETP.GE.AND P4, PT, R4.reuse, R193, PT ;  /* 0x000000c10400720c */ /* 0x040fe20003f86270 */
[----:B------:R-:W-:Y:S01]  /*18680*/  FMUL.FTZ R107, R107, R8 ;  /* 0x000000086b6b7220 */ /* 0x000fe20000410000 */
[----:B------:R-:W-:Y:S01]  /*18690*/  ISETP.GE.AND P1, PT, R4, R192, PT ;  /* 0x000000c00400720c */ /* 0x000fe20003f26270 */
[----:B------:R-:W2:Y:S01]  /*186a0*/  MUFU.TANH R158, R68 ;  /* 0x00000044009e7308 */ /* 0x000ea20000002400 */
[----:B------:R-:W-:-:S02]  /*186b0*/  VIADD R4, R51, 0x40 ;  /* 0x0000004033047836 */ /* 0x000fc40000000000 */
[-C--:B------:R-:W-:Y:S01]  /*186c0*/  FMUL.FTZ R132, R132, R8.reuse ;  /* 0x0000000884847220 */ /* 0x080fe20000410000 */
[----:B------:R-:W-:Y:S01]  /*186d0*/  HMMA.16816.F32 R92, R12, R6, R92 ;  /* 0x000000060c5c723c */ /* 0x000fe2000000185c */
[----:B------:R-:W-:Y:S01]  /*186e0*/  FSEL R9, R110, -INF , !P5 ;  /* 0xff8000006e097808 */ /* 0x000fe20006800000 */
[-C--:B------:R-:W-:Y:S01]  /*186f0*/  FMUL.FTZ R100, R100, R8.reuse ;  /* 0x0000000864647220 */ /* 0x080fe20000410000 */
[-C--:B------:R-:W-:Y:S01]  /*18700*/  FMUL.FTZ R36, R102, R8.reuse ;  /* 0x0000000866247220 */ /* 0x080fe20000410000 */
[-C--:B------:R-:W-:Y:S01]  /*18710*/  FMUL.FTZ R101, R101, R8.reuse ;  /* 0x0000000865657220 */ /* 0x080fe20000410000 */
[----:B------:R-:W-:Y:S01]  /*18720*/  MUFU.TANH R145, R117 ;  /* 0x0000007500917308 */ /* 0x000fe20000002400 */
[----:B------:R-:W-:Y:S01]  /*18730*/  FSEL R143, R143, -INF , !P2 ;  /* 0xff8000008f8f7808 */ /* 0x000fe20005000000 */
[----:B------:R-:W-:Y:S01]  /*18740*/  FMUL.FTZ R103, R103, R8 ;  /* 0x0000000867677220 */ /* 0x000fe20000410000 */
[----:B------:R-:W-:Y:S01]  /*18750*/  ISETP.GE.AND P5, PT, R4, R193, PT ;  /* 0x000000c10400720c */ /* 0x000fe20003fa6270 */
[----:B------:R-:W-:-:S04]  /*18760*/  DEPBAR.LE SB0, 0x0 ;  /* 0x000080000000791a */ /* 0x000fc80000000000 */
[----:B------:R-:W4:Y:S01]  /*18770*/  MUFU.TANH R162, R118 ;  /* 0x0000007600a27308 */ /* 0x000f220000002400 */
[----:B------:R-:W-:Y:S01]  /*18780*/  ISETP.GE.AND P2, PT, R4, R192, PT ;  /* 0x000000c00400720c */ /* 0x000fe20003f46270 */
[----:B------:R-:W-:Y:S02]  /*18790*/  VIADD R4, R51, 0x41 ;  /* 0x0000004133047836 */ /* 0x000fe40000000000 */
[-C--:B------:R-:W-:Y:S01]  /*187a0*/  FMUL.FTZ R133, R133, R8.reuse ;  /* 0x0000000885857220 */ /* 0x080fe20000410000 */
[-C--:B------:R-:W-:Y:S01]  /*187b0*/  FMUL.FTZ R134, R134, R8.reuse ;  /* 0x0000000886867220 */ /* 0x080fe20000410000 */
[----:B------:R-:W-:Y:S02]  /*187c0*/  FMUL.FTZ R61, R135, R8 ;  /* 0x00000008873d7220 */ /* 0x000fe40000410000 */
[----:B------:R-:W-:Y:S01]  /*187d0*/  MUFU.TANH R159, R69 ;  /* 0x00000045009f7308 */ /* 0x000fe20000002400 */
[----:B------:R-:W-:Y:S02]  /*187e0*/  FSEL R167, R167, -INF , !P6 ;  /* 0xff800000a7a77808 */ /* 0x000fe40007000000 */
[----:B---3--:R-:W-:-:S05]  /*187f0*/  FSEL R144, R144, -INF , !P3 ;  /* 0xff80000090907808 */ /* 0x008fca0005800000 */
[----:B------:R-:W3:Y:S01]  /*18800*/  MUFU.TANH R153, R70 ;  /* 0x0000004600997308 */ /* 0x000ee20000002400 */
[C---:B------:R-:W-:Y:S01]  /*18810*/  ISETP.GE.AND P6, PT, R4.reuse, R193, PT ;  /* 0x000000c10400720c */ /* 0x040fe20003fc6270 */
[----:B------:R-:W-:Y:S01]  /*18820*/  HMMA.16816.F32 R84, R12, R18, R84 ;  /* 0x000000120c54723c */ /* 0x000fe20000001854 */
[----:B------:R-:W-:-:S05]  /*18830*/  ISETP.GE.AND P3, PT, R4, R192, PT ;  /* 0x000000c00400720c */ /* 0x000fca0003f66270 */
[----:B------:R-:W3:Y:S01]  /*18840*/  MUFU.TANH R155, R71 ;  /* 0x00000047009b7308 */ /* 0x000ee20000002400 */
[----:B------:R-:W-:-:S07]  /*18850*/  VIADD R4, R51, 0x49 ;  /* 0x0000004933047836 */ /* 0x000fce0000000000 */
[----:B------:R-:W3:Y:S01]  /*18860*/  MUFU.TANH R160, R132 ;  /* 0x0000008400a07308 */ /* 0x000ee20000002400 */
[----:B------:R-:W-:Y:S01]  /*18870*/  VIADD R5, R51, 0x48 ;  /* 0x0000004833057836 */ /* 0x000fe20000000000 */
[----:B-1----:R-:W-:-:S06]  /*18880*/  FSEL R147, R147, -INF , !P1 ;  /* 0xff80000093937808 */ /* 0x002fcc0004800000 */
[----:B------:R-:W-:Y:S01]  /*18890*/  MUFU.TANH R161, R133 ;  /* 0x0000008500a17308 */ /* 0x000fe20000002400 */
[----:B--2---:R-:W-:Y:S01]  /*188a0*/  FSEL R158, R158, -INF , !P5 ;  /* 0xff8000009e9e7808 */ /* 0x004fe20006800000 */
[----:B------:R-:W-:Y:S06]  /*188b0*/  HMMA.16816.F32 R88, R12, R16, R88 ;  /* 0x000000100c58723c */ /* 0x000fec0000001858 */
[----:B------:R-:W1:Y:S01]  /*188c0*/  MUFU.TANH R157, R134 ;  /* 0x00000086009d7308 */ /* 0x000e620000002400 */
[C---:B------:R-:W-:Y:S02]  /*188d0*/  ISETP.GE.AND P1, PT, R4.reuse, R193, PT ;  /* 0x000000c10400720c */ /* 0x040fe40003f26270 */
[----:B------:R-:W-:-:S05]  /*188e0*/  ISETP.GE.AND P5, PT, R4, R192, PT ;  /* 0x000000c00400720c */ /* 0x000fca0003fa6270 */
[----:B------:R-:W2:Y:S01]  /*188f0*/  MUFU.TANH R61, R61 ;  /* 0x0000003d003d7308 */ /* 0x000ea20000002400 */
[----:B----4-:R-:W-:Y:S01]  /*18900*/  FSEL R162, R162, -INF , !P0 ;  /* 0xff800000a2a27808 */ /* 0x010fe20004000000 */
[----:B------:R-:W-:Y:S01]  /*18910*/  VIADD R4, R51, 0x50 ;  /* 0x0000005033047836 */ /* 0x000fe20000000000 */
[----:B------:R-:W-:-:S05]  /*18920*/  FSEL R145, R145, -INF , !P4 ;  /* 0xff80000091917808 */ /* 0x000fca0006000000 */
[----:B------:R-:W4:Y:S01]  /*18930*/  MUFU.TANH R169, R104 ;  /* 0x0000006800a97308 */ /* 0x000f220000002400 */
[C---:B------:R-:W-:Y:S02]  /*18940*/  ISETP.GE.AND P0, PT, R5.reuse, R193, PT ;  /* 0x000000c10500720c */ /* 0x040fe40003f06270 */
[----:B------:R-:W-:Y:S01]  /*18950*/  ISETP.GE.AND P4, PT, R5, R192, PT ;  /* 0x000000c00500720c */ /* 0x000fe20003f86270 */
[----:B------:R-:W-:-:S04]  /*18960*/  VIADD R5, R51, 0x51 ;  /* 0x0000005133057836 */ /* 0x000fc80000000000 */
[----:B------:R-:W-:Y:S01]  /*18970*/  MUFU.TANH R166, R105 ;  /* 0x0000006900a67308 */ /* 0x000fe20000002400 */
[----:B------:R-:W-:Y:S01]  /*18980*/  FMUL.FTZ R96, R96, R8 ;  /* 0x0000000860607220 */ /* 0x000fe20000410000 */
[----:B---3--:R-:W-:-:S06]  /*18990*/  FSEL R153, R153, -INF , !P2 ;  /* 0xff80000099997808 */ /* 0x008fcc0005000000 */
[----:B------:R-:W3:Y:S01]  /*189a0*/  MUFU.TANH R52, R52 ;  /* 0x0000003400347308 */ /* 0x000ee20000002400 */
[----:B------:R-:W-:Y:S02]  /*189b0*/  FSEL R159, R159, -INF , !P6 ;  /* 0xff8000009f9f7808 */ /* 0x000fe40007000000 */
[----:B------:R-:W-:-:S05]  /*189c0*/  ISETP.GE.AND P2, PT, R4, R193, PT ;  /* 0x000000c10400720c */ /* 0x000fca0003f46270 */
[----:B------:R-:W3:Y:S01]  /*189d0*/  MUFU.TANH R37, R107 ;  /* 0x0000006b00257308 */ /* 0x000ee20000002400 */
[----:B------:R-:W-:Y:S01]  /*189e0*/  ISETP.GE.AND P6, PT, R4, R192, PT ;  /* 0x000000c00400720c */ /* 0x000fe20003fc6270 */
[----:B------:R-:W-:Y:S01]  /*189f0*/  VIADD R4, R51, 0x58 ;  /* 0x0000005833047836 */ /* 0x000fe20000000000 */
[----:B------:R-:W-:-:S05]  /*18a00*/  FSEL R155, R155, -INF , !P3 ;  /* 0xff8000009b9b7808 */ /* 0x000fca0005800000 */
[----:B------:R-:W3:Y:S01]  /*18a10*/  MUFU.TANH R165, R100 ;  /* 0x0000006400a57308 */ /* 0x000ee20000002400 */
[----:B------:R-:W-:Y:S01]  /*18a20*/  FSEL R160, R160, -INF , !P0 ;  /* 0xff800000a0a07808 */ /* 0x000fe20004000000 */
[-C--:B------:R-:W-:Y:S01]  /*18a30*/  FMUL.FTZ R97, R97, R8.reuse ;  /* 0x0000000861617220 */ /* 0x080fe20000410000 */
[----:B------:R-:W-:Y:S01]  /*18a40*/  FMUL.FTZ R98, R98, R8 ;  /* 0x0000000862627220 */ /* 0x000fe20000410000 */
[C---:B------:R-:W-:Y:S02]  /*18a50*/  ISETP.GE.AND P3, PT, R5.reuse, R193, PT ;  /* 0x000000c10500720c */ /* 0x040fe40003f66270 */
[----:B------:R-:W-:Y:S02]  /*18a60*/  ISETP.GE.AND P0, PT, R5, R192, PT ;  /* 0x000000c00500720c */ /* 0x000fe40003f06270 */
[----:B------:R-:W-:Y:S01]  /*18a70*/  MUFU.TANH R164, R101 ;  /* 0x0000006500a47308 */ /* 0x000fe20000002400 */
[----:B------:R-:W-:Y:S02]  /*18a80*/  VIADD R5, R51, 0x59 ;  /* 0x0000005933057836 */ /* 0x000fe40000000000 */
[-C--:B------:R-:W-:Y:S01]  /*18a90*/  FMUL.FTZ R99, R99, R8.reuse ;  /* 0x0000000863637220 */ /* 0x080fe20000410000 */
[----:B------:R-:W-:-:S04]  /*18aa0*/  FMUL.FTZ R92, R92, R8 ;  /* 0x000000085c5c7220 */ /* 0x000fc80000410000 */
[----:B------:R-:W3:Y:S01]  /*18ab0*/  MUFU.TANH R36, R36 ;  /* 0x0000002400247308 */ /* 0x000ee20000002400 */
[----:B-1----:R-:W-:Y:S02]  /*18ac0*/  FSEL R157, R157, -INF , !P4 ;  /* 0xff8000009d9d7808 */ /* 0x002fe40006000000 */
[----:B------:R-:W-:-:S05]  /*18ad0*/  FSEL R161, R161, -INF , !P1 ;  /* 0xff800000a1a17808 */ /* 0x000fca0004800000 */
[----:B------:R-:W1:Y:S01]  /*18ae0*/  MUFU.TANH R163, R103 ;  /* 0x0000006700a37308 */ /* 0x000e620000002400 */
[C---:B------:R-:W-:Y:S02]  /*18af0*/  ISETP.GE.AND P4, PT, R4.reuse, R193, PT ;  /* 0x000000c10400720c */ /* 0x040fe40003f86270 */
[----:B------:R-:W-:-:S05]  /*18b00*/  ISETP.GE.AND P1, PT, R4, R192, PT ;  /* 0x000000c00400720c */ /* 0x000fca0003f26270 */
[----:B------:R-:W1:Y:S01]  /*18b10*/  MUFU.TANH R151, R96 ;  /* 0x0000006000977308 */ /* 0x000e620000002400 */
[----:B------:R-:W-:Y:S01]  /*18b20*/  VIADD R4, R51, 0x60 ;  /* 0x0000006033047836 */ /* 0x000fe20000000000 */
[----:B--2---:R-:W-:Y:S01]  /*18b30*/  FSEL R39, R61, -INF , !P5 ;  /* 0xff8000003d277808 */ /* 0x004fe20006800000 */
[----:B------:R-:W-:Y:S01]  /*18b40*/  FMUL.FTZ R94, R94, R8 ;  /* 0x000000085e5e7220 */ /* 0x000fe20000410000 */
[----:B----4-:R-:W-:Y:S02]  /*18b50*/  FSEL R169, R169, -INF , !P2 ;  /* 0xff800000a9a97808 */ /* 0x010fe40005000000 */
[C---:B------:R-:W-:Y:S02]  /*18b60*/  ISETP.GE.AND P5, PT, R5.reuse, R193, PT ;  /* 0x000000c10500720c */ /* 0x040fe40003fa6270 */
[----:B------:R-:W-:Y:S01]  /*18b70*/  MUFU.TANH R150, R97 ;  /* 0x0000006100967308 */ /* 0x000fe20000002400 */
[----:B------:R-:W-:Y:S01]  /*18b80*/  ISETP.GE.AND P2, PT, R5, R192, PT ;  /* 0x000000c00500720c */ /* 0x000fe20003f46270 */
[----:B------:R-:W-:Y:S01]  /*18b90*/  VIADD R5, R51, 0x61 ;  /* 0x0000006133057836 */ /* 0x000fe20000000000 */
[----:B---3--:R-:W-:-:S05]  /*18ba0*/  FSEL R38, R52, -INF , !P6 ;  /* 0xff80000034267808 */ /* 0x008fca0007000000 */
[----:B------:R-:W2:Y:S01]  /*18bb0*/  MUFU.TANH R156, R98 ;  /* 0x00000062009c7308 */ /* 0x000ea20000002400 */
[----:B------:R-:W-:Y:S01]  /*18bc0*/  FSEL R166, R166, -INF , !P3 ;  /* 0xff800000a6a67808 */ /* 0x000fe20005800000 */
[----:B------:R-:W-:Y:S01]  /*18bd0*/  FMUL.FTZ R84, R84, R8 ;  /* 0x0000000854547220 */ /* 0x000fe20000410000 */
[----:B------:R-:W-:-:S05]  /*18be0*/  ISETP.GE.AND P6, PT, R4, R193, PT ;  /* 0x000000c10400720c */ /* 0x000fca0003fc6270 */
[----:B------:R-:W3:Y:S01]  /*18bf0*/  MUFU.TANH R154, R99 ;  /* 0x00000063009a7308 */ /* 0x000ee20000002400 */
[----:B------:R-:W-:Y:S01]  /*18c00*/  ISETP.GE.AND P3, PT, R4, R192, PT ;  /* 0x000000c00400720c */ /* 0x000fe20003f66270 */
[----:B------:R-:W-:Y:S01]  /*18c10*/  VIADD R4, R51, 0x68 ;  /* 0x0000006833047836 */ /* 0x000fe20000000000 */
[----:B------:R-:W-:-:S05]  /*18c20*/  FSEL R37, R37, -INF , !P0 ;  /* 0xff80000025257808 */ /* 0x000fca0004000000 */
[----:B------:R-:W4:Y:S01]  /*18c30*/  MUFU.TANH R149, R92 ;  /* 0x0000005c00957308 */ /* 0x000f220000002400 */
[----:B------:R-:W-:Y:S02]  /*18c40*/  FSEL R165, R165, -INF , !P4 ;  /* 0xff800000a5a57808 */ /* 0x000fe40006000000 */
[C---:B------:R-:W-:Y:S02]  /*18c50*/  ISETP.GE.AND P0, PT, R5.reuse, R193, PT ;  /* 0x000000c10500720c */ /* 0x040fe40003f06270 */
[----:B------:R-:W-:-:S03]  /*18c60*/  ISETP.GE.AND P4, PT, R5, R192, PT ;  /* 0x000000c00500720c */ /* 0x000fc60003f86270 */
[----:B------:R-:W4:Y:S01]  /*18c70*/  MUFU.TANH R152, R94 ;  /* 0x0000005e00987308 */ /* 0x000f220000002400 */
[----:B------:R-:W-:Y:S01]  /*18c80*/  VIADD R5, R51, 0x69 ;  /* 0x0000006933057836 */ /* 0x000fe20000000000 */
[----:B------:R-:W-:Y:S01]  /*18c90*/  FSEL R36, R36, -INF , !P1 ;  /* 0xff80000024247808 */ /* 0x000fe20004800000 */
[-C--:B------:R-:W-:Y:S01]  /*18ca0*/  FMUL.FTZ R95, R95, R8.reuse ;  /* 0x000000085f5f7220 */ /* 0x080fe20000410000 */
[----:B------:R-:W-:Y:S01]  /*18cb0*/  FSEL R164, R164, -INF , !P5 ;  /* 0xff800000a4a47808 */ /* 0x000fe20006800000 */
[----:B------:R-:W-:Y:S01]  /*18cc0*/  FMUL.FTZ R88, R88, R8 ;  /* 0x0000000858587220 */ /* 0x000fe20000410000 */
[C---:B------:R-:W-:Y:S02]  /*18cd0*/  ISETP.GE.AND P1, PT, R4.reuse, R193, PT ;  /* 0x000000c10400720c */ /* 0x040fe40003f26270 */
[----:B------:R-:W4:Y:S01]  /*18ce0*/  MUFU.TANH R134, R84 ;  /* 0x0000005400867308 */ /* 0x000f220000002400 */
[----:B------:R-:W-:Y:S01]  /*18cf0*/  ISETP.GE.AND P5, PT, R4, R192, PT ;  /* 0x000000c00400720c */ /* 0x000fe20003fa6270 */
[----:B------:R-:W-:Y:S01]  /*18d00*/  VIADD R4, R51, 0x70 ;  /* 0x0000007033047836 */ /* 0x000fe20000000000 */
[----:B-1----:R-:W-:-:S02]  /*18d10*/  FSEL R163, R163, -INF , !P2 ;  /* 0xff800000a3a37808 */ /* 0x002fc40005000000 */
[----:B------:R-:W-:Y:S02]  /*18d20*/  FSEL R151, R151, -INF , !P6 ;  /* 0xff80000097977808 */ /* 0x000fe40007000000 */
[C---:B------:R-:W-:Y:S02]  /*18d30*/  ISETP.GE.AND P2, PT, R5.reuse, R193, PT ;  /* 0x000000c10500720c */ /* 0x040fe40003f46270 */
[----:B------:R-:W-:Y:S01]  /*18d40*/  ISETP.GE.AND P6, PT, R5, R192, PT ;  /* 0x000000c00500720c */ /* 0x000fe20003fc6270 */
[----:B------:R-:W-:Y:S01]  /*18d50*/  VIADD R5, R51, 0x71 ;  /* 0x0000007133057836 */ /* 0x000fe20000000000 */
[----:B------:R-:W1:Y:S01]  /*18d60*/  MUFU.TANH R146, R95 ;  /* 0x0000005f00927308 */ /* 0x000e620000002400 */
[----:B--2---:R-:W-:Y:S01]  /*18d70*/  FSEL R156, R156, -INF , !P3 ;  /* 0xff8000009c9c7808 */ /* 0x004fe20005800000 */
[-C--:B------:R-:W-:Y:S01]  /*18d80*/  FMUL.FTZ R93, R93, R8.reuse ;  /* 0x000000085d5d7220 */ /* 0x080fe20000410000 */
[----:B------:R-:W-:Y:S01]  /*18d90*/  FSEL R150, R150, -INF , !P0 ;  /* 0xff80000096967808 */ /* 0x000fe20004000000 */
[-C--:B------:R-:W-:Y:S01]  /*18da0*/  FMUL.FTZ R89, R89, R8.reuse ;  /* 0x0000000859597220 */ /* 0x080fe20000410000 */
[-C--:B------:R-:W-:Y:S01]  /*18db0*/  FMUL.FTZ R90, R90, R8.reuse ;  /* 0x000000085a5a7220 */ /* 0x080fe20000410000 */
[----:B------:R-:W-:-:S02]  /*18dc0*/  FMUL.FTZ R91, R91, R8 ;  /* 0x000000085b5b7220 */ /* 0x000fc40000410000 */
[----:B------:R-:W2:Y:S01]  /*18dd0*/  MUFU.TANH R136, R88 ;  /* 0x0000005800887308 */ /* 0x000ea20000002400 */
[CC--:B------:R-:W-:Y:S02]  /*18de0*/  ISETP.GE.AND P3, PT, R4.reuse, R193.reuse, PT ;  /* 0x000000c10400720c */ /* 0x0c0fe40003f66270 */
[----:B------:R-:W-:Y:S01]  /*18df0*/  ISETP.GE.AND P0, PT, R4, R192, PT ;  /* 0x000000c00400720c */ /* 0x000fe20003f06270 */
[----:B------:R-:W-:Y:S01]  /*18e00*/  VIADD R4, R51, 0x78 ;  /* 0x0000007833047836 */ /* 0x000fe20000000000 */
[----:B---3--:R-:W-:Y:S02]  /*18e10*/  FSEL R154, R154, -INF , !P4 ;  /* 0xff8000009a9a7808 */ /* 0x008fe40006000000 */
[----:B----4-:R-:W-:Y:S01]  /*18e20*/  FSEL R149, R149, -INF , !P1 ;  /* 0xff80000095957808 */ /* 0x010fe20004800000 */
[----:B------:R-:W-:Y:S01]  /*18e30*/  FMUL.FTZ R65, R87, R8 ;  /* 0x0000000857417220 */ /* 0x000fe20000410000 */
[CC--:B------:R-:W-:Y:S02]  /*18e40*/  ISETP.GE.AND P4, PT, R5.reuse, R193.reuse, PT ;  /* 0x000000c10500720c */ /* 0x0c0fe40003f86270 */
[----:B------:R-:W-:Y:S01]  /*18e50*/  ISETP.GE.AND P1, PT, R5, R192, PT ;  /* 0x000000c00500720c */ /* 0x000fe20003f26270 */
[-C--:B------:R-:W-:Y:S01]  /*18e60*/  FMUL.FTZ R5, R58, R8.reuse ;  /* 0x000000083a057220 */ /* 0x080fe20000410000 */
[----:B------:R-:W3:Y:S01]  /*18e70*/  MUFU.TANH R148, R93 ;  /* 0x0000005d00947308 */ /* 0x000ee20000002400 */
[----:B------:R-:W-:Y:S01]  /*18e80*/  FSEL R152, R152, -INF , !P5 ;  /* 0xff80000098987808 */ /* 0x000fe20006800000 */
[-C--:B------:R-:W-:Y:S01]  /*18e90*/  FMUL.FTZ R85, R85, R8.reuse ;  /* 0x0000000855557220 */ /* 0x080fe20000410000 */
[----:B------:R-:W-:Y:S01]  /*18ea0*/  FMUL.FTZ R86, R86, R8 ;  /* 0x0000000856567220 */ /* 0x000fe20000410000 */
[----:B------:R-:W-:-:S04]  /*18eb0*/  ISETP.GE.AND P5, PT, R4, R193, PT ;  /* 0x000000c10400720c */ /* 0x000fc80003fa6270 */
[----:B------:R-:W-:Y:S01]  /*18ec0*/  MUFU.TANH R135, R89 ;  /* 0x0000005900877308 */ /* 0x000fe20000002400 */
[----:B------:R-:W-:-:S07]  /*18ed0*/  FSEL R134, R134, -INF , !P5 ;  /* 0xff80000086867808 */ /* 0x000fce0006800000 */
[----:B------:R-:W4:Y:S01]  /*18ee0*/  MUFU.TANH R139, R90 ;  /* 0x0000005a008b7308 */ /* 0x000f220000002400 */
[----:B------:R-:W-:-:S07]  /*18ef0*/  ISETP.GT.AND P5, PT, R250, R239, PT ;  /* 0x000000effa00720c */ /* 0x000fce0003fa4270 */
[----:B------:R-:W4:Y:S01]  /*18f00*/  MUFU.TANH R138, R91 ;  /* 0x0000005b008a7308 */ /* 0x000f220000002400 */
[----:B-1----:R-:W-:-:S07]  /*18f10*/  FSEL R146, R146, -INF , !P6 ;  /* 0xff80000092927808 */ /* 0x002fce0007000000 */
[----:B------:R-:W-:Y:S01]  /*18f20*/  MUFU.TANH R0, R0 ;  /* 0x0000000000007308 */ /* 0x000fe20000002400 */
[----:B--2---:R-:W-:-:S07]  /*18f30*/  FSEL R136, R136, -INF , !P3 ;  /* 0xff80000088887808 */ /* 0x004fce0005800000 */
[----:B------:R-:W-:Y:S01]  /*18f40*/  MUFU.TANH R5, R5 ;  /* 0x0000000500057308 */ /* 0x000fe20000002400 */
[----:B------:R-:W-:-:S07]  /*18f50*/  ISETP.GE.AND P6, PT, R51, R193, PT ;  /* 0x000000c13300720c */ /* 0x000fce0003fc6270 */
[----:B------:R-:W-:Y:S01]  /*18f60*/  MUFU.TANH R132, R85 ;  /* 0x0000005500847308 */ /* 0x000fe20000002400 */
[----:B------:R-:W-:-:S07]  /*18f70*/  ISETP.GE.AND P3, PT, R51, R192, PT ;  /* 0x000000c03300720c */ /* 0x000fce0003f66270 */
[----:B------:R-:W1:Y:S08]  /*18f80*/  MUFU.TANH R137, R86 ;  /* 0x0000005600897308 */ /* 0x000e700000002400 */
[----:B------:R-:W2:Y:S01]  /*18f90*/  MUFU.TANH R65, R65 ;  /* 0x0000004100417308 */ /* 0x000ea20000002400 */
[----:B------:R-:W-:Y:S01]  /*18fa0*/  VIADD R51, R51, 0x79 ;  /* 0x0000007933337836 */ /* 0x000fe20000000000 */
[----:B---3--:R-:W-:-:S02]  /*18fb0*/  FSEL R148, R148, -INF , !P2 ;  /* 0xff80000094947808 */ /* 0x008fc40005000000 */
[----:B----4-:R-:W-:Y:S02]  /*18fc0*/  FSEL R139, R139, -INF , !P0 ;  /* 0xff8000008b8b7808 */ /* 0x010fe40004000000 */
[----:B------:R-:W-:Y:S02]  /*18fd0*/  FSEL R135, R135, -INF , !P4 ;  /* 0xff80000087877808 */ /* 0x000fe40006000000 */
[----:B------:R-:W-:Y:S01]  /*18fe0*/  FSEL R138, R138, -INF , !P1 ;  /* 0xff8000008a8a7808 */ /* 0x000fe20004800000 */
[----:B------:R-:W-:Y:S01]  /*18ff0*/  BSSY B1, `(.L_x_2263) ;  /* 0x00000e0000017945 */ /* 0x000fe20003800000 */
[----:B------:R-:W-:Y:S02]  /*19000*/  ISETP.GE.AND P2, PT, R4, R192, PT ;  /* 0x000000c00400720c */ /* 0x000fe40003f46270 */
[----:B------:R-:W-:Y:S02]  /*19010*/  ISETP.NE.U32.AND P0, PT, R248, RZ, PT ;  /* 0x000000fff800720c */ /* 0x000fe40003f05070 */
[----:B------:R-:W-:-:S02]  /*19020*/  ISETP.GE.AND P4, PT, R51, R193, PT ;  /* 0x000000c13300720c */ /* 0x000fc40003f86270 */
[----:B------:R-:W-:Y:S01]  /*19030*/  ISETP.GE.AND P1, PT, R51, R192, PT ;  /* 0x000000c03300720c */ /* 0x000fe20003f26270 */
[----:B------:R-:W-:Y:S01]  /*19040*/  VIADD R223, R231, 0x800 ;  /* 0x00000800e7df7836 */ /* 0x000fe20000000000 */
[----:B------:R-:W-:Y:S01]  /*19050*/  ISETP.NE.AND.EX P0, PT, R249, RZ, PT, P0 ;  /* 0x000000fff900720c */ /* 0x000fe20003f05300 */
[----:B------:R-:W-:Y:S01]  /*19060*/  VIADD R222, R231, 0x1000 ;  /* 0x00001000e7de7836 */ /* 0x000fe20000000000 */
[----:B-1----:R-:W-:Y:S01]  /*19070*/  FSEL R137, R137, -INF , !P2 ;  /* 0xff80000089897808 */ /* 0x002fe20005000000 */
[C---:B------:R-:W-:Y:S01]  /*19080*/  VIADD R221, R231.reuse, 0x1800 ;  /* 0x00001800e7dd7836 */ /* 0x040fe20000000000 */
[----:B------:R-:W-:Y:S01]  /*19090*/  FSEL R4, R0, -INF , !P6 ;  /* 0xff80000000047808 */ /* 0x000fe20007000000 */
[----:B------:R-:W-:Y:S01]  /*190a0*/  VIADD R220, R231, 0x2000 ;  /* 0x00002000e7dc7836 */ /* 0x000fe20000000000 */
[----:B------:R-:W-:Y:S01]  /*190b0*/  FSEL R5, R5, -INF , !P3 ;  /* 0xff80000005057808 */ /* 0x000fe20005800000 */
[C---:B------:R-:W-:Y:S01]  /*190c0*/  VIADD R219, R231.reuse, 0x2800 ;  /* 0x00002800e7db7836 */ /* 0x040fe20000000000 */
[----:B------:R-:W-:Y:S01]  /*190d0*/  FSEL R132, R132, -INF , !P4 ;  /* 0xff80000084847808 */ /* 0x000fe20006000000 */
[----:B------:R-:W-:Y:S01]  /*190e0*/  VIADD R218, R231, 0x3000 ;  /* 0x00003000e7da7836 */ /* 0x000fe20000000000 */
[----:B--2---:R-:W-:Y:S01]  /*190f0*/  FSEL R65, R65, -INF , !P1 ;  /* 0xff80000041417808 */ /* 0x004fe20004800000 */
        /* <DEDUP_REMOVED lines=74> */
.L_x_2266:
[----:B------:R-:W2:Y:S02]  /*195a0*/  LD.E R6, desc[UR6][R10.64+0x38] ;  /* 0x000038060a067980 */ /* 0x000ea4000c101900 */
[----:B--2---:R-:W-:-:S04]  /*195b0*/  LEA R6, -R6, RZ, 0x7 ;  /* 0x000000ff06067211 */ /* 0x004fc800078e39ff */
[----:B------:R-:W-:Y:S02]  /*195c0*/  SHF.R.S32.HI R2, RZ, 0x1f, R6 ;  /* 0x0000001fff027819 */ /* 0x000fe40000011406 */
.L_x_2267:
[----:B------:R-:W-:Y:S05]  /*195d0*/  BSYNC B0 ;  /* 0x0000000000007941 */ /* 0x000fea0003800000 */
.L_x_2265:
[C---:B------:R-:W-:Y:S02]  /*195e0*/  LOP3.LUT P6, RZ, R251.reuse, 0x1, RZ, 0xc0, !PT ;  /* 0x00000001fbff7812 */ /* 0x040fe400078cc0ff */
[----:B------:R-:W-:Y:S02]  /*195f0*/  LOP3.LUT P2, RZ, R251, 0x2, RZ, 0xc0, !PT ;  /* 0x00000002fbff7812 */ /* 0x000fe4000784c0ff */
        /* <DEDUP_REMOVED lines=127> */
.L_x_2264:
[----:B------:R-:W-:Y:S05]  /*19df0*/  BSYNC B1 ;  /* 0x0000000000017941 */ /* 0x000fea0003800000 */
.L_x_2263:
[----:B-1----:R-:W2:Y:S01]  /*19e00*/  LD.E R67, desc[UR6][R10.64+0xdc] ;  /* 0x0000dc060a437980 */ /* 0x002ea2000c101900 */
        /* <DEDUP_REMOVED lines=79> */
[----:B------:R-:W5:Y:S04]  /*1a300*/  LDSM.16.MT88.4 R100, [R224+0xc000] ;  /* 0x00c00000e064783b */ /* 0x000f680000004200 */
[----:B------:R-:W-:Y:S01]  /*1a310*/  LDSM.16.MT88.4 R24, [R224+0xc800] ;  /* 0x00c80000e018783b */ /* 0x000fe20000004200 */
        /* <DEDUP_REMOVED lines=22> */
[----:B------:R-:W1:Y:S01]  /*1a480*/  LDSM.16.MT88.4 R28, [R228+0xc800] ;  /* 0x00c80000e41c783b */ /* 0x000e620000004200 */
        /* <DEDUP_REMOVED lines=16> */
[-CC-:B------:R-:W-:Y:S01]  /*1a590*/  FFMA.FTZ R9, R9, R67.reuse, -R66.reuse ;  /* 0x0000004309097223 */ /* 0x180fe20000010842 */
        /* <DEDUP_REMOVED lines=29> */
[----:B------:R-:W-:Y:S01]  /*1a770*/  LDSM.16.MT88.4 R36, [R228+0x12000] ;  /* 0x01200000e424783b */ /* 0x000fe20000004200 */
[-CC-:B------:R-:W-:Y:S01]  /*1a780*/  FFMA.FTZ R156, R156, R67.reuse, -R66.reuse ;  /* 0x000000439c9c7223 */ /* 0x180fe20000010842 */
[-CC-:B------:R-:W-:Y:S01]  /*1a790*/  FFMA.FTZ R154, R154, R67.reuse, -R66.reuse ;  /* 0x000000439a9a7223 */ /* 0x180fe20000010842 */
[--C-:B------:R-:W-:Y:S01]  /*1a7a0*/  FFMA.FTZ R152, R152, R67, -R66.reuse ;  /* 0x0000004398987223 */ /* 0x100fe20000010842 */
[----:B------:R-:W5:Y:S01]  /*1a7b0*/  MUFU.EX2 R57, R57 ;  /* 0x0000003900397308 */ /* 0x000f620000000800 */
[----:B--2---:R-:W-:Y:S01]  /*1a7c0*/  F2FP.F16.F32.PACK_AB R68, R62, R61 ;  /* 0x0000003d3e44723e */ /* 0x004fe200000000ff */
[-CC-:B------:R-:W-:Y:S01]  /*1a7d0*/  FFMA.FTZ R151, R151, R67.reuse, -R133.reuse ;  /* 0x0000004397977223 */ /* 0x180fe20000010885 */
[-CC-:B------:R-:W-:Y:S01]  /*1a7e0*/  FFMA.FTZ R150, R150, R67.reuse, -R133.reuse ;  /* 0x0000004396967223 */ /* 0x180fe20000010885 */
[-CC-:B------:R-:W-:Y:S01]  /*1a7f0*/  FFMA.FTZ R149, R149, R67.reuse, -R133.reuse ;  /* 0x0000004395957223 */ /* 0x180fe20000010885 */
[-C--:B------:R-:W-:Y:S01]  /*1a800*/  FFMA.FTZ R148, R148, R67.reuse, -R133 ;  /* 0x0000004394947223 */ /* 0x080fe20000010885 */
[-C--:B------:R-:W-:Y:S01]  /*1a810*/  FFMA.FTZ R146, R146, R67.reuse, -R66 ;  /* 0x0000004392927223 */ /* 0x080fe20000010842 */
[----:B------:R-:W-:Y:S01]  /*1a820*/  FADD.FTZ R61, R61, R62 ;  /* 0x0000003e3d3d7221 */ /* 0x000fe20000010000 */
[----:B------:R-:W2:Y:S01]  /*1a830*/  MUFU.EX2 R54, R54 ;  /* 0x0000003600367308 */ /* 0x000ea20000000800 */
[----:B------:R-:W-:Y:S01]  /*1a840*/  FADD.FTZ R63, R64, R63 ;  /* 0x0000003f403f7221 */ /* 0x000fe20000010000 */
[-C--:B------:R-:W-:Y:S01]  /*1a850*/  FFMA.FTZ R135, R135, R67.reuse, -R133 ;  /* 0x0000004387877223 */ /* 0x080fe20000010885 */
[----:B----4-:R-:W-:Y:S01]  /*1a860*/  FADD.FTZ R61, R59, R61 ;  /* 0x0000003d3b3d7221 */ /* 0x010fe20000010000 */
[-C--:B------:R-:W-:Y:S01]  /*1a870*/  FFMA.FTZ R134, R134, R67.reuse, -R133 ;  /* 0x0000004386867223 */ /* 0x080fe20000010885 */
[----:B------:R-:W-:Y:S01]  /*1a880*/  FADD.FTZ R63, R60, R63 ;  /* 0x0000003f3c3f7221 */ /* 0x000fe20000010000 */
[-C--:B------:R-:W-:Y:S01]  /*1a890*/  FFMA.FTZ R132, R132, R67.reuse, -R133 ;  /* 0x0000004384847223 */ /* 0x080fe20000010885 */
[----:B------:R-:W-:Y:S01]  /*1a8a0*/  FFMA.FTZ R252, R65, R67, -R66 ;  /* 0x0000004341fc7223 */ /* 0x000fe20000010842 */
[----:B------:R-:W4:Y:S01]  /*1a8b0*/  MUFU.EX2 R55, R55 ;  /* 0x0000003700377308 */ /* 0x000f220000000800 */
[C---:B-----5:R-:W-:Y:S01]  /*1a8c0*/  F2FP.F16.F32.PACK_AB R70, R57.reuse, R59 ;  /* 0x0000003b3946723e */ /* 0x060fe200000000ff */
[----:B------:R-:W-:Y:S01]  /*1a8d0*/  FADD.FTZ R57, R57, R61 ;  /* 0x0000003d39397221 */ /* 0x000fe20000010000 */
[----:B------:R-:W-:-:S05]  /*1a8e0*/  FADD.FTZ R63, R58, R63 ;  /* 0x0000003f3a3f7221 */ /* 0x000fca0000010000 */
        /* <DEDUP_REMOVED lines=391> */
.L_x_2270:
[----:B------:R-:W2:Y:S02]  /*1c160*/  LD.E R4, desc[UR6][R10.64+0x40] ;  /* 0x000040060a047980 */ /* 0x000ea4000c101900 */
[----:B--2---:R-:W-:-:S04]  /*1c170*/  LEA R4, -R4, RZ, 0x7 ;  /* 0x000000ff04047211 */ /* 0x004fc800078e39ff */
[----:B------:R-:W-:Y:S02]  /*1c180*/  SHF.R.S32.HI R5, RZ, 0x1f, R4 ;  /* 0x0000001fff057819 */ /* 0x000fe40000011404 */
.L_x_2271:
[----:B------:R-:W-:Y:S05]  /*1c190*/  BSYNC B0 ;  /* 0x0000000000007941 */ /* 0x000fea0003800000 */
.L_x_2269:
        /* <DEDUP_REMOVED lines=130> */
[----:B-1----:R-:W5:Y:S01]  /*1c9c0*/  LD.E R3, desc[UR4][R194.64+0x18c] ;  /* 0x00018c04c2037980 */ /* 0x002f62000c101900 */
[----:B------:R-:W-:Y:S03]  /*1c9d0*/  BSSY B1, `(.L_x_2272) ;  /* 0x00002bb000017945 */ /* 0x000fe60003800000 */
[----:B------:R-:W-:Y:S04]  /*1c9e0*/  LDSM.16.M88.4 R164, [R234] ;  /* 0x00000000eaa4783b */ /* 0x000fe80000000200 */
[----:B--2---:R-:W1:Y:S04]  /*1c9f0*/  LDSM.16.M88.4 R16, [R233+0x4000] ;  /* 0x00400000e910783b */ /* 0x004e680000000200 */
[----:B---3--:R-:W4:Y:S04]  /*1ca00*/  LDSM.16.M88.4 R28, [R233+0x4800] ;  /* 0x00480000e91c783b */ /* 0x008f280000000200 */
[----:B------:R-:W2:Y:S04]  /*1ca10*/  LDSM.16.M88.4 R152, [R233+0x5000] ;  /* 0x00500000e998783b */ /* 0x000ea80000000200 */
[----:B------:R-:W3:Y:S04]  /*1ca20*/  LDSM.16.M88.4 R144, [R233+0x5800] ;  /* 0x00580000e990783b */ /* 0x000ee80000000200 */
[----:B------:R-:W3:Y:S04]  /*1ca30*/  LDSM.16.M88.4 R136, [R233+0x6000] ;  /* 0x00600000e988783b */ /* 0x000ee80000000200 */
[----:B------:R-:W3:Y:S04]  /*1ca40*/  LDSM.16.M88.4 R64, [R233+0x6800] ;  /* 0x00680000e940783b */ /* 0x000ee80000000200 */
[----:B------:R-:W3:Y:S04]  /*1ca50*/  LDSM.16.M88.4 R56, [R233+0x7000] ;  /* 0x00700000e938783b */ /* 0x000ee80000000200 */
[----:B------:R-:W3:Y:S04]  /*1ca60*/  LDSM.16.M88.4 R12, [R233+0x7800] ;  /* 0x00780000e90c783b */ /* 0x000ee80000000200 */
[----:B------:R-:W-:Y:S04]  /*1ca70*/  LDSM.16.M88.4 R24, [R232] ;  /* 0x00000000e818783b */ /* 0x000fe80000000200 */
[----:B------:R-:W3:Y:S04]  /*1ca80*/  LDSM.16.M88.4 R8, [R231] ;  /* 0x00000000e708783b */ /* 0x000ee80000000200 */
[----:B------:R-:W3:Y:S01]  /*1ca90*/  LDSM.16.M88.4 R20, [R221] ;  /* 0x00000000dd14783b */ /* 0x000ee20000000200 */
[C---:B-1----:R-:W-:Y:S03]  /*1caa0*/  HMMA.16816.F32 R4, R164.reuse, R16, RZ ;  /* 0x00000010a404723c */ /* 0x042fe600000018ff */
[----:B------:R-:W1:Y:S03]  /*1cab0*/  LDSM.16.M88.4 R48, [R223] ;  /* 0x00000000df30783b */ /* 0x000e660000000200 */
[C---:B----4-:R-:W-:Y:S01]  /*1cac0*/  HMMA.16816.F32 R32, R164.reuse, R28, RZ ;  /* 0x0000001ca420723c */ /* 0x050fe200000018ff */
[----:B------:R-:W4:Y:S04]  /*1cad0*/  LDSM.16.M88.4 R40, [R222] ;  /* 0x00000000de28783b */ /* 0x000f280000000200 */
[----:B------:R-:W-:Y:S01]  /*1cae0*/  LDSM.16.M88.4 R176, [R230] ;  /* 0x00000000e6b0783b */ /* 0x000fe20000000200 */
[C---:B--2---:R-:W-:Y:S03]  /*1caf0*/  HMMA.16816.F32 R44, R164.reuse, R152, RZ ;  /* 0x00000098a42c723c */ /* 0x044fe600000018ff */
[----:B------:R-:W-:Y:S03]  /*1cb00*/  LDSM.16.M88.4 R180, [R220] ;  /* 0x00000000dcb4783b */ /* 0x000fe60000000200 */
[C---:B---3--:R-:W-:Y:S01]  /*1cb10*/  HMMA.16816.F32 R148, R164.reuse, R144, RZ ;  /* 0x00000090a494723c */ /* 0x048fe200000018ff */
[----:B------:R-:W-:Y:S04]  /*1cb20*/  LDSM.16.M88.4 R52, [R218] ;  /* 0x00000000da34783b */ /* 0x000fe80000000200 */
[----:B------:R-:W-:Y:S01]  /*1cb30*/  LDSM.16.M88.4 R172, [R219] ;  /* 0x00000000dbac783b */ /* 0x000fe20000000200 */
[C---:B------:R-:W-:Y:S03]  /*1cb40*/  HMMA.16816.F32 R140, R164.reuse, R136, RZ ;  /* 0x00000088a48c723c */ /* 0x040fe600000018ff */
[----:B------:R-:W-:Y:S03]  /*1cb50*/  LDSM.16.M88.4 R36, [R217] ;  /* 0x00000000d924783b */ /* 0x000fe60000000200 */
        /* <DEDUP_REMOVED lines=18> */
[----:B------:R-:W-:Y:S05]  /*1cc80*/  LDSM.16.M88.4 R8, [R227+0x4800] ;  /* 0x00480000e308783b */ /* 0x000fea0000000200 */
[C---:B------:R-:W-:Y:S06]  /*1cc90*/  HMMA.16816.F32 R148, R24.reuse, R20, R148 ;  /* 0x000000141894723c */ /* 0x040fec0000001894 */
[C---:B------:R-:W-:Y:S01]  /*1cca0*/  HMMA.16816.F32 R144, R24.reuse, R22, R144 ;  /* 0x000000161890723c */ /* 0x040fe20000001890 */
[----:B------:R-:W3:Y:S05]  /*1ccb0*/  LDSM.16.M88.4 R20, [R216] ;  /* 0x00000000d814783b */ /* 0x000eea0000000200 */
[C---:B-1----:R-:W-:Y:S06]  /*1ccc0*/  HMMA.16816.F32 R32, R24.reuse, R48, R32 ;  /* 0x000000301820723c */ /* 0x042fec0000001820 */
[C---:B------:R-:W-:Y:S01]  /*1ccd0*/  HMMA.16816.F32 R28, R24.reuse, R50, R28 ;  /* 0x00000032181c723c */ /* 0x040fe2000000181c */
[----:B------:R-:W1:Y:S05]  /*1cce0*/  LDSM.16.M88.4 R48, [R227+0x5800] ;  /* 0x00580000e330783b */ /* 0x000e6a0000000200 */
[C---:B----4-:R-:W-:Y:S06]  /*1ccf0*/  HMMA.16816.F32 R44, R24.reuse, R40, R44 ;  /* 0x00000028182c723c */ /* 0x050fec000000182c */
[----:B------:R-:W-:Y:S01]  /*1cd00*/  HMMA.16816.F32 R152, R24, R42, R152 ;  /* 0x0000002a1898723c */ /* 0x000fe20000001898 */
[----:B------:R-:W4:Y:S05]  /*1cd10*/  LDSM.16.M88.4 R40, [R227+0x6000] ;  /* 0x00600000e328783b */ /* 0x000f2a0000000200 */
[----:B--2---:R-:W-:Y:S06]  /*1cd20*/  HMMA.16816.F32 R4, R176, R12, R4 ;  /* 0x0000000cb004723c */ /* 0x004fec0000001804 */
[C---:B------:R-:W-:Y:S06]  /*1cd30*/  HMMA.16816.F32 R140, R24.reuse, R180, R140 ;  /* 0x000000b4188c723c */ /* 0x040fec000000188c */
[C---:B------:R-:W-:Y:S01]  /*1cd40*/  HMMA.16816.F32 R136, R24.reuse, R182, R136 ;  /* 0x000000b61888723c */ /* 0x040fe20000001888 */
[----:B------:R-:W-:Y:S05]  /*1cd50*/  LDSM.16.M88.4 R180, [R227+0x8000] ;  /* 0x00800000e3b4783b */ /* 0x000fea0000000200 */
[C---:B------:R-:W-:Y:S06]  /*1cd60*/  HMMA.16816.F32 R60, R24.reuse, R52, R60 ;  /* 0x00000034183c723c */ /* 0x040fec000000183c */
[----:B------:R-:W-:Y:S01]  /*1cd70*/  HMMA.16816.F32 R56, R24, R54, R56 ;  /* 0x000000361838723c */ /* 0x000fe20000001838 */
[----:B------:R-:W-:Y:S05]  /*1cd80*/  LDSM.16.M88.4 R52, [R234+0x2000] ;  /* 0x00200000ea34783b */ /* 0x000fea0000000200 */
[----:B------:R-:W-:Y:S01]  /*1cd90*/  HMMA.16816.F32 R16, R176, R14, R16 ;  /* 0x0000000eb010723c */ /* 0x000fe20000001810 */
[----:B------:R-:W2:Y:S05]  /*1cda0*/  LDSM.16.M88.4 R12, [R233+0x8000] ;  /* 0x00800000e90c783b */ /* 0x000eaa0000000200 */
[C---:B------:R-:W-:Y:S06]  /*1cdb0*/  HMMA.16816.F32 R132, R24.reuse, R172, R132 ;  /* 0x000000ac1884723c */ /* 0x040fec0000001884 */
[C---:B------:R-:W-:Y:S01]  /*1cdc0*/  HMMA.16816.F32 R64, R24.reuse, R174, R64 ;  /* 0x000000ae1840723c */ /* 0x040fe20000001840 */
[----:B------:R-:W-:Y:S05]  /*1cdd0*/  LDSM.16.M88.4 R172, [R227+0x7800] ;  /* 0x00780000e3ac783b */ /* 0x000fea0000000200 */
[C---:B------:R-:W-:Y:S06]  /*1cde0*/  HMMA.16816.F32 R168, R24.reuse, R36, R168 ;  /* 0x0000002418a8723c */ /* 0x040fec00000018a8 */
[----:B------:R-:W-:Y:S01]  /*1cdf0*/  HMMA.16816.F32 R164, R24, R38, R164 ;  /* 0x0000002618a4723c */ /* 0x000fe200000018a4 */
[----:B------:R-:W2:Y:S04]  /*1ce00*/  LDSM.16.M88.4 R24, [R227+0x7000] ;  /* 0x00700000e318783b */ /* 0x000ea80000000200 */
[----:B------:R-:W-:Y:S01]  /*1ce10*/  LDSM.16.M88.4 R36, [R227+0x6800] ;  /* 0x00680000e324783b */ /* 0x000fe20000000200 */
[----:B---3--:R-:W-:Y:S06]  /*1ce20*/  HMMA.16816.F32 R4, R160, R20, R4 ;  /* 0x00000014a004723c */ /* 0x008fec0000001804 */
[C---:B-1----:R-:W-:Y:S06]  /*1ce30*/  HMMA.16816.F32 R148, R176.reuse, R48, R148 ;  /* 0x00000030b094723c */ /* 0x042fec0000001894 */
[C---:B------:R-:W-:Y:S01]  /*1ce40*/  HMMA.16816.F32 R144, R176.reuse, R50, R144 ;  /* 0x00000032b090723c */ /* 0x040fe20000001890 */
[----:B------:R-:W-:Y:S05]  /*1ce50*/  LDSM.16.M88.4 R48, [R215] ;  /* 0x00000000d730783b */ /* 0x000fea0000000200 */
[C---:B----4-:R-:W-:Y:S06]  /*1ce60*/  HMMA.16816.F32 R140, R176.reuse, R40, R140 ;  /* 0x00000028b08c723c */ /* 0x050fec000000188c */
[----:B------:R-:W-:Y:S01]  /*1ce70*/  HMMA.16816.F32 R136, R176, R42, R136 ;  /* 0x0000002ab088723c */ /* 0x000fe20000001888 */
[----:B------:R-:W1:Y:S05]  /*1ce80*/  LDSM.16.M88.4 R40, [R232+0x2000] ;  /* 0x00200000e828783b */ /* 0x000e6a0000000200 */
[----:B------:R-:W-:Y:S01]  /*1ce90*/  HMMA.16816.F32 R16, R160, R22, R16 ;  /* 0x00000016a010723c */ /* 0x000fe20000001810 */
[----:B------:R-:W-:Y:S05]  /*1cea0*/  LDSM.16.M88.4 R20, [R233+0x8800] ;  /* 0x00880000e914783b */ /* 0x000fea0000000200 */
[C---:B------:R-:W-:Y:S06]  /*1ceb0*/  HMMA.16816.F32 R32, R176.reuse, R8, R32 ;  /* 0x00000008b020723c */ /* 0x040fec0000001820 */
[----:B------:R-:W-:Y:S01]  /*1cec0*/  HMMA.16816.F32 R28, R176, R10, R28 ;  /* 0x0000000ab01c723c */ /* 0x000fe2000000181c */
[----:B------:R-:W3:Y:S05]  /*1ced0*/  LDSM.16.M88.4 R8, [R216+0x800] ;  /* 0x00080000d808783b */ /* 0x000eea0000000200 */
[----:B--2---:R-:W-:Y:S06]  /*1cee0*/  HMMA.16816.F32 R4, R52, R12, R4 ;  /* 0x0000000c3404723c */ /* 0x004fec0000001804 */
[C---:B------:R-:W-:Y:S06]  /*1cef0*/  HMMA.16816.F32 R60, R176.reuse, R24, R60 ;  /* 0x00000018b03c723c */ /* 0x040fec000000183c */
[----:B------:R-:W-:Y:S01]  /*1cf00*/  HMMA.16816.F32 R56, R176, R26, R56 ;  /* 0x0000001ab038723c */ /* 0x000fe20000001838 */
[----:B------:R-:W2:Y:S05]  /*1cf10*/  LDSM.16.M88.4 R24, [R230+0x2000] ;  /* 0x00200000e618783b */ /* 0x000eaa0000000200 */
[----:B------:R-:W-:Y:S01]  /*1cf20*/  HMMA.16816.F32 R16, R52, R14, R16 ;  /* 0x0000000e3410723c */ /* 0x000fe20000001810 */
[----:B------:R-:W-:Y:S05]  /*1cf30*/  LDSM.16.M88.4 R12, [R229+0x2000] ;  /* 0x00200000e50c783b */ /* 0x000fea0000000200 */
[----:B-1----:R-:W-:Y:S06]  /*1cf40*/  HMMA.16816.F32 R4, R40, R48, R4 ;  /* 0x000000302804723c */ /* 0x002fec0000001804 */
[----:B------:R-:W-:Y:S06]  /*1cf50*/  HMMA.16816.F32 R44, R176, R156, R44 ;  /* 0x0000009cb02c723c */ /* 0x000fec000000182c */
[C---:B---3--:R-:W-:Y:S06]  /*1cf60*/  HMMA.16816.F32 R32, R160.reuse, R8, R32 ;  /* 0x00000008a020723c */ /* 0x048fec0000001820 */
[----:B------:R-:W-:Y:S01]  /*1cf70*/  HMMA.16816.F32 R28, R160, R10, R28 ;  /* 0x0000000aa01c723c */ /* 0x000fe2000000181c */
[----:B------:R-:W1:Y:S05]  /*1cf80*/  LDSM.16.M88.4 R8, [R216+0x4000] ;  /* 0x00400000d808783b */ /* 0x000e6a0000000200 */
[----:B------:R-:W-:Y:S01]  /*1cf90*/  HMMA.16816.F32 R16, R40, R50, R16 ;  /* 0x000000322810723c */ /* 0x000fe20000001810 */
[----:B------:R-:W3:Y:S05]  /*1cfa0*/  LDSM.16.M88.4 R48, [R233+0x9000] ;  /* 0x00900000e930783b */ /* 0x000eea0000000200 */
[C---:B------:R-:W-:Y:S06]  /*1cfb0*/  HMMA.16816.F32 R132, R176.reuse, R36, R132 ;  /* 0x00000024b084723c */ /* 0x040fec0000001884 */
[C---:B------:R-:W-:Y:S01]  /*1cfc0*/  HMMA.16816.F32 R64, R176.reuse, R38, R64 ;  /* 0x00000026b040723c */ /* 0x040fe20000001840 */
[----:B------:R-:W4:Y:S05]  /*1cfd0*/  LDSM.16.M88.4 R36, [R214] ;  /* 0x00000000d624783b */ /* 0x000f2a0000000200 */
[----:B------:R-:W-:Y:S01]  /*1cfe0*/  HMMA.16816.F32 R152, R176, R158, R152 ;  /* 0x0000009eb098723c */ /* 0x000fe20000001898 */
[----:B------:R-:W5:Y:S05]  /*1cff0*/  LDSM.16.M88.4 R156, [R216+0x1800] ;  /* 0x00180000d89c783b */ /* 0x000f6a0000000200 */
[----:B--2---:R-:W-:Y:S06]  /*1d000*/  HMMA.16816.F32 R4, R24, R180, R4 ;  /* 0x000000b41804723c */ /* 0x004fec0000001804 */
[----:B------:R-:W-:Y:S06]  /*1d010*/  HMMA.16816.F32 R44, R160, R184, R44 ;  /* 0x000000b8a02c723c */ /* 0x000fec000000182c */
[----:B------:R-:W-:Y:S06]  /*1d020*/  HMMA.16816.F32 R28, R52, R22, R28 ;  /* 0x00000016341c723c */ /* 0x000fec000000181c */
[----:B------:R-:W-:Y:S01]  /*1d030*/  HMMA.16816.F32 R16, R24, R182, R16 ;  /* 0x000000b61810723c */ /* 0x000fe20000001810 */
[----:B------:R-:W-:Y:S05]  /*1d040*/  LDSM.16.M88.4 R180, [R216+0x2000] ;  /* 0x00200000d8b4783b */ /* 0x000fea0000000200 */
[----:B------:R-:W-:Y:S01]  /*1d050*/  HMMA.16816.F32 R188, R176, R172, R168 ;  /* 0x000000acb0bc723c */ /* 0x000fe200000018a8 */
[----:B------:R-:W2:Y:S05]  /*1d060*/  LDSM.16.M88.4 R168, [R213] ;  /* 0x00000000d5a8783b */ /* 0x000eaa0000000200 */
[----:B------:R-:W-:Y:S01]  /*1d070*/  HMMA.16816.F32 R32, R52, R20, R32 ;  /* 0x000000143420723c */ /* 0x000fe20000001820 */
[----:B------:R-:W2:Y:S05]  /*1d080*/  LDSM.16.M88.4 R20, [R227+0x8800] ;  /* 0x00880000e314783b */ /* 0x000eaa0000000200 */
[----:B-1----:R-:W-:Y:S06]  /*1d090*/  HMMA.16816.F32 R4, R12, R8, R4 ;  /* 0x000000080c04723c */ /* 0x002fec0000001804 */
[----:B---3--:R-:W-:Y:S06]  /*1d0a0*/  HMMA.16816.F32 R44, R52, R48, R44 ;  /* 0x00000030342c723c */ /* 0x008fec000000182c */
[----:B----4-:R-:W-:Y:S06]  /*1d0b0*/  HMMA.16816.F32 R28, R40, R38, R28 ;  /* 0x00000026281c723c */ /* 0x010fec000000181c */
[----:B------:R-:W-:Y:S01]  /*1d0c0*/  HMMA.16816.F32 R16, R12, R10, R16 ;  /* 0x0000000a0c10723c */ /* 0x000fe20000001810 */
[----:B------:R-:W-:Y:S05]  /*1d0d0*/  LDSM.16.M88.4 R8, [R233+0x9800] ;  /* 0x00980000e908783b */ /* 0x000fea0000000200 */
[----:B------:R-:W-:Y:S01]  /*1d0e0*/  HMMA.16816.F32 R32, R40, R36, R32 ;  /* 0x000000242820723c */ /* 0x000fe20000001820 */
[----:B------:R-:W-:Y:S01]  /*1d0f0*/  LDSM.16.M88.4 R36, [R227+0x9000] ;  /* 0x00900000e324783b */ /* 0x000fe20000000200 */
[-C--:B-----5:R-:W-:Y:S01]  /*1d100*/  FMUL.FTZ R4, R4, R3.reuse ;  /* 0x0000000304047220 */ /* 0x0a0fe20000410000 */
[-C--:B------:R-:W-:Y:S01]  /*1d110*/  FMUL.FTZ R5, R5, R3.reuse ;  /* 0x0000000305057220 */ /* 0x080fe20000410000 */
[-C--:B------:R-:W-:Y:S01]  /*1d120*/  FMUL.FTZ R6, R6, R3.reuse ;  /* 0x0000000306067220 */ /* 0x080fe20000410000 */
[-C--:B------:R-:W-:Y:S01]  /*1d130*/  FMUL.FTZ R7, R7, R3.reuse ;  /* 0x0000000307077220 */ /* 0x080fe20000410000 */
[C---:B------:R-:W-:Y:S01]  /*1d140*/  HMMA.16816.F32 R148, R160.reuse, R156, R148 ;  /* 0x0000009ca094723c */ /* 0x040fe20000001894 */
[----:B------:R-:W-:Y:S05]  /*1d150*/  MUFU.TANH R172, R5 ;  /* 0x0000000500ac7308 */ /* 0x000fea0000002400 */
[C---:B------:R-:W-:Y:S01]  /*1d160*/  HMMA.16816.F32 R156, R160.reuse, R158, R144 ;  /* 0x0000009ea09c723c */ /* 0x040fe20000001890 */
[----:B------:R-:W1:Y:S05]  /*1d170*/  LDSM.16.M88.4 R144, [R216+0x4800] ;  /* 0x00480000d890783b */ /* 0x000e6a0000000200 */
[----:B------:R-:W-:Y:S01]  /*1d180*/  HMMA.16816.F32 R152, R160, R186, R152 ;  /* 0x000000baa098723c */ /* 0x000fe20000001898 */
[-C--:B------:R-:W-:Y:S01]  /*1d190*/  FMUL.FTZ R16, R16, R3.reuse ;  /* 0x0000000310107220 */ /* 0x080fe20000410000 */
[-C--:B------:R-:W-:Y:S01]  /*1d1a0*/  FMUL.FTZ R17, R17, R3.reuse ;  /* 0x0000000311117220 */ /* 0x080fe20000410000 */
[-C--:B------:R-:W-:Y:S01]  /*1d1b0*/  FMUL.FTZ R18, R18, R3.reuse ;  /* 0x0000000312127220 */ /* 0x080fe20000410000 */
[-C--:B------:R-:W-:Y:S01]  /*1d1c0*/  FMUL.FTZ R19, R19, R3.reuse ;  /* 0x0000000313137220 */ /* 0x080fe20000410000 */
[----:B------:R-:W-:Y:S01]  /*1d1d0*/  MUFU.TANH R173, R16 ;  /* 0x0000001000ad7308 */ /* 0x000fe20000002400 */
[----:B------:R-:W-:Y:S06]  /*1d1e0*/  HMMA.16816.F32 R164, R176, R174, R164 ;  /* 0x000000aeb0a4723c */ /* 0x000fec00000018a4 */
[----:B--2---:R-:W-:Y:S01]  /*1d1f0*/  HMMA.16816.F32 R44, R40, R168, R44 ;  /* 0x000000a8282c723c */ /* 0x004fe2000000182c */
[----:B------:R-:W-:Y:S05]  /*1d200*/  MUFU.TANH R175, R4 ;  /* 0x0000000400af7308 */ /* 0x000fea0000002400 */
[C---:B------:R-:W-:Y:S03]  /*1d210*/  HMMA.16816.F32 R28, R24.reuse, R22, R28 ;  /* 0x00000016181c723c */ /* 0x040fe6000000181c */
[----:B------:R-:W-:Y:S03]  /*1d220*/  MUFU.TANH R177, R6 ;  /* 0x0000000600b17308 */ /* 0x000fe60000002400 */
[----:B------:R-:W-:Y:S01]  /*1d230*/  HMMA.16816.F32 R32, R24, R20, R32 ;  /* 0x000000141820723c */ /* 0x000fe20000001820 */
[----:B------:R-:W2:Y:S04]  /*1d240*/  LDSM.16.M88.4 R20, [R212] ;  /* 0x00000000d414783b */ /* 0x000ea80000000200 */
[----:B------:R3:W4:Y:S01]  /*1d250*/  MUFU.TANH R168, R7 ;  /* 0x0000000700a87308 */ /* 0x0007220000002400 */
[----:B------:R-:W-:Y:S01]  /*1d260*/  HMMA.16816.F32 R152, R52, R50, R152 ;  /* 0x000000323498723c */ /* 0x000fe20000001898 */
[----:B------:R-:W5:Y:S05]  /*1d270*/  LDSM.16.M88.4 R48, [R216+0x5000] ;  /* 0x00500000d830783b */ /* 0x000f6a0000000200 */
[----:B------:R-:W-:Y:S01]  /*1d280*/  HMMA.16816.F32 R136, R160, R182, R136 ;  /* 0x000000b6a088723c */ /* 0x000fe20000001888 */
[----:B------:R-:W-:Y:S05]  /*1d290*/  MUFU.TANH R169, R17 ;  /* 0x0000001100a97308 */ /* 0x000fea0000002400 */
[----:B-1----:R-:W-:Y:S03]  /*1d2a0*/  HMMA.16816.F32 R28, R12, R146, R28 ;  /* 0x000000920c1c723c */ /* 0x002fe6000000181c */
[----:B------:R-:W1:Y:S01]  /*1d2b0*/  MUFU.TANH R174, R18 ;  /* 0x0000001200ae7308 */ /* 0x000e620000002400 */
[----:B---3--:R-:W3:Y:S02]  /*1d2c0*/  LDSM.16.M88.4 R4, [R216+0x2800] ;  /* 0x00280000d804783b */ /* 0x008ee40000000200 */
[----:B------:R-:W-:Y:S05]  /*1d2d0*/  HMMA.16816.F32 R148, R52, R8, R148 ;  /* 0x000000083494723c */ /* 0x000fea0000001894 */
[----:B------:R4:W-:Y:S01]  /*1d2e0*/  MUFU.TANH R176, R19 ;  /* 0x0000001300b07308 */ /* 0x0009e20000002400 */
[----:B------:R-:W-:Y:S06]  /*1d2f0*/  HMMA.16816.F32 R44, R24, R36, R44 ;  /* 0x00000024182c723c */ /* 0x000fec000000182c */
[----:B------:R-:W-:Y:S06]  /*1d300*/  HMMA.16816.F32 R140, R160, R180, R140 ;  /* 0x000000b4a08c723c */ /* 0x000fec000000188c */
[----:B------:R-:W-:Y:S01]  /*1d310*/  HMMA.16816.F32 R156, R52, R10, R156 ;  /* 0x0000000a349c723c */ /* 0x000fe2000000189c */
[----:B------:R-:W-:Y:S01]  /*1d320*/  LDSM.16.M88.4 R8, [R211] ;  /* 0x00000000d308783b */ /* 0x000fe20000000200 */
[-C--:B------:R-:W-:Y:S01]  /*1d330*/  FMUL.FTZ R28, R28, R3.reuse ;  /* 0x000000031c1c7220 */ /* 0x080fe20000410000 */
[-C--:B------:R-:W-:Y:S01]  /*1d340*/  FMUL.FTZ R29, R29, R3.reuse ;  /* 0x000000031d1d7220 */ /* 0x080fe20000410000 */
[-C--:B------:R-:W-:Y:S01]  /*1d350*/  FMUL.FTZ R30, R30, R3.reuse ;  /* 0x000000031e1e7220 */ /* 0x080fe20000410000 */
[----:B----4-:R-:W4:Y:S01]  /*1d360*/  LDSM.16.M88.4 R16, [R233+0xa000] ;  /* 0x00a00000e910783b */ /* 0x010f220000000200 */
[----:B------:R-:W-:Y:S01]  /*1d370*/  HMMA.16816.F32 R32, R12, R144, R32 ;  /* 0x000000900c20723c */ /* 0x000fe20000001820 */
[-C--:B------:R-:W-:Y:S01]  /*1d380*/  FMUL.FTZ R31, R31, R3.reuse ;  /* 0x000000031f1f7220 */ /* 0x080fe20000410000 */
[----:B------:R-:W-:Y:S04]  /*1d390*/  MUFU.TANH R180, R30 ;  /* 0x0000001e00b47308 */ /* 0x000fe80000002400 */
[----:B--2---:R-:W-:Y:S04]  /*1d3a0*/  HMMA.16816.F32 R148, R40, R20, R148 ;  /* 0x000000142894723c */ /* 0x004fe80000001894 */
[----:B------:R-:W-:Y:S02]  /*1d3b0*/  MUFU.TANH R181, R31 ;  /* 0x0000001f00b57308 */ /* 0x000fe40000002400 */
[----:B-----5:R-:W-:Y:S06]  /*1d3c0*/  HMMA.16816.F32 R44, R12, R48, R44 ;  /* 0x000000300c2c723c */ /* 0x020fec000000182c */
[C---:B---3--:R-:W-:Y:S01]  /*1d3d0*/  HMMA.16816.F32 R144, R160.reuse, R4, R132 ;  /* 0x00000004a090723c */ /* 0x048fe20000001884 */
[----:B------:R-:W2:Y:S01]  /*1d3e0*/  LDSM.16.M88.4 R132, [R227+0x9800] ;  /* 0x00980000e384783b */ /* 0x000ea20000000200 */
[----:B------:R-:W-:Y:S04]  /*1d3f0*/  MUFU.TANH R48, R28 ;  /* 0x0000001c00307308 */ /* 0x000fe80000002400 */
[----:B------:R-:W-:Y:S01]  /*1d400*/  HMMA.16816.F32 R64, R160, R6, R64 ;  /* 0x00000006a040723c */ /* 0x000fe20000001840 */
[----:B------:R-:W3:Y:S01]  /*1d410*/  LDSM.16.M88.4 R4, [R233+0xa800] ;  /* 0x00a80000e904783b */ /* 0x000ee20000000200 */
[-C--:B------:R-:W-:Y:S01]  /*1d420*/  FMUL.FTZ R32, R32, R3.reuse ;  /* 0x0000000320207220 */ /* 0x080fe20000410000 */
[-C--:B------:R-:W-:Y:S01]  /*1d430*/  FMUL.FTZ R33, R33, R3.reuse ;  /* 0x0000000321217220 */ /* 0x080fe20000410000 */
[----:B------:R5:W-:Y:S01]  /*1d440*/  MUFU.TANH R49, R29 ;  /* 0x0000001d00317308 */ /* 0x000be20000002400 */
[-C--:B------:R-:W-:Y:S01]  /*1d450*/  FMUL.FTZ R34, R34, R3.reuse ;  /* 0x0000000322227220 */ /* 0x080fe20000410000 */
[-C--:B------:R-:W-:Y:S01]  /*1d460*/  FMUL.FTZ R35, R35, R3.reuse ;  /* 0x0000000323237220 */ /* 0x080fe20000410000 */
[C---:B------:R-:W-:Y:S05]  /*1d470*/  HMMA.16816.F32 R152, R40.reuse, R170, R152 ;  /* 0x000000aa2898723c */ /* 0x040fea0000001898 */
[----:B------:R-:W1:Y:S01]  /*1d480*/  MUFU.TANH R178, R32 ;  /* 0x0000002000b27308 */ /* 0x000e620000002400 */
[----:B------:R-:W-:Y:S01]  /*1d490*/  HMMA.16816.F32 R156, R40, R22, R156 ;  /* 0x00000016289c723c */ /* 0x000fe2000000189c */
[----:B------:R-:W-:Y:S01]  /*1d4a0*/  LDSM.16.M88.4 R20, [R216+0x3000] ;  /* 0x00300000d814783b */ /* 0x000fe20000000200 */
[-C--:B------:R-:W-:Y:S01]  /*1d4b0*/  FMUL.FTZ R44, R44, R3.reuse ;  /* 0x000000032c2c7220 */ /* 0x080fe20000410000 */
[-C--:B------:R-:W-:Y:S01]  /*1d4c0*/  FMUL.FTZ R45, R45, R3.reuse ;  /* 0x000000032d2d7220 */ /* 0x080fe20000410000 */
[-C--:B------:R-:W-:Y:S01]  /*1d4d0*/  FMUL.FTZ R46, R46, R3.reuse ;  /* 0x000000032e2e7220 */ /* 0x080fe20000410000 */
[-C--:B------:R-:W-:Y:S01]  /*1d4e0*/  FMUL.FTZ R47, R47, R3.reuse ;  /* 0x000000032f2f7220 */ /* 0x080fe20000410000 */
[C---:B----4-:R-:W-:Y:S01]  /*1d4f0*/  HMMA.16816.F32 R136, R52.reuse, R18, R136 ;  /* 0x000000123488723c */ /* 0x050fe20000001888 */
[----:B------:R-:W-:Y:S01]  /*1d500*/  MUFU.TANH R170, R33 ;  /* 0x0000002100aa7308 */ /* 0x000fe20000002400 */
[----:B-----5:R-:W4:Y:S04]  /*1d510*/  LDSM.16.M88.4 R28, [R227+0xa000] ;  /* 0x00a00000e31c783b */ /* 0x020f280000000200 */
[----:B------:R-:W-:Y:S01]  /*1d520*/  HMMA.16816.F32 R140, R52, R16, R140 ;  /* 0x00000010348c723c */ /* 0x000fe2000000188c */
[----:B------:R-:W-:Y:S02]  /*1d530*/  LDSM.16.M88.4 R16, [R210] ;  /* 0x00000000d210783b */ /* 0x000fe40000000200 */
[----:B------:R-:W5:Y:S03]  /*1d540*/  MUFU.TANH R179, R34 ;  /* 0x0000002200b37308 */ /* 0x000f660000002400 */
[C---:B------:R-:W-:Y:S01]  /*1d550*/  HMMA.16816.F32 R152, R24.reuse, R38, R152 ;  /* 0x000000261898723c */ /* 0x040fe20000001898 */
[----:B------:R-:W-:Y:S04]  /*1d560*/  LDSM.16.M88.4 R36, [R216+0x3800] ;  /* 0x00380000d824783b */ /* 0x000fe80000000200 */
[----:B------:R1:W5:Y:S01]  /*1d570*/  MUFU.TANH R171, R35 ;  /* 0x0000002300ab7308 */ /* 0x0003620000002400 */
[----:B--2---:R-:W-:Y:S06]  /*1d580*/  HMMA.16816.F32 R148, R24, R132, R148 ;  /* 0x000000841894723c */ /* 0x004fec0000001894 */
[C---:B------:R-:W-:Y:S01]  /*1d590*/  HMMA.16816.F32 R136, R40.reuse, R10, R136 ;  /* 0x0000000a2888723c */ /* 0x040fe20000001888 */
[----:B------:R-:W2:Y:S05]  /*1d5a0*/  MUFU.TANH R44, R44 ;  /* 0x0000002c002c7308 */ /* 0x000eaa0000002400 */
[----:B------:R-:W-:Y:S01]  /*1d5b0*/  HMMA.16816.F32 R140, R40, R8, R140 ;  /* 0x00000008288c723c */ /* 0x000fe2000000188c */
[----:B------:R-:W-:Y:S02]  /*1d5c0*/  LDSM.16.M88.4 R8, [R216+0x6000] ;  /* 0x00600000d808783b */ /* 0x000fe40000000200 */
[----:B------:R-:W-:Y:S02]  /*1d5d0*/  MUFU.TANH R45, R45 ;  /* 0x0000002d002d7308 */ /* 0x000fe40000002400 */
[----:B-1----:R-:W1:Y:S01]  /*1d5e0*/  LDSM.16.M88.4 R32, [R216+0x5800] ;  /* 0x00580000d820783b */ /* 0x002e620000000200 */
[C---:B---3--:R-:W-:Y:S05]  /*1d5f0*/  HMMA.16816.F32 R144, R52.reuse, R4, R144 ;  /* 0x000000043490723c */ /* 0x048fea0000001890 */
[----:B------:R-:W3:Y:S01]  /*1d600*/  MUFU.TANH R46, R46 ;  /* 0x0000002e002e7308 */ /* 0x000ee20000002400 */
[----:B------:R-:W-:Y:S01]  /*1d610*/  HMMA.16816.F32 R64, R52, R6, R64 ;  /* 0x000000063440723c */ /* 0x000fe20000001840 */
[----:B------:R-:W5:Y:S05]  /*1d620*/  LDSM.16.M88.4 R4, [R233+0xb000] ;  /* 0x00b00000e904783b */ /* 0x000f6a0000000200 */
[C---:B----4-:R-:W-:Y:S01]  /*1d630*/  HMMA.16816.F32 R136, R24.reuse, R30, R136 ;  /* 0x0000001e1888723c */ /* 0x050fe20000001888 */
[----:B------:R-:W-:Y:S05]  /*1d640*/  MUFU.TANH R47, R47 ;  /* 0x0000002f002f7308 */ /* 0x000fea0000002400 */
[----:B------:R-:W-:Y:S01]  /*1d650*/  HMMA.16816.F32 R140, R24, R28, R140 ;  /* 0x0000001c188c723c */ /* 0x000fe2000000188c */
[----:B------:R-:W-:Y:S05]  /*1d660*/  LDSM.16.M88.4 R28, [R209] ;  /* 0x00000000d11c783b */ /* 0x000fea0000000200 */
[C---:B------:R-:W-:Y:S06]  /*1d670*/  HMMA.16816.F32 R60, R160.reuse, R20, R60 ;  /* 0x00000014a03c723c */ /* 0x040fec000000183c */
[----:B------:R-:W-:Y:S01]  /*1d680*/  HMMA.16816.F32 R56, R160, R22, R56 ;  /* 0x00000016a038723c */ /* 0x000fe20000001838 */
[----:B------:R-:W4:Y:S05]  /*1d690*/  LDSM.16.M88.4 R20, [R227+0xa800] ;  /* 0x00a80000e314783b */ /* 0x000f2a0000000200 */
[C---:B------:R-:W-:Y:S06]  /*1d6a0*/  HMMA.16816.F32 R152, R12.reuse, R50, R152 ;  /* 0x000000320c98723c */ /* 0x040fec0000001898 */
[C---:B-1----:R-:W-:Y:S01]  /*1d6b0*/  HMMA.16816.F32 R148, R12.reuse, R32, R148 ;  /* 0x000000200c94723c */ /* 0x042fe20000001894 */
[----:B------:R-:W1:Y:S05]  /*1d6c0*/  S2R R32, SR_TID.X ;  /* 0x0000000000207919 */ /* 0x000e6a0000002100 */
[C---:B------:R-:W-:Y:S06]  /*1d6d0*/  HMMA.16816.F32 R136, R12.reuse, R10, R136 ;  /* 0x0000000a0c88723c */ /* 0x040fec0000001888 */
[----:B------:R-:W-:Y:S01]  /*1d6e0*/  HMMA.16816.F32 R140, R12, R8, R140 ;  /* 0x000000080c8c723c */ /* 0x000fe2000000188c */
[----:B------:R-:W2:Y:S05]  /*1d6f0*/  LDSM.16.M88.4 R8, [R233+0xb800] ;  /* 0x00b80000e908783b */ /* 0x000eaa0000000200 */
[----:B------:R-:W-:Y:S01]  /*1d700*/  HMMA.16816.F32 R144, R40, R16, R144 ;  /* 0x000000102890723c */ /* 0x000fe20000001890 */
[-C--:B------:R-:W-:Y:S01]  /*1d710*/  FMUL.FTZ R50, R153, R3.reuse ;  /* 0x0000000399327220 */ /* 0x080fe20000410000 */
[-C--:B------:R-:W-:Y:S01]  /*1d720*/  FMUL.FTZ R51, R154, R3.reuse ;  /* 0x000000039a337220 */ /* 0x080fe20000410000 */
[-C--:B------:R-:W-:Y:S01]  /*1d730*/  FMUL.FTZ R33, R152, R3.reuse ;  /* 0x0000000398217220 */ /* 0x080fe20000410000 */
[----:B------:R-:W-:-:S02]  /*1d740*/  FMUL.FTZ R132, R155, R3 ;  /* 0x000000039b847220 */ /* 0x000fc40000410000 */
[----:B------:R-:W-:Y:S01]  /*1d750*/  HMMA.16816.F32 R64, R40, R18, R64 ;  /* 0x000000122840723c */ /* 0x000fe20000001840 */
[----:B------:R-:W3:Y:S01]  /*1d760*/  LDSM.16.M88.4 R16, [R216+0x6800] ;  /* 0x00680000d810783b */ /* 0x000ee20000000200 */
[----:B------:R-:W-:Y:S01]  /*1d770*/  MUFU.TANH R50, R50 ;  /* 0x0000003200327308 */ /* 0x000fe20000002400 */
[-C--:B------:R-:W-:Y:S01]  /*1d780*/  FMUL.FTZ R150, R150, R3.reuse ;  /* 0x0000000396967220 */ /* 0x080fe20000410000 */
[-C--:B------:R-:W-:Y:S01]  /*1d790*/  FMUL.FTZ R133, R148, R3.reuse ;  /* 0x0000000394857220 */ /* 0x080fe20000410000 */
[-C--:B------:R-:W-:Y:S01]  /*1d7a0*/  FMUL.FTZ R151, R151, R3.reuse ;  /* 0x0000000397977220 */ /* 0x080fe20000410000 */
[----:B-----5:R-:W-:Y:S01]  /*1d7b0*/  HMMA.16816.F32 R60, R52, R4, R60 ;  /* 0x00000004343c723c */ /* 0x020fe2000000183c */
[-C--:B------:R-:W-:Y:S01]  /*1d7c0*/  FMUL.FTZ R153, R136, R3.reuse ;  /* 0x0000000388997220 */ /* 0x080fe20000410000 */
[-C--:B------:R-:W-:Y:S01]  /*1d7d0*/  FMUL.FTZ R137, R137, R3.reuse ;  /* 0x0000000389897220 */ /* 0x080fe20000410000 */
[-C--:B------:R-:W-:Y:S01]  /*1d7e0*/  FMUL.FTZ R138, R138, R3.reuse ;  /* 0x000000038a8a7220 */ /* 0x080fe20000410000 */
[----:B------:R-:W5:Y:S01]  /*1d7f0*/  MUFU.TANH R33, R33 ;  /* 0x0000002100217308 */ /* 0x000f620000002400 */
[----:B------:R-:W-:Y:S01]  /*1d800*/  FMUL.FTZ R139, R139, R3 ;  /* 0x000000038b8b7220 */ /* 0x000fe20000410000 */
[----:B------:R-:W-:Y:S01]  /*1d810*/  HMMA.16816.F32 R188, R160, R36, R188 ;  /* 0x00000024a0bc723c */ /* 0x000fe200000018bc */
[----:B-1----:R-:W-:-:S02]  /*1d820*/  IMAD.SHL.U32 R4, R32, 0x2, RZ ;  /* 0x0000000220047824 */ /* 0x002fc400078e00ff */
[-C--:B------:R-:W-:Y:S01]  /*1d830*/  FMUL.FTZ R141, R141, R3.reuse ;  /* 0x000000038d8d7220 */ /* 0x080fe20000410000 */
[-C--:B------:R-:W-:Y:S01]  /*1d840*/  FMUL.FTZ R142, R142, R3.reuse ;  /* 0x000000038e8e7220 */ /* 0x080fe20000410000 */
[-C--:B------:R-:W-:Y:S01]  /*1d850*/  FMUL.FTZ R140, R140, R3.reuse ;  /* 0x000000038c8c7220 */ /* 0x080fe20000410000 */
[----:B------:R-:W-:Y:S01]  /*1d860*/  FMUL.FTZ R143, R143, R3 ;  /* 0x000000038f8f7220 */ /* 0x000fe20000410000 */
[----:B------:R-:W-:Y:S01]  /*1d870*/  LOP3.LUT R4, R4, 0x6, RZ, 0xc0, !PT ;  /* 0x0000000604047812 */ /* 0x000fe200078ec0ff */
[----:B------:R-:W-:Y:S01]  /*1d880*/  HMMA.16816.F32 R56, R52, R6, R56 ;  /* 0x000000063438723c */ /* 0x000fe20000001838 */
[----:B------:R1:W-:Y:S03]  /*1d890*/  MUFU.TANH R154, R137 ;  /* 0x00000089009a7308 */ /* 0x0003e60000002400 */
[----:B------:R-:W-:Y:S02]  /*1d8a0*/  IMAD R136, R250, 0x80, R4 ;  /* 0x00000080fa887824 */ /* 0x000fe400078e0204 */
[----:B----4-:R-:W-:Y:S02]  /*1d8b0*/  HMMA.16816.F32 R144, R24, R20, R144 ;  /* 0x000000141890723c */ /* 0x010fe40000001890 */
[C---:B------:R-:W-:Y:S01]  /*1d8c0*/  VIADD R4, R136.reuse, 0x1 ;  /* 0x0000000188047836 */ /* 0x040fe20000000000 */
[----:B------:R-:W4:Y:S01]  /*1d8d0*/  MUFU.TANH R51, R51 ;  /* 0x0000003300337308 */ /* 0x000f220000002400 */
[----:B------:R-:W-:-:S02]  /*1d8e0*/  VIADD R5, R136, 0x8 ;  /* 0x0000000888057836 */ /* 0x000fc40000000000 */
[----:B------:R-:W-:Y:S01]  /*1d8f0*/  HMMA.16816.F32 R64, R24, R22, R64 ;  /* 0x000000161840723c */ /* 0x000fe20000001840 */
[CC--:B------:R-:W-:Y:S01]  /*1d900*/  ISETP.GE.AND P2, PT, R4.reuse, R193.reuse, PT ;  /* 0x000000c10400720c */ /* 0x0c0fe20003f46270 */
[----:B------:R-:W-:Y:S01]  /*1d910*/  LDSM.16.M88.4 R20, [R227+0xb000] ;  /* 0x00b00000e314783b */ /* 0x000fe20000000200 */
[-C--:B------:R-:W-:Y:S02]  /*1d920*/  ISETP.GE.AND P5, PT, R4, R192.reuse, PT ;  /* 0x000000c00400720c */ /* 0x080fe40003fa6270 */
[C---:B------:R-:W-:Y:S01]  /*1d930*/  ISETP.GE.AND P4, PT, R5.reuse, R193, PT ;  /* 0x000000c10500720c */ /* 0x040fe20003f86270 */
[----:B------:R-:W-:Y:S01]  /*1d940*/  HMMA.16816.F32 R164, R160, R38, R164 ;  /* 0x00000026a0a4723c */ /* 0x000fe200000018a4 */
[----:B------:R-:W-:Y:S01]  /*1d950*/  ISETP.GE.AND P6, PT, R5, R192, PT ;  /* 0x000000c00500720c */ /* 0x000fe20003fc6270 */
[----:B------:R-:W-:Y:S01]  /*1d960*/  MUFU.TANH R150, R150 ;  /* 0x0000009600967308 */ /* 0x000fe20000002400 */
[----:B------:R-:W5:Y:S01]  /*1d970*/  LDSM.16.M88.4 R4, [R208] ;  /* 0x00000000d004783b */ /* 0x000f620000000200 */
[----:B------:R-:W-:-:S02]  /*1d980*/  FSEL R183, R168, -INF , !P5 ;  /* 0xff800000a8b77808 */ /* 0x000fc40006800000 */
[----:B--2---:R-:W-:Y:S01]  /*1d990*/  HMMA.16816.F32 R188, R52, R8, R188 ;  /* 0x0000000834bc723c */ /* 0x004fe200000018bc */
[----:B------:R-:W-:Y:S02]  /*1d9a0*/  FSEL R182, R173, -INF , !P4 ;  /* 0xff800000adb67808 */ /* 0x000fe40006000000 */
[----:B------:R-:W-:Y:S01]  /*1d9b0*/  FSEL R185, R174, -INF , !P6 ;  /* 0xff800000aeb97808 */ /* 0x000fe20007000000 */
[----:B------:R-:W2:Y:S01]  /*1d9c0*/  MUFU.TANH R133, R133 ;  /* 0x0000008500857308 */ /* 0x000ea20000002400 */
[----:B-1----:R-:W-:Y:S01]  /*1d9d0*/  FSEL R137, R172, -INF , !P2 ;  /* 0xff800000ac897808 */ /* 0x002fe20005000000 */
[----:B------:R-:W-:Y:S01]  /*1d9e0*/  HMMA.16816.F32 R60, R40, R28, R60 ;  /* 0x0000001c283c723c */ /* 0x000fe2000000183c */
[C---:B------:R-:W-:Y:S02]  /*1d9f0*/  VIADD R8, R136.reuse, 0x10 ;  /* 0x0000001088087836 */ /* 0x040fe40000000000 */
[----:B------:R-:W-:-:S03]  /*1da00*/  VIADD R9, R136, 0x28 ;  /* 0x0000002888097836 */ /* 0x000fc60000000000 */
[----:B---3--:R-:W-:Y:S01]  /*1da10*/  HMMA.16816.F32 R144, R12, R16, R144 ;  /* 0x000000100c90723c */ /* 0x008fe20000001890 */
[CC--:B------:R-:W-:Y:S01]  /*1da20*/  ISETP.GE.AND P5, PT, R8.reuse, R193.reuse, PT ;  /* 0x000000c10800720c */ /* 0x0c0fe20003fa6270 */
[----:B------:R-:W-:Y:S01]  /*1da30*/  MUFU.TANH R132, R132 ;  /* 0x0000008400847308 */ /* 0x000fe20000002400 */
[-C--:B------:R-:W-:Y:S01]  /*1da40*/  ISETP.GE.AND P4, PT, R8, R192.reuse, PT ;  /* 0x000000c00800720c */ /* 0x080fe20003f86270 */
[----:B------:R-:W-:Y:S01]  /*1da50*/  VIADD R8, R136, 0x11 ;  /* 0x0000001188087836 */ /* 0x000fe20000000000 */
[----:B------:R-:W-:Y:S01]  /*1da60*/  FSEL R178, R178, -INF , !P5 ;  /* 0xff800000b2b27808 */ /* 0x000fe20006800000 */
[----:B------:R-:W-:Y:S01]  /*1da70*/  HMMA.16816.F32 R156, R24, R134, R156 ;  /* 0x00000086189c723c */ /* 0x000fe2000000189c */
[----:B------:R-:W-:Y:S01]  /*1da80*/  VIADD R16, R136, 0x9 ;  /* 0x0000000988107836 */ /* 0x000fe20000000000 */
[----:B------:R-:W-:Y:S02]  /*1da90*/  FSEL R179, R179, -INF , !P4 ;  /* 0xff800000b3b37808 */ /* 0x000fe40006000000 */
[-C--:B------:R-:W-:Y:S01]  /*1daa0*/  ISETP.GE.AND P6, PT, R8, R193.reuse, PT ;  /* 0x000000c10800720c */ /* 0x080fe20003fc6270 */
[----:B------:R-:W-:Y:S01]  /*1dab0*/  MUFU.TANH R151, R151 ;  /* 0x0000009700977308 */ /* 0x000fe20000002400 */
[C---:B------:R-:W-:Y:S01]  /*1dac0*/  ISETP.GE.AND P3, PT, R16.reuse, R193, PT ;  /* 0x000000c11000720c */ /* 0x040fe20003f66270 */
[----:B------:R-:W-:Y:S01]  /*1dad0*/  HMMA.16816.F32 R56, R40, R30, R56 ;  /* 0x0000001e2838723c */ /* 0x000fe20000001838 */
[----:B------:R-:W1:Y:S01]  /*1dae0*/  LDSM.16.M88.4 R28, [R227+0xb800] ;  /* 0x00b80000e31c783b */ /* 0x000e620000000200 */
[----:B------:R-:W-:Y:S01]  /*1daf0*/  ISETP.GE.AND P2, PT, R16, R192, PT ;  /* 0x000000c01000720c */ /* 0x000fe20003f46270 */
[----:B------:R-:W-:Y:S01]  /*1db00*/  FMUL.FTZ R134, R149, R3 ;  /* 0x0000000395867220 */ /* 0x000fe20000410000 */
[----:B------:R-:W-:-:S02]  /*1db10*/  FSEL R184, R169, -INF , !P3 ;  /* 0xff800000a9b87808 */ /* 0x000fc40005800000 */
[----:B------:R-:W-:Y:S01]  /*1db20*/  HMMA.16816.F32 R164, R52, R10, R164 ;  /* 0x0000000a34a4723c */ /* 0x000fe200000018a4 */
[-C--:B------:R-:W-:Y:S01]  /*1db30*/  ISETP.GE.AND P3, PT, R8, R192.reuse, PT ;  /* 0x000000c00800720c */ /* 0x080fe20003f66270 */
[----:B------:R-:W-:Y:S01]  /*1db40*/  VIADD R8, R136, 0x18 ;  /* 0x0000001888087836 */ /* 0x000fe20000000000 */
[----:B------:R-:W-:Y:S01]  /*1db50*/  FSEL R186, R176, -INF , !P2 ;  /* 0xff800000b0ba7808 */ /* 0x000fe20005000000 */
[----:B------:R-:W3:Y:S01]  /*1db60*/  MUFU.TANH R134, R134 ;  /* 0x0000008600867308 */ /* 0x000ee20000002400 */
[----:B------:R-:W-:Y:S01]  /*1db70*/  FSEL R39, R171, -INF , !P3 ;  /* 0xff800000ab277808 */ /* 0x000fe20005800000 */
[----:B-----5:R-:W-:Y:S01]  /*1db80*/  HMMA.16816.F32 R188, R40, R4, R188 ;  /* 0x0000000428bc723c */ /* 0x020fe200000018bc */
[----:B------:R-:W-:Y:S01]  /*1db90*/  ISETP.GE.AND P2, PT, R8, R193, PT ;  /* 0x000000c10800720c */ /* 0x000fe20003f46270 */
[----:B------:R-:W-:Y:S01]  /*1dba0*/  FMUL.FTZ R144, R144, R3 ;  /* 0x0000000390907220 */ /* 0x000fe20000410000 */
[-C--:B------:R-:W-:Y:S01]  /*1dbb0*/  ISETP.GE.AND P5, PT, R8, R192.reuse, PT ;  /* 0x000000c00800720c */ /* 0x080fe20003fa6270 */
[----:B------:R-:W-:Y:S01]  /*1dbc0*/  VIADD R8, R136, 0x19 ;  /* 0x0000001988087836 */ /* 0x000fe20000000000 */
[----:B------:R-:W-:Y:S01]  /*1dbd0*/  FSEL R38, R170, -INF , !P6 ;  /* 0xff800000aa267808 */ /* 0x000fe20007000000 */
[----:B------:R-:W-:Y:S01]  /*1dbe0*/  HMMA.16816.F32 R64, R12, R18, R64 ;  /* 0x000000120c40723c */ /* 0x000fe20000001840 */
[----:B------:R-:W-:Y:S01]  /*1dbf0*/  VIADD R5, R136, 0x20 ;  /* 0x0000002088057836 */ /* 0x000fe20000000000 */
[----:B------:R-:W5:Y:S01]  /*1dc00*/  LDSM.16.M88.4 R16, [R216+0x7000] ;  /* 0x00700000d810783b */ /* 0x000f620000000200 */
[CC--:B------:R-:W-:Y:S01]  /*1dc10*/  ISETP.GE.AND P4, PT, R8.reuse, R193.reuse, PT ;  /* 0x000000c10800720c */ /* 0x0c0fe20003f86270 */
[----:B------:R2:W-:Y:S01]  /*1dc20*/  MUFU.TANH R155, R138 ;  /* 0x0000008a009b7308 */ /* 0x0005e20000002400 */
[-C--:B------:R-:W-:Y:S01]  /*1dc30*/  ISETP.GE.AND P6, PT, R8, R192.reuse, PT ;  /* 0x000000c00800720c */ /* 0x080fe20003fc6270 */
[----:B------:R-:W-:Y:S01]  /*1dc40*/  HMMA.16816.F32 R60, R24, R20, R60 ;  /* 0x00000014183c723c */ /* 0x000fe2000000183c */
[----:B------:R-:W-:Y:S01]  /*1dc50*/  ISETP.GE.AND P3, PT, R5, R193, PT ;  /* 0x000000c10500720c */ /* 0x000fe20003f66270 */
[----:B------:R-:W-:Y:S01]  /*1dc60*/  VIADD R8, R136, 0x29 ;  /* 0x0000002988087836 */ /* 0x000fe20000000000 */
[----:B------:R-:W-:Y:S01]  /*1dc70*/  FSEL R180, R180, -INF , !P5 ;  /* 0xff800000b4b47808 */ /* 0x000fe20006800000 */
[----:B------:R-:W-:Y:S01]  /*1dc80*/  FMUL.FTZ R146, R146, R3 ;  /* 0x0000000392927220 */ /* 0x000fe20000410000 */
[----:B------:R-:W-:Y:S01]  /*1dc90*/  FSEL R181, R181, -INF , !P6 ;  /* 0xff800000b5b57808 */ /* 0x000fe20007000000 */
[----:B------:R-:W-:Y:S01]  /*1dca0*/  HMMA.16816.F32 R156, R12, R34, R156 ;  /* 0x000000220c9c723c */ /* 0x000fe2000000189c */
[----:B------:R-:W-:Y:S01]  /*1dcb0*/  FSEL R21, R48, -INF , !P2 ;  /* 0xff80000030157808 */ /* 0x000fe20005000000 */
[----:B------:R-:W-:Y:S01]  /*1dcc0*/  MUFU.TANH R141, R141 ;  /* 0x0000008d008d7308 */ /* 0x000fe20000002400 */
[-C--:B------:R-:W-:Y:S01]  /*1dcd0*/  ISETP.GE.AND P2, PT, R5, R192.reuse, PT ;  /* 0x000000c00500720c */ /* 0x080fe20003f46270 */
[----:B------:R-:W-:Y:S01]  /*1dce0*/  VIADD R5, R136, 0x21 ;  /* 0x0000002188057836 */ /* 0x000fe20000000000 */
[----:B------:R-:W-:Y:S01]  /*1dcf0*/  ISETP.GE.AND P6, PT, R9, R193, PT ;  /* 0x000000c10900720c */ /* 0x000fe20003fc6270 */
[----:B------:R-:W-:Y:S01]  /*1dd00*/  HMMA.16816.F32 R164, R40, R6, R164 ;  /* 0x0000000628a4723c */ /* 0x000fe200000018a4 */
[----:B------:R-:W-:Y:S01]  /*1dd10*/  FSEL R34, R44, -INF , !P3 ;  /* 0xff8000002c227808 */ /* 0x000fe20005800000 */
[----:B------:R-:W-:Y:S01]  /*1dd20*/  FMUL.FTZ R147, R147, R3 ;  /* 0x0000000393937220 */ /* 0x000fe20000410000 */
[----:B------:R-:W-:Y:S01]  /*1dd30*/  ISETP.GE.AND P5, PT, R5, R193, PT ;  /* 0x000000c10500720c */ /* 0x000fe20003fa6270 */
[----:B------:R-:W-:Y:S01]  /*1dd40*/  MUFU.TANH R142, R142 ;  /* 0x0000008e008e7308 */ /* 0x000fe20000002400 */
[----:B------:R-:W-:Y:S01]  /*1dd50*/  FSEL R35, R46, -INF , !P2 ;  /* 0xff8000002e237808 */ /* 0x000fe20005000000 */
[C---:B------:R-:W-:Y:S01]  /*1dd60*/  HMMA.16816.F32 R56, R24.reuse, R22, R56 ;  /* 0x000000161838723c */ /* 0x040fe20000001838 */
[----:B------:R-:W-:Y:S01]  /*1dd70*/  FSEL R32, R45, -INF , !P5 ;  /* 0xff8000002d207808 */ /* 0x000fe20006800000 */
[----:B------:R-:W-:Y:S01]  /*1dd80*/  VIADD R7, R136, 0x40 ;  /* 0x0000004088077836 */ /* 0x000fe20000000000 */
[-C--:B------:R-:W-:Y:S01]  /*1dd90*/  ISETP.GE.AND P3, PT, R9, R192.reuse, PT ;  /* 0x000000c00900720c */ /* 0x080fe20003f66270 */
[----:B------:R-:W-:Y:S01]  /*1dda0*/  FMUL.FTZ R4, R64, R3 ;  /* 0x0000000340047220 */ /* 0x000fe20000410000 */
[C---:B------:R-:W-:Y:S01]  /*1ddb0*/  ISETP.GE.AND P2, PT, R8.reuse, R193, PT ;  /* 0x000000c10800720c */ /* 0x040fe20003f46270 */
[C---:B-1----:R-:W-:Y:S01]  /*1ddc0*/  HMMA.16816.F32 R188, R24.reuse, R28, R188 ;  /* 0x0000001c18bc723c */ /* 0x042fe200000018bc */
[-C--:B------:R-:W-:Y:S01]  /*1ddd0*/  ISETP.GE.AND P5, PT, R8, R192.reuse, PT ;  /* 0x000000c00800720c */ /* 0x080fe20003fa6270 */
[----:B------:R-:W-:Y:S01]  /*1dde0*/  MUFU.TANH R140, R140 ;  /* 0x0000008c008c7308 */ /* 0x000fe20000002400 */
[----:B------:R-:W1:Y:S01]  /*1ddf0*/  LDSM.16.M88.4 R8, [R216+0x7800] ;  /* 0x00780000d808783b */ /* 0x000e620000000200 */
[----:B------:R-:W-:Y:S01]  /*1de00*/  FSEL R20, R49, -INF , !P4 ;  /* 0xff80000031147808 */ /* 0x000fe20006000000 */
[-C--:B------:R-:W-:Y:S01]  /*1de10*/  FMUL.FTZ R66, R66, R3.reuse ;  /* 0x0000000342427220 */ /* 0x080fe20000410000 */
[-C--:B------:R-:W-:Y:S01]  /*1de20*/  FMUL.FTZ R148, R157, R3.reuse ;  /* 0x000000039d947220 */ /* 0x080fe20000410000 */
[-C--:B------:R-:W-:Y:S01]  /*1de30*/  FMUL.FTZ R152, R158, R3.reuse ;  /* 0x000000039e987220 */ /* 0x080fe20000410000 */
[-C--:B------:R-:W-:Y:S01]  /*1de40*/  FMUL.FTZ R135, R156, R3.reuse ;  /* 0x000000039c877220 */ /* 0x080fe20000410000 */
[----:B------:R-:W-:Y:S01]  /*1de50*/  ISETP.GE.AND P4, PT, R5, R192, PT ;  /* 0x000000c00500720c */ /* 0x000fe20003f86270 */
[-C--:B------:R-:W-:Y:S01]  /*1de60*/  FMUL.FTZ R149, R159, R3.reuse ;  /* 0x000000039f957220 */ /* 0x080fe20000410000 */
[----:B------:R-:W-:Y:S01]  /*1de70*/  FSEL R33, R33, -INF , !P6 ;  /* 0xff80000021217808 */ /* 0x000fe20007000000 */
[----:B------:R-:W-:Y:S01]  /*1de80*/  HMMA.16816.F32 R24, R24, R30, R164 ;  /* 0x0000001e1818723c */ /* 0x000fe200000018a4 */
[----:B------:R-:W-:Y:S01]  /*1de90*/  FSEL R37, R47, -INF , !P4 ;  /* 0xff8000002f257808 */ /* 0x000fe20006000000 */
[----:B------:R-:W-:Y:S01]  /*1dea0*/  MUFU.TANH R148, R148 ;  /* 0x0000009400947308 */ /* 0x000fe20000002400 */
[----:B----4-:R-:W-:Y:S01]  /*1deb0*/  FSEL R36, R51, -INF , !P3 ;  /* 0xff80000033247808 */ /* 0x010fe20005800000 */
[----:B------:R-:W-:Y:S01]  /*1dec0*/  FMUL.FTZ R5, R65, R3 ;  /* 0x0000000341057220 */ /* 0x000fe20000410000 */
[----:B--2---:R-:W-:Y:S01]  /*1ded0*/  FSEL R138, R50, -INF , !P2 ;  /* 0xff800000328a7808 */ /* 0x004fe20005000000 */
[----:B-----5:R-:W-:Y:S01]  /*1dee0*/  HMMA.16816.F32 R60, R12, R16, R60 ;  /* 0x000000100c3c723c */ /* 0x020fe2000000183c */
[----:B------:R-:W-:-:S04]  /*1def0*/  DEPBAR.LE SB0, 0x0 ;  /* 0x000080000000791a */ /* 0x000fc80000000000 */
[----:B------:R-:W2:Y:S01]  /*1df00*/  MUFU.TANH R152, R152 ;  /* 0x0000009800987308 */ /* 0x000ea20000002400 */
[----:B------:R-:W-:Y:S01]  /*1df10*/  HMMA.16816.F32 R56, R12, R18, R56 ;  /* 0x000000120c38723c */ /* 0x000fe20000001838 */
[----:B------:R-:W-:Y:S02]  /*1df20*/  VIADD R17, R136, 0x30 ;  /* 0x0000003088117836 */ /* 0x000fe40000000000 */
[----:B------:R-:W-:-:S03]  /*1df30*/  FMUL.FTZ R16, R67, R3 ;  /* 0x0000000343107220 */ /* 0x000fc60000410000 */
[CC--:B------:R-:W-:Y:S01]  /*1df40*/  ISETP.GE.AND P4, PT, R17.reuse, R193.reuse, PT ;  /* 0x000000c11100720c */ /* 0x0c0fe20003f86270 */
[----:B------:R-:W-:Y:S01]  /*1df50*/  MUFU.TANH R135, R135 ;  /* 0x0000008700877308 */ /* 0x000fe20000002400 */
[-C--:B------:R-:W-:Y:S01]  /*1df60*/  ISETP.GE.AND P6, PT, R17, R192.reuse, PT ;  /* 0x000000c01100720c */ /* 0x080fe20003fc6270 */
[C---:B------:R-:W-:Y:S01]  /*1df70*/  VIADD R17, R136.reuse, 0x31 ;  /* 0x0000003188117836 */ /* 0x040fe20000000000 */
[----:B------:R-:W-:Y:S01]  /*1df80*/  FSEL R159, R133, -INF , !P4 ;  /* 0xff800000859f7808 */ /* 0x000fe20006000000 */
[----:B------:R-:W-:Y:S01]  /*1df90*/  VIADD R18, R136, 0x38 ;  /* 0x0000003888127836 */ /* 0x000fe20000000000 */
[----:B------:R-:W-:Y:S02]  /*1dfa0*/  FSEL R150, R150, -INF , !P6 ;  /* 0xff80000096967808 */ /* 0x000fe40007000000 */
[C---:B------:R-:W-:Y:S01]  /*1dfb0*/  ISETP.GE.AND P3, PT, R17.reuse, R193, PT ;  /* 0x000000c11100720c */ /* 0x040fe20003f66270 */
[----:B------:R-:W4:Y:S01]  /*1dfc0*/  MUFU.TANH R149, R149 ;  /* 0x0000009500957308 */ /* 0x000f220000002400 */
[-C--:B------:R-:W-:Y:S01]  /*1dfd0*/  ISETP.GE.AND P2, PT, R17, R192.reuse, PT ;  /* 0x000000c01100720c */ /* 0x080fe20003f46270 */
[----:B------:R-:W-:Y:S01]  /*1dfe0*/  VIADD R17, R136, 0x39 ;  /* 0x0000003988117836 */ /* 0x000fe20000000000 */
[----:B---3--:R-:W-:Y:S01]  /*1dff0*/  FSEL R161, R134, -INF , !P3 ;  /* 0xff80000086a17808 */ /* 0x008fe20005800000 */
[C---:B-1----:R-:W-:Y:S01]  /*1e000*/  HMMA.16816.F32 R188, R12.reuse, R8, R188 ;  /* 0x000000080cbc723c */ /* 0x042fe200000018bc */
[-C--:B------:R-:W-:Y:S01]  /*1e010*/  ISETP.GE.AND P4, PT, R18, R192.reuse, PT ;  /* 0x000000c01200720c */ /* 0x080fe20003f86270 */
[----:B------:R-:W-:Y:S01]  /*1e020*/  FMUL.FTZ R61, R61, R3 ;  /* 0x000000033d3d7220 */ /* 0x000fe20000410000 */
[C---:B------:R-:W-:Y:S01]  /*1e030*/  ISETP.GE.AND P6, PT, R17.reuse, R193, PT ;  /* 0x000000c11100720c */ /* 0x040fe20003fc6270 */
[----:B------:R-:W1:Y:S01]  /*1e040*/  MUFU.TANH R143, R143 ;  /* 0x0000008f008f7308 */ /* 0x000e620000002400 */
[-C--:B------:R-:W-:Y:S01]  /*1e050*/  ISETP.GE.AND P3, PT, R17, R192.reuse, PT ;  /* 0x000000c01100720c */ /* 0x080fe20003f66270 */
[----:B------:R-:W-:Y:S01]  /*1e060*/  VIADD R17, R136, 0x41 ;  /* 0x0000004188117836 */ /* 0x000fe20000000000 */
[----:B------:R-:W-:Y:S01]  /*1e070*/  HMMA.16816.F32 R24, R12, R10, R24 ;  /* 0x0000000a0c18723c */ /* 0x000fe20000001818 */
[----:B--2---:R-:W-:Y:S01]  /*1e080*/  FSEL R152, R152, -INF , !P4 ;  /* 0xff80000098987808 */ /* 0x004fe20006000000 */
[----:B------:R-:W-:Y:S01]  /*1e090*/  VIADD R9, R136, 0x48 ;  /* 0x0000004888097836 */ /* 0x000fe20000000000 */
[----:B------:R-:W-:Y:S01]  /*1e0a0*/  FSEL R176, R148, -INF , !P6 ;  /* 0xff80000094b07808 */ /* 0x000fe20007000000 */
[----:B------:R-:W-:Y:S01]  /*1e0b0*/  FMUL.FTZ R62, R62, R3 ;  /* 0x000000033e3e7220 */ /* 0x000fe20000410000 */
[----:B------:R-:W2:Y:S01]  /*1e0c0*/  MUFU.TANH R153, R153 ;  /* 0x0000009900997308 */ /* 0x000ea20000002400 */
[C---:B------:R-:W-:Y:S01]  /*1e0d0*/  ISETP.GE.AND P4, PT, R17.reuse, R193, PT ;  /* 0x000000c11100720c */ /* 0x040fe20003f86270 */
[-C--:B------:R-:W-:Y:S01]  /*1e0e0*/  FMUL.FTZ R60, R60, R3.reuse ;  /* 0x000000033c3c7220 */ /* 0x080fe20000410000 */
[-C--:B------:R-:W-:Y:S01]  /*1e0f0*/  ISETP.GE.AND P6, PT, R17, R192.reuse, PT ;  /* 0x000000c01100720c */ /* 0x080fe20003fc6270 */
[----:B------:R-:W-:Y:S01]  /*1e100*/  VIADD R17, R136, 0x49 ;  /* 0x0000004988117836 */ /* 0x000fe20000000000 */
[----:B------:R-:W-:Y:S01]  /*1e110*/  FSEL R151, R151, -INF , !P2 ;  /* 0xff80000097977808 */ /* 0x000fe20005000000 */
[----:B------:R-:W-:Y:S01]  /*1e120*/  FMUL.FTZ R63, R63, R3 ;  /* 0x000000033f3f7220 */ /* 0x000fe20000410000 */
[----:B------:R-:W-:Y:S01]  /*1e130*/  ISETP.GE.AND P2, PT, R7, R193, PT ;  /* 0x000000c10700720c */ /* 0x000fe20003f46270 */
[----:B------:R3:W5:Y:S01]  /*1e140*/  MUFU.TANH R156, R139 ;  /* 0x0000008b009c7308 */ /* 0x0007620000002400 */
[----:B----4-:R-:W-:Y:S01]  /*1e150*/  FSEL R174, R149, -INF , !P3 ;  /* 0xff80000095ae7808 */ /* 0x010fe20005800000 */
[----:B------:R-:W-:Y:S01]  /*1e160*/  FMUL.FTZ R58, R58, R3 ;  /* 0x000000033a3a7220 */ /* 0x000fe20000410000 */
[----:B------:R-:W-:Y:S01]  /*1e170*/  FSEL R168, R141, -INF , !P4 ;  /* 0xff8000008da87808 */ /* 0x000fe20006000000 */
[C---:B------:R-:W-:Y:S01]  /*1e180*/  VIADD R11, R136.reuse, 0x60 ;  /* 0x00000060880b7836 */ /* 0x040fe20000000000 */
[----:B------:R-:W-:Y:S01]  /*1e190*/  ISETP.GE.AND P3, PT, R9, R193, PT ;  /* 0x000000c10900720c */ /* 0x000fe20003f66270 */
[----:B------:R-:W-:Y:S01]  /*1e1a0*/  VIADD R10, R136, 0x61 ;  /* 0x00000061880a7836 */ /* 0x000fe20000000000 */
[----:B------:R-:W-:Y:S01]  /*1e1b0*/  FSEL R170, R140, -INF , !P2 ;  /* 0xff8000008caa7808 */ /* 0x000fe20005000000 */
[----:B------:R4:W5:Y:S01]  /*1e1c0*/  MUFU.TANH R157, R144 ;  /* 0x00000090009d7308 */ /* 0x0009620000002400 */
[-C--:B------:R-:W-:Y:S01]  /*1e1d0*/  ISETP.GE.AND P4, PT, R17, R192.reuse, PT ;  /* 0x000000c01100720c */ /* 0x080fe20003f86270 */
[-C--:B------:R-:W-:Y:S01]  /*1e1e0*/  FMUL.FTZ R56, R56, R3.reuse ;  /* 0x0000000338387220 */ /* 0x080fe20000410000 */
[-C--:B------:R-:W-:Y:S01]  /*1e1f0*/  ISETP.GE.AND P2, PT, R9, R192.reuse, PT ;  /* 0x000000c00900720c */ /* 0x080fe20003f46270 */
[-C--:B------:R-:W-:Y:S01]  /*1e200*/  FMUL.FTZ R26, R26, R3.reuse ;  /* 0x000000031a1a7220 */ /* 0x080fe20000410000 */
[----:B-1----:R-:W-:Y:S01]  /*1e210*/  FSEL R172, R143, -INF , !P6 ;  /* 0xff8000008fac7808 */ /* 0x002fe20007000000 */
[-C--:B------:R-:W-:Y:S01]  /*1e220*/  FMUL.FTZ R64, R188, R3.reuse ;  /* 0x00000003bc407220 */ /* 0x080fe20000410000 */
[----:B--2---:R-:W-:Y:S01]  /*1e230*/  FSEL R169, R153, -INF , !P3 ;  /* 0xff80000099a97808 */ /* 0x004fe20005800000 */
[----:B------:R-:W1:Y:S01]  /*1e240*/  MUFU.TANH R162, R146 ;  /* 0x0000009200a27308 */ /* 0x000e620000002400 */
[----:B---3--:R-:W-:Y:S01]  /*1e250*/  FSEL R139, R132, -INF , !P5 ;  /* 0xff800000848b7808 */ /* 0x008fe20006800000 */
[----:B------:R-:W-:Y:S01]  /*1e260*/  FMUL.FTZ R134, R190, R3 ;  /* 0x00000003be867220 */ /* 0x000fe20000410000 */
[----:B------:R-:W-:Y:S01]  /*1e270*/  ISETP.GE.AND P5, PT, R18, R193, PT ;  /* 0x000000c11200720c */ /* 0x000fe20003fa6270 */
[----:B------:R-:W-:Y:S01]  /*1e280*/  VIADD R18, R136, 0x50 ;  /* 0x0000005088127836 */ /* 0x000fe20000000000 */
[----:B------:R-:W-:Y:S01]  /*1e290*/  FSEL R173, R155, -INF , !P2 ;  /* 0xff8000009bad7808 */ /* 0x000fe20005000000 */
[-C--:B------:R-:W-:Y:S01]  /*1e2a0*/  FMUL.FTZ R59, R59, R3.reuse ;  /* 0x000000033b3b7220 */ /* 0x080fe20000410000 */
[----:B------:R-:W-:Y:S01]  /*1e2b0*/  FSEL R163, R135, -INF , !P5 ;  /* 0xff80000087a37808 */ /* 0x000fe20006800000 */
[----:B------:R-:W2:Y:S01]  /*1e2c0*/  MUFU.TANH R4, R4 ;  /* 0x0000000400047308 */ /* 0x000ea20000002400 */
[-C--:B------:R-:W-:Y:S01]  /*1e2d0*/  ISETP.GE.AND P5, PT, R7, R192.reuse, PT ;  /* 0x000000c00700720c */ /* 0x080fe20003fa6270 */
[----:B----4-:R-:W-:Y:S01]  /*1e2e0*/  FMUL.FTZ R144, R145, R3 ;  /* 0x0000000391907220 */ /* 0x010fe20000410000 */
[----:B------:R-:W-:Y:S01]  /*1e2f0*/  ISETP.GE.AND P6, PT, R18, R193, PT ;  /* 0x000000c11200720c */ /* 0x000fe20003fc6270 */
[-C--:B------:R-:W-:Y:S01]  /*1e300*/  FMUL.FTZ R57, R57, R3.reuse ;  /* 0x0000000339397220 */ /* 0x080fe20000410000 */
[----:B------:R-:W-:Y:S01]  /*1e310*/  FSEL R171, R142, -INF , !P5 ;  /* 0xff8000008eab7808 */ /* 0x000fe20006800000 */
[----:B------:R-:W-:Y:S01]  /*1e320*/  FMUL.FTZ R133, R191, R3 ;  /* 0x00000003bf857220 */ /* 0x000fe20000410000 */
[----:B------:R-:W-:Y:S01]  /*1e330*/  ISETP.GE.AND P5, PT, R17, R193, PT ;  /* 0x000000c11100720c */ /* 0x000fe20003fa6270 */
[----:B------:R-:W3:Y:S01]  /*1e340*/  MUFU.TANH R158, R66 ;  /* 0x00000042009e7308 */ /* 0x000ee20000002400 */
[----:B------:R-:W-:Y:S01]  /*1e350*/  VIADD R17, R136, 0x51 ;  /* 0x0000005188117836 */ /* 0x000fe20000000000 */
[-C--:B------:R-:W-:Y:S01]  /*1e360*/  ISETP.GE.AND P3, PT, R18, R192.reuse, PT ;  /* 0x000000c01200720c */ /* 0x080fe20003f66270 */
[----:B------:R-:W-:Y:S01]  /*1e370*/  VIADD R18, R136, 0x58 ;  /* 0x0000005888127836 */ /* 0x000fe20000000000 */
[----:B------:R-:W-:Y:S01]  /*1e380*/  FSEL R167, R154, -INF , !P5 ;  /* 0xff8000009aa77808 */ /* 0x000fe20006800000 */
[----:B------:R-:W-:Y:S01]  /*1e390*/  FMUL.FTZ R24, R24, R3 ;  /* 0x0000000318187220 */ /* 0x000fe20000410000 */
[----:B------:R-:W-:Y:S01]  /*1e3a0*/  ISETP.GE.AND P2, PT, R17, R193, PT ;  /* 0x000000c11100720c */ /* 0x000fe20003f46270 */
[-C--:B------:R-:W-:Y:S01]  /*1e3b0*/  FMUL.FTZ R25, R25, R3.reuse ;  /* 0x0000000319197220 */ /* 0x080fe20000410000 */
[----:B------:R-:W4:Y:S01]  /*1e3c0*/  MUFU.TANH R160, R147 ;  /* 0x0000009300a07308 */ /* 0x000f220000002400 */
[-C--:B------:R-:W-:Y:S01]  /*1e3d0*/  ISETP.GE.AND P5, PT, R17, R192.reuse, PT ;  /* 0x000000c01100720c */ /* 0x080fe20003fa6270 */
[----:B------:R-:W-:Y:S01]  /*1e3e0*/  VIADD R17, R136, 0x59 ;  /* 0x0000005988117836 */ /* 0x000fe20000000000 */
[----:B-----5:R-:W-:Y:S01]  /*1e3f0*/  FSEL R166, R156, -INF , !P4 ;  /* 0xff8000009ca67808 */ /* 0x020fe20006000000 */
[----:B------:R-:W-:Y:S01]  /*1e400*/  FMUL.FTZ R27, R27, R3 ;  /* 0x000000031b1b7220 */ /* 0x000fe20000410000 */
[----:B------:R-:W-:Y:S01]  /*1e410*/  FSEL R157, R157, -INF , !P6 ;  /* 0xff8000009d9d7808 */ /* 0x000fe20007000000 */
[----:B------:R-:W-:Y:S01]  /*1e420*/  IMAD.MOV.U32 R141, RZ, RZ, R196 ;  /* 0x000000ffff8d7224 */ /* 0x000fe200078e00c4 */
[C---:B------:R-:W-:Y:S01]  /*1e430*/  ISETP.GE.AND P4, PT, R18.reuse, R193, PT ;  /* 0x000000c11200720c */ /* 0x040fe20003f86270 */
[----:B------:R-:W5:Y:S01]  /*1e440*/  MUFU.TANH R5, R5 ;  /* 0x0000000500057308 */ /* 0x000f620000002400 */
[----:B------:R-:W-:Y:S01]  /*1e450*/  ISETP.GE.AND P6, PT, R18, R192, PT ;  /* 0x000000c01200720c */ /* 0x000fe20003fc6270 */
[----:B------:R-:W-:Y:S01]  /*1e460*/  IMAD.MOV.U32 R140, RZ, RZ, R197 ;  /* 0x000000ffff8c7224 */ /* 0x000fe200078e00c5 */
[----:B-1----:R-:W-:-:S02]  /*1e470*/  FSEL R162, R162, -INF , !P3 ;  /* 0xff800000a2a27808 */ /* 0x002fc40005800000 */
[-C--:B------:R-:W-:Y:S02]  /*1e480*/  ISETP.GE.AND P3, PT, R17, R193.reuse, PT ;  /* 0x000000c11100720c */ /* 0x080fe40003f66270 */
[----:B--2---:R-:W-:Y:S01]  /*1e490*/  FSEL R155, R4, -INF , !P4 ;  /* 0xff800000049b7808 */ /* 0x004fe20006000000 */
[----:B------:R-:W1:Y:S01]  /*1e4a0*/  MUFU.TANH R145, R61 ;  /* 0x0000003d00917308 */ /* 0x000e620000002400 */
[----:B---3--:R-:W-:Y:S01]  /*1e4b0*/  FSEL R158, R158, -INF , !P6 ;  /* 0xff8000009e9e7808 */ /* 0x008fe20007000000 */
[----:B------:R-:W-:Y:S01]  /*1e4c0*/  VIADD R4, R136, 0x69 ;  /* 0x0000006988047836 */ /* 0x000fe20000000000 */
[----:B----4-:R-:W-:Y:S02]  /*1e4d0*/  FSEL R160, R160, -INF , !P5 ;  /* 0xff800000a0a07808 */ /* 0x010fe40006800000 */
[----:B------:R-:W-:Y:S02]  /*1e4e0*/  ISETP.GE.AND P4, PT, R11, R192, PT ;  /* 0x000000c00b00720c */ /* 0x000fe40003f86270 */
[-C--:B------:R-:W-:Y:S01]  /*1e4f0*/  ISETP.GE.AND P6, PT, R10, R193.reuse, PT ;  /* 0x000000c10a00720c */ /* 0x080fe20003fc6270 */
[----:B------:R-:W2:Y:S01]  /*1e500*/  MUFU.TANH R6, R62 ;  /* 0x0000003e00067308 */ /* 0x000ea20000002400 */
[----:B-----5:R-:W-:Y:S01]  /*1e510*/  FSEL R154, R5, -INF , !P3 ;  /* 0xff800000059a7808 */ /* 0x020fe20005800000 */
[----:B------:R-:W-:Y:S01]  /*1e520*/  VIADD R5, R136, 0x68 ;  /* 0x0000006888057836 */ /* 0x000fe20000000000 */
[----:B------:R-:W-:-:S02]  /*1e530*/  ISETP.GE.AND P5, PT, R11, R193, PT ;  /* 0x000000c10b00720c */ /* 0x000fc40003fa6270 */
[----:B------:R-:W-:-:S03]  /*1e540*/  ISETP.GE.AND P3, PT, R10, R192, PT ;  /* 0x000000c00a00720c */ /* 0x000fc60003f66270 */
        /* <DEDUP_REMOVED lines=11> */
[----:B-1----:R-:W-:Y:S01]  /*1e600*/  FMUL.FTZ R63, R189, R3 ;  /* 0x00000003bd3f7220 */ /* 0x002fe20000410000 */
[----:B------:R-:W-:Y:S01]  /*1e610*/  VIADD R3, R136, 0x78 ;  /* 0x0000007888037836 */ /* 0x000fe20000000000 */
[----:B----4-:R-:W-:-:S05]  /*1e620*/  FSEL R148, R7, -INF , !P3 ;  /* 0xff80000007947808 */ /* 0x010fca0005800000 */
[----:B------:R-:W1:Y:S01]  /*1e630*/  MUFU.TANH R16, R16 ;  /* 0x0000001000107308 */ /* 0x000e620000002400 */
[----:B--2---:R-:W-:Y:S02]  /*1e640*/  FSEL R156, R144, -INF , !P2 ;  /* 0xff800000909c7808 */ /* 0x004fe40005000000 */
[----:B------:R-:W-:-:S05]  /*1e650*/  ISETP.GE.AND P2, PT, R17, R192, PT ;  /* 0x000000c01100720c */ /* 0x000fca0003f46270 */
[----:B------:R-:W2:Y:S01]  /*1e660*/  MUFU.TANH R63, R63 ;  /* 0x0000003f003f7308 */ /* 0x000ea20000002400 */
[----:B---3--:R-:W-:Y:S02]  /*1e670*/  FSEL R147, R147, -INF , !P5 ;  /* 0xff80000093937808 */ /* 0x008fe40006800000 */
[----:B------:R-:W-:-:S05]  /*1e680*/  ISETP.GE.AND P5, PT, R4, R193, PT ;  /* 0x000000c10400720c */ /* 0x000fca0003fa6270 */
[----:B------:R-:W3:Y:S01]  /*1e690*/  MUFU.TANH R67, R26 ;  /* 0x0000001a00437308 */ /* 0x000ee20000002400 */
[----:B-1----:R-:W-:Y:S02]  /*1e6a0*/  FSEL R153, R16, -INF , !P2 ;  /* 0xff80000010997808 */ /* 0x002fe40005000000 */
[----:B------:R-:W-:Y:S01]  /*1e6b0*/  ISETP.GE.AND P2, PT, R5, R193, PT ;  /* 0x000000c10500720c */ /* 0x000fe20003f46270 */
[----:B------:R-:W-:-:S04]  /*1e6c0*/  VIADD R5, R136, 0x70 ;  /* 0x0000007088057836 */ /* 0x000fc80000000000 */
[----:B------:R-:W1:Y:S01]  /*1e6d0*/  MUFU.TANH R8, R56 ;  /* 0x0000003800087308 */ /* 0x000e620000002400 */
[----:B--2---:R-:W-:Y:S02]  /*1e6e0*/  FSEL R63, R63, -INF , !P5 ;  /* 0xff8000003f3f7808 */ /* 0x004fe40006800000 */
[----:B------:R-:W-:Y:S02]  /*1e6f0*/  ISETP.GE.AND P5, PT, R3, R192, PT ;  /* 0x000000c00300720c */ /* 0x000fe40003fa6270 */
[----:B------:R-:W-:-:S03]  /*1e700*/  ISETP.GE.AND P3, PT, R5, R193, PT ;  /* 0x000000c10500720c */ /* 0x000fc60003f66270 */
[----:B------:R-:W2:Y:S01]  /*1e710*/  MUFU.TANH R142, R59 ;  /* 0x0000003b008e7308 */ /* 0x000ea20000002400 */
[----:B---3--:R-:W-:Y:S02]  /*1e720*/  FSEL R67, R67, -INF , !P5 ;  /* 0xff80000043437808 */ /* 0x008fe40006800000 */
[----:B------:R-:W-:-:S05]  /*1e730*/  ISETP.GT.AND P5, PT, R250, R239, PT ;  /* 0x000000effa00720c */ /* 0x000fca0003fa4270 */
[----:B------:R-:W3:Y:S01]  /*1e740*/  MUFU.TANH R64, R64 ;  /* 0x0000004000407308 */ /* 0x000ee20000002400 */
[----:B-1----:R-:W-:Y:S02]  /*1e750*/  FSEL R144, R8, -INF , !P2 ;  /* 0xff80000008907808 */ /* 0x002fe40005000000 */
[----:B------:R-:W-:-:S05]  /*1e760*/  ISETP.GE.AND P2, PT, R5, R192, PT ;  /* 0x000000c00500720c */ /* 0x000fca0003f46270 */
[----:B------:R-:W1:Y:S01]  /*1e770*/  MUFU.TANH R9, R57 ;  /* 0x0000003900097308 */ /* 0x000e620000002400 */
[----:B--2---:R-:W-:Y:S02]  /*1e780*/  FSEL R142, R142, -INF , !P6 ;  /* 0xff8000008e8e7808 */ /* 0x004fe40007000000 */
[----:B------:R-:W-:-:S04]  /*1e790*/  ISETP.GE.AND P6, PT, R136, R193, PT ;  /* 0x000000c18800720c */ /* 0x000fc80003fc6270 */
[----:B------:R-:W-:Y:S01]  /*1e7a0*/  FSEL R175, R175, -INF , !P6 ;  /* 0xff800000afaf7808 */ /* 0x000fe20007000000 */
[----:B------:R-:W2:Y:S01]  /*1e7b0*/  MUFU.TANH R134, R134 ;  /* 0x0000008600867308 */ /* 0x000ea20000002400 */
[----:B---3--:R-:W-:Y:S01]  /*1e7c0*/  FSEL R64, R64, -INF , !P3 ;  /* 0xff80000040407808 */ /* 0x008fe20005800000 */
[----:B------:R-:W-:Y:S01]  /*1e7d0*/  BAR.SYNC.DEFER_BLOCKING 0x0 ;  /* 0x0000000000007b1d */ /* 0x000fe20000010000 */
[C---:B------:R-:W-:Y:S01]  /*1e7e0*/  ISETP.GE.AND P3, PT, R136.reuse, R192, PT ;  /* 0x000000c08800720c */ /* 0x040fe20003f66270 */
[----:B------:R-:W-:-:S03]  /*1e7f0*/  VIADD R136, R136, 0x79 ;  /* 0x0000007988887836 */ /* 0x000fc60000000000 */
[----:B------:R-:W-:Y:S01]  /*1e800*/  FSEL R177, R177, -INF , !P3 ;  /* 0xff800000b1b17808 */ /* 0x000fe20005800000 */
        /* <DEDUP_REMOVED lines=27> */
[----:B------:R-:W-:-:S04]  /*1e9c0*/  LOP3.LUT R3, R3, R11, RZ, 0x3c, !PT ;  /* 0x0000000b03037212 */ /* 0x000fc800078e3cff */
        /* <DEDUP_REMOVED lines=52> */
.L_x_2275:
[----:B------:R-:W2:Y:S02]  /*1ed10*/  LD.E R7, desc[UR4][R194.64+0x38] ;  /* 0x00003804c2077980 */ /* 0x000ea4000c101900 */
[----:B--2---:R-:W-:-:S04]  /*1ed20*/  LEA R7, -R7, RZ, 0x7 ;  /* 0x000000ff07077211 */ /* 0x004fc800078e39ff */
[----:B------:R-:W-:Y:S02]  /*1ed30*/  SHF.R.S32.HI R6, RZ, 0x1f, R7 ;  /* 0x0000001fff067819 */ /* 0x000fe40000011407 */
.L_x_2276:
[----:B------:R-:W-:Y:S05]  /*1ed40*/  BSYNC B0 ;  /* 0x0000000000007941 */ /* 0x000fea0003800000 */
.L_x_2274:
[----:B------:R-:W-:Y:S02]  /*1ed50*/  LOP3.LUT R3, R251, 0x1, RZ, 0xc0, !PT ;  /* 0x00000001fb037812 */ /* 0x000fe400078ec0ff */
[----:B------:R-:W-:Y:S02]  /*1ed60*/  @P1 IADD3 R4, P0, R7, R237, RZ ;  /* 0x000000ed07041210 */ /* 0x000fe40007f1e0ff */
[----:B------:R-:W-:Y:S02]  /*1ed70*/  ISETP.NE.U32.AND P2, PT, R3, 0x1, PT ;  /* 0x000000010300780c */ /* 0x000fe40003f45070 */
[CC--:B------:R-:W-:Y:S01]  /*1ed80*/  LEA R18, P6, R7.reuse, R241.reuse, 0x1 ;  /* 0x000000f107127211 */ /* 0x0c0fe200078c08ff */
        /* <DEDUP_REMOVED lines=52> */
[----:B------:R-:W-:Y:S01]  /*1f0d0*/  IMAD.X R4, R4, 0x1, R238, P3 ;  /* 0x0000000104047824 */ /* 0x000fe200018e06ee */
        /* <DEDUP_REMOVED lines=74> */
.L_x_2273:
[----:B------:R-:W-:Y:S05]  /*1f580*/  BSYNC B1 ;  /* 0x0000000000017941 */ /* 0x000fea0003800000 */
.L_x_2272:
[----:B------:R-:W2:Y:S01]  /*1f590*/  LD.E R56, desc[UR4][R194.64+0xdc] ;  /* 0x0000dc04c2387980 */ /* 0x000ea2000c101900 */
[----:B------:R-:W-:Y:S02]  /*1f5a0*/  FMNMX.FTZ R5, R2, R175, !PT ;  /* 0x000000af02057209 */ /* 0x000fe40007810000 */
[----:B-1----:R-:W-:Y:S01]  /*1f5b0*/  FMNMX.FTZ R6, R0, R177, !PT ;  /* 0x000000b100067209 */ /* 0x002fe20007810000 */
        /* <DEDUP_REMOVED lines=72> */
[----:B---3--:R-:W-:Y:S02]  /*1fa40*/  FMNMX.FTZ R45, R4, R45, !PT ;  /* 0x0000002d042d7209 */ /* 0x008fe40007810000 */
[----:B------:R-:W-:Y:S01]  /*1fa50*/  FSETP.NEU.FTZ.AND P1, PT, R46, -INF , PT ;  /* 0xff8000002e00780b */ /* 0x000fe20003f3d000 */
[----:B------:R-:W1:Y:S01]  /*1fa60*/  LDSM.16.MT88.4 R4, [R228+0xc000] ;  /* 0x00c00000e404783b */ /* 0x000e620000004200 */
[----:B------:R-:W-:-:S02]  /*1fa70*/  FSETP.NEU.FTZ.AND P0, PT, R45, -INF , PT ;  /* 0xff8000002d00780b */ /* 0x000fc40003f1d000 */
[----:B------:R-:W-:Y:S02]  /*1fa80*/  FSEL R9, R46, RZ, P1 ;  /* 0x000000ff2e097208 */ /* 0x000fe40000800000 */
[----:B------:R-:W-:-:S03]  /*1fa90*/  FSEL R8, R45, RZ, P0 ;  /* 0x000000ff2d087208 */ /* 0x000fc60000000000 */
[----:B------:R-:W-:Y:S02]  /*1faa0*/  FADD.FTZ R9, R2, -R9 ;  /* 0x8000000902097221 */ /* 0x000fe40000010000 */
[----:B------:R-:W-:Y:S01]  /*1fab0*/  FADD.FTZ R8, R0, -R8 ;  /* 0x8000000800087221 */ /* 0x000fe20000010000 */
[C---:B--2---:R-:W-:Y:S01]  /*1fac0*/  FMUL.FTZ R55, R56.reuse, R45 ;  /* 0x0000002d38377220 */ /* 0x044fe20000410000 */
[C---:B------:R-:W-:Y:S01]  /*1fad0*/  FMUL.FTZ R61, R56.reuse, R46 ;  /* 0x0000002e383d7220 */ /* 0x040fe20000410000 */
[C---:B------:R-:W-:Y:S01]  /*1fae0*/  FMUL.FTZ R2, R56.reuse, R9 ;  /* 0x0000000938027220 */ /* 0x040fe20000410000 */
[----:B------:R-:W-:Y:S02]  /*1faf0*/  FMUL.FTZ R8, R56, R8 ;  /* 0x0000000838087220 */ /* 0x000fe40000410000 */
[----:B------:R-:W-:Y:S02]  /*1fb00*/  FSEL R55, R55, RZ, P0 ;  /* 0x000000ff37377208 */ /* 0x000fe40000000000 */
[----:B------:R-:W-:Y:S01]  /*1fb10*/  FSEL R61, R61, RZ, P1 ;  /* 0x000000ff3d3d7208 */ /* 0x000fe20000800000 */
[----:B------:R2:W3:Y:S02]  /*1fb20*/  MUFU.EX2 R48, R8 ;  /* 0x0000000800307308 */ /* 0x0004e40000000800 */
        /* <DEDUP_REMOVED lines=14> */
[--C-:B------:R-:W-:Y:S01]  /*1fc10*/  FFMA.FTZ R53, R38, R56, -R61.reuse ;  /* 0x0000003826357223 */ /* 0x100fe2000001083d */
[----:B--2---:R-:W2:Y:S01]  /*1fc20*/  LDSM.16.MT88.4 R8, [R225+0xc000] ;  /* 0x00c00000e108783b */ /* 0x004ea20000004200 */
[----:B------:R-:W4:Y:S01]  /*1fc30*/  MUFU.EX2 R41, R41 ;  /* 0x0000002900297308 */ /* 0x000f220000000800 */
[-C--:B---3--:R-:W-:Y:S01]  /*1fc40*/  FMUL.FTZ R130, R130, R48.reuse ;  /* 0x0000003082827220 */ /* 0x088fe20000410000 */
        /* <DEDUP_REMOVED lines=15> */
[----:B----4-:R-:W-:Y:S01]  /*1fd40*/  F2FP.F16.F32.PACK_AB R13, R41, R47 ;  /* 0x0000002f290d723e */ /* 0x010fe200000000ff */
[-C--:B------:R-:W-:Y:S01]  /*1fd50*/  FMUL.FTZ R102, R102, R48.reuse ;  /* 0x0000003066667220 */ /* 0x080fe20000410000 */
[-C--:B------:R-:W-:Y:S01]  /*1fd60*/  FMUL.FTZ R103, R103, R48.reuse ;  /* 0x0000003067677220 */ /* 0x080fe20000410000 */
[-C--:B------:R-:W-:Y:S01]  /*1fd70*/  FMUL.FTZ R98, R98, R48.reuse ;  /* 0x0000003062627220 */ /* 0x080fe20000410000 */
[-C--:B------:R-:W-:Y:S01]  /*1fd80*/  FMUL.FTZ R99, R99, R48.reuse ;  /* 0x0000003063637220 */ /* 0x080fe20000410000 */
[-C--:B------:R-:W-:Y:S01]  /*1fd90*/  FMUL.FTZ R94, R94, R48.reuse ;  /* 0x000000305e5e7220 */ /* 0x080fe20000410000 */
[----:B------:R-:W-:Y:S01]  /*1fda0*/  FMUL.FTZ R95, R95, R48 ;  /* 0x000000305f5f7220 */ /* 0x000fe20000410000 */
[----:B------:R-:W-:Y:S01]  /*1fdb0*/  MUFU.EX2 R44, R44 ;  /* 0x0000002c002c7308 */ /* 0x000fe20000000800 */
[-CC-:B------:R-:W-:Y:S01]  /*1fdc0*/  FFMA.FTZ R58, R21, R56.reuse, -R61.reuse ;  /* 0x00000038153a7223 */ /* 0x180fe2000001083d */
[----:B------:R-:W-:Y:S01]  /*1fdd0*/  FFMA.FTZ R57, R20, R56, -R61 ;  /* 0x0000003814397223 */ /* 0x000fe2000001083d */
[-C--:B------:R-:W-:Y:S01]  /*1fde0*/  FMUL.FTZ R90, R90, R48.reuse ;  /* 0x000000305a5a7220 */ /* 0x080fe20000410000 */
[-C--:B------:R-:W-:Y:S01]  /*1fdf0*/  FMUL.FTZ R91, R91, R48.reuse ;  /* 0x000000305b5b7220 */ /* 0x080fe20000410000 */
[-C--:B------:R-:W-:Y:S01]  /*1fe00*/  FMUL.FTZ R86, R86, R48.reuse ;  /* 0x0000003056567220 */ /* 0x080fe20000410000 */
[-C--:B------:R-:W-:Y:S01]  /*1fe10*/  FMUL.FTZ R87, R87, R48.reuse ;  /* 0x0000003057577220 */ /* 0x080fe20000410000 */
[----:B------:R-:W-:Y:S01]  /*1fe20*/  FMUL.FTZ R82, R82, R48 ;  /* 0x0000003052527220 */ /* 0x000fe20000410000 */
[----:B------:R-:W4:Y:S01]  /*1fe30*/  MUFU.EX2 R43, R43 ;  /* 0x0000002b002b7308 */ /* 0x000f220000000800 */
[----:B---3--:R-:W-:Y:S01]  /*1fe40*/  F2FP.F16.F32.PACK_AB R15, R3, R40 ;  /* 0x00000028030f723e */ /* 0x008fe200000000ff */
[-C--:B------:R-:W-:Y:S01]  /*1fe50*/  FMUL.FTZ R83, R83, R48.reuse ;  /* 0x0000003053537220 */ /* 0x080fe20000410000 */
[-C--:B------:R-:W-:Y:S01]  /*1fe60*/  FMUL.FTZ R78, R78, R48.reuse ;  /* 0x000000304e4e7220 */ /* 0x080fe20000410000 */
[-C--:B------:R-:W-:Y:S01]  /*1fe70*/  FMUL.FTZ R79, R79, R48.reuse ;  /* 0x000000304f4f7220 */ /* 0x080fe20000410000 */
[-C--:B------:R-:W-:Y:S01]  /*1fe80*/  FMUL.FTZ R74, R74, R48.reuse ;  /* 0x000000304a4a7220 */ /* 0x080fe20000410000 */
[-C--:B------:R-:W-:Y:S01]  /*1fe90*/  FMUL.FTZ R75, R75, R48.reuse ;  /* 0x000000304b4b7220 */ /* 0x080fe20000410000 */
[----:B------:R-:W-:Y:S01]  /*1fea0*/  LDSM.16.MT88.4 R20, [R224+0xc800] ;  /* 0x00c80000e014783b */ /* 0x000fe20000004200 */
[----:B------:R-:W-:Y:S01]  /*1feb0*/  MUFU.EX2 R42, R42 ;  /* 0x0000002a002a7308 */ /* 0x000fe20000000800 */
[-C--:B------:R-:W-:Y:S01]  /*1fec0*/  FMUL.FTZ R70, R70, R48.reuse ;  /* 0x0000003046467220 */ /* 0x080fe20000410000 */
[----:B------:R-:W-:Y:S01]  /*1fed0*/  FMUL.FTZ R71, R71, R48 ;  /* 0x0000003047477220 */ /* 0x000fe20000410000 */
[-CC-:B------:R-:W-:Y:S01]  /*1fee0*/  FFMA.FTZ R66, R37, R56.reuse, -R55.reuse ;  /* 0x0000003825427223 */ /* 0x180fe20000010837 */
[-CC-:B------:R-:W-:Y:S01]  /*1fef0*/  FFMA.FTZ R132, R36, R56.reuse, -R55.reuse ;  /* 0x0000003824847223 */ /* 0x180fe20000010837 */
[-C--:B------:R-:W-:Y:S01]  /*1ff00*/  FFMA.FTZ R65, R35, R56.reuse, -R55 ;  /* 0x0000003823417223 */ /* 0x080fe20000010837 */
[----:B------:R-:W-:Y:S01]  /*1ff10*/  LDSM.16.MT88.4 R36, [R224+0x10800] ;  /* 0x01080000e024783b */ /* 0x000fe20000004200 */
[--C-:B------:R-:W-:Y:S01]  /*1ff20*/  FFMA.FTZ R135, R34, R56, -R61.reuse ;  /* 0x0000003822877223 */ /* 0x100fe2000001083d */
[----:B------:R-:W3:Y:S01]  /*1ff30*/  MUFU.EX2 R0, R0 ;  /* 0x0000000000007308 */ /* 0x000ee20000000800 */
[----:B----4-:R-:W-:Y:S01]  /*1ff40*/  F2FP.F16.F32.PACK_AB R12, R43, R44 ;  /* 0x0000002c2b0c723e */ /* 0x010fe200000000ff */
[-CC-:B------:R-:W-:Y:S01]  /*1ff50*/  FFMA.FTZ R136, R32, R56.reuse, -R61.reuse ;  /* 0x0000003820887223 */ /* 0x180fe2000001083d */
[-CC-:B------:R-:W-:Y:S01]  /*1ff60*/  FFMA.FTZ R137, R33, R56.reuse, -R61.reuse ;  /* 0x0000003821897223 */ /* 0x180fe2000001083d */
[-C--:B------:R-:W-:Y:S01]  /*1ff70*/  FFMA.FTZ R138, R138, R56.reuse, -R61 ;  /* 0x000000388a8a7223 */ /* 0x080fe2000001083d */
[-CC-:B------:R-:W-:Y:S01]  /*1ff80*/  FFMA.FTZ R139, R139, R56.reuse, -R55.reuse ;  /* 0x000000388b8b7223 */ /* 0x180fe20000010837 */
[----:B------:R-:W-:Y:S01]  /*1ff90*/  LDSM.16.MT88.4 R32, [R228+0xd000] ;  /* 0x00d00000e420783b */ /* 0x000fe20000004200 */
[-CC-:B------:R-:W-:Y:S01]  /*1ffa0*/  FFMA.FTZ R150, R150, R56.reuse, -R55.reuse ;  /* 0x0000003896967223 */ /* 0x180fe20000010837 */
[----:B------:R-:W4:Y:S01]  /*1ffb0*/  MUFU.EX2 R2, R2 ;  /* 0x0000000200027308 */ /* 0x000f220000000800 */
[-CC-:B------:R-:W-:Y:S01]  /*1ffc0*/  FFMA.FTZ R151, R151, R56.reuse, -R55.reuse ;  /* 0x0000003897977223 */ /* 0x180fe20000010837 */
[-C--:B------:R-:W-:Y:S01]  /*1ffd0*/  FFMA.FTZ R152, R152, R56.reuse, -R55 ;  /* 0x0000003898987223 */ /* 0x080fe20000010837 */
[-CC-:B------:R-:W-:Y:S01]  /*1ffe0*/  FFMA.FTZ R159, R159, R56.reuse, -R61.reuse ;  /* 0x000000389f9f7223 */ /* 0x180fe2000001083d */
[-CC-:B------:R-:W-:Y:S01]  /*1fff0*/  FFMA.FTZ R161, R161, R56.reuse, -R61.reuse ;  /* 0x00000038a1a17223 */ /* 0x180fe2000001083d */
[-CC-:B------:R-:W-:Y:S01]  /*20000*/  FFMA.FTZ R163, R163, R56.reuse, -R61.reuse ;  /* 0x00000038a3a37223 */ /* 0x180fe2000001083d */
[-C--:B------:R-:W-:Y:S01]  /*20010*/  FFMA.FTZ R164, R176, R56.reuse, -R61 ;  /* 0x00000038b0a47223 */ /* 0x080fe2000001083d */
[--C-:B------:R-:W-:Y:S01]  /*20020*/  FFMA.FTZ R165, R174, R56, -R55.reuse ;  /* 0x00000038aea57223 */ /* 0x100fe20000010837 */
[----:B------:R-:W5:Y:S01]  /*20030*/  MUFU.EX2 R50, R50 ;  /* 0x0000003200327308 */ /* 0x000f620000000800 */
[----:B---3--:R-:W-:Y:S01]  /*20040*/  F2FP.F16.F32.PACK_AB R14, R0, R42 ;  /* 0x0000002a000e723e */ /* 0x008fe200000000ff */
[-CC-:B------:R-:W-:Y:S01]  /*20050*/  FFMA.FTZ R171, R171, R56.reuse, -R55.reuse ;  /* 0x00000038abab7223 */ /* 0x180fe20000010837 */
[-CC-:B------:R-:W-:Y:S01]  /*20060*/  FFMA.FTZ R172, R172, R56.reuse, -R55.reuse ;  /* 0x00000038acac7223 */ /* 0x180fe20000010837 */
[-C--:B------:R-:W-:Y:S01]  /*20070*/  FFMA.FTZ R173, R173, R56.reuse, -R55 ;  /* 0x00000038adad7223 */ /* 0x080fe20000010837 */
[-CC-:B------:R-:W-:Y:S01]  /*20080*/  FFMA.FTZ R170, R170, R56.reuse, -R61.reuse ;  /* 0x00000038aaaa7223 */ /* 0x180fe2000001083d */
[-CC-:B------:R-:W-:Y:S01]  /*20090*/  FFMA.FTZ R168, R168, R56.reuse, -R61.reuse ;  /* 0x00000038a8a87223 */ /* 0x180fe2000001083d */
[--C-:B------:R-:W-:Y:S01]  /*200a0*/  FFMA.FTZ R169, R169, R56, -R61.reuse ;  /* 0x00000038a9a97223 */ /* 0x100fe2000001083d */
[----:B------:R-:W3:Y:S01]  /*200b0*/  MUFU.EX2 R49, R49 ;  /* 0x0000003100317308 */ /* 0x000ee20000000800 */
[-C--:B----4-:R-:W-:Y:S01]  /*200c0*/  FMUL.FTZ R128, R128, R2.reuse ;  /* 0x0000000280807220 */ /* 0x090fe20000410000 */
        /* <DEDUP_REMOVED lines=26> */
[----:B------:R-:W4:Y:S01]  /*20270*/  LDSM.16.MT88.4 R16, [R228+0x10000] ;  /* 0x01000000e410783b */ /* 0x000f220000004200 */
[-C--:B------:R-:W-:Y:S01]  /*20280*/  FMUL.FTZ R89, R89, R2.reuse ;  /* 0x0000000259597220 */ /* 0x080fe20000410000 */
[-C--:B------:R-:W-:Y:S01]  /*20290*/  FMUL.FTZ R84, R84, R2.reuse ;  /* 0x0000000254547220 */ /* 0x080fe20000410000 */
[-C--:B------:R-:W-:Y:S01]  /*202a0*/  FMUL.FTZ R85, R85, R2.reuse ;  /* 0x0000000255557220 */ /* 0x080fe20000410000 */
[-C--:B------:R-:W-:Y:S01]  /*202b0*/  FMUL.FTZ R80, R80, R2.reuse ;  /* 0x0000000250507220 */ /* 0x080fe20000410000 */
[C---:B--2---:R-:W-:Y:S01]  /*202c0*/  HMMA.16816.F32 R112, R12.reuse, R8, R112 ;  /* 0x000000080c70723c */ /* 0x044fe20000001870 */
[----:B------:R-:W-:Y:S01]  /*202d0*/  MUFU.EX2 R51, R51 ;  /* 0x0000003300337308 */ /* 0x000fe20000000800 */
[-C--:B------:R-:W-:Y:S01]  /*202e0*/  FMUL.FTZ R81, R81, R2.reuse ;  /* 0x0000000251517220 */ /* 0x080fe20000410000 */
[-C--:B------:R-:W-:Y:S01]  /*202f0*/  FMUL.FTZ R76, R76, R2.reuse ;  /* 0x000000024c4c7220 */ /* 0x080fe20000410000 */
[-C--:B------:R-:W-:Y:S01]  /*20300*/  FMUL.FTZ R77, R77, R2.reuse ;  /* 0x000000024d4d7220 */ /* 0x080fe20000410000 */
[-C--:B------:R-:W-:Y:S01]  /*20310*/  FMUL.FTZ R72, R72, R2.reuse ;  /* 0x0000000248487220 */ /* 0x080fe20000410000 */
[C---:B------:R-:W-:Y:S01]  /*20320*/  HMMA.16816.F32 R108, R12.reuse, R10, R108 ;  /* 0x0000000a0c6c723c */ /* 0x040fe2000000186c */
[----:B------:R-:W2:Y:S01]  /*20330*/  LDSM.16.MT88.4 R8, [R226+0x10000] ;  /* 0x01000000e208783b */ /* 0x000ea20000004200 */
[-C--:B------:R-:W-:Y:S01]  /*20340*/  FMUL.FTZ R73, R73, R2.reuse ;  /* 0x0000000249497220 */ /* 0x080fe20000410000 */
[----:B------:R-:W-:Y:S01]  /*20350*/  MUFU.EX2 R59, R59 ;  /* 0x0000003b003b7308 */ /* 0x000fe20000000800 */
[-C--:B------:R-:W-:Y:S01]  /*20360*/  FMUL.FTZ R68, R68, R2.reuse ;  /* 0x0000000244447220 */ /* 0x080fe20000410000 */
[----:B------:R-:W-:Y:S01]  /*20370*/  FMUL.FTZ R69, R69, R2 ;  /* 0x0000000245457220 */ /* 0x000fe20000410000 */
[-C--:B------:R-:W-:Y:S01]  /*20380*/  FFMA.FTZ R167, R167, R56.reuse, -R61 ;  /* 0x00000038a7a77223 */ /* 0x080fe2000001083d */
[-CC-:B------:R-:W-:Y:S01]  /*20390*/  FFMA.FTZ R166, R166, R56.reuse, -R55.reuse ;  /* 0x00000038a6a67223 */ /* 0x180fe20000010837 */
[-CC-:B------:R-:W-:Y:S01]  /*203a0*/  FFMA.FTZ R162, R162, R56.reuse, -R55.reuse ;  /* 0x00000038a2a27223 */ /* 0x180fe20000010837 */
[C---:B------:R-:W-:Y:S01]  /*203b0*/  HMMA.16816.F32 R72, R12.reuse, R28, R72 ;  /* 0x0000001c0c48723c */ /* 0x040fe20000001848 */
[-CC-:B------:R-:W-:Y:S01]  /*203c0*/  FFMA.FTZ R160, R160, R56.reuse, -R55.reuse ;  /* 0x00000038a0a07223 */ /* 0x180fe20000010837 */
[----:B------:R-:W3:Y:S01]  /*203d0*/  MUFU.EX2 R53, R53 ;  /* 0x0000003500357308 */ /* 0x000ee20000000800 */
[-C--:B------:R-:W-:Y:S01]  /*203e0*/  FFMA.FTZ R158, R158, R56.reuse, -R55 ;  /* 0x000000389e9e7223 */ /* 0x080fe20000010837 */
[-CC-:B------:R-:W-:Y:S01]  /*203f0*/  FFMA.FTZ R157, R157, R56.reuse, -R61.reuse ;  /* 0x000000389d9d7223 */ /* 0x180fe2000001083d */
[-CC-:B------:R-:W-:Y:S01]  /*20400*/  FFMA.FTZ R156, R156, R56.reuse, -R61.reuse ;  /* 0x000000389c9c7223 */ /* 0x180fe2000001083d */
[-CC-:B------:R-:W-:Y:S01]  /*20410*/  FFMA.FTZ R155, R155, R56.reuse, -R61.reuse ;  /* 0x000000389b9b7223 */ /* 0x180fe2000001083d */
[-C--:B------:R-:W-:Y:S01]  /*20420*/  FFMA.FTZ R154, R154, R56.reuse, -R61 ;  /* 0x000000389a9a7223 */ /* 0x080fe2000001083d */
[C---:B-1----:R-:W-:Y:S01]  /*20430*/  HMMA.16816.F32 R104, R12.reuse, R4, R104 ;  /* 0x000000040c68723c */ /* 0x042fe20000001868 */
[-CC-:B------:R-:W-:Y:S01]  /*20440*/  FFMA.FTZ R153, R153, R56.reuse, -R55.reuse ;  /* 0x0000003899997223 */ /* 0x180fe20000010837 */
[----:B------:R-:W-:Y:S01]  /*20450*/  MUFU.EX2 R58, R58 ;  /* 0x0000003a003a7308 */ /* 0x000fe20000000800 */
[-CC-:B------:R-:W-:Y:S01]  /*20460*/  FFMA.FTZ R149, R149, R56.reuse, -R55.reuse ;  /* 0x0000003895957223 */ /* 0x180fe20000010837 */
[-CC-:B------:R-:W-:Y:S01]  /*20470*/  FFMA.FTZ R148, R148, R56.reuse, -R55.reuse ;  /* 0x0000003894947223 */ /* 0x180fe20000010837 */
[-C--:B------:R-:W-:Y:S01]  /*20480*/  FFMA.FTZ R147, R147, R56.reuse, -R55 ;  /* 0x0000003893937223 */ /* 0x080fe20000010837 */
[C---:B------:R-:W-:Y:S01]  /*20490*/  HMMA.16816.F32 R100, R12.reuse, R6, R100 ;  /* 0x000000060c64723c */ /* 0x040fe20000001864 */
[----:B------:R-:W1:Y:S01]  /*204a0*/  LDSM.16.MT88.4 R4, [R225+0x10000] ;  /* 0x01000000e104783b */ /* 0x000e620000004200 */
[-CC-:B------:R-:W-:Y:S01]  /*204b0*/  FFMA.FTZ R146, R146, R56.reuse, -R61.reuse ;  /* 0x0000003892927223 */ /* 0x180fe2000001083d */
[-CC-:B------:R-:W-:Y:S01]  /*204c0*/  FFMA.FTZ R145, R145, R56.reuse, -R61.reuse ;  /* 0x0000003891917223 */ /* 0x180fe2000001083d */
[----:B------:R-:W1:Y:S01]  /*204d0*/  MUFU.EX2 R57, R57 ;  /* 0x0000003900397308 */ /* 0x000e620000000800 */
[-CC-:B------:R-:W-:Y:S01]  /*204e0*/  FFMA.FTZ R144, R144, R56.reuse, -R61.reuse ;  /* 0x0000003890907223 */ /* 0x180fe2000001083d */
[C---:B----4-:R-:W-:Y:S01]  /*204f0*/  HMMA.16816.F32 R96, R12.reuse, R16, R96 ;  /* 0x000000100c60723c */ /* 0x050fe20000001860 */
[-C--:B------:R-:W-:Y:S01]  /*20500*/  FFMA.FTZ R143, R143, R56.reuse, -R61 ;  /* 0x000000388f8f7223 */ /* 0x080fe2000001083d */
[----:B------:R-:W-:Y:S01]  /*20510*/  FFMA.FTZ R142, R142, R56, -R55 ;  /* 0x000000388e8e7223 */ /* 0x000fe20000010837 */
[----:B------:R-:W-:Y:S01]  /*20520*/  FFMA.FTZ R2, R198, R2, R44 ;  /* 0x00000002c6027223 */ /* 0x000fe2000001002c */
[----:B------:R-:W-:Y:S01]  /*20530*/  FFMA.FTZ R47, R252, R48, R47 ;  /* 0x00000030fc2f7223 */ /* 0x000fe2000001002f */
[-C--:B------:R-:W-:Y:S01]  /*20540*/  FFMA.FTZ R134, R134, R56.reuse, -R55 ;  /* 0x0000003886867223 */ /* 0x080fe20000010837 */
[C---:B------:R-:W-:Y:S01]  /*20550*/  HMMA.16816.F32 R92, R12.reuse, R18, R92 ;  /* 0x000000120c5c723c */ /* 0x040fe2000000185c */
[----:B------:R-:W4:Y:S01]  /*20560*/  LDSM.16.MT88.4 R16, [R228+0xc800] ;  /* 0x00c80000e410783b */ /* 0x000f220000004200 */
[----:B------:R-:W4:Y:S01]  /*20570*/  MUFU.EX2 R65, R65 ;  /* 0x0000004100417308 */ /* 0x000f220000000800 */
[----:B------:R-:W-:Y:S01]  /*20580*/  FADD.FTZ R2, R43, R2 ;  /* 0x000000022b027221 */ /* 0x000fe20000010000 */
[----:B------:R-:W-:Y:S01]  /*20590*/  FADD.FTZ R47, R41, R47 ;  /* 0x0000002f292f7221 */ /* 0x000fe20000010000 */
[-C--:B------:R-:W-:Y:S01]  /*205a0*/  FFMA.FTZ R133, R133, R56.reuse, -R55 ;  /* 0x0000003885857223 */ /* 0x080fe20000010837 */
[C---:B--2---:R-:W-:Y:S01]  /*205b0*/  HMMA.16816.F32 R88, R12.reuse, R8, R88 ;  /* 0x000000080c58723c */ /* 0x044fe20000001858 */
[----:B------:R-:W-:Y:S01]  /*205c0*/  FADD.FTZ R2, R42, R2 ;  /* 0x000000022a027221 */ /* 0x000fe20000010000 */
[----:B------:R-:W-:Y:S01]  /*205d0*/  FADD.FTZ R47, R40, R47 ;  /* 0x0000002f282f7221 */ /* 0x000fe20000010000 */
[-C--:B------:R-:W-:Y:S01]  /*205e0*/  FFMA.FTZ R67, R67, R56.reuse, -R55 ;  /* 0x0000003843437223 */ /* 0x080fe20000010837 */
[----:B------:R-:W-:Y:S01]  /*205f0*/  MUFU.EX2 R66, R66 ;  /* 0x0000004200427308 */ /* 0x000fe20000000800 */
[----:B------:R-:W-:Y:S01]  /*20600*/  FADD.FTZ R2, R0, R2 ;  /* 0x0000000200027221 */ /* 0x000fe20000010000 */
[----:B------:R-:W-:Y:S01]  /*20610*/  HMMA.16816.F32 R84, R12, R10, R84 ;  /* 0x0000000a0c54723c */ /* 0x000fe20000001854 */
[----:B------:R-:W2:Y:S01]  /*20620*/  LDSM.16.MT88.4 R8, [R225+0xc800] ;  /* 0x00c80000e108783b */ /* 0x000ea20000004200 */
[----:B------:R-:W-:Y:S01]  /*20630*/  FADD.FTZ R47, R3, R47 ;  /* 0x0000002f032f7221 */ /* 0x000fe20000010000 */
[----:B------:R-:W-:Y:S01]  /*20640*/  FFMA.FTZ R64, R64, R56, -R61 ;  /* 0x0000003840407223 */ /* 0x000fe2000001083d */
[----:B------:R-:W-:-:S02]  /*20650*/  MOV R0, R45 ;  /* 0x0000002d00007202 */ /* 0x000fc40000000f00 */
[----:B------:R-:W-:Y:S01]  /*20660*/  MUFU.EX2 R132, R132 ;  /* 0x0000008400847308 */ /* 0x000fe20000000800 */
[----:B-----5:R-:W-:-:S04]  /*20670*/  FADD.FTZ R47, R50, R47 ;  /* 0x0000002f322f7221 */ /* 0x020fc80000010000 */
[----:B---3--:R-:W-:-:S03]  /*20680*/  FADD.FTZ R47, R49, R47 ;  /* 0x0000002f312f7221 */ /* 0x008fc60000010000 */
[----:B------:R-:W3:Y:S01]  /*20690*/  MUFU.EX2 R135, R135 ;  /* 0x0000008700877308 */ /* 0x000ee20000000800 */
[C---:B-1----:R-:W-:Y:S07]  /*206a0*/  HMMA.16816.F32 R80, R12.reuse, R4, R80 ;  /* 0x000000040c50723c */ /* 0x042fee0000001850 */
[----:B------:R-:W1:Y:S01]  /*206b0*/  MUFU.EX2 R136, R136 ;  /* 0x0000008800887308 */ /* 0x000e620000000800 */
[----:B------:R-:W-:Y:S01]  /*206c0*/  HMMA.16816.F32 R76, R12, R6, R76 ;  /* 0x000000060c4c723c */ /* 0x000fe2000000184c */
[----:B------:R-:W-:Y:S01]  /*206d0*/  F2FP.F16.F32.PACK_AB R4, R53, R59 ;  /* 0x0000003b3504723e */ /* 0x000fe200000000ff */
[----:B------:R-:W-:Y:S01]  /*206e0*/  FADD.FTZ R59, R59, R2 ;  /* 0x000000023b3b7221 */ /* 0x000fe20000010000 */
[----:B------:R-:W-:-:S02]  /*206f0*/  F2FP.F16.F32.PACK_AB R5, R49, R50 ;  /* 0x000000323105723e */ /* 0x000fc400000000ff */
[----:B------:R-:W-:Y:S01]  /*20700*/  MOV R2, R46 ;  /* 0x0000002e00027202 */ /* 0x000fe20000000f00 */
[----:B------:R-:W-:Y:S01]  /*20710*/  HMMA.16816.F32 R12, R12, R30, R68 ;  /* 0x0000001e0c0c723c */ /* 0x000fe20000001844 */
[----:B------:R-:W-:Y:S01]  /*20720*/  F2FP.F16.F32.PACK_AB R6, R57, R58 ;  /* 0x0000003a3906723e */ /* 0x000fe200000000ff */
[----:B------:R-:W-:Y:S01]  /*20730*/  LDSM.16.MT88.4 R28, [R226+0x10800] ;  /* 0x01080000e21c783b */ /* 0x000fe20000004200 */
[----:B------:R-:W-:Y:S01]  /*20740*/  F2FP.F16.F32.PACK_AB R7, R51, R52 ;  /* 0x000000343307723e */ /* 0x000fe200000000ff */
[----:B------:R-:W-:Y:S01]  /*20750*/  MUFU.EX2 R137, R137 ;  /* 0x0000008900897308 */ /* 0x000fe20000000800 */
[----:B------:R-:W-:Y:S01]  /*20760*/  FADD.FTZ R59, R53, R59 ;  /* 0x0000003b353b7221 */ /* 0x000fe20000010000 */
[----:B------:R-:W-:-:S03]  /*20770*/  FADD.FTZ R52, R52, R47 ;  /* 0x0000002f34347221 */ /* 0x000fc60000010000 */
[----:B------:R-:W-:Y:S01]  /*20780*/  FADD.FTZ R59, R58, R59 ;  /* 0x0000003b3a3b7221 */ /* 0x000fe20000010000 */
[C---:B----4-:R-:W-:Y:S01]  /*20790*/  HMMA.16816.F32 R128, R4.reuse, R16, R128 ;  /* 0x000000100480723c */ /* 0x050fe20000001880 */
[----:B------:R-:W-:Y:S01]  /*207a0*/  FADD.FTZ R52, R51, R52 ;  /* 0x0000003433347221 */ /* 0x000fe20000010000 */
[----:B------:R-:W4:Y:S01]  /*207b0*/  MUFU.EX2 R138, R138 ;  /* 0x0000008a008a7308 */ /* 0x000f220000000800 */
[----:B------:R-:W-:Y:S02]  /*207c0*/  FADD.FTZ R57, R57, R59 ;  /* 0x0000003b39397221 */ /* 0x000fe40000010000 */
[----:B------:R-:W-:Y:S01]  /*207d0*/  FADD.FTZ R52, R65, R52 ;  /* 0x0000003441347221 */ /* 0x000fe20000010000 */
[C---:B------:R-:W-:Y:S01]  /*207e0*/  HMMA.16816.F32 R124, R4.reuse, R18, R124 ;  /* 0x00000012047c723c */ /* 0x040fe2000000187c */
[----:B------:R-:W5:Y:S01]  /*207f0*/  LDSM.16.MT88.4 R16, [R228+0x10800] ;  /* 0x01080000e410783b */ /* 0x000f620000004200 */
[----:B---3--:R-:W-:Y:S02]  /*20800*/  FADD.FTZ R57, R135, R57 ;  /* 0x0000003987397221 */ /* 0x008fe40000010000 */
[----:B------:R-:W3:Y:S02]  /*20810*/  MUFU.EX2 R139, R139 ;  /* 0x0000008b008b7308 */ /* 0x000ee40000000800 */
[C---:B--2---:R-:W-:Y:S06]  /*20820*/  HMMA.16816.F32 R112, R4.reuse, R8, R112 ;  /* 0x000000080470723c */ /* 0x044fec0000001870 */
[C---:B------:R-:W-:Y:S01]  /*20830*/  HMMA.16816.F32 R108, R4.reuse, R10, R108 ;  /* 0x0000000a046c723c */ /* 0x040fe2000000186c */
[----:B------:R-:W2:Y:S01]  /*20840*/  LDSM.16.MT88.4 R8, [R225+0x10800] ;  /* 0x01080000e108783b */ /* 0x000ea20000004200 */
[----:B------:R-:W-:Y:S04]  /*20850*/  MUFU.EX2 R150, R150 ;  /* 0x0000009600967308 */ /* 0x000fe80000000800 */
[C---:B------:R-:W-:Y:S04]  /*20860*/  HMMA.16816.F32 R120, R4.reuse, R24, R120 ;  /* 0x000000180478723c */ /* 0x040fe80000001878 */
[----:B------:R-:W-:Y:S02]  /*20870*/  MUFU.EX2 R151, R151 ;  /* 0x0000009700977308 */ /* 0x000fe40000000800 */
[C---:B------:R-:W-:Y:S01]  /*20880*/  HMMA.16816.F32 R116, R4.reuse, R26, R116 ;  /* 0x0000001a0474723c */ /* 0x040fe20000001874 */
[----:B------:R-:W3:Y:S05]  /*20890*/  LDSM.16.MT88.4 R24, [R226+0xd000] ;  /* 0x00d00000e218783b */ /* 0x000eea0000004200 */
[C---:B------:R-:W-:Y:S01]  /*208a0*/  HMMA.16816.F32 R104, R4.reuse, R20, R104 ;  /* 0x000000140468723c */ /* 0x040fe20000001868 */
[----:B------:R-:W-:Y:S05]  /*208b0*/  MUFU.EX2 R152, R152 ;  /* 0x0000009800987308 */ /* 0x000fea0000000800 */
[C---:B------:R-:W-:Y:S01]  /*208c0*/  HMMA.16816.F32 R100, R4.reuse, R22, R100 ;  /* 0x000000160464723c */ /* 0x040fe20000001864 */
[----:B------:R-:W3:Y:S02]  /*208d0*/  LDSM.16.MT88.4 R20, [R225+0xd000] ;  /* 0x00d00000e114783b */ /* 0x000ee40000004200 */
[----:B------:R-:W3:Y:S03]  /*208e0*/  MUFU.EX2 R159, R159 ;  /* 0x0000009f009f7308 */ /* 0x000ee60000000800 */
[C---:B-----5:R-:W-:Y:S05]  /*208f0*/  HMMA.16816.F32 R96, R4.reuse, R16, R96 ;  /* 0x000000100460723c */ /* 0x060fea0000001860 */
[----:B------:R-:W5:Y:S01]  /*20900*/  MUFU.EX2 R161, R161 ;  /* 0x000000a100a17308 */ /* 0x000f620000000800 */
[C---:B------:R-:W-:Y:S01]  /*20910*/  HMMA.16816.F32 R92, R4.reuse, R18, R92 ;  /* 0x00000012045c723c */ /* 0x040fe2000000185c */
[----:B------:R-:W5:Y:S05]  /*20920*/  LDSM.16.MT88.4 R16, [R224+0xd000] ;  /* 0x00d00000e010783b */ /* 0x000f6a0000004200 */
[C---:B------:R-:W-:Y:S01]  /*20930*/  HMMA.16816.F32 R88, R4.reuse, R28, R88 ;  /* 0x0000001c0458723c */ /* 0x040fe20000001858 */
[----:B------:R-:W-:Y:S05]  /*20940*/  MUFU.EX2 R163, R163 ;  /* 0x000000a300a37308 */ /* 0x000fea0000000800 */
[C---:B------:R-:W-:Y:S01]  /*20950*/  HMMA.16816.F32 R84, R4.reuse, R30, R84 ;  /* 0x0000001e0454723c */ /* 0x040fe20000001854 */
[----:B------:R-:W5:Y:S02]  /*20960*/  LDSM.16.MT88.4 R28, [R228+0x11000] ;  /* 0x01100000e41c783b */ /* 0x000f640000004200 */
[----:B------:R-:W5:Y:S03]  /*20970*/  MUFU.EX2 R164, R164 ;  /* 0x000000a400a47308 */ /* 0x000f660000000800 */
[C---:B--2---:R-:W-:Y:S05]  /*20980*/  HMMA.16816.F32 R80, R4.reuse, R8, R80 ;  /* 0x000000080450723c */ /* 0x044fea0000001850 */
[----:B------:R-:W2:Y:S01]  /*20990*/  MUFU.EX2 R165, R165 ;  /* 0x000000a500a57308 */ /* 0x000ea20000000800 */
[----:B------:R-:W-:Y:S01]  /*209a0*/  HMMA.16816.F32 R76, R4, R10, R76 ;  /* 0x0000000a044c723c */ /* 0x000fe2000000184c */
[C---:B-1----:R-:W-:Y:S01]  /*209b0*/  F2FP.F16.F32.PACK_AB R8, R136.reuse, R135 ;  /* 0x000000878808723e */ /* 0x042fe200000000ff */
[----:B------:R-:W-:Y:S01]  /*209c0*/  FADD.FTZ R136, R136, R57 ;  /* 0x0000003988887221 */ /* 0x000fe20000010000 */
[C---:B------:R-:W-:Y:S01]  /*209d0*/  F2FP.F16.F32.PACK_AB R9, R66.reuse, R65 ;  /* 0x000000414209723e */ /* 0x040fe200000000ff */
[----:B------:R-:W-:-:S02]  /*209e0*/  FADD.FTZ R66, R66, R52 ;  /* 0x0000003442427221 */ /* 0x000fc40000010000 */
[C---:B------:R-:W-:Y:S01]  /*209f0*/  HMMA.16816.F32 R72, R4.reuse, R36, R72 ;  /* 0x000000240448723c */ /* 0x040fe20000001848 */
[----:B----4-:R-:W-:Y:S01]  /*20a00*/  F2FP.F16.F32.PACK_AB R10, R138, R137 ;  /* 0x000000898a0a723e */ /* 0x010fe200000000ff */
[----:B------:R-:W-:Y:S01]  /*20a10*/  MUFU.EX2 R171, R171 ;  /* 0x000000ab00ab7308 */ /* 0x000fe20000000800 */
[----:B---3--:R-:W-:Y:S01]  /*20a20*/  F2FP.F16.F32.PACK_AB R11, R139, R132 ;  /* 0x000000848b0b723e */ /* 0x008fe200000000ff */
        /* <DEDUP_REMOVED lines=15> */
[----:B------:R-:W3:Y:S02]  /*20b20*/  MUFU.EX2 R170, R170 ;  /* 0x000000aa00aa7308 */ /* 0x000ee40000000800 */
[C---:B------:R-:W-:Y:S01]  /*20b30*/  HMMA.16816.F32 R108, R8.reuse, R22, R108 ;  /* 0x00000016086c723c */ /* 0x040fe2000000186c */
[----:B------:R-:W4:Y:S05]  /*20b40*/  LDSM.16.MT88.4 R20, [R225+0x11000] ;  /* 0x01100000e114783b */ /* 0x000f2a0000004200 */
[C---:B-----5:R-:W-:Y:S01]  /*20b50*/  HMMA.16816.F32 R104, R8.reuse, R16, R104 ;  /* 0x000000100868723c */ /* 0x060fe20000001868 */
[----:B------:R-:W5:Y:S05]  /*20b60*/  MUFU.EX2 R168, R168 ;  /* 0x000000a800a87308 */ /* 0x000f6a0000000800 */
[C---:B------:R-:W-:Y:S01]  /*20b70*/  HMMA.16816.F32 R100, R8.reuse, R18, R100 ;  /* 0x000000120864723c */ /* 0x040fe20000001864 */
[----:B------:R-:W-:Y:S02]  /*20b80*/  LDSM.16.MT88.4 R16, [R228+0x11800] ;  /* 0x01180000e410783b */ /* 0x000fe40000004200 */
[----:B------:R-:W-:Y:S03]  /*20b90*/  MUFU.EX2 R169, R169 ;  /* 0x000000a900a97308 */ /* 0x000fe60000000800 */
[C---:B------:R-:W-:Y:S05]  /*20ba0*/  HMMA.16816.F32 R96, R8.reuse, R28, R96 ;  /* 0x0000001c0860723c */ /* 0x040fea0000001860 */
[----:B------:R-:W5:Y:S01]  /*20bb0*/  MUFU.EX2 R167, R167 ;  /* 0x000000a700a77308 */ /* 0x000f620000000800 */
[C---:B------:R-:W-:Y:S01]  /*20bc0*/  HMMA.16816.F32 R92, R8.reuse, R30, R92 ;  /* 0x0000001e085c723c */ /* 0x040fe2000000185c */
[----:B------:R-:W3:Y:S05]  /*20bd0*/  LDSM.16.MT88.4 R28, [R226+0xd800] ;  /* 0x00d80000e21c783b */ /* 0x000eea0000004200 */
        /* <DEDUP_REMOVED lines=9> */
[C---:B----4-:R-:W-:Y:S01]  /*20c70*/  HMMA.16816.F32 R80, R8.reuse, R20, R80 ;  /* 0x000000140850723c */ /* 0x050fe20000001850 */
[----:B------:R-:W-:Y:S05]  /*20c80*/  MUFU.EX2 R158, R158 ;  /* 0x0000009e009e7308 */ /* 0x000fea0000000800 */
        /* <DEDUP_REMOVED lines=13> */
[----:B--2---:R-:W-:Y:S01]  /*20d60*/  F2FP.F16.F32.PACK_AB R15, R165, R152 ;  /* 0x00000098a50f723e */ /* 0x004fe200000000ff */
[----:B------:R-:W-:Y:S01]  /*20d70*/  FADD.FTZ R161, R163, R161 ;  /* 0x000000a1a3a17221 */ /* 0x000fe20000010000 */
[----:B------:R-:W-:-:S03]  /*20d80*/  FADD.FTZ R151, R152, R151 ;  /* 0x0000009798977221 */ /* 0x000fc60000010000 */
[----:B------:R-:W-:Y:S01]  /*20d90*/  FADD.FTZ R164, R164, R161 ;  /* 0x000000a1a4a47221 */ /* 0x000fe20000010000 */
[----:B------:R-:W-:Y:S01]  /*20da0*/  FADD.FTZ R165, R165, R151 ;  /* 0x00000097a5a57221 */ /* 0x000fe20000010000 */
[----:B---3--:R-:W-:Y:S01]  /*20db0*/  HMMA.16816.F32 R120, R12, R28, R120 ;  /* 0x0000001c0c78723c */ /* 0x008fe20000001878 */
[----:B------:R-:W-:Y:S01]  /*20dc0*/  MUFU.EX2 R154, R154 ;  /* 0x0000009a009a7308 */ /* 0x000fe20000000800 */
[----:B------:R-:W-:Y:S01]  /*20dd0*/  FADD.FTZ R164, R170, R164 ;  /* 0x000000a4aaa47221 */ /* 0x000fe20000010000 */
[----:B------:R-:W-:-:S03]  /*20de0*/  FADD.FTZ R165, R171, R165 ;  /* 0x000000a5aba57221 */ /* 0x000fc60000010000 */
[C---:B------:R-:W-:Y:S01]  /*20df0*/  HMMA.16816.F32 R116, R12.reuse, R30, R116 ;  /* 0x0000001e0c74723c */ /* 0x040fe20000001874 */
[----:B------:R-:W2:Y:S02]  /*20e00*/  LDSM.16.MT88.4 R28, [R226+0x11800] ;  /* 0x01180000e21c783b */ /* 0x000ea40000004200 */
[----:B------:R-:W-:Y:S03]  /*20e10*/  MUFU.EX2 R153, R153 ;  /* 0x0000009900997308 */ /* 0x000fe60000000800 */
[C---:B------:R-:W-:Y:S05]  /*20e20*/  HMMA.16816.F32 R96, R12.reuse, R16, R96 ;  /* 0x000000100c60723c */ /* 0x040fea0000001860 */
[----:B------:R-:W-:Y:S01]  /*20e30*/  MUFU.EX2 R149, R149 ;  /* 0x0000009500957308 */ /* 0x000fe20000000800 */
[C---:B------:R-:W-:Y:S01]  /*20e40*/  HMMA.16816.F32 R92, R12.reuse, R18, R92 ;  /* 0x000000120c5c723c */ /* 0x040fe2000000185c */
[----:B------:R-:W3:Y:S05]  /*20e50*/  LDSM.16.MT88.4 R16, [R226+0xe000] ;  /* 0x00e00000e210783b */ /* 0x000eea0000004200 */
        /* <DEDUP_REMOVED lines=33> */
[C---:B---3--:R-:W-:Y:S01]  /*21070*/  HMMA.16816.F32 R120, R8.reuse, R16, R120 ;  /* 0x000000100878723c */ /* 0x048fe20000001878 */
        /* <DEDUP_REMOVED lines=10> */
[----:B------:R-:W1:Y:S01]  /*21120*/  MUFU.EX2 R64, R64 ;  /* 0x0000004000407308 */ /* 0x000e620000000800 */
[----:B----4-:R-:W-:-:S04]  /*21130*/  F2FP.F16.F32.PACK_AB R69, R133, R134 ;  /* 0x000000868545723e */ /* 0x010fc800000000ff */
[C---:B------:R-:W-:Y:S01]  /*21140*/  HMMA.16816.F32 R124, R8.reuse, R26, R124 ;  /* 0x0000001a087c723c */ /* 0x040fe2000000187c */
[----:B------:R-:W4:Y:S05]  /*21150*/  LDSM.16.MT88.4 R24, [R226+0x12000] ;  /* 0x01200000e218783b */ /* 0x000f2a0000004200 */
[C---:B--2---:R-:W-:Y:S06]  /*21160*/  HMMA.16816.F32 R112, R8.reuse, R28, R112 ;  /* 0x0000001c0870723c */ /* 0x044fec0000001870 */
[C---:B------:R-:W-:Y:S01]  /*21170*/  HMMA.16816.F32 R108, R8.reuse, R30, R108 ;  /* 0x0000001e086c723c */ /* 0x040fe2000000186c */
[----:B------:R-:W2:Y:S05]  /*21180*/  LDSM.16.MT88.4 R28, [R228+0xe800] ;  /* 0x00e80000e41c783b */ /* 0x000eaa0000004200 */
[C---:B------:R-:W-:Y:S06]  /*21190*/  HMMA.16816.F32 R104, R8.reuse, R20, R104 ;  /* 0x000000140868723c */ /* 0x040fec0000001868 */
[C---:B------:R-:W-:Y:S01]  /*211a0*/  HMMA.16816.F32 R100, R8.reuse, R22, R100 ;  /* 0x000000160864723c */ /* 0x040fe20000001864 */
[----:B------:R-:W1:Y:S05]  /*211b0*/  LDSM.16.MT88.4 R20, [R226+0xe800] ;  /* 0x00e80000e214783b */ /* 0x000e6a0000004200 */
[C---:B---3--:R-:W-:Y:S06]  /*211c0*/  HMMA.16816.F32 R80, R8.reuse, R16, R80 ;  /* 0x000000100850723c */ /* 0x048fec0000001850 */
[C---:B------:R-:W-:Y:S01]  /*211d0*/  HMMA.16816.F32 R76, R8.reuse, R18, R76 ;  /* 0x00000012084c723c */ /* 0x040fe2000000184c */
[----:B------:R-:W3:Y:S05]  /*211e0*/  LDSM.16.MT88.4 R16, [R225+0xe800] ;  /* 0x00e80000e110783b */ /* 0x000eea0000004200 */
[C---:B-----5:R-:W-:Y:S06]  /*211f0*/  HMMA.16816.F32 R96, R8.reuse, R32, R96 ;  /* 0x000000200860723c */ /* 0x060fec0000001860 */
        /* <DEDUP_REMOVED lines=14> */
[----:B------:R-:W4:Y:S01]  /*212e0*/  LDSM.16.MT88.4 R8, [R225+0x12800] ;  /* 0x01280000e108783b */ /* 0x000f220000004200 */
[----:B------:R-:W-:Y:S01]  /*212f0*/  FADD.FTZ R154, R154, R156 ;  /* 0x0000009c9a9a7221 */ /* 0x000fe20000010000 */
[----:B------:R-:W-:Y:S02]  /*21300*/  FADD.FTZ R153, R153, R160 ;  /* 0x000000a099997221 */ /* 0x000fe40000010000 */
[----:B------:R-:W5:Y:S01]  /*21310*/  LDSM.16.MT88.4 R12, [R224+0xe800] ;  /* 0x00e80000e00c783b */ /* 0x000f620000004200 */
[----:B--2---:R-:W-:Y:S01]  /*21320*/  HMMA.16816.F32 R128, R24, R28, R128 ;  /* 0x0000001c1880723c */ /* 0x004fe20000001880 */
[----:B------:R-:W-:Y:S01]  /*21330*/  FADD.FTZ R154, R146, R154 ;  /* 0x0000009a929a7221 */ /* 0x000fe20000010000 */
[----:B------:R-:W-:-:S04]  /*21340*/  FADD.FTZ R153, R149, R153 ;  /* 0x0000009995997221 */ /* 0x000fc80000010000 */
[C---:B------:R-:W-:Y:S01]  /*21350*/  HMMA.16816.F32 R124, R24.reuse, R30, R124 ;  /* 0x0000001e187c723c */ /* 0x040fe2000000187c */
[----:B------:R-:W2:Y:S05]  /*21360*/  LDSM.16.MT88.4 R28, [R224+0x12800] ;  /* 0x01280000e01c783b */ /* 0x000eaa0000004200 */
[C---:B-1----:R-:W-:Y:S06]  /*21370*/  HMMA.16816.F32 R120, R24.reuse, R20, R120 ;  /* 0x000000141878723c */ /* 0x042fec0000001878 */
[C---:B------:R-:W-:Y:S01]  /*21380*/  HMMA.16816.F32 R116, R24.reuse, R22, R116 ;  /* 0x000000161874723c */ /* 0x040fe20000001874 */
[----:B------:R-:W1:Y:S05]  /*21390*/  LDSM.16.MT88.4 R20, [R228+0xf000] ;  /* 0x00f00000e414783b */ /* 0x000e6a0000004200 */
[C---:B---3--:R-:W-:Y:S06]  /*213a0*/  HMMA.16816.F32 R112, R24.reuse, R16, R112 ;  /* 0x000000101870723c */ /* 0x048fec0000001870 */
[C---:B------:R-:W-:Y:S01]  /*213b0*/  HMMA.16816.F32 R108, R24.reuse, R18, R108 ;  /* 0x00000012186c723c */ /* 0x040fe2000000186c */
[----:B------:R-:W3:Y:S05]  /*213c0*/  LDSM.16.MT88.4 R16, [R226+0xf000] ;  /* 0x00f00000e210783b */ /* 0x000eea0000004200 */
[C---:B----4-:R-:W-:Y:S06]  /*213d0*/  HMMA.16816.F32 R80, R24.reuse, R8, R80 ;  /* 0x000000081850723c */ /* 0x050fec0000001850 */
[----:B------:R-:W-:Y:S01]  /*213e0*/  HMMA.16816.F32 R76, R24, R10, R76 ;  /* 0x0000000a184c723c */ /* 0x000fe2000000184c */
[C---:B------:R-:W-:Y:S01]  /*213f0*/  F2FP.F16.F32.PACK_AB R8, R145.reuse, R146 ;  /* 0x000000929108723e */ /* 0x040fe200000000ff */
[----:B------:R-:W-:Y:S01]  /*21400*/  FADD.FTZ R145, R145, R154 ;  /* 0x0000009a91917221 */ /* 0x000fe20000010000 */
[C---:B------:R-:W-:Y:S01]  /*21410*/  F2FP.F16.F32.PACK_AB R9, R148.reuse, R149 ;  /* 0x000000959409723e */ /* 0x040fe200000000ff */
[----:B------:R-:W-:-:S02]  /*21420*/  FADD.FTZ R148, R148, R153 ;  /* 0x0000009994947221 */ /* 0x000fc40000010000 */
[C---:B-----5:R-:W-:Y:S01]  /*21430*/  HMMA.16816.F32 R104, R24.reuse, R12, R104 ;  /* 0x0000000c1868723c */ /* 0x060fe20000001868 */
[----:B------:R-:W-:Y:S01]  /*21440*/  F2FP.F16.F32.PACK_AB R10, R143, R144 ;  /* 0x000000908f0a723e */ /* 0x000fe200000000ff */
[----:B------:R-:W-:Y:S01]  /*21450*/  FADD.FTZ R145, R144, R145 ;  /* 0x0000009190917221 */ /* 0x000fe20000010000 */
[C---:B------:R-:W-:Y:S01]  /*21460*/  F2FP.F16.F32.PACK_AB R11, R142.reuse, R147 ;  /* 0x000000938e0b723e */ /* 0x040fe200000000ff */
[----:B------:R-:W-:Y:S02]  /*21470*/  FADD.FTZ R148, R147, R148 ;  /* 0x0000009493947221 */ /* 0x000fe40000010000 */
[----:B------:R-:W-:Y:S01]  /*21480*/  HMMA.16816.F32 R100, R24, R14, R100 ;  /* 0x0000000e1864723c */ /* 0x000fe20000001864 */
[----:B------:R-:W4:Y:S01]  /*21490*/  LDSM.16.MT88.4 R12, [R225+0xf000] ;  /* 0x00f00000e10c783b */ /* 0x000f220000004200 */
        /* <DEDUP_REMOVED lines=11> */
[----:B------:R-:W5:Y:S05]  /*21550*/  LDSM.16.MT88.4 R32, [R224+0xf000] ;  /* 0x00f00000e020783b */ /* 0x000f6a0000004200 */
[C---:B--2---:R-:W-:Y:S06]  /*21560*/  HMMA.16816.F32 R72, R24.reuse, R28, R72 ;  /* 0x0000001c1848723c */ /* 0x044fec0000001848 */
[----:B------:R-:W-:Y:S01]  /*21570*/  HMMA.16816.F32 R4, R24, R30, R4 ;  /* 0x0000001e1804723c */ /* 0x000fe20000001804 */
[----:B------:R-:W-:Y:S04]  /*21580*/  LDSM.16.MT88.4 R28, [R225+0x13000] ;  /* 0x01300000e11c783b */ /* 0x000fe80000004200 */
[----:B------:R-:W-:Y:S01]  /*21590*/  LDSM.16.MT88.4 R24, [R228+0xf800] ;  /* 0x00f80000e418783b */ /* 0x000fe20000004200 */
[C---:B-1----:R-:W-:Y:S06]  /*215a0*/  HMMA.16816.F32 R128, R8.reuse, R20, R128 ;  /* 0x000000140880723c */ /* 0x042fec0000001880 */
[C---:B------:R-:W-:Y:S01]  /*215b0*/  HMMA.16816.F32 R124, R8.reuse, R22, R124 ;  /* 0x00000016087c723c */ /* 0x040fe2000000187c */
[----:B------:R-:W1:Y:S05]  /*215c0*/  LDSM.16.MT88.4 R20, [R228+0x13000] ;  /* 0x01300000e414783b */ /* 0x000e6a0000004200 */
[C---:B---3--:R-:W-:Y:S06]  /*215d0*/  HMMA.16816.F32 R120, R8.reuse, R16, R120 ;  /* 0x000000100878723c */ /* 0x048fec0000001878 */
[C---:B------:R-:W-:Y:S01]  /*215e0*/  HMMA.16816.F32 R116, R8.reuse, R18, R116 ;  /* 0x000000120874723c */ /* 0x040fe20000001874 */
[----:B------:R-:W2:Y:S05]  /*215f0*/  LDSM.16.MT88.4 R16, [R224+0x13000] ;  /* 0x01300000e010783b */ /* 0x000eaa0000004200 */
[C---:B----4-:R-:W-:Y:S06]  /*21600*/  HMMA.16816.F32 R112, R8.reuse, R12, R112 ;  /* 0x0000000c0870723c */ /* 0x050fec0000001870 */
[C---:B------:R-:W-:Y:S01]  /*21610*/  HMMA.16816.F32 R108, R8.reuse, R14, R108 ;  /* 0x0000000e086c723c */ /* 0x040fe2000000186c */
[----:B------:R-:W3:Y:S05]  /*21620*/  LDSM.16.MT88.4 R12, [R226+0xf800] ;  /* 0x00f80000e20c783b */ /* 0x000eea0000004200 */
[C---:B-----5:R-:W-:Y:S06]  /*21630*/  HMMA.16816.F32 R104, R8.reuse, R32, R104 ;  /* 0x000000200868723c */ /* 0x060fec0000001868 */
        /* <DEDUP_REMOVED lines=48> */
.L_x_2268:
[----:B------:R-:W-:Y:S05]  /*21940*/  @!P5 BRA `(.L_x_2277) ;  /* 0x0000005400c8d947 */ /* 0x000fea0003800000 */
[----:B------:R-:W-:Y:S02]  /*21950*/  MOV R135, R0 ;  /* 0x0000000000877202 */ /* 0x000fe40000000f00 */
[----:B------:R-:W-:Y:S02]  /*21960*/  MOV R134, R2 ;  /* 0x0000000200867202 */ /* 0x000fe40000000f00 */
.L_x_2286:
        /* <DEDUP_REMOVED lines=11> */
[----:B------:R-:W-:Y:S01]  /*21a20*/  IMAD.SHL.U32 R0, R250, 0x80, RZ ;  /* 0x00000080fa007824 */ /* 0x000fe200078e00ff */
[----:B--2---:R-:W-:Y:S02]  /*21a30*/  R2UR UR4, R136 ;  /* 0x00000000880472ca */ /* 0x004fe400000e0000 */
[C---:B------:R-:W-:Y:S01]  /*21a40*/  R2UR UR5, R137.reuse ;  /* 0x00000000890572ca */ /* 0x040fe200000e0000 */
[----:B------:R-:W-:Y:S01]  /*21a50*/  VIADD R9, R0, 0x80 ;  /* 0x0000008000097836 */ /* 0x000fe20000000000 */
[----:B------:R-:W-:Y:S02]  /*21a60*/  IABS R2, R0 ;  /* 0x0000000000027213 */ /* 0x000fe40000000000 */
[C---:B------:R-:W-:Y:S02]  /*21a70*/  R2UR UR12, R136.reuse ;  /* 0x00000000880c72ca */ /* 0x040fe400000e0000 */
[C---:B------:R-:W-:Y:S02]  /*21a80*/  R2UR UR13, R137.reuse ;  /* 0x00000000890d72ca */ /* 0x040fe400000e0000 */
[C---:B------:R-:W-:Y:S02]  /*21a90*/  R2UR UR14, R136.reuse ;  /* 0x00000000880e72ca */ /* 0x040fe400000e0000 */
[C---:B------:R-:W-:Y:S02]  /*21aa0*/  R2UR UR15, R137.reuse ;  /* 0x00000000890f72ca */ /* 0x040fe400000e0000 */
[----:B------:R-:W-:Y:S01]  /*21ab0*/  R2UR UR10, R136 ;  /* 0x00000000880a72ca */ /* 0x000fe200000e0000 */
[----:B-1----:R-:W2:Y:S01]  /*21ac0*/  LD.E R8, desc[UR4][R138.64+0x170] ;  /* 0x000170048a087980 */ /* 0x002ea2000c101900 */
        /* <DEDUP_REMOVED lines=59> */
.L_x_2279:
[----:B--2---:R-:W-:Y:S02]  /*21e80*/  R2UR UR4, R136 ;  /* 0x00000000880472ca */ /* 0x004fe400000e0000 */
[----:B------:R-:W-:Y:S11]  /*21e90*/  R2UR UR5, R137 ;  /* 0x00000000890572ca */ /* 0x000ff600000e0000 */
[----:B------:R-:W-:Y:S02]  /*21ea0*/  @!UPT UIADD3 URZ, URZ, URZ, URZ ;  /* 0x0000003f3f3ff290 */ /* 0x000fe4000fffe03f */
[----:B-1----:R-:W2:Y:S02]  /*21eb0*/  LD.E R8, desc[UR4][R138.64+0x40] ;  /* 0x000040048a087980 */ /* 0x002ea4000c101900 */
[----:B--2---:R-:W-:Y:S05]  /*21ec0*/  IMAD.U32 R8, R8, -0x80, RZ ;  /* 0xffffff8008087824 */ /* 0x004fea00078e00ff */
[----:B------:R-:W-:Y:S02]  /*21ed0*/  SHF.R.S32.HI R2, RZ, 0x1f, R8 ;  /* 0x0000001fff027819 */ /* 0x000fe40000011408 */
.L_x_2280:
[----:B------:R-:W-:Y:S05]  /*21ee0*/  BSYNC B0 ;  /* 0x0000000000007941 */ /* 0x000fea0003800000 */
.L_x_2278:
        /* <DEDUP_REMOVED lines=136> */
[----:B------:R-:W-:Y:S04]  /*22770*/  ISETP.GT.AND P0, PT, R250, R239, PT ;  /* 0x000000effa00720c */ /* 0x000fe80003f04270 */
        /* <DEDUP_REMOVED lines=365> */
[----:B------:R-:W-:Y:S02]  /*23e50*/  IABS R5, R0 ;  /* 0x0000000000057213 */ /* 0x000fe40000000000 */
[C---:B------:R-:W-:Y:S02]  /*23e60*/  R2UR UR12, R136.reuse ;  /* 0x00000000880c72ca */ /* 0x040fe400000e0000 */
[----:B------:R-:W-:Y:S02]  /*23e70*/  IABS R2, R8 ;  /* 0x0000000800027213 */ /* 0x000fe40000000000 */
[C---:B------:R-:W-:Y:S02]  /*23e80*/  R2UR UR13, R137.reuse ;  /* 0x00000000890d72ca */ /* 0x040fe400000e0000 */
        /* <DEDUP_REMOVED lines=17> */
[----:B------:R-:W-:Y:S04]  /*23fa0*/  IMAD R9, R9, R6, RZ ;  /* 0x0000000609097224 */ /* 0x000fe800078e02ff */
[----:B------:R-:W-:Y:S02]  /*23fb0*/  IMAD.HI.U32 R9, R13, R9, R12 ;  /* 0x000000090d097227 */ /* 0x000fe400078e000c */
[----:B------:R-:W2:Y:S04]  /*23fc0*/  LD.E.64 R12, desc[UR4][R138.64+0x38] ;  /* 0x000038048a0c7980 */ /* 0x000ea8000c101b00 */
[----:B------:R-:W-:Y:S04]  /*23fd0*/  IMAD.HI.U32 R7, R9, R2, RZ ;  /* 0x0000000209077227 */ /* 0x000fe800078e00ff */
[----:B------:R-:W-:Y:S02]  /*23fe0*/  IMAD R2, R7, R4, R2 ;  /* 0x0000000407027224 */ /* 0x000fe400078e0202 */
[----:B------:R-:W-:Y:S03]  /*23ff0*/  IMAD.HI.U32 R9, R9, R5, RZ ;  /* 0x0000000509097227 */ /* 0x000fe600078e00ff */
[C---:B------:R-:W-:Y:S01]  /*24000*/  ISETP.GT.U32.AND P1, PT, R6.reuse, R2, PT ;  /* 0x000000020600720c */ /* 0x040fe20003f24070 */
[----:B------:R-:W-:Y:S05]  /*24010*/  IMAD R5, R9, R4, R5 ;  /* 0x0000000409057224 */ /* 0x000fea00078e0205 */
[----:B------:R-:W-:Y:S07]  /*24020*/  ISETP.GT.U32.AND P2, PT, R6, R5, PT ;  /* 0x000000050600720c */ /* 0x000fee0003f44070 */
[--C-:B------:R-:W-:Y:S02]  /*24030*/  @!P1 IMAD.IADD R2, R2, 0x1, -R6.reuse ;  /* 0x0000000102029824 */ /* 0x100fe400078e0a06 */
[----:B------:R-:W-:Y:S01]  /*24040*/  @!P1 VIADD R7, R7, 0x1 ;  /* 0x0000000107079836 */ /* 0x000fe20000000000 */
[----:B------:R-:W-:Y:S02]  /*24050*/  ISETP.GE.AND P1, PT, R0, RZ, PT ;  /* 0x000000ff0000720c */ /* 0x000fe40003f26270 */
[----:B------:R-:W-:Y:S01]  /*24060*/  ISETP.GE.U32.AND P3, PT, R2, R6, PT ;  /* 0x000000060200720c */ /* 0x000fe20003f66070 */
[----:B------:R-:W-:Y:S01]  /*24070*/  @!P2 IMAD.IADD R5, R5, 0x1, -R6 ;  /* 0x000000010505a824 */ /* 0x000fe200078e0a06 */
[----:B------:R-:W-:Y:S02]  /*24080*/  LOP3.LUT R0, RZ, R10, RZ, 0x33, !PT ;  /* 0x0000000aff007212 */ /* 0x000fe400078e33ff */
[----:B------:R-:W-:Y:S02]  /*24090*/  @!P2 IADD3 R9, R9, 0x1, RZ ;  /* 0x000000010909a810 */ /* 0x000fe40007ffe0ff */
[----:B------:R-:W-:Y:S02]  /*240a0*/  ISETP.GE.U32.AND P4, PT, R5, R6, PT ;  /* 0x000000060500720c */ /* 0x000fe40003f86070 */
[----:B------:R-:W-:Y:S05]  /*240b0*/  ISETP.NE.AND P2, PT, R10, RZ, PT ;  /* 0x000000ff0a00720c */ /* 0x000fea0003f45270 */
[----:B------:R-:W-:Y:S04]  /*240c0*/  @P3 VIADD R7, R7, 0x1 ;  /* 0x0000000107073836 */ /* 0x000fe80000000000 */
[----:B------:R-:W-:Y:S02]  /*240d0*/  @!P0 IMAD.MOV R7, RZ, RZ, -R7 ;  /* 0x000000ffff078224 */ /* 0x000fe400078e0a07 */
[----:B------:R-:W-:Y:S03]  /*240e0*/  @P4 VIADD R9, R9, 0x1 ;  /* 0x0000000109094836 */ /* 0x000fe60000000000 */
[C---:B------:R-:W-:Y:S01]  /*240f0*/  SEL R7, R0.reuse, R7, !P2 ;  /* 0x0000000700077207 */ /* 0x040fe20005000000 */
[----:B------:R-:W-:Y:S03]  /*24100*/  @!P1 IMAD.MOV R9, RZ, RZ, -R9 ;  /* 0x000000ffff099224 */ /* 0x000fe600078e0a09 */
[CC--:B------:R-:W-:Y:S02]  /*24110*/  LEA R14, P1, R7.reuse, R248.reuse, 0x2 ;  /* 0x000000f8070e7211 */ /* 0x0c0fe400078210ff */
[----:B------:R-:W-:Y:S02]  /*24120*/  SEL R9, R0, R9, !P2 ;  /* 0x0000000900097207 */ /* 0x000fe40005000000 */
[----:B------:R-:W-:Y:S02]  /*24130*/  LEA.HI.X.SX32 R15, R7, R249, 0x2, P1 ;  /* 0x000000f9070f7211 */ /* 0x000fe400008f16ff */
        /* <DEDUP_REMOVED lines=19> */
.L_x_2284:
[----:B------:R-:W-:Y:S02]  /*24270*/  R2UR UR4, R136 ;  /* 0x00000000880472ca */ /* 0x000fe400000e0000 */
[----:B------:R-:W-:Y:S11]  /*24280*/  R2UR UR5, R137 ;  /* 0x00000000890572ca */ /* 0x000ff600000e0000 */
[----:B------:R-:W-:Y:S02]  /*24290*/  @!UPT UIADD3 URZ, URZ, URZ, URZ ;  /* 0x0000003f3f3ff290 */ /* 0x000fe4000fffe03f */
[----:B------:R-:W2:Y:S02]  /*242a0*/  LD.E R10, desc[UR4][R138.64+0x38] ;  /* 0x000038048a0a7980 */ /* 0x000ea4000c101900 */
[----:B--2---:R-:W-:Y:S05]  /*242b0*/  IMAD.U32 R10, R10, -0x80, RZ ;  /* 0xffffff800a0a7824 */ /* 0x004fea00078e00ff */
[----:B------:R-:W-:Y:S02]  /*242c0*/  SHF.R.S32.HI R2, RZ, 0x1f, R10 ;  /* 0x0000001fff027819 */ /* 0x000fe4000001140a */
.L_x_2285:
[----:B------:R-:W-:Y:S05]  /*242d0*/  BSYNC B0 ;  /* 0x0000000000007941 */ /* 0x000fea0003800000 */
.L_x_2283:
[C---:B------:R-:W-:Y:S02]  /*242e0*/  LOP3.LUT P1, RZ, R251.reuse, 0x1, RZ, 0xc0, !PT ;  /* 0x00000001fbff7812 */ /* 0x040fe4000782c0ff */
[----:B------:R-:W-:Y:S02]  /*242f0*/  LOP3.LUT P0, RZ, R251, 0x2, RZ, 0xc0, !PT ;  /* 0x00000002fbff7812 */ /* 0x000fe4000780c0ff */
[C---:B------:R-:W-:Y:S02]  /*24300*/  LEA R16, P3, R10.reuse, R241, 0x1 ;  /* 0x000000f10a107211 */ /* 0x040fe400078608ff */
[CC--:B------:R-:W-:Y:S02]  /*24310*/  IADD3 R0, P2, R10.reuse, R237.reuse, RZ ;  /* 0x000000ed0a007210 */ /* 0x0c0fe40007f5e0ff */
[-C--:B------:R-:W-:Y:S02]  /*24320*/  LEA.HI.X R17, R10, R240.reuse, R2, 0x1, P3 ;  /* 0x000000f00a117211 */ /* 0x080fe400018f0c02 */
        /* <DEDUP_REMOVED lines=31> */
[----:B------:R-:W-:Y:S02]  /*24520*/  @P0 LEA R8, P2, R4, R241, 0x1 ;  /* 0x000000f104080211 */ /* 0x000fe400078408ff */
[----:B------:R-:W-:Y:S01]  /*24530*/  @P0 R2UR UR16, R136 ;  /* 0x00000000881002ca */ /* 0x000fe200000e0000 */
[----:B------:R-:W-:Y:S01]  /*24540*/  @!PT LDS RZ, [RZ] ;  /* 0x00000000fffff984 */ /* 0x000fe20000000800 */
[----:B------:R-:W-:Y:S01]  /*24550*/  @!PT LDS RZ, [RZ] ;  /* 0x00000000fffff984 */ /* 0x000fe20000000800 */
[----:B------:R-:W-:Y:S01]  /*24560*/  @!PT LDS RZ, [RZ] ;  /* 0x00000000fffff984 */ /* 0x000fe20000000800 */
[----:B------:R3:W-:Y:S01]  /*24570*/  @P1 LDGSTS.E.BYPASS.LTC128B.128 [R247+0x4800], desc[UR4][R18.64] ;  /* 0x0480000012f71fae */ /* 0x0007e2000b901d44 */
[CC--:B------:R-:W-:Y:S02]  /*24580*/  @P0 LEA.HI.X R9, R4.reuse, R240.reuse, R2, 0x1, P2 ;  /* 0x000000f004090211 */ /* 0x0c0fe400010f0c02 */
[C---:B------:R-:W-:Y:S01]  /*24590*/  @P0 R2UR UR17, R137.reuse ;  /* 0x00000000891102ca */ /* 0x040fe200000e0000 */
[----:B------:R2:W-:Y:S01]  /*245a0*/  @!P1 STS.128 [R247+0x4800], RZ ;  /* 0x004800fff7009388 */ /* 0x0005e20000000c00 */
[----:B------:R-:W-:Y:S03]  /*245b0*/  IADD3 R0, P3, R4, R237, RZ ;  /* 0x000000ed04007210 */ /* 0x000fe60007f7e0ff */
[----:B------:R-:W-:Y:S01]  /*245c0*/  @!PT LDS RZ, [RZ] ;  /* 0x00000000fffff984 */ /* 0x000fe20000000800 */
[----:B------:R-:W-:Y:S01]  /*245d0*/  @!PT LDS RZ, [RZ] ;  /* 0x00000000fffff984 */ /* 0x000fe20000000800 */
[----:B------:R-:W-:Y:S01]  /*245e0*/  @!PT LDS RZ, [RZ] ;  /* 0x00000000fffff984 */ /* 0x000fe20000000800 */
[----:B------:R2:W-:Y:S01]  /*245f0*/  @P0 LDGSTS.E.BYPASS.LTC128B.128 [R247+0x8800], desc[UR14][R10.64+0x80] ;  /* 0x088000800af70fae */ /* 0x0005e2000b901d4e */
[-C--:B------:R-:W-:Y:S01]  /*24600*/  @P1 LEA R12, P4, R0, R241.reuse, 0x1 ;  /* 0x000000f1000c1211 */ /* 0x080fe200078808ff */
[----:B------:R-:W-:Y:S01]  /*24610*/  IMAD.X R2, R2, 0x1, R238, P3 ;  /* 0x0000000102027824 */ /* 0x000fe200018e06ee */
        /* <DEDUP_REMOVED lines=10> */
[C---:B------:R-:W-:Y:S01]  /*246c0*/  @P1 LEA R20, P4, R4.reuse, R241, 0x1 ;  /* 0x000000f104141211 */ /* 0x040fe200078808ff */
        /* <DEDUP_REMOVED lines=10> */
[-C--:B------:R-:W-:Y:S01]  /*24770*/  @P0 LEA.HI.X R19, R4, R240.reuse, R2, 0x1, P2 ;  /* 0x000000f004130211 */ /* 0x080fe200010f0c02 */
[----:B------:R-:W-:Y:S01]  /*24780*/  @!PT LDS RZ, [RZ] ;  /* 0x00000000fffff984 */ /* 0x000fe20000000800 */
[----:B------:R-:W-:Y:S01]  /*24790*/  @!PT LDS RZ, [RZ] ;  /* 0x00000000fffff984 */ /* 0x000fe20000000800 */
[----:B------:R-:W-:Y:S01]  /*247a0*/  @!PT LDS RZ, [RZ] ;  /* 0x00000000fffff984 */ /* 0x000fe20000000800 */
[----:B------:R2:W-:Y:S01]  /*247b0*/  @P1 LDGSTS.E.BYPASS.LTC128B.128 [R247+0x5800], desc[UR4][R12.64] ;  /* 0x058000000cf71fae */ /* 0x0005e2000b901d44 */
[----:B------:R-:W-:Y:S01]  /*247c0*/  IMAD.X R2, R2, 0x1, R238, P3 ;  /* 0x0000000102027824 */ /* 0x000fe200018e06ee */
        /* <DEDUP_REMOVED lines=22> */
[----:B------:R-:W-:Y:S01]  /*24930*/  @P0 LEA R26, P3, R4, R241, 0x1 ;  /* 0x000000f1041a0211 */ /* 0x000fe200078608ff */
[----:B------:R-:W-:Y:S01]  /*24940*/  @!PT LDS RZ, [RZ] ;  /* 0x00000000fffff984 */ /* 0x000fe20000000800 */
[----:B------:R-:W-:Y:S01]  /*24950*/  @!PT LDS RZ, [RZ] ;  /* 0x00000000fffff984 */ /* 0x000fe20000000800 */
[----:B------:R-:W-:Y:S01]  /*24960*/  @!PT LDS RZ, [RZ] ;  /* 0x00000000fffff984 */ /* 0x000fe20000000800 */
[----:B------:R2:W-:Y:S01]  /*24970*/  @P0 LDGSTS.E.BYPASS.LTC128B.128 [R247+0xa000], desc[UR10][R18.64+0x80] ;  /* 0x0a00008012f70fae */ /* 0x0005e2000b901d4a */
[----:B------:R-:W-:Y:S02]  /*24980*/  @P1 R2UR UR10, R136 ;  /* 0x00000000880a12ca */ /* 0x000fe400000e0000 */
[CC--:B------:R-:W-:Y:S01]  /*24990*/  @P0 LEA.HI.X R27, R4.reuse, R240.reuse, R2, 0x1, P3 ;  /* 0x000000f0041b0211 */ /* 0x0c0fe200018f0c02 */
        /* <DEDUP_REMOVED lines=43> */
.L_x_2282:
[----:B------:R-:W-:Y:S05]  /*24c50*/  BSYNC B1 ;  /* 0x0000000000017941 */ /* 0x000fea0003800000 */
.L_x_2281:
        /* <DEDUP_REMOVED lines=12> */
[----:B------:R-:W-:Y:S02]  /*24d20*/  FMNMX.FTZ R4, R8, R4, !PT ;  /* 0x0000000408047209 */ /* 0x000fe40007810000 */
        /* <DEDUP_REMOVED lines=85> */
[-CC-:B------:R-:W-:Y:S03]  /*25280*/  FFMA.FTZ R139, R7, R132.reuse, -R137.reuse ;  /* 0x00000084078b7223 */ /* 0x180fe60000010889 */
        /* <DEDUP_REMOVED lines=46> */
[----:B------:R-:W-:Y:S01]  /*25570*/  FMUL.FTZ R55, R134, R83 ;  /* 0x0000005386377220 */ /* 0x000fe20000410000 */
[C---:B------:R-:W-:Y:S03]  /*25580*/  FMUL.FTZ R52, R135.reuse, R80 ;  /* 0x0000005087347220 */ /* 0x040fe60000410000 */
[----:B------:R-:W1:Y:S01]  /*25590*/  MUFU.EX2 R139, R139 ;  /* 0x0000008b008b7308 */ /* 0x000e620000000800 */
[----:B--2---:R-:W-:Y:S01]  /*255a0*/  F2FP.F16.F32.PACK_AB R129, R150, R152 ;  /* 0x000000989681723e */ /* 0x004fe200000000ff */
[C---:B------:R-:W-:Y:S01]  /*255b0*/  FMUL.FTZ R53, R135.reuse, R81 ;  /* 0x0000005187357220 */ /* 0x040fe20000410000 */
[----:B------:R-:W2:Y:S01]  /*255c0*/  LDSM.16.MT88.4 R88, [R224+0x10000] ;  /* 0x01000000e058783b */ /* 0x000ea20000004200 */
[C---:B------:R-:W-:Y:S01]  /*255d0*/  FMUL.FTZ R62, R134.reuse, R74 ;  /* 0x0000004a863e7220 */ /* 0x040fe20000410000 */
[----:B------:R-:W-:Y:S01]  /*255e0*/  FMUL.FTZ R63, R134, R75 ;  /* 0x0000004b863f7220 */ /* 0x000fe20000410000 */
[C---:B------:R-:W-:Y:S01]  /*255f0*/  FMUL.FTZ R60, R135.reuse, R72 ;  /* 0x00000048873c7220 */ /* 0x040fe20000410000 */
[----:B------:R-:W-:Y:S03]  /*25600*/  FMUL.FTZ R61, R135, R73 ;  /* 0x00000049873d7220 */ /* 0x000fe60000410000 */
[----:B------:R-:W-:Y:S01]  /*25610*/  MUFU.EX2 R148, R148 ;  /* 0x0000009400947308 */ /* 0x000fe20000000800 */
[-CC-:B------:R-:W-:Y:S01]  /*25620*/  FFMA.FTZ R108, R197, R132.reuse, -R137.reuse ;  /* 0x00000084c56c7223 */ /* 0x180fe20000010889 */
[-CC-:B------:R-:W-:Y:S01]  /*25630*/  FFMA.FTZ R109, R196, R132.reuse, -R137.reuse ;  /* 0x00000084c46d7223 */ /* 0x180fe20000010889 */
[----:B------:R-:W4:Y:S01]  /*25640*/  LDSM.16.MT88.4 R80, [R228+0xc800] ;  /* 0x00c80000e450783b */ /* 0x000f220000004200 */
[-CC-:B------:R-:W-:Y:S01]  /*25650*/  FFMA.FTZ R111, R195, R132.reuse, -R136.reuse ;  /* 0x00000084c36f7223 */ /* 0x180fe20000010888 */
[-CC-:B------:R-:W-:Y:S01]  /*25660*/  FFMA.FTZ R110, R194, R132.reuse, -R136.reuse ;  /* 0x00000084c26e7223 */ /* 0x180fe20000010888 */
[-CC-:B------:R-:W-:Y:S01]  /*25670*/  FFMA.FTZ R176, R176, R132.reuse, -R136.reuse ;  /* 0x00000084b0b07223 */ /* 0x180fe20000010888 */
[-CC-:B------:R-:W-:Y:S03]  /*25680*/  FFMA.FTZ R179, R179, R132.reuse, -R136.reuse ;  /* 0x00000084b3b37223 */ /* 0x180fe60000010888 */
[----:B------:R-:W5:Y:S01]  /*25690*/  MUFU.EX2 R138, R138 ;  /* 0x0000008a008a7308 */ /* 0x000f620000000800 */
[----:B-1----:R-:W-:Y:S01]  /*256a0*/  F2FP.F16.F32.PACK_AB R130, R139, R147 ;  /* 0x000000938b82723e */ /* 0x002fe200000000ff */
[-CC-:B------:R-:W-:Y:S01]  /*256b0*/  FFMA.FTZ R177, R177, R132.reuse, -R137.reuse ;  /* 0x00000084b1b17223 */ /* 0x180fe20000010889 */
[----:B------:R-:W-:Y:S01]  /*256c0*/  LDSM.16.MT88.4 R72, [R224+0xc800] ;  /* 0x00c80000e048783b */ /* 0x000fe20000004200 */
[-CC-:B------:R-:W-:Y:S01]  /*256d0*/  FFMA.FTZ R174, R174, R132.reuse, -R137.reuse ;  /* 0x00000084aeae7223 */ /* 0x180fe20000010889 */
[-CC-:B------:R-:W-:Y:S01]  /*256e0*/  FFMA.FTZ R182, R182, R132.reuse, -R136.reuse ;  /* 0x00000084b6b67223 */ /* 0x180fe20000010888 */
[-CC-:B------:R-:W-:Y:S01]  /*256f0*/  FFMA.FTZ R184, R184, R132.reuse, -R136.reuse ;  /* 0x00000084b8b87223 */ /* 0x180fe20000010888 */
[-CC-:B------:R-:W-:Y:S03]  /*25700*/  FFMA.FTZ R185, R185, R132.reuse, -R137.reuse ;  /* 0x00000084b9b97223 */ /* 0x180fe60000010889 */
[----:B------:R-:W-:Y:S01]  /*25710*/  MUFU.EX2 R108, R108 ;  /* 0x0000006c006c7308 */ /* 0x000fe20000000800 */
[-CC-:B------:R-:W-:Y:S01]  /*25720*/  FFMA.FTZ R183, R183, R132.reuse, -R137.reuse ;  /* 0x00000084b7b77223 */ /* 0x180fe20000010889 */
[-CC-:B------:R-:W-:Y:S01]  /*25730*/  FFMA.FTZ R181, R181, R132.reuse, -R136.reuse ;  /* 0x00000084b5b57223 */ /* 0x180fe20000010888 */
[----:B------:R-:W-:Y:S01]  /*25740*/  LDSM.16.MT88.4 R116, [R226+0xf800] ;  /* 0x00f80000e274783b */ /* 0x000fe20000004200 */
[-CC-:B------:R-:W-:Y:S01]  /*25750*/  FFMA.FTZ R180, R180, R132.reuse, -R136.reuse ;  /* 0x00000084b4b47223 */ /* 0x180fe20000010888 */
[-CC-:B------:R-:W-:Y:S01]  /*25760*/  FFMA.FTZ R178, R178, R132.reuse, -R137.reuse ;  /* 0x00000084b2b27223 */ /* 0x180fe20000010889 */
[-CC-:B------:R-:W-:Y:S01]  /*25770*/  FFMA.FTZ R175, R175, R132.reuse, -R137.reuse ;  /* 0x00000084afaf7223 */ /* 0x180fe20000010889 */
[--C-:B------:R-:W-:Y:S03]  /*25780*/  FFMA.FTZ R172, R172, R132, -R136.reuse ;  /* 0x00000084acac7223 */ /* 0x100fe60000010888 */
[----:B------:R-:W-:Y:S01]  /*25790*/  MUFU.EX2 R109, R109 ;  /* 0x0000006d006d7308 */ /* 0x000fe20000000800 */
[----:B-----5:R-:W-:Y:S01]  /*257a0*/  F2FP.F16.F32.PACK_AB R131, R138, R148 ;  /* 0x000000948a83723e */ /* 0x020fe200000000ff */
[-CC-:B------:R-:W-:Y:S01]  /*257b0*/  FFMA.FTZ R173, R173, R132.reuse, -R136.reuse ;  /* 0x00000084adad7223 */ /* 0x180fe20000010888 */
[-CC-:B------:R-:W-:Y:S01]  /*257c0*/  FFMA.FTZ R169, R169, R132.reuse, -R137.reuse ;  /* 0x00000084a9a97223 */ /* 0x180fe20000010889 */
[-CC-:B------:R-:W-:Y:S01]  /*257d0*/  FFMA.FTZ R168, R168, R132.reuse, -R137.reuse ;  /* 0x00000084a8a87223 */ /* 0x180fe20000010889 */
[-CC-:B------:R-:W-:Y:S01]  /*257e0*/  FFMA.FTZ R167, R167, R132.reuse, -R136.reuse ;  /* 0x00000084a7a77223 */ /* 0x180fe20000010888 */
[-CC-:B------:R-:W-:Y:S01]  /*257f0*/  FFMA.FTZ R166, R166, R132.reuse, -R136.reuse ;  /* 0x00000084a6a67223 */ /* 0x180fe20000010888 */
[-CC-:B------:R-:W-:Y:S01]  /*25800*/  FFMA.FTZ R165, R165, R132.reuse, -R137.reuse ;  /* 0x00000084a5a57223 */ /* 0x180fe20000010889 */
[C---:B------:R-:W-:Y:S02]  /*25810*/  HMMA.16816.F32 R4, R128.reuse, R12, R4 ;  /* 0x0000000c8004723c */ /* 0x040fe40000001804 */
[----:B------:R-:W-:Y:S03]  /*25820*/  MUFU.EX2 R111, R111 ;  /* 0x0000006f006f7308 */ /* 0x000fe60000000800 */
[--C-:B------:R-:W-:Y:S01]  /*25830*/  FFMA.FTZ R164, R164, R132, -R137.reuse ;  /* 0x00000084a4a47223 */ /* 0x100fe20000010889 */
        /* <DEDUP_REMOVED lines=49> */
[----:B------:R-:W1:Y:S01]  /*25b50*/  MUFU.EX2 R104, R104 ;  /* 0x0000006800687308 */ /* 0x000e620000000800 */
[----:B------:R-:W-:Y:S01]  /*25b60*/  LDSM.16.MT88.4 R96, [R226+0xd000] ;  /* 0x00d00000e260783b */ /* 0x000fe20000004200 */
[-CC-:B------:R-:W-:Y:S01]  /*25b70*/  FFMA.FTZ R154, R154, R132.reuse, -R136.reuse ;  /* 0x000000849a9a7223 */ /* 0x180fe20000010888 */
[-CC-:B------:R-:W-:Y:S01]  /*25b80*/  FFMA.FTZ R145, R145, R132.reuse, -R136.reuse ;  /* 0x0000008491917223 */ /* 0x180fe20000010888 */
[-CC-:B------:R-:W-:Y:S01]  /*25b90*/  FFMA.FTZ R144, R144, R132.reuse, -R136.reuse ;  /* 0x0000008490907223 */ /* 0x180fe20000010888 */
[-CC-:B------:R-:W-:Y:S01]  /*25ba0*/  FFMA.FTZ R133, R133, R132.reuse, -R136.reuse ;  /* 0x0000008485857223 */ /* 0x180fe20000010888 */
[C---:B------:R-:W-:Y:S04]  /*25bb0*/  HMMA.16816.F32 R36, R128.reuse, R48, R36 ;  /* 0x000000308024723c */ /* 0x040fe80000001824 */
[----:B------:R-:W-:Y:S01]  /*25bc0*/  MUFU.EX2 R106, R106 ;  /* 0x0000006a006a7308 */ /* 0x000fe20000000800 */
[-C--:B------:R-:W-:Y:S01]  /*25bd0*/  FFMA.FTZ R136, R3, R132.reuse, -R136 ;  /* 0x0000008403887223 */ /* 0x080fe20000010888 */
[-CC-:B------:R-:W-:Y:S01]  /*25be0*/  FFMA.FTZ R161, R161, R132.reuse, -R137.reuse ;  /* 0x00000084a1a17223 */ /* 0x180fe20000010889 */
[--C-:B------:R-:W-:Y:S01]  /*25bf0*/  FFMA.FTZ R160, R160, R132, -R137.reuse ;  /* 0x00000084a0a07223 */ /* 0x100fe20000010889 */
[C---:B------:R-:W-:Y:S06]  /*25c00*/  HMMA.16816.F32 R40, R128.reuse, R50, R40 ;  /* 0x000000328028723c */ /* 0x040fec0000001828 */
[----:B------:R-:W5:Y:S01]  /*25c10*/  MUFU.EX2 R107, R107 ;  /* 0x0000006b006b7308 */ /* 0x000f620000000800 */
[C---:B------:R-:W-:Y:S01]  /*25c20*/  FMUL.FTZ R48, R135.reuse, R84 ;  /* 0x0000005487307220 */ /* 0x040fe20000410000 */
[C---:B------:R-:W-:Y:S03]  /*25c30*/  HMMA.16816.F32 R44, R128.reuse, R56, R44 ;  /* 0x00000038802c723c */ /* 0x040fe6000000182c */
[C---:B------:R-:W-:Y:S01]  /*25c40*/  FMUL.FTZ R50, R134.reuse, R86 ;  /* 0x0000005686327220 */ /* 0x040fe20000410000 */
[----:B------:R-:W-:Y:S01]  /*25c50*/  FMUL.FTZ R51, R134, R87 ;  /* 0x0000005786337220 */ /* 0x000fe20000410000 */
[C---:B------:R-:W-:Y:S02]  /*25c60*/  FMUL.FTZ R49, R135.reuse, R85 ;  /* 0x0000005587317220 */ /* 0x040fe40000410000 */
[C---:B------:R-:W-:Y:S01]  /*25c70*/  FMUL.FTZ R56, R135.reuse, R76 ;  /* 0x0000004c87387220 */ /* 0x040fe20000410000 */
[----:B------:R-:W4:Y:S01]  /*25c80*/  LDSM.16.MT88.4 R84, [R226+0xc800] ;  /* 0x00c80000e254783b */ /* 0x000f220000004200 */
[----:B------:R-:W4:Y:S02]  /*25c90*/  MUFU.EX2 R115, R115 ;  /* 0x0000007300737308 */ /* 0x000f240000000800 */
[----:B------:R-:W-:Y:S01]  /*25ca0*/  FMUL.FTZ R57, R135, R77 ;  /* 0x0000004d87397220 */ /* 0x000fe20000410000 */
[-CC-:B------:R-:W-:Y:S01]  /*25cb0*/  FFMA.FTZ R157, R157, R132.reuse, -R137.reuse ;  /* 0x000000849d9d7223 */ /* 0x180fe20000010889 */
[--C-:B------:R-:W-:Y:S01]  /*25cc0*/  FFMA.FTZ R156, R156, R132, -R137.reuse ;  /* 0x000000849c9c7223 */ /* 0x100fe20000010889 */
[C---:B------:R-:W-:Y:S03]  /*25cd0*/  HMMA.16816.F32 R48, R128.reuse, R58, R48 ;  /* 0x0000003a8030723c */ /* 0x040fe60000001830 */
[C---:B------:R-:W-:Y:S02]  /*25ce0*/  FFMA.FTZ R152, R134.reuse, R252, R152 ;  /* 0x000000fc86987223 */ /* 0x040fe40000010098 */
[----:B------:R-:W-:Y:S01]  /*25cf0*/  MUFU.EX2 R123, R123 ;  /* 0x0000007b007b7308 */ /* 0x000fe20000000800 */
[--C-:B------:R-:W-:Y:S01]  /*25d00*/  FFMA.FTZ R149, R149, R132, -R137.reuse ;  /* 0x0000008495957223 */ /* 0x100fe20000010889 */
[C---:B------:R-:W-:Y:S04]  /*25d10*/  HMMA.16816.F32 R52, R128.reuse, R64, R52 ;  /* 0x000000408034723c */ /* 0x040fe80000001834 */
[C---:B------:R-:W-:Y:S01]  /*25d20*/  FMUL.FTZ R58, R134.reuse, R78 ;  /* 0x0000004e863a7220 */ /* 0x040fe20000410000 */
[----:B------:R-:W-:Y:S02]  /*25d30*/  FMUL.FTZ R59, R134, R79 ;  /* 0x0000004f863b7220 */ /* 0x000fe40000410000 */
[C---:B------:R-:W-:Y:S01]  /*25d40*/  FMUL.FTZ R64, R135.reuse, R68 ;  /* 0x0000004487407220 */ /* 0x040fe20000410000 */
[----:B------:R-:W4:Y:S01]  /*25d50*/  LDSM.16.MT88.4 R76, [R228+0x10800] ;  /* 0x01080000e44c783b */ /* 0x000f220000004200 */
[----:B------:R-:W4:Y:S02]  /*25d60*/  MUFU.EX2 R122, R122 ;  /* 0x0000007a007a7308 */ /* 0x000f240000000800 */
[----:B-1----:R-:W-:Y:S01]  /*25d70*/  F2FP.F16.F32.PACK_AB R68, R104, R105 ;  /* 0x000000696844723e */ /* 0x002fe200000000ff */
[----:B------:R-:W-:Y:S01]  /*25d80*/  FMUL.FTZ R65, R135, R69 ;  /* 0x0000004587417220 */ /* 0x000fe20000410000 */
[C---:B------:R-:W-:Y:S03]  /*25d90*/  HMMA.16816.F32 R56, R128.reuse, R66, R56 ;  /* 0x000000428038723c */ /* 0x040fe60000001838 */
[----:B-----5:R-:W-:Y:S03]  /*25da0*/  F2FP.F16.F32.PACK_AB R69, R107, R106 ;  /* 0x0000006a6b45723e */ /* 0x020fe600000000ff */
[----:B------:R-:W1:Y:S01]  /*25db0*/  MUFU.EX2 R171, R171 ;  /* 0x000000ab00ab7308 */ /* 0x000e620000000800 */
[----:B------:R-:W-:Y:S01]  /*25dc0*/  FFMA.FTZ R146, R146, R132, -R137 ;  /* 0x0000008492927223 */ /* 0x000fe20000010889 */
[C---:B--2---:R-:W-:Y:S03]  /*25dd0*/  HMMA.16816.F32 R60, R128.reuse, R88, R60 ;  /* 0x00000058803c723c */ /* 0x044fe6000000183c */
[C---:B------:R-:W-:Y:S01]  /*25de0*/  FMUL.FTZ R66, R134.reuse, R70 ;  /* 0x0000004686427220 */ /* 0x040fe20000410000 */
[----:B------:R-:W-:Y:S01]  /*25df0*/  FMUL.FTZ R67, R134, R71 ;  /* 0x0000004786437220 */ /* 0x000fe20000410000 */
[----:B------:R-:W-:Y:S03]  /*25e00*/  F2FP.F16.F32.PACK_AB R70, R109, R108 ;  /* 0x0000006c6d46723e */ /* 0x000fe600000000ff */
[----:B------:R-:W-:Y:S03]  /*25e10*/  MUFU.EX2 R176, R176 ;  /* 0x000000b000b07308 */ /* 0x000fe60000000800 */
[----:B------:R-:W-:Y:S01]  /*25e20*/  F2FP.F16.F32.PACK_AB R71, R110, R111 ;  /* 0x0000006f6e47723e */ /* 0x000fe200000000ff */
[----:B---3--:R-:W-:Y:S01]  /*25e30*/  FFMA.FTZ R153, R135, R200, R153 ;  /* 0x000000c887997223 */ /* 0x008fe20000010099 */
[----:B------:R-:W-:Y:S01]  /*25e40*/  HMMA.16816.F32 R64, R128, R90, R64 ;  /* 0x0000005a8040723c */ /* 0x000fe20000001840 */
[----:B------:R-:W-:Y:S04]  /*25e50*/  LDSM.16.MT88.4 R88, [R224+0x10800] ;  /* 0x01080000e058783b */ /* 0x000fe80000004200 */
[----:B------:R-:W2:Y:S01]  /*25e60*/  MUFU.EX2 R179, R179 ;  /* 0x000000b300b37308 */ /* 0x000ea20000000800 */
[-CC-:B------:R-:W-:Y:S01]  /*25e70*/  FFMA.FTZ R135, R143, R132.reuse, -R137.reuse ;  /* 0x000000848f877223 */ /* 0x180fe20000010889 */
[----:B------:R-:W-:Y:S01]  /*25e80*/  FFMA.FTZ R137, R142, R132, -R137 ;  /* 0x000000848e897223 */ /* 0x000fe20000010889 */
[C---:B----4-:R-:W-:Y:S07]  /*25e90*/  HMMA.16816.F32 R4, R68.reuse, R80, R4 ;  /* 0x000000504404723c */ /* 0x050fee0000001804 */
[----:B------:R-:W-:Y:S01]  /*25ea0*/  MUFU.EX2 R177, R177 ;  /* 0x000000b100b17308 */ /* 0x000fe20000000800 */
[C---:B------:R-:W-:Y:S01]  /*25eb0*/  HMMA.16816.F32 R8, R68.reuse, R82, R8 ;  /* 0x000000524408723c */ /* 0x040fe20000001808 */
[----:B------:R-:W3:Y:S02]  /*25ec0*/  LDSM.16.MT88.4 R80, [R226+0x10800] ;  /* 0x01080000e250783b */ /* 0x000ee40000004200 */
[----:B------:R-:W-:Y:S03]  /*25ed0*/  FADD.FTZ R152, R150, R152 ;  /* 0x0000009896987221 */ /* 0x000fe60000010000 */
[C---:B------:R-:W-:Y:S03]  /*25ee0*/  HMMA.16816.F32 R12, R68.reuse, R84, R12 ;  /* 0x00000054440c723c */ /* 0x040fe6000000180c */
[----:B------:R-:W4:Y:S02]  /*25ef0*/  MUFU.EX2 R174, R174 ;  /* 0x000000ae00ae7308 */ /* 0x000f240000000800 */
[----:B------:R-:W-:Y:S01]  /*25f00*/  FADD.FTZ R148, R148, R152 ;  /* 0x0000009894947221 */ /* 0x000fe20000010000 */
[C---:B------:R-:W-:Y:S01]  /*25f10*/  HMMA.16816.F32 R16, R68.reuse, R86, R16 ;  /* 0x000000564410723c */ /* 0x040fe20000001810 */
[----:B------:R-:W5:Y:S06]  /*25f20*/  LDSM.16.MT88.4 R84, [R225+0x10800] ;  /* 0x01080000e154783b */ /* 0x000f6c0000004200 */
[----:B------:R-:W-:Y:S01]  /*25f30*/  MUFU.EX2 R182, R182 ;  /* 0x000000b600b67308 */ /* 0x000fe20000000800 */
[----:B------:R-:W-:Y:S01]  /*25f40*/  FADD.FTZ R148, R138, R148 ;  /* 0x000000948a947221 */ /* 0x000fe20000010000 */
[C---:B------:R-:W-:Y:S08]  /*25f50*/  HMMA.16816.F32 R20, R68.reuse, R92, R20 ;  /* 0x0000005c4414723c */ /* 0x040ff00000001814 */
[----:B------:R-:W4:Y:S01]  /*25f60*/  MUFU.EX2 R184, R184 ;  /* 0x000000b800b87308 */ /* 0x000f220000000800 */
[C---:B------:R-:W-:Y:S01]  /*25f70*/  HMMA.16816.F32 R24, R68.reuse, R94, R24 ;  /* 0x0000005e4418723c */ /* 0x040fe20000001818 */
[----:B------:R-:W1:Y:S02]  /*25f80*/  LDSM.16.MT88.4 R92, [R228+0xd000] ;  /* 0x00d00000e45c783b */ /* 0x000e640000004200 */
[----:B------:R-:W-:Y:S03]  /*25f90*/  FADD.FTZ R148, R106, R148 ;  /* 0x000000946a947221 */ /* 0x000fe60000010000 */
[C---:B------:R-:W-:Y:S03]  /*25fa0*/  HMMA.16816.F32 R28, R68.reuse, R72, R28 ;  /* 0x00000048441c723c */ /* 0x040fe6000000181c */
[----:B------:R-:W-:Y:S02]  /*25fb0*/  MUFU.EX2 R185, R185 ;  /* 0x000000b900b97308 */ /* 0x000fe40000000800 */
[----:B------:R-:W-:Y:S01]  /*25fc0*/  FADD.FTZ R107, R107, R148 ;  /* 0x000000946b6b7221 */ /* 0x000fe20000010000 */
[C---:B------:R-:W-:Y:S07]  /*25fd0*/  HMMA.16816.F32 R32, R68.reuse, R74, R32 ;  /* 0x0000004a4420723c */ /* 0x040fee0000001820 */
[----:B------:R-:W4:Y:S01]  /*25fe0*/  MUFU.EX2 R183, R183 ;  /* 0x000000b700b77308 */ /* 0x000f220000000800 */
[----:B------:R-:W-:Y:S01]  /*25ff0*/  F2FP.F16.F32.PACK_AB R72, R112, R113 ;  /* 0x000000717048723e */ /* 0x000fe200000000ff */
[C---:B------:R-:W-:Y:S03]  /*26000*/  HMMA.16816.F32 R36, R68.reuse, R76, R36 ;  /* 0x0000004c4424723c */ /* 0x040fe60000001824 */
[----:B------:R-:W-:Y:S03]  /*26010*/  F2FP.F16.F32.PACK_AB R73, R120, R121 ;  /* 0x000000797849723e */ /* 0x000fe600000000ff */
[C---:B------:R-:W-:Y:S01]  /*26020*/  HMMA.16816.F32 R40, R68.reuse, R78, R40 ;  /* 0x0000004e4428723c */ /* 0x040fe20000001828 */
[----:B------:R-:W2:Y:S01]  /*26030*/  LDSM.16.MT88.4 R76, [R225+0xd000] ;  /* 0x00d00000e14c783b */ /* 0x000ea20000004200 */
[----:B------:R-:W-:Y:S03]  /*26040*/  MUFU.EX2 R181, R181 ;  /* 0x000000b500b57308 */ /* 0x000fe60000000800 */
[----:B------:R-:W-:Y:S01]  /*26050*/  F2FP.F16.F32.PACK_AB R74, R115, R114 ;  /* 0x00000072734a723e */ /* 0x000fe200000000ff */
[C---:B---3--:R-:W-:Y:S06]  /*26060*/  HMMA.16816.F32 R44, R68.reuse, R80, R44 ;  /* 0x00000050442c723c */ /* 0x048fec000000182c */
[----:B------:R-:W3:Y:S01]  /*26070*/  MUFU.EX2 R180, R180 ;  /* 0x000000b400b47308 */ /* 0x000ee20000000800 */
[----:B------:R-:W-:Y:S01]  /*26080*/  F2FP.F16.F32.PACK_AB R75, R122, R123 ;  /* 0x0000007b7a4b723e */ /* 0x000fe200000000ff */
[C---:B------:R-:W-:Y:S01]  /*26090*/  HMMA.16816.F32 R48, R68.reuse, R82, R48 ;  /* 0x000000524430723c */ /* 0x040fe20000001830 */
[----:B------:R-:W4:Y:S02]  /*260a0*/  LDSM.16.MT88.4 R80, [R224+0xd000] ;  /* 0x00d00000e050783b */ /* 0x000f240000004200 */
[----:B------:R-:W-:Y:S03]  /*260b0*/  FADD.FTZ R107, R111, R107 ;  /* 0x0000006b6f6b7221 */ /* 0x000fe60000010000 */
[C---:B-----5:R-:W-:Y:S02]  /*260c0*/  HMMA.16816.F32 R52, R68.reuse, R84, R52 ;  /* 0x000000544434723c */ /* 0x060fe40000001834 */
[----:B------:R-:W-:Y:S03]  /*260d0*/  MUFU.EX2 R178, R178 ;  /* 0x000000b200b27308 */ /* 0x000fe60000000800 */
        /* <DEDUP_REMOVED lines=12> */
[----:B------:R-:W5:Y:S01]  /*261a0*/  LDSM.16.MT88.4 R88, [R225+0x11000] ;  /* 0x01100000e158783b */ /* 0x000f620000004200 */
[----:B------:R-:W-:Y:S01]  /*261b0*/  FADD.FTZ R139, R139, R153 ;  /* 0x000000998b8b7221 */ /* 0x000fe20000010000 */
[C---:B------:R-:W-:Y:S07]  /*261c0*/  HMMA.16816.F32 R8, R72.reuse, R94, R8 ;  /* 0x0000005e4808723c */ /* 0x040fee0000001808 */
[----:B------:R-:W1:Y:S01]  /*261d0*/  MUFU.EX2 R169, R169 ;  /* 0x000000a900a97308 */ /* 0x000e620000000800 */
[----:B------:R-:W1:Y:S01]  /*261e0*/  LDSM.16.MT88.4 R92, [R224+0x11000] ;  /* 0x01100000e05c783b */ /* 0x000e620000004200 */
[C---:B------:R-:W-:Y:S08]  /*261f0*/  HMMA.16816.F32 R12, R72.reuse, R96, R12 ;  /* 0x00000060480c723c */ /* 0x040ff0000000180c */
[----:B------:R-:W1:Y:S01]  /*26200*/  MUFU.EX2 R168, R168 ;  /* 0x000000a800a87308 */ /* 0x000e620000000800 */
[C---:B------:R-:W-:Y:S01]  /*26210*/  HMMA.16816.F32 R16, R72.reuse, R98, R16 ;  /* 0x000000624810723c */ /* 0x040fe20000001810 */
[----:B------:R-:W-:Y:S02]  /*26220*/  LDSM.16.MT88.4 R96, [R226+0xe000] ;  /* 0x00e00000e260783b */ /* 0x000fe40000004200 */
[----:B------:R-:W-:Y:S03]  /*26230*/  FADD.FTZ R139, R105, R139 ;  /* 0x0000008b698b7221 */ /* 0x000fe60000010000 */
[C---:B--2---:R-:W-:Y:S03]  /*26240*/  HMMA.16816.F32 R20, R72.reuse, R76, R20 ;  /* 0x0000004c4814723c */ /* 0x044fe60000001814 */
[----:B------:R-:W-:Y:S02]  /*26250*/  MUFU.EX2 R167, R167 ;  /* 0x000000a700a77308 */ /* 0x000fe40000000800 */
[----:B------:R-:W-:Y:S01]  /*26260*/  FADD.FTZ R139, R104, R139 ;  /* 0x0000008b688b7221 */ /* 0x000fe20000010000 */
[C---:B------:R-:W-:Y:S01]  /*26270*/  HMMA.16816.F32 R24, R72.reuse, R78, R24 ;  /* 0x0000004e4818723c */ /* 0x040fe20000001818 */
[----:B------:R-:W2:Y:S06]  /*26280*/  LDSM.16.MT88.4 R76, [R228+0xd800] ;  /* 0x00d80000e44c783b */ /* 0x000eac0000004200 */
[----:B------:R-:W-:Y:S01]  /*26290*/  MUFU.EX2 R166, R166 ;  /* 0x000000a600a67308 */ /* 0x000fe20000000800 */
[----:B------:R-:W-:Y:S01]  /*262a0*/  FADD.FTZ R139, R108, R139 ;  /* 0x0000008b6c8b7221 */ /* 0x000fe20000010000 */
[C---:B----4-:R-:W-:Y:S03]  /*262b0*/  HMMA.16816.F32 R28, R72.reuse, R80, R28 ;  /* 0x00000050481c723c */ /* 0x050fe6000000181c */
[----:B------:R-:W-:Y:S03]  /*262c0*/  FADD.FTZ R139, R109, R139 ;  /* 0x0000008b6d8b7221 */ /* 0x000fe60000010000 */
[C---:B------:R-:W-:Y:S01]  /*262d0*/  HMMA.16816.F32 R32, R72.reuse, R82, R32 ;  /* 0x000000524820723c */ /* 0x040fe20000001820 */
[----:B------:R-:W4:Y:S01]  /*262e0*/  LDSM.16.MT88.4 R80, [R226+0xd800] ;  /* 0x00d80000e250783b */ /* 0x000f220000004200 */
[----:B------:R-:W4:Y:S03]  /*262f0*/  MUFU.EX2 R165, R165 ;  /* 0x000000a500a57308 */ /* 0x000f260000000800 */
[----:B------:R-:W-:Y:S01]  /*26300*/  FADD.FTZ R139, R113, R139 ;  /* 0x0000008b718b7221 */ /* 0x000fe20000010000 */
[C---:B---3--:R-:W-:Y:S03]  /*26310*/  HMMA.16816.F32 R36, R72.reuse, R68, R36 ;  /* 0x000000444824723c */ /* 0x048fe60000001824 */
[----:B------:R-:W-:Y:S03]  /*26320*/  LDSM.16.MT88.4 R108, [R225+0xf800] ;  /* 0x00f80000e16c783b */ /* 0x000fe60000004200 */
[----:B------:R-:W3:Y:S01]  /*26330*/  MUFU.EX2 R164, R164 ;  /* 0x000000a400a47308 */ /* 0x000ee20000000800 */
[----:B------:R-:W-:Y:S01]  /*26340*/  FADD.FTZ R112, R112, R139 ;  /* 0x0000008b70707221 */ /* 0x000fe20000010000 */
[C---:B------:R-:W-:Y:S03]  /*26350*/  HMMA.16816.F32 R40, R72.reuse, R70, R40 ;  /* 0x000000464828723c */ /* 0x040fe60000001828 */
[----:B------:R-:W-:Y:S03]  /*26360*/  F2FP.F16.F32.PACK_AB R68, R171, R170 ;  /* 0x000000aaab44723e */ /* 0x000fe600000000ff */
[C---:B------:R-:W-:Y:S02]  /*26370*/  HMMA.16816.F32 R44, R72.reuse, R84, R44 ;  /* 0x00000054482c723c */ /* 0x040fe4000000182c */
[----:B------:R-:W-:Y:S03]  /*26380*/  MUFU.EX2 R163, R163 ;  /* 0x000000a300a37308 */ /* 0x000fe60000000800 */
[----:B------:R-:W-:Y:S01]  /*26390*/  F2FP.F16.F32.PACK_AB R69, R179, R176 ;  /* 0x000000b0b345723e */ /* 0x000fe200000000ff */
[C---:B------:R-:W-:Y:S01]  /*263a0*/  HMMA.16816.F32 R48, R72.reuse, R86, R48 ;  /* 0x000000564830723c */ /* 0x040fe20000001830 */
[----:B------:R-:W3:Y:S05]  /*263b0*/  LDSM.16.MT88.4 R84, [R225+0xd800] ;  /* 0x00d80000e154783b */ /* 0x000eea0000004200 */
[----:B------:R-:W-:Y:S01]  /*263c0*/  MUFU.EX2 R162, R162 ;  /* 0x000000a200a27308 */ /* 0x000fe20000000800 */
[----:B------:R-:W-:Y:S01]  /*263d0*/  F2FP.F16.F32.PACK_AB R70, R174, R177 ;  /* 0x000000b1ae46723e */ /* 0x000fe200000000ff */
[C---:B-----5:R-:W-:Y:S03]  /*263e0*/  HMMA.16816.F32 R52, R72.reuse, R88, R52 ;  /* 0x000000584834723c */ /* 0x060fe60000001834 */
[----:B------:R-:W-:Y:S03]  /*263f0*/  F2FP.F16.F32.PACK_AB R71, R184, R182 ;  /* 0x000000b6b847723e */ /* 0x000fe600000000ff */
[C---:B------:R-:W-:Y:S01]  /*26400*/  HMMA.16816.F32 R56, R72.reuse, R90, R56 ;  /* 0x0000005a4838723c */ /* 0x040fe20000001838 */
[----:B------:R-:W-:Y:S01]  /*26410*/  LDSM.16.MT88.4 R88, [R226+0x11800] ;  /* 0x01180000e258783b */ /* 0x000fe20000004200 */
[----:B------:R-:W-:Y:S03]  /*26420*/  MUFU.EX2 R137, R137 ;  /* 0x0000008900897308 */ /* 0x000fe60000000800 */
[----:B------:R-:W-:Y:S01]  /*26430*/  FADD.FTZ R112, R114, R112 ;  /* 0x0000007072707221 */ /* 0x000fe20000010000 */
[C---:B-1----:R-:W-:Y:S06]  /*26440*/  HMMA.16816.F32 R60, R72.reuse, R92, R60 ;  /* 0x0000005c483c723c */ /* 0x042fec000000183c */
[----:B------:R-:W1:Y:S01]  /*26450*/  MUFU.EX2 R161, R161 ;  /* 0x000000a100a17308 */ /* 0x000e620000000800 */
[----:B------:R-:W-:Y:S01]  /*26460*/  FADD.FTZ R112, R115, R112 ;  /* 0x0000007073707221 */ /* 0x000fe20000010000 */
[----:B------:R-:W-:Y:S01]  /*26470*/  HMMA.16816.F32 R64, R72, R94, R64 ;  /* 0x0000005e4840723c */ /* 0x000fe20000001840 */
[----:B------:R-:W5:Y:S02]  /*26480*/  LDSM.16.MT88.4 R72, [R224+0xd800] ;  /* 0x00d80000e048783b */ /* 0x000f640000004200 */
[----:B------:R-:W-:Y:S03]  /*26490*/  FADD.FTZ R112, R170, R112 ;  /* 0x00000070aa707221 */ /* 0x000fe60000010000 */
[C---:B--2---:R-:W-:Y:S02]  /*264a0*/  HMMA.16816.F32 R4, R68.reuse, R76, R4 ;  /* 0x0000004c4404723c */ /* 0x044fe40000001804 */
[----:B------:R-:W2:Y:S01]  /*264b0*/  MUFU.EX2 R160, R160 ;  /* 0x000000a000a07308 */ /* 0x000ea20000000800 */
[----:B------:R-:W-:Y:S02]  /*264c0*/  LDSM.16.MT88.4 R92, [R224+0x11800] ;  /* 0x01180000e05c783b */ /* 0x000fe40000004200 */
[----:B------:R-:W-:Y:S01]  /*264d0*/  FADD.FTZ R112, R171, R112 ;  /* 0x00000070ab707221 */ /* 0x000fe20000010000 */
[C---:B------:R-:W-:Y:S06]  /*264e0*/  HMMA.16816.F32 R8, R68.reuse, R78, R8 ;  /* 0x0000004e4408723c */ /* 0x040fec0000001808 */
[----:B------:R-:W-:Y:S01]  /*264f0*/  MUFU.EX2 R159, R159 ;  /* 0x0000009f009f7308 */ /* 0x000fe20000000800 */
[----:B------:R-:W1:Y:S01]  /*26500*/  LDSM.16.MT88.4 R76, [R228+0x11800] ;  /* 0x01180000e44c783b */ /* 0x000e620000004200 */
[C---:B----4-:R-:W-:Y:S08]  /*26510*/  HMMA.16816.F32 R12, R68.reuse, R80, R12 ;  /* 0x00000050440c723c */ /* 0x050ff0000000180c */
[----:B------:R-:W-:Y:S01]  /*26520*/  MUFU.EX2 R158, R158 ;  /* 0x0000009e009e7308 */ /* 0x000fe20000000800 */
[C---:B------:R-:W-:Y:S01]  /*26530*/  HMMA.16816.F32 R16, R68.reuse, R82, R16 ;  /* 0x000000524410723c */ /* 0x040fe20000001810 */
[----:B------:R-:W4:Y:S02]  /*26540*/  LDSM.16.MT88.4 R80, [R225+0x11800] ;  /* 0x01180000e150783b */ /* 0x000f240000004200 */
[----:B------:R-:W-:Y:S03]  /*26550*/  FADD.FTZ R112, R177, R112 ;  /* 0x00000070b1707221 */ /* 0x000fe60000010000 */
[C---:B---3--:R-:W-:Y:S03]  /*26560*/  HMMA.16816.F32 R20, R68.reuse, R84, R20 ;  /* 0x000000544414723c */ /* 0x048fe60000001814 */
[----:B------:R-:W3:Y:S02]  /*26570*/  MUFU.EX2 R157, R157 ;  /* 0x0000009d009d7308 */ /* 0x000ee40000000800 */
[----:B------:R-:W-:Y:S01]  /*26580*/  FADD.FTZ R112, R174, R112 ;  /* 0x00000070ae707221 */ /* 0x000fe20000010000 */
[C---:B------:R-:W-:Y:S01]  /*26590*/  HMMA.16816.F32 R24, R68.reuse, R86, R24 ;  /* 0x000000564418723c */ /* 0x040fe20000001818 */
[----:B------:R-:W2:Y:S06]  /*265a0*/  LDSM.16.MT88.4 R84, [R228+0xe000] ;  /* 0x00e00000e454783b */ /* 0x000eac0000004200 */
[----:B------:R-:W3:Y:S01]  /*265b0*/  MUFU.EX2 R156, R156 ;  /* 0x0000009c009c7308 */ /* 0x000ee20000000800 */
[----:B------:R-:W-:Y:S01]  /*265c0*/  FADD.FTZ R107, R121, R107 ;  /* 0x0000006b796b7221 */ /* 0x000fe20000010000 */
[C---:B-----5:R-:W-:Y:S08]  /*265d0*/  HMMA.16816.F32 R28, R68.reuse, R72, R28 ;  /* 0x00000048441c723c */ /* 0x060ff0000000181c */
[----:B------:R-:W-:Y:S01]  /*265e0*/  MUFU.EX2 R155, R155 ;  /* 0x0000009b009b7308 */ /* 0x000fe20000000800 */
[C---:B------:R-:W-:Y:S03]  /*265f0*/  HMMA.16816.F32 R32, R68.reuse, R74, R32 ;  /* 0x0000004a4420723c */ /* 0x040fe60000001820 */
[----:B------:R-:W-:Y:S01]  /*26600*/  F2FP.F16.F32.PACK_AB R72, R183, R185 ;  /* 0x000000b9b748723e */ /* 0x000fe200000000ff */
[----:B------:R-:W-:Y:S01]  /*26610*/  FADD.FTZ R185, R185, R112 ;  /* 0x00000070b9b97221 */ /* 0x000fe20000010000 */
[----:B------:R-:W-:Y:S04]  /*26620*/  F2FP.F16.F32.PACK_AB R73, R180, R181 ;  /* 0x000000b5b449723e */ /* 0x000fe800000000ff */
[----:B------:R-:W-:Y:S01]  /*26630*/  MUFU.EX2 R154, R154 ;  /* 0x0000009a009a7308 */ /* 0x000fe20000000800 */
[C---:B-1----:R-:W-:Y:S03]  /*26640*/  HMMA.16816.F32 R36, R68.reuse, R76, R36 ;  /* 0x0000004c4424723c */ /* 0x042fe60000001824 */
[----:B------:R-:W-:Y:S01]  /*26650*/  F2FP.F16.F32.PACK_AB R74, R175, R178 ;  /* 0x000000b2af4a723e */ /* 0x000fe200000000ff */
[----:B------:R-:W-:Y:S01]  /*26660*/  FADD.FTZ R185, R183, R185 ;  /* 0x000000b9b7b97221 */ /* 0x000fe20000010000 */
[----:B------:R-:W-:Y:S01]  /*26670*/  F2FP.F16.F32.PACK_AB R75, R173, R172 ;  /* 0x000000acad4b723e */ /* 0x000fe200000000ff */
[C---:B------:R-:W-:Y:S01]  /*26680*/  HMMA.16816.F32 R40, R68.reuse, R78, R40 ;  /* 0x0000004e4428723c */ /* 0x040fe20000001828 */
[----:B------:R-:W1:Y:S02]  /*26690*/  LDSM.16.MT88.4 R76, [R224+0xe000] ;  /* 0x00e00000e04c783b */ /* 0x000e640000004200 */
[----:B------:R-:W5:Y:S02]  /*266a0*/  MUFU.EX2 R149, R149 ;  /* 0x0000009500957308 */ /* 0x000f640000000800 */
[----:B------:R-:W-:Y:S01]  /*266b0*/  FADD.FTZ R185, R178, R185 ;  /* 0x000000b9b2b97221 */ /* 0x000fe20000010000 */
[C---:B------:R-:W-:Y:S07]  /*266c0*/  HMMA.16816.F32 R44, R68.reuse, R88, R44 ;  /* 0x00000058442c723c */ /* 0x040fee000000182c */
[----:B------:R-:W1:Y:S01]  /*266d0*/  MUFU.EX2 R146, R146 ;  /* 0x0000009200927308 */ /* 0x000e620000000800 */
[----:B------:R-:W-:Y:S01]  /*266e0*/  FADD.FTZ R185, R175, R185 ;  /* 0x000000b9afb97221 */ /* 0x000fe20000010000 */
[C---:B------:R-:W-:Y:S01]  /*266f0*/  HMMA.16816.F32 R48, R68.reuse, R90, R48 ;  /* 0x0000005a4430723c */ /* 0x040fe20000001830 */
[----:B------:R-:W-:Y:S02]  /*26700*/  LDSM.16.MT88.4 R88, [R224+0x12000] ;  /* 0x01200000e058783b */ /* 0x000fe40000004200 */
[----:B------:R-:W-:Y:S03]  /*26710*/  FADD.FTZ R185, R169, R185 ;  /* 0x000000b9a9b97221 */ /* 0x000fe60000010000 */
[C---:B----4-:R-:W-:Y:S02]  /*26720*/  HMMA.16816.F32 R52, R68.reuse, R80, R52 ;  /* 0x000000504434723c */ /* 0x050fe40000001834 */
[----:B------:R-:W-:Y:S03]  /*26730*/  MUFU.EX2 R145, R145 ;  /* 0x0000009100917308 */ /* 0x000fe60000000800 */
[----:B------:R-:W-:Y:S01]  /*26740*/  FADD.FTZ R185, R168, R185 ;  /* 0x000000b9a8b97221 */ /* 0x000fe20000010000 */
[C---:B------:R-:W-:Y:S01]  /*26750*/  HMMA.16816.F32 R56, R68.reuse, R82, R56 ;  /* 0x000000524438723c */ /* 0x040fe20000001838 */
[----:B------:R-:W-:Y:S05]  /*26760*/  LDSM.16.MT88.4 R80, [R226+0x12000] ;  /* 0x01200000e250783b */ /* 0x000fea0000004200 */
[----:B------:R-:W-:Y:S01]  /*26770*/  MUFU.EX2 R134, R144 ;  /* 0x0000009000867308 */ /* 0x000fe20000000800 */
[----:B------:R-:W-:Y:S01]  /*26780*/  FADD.FTZ R185, R165, R185 ;  /* 0x000000b9a5b97221 */ /* 0x000fe20000010000 */
[C---:B------:R-:W-:Y:S08]  /*26790*/  HMMA.16816.F32 R60, R68.reuse, R92, R60 ;  /* 0x0000005c443c723c */ /* 0x040ff0000000183c */
[----:B------:R-:W4:Y:S01]  /*267a0*/  MUFU.EX2 R135, R135 ;  /* 0x0000008700877308 */ /* 0x000f220000000800 */
[----:B------:R-:W-:Y:S01]  /*267b0*/  HMMA.16816.F32 R64, R68, R94, R64 ;  /* 0x0000005e4440723c */ /* 0x000fe20000001840 */
[----:B------:R-:W4:Y:S02]  /*267c0*/  LDSM.16.MT88.4 R68, [R228+0x12000] ;  /* 0x01200000e444783b */ /* 0x000f240000004200 */
[----:B------:R-:W-:Y:S03]  /*267d0*/  FADD.FTZ R185, R164, R185 ;  /* 0x000000b9a4b97221 */ /* 0x000fe60000010000 */
[C---:B--2---:R-:W-:Y:S03]  /*267e0*/  HMMA.16816.F32 R4, R72.reuse, R84, R4 ;  /* 0x000000544804723c */ /* 0x044fe60000001804 */
[----:B------:R-:W2:Y:S01]  /*267f0*/  MUFU.EX2 R133, R133 ;  /* 0x0000008500857308 */ /* 0x000ea20000000800 */
[----:B------:R-:W-:Y:S01]  /*26800*/  LDSM.16.MT88.4 R92, [R226+0xe800] ;  /* 0x00e80000e25c783b */ /* 0x000fe20000004200 */
[----:B------:R-:W-:Y:S01]  /*26810*/  FADD.FTZ R185, R161, R185 ;  /* 0x000000b9a1b97221 */ /* 0x000fe20000010000 */
[C---:B------:R-:W-:Y:S07]  /*26820*/  HMMA.16816.F32 R8, R72.reuse, R86, R8 ;  /* 0x000000564808723c */ /* 0x040fee0000001808 */
[----:B------:R-:W2:Y:S01]  /*26830*/  MUFU.EX2 R136, R136 ;  /* 0x0000008800887308 */ /* 0x000ea20000000800 */
[----:B------:R-:W2:Y:S01]  /*26840*/  LDSM.16.MT88.4 R84, [R225+0x12000] ;  /* 0x01200000e154783b */ /* 0x000ea20000004200 */
[C---:B------:R-:W-:Y:S03]  /*26850*/  HMMA.16816.F32 R12, R72.reuse, R96, R12 ;  /* 0x00000060480c723c */ /* 0x040fe6000000180c */
[----:B------:R-:W-:Y:S03]  /*26860*/  FADD.FTZ R185, R160, R185 ;  /* 0x000000b9a0b97221 */ /* 0x000fe60000010000 */
[C---:B------:R-:W-:Y:S01]  /*26870*/  HMMA.16816.F32 R16, R72.reuse, R98, R16 ;  /* 0x000000624810723c */ /* 0x040fe20000001810 */
[----:B------:R-:W-:Y:S04]  /*26880*/  LDSM.16.MT88.4 R96, [R225+0xe800] ;  /* 0x00e80000e160783b */ /* 0x000fe80000004200 */
[----:B---3--:R-:W-:Y:S01]  /*26890*/  FADD.FTZ R185, R157, R185 ;  /* 0x000000b99db97221 */ /* 0x008fe20000010000 */
[C---:B------:R-:W-:Y:S05]  /*268a0*/  HMMA.16816.F32 R20, R72.reuse, R100, R20 ;  /* 0x000000644814723c */ /* 0x040fea0000001814 */
[----:B------:R-:W-:Y:S01]  /*268b0*/  FADD.FTZ R185, R156, R185 ;  /* 0x000000b99cb97221 */ /* 0x000fe20000010000 */
[C---:B------:R-:W-:Y:S01]  /*268c0*/  HMMA.16816.F32 R24, R72.reuse, R102, R24 ;  /* 0x000000664818723c */ /* 0x040fe20000001818 */
[----:B------:R-:W-:Y:S04]  /*268d0*/  LDSM.16.MT88.4 R100, [R224+0xe800] ;  /* 0x00e80000e064783b */ /* 0x000fe80000004200 */
[----:B-----5:R-:W-:Y:S01]  /*268e0*/  FADD.FTZ R185, R149, R185 ;  /* 0x000000b995b97221 */ /* 0x020fe20000010000 */
[C---:B-1----:R-:W-:Y:S05]  /*268f0*/  HMMA.16816.F32 R28, R72.reuse, R76, R28 ;  /* 0x0000004c481c723c */ /* 0x042fea000000181c */
[----:B------:R-:W-:Y:S01]  /*26900*/  FADD.FTZ R185, R146, R185 ;  /* 0x000000b992b97221 */ /* 0x000fe20000010000 */
[C---:B------:R-:W-:Y:S01]  /*26910*/  HMMA.16816.F32 R32, R72.reuse, R78, R32 ;  /* 0x0000004e4820723c */ /* 0x040fe20000001820 */
[----:B------:R-:W1:Y:S04]  /*26920*/  LDSM.16.MT88.4 R76, [R228+0xe800] ;  /* 0x00e80000e44c783b */ /* 0x000e680000004200 */
[----:B----4-:R-:W-:Y:S01]  /*26930*/  FADD.FTZ R185, R135, R185 ;  /* 0x000000b987b97221 */ /* 0x010fe20000010000 */
[C---:B------:R-:W-:Y:S05]  /*26940*/  HMMA.16816.F32 R36, R72.reuse, R68, R36 ;  /* 0x000000444824723c */ /* 0x040fea0000001824 */
[----:B------:R-:W-:Y:S01]  /*26950*/  FADD.FTZ R3, R137, R185 ;  /* 0x000000b989037221 */ /* 0x000fe20000010000 */
[C---:B------:R-:W-:Y:S04]  /*26960*/  HMMA.16816.F32 R40, R72.reuse, R70, R40 ;  /* 0x000000464828723c */ /* 0x040fe80000001828 */
[----:B------:R-:W-:Y:S01]  /*26970*/  STL [R1], R3 ;  /* 0x0000000301007387 */ /* 0x000fe20000100800 */
[----:B------:R-:W-:Y:S01]  /*26980*/  F2FP.F16.F32.PACK_AB R68, R168, R169 ;  /* 0x000000a9a844723e */ /* 0x000fe200000000ff */
[C---:B------:R-:W-:Y:S05]  /*26990*/  HMMA.16816.F32 R44, R72.reuse, R80, R44 ;  /* 0x00000050482c723c */ /* 0x040fea000000182c */
[----:B------:R-:W-:Y:S01]  /*269a0*/  F2FP.F16.F32.PACK_AB R69, R166, R167 ;  /* 0x000000a7a645723e */ /* 0x000fe200000000ff */
[C---:B------:R-:W-:Y:S01]  /*269b0*/  HMMA.16816.F32 R48, R72.reuse, R82, R48 ;  /* 0x000000524830723c */ /* 0x040fe20000001830 */
[----:B------:R-:W3:Y:S04]  /*269c0*/  LDSM.16.MT88.4 R80, [R228+0x12800] ;  /* 0x01280000e450783b */ /* 0x000ee80000004200 */
[----:B------:R-:W-:Y:S01]  /*269d0*/  F2FP.F16.F32.PACK_AB R70, R164, R165 ;  /* 0x000000a5a446723e */ /* 0x000fe200000000ff */
[C---:B--2---:R-:W-:Y:S05]  /*269e0*/  HMMA.16816.F32 R52, R72.reuse, R84, R52 ;  /* 0x000000544834723c */ /* 0x044fea0000001834 */
[----:B------:R-:W-:Y:S01]  /*269f0*/  F2FP.F16.F32.PACK_AB R71, R162, R163 ;  /* 0x000000a3a247723e */ /* 0x000fe200000000ff */
[C---:B------:R-:W-:Y:S01]  /*26a00*/  HMMA.16816.F32 R56, R72.reuse, R86, R56 ;  /* 0x000000564838723c */ /* 0x040fe20000001838 */
[----:B------:R-:W-:Y:S04]  /*26a10*/  LDSM.16.MT88.4 R84, [R224+0x12800] ;  /* 0x01280000e054783b */ /* 0x000fe80000004200 */
[----:B------:R-:W-:Y:S01]  /*26a20*/  FADD.FTZ R107, R120, R107 ;  /* 0x0000006b786b7221 */ /* 0x000fe20000010000 */
[C---:B------:R-:W-:Y:S05]  /*26a30*/  HMMA.16816.F32 R60, R72.reuse, R88, R60 ;  /* 0x00000058483c723c */ /* 0x040fea000000183c */
[----:B------:R-:W-:Y:S01]  /*26a40*/  FADD.FTZ R123, R123, R107 ;  /* 0x0000006b7b7b7221 */ /* 0x000fe20000010000 */
[----:B------:R-:W-:Y:S01]  /*26a50*/  HMMA.16816.F32 R64, R72, R90, R64 ;  /* 0x0000005a4840723c */ /* 0x000fe20000001840 */
[----:B------:R-:W2:Y:S04]  /*26a60*/  LDSM.16.MT88.4 R72, [R226+0x12800] ;  /* 0x01280000e248783b */ /* 0x000ea80000004200 */
[----:B------:R-:W-:Y:S01]  /*26a70*/  FADD.FTZ R123, R122, R123 ;  /* 0x0000007b7a7b7221 */ /* 0x000fe20000010000 */
[C---:B-1----:R-:W-:Y:S03]  /*26a80*/  HMMA.16816.F32 R4, R68.reuse, R76, R4 ;  /* 0x0000004c4404723c */ /* 0x042fe60000001804 */
[----:B------:R-:W-:Y:S02]  /*26a90*/  LDSM.16.MT88.4 R88, [R226+0xf000] ;  /* 0x00f00000e258783b */ /* 0x000fe40000004200 */
[----:B------:R-:W-:Y:S01]  /*26aa0*/  FADD.FTZ R123, R176, R123 ;  /* 0x0000007bb07b7221 */ /* 0x000fe20000010000 */
[C---:B------:R-:W-:Y:S05]  /*26ab0*/  HMMA.16816.F32 R8, R68.reuse, R78, R8 ;  /* 0x0000004e4408723c */ /* 0x040fea0000001808 */
[----:B------:R-:W1:Y:S01]  /*26ac0*/  LDSM.16.MT88.4 R76, [R225+0x12800] ;  /* 0x01280000e14c783b */ /* 0x000e620000004200 */
        /* <DEDUP_REMOVED lines=15> */
[C---:B---3--:R-:W-:Y:S05]  /*26bc0*/  HMMA.16816.F32 R36, R68.reuse, R80, R36 ;  /* 0x000000504424723c */ /* 0x048fea0000001824 */
[----:B------:R-:W-:Y:S01]  /*26bd0*/  FADD.FTZ R179, R173, R179 ;  /* 0x000000b3adb37221 */ /* 0x000fe20000010000 */
[C---:B------:R-:W-:Y:S01]  /*26be0*/  HMMA.16816.F32 R40, R68.reuse, R82, R40 ;  /* 0x000000524428723c */ /* 0x040fe20000001828 */
[----:B------:R-:W3:Y:S04]  /*26bf0*/  LDSM.16.MT88.4 R80, [R228+0xf000] ;  /* 0x00f00000e450783b */ /* 0x000ee80000004200 */
[----:B------:R-:W-:Y:S01]  /*26c00*/  FADD.FTZ R179, R167, R179 ;  /* 0x000000b3a7b37221 */ /* 0x000fe20000010000 */
[C---:B--2---:R-:W-:Y:S05]  /*26c10*/  HMMA.16816.F32 R44, R68.reuse, R72, R44 ;  /* 0x00000048442c723c */ /* 0x044fea000000182c */
[----:B------:R-:W-:Y:S01]  /*26c20*/  FADD.FTZ R179, R166, R179 ;  /* 0x000000b3a6b37221 */ /* 0x000fe20000010000 */
        /* <DEDUP_REMOVED lines=13> */
[----:B------:R-:W-:Y:S02]  /*26d00*/  LDSM.16.MT88.4 R84, [R226+0x13800] ;  /* 0x01380000e254783b */ /* 0x000fe40000004200 */
[----:B------:R-:W-:Y:S01]  /*26d10*/  FADD.FTZ R179, R162, R179 ;  /* 0x000000b3a2b37221 */ /* 0x000fe20000010000 */
[C---:B------:R-:W-:Y:S05]  /*26d20*/  HMMA.16816.F32 R8, R72.reuse, R82, R8 ;  /* 0x000000524808723c */ /* 0x040fea0000001808 */
[----:B------:R-:W3:Y:S01]  /*26d30*/  LDSM.16.MT88.4 R80, [R225+0x13000] ;  /* 0x01300000e150783b */ /* 0x000ee20000004200 */
[C---:B------:R-:W-:Y:S05]  /*26d40*/  HMMA.16816.F32 R12, R72.reuse, R88, R12 ;  /* 0x00000058480c723c */ /* 0x040fea000000180c */
[----:B------:R-:W-:Y:S01]  /*26d50*/  FADD.FTZ R179, R159, R179 ;  /* 0x000000b39fb37221 */ /* 0x000fe20000010000 */
[C---:B------:R-:W-:Y:S05]  /*26d60*/  HMMA.16816.F32 R16, R72.reuse, R90, R16 ;  /* 0x0000005a4810723c */ /* 0x040fea0000001810 */
[----:B------:R-:W-:Y:S01]  /*26d70*/  FADD.FTZ R179, R158, R179 ;  /* 0x000000b39eb37221 */ /* 0x000fe20000010000 */
[C---:B------:R-:W-:Y:S05]  /*26d80*/  HMMA.16816.F32 R20, R72.reuse, R92, R20 ;  /* 0x0000005c4814723c */ /* 0x040fea0000001814 */
[----:B------:R-:W-:Y:S01]  /*26d90*/  FADD.FTZ R179, R155, R179 ;  /* 0x000000b39bb37221 */ /* 0x000fe20000010000 */
[C---:B------:R-:W-:Y:S01]  /*26da0*/  HMMA.16816.F32 R24, R72.reuse, R94, R24 ;  /* 0x0000005e4818723c */ /* 0x040fe20000001818 */
[----:B------:R-:W-:Y:S04]  /*26db0*/  LDSM.16.MT88.4 R92, [R228+0x13800] ;  /* 0x01380000e45c783b */ /* 0x000fe80000004200 */
[----:B------:R-:W-:Y:S01]  /*26dc0*/  FADD.FTZ R179, R154, R179 ;  /* 0x000000b39ab37221 */ /* 0x000fe20000010000 */
[C---:B-1----:R-:W-:Y:S05]  /*26dd0*/  HMMA.16816.F32 R28, R72.reuse, R76, R28 ;  /* 0x0000004c481c723c */ /* 0x042fea000000181c */
[----:B------:R-:W-:Y:S01]  /*26de0*/  FADD.FTZ R179, R145, R179 ;  /* 0x000000b391b37221 */ /* 0x000fe20000010000 */
[C---:B------:R-:W-:Y:S01]  /*26df0*/  HMMA.16816.F32 R32, R72.reuse, R78, R32 ;  /* 0x0000004e4820723c */ /* 0x040fe20000001820 */
[----:B------:R-:W1:Y:S04]  /*26e00*/  LDSM.16.MT88.4 R76, [R224+0x13000] ;  /* 0x01300000e04c783b */ /* 0x000e680000004200 */
[----:B------:R-:W-:Y:S01]  /*26e10*/  FADD.FTZ R179, R134, R179 ;  /* 0x000000b386b37221 */ /* 0x000fe20000010000 */
[C---:B------:R-:W-:Y:S05]  /*26e20*/  HMMA.16816.F32 R36, R72.reuse, R96, R36 ;  /* 0x000000604824723c */ /* 0x040fea0000001824 */
[----:B------:R-:W-:Y:S01]  /*26e30*/  FADD.FTZ R179, R133, R179 ;  /* 0x000000b385b37221 */ /* 0x000fe20000010000 */
[C---:B------:R-:W-:Y:S05]  /*26e40*/  HMMA.16816.F32 R40, R72.reuse, R98, R40 ;  /* 0x000000624828723c */ /* 0x040fea0000001828 */
[----:B------:R-:W-:Y:S01]  /*26e50*/  FADD.FTZ R252, R136, R179 ;  /* 0x000000b388fc7221 */ /* 0x000fe20000010000 */
        /* <DEDUP_REMOVED lines=33> */
.L_x_2277:
[----:B------:R1:W5:Y:S01]  /*27070*/  LDL R16, [R1] ;  /* 0x0000000001107983 */ /* 0x0003620000100800 */
[----:B------:R-:W2:Y:S01]  /*27080*/  LDC.64 R6, c[0x0][0x208] ;  /* 0x00008200ff067b82 */ /* 0x000ea20000000a00 */
[----:B------:R-:W3:Y:S07]  /*27090*/  S2R R11, SR_TID.X ;  /* 0x00000000000b7919 */ /* 0x000eee0000002100 */
[----:B------:R-:W4:Y:S01]  /*270a0*/  LDC.64 R8, c[0x0][0x198] ;  /* 0x00006600ff087b82 */ /* 0x000f220000000a00 */
[----:B--2---:R-:W-:-:S02]  /*270b0*/  R2UR UR4, R6 ;  /* 0x00000000060472ca */ /* 0x004fc400000e0000 */
[----:B------:R-:W-:Y:S02]  /*270c0*/  R2UR UR5, R7 ;  /* 0x00000000070572ca */ /* 0x000fe400000e0000 */
[----:B---3--:R-:W-:-:S04]  /*270d0*/  SHF.R.S32.HI R10, RZ, 0x1f, R11 ;  /* 0x0000001fff0a7819 */ /* 0x008fc8000001140b */
[----:B------:R-:W-:-:S07]  /*270e0*/  LEA.HI R4, R10, R11, RZ, 0x5 ;  /* 0x0000000b0a047211 */ /* 0x000fce00078f28ff */
[----:B----4-:R1:W5:Y:S01]  /*270f0*/  LD.E R5, desc[UR4][R8.64+0xd8] ;  /* 0x0000d80408057980 */ /* 0x010362000c101900 */
[----:B------:R-:W-:Y:S01]  /*27100*/  UMOV UR4, 0xffffffff ;  /* 0xffffffff00047882 */ /* 0x000fe20000000000 */
[----:B------:R-:W-:Y:S02]  /*27110*/  LEA.HI R10, R10, R11, RZ, 0x4 ;  /* 0x0000000b0a0a7211 */ /* 0x000fe400078f20ff */
[----:B------:R-:W-:-:S05]  /*27120*/  LOP3.LUT R4, R4, 0xffffffe0, RZ, 0xc0, !PT ;  /* 0xffffffe004047812 */ /* 0x000fca00078ec0ff */
[----:B------:R-:W-:-:S05]  /*27130*/  IMAD.IADD R4, R11, 0x1, -R4 ;  /* 0x000000010b047824 */ /* 0x000fca00078e0a04 */
[----:B------:R-:W-:-:S04]  /*27140*/  SHF.R.S32.HI R3, RZ, 0x1f, R4 ;  /* 0x0000001fff037819 */ /* 0x000fc80000011404 */
[----:B------:R-:W-:Y:S02]  /*27150*/  LEA.HI R4, R3, R4, RZ, 0x2 ;  /* 0x0000000403047211 */ /* 0x000fe400078f10ff */
[----:B------:R-:W-:Y:S02]  /*27160*/  SHF.R.S32.HI R3, RZ, 0x4, R10 ;  /* 0x00000004ff037819 */ /* 0x000fe4000001140a */
[----:B------:R-:W-:Y:S01]  /*27170*/  SHF.R.S32.HI R4, RZ, 0x2, R4 ;  /* 0x00000002ff047819 */ /* 0x000fe20000011404 */
[----:B------:R-:W-:Y:S06]  /*27180*/  BRA.DIV UR4, `(.L_x_2287) ;  /* 0x0000001604747947 */ /* 0x000fec000b800000 */
[----:B-----5:R-:W2:Y:S04]  /*27190*/  SHFL.BFLY PT, R15, R16, 0x2, 0x1f ;  /* 0x0c401f00100f7f89 */ /* 0x020ea800000e0000 */
[----:B------:R-:W3:Y:S01]  /*271a0*/  SHFL.BFLY PT, R10, R252, 0x2, 0x1f ;  /* 0x0c401f00fc0a7f89 */ /* 0x000ee200000e0000 */
[----:B--2---:R-:W-:Y:S01]  /*271b0*/  FADD.FTZ R15, R15, R16 ;  /* 0x000000100f0f7221 */ /* 0x004fe20000010000 */
[----:B---3--:R-:W-:-:S04]  /*271c0*/  FADD.FTZ R252, R10, R252 ;  /* 0x000000fc0afc7221 */ /* 0x008fc80000010000 */
[----:B------:R-:W2:Y:S04]  /*271d0*/  SHFL.BFLY PT, R14, R15, 0x1, 0x1f ;  /* 0x0c201f000f0e7f89 */ /* 0x000ea800000e0000 */
[----:B------:R3:W4:Y:S01]  /*271e0*/  SHFL.BFLY PT, R10, R252, 0x1, 0x1f ;  /* 0x0c201f00fc0a7f89 */ /* 0x00072200000e0000 */
[----:B--2---:R-:W-:-:S07]  /*271f0*/  FADD.FTZ R11, R15, R14 ;  /* 0x0000000e0f0b7221 */ /* 0x004fce0000010000 */
.L_x_2308:
[----:B------:R-:W2:Y:S01]  /*27200*/  S2R R14, SR_TID.X ;  /* 0x00000000000e7919 */ /* 0x000ea20000002100 */
[----:B----4-:R-:W-:Y:S01]  /*27210*/  FADD.FTZ R10, R252, R10 ;  /* 0x0000000afc0a7221 */ /* 0x010fe20000010000 */
[----:B------:R-:W-:Y:S01]  /*27220*/  FSETP.NE.FTZ.AND P4, PT, R11, RZ, PT ;  /* 0x000000ff0b00720b */ /* 0x000fe20003f95000 */
[----:B------:R-:W4:Y:S01]  /*27230*/  S2UR UR4, SR_CgaCtaId ;  /* 0x00000000000479c3 */ /* 0x000f220000008800 */
        /* <DEDUP_REMOVED lines=8> */
[----:B------:R-:W1:Y:S01]  /*272c0*/  @P4 MUFU.RCP R13, R11 ;  /* 0x0000000b000d4308 */ /* 0x000e620000001000 */
[----:B------:R-:W-:-:S07]  /*272d0*/  R2UR UR11, R7 ;  /* 0x00000000070b72ca */ /* 0x000fce00000e0000 */
[----:B------:R-:W3:Y:S01]  /*272e0*/  @P3 MUFU.RCP R12, R10 ;  /* 0x0000000a000c3308 */ /* 0x000ee20000001000 */
[----:B----4-:R-:W-:Y:S01]  /*272f0*/  ULEA UR4, UR4, UR5, 0x18 ;  /* 0x0000000504047291 */ /* 0x010fe2000f8ec03f */
[----:B--2---:R-:W-:Y:S01]  /*27300*/  SHF.R.S32.HI R15, RZ, 0x1f, R14 ;  /* 0x0000001fff0f7819 */ /* 0x004fe2000001140e */
[C---:B-1----:R-:W-:Y:S01]  /*27310*/  FMUL.FTZ R128, R13.reuse, R128 ;  /* 0x000000800d807220 */ /* 0x042fe20000410000 */
        /* <DEDUP_REMOVED lines=50> */
[C---:B---3--:R-:W-:Y:S01]  /*27640*/  FMUL.FTZ R131, R12.reuse, R131 ;  /* 0x000000830c837220 */ /* 0x048fe20000410000 */
        /* <DEDUP_REMOVED lines=41> */
[----:B------:R-:W-:Y:S02]  /*278e0*/  IADD3 R13, R13, R18, RZ ;  /* 0x000000120d0d7210 */ /* 0x000fe40007ffe0ff */
        /* <DEDUP_REMOVED lines=32> */
[----:B------:R4:W-:Y:S04]  /*27af0*/  STS.64 [R12+0x4800], R70 ;  /* 0x004800460c007388 */ /* 0x0009e80000000a00 */
[----:B-1----:R-:W4:Y:S04]  /*27b00*/  LD.E.64 R18, desc[UR12][R8.64+0xb0] ;  /* 0x0000b00c08127980 */ /* 0x002f28000c101b00 */
[----:B--2---:R-:W2:Y:S01]  /*27b10*/  LD.E R20, desc[UR10][R8.64+0x60] ;  /* 0x0000600a08147980 */ /* 0x004ea2000c101900 */
[----:B------:R-:W-:Y:S01]  /*27b20*/  LEA.HI R15, R15, R14, RZ, 0x4 ;  /* 0x0000000e0f0f7211 */ /* 0x000fe200078f20ff */
[----:B------:R1:W4:Y:S01]  /*27b30*/  @P3 MUFU.LG2 R24, R10 ;  /* 0x0000000a00183308 */ /* 0x0003220000000c00 */
[----:B------:R-:W-:Y:S01]  /*27b40*/  LOP3.LUT R17, R17, 0xffffffe0, RZ, 0xc0, !PT ;  /* 0xffffffe011117812 */ /* 0x000fe200078ec0ff */
[----:B---3--:R3:W5:Y:S01]  /*27b50*/  LD.E.64 R80, desc[UR10][R8.64+0x78] ;  /* 0x0000780a08507980 */ /* 0x008762000c101b00 */
[----:B-1----:R-:W-:-:S05]  /*27b60*/  LOP3.LUT R10, R15, 0xfffffff0, RZ, 0xc0, !PT ;  /* 0xfffffff00f0a7812 */ /* 0x002fca00078ec0ff */
[----:B------:R-:W1:Y:S01]  /*27b70*/  @P4 MUFU.LG2 R25, R11 ;  /* 0x0000000b00194308 */ /* 0x000e620000000c00 */
[----:B------:R-:W-:Y:S01]  /*27b80*/  SHF.R.S32.HI R15, RZ, 0x1f, R16 ;  /* 0x0000001fff0f7819 */ /* 0x000fe20000011410 */
[----:B----4-:R3:W5:Y:S03]  /*27b90*/  LD.E R12, desc[UR10][R8.64+0xcc] ;  /* 0x0000cc0a080c7980 */ /* 0x010766000c101900 */
[----:B------:R-:W-:-:S04]  /*27ba0*/  LEA.HI R15, R15, R16, RZ, 0x2 ;  /* 0x000000100f0f7211 */ /* 0x000fc800078f10ff */
[----:B------:R-:W-:Y:S02]  /*27bb0*/  LOP3.LUT R15, R15, 0xffffffc, RZ, 0xc0, !PT ;  /* 0x0ffffffc0f0f7812 */ /* 0x000fe400078ec0ff */
[----:B------:R-:W-:Y:S02]  /*27bc0*/  IADD3 R10, -R10, R14, RZ ;  /* 0x0000000e0a0a7210 */ /* 0x000fe40007ffe1ff */
[----:B------:R-:W-:Y:S02]  /*27bd0*/  IADD3 R15, R16, -R15, RZ ;  /* 0x8000000f100f7210 */ /* 0x000fe40007ffe0ff */
[----:B------:R-:W-:Y:S02]  /*27be0*/  SHF.L.U32 R21, R3, 0x6, RZ ;  /* 0x0000000603157819 */ /* 0x000fe400000006ff */
[----:B------:R-:W-:Y:S02]  /*27bf0*/  LEA.HI R23, R10, R10, RZ, 0x1 ;  /* 0x0000000a0a177211 */ /* 0x000fe400078f08ff */
[----:B------:R-:W-:-:S02]  /*27c00*/  IADD3 R17, -R17, R14, RZ ;  /* 0x0000000e11117210 */ /* 0x000fc40007ffe1ff */
[----:B------:R-:W-:Y:S02]  /*27c10*/  LEA R4, R15, R4, 0x4 ;  /* 0x000000040f047211 */ /* 0x000fe400078e20ff */
[----:B------:R3:W5:Y:S01]  /*27c20*/  LD.E.64 R14, desc[UR10][R8.64+0xa8] ;  /* 0x0000a80a080e7980 */ /* 0x000762000c101b00 */
[----:B------:R-:W-:Y:S02]  /*27c30*/  LOP3.LUT R21, R21, 0x1c0, RZ, 0xc0, !PT ;  /* 0x000001c015157812 */ /* 0x000fe400078ec0ff */
[C---:B------:R-:W-:Y:S02]  /*27c40*/  SHF.L.U32 R22, R23.reuse, 0x2, RZ ;  /* 0x0000000217167819 */ /* 0x040fe400000006ff */
[----:B------:R-:W-:Y:S02]  /*27c50*/  LOP3.LUT R23, R23, 0xffffffe, RZ, 0xc0, !PT ;  /* 0x0ffffffe17177812 */ /* 0x000fe400078ec0ff */
[----:B------:R-:W-:Y:S02]  /*27c60*/  LOP3.LUT R22, R21, 0x38, R22, 0xf8, !PT ;  /* 0x0000003815167812 */ /* 0x000fe400078ef816 */
[----:B------:R-:W-:Y:S01]  /*27c70*/  SHF.R.U32.HI R21, RZ, 0x3, R21 ;  /* 0x00000003ff157819 */ /* 0x000fe20000011615 */
[----:B------:R-:W-:Y:S01]  /*27c80*/  @P3 FMUL.FTZ R24, R24, 0.69314718246459960938 ;  /* 0x3f31721818183820 */ /* 0x000fe20000410000 */
[----:B------:R-:W-:-:S02]  /*27c90*/  IADD3 R23, R10, -R23, RZ ;  /* 0x800000170a177210 */ /* 0x000fc40007ffe0ff */
[----:B------:R-:W-:Y:S01]  /*27ca0*/  LOP3.LUT R21, R22, R21, RZ, 0x3c, !PT ;  /* 0x0000001516157212 */ /* 0x000fe200078e3cff */
[----:B-1----:R-:W-:Y:S01]  /*27cb0*/  @P4 FMUL.FTZ R25, R25, 0.69314718246459960938 ;  /* 0x3f31721819194820 */ /* 0x002fe20000410000 */
[----:B------:R-:W-:Y:S01]  /*27cc0*/  MOV R13, 0xff800000 ;  /* 0xff800000000d7802 */ /* 0x000fe20000000f00 */
[----:B------:R-:W-:Y:S01]  /*27cd0*/  @P3 FFMA.FTZ R13, R5, R0, R24 ;  /* 0x00000000050d3223 */ /* 0x000fe20000010018 */
[----:B------:R-:W-:Y:S02]  /*27ce0*/  LEA R0, R23, R21, 0x2 ;  /* 0x0000001517007211 */ /* 0x000fe400078e10ff */
[----:B------:R-:W-:Y:S01]  /*27cf0*/  MOV R11, 0xff800000 ;  /* 0xff800000000b7802 */ /* 0x000fe20000000f00 */
[----:B------:R-:W-:Y:S01]  /*27d00*/  @P4 FFMA.FTZ R11, R5, R2, R25 ;  /* 0x00000002050b4223 */ /* 0x000fe20000010019 */
[----:B------:R-:W-:Y:S02]  /*27d10*/  SHF.L.U32 R5, R243, 0x6, RZ ;  /* 0x00000006f3057819 */ /* 0x000fe400000006ff */
[----:B------:R-:W-:Y:S01]  /*27d20*/  LEA R0, R0, UR4, 0x2 ;  /* 0x0000000400007c11 */ /* 0x000fe2000f8e10ff */
[----:B------:R-:W-:Y:S01]  /*27d30*/  BAR.SYNC.DEFER_BLOCKING 0x0 ;  /* 0x0000000000007b1d */ /* 0x000fe20000010000 */
[----:B------:R-:W-:-:S05]  /*27d40*/  LOP3.LUT P0, RZ, R17, 0x3, RZ, 0xc0, !PT ;  /* 0x0000000311ff7812 */ /* 0x000fca000780c0ff */
        /* <DEDUP_REMOVED lines=21> */
[----:B---3--:R-:W-:Y:S02]  /*27ea0*/  IMAD R0, R243, -0x40, R244 ;  /* 0xffffffc0f3007824 */ /* 0x008fe400078e02f4 */
[----:B------:R-:W-:-:S03]  /*27eb0*/  VIADD R2, R4, 0x8 ;  /* 0x0000000804027836 */ /* 0x000fc60000000000 */
        /* <DEDUP_REMOVED lines=13> */
.L_x_2289:
[----:B------:R-:W-:Y:S05]  /*27f90*/  BSYNC B0 ;  /* 0x0000000000007941 */ /* 0x000fea0003800000 */
.L_x_2288:
[----:B------:R-:W-:Y:S01]  /*27fa0*/  IMAD.SHL.U32 R10, R10, 0x4, RZ ;  /* 0x000000040a0a7824 */ /* 0x000fe200078e00ff */
[----:B------:R-:W-:Y:S02]  /*27fb0*/  R2UR UR4, R6 ;  /* 0x00000000060472ca */ /* 0x000fe400000e0000 */
[----:B------:R-:W-:Y:S02]  /*27fc0*/  R2UR UR5, R7 ;  /* 0x00000000070572ca */ /* 0x000fe400000e0000 */
[--C-:B----4-:R-:W-:Y:S01]  /*27fd0*/  SHF.R.S32.HI R11, RZ, 0x1f, R10.reuse ;  /* 0x0000001fff0b7819 */ /* 0x110fe2000001140a */
[----:B-----5:R-:W-:Y:S02]  /*27fe0*/  IMAD R12, R5, R12, RZ ;  /* 0x0000000c050c7224 */ /* 0x020fe400078e02ff */
[----:B------:R-:W-:-:S04]  /*27ff0*/  IMAD.WIDE R14, R3, 0x80, R10 ;  /* 0x00000080030e7825 */ /* 0x000fc800078e020a */
[----:B------:R-:W-:Y:S02]  /*28000*/  IMAD R243, R243, -0x40, R244 ;  /* 0xffffffc0f3f37824 */ /* 0x000fe400078e02f4 */
[C---:B------:R-:W-:Y:S01]  /*28010*/  VIADD R4, R3.reuse, 0x8 ;  /* 0x0000000803047836 */ /* 0x040fe20000000000 */
[----:B------:R-:W-:Y:S01]  /*28020*/  IADD3 R5, P2, R14, R12, RZ ;  /* 0x0000000c0e057210 */ /* 0x000fe20007f5e0ff */
[C---:B---3--:R-:W-:Y:S01]  /*28030*/  VIADD R0, R3.reuse, 0x18 ;  /* 0x0000001803007836 */ /* 0x048fe20000000000 */
[----:B------:R3:W5:Y:S01]  /*28040*/  LD.E R8, desc[UR4][R8.64+0xc0] ;  /* 0x0000c00408087980 */ /* 0x000762000c101900 */
[----:B------:R-:W-:Y:S01]  /*28050*/  VIADD R2, R3, 0x10 ;  /* 0x0000001003027836 */ /* 0x000fe20000000000 */
[----:B------:R-:W-:Y:S01]  /*28060*/  ISETP.GE.AND P0, PT, R4, R243, PT ;  /* 0x000000f30400720c */ /* 0x000fe20003f06270 */
[----:B------:R-:W-:Y:S01]  /*28070*/  BSSY B0, `(.L_x_2290) ;  /* 0x000001b000007945 */ /* 0x000fe20003800000 */
[----:B------:R-:W-:Y:S02]  /*28080*/  LEA.HI.X.SX32 R4, R12, R15, 0x1, P2 ;  /* 0x0000000f0c047211 */ /* 0x000fe400010f0eff */
[----:B------:R-:W-:-:S02]  /*28090*/  LEA R12, P2, R5, R80, 0x2 ;  /* 0x00000050050c7211 */ /* 0x000fc400078410ff */
[----:B------:R-:W-:Y:S01]  /*280a0*/  ISETP.GE.AND P6, PT, R0, R243, PT ;  /* 0x000000f30000720c */ /* 0x000fe20003fc6270 */
[----:B------:R-:W-:Y:S01]  /*280b0*/  VIADD R0, R3, 0x20 ;  /* 0x0000002003007836 */ /* 0x000fe20000000000 */
[----:B------:R-:W-:Y:S02]  /*280c0*/  LEA.HI.X R13, R5, R81, R4, 0x2, P2 ;  /* 0x00000051050d7211 */ /* 0x000fe400010f1404 */
[CC--:B------:R-:W-:Y:S02]  /*280d0*/  ISETP.GE.AND P2, PT, R3.reuse, R243.reuse, PT ;  /* 0x000000f30300720c */ /* 0x0c0fe40003f46270 */
[-C--:B------:R-:W-:Y:S01]  /*280e0*/  ISETP.GE.AND P5, PT, R0, R243.reuse, PT ;  /* 0x000000f30000720c */ /* 0x080fe20003fa6270 */
[C---:B------:R-:W-:Y:S01]  /*280f0*/  VIADD R0, R3.reuse, 0x30 ;  /* 0x0000003003007836 */ /* 0x040fe20000000000 */
[-C--:B------:R-:W-:Y:S01]  /*28100*/  ISETP.GE.AND P1, PT, R2, R243.reuse, PT ;  /* 0x000000f30200720c */ /* 0x080fe20003f26270 */
[C---:B------:R-:W-:Y:S02]  /*28110*/  VIADD R2, R3.reuse, 0x28 ;  /* 0x0000002803027836 */ /* 0x040fe40000000000 */
[----:B------:R-:W-:Y:S01]  /*28120*/  VIADD R3, R3, 0x38 ;  /* 0x0000003803037836 */ /* 0x000fe20000000000 */
[-C--:B------:R-:W-:Y:S01]  /*28130*/  ISETP.GE.AND P3, PT, R0, R243.reuse, PT ;  /* 0x000000f30000720c */ /* 0x080fe20003f66270 */
[----:B------:R-:W-:Y:S01]  /*28140*/  VIADD R0, R10, 0x40 ;  /* 0x000000400a007836 */ /* 0x000fe20000000000 */
[----:B------:R-:W-:-:S03]  /*28150*/  ISETP.GE.AND P4, PT, R2, R243, PT ;  /* 0x000000f30200720c */ /* 0x000fc60003f86270 */
[----:B---3--:R-:W-:Y:S10]  /*28160*/  @P2 BRA `(.L_x_2291) ;  /* 0x00000000002c2947 */ /* 0x008ff40003800000 */
        /* <DEDUP_REMOVED lines=11> */
.L_x_2291:
[----:B------:R-:W-:Y:S05]  /*28220*/  BSYNC B0 ;  /* 0x0000000000007941 */ /* 0x000fea0003800000 */
.L_x_2290:
        /* <DEDUP_REMOVED lines=11> */
.L_x_2293:
[----:B------:R-:W-:Y:S05]  /*282e0*/  BSYNC B0 ;  /* 0x0000000000007941 */ /* 0x000fea0003800000 */
.L_x_2292:
        /* <DEDUP_REMOVED lines=10> */
.L_x_2295:
[----:B------:R-:W-:Y:S05]  /*28390*/  BSYNC B0 ;  /* 0x0000000000007941 */ /* 0x000fea0003800000 */
.L_x_2294:
        /* <DEDUP_REMOVED lines=10> */
.L_x_2297:
[----:B------:R-:W-:Y:S05]  /*28440*/  BSYNC B0 ;  /* 0x0000000000007941 */ /* 0x000fea0003800000 */
.L_x_2296:
        /* <DEDUP_REMOVED lines=10> */
.L_x_2299:
[----:B------:R-:W-:Y:S05]  /*284f0*/  BSYNC B0 ;  /* 0x0000000000007941 */ /* 0x000fea0003800000 */
.L_x_2298:
        /* <DEDUP_REMOVED lines=10> */
.L_x_2301:
[----:B------:R-:W-:Y:S05]  /*285a0*/  BSYNC B0 ;  /* 0x0000000000007941 */ /* 0x000fea0003800000 */
.L_x_2300:
        /* <DEDUP_REMOVED lines=10> */
.L_x_2303:
[----:B------:R-:W-:Y:S05]  /*28650*/  BSYNC B0 ;  /* 0x0000000000007941 */ /* 0x000fea0003800000 */
.L_x_2302:
[----:B------:R-:W-:Y:S02]  /*28660*/  MOV R2, R242 ;  /* 0x000000f200027202 */ /* 0x000fe40000000f00 */
[----:B------:R-:W-:-:S04]  /*28670*/  MOV R3, 0x0 ;  /* 0x0000000000037802 */ /* 0x000fc80000000f00 */
[----:B-12345:R-:W-:Y:S05]  /*28680*/  @P2 RET.REL.NODEC R2 `(_ZN5flash24flash_fwd_splitkv_kernelI23Flash_fwd_kernel_traitsILi128ELi64ELi128ELi4ELb0ELb0EN7cutlass6half_tE19Flash_kernel_traitsILi128ELi64ELi128ELi4ES3_EELb1ELb0ELb0ELb0ELb0ELb1ELb1ELb1EEEvNS_16Flash_fwd_paramsE) ;  /* 0xfffffd78025c2950 */ /* 0x03efea0003c3ffff */
[-C--:B------:R-:W-:Y:S01]  /*28690*/  ISETP.GE.AND P1, PT, R10, R8.reuse, PT ;  /* 0x000000080a00720c */ /* 0x080fe20003f26270 */
[----:B------:R-:W-:Y:S01]  /*286a0*/  IMAD.MOV.U32 R2, RZ, RZ, R242 ;  /* 0x000000ffff027224 */ /* 0x000fe200078e00f2 */
[----:B------:R-:W-:Y:S01]  /*286b0*/  ISETP.GE.AND P0, PT, R0, R8, PT ;  /* 0x000000080000720c */ /* 0x000fe20003f06270 */
[----:B------:R-:W-:-:S10]  /*286c0*/  IMAD.MOV.U32 R3, RZ, RZ, 0x0 ;  /* 0x00000000ff037424 */ /* 0x000fd400078e00ff */
[----:B------:R-:W-:Y:S02]  /*286d0*/  @!P1 R2UR UR4, R6 ;  /* 0x00000000060492ca */ /* 0x000fe400000e0000 */
[----:B------:R-:W-:-:S13]  /*286e0*/  @!P1 R2UR UR5, R7 ;  /* 0x00000000070592ca */ /* 0x000fda00000e0000 */
[----:B------:R1:W-:Y:S02]  /*286f0*/  @!P1 ST.E.128 desc[UR4][R12.64+0x7000], R48 ;  /* 0x007000300c009985 */ /* 0x0003e4000c101d04 */
[----:B-1----:R-:W-:Y:S05]  /*28700*/  @P0 RET.REL.NODEC R2 `(_ZN5flash24flash_fwd_splitkv_kernelI23Flash_fwd_kernel_traitsILi128ELi64ELi128ELi4ELb0ELb0EN7cutlass6half_tE19Flash_kernel_traitsILi128ELi64ELi128ELi4ES3_EELb1ELb0ELb0ELb0ELb0ELb1ELb1ELb1EEEvNS_16Flash_fwd_paramsE) ;  /* 0xfffffd78023c0950 */ /* 0x002fea0003c3ffff */
[----:B------:R-:W-:Y:S01]  /*28710*/  R2UR UR4, R6 ;  /* 0x00000000060472ca */ /* 0x000fe200000e0000 */
[----:B------:R-:W-:Y:S01]  /*28720*/  IMAD.MOV.U32 R243, RZ, RZ, 0x0 ;  /* 0x00000000fff37424 */ /* 0x000fe200078e00ff */
[----:B------:R-:W-:-:S13]  /*28730*/  R2UR UR5, R7 ;  /* 0x00000000070572ca */ /* 0x000fda00000e0000 */
[----:B------:R1:W-:Y:S02]  /*28740*/  ST.E.128 desc[UR4][R12.64+0x7100], R16 ;  /* 0x007100100c007985 */ /* 0x0003e4000c101d04 */
[----:B-1----:R-:W-:Y:S05]  /*28750*/  RET.REL.NODEC R242 `(_ZN5flash24flash_fwd_splitkv_kernelI23Flash_fwd_kernel_traitsILi128ELi64ELi128ELi4ELb0ELb0EN7cutlass6half_tE19Flash_kernel_traitsILi128ELi64ELi128ELi4ES3_EELb1ELb0ELb0ELb0ELb0ELb1ELb1ELb1EEEvNS_16Flash_fwd_paramsE) ;  /* 0xfffffd78f2287950 */ /* 0x002fea0003c3ffff */
.L_x_2287:
[----:B------:R-:W-:Y:S01]  /*28760*/  MOV R10, 0x1f ;  /* 0x0000001f000a7802 */ /* 0x000fe20000000f00 */
[----:B------:R-:W-:Y:S01]  /*28770*/  IMAD.MOV.U32 R11, RZ, RZ, 0x2 ;  /* 0x00000002ff0b7424 */ /* 0x000fe200078e00ff */
[----:B-----5:R-:W-:Y:S01]  /*28780*/  MOV R13, R16 ;  /* 0x00000010000d7202 */ /* 0x020fe20000000f00 */
[----:B------:R-:W-:-:S07]  /*28790*/  IMAD.MOV.U32 R12, RZ, RZ, -0x1 ;  /* 0xffffffffff0c7424 */ /* 0x000fce00078e00ff */
[----:B-1----:R-:W-:Y:S05]  /*287a0*/  WARPSYNC.COLLECTIVE R12, `(.L_x_2304) ;  /* 0x000000000c087348 */ /* 0x002fea0003c00000 */
[----:B------:R2:W3:Y:S02]  /*287b0*/  SHFL.BFLY P0, R10, R13, R11, R10 ;  /* 0x0c00000b0d0a7389 */ /* 0x0004e4000000000a */
[----:B-123--:R-:W-:Y:S01]  /*287c0*/  ENDCOLLECTIVE ;  /* 0x000000000000791b */ /* 0x00efe20003800000 */
.L_x_2304:
        /* <DEDUP_REMOVED lines=8> */
.L_x_2305:
[----:B------:R-:W-:Y:S01]  /*28850*/  MOV R14, R10 ;  /* 0x0000000a000e7202 */ /* 0x000fe20000000f00 */
[----:B------:R-:W-:Y:S01]  /*28860*/  IMAD.MOV.U32 R13, RZ, RZ, R252 ;  /* 0x000000ffff0d7224 */ /* 0x000fe200078e00fc */
[----:B------:R-:W-:Y:S02]  /*28870*/  MOV R10, 0x1f ;  /* 0x0000001f000a7802 */ /* 0x000fe40000000f00 */
[----:B------:R-:W-:-:S07]  /*28880*/  MOV R11, 0x2 ;  /* 0x00000002000b7802 */ /* 0x000fce0000000f00 */
[----:B------:R-:W-:Y:S05]  /*28890*/  WARPSYNC.COLLECTIVE R12, `(.L_x_2306) ;  /* 0x000000000c087348 */ /* 0x000fea0003c00000 */
[----:B------:R1:W2:Y:S02]  /*288a0*/  SHFL.BFLY P0, R10, R13, R11, R10 ;  /* 0x0c00000b0d0a7389 */ /* 0x0002a4000000000a */
[----:B-12---:R-:W-:Y:S01]  /*288b0*/  ENDCOLLECTIVE ;  /* 0x000000000000791b */ /* 0x006fe20003800000 */
.L_x_2306:
[----:B------:R-:W-:Y:S01]  /*288c0*/  FADD.FTZ R252, R10, R252 ;  /* 0x000000fc0afc7221 */ /* 0x000fe20000010000 */
[----:B------:R-:W-:Y:S02]  /*288d0*/  MOV R10, 0x1f ;  /* 0x0000001f000a7802 */ /* 0x000fe40000000f00 */
[----:B------:R-:W-:Y:S01]  /*288e0*/  MOV R11, 0x1 ;  /* 0x00000001000b7802 */ /* 0x000fe20000000f00 */
[----:B------:R-:W-:-:S07]  /*288f0*/  IMAD.MOV.U32 R13, RZ, RZ, R252 ;  /* 0x000000ffff0d7224 */ /* 0x000fce00078e00fc */
[----:B------:R-:W-:Y:S05]  /*28900*/  WARPSYNC.COLLECTIVE R12, `(.L_x_2307) ;  /* 0x000000000c087348 */ /* 0x000fea0003c00000 */
[----:B------:R1:W2:Y:S02]  /*28910*/  SHFL.BFLY P0, R10, R13, R11, R10 ;  /* 0x0c00000b0d0a7389 */ /* 0x0002a4000000000a */
[----:B-12---:R-:W-:Y:S01]  /*28920*/  ENDCOLLECTIVE ;  /* 0x000000000000791b */ /* 0x006fe20003800000 */
.L_x_2307:
[----:B------:R-:W-:Y:S01]  /*28930*/  FADD.FTZ R11, R15, R14 ;  /* 0x0000000e0f0b7221 */ /* 0x000fe20000010000 */
[----:B------:R-:W-:Y:S06]  /*28940*/  BRA `(.L_x_2308) ;  /* 0xffffffe8002c7947 */ /* 0x000fec000383ffff */
.L_x_2309:
        /* <DEDUP_REMOVED lines=11> */
.L_x_8329:


//--------------------- .text._ZN5flash24flash_fwd_splitkv_kernelI23Flash_fwd_kernel_traitsILi128ELi64ELi128ELi4ELb0ELb0EN7cutlass6half_tE19Flash_kernel_traitsILi128ELi64ELi128ELi4ES3_EELb1ELb0ELb0ELb1ELb1ELb0ELb0ELb0EEEvNS_16Flash_fwd_paramsE --------------------------
	.section	.text._ZN5flash24flash_fwd_splitkv_kernelI23Flash_fwd_kernel_traitsILi128ELi64ELi128ELi4ELb0ELb0EN7cutlass6half_tE19Flash_kernel_traitsILi128ELi64ELi128ELi4ES3_EELb1ELb0ELb0ELb1ELb1ELb0ELb0ELb0EEEvNS_16Flash_fwd_paramsE,"ax",@progbits
	.align	128
        .global         _ZN5flash24flash_fwd_splitkv_kernelI23Flash_fwd_kernel_traitsILi128ELi64ELi128ELi4ELb0ELb0EN7cutlass6half_tE19Flash_kernel_traitsILi128ELi64ELi128ELi4ES3_EELb1ELb0ELb0ELb1ELb1ELb0ELb0ELb0EEEvNS_16Flash_fwd_paramsE
        .type           _ZN5flash24flash_fwd_splitkv_kernelI23Flash_fwd_kernel_traitsILi128ELi64ELi128ELi4ELb0ELb0EN7cutlass6half_tE19Flash_kernel_traitsILi128ELi64ELi128ELi4ES3_EELb1ELb0ELb0ELb1ELb1ELb0ELb0ELb0EEEvNS_16Flash_fwd_paramsE,@function
        .size           _ZN5flash24flash_fwd_splitkv_kernelI23Flash_fwd_kernel_traitsILi128ELi64ELi128ELi4ELb0ELb0EN7cutlass6half_tE19Flash_kernel_traitsILi128ELi64ELi128ELi4ES3_EELb1ELb0ELb0ELb1ELb1ELb0ELb0ELb0EEEvNS_16Flash_fwd_paramsE,(.L_x_8370 - _ZN5flash24flash_fwd_splitkv_kernelI23Flash_fwd_kernel_traitsILi128ELi64ELi128ELi4ELb0ELb0EN7cutlass6half_tE19Flash_kernel_traitsILi128ELi64ELi128ELi4ES3_EELb1ELb0ELb0ELb1ELb1ELb0ELb0ELb0EEEvNS_16Flash_fwd_paramsE)
        .other          _ZN5flash24flash_fwd_splitkv_kernelI23Flash_fwd_kernel_traitsILi128ELi64ELi128ELi4ELb0ELb0EN7cutlass6half_tE19Flash_kernel_traitsILi128ELi64ELi128ELi4ES3_EELb1ELb0ELb0ELb1ELb1ELb0ELb0ELb0EEEvNS_16Flash_fwd_paramsE,@"STO_CUDA_ENTRY STV_DEFAULT"
_ZN5flash24flash_fwd_splitkv_kernelI23Flash_fwd_kernel_traitsILi128ELi64ELi128ELi4ELb0ELb0EN7cutlass6half_tE19Flash_kernel_traitsILi128ELi64ELi128ELi4ES3_EELb1ELb0ELb0ELb1ELb1ELb0ELb0ELb0EEEvNS_16Flash_fwd_paramsE:
.text._ZN5flash24flash_fwd_splitkv_kernelI23Flash_fwd_kernel_traitsILi128ELi64ELi128ELi4ELb0ELb0EN7cutlass6half_tE19Flash_kernel_traitsILi128ELi64ELi128ELi4ES3_EELb1ELb0ELb0ELb1ELb1ELb0ELb0ELb0EEEvNS_16Flash_fwd_paramsE:
[----:B------:R-:W-:Y:S08]  /*0000*/  LDC R1, c[0x0][0x28] ;  /* 0x00000a00ff017b82 */ /* 0x000ff00000000800 */
[----:B------:R-:W1:Y:S01]  /*0010*/  LDC.64 R4, c[0x0][0x300] ;  /* 0x0000c000ff047b82 */ /* 0x000e620000000a00 */
[----:B------:R-:W2:Y:S01]  /*0020*/  S2R R12, SR_CTAID.Y ;  /* 0x00000000000c7919 */ /* 0x000ea20000002600 */
[----:B------:R-:W-:Y:S01]  /*0030*/  IMAD.MOV.U32 R19, RZ, RZ, RZ ;  /* 0x000000ffff137224 */ /* 0x000fe200078e00ff */
[----:B------:R-:W-:Y:S01]  /*0040*/  ULDC.64 UR18, c[0x0][0x208] ;  /* 0x0000820000127ab9 */ /* 0x000fe20000000a00 */
[----:B------:R-:W-:-:S04]  /*0050*/  ULDC UR17, c[0x0][0x2c4] ;  /* 0x0000b10000117ab9 */ /* 0x000fc80000000800 */
[----:B------:R-:W3:Y:S01]  /*0060*/  LDC.64 R2, c[0x0][0x308] ;  /* 0x0000c200ff027b82 */ /* 0x000ee20000000a00 */
[----:B-1----:R-:W-:-:S04]  /*0070*/  ISETP.NE.U32.AND P0, PT, R4, RZ, PT ;  /* 0x000000ff0400720c */ /* 0x002fc80003f05070 */
[----:B------:R-:W-:Y:S02]  /*0080*/  ISETP.NE.AND.EX P0, PT, R5, RZ, PT, P0 ;  /* 0x000000ff0500720c */ /* 0x000fe40003f05300 */
[----:B---3--:R-:W-:-:S04]  /*0090*/  ISETP.NE.U32.AND P2, PT, R2, RZ, PT ;  /* 0x000000ff0200720c */ /* 0x008fc80003f45070 */
[----:B------:R-:W-:-:S07]  /*00a0*/  ISETP.NE.AND.EX P2, PT, R3, RZ, PT, P2 ;  /* 0x000000ff0300720c */ /* 0x000fce0003f45320 */
[----:B------:R-:W2:Y:S08]  /*00b0*/  @P0 LDC.64 R4, c[0x0][0x300] ;  /* 0x0000c000ff040b82 */ /* 0x000eb00000000a00 */
[----:B------:R-:W1:Y:S01]  /*00c0*/  @P2 LDC.64 R2, c[0x0][0x308] ;  /* 0x0000c200ff022b82 */ /* 0x000e620000000a00 */
[C---:B--2---:R-:W-:Y:S01]  /*00d0*/  @P0 IMAD.WIDE R8, R12.reuse, 0x4, R4 ;  /* 0x000000040c080825 */ /* 0x044fe200078e0204 */
[----:B------:R-:W2:Y:S06]  /*00e0*/  S2R R25, SR_CTAID.X ;  /* 0x0000000000197919 */ /* 0x000eac0000002500 */
[----:B------:R-:W3:Y:S01]  /*00f0*/  @!P2 LDC.64 R4, c[0x0][0x318] ;  /* 0x0000c600ff04ab82 */ /* 0x000ee20000000a00 */
[----:B------:R-:W4:Y:S01]  /*0100*/  @P0 LDG.E R19, desc[UR18][R8.64] ;  /* 0x0000001208130981 */ /* 0x000f22000c1e1900 */
[----:B-1----:R-:W-:-:S06]  /*0110*/  @P2 IMAD.WIDE R10, R12, 0x4, R2 ;  /* 0x000000040c0a2825 */ /* 0x002fcc00078e0202 */
[----:B------:R-:W1:Y:S01]  /*0120*/  @!P2 LDC.64 R2, c[0x0][0x2c8] ;  /* 0x0000b200ff02ab82 */ /* 0x000e620000000a00 */
[----:B------:R-:W4:Y:S01]  /*0130*/  @P2 LDG.E R6, desc[UR18][R10.64] ;  /* 0x000000120a062981 */ /* 0x000f22000c1e1900 */
[----:B--2---:R-:W-:-:S05]  /*0140*/  IMAD.SHL.U32 R39, R25, 0x40, RZ ;  /* 0x0000004019277824 */ /* 0x004fca00078e00ff */
[----:B------:R-:W-:Y:S02]  /*0150*/  ISETP.GE.AND P1, PT, R39, UR17, PT ;  /* 0x0000001127007c0c */ /* 0x000fe4000bf26270 */
[----:B---3--:R-:W-:-:S04]  /*0160*/  @!P2 ISETP.NE.U32.AND P0, PT, R4, RZ, PT ;  /* 0x000000ff0400a20c */ /* 0x008fc80003f05070 */
[----:B------:R-:W-:-:S04]  /*0170*/  @!P2 ISETP.NE.AND.EX P0, PT, R5, RZ, PT, P0 ;  /* 0x000000ff0500a20c */ /* 0x000fc80003f05300 */
[----:B-1----:R-:W-:Y:S01]  /*0180*/  @!P2 SEL R0, R3, RZ, P0 ;  /* 0x000000ff0300a207 */ /* 0x002fe20000000000 */
[----:B----4-:R-:W-:Y:S02]  /*0190*/  @P2 IMAD.IADD R6, R6, 0x1, -R19 ;  /* 0x0000000106062824 */ /* 0x010fe400078e0a13 */
[----:B------:R-:W-:Y:S06]  /*01a0*/  @P1 EXIT ;  /* 0x000000000000194d */ /* 0x000fec0003800000 */
[----:B------:R-:W-:Y:S01]  /*01b0*/  VIADD R3, R39, 0xbf ;  /* 0x000000bf27037836 */ /* 0x000fe20000000000 */
[----:B------:R-:W-:Y:S01]  /*01c0*/  @!P2 IADD3 R6, R0, R2, -R19 ;  /* 0x000000020006a210 */ /* 0x000fe20007ffe813 */
[----:B------:R-:W-:Y:S01]  /*01d0*/  ULDC UR5, c[0x0][0x2c8] ;  /* 0x0000b20000057ab9 */ /* 0x000fe20000000800 */
[----:B------:R-:W-:Y:S01]  /*01e0*/  ULDC UR16, c[0x0][0x398] ;  /* 0x0000e60000107ab9 */ /* 0x000fe20000000800 */
[----:B------:R-:W-:Y:S01]  /*01f0*/  UIADD3 UR5, UR5, 0x7f, URZ ;  /* 0x0000007f05057890 */ /* 0x000fe2000fffe03f */
[C---:B------:R-:W-:Y:S01]  /*0200*/  IADD3 R3, R6.reuse, -UR17, R3 ;  /* 0x8000001106037c10 */ /* 0x040fe2000fffe003 */
[----:B------:R-:W-:Y:S01]  /*0210*/  VIADD R5, R6, 0x7f ;  /* 0x0000007f06057836 */ /* 0x000fe20000000000 */
[----:B------:R-:W1:Y:S01]  /*0220*/  S2R R11, SR_CTAID.Z ;  /* 0x00000000000b7919 */ /* 0x000e620000002700 */
[----:B------:R-:W-:Y:S02]  /*0230*/  USHF.R.S32.HI UR4, URZ, 0x1f, UR5 ;  /* 0x0000001f3f047899 */ /* 0x000fe40008011405 */
[----:B------:R-:W-:Y:S01]  /*0240*/  VIADD R3, R3, UR16 ;  /* 0x0000001003037c36 */ /* 0x000fe20008000000 */
[----:B------:R-:W-:Y:S01]  /*0250*/  SHF.R.S32.HI R2, RZ, 0x1f, R5 ;  /* 0x0000001fff027819 */ /* 0x000fe20000011405 */
[----:B------:R-:W-:Y:S01]  /*0260*/  ULEA.HI UR4, UR4, UR5, URZ, 0x7 ;  /* 0x0000000504047291 */ /* 0x000fe2000f8f383f */
[----:B------:R-:W2:Y:S02]  /*0270*/  S2R R7, SR_TID.X ;  /* 0x0000000000077919 */ /* 0x000ea40000002100 */
[----:B------:R-:W-:Y:S01]  /*0280*/  SHF.R.S32.HI R0, RZ, 0x1f, R3 ;  /* 0x0000001fff007819 */ /* 0x000fe20000011403 */
[----:B------:R-:W-:Y:S01]  /*0290*/  USHF.R.S32.HI UR4, URZ, 0x7, UR4 ;  /* 0x000000073f047899 */ /* 0x000fe20008011404 */
[----:B------:R-:W-:-:S02]  /*02a0*/  LEA.HI R2, R2, R5, RZ, 0x7 ;  /* 0x0000000502027211 */ /* 0x000fc400078f38ff */
[----:B------:R-:W-:Y:S02]  /*02b0*/  LEA.HI R0, R0, R3, RZ, 0x7 ;  /* 0x0000000300007211 */ /* 0x000fe400078f38ff */
[----:B------:R-:W-:Y:S02]  /*02c0*/  SHF.R.S32.HI R2, RZ, 0x7, R2 ;  /* 0x00000007ff027819 */ /* 0x000fe40000011402 */
[----:B------:R-:W-:-:S04]  /*02d0*/  SHF.R.S32.HI R3, RZ, 0x7, R0 ;  /* 0x00000007ff037819 */ /* 0x000fc80000011400 */
[----:B------:R-:W-:-:S04]  /*02e0*/  VIMNMX3 R36, R2, UR4, R3, PT ;  /* 0x0000000402247c0f */ /* 0x000fc8000b800103 */
[----:B------:R-:W-:-:S13]  /*02f0*/  ISETP.GT.AND P0, PT, R36, RZ, PT ;  /* 0x000000ff2400720c */ /* 0x000fda0003f04270 */
[----:B-1----:R-:W-:Y:S05]  /*0300*/  @P0 BRA `(.L_x_2310) ;  /* 0x0000000400340947 */ /* 0x002fea0003800000 */
[----:B--2---:R-:W-:Y:S01]  /*0310*/  SHF.R.S32.HI R2, RZ, 0x1f, R7 ;  /* 0x0000001fff027819 */ /* 0x004fe20000011407 */
[----:B------:R-:W-:Y:S01]  /*0320*/  ULDC.64 UR6, c[0x0][0x298] ;  /* 0x0000a60000067ab9 */ /* 0x000fe20000000a00 */
[----:B------:R-:W-:Y:S01]  /*0330*/  SHF.R.S32.HI R0, RZ, 0x1f, R39 ;  /* 0x0000001fff007819 */ /* 0x000fe20000011427 */
[----:B------:R-:W-:Y:S01]  /*0340*/  ULDC.64 UR4, c[0x0][0x290] ;  /* 0x0000a40000047ab9 */ /* 0x000fe20000000a00 */
[----:B------:R-:W-:Y:S01]  /*0350*/  LEA.HI R2, R2, R7, RZ, 0x3 ;  /* 0x0000000702027211 */ /* 0x000fe200078f18ff */
[----:B------:R-:W-:Y:S01]  /*0360*/  ULDC UR8, c[0x0][0x270] ;  /* 0x00009c0000087ab9 */ /* 0x000fe20000000800 */
[----:B------:R-:W-:Y:S01]  /*0370*/  SHF.R.S32.HI R3, RZ, 0x1f, R12 ;  /* 0x0000001fff037819 */ /* 0x000fe2000001140c */
[----:B------:R-:W-:Y:S01]  /*0380*/  IMAD R0, R0, UR6, RZ ;  /* 0x0000000600007c24 */ /* 0x000fe2000f8e02ff */
[----:B------:R-:W-:Y:S01]  /*0390*/  LOP3.LUT R4, R2, 0x1ffffff8, RZ, 0xc0, !PT ;  /* 0x1ffffff802047812 */ /* 0x000fe200078ec0ff */
[----:B------:R-:W-:Y:S01]  /*03a0*/  UIMAD.WIDE.U32 UR10, UR6, 0x20, URZ ;  /* 0x00000020060a78a5 */ /* 0x000fe2000f8e003f */
[----:B------:R-:W-:Y:S01]  /*03b0*/  SHF.R.S32.HI R2, RZ, 0x3, R2 ;  /* 0x00000003ff027819 */ /* 0x000fe20000011402 */
[----:B------:R-:W-:Y:S01]  /*03c0*/  IMAD R0, R39, UR7, R0 ;  /* 0x0000000727007c24 */ /* 0x000fe2000f8e0200 */
[C---:B------:R-:W-:Y:S01]  /*03d0*/  LOP3.LUT P4, RZ, R7.reuse, 0x7, RZ, 0xc0, !PT ;  /* 0x0000000707ff7812 */ /* 0x040fe2000788c0ff */
[----:B------:R-:W-:Y:S01]  /*03e0*/  IMAD.IADD R4, R7, 0x1, -R4 ;  /* 0x0000000107047824 */ /* 0x000fe200078e0a04 */
[----:B------:R-:W-:Y:S01]  /*03f0*/  SHF.R.S32.HI R6, RZ, 0x1f, R2 ;  /* 0x0000001fff067819 */ /* 0x000fe20000011402 */
[----:B------:R-:W-:-:S02]  /*0400*/  IMAD R3, R3, UR4, RZ ;  /* 0x0000000403037c24 */ /* 0x000fc4000f8e02ff */
[----:B------:R-:W-:Y:S02]  /*0410*/  IMAD.SHL.U32 R4, R4, 0x8, RZ ;  /* 0x0000000804047824 */ /* 0x000fe400078e00ff */
[----:B------:R-:W-:-:S03]  /*0420*/  IMAD R3, R12, UR5, R3 ;  /* 0x000000050c037c24 */ /* 0x000fc6000f8e0203 */
[----:B------:R-:W-:-:S03]  /*0430*/  SHF.R.S32.HI R5, RZ, 0x1f, R4 ;  /* 0x0000001fff057819 */ /* 0x000fc60000011404 */
[----:B------:R-:W-:-:S04]  /*0440*/  IMAD.WIDE.U32 R4, R39, UR6, R4 ;  /* 0x0000000627047c25 */ /* 0x000fc8000f8e0004 */
[----:B------:R-:W-:Y:S01]  /*0450*/  IMAD.IADD R5, R5, 0x1, R0 ;  /* 0x0000000105057824 */ /* 0x000fe200078e0200 */
[----:B------:R-:W-:Y:S01]  /*0460*/  SHF.R.S32.HI R0, RZ, 0x1f, R11 ;  /* 0x0000001fff007819 */ /* 0x000fe2000001140b */
[----:B------:R-:W-:Y:S01]  /*0470*/  IMAD.WIDE.U32 R4, R12, UR4, R4 ;  /* 0x000000040c047c25 */ /* 0x000fe2000f8e0004 */
[----:B------:R-:W-:-:S03]  /*0480*/  ULDC.64 UR4, c[0x0][0x2a0] ;  /* 0x0000a80000047ab9 */ /* 0x000fc60000000a00 */
[----:B------:R-:W-:Y:S02]  /*0490*/  IMAD.IADD R5, R5, 0x1, R3 ;  /* 0x0000000105057824 */ /* 0x000fe400078e0203 */
[----:B------:R-:W-:Y:S02]  /*04a0*/  IMAD R0, R0, UR4, RZ ;  /* 0x0000000400007c24 */ /* 0x000fe4000f8e02ff */
[----:B------:R-:W-:Y:S01]  /*04b0*/  IMAD R12, R12, UR8, R11 ;  /* 0x000000080c0c7c24 */ /* 0x000fe2000f8e020b */
[----:B------:R-:W-:Y:S01]  /*04c0*/  USHF.L.U32 UR8, UR7, 0x5, URZ ;  /* 0x0000000507087899 */ /* 0x000fe2000800063f */
[C---:B------:R-:W-:Y:S02]  /*04d0*/  IMAD R0, R11.reuse, UR5, R0 ;  /* 0x000000050b007c24 */ /* 0x040fe4000f8e0200 */
[----:B------:R-:W-:Y:S01]  /*04e0*/  IMAD.WIDE.U32 R8, R11, UR4, R4 ;  /* 0x000000040b087c25 */ /* 0x000fe2000f8e0004 */
[----:B------:R-:W-:Y:S01]  /*04f0*/  ULDC.64 UR4, c[0x0][0x2b0] ;  /* 0x0000ac0000047ab9 */ /* 0x000fe20000000a00 */
[----:B------:R-:W-:-:S02]  /*0500*/  UIADD3 UR8, UR11, UR8, URZ ;  /* 0x000000080b087290 */ /* 0x000fc4000fffe03f */
[----:B------:R-:W-:Y:S01]  /*0510*/  IMAD R3, R12, UR17, R39 ;  /* 0x000000110c037c24 */ /* 0x000fe2000f8e0227 */
[----:B------:R-:W-:Y:S01]  /*0520*/  IADD3 R39, -R39, UR17, RZ ;  /* 0x0000001127277c10 */ /* 0x000fe2000fffe1ff */
[----:B------:R-:W-:Y:S02]  /*0530*/  IMAD.IADD R9, R9, 0x1, R0 ;  /* 0x0000000109097824 */ /* 0x000fe400078e0200 */
[----:B------:R-:W-:Y:S01]  /*0540*/  IMAD R5, R6, UR6, RZ ;  /* 0x0000000606057c24 */ /* 0x000fe2000f8e02ff */
[----:B------:R-:W-:Y:S01]  /*0550*/  IADD3 R4, P0, R3, R2, RZ ;  /* 0x0000000203047210 */ /* 0x000fe20007f1e0ff */
[----:B------:R-:W-:-:S03]  /*0560*/  IMAD.WIDE.U32 R8, R2, UR6, R8 ;  /* 0x0000000602087c25 */ /* 0x000fc6000f8e0008 */
[----:B------:R-:W-:Y:S01]  /*0570*/  LEA.HI.X.SX32 R3, R3, R6, 0x1, P0 ;  /* 0x0000000603037211 */ /* 0x000fe200000f0eff */
[C---:B------:R-:W-:Y:S01]  /*0580*/  IMAD R5, R2.reuse, UR7, R5 ;  /* 0x0000000702057c24 */ /* 0x040fe2000f8e0205 */
[----:B------:R-:W-:Y:S01]  /*0590*/  ULDC.64 UR6, c[0x0][0x280] ;  /* 0x0000a00000067ab9 */ /* 0x000fe20000000a00 */
[----:B------:R-:W-:Y:S01]  /*05a0*/  VIADD R0, R2, 0x10 ;  /* 0x0000001002007836 */ /* 0x000fe20000000000 */
[----:B------:R-:W-:Y:S01]  /*05b0*/  LEA R6, P1, R8, UR6, 0x1 ;  /* 0x0000000608067c11 */ /* 0x000fe2000f8208ff */
[----:B------:R-:W-:Y:S01]  /*05c0*/  IMAD.IADD R5, R9, 0x1, R5 ;  /* 0x0000000109057824 */ /* 0x000fe200078e0205 */
[----:B------:R-:W-:Y:S02]  /*05d0*/  LEA R10, P0, R4, UR4, 0x2 ;  /* 0x00000004040a7c11 */ /* 0x000fe4000f8010ff */
[----:B------:R-:W-:Y:S01]  /*05e0*/  ISETP.GE.OR P3, PT, R0, R39, P4 ;  /* 0x000000270000720c */ /* 0x000fe20002766670 */
[----:B------:R-:W-:Y:S01]  /*05f0*/  VIADD R0, R2, 0x20 ;  /* 0x0000002002007836 */ /* 0x000fe20000000000 */
[----:B------:R-:W-:-:S02]  /*0600*/  LEA.HI.X R7, R8, UR7, R5, 0x1, P1 ;  /* 0x0000000708077c11 */ /* 0x000fc400088f0c05 */
[----:B------:R-:W-:Y:S02]  /*0610*/  IADD3 R8, P1, R6, UR10, RZ ;  /* 0x0000000a06087c10 */ /* 0x000fe4000ff3e0ff */
[----:B------:R-:W-:Y:S01]  /*0620*/  LEA.HI.X R11, R4, UR5, R3, 0x2, P0 ;  /* 0x00000005040b7c11 */ /* 0x000fe200080f1403 */
[----:B------:R1:W-:Y:S01]  /*0630*/  STG.E.128 desc[UR18][R6.64], RZ ;  /* 0x000000ff06007986 */ /* 0x0003e2000c101d12 */
[-C--:B------:R-:W-:Y:S02]  /*0640*/  ISETP.GE.OR P2, PT, R0, R39.reuse, P4 ;  /* 0x000000270000720c */ /* 0x080fe40002746670 */
[CC--:B------:R-:W-:Y:S01]  /*0650*/  ISETP.GE.OR P0, PT, R2.reuse, R39.reuse, P4 ;  /* 0x000000270200720c */ /* 0x0c0fe20002706670 */
[----:B------:R-:W-:Y:S01]  /*0660*/  VIADD R2, R2, 0x30 ;  /* 0x0000003002027836 */ /* 0x000fe20000000000 */
[----:B------:R-:W-:Y:S01]  /*0670*/  IADD3.X R9, R7, UR8, RZ, P1, !PT ;  /* 0x0000000807097c10 */ /* 0x000fe20008ffe4ff */
[----:B------:R-:W-:Y:S01]  /*0680*/  @!P3 IMAD.MOV.U32 R5, RZ, RZ, 0x7f800000 ;  /* 0x7f800000ff05b424 */ /* 0x000fe200078e00ff */
[----:B------:R-:W-:Y:S01]  /*0690*/  IADD3 R16, P1, R8, UR10, RZ ;  /* 0x0000000a08107c10 */ /* 0x000fe2000ff3e0ff */
[----:B------:R1:W-:Y:S01]  /*06a0*/  STG.E.128 desc[UR18][R6.64+0x80], RZ ;  /* 0x000080ff06007986 */ /* 0x0003e2000c101d12 */
[----:B------:R-:W-:-:S02]  /*06b0*/  ISETP.GE.OR P4, PT, R2, R39, P4 ;  /* 0x000000270200720c */ /* 0x000fc40002786670 */
[----:B------:R-:W-:Y:S01]  /*06c0*/  IADD3.X R17, R9, UR8, RZ, P1, !PT ;  /* 0x0000000809117c10 */ /* 0x000fe20008ffe4ff */
[----:B------:R1:W-:Y:S01]  /*06d0*/  STG.E.128 desc[UR18][R8.64], RZ ;  /* 0x000000ff08007986 */ /* 0x0003e2000c101d12 */
[----:B------:R-:W-:Y:S01]  /*06e0*/  IADD3 R14, P1, R16, UR10, RZ ;  /* 0x0000000a100e7c10 */ /* 0x000fe2000ff3e0ff */
[----:B------:R-:W-:Y:S02]  /*06f0*/  @!P2 IMAD.MOV.U32 R3, RZ, RZ, 0x7f800000 ;  /* 0x7f800000ff03a424 */ /* 0x000fe400078e00ff */
[----:B------:R-:W-:Y:S01]  /*0700*/  @!P0 IMAD.MOV.U32 R13, RZ, RZ, 0x7f800000 ;  /* 0x7f800000ff0d8424 */ /* 0x000fe200078e00ff */
[----:B------:R-:W-:Y:S01]  /*0710*/  IADD3.X R15, R17, UR8, RZ, P1, !PT ;  /* 0x00000008110f7c10 */ /* 0x000fe20008ffe4ff */
[----:B------:R1:W-:Y:S04]  /*0720*/  STG.E.128 desc[UR18][R8.64+0x80], RZ ;  /* 0x000080ff08007986 */ /* 0x0003e8000c101d12 */
[----:B------:R1:W-:Y:S04]  /*0730*/  STG.E.128 desc[UR18][R16.64], RZ ;  /* 0x000000ff10007986 */ /* 0x0003e8000c101d12 */
[----:B------:R1:W-:Y:S04]  /*0740*/  STG.E.128 desc[UR18][R16.64+0x80], RZ ;  /* 0x000080ff10007986 */ /* 0x0003e8000c101d12 */
[----:B------:R1:W-:Y:S04]  /*0750*/  STG.E.128 desc[UR18][R14.64], RZ ;  /* 0x000000ff0e007986 */ /* 0x0003e8000c101d12 */
[----:B------:R1:W-:Y:S04]  /*0760*/  STG.E.128 desc[UR18][R14.64+0x80], RZ ;  /* 0x000080ff0e007986 */ /* 0x0003e8000c101d12 */
[----:B------:R1:W-:Y:S04]  /*0770*/  @!P0 STG.E desc[UR18][R10.64], R13 ;  /* 0x0000000d0a008986 */ /* 0x0003e8000c101912 */
[----:B------:R1:W-:Y:S04]  /*0780*/  @!P3 STG.E desc[UR18][R10.64+0x40], R5 ;  /* 0x000040050a00b986 */ /* 0x0003e8000c101912 */
[----:B------:R1:W-:Y:S01]  /*0790*/  @!P2 STG.E desc[UR18][R10.64+0x80], R3 ;  /* 0x000080030a00a986 */ /* 0x0003e2000c101912 */
[----:B------:R-:W-:Y:S05]  /*07a0*/  @P4 EXIT ;  /* 0x000000000000494d */ /* 0x000fea0003800000 */
[----:B-1----:R-:W-:-:S05]  /*07b0*/  MOV R3, 0x7f800000 ;  /* 0x7f80000000037802 */ /* 0x002fca0000000f00 */
[----:B------:R-:W-:Y:S01]  /*07c0*/  STG.E desc[UR18][R10.64+0xc0], R3 ;  /* 0x0000c0030a007986 */ /* 0x000fe2000c101912 */
[----:B------:R-:W-:Y:S05]  /*07d0*/  EXIT ;  /* 0x000000000000794d */ /* 0x000fea0003800000 */
.L_x_2310:
[----:B------:R-:W1:Y:S01]  /*07e0*/  LDC.64 R2, c[0x0][0x368] ;  /* 0x0000da00ff027b82 */ /* 0x000e620000000a00 */
[----:B------:R-:W-:Y:S01]  /*07f0*/  IMAD.MOV.U32 R13, RZ, RZ, R12 ;  /* 0x000000ffff0d7224 */ /* 0x000fe200078e000c */
[----:B------:R-:W-:Y:S01]  /*0800*/  ULDC.64 UR4, c[0x0][0x370] ;  /* 0x0000dc0000047ab9 */ /* 0x000fe20000000a00 */
[----:B-1----:R-:W-:-:S04]  /*0810*/  ISETP.NE.U32.AND P0, PT, R2, RZ, PT ;  /* 0x000000ff0200720c */ /* 0x002fc80003f05070 */
[----:B------:R-:W-:-:S13]  /*0820*/  ISETP.NE.AND.EX P0, PT, R3, RZ, PT, P0 ;  /* 0x000000ff0300720c */ /* 0x000fda0003f05300 */
[----:B------:R-:W1:Y:S02]  /*0830*/  @P0 LDC.64 R2, c[0x0][0x368] ;  /* 0x0000da00ff020b82 */ /* 0x000e640000000a00 */
[----:B-1----:R-:W-:-:S05]  /*0840*/  @P0 IMAD.WIDE R2, R12, 0x4, R2 ;  /* 0x000000040c020825 */ /* 0x002fca00078e0202 */
[----:B------:R1:W5:Y:S01]  /*0850*/  @P0 LDG.E R13, desc[UR18][R2.64] ;  /* 0x00000012020d0981 */ /* 0x000362000c1e1900 */
[----:B------:R-:W-:Y:S02]  /*0860*/  ISETP.NE.U32.AND P0, PT, RZ, UR4, PT ;  /* 0x00000004ff007c0c */ /* 0x000fe4000bf05070 */
[----:B------:R-:W-:Y:S02]  /*0870*/  CS2R R236, SRZ ;  /* 0x0000000000ec7805 */ /* 0x000fe4000001ff00 */
[----:B------:R-:W-:Y:S02]  /*0880*/  PLOP3.LUT P6, PT, PT, PT, PT, 0x80, 0x0 ;  /* 0x000000000000781c */ /* 0x000fe40003fcf070 */
[----:B------:R-:W-:-:S13]  /*0890*/  ISETP.NE.AND.EX P0, PT, RZ, UR5, PT, P0 ;  /* 0x00000005ff007c0c */ /* 0x000fda000bf05300 */
[----:B------:R-:W-:Y:S05]  /*08a0*/  @!P0 BRA `(.L_x_2311) ;  /* 0x0000000000248947 */ /* 0x000fea0003800000 */
[----:B-1----:R-:W1:Y:S01]  /*08b0*/  LDC.64 R2, c[0x0][0x378] ;  /* 0x0000de00ff027b82 */ /* 0x002e620000000a00 */
[----:B------:R-:W-:Y:S02]  /*08c0*/  SHF.R.S32.HI R5, RZ, 0x1f, R12 ;  /* 0x0000001fff057819 */ /* 0x000fe4000001140c */
[----:B------:R-:W-:-:S03]  /*08d0*/  PLOP3.LUT P6, PT, PT, PT, PT, 0x8, 0x0 ;  /* 0x000000000000781c */ /* 0x000fc60003fce170 */
[-C--:B-1----:R-:W-:Y:S02]  /*08e0*/  IMAD R0, R5, R2.reuse, RZ ;  /* 0x0000000205007224 */ /* 0x082fe400078e02ff */
[----:B------:R-:W-:-:S04]  /*08f0*/  IMAD.WIDE.U32 R4, R12, R2, RZ ;  /* 0x000000020c047225 */ /* 0x000fc800078e00ff */
[----:B------:R-:W-:Y:S01]  /*0900*/  IMAD R3, R12, R3, R0 ;  /* 0x000000030c037224 */ /* 0x000fe200078e0200 */
[----:B------:R-:W-:-:S04]  /*0910*/  LEA R236, P0, R4, UR4, 0x2 ;  /* 0x0000000404ec7c11 */ /* 0x000fc8000f8010ff */
[----:B------:R-:W-:-:S04]  /*0920*/  IADD3 R3, R5, R3, RZ ;  /* 0x0000000305037210 */ /* 0x000fc80007ffe0ff */
[----:B------:R-:W-:-:S07]  /*0930*/  LEA.HI.X R237, R4, UR5, R3, 0x2, P0 ;  /* 0x0000000504ed7c11 */ /* 0x000fce00080f1403 */
.L_x_2311:
[----:B------:R-:W-:Y:S05]  /*0940*/  @P6 BRA `(.L_x_2312) ;  /* 0x00000004003c6947 */ /* 0x000fea0003800000 */
[----:B-1----:R-:W1:Y:S01]  /*0950*/  LDC R3, c[0x0][0x380] ;  /* 0x0000e000ff037b82 */ /* 0x002e620000000800 */
[----:B------:R-:W-:Y:S01]  /*0960*/  LEA R10, R36, 0xffffff80, 0x7 ;  /* 0xffffff80240a7811 */ /* 0x000fe200078e38ff */
[----:B------:R-:W-:Y:S01]  /*0970*/  IMAD.MOV.U32 R14, RZ, RZ, RZ ;  /* 0x000000ffff0e7224 */ /* 0x000fe200078e00ff */
[----:B------:R-:W-:Y:S01]  /*0980*/  ULDC.64 UR8, c[0x0][0x230] ;  /* 0x00008c0000087ab9 */ /* 0x000fe20000000a00 */
[----:B------:R-:W-:Y:S01]  /*0990*/  ULDC.64 UR6, c[0x0][0x248] ;  /* 0x0000920000067ab9 */ /* 0x000fe20000000a00 */
[----:B------:R-:W-:Y:S01]  /*09a0*/  IABS R0, R10 ;  /* 0x0000000a00007213 */ /* 0x000fe20000000000 */
[----:B------:R-:W-:Y:S01]  /*09b0*/  ULDC.64 UR4, c[0x0][0x238] ;  /* 0x00008e0000047ab9 */ /* 0x000fe20000000a00 */
[----:B------:R-:W-:Y:S01]  /*09c0*/  ULDC.64 UR10, c[0x0][0x260] ;  /* 0x00009800000a7ab9 */ /* 0x000fe20000000a00 */
[----:B-1----:R-:W-:-:S04]  /*09d0*/  IABS R4, R3 ;  /* 0x0000000300047213 */ /* 0x002fc80000000000 */
[----:B-----5:R-:W1:Y:S08]  /*09e0*/  I2F.RP R13, R4 ;  /* 0x00000004000d7306 */ /* 0x020e700000209400 */
[----:B-1----:R-:W1:Y:S02]  /*09f0*/  MUFU.RCP R8, R13 ;  /* 0x0000000d00087308 */ /* 0x002e640000001000 */
[----:B-1----:R-:W-:-:S06]  /*0a00*/  IADD3 R8, R8, 0xffffffe, RZ ;  /* 0x0ffffffe08087810 */ /* 0x002fcc0007ffe0ff */
[----:B------:R-:W1:Y:S02]  /*0a10*/  F2I.FTZ.U32.TRUNC.NTZ R9, R8 ;  /* 0x0000000800097305 */ /* 0x000e64000021f000 */
[----:B-1----:R-:W-:Y:S01]  /*0a20*/  IMAD.MOV R5, RZ, RZ, -R9 ;  /* 0x000000ffff057224 */ /* 0x002fe200078e0a09 */
[----:B------:R-:W-:-:S03]  /*0a30*/  MOV R8, RZ ;  /* 0x000000ff00087202 */ /* 0x000fc60000000f00 */
        /* <DEDUP_REMOVED lines=8> */
[-C--:B------:R-:W-:Y:S01]  /*0ac0*/  @!P1 IADD3 R5, R5, -R4.reuse, RZ ;  /* 0x8000000405059210 */ /* 0x080fe20007ffe0ff */
[----:B------:R-:W-:Y:S01]  /*0ad0*/  @!P1 VIADD R2, R2, 0x1 ;  /* 0x0000000102029836 */ /* 0x000fe20000000000 */
[----:B------:R-:W-:Y:S02]  /*0ae0*/  ISETP.NE.AND P1, PT, R3, RZ, PT ;  /* 0x000000ff0300720c */ /* 0x000fe40003f25270 */
[----:B------:R-:W-:-:S13]  /*0af0*/  ISETP.GE.U32.AND P2, PT, R5, R4, PT ;  /* 0x000000040500720c */ /* 0x000fda0003f46070 */
[----:B------:R-:W-:-:S05]  /*0b00*/  @P2 IADD3 R2, R2, 0x1, RZ ;  /* 0x0000000102022810 */ /* 0x000fca0007ffe0ff */
[----:B------:R-:W-:Y:S02]  /*0b10*/  IMAD.MOV.U32 R5, RZ, RZ, R2 ;  /* 0x000000ffff057224 */ /* 0x000fe400078e0002 */
[----:B------:R-:W1:Y:S03]  /*0b20*/  LDC R2, c[0x0][0x278] ;  /* 0x00009e00ff027b82 */ /* 0x000e660000000800 */
[----:B------:R-:W-:Y:S02]  /*0b30*/  @!P0 IADD3 R5, -R5, RZ, RZ ;  /* 0x000000ff05058210 */ /* 0x000fe40007ffe1ff */
[----:B------:R-:W-:-:S05]  /*0b40*/  @!P1 LOP3.LUT R5, RZ, R3, RZ, 0x33, !PT ;  /* 0x00000003ff059212 */ /* 0x000fca00078e33ff */
[----:B------:R-:W-:-:S06]  /*0b50*/  IMAD.WIDE R18, R5, 0x4, R236 ;  /* 0x0000000405127825 */ /* 0x000fcc00078e02ec */
[----:B------:R-:W3:Y:S01]  /*0b60*/  LDG.E R18, desc[UR18][R18.64] ;  /* 0x0000001212127981 */ /* 0x000ee2000c1e1900 */
[----:B------:R-:W-:-:S05]  /*0b70*/  IADD3 R5, -R5, RZ, RZ ;  /* 0x000000ff05057210 */ /* 0x000fca0007ffe1ff */
[----:B------:R-:W-:Y:S01]  /*0b80*/  IMAD R10, R3, R5, R10 ;  /* 0x00000005030a7224 */ /* 0x000fe200078e020a */
[----:B-1----:R-:W-:-:S04]  /*0b90*/  IABS R0, R2 ;  /* 0x0000000200007213 */ /* 0x002fc80000000000 */
[----:B------:R-:W1:Y:S08]  /*0ba0*/  I2F.RP R9, R0 ;  /* 0x0000000000097306 */ /* 0x000e700000209400 */
[----:B-1----:R-:W1:Y:S02]  /*0bb0*/  MUFU.RCP R13, R9 ;  /* 0x00000009000d7308 */ /* 0x002e640000001000 */
[----:B-1----:R-:W-:-:S06]  /*0bc0*/  VIADD R13, R13, 0xffffffe ;  /* 0x0ffffffe0d0d7836 */ /* 0x002fcc0000000000 */
[----:B------:R-:W1:Y:S02]  /*0bd0*/  F2I.FTZ.U32.TRUNC.NTZ R15, R13 ;  /* 0x0000000d000f7305 */ /* 0x000e64000021f000 */
[----:B-1----:R-:W-:-:S05]  /*0be0*/  IADD3 R4, RZ, -R15, RZ ;  /* 0x8000000fff047210 */ /* 0x002fca0007ffe0ff */
[----:B------:R-:W-:Y:S01]  /*0bf0*/  IMAD R8, R4, R0, RZ ;  /* 0x0000000004087224 */ /* 0x000fe200078e02ff */
[----:B------:R-:W-:-:S03]  /*0c00*/  IABS R4, R11 ;  /* 0x0000000b00047213 */ /* 0x000fc60000000000 */
[----:B------:R-:W-:-:S06]  /*0c10*/  IMAD.HI.U32 R15, R15, R8, R14 ;  /* 0x000000080f0f7227 */ /* 0x000fcc00078e000e */
[----:B------:R-:W-:-:S05]  /*0c20*/  IMAD.HI.U32 R14, R15, R4, RZ ;  /* 0x000000040f0e7227 */ /* 0x000fca00078e00ff */
[----:B------:R-:W-:-:S05]  /*0c30*/  IADD3 R9, -R14, RZ, RZ ;  /* 0x000000ff0e097210 */ /* 0x000fca0007ffe1ff */
[----:B------:R-:W-:-:S05]  /*0c40*/  IMAD R9, R0, R9, R4 ;  /* 0x0000000900097224 */ /* 0x000fca00078e0204 */
[----:B------:R-:W-:-:S13]  /*0c50*/  ISETP.GT.U32.AND P0, PT, R0, R9, PT ;  /* 0x000000090000720c */ /* 0x000fda0003f04070 */
[----:B------:R-:W-:Y:S02]  /*0c60*/  @!P0 IMAD.IADD R9, R9, 0x1, -R0 ;  /* 0x0000000109098824 */ /* 0x000fe400078e0a00 */
[----:B------:R-:W-:-:S03]  /*0c70*/  @!P0 VIADD R14, R14, 0x1 ;  /* 0x000000010e0e8836 */ /* 0x000fc60000000000 */
[----:B------:R-:W-:Y:S02]  /*0c80*/  ISETP.GE.U32.AND P1, PT, R9, R0, PT ;  /* 0x000000000900720c */ /* 0x000fe40003f26070 */
[----:B------:R-:W-:-:S04]  /*0c90*/  LOP3.LUT R0, R11, R2, RZ, 0x3c, !PT ;  /* 0x000000020b007212 */ /* 0x000fc800078e3cff */
[----:B------:R-:W-:Y:S02]  /*0ca0*/  ISETP.GE.AND P0, PT, R0, RZ, PT ;  /* 0x000000ff0000720c */ /* 0x000fe40003f06270 */
[----:B------:R-:W-:-:S05]  /*0cb0*/  SHF.R.S32.HI R0, RZ, 0x1f, R10 ;  /* 0x0000001fff007819 */ /* 0x000fca000001140a */
[----:B------:R-:W-:Y:S01]  /*0cc0*/  @P1 IADD3 R14, R14, 0x1, RZ ;  /* 0x000000010e0e1810 */ /* 0x000fe20007ffe0ff */
[----:B------:R-:W-:Y:S01]  /*0cd0*/  IMAD R5, R0, UR6, RZ ;  /* 0x0000000600057c24 */ /* 0x000fe2000f8e02ff */
[----:B------:R-:W-:-:S03]  /*0ce0*/  ISETP.NE.AND P1, PT, R2, RZ, PT ;  /* 0x000000ff0200720c */ /* 0x000fc60003f25270 */
[----:B------:R-:W-:Y:S02]  /*0cf0*/  IMAD R5, R10, UR7, R5 ;  /* 0x000000070a057c24 */ /* 0x000fe4000f8e0205 */
[----:B------:R-:W-:-:S08]  /*0d00*/  @!P0 IMAD.MOV R14, RZ, RZ, -R14 ;  /* 0x000000ffff0e8224 */ /* 0x000fd000078e0a0e */
[----:B------:R-:W-:Y:S02]  /*0d10*/  @!P1 LOP3.LUT R14, RZ, R2, RZ, 0x33, !PT ;  /* 0x00000002ff0e9212 */ /* 0x000fe400078e33ff */
[----:B---3--:R-:W-:Y:S01]  /*0d20*/  SHF.R.S32.HI R17, RZ, 0x1f, R18 ;  /* 0x0000001fff117819 */ /* 0x008fe20000011412 */
[----:B------:R-:W-:-:S04]  /*0d30*/  IMAD.WIDE.U32 R8, R18, UR8, RZ ;  /* 0x0000000812087c25 */ /* 0x000fc8000f8e00ff */
[C---:B------:R-:W-:Y:S02]  /*0d40*/  IMAD R3, R17.reuse, UR8, RZ ;  /* 0x0000000811037c24 */ /* 0x040fe4000f8e02ff */
[----:B------:R-:W-:Y:S02]  /*0d50*/  IMAD R17, R17, UR4, RZ ;  /* 0x0000000411117c24 */ /* 0x000fe4000f8e02ff */
[C---:B------:R-:W-:Y:S02]  /*0d60*/  IMAD R3, R18.reuse, UR9, R3 ;  /* 0x0000000912037c24 */ /* 0x040fe4000f8e0203 */
[C---:B------:R-:W-:Y:S02]  /*0d70*/  IMAD R17, R18.reuse, UR5, R17 ;  /* 0x0000000512117c24 */ /* 0x040fe4000f8e0211 */
[----:B------:R-:W-:Y:S01]  /*0d80*/  IMAD.WIDE.U32 R18, R18, UR4, RZ ;  /* 0x0000000412127c25 */ /* 0x000fe2000f8e00ff */
[----:B------:R-:W-:-:S03]  /*0d90*/  IADD3 R9, R9, R3, RZ ;  /* 0x0000000309097210 */ /* 0x000fc60007ffe0ff */
[----:B------:R-:W-:Y:S02]  /*0da0*/  IMAD.IADD R17, R19, 0x1, R17 ;  /* 0x0000000113117824 */ /* 0x000fe400078e0211 */
[----:B------:R-:W-:Y:S01]  /*0db0*/  IMAD.WIDE.U32 R2, R10, UR6, R8 ;  /* 0x000000060a027c25 */ /* 0x000fe2000f8e0008 */
[----:B------:R-:W-:-:S04]  /*0dc0*/  SHF.R.S32.HI R9, RZ, 0x1f, R14 ;  /* 0x0000001fff097819 */ /* 0x000fc8000001140e */
[----:B------:R-:W-:Y:S01]  /*0dd0*/  IADD3 R3, R3, R5, RZ ;  /* 0x0000000503037210 */ /* 0x000fe20007ffe0ff */
[----:B------:R-:W-:-:S04]  /*0de0*/  IMAD R15, R9, UR10, RZ ;  /* 0x0000000a090f7c24 */ /* 0x000fc8000f8e02ff */
[C---:B------:R-:W-:Y:S02]  /*0df0*/  IMAD R15, R14.reuse, UR11, R15 ;  /* 0x0000000b0e0f7c24 */ /* 0x040fe4000f8e020f */
[----:B------:R-:W-:-:S05]  /*0e00*/  IMAD.WIDE.U32 R2, R14, UR10, R2 ;  /* 0x0000000a0e027c25 */ /* 0x000fca000f8e0002 */
[----:B------:R-:W-:Y:S02]  /*0e10*/  IADD3 R15, R3, R15, RZ ;  /* 0x0000000f030f7210 */ /* 0x000fe40007ffe0ff */
[----:B------:R-:W-:Y:S01]  /*0e20*/  MOV R16, R2 ;  /* 0x0000000200107202 */ /* 0x000fe20000000f00 */
[----:B------:R-:W-:Y:S06]  /*0e30*/  BRA `(.L_x_2313) ;  /* 0x0000000000e87947 */ /* 0x000fec0003800000 */
.L_x_2312:
[----:B------:R-:W1:Y:S01]  /*0e40*/  LDC R16, c[0x0][0x278] ;  /* 0x00009e00ff107b82 */ /* 0x000e620000000800 */
[----:B------:R-:W-:Y:S01]  /*0e50*/  LEA R10, R36, 0xffffff80, 0x7 ;  /* 0xffffff80240a7811 */ /* 0x000fe200078e38ff */
[----:B------:R-:W-:Y:S01]  /*0e60*/  ULDC.64 UR6, c[0x0][0x248] ;  /* 0x0000920000067ab9 */ /* 0x000fe20000000a00 */
[----:B------:R-:W-:Y:S01]  /*0e70*/  SHF.R.S32.HI R15, RZ, 0x1f, R19 ;  /* 0x0000001fff0f7819 */ /* 0x000fe20000011413 */
[----:B------:R-:W-:Y:S01]  /*0e80*/  ULDC.64 UR8, c[0x0][0x230] ;  /* 0x00008c0000087ab9 */ /* 0x000fe20000000a00 */
[----:B------:R-:W-:Y:S02]  /*0e90*/  IADD3 R20, P1, R19, R10, RZ ;  /* 0x0000000a13147210 */ /* 0x000fe40007f3e0ff */
[----:B-1----:R-:W-:-:S04]  /*0ea0*/  IABS R3, R16 ;  /* 0x0000001000037213 */ /* 0x002fc80000000000 */
[----:B------:R-:W1:Y:S08]  /*0eb0*/  I2F.RP R8, R3 ;  /* 0x0000000300087306 */ /* 0x000e700000209400 */
[----:B-1----:R-:W1:Y:S02]  /*0ec0*/  MUFU.RCP R4, R8 ;  /* 0x0000000800047308 */ /* 0x002e640000001000 */
[----:B-1----:R-:W-:Y:S01]  /*0ed0*/  IADD3 R4, R4, 0xffffffe, RZ ;  /* 0x0ffffffe04047810 */ /* 0x002fe20007ffe0ff */
[----:B------:R-:W1:Y:S05]  /*0ee0*/  LDC.64 R8, c[0x0][0x250] ;  /* 0x00009400ff087b82 */ /* 0x000e6a0000000a00 */
[----:B------:R-:W3:Y:S02]  /*0ef0*/  F2I.FTZ.U32.TRUNC.NTZ R5, R4 ;  /* 0x0000000400057305 */ /* 0x000ee4000021f000 */
[----:B---3--:R-:W-:Y:S01]  /*0f00*/  IADD3 R0, RZ, -R5, RZ ;  /* 0x80000005ff007210 */ /* 0x008fe20007ffe0ff */
[----:B------:R-:W-:-:S04]  /*0f10*/  IMAD.MOV.U32 R4, RZ, RZ, RZ ;  /* 0x000000ffff047224 */ /* 0x000fc800078e00ff */
[----:B------:R-:W-:Y:S01]  /*0f20*/  IMAD R2, R0, R3, RZ ;  /* 0x0000000300027224 */ /* 0x000fe200078e02ff */
[----:B------:R-:W-:Y:S01]  /*0f30*/  IABS R0, R11 ;  /* 0x0000000b00007213 */ /* 0x000fe20000000000 */
[----:B-1----:R-:W-:Y:S02]  /*0f40*/  IMAD R18, R15, R8, RZ ;  /* 0x000000080f127224 */ /* 0x002fe400078e02ff */
[----:B------:R-:W-:Y:S01]  /*0f50*/  IMAD.HI.U32 R5, R5, R2, R4 ;  /* 0x0000000205057227 */ /* 0x000fe200078e0004 */
[----:B------:R-:W-:-:S03]  /*0f60*/  MOV R2, R0 ;  /* 0x0000000000027202 */ /* 0x000fc60000000f00 */
[----:B------:R-:W-:Y:S02]  /*0f70*/  IMAD R9, R19, R9, R18 ;  /* 0x0000000913097224 */ /* 0x000fe400078e0212 */
[----:B------:R-:W-:Y:S02]  /*0f80*/  IMAD.HI.U32 R14, R5, R2, RZ ;  /* 0x00000002050e7227 */ /* 0x000fe400078e00ff */
[----:B------:R-:W1:Y:S02]  /*0f90*/  LDC.64 R4, c[0x0][0x260] ;  /* 0x00009800ff047b82 */ /* 0x000e640000000a00 */
[----:B------:R-:W-:Y:S02]  /*0fa0*/  IMAD.MOV R0, RZ, RZ, -R14 ;  /* 0x000000ffff007224 */ /* 0x000fe400078e0a0e */
[----:B------:R-:W-:-:S04]  /*0fb0*/  IMAD.WIDE.U32 R22, R19, R8, RZ ;  /* 0x0000000813167225 */ /* 0x000fc800078e00ff */
[----:B------:R-:W-:Y:S01]  /*0fc0*/  IMAD R0, R3, R0, R2 ;  /* 0x0000000003007224 */ /* 0x000fe200078e0202 */
[----:B------:R-:W-:Y:S02]  /*0fd0*/  LOP3.LUT R2, R11, R16, RZ, 0x3c, !PT ;  /* 0x000000100b027212 */ /* 0x000fe400078e3cff */
[----:B------:R-:W-:Y:S02]  /*0fe0*/  IADD3 R23, R23, R9, RZ ;  /* 0x0000000917177210 */ /* 0x000fe40007ffe0ff */
[----:B------:R-:W-:-:S13]  /*0ff0*/  ISETP.GT.U32.AND P0, PT, R3, R0, PT ;  /* 0x000000000300720c */ /* 0x000fda0003f04070 */
[-C--:B------:R-:W-:Y:S01]  /*1000*/  @!P0 IADD3 R0, R0, -R3.reuse, RZ ;  /* 0x8000000300008210 */ /* 0x080fe20007ffe0ff */
[----:B------:R-:W-:Y:S01]  /*1010*/  @!P0 VIADD R14, R14, 0x1 ;  /* 0x000000010e0e8836 */ /* 0x000fe20000000000 */
[----:B------:R-:W-:Y:S02]  /*1020*/  ISETP.NE.AND P0, PT, R16, RZ, PT ;  /* 0x000000ff1000720c */ /* 0x000fe40003f05270 */
[----:B------:R-:W-:Y:S02]  /*1030*/  ISETP.GE.U32.AND P2, PT, R0, R3, PT ;  /* 0x000000030000720c */ /* 0x000fe40003f46070 */
[----:B------:R-:W-:-:S04]  /*1040*/  SHF.R.S32.HI R0, RZ, 0x1f, R10 ;  /* 0x0000001fff007819 */ /* 0x000fc8000001140a */
[----:B------:R-:W-:Y:S02]  /*1050*/  IADD3.X R17, R15, R0, RZ, P1, !PT ;  /* 0x000000000f117210 */ /* 0x000fe40000ffe4ff */
[----:B------:R-:W-:Y:S02]  /*1060*/  ISETP.GE.AND P1, PT, R2, RZ, PT ;  /* 0x000000ff0200720c */ /* 0x000fe40003f26270 */
[----:B------:R-:W3:Y:S01]  /*1070*/  LDC.64 R2, c[0x0][0x238] ;  /* 0x00008e00ff027b82 */ /* 0x000ee20000000a00 */
[----:B------:R-:W-:Y:S01]  /*1080*/  IMAD R17, R17, UR6, RZ ;  /* 0x0000000611117c24 */ /* 0x000fe2000f8e02ff */
[----:B-----5:R-:W-:Y:S02]  /*1090*/  SHF.R.S32.HI R15, RZ, 0x1f, R13 ;  /* 0x0000001fff0f7819 */ /* 0x020fe4000001140d */
[----:B------:R-:W-:Y:S01]  /*10a0*/  @P2 IADD3 R14, R14, 0x1, RZ ;  /* 0x000000010e0e2810 */ /* 0x000fe20007ffe0ff */
[C---:B------:R-:W-:Y:S02]  /*10b0*/  IMAD R17, R20.reuse, UR7, R17 ;  /* 0x0000000714117c24 */ /* 0x040fe4000f8e0211 */
[----:B------:R-:W-:-:S04]  /*10c0*/  IMAD.WIDE.U32 R20, R20, UR6, RZ ;  /* 0x0000000614147c25 */ /* 0x000fc8000f8e00ff */
[----:B------:R-:W-:Y:S01]  /*10d0*/  @!P1 IMAD.MOV R14, RZ, RZ, -R14 ;  /* 0x000000ffff0e9224 */ /* 0x000fe200078e0a0e */
[----:B------:R-:W-:Y:S01]  /*10e0*/  IADD3 R21, R21, R17, RZ ;  /* 0x0000001115157210 */ /* 0x000fe20007ffe0ff */
[----:B------:R-:W-:Y:S01]  /*10f0*/  IMAD R18, R15, UR8, RZ ;  /* 0x000000080f127c24 */ /* 0x000fe2000f8e02ff */
[----:B------:R-:W-:-:S03]  /*1100*/  @!P0 LOP3.LUT R14, RZ, R16, RZ, 0x33, !PT ;  /* 0x00000010ff0e8212 */ /* 0x000fc600078e33ff */
[C---:B------:R-:W-:Y:S01]  /*1110*/  IMAD R18, R13.reuse, UR9, R18 ;  /* 0x000000090d127c24 */ /* 0x040fe2000f8e0212 */
[----:B------:R-:W-:Y:S01]  /*1120*/  SHF.R.S32.HI R9, RZ, 0x1f, R14 ;  /* 0x0000001fff097819 */ /* 0x000fe2000001140e */
[----:B------:R-:W-:-:S04]  /*1130*/  IMAD.WIDE.U32 R20, R13, UR8, R20 ;  /* 0x000000080d147c25 */ /* 0x000fc8000f8e0014 */
[----:B---3--:R-:W-:Y:S01]  /*1140*/  IMAD R8, R15, R2, RZ ;  /* 0x000000020f087224 */ /* 0x008fe200078e02ff */
[----:B------:R-:W-:Y:S01]  /*1150*/  IADD3 R21, R21, R18, RZ ;  /* 0x0000001215157210 */ /* 0x000fe20007ffe0ff */
[----:B------:R-:W-:-:S04]  /*1160*/  IMAD.WIDE.U32 R18, R13, R2, R22 ;  /* 0x000000020d127225 */ /* 0x000fc800078e0016 */
[----:B------:R-:W-:Y:S02]  /*1170*/  IMAD R3, R13, R3, R8 ;  /* 0x000000030d037224 */ /* 0x000fe400078e0208 */
[-C--:B-1----:R-:W-:Y:S02]  /*1180*/  IMAD R8, R9, R4.reuse, RZ ;  /* 0x0000000409087224 */ /* 0x082fe400078e02ff */
[----:B------:R-:W-:-:S04]  /*1190*/  IMAD.WIDE.U32 R20, R14, R4, R20 ;  /* 0x000000040e147225 */ /* 0x000fc800078e0014 */
[----:B------:R-:W-:Y:S01]  /*11a0*/  IMAD R5, R14, R5, R8 ;  /* 0x000000050e057224 */ /* 0x000fe200078e0208 */
[----:B------:R-:W-:Y:S01]  /*11b0*/  MOV R16, R20 ;  /* 0x0000001400107202 */ /* 0x000fe20000000f00 */
[----:B------:R-:W-:-:S03]  /*11c0*/  IMAD.IADD R17, R19, 0x1, R3 ;  /* 0x0000000113117824 */ /* 0x000fc600078e0203 */
[----:B------:R-:W-:-:S07]  /*11d0*/  IADD3 R15, R21, R5, RZ ;  /* 0x00000005150f7210 */ /* 0x000fce0007ffe0ff */
.L_x_2313:
[----:B--2---:R-:W-:Y:S01]  /*11e0*/  SHF.R.S32.HI R8, RZ, 0x1f, R7 ;  /* 0x0000001fff087819 */ /* 0x004fe20000011407 */
[----:B------:R-:W-:Y:S01]  /*11f0*/  ULDC.64 UR4, c[0x0][0x228] ;  /* 0x00008a0000047ab9 */ /* 0x000fe20000000a00 */
[----:B------:R-:W-:Y:S01]  /*1200*/  SHF.R.S32.HI R13, RZ, 0x1f, R12 ;  /* 0x0000001fff0d7819 */ /* 0x000fe2000001140c */
[----:B------:R-:W1:Y:S01]  /*1210*/  S2UR UR20, SR_CgaCtaId ;  /* 0x00000000001479c3 */ /* 0x000e620000008800 */
[CC--:B------:R-:W-:Y:S01]  /*1220*/  LEA.HI R5, R8.reuse, R7.reuse, RZ, 0x3 ;  /* 0x0000000708057211 */ /* 0x0c0fe200078f18ff */
[----:B------:R-:W-:Y:S01]  /*1230*/  ULDC.64 UR14, c[0x0][0x240] ;  /* 0x00009000000e7ab9 */ /* 0x000fe20000000a00 */
[----:B------:R-:W-:Y:S01]  /*1240*/  LEA.HI R52, R8, R7, RZ, 0x4 ;  /* 0x0000000708347211 */ /* 0x000fe200078f20ff */
[----:B------:R-:W-:Y:S01]  /*1250*/  IMAD R13, R13, UR4, RZ ;  /* 0x000000040d0d7c24 */ /* 0x000fe2000f8e02ff */
[----:B------:R-:W-:Y:S01]  /*1260*/  SHF.R.S32.HI R22, RZ, 0x3, R5 ;  /* 0x00000003ff167819 */ /* 0x000fe20000011405 */
[----:B------:R-:W-:Y:S01]  /*1270*/  ULDC.64 UR10, c[0x0][0x268] ;  /* 0x00009a00000a7ab9 */ /* 0x000fe20000000a00 */
[----:B------:R-:W-:Y:S01]  /*1280*/  LOP3.LUT R4, R5, 0xfffffff8, RZ, 0xc0, !PT ;  /* 0xfffffff805047812 */ /* 0x000fe200078ec0ff */
[----:B------:R-:W-:Y:S01]  /*1290*/  IMAD R13, R12, UR5, R13 ;  /* 0x000000050c0d7c24 */ /* 0x000fe2000f8e020d */
[----:B------:R-:W-:Y:S01]  /*12a0*/  SHF.R.S32.HI R19, RZ, 0x4, R52 ;  /* 0x00000004ff137819 */ /* 0x000fe20000011434 */
[----:B------:R-:W-:Y:S01]  /*12b0*/  IMAD.SHL.U32 R233, R22, 0x40, RZ ;  /* 0x0000004016e97824 */ /* 0x000fe200078e00ff */
[----:B------:R-:W-:Y:S01]  /*12c0*/  SHF.R.S32.HI R23, RZ, 0x1f, R22 ;  /* 0x0000001fff177819 */ /* 0x000fe20000011416 */
[----:B------:R-:W-:Y:S01]  /*12d0*/  IMAD.IADD R3, R7, 0x1, -R4 ;  /* 0x0000000107037824 */ /* 0x000fe200078e0a04 */
[C---:B------:R-:W-:Y:S01]  /*12e0*/  LEA.HI R2, R52.reuse, R19, RZ, 0x1 ;  /* 0x0000001334027211 */ /* 0x040fe200078f08ff */
[----:B------:R-:W-:Y:S01]  /*12f0*/  IMAD R9, R9, UR10, RZ ;  /* 0x0000000a09097c24 */ /* 0x000fe2000f8e02ff */
[----:B------:R-:W-:Y:S01]  /*1300*/  LOP3.LUT R52, R52, 0xfffffff0, RZ, 0xc0, !PT ;  /* 0xfffffff034347812 */ /* 0x000fe200078ec0ff */
[----:B------:R-:W-:Y:S01]  /*1310*/  IMAD.SHL.U32 R234, R3, 0x8, RZ ;  /* 0x0000000803ea7824 */ /* 0x000fe200078e00ff */
[----:B------:R-:W-:Y:S01]  /*1320*/  LOP3.LUT R2, R2, 0xfffffffe, RZ, 0xc0, !PT ;  /* 0xfffffffe02027812 */ /* 0x000fe200078ec0ff */
[----:B------:R-:W-:Y:S01]  /*1330*/  IMAD.WIDE R24, R25, 0x40, R22 ;  /* 0x0000004019187825 */ /* 0x000fe200078e0216 */
[----:B------:R-:W-:Y:S01]  /*1340*/  LOP3.LUT R233, R233, 0x1c0, RZ, 0xc0, !PT ;  /* 0x000001c0e9e97812 */ /* 0x000fe200078ec0ff */
[----:B------:R-:W-:Y:S01]  /*1350*/  ULDC.64 UR12, c[0x0][0x210] ;  /* 0x00008400000c7ab9 */ /* 0x000fe20000000a00 */
[----:B------:R-:W-:Y:S01]  /*1360*/  SHF.R.S32.HI R235, RZ, 0x1f, R234 ;  /* 0x0000001fffeb7819 */ /* 0x000fe200000114ea */
[----:B------:R-:W-:Y:S01]  /*1370*/  IMAD.IADD R52, R7, 0x1, -R52 ;  /* 0x0000000107347824 */ /* 0x000fe200078e0a34 */
[----:B------:R-:W-:Y:S01]  /*1380*/  LOP3.LUT R4, R233, 0x38, R234, 0xf8, !PT ;  /* 0x00000038e9047812 */ /* 0x000fe200078ef8ea */
[----:B------:R-:W-:Y:S01]  /*1390*/  IMAD.IADD R2, R19, 0x1, -R2 ;  /* 0x0000000113027824 */ /* 0x000fe200078e0a02 */
[----:B------:R-:W-:Y:S01]  /*13a0*/  SHF.R.U32.HI R233, RZ, 0x3, R233 ;  /* 0x00000003ffe97819 */ /* 0x000fe200000116e9 */
[----:B------:R-:W-:Y:S01]  /*13b0*/  IMAD.WIDE.U32 R26, R12, UR4, R234 ;  /* 0x000000040c1a7c25 */ /* 0x000fe2000f8e00ea */
[----:B------:R-:W-:Y:S01]  /*13c0*/  SHF.R.S32.HI R19, RZ, 0x1f, R52 ;  /* 0x0000001fff137819 */ /* 0x000fe20000011434 */
[----:B------:R-:W-:Y:S01]  /*13d0*/  ULDC.64 UR4, c[0x0][0x258] ;  /* 0x0000960000047ab9 */ /* 0x000fe20000000a00 */
[----:B------:R-:W-:Y:S01]  /*13e0*/  LOP3.LUT R233, R4, R233, RZ, 0x3c, !PT ;  /* 0x000000e904e97212 */ /* 0x000fe200078e3cff */
[----:B------:R-:W-:Y:S01]  /*13f0*/  IMAD.IADD R27, R27, 0x1, R13 ;  /* 0x000000011b1b7824 */ /* 0x000fe200078e020d */
[----:B------:R-:W-:Y:S01]  /*1400*/  LEA.HI R4, R19, R52, RZ, 0x3 ;  /* 0x0000003413047211 */ /* 0x000fe200078f18ff */
[----:B------:R-:W-:Y:S01]  /*1410*/  IMAD R13, R25, UR14, RZ ;  /* 0x0000000e190d7c24 */ /* 0x000fe2000f8e02ff */
[----:B------:R-:W-:Y:S01]  /*1420*/  SHF.R.S32.HI R12, RZ, 0x1f, R11 ;  /* 0x0000001fff0c7819 */ /* 0x000fe2000001140b */
[----:B------:R-:W-:Y:S01]  /*1430*/  IMAD.WIDE.U32 R26, R11, UR4, R26 ;  /* 0x000000040b1a7c25 */ /* 0x000fe2000f8e001a */
[----:B------:R-:W-:-:S02]  /*1440*/  LOP3.LUT R19, R4, 0xfffffff8, RZ, 0xc0, !PT ;  /* 0xfffffff804137812 */ /* 0x000fc400078ec0ff */
[----:B------:R-:W-:Y:S01]  /*1450*/  IADD3 R18, P0, R234, R18, RZ ;  /* 0x00000012ea127210 */ /* 0x000fe20007f1e0ff */
[----:B------:R-:W-:Y:S01]  /*1460*/  IMAD R12, R12, UR4, RZ ;  /* 0x000000040c0c7c24 */ /* 0x000fe2000f8e02ff */
[----:B------:R-:W-:Y:S01]  /*1470*/  IADD3 R16, P1, R234, R16, RZ ;  /* 0x00000010ea107210 */ /* 0x000fe20007f3e0ff */
[----:B------:R-:W-:Y:S01]  /*1480*/  IMAD.IADD R52, R52, 0x1, -R19 ;  /* 0x0000000134347824 */ /* 0x000fe200078e0a13 */
[-C--:B------:R-:W-:Y:S01]  /*1490*/  LEA.HI R20, R8, R7.reuse, RZ, 0x6 ;  /* 0x0000000708147211 */ /* 0x080fe200078f30ff */
[----:B------:R-:W-:Y:S01]  /*14a0*/  IMAD.X R19, R235, 0x1, R17, P0 ;  /* 0x00000001eb137824 */ /* 0x000fe200000e0611 */
[----:B------:R-:W-:Y:S01]  /*14b0*/  IADD3 R10, P0, R22, R10, RZ ;  /* 0x0000000a160a7210 */ /* 0x000fe20007f1e0ff */
[----:B------:R-:W-:Y:S01]  /*14c0*/  IMAD R12, R11, UR5, R12 ;  /* 0x000000050b0c7c24 */ /* 0x000fe2000f8e020c */
[----:B------:R-:W-:Y:S01]  /*14d0*/  ULDC.64 UR4, c[0x0][0x218] ;  /* 0x0000860000047ab9 */ /* 0x000fe20000000a00 */
[----:B------:R-:W-:Y:S01]  /*14e0*/  IMAD R11, R23, UR6, RZ ;  /* 0x00000006170b7c24 */ /* 0x000fe2000f8e02ff */
[----:B------:R-:W-:Y:S01]  /*14f0*/  LEA.HI R37, R8, R7, RZ, 0x5 ;  /* 0x0000000708257211 */ /* 0x000fe200078f28ff */
[----:B------:R-:W-:Y:S01]  /*1500*/  IMAD.X R17, R235, 0x1, R15, P1 ;  /* 0x00000001eb117824 */ /* 0x000fe200008e060f */
[----:B------:R-:W-:Y:S01]  /*1510*/  LOP3.LUT P1, RZ, R52, 0x2, RZ, 0xc0, !PT ;  /* 0x0000000234ff7812 */ /* 0x000fe2000782c0ff */
[C---:B------:R-:W-:Y:S01]  /*1520*/  IMAD R11, R22.reuse, UR7, R11 ;  /* 0x00000007160b7c24 */ /* 0x040fe2000f8e020b */
[----:B------:R-:W-:Y:S01]  /*1530*/  SHF.R.S32.HI R38, RZ, 0x5, R37 ;  /* 0x00000005ff267819 */ /* 0x000fe20000011425 */
[----:B------:R-:W-:-:S04]  /*1540*/  IMAD.WIDE.U32 R16, R22, UR6, R16 ;  /* 0x0000000616107c25 */ /* 0x000fc8000f8e0010 */
[----:B------:R-:W-:Y:S02]  /*1550*/  IMAD.IADD R27, R27, 0x1, R12 ;  /* 0x000000011b1b7824 */ /* 0x000fe400078e020c */
[----:B------:R-:W-:Y:S01]  /*1560*/  IMAD.X R0, R23, 0x1, R0, P0 ;  /* 0x0000000117007824 */ /* 0x000fe200000e0600 */
[----:B------:R-:W-:Y:S01]  /*1570*/  LEA R230, P0, R16, UR4, 0x1 ;  /* 0x0000000410e67c11 */ /* 0x000fe2000f8008ff */
[----:B------:R-:W-:Y:S01]  /*1580*/  IMAD.IADD R11, R17, 0x1, R11 ;  /* 0x00000001110b7824 */ /* 0x000fe200078e020b */
[----:B------:R-:W-:Y:S01]  /*1590*/  UMOV UR4, 0x400 ;  /* 0x0000040000047882 */ /* 0x000fe20000000000 */
[C---:B------:R-:W-:Y:S02]  /*15a0*/  IMAD R13, R24.reuse, UR15, R13 ;  /* 0x0000000f180d7c24 */ /* 0x040fe4000f8e020d */
[----:B------:R-:W-:Y:S01]  /*15b0*/  IMAD.WIDE.U32 R24, R24, UR14, R26 ;  /* 0x0000000e18187c25 */ /* 0x000fe2000f8e001a */
[----:B------:R-:W-:Y:S01]  /*15c0*/  LEA.HI.X R231, R16, UR5, R11, 0x1, P0 ;  /* 0x0000000510e77c11 */ /* 0x000fe200080f0c0b */
[----:B-1----:R-:W-:-:S02]  /*15d0*/  ULEA UR5, UR20, UR4, 0x18 ;  /* 0x0000000414057291 */ /* 0x002fc4000f8ec03f */
[----:B------:R-:W-:Y:S01]  /*15e0*/  IMAD.IADD R13, R25, 0x1, R13 ;  /* 0x00000001190d7824 */ /* 0x000fe200078e020d */
[----:B------:R-:W-:Y:S01]  /*15f0*/  USHF.L.U32 UR4, UR14, 0x5, URZ ;  /* 0x000000050e047899 */ /* 0x000fe2000800063f */
[----:B------:R-:W-:Y:S01]  /*1600*/  IMAD R9, R14, UR11, R9 ;  /* 0x0000000b0e097c24 */ /* 0x000fe2000f8e0209 */
[----:B------:R-:W-:Y:S01]  /*1610*/  LEA R12, P0, R24, UR12, 0x1 ;  /* 0x0000000c180c7c11 */ /* 0x000fe2000f8008ff */
[----:B------:R-:W-:Y:S01]  /*1620*/  IMAD.WIDE.U32 R18, R14, UR10, R18 ;  /* 0x0000000a0e127c25 */ /* 0x000fe2000f8e0012 */
[----:B------:R-:W-:Y:S01]  /*1630*/  ULDC.64 UR10, c[0x0][0x250] ;  /* 0x00009400000a7ab9 */ /* 0x000fe20000000a00 */
[----:B------:R-:W-:Y:S01]  /*1640*/  USHF.L.U64.HI UR12, UR14, 0x5, UR15 ;  /* 0x000000050e0c7899 */ /* 0x000fe2000801020f */
[----:B------:R-:W-:Y:S01]  /*1650*/  LEA.HI.X R13, R24, UR13, R13, 0x1, P0 ;  /* 0x0000000d180d7c11 */ /* 0x000fe200080f0c0d */
[----:B------:R-:W-:Y:S01]  /*1660*/  IMAD.IADD R19, R19, 0x1, R9 ;  /* 0x0000000113137824 */ /* 0x000fe200078e0209 */
[----:B------:R-:W-:Y:S01]  /*1670*/  IADD3 R14, P0, R12, UR4, RZ ;  /* 0x000000040c0e7c10 */ /* 0x000fe2000ff1e0ff */
[----:B------:R-:W-:Y:S01]  /*1680*/  IMAD R9, R0, UR10, RZ ;  /* 0x0000000a00097c24 */ /* 0x000fe2000f8e02ff */
[----:B------:R-:W-:Y:S01]  /*1690*/  USHF.L.U32 UR15, UR6, 0x5, URZ ;  /* 0x00000005060f7899 */ /* 0x000fe2000800063f */
[----:B------:R-:W-:Y:S01]  /*16a0*/  IMAD.WIDE.U32 R18, R10, UR10, R18 ;  /* 0x0000000a0a127c25 */ /* 0x000fe2000f8e0012 */
[----:B------:R-:W-:Y:S01]  /*16b0*/  IADD3.X R15, R13, UR12, RZ, P0, !PT ;  /* 0x0000000c0d0f7c10 */ /* 0x000fe200087fe4ff */
[----:B------:R-:W-:-:S02]  /*16c0*/  USHF.L.U64.HI UR14, UR6, 0x5, UR7 ;  /* 0x00000005060e7899 */ /* 0x000fc40008010207 */
[----:B------:R-:W-:Y:S01]  /*16d0*/  IMAD R9, R10, UR11, R9 ;  /* 0x0000000b0a097c24 */ /* 0x000fe2000f8e0209 */
[----:B------:R-:W-:Y:S01]  /*16e0*/  IADD3 R10, P0, R14, UR4, RZ ;  /* 0x000000040e0a7c10 */ /* 0x000fe2000ff1e0ff */
[----:B------:R-:W-:Y:S01]  /*16f0*/  IMAD.SHL.U32 R20, R20, 0x8, RZ ;  /* 0x0000000814147824 */ /* 0x000fe200078e00ff */
[----:B------:R-:W-:Y:S01]  /*1700*/  USHF.L.U32 UR20, UR10, 0x5, URZ ;  /* 0x000000050a147899 */ /* 0x000fe2000800063f */
[----:B------:R-:W-:Y:S01]  /*1710*/  IMAD.SHL.U32 R0, R3, 0x40, RZ ;  /* 0x0000004003007824 */ /* 0x000fe200078e00ff */
[----:B------:R-:W-:Y:S01]  /*1720*/  IADD3.X R11, R15, UR12, RZ, P0, !PT ;  /* 0x0000000c0f0b7c10 */ /* 0x000fe200087fe4ff */
[----:B------:R-:W-:Y:S01]  /*1730*/  IMAD.IADD R227, R19, 0x1, R9 ;  /* 0x0000000113e37824 */ /* 0x000fe200078e0209 */
[----:B------:R-:W-:Y:S01]  /*1740*/  IADD3 R16, P0, R10, UR4, RZ ;  /* 0x000000040a107c10 */ /* 0x000fe2000ff1e0ff */
[----:B------:R-:W-:Y:S01]  /*1750*/  IMAD.SHL.U32 R9, R2, 0x8, RZ ;  /* 0x0000000802097824 */ /* 0x000fe200078e00ff */
[----:B------:R-:W-:Y:S01]  /*1760*/  LOP3.LUT R233, R233, 0x7ffffe00, R20, 0xf8, !PT ;  /* 0x7ffffe00e9e97812 */ /* 0x000fe200078ef814 */
[----:B------:R-:W-:Y:S01]  /*1770*/  USHF.L.U64.HI UR11, UR10, 0x5, UR11 ;  /* 0x000000050a0b7899 */ /* 0x000fe2000801020b */
[----:B------:R-:W-:Y:S01]  /*1780*/  IADD3.X R17, R11, UR12, RZ, P0, !PT ;  /* 0x0000000c0b117c10 */ /* 0x000fe200087fe4ff */
[----:B------:R-:W-:Y:S01]  /*1790*/  ULDC.64 UR12, c[0x0][0x220] ;  /* 0x00008800000c7ab9 */ /* 0x000fe20000000a00 */
[----:B------:R-:W-:Y:S01]  /*17a0*/  IADD3 R24, P0, R230, UR15, RZ ;  /* 0x0000000fe6187c10 */ /* 0x000fe2000ff1e0ff */
[----:B------:R-:W-:Y:S01]  /*17b0*/  UIADD3 UR4, UR5, 0x4000, URZ ;  /* 0x0000400005047890 */ /* 0x000fe2000fffe03f */
[----:B------:R-:W-:Y:S01]  /*17c0*/  LEA R233, R233, UR5, 0x1 ;  /* 0x00000005e9e97c11 */ /* 0x000fe2000f8e08ff */
[----:B------:R-:W-:Y:S01]  /*17d0*/  IMAD R39, R38, 0x10, R39 ;  /* 0x0000001026277824 */ /* 0x000fe200078e0227 */
[----:B------:R-:W-:-:S02]  /*17e0*/  IADD3.X R25, R231, UR14, RZ, P0, !PT ;  /* 0x0000000ee7197c10 */ /* 0x000fc400087fe4ff */
[----:B------:R-:W-:Y:S01]  /*17f0*/  IADD3 R22, P0, R24, UR15, RZ ;  /* 0x0000000f18167c10 */ /* 0x000fe2000ff1e0ff */
[----:B------:R-:W-:Y:S01]  /*1800*/  @!PT LDS RZ, [RZ] ;  /* 0x00000000fffff984 */ /* 0x000fe20000000800 */
[----:B------:R-:W-:Y:S01]  /*1810*/  @!PT LDS RZ, [RZ] ;  /* 0x00000000fffff984 */ /* 0x000fe20000000800 */
[----:B------:R-:W-:Y:S01]  /*1820*/  @!PT LDS RZ, [RZ] ;  /* 0x00000000fffff984 */ /* 0x000fe20000000800 */
[----:B------:R-:W-:Y:S01]  /*1830*/  LDGSTS.E.BYPASS.LTC128B.128 [R233], desc[UR18][R12.64] ;  /* 0x000000000ce97fae */ /* 0x000fe2000b901d52 */
[----:B------:R-:W-:Y:S02]  /*1840*/  LOP3.LUT R0, R0, 0x1c0, RZ, 0xc0, !PT ;  /* 0x000001c000007812 */ /* 0x000fe400078ec0ff */
[----:B------:R-:W-:Y:S01]  /*1850*/  IADD3.X R23, R25, UR14, RZ, P0, !PT ;  /* 0x0000000e19177c10 */ /* 0x000fe200087fe4ff */
[----:B------:R-:W-:Y:S01]  /*1860*/  LDGSTS.E.BYPASS.LTC128B.128 [R233+0x2000], desc[UR18][R12.64+0x80] ;  /* 0x020000800ce97fae */ /* 0x000fe2000b901d52 */
[----:B------:R-:W-:Y:S02]  /*1870*/  IADD3 R20, P0, R22, UR15, RZ ;  /* 0x0000000f16147c10 */ /* 0x000fe4000ff1e0ff */
[----:B------:R-:W-:Y:S01]  /*1880*/  LOP3.LUT R5, R0, 0x8, R5, 0xf8, !PT ;  /* 0x0000000800057812 */ /* 0x000fe200078ef805 */
[----:B------:R-:W-:Y:S01]  /*1890*/  LDGSTS.E.BYPASS.LTC128B.128 [R233+0x800], desc[UR18][R14.64] ;  /* 0x008000000ee97fae */ /* 0x000fe2000b901d52 */
[----:B------:R-:W-:-:S02]  /*18a0*/  IADD3.X R21, R23, UR14, RZ, P0, !PT ;  /* 0x0000000e17157c10 */ /* 0x000fc400087fe4ff */
[----:B------:R-:W-:Y:S01]  /*18b0*/  SHF.R.U32.HI R0, RZ, 0x3, R0 ;  /* 0x00000003ff007819 */ /* 0x000fe20000011600 */
[----:B------:R-:W-:Y:S03]  /*18c0*/  LDGSTS.E.BYPASS.LTC128B.128 [R233+0x2800], desc[UR18][R14.64+0x80] ;  /* 0x028000800ee97fae */ /* 0x000fe6000b901d52 */
[----:B------:R-:W-:Y:S01]  /*18d0*/  LOP3.LUT R5, R5, R0, RZ, 0x3c, !PT ;  /* 0x0000000005057212 */ /* 0x000fe200078e3cff */
[----:B------:R-:W-:Y:S04]  /*18e0*/  LDGSTS.E.BYPASS.LTC128B.128 [R233+0x1000], desc[UR18][R10.64] ;  /* 0x010000000ae97fae */ /* 0x000fe8000b901d52 */
[----:B------:R-:W-:Y:S01]  /*18f0*/  LDGSTS.E.BYPASS.LTC128B.128 [R233+0x3000], desc[UR18][R10.64+0x80] ;  /* 0x030000800ae97fae */ /* 0x000fe2000b901d52 */
[----:B------:R-:W-:-:S02]  /*1900*/  IMAD R0, R2, 0x200, R5 ;  /* 0x0000020002007824 */ /* 0x000fc400078e0205 */
[----:B------:R-:W-:Y:S01]  /*1910*/  IMAD.SHL.U32 R5, R4, 0x40, RZ ;  /* 0x0000004004057824 */ /* 0x000fe200078e00ff */
[----:B------:R-:W-:Y:S01]  /*1920*/  LDGSTS.E.BYPASS.LTC128B.128 [R233+0x1800], desc[UR18][R16.64] ;  /* 0x0180000010e97fae */ /* 0x000fe2000b901d52 */
[----:B------:R-:W-:Y:S01]  /*1930*/  IMAD.MOV.U32 R4, RZ, RZ, 0x20 ;  /* 0x00000020ff047424 */ /* 0x000fe200078e00ff */
[C---:B------:R-:W-:Y:S02]  /*1940*/  LEA R124, R0.reuse, UR5, 0x1 ;  /* 0x00000005007c7c11 */ /* 0x040fe4000f8e08ff */
[----:B------:R1:W-:Y:S01]  /*1950*/  LDGSTS.E.BYPASS.LTC128B.128 [R233+0x3800], desc[UR18][R16.64+0x80] ;  /* 0x0380008010e97fae */ /* 0x0003e2000b901d52 */
[----:B------:R-:W-:Y:S02]  /*1960*/  LOP3.LUT R5, R5, 0xfffffe00, RZ, 0xc0, !PT ;  /* 0xfffffe0005057812 */ /* 0x000fe400078ec0ff */
[----:B------:R-:W-:Y:S01]  /*1970*/  LEA R225, R0, UR4, 0x1 ;  /* 0x0000000400e17c11 */ /* 0x000fe2000f8e08ff */
[----:B------:R-:W-:Y:S01]  /*1980*/  LDGSTS.E.BYPASS.LTC128B.128 [R233+0x4000], desc[UR18][R230.64] ;  /* 0x04000000e6e97fae */ /* 0x000fe2000b901d52 */
[----:B------:R-:W-:Y:S01]  /*1990*/  SEL R4, R4, 0xffffffe0, !P1 ;  /* 0xffffffe004047807 */ /* 0x000fe20004800000 */
[----:B------:R-:W-:Y:S01]  /*19a0*/  IMAD.MOV.U32 R0, RZ, RZ, 0x40 ;  /* 0x00000040ff007424 */ /* 0x000fe200078e00ff */
[----:B------:R-:W-:Y:S01]  /*19b0*/  LOP3.LUT P1, RZ, R52, 0x4, RZ, 0xc0, !PT ;  /* 0x0000000434ff7812 */ /* 0x000fe2000782c0ff */
[----:B------:R-:W-:Y:S01]  /*19c0*/  LDGSTS.E.BYPASS.LTC128B.128 [R233+0x8000], desc[UR18][R230.64+0x80] ;  /* 0x08000080e6e97fae */ /* 0x000fe2000b901d52 */
[----:B------:R-:W-:-:S03]  /*19d0*/  VIADD R223, R225, 0x20 ;  /* 0x00000020e1df7836 */ /* 0x000fc60000000000 */
[----:B------:R-:W-:Y:S04]  /*19e0*/  LDGSTS.E.BYPASS.LTC128B.128 [R233+0x4800], desc[UR18][R24.64] ;  /* 0x0480000018e97fae */ /* 0x000fe8000b901d52 */
[----:B------:R-:W-:Y:S04]  /*19f0*/  LDGSTS.E.BYPASS.LTC128B.128 [R233+0x8800], desc[UR18][R24.64+0x80] ;  /* 0x0880008018e97fae */ /* 0x000fe8000b901d52 */
[----:B------:R-:W-:Y:S04]  /*1a00*/  LDGSTS.E.BYPASS.LTC128B.128 [R233+0x5000], desc[UR18][R22.64] ;  /* 0x0500000016e97fae */ /* 0x000fe8000b901d52 */
[----:B------:R-:W-:Y:S01]  /*1a10*/  LDGSTS.E.BYPASS.LTC128B.128 [R233+0x9000], desc[UR18][R22.64+0x80] ;  /* 0x0900008016e97fae */ /* 0x000fe2000b901d52 */
[----:B-1----:R-:W-:-:S03]  /*1a20*/  IADD3 R16, P0, R20, UR15, RZ ;  /* 0x0000000f14107c10 */ /* 0x002fc6000ff1e0ff */
[----:B------:R-:W-:Y:S01]  /*1a30*/  LDGSTS.E.BYPASS.LTC128B.128 [R233+0x5800], desc[UR18][R20.64] ;  /* 0x0580000014e97fae */ /* 0x000fe2000b901d52 */
[----:B------:R-:W-:-:S03]  /*1a40*/  IADD3.X R17, R21, UR14, RZ, P0, !PT ;  /* 0x0000000e15117c10 */ /* 0x000fc600087fe4ff */
[----:B------:R-:W-:Y:S01]  /*1a50*/  LDGSTS.E.BYPASS.LTC128B.128 [R233+0x9800], desc[UR18][R20.64+0x80] ;  /* 0x0980008014e97fae */ /* 0x000fe2000b901d52 */
[----:B------:R-:W-:-:S03]  /*1a60*/  IADD3 R10, P0, R16, UR15, RZ ;  /* 0x0000000f100a7c10 */ /* 0x000fc6000ff1e0ff */
[----:B------:R-:W-:Y:S01]  /*1a70*/  LDGSTS.E.BYPASS.LTC128B.128 [R233+0x6000], desc[UR18][R16.64] ;  /* 0x0600000010e97fae */ /* 0x000fe2000b901d52 */
[----:B------:R-:W-:Y:S02]  /*1a80*/  IADD3.X R11, R17, UR14, RZ, P0, !PT ;  /* 0x0000000e110b7c10 */ /* 0x000fe400087fe4ff */
[----:B------:R-:W-:Y:S01]  /*1a90*/  IADD3 R14, P0, R10, UR15, RZ ;  /* 0x0000000f0a0e7c10 */ /* 0x000fe2000ff1e0ff */
[----:B------:R1:W-:Y:S03]  /*1aa0*/  LDGSTS.E.BYPASS.LTC128B.128 [R233+0xa000], desc[UR18][R16.64+0x80] ;  /* 0x0a00008010e97fae */ /* 0x0003e6000b901d52 */
[----:B------:R-:W-:Y:S01]  /*1ab0*/  IADD3.X R15, R11, UR14, RZ, P0, !PT ;  /* 0x0000000e0b0f7c10 */ /* 0x000fe200087fe4ff */
[----:B------:R-:W-:Y:S01]  /*1ac0*/  LDGSTS.E.BYPASS.LTC128B.128 [R233+0x6800], desc[UR18][R10.64] ;  /* 0x068000000ae97fae */ /* 0x000fe2000b901d52 */
[----:B------:R-:W-:-:S03]  /*1ad0*/  IADD3 R12, P0, R14, UR15, RZ ;  /* 0x0000000f0e0c7c10 */ /* 0x000fc6000ff1e0ff */
[----:B------:R2:W-:Y:S01]  /*1ae0*/  LDGSTS.E.BYPASS.LTC128B.128 [R233+0xa800], desc[UR18][R10.64+0x80] ;  /* 0x0a8000800ae97fae */ /* 0x0005e2000b901d52 */
[----:B------:R-:W-:Y:S02]  /*1af0*/  IADD3.X R13, R15, UR14, RZ, P0, !PT ;  /* 0x0000000e0f0d7c10 */ /* 0x000fe400087fe4ff */
[C---:B------:R-:W-:Y:S01]  /*1b00*/  LEA R228, P0, R18.reuse, UR12, 0x1 ;  /* 0x0000000c12e47c11 */ /* 0x040fe2000f8008ff */
[----:B------:R-:W-:Y:S03]  /*1b10*/  LDGSTS.E.BYPASS.LTC128B.128 [R233+0x7000], desc[UR18][R14.64] ;  /* 0x070000000ee97fae */ /* 0x000fe6000b901d52 */
[----:B------:R-:W-:Y:S01]  /*1b20*/  LEA.HI.X R227, R18, UR13, R227, 0x1, P0 ;  /* 0x0000000d12e37c11 */ /* 0x000fe200080f0ce3 */
[----:B------:R3:W-:Y:S01]  /*1b30*/  LDGSTS.E.BYPASS.LTC128B.128 [R233+0xb000], desc[UR18][R14.64+0x80] ;  /* 0x0b0000800ee97fae */ /* 0x0007e2000b901d52 */
[----:B------:R-:W-:-:S03]  /*1b40*/  IMAD.MOV.U32 R226, RZ, RZ, R228 ;  /* 0x000000ffffe27224 */ /* 0x000fc600078e00e4 */
[----:B------:R-:W-:Y:S04]  /*1b50*/  LDGSTS.E.BYPASS.LTC128B.128 [R233+0x7800], desc[UR18][R12.64] ;  /* 0x078000000ce97fae */ /* 0x000fe8000b901d52 */
[----:B------:R4:W-:Y:S01]  /*1b60*/  LDGSTS.E.BYPASS.LTC128B.128 [R233+0xb800], desc[UR18][R12.64+0x80] ;  /* 0x0b8000800ce97fae */ /* 0x0009e2000b901d52 */
[----:B-1----:R-:W-:-:S03]  /*1b70*/  IADD3 R16, P0, R228, UR20, RZ ;  /* 0x00000014e4107c10 */ /* 0x002fc6000ff1e0ff */
[----:B------:R-:W0:Y:S01]  /*1b80*/  LDGDEPBAR ;  /* 0x00000000000079af */ /* 0x000e220000000000 */
[----:B------:R-:W-:Y:S01]  /*1b90*/  IADD3.X R17, R227, UR11, RZ, P0, !PT ;  /* 0x0000000be3117c10 */ /* 0x000fe200087fe4ff */
[----:B--2---:R-:W-:-:S05]  /*1ba0*/  IMAD.SHL.U32 R10, R52, 0x40, RZ ;  /* 0x00000040340a7824 */ /* 0x004fca00078e00ff */
[----:B------:R-:W-:-:S04]  /*1bb0*/  LOP3.LUT R10, R10, 0x1c0, RZ, 0xc0, !PT ;  /* 0x000001c00a0a7812 */ /* 0x000fc800078ec0ff */
[----:B------:R-:W-:Y:S02]  /*1bc0*/  LOP3.LUT R9, R10, 0x8, R9, 0xf8, !PT ;  /* 0x000000080a097812 */ /* 0x000fe400078ef809 */
[----:B------:R-:W-:-:S04]  /*1bd0*/  SHF.R.U32.HI R10, RZ, 0x3, R10 ;  /* 0x00000003ff0a7819 */ /* 0x000fc8000001160a */
[----:B------:R-:W-:Y:S01]  /*1be0*/  LOP3.LUT R2, R9, R10, RZ, 0x3c, !PT ;  /* 0x0000000a09027212 */ /* 0x000fe200078e3cff */
[----:B------:R-:W-:Y:S01]  /*1bf0*/  IMAD R9, R38, 0x400, R5 ;  /* 0x0000040026097824 */ /* 0x000fe200078e0205 */
[----:B------:R-:W-:-:S04]  /*1c00*/  DEPBAR.LE SB0, 0x0 ;  /* 0x000080000000791a */ /* 0x000fc80000000000 */
[----:B------:R-:W-:Y:S01]  /*1c10*/  BAR.SYNC.DEFER_BLOCKING 0x0 ;  /* 0x0000000000007b1d */ /* 0x000fe20000010000 */
[----:B------:R-:W-:Y:S02]  /*1c20*/  IADD3 R10, P0, R16, UR20, RZ ;  /* 0x00000014100a7c10 */ /* 0x000fe4000ff1e0ff */
[----:B------:R-:W-:Y:S02]  /*1c30*/  LOP3.LUT R5, R2, R5, RZ, 0xfc, !PT ;  /* 0x0000000502057212 */ /* 0x000fe400078efcff */
[----:B------:R-:W-:Y:S02]  /*1c40*/  IADD3.X R11, R17, UR11, RZ, P0, !PT ;  /* 0x0000000b110b7c10 */ /* 0x000fe400087fe4ff */
[----:B------:R-:W-:-:S04]  /*1c50*/  IADD3 R18, P0, R10, UR20, RZ ;  /* 0x000000140a127c10 */ /* 0x000fc8000ff1e0ff */
[----:B------:R-:W-:Y:S02]  /*1c60*/  IADD3.X R19, R11, UR11, RZ, P0, !PT ;  /* 0x0000000b0b137c10 */ /* 0x000fe400087fe4ff */
[----:B---3--:R-:W-:-:S04]  /*1c70*/  IADD3 R14, P0, R18, UR20, RZ ;  /* 0x00000014120e7c10 */ /* 0x008fc8000ff1e0ff */
[----:B------:R-:W-:Y:S02]  /*1c80*/  IADD3.X R15, R19, UR11, RZ, P0, !PT ;  /* 0x0000000b130f7c10 */ /* 0x000fe400087fe4ff */
[----:B----4-:R-:W-:-:S04]  /*1c90*/  IADD3 R12, P0, R14, UR20, RZ ;  /* 0x000000140e0c7c10 */ /* 0x010fc8000ff1e0ff */
[----:B------:R-:W-:Y:S01]  /*1ca0*/  IADD3.X R13, R15, UR11, RZ, P0, !PT ;  /* 0x0000000b0f0d7c10 */ /* 0x000fe200087fe4ff */
[----:B------:R-:W-:Y:S01]  /*1cb0*/  @!PT LDS RZ, [RZ] ;  /* 0x00000000fffff984 */ /* 0x000fe20000000800 */
[----:B------:R-:W-:Y:S01]  /*1cc0*/  @!PT LDS RZ, [RZ] ;  /* 0x00000000fffff984 */ /* 0x000fe20000000800 */
[----:B------:R-:W-:Y:S01]  /*1cd0*/  @!PT LDS RZ, [RZ] ;  /* 0x00000000fffff984 */ /* 0x000fe20000000800 */
[----:B------:R-:W-:Y:S04]  /*1ce0*/  LDGSTS.E.BYPASS.LTC128B.128 [R233+0xc000], desc[UR18][R226.64] ;  /* 0x0c000000e2e97fae */ /* 0x000fe8000b901d52 */
[----:B------:R1:W-:Y:S04]  /*1cf0*/  LDGSTS.E.BYPASS.LTC128B.128 [R233+0x10000], desc[UR18][R226.64+0x80] ;  /* 0x10000080e2e97fae */ /* 0x0003e8000b901d52 */
[----:B------:R-:W-:Y:S04]  /*1d00*/  LDGSTS.E.BYPASS.LTC128B.128 [R233+0xc800], desc[UR18][R16.64] ;  /* 0x0c80000010e97fae */ /* 0x000fe8000b901d52 */
[----:B------:R-:W-:Y:S04]  /*1d10*/  LDGSTS.E.BYPASS.LTC128B.128 [R233+0x10800], desc[UR18][R16.64+0x80] ;  /* 0x1080008010e97fae */ /* 0x000fe8000b901d52 */
[----:B------:R-:W-:Y:S04]  /*1d20*/  LDGSTS.E.BYPASS.LTC128B.128 [R233+0xd000], desc[UR18][R10.64] ;  /* 0x0d0000000ae97fae */ /* 0x000fe8000b901d52 */
[----:B------:R2:W-:Y:S04]  /*1d30*/  LDGSTS.E.BYPASS.LTC128B.128 [R233+0x11000], desc[UR18][R10.64+0x80] ;  /* 0x110000800ae97fae */ /* 0x0005e8000b901d52 */
[----:B------:R-:W-:Y:S04]  /*1d40*/  LDGSTS.E.BYPASS.LTC128B.128 [R233+0xd800], desc[UR18][R18.64] ;  /* 0x0d80000012e97fae */ /* 0x000fe8000b901d52 */
[----:B------:R-:W-:Y:S01]  /*1d50*/  LDGSTS.E.BYPASS.LTC128B.128 [R233+0x11800], desc[UR18][R18.64+0x80] ;  /* 0x1180008012e97fae */ /* 0x000fe2000b901d52 */
[----:B-1----:R-:W-:-:S03]  /*1d60*/  IMAD.IADD R226, R9, 0x1, R2 ;  /* 0x0000000109e27824 */ /* 0x002fc600078e0202 */
[----:B------:R-:W-:Y:S04]  /*1d70*/  LDGSTS.E.BYPASS.LTC128B.128 [R233+0xe000], desc[UR18][R14.64] ;  /* 0x0e0000000ee97fae */ /* 0x000fe8000b901d52 */
[----:B------:R-:W-:Y:S01]  /*1d80*/  LDGSTS.E.BYPASS.LTC128B.128 [R233+0x12000], desc[UR18][R14.64+0x80] ;  /* 0x120000800ee97fae */ /* 0x000fe2000b901d52 */
[----:B------:R-:W-:-:S03]  /*1d90*/  LEA R226, R226, UR5, 0x1 ;  /* 0x00000005e2e27c11 */ /* 0x000fc6000f8e08ff */
[----:B------:R-:W-:Y:S02]  /*1da0*/  LDGSTS.E.BYPASS.LTC128B.128 [R233+0xe800], desc[UR18][R12.64] ;  /* 0x0e8000000ce97fae */ /* 0x000fe4000b901d52 */
[----:B------:R-:W-:Y:S02]  /*1db0*/  IMAD.IADD R224, R226, 0x1, R4 ;  /* 0x00000001e2e07824 */ /* 0x000fe400078e0204 */
[----:B------:R1:W-:Y:S01]  /*1dc0*/  LDGSTS.E.BYPASS.LTC128B.128 [R233+0x12800], desc[UR18][R12.64+0x80] ;  /* 0x128000800ce97fae */ /* 0x0003e2000b901d52 */
[----:B--2---:R-:W-:-:S04]  /*1dd0*/  IADD3 R10, P0, R12, UR20, RZ ;  /* 0x000000140c0a7c10 */ /* 0x004fc8000ff1e0ff */
[----:B------:R-:W-:Y:S02]  /*1de0*/  IADD3.X R11, R13, UR11, RZ, P0, !PT ;  /* 0x0000000b0d0b7c10 */ /* 0x000fe400087fe4ff */
[----:B------:R-:W-:-:S03]  /*1df0*/  IADD3 R8, P0, R10, UR20, RZ ;  /* 0x000000140a087c10 */ /* 0x000fc6000ff1e0ff */
[----:B------:R-:W-:Y:S01]  /*1e00*/  LDGSTS.E.BYPASS.LTC128B.128 [R233+0xf000], desc[UR18][R10.64] ;  /* 0x0f0000000ae97fae */ /* 0x000fe2000b901d52 */
[----:B------:R-:W-:Y:S02]  /*1e10*/  IADD3.X R9, R11, UR11, RZ, P0, !PT ;  /* 0x0000000b0b097c10 */ /* 0x000fe400087fe4ff */
[----:B------:R-:W-:Y:S01]  /*1e20*/  LOP3.LUT P0, RZ, R3, 0x2, RZ, 0xc0, !PT ;  /* 0x0000000203ff7812 */ /* 0x000fe2000780c0ff */
[----:B------:R-:W-:Y:S04]  /*1e30*/  LDGSTS.E.BYPASS.LTC128B.128 [R233+0x13000], desc[UR18][R10.64+0x80] ;  /* 0x130000800ae97fae */ /* 0x000fe8000b901d52 */
[----:B------:R-:W-:Y:S04]  /*1e40*/  LDGSTS.E.BYPASS.LTC128B.128 [R233+0xf800], desc[UR18][R8.64] ;  /* 0x0f80000008e97fae */ /* 0x000fe8000b901d52 */
[----:B------:R2:W-:Y:S04]  /*1e50*/  LDGSTS.E.BYPASS.LTC128B.128 [R233+0x13800], desc[UR18][R8.64+0x80] ;  /* 0x1380008008e97fae */ /* 0x0005e8000b901d52 */
[----:B------:R-:W-:Y:S01]  /*1e60*/  LDSM.16.M88.4 R68, [R226] ;  /* 0x00000000e244783b */ /* 0x000fe20000000200 */
[----:B------:R-:W-:Y:S01]  /*1e70*/  @P0 VIADD R223, R225, 0xffffffe0 ;  /* 0xffffffe0e1df0836 */ /* 0x000fe20000000000 */
[----:B------:R-:W-:-:S02]  /*1e80*/  LOP3.LUT P0, RZ, R3, 0x4, RZ, 0xc0, !PT ;  /* 0x0000000403ff7812 */ /* 0x000fc4000780c0ff */
[----:B------:R-:W3:Y:S01]  /*1e90*/  LDSM.16.M88.4 R100, [R124+0x5800] ;  /* 0x005800007c64783b */ /* 0x000ee20000000200 */
[C---:B------:R-:W-:Y:S01]  /*1ea0*/  SEL R3, R0.reuse, 0xffffffc0, !P1 ;  /* 0xffffffc000037807 */ /* 0x040fe20004800000 */
[C---:B------:R-:W-:Y:S01]  /*1eb0*/  VIADD R215, R223.reuse, 0x800 ;  /* 0x00000800dfd77836 */ /* 0x040fe20000000000 */
[----:B------:R-:W-:Y:S01]  /*1ec0*/  SEL R0, R0, 0xffffffc0, !P0 ;  /* 0xffffffc000007807 */ /* 0x000fe20004000000 */
[----:B------:R-:W4:Y:S01]  /*1ed0*/  LDSM.16.M88.4 R92, [R124+0x6000] ;  /* 0x006000007c5c783b */ /* 0x000f220000000200 */
[----:B------:R-:W-:Y:S02]  /*1ee0*/  VIADD R214, R223, 0x1000 ;  /* 0x00001000dfd67836 */ /* 0x000fe40000000000 */
[--C-:B------:R-:W-:Y:S01]  /*1ef0*/  IMAD.IADD R222, R226, 0x1, R3.reuse ;  /* 0x00000001e2de7824 */ /* 0x100fe200078e0203 */
[----:B------:R-:W5:Y:S01]  /*1f00*/  LDSM.16.M88.4 R28, [R124+0x4000] ;  /* 0x004000007c1c783b */ /* 0x000f620000000200 */
[----:B------:R-:W-:Y:S02]  /*1f10*/  IMAD.IADD R221, R225, 0x1, R0 ;  /* 0x00000001e1dd7824 */ /* 0x000fe400078e0200 */
[----:B------:R-:W-:Y:S01]  /*1f20*/  IMAD.IADD R220, R224, 0x1, R3 ;  /* 0x00000001e0dc7824 */ /* 0x000fe200078e0203 */
[----:B-1----:R-:W1:Y:S01]  /*1f30*/  LDSM.16.M88.4 R12, [R124+0x5000] ;  /* 0x005000007c0c783b */ /* 0x002e620000000200 */
[----:B------:R-:W-:Y:S01]  /*1f40*/  IMAD.IADD R208, R0, 0x1, R223 ;  /* 0x0000000100d07824 */ /* 0x000fe200078e02df */
[----:B------:R-:W-:Y:S01]  /*1f50*/  LOP3.LUT R0, R37, 0xffffffe0, RZ, 0xc0, !PT ;  /* 0xffffffe025007812 */ /* 0x000fe200078ec0ff */
[C---:B------:R-:W-:Y:S01]  /*1f60*/  VIADD R213, R223.reuse, 0x1800 ;  /* 0x00001800dfd57836 */ /* 0x040fe20000000000 */
[----:B------:R-:W1:Y:S01]  /*1f70*/  LDSM.16.M88.4 R20, [R124+0x4800] ;  /* 0x004800007c14783b */ /* 0x000e620000000200 */
[----:B------:R-:W-:Y:S01]  /*1f80*/  SHF.R.S32.HI R37, RZ, 0x1f, R37 ;  /* 0x0000001fff257819 */ /* 0x000fe20000011425 */
[----:B------:R-:W-:-:S02]  /*1f90*/  VIADD R212, R223, 0x2000 ;  /* 0x00002000dfd47836 */ /* 0x000fc40000000000 */
[----:B------:R-:W1:Y:S01]  /*1fa0*/  LDSM.16.M88.4 R84, [R124+0x6800] ;  /* 0x006800007c54783b */ /* 0x000e620000000200 */
[----:B------:R-:W-:Y:S01]  /*1fb0*/  IMAD.IADD R0, R7, 0x1, -R0 ;  /* 0x0000000107007824 */ /* 0x000fe200078e0a00 */
[----:B------:R-:W-:Y:S01]  /*1fc0*/  LEA.HI R37, R37, R38, RZ, 0x2 ;  /* 0x0000002625257211 */ /* 0x000fe200078f10ff */
[C---:B------:R-:W-:Y:S01]  /*1fd0*/  VIADD R211, R223.reuse, 0x2800 ;  /* 0x00002800dfd37836 */ /* 0x040fe20000000000 */
[----:B------:R-:W1:Y:S01]  /*1fe0*/  LDSM.16.M88.4 R76, [R124+0x7000] ;  /* 0x007000007c4c783b */ /* 0x000e620000000200 */
[----:B------:R-:W-:Y:S01]  /*1ff0*/  VIADD R210, R223, 0x3000 ;  /* 0x00003000dfd27836 */ /* 0x000fe20000000000 */
[----:B------:R-:W-:Y:S01]  /*2000*/  LOP3.LUT R37, R37, 0xfffffffc, RZ, 0xc0, !PT ;  /* 0xfffffffc25257812 */ /* 0x000fe200078ec0ff */
[C---:B------:R-:W-:Y:S01]  /*2010*/  VIADD R209, R223.reuse, 0x3800 ;  /* 0x00003800dfd17836 */ /* 0x040fe20000000000 */
[----:B------:R-:W1:Y:S01]  /*2020*/  LDSM.16.M88.4 R48, [R124+0x7800] ;  /* 0x007800007c30783b */ /* 0x000e620000000200 */
[C---:B------:R-:W-:Y:S02]  /*2030*/  VIADD R207, R223.reuse, 0x4000 ;  /* 0x00004000dfcf7836 */ /* 0x040fe40000000000 */
[----:B------:R-:W-:Y:S01]  /*2040*/  IMAD.IADD R239, R38, 0x1, -R37 ;  /* 0x0000000126ef7824 */ /* 0x000fe200078e0a25 */
[----:B------:R-:W-:Y:S01]  /*2050*/  LDSM.16.M88.4 R64, [R224] ;  /* 0x00000000e040783b */ /* 0x000fe20000000200 */
[----:B------:R-:W-:-:S02]  /*2060*/  VIADD R206, R223, 0x4800 ;  /* 0x00004800dfce7836 */ /* 0x000fc40000000000 */
[C---:B------:R-:W-:Y:S01]  /*2070*/  VIADD R205, R223.reuse, 0x5000 ;  /* 0x00005000dfcd7836 */ /* 0x040fe20000000000 */
[----:B--2---:R-:W2:Y:S01]  /*2080*/  LDSM.16.M88.4 R8, [R223+0x1800] ;  /* 0x00180000df08783b */ /* 0x004ea20000000200 */
[C---:B------:R-:W-:Y:S02]  /*2090*/  VIADD R204, R223.reuse, 0x5800 ;  /* 0x00005800dfcc7836 */ /* 0x040fe40000000000 */
[C---:B------:R-:W-:Y:S01]  /*20a0*/  VIADD R203, R223.reuse, 0x6000 ;  /* 0x00006000dfcb7836 */ /* 0x040fe20000000000 */
[----:B------:R-:W2:Y:S01]  /*20b0*/  LDSM.16.M88.4 R40, [R223+0x2000] ;  /* 0x00200000df28783b */ /* 0x000ea20000000200 */
[----:B---3--:R-:W-:Y:S01]  /*20c0*/  HMMA.16816.F32 R104, R68, R100, RZ ;  /* 0x000000644468723c */ /* 0x008fe200000018ff */
[C---:B------:R-:W-:Y:S02]  /*20d0*/  VIADD R202, R223.reuse, 0x6800 ;  /* 0x00006800dfca7836 */ /* 0x040fe40000000000 */
[----:B------:R-:W3:Y:S01]  /*20e0*/  LDSM.16.M88.4 R44, [R223] ;  /* 0x00000000df2c783b */ /* 0x000ee20000000200 */
[----:B------:R-:W-:-:S02]  /*20f0*/  VIADD R201, R223, 0x7000 ;  /* 0x00007000dfc97836 */ /* 0x000fc40000000000 */
[----:B----4-:R-:W-:Y:S01]  /*2100*/  HMMA.16816.F32 R96, R68, R92, RZ ;  /* 0x0000005c4460723c */ /* 0x010fe200000018ff */
[----:B------:R-:W4:Y:S01]  /*2110*/  LDSM.16.M88.4 R60, [R223+0x1000] ;  /* 0x00100000df3c783b */ /* 0x000f220000000200 */
[----:B------:R-:W-:-:S03]  /*2120*/  VIADD R200, R223, 0x7800 ;  /* 0x00007800dfc87836 */ /* 0x000fc60000000000 */
[----:B------:R-:W4:Y:S01]  /*2130*/  LDSM.16.M88.4 R116, [R223+0x800] ;  /* 0x00080000df74783b */ /* 0x000f220000000200 */
[C---:B------:R-:W-:Y:S03]  /*2140*/  HMMA.16816.F32 R100, R68.reuse, R102, RZ ;  /* 0x000000664464723c */ /* 0x040fe600000018ff */
[----:B------:R-:W4:Y:S03]  /*2150*/  LDSM.16.M88.4 R56, [R223+0x2800] ;  /* 0x00280000df38783b */ /* 0x000f260000000200 */
[C---:B------:R-:W-:Y:S01]  /*2160*/  HMMA.16816.F32 R92, R68.reuse, R94, RZ ;  /* 0x0000005e445c723c */ /* 0x040fe200000018ff */
[----:B------:R-:W4:Y:S04]  /*2170*/  LDSM.16.M88.4 R112, [R223+0x3000] ;  /* 0x00300000df70783b */ /* 0x000f280000000200 */
[----:B------:R-:W4:Y:S01]  /*2180*/  LDSM.16.M88.4 R108, [R223+0x3800] ;  /* 0x00380000df6c783b */ /* 0x000f220000000200 */
[C---:B-----5:R-:W-:Y:S03]  /*2190*/  HMMA.16816.F32 R32, R68.reuse, R28, RZ ;  /* 0x0000001c4420723c */ /* 0x060fe600000018ff */
[----:B------:R-:W-:Y:S03]  /*21a0*/  LDSM.16.M88.4 R52, [R221] ;  /* 0x00000000dd34783b */ /* 0x000fe60000000200 */
[C---:B------:R-:W-:Y:S01]  /*21b0*/  HMMA.16816.F32 R28, R68.reuse, R30, RZ ;  /* 0x0000001e441c723c */ /* 0x040fe200000018ff */
[----:B------:R-:W-:Y:S04]  /*21c0*/  LDSM.16.M88.4 R120, [R208+0x3000] ;  /* 0x00300000d078783b */ /* 0x000fe80000000200 */
[----:B------:R-:W-:Y:S01]  /*21d0*/  LDSM.16.M88.4 R128, [R224+0x2000] ;  /* 0x00200000e080783b */ /* 0x000fe20000000200 */
[C---:B-1----:R-:W-:Y:S03]  /*21e0*/  HMMA.16816.F32 R16, R68.reuse, R12, RZ ;  /* 0x0000000c4410723c */ /* 0x042fe600000018ff */
[----:B------:R-:W0:Y:S03]  /*21f0*/  LDGDEPBAR ;  /* 0x00000000000079af */ /* 0x000e260000000000 */
[C---:B------:R-:W-:Y:S06]  /*2200*/  HMMA.16816.F32 R12, R68.reuse, R14, RZ ;  /* 0x0000000e440c723c */ /* 0x040fec00000018ff */
        /* <DEDUP_REMOVED lines=8> */
[----:B------:R-:W1:Y:S05]  /*2290*/  LDSM.16.M88.4 R48, [R222] ;  /* 0x00000000de30783b */ /* 0x000e6a0000000200 */
[C---:B--2---:R-:W-:Y:S06]  /*22a0*/  HMMA.16816.F32 R104, R64.reuse, R8, R104 ;  /* 0x000000084068723c */ /* 0x044fec0000001868 */
[C---:B------:R-:W-:Y:S01]  /*22b0*/  HMMA.16816.F32 R100, R64.reuse, R10, R100 ;  /* 0x0000000a4064723c */ /* 0x040fe20000001864 */
[----:B------:R-:W2:Y:S05]  /*22c0*/  LDSM.16.M88.4 R8, [R221+0x1000] ;  /* 0x00100000dd08783b */ /* 0x000eaa0000000200 */
        /* <DEDUP_REMOVED lines=20> */
[----:B------:R-:W-:Y:S04]  /*2410*/  LDSM.16.M88.4 R64, [R221+0x3800] ;  /* 0x00380000dd40783b */ /* 0x000fe80000000200 */
[----:B------:R-:W-:Y:S01]  /*2420*/  LDSM.16.M88.4 R108, [R124+0x9800] ;  /* 0x009800007c6c783b */ /* 0x000fe20000000200 */
[C---:B-1----:R-:W-:Y:S06]  /*2430*/  HMMA.16816.F32 R32, R48.reuse, R52, R32 ;  /* 0x000000343020723c */ /* 0x042fec0000001820 */
[C---:B------:R-:W-:Y:S01]  /*2440*/  HMMA.16816.F32 R28, R48.reuse, R54, R28 ;  /* 0x00000036301c723c */ /* 0x040fe2000000181c */
[----:B------:R-:W1:Y:S05]  /*2450*/  LDSM.16.M88.4 R52, [R221+0x3000] ;  /* 0x00300000dd34783b */ /* 0x000e6a0000000200 */
[C---:B--2---:R-:W-:Y:S06]  /*2460*/  HMMA.16816.F32 R16, R48.reuse, R8, R16 ;  /* 0x000000083010723c */ /* 0x044fec0000001810 */
[C---:B------:R-:W-:Y:S01]  /*2470*/  HMMA.16816.F32 R12, R48.reuse, R10, R12 ;  /* 0x0000000a300c723c */ /* 0x040fe2000000180c */
[----:B------:R-:W2:Y:S05]  /*2480*/  LDSM.16.M88.4 R8, [R208+0x800] ;  /* 0x00080000d008783b */ /* 0x000eaa0000000200 */
[C---:B-----5:R-:W-:Y:S06]  /*2490*/  HMMA.16816.F32 R96, R48.reuse, R40, R96 ;  /* 0x000000283060723c */ /* 0x060fec0000001860 */
[C---:B------:R-:W-:Y:S01]  /*24a0*/  HMMA.16816.F32 R92, R48.reuse, R42, R92 ;  /* 0x0000002a305c723c */ /* 0x040fe2000000185c */
[----:B------:R-:W5:Y:S05]  /*24b0*/  LDSM.16.M88.4 R40, [R208+0x1800] ;  /* 0x00180000d028783b */ /* 0x000f6a0000000200 */
[C---:B---3--:R-:W-:Y:S06]  /*24c0*/  HMMA.16816.F32 R24, R48.reuse, R44, R24 ;  /* 0x0000002c3018723c */ /* 0x048fec0000001818 */
[C---:B------:R-:W-:Y:S01]  /*24d0*/  HMMA.16816.F32 R20, R48.reuse, R46, R20 ;  /* 0x0000002e3014723c */ /* 0x040fe20000001814 */
[----:B------:R-:W3:Y:S05]  /*24e0*/  LDSM.16.M88.4 R44, [R208] ;  /* 0x00000000d02c783b */ /* 0x000eea0000000200 */
[C---:B----4-:R-:W-:Y:S06]  /*24f0*/  HMMA.16816.F32 R104, R48.reuse, R60, R104 ;  /* 0x0000003c3068723c */ /* 0x050fec0000001868 */
[C---:B------:R-:W-:Y:S01]  /*2500*/  HMMA.16816.F32 R100, R48.reuse, R62, R100 ;  /* 0x0000003e3064723c */ /* 0x040fe20000001864 */
[----:B------:R-:W4:Y:S05]  /*2510*/  LDSM.16.M88.4 R60, [R208+0x1000] ;  /* 0x00100000d03c783b */ /* 0x000f2a0000000200 */
[C---:B------:R-:W-:Y:S06]  /*2520*/  HMMA.16816.F32 R88, R48.reuse, R56, R88 ;  /* 0x000000383058723c */ /* 0x040fec0000001858 */
[C---:B------:R-:W-:Y:S01]  /*2530*/  HMMA.16816.F32 R84, R48.reuse, R58, R84 ;  /* 0x0000003a3054723c */ /* 0x040fe20000001854 */
[----:B------:R-:W4:Y:S05]  /*2540*/  LDSM.16.M88.4 R56, [R208+0x2000] ;  /* 0x00200000d038783b */ /* 0x000f2a0000000200 */
[C---:B-1----:R-:W-:Y:S06]  /*2550*/  HMMA.16816.F32 R80, R48.reuse, R52, R80 ;  /* 0x000000343050723c */ /* 0x042fec0000001850 */
[C---:B------:R-:W-:Y:S01]  /*2560*/  HMMA.16816.F32 R76, R48.reuse, R54, R76 ;  /* 0x00000036304c723c */ /* 0x040fe2000000184c */
[----:B------:R-:W-:Y:S05]  /*2570*/  LDSM.16.M88.4 R52, [R208+0x2800] ;  /* 0x00280000d034783b */ /* 0x000fea0000000200 */
[C---:B------:R-:W-:Y:S06]  /*2580*/  HMMA.16816.F32 R72, R48.reuse, R64, R72 ;  /* 0x000000403048723c */ /* 0x040fec0000001848 */
[----:B------:R-:W-:Y:S01]  /*2590*/  HMMA.16816.F32 R68, R48, R66, R68 ;  /* 0x000000423044723c */ /* 0x000fe20000001844 */
[----:B------:R-:W-:Y:S04]  /*25a0*/  LDSM.16.M88.4 R48, [R226+0x2000] ;  /* 0x00200000e230783b */ /* 0x000fe80000000200 */
[----:B------:R-:W-:Y:S01]  /*25b0*/  LDSM.16.M88.4 R64, [R124+0xa000] ;  /* 0x00a000007c40783b */ /* 0x000fe20000000200 */
[C---:B--2---:R-:W-:Y:S06]  /*25c0*/  HMMA.16816.F32 R24, R112.reuse, R8, R24 ;  /* 0x000000087018723c */ /* 0x044fec0000001818 */
[C---:B------:R-:W-:Y:S01]  /*25d0*/  HMMA.16816.F32 R20, R112.reuse, R10, R20 ;  /* 0x0000000a7014723c */ /* 0x040fe20000001814 */
[----:B------:R-:W1:Y:S05]  /*25e0*/  LDSM.16.M88.4 R8, [R124+0x8800] ;  /* 0x008800007c08783b */ /* 0x000e6a0000000200 */
[C---:B-----5:R-:W-:Y:S06]  /*25f0*/  HMMA.16816.F32 R104, R112.reuse, R40, R104 ;  /* 0x000000287068723c */ /* 0x060fec0000001868 */
[C---:B------:R-:W-:Y:S01]  /*2600*/  HMMA.16816.F32 R100, R112.reuse, R42, R100 ;  /* 0x0000002a7064723c */ /* 0x040fe20000001864 */
[----:B------:R-:W2:Y:S05]  /*2610*/  LDSM.16.M88.4 R40, [R124+0x9000] ;  /* 0x009000007c28783b */ /* 0x000eaa0000000200 */
[C---:B---3--:R-:W-:Y:S06]  /*2620*/  HMMA.16816.F32 R32, R112.reuse, R44, R32 ;  /* 0x0000002c7020723c */ /* 0x048fec0000001820 */
[C---:B------:R-:W-:Y:S01]  /*2630*/  HMMA.16816.F32 R28, R112.reuse, R46, R28 ;  /* 0x0000002e701c723c */ /* 0x040fe2000000181c */
[----:B------:R-:W3:Y:S05]  /*2640*/  LDSM.16.M88.4 R44, [R124+0x8000] ;  /* 0x008000007c2c783b */ /* 0x000eea0000000200 */
[C---:B----4-:R-:W-:Y:S06]  /*2650*/  HMMA.16816.F32 R16, R112.reuse, R60, R16 ;  /* 0x0000003c7010723c */ /* 0x050fec0000001810 */
[C---:B------:R-:W-:Y:S01]  /*2660*/  HMMA.16816.F32 R12, R112.reuse, R62, R12 ;  /* 0x0000003e700c723c */ /* 0x040fe2000000180c */
[----:B------:R-:W-:Y:S05]  /*2670*/  LDSM.16.M88.4 R60, [R124+0xa800] ;  /* 0x00a800007c3c783b */ /* 0x000fea0000000200 */
[C---:B------:R-:W-:Y:S06]  /*2680*/  HMMA.16816.F32 R96, R112.reuse, R56, R96 ;  /* 0x000000387060723c */ /* 0x040fec0000001860 */
[----:B------:R-:W-:Y:S01]  /*2690*/  HMMA.16816.F32 R92, R112, R58, R92 ;  /* 0x0000003a705c723c */ /* 0x000fe2000000185c */
[----:B------:R-:W4:Y:S05]  /*26a0*/  LDSM.16.M88.4 R56, [R124+0xb000] ;  /* 0x00b000007c38783b */ /* 0x000f2a0000000200 */
[C---:B-1----:R-:W-:Y:S06]  /*26b0*/  HMMA.16816.F32 R24, R48.reuse, R8, R24 ;  /* 0x000000083018723c */ /* 0x042fec0000001818 */
[C---:B------:R-:W-:Y:S01]  /*26c0*/  HMMA.16816.F32 R20, R48.reuse, R10, R20 ;  /* 0x0000000a3014723c */ /* 0x040fe20000001814 */
[----:B------:R-:W1:Y:S05]  /*26d0*/  LDSM.16.M88.4 R8, [R223+0x4800] ;  /* 0x00480000df08783b */ /* 0x000e6a0000000200 */
[C---:B--2---:R-:W-:Y:S06]  /*26e0*/  HMMA.16816.F32 R16, R48.reuse, R40, R16 ;  /* 0x000000283010723c */ /* 0x044fec0000001810 */
[C---:B------:R-:W-:Y:S01]  /*26f0*/  HMMA.16816.F32 R12, R48.reuse, R42, R12 ;  /* 0x0000002a300c723c */ /* 0x040fe2000000180c */
[----:B------:R-:W2:Y:S05]  /*2700*/  LDSM.16.M88.4 R40, [R223+0x5000] ;  /* 0x00500000df28783b */ /* 0x000eaa0000000200 */
[C---:B---3--:R-:W-:Y:S06]  /*2710*/  HMMA.16816.F32 R32, R48.reuse, R44, R32 ;  /* 0x0000002c3020723c */ /* 0x048fec0000001820 */
[----:B------:R-:W-:Y:S01]  /*2720*/  HMMA.16816.F32 R28, R48, R46, R28 ;  /* 0x0000002e301c723c */ /* 0x000fe2000000181c */
[----:B------:R-:W3:Y:S05]  /*2730*/  LDSM.16.M88.4 R44, [R223+0x4000] ;  /* 0x00400000df2c783b */ /* 0x000eea0000000200 */
[C---:B------:R-:W-:Y:S06]  /*2740*/  HMMA.16816.F32 R80, R112.reuse, R120, R80 ;  /* 0x000000787050723c */ /* 0x040fec0000001850 */
[C---:B------:R-:W-:Y:S06]  /*2750*/  HMMA.16816.F32 R88, R112.reuse, R52, R88 ;  /* 0x000000347058723c */ /* 0x040fec0000001858 */
[C---:B------:R-:W-:Y:S01]  /*2760*/  HMMA.16816.F32 R84, R112.reuse, R54, R84 ;  /* 0x000000367054723c */ /* 0x040fe20000001854 */
[----:B------:R-:W-:Y:S04]  /*2770*/  LDSM.16.M88.4 R52, [R124+0xb800] ;  /* 0x00b800007c34783b */ /* 0x000fe80000000200 */
[----:B------:R-:W5:Y:S01]  /*2780*/  LDSM.16.M88.4 R124, [R223+0x5800] ;  /* 0x00580000df7c783b */ /* 0x000f620000000200 */
[C---:B------:R-:W-:Y:S03]  /*2790*/  HMMA.16816.F32 R76, R112.reuse, R122, R76 ;  /* 0x0000007a704c723c */ /* 0x040fe6000000184c */
[----:B------:R-:W-:Y:S03]  /*27a0*/  LDSM.16.M88.4 R120, [R223+0x6000] ;  /* 0x00600000df78783b */ /* 0x000fe60000000200 */
[C---:B------:R-:W-:Y:S06]  /*27b0*/  HMMA.16816.F32 R72, R112.reuse, R116, R72 ;  /* 0x000000747048723c */ /* 0x040fec0000001848 */
[----:B------:R-:W-:Y:S01]  /*27c0*/  HMMA.16816.F32 R68, R112, R118, R68 ;  /* 0x000000767044723c */ /* 0x000fe20000001844 */
[----:B------:R-:W5:Y:S04]  /*27d0*/  LDSM.16.M88.4 R112, [R223+0x7000] ;  /* 0x00700000df70783b */ /* 0x000f680000000200 */
[----:B------:R-:W5:Y:S01]  /*27e0*/  LDSM.16.M88.4 R116, [R223+0x6800] ;  /* 0x00680000df74783b */ /* 0x000f620000000200 */
[C---:B------:R-:W-:Y:S06]  /*27f0*/  HMMA.16816.F32 R104, R48.reuse, R108, R104 ;  /* 0x0000006c3068723c */ /* 0x040fec0000001868 */
[C---:B------:R-:W-:Y:S01]  /*2800*/  HMMA.16816.F32 R100, R48.reuse, R110, R100 ;  /* 0x0000006e3064723c */ /* 0x040fe20000001864 */
[----:B------:R-:W-:Y:S05]  /*2810*/  LDSM.16.M88.4 R108, [R223+0x7800] ;  /* 0x00780000df6c783b */ /* 0x000fea0000000200 */
[C---:B----4-:R-:W-:Y:S06]  /*2820*/  HMMA.16816.F32 R80, R48.reuse, R56, R80 ;  /* 0x000000383050723c */ /* 0x050fec0000001850 */
[C---:B------:R-:W-:Y:S06]  /*2830*/  HMMA.16816.F32 R88, R48.reuse, R60, R88 ;  /* 0x0000003c3058723c */ /* 0x040fec0000001858 */
[----:B------:R-:W-:Y:S01]  /*2840*/  HMMA.16816.F32 R84, R48, R62, R84 ;  /* 0x0000003e3054723c */ /* 0x000fe20000001854 */
[----:B------:R-:W-:Y:S05]  /*2850*/  LDSM.16.M88.4 R60, [R221+0x4800] ;  /* 0x00480000dd3c783b */ /* 0x000fea0000000200 */
[C---:B-1----:R-:W-:Y:S06]  /*2860*/  HMMA.16816.F32 R24, R128.reuse, R8, R24 ;  /* 0x000000088018723c */ /* 0x042fec0000001818 */
[C---:B------:R-:W-:Y:S01]  /*2870*/  HMMA.16816.F32 R20, R128.reuse, R10, R20 ;  /* 0x0000000a8014723c */ /* 0x040fe20000001814 */
[----:B------:R-:W-:Y:S05]  /*2880*/  LDSM.16.M88.4 R8, [R222+0x2000] ;  /* 0x00200000de08783b */ /* 0x000fea0000000200 */
[C---:B--2---:R-:W-:Y:S06]  /*2890*/  HMMA.16816.F32 R16, R128.reuse, R40, R16 ;  /* 0x000000288010723c */ /* 0x044fec0000001810 */
[C---:B------:R-:W-:Y:S01]  /*28a0*/  HMMA.16816.F32 R12, R128.reuse, R42, R12 ;  /* 0x0000002a800c723c */ /* 0x040fe2000000180c */
[----:B------:R-:W1:Y:S05]  /*28b0*/  LDSM.16.M88.4 R40, [R221+0x7000] ;  /* 0x00700000dd28783b */ /* 0x000e6a0000000200 */
[C---:B---3--:R-:W-:Y:S06]  /*28c0*/  HMMA.16816.F32 R32, R128.reuse, R44, R32 ;  /* 0x0000002c8020723c */ /* 0x048fec0000001820 */
[----:B------:R-:W-:Y:S01]  /*28d0*/  HMMA.16816.F32 R28, R128, R46, R28 ;  /* 0x0000002e801c723c */ /* 0x000fe2000000181c */
[----:B------:R-:W2:Y:S05]  /*28e0*/  LDSM.16.M88.4 R44, [R221+0x6800] ;  /* 0x00680000dd2c783b */ /* 0x000eaa0000000200 */
[C---:B------:R-:W-:Y:S06]  /*28f0*/  HMMA.16816.F32 R96, R48.reuse, R64, R96 ;  /* 0x000000403060723c */ /* 0x040fec0000001860 */
[C---:B------:R-:W-:Y:S01]  /*2900*/  HMMA.16816.F32 R92, R48.reuse, R66, R92 ;  /* 0x00000042305c723c */ /* 0x040fe2000000185c */
[----:B------:R-:W3:Y:S05]  /*2910*/  LDSM.16.M88.4 R64, [R221+0x4000] ;  /* 0x00400000dd40783b */ /* 0x000eea0000000200 */
[----:B------:R-:W-:Y:S01]  /*2920*/  HMMA.16816.F32 R76, R48, R58, R76 ;  /* 0x0000003a304c723c */ /* 0x000fe2000000184c */
[----:B------:R-:W4:Y:S05]  /*2930*/  LDSM.16.M88.4 R56, [R221+0x5000] ;  /* 0x00500000dd38783b */ /* 0x000f2a0000000200 */
[C---:B-----5:R-:W-:Y:S06]  /*2940*/  HMMA.16816.F32 R104, R128.reuse, R124, R104 ;  /* 0x0000007c8068723c */ /* 0x060fec0000001868 */
[C---:B------:R-:W-:Y:S06]  /*2950*/  HMMA.16816.F32 R100, R128.reuse, R126, R100 ;  /* 0x0000007e8064723c */ /* 0x040fec0000001864 */
[----:B------:R-:W-:Y:S01]  /*2960*/  HMMA.16816.F32 R124, R128, R112, R80 ;  /* 0x00000070807c723c */ /* 0x000fe20000001850 */
[----:B------:R-:W-:Y:S05]  /*2970*/  LDSM.16.M88.4 R80, [R220+0x2000] ;  /* 0x00200000dc50783b */ /* 0x000fea0000000200 */
[C---:B------:R-:W-:Y:S06]  /*2980*/  HMMA.16816.F32 R72, R48.reuse, R52, R72 ;  /* 0x000000343048723c */ /* 0x040fec0000001848 */
[----:B------:R-:W-:Y:S01]  /*2990*/  HMMA.16816.F32 R68, R48, R54, R68 ;  /* 0x000000363044723c */ /* 0x000fe20000001844 */
[----:B------:R-:W5:Y:S04]  /*29a0*/  LDSM.16.M88.4 R52, [R221+0x5800] ;  /* 0x00580000dd34783b */ /* 0x000f680000000200 */
[----:B------:R-:W5:Y:S01]  /*29b0*/  LDSM.16.M88.4 R48, [R221+0x6000] ;  /* 0x00600000dd30783b */ /* 0x000f620000000200 */
[C---:B------:R-:W-:Y:S06]  /*29c0*/  HMMA.16816.F32 R88, R128.reuse, R116, R88 ;  /* 0x000000748058723c */ /* 0x040fec0000001858 */
[C---:B------:R-:W-:Y:S01]  /*29d0*/  HMMA.16816.F32 R116, R128.reuse, R118, R84 ;  /* 0x000000768074723c */ /* 0x040fe20000001854 */
[----:B------:R-:W5:Y:S05]  /*29e0*/  LDSM.16.M88.4 R84, [R221+0x7800] ;  /* 0x00780000dd54783b */ /* 0x000f6a0000000200 */
[C---:B------:R-:W-:Y:S06]  /*29f0*/  HMMA.16816.F32 R96, R128.reuse, R120, R96 ;  /* 0x000000788060723c */ /* 0x040fec0000001860 */
[C---:B------:R-:W-:Y:S01]  /*2a00*/  HMMA.16816.F32 R92, R128.reuse, R122, R92 ;  /* 0x0000007a805c723c */ /* 0x040fe2000000185c */
[----:B------:R-:W5:Y:S05]  /*2a10*/  LDSM.16.M88.4 R120, [R208+0x4000] ;  /* 0x00400000d078783b */ /* 0x000f6a0000000200 */
[----:B------:R-:W-:Y:S06]  /*2a20*/  HMMA.16816.F32 R76, R128, R114, R76 ;  /* 0x00000072804c723c */ /* 0x000fec000000184c */
[----:B-1----:R-:W-:Y:S06]  /*2a30*/  HMMA.16816.F32 R124, R8, R40, R124 ;  /* 0x00000028087c723c */ /* 0x002fec000000187c */
[----:B------:R-:W-:Y:S01]  /*2a40*/  HMMA.16816.F32 R72, R128, R108, R72 ;  /* 0x0000006c8048723c */ /* 0x000fe20000001848 */
[----:B------:R-:W-:-:S04]  /*2a50*/  SHF.R.S32.HI R41, RZ, 0x1f, R0 ;  /* 0x0000001fff297819 */ /* 0x000fc80000011400 */
[----:B------:R-:W-:Y:S01]  /*2a60*/  LEA.HI R41, R41, R0, RZ, 0x2 ;  /* 0x0000000029297211 */ /* 0x000fe200078f10ff */
[----:B------:R-:W-:Y:S01]  /*2a70*/  HMMA.16816.F32 R68, R128, R110, R68 ;  /* 0x0000006e8044723c */ /* 0x000fe20000001844 */
[----:B------:R-:W-:Y:S02]  /*2a80*/  IMAD.SHL.U32 R0, R36, 0x80, RZ ;  /* 0x0000008024007824 */ /* 0x000fe400078e00ff */
[----:B------:R-:W-:-:S03]  /*2a90*/  SHF.R.S32.HI R232, RZ, 0x2, R41 ;  /* 0x00000002ffe87819 */ /* 0x000fc60000011429 */
[C---:B--2---:R-:W-:Y:S06]  /*2aa0*/  HMMA.16816.F32 R88, R8.reuse, R44, R88 ;  /* 0x0000002c0858723c */ /* 0x044fec0000001858 */
[C---:B------:R-:W-:Y:S01]  /*2ab0*/  HMMA.16816.F32 R116, R8.reuse, R46, R116 ;  /* 0x0000002e0874723c */ /* 0x040fe20000001874 */
[----:B------:R-:W1:Y:S05]  /*2ac0*/  LDSM.16.M88.4 R44, [R208+0x4800] ;  /* 0x00480000d02c783b */ /* 0x000e6a0000000200 */
[C---:B---3--:R-:W-:Y:S06]  /*2ad0*/  HMMA.16816.F32 R32, R8.reuse, R64, R32 ;  /* 0x000000400820723c */ /* 0x048fec0000001820 */
[C---:B------:R-:W-:Y:S06]  /*2ae0*/  HMMA.16816.F32 R24, R8.reuse, R60, R24 ;  /* 0x0000003c0818723c */ /* 0x040fec0000001818 */
[----:B------:R-:W-:Y:S01]  /*2af0*/  HMMA.16816.F32 R28, R8, R66, R28 ;  /* 0x00000042081c723c */ /* 0x000fe2000000181c */
[----:B------:R-:W-:Y:S01]  /*2b00*/  IMAD.SHL.U32 R61, R7, 0x2, RZ ;  /* 0x00000002073d7824 */ /* 0x000fe200078e00ff */
[----:B------:R-:W-:-:S04]  /*2b10*/  IADD3 R7, R39, 0x1, R232 ;  /* 0x0000000127077810 */ /* 0x000fc80007ffe0e8 */
[----:B------:R-:W-:Y:S01]  /*2b20*/  IADD3 R7, R6, -UR17, R7 ;  /* 0x8000001106077c10 */ /* 0x000fe2000fffe007 */
[----:B------:R-:W-:Y:S01]  /*2b30*/  HMMA.16816.F32 R76, R8, R42, R76 ;  /* 0x0000002a084c723c */ /* 0x000fe2000000184c */
[----:B------:R-:W2:Y:S01]  /*2b40*/  LDSM.16.M88.4 R40, [R208+0x5000] ;  /* 0x00500000d028783b */ /* 0x000ea20000000200 */
[----:B------:R-:W-:-:S04]  /*2b50*/  LOP3.LUT R61, R0, 0x6, R61, 0xf8, !PT ;  /* 0x00000006003d7812 */ /* 0x000fc800078ef83d */
[C---:B----4-:R-:W-:Y:S06]  /*2b60*/  HMMA.16816.F32 R12, R8.reuse, R58, R12 ;  /* 0x0000003a080c723c */ /* 0x050fec000000180c */
[----:B------:R-:W-:Y:S01]  /*2b70*/  HMMA.16816.F32 R20, R8, R62, R20 ;  /* 0x0000003e0814723c */ /* 0x000fe20000001814 */
[----:B------:R-:W-:Y:S02]  /*2b80*/  VIADD R59, R7, UR16 ;  /* 0x00000010073b7c36 */ /* 0x000fe40008000000 */
[----:B------:R-:W-:-:S03]  /*2b90*/  VIADD R7, R61, 0xffffff80 ;  /* 0xffffff803d077836 */ /* 0x000fc60000000000 */
[C---:B------:R-:W-:Y:S01]  /*2ba0*/  HMMA.16816.F32 R16, R8.reuse, R56, R16 ;  /* 0x000000380810723c */ /* 0x040fe20000001810 */
[C---:B------:R-:W-:Y:S02]  /*2bb0*/  VIMNMX R60, R59.reuse, R6, PT ;  /* 0x000000063b3c7248 */ /* 0x040fe40003fe0100 */
[----:B------:R-:W-:Y:S01]  /*2bc0*/  VIADDMNMX R59, R59, 0x8, R6, PT ;  /* 0x000000083b3b7846 */ /* 0x000fe20003800106 */
[----:B------:R-:W-:Y:S01]  /*2bd0*/  VIADD R6, R61, 0xffffff88 ;  /* 0xffffff883d067836 */ /* 0x000fe20000000000 */
[CC--:B------:R-:W-:Y:S01]  /*2be0*/  ISETP.GE.AND P4, PT, R7.reuse, R60.reuse, PT ;  /* 0x0000003c0700720c */ /* 0x0c0fe20003f86270 */
[C---:B-----5:R-:W-:Y:S01]  /*2bf0*/  HMMA.16816.F32 R104, R8.reuse, R52, R104 ;  /* 0x000000340868723c */ /* 0x060fe20000001868 */
[-C--:B------:R-:W-:Y:S01]  /*2c00*/  ISETP.GE.AND P3, PT, R7, R59.reuse, PT ;  /* 0x0000003b0700720c */ /* 0x080fe20003f66270 */
[C---:B------:R-:W-:Y:S01]  /*2c10*/  VIADD R7, R61.reuse, 0xffffff89 ;  /* 0xffffff893d077836 */ /* 0x040fe20000000000 */
[C---:B------:R-:W-:Y:S02]  /*2c20*/  ISETP.GE.AND P5, PT, R6.reuse, R60, PT ;  /* 0x0000003c0600720c */ /* 0x040fe40003fa6270 */
[----:B------:R-:W-:Y:S01]  /*2c30*/  ISETP.GE.AND P2, PT, R6, R59, PT ;  /* 0x0000003b0600720c */ /* 0x000fe20003f46270 */
[----:B------:R-:W-:Y:S01]  /*2c40*/  HMMA.16816.F32 R100, R8, R54, R100 ;  /* 0x000000360864723c */ /* 0x000fe20000001864 */
[----:B------:R-:W-:-:S05]  /*2c50*/  VIADD R6, R61, 0xffffff91 ;  /* 0xffffff913d067836 */ /* 0x000fca0000000000 */
[C---:B------:R-:W-:Y:S06]  /*2c60*/  HMMA.16816.F32 R96, R8.reuse, R48, R96 ;  /* 0x000000300860723c */ /* 0x040fec0000001860 */
[C---:B------:R-:W-:Y:S06]  /*2c70*/  HMMA.16816.F32 R92, R8.reuse, R50, R92 ;  /* 0x00000032085c723c */ /* 0x040fec000000185c */
[C---:B------:R-:W-:Y:S06]  /*2c80*/  HMMA.16816.F32 R72, R8.reuse, R84, R72 ;  /* 0x000000540848723c */ /* 0x040fec0000001848 */
[----:B------:R-:W-:Y:S06]  /*2c90*/  HMMA.16816.F32 R68, R8, R86, R68 ;  /* 0x000000560844723c */ /* 0x000fec0000001844 */
[----:B------:R-:W-:Y:S01]  /*2ca0*/  HMMA.16816.F32 R32, R80, R120, R32 ;  /* 0x000000785020723c */ /* 0x000fe20000001820 */
[----:B------:R-:W-:-:S05]  /*2cb0*/  VIADD R8, R61, 0xffffff81 ;  /* 0xffffff813d087836 */ /* 0x000fca0000000000 */
[C---:B------:R-:W-:Y:S01]  /*2cc0*/  ISETP.GE.AND P1, PT, R8.reuse, R60, PT ;  /* 0x0000003c0800720c */ /* 0x040fe20003f26270 */
[C---:B------:R-:W-:Y:S01]  /*2cd0*/  HMMA.16816.F32 R28, R80.reuse, R122, R28 ;  /* 0x0000007a501c723c */ /* 0x040fe2000000181c */
[----:B------:R-:W-:Y:S02]  /*2ce0*/  ISETP.GE.AND P0, PT, R8, R59, PT ;  /* 0x0000003b0800720c */ /* 0x000fe40003f06270 */
[----:B------:R-:W3:Y:S03]  /*2cf0*/  LDSM.16.M88.4 R8, [R208+0x5800] ;  /* 0x00580000d008783b */ /* 0x000ee60000000200 */
[C---:B-1----:R-:W-:Y:S06]  /*2d00*/  HMMA.16816.F32 R24, R80.reuse, R44, R24 ;  /* 0x0000002c5018723c */ /* 0x042fec0000001818 */
[C---:B------:R-:W-:Y:S05]  /*2d10*/  HMMA.16816.F32 R20, R80.reuse, R46, R20 ;  /* 0x0000002e5014723c */ /* 0x040fea0000001814 */
[----:B------:R-:W-:Y:S01]  /*2d20*/  FSEL R54, R32, -INF , !P4 ;  /* 0xff80000020367808 */ /* 0x000fe20006000000 */
[----:B--2---:R-:W-:Y:S01]  /*2d30*/  HMMA.16816.F32 R16, R80, R40, R16 ;  /* 0x000000285010723c */ /* 0x004fe20000001810 */
[----:B------:R-:W-:-:S02]  /*2d40*/  FSEL R51, R34, -INF , !P3 ;  /* 0xff80000022337808 */ /* 0x000fc40005800000 */
[CC--:B------:R-:W-:Y:S02]  /*2d50*/  ISETP.GE.AND P4, PT, R7.reuse, R60.reuse, PT ;  /* 0x0000003c0700720c */ /* 0x0c0fe40003f86270 */
[-C--:B------:R-:W-:Y:S01]  /*2d60*/  ISETP.GE.AND P3, PT, R7, R59.reuse, PT ;  /* 0x0000003b0700720c */ /* 0x080fe20003f66270 */
[----:B------:R-:W-:Y:S01]  /*2d70*/  VIADD R7, R61, 0xffffff90 ;  /* 0xffffff903d077836 */ /* 0x000fe20000000000 */
[----:B------:R-:W-:Y:S01]  /*2d80*/  FSEL R56, R33, -INF , !P1 ;  /* 0xff80000021387808 */ /* 0x000fe20004800000 */
[----:B------:R-:W-:Y:S01]  /*2d90*/  HMMA.16816.F32 R12, R80, R42, R12 ;  /* 0x0000002a500c723c */ /* 0x000fe2000000180c */
[----:B------:R-:W-:Y:S02]  /*2da0*/  FSEL R57, R35, -INF , !P0 ;  /* 0xff80000023397808 */ /* 0x000fe40004000000 */
[C---:B------:R-:W-:Y:S02]  /*2db0*/  ISETP.GE.AND P1, PT, R7.reuse, R60, PT ;  /* 0x0000003c0700720c */ /* 0x040fe40003f26270 */
[----:B------:R-:W-:Y:S01]  /*2dc0*/  ISETP.GE.AND P0, PT, R7, R59, PT ;  /* 0x0000003b0700720c */ /* 0x000fe20003f06270 */
[----:B------:R-:W-:Y:S01]  /*2dd0*/  VIADD R7, R61, 0xffffff98 ;  /* 0xffffff983d077836 */ /* 0x000fe20000000000 */
[----:B------:R-:W-:-:S02]  /*2de0*/  FSEL R58, R28, -INF , !P5 ;  /* 0xff8000001c3a7808 */ /* 0x000fc40006800000 */
[----:B------:R-:W-:Y:S02]  /*2df0*/  FSEL R53, R30, -INF , !P2 ;  /* 0xff8000001e357808 */ /* 0x000fe40005000000 */
[CC--:B------:R-:W-:Y:S02]  /*2e00*/  ISETP.GE.AND P5, PT, R6.reuse, R60.reuse, PT ;  /* 0x0000003c0600720c */ /* 0x0c0fe40003fa6270 */
[-C--:B------:R-:W-:Y:S01]  /*2e10*/  ISETP.GE.AND P2, PT, R6, R59.reuse, PT ;  /* 0x0000003b0600720c */ /* 0x080fe20003f46270 */
[----:B------:R-:W-:Y:S01]  /*2e20*/  VIADD R6, R61, 0xffffff99 ;  /* 0xffffff993d067836 */ /* 0x000fe20000000000 */
[----:B------:R-:W-:Y:S02]  /*2e30*/  FSEL R62, R29, -INF , !P4 ;  /* 0xff8000001d3e7808 */ /* 0x000fe40006000000 */
[----:B------:R-:W-:Y:S01]  /*2e40*/  FSEL R55, R31, -INF , !P3 ;  /* 0xff8000001f377808 */ /* 0x000fe20005800000 */
[C---:B---3--:R-:W-:Y:S01]  /*2e50*/  HMMA.16816.F32 R104, R80.reuse, R8, R104 ;  /* 0x000000085068723c */ /* 0x048fe20000001868 */
[CC--:B------:R-:W-:Y:S01]  /*2e60*/  ISETP.GE.AND P4, PT, R7.reuse, R60.reuse, PT ;  /* 0x0000003c0700720c */ /* 0x0c0fe20003f86270 */
[----:B------:R-:W1:Y:S01]  /*2e70*/  LDSM.16.M88.4 R28, [R208+0x6000] ;  /* 0x00600000d01c783b */ /* 0x000e620000000200 */
[-C--:B------:R-:W-:Y:S01]  /*2e80*/  ISETP.GE.AND P3, PT, R7, R59.reuse, PT ;  /* 0x0000003b0700720c */ /* 0x080fe20003f66270 */
[C---:B------:R-:W-:Y:S01]  /*2e90*/  VIADD R7, R61.reuse, 0xffffffa0 ;  /* 0xffffffa03d077836 */ /* 0x040fe20000000000 */
[----:B------:R-:W-:Y:S01]  /*2ea0*/  FSEL R52, R24, -INF , !P1 ;  /* 0xff80000018347808 */ /* 0x000fe20004800000 */
[----:B------:R-:W-:Y:S01]  /*2eb0*/  HMMA.16816.F32 R100, R80, R10, R100 ;  /* 0x0000000a5064723c */ /* 0x000fe20000001864 */
[----:B------:R-:W-:Y:S01]  /*2ec0*/  FSEL R49, R26, -INF , !P0 ;  /* 0xff8000001a317808 */ /* 0x000fe20004000000 */
[C---:B------:R-:W-:Y:S01]  /*2ed0*/  VIADD R9, R61.reuse, 0xffffffa8 ;  /* 0xffffffa83d097836 */ /* 0x040fe20000000000 */
[C---:B------:R-:W-:Y:S01]  /*2ee0*/  ISETP.GE.AND P1, PT, R6.reuse, R60, PT ;  /* 0x0000003c0600720c */ /* 0x040fe20003f26270 */
[C---:B------:R-:W-:Y:S01]  /*2ef0*/  VIADD R8, R61.reuse, 0xffffffa9 ;  /* 0xffffffa93d087836 */ /* 0x040fe20000000000 */
[----:B------:R-:W-:Y:S01]  /*2f00*/  ISETP.GE.AND P0, PT, R6, R59, PT ;  /* 0x0000003b0600720c */ /* 0x000fe20003f06270 */
[----:B------:R-:W-:Y:S01]  /*2f10*/  VIADD R6, R61, 0xffffffa1 ;  /* 0xffffffa13d067836 */ /* 0x000fe20000000000 */
[----:B------:R-:W-:-:S02]  /*2f20*/  FSEL R26, R25, -INF , !P5 ;  /* 0xff800000191a7808 */ /* 0x000fc40006800000 */
[----:B------:R-:W-:Y:S02]  /*2f30*/  FSEL R27, R27, -INF , !P2 ;  /* 0xff8000001b1b7808 */ /* 0x000fe40005000000 */
[CC--:B------:R-:W-:Y:S02]  /*2f40*/  ISETP.GE.AND P5, PT, R7.reuse, R60.reuse, PT ;  /* 0x0000003c0700720c */ /* 0x0c0fe40003fa6270 */
[----:B------:R-:W-:Y:S02]  /*2f50*/  ISETP.GE.AND P2, PT, R7, R59, PT ;  /* 0x0000003b0700720c */ /* 0x000fe40003f46270 */
[----:B------:R-:W-:Y:S02]  /*2f60*/  FSEL R24, R20, -INF , !P4 ;  /* 0xff80000014187808 */ /* 0x000fe40006000000 */
[----:B------:R-:W-:Y:S02]  /*2f70*/  FSEL R7, R22, -INF , !P3 ;  /* 0xff80000016077808 */ /* 0x000fe40005800000 */
[----:B------:R-:W-:-:S02]  /*2f80*/  ISETP.GE.AND P4, PT, R6, R60, PT ;  /* 0x0000003c0600720c */ /* 0x000fc40003f86270 */
[----:B------:R-:W-:Y:S02]  /*2f90*/  ISETP.GE.AND P3, PT, R6, R59, PT ;  /* 0x0000003b0600720c */ /* 0x000fe40003f66270 */
[----:B------:R-:W-:Y:S02]  /*2fa0*/  FSEL R6, R21, -INF , !P1 ;  /* 0xff80000015067808 */ /* 0x000fe40004800000 */
[----:B------:R-:W-:Y:S02]  /*2fb0*/  FSEL R45, R23, -INF , !P0 ;  /* 0xff800000172d7808 */ /* 0x000fe40004000000 */
[----:B------:R-:W2:Y:S01]  /*2fc0*/  LDSM.16.M88.4 R20, [R208+0x6800] ;  /* 0x00680000d014783b */ /* 0x000ea20000000200 */
[----:B------:R-:W-:Y:S01]  /*2fd0*/  FSEL R48, R16, -INF , !P5 ;  /* 0xff80000010307808 */ /* 0x000fe20006800000 */
[----:B------:R-:W-:Y:S01]  /*2fe0*/  VIADD R16, R61, 0xffffffc9 ;  /* 0xffffffc93d107836 */ /* 0x000fe20000000000 */
[----:B------:R-:W-:Y:S02]  /*2ff0*/  FSEL R43, R18, -INF , !P2 ;  /* 0xff800000122b7808 */ /* 0x000fe40005000000 */
[----:B------:R-:W-:-:S02]  /*3000*/  ISETP.GE.AND P1, PT, R9, R60, PT ;  /* 0x0000003c0900720c */ /* 0x000fc40003f26270 */
[-C--:B------:R-:W-:Y:S01]  /*3010*/  ISETP.GE.AND P0, PT, R9, R59.reuse, PT ;  /* 0x0000003b0900720c */ /* 0x080fe20003f06270 */
[C---:B------:R-:W-:Y:S01]  /*3020*/  VIADD R9, R61.reuse, 0xffffffb0 ;  /* 0xffffffb03d097836 */ /* 0x040fe20000000000 */
[CC--:B------:R-:W-:Y:S01]  /*3030*/  ISETP.GE.AND P5, PT, R8.reuse, R60.reuse, PT ;  /* 0x0000003c0800720c */ /* 0x0c0fe20003fa6270 */
[C---:B-1----:R-:W-:Y:S01]  /*3040*/  HMMA.16816.F32 R96, R80.reuse, R28, R96 ;  /* 0x0000001c5060723c */ /* 0x042fe20000001860 */
[----:B------:R-:W-:Y:S01]  /*3050*/  ISETP.GE.AND P2, PT, R8, R59, PT ;  /* 0x0000003b0800720c */ /* 0x000fe20003f46270 */
[----:B------:R-:W-:Y:S01]  /*3060*/  VIADD R8, R61, 0xffffffb1 ;  /* 0xffffffb13d087836 */ /* 0x000fe20000000000 */
[----:B------:R-:W-:Y:S01]  /*3070*/  FSEL R162, R17, -INF , !P4 ;  /* 0xff80000011a27808 */ /* 0x000fe20006000000 */
[----:B------:R-:W-:Y:S01]  /*3080*/  VIADD R17, R61, 0xffffffc8 ;  /* 0xffffffc83d117836 */ /* 0x000fe20000000000 */
[----:B------:R-:W-:Y:S01]  /*3090*/  FSEL R47, R19, -INF , !P3 ;  /* 0xff800000132f7808 */ /* 0x000fe20005800000 */
[----:B------:R-:W-:Y:S01]  /*30a0*/  HMMA.16816.F32 R92, R80, R30, R92 ;  /* 0x0000001e505c723c */ /* 0x000fe2000000185c */
[----:B------:R-:W-:Y:S01]  /*30b0*/  FSEL R46, R12, -INF , !P1 ;  /* 0xff8000000c2e7808 */ /* 0x000fe20004800000 */
[C---:B------:R-:W-:Y:S01]  /*30c0*/  VIADD R12, R61.reuse, 0xffffffb9 ;  /* 0xffffffb93d0c7836 */ /* 0x040fe20000000000 */
[----:B------:R-:W-:Y:S01]  /*30d0*/  FSEL R41, R14, -INF , !P0 ;  /* 0xff8000000e297808 */ /* 0x000fe20004000000 */
[----:B------:R-:W-:Y:S01]  /*30e0*/  VIADD R14, R61, 0xffffffb8 ;  /* 0xffffffb83d0e7836 */ /* 0x000fe20000000000 */
[----:B------:R-:W-:-:S02]  /*30f0*/  ISETP.GE.AND P4, PT, R9, R60, PT ;  /* 0x0000003c0900720c */ /* 0x000fc40003f86270 */
[-C--:B------:R-:W-:Y:S02]  /*3100*/  ISETP.GE.AND P3, PT, R9, R59.reuse, PT ;  /* 0x0000003b0900720c */ /* 0x080fe40003f66270 */
[C---:B------:R-:W-:Y:S02]  /*3110*/  ISETP.GE.AND P1, PT, R8.reuse, R60, PT ;  /* 0x0000003c0800720c */ /* 0x040fe40003f26270 */
[----:B------:R-:W-:Y:S02]  /*3120*/  ISETP.GE.AND P0, PT, R8, R59, PT ;  /* 0x0000003b0800720c */ /* 0x000fe40003f06270 */
[----:B------:R-:W1:Y:S01]  /*3130*/  LDSM.16.M88.4 R8, [R208+0x7000] ;  /* 0x00700000d008783b */ /* 0x000e620000000200 */
[----:B------:R-:W-:Y:S02]  /*3140*/  FSEL R44, R104, -INF , !P4 ;  /* 0xff800000682c7808 */ /* 0x000fe40006000000 */
[----:B------:R-:W-:Y:S02]  /*3150*/  FSEL R165, R106, -INF , !P3 ;  /* 0xff8000006aa57808 */ /* 0x000fe40005800000 */
[----:B------:R-:W-:Y:S01]  /*3160*/  FSEL R50, R13, -INF , !P5 ;  /* 0xff8000000d327808 */ /* 0x000fe20006800000 */
[----:B------:R-:W-:Y:S01]  /*3170*/  VIADD R13, R61, 0xffffffc0 ;  /* 0xffffffc03d0d7836 */ /* 0x000fe20000000000 */
[----:B------:R-:W-:-:S02]  /*3180*/  FSEL R37, R15, -INF , !P2 ;  /* 0xff8000000f257808 */ /* 0x000fc40005000000 */
[CC--:B------:R-:W-:Y:S02]  /*3190*/  ISETP.GE.AND P4, PT, R12.reuse, R60.reuse, PT ;  /* 0x0000003c0c00720c */ /* 0x0c0fe40003f86270 */
[-C--:B------:R-:W-:Y:S01]  /*31a0*/  ISETP.GE.AND P3, PT, R12, R59.reuse, PT ;  /* 0x0000003b0c00720c */ /* 0x080fe20003f66270 */
[----:B------:R-:W-:Y:S01]  /*31b0*/  VIADD R12, R61, 0xffffffc1 ;  /* 0xffffffc13d0c7836 */ /* 0x000fe20000000000 */
[C---:B------:R-:W-:Y:S01]  /*31c0*/  ISETP.GE.AND P5, PT, R14.reuse, R60, PT ;  /* 0x0000003c0e00720c */ /* 0x040fe20003fa6270 */
[C---:B--2---:R-:W-:Y:S01]  /*31d0*/  HMMA.16816.F32 R88, R80.reuse, R20, R88 ;  /* 0x000000145058723c */ /* 0x044fe20000001858 */
[----:B------:R-:W-:Y:S02]  /*31e0*/  ISETP.GE.AND P2, PT, R14, R59, PT ;  /* 0x0000003b0e00720c */ /* 0x000fe40003f46270 */
[----:B------:R-:W-:Y:S02]  /*31f0*/  FSEL R42, R105, -INF , !P1 ;  /* 0xff800000692a7808 */ /* 0x000fe40004800000 */
[----:B------:R-:W-:Y:S01]  /*3200*/  FSEL R39, R107, -INF , !P0 ;  /* 0xff8000006b277808 */ /* 0x000fe20004000000 */
[----:B------:R-:W-:Y:S01]  /*3210*/  HMMA.16816.F32 R116, R80, R22, R116 ;  /* 0x000000165074723c */ /* 0x000fe20000001874 */
[----:B------:R-:W-:-:S02]  /*3220*/  FSEL R40, R100, -INF , !P5 ;  /* 0xff80000064287808 */ /* 0x000fc40006800000 */
[----:B------:R-:W-:Y:S02]  /*3230*/  FSEL R151, R102, -INF , !P2 ;  /* 0xff80000066977808 */ /* 0x000fe40005000000 */
[CC--:B------:R-:W-:Y:S02]  /*3240*/  ISETP.GE.AND P1, PT, R13.reuse, R60.reuse, PT ;  /* 0x0000003c0d00720c */ /* 0x0c0fe40003f26270 */
[-C--:B------:R-:W-:Y:S02]  /*3250*/  ISETP.GE.AND P0, PT, R13, R59.reuse, PT ;  /* 0x0000003b0d00720c */ /* 0x080fe40003f06270 */
[C---:B------:R-:W-:Y:S02]  /*3260*/  ISETP.GE.AND P5, PT, R12.reuse, R60, PT ;  /* 0x0000003c0c00720c */ /* 0x040fe40003fa6270 */
[----:B------:R-:W-:Y:S02]  /*3270*/  ISETP.GE.AND P2, PT, R12, R59, PT ;  /* 0x0000003b0c00720c */ /* 0x000fe40003f46270 */
[----:B------:R-:W2:Y:S01]  /*3280*/  LDSM.16.M88.4 R12, [R208+0x7800] ;  /* 0x00780000d00c783b */ /* 0x000ea20000000200 */
[----:B------:R-:W-:Y:S01]  /*3290*/  FSEL R38, R101, -INF , !P4 ;  /* 0xff80000065267808 */ /* 0x000fe20006000000 */
[----:B------:R-:W-:-:S04]  /*32a0*/  DEPBAR.LE SB0, 0x0 ;  /* 0x000080000000791a */ /* 0x000fc80000000000 */
[----:B------:R-:W-:Y:S01]  /*32b0*/  FSEL R149, R103, -INF , !P3 ;  /* 0xff80000067957808 */ /* 0x000fe20005800000 */
[C---:B-1----:R-:W-:Y:S01]  /*32c0*/  HMMA.16816.F32 R124, R80.reuse, R8, R124 ;  /* 0x00000008507c723c */ /* 0x042fe2000000187c */
[C---:B------:R-:W-:Y:S02]  /*32d0*/  ISETP.GE.AND P4, PT, R17.reuse, R60, PT ;  /* 0x0000003c1100720c */ /* 0x040fe40003f86270 */
[----:B------:R-:W-:Y:S01]  /*32e0*/  ISETP.GE.AND P3, PT, R17, R59, PT ;  /* 0x0000003b1100720c */ /* 0x000fe20003f66270 */
[----:B------:R-:W-:Y:S01]  /*32f0*/  VIADD R17, R61, 0xffffffd0 ;  /* 0xffffffd03d117836 */ /* 0x000fe20000000000 */
[----:B------:R-:W-:Y:S01]  /*3300*/  FSEL R158, R97, -INF , !P5 ;  /* 0xff800000619e7808 */ /* 0x000fe20006800000 */
[----:B------:R-:W-:Y:S01]  /*3310*/  HMMA.16816.F32 R76, R80, R10, R76 ;  /* 0x0000000a504c723c */ /* 0x000fe2000000184c */
[----:B------:R-:W-:Y:S01]  /*3320*/  FSEL R155, R99, -INF , !P2 ;  /* 0xff800000639b7808 */ /* 0x000fe20005000000 */
[C---:B------:R-:W-:Y:S01]  /*3330*/  VIADD R8, R61.reuse, 0xffffffd9 ;  /* 0xffffffd93d087836 */ /* 0x040fe20000000000 */
[----:B------:R-:W-:Y:S01]  /*3340*/  FSEL R148, R96, -INF , !P1 ;  /* 0xff80000060947808 */ /* 0x000fe20004800000 */
[----:B------:R-:W-:Y:S01]  /*3350*/  VIADD R9, R61, 0xffffffd8 ;  /* 0xffffffd83d097836 */ /* 0x000fe20000000000 */
[----:B------:R-:W-:-:S02]  /*3360*/  FSEL R153, R98, -INF , !P0 ;  /* 0xff80000062997808 */ /* 0x000fc40004000000 */
[CC--:B------:R-:W-:Y:S02]  /*3370*/  ISETP.GE.AND P5, PT, R17.reuse, R60.reuse, PT ;  /* 0x0000003c1100720c */ /* 0x0c0fe40003fa6270 */
[-C--:B------:R-:W-:Y:S02]  /*3380*/  ISETP.GE.AND P2, PT, R17, R59.reuse, PT ;  /* 0x0000003b1100720c */ /* 0x080fe40003f46270 */
[C---:B------:R-:W-:Y:S02]  /*3390*/  ISETP.GE.AND P1, PT, R16.reuse, R60, PT ;  /* 0x0000003c1000720c */ /* 0x040fe40003f26270 */
        /* <DEDUP_REMOVED lines=8> */
[----:B------:R-:W-:Y:S01]  /*3420*/  VIADD R8, R61, 0xffffffe1 ;  /* 0xffffffe13d087836 */ /* 0x000fe20000000000 */
[C---:B--2---:R-:W-:Y:S01]  /*3430*/  HMMA.16816.F32 R72, R80.reuse, R12, R72 ;  /* 0x0000000c5048723c */ /* 0x044fe20000001848 */
[----:B------:R-:W-:Y:S02]  /*3440*/  FSEL R156, R92, -INF , !P4 ;  /* 0xff8000005c9c7808 */ /* 0x000fe40006000000 */
[----:B------:R-:W-:Y:S01]  /*3450*/  FSEL R35, R94, -INF , !P3 ;  /* 0xff8000005e237808 */ /* 0x000fe20005800000 */
[----:B------:R-:W-:Y:S01]  /*3460*/  BAR.SYNC.DEFER_BLOCKING 0x0 ;  /* 0x0000000000007b1d */ /* 0x000fe20000010000 */
[CC--:B------:R-:W-:Y:S01]  /*3470*/  ISETP.GE.AND P1, PT, R9.reuse, R60.reuse, PT ;  /* 0x0000003c0900720c */ /* 0x0c0fe20003f26270 */
[----:B------:R-:W-:Y:S01]  /*3480*/  HMMA.16816.F32 R68, R80, R14, R68 ;  /* 0x0000000e5044723c */ /* 0x000fe20000001844 */
[----:B------:R-:W-:Y:S01]  /*3490*/  ISETP.GE.AND P0, PT, R9, R59, PT ;  /* 0x0000003b0900720c */ /* 0x000fe20003f06270 */
[----:B------:R-:W-:Y:S01]  /*34a0*/  VIADD R9, R61, 0xffffffe0 ;  /* 0xffffffe03d097836 */ /* 0x000fe20000000000 */
[----:B------:R-:W-:-:S02]  /*34b0*/  ISETP.GE.AND P4, PT, R16, R60, PT ;  /* 0x0000003c1000720c */ /* 0x000fc40003f86270 */
[----:B------:R-:W-:Y:S02]  /*34c0*/  ISETP.GE.AND P3, PT, R16, R59, PT ;  /* 0x0000003b1000720c */ /* 0x000fe40003f66270 */
[----:B------:R-:W-:Y:S02]  /*34d0*/  FSEL R32, R116, -INF , !P1 ;  /* 0xff80000074207808 */ /* 0x000fe40004800000 */
[----:B------:R-:W-:Y:S02]  /*34e0*/  FSEL R159, R118, -INF , !P0 ;  /* 0xff800000769f7808 */ /* 0x000fe40004000000 */
[----:B------:R-:W-:Y:S02]  /*34f0*/  FSEL R34, R89, -INF , !P4 ;  /* 0xff80000059227808 */ /* 0x000fe40006000000 */
[----:B------:R-:W-:Y:S02]  /*3500*/  FSEL R161, R91, -INF , !P3 ;  /* 0xff8000005ba17808 */ /* 0x000fe40005800000 */
[----:B------:R-:W-:-:S02]  /*3510*/  ISETP.GE.AND P1, PT, R8, R60, PT ;  /* 0x0000003c0800720c */ /* 0x000fc40003f26270 */
[-C--:B------:R-:W-:Y:S01]  /*3520*/  ISETP.GE.AND P0, PT, R8, R59.reuse, PT ;  /* 0x0000003b0800720c */ /* 0x080fe20003f06270 */
[----:B------:R-:W-:Y:S01]  /*3530*/  VIADD R8, R61, 0xffffffe9 ;  /* 0xffffffe93d087836 */ /* 0x000fe20000000000 */
        /* <DEDUP_REMOVED lines=10> */
[C---:B------:R-:W-:Y:S02]  /*35e0*/  ISETP.GE.AND P5, PT, R9.reuse, R60, PT ;  /* 0x0000003c0900720c */ /* 0x040fe40003fa6270 */
[----:B------:R-:W-:Y:S01]  /*35f0*/  ISETP.GE.AND P2, PT, R9, R59, PT ;  /* 0x0000003b0900720c */ /* 0x000fe20003f46270 */
[----:B------:R-:W-:Y:S01]  /*3600*/  VIADD R9, R61, 0xfffffff0 ;  /* 0xfffffff03d097836 */ /* 0x000fe20000000000 */
[----:B------:R-:W-:-:S02]  /*3610*/  FSEL R146, R76, -INF , !P5 ;  /* 0xff8000004c927808 */ /* 0x000fc40006800000 */
[----:B------:R-:W-:Y:S02]  /*3620*/  FSEL R143, R78, -INF , !P2 ;  /* 0xff8000004e8f7808 */ /* 0x000fe40005000000 */
[C---:B------:R-:W-:Y:S02]  /*3630*/  ISETP.GE.AND P5, PT, R8.reuse, R60, PT ;  /* 0x0000003c0800720c */ /* 0x040fe40003fa6270 */
[-C--:B------:R-:W-:Y:S01]  /*3640*/  ISETP.GE.AND P2, PT, R8, R59.reuse, PT ;  /* 0x0000003b0800720c */ /* 0x080fe20003f46270 */
[----:B------:R-:W-:Y:S01]  /*3650*/  VIADD R8, R61, 0xfffffff8 ;  /* 0xfffffff83d087836 */ /* 0x000fe20000000000 */
[----:B------:R-:W-:Y:S01]  /*3660*/  FSEL R145, R127, -INF , !P0 ;  /* 0xff8000007f917808 */ /* 0x000fe20004000000 */
[----:B------:R-:W-:Y:S01]  /*3670*/  VIADD R61, R61, 0xfffffff9 ;  /* 0xfffffff93d3d7836 */ /* 0x000fe20000000000 */
[----:B------:R-:W-:Y:S02]  /*3680*/  ISETP.GE.AND P0, PT, R9, R59, PT ;  /* 0x0000003b0900720c */ /* 0x000fe40003f06270 */
[----:B------:R-:W-:-:S02]  /*3690*/  FSEL R150, R125, -INF , !P1 ;  /* 0xff8000007d967808 */ /* 0x000fc40004800000 */
[----:B------:R-:W-:Y:S02]  /*36a0*/  FSEL R137, R74, -INF , !P0 ;  /* 0xff8000004a897808 */ /* 0x000fe40004000000 */
[----:B------:R-:W-:Y:S02]  /*36b0*/  ISETP.GE.AND P0, PT, R61, R59, PT ;  /* 0x0000003b3d00720c */ /* 0x000fe40003f06270 */
[----:B------:R-:W-:Y:S02]  /*36c0*/  ISETP.GE.AND P1, PT, R9, R60, PT ;  /* 0x0000003c0900720c */ /* 0x000fe40003f26270 */
[----:B------:R-:W-:Y:S02]  /*36d0*/  FSEL R67, R71, -INF , !P0 ;  /* 0xff80000047437808 */ /* 0x000fe40004000000 */
[----:B------:R-:W-:Y:S02]  /*36e0*/  ISETP.GE.AND P0, PT, R36, 0x2, PT ;  /* 0x000000022400780c */ /* 0x000fe40003f06270 */
[----:B------:R-:W-:-:S02]  /*36f0*/  FSEL R144, R77, -INF , !P4 ;  /* 0xff8000004d907808 */ /* 0x000fc40006000000 */
[----:B------:R-:W-:Y:S02]  /*3700*/  FSEL R141, R79, -INF , !P3 ;  /* 0xff8000004f8d7808 */ /* 0x000fe40005800000 */
[----:B------:R-:W-:Y:S02]  /*3710*/  FSEL R142, R72, -INF , !P1 ;  /* 0xff800000488e7808 */ /* 0x000fe40004800000 */
[CC--:B------:R-:W-:Y:S02]  /*3720*/  ISETP.GE.AND P4, PT, R8.reuse, R60.reuse, PT ;  /* 0x0000003c0800720c */ /* 0x0c0fe40003f86270 */
[----:B------:R-:W-:Y:S02]  /*3730*/  ISETP.GE.AND P3, PT, R61, R60, PT ;  /* 0x0000003c3d00720c */ /* 0x000fe40003f66270 */
[----:B------:R-:W-:Y:S02]  /*3740*/  ISETP.GE.AND P1, PT, R8, R59, PT ;  /* 0x0000003b0800720c */ /* 0x000fe40003f26270 */
[----:B------:R-:W-:-:S02]  /*3750*/  FSEL R140, R73, -INF , !P5 ;  /* 0xff800000498c7808 */ /* 0x000fc40006800000 */
[----:B------:R-:W-:Y:S02]  /*3760*/  FSEL R135, R75, -INF , !P2 ;  /* 0xff8000004b877808 */ /* 0x000fe40005000000 */
[----:B------:R-:W-:Y:S02]  /*3770*/  FSEL R138, R68, -INF , !P4 ;  /* 0xff800000448a7808 */ /* 0x000fe40006000000 */
[----:B------:R-:W-:Y:S02]  /*3780*/  FSEL R136, R69, -INF , !P3 ;  /* 0xff80000045887808 */ /* 0x000fe40005800000 */
[----:B------:R-:W-:Y:S01]  /*3790*/  FSEL R133, R70, -INF , !P1 ;  /* 0xff80000046857808 */ /* 0x000fe20004800000 */
[----:B------:R-:W-:Y:S06]  /*37a0*/  @!P0 BRA `(.L_x_2314) ;  /* 0x0000000400908947 */ /* 0x000fec0003800000 */
[----:B------:R-:W-:Y:S05]  /*37b0*/  @P6 BRA `(.L_x_2315) ;  /* 0x0000000000ec6947 */ /* 0x000fea0003800000 */
[----:B------:R-:W1:Y:S01]  /*37c0*/  LDC R8, c[0x0][0x380] ;  /* 0x0000e000ff087b82 */ /* 0x000e620000000800 */
[C---:B------:R-:W-:Y:S01]  /*37d0*/  IADD3 R9, R0.reuse, -0x80, RZ ;  /* 0xffffff8000097810 */ /* 0x040fe20007ffe0ff */
[----:B------:R-:W-:-:S03]  /*37e0*/  VIADD R15, R0, 0xffffff00 ;  /* 0xffffff00000f7836 */ /* 0x000fc60000000000 */
[----:B------:R-:W-:Y:S02]  /*37f0*/  IABS R10, R9 ;  /* 0x00000009000a7213 */ /* 0x000fe40000000000 */
        /* <DEDUP_REMOVED lines=29> */
[----:B------:R-:W-:-:S07]  /*39d0*/  ISETP.NE.AND P2, PT, R8, RZ, PT ;  /* 0x000000ff0800720c */ /* 0x000fce0003f45270 */
        /* <DEDUP_REMOVED lines=13> */
[----:B------:R-:W-:-:S04]  /*3ab0*/  IMAD R0, R0, UR6, RZ ;  /* 0x0000000600007c24 */ /* 0x000fc8000f8e02ff */
[----:B------:R-:W-:Y:S01]  /*3ac0*/  IMAD R0, R9, UR7, R0 ;  /* 0x0000000709007c24 */ /* 0x000fe2000f8e0200 */
[----:B--2---:R-:W-:Y:S01]  /*3ad0*/  IADD3 R8, -R11, R2, RZ ;  /* 0x000000020b087210 */ /* 0x004fe20007ffe1ff */
[----:B------:R-:W-:-:S03]  /*3ae0*/  IMAD.WIDE.U32 R10, R9, UR6, RZ ;  /* 0x00000006090a7c25 */ /* 0x000fc6000f8e00ff */
        /* <DEDUP_REMOVED lines=8> */
.L_x_2315:
[----:B------:R-:W-:-:S04]  /*3b70*/  ULEA UR6, -UR6, URZ, 0x7 ;  /* 0x0000003f06067291 */ /* 0x000fc8000f8e393f */
[----:B------:R-:W-:Y:S02]  /*3b80*/  USHF.R.S32.HI UR4, URZ, 0x1f, UR6 ;  /* 0x0000001f3f047899 */ /* 0x000fe40008011406 */
[----:B------:R-:W-:-:S04]  /*3b90*/  MOV R2, UR6 ;  /* 0x0000000600027c02 */ /* 0x000fc80008000f00 */
[----:B------:R-:W-:-:S07]  /*3ba0*/  MOV R0, UR4 ;  /* 0x0000000400007c02 */ /* 0x000fce0008000f00 */
.L_x_2316:
[----:B------:R-:W-:-:S04]  /*3bb0*/  LEA R230, P1, R2, R230, 0x1 ;  /* 0x000000e602e67211 */ /* 0x000fc800078208ff */
[----:B------:R-:W-:Y:S02]  /*3bc0*/  LEA.HI.X R231, R2, R231, R0, 0x1, P1 ;  /* 0x000000e702e77211 */ /* 0x000fe400008f0c00 */
[----:B------:R-:W-:-:S03]  /*3bd0*/  IADD3 R18, P1, R230, UR15, RZ ;  /* 0x0000000fe6127c10 */ /* 0x000fc6000ff3e0ff */
[----:B------:R-:W-:Y:S01]  /*3be0*/  @!PT LDS RZ, [RZ] ;  /* 0x00000000fffff984 */ /* 0x000fe20000000800 */
[----:B------:R-:W-:Y:S01]  /*3bf0*/  @!PT LDS RZ, [RZ] ;  /* 0x00000000fffff984 */ /* 0x000fe20000000800 */
[----:B------:R-:W-:Y:S01]  /*3c00*/  @!PT LDS RZ, [RZ] ;  /* 0x00000000fffff984 */ /* 0x000fe20000000800 */
[----:B------:R1:W-:Y:S01]  /*3c10*/  LDGSTS.E.BYPASS.LTC128B.128 [R233+0x4000], desc[UR18][R230.64] ;  /* 0x04000000e6e97fae */ /* 0x0003e2000b901d52 */
[----:B------:R-:W-:Y:S02]  /*3c20*/  IADD3.X R19, R231, UR14, RZ, P1, !PT ;  /* 0x0000000ee7137c10 */ /* 0x000fe40008ffe4ff */
[----:B------:R-:W-:Y:S01]  /*3c30*/  IADD3 R16, P1, R18, UR15, RZ ;  /* 0x0000000f12107c10 */ /* 0x000fe2000ff3e0ff */
[----:B------:R1:W-:Y:S03]  /*3c40*/  LDGSTS.E.BYPASS.LTC128B.128 [R233+0x8000], desc[UR18][R230.64+0x80] ;  /* 0x08000080e6e97fae */ /* 0x0003e6000b901d52 */
[----:B------:R-:W-:Y:S01]  /*3c50*/  IADD3.X R17, R19, UR14, RZ, P1, !PT ;  /* 0x0000000e13117c10 */ /* 0x000fe20008ffe4ff */
[----:B------:R1:W-:Y:S01]  /*3c60*/  LDGSTS.E.BYPASS.LTC128B.128 [R233+0x4800], desc[UR18][R18.64] ;  /* 0x0480000012e97fae */ /* 0x0003e2000b901d52 */
[----:B------:R-:W-:-:S03]  /*3c70*/  IADD3 R14, P1, R16, UR15, RZ ;  /* 0x0000000f100e7c10 */ /* 0x000fc6000ff3e0ff */
        /* <DEDUP_REMOVED lines=15> */
[----:B------:R-:W-:-:S03]  /*3d70*/  IADD3.X R21, R9, UR14, RZ, P1, !PT ;  /* 0x0000000e09157c10 */ /* 0x000fc60008ffe4ff */
[----:B------:R1:W-:Y:S04]  /*3d80*/  LDGSTS.E.BYPASS.LTC128B.128 [R233+0x6800], desc[UR18][R10.64] ;  /* 0x068000000ae97fae */ /* 0x0003e8000b901d52 */
[----:B------:R1:W-:Y:S04]  /*3d90*/  LDGSTS.E.BYPASS.LTC128B.128 [R233+0xa800], desc[UR18][R10.64+0x80] ;  /* 0x0a8000800ae97fae */ /* 0x0003e8000b901d52 */
[----:B------:R1:W-:Y:S04]  /*3da0*/  LDGSTS.E.BYPASS.LTC128B.128 [R233+0x7000], desc[UR18][R8.64] ;  /* 0x0700000008e97fae */ /* 0x0003e8000b901d52 */
[----:B------:R1:W-:Y:S04]  /*3db0*/  LDGSTS.E.BYPASS.LTC128B.128 [R233+0xb000], desc[UR18][R8.64+0x80] ;  /* 0x0b00008008e97fae */ /* 0x0003e8000b901d52 */
[----:B------:R1:W-:Y:S04]  /*3dc0*/  LDGSTS.E.BYPASS.LTC128B.128 [R233+0x7800], desc[UR18][R20.64] ;  /* 0x0780000014e97fae */ /* 0x0003e8000b901d52 */
[----:B------:R1:W-:Y:S04]  /*3dd0*/  LDGSTS.E.BYPASS.LTC128B.128 [R233+0xb800], desc[UR18][R20.64+0x80] ;  /* 0x0b80008014e97fae */ /* 0x0003e8000b901d52 */
[----:B------:R-:W0:Y:S02]  /*3de0*/  LDGDEPBAR ;  /* 0x00000000000079af */ /* 0x000e240000000000 */
.L_x_2314:
[----:B-1----:R-:W-:Y:S01]  /*3df0*/  FMNMX.FTZ R9, R54, R56, !PT ;  /* 0x0000003836097209 */ /* 0x002fe20007810000 */
[----:B------:R-:W-:Y:S01]  /*3e00*/  ULDC UR4, c[0x0][0x2ec] ;  /* 0x0000bb0000047ab9 */ /* 0x000fe20000000800 */
        /* <DEDUP_REMOVED lines=63> */
[-C--:B------:R-:W-:Y:S01]  /*4200*/  IADD3 R218, R4, R219.reuse, RZ ;  /* 0x000000db04da7210 */ /* 0x080fe20007ffe0ff */
[----:B------:R-:W2:Y:S01]  /*4210*/  SHFL.BFLY PT, R9, R8, 0x2, 0x1f ;  /* 0x0c401f0008097f89 */ /* 0x000ea200000e0000 */
[----:B------:R-:W-:-:S02]  /*4220*/  IADD3 R217, R3, R219, RZ ;  /* 0x000000db03d97210 */ /* 0x000fc40007ffe0ff */
[----:B------:R-:W-:Y:S01]  /*4230*/  IADD3 R216, R3, R218, RZ ;  /* 0x000000da03d87210 */ /* 0x000fe20007ffe0ff */
        /* <DEDUP_REMOVED lines=11> */
[----:B------:R-:W-:Y:S04]  /*42f0*/  LDSM.16.MT88.4 R120, [R217+0x10000] ;  /* 0x01000000d978783b */ /* 0x000fe80000004200 */
[----:B------:R-:W-:Y:S01]  /*4300*/  LDSM.16.MT88.4 R28, [R216+0x10000] ;  /* 0x01000000d81c783b */ /* 0x000fe20000004200 */
[----:B-1----:R-:W-:-:S03]  /*4310*/  FMNMX.FTZ R2, R11, R2, !PT ;  /* 0x000000020b027209 */ /* 0x002fc60007810000 */
[----:B------:R-:W-:Y:S01]  /*4320*/  LDSM.16.MT88.4 R20, [R216+0xc800] ;  /* 0x00c80000d814783b */ /* 0x000fe20000004200 */
[----:B--2---:R-:W-:Y:S01]  /*4330*/  FMNMX.FTZ R0, R9, R0, !PT ;  /* 0x0000000009007209 */ /* 0x004fe20007810000 */
[C---:B------:R-:W-:Y:S01]  /*4340*/  FMUL.FTZ R139, R2.reuse, UR4 ;  /* 0x00000004028b7c20 */ /* 0x040fe20008410000 */
[----:B------:R-:W-:Y:S01]  /*4350*/  FSETP.NEU.FTZ.AND P1, PT, R2, -INF , PT ;  /* 0xff8000000200780b */ /* 0x000fe20003f3d000 */
[----:B------:R-:W1:Y:S02]  /*4360*/  LDSM.16.MT88.4 R8, [R218+0xc800] ;  /* 0x00c80000da08783b */ /* 0x000e640000004200 */
[C---:B------:R-:W-:Y:S01]  /*4370*/  FMUL.FTZ R134, R0.reuse, UR4 ;  /* 0x0000000400867c20 */ /* 0x040fe20008410000 */
[----:B------:R-:W-:Y:S02]  /*4380*/  FSEL R139, R139, RZ, P1 ;  /* 0x000000ff8b8b7208 */ /* 0x000fe40000800000 */
[----:B------:R-:W-:-:S03]  /*4390*/  FSETP.NEU.FTZ.AND P1, PT, R0, -INF , PT ;  /* 0xff8000000000780b */ /* 0x000fc60003f3d000 */
        /* <DEDUP_REMOVED lines=14> */
[----:B------:R-:W2:Y:S01]  /*4480*/  LDSM.16.MT88.4 R24, [R219+0xc800] ;  /* 0x00c80000db18783b */ /* 0x000ea20000004200 */
[--C-:B------:R-:W-:Y:S01]  /*4490*/  FFMA.FTZ R53, R6, UR4, -R139.reuse ;  /* 0x0000000406357c23 */ /* 0x100fe2000801088b */
[--C-:B------:R-:W-:Y:S01]  /*44a0*/  FFMA.FTZ R58, R49, UR4, -R134.reuse ;  /* 0x00000004313a7c23 */ /* 0x100fe20008010886 */
[--C-:B------:R-:W-:Y:S01]  /*44b0*/  FFMA.FTZ R54, R7, UR4, -R134.reuse ;  /* 0x0000000407367c23 */ /* 0x100fe20008010886 */
[----:B------:R-:W5:Y:S01]  /*44c0*/  MUFU.EX2 R65, R65 ;  /* 0x0000004100417308 */ /* 0x000f620000000800 */
[--C-:B------:R-:W-:Y:S01]  /*44d0*/  FFMA.FTZ R51, R45, UR4, -R134.reuse ;  /* 0x000000042d337c23 */ /* 0x100fe20008010886 */
        /* <DEDUP_REMOVED lines=34> */
[----:B------:R-:W-:Y:S01]  /*4700*/  LDSM.16.MT88.4 R32, [R219+0x12000] ;  /* 0x01200000db20783b */ /* 0x000fe20000004200 */
        /* <DEDUP_REMOVED lines=16> */
[----:B------:R-:W-:Y:S01]  /*4810*/  FFMA.FTZ R243, R136, UR4, -R139 ;  /* 0x0000000488f37c23 */ /* 0x000fe2000801088b */
[--C-:B------:R-:W-:Y:S01]  /*4820*/  FFMA.FTZ R136, R135, UR4, -R134.reuse ;  /* 0x0000000487887c23 */ /* 0x100fe20008010886 */
[--C-:B------:R-:W-:Y:S01]  /*4830*/  FFMA.FTZ R133, R133, UR4, -R134.reuse ;  /* 0x0000000485857c23 */ /* 0x100fe20008010886 */
[----:B------:R-:W-:Y:S01]  /*4840*/  MUFU.EX2 R57, R57 ;  /* 0x0000003900397308 */ /* 0x000fe20000000800 */
[----:B------:R-:W-:Y:S01]  /*4850*/  FFMA.FTZ R242, R67, UR4, -R134 ;  /* 0x0000000443f27c23 */ /* 0x000fe20008010886 */
[----:B------:R-:W-:Y:S01]  /*4860*/  FADD.FTZ R65, R132, R65 ;  /* 0x0000004184417221 */ /* 0x000fe20000010000 */
[----:B------:R-:W-:-:S03]  /*4870*/  FADD.FTZ R63, R63, R66 ;  /* 0x000000423f3f7221 */ /* 0x000fc60000010000 */
[----:B------:R-:W-:Y:S02]  /*4880*/  FADD.FTZ R64, R64, R65 ;  /* 0x0000004140407221 */ /* 0x000fe40000010000 */
[----:B------:R-:W5:Y:S01]  /*4890*/  MUFU.EX2 R60, R60 ;  /* 0x0000003c003c7308 */ /* 0x000f620000000800 */
[----:B---3--:R-:W-:Y:S01]  /*48a0*/  F2FP.F16.F32.PACK_AB R119, R59, R62 ;  /* 0x0000003e3b77723e */ /* 0x008fe200000000ff */
[----:B------:R-:W-:Y:S01]  /*48b0*/  FADD.FTZ R62, R62, R63 ;  /* 0x0000003f3e3e7221 */ /* 0x000fe20000010000 */
[----:B------:R-:W-:-:S03]  /*48c0*/  FADD.FTZ R64, R61, R64 ;  /* 0x000000403d407221 */ /* 0x000fc60000010000 */
[----:B------:R-:W-:Y:S02]  /*48d0*/  FADD.FTZ R59, R59, R62 ;  /* 0x0000003e3b3b7221 */ /* 0x000fe40000010000 */
[C---:B------:R-:W-:Y:S01]  /*48e0*/  HMMA.16816.F32 R72, R116.reuse, R76, RZ ;  /* 0x0000004c7448723c */ /* 0x040fe200000018ff */
[----:B------:R-:W-:Y:S05]  /*48f0*/  MUFU.EX2 R56, R56 ;  /* 0x0000003800387308 */ /* 0x000fea0000000800 */
[----:B------:R-:W-:Y:S03]  /*4900*/  HMMA.16816.F32 R76, R116, R78, RZ ;  /* 0x0000004e744c723c */ /* 0x000fe600000018ff */
[----:B------:R-:W3:Y:S01]  /*4910*/  MUFU.EX2 R53, R53 ;  /* 0x0000003500357308 */ /* 0x000ee20000000800 */
[----:B-----5:R-:W-:-:S02]  /*4920*/  F2FP.F16.F32.PACK_AB R12, R60, R57 ;  /* 0x000000393c0c723e */ /* 0x020fc400000000ff */
[C---:B------:R-:W-:Y:S05]  /*4930*/  HMMA.16816.F32 R128, R116.reuse, R68, RZ ;  /* 0x000000447480723c */ /* 0x040fea00000018ff */
[----:B------:R-:W-:Y:S01]  /*4940*/  MUFU.EX2 R58, R58 ;  /* 0x0000003a003a7308 */ /* 0x000fe20000000800 */
[C---:B------:R-:W-:Y:S06]  /*4950*/  HMMA.16816.F32 R80, R116.reuse, R84, RZ ;  /* 0x000000547450723c */ /* 0x040fec00000018ff */
[----:B------:R-:W-:Y:S01]  /*4960*/  HMMA.16816.F32 R68, R116, R70, RZ ;  /* 0x000000467444723c */ /* 0x000fe200000018ff */
[----:B------:R-:W5:Y:S01]  /*4970*/  MUFU.EX2 R55, R55 ;  /* 0x0000003700377308 */ /* 0x000f620000000800 */
[----:B---3--:R-:W-:-:S04]  /*4980*/  F2FP.F16.F32.PACK_AB R14, R53, R56 ;  /* 0x00000038350e723e */ /* 0x008fc800000000ff */
[C---:B------:R-:W-:Y:S03]  /*4990*/  HMMA.16816.F32 R84, R116.reuse, R86, RZ ;  /* 0x000000567454723c */ /* 0x040fe600000018ff */
[----:B------:R-:W-:Y:S03]  /*49a0*/  MUFU.EX2 R54, R54 ;  /* 0x0000003600367308 */ /* 0x000fe60000000800 */
[C---:B------:R-:W-:Y:S05]  /*49b0*/  HMMA.16816.F32 R96, R116.reuse, R100, RZ ;  /* 0x000000647460723c */ /* 0x040fea00000018ff */
[----:B------:R-:W3:Y:S01]  /*49c0*/  MUFU.EX2 R51, R51 ;  /* 0x0000003300337308 */ /* 0x000ee20000000800 */
[----:B-----5:R-:W-:Y:S01]  /*49d0*/  F2FP.F16.F32.PACK_AB R13, R55, R58 ;  /* 0x0000003a370d723e */ /* 0x020fe200000000ff */
[----:B------:R-:W-:Y:S01]  /*49e0*/  HMMA.16816.F32 R104, R116, R124, RZ ;  /* 0x0000007c7468723c */ /* 0x000fe200000018ff */
[----:B------:R-:W-:-:S04]  /*49f0*/  FADD.FTZ R58, R58, R59 ;  /* 0x0000003b3a3a7221 */ /* 0x000fc80000010000 */
[----:B------:R-:W-:Y:S01]  /*4a00*/  FADD.FTZ R55, R55, R58 ;  /* 0x0000003a37377221 */ /* 0x000fe20000010000 */
[C---:B------:R-:W-:Y:S01]  /*4a10*/  HMMA.16816.F32 R100, R116.reuse, R102, RZ ;  /* 0x000000667464723c */ /* 0x040fe200000018ff */
[----:B------:R-:W-:Y:S05]  /*4a20*/  MUFU.EX2 R52, R52 ;  /* 0x0000003400347308 */ /* 0x000fea0000000800 */
[----:B------:R-:W-:Y:S01]  /*4a30*/  HMMA.16816.F32 R124, R116, R126, RZ ;  /* 0x0000007e747c723c */ /* 0x000fe200000018ff */
[----:B---3--:R-:W-:Y:S02]  /*4a40*/  F2FP.F16.F32.PACK_AB R15, R51, R54 ;  /* 0x00000036330f723e */ /* 0x008fe400000000ff */
[----:B------:R-:W3:Y:S01]  /*4a50*/  MUFU.EX2 R49, R49 ;  /* 0x0000003100317308 */ /* 0x000ee20000000800 */
[----:B------:R-:W-:-:S02]  /*4a60*/  FADD.FTZ R54, R54, R55 ;  /* 0x0000003736367221 */ /* 0x000fc40000010000 */
[----:B----4-:R-:W-:Y:S02]  /*4a70*/  HMMA.16816.F32 R88, R116, R92, RZ ;  /* 0x0000005c7458723c */ /* 0x010fe400000018ff */
[----:B------:R-:W-:-:S04]  /*4a80*/  FADD.FTZ R51, R51, R54 ;  /* 0x0000003633337221 */ /* 0x000fc80000010000 */
[C---:B-1----:R-:W-:Y:S01]  /*4a90*/  HMMA.16816.F32 R72, R12.reuse, R8, R72 ;  /* 0x000000080c48723c */ /* 0x042fe20000001848 */
[----:B------:R-:W-:Y:S05]  /*4aa0*/  MUFU.EX2 R48, R48 ;  /* 0x0000003000307308 */ /* 0x000fea0000000800 */
[C---:B------:R-:W-:Y:S01]  /*4ab0*/  HMMA.16816.F32 R76, R12.reuse, R10, R76 ;  /* 0x0000000a0c4c723c */ /* 0x040fe2000000184c */
[----:B------:R-:W1:Y:S02]  /*4ac0*/  LDSM.16.MT88.4 R8, [R218+0x10800] ;  /* 0x01080000da08783b */ /* 0x000e640000004200 */
[----:B------:R-:W-:Y:S03]  /*4ad0*/  MUFU.EX2 R45, R45 ;  /* 0x0000002d002d7308 */ /* 0x000fe60000000800 */
[C---:B--2---:R-:W-:Y:S05]  /*4ae0*/  HMMA.16816.F32 R128, R12.reuse, R24, R128 ;  /* 0x000000180c80723c */ /* 0x044fea0000001880 */
[----:B------:R-:W-:Y:S01]  /*4af0*/  MUFU.EX2 R50, R50 ;  /* 0x0000003200327308 */ /* 0x000fe20000000800 */
[C---:B------:R-:W-:Y:S01]  /*4b00*/  HMMA.16816.F32 R68, R12.reuse, R26, R68 ;  /* 0x0000001a0c44723c */ /* 0x040fe20000001844 */
[----:B------:R-:W-:Y:S05]  /*4b10*/  LDSM.16.MT88.4 R24, [R216+0x10800] ;  /* 0x01080000d818783b */ /* 0x000fea0000004200 */
[C---:B------:R-:W-:Y:S01]  /*4b20*/  HMMA.16816.F32 R80, R12.reuse, R16, R80 ;  /* 0x000000100c50723c */ /* 0x040fe20000001850 */
[----:B------:R-:W2:Y:S05]  /*4b30*/  MUFU.EX2 R47, R47 ;  /* 0x0000002f002f7308 */ /* 0x000eaa0000000800 */
[----:B------:R-:W-:Y:S01]  /*4b40*/  HMMA.16816.F32 R84, R12, R18, R84 ;  /* 0x000000120c54723c */ /* 0x000fe20000001854 */
[----:B------:R-:W4:Y:S02]  /*4b50*/  LDSM.16.MT88.4 R16, [R217+0x10800] ;  /* 0x01080000d910783b */ /* 0x000f240000004200 */
[----:B------:R-:W-:Y:S03]  /*4b60*/  MUFU.EX2 R46, R46 ;  /* 0x0000002e002e7308 */ /* 0x000fe60000000800 */
[C---:B------:R-:W-:Y:S05]  /*4b70*/  HMMA.16816.F32 R108, R116.reuse, R120, RZ ;  /* 0x00000078746c723c */ /* 0x040fea00000018ff */
[----:B------:R-:W5:Y:S01]  /*4b80*/  MUFU.EX2 R43, R43 ;  /* 0x0000002b002b7308 */ /* 0x000f620000000800 */
[C---:B------:R-:W-:Y:S06]  /*4b90*/  HMMA.16816.F32 R92, R116.reuse, R94, RZ ;  /* 0x0000005e745c723c */ /* 0x040fec00000018ff */
[C---:B------:R-:W-:Y:S01]  /*4ba0*/  HMMA.16816.F32 R120, R116.reuse, R122, RZ ;  /* 0x0000007a7478723c */ /* 0x040fe200000018ff */
[----:B------:R-:W-:Y:S05]  /*4bb0*/  MUFU.EX2 R44, R44 ;  /* 0x0000002c002c7308 */ /* 0x000fea0000000800 */
[C---:B------:R-:W-:Y:S03]  /*4bc0*/  HMMA.16816.F32 R112, R116.reuse, R28, RZ ;  /* 0x0000001c7470723c */ /* 0x040fe600000018ff */
[----:B------:R-:W5:Y:S03]  /*4bd0*/  MUFU.EX2 R41, R41 ;  /* 0x0000002900297308 */ /* 0x000f660000000800 */
        /* <DEDUP_REMOVED lines=8> */
[----:B------:R-:W-:Y:S02]  /*4c60*/  MUFU.EX2 R42, R42 ;  /* 0x0000002a002a7308 */ /* 0x000fe40000000800 */
        /* <DEDUP_REMOVED lines=10> */
[----:B------:R-:W-:Y:S05]  /*4d10*/  LDSM.16.MT88.4 R16, [R216+0xd000] ;  /* 0x00d00000d810783b */ /* 0x000fea0000004200 */
[C---:B------:R-:W-:Y:S01]  /*4d20*/  HMMA.16816.F32 R112, R12.reuse, R24, R112 ;  /* 0x000000180c70723c */ /* 0x040fe20000001870 */
[----:B------:R-:W-:Y:S05]  /*4d30*/  MUFU.EX2 R148, R148 ;  /* 0x0000009400947308 */ /* 0x000fea0000000800 */
[----:B------:R-:W-:Y:S01]  /*4d40*/  HMMA.16816.F32 R116, R12, R26, R116 ;  /* 0x0000001a0c74723c */ /* 0x000fe20000001874 */
[----:B------:R-:W4:Y:S01]  /*4d50*/  LDSM.16.MT88.4 R12, [R219+0x11000] ;  /* 0x01100000db0c783b */ /* 0x000f220000004200 */
[----:B---3--:R-:W-:Y:S01]  /*4d60*/  F2FP.F16.F32.PACK_AB R24, R49, R52 ;  /* 0x000000343118723e */ /* 0x008fe200000000ff */
[----:B------:R-:W3:Y:S01]  /*4d70*/  MUFU.EX2 R149, R149 ;  /* 0x0000009500957308 */ /* 0x000ee20000000800 */
[----:B--2---:R-:W-:Y:S01]  /*4d80*/  F2FP.F16.F32.PACK_AB R25, R47, R50 ;  /* 0x000000322f19723e */ /* 0x004fe200000000ff */
[----:B------:R-:W-:-:S02]  /*4d90*/  FADD.FTZ R50, R50, R51 ;  /* 0x0000003332327221 */ /* 0x000fc40000010000 */
[----:B------:R-:W-:Y:S02]  /*4da0*/  F2FP.F16.F32.PACK_AB R26, R45, R48 ;  /* 0x000000302d1a723e */ /* 0x000fe400000000ff */
[----:B-----5:R-:W-:Y:S01]  /*4db0*/  F2FP.F16.F32.PACK_AB R27, R43, R46 ;  /* 0x0000002e2b1b723e */ /* 0x020fe200000000ff */
[----:B------:R-:W-:Y:S01]  /*4dc0*/  FADD.FTZ R47, R47, R50 ;  /* 0x000000322f2f7221 */ /* 0x000fe20000010000 */
[----:B------:R-:W-:Y:S03]  /*4dd0*/  MUFU.EX2 R151, R151 ;  /* 0x0000009700977308 */ /* 0x000fe60000000800 */
[----:B------:R-:W-:Y:S02]  /*4de0*/  FADD.FTZ R46, R46, R47 ;  /* 0x0000002f2e2e7221 */ /* 0x000fe40000010000 */
[C---:B------:R-:W-:Y:S02]  /*4df0*/  HMMA.16816.F32 R72, R24.reuse, R4, R72 ;  /* 0x000000041848723c */ /* 0x040fe40000001848 */
[----:B------:R-:W-:Y:S01]  /*4e00*/  FADD.FTZ R43, R43, R46 ;  /* 0x0000002e2b2b7221 */ /* 0x000fe20000010000 */
[----:B------:R-:W-:Y:S03]  /*4e10*/  MUFU.EX2 R154, R154 ;  /* 0x0000009a009a7308 */ /* 0x000fe60000000800 */
[C---:B------:R-:W-:Y:S01]  /*4e20*/  HMMA.16816.F32 R76, R24.reuse, R6, R76 ;  /* 0x00000006184c723c */ /* 0x040fe2000000184c */
[----:B------:R-:W2:Y:S04]  /*4e30*/  LDSM.16.MT88.4 R4, [R218+0x11000] ;  /* 0x01100000da04783b */ /* 0x000ea80000004200 */
[----:B------:R-:W-:Y:S01]  /*4e40*/  MUFU.EX2 R153, R153 ;  /* 0x0000009900997308 */ /* 0x000fe20000000800 */
[C---:B-1----:R-:W-:Y:S06]  /*4e50*/  HMMA.16816.F32 R80, R24.reuse, R8, R80 ;  /* 0x000000081850723c */ /* 0x042fec0000001850 */
[C---:B------:R-:W-:Y:S01]  /*4e60*/  HMMA.16816.F32 R84, R24.reuse, R10, R84 ;  /* 0x0000000a1854723c */ /* 0x040fe20000001854 */
[----:B------:R-:W1:Y:S01]  /*4e70*/  LDSM.16.MT88.4 R8, [R217+0x11000] ;  /* 0x01100000d908783b */ /* 0x000e620000004200 */
[----:B------:R-:W5:Y:S04]  /*4e80*/  MUFU.EX2 R156, R156 ;  /* 0x0000009c009c7308 */ /* 0x000f680000000800 */
[C---:B------:R-:W-:Y:S04]  /*4e90*/  HMMA.16816.F32 R128, R24.reuse, R20, R128 ;  /* 0x000000141880723c */ /* 0x040fe80000001880 */
[----:B------:R-:W-:Y:S02]  /*4ea0*/  MUFU.EX2 R155, R155 ;  /* 0x0000009b009b7308 */ /* 0x000fe40000000800 */
[C---:B------:R-:W-:Y:S01]  /*4eb0*/  HMMA.16816.F32 R68, R24.reuse, R22, R68 ;  /* 0x000000161844723c */ /* 0x040fe20000001844 */
[----:B------:R-:W3:Y:S05]  /*4ec0*/  LDSM.16.MT88.4 R20, [R219+0xd800] ;  /* 0x00d80000db14783b */ /* 0x000eea0000004200 */
[C---:B----4-:R-:W-:Y:S01]  /*4ed0*/  HMMA.16816.F32 R96, R24.reuse, R12, R96 ;  /* 0x0000000c1860723c */ /* 0x050fe20000001860 */
[----:B------:R-:W4:Y:S05]  /*4ee0*/  MUFU.EX2 R158, R158 ;  /* 0x0000009e009e7308 */ /* 0x000f2a0000000800 */
[C---:B------:R-:W-:Y:S01]  /*4ef0*/  HMMA.16816.F32 R100, R24.reuse, R14, R100 ;  /* 0x0000000e1864723c */ /* 0x040fe20000001864 */
[----:B------:R-:W5:Y:S02]  /*4f00*/  LDSM.16.MT88.4 R12, [R218+0xd800] ;  /* 0x00d80000da0c783b */ /* 0x000f640000004200 */
[----:B------:R-:W-:Y:S03]  /*4f10*/  MUFU.EX2 R160, R160 ;  /* 0x000000a000a07308 */ /* 0x000fe60000000800 */
[C---:B--2---:R-:W-:Y:S05]  /*4f20*/  HMMA.16816.F32 R104, R24.reuse, R4, R104 ;  /* 0x000000041868723c */ /* 0x044fea0000001868 */
[----:B------:R-:W2:Y:S01]  /*4f30*/  MUFU.EX2 R165, R165 ;  /* 0x000000a500a57308 */ /* 0x000ea20000000800 */
[C---:B------:R-:W-:Y:S01]  /*4f40*/  HMMA.16816.F32 R124, R24.reuse, R6, R124 ;  /* 0x00000006187c723c */ /* 0x040fe2000000187c */
[----:B------:R-:W4:Y:S05]  /*4f50*/  LDSM.16.MT88.4 R4, [R217+0xd800] ;  /* 0x00d80000d904783b */ /* 0x000f2a0000004200 */
[C---:B-1----:R-:W-:Y:S01]  /*4f60*/  HMMA.16816.F32 R108, R24.reuse, R8, R108 ;  /* 0x00000008186c723c */ /* 0x042fe2000000186c */
[----:B------:R-:W-:Y:S05]  /*4f70*/  MUFU.EX2 R162, R162 ;  /* 0x000000a200a27308 */ /* 0x000fea0000000800 */
[----:B------:R-:W-:Y:S01]  /*4f80*/  HMMA.16816.F32 R120, R24, R10, R120 ;  /* 0x0000000a1878723c */ /* 0x000fe20000001878 */
[----:B------:R-:W-:-:S02]  /*4f90*/  F2FP.F16.F32.PACK_AB R8, R41, R44 ;  /* 0x0000002c2908723e */ /* 0x000fc400000000ff */
[----:B------:R-:W-:Y:S01]  /*4fa0*/  F2FP.F16.F32.PACK_AB R9, R39, R42 ;  /* 0x0000002a2709723e */ /* 0x000fe200000000ff */
[----:B------:R-:W-:Y:S01]  /*4fb0*/  MUFU.EX2 R167, R167 ;  /* 0x000000a700a77308 */ /* 0x000fe20000000800 */
[----:B------:R-:W-:Y:S01]  /*4fc0*/  FADD.FTZ R42, R42, R43 ;  /* 0x0000002b2a2a7221 */ /* 0x000fe20000010000 */
[C---:B------:R-:W-:Y:S01]  /*4fd0*/  HMMA.16816.F32 R88, R24.reuse, R16, R88 ;  /* 0x000000101858723c */ /* 0x040fe20000001858 */
[----:B------:R-:W-:Y:S02]  /*4fe0*/  F2FP.F16.F32.PACK_AB R10, R37, R40 ;  /* 0x00000028250a723e */ /* 0x000fe400000000ff */
[----:B------:R-:W-:Y:S01]  /*4ff0*/  F2FP.F16.F32.PACK_AB R11, R3, R38 ;  /* 0x00000026030b723e */ /* 0x000fe200000000ff */
[----:B------:R-:W-:Y:S02]  /*5000*/  FADD.FTZ R39, R39, R42 ;  /* 0x0000002a27277221 */ /* 0x000fe40000010000 */
[----:B------:R-:W-:Y:S01]  /*5010*/  HMMA.16816.F32 R92, R24, R18, R92 ;  /* 0x00000012185c723c */ /* 0x000fe2000000185c */
[----:B------:R-:W1:Y:S01]  /*5020*/  LDSM.16.MT88.4 R16, [R216+0xd800] ;  /* 0x00d80000d810783b */ /* 0x000e620000004200 */
[----:B------:R-:W-:Y:S01]  /*5030*/  MUFU.EX2 R163, R163 ;  /* 0x000000a300a37308 */ /* 0x000fe20000000800 */
[----:B------:R-:W-:-:S03]  /*5040*/  FADD.FTZ R38, R38, R39 ;  /* 0x0000002726267221 */ /* 0x000fc60000010000 */
[----:B------:R-:W-:Y:S01]  /*5050*/  HMMA.16816.F32 R112, R24, R28, R112 ;  /* 0x0000001c1870723c */ /* 0x000fe20000001870 */
[----:B------:R-:W-:-:S03]  /*5060*/  FADD.FTZ R38, R3, R38 ;  /* 0x0000002603267221 */ /* 0x000fc60000010000 */
[----:B------:R-:W2:Y:S02]  /*5070*/  MUFU.EX2 R164, R164 ;  /* 0x000000a400a47308 */ /* 0x000ea40000000800 */
[----:B------:R-:W-:Y:S01]  /*5080*/  HMMA.16816.F32 R116, R24, R30, R116 ;  /* 0x0000001e1874723c */ /* 0x000fe20000001874 */
[----:B------:R-:W2:Y:S04]  /*5090*/  LDSM.16.MT88.4 R28, [R219+0x11800] ;  /* 0x01180000db1c783b */ /* 0x000ea80000004200 */
[----:B------:R-:W-:Y:S01]  /*50a0*/  LDSM.16.MT88.4 R24, [R216+0x11800] ;  /* 0x01180000d818783b */ /* 0x000fe20000004200 */
[C---:B---3--:R-:W-:Y:S01]  /*50b0*/  HMMA.16816.F32 R128, R8.reuse, R20, R128 ;  /* 0x000000140880723c */ /* 0x048fe20000001880 */
[----:B------:R-:W-:Y:S05]  /*50c0*/  MUFU.EX2 R159, R159 ;  /* 0x0000009f009f7308 */ /* 0x000fea0000000800 */
[C---:B------:R-:W-:Y:S01]  /*50d0*/  HMMA.16816.F32 R68, R8.reuse, R22, R68 ;  /* 0x000000160844723c */ /* 0x040fe20000001844 */
[----:B------:R-:W3:Y:S02]  /*50e0*/  LDSM.16.MT88.4 R20, [R218+0x11800] ;  /* 0x01180000da14783b */ /* 0x000ee40000004200 */
[----:B------:R-:W3:Y:S03]  /*50f0*/  MUFU.EX2 R166, R166 ;  /* 0x000000a600a67308 */ /* 0x000ee60000000800 */
        /* <DEDUP_REMOVED lines=17> */
[----:B------:R-:W2:Y:S03]  /*5210*/  MUFU.EX2 R145, R145 ;  /* 0x0000009100917308 */ /* 0x000ea60000000800 */
[C---:B---3--:R-:W-:Y:S05]  /*5220*/  HMMA.16816.F32 R104, R8.reuse, R20, R104 ;  /* 0x000000140868723c */ /* 0x048fea0000001868 */
[----:B------:R-:W-:Y:S01]  /*5230*/  MUFU.EX2 R143, R143 ;  /* 0x0000008f008f7308 */ /* 0x000fe20000000800 */
[----:B------:R-:W-:Y:S01]  /*5240*/  HMMA.16816.F32 R124, R8, R22, R124 ;  /* 0x00000016087c723c */ /* 0x000fe2000000187c */
[----:B------:R-:W-:-:S02]  /*5250*/  F2FP.F16.F32.PACK_AB R20, R149, R148 ;  /* 0x000000949514723e */ /* 0x000fc400000000ff */
[----:B------:R-:W-:Y:S01]  /*5260*/  F2FP.F16.F32.PACK_AB R21, R156, R153 ;  /* 0x000000999c15723e */ /* 0x000fe200000000ff */
[----:B------:R-:W-:Y:S02]  /*5270*/  FADD.FTZ R153, R153, R38 ;  /* 0x0000002699997221 */ /* 0x000fe40000010000 */
[C---:B-----5:R-:W-:Y:S01]  /*5280*/  HMMA.16816.F32 R108, R8.reuse, R12, R108 ;  /* 0x0000000c086c723c */ /* 0x060fe2000000186c */
[----:B------:R-:W-:Y:S01]  /*5290*/  F2FP.F16.F32.PACK_AB R22, R154, R151 ;  /* 0x000000979a16723e */ /* 0x000fe200000000ff */
[----:B------:R-:W3:Y:S01]  /*52a0*/  MUFU.EX2 R150, R150 ;  /* 0x0000009600967308 */ /* 0x000ee20000000800 */
[----:B------:R-:W-:Y:S01]  /*52b0*/  F2FP.F16.F32.PACK_AB R23, R158, R155 ;  /* 0x0000009b9e17723e */ /* 0x000fe200000000ff */
[----:B------:R-:W-:Y:S02]  /*52c0*/  FADD.FTZ R156, R156, R153 ;  /* 0x000000999c9c7221 */ /* 0x000fe40000010000 */
[----:B------:R-:W-:Y:S01]  /*52d0*/  HMMA.16816.F32 R120, R8, R14, R120 ;  /* 0x0000000e0878723c */ /* 0x000fe20000001878 */
[----:B------:R-:W5:Y:S01]  /*52e0*/  LDSM.16.MT88.4 R12, [R217+0xe000] ;  /* 0x00e00000d90c783b */ /* 0x000f620000004200 */
[----:B------:R-:W-:-:S02]  /*52f0*/  FADD.FTZ R155, R155, R156 ;  /* 0x0000009c9b9b7221 */ /* 0x000fc40000010000 */
[----:B------:R-:W-:Y:S02]  /*5300*/  MUFU.EX2 R243, R243 ;  /* 0x000000f300f37308 */ /* 0x000fe40000000800 */
[----:B------:R-:W-:Y:S01]  /*5310*/  HMMA.16816.F32 R112, R8, R24, R112 ;  /* 0x000000180870723c */ /* 0x000fe20000001870 */
[----:B------:R-:W-:-:S05]  /*5320*/  FADD.FTZ R158, R158, R155 ;  /* 0x0000009b9e9e7221 */ /* 0x000fca0000010000 */
[----:B------:R-:W-:Y:S01]  /*5330*/  HMMA.16816.F32 R116, R8, R26, R116 ;  /* 0x0000001a0874723c */ /* 0x000fe20000001874 */
[----:B------:R-:W2:Y:S01]  /*5340*/  LDSM.16.MT88.4 R8, [R216+0xe000] ;  /* 0x00e00000d808783b */ /* 0x000ea20000004200 */
[----:B------:R-:W-:Y:S03]  /*5350*/  MUFU.EX2 R136, R136 ;  /* 0x0000008800887308 */ /* 0x000fe60000000800 */
[----:B------:R-:W-:Y:S01]  /*5360*/  LDSM.16.MT88.4 R24, [R216+0x12000] ;  /* 0x01200000d818783b */ /* 0x000fe20000004200 */
[C---:B----4-:R-:W-:Y:S04]  /*5370*/  HMMA.16816.F32 R128, R20.reuse, R4, R128 ;  /* 0x000000041480723c */ /* 0x050fe80000001880 */
[----:B------:R-:W-:Y:S02]  /*5380*/  MUFU.EX2 R133, R133 ;  /* 0x0000008500857308 */ /* 0x000fe40000000800 */
[C---:B------:R-:W-:Y:S01]  /*5390*/  HMMA.16816.F32 R68, R20.reuse, R6, R68 ;  /* 0x000000061444723c */ /* 0x040fe20000001844 */
[----:B------:R-:W4:Y:S05]  /*53a0*/  LDSM.16.MT88.4 R4, [R217+0x12000] ;  /* 0x01200000d904783b */ /* 0x000f2a0000004200 */
[C---:B-1----:R-:W-:Y:S01]  /*53b0*/  HMMA.16816.F32 R72, R20.reuse, R16, R72 ;  /* 0x000000101448723c */ /* 0x042fe20000001848 */
[----:B------:R-:W-:Y:S05]  /*53c0*/  MUFU.EX2 R242, R242 ;  /* 0x000000f200f27308 */ /* 0x000fea0000000800 */
[C---:B------:R-:W-:Y:S01]  /*53d0*/  HMMA.16816.F32 R76, R20.reuse, R18, R76 ;  /* 0x00000012144c723c */ /* 0x040fe2000000184c */
[----:B------:R-:W-:Y:S05]  /*53e0*/  LDSM.16.MT88.4 R16, [R219+0xe800] ;  /* 0x00e80000db10783b */ /* 0x000fea0000004200 */
[C---:B-----5:R-:W-:Y:S06]  /*53f0*/  HMMA.16816.F32 R80, R20.reuse, R12, R80 ;  /* 0x0000000c1450723c */ /* 0x060fec0000001850 */
[C---:B------:R-:W-:Y:S01]  /*5400*/  HMMA.16816.F32 R84, R20.reuse, R14, R84 ;  /* 0x0000000e1454723c */ /* 0x040fe20000001854 */
[----:B------:R-:W-:Y:S05]  /*5410*/  LDSM.16.MT88.4 R12, [R218+0xe800] ;  /* 0x00e80000da0c783b */ /* 0x000fea0000004200 */
[C---:B--2---:R-:W-:Y:S06]  /*5420*/  HMMA.16816.F32 R88, R20.reuse, R8, R88 ;  /* 0x000000081458723c */ /* 0x044fec0000001858 */
[C---:B------:R-:W-:Y:S01]  /*5430*/  HMMA.16816.F32 R92, R20.reuse, R10, R92 ;  /* 0x0000000a145c723c */ /* 0x040fe2000000185c */
[----:B------:R-:W1:Y:S05]  /*5440*/  LDSM.16.MT88.4 R8, [R217+0xe800] ;  /* 0x00e80000d908783b */ /* 0x000e6a0000004200 */
[C---:B------:R-:W-:Y:S06]  /*5450*/  HMMA.16816.F32 R104, R20.reuse, R28, R104 ;  /* 0x0000001c1468723c */ /* 0x040fec0000001868 */
[----:B------:R-:W-:Y:S01]  /*5460*/  HMMA.16816.F32 R124, R20, R30, R124 ;  /* 0x0000001e147c723c */ /* 0x000fe2000000187c */
[----:B------:R-:W-:-:S02]  /*5470*/  F2FP.F16.F32.PACK_AB R28, R165, R160 ;  /* 0x000000a0a51c723e */ /* 0x000fc400000000ff */
[C---:B------:R-:W-:Y:S01]  /*5480*/  F2FP.F16.F32.PACK_AB R29, R164.reuse, R163 ;  /* 0x000000a3a41d723e */ /* 0x040fe200000000ff */
[----:B------:R-:W-:Y:S02]  /*5490*/  FADD.FTZ R163, R163, R158 ;  /* 0x0000009ea3a37221 */ /* 0x000fe40000010000 */
[----:B----4-:R-:W-:Y:S01]  /*54a0*/  HMMA.16816.F32 R108, R20, R4, R108 ;  /* 0x00000004146c723c */ /* 0x010fe2000000186c */
        /* <DEDUP_REMOVED lines=20> */
[C---:B------:R-:W-:Y:S06]  /*55f0*/  HMMA.16816.F32 R72, R28.reuse, R12, R72 ;  /* 0x0000000c1c48723c */ /* 0x040fec0000001848 */
[C---:B------:R-:W-:Y:S01]  /*5600*/  HMMA.16816.F32 R76, R28.reuse, R14, R76 ;  /* 0x0000000e1c4c723c */ /* 0x040fe2000000184c */
[----:B------:R-:W5:Y:S05]  /*5610*/  LDSM.16.MT88.4 R12, [R217+0x12800] ;  /* 0x01280000d90c783b */ /* 0x000f6a0000004200 */
[C---:B--2---:R-:W-:Y:S06]  /*5620*/  HMMA.16816.F32 R88, R28.reuse, R4, R88 ;  /* 0x000000041c58723c */ /* 0x044fec0000001858 */
[C---:B------:R-:W-:Y:S01]  /*5630*/  HMMA.16816.F32 R92, R28.reuse, R6, R92 ;  /* 0x000000061c5c723c */ /* 0x040fe2000000185c */
[----:B------:R-:W2:Y:S05]  /*5640*/  LDSM.16.MT88.4 R4, [R217+0xf000] ;  /* 0x00f00000d904783b */ /* 0x000eaa0000004200 */
[C---:B----4-:R-:W-:Y:S06]  /*5650*/  HMMA.16816.F32 R96, R28.reuse, R24, R96 ;  /* 0x000000181c60723c */ /* 0x050fec0000001860 */
[----:B------:R-:W-:Y:S01]  /*5660*/  HMMA.16816.F32 R100, R28, R26, R100 ;  /* 0x0000001a1c64723c */ /* 0x000fe20000001864 */
[----:B------:R-:W-:-:S02]  /*5670*/  F2FP.F16.F32.PACK_AB R24, R157, R152 ;  /* 0x000000989d18723e */ /* 0x000fc400000000ff */
[----:B------:R-:W-:Y:S01]  /*5680*/  F2FP.F16.F32.PACK_AB R25, R145, R144 ;  /* 0x000000909119723e */ /* 0x000fe200000000ff */
[----:B------:R-:W-:Y:S02]  /*5690*/  FADD.FTZ R144, R144, R159 ;  /* 0x0000009f90907221 */ /* 0x000fe40000010000 */
[----:B-1----:R-:W-:Y:S01]  /*56a0*/  HMMA.16816.F32 R104, R28, R16, R104 ;  /* 0x000000101c68723c */ /* 0x002fe20000001868 */
[----:B------:R-:W-:Y:S01]  /*56b0*/  F2FP.F16.F32.PACK_AB R26, R161, R146 ;  /* 0x00000092a11a723e */ /* 0x000fe200000000ff */
[----:B------:R-:W-:Y:S01]  /*56c0*/  FADD.FTZ R144, R145, R144 ;  /* 0x0000009091907221 */ /* 0x000fe20000010000 */
[----:B---3--:R-:W-:-:S03]  /*56d0*/  F2FP.F16.F32.PACK_AB R27, R150, R143 ;  /* 0x0000008f961b723e */ /* 0x008fc600000000ff */
[----:B------:R-:W-:Y:S01]  /*56e0*/  HMMA.16816.F32 R124, R28, R18, R124 ;  /* 0x000000121c7c723c */ /* 0x000fe2000000187c */
[----:B------:R-:W-:Y:S01]  /*56f0*/  LDSM.16.MT88.4 R16, [R216+0xf000] ;  /* 0x00f00000d810783b */ /* 0x000fe20000004200 */
[----:B------:R-:W-:-:S04]  /*5700*/  FADD.FTZ R143, R143, R144 ;  /* 0x000000908f8f7221 */ /* 0x000fc80000010000 */
[----:B------:R-:W-:Y:S01]  /*5710*/  HMMA.16816.F32 R72, R24, R8, R72 ;  /* 0x000000081848723c */ /* 0x000fe20000001848 */
[----:B------:R-:W-:-:S05]  /*5720*/  FADD.FTZ R150, R150, R143 ;  /* 0x0000008f96967221 */ /* 0x000fca0000010000 */
[----:B------:R-:W-:Y:S01]  /*5730*/  HMMA.16816.F32 R76, R24, R10, R76 ;  /* 0x0000000a184c723c */ /* 0x000fe2000000184c */
[----:B------:R-:W1:Y:S05]  /*5740*/  LDSM.16.MT88.4 R8, [R218+0x13000] ;  /* 0x01300000da08783b */ /* 0x000e6a0000004200 */
[C---:B-----5:R-:W-:Y:S06]  /*5750*/  HMMA.16816.F32 R108, R28.reuse, R12, R108 ;  /* 0x0000000c1c6c723c */ /* 0x060fec000000186c */
[----:B------:R-:W-:Y:S01]  /*5760*/  HMMA.16816.F32 R120, R28, R14, R120 ;  /* 0x0000000e1c78723c */ /* 0x000fe20000001878 */
[----:B------:R-:W3:Y:S05]  /*5770*/  LDSM.16.MT88.4 R12, [R219+0x13000] ;  /* 0x01300000db0c783b */ /* 0x000eea0000004200 */
[C---:B--2---:R-:W-:Y:S06]  /*5780*/  HMMA.16816.F32 R80, R24.reuse, R4, R80 ;  /* 0x000000041850723c */ /* 0x044fec0000001850 */
[----:B------:R-:W-:Y:S01]  /*5790*/  HMMA.16816.F32 R84, R24, R6, R84 ;  /* 0x000000061854723c */ /* 0x000fe20000001854 */
[----:B------:R-:W2:Y:S05]  /*57a0*/  LDSM.16.MT88.4 R4, [R217+0x13000] ;  /* 0x01300000d904783b */ /* 0x000eaa0000004200 */
[C---:B------:R-:W-:Y:S06]  /*57b0*/  HMMA.16816.F32 R112, R28.reuse, R32, R112 ;  /* 0x000000201c70723c */ /* 0x040fec0000001870 */
[----:B------:R-:W-:Y:S01]  /*57c0*/  HMMA.16816.F32 R116, R28, R34, R116 ;  /* 0x000000221c74723c */ /* 0x000fe20000001874 */
[--C-:B------:R-:W-:Y:S01]  /*57d0*/  FFMA.FTZ R32, R142, UR4, -R139.reuse ;  /* 0x000000048e207c23 */ /* 0x100fe2000801088b */
[--C-:B------:R-:W-:Y:S01]  /*57e0*/  FFMA.FTZ R33, R140, UR4, -R139.reuse ;  /* 0x000000048c217c23 */ /* 0x100fe2000801088b */
[----:B------:R-:W-:Y:S03]  /*57f0*/  LDSM.16.MT88.4 R28, [R216+0x13000] ;  /* 0x01300000d81c783b */ /* 0x000fe60000004200 */
[C---:B-1----:R-:W-:Y:S01]  /*5800*/  HMMA.16816.F32 R104, R24.reuse, R8, R104 ;  /* 0x000000081868723c */ /* 0x042fe20000001868 */
[----:B------:R-:W-:Y:S01]  /*5810*/  FFMA.FTZ R34, R138, UR4, -R139 ;  /* 0x000000048a227c23 */ /* 0x000fe2000801088b */
[----:B------:R-:W-:Y:S01]  /*5820*/  FFMA.FTZ R35, R137, UR4, -R134 ;  /* 0x0000000489237c23 */ /* 0x000fe20008010886 */
[----:B------:R-:W-:Y:S03]  /*5830*/  MUFU.EX2 R32, R32 ;  /* 0x0000002000207308 */ /* 0x000fe60000000800 */
[C---:B------:R-:W-:Y:S01]  /*5840*/  HMMA.16816.F32 R124, R24.reuse, R10, R124 ;  /* 0x0000000a187c723c */ /* 0x040fe2000000187c */
[----:B------:R-:W1:Y:S04]  /*5850*/  LDSM.16.MT88.4 R8, [R218+0xf800] ;  /* 0x00f80000da08783b */ /* 0x000e680000004200 */
[----:B------:R-:W4:Y:S01]  /*5860*/  MUFU.EX2 R33, R33 ;  /* 0x0000002100217308 */ /* 0x000f220000000800 */
[C---:B---3--:R-:W-:Y:S06]  /*5870*/  HMMA.16816.F32 R96, R24.reuse, R12, R96 ;  /* 0x0000000c1860723c */ /* 0x048fec0000001860 */
[C---:B------:R-:W-:Y:S01]  /*5880*/  HMMA.16816.F32 R100, R24.reuse, R14, R100 ;  /* 0x0000000e1864723c */ /* 0x040fe20000001864 */
[----:B------:R-:W3:Y:S01]  /*5890*/  MUFU.EX2 R34, R34 ;  /* 0x0000002200227308 */ /* 0x000ee20000000800 */
[----:B------:R-:W5:Y:S04]  /*58a0*/  LDSM.16.MT88.4 R12, [R219+0xf800] ;  /* 0x00f80000db0c783b */ /* 0x000f680000004200 */
[C---:B--2---:R-:W-:Y:S03]  /*58b0*/  HMMA.16816.F32 R108, R24.reuse, R4, R108 ;  /* 0x00000004186c723c */ /* 0x044fe6000000186c */
[----:B------:R-:W2:Y:S03]  /*58c0*/  MUFU.EX2 R35, R35 ;  /* 0x0000002300237308 */ /* 0x000ea60000000800 */
[----:B------:R-:W-:Y:S01]  /*58d0*/  HMMA.16816.F32 R120, R24, R6, R120 ;  /* 0x000000061878723c */ /* 0x000fe20000001878 */
[----:B----4-:R-:W-:-:S05]  /*58e0*/  F2FP.F16.F32.PACK_AB R4, R33, R32 ;  /* 0x000000202104723e */ /* 0x010fca00000000ff */
[----:B------:R-:W-:Y:S01]  /*58f0*/  HMMA.16816.F32 R128, R24, R20, R128 ;  /* 0x000000141880723c */ /* 0x000fe20000001880 */
[----:B---3--:R-:W-:Y:S02]  /*5900*/  F2FP.F16.F32.PACK_AB R6, R243, R34 ;  /* 0x00000022f306723e */ /* 0x008fe400000000ff */
[----:B------:R-:W-:-:S03]  /*5910*/  F2FP.F16.F32.PACK_AB R7, R242, R133 ;  /* 0x00000085f207723e */ /* 0x000fc600000000ff */
[----:B------:R-:W-:Y:S01]  /*5920*/  HMMA.16816.F32 R68, R24, R22, R68 ;  /* 0x000000161844723c */ /* 0x000fe20000001844 */
[----:B------:R-:W3:Y:S01]  /*5930*/  LDSM.16.MT88.4 R20, [R217+0xf800] ;  /* 0x00f80000d914783b */ /* 0x000ee20000004200 */
[----:B--2---:R-:W-:Y:S01]  /*5940*/  F2FP.F16.F32.PACK_AB R5, R136, R35 ;  /* 0x000000238805723e */ /* 0x004fe200000000ff */
[----:B------:R-:W-:-:S03]  /*5950*/  FADD.FTZ R35, R35, R150 ;  /* 0x0000009623237221 */ /* 0x000fc60000010000 */
[----:B------:R-:W-:Y:S01]  /*5960*/  HMMA.16816.F32 R88, R24, R16, R88 ;  /* 0x000000101858723c */ /* 0x000fe20000001858 */
[----:B------:R-:W-:-:S04]  /*5970*/  FADD.FTZ R136, R136, R35 ;  /* 0x0000002388887221 */ /* 0x000fc80000010000 */
[----:B------:R-:W-:Y:S01]  /*5980*/  FADD.FTZ R133, R133, R136 ;  /* 0x0000008885857221 */ /* 0x000fe20000010000 */
[----:B-1----:R-:W-:Y:S03]  /*5990*/  HMMA.16816.F32 R72, R4, R8, R72 ;  /* 0x000000080448723c */ /* 0x002fe60000001848 */
[----:B------:R-:W-:-:S03]  /*59a0*/  FADD.FTZ R242, R242, R133 ;  /* 0x00000085f2f27221 */ /* 0x000fc60000010000 */
[----:B------:R-:W-:Y:S01]  /*59b0*/  HMMA.16816.F32 R92, R24, R18, R92 ;  /* 0x00000012185c723c */ /* 0x000fe2000000185c */
[----:B------:R-:W-:Y:S01]  /*59c0*/  FADD.FTZ R9, R57, R64 ;  /* 0x0000004039097221 */ /* 0x000fe20000010000 */
[----:B------:R-:W1:Y:S03]  /*59d0*/  LDSM.16.MT88.4 R16, [R216+0xf800] ;  /* 0x00f80000d810783b */ /* 0x000e660000004200 */
[----:B------:R-:W-:Y:S01]  /*59e0*/  FADD.FTZ R9, R60, R9 ;  /* 0x000000093c097221 */ /* 0x000fe20000010000 */
[----:B-----5:R-:W-:Y:S03]  /*59f0*/  HMMA.16816.F32 R128, R4, R12, R128 ;  /* 0x0000000c0480723c */ /* 0x020fe60000001880 */
[----:B------:R-:W-:-:S03]  /*5a00*/  FADD.FTZ R56, R56, R9 ;  /* 0x0000000938387221 */ /* 0x000fc60000010000 */
[C---:B------:R-:W-:Y:S01]  /*5a10*/  HMMA.16816.F32 R68, R4.reuse, R14, R68 ;  /* 0x0000000e0444723c */ /* 0x040fe20000001844 */
[----:B------:R-:W-:Y:S01]  /*5a20*/  FADD.FTZ R53, R53, R56 ;  /* 0x0000003835357221 */ /* 0x000fe20000010000 */
[----:B------:R-:W2:Y:S03]  /*5a30*/  LDSM.16.MT88.4 R12, [R219+0x13800] ;  /* 0x01380000db0c783b */ /* 0x000ea60000004200 */
[----:B------:R-:W-:Y:S01]  /*5a40*/  FADD.FTZ R52, R52, R53 ;  /* 0x0000003534347221 */ /* 0x000fe20000010000 */
[----:B------:R-:W-:Y:S01]  /*5a50*/  HMMA.16816.F32 R76, R4, R10, R76 ;  /* 0x0000000a044c723c */ /* 0x000fe2000000184c */
[----:B------:R-:W4:Y:S02]  /*5a60*/  LDSM.16.MT88.4 R8, [R218+0x13800] ;  /* 0x01380000da08783b */ /* 0x000f240000004200 */
[----:B------:R-:W-:-:S03]  /*5a70*/  FADD.FTZ R49, R49, R52 ;  /* 0x0000003431317221 */ /* 0x000fc60000010000 */
        /* <DEDUP_REMOVED lines=8> */
[----:B-1----:R-:W-:Y:S03]  /*5b00*/  HMMA.16816.F32 R88, R4, R16, R88 ;  /* 0x000000100458723c */ /* 0x002fe60000001858 */
[----:B------:R-:W-:-:S03]  /*5b10*/  FADD.FTZ R37, R37, R40 ;  /* 0x0000002825257221 */ /* 0x000fc60000010000 */
[C---:B------:R-:W-:Y:S01]  /*5b20*/  HMMA.16816.F32 R92, R4.reuse, R18, R92 ;  /* 0x00000012045c723c */ /* 0x040fe2000000185c */
[----:B------:R-:W-:Y:S01]  /*5b30*/  FADD.FTZ R148, R148, R37 ;  /* 0x0000002594947221 */ /* 0x000fe20000010000 */
[----:B------:R-:W1:Y:S03]  /*5b40*/  LDSM.16.MT88.4 R16, [R217+0x13800] ;  /* 0x01380000d910783b */ /* 0x000e660000004200 */
[----:B------:R-:W-:Y:S01]  /*5b50*/  FADD.FTZ R148, R149, R148 ;  /* 0x0000009495947221 */ /* 0x000fe20000010000 */
[----:B--2---:R-:W-:Y:S03]  /*5b60*/  HMMA.16816.F32 R96, R4, R12, R96 ;  /* 0x0000000c0460723c */ /* 0x004fe60000001860 */
[----:B------:R-:W-:-:S03]  /*5b70*/  FADD.FTZ R151, R151, R148 ;  /* 0x0000009497977221 */ /* 0x000fc60000010000 */
[C---:B------:R-:W-:Y:S01]  /*5b80*/  HMMA.16816.F32 R100, R4.reuse, R14, R100 ;  /* 0x0000000e0464723c */ /* 0x040fe20000001864 */
[----:B------:R-:W-:Y:S01]  /*5b90*/  FADD.FTZ R151, R154, R151 ;  /* 0x000000979a977221 */ /* 0x000fe20000010000 */
[----:B------:R-:W2:Y:S03]  /*5ba0*/  LDSM.16.MT88.4 R12, [R216+0x13800] ;  /* 0x01380000d80c783b */ /* 0x000ea60000004200 */
[----:B------:R-:W-:Y:S01]  /*5bb0*/  FADD.FTZ R160, R160, R151 ;  /* 0x00000097a0a07221 */ /* 0x000fe20000010000 */
[----:B------:R-:W-:Y:S03]  /*5bc0*/  HMMA.16816.F32 R84, R4, R22, R84 ;  /* 0x000000160454723c */ /* 0x000fe60000001854 */
[----:B------:R-:W-:-:S03]  /*5bd0*/  FADD.FTZ R165, R165, R160 ;  /* 0x000000a0a5a57221 */ /* 0x000fc60000010000 */
[----:B----4-:R-:W-:Y:S01]  /*5be0*/  HMMA.16816.F32 R104, R4, R8, R104 ;  /* 0x000000080468723c */ /* 0x010fe20000001868 */
[----:B------:R-:W-:-:S04]  /*5bf0*/  FADD.FTZ R162, R162, R165 ;  /* 0x000000a5a2a27221 */ /* 0x000fc80000010000 */
[----:B------:R-:W-:Y:S01]  /*5c00*/  FADD.FTZ R167, R167, R162 ;  /* 0x000000a2a7a77221 */ /* 0x000fe20000010000 */
[----:B------:R-:W-:Y:S03]  /*5c10*/  HMMA.16816.F32 R124, R4, R10, R124 ;  /* 0x0000000a047c723c */ /* 0x000fe6000000187c */
[----:B------:R-:W-:-:S04]  /*5c20*/  FADD.FTZ R152, R152, R167 ;  /* 0x000000a798987221 */ /* 0x000fc80000010000 */
[----:B------:R-:W-:-:S04]  /*5c30*/  FADD.FTZ R157, R157, R152 ;  /* 0x000000989d9d7221 */ /* 0x000fc80000010000 */
[----:B------:R-:W-:Y:S01]  /*5c40*/  FADD.FTZ R146, R146, R157 ;  /* 0x0000009d92927221 */ /* 0x000fe20000010000 */
[----:B-1----:R-:W-:Y:S03]  /*5c50*/  HMMA.16816.F32 R108, R4, R16, R108 ;  /* 0x00000010046c723c */ /* 0x002fe6000000186c */
[----:B------:R-:W-:-:S03]  /*5c60*/  FADD.FTZ R161, R161, R146 ;  /* 0x00000092a1a17221 */ /* 0x000fc60000010000 */
[----:B------:R-:W-:Y:S01]  /*5c70*/  HMMA.16816.F32 R120, R4, R18, R120 ;  /* 0x000000120478723c */ /* 0x000fe20000001878 */
[----:B------:R-:W-:-:S04]  /*5c80*/  FADD.FTZ R32, R32, R161 ;  /* 0x000000a120207221 */ /* 0x000fc80000010000 */
[----:B------:R-:W-:Y:S01]  /*5c90*/  FADD.FTZ R33, R33, R32 ;  /* 0x0000002021217221 */ /* 0x000fe20000010000 */
[----:B--2---:R-:W-:Y:S03]  /*5ca0*/  HMMA.16816.F32 R112, R4, R12, R112 ;  /* 0x0000000c0470723c */ /* 0x004fe60000001870 */
[----:B------:R-:W-:-:S03]  /*5cb0*/  FADD.FTZ R34, R34, R33 ;  /* 0x0000002122227221 */ /* 0x000fc60000010000 */
[----:B------:R-:W-:Y:S01]  /*5cc0*/  HMMA.16816.F32 R116, R4, R14, R116 ;  /* 0x0000000e0474723c */ /* 0x000fe20000001874 */
[----:B------:R-:W-:Y:S01]  /*5cd0*/  FADD.FTZ R243, R243, R34 ;  /* 0x00000022f3f37221 */ /* 0x000fe20000010000 */
[----:B------:R-:W-:-:S07]  /*5ce0*/  NOP ;  /* 0x0000000000007918 */ /* 0x000fce0000000000 */
[----:B------:R-:W-:-:S15]  /*5cf0*/  @!P0 BRA `(.L_x_2317) ;  /* 0x0000003c00808947 */ /* 0x000fde0003800000 */
[----:B------:R-:W-:Y:S01]  /*5d00*/  ULEA UR10, -UR10, URZ, 0x7 ;  /* 0x0000003f0a0a7291 */ /* 0x000fe2000f8e393f */
[----:B------:R-:W-:Y:S01]  /*5d10*/  IADD3 R241, R36, -0x2, RZ ;  /* 0xfffffffe24f17810 */ /* 0x000fe20007ffe0ff */
[----:B------:R-:W-:Y:S01]  /*5d20*/  IMAD.MOV.U32 R133, RZ, RZ, R2 ;  /* 0x000000ffff857224 */ /* 0x000fe200078e0002 */
[----:B------:R-:W-:Y:S01]  /*5d30*/  MOV R3, R0 ;  /* 0x0000000000037202 */ /* 0x000fe20000000f00 */
[----:B------:R-:W-:Y:S02]  /*5d40*/  USHF.R.S32.HI UR4, URZ, 0x1f, UR10 ;  /* 0x0000001f3f047899 */ /* 0x000fe4000801140a */
[----:B------:R-:W-:Y:S01]  /*5d50*/  MOV R240, UR10 ;  /* 0x0000000a00f07c02 */ /* 0x000fe20008000f00 */
[----:B------:R-:W-:-:S03]  /*5d60*/  ULDC UR7, c[0x0][0x248] ;  /* 0x0000920000077ab9 */ /* 0x000fc60000000800 */
[----:B------:R-:W-:Y:S01]  /*5d70*/  IMAD.U32 R238, RZ, RZ, UR4 ;  /* 0x00000004ffee7e24 */ /* 0x000fe2000f8e00ff */
[----:B------:R-:W-:-:S06]  /*5d80*/  ULDC UR4, c[0x0][0x2ec] ;  /* 0x0000bb0000047ab9 */ /* 0x000fcc0000000800 */
.L_x_2321:
[----:B------:R-:W-:Y:S04]  /*5d90*/  DEPBAR.LE SB0, 0x0 ;  /* 0x000080000000791a */ /* 0x000fe80000000000 */
[----:B------:R-:W-:Y:S01]  /*5da0*/  BAR.SYNC.DEFER_BLOCKING 0x0 ;  /* 0x0000000000007b1d */ /* 0x000fe20000010000 */
[----:B------:R-:W-:Y:S02]  /*5db0*/  MOV R8, R240 ;  /* 0x000000f000087202 */ /* 0x000fe40000000f00 */
[----:B------:R-:W-:Y:S03]  /*5dc0*/  MOV R0, R238 ;  /* 0x000000ee00007202 */ /* 0x000fe60000000f00 */
[----:B------:R-:W-:Y:S05]  /*5dd0*/  @P6 BRA `(.L_x_2318) ;  /* 0x0000000000f46947 */ /* 0x000fea0003800000 */
[----:B------:R-:W1:Y:S01]  /*5de0*/  LDC R0, c[0x0][0x380] ;  /* 0x0000e000ff007b82 */ /* 0x000e620000000800 */
[----:B------:R-:W-:Y:S05]  /*5df0*/  SHF.L.U32 R5, R241, 0x7, RZ ;  /* 0x00000007f1057819 */ /* 0x000fea00000006ff */
[----:B------:R-:W-:Y:S05]  /*5e00*/  VIADD R11, R5, 0x80 ;  /* 0x00000080050b7836 */ /* 0x000fea0000000000 */
[----:B------:R-:W-:Y:S02]  /*5e10*/  IABS R6, R11 ;  /* 0x0000000b00067213 */ /* 0x000fe40000000000 */
[-C--:B-1----:R-:W-:Y:S02]  /*5e20*/  IABS R2, R0.reuse ;  /* 0x0000000000027213 */ /* 0x082fe40000000000 */
[-C--:B------:R-:W-:Y:S02]  /*5e30*/  LOP3.LUT R11, R11, R0.reuse, RZ, 0x3c, !PT ;  /* 0x000000000b0b7212 */ /* 0x080fe400078e3cff */
[----:B------:R-:W1:Y:S02]  /*5e40*/  I2F.RP R10, R2 ;  /* 0x00000002000a7306 */ /* 0x000e640000209400 */
[----:B------:R-:W-:Y:S02]  /*5e50*/  ISETP.GE.AND P2, PT, R11, RZ, PT ;  /* 0x000000ff0b00720c */ /* 0x000fe40003f46270 */
[-C--:B------:R-:W-:Y:S06]  /*5e60*/  LOP3.LUT R11, RZ, R0.reuse, RZ, 0x33, !PT ;  /* 0x00000000ff0b7212 */ /* 0x080fec00078e33ff */
[----:B-1----:R-:W1:Y:S02]  /*5e70*/  MUFU.RCP R4, R10 ;  /* 0x0000000a00047308 */ /* 0x002e640000001000 */
[----:B-1----:R-:W-:Y:S01]  /*5e80*/  VIADD R8, R4, 0xffffffe ;  /* 0x0ffffffe04087836 */ /* 0x002fe20000000000 */
[----:B------:R-:W-:Y:S02]  /*5e90*/  IABS R4, R5 ;  /* 0x0000000500047213 */ /* 0x000fe40000000000 */
[----:B------:R-:W-:Y:S05]  /*5ea0*/  LOP3.LUT R5, R5, R0, RZ, 0x3c, !PT ;  /* 0x0000000005057212 */ /* 0x000fea00078e3cff */
[----:B------:R-:W1:Y:S01]  /*5eb0*/  F2I.FTZ.U32.TRUNC.NTZ R9, R8 ;  /* 0x0000000800097305 */ /* 0x000e62000021f000 */
[----:B------:R-:W-:Y:S01]  /*5ec0*/  ISETP.GE.AND P0, PT, R5, RZ, PT ;  /* 0x000000ff0500720c */ /* 0x000fe20003f06270 */
        /* <DEDUP_REMOVED lines=15> */
[----:B------:R-:W-:Y:S01]  /*5fc0*/  ISETP.NE.AND P1, PT, R0, RZ, PT ;  /* 0x000000ff0000720c */ /* 0x000fe20003f25270 */
[----:B------:R-:W-:Y:S01]  /*5fd0*/  @!P3 VIADD R10, R10, 0x1 ;  /* 0x000000010a0ab836 */ /* 0x000fe20000000000 */
[-C--:B------:R-:W-:Y:S02]  /*5fe0*/  ISETP.GE.U32.AND P4, PT, R4, R2.reuse, PT ;  /* 0x000000020400720c */ /* 0x080fe40003f86070 */
[----:B------:R-:W-:Y:S02]  /*5ff0*/  ISETP.GE.U32.AND P5, PT, R6, R2, PT ;  /* 0x000000020600720c */ /* 0x000fe40003fa6070 */
[----:B------:R-:W1:Y:S09]  /*6000*/  LDC.64 R6, c[0x0][0x250] ;  /* 0x00009400ff067b82 */ /* 0x000e720000000a00 */
[----:B------:R-:W-:Y:S02]  /*6010*/  @P4 IADD3 R8, R8, 0x1, RZ ;  /* 0x0000000108084810 */ /* 0x000fe40007ffe0ff */
[----:B------:R-:W-:Y:S03]  /*6020*/  @P5 VIADD R10, R10, 0x1 ;  /* 0x000000010a0a5836 */ /* 0x000fe60000000000 */
        /* <DEDUP_REMOVED lines=10> */
[----:B------:R-:W3:Y:S01]  /*60d0*/  LDC.64 R4, c[0x0][0x238] ;  /* 0x00008e00ff047b82 */ /* 0x000ee20000000a00 */
[----:B------:R-:W-:Y:S02]  /*60e0*/  IMAD R11, R11, R0, -0x80 ;  /* 0xffffff800b0b7424 */ /* 0x000fe400078e0200 */
[----:B------:R-:W2:Y:S03]  /*60f0*/  LDG.E R9, desc[UR18][R14.64] ;  /* 0x000000120e097981 */ /* 0x000ea6000c1e1900 */
[----:B------:R-:W-:Y:S05]  /*6100*/  SHF.R.S32.HI R13, RZ, 0x1f, R11 ;  /* 0x0000001fff0d7819 */ /* 0x000fea000001140b */
[----:B-1----:R-:W-:Y:S04]  /*6110*/  IMAD R0, R13, R6, RZ ;  /* 0x000000060d007224 */ /* 0x002fe800078e02ff */
[----:B------:R-:W-:Y:S01]  /*6120*/  IMAD R0, R11, R7, R0 ;  /* 0x000000070b007224 */ /* 0x000fe200078e0200 */
[----:B--2---:R-:W-:Y:S01]  /*6130*/  IADD3 R2, -R9, R2, RZ ;  /* 0x0000000209027210 */ /* 0x004fe20007ffe1ff */
[----:B------:R-:W-:Y:S03]  /*6140*/  IMAD.WIDE.U32 R8, R11, R6, RZ ;  /* 0x000000060b087225 */ /* 0x000fe600078e00ff */
[----:B------:R-:W-:Y:S01]  /*6150*/  SHF.R.S32.HI R7, RZ, 0x1f, R2 ;  /* 0x0000001fff077819 */ /* 0x000fe20000011402 */
[----:B------:R-:W-:Y:S04]  /*6160*/  IMAD.IADD R9, R9, 0x1, R0 ;  /* 0x0000000109097824 */ /* 0x000fe800078e0200 */
[-C--:B---3--:R-:W-:Y:S02]  /*6170*/  IMAD R7, R7, R4.reuse, RZ ;  /* 0x0000000407077224 */ /* 0x088fe400078e02ff */
[C---:B------:R-:W-:Y:S04]  /*6180*/  IMAD.WIDE.U32 R8, R2.reuse, R4, R8 ;  /* 0x0000000402087225 */ /* 0x040fe800078e0008 */
[----:B------:R-:W-:Y:S05]  /*6190*/  IMAD R7, R2, R5, R7 ;  /* 0x0000000502077224 */ /* 0x000fea00078e0207 */
[----:B------:R-:W-:Y:S07]  /*61a0*/  IADD3 R0, R9, R7, RZ ;  /* 0x0000000709007210 */ /* 0x000fee0007ffe0ff */
.L_x_2318:
[C---:B------:R-:W-:Y:S04]  /*61b0*/  LEA R228, P0, R8.reuse, R228, 0x1 ;  /* 0x000000e408e47211 */ /* 0x040fe800078008ff */
[----:B------:R-:W-:Y:S02]  /*61c0*/  LEA.HI.X R227, R8, R227, R0, 0x1, P0 ;  /* 0x000000e308e37211 */ /* 0x000fe400000f0c00 */
[----:B------:R-:W-:Y:S03]  /*61d0*/  IADD3 R58, P0, R228, UR20, RZ ;  /* 0x00000014e43a7c10 */ /* 0x000fe6000ff1e0ff */
[----:B------:R-:W-:Y:S01]  /*61e0*/  IMAD.MOV.U32 R229, RZ, RZ, R227 ;  /* 0x000000ffffe57224 */ /* 0x000fe200078e00e3 */
[----:B------:R-:W-:Y:S02]  /*61f0*/  IADD3.X R59, R227, UR11, RZ, P0, !PT ;  /* 0x0000000be33b7c10 */ /* 0x000fe400087fe4ff */
[----:B------:R-:W-:Y:S02]  /*6200*/  IADD3 R56, P0, R58, UR20, RZ ;  /* 0x000000143a387c10 */ /* 0x000fe4000ff1e0ff */
[----:B------:R-:W-:Y:S01]  /*6210*/  @!PT LDS RZ, [RZ] ;  /* 0x00000000fffff984 */ /* 0x000fe20000000800 */
[----:B------:R-:W-:Y:S01]  /*6220*/  @!PT LDS RZ, [RZ] ;  /* 0x00000000fffff984 */ /* 0x000fe20000000800 */
[----:B------:R-:W-:Y:S01]  /*6230*/  @!PT LDS RZ, [RZ] ;  /* 0x00000000fffff984 */ /* 0x000fe20000000800 */
[----:B------:R-:W-:Y:S02]  /*6240*/  LDGSTS.E.BYPASS.LTC128B.128 [R233+0xc000], desc[UR18][R228.64] ;  /* 0x0c000000e4e97fae */ /* 0x000fe4000b901d52 */
[----:B------:R-:W-:Y:S02]  /*6250*/  IADD3.X R57, R59, UR11, RZ, P0, !PT ;  /* 0x0000000b3b397c10 */ /* 0x000fe400087fe4ff */
[----:B------:R-:W-:Y:S01]  /*6260*/  LDGSTS.E.BYPASS.LTC128B.128 [R233+0x10000], desc[UR18][R228.64+0x80] ;  /* 0x10000080e4e97fae */ /* 0x000fe2000b901d52 */
[----:B------:R-:W-:Y:S03]  /*6270*/  IADD3 R54, P0, R56, UR20, RZ ;  /* 0x0000001438367c10 */ /* 0x000fe6000ff1e0ff */
[----:B------:R-:W-:Y:S01]  /*6280*/  LDGSTS.E.BYPASS.LTC128B.128 [R233+0xc800], desc[UR18][R58.64] ;  /* 0x0c8000003ae97fae */ /* 0x000fe2000b901d52 */
[----:B------:R-:W-:Y:S02]  /*6290*/  IADD3.X R55, R57, UR11, RZ, P0, !PT ;  /* 0x0000000b39377c10 */ /* 0x000fe400087fe4ff */
[----:B------:R-:W-:Y:S01]  /*62a0*/  IADD3 R52, P0, R54, UR20, RZ ;  /* 0x0000001436347c10 */ /* 0x000fe2000ff1e0ff */
[----:B------:R-:W-:Y:S03]  /*62b0*/  LDGSTS.E.BYPASS.LTC128B.128 [R233+0x10800], desc[UR18][R58.64+0x80] ;  /* 0x108000803ae97fae */ /* 0x000fe6000b901d52 */
[----:B------:R-:W-:Y:S01]  /*62c0*/  IADD3.X R53, R55, UR11, RZ, P0, !PT ;  /* 0x0000000b37357c10 */ /* 0x000fe200087fe4ff */
        /* <DEDUP_REMOVED lines=11> */
[----:B------:R-:W-:Y:S01]  /*6380*/  ISETP.GE.AND P0, PT, R241, 0x1, PT ;  /* 0x00000001f100780c */ /* 0x000fe20003f06270 */
[----:B------:R-:W-:Y:S04]  /*6390*/  LDGSTS.E.BYPASS.LTC128B.128 [R233+0x12000], desc[UR18][R52.64+0x80] ;  /* 0x1200008034e97fae */ /* 0x000fe8000b901d52 */
[----:B------:R-:W-:Y:S04]  /*63a0*/  LDGSTS.E.BYPASS.LTC128B.128 [R233+0xe800], desc[UR18][R50.64] ;  /* 0x0e80000032e97fae */ /* 0x000fe8000b901d52 */
[----:B------:R-:W-:Y:S04]  /*63b0*/  LDGSTS.E.BYPASS.LTC128B.128 [R233+0x12800], desc[UR18][R50.64+0x80] ;  /* 0x1280008032e97fae */ /* 0x000fe8000b901d52 */
[----:B------:R-:W-:Y:S04]  /*63c0*/  LDGSTS.E.BYPASS.LTC128B.128 [R233+0xf000], desc[UR18][R48.64] ;  /* 0x0f00000030e97fae */ /* 0x000fe8000b901d52 */
[----:B------:R1:W-:Y:S04]  /*63d0*/  LDGSTS.E.BYPASS.LTC128B.128 [R233+0x13000], desc[UR18][R48.64+0x80] ;  /* 0x1300008030e97fae */ /* 0x0003e8000b901d52 */
[----:B------:R-:W-:Y:S04]  /*63e0*/  LDGSTS.E.BYPASS.LTC128B.128 [R233+0xf800], desc[UR18][R60.64] ;  /* 0x0f8000003ce97fae */ /* 0x000fe8000b901d52 */
[----:B------:R2:W-:Y:S04]  /*63f0*/  LDGSTS.E.BYPASS.LTC128B.128 [R233+0x13800], desc[UR18][R60.64+0x80] ;  /* 0x138000803ce97fae */ /* 0x0005e8000b901d52 */
[----:B------:R-:W-:Y:S04]  /*6400*/  LDSM.16.M88.4 R136, [R226] ;  /* 0x00000000e288783b */ /* 0x000fe80000000200 */
[----:B------:R-:W3:Y:S04]  /*6410*/  LDSM.16.M88.4 R140, [R225] ;  /* 0x00000000e18c783b */ /* 0x000ee80000000200 */
[----:B------:R-:W4:Y:S04]  /*6420*/  LDSM.16.M88.4 R144, [R225+0x800] ;  /* 0x00080000e190783b */ /* 0x000f280000000200 */
[----:B------:R-:W5:Y:S04]  /*6430*/  LDSM.16.M88.4 R148, [R225+0x1000] ;  /* 0x00100000e194783b */ /* 0x000f680000000200 */
[----:B------:R-:W1:Y:S04]  /*6440*/  LDSM.16.M88.4 R152, [R225+0x1800] ;  /* 0x00180000e198783b */ /* 0x000e680000000200 */
[----:B------:R-:W0:Y:S04]  /*6450*/  LDGDEPBAR ;  /* 0x00000000000079af */ /* 0x000e280000000000 */
[----:B------:R-:W2:Y:S04]  /*6460*/  LDSM.16.M88.4 R156, [R225+0x2000] ;  /* 0x00200000e19c783b */ /* 0x000ea80000000200 */
[----:B------:R-:W2:Y:S04]  /*6470*/  LDSM.16.M88.4 R160, [R225+0x2800] ;  /* 0x00280000e1a0783b */ /* 0x000ea80000000200 */
[----:B------:R-:W2:Y:S04]  /*6480*/  LDSM.16.M88.4 R164, [R225+0x3000] ;  /* 0x00300000e1a4783b */ /* 0x000ea80000000200 */
[----:B------:R-:W2:Y:S04]  /*6490*/  LDSM.16.M88.4 R168, [R225+0x3800] ;  /* 0x00380000e1a8783b */ /* 0x000ea80000000200 */
[----:B------:R-:W-:Y:S01]  /*64a0*/  LDSM.16.M88.4 R172, [R224] ;  /* 0x00000000e0ac783b */ /* 0x000fe20000000200 */
[C---:B---3--:R-:W-:Y:S03]  /*64b0*/  HMMA.16816.F32 R4, R136.reuse, R140, RZ ;  /* 0x0000008c8804723c */ /* 0x048fe600000018ff */
[----:B------:R-:W3:Y:S04]  /*64c0*/  LDSM.16.M88.4 R176, [R223] ;  /* 0x00000000dfb0783b */ /* 0x000ee80000000200 */
[----:B------:R-:W-:Y:S01]  /*64d0*/  LDSM.16.M88.4 R180, [R214] ;  /* 0x00000000d6b4783b */ /* 0x000fe20000000200 */
[C---:B------:R-:W-:Y:S03]  /*64e0*/  HMMA.16816.F32 R8, R136.reuse, R142, RZ ;  /* 0x0000008e8808723c */ /* 0x040fe600000018ff */
[----:B------:R-:W3:Y:S03]  /*64f0*/  LDSM.16.M88.4 R140, [R215] ;  /* 0x00000000d78c783b */ /* 0x000ee60000000200 */
[C---:B----4-:R-:W-:Y:S01]  /*6500*/  HMMA.16816.F32 R12, R136.reuse, R144, RZ ;  /* 0x00000090880c723c */ /* 0x050fe200000018ff */
[----:B------:R-:W4:Y:S04]  /*6510*/  LDSM.16.M88.4 R184, [R213] ;  /* 0x00000000d5b8783b */ /* 0x000f280000000200 */
[----:B------:R-:W-:Y:S01]  /*6520*/  LDSM.16.M88.4 R188, [R208+0x6000] ;  /* 0x00600000d0bc783b */ /* 0x000fe20000000200 */
[C---:B------:R-:W-:Y:S03]  /*6530*/  HMMA.16816.F32 R16, R136.reuse, R146, RZ ;  /* 0x000000928810723c */ /* 0x040fe600000018ff */
[----:B------:R-:W4:Y:S03]  /*6540*/  LDSM.16.M88.4 R144, [R212] ;  /* 0x00000000d490783b */ /* 0x000f260000000200 */
[C---:B-----5:R-:W-:Y:S01]  /*6550*/  HMMA.16816.F32 R20, R136.reuse, R148, RZ ;  /* 0x000000948814723c */ /* 0x060fe200000018ff */
[----:B------:R-:W-:Y:S04]  /*6560*/  LDSM.16.M88.4 R192, [R208+0x6800] ;  /* 0x00680000d0c0783b */ /* 0x000fe80000000200 */
[----:B------:R-:W-:Y:S01]  /*6570*/  LDSM.16.M88.4 R196, [R208+0x7000] ;  /* 0x00700000d0c4783b */ /* 0x000fe20000000200 */
[C---:B------:R-:W-:Y:S03]  /*6580*/  HMMA.16816.F32 R24, R136.reuse, R150, RZ ;  /* 0x000000968818723c */ /* 0x040fe600000018ff */
[----:B------:R-:W5:Y:S03]  /*6590*/  LDSM.16.M88.4 R148, [R211] ;  /* 0x00000000d394783b */ /* 0x000f660000000200 */
[C---:B-1----:R-:W-:Y:S06]  /*65a0*/  HMMA.16816.F32 R28, R136.reuse, R152, RZ ;  /* 0x00000098881c723c */ /* 0x042fec00000018ff */
[C---:B------:R-:W-:Y:S01]  /*65b0*/  HMMA.16816.F32 R32, R136.reuse, R154, RZ ;  /* 0x0000009a8820723c */ /* 0x040fe200000018ff */
[----:B------:R-:W1:Y:S05]  /*65c0*/  LDSM.16.M88.4 R152, [R210] ;  /* 0x00000000d298783b */ /* 0x000e6a0000000200 */
[C---:B--2---:R-:W-:Y:S06]  /*65d0*/  HMMA.16816.F32 R36, R136.reuse, R156, RZ ;  /* 0x0000009c8824723c */ /* 0x044fec00000018ff */
[C---:B------:R-:W-:Y:S01]  /*65e0*/  HMMA.16816.F32 R40, R136.reuse, R158, RZ ;  /* 0x0000009e8828723c */ /* 0x040fe200000018ff */
[----:B------:R-:W-:Y:S05]  /*65f0*/  LDSM.16.M88.4 R156, [R221] ;  /* 0x00000000dd9c783b */ /* 0x000fea0000000200 */
        /* <DEDUP_REMOVED lines=8> */
[----:B------:R-:W2:Y:S04]  /*6680*/  LDSM.16.M88.4 R136, [R209] ;  /* 0x00000000d188783b */ /* 0x000ea80000000200 */
[----:B------:R-:W-:Y:S01]  /*6690*/  LDSM.16.M88.4 R168, [R221+0x1800] ;  /* 0x00180000dda8783b */ /* 0x000fe20000000200 */
[C---:B---3--:R-:W-:Y:S06]  /*66a0*/  HMMA.16816.F32 R4, R172.reuse, R176, R4 ;  /* 0x000000b0ac04723c */ /* 0x048fec0000001804 */
[C---:B------:R-:W-:Y:S01]  /*66b0*/  HMMA.16816.F32 R8, R172.reuse, R178, R8 ;  /* 0x000000b2ac08723c */ /* 0x040fe20000001808 */
[----:B------:R-:W-:Y:S05]  /*66c0*/  LDSM.16.M88.4 R176, [R221+0x2000] ;  /* 0x00200000ddb0783b */ /* 0x000fea0000000200 */
[C---:B------:R-:W-:Y:S06]  /*66d0*/  HMMA.16816.F32 R12, R172.reuse, R140, R12 ;  /* 0x0000008cac0c723c */ /* 0x040fec000000180c */
[C---:B------:R-:W-:Y:S01]  /*66e0*/  HMMA.16816.F32 R16, R172.reuse, R142, R16 ;  /* 0x0000008eac10723c */ /* 0x040fe20000001810 */
[----:B------:R-:W3:Y:S05]  /*66f0*/  LDSM.16.M88.4 R140, [R222] ;  /* 0x00000000de8c783b */ /* 0x000eea0000000200 */
[C---:B------:R-:W-:Y:S06]  /*6700*/  HMMA.16816.F32 R20, R172.reuse, R180, R20 ;  /* 0x000000b4ac14723c */ /* 0x040fec0000001814 */
[C---:B------:R-:W-:Y:S01]  /*6710*/  HMMA.16816.F32 R24, R172.reuse, R182, R24 ;  /* 0x000000b6ac18723c */ /* 0x040fe20000001818 */
[----:B------:R-:W-:Y:S05]  /*6720*/  LDSM.16.M88.4 R180, [R220] ;  /* 0x00000000dcb4783b */ /* 0x000fea0000000200 */
[C---:B----4-:R-:W-:Y:S06]  /*6730*/  HMMA.16816.F32 R28, R172.reuse, R184, R28 ;  /* 0x000000b8ac1c723c */ /* 0x050fec000000181c */
[C---:B------:R-:W-:Y:S01]  /*6740*/  HMMA.16816.F32 R32, R172.reuse, R186, R32 ;  /* 0x000000baac20723c */ /* 0x040fe20000001820 */
[----:B------:R-:W-:Y:S05]  /*6750*/  LDSM.16.M88.4 R184, [R208] ;  /* 0x00000000d0b8783b */ /* 0x000fea0000000200 */
[C---:B------:R-:W-:Y:S06]  /*6760*/  HMMA.16816.F32 R36, R172.reuse, R144, R36 ;  /* 0x00000090ac24723c */ /* 0x040fec0000001824 */
        /* <DEDUP_REMOVED lines=8> */
[C---:B--2---:R-:W-:Y:S06]  /*67f0*/  HMMA.16816.F32 R60, R172.reuse, R136, R60 ;  /* 0x00000088ac3c723c */ /* 0x044fec000000183c */
[----:B------:R-:W-:Y:S01]  /*6800*/  HMMA.16816.F32 R64, R172, R138, R64 ;  /* 0x0000008aac40723c */ /* 0x000fe20000001840 */
[----:B------:R-:W2:Y:S04]  /*6810*/  LDSM.16.M88.4 R136, [R208+0x800] ;  /* 0x00080000d088783b */ /* 0x000ea80000000200 */
[----:B------:R-:W-:Y:S01]  /*6820*/  LDSM.16.M88.4 R172, [R207] ;  /* 0x00000000cfac783b */ /* 0x000fe20000000200 */
[C---:B---3--:R-:W-:Y:S06]  /*6830*/  HMMA.16816.F32 R4, R140.reuse, R156, R4 ;  /* 0x0000009c8c04723c */ /* 0x048fec0000001804 */
[C---:B------:R-:W-:Y:S01]  /*6840*/  HMMA.16816.F32 R8, R140.reuse, R158, R8 ;  /* 0x0000009e8c08723c */ /* 0x040fe20000001808 */
[----:B------:R-:W3:Y:S05]  /*6850*/  LDSM.16.M88.4 R156, [R208+0x1000] ;  /* 0x00100000d09c783b */ /* 0x000eea0000000200 */
[C---:B------:R-:W-:Y:S06]  /*6860*/  HMMA.16816.F32 R12, R140.reuse, R160, R12 ;  /* 0x000000a08c0c723c */ /* 0x040fec000000180c */
[C---:B------:R-:W-:Y:S01]  /*6870*/  HMMA.16816.F32 R16, R140.reuse, R162, R16 ;  /* 0x000000a28c10723c */ /* 0x040fe20000001810 */
[----:B------:R-:W3:Y:S05]  /*6880*/  LDSM.16.M88.4 R160, [R208+0x1800] ;  /* 0x00180000d0a0783b */ /* 0x000eea0000000200 */
[C---:B------:R-:W-:Y:S06]  /*6890*/  HMMA.16816.F32 R20, R140.reuse, R164, R20 ;  /* 0x000000a48c14723c */ /* 0x040fec0000001814 */
[C---:B------:R-:W-:Y:S01]  /*68a0*/  HMMA.16816.F32 R24, R140.reuse, R166, R24 ;  /* 0x000000a68c18723c */ /* 0x040fe20000001818 */
[----:B------:R-:W3:Y:S05]  /*68b0*/  LDSM.16.M88.4 R164, [R208+0x2000] ;  /* 0x00200000d0a4783b */ /* 0x000eea0000000200 */
[C---:B------:R-:W-:Y:S06]  /*68c0*/  HMMA.16816.F32 R28, R140.reuse, R168, R28 ;  /* 0x000000a88c1c723c */ /* 0x040fec000000181c */
[C---:B------:R-:W-:Y:S01]  /*68d0*/  HMMA.16816.F32 R32, R140.reuse, R170, R32 ;  /* 0x000000aa8c20723c */ /* 0x040fe20000001820 */
[----:B------:R-:W-:Y:S05]  /*68e0*/  LDSM.16.M88.4 R168, [R224+0x2000] ;  /* 0x00200000e0a8783b */ /* 0x000fea0000000200 */
[C---:B------:R-:W-:Y:S06]  /*68f0*/  HMMA.16816.F32 R36, R140.reuse, R176, R36 ;  /* 0x000000b08c24723c */ /* 0x040fec0000001824 */
[C---:B------:R-:W-:Y:S01]  /*6900*/  HMMA.16816.F32 R40, R140.reuse, R178, R40 ;  /* 0x000000b28c28723c */ /* 0x040fe20000001828 */
[----:B------:R-:W-:Y:S05]  /*6910*/  LDSM.16.M88.4 R176, [R202] ;  /* 0x00000000cab0783b */ /* 0x000fea0000000200 */
[C---:B----4-:R-:W-:Y:S06]  /*6920*/  HMMA.16816.F32 R44, R140.reuse, R144, R44 ;  /* 0x000000908c2c723c */ /* 0x050fec000000182c */
[C---:B------:R-:W-:Y:S01]  /*6930*/  HMMA.16816.F32 R48, R140.reuse, R146, R48 ;  /* 0x000000928c30723c */ /* 0x040fe20000001830 */
[----:B------:R-:W-:Y:S05]  /*6940*/  LDSM.16.M88.4 R144, [R208+0x3000] ;  /* 0x00300000d090783b */ /* 0x000fea0000000200 */
[C---:B-----5:R-:W-:Y:S06]  /*6950*/  HMMA.16816.F32 R52, R140.reuse, R148, R52 ;  /* 0x000000948c34723c */ /* 0x060fec0000001834 */
[C---:B------:R-:W-:Y:S01]  /*6960*/  HMMA.16816.F32 R56, R140.reuse, R150, R56 ;  /* 0x000000968c38723c */ /* 0x040fe20000001838 */
[----:B------:R-:W-:Y:S05]  /*6970*/  LDSM.16.M88.4 R148, [R208+0x3800] ;  /* 0x00380000d094783b */ /* 0x000fea0000000200 */
[C---:B-1----:R-:W-:Y:S06]  /*6980*/  HMMA.16816.F32 R60, R140.reuse, R152, R60 ;  /* 0x000000988c3c723c */ /* 0x042fec000000183c */
[----:B------:R-:W-:Y:S01]  /*6990*/  HMMA.16816.F32 R64, R140, R154, R64 ;  /* 0x0000009a8c40723c */ /* 0x000fe20000001840 */
[----:B------:R-:W1:Y:S04]  /*69a0*/  LDSM.16.M88.4 R140, [R208+0x2800] ;  /* 0x00280000d08c783b */ /* 0x000e680000000200 */
[----:B------:R-:W-:Y:S01]  /*69b0*/  LDSM.16.M88.4 R152, [R225+0x4000] ;  /* 0x00400000e198783b */ /* 0x000fe20000000200 */
        /* <DEDUP_REMOVED lines=114> */
[----:B------:R-:W-:Y:S04]  /*70e0*/  ULEA UR6, -UR7, URZ, 0x7 ;  /* 0x0000003f07067291 */ /* 0x000fe8000f8e393f */
[----:B------:R-:W-:Y:S02]  /*70f0*/  USHF.R.S32.HI UR5, URZ, 0x1f, UR6 ;  /* 0x0000001f3f057899 */ /* 0x000fe40008011406 */
[----:B------:R-:W-:Y:S04]  /*7100*/  MOV R140, UR6 ;  /* 0x00000006008c7c02 */ /* 0x000fe80008000f00 */
[----:B------:R-:W-:Y:S01]  /*7110*/  MOV R137, UR5 ;  /* 0x0000000500897c02 */ /* 0x000fe20008000f00 */
[----:B------:R-:W-:Y:S06]  /*7120*/  @P6 BRA `(.L_x_2320) ;  /* 0x0000000000f46947 */ /* 0x000fec0003800000 */
[----:B------:R-:W1:Y:S01]  /*7130*/  LDC R0, c[0x0][0x380] ;  /* 0x0000e000ff007b82 */ /* 0x000e620000000800 */
[----:B------:R-:W-:Y:S04]  /*7140*/  SHF.L.U32 R135, R241, 0x7, RZ ;  /* 0x00000007f1877819 */ /* 0x000fe800000006ff */
[----:B------:R-:W-:Y:S01]  /*7150*/  IABS R134, R135 ;  /* 0x0000008700867213 */ /* 0x000fe20000000000 */
[C---:B------:R-:W-:Y:S01]  /*7160*/  VIADD R141, R135.reuse, 0xffffff80 ;  /* 0xffffff80878d7836 */ /* 0x040fe20000000000 */
[-C--:B-1----:R-:W-:Y:S02]  /*7170*/  IABS R2, R0.reuse ;  /* 0x0000000000027213 */ /* 0x082fe40000000000 */
[-C--:B------:R-:W-:Y:S02]  /*7180*/  LOP3.LUT R135, R135, R0.reuse, RZ, 0x3c, !PT ;  /* 0x0000000087877212 */ /* 0x080fe400078e3cff */
[----:B------:R-:W1:Y:S02]  /*7190*/  I2F.RP R138, R2 ;  /* 0x00000002008a7306 */ /* 0x000e640000209400 */
[----:B------:R-:W-:Y:S08]  /*71a0*/  ISETP.GE.AND P2, PT, R135, RZ, PT ;  /* 0x000000ff8700720c */ /* 0x000ff00003f46270 */
        /* <DEDUP_REMOVED lines=26> */
[----:B------:R-:W1:Y:S09]  /*7350*/  LDC R2, c[0x0][0x24c] ;  /* 0x00009300ff027b82 */ /* 0x000e720000000800 */
        /* <DEDUP_REMOVED lines=14> */
[----:B------:R-:W2:Y:S02]  /*7440*/  LDG.E R137, desc[UR18][R142.64] ;  /* 0x000000128e897981 */ /* 0x000ea4000c1e1900 */
[C---:B------:R-:W-:Y:S01]  /*7450*/  IMAD.WIDE.U32 R140, R0.reuse, UR7, RZ ;  /* 0x00000007008c7c25 */ /* 0x040fe2000f8e00ff */
[----:B------:R-:W-:Y:S05]  /*7460*/  SHF.R.S32.HI R139, RZ, 0x1f, R0 ;  /* 0x0000001fff8b7819 */ /* 0x000fea0000011400 */
[----:B------:R-:W-:Y:S04]  /*7470*/  IMAD R139, R139, UR7, RZ ;  /* 0x000000078b8b7c24 */ /* 0x000fe8000f8e02ff */
[----:B-1----:R-:W-:Y:S04]  /*7480*/  IMAD R139, R0, R2, R139 ;  /* 0x00000002008b7224 */ /* 0x002fe800078e028b */
[----:B------:R-:W-:Y:S01]  /*7490*/  IMAD.IADD R141, R141, 0x1, R139 ;  /* 0x000000018d8d7824 */ /* 0x000fe200078e028b */
[----:B--2---:R-:W-:Y:S04]  /*74a0*/  IADD3 R132, -R137, R132, RZ ;  /* 0x0000008489847210 */ /* 0x004fe80007ffe1ff */
[----:B------:R-:W-:Y:S01]  /*74b0*/  SHF.R.S32.HI R137, RZ, 0x1f, R132 ;  /* 0x0000001fff897819 */ /* 0x000fe20000011484 */
[CC--:B---3--:R-:W-:Y:S04]  /*74c0*/  IMAD.WIDE.U32 R140, R132.reuse, R134.reuse, R140 ;  /* 0x00000086848c7225 */ /* 0x0c8fe800078e008c */
[----:B------:R-:W-:Y:S04]  /*74d0*/  IMAD R137, R137, R134, RZ ;  /* 0x0000008689897224 */ /* 0x000fe800078e02ff */
[----:B------:R-:W-:Y:S05]  /*74e0*/  IMAD R137, R132, R135, R137 ;  /* 0x0000008784897224 */ /* 0x000fea00078e0289 */
[----:B------:R-:W-:Y:S07]  /*74f0*/  IADD3 R137, R141, R137, RZ ;  /* 0x000000898d897210 */ /* 0x000fee0007ffe0ff */
.L_x_2320:
[C---:B------:R-:W-:Y:S04]  /*7500*/  LEA R230, P0, R140.reuse, R230, 0x1 ;  /* 0x000000e68ce67211 */ /* 0x040fe800078008ff */
[----:B------:R-:W-:Y:S02]  /*7510*/  LEA.HI.X R231, R140, R231, R137, 0x1, P0 ;  /* 0x000000e78ce77211 */ /* 0x000fe400000f0c89 */
[----:B------:R-:W-:Y:S03]  /*7520*/  IADD3 R144, P0, R230, UR15, RZ ;  /* 0x0000000fe6907c10 */ /* 0x000fe6000ff1e0ff */
        /* <DEDUP_REMOVED lines=9> */
[----:B------:R-:W-:Y:S03]  /*75c0*/  IADD3 R140, P0, R142, UR15, RZ ;  /* 0x0000000f8e8c7c10 */ /* 0x000fe6000ff1e0ff */
        /* <DEDUP_REMOVED lines=15> */
[----:B------:R-:W-:Y:S03]  /*76c0*/  IADD3.X R147, R135, UR14, RZ, P0, !PT ;  /* 0x0000000e87937c10 */ /* 0x000fe600087fe4ff */
[----:B------:R1:W-:Y:S04]  /*76d0*/  LDGSTS.E.BYPASS.LTC128B.128 [R233+0x6800], desc[UR18][R136.64] ;  /* 0x0680000088e97fae */ /* 0x0003e8000b901d52 */
[----:B------:R1:W-:Y:S04]  /*76e0*/  LDGSTS.E.BYPASS.LTC128B.128 [R233+0xa800], desc[UR18][R136.64+0x80] ;  /* 0x0a80008088e97fae */ /* 0x0003e8000b901d52 */
[----:B------:R1:W-:Y:S04]  /*76f0*/  LDGSTS.E.BYPASS.LTC128B.128 [R233+0x7000], desc[UR18][R134.64] ;  /* 0x0700000086e97fae */ /* 0x0003e8000b901d52 */
[----:B------:R1:W-:Y:S04]  /*7700*/  LDGSTS.E.BYPASS.LTC128B.128 [R233+0xb000], desc[UR18][R134.64+0x80] ;  /* 0x0b00008086e97fae */ /* 0x0003e8000b901d52 */
[----:B------:R1:W-:Y:S04]  /*7710*/  LDGSTS.E.BYPASS.LTC128B.128 [R233+0x7800], desc[UR18][R146.64] ;  /* 0x0780000092e97fae */ /* 0x0003e8000b901d52 */
[----:B------:R1:W-:Y:S04]  /*7720*/  LDGSTS.E.BYPASS.LTC128B.128 [R233+0xb800], desc[UR18][R146.64+0x80] ;  /* 0x0b80008092e97fae */ /* 0x0003e8000b901d52 */
[----:B------:R-:W0:Y:S02]  /*7730*/  LDGDEPBAR ;  /* 0x00000000000079af */ /* 0x000e240000000000 */
.L_x_2319:
[----:B------:R-:W-:Y:S01]  /*7740*/  FMNMX.FTZ R0, R4, R133, !PT ;  /* 0x0000008504007209 */ /* 0x000fe20007810000 */
[----:B------:R-:W-:Y:S01]  /*7750*/  LDSM.16.MT88.4 R148, [R217+0xc800] ;  /* 0x00c80000d994783b */ /* 0x000fe20000004200 */
[----:B------:R-:W-:Y:S02]  /*7760*/  FMNMX.FTZ R2, R6, R3, !PT ;  /* 0x0000000306027209 */ /* 0x000fe40007810000 */
[----:B-1----:R-:W-:Y:S02]  /*7770*/  FMNMX.FTZ R135, R5, R0, !PT ;  /* 0x0000000005877209 */ /* 0x002fe40007810000 */
        /* <DEDUP_REMOVED lines=191> */
[----:B------:R-:W-:Y:S02]  /*8370*/  ISETP.GT.AND P0, PT, R241, RZ, PT ;  /* 0x000000fff100720c */ /* 0x000fe40003f04270 */
        /* <DEDUP_REMOVED lines=376> */
.L_x_2317:
[----:B------:R-:W1:Y:S01]  /*9b00*/  SHFL.BFLY PT, R4, R243, 0x2, 0x1f ;  /* 0x0c401f00f3047f89 */ /* 0x000e6200000e0000 */
[----:B------:R-:W2:Y:S01]  /*9b10*/  S2UR UR4, SR_CgaCtaId ;  /* 0x00000000000479c3 */ /* 0x000ea20000008800 */
[----:B------:R-:W-:Y:S01]  /*9b20*/  MOV R11, 0x3f800000 ;  /* 0x3f800000000b7802 */ /* 0x000fe20000000f00 */
[----:B------:R-:W-:Y:S01]  /*9b30*/  UMOV UR5, 0x400 ;  /* 0x0000040000057882 */ /* 0x000fe20000000000 */
[----:B------:R-:W3:Y:S01]  /*9b40*/  SHFL.BFLY PT, R7, R242, 0x2, 0x1f ;  /* 0x0c401f00f2077f89 */ /* 0x000ee200000e0000 */
        /* <DEDUP_REMOVED lines=22> */
[----:B------:R-:W-:Y:S01]  /*9cb0*/  LOP3.LUT R10, R10, 0xfffffff8, RZ, 0xc0, !PT ;  /* 0xfffffff80a0a7812 */ /* 0x000fe200078ec0ff */
[----:B------:R-:W2:Y:S03]  /*9cc0*/  @P4 LDC R27, c[0x0][0x2e8] ;  /* 0x0000ba00ff1b4b82 */ /* 0x000ea60000000800 */
[----:B------:R-:W-:-:S03]  /*9cd0*/  IADD3 R10, R9, -R10, RZ ;  /* 0x8000000a090a7210 */ /* 0x000fc60007ffe0ff */
[----:B------:R-:W3:Y:S01]  /*9ce0*/  @P3 MUFU.RCP R12, R7 ;  /* 0x00000007000c3308 */ /* 0x000ee20000001000 */
[C---:B------:R-:W-:Y:S02]  /*9cf0*/  SHF.L.U32 R9, R10.reuse, 0x6, RZ ;  /* 0x000000060a097819 */ /* 0x040fe400000006ff */
[C---:B------:R-:W-:Y:S02]  /*9d00*/  LOP3.LUT R13, R10.reuse, 0x1, RZ, 0xc0, !PT ;  /* 0x000000010a0d7812 */ /* 0x040fe400078ec0ff */
[----:B------:R-:W-:Y:S02]  /*9d10*/  LOP3.LUT R9, R9, 0x1c0, RZ, 0xc0, !PT ;  /* 0x000001c009097812 */ /* 0x000fe400078ec0ff */
[----:B------:R-:W-:Y:S01]  /*9d20*/  ISETP.NE.U32.AND P0, PT, R13, 0x1, PT ;  /* 0x000000010d00780c */ /* 0x000fe20003f05070 */
[----:B------:R-:W4:Y:S01]  /*9d30*/  @P4 MUFU.LG2 R8, R8 ;  /* 0x0000000800084308 */ /* 0x000f220000000c00 */
[----:B------:R-:W-:Y:S01]  /*9d40*/  LEA.HI R9, R9, R9, RZ, 0x1d ;  /* 0x0000000909097211 */ /* 0x000fe200078fe8ff */
[C---:B-1----:R-:W-:Y:S01]  /*9d50*/  FMUL.FTZ R128, R11.reuse, R128 ;  /* 0x000000800b807220 */ /* 0x042fe20000410000 */
[----:B------:R-:W-:Y:S01]  /*9d60*/  R2P PR, R10, 0x6 ;  /* 0x000000060a007804 */ /* 0x000fe20000000000 */
[C---:B------:R-:W-:Y:S01]  /*9d70*/  FMUL.FTZ R129, R11.reuse, R129 ;  /* 0x000000810b817220 */ /* 0x040fe20000410000 */
[----:B------:R-:W-:Y:S01]  /*9d80*/  LEA R4, R4, R9, 0x1 ;  /* 0x0000000904047211 */ /* 0x000fe200078e08ff */
[C---:B------:R-:W-:Y:S01]  /*9d90*/  FMUL.FTZ R68, R11.reuse, R68 ;  /* 0x000000440b447220 */ /* 0x040fe20000410000 */
[C---:B------:R-:W-:Y:S01]  /*9da0*/  FMUL.FTZ R69, R11.reuse, R69 ;  /* 0x000000450b457220 */ /* 0x040fe20000410000 */
[----:B------:R-:W-:Y:S01]  /*9db0*/  MOV R10, 0x40 ;  /* 0x00000040000a7802 */ /* 0x000fe20000000f00 */
[----:B---3--:R-:W-:Y:S01]  /*9dc0*/  FMUL.FTZ R131, R12, R131 ;  /* 0x000000830c837220 */ /* 0x008fe20000410000 */
        /* <DEDUP_REMOVED lines=12> */
[----:B------:R-:W-:Y:S01]  /*9e90*/  FMUL.FTZ R78, R12, R78 ;  /* 0x0000004e0c4e7220 */ /* 0x000fe20000410000 */
[----:B------:R-:W-:Y:S01]  /*9ea0*/  IADD3 R13, R9, -0x10, RZ ;  /* 0xfffffff0090d7810 */ /* 0x000fe20007ffe0ff */
[C---:B------:R-:W-:Y:S01]  /*9eb0*/  FMUL.FTZ R80, R11.reuse, R80 ;  /* 0x000000500b507220 */ /* 0x040fe20000410000 */
[----:B------:R-:W-:Y:S01]  /*9ec0*/  SEL R4, R4, 0xffffffe0, !P1 ;  /* 0xffffffe004047807 */ /* 0x000fe20004800000 */
[----:B------:R-:W-:Y:S01]  /*9ed0*/  FMUL.FTZ R81, R11, R81 ;  /* 0x000000510b517220 */ /* 0x000fe20000410000 */
[C---:B------:R-:W-:Y:S01]  /*9ee0*/  FMUL.FTZ R83, R12.reuse, R83 ;  /* 0x000000530c537220 */ /* 0x040fe20000410000 */
[C---:B------:R-:W-:Y:S01]  /*9ef0*/  FMUL.FTZ R82, R12.reuse, R82 ;  /* 0x000000520c527220 */ /* 0x040fe20000410000 */
[----:B------:R-:W-:Y:S01]  /*9f00*/  @P0 IADD3 R13, R9, 0x10, RZ ;  /* 0x00000010090d0810 */ /* 0x000fe20007ffe0ff */
        /* <DEDUP_REMOVED lines=27> */
[----:B------:R-:W-:Y:S01]  /*a0c0*/  FMUL.FTZ R101, R11, R101 ;  /* 0x000000650b657220 */ /* 0x000fe20000410000 */
[----:B------:R-:W-:Y:S01]  /*a0d0*/  IADD3 R17, R4, R13, RZ ;  /* 0x0000000d04117210 */ /* 0x000fe20007ffe0ff */
        /* <DEDUP_REMOVED lines=10> */
[----:B------:R-:W-:Y:S01]  /*a180*/  STS [R9], R128 ;  /* 0x0000008009007388 */ /* 0x000fe20000000800 */
[----:B------:R-:W-:Y:S01]  /*a190*/  F2FP.F16.F32.PACK_AB R86, R87, R86 ;  /* 0x000000565756723e */ /* 0x000fe200000000ff */
[C---:B------:R-:W-:Y:S01]  /*a1a0*/  FMUL.FTZ R124, R11.reuse, R124 ;  /* 0x0000007c0b7c7220 */ /* 0x040fe20000410000 */
[----:B------:R-:W-:Y:S01]  /*a1b0*/  IADD3 R21, R10, R13, RZ ;  /* 0x0000000d0a157210 */ /* 0x000fe20007ffe0ff */
[----:B------:R-:W-:Y:S01]  /*a1c0*/  STS [R9+0x400], R130 ;  /* 0x0004008209007388 */ /* 0x000fe20000000800 */
[----:B------:R-:W-:Y:S01]  /*a1d0*/  FMUL.FTZ R125, R11, R125 ;  /* 0x0000007d0b7d7220 */ /* 0x000fe20000410000 */
[C---:B------:R-:W-:Y:S01]  /*a1e0*/  FMUL.FTZ R127, R12.reuse, R127 ;  /* 0x0000007f0c7f7220 */ /* 0x040fe20000410000 */
[C---:B------:R-:W-:Y:S01]  /*a1f0*/  FMUL.FTZ R126, R12.reuse, R126 ;  /* 0x0000007e0c7e7220 */ /* 0x040fe20000410000 */
[----:B------:R-:W-:Y:S01]  /*a200*/  F2FP.F16.F32.PACK_AB R88, R89, R88 ;  /* 0x000000585958723e */ /* 0x000fe200000000ff */
[----:B------:R-:W-:Y:S01]  /*a210*/  STS [R13], R68 ;  /* 0x000000440d007388 */ /* 0x000fe20000000800 */
[----:B------:R-:W-:Y:S01]  /*a220*/  F2FP.F16.F32.PACK_AB R90, R91, R90 ;  /* 0x0000005a5b5a723e */ /* 0x000fe200000000ff */
[----:B------:R-:W-:Y:S01]  /*a230*/  FMUL.FTZ R108, R11, R108 ;  /* 0x0000006c0b6c7220 */ /* 0x000fe20000410000 */
        /* <DEDUP_REMOVED lines=17> */
[C---:B------:R-:W-:Y:S01]  /*a350*/  FMUL.FTZ R112, R11.reuse, R112 ;  /* 0x000000700b707220 */ /* 0x040fe20000410000 */
[C---:B------:R-:W-:Y:S01]  /*a360*/  FMUL.FTZ R113, R11.reuse, R113 ;  /* 0x000000710b717220 */ /* 0x040fe20000410000 */
[----:B------:R-:W-:Y:S01]  /*a370*/  STS [R17+0x400], R78 ;  /* 0x0004004e11007388 */ /* 0x000fe20000000800 */
[----:B------:R-:W-:Y:S01]  /*a380*/  FMUL.FTZ R116, R11, R116 ;  /* 0x000000740b747220 */ /* 0x000fe20000410000 */
[C---:B------:R-:W-:Y:S01]  /*a390*/  FMUL.FTZ R115, R12.reuse, R115 ;  /* 0x000000730c737220 */ /* 0x040fe20000410000 */
[C---:B------:R-:W-:Y:S01]  /*a3a0*/  FMUL.FTZ R114, R12.reuse, R114 ;  /* 0x000000720c727220 */ /* 0x040fe20000410000 */
[C---:B------:R-:W-:Y:S01]  /*a3b0*/  FMUL.FTZ R119, R12.reuse, R119 ;  /* 0x000000770c777220 */ /* 0x040fe20000410000 */
[----:B------:R-:W-:Y:S01]  /*a3c0*/  F2FP.F16.F32.PACK_AB R100, R101, R100 ;  /* 0x000000646564723e */ /* 0x000fe200000000ff */
[----:B------:R-:W-:Y:S01]  /*a3d0*/  STS [R19], R80 ;  /* 0x0000005013007388 */ /* 0x000fe20000000800 */
[----:B------:R-:W-:Y:S01]  /*a3e0*/  F2FP.F16.F32.PACK_AB R102, R103, R102 ;  /* 0x000000666766723e */ /* 0x000fe200000000ff */
[----:B------:R-:W-:Y:S01]  /*a3f0*/  FMUL.FTZ R11, R11, R117 ;  /* 0x000000750b0b7220 */ /* 0x000fe20000410000 */
[----:B------:R-:W-:Y:S01]  /*a400*/  FMUL.FTZ R12, R12, R118 ;  /* 0x000000760c0c7220 */ /* 0x000fe20000410000 */
        /* <DEDUP_REMOVED lines=17> */
[----:B------:R-:W-:Y:S01]  /*a520*/  STS [R25], R92 ;  /* 0x0000005c19007388 */ /* 0x000fe20000000800 */
[----:B------:R-:W-:-:S02]  /*a530*/  F2FP.F16.F32.PACK_AB R11, R11, R116 ;  /* 0x000000740b0b723e */ /* 0x000fc400000000ff */
[----:B------:R-:W-:Y:S01]  /*a540*/  F2FP.F16.F32.PACK_AB R12, R119, R12 ;  /* 0x0000000c770c723e */ /* 0x000fe200000000ff */
[----:B------:R-:W-:Y:S01]  /*a550*/  STS [R25+0x400], R94 ;  /* 0x0004005e19007388 */ /* 0x000fe20000000800 */
[----:B------:R-:W-:Y:S02]  /*a560*/  ISETP.NE.AND P0, PT, RZ, UR4, PT ;  /* 0x00000004ff007c0c */ /* 0x000fe4000bf05270 */
[----:B------:R-:W-:Y:S01]  /*a570*/  MOV R4, 0x7f800000 ;  /* 0x7f80000000047802 */ /* 0x000fe20000000f00 */
[----:B------:R-:W-:Y:S01]  /*a580*/  STS [R9+0x2000], R96 ;  /* 0x0020006009007388 */ /* 0x000fe20000000800 */
[----:B------:R-:W-:-:S03]  /*a590*/  MOV R10, 0x7f800000 ;  /* 0x7f800000000a7802 */ /* 0x000fc60000000f00 */
[----:B------:R3:W-:Y:S04]  /*a5a0*/  STS [R9+0x2400], R98 ;  /* 0x0024006209007388 */ /* 0x0007e80000000800 */
[----:B------:R-:W-:Y:S04]  /*a5b0*/  STS [R13+0x2000], R100 ;  /* 0x002000640d007388 */ /* 0x000fe80000000800 */
[----:B------:R4:W-:Y:S04]  /*a5c0*/  STS [R13+0x2400], R102 ;  /* 0x002400660d007388 */ /* 0x0009e80000000800 */
[----:B------:R-:W-:Y:S04]  /*a5d0*/  STS [R15+0x2000], R104 ;  /* 0x002000680f007388 */ /* 0x000fe80000000800 */
[----:B------:R1:W-:Y:S04]  /*a5e0*/  STS [R15+0x2400], R106 ;  /* 0x0024006a0f007388 */ /* 0x0003e80000000800 */
[----:B------:R1:W-:Y:S04]  /*a5f0*/  STS [R17+0x2000], R124 ;  /* 0x0020007c11007388 */ /* 0x0003e80000000800 */
[----:B------:R1:W-:Y:S01]  /*a600*/  STS [R17+0x2400], R126 ;  /* 0x0024007e11007388 */ /* 0x0003e20000000800 */
[----:B---3--:R-:W3:Y:S03]  /*a610*/  @P3 LDC R9, c[0x0][0x2e8] ;  /* 0x0000ba00ff093b82 */ /* 0x008ee60000000800 */
[----:B------:R3:W-:Y:S04]  /*a620*/  STS [R19+0x2000], R108 ;  /* 0x0020006c13007388 */ /* 0x0007e80000000800 */
[----:B------:R3:W-:Y:S01]  /*a630*/  STS [R19+0x2400], R110 ;  /* 0x0024006e13007388 */ /* 0x0007e20000000800 */
[----:B----4-:R-:W-:-:S03]  /*a640*/  @P4 FMUL.FTZ R13, R8, 0.69314718246459960938 ;  /* 0x3f317218080d4820 */ /* 0x010fc60000410000 */
[----:B------:R4:W-:Y:S01]  /*a650*/  STS [R21+0x2000], R120 ;  /* 0x0020007815007388 */ /* 0x0009e20000000800 */
[----:B--2---:R-:W-:-:S03]  /*a660*/  @P4 FFMA.FTZ R4, R2, R27, R13 ;  /* 0x0000001b02044223 */ /* 0x004fc6000001000d */
[----:B------:R4:W-:Y:S01]  /*a670*/  STS [R21+0x2400], R122 ;  /* 0x0024007a15007388 */ /* 0x0009e20000000800 */
[----:B-1----:R-:W-:-:S03]  /*a680*/  @P3 FMUL.FTZ R15, R7, 0.69314718246459960938 ;  /* 0x3f317218070f3820 */ /* 0x002fc60000410000 */
[----:B------:R4:W-:Y:S04]  /*a690*/  STS [R23+0x2000], R112 ;  /* 0x0020007017007388 */ /* 0x0009e80000000800 */
[----:B------:R4:W-:Y:S01]  /*a6a0*/  STS [R23+0x2400], R114 ;  /* 0x0024007217007388 */ /* 0x0009e20000000800 */
[----:B---3--:R-:W-:-:S03]  /*a6b0*/  @P3 FFMA.FTZ R10, R0, R9, R15 ;  /* 0x00000009000a3223 */ /* 0x008fc6000001000f */
[----:B------:R4:W-:Y:S04]  /*a6c0*/  STS [R25+0x2000], R11 ;  /* 0x0020000b19007388 */ /* 0x0009e80000000800 */
[----:B------:R4:W-:Y:S01]  /*a6d0*/  STS [R25+0x2400], R12 ;  /* 0x0024000c19007388 */ /* 0x0009e20000000800 */
[----:B------:R-:W-:Y:S05]  /*a6e0*/  @!P0 BRA `(.L_x_2322) ;  /* 0x00000000001c8947 */ /* 0x000fea0003800000 */
[----:B------:R-:W1:Y:S01]  /*a6f0*/  S2UR UR8, SR_CTAID.Z ;  /* 0x00000000000879c3 */ /* 0x000e620000002700 */
[----:B------:R-:W-:Y:S01]  /*a700*/  ULDC UR9, c[0x0][0x2e4] ;  /* 0x0000b90000097ab9 */ /* 0x000fe20000000800 */
[----:B------:R-:W-:-:S06]  /*a710*/  ULDC UR6, c[0x0][0x2c4] ;  /* 0x0000b10000067ab9 */ /* 0x000fcc0000000800 */
[----:B------:R-:W2:Y:S01]  /*a720*/  S2UR UR7, SR_CTAID.Y ;  /* 0x00000000000779c3 */ /* 0x000ea20000002600 */
[----:B-1----:R-:W-:-:S04]  /*a730*/  UIMAD UR9, UR8, UR9, URZ ;  /* 0x00000009080972a4 */ /* 0x002fc8000f8e023f */
[----:B--2---:R-:W-:Y:S01]  /*a740*/  UIMAD UR9, UR7, UR6, UR9 ;  /* 0x00000006070972a4 */ /* 0x004fe2000f8e0209 */
[----:B------:R-:W-:Y:S05]  /*a750*/  BRA `(.L_x_2323) ;  /* 0x0000000000187947 */ /* 0x000fea0003800000 */
.L_x_2322:
[----:B------:R-:W-:Y:S01]  /*a760*/  S2UR UR8, SR_CTAID.Z ;  /* 0x00000000000879c3 */ /* 0x000fe20000002700 */
[----:B------:R-:W-:Y:S01]  /*a770*/  ULDC UR9, c[0x0][0x270] ;  /* 0x00009c0000097ab9 */ /* 0x000fe20000000800 */
[----:B------:R-:W-:-:S06]  /*a780*/  ULDC UR6, c[0x0][0x2c4] ;  /* 0x0000b10000067ab9 */ /* 0x000fcc0000000800 */
[----:B------:R-:W1:Y:S02]  /*a790*/  S2UR UR7, SR_CTAID.Y ;  /* 0x00000000000779c3 */ /* 0x000e640000002600 */
[----:B-1----:R-:W-:-:S04]  /*a7a0*/  UIMAD UR9, UR7, UR9, UR8 ;  /* 0x00000009070972a4 */ /* 0x002fc8000f8e0208 */
[----:B------:R-:W-:Y:S02]  /*a7b0*/  UIMAD UR9, UR9, UR6, URZ ;  /* 0x00000006090972a4 */ /* 0x000fe4000f8e023f */
.L_x_2323:
[----:B------:R-:W-:Y:S01]  /*a7c0*/  LOP3.LUT R0, R5, 0xffffffe0, RZ, 0xc0, !PT ;  /* 0xffffffe005007812 */ /* 0x000fe200078ec0ff */
[----:B------:R-:W-:Y:S01]  /*a7d0*/  BAR.SYNC.DEFER_BLOCKING 0x0 ;  /* 0x0000000000007b1d */ /* 0x000fe20000010000 */
[----:B------:R-:W-:-:S03]  /*a7e0*/  IMAD R239, R239, 0x10, R232 ;  /* 0x00000010efef7824 */ /* 0x000fc600078e02e8 */
[----:B------:R-:W-:Y:S02]  /*a7f0*/  IMAD.IADD R0, R3, 0x1, -R0 ;  /* 0x0000000103007824 */ /* 0x000fe400078e0a00 */
[----:B------:R-:W-:Y:S03]  /*a800*/  BSSY B0, `(.L_x_2324) ;  /* 0x0000011000007945 */ /* 0x000fe60003800000 */
[----:B------:R-:W-:-:S13]  /*a810*/  LOP3.LUT P0, RZ, R0, 0x3, RZ, 0xc0, !PT ;  /* 0x0000000300ff7812 */ /* 0x000fda000780c0ff */
[----:B------:R-:W-:Y:S05]  /*a820*/  @P0 BRA `(.L_x_2325) ;  /* 0x0000000000380947 */ /* 0x000fea0003800000 */
[----:B------:R-:W1:Y:S01]  /*a830*/  S2UR UR5, SR_CTAID.X ;  /* 0x00000000000579c3 */ /* 0x000e620000002500 */
[C---:B------:R-:W-:Y:S01]  /*a840*/  VIADD R2, R239.reuse, 0x8 ;  /* 0x00000008ef027836 */ /* 0x040fe20000000000 */
[----:B-1----:R-:W-:Y:S02]  /*a850*/  ULEA UR4, UR5, UR9, 0x6 ;  /* 0x0000000905047291 */ /* 0x002fe4000f8e303f */
[----:B------:R-:W-:Y:S02]  /*a860*/  UIMAD UR5, UR5, -0x40, UR6 ;  /* 0xffffffc0050578a4 */ /* 0x000fe4000f8e0206 */
[----:B------:R-:W-:Y:S02]  /*a870*/  USHF.R.S32.HI UR10, URZ, 0x1f, UR4 ;  /* 0x0000001f3f0a7899 */ /* 0x000fe40008011404 */
[----:B------:R-:W-:Y:S02]  /*a880*/  IADD3 R0, P0, R239, UR4, RZ ;  /* 0x00000004ef007c10 */ /* 0x000fe4000ff1e0ff */
[----:B------:R-:W-:-:S02]  /*a890*/  ISETP.GE.AND P1, PT, R2, UR5, PT ;  /* 0x0000000502007c0c */ /* 0x000fc4000bf26270 */
[C---:B------:R-:W-:Y:S01]  /*a8a0*/  ISETP.GE.AND P2, PT, R239.reuse, UR5, PT ;  /* 0x00000005ef007c0c */ /* 0x040fe2000bf46270 */
[----:B------:R-:W-:Y:S01]  /*a8b0*/  ULDC.64 UR4, c[0x0][0x2b0] ;  /* 0x0000ac0000047ab9 */ /* 0x000fe20000000a00 */
[----:B------:R-:W-:Y:S02]  /*a8c0*/  LEA.HI.X.SX32 R239, R239, UR10, 0x1, P0 ;  /* 0x0000000aefef7c11 */ /* 0x000fe400080f0eff */
[----:B------:R-:W-:-:S04]  /*a8d0*/  LEA R8, P0, R0, UR4, 0x2 ;  /* 0x0000000400087c11 */ /* 0x000fc8000f8010ff */
[----:B------:R-:W-:-:S05]  /*a8e0*/  LEA.HI.X R9, R0, UR5, R239, 0x2, P0 ;  /* 0x0000000500097c11 */ /* 0x000fca00080f14ef */
[----:B------:R1:W-:Y:S04]  /*a8f0*/  @!P2 STG.E desc[UR18][R8.64], R4 ;  /* 0x000000040800a986 */ /* 0x0003e8000c101912 */
[----:B------:R1:W-:Y:S02]  /*a900*/  @!P1 STG.E desc[UR18][R8.64+0x20], R10 ;  /* 0x0000200a08009986 */ /* 0x0003e4000c101912 */
.L_x_2325:
[----:B------:R-:W-:Y:S05]  /*a910*/  BSYNC B0 ;  /* 0x0000000000007941 */ /* 0x000fea0003800000 */
.L_x_2324:
[----:B------:R-:W2:Y:S01]  /*a920*/  S2UR UR5, SR_CTAID.X ;  /* 0x00000000000579c3 */ /* 0x000ea20000002500 */
[----:B----4-:R-:W-:Y:S01]  /*a930*/  MOV R12, R234 ;  /* 0x000000ea000c7202 */ /* 0x010fe20000000f00 */
[----:B------:R-:W3:Y:S01]  /*a940*/  LDS.128 R16, [R233+0x2000] ;  /* 0x00200000e9107984 */ /* 0x000ee20000000c00 */
[----:B------:R-:W-:Y:S02]  /*a950*/  MOV R13, R235 ;  /* 0x000000eb000d7202 */ /* 0x000fe40000000f00 */
[----:B------:R-:W-:Y:S01]  /*a960*/  LEA.HI R2, R6, R3, RZ, 0x3 ;  /* 0x0000000306027211 */ /* 0x000fe200078f18ff */
[----:B------:R-:W-:Y:S02]  /*a970*/  LDS.128 R20, [R233+0x800] ;  /* 0x00080000e9147984 */ /* 0x000fe40000000c00 */
[----:B-1----:R-:W1:Y:S01]  /*a980*/  LDC.64 R8, c[0x0][0x298] ;  /* 0x0000a600ff087b82 */ /* 0x002e620000000a00 */
[----:B------:R-:W-:Y:S01]  /*a990*/  SHF.R.S32.HI R2, RZ, 0x3, R2 ;  /* 0x00000003ff027819 */ /* 0x000fe20000011402 */
[----:B------:R-:W-:Y:S03]  /*a9a0*/  LDS.128 R24, [R233+0x2800] ;  /* 0x00280000e9187984 */ /* 0x000fe60000000c00 */
[----:B------:R-:W-:Y:S01]  /*a9b0*/  SHF.R.S32.HI R3, RZ, 0x1f, R2 ;  /* 0x0000001fff037819 */ /* 0x000fe20000011402 */
[----:B------:R-:W-:Y:S02]  /*a9c0*/  LDS.128 R32, [R233+0x1000] ;  /* 0x00100000e9207984 */ /* 0x000fe40000000c00 */
[----:B------:R-:W4:Y:S02]  /*a9d0*/  LDC.64 R10, c[0x0][0x290] ;  /* 0x0000a400ff0a7b82 */ /* 0x000f240000000a00 */
[----:B------:R-:W-:Y:S04]  /*a9e0*/  LDS.128 R28, [R233+0x1800] ;  /* 0x00180000e91c7984 */ /* 0x000fe80000000c00 */
[----:B------:R-:W-:Y:S01]  /*a9f0*/  LDS.128 R36, [R233+0x3800] ;  /* 0x00380000e9247984 */ /* 0x000fe20000000c00 */
[----:B--2---:R-:W-:Y:S01]  /*aa00*/  USHF.L.U32 UR5, UR5, 0x6, URZ ;  /* 0x0000000605057899 */ /* 0x004fe2000800063f */
[----:B------:R-:W2:Y:S03]  /*aa10*/  LDC.64 R4, c[0x0][0x2a0] ;  /* 0x0000a800ff047b82 */ /* 0x000ea60000000a00 */
[----:B------:R-:W-:-:S02]  /*aa20*/  USHF.R.S32.HI UR4, URZ, 0x1f, UR5 ;  /* 0x0000001f3f047899 */ /* 0x000fc40008011405 */
[----:B-1----:R-:W-:-:S04]  /*aa30*/  IMAD.WIDE.U32 R12, R8, UR5, R12 ;  /* 0x00000005080c7c25 */ /* 0x002fc8000f8e000c */
[----:B------:R-:W-:Y:S01]  /*aa40*/  IMAD R0, R8, UR4, RZ ;  /* 0x0000000408007c24 */ /* 0x000fe2000f8e02ff */
[----:B------:R-:W-:Y:S01]  /*aa50*/  USHF.R.S32.HI UR4, URZ, 0x1f, UR7 ;  /* 0x0000001f3f047899 */ /* 0x000fe20008011407 */
[----:B------:R-:W-:Y:S02]  /*aa60*/  IMAD R3, R3, R8, RZ ;  /* 0x0000000803037224 */ /* 0x000fe400078e02ff */
[----:B------:R-:W-:Y:S02]  /*aa70*/  IMAD R7, R9, UR5, R0 ;  /* 0x0000000509077c24 */ /* 0x000fe4000f8e0200 */
[----:B------:R-:W-:Y:S02]  /*aa80*/  IMAD R3, R2, R9, R3 ;  /* 0x0000000902037224 */ /* 0x000fe400078e0203 */
[----:B----4-:R-:W-:Y:S01]  /*aa90*/  IMAD R0, R10, UR4, RZ ;  /* 0x000000040a007c24 */ /* 0x010fe2000f8e02ff */
[----:B------:R-:W-:Y:S01]  /*aaa0*/  USHF.R.S32.HI UR4, URZ, 0x1f, UR8 ;  /* 0x0000001f3f047899 */ /* 0x000fe20008011408 */
[----:B------:R-:W-:-:S02]  /*aab0*/  IMAD.IADD R13, R7, 0x1, R13 ;  /* 0x00000001070d7824 */ /* 0x000fc400078e020d */
[----:B------:R-:W-:Y:S02]  /*aac0*/  IMAD R7, R11, UR7, R0 ;  /* 0x000000070b077c24 */ /* 0x000fe4000f8e0200 */
[----:B------:R-:W-:Y:S02]  /*aad0*/  IMAD.WIDE.U32 R10, R10, UR7, R12 ;  /* 0x000000070a0a7c25 */ /* 0x000fe4000f8e000c */
[----:B------:R-:W1:Y:S02]  /*aae0*/  LDS.128 R12, [R233] ;  /* 0x00000000e90c7984 */ /* 0x000e640000000c00 */
[----:B--2---:R-:W-:Y:S01]  /*aaf0*/  IMAD R0, R4, UR4, RZ ;  /* 0x0000000404007c24 */ /* 0x004fe2000f8e02ff */
[----:B------:R-:W-:Y:S01]  /*ab00*/  IADD3 R11, R7, R11, RZ ;  /* 0x0000000b070b7210 */ /* 0x000fe20007ffe0ff */
[----:B------:R-:W-:Y:S02]  /*ab10*/  ULDC.64 UR4, c[0x0][0x280] ;  /* 0x0000a00000047ab9 */ /* 0x000fe40000000a00 */
[----:B------:R-:W-:-:S02]  /*ab20*/  IMAD R0, R5, UR8, R0 ;  /* 0x0000000805007c24 */ /* 0x000fc4000f8e0200 */
[----:B------:R-:W-:Y:S02]  /*ab30*/  IMAD.WIDE.U32 R10, R4, UR8, R10 ;  /* 0x00000008040a7c25 */ /* 0x000fe4000f8e000a */
[----:B------:R-:W2:Y:S02]  /*ab40*/  LDS.128 R4, [R233+0x3000] ;  /* 0x00300000e9047984 */ /* 0x000ea40000000c00 */
[----:B------:R-:W-:Y:S01]  /*ab50*/  IMAD.IADD R11, R0, 0x1, R11 ;  /* 0x00000001000b7824 */ /* 0x000fe200078e020b */
[----:B------:R-:W-:Y:S01]  /*ab60*/  SHF.L.U32 R0, R8, 0x5, RZ ;  /* 0x0000000508007819 */ /* 0x000fe200000006ff */
[----:B------:R-:W-:Y:S01]  /*ab70*/  IMAD.WIDE.U32 R10, R2, R8, R10 ;  /* 0x00000008020a7225 */ /* 0x000fe200078e000a */
[----:B------:R-:W-:Y:S02]  /*ab80*/  SHF.L.U64.HI R8, R8, 0x5, R9 ;  /* 0x0000000508087819 */ /* 0x000fe40000010209 */
[----:B------:R-:W-:Y:S02]  /*ab90*/  LEA R2, P1, R10, UR4, 0x1 ;  /* 0x000000040a027c11 */ /* 0x000fe4000f8208ff */
[----:B------:R-:W-:-:S02]  /*aba0*/  IADD3 R3, R3, R11, RZ ;  /* 0x0000000b03037210 */ /* 0x000fc40007ffe0ff */
[----:B------:R-:W-:Y:S02]  /*abb0*/  IADD3 R40, P0, R0, R2, RZ ;  /* 0x0000000200287210 */ /* 0x000fe40007f1e0ff */
[----:B------:R-:W-:Y:S02]  /*abc0*/  LEA.HI.X R3, R10, UR5, R3, 0x1, P1 ;  /* 0x000000050a037c11 */ /* 0x000fe400088f0c03 */
[----:B------:R-:W-:-:S03]  /*abd0*/  IADD3 R10, P1, R40, R0, RZ ;  /* 0x00000000280a7210 */ /* 0x000fc60007f3e0ff */
[----:B------:R-:W-:Y:S01]  /*abe0*/  IMAD.X R41, R8, 0x1, R3, P0 ;  /* 0x0000000108297824 */ /* 0x000fe200000e0603 */
[----:B------:R-:W-:Y:S01]  /*abf0*/  IADD3 R42, P0, R10, R0, RZ ;  /* 0x000000000a2a7210 */ /* 0x000fe20007f1e0ff */
[----:B---3--:R-:W-:Y:S03]  /*ac00*/  STG.E.128 desc[UR18][R2.64+0x80], R16 ;  /* 0x0000801002007986 */ /* 0x008fe6000c101d12 */
[-C--:B------:R-:W-:Y:S01]  /*ac10*/  IADD3.X R11, R41, R8.reuse, RZ, P1, !PT ;  /* 0x00000008290b7210 */ /* 0x080fe20000ffe4ff */
[----:B-1----:R-:W-:Y:S03]  /*ac20*/  STG.E.128 desc[UR18][R2.64], R12 ;  /* 0x0000000c02007986 */ /* 0x002fe6000c101d12 */
[----:B------:R-:W-:Y:S01]  /*ac30*/  IADD3.X R43, R11, R8, RZ, P0, !PT ;  /* 0x000000080b2b7210 */ /* 0x000fe200007fe4ff */
[----:B------:R-:W-:Y:S04]  /*ac40*/  STG.E.128 desc[UR18][R40.64], R20 ;  /* 0x0000001428007986 */ /* 0x000fe8000c101d12 */
[----:B------:R-:W-:Y:S04]  /*ac50*/  STG.E.128 desc[UR18][R40.64+0x80], R24 ;  /* 0x0000801828007986 */ /* 0x000fe8000c101d12 */
[----:B------:R-:W-:Y:S04]  /*ac60*/  STG.E.128 desc[UR18][R10.64], R32 ;  /* 0x000000200a007986 */ /* 0x000fe8000c101d12 */
[----:B--2---:R-:W-:Y:S04]  /*ac70*/  STG.E.128 desc[UR18][R10.64+0x80], R4 ;  /* 0x000080040a007986 */ /* 0x004fe8000c101d12 */
[----:B------:R-:W-:Y:S04]  /*ac80*/  STG.E.128 desc[UR18][R42.64], R28 ;  /* 0x0000001c2a007986 */ /* 0x000fe8000c101d12 */
[----:B------:R-:W-:Y:S01]  /*ac90*/  STG.E.128 desc[UR18][R42.64+0x80], R36 ;  /* 0x000080242a007986 */ /* 0x000fe2000c101d12 */
[----:B------:R-:W-:Y:S05]  /*aca0*/  EXIT ;  /* 0x000000000000794d */ /* 0x000fea0003800000 */
.L_x_2326:
        /* <DEDUP_REMOVED lines=13> */
.L_x_8370:


//--------------------- .text._ZN5flash24flash_fwd_splitkv_kernelI23Flash_fwd_kernel_traitsILi128ELi64ELi128ELi4ELb0ELb0EN7cutlass6half_tE19Flash_kernel_traitsILi128ELi64ELi128ELi4ES3_EELb1ELb0ELb0ELb1ELb1ELb1ELb0ELb0EEEvNS_16Flash_fwd_paramsE --------------------------
	.section	.text._ZN5flash24flash_fwd_splitkv_kernelI23Flash_fwd_kernel_traitsILi128ELi64ELi128ELi4ELb0ELb0EN7cutlass6half_tE19Flash_kernel_traitsILi128ELi64ELi128ELi4ES3_EELb1ELb0ELb0ELb1ELb1ELb1ELb0ELb0EEEvNS_16Flash_fwd_paramsE,"ax",@progbits
	.align	128
        .global         _ZN5flash24flash_fwd_splitkv_kernelI23Flash_fwd_kernel_traitsILi128ELi64ELi128ELi4ELb0ELb0EN7cutlass6half_tE19Flash_kernel_traitsILi128ELi64ELi128ELi4ES3_EELb1ELb0ELb0ELb1ELb1ELb1ELb0ELb0EEEvNS_16Flash_fwd_paramsE
        .type           _ZN5flash24flash_fwd_splitkv_kernelI23Flash_fwd_kernel_traitsILi128ELi64ELi128ELi4ELb0ELb0EN7cutlass6half_tE19Flash_kernel_traitsILi128ELi64ELi128ELi4ES3_EELb1ELb0ELb0ELb1ELb1ELb1ELb0ELb0EEEvNS_16Flash_fwd_paramsE,@function
        .size           _ZN5flash24flash_fwd_splitkv_kernelI23Flash_fwd_kernel_traitsILi128ELi64ELi128ELi4ELb0ELb0EN7cutlass6half_tE19Flash_kernel_traitsILi128ELi64ELi128ELi4ES3_EELb1ELb0ELb0ELb1ELb1ELb1ELb0ELb0EEEvNS_16Flash_fwd_paramsE,(.L_x_8371 - _ZN5flash24flash_fwd_splitkv_kernelI23Flash_fwd_kernel_traitsILi128ELi64ELi128ELi4ELb0ELb0EN7cutlass6half_tE19Flash_kernel_traitsILi128ELi64ELi128ELi4ES3_EELb1ELb0ELb0ELb1ELb1ELb1ELb0ELb0EEEvNS_16Flash_fwd_paramsE)
        .other          _ZN5flash24flash_fwd_splitkv_kernelI23Flash_fwd_kernel_traitsILi128ELi64ELi128ELi4ELb0ELb0EN7cutlass6half_tE19Flash_kernel_traitsILi128ELi64ELi128ELi4ES3_EELb1ELb0ELb0ELb1ELb1ELb1ELb0ELb0EEEvNS_16Flash_fwd_paramsE,@"STO_CUDA_ENTRY STV_DEFAULT"
_ZN5flash24flash_fwd_splitkv_kernelI23Flash_fwd_kernel_traitsILi128ELi64ELi128ELi4ELb0ELb0EN7cutlass6half_tE19Flash_kernel_traitsILi128ELi64ELi128ELi4ES3_EELb1ELb0ELb0ELb1ELb1ELb1ELb0ELb0EEEvNS_16Flash_fwd_paramsE:
.text._ZN5flash24flash_fwd_splitkv_kernelI23Flash_fwd_kernel_traitsILi128ELi64ELi128ELi4ELb0ELb0EN7cutlass6half_tE19Flash_kernel_traitsILi128ELi64ELi128ELi4ES3_EELb1ELb0ELb0ELb1ELb1ELb1ELb0ELb0EEEvNS_16Flash_fwd_paramsE:
        /* <DEDUP_REMOVED lines=62> */
[----:B------:R-:W-:-:S02]  /*03e0*/  IMAD.IADD R4, R37, 0x1, -R4 ;  /* 0x0000000125047824 */ /* 0x000fc400078e0a04 */
[----:B------:R-:W-:Y:S02]  /*03f0*/  IMAD R0, R0, UR4, RZ ;  /* 0x0000000400007c24 */ /* 0x000fe4000f8e02ff */
[----:B------:R-:W-:Y:S02]  /*0400*/  IMAD.SHL.U32 R4, R4, 0x8, RZ ;  /* 0x0000000804047824 */ /* 0x000fe400078e00ff */
[----:B------:R-:W-:Y:S01]  /*0410*/  IMAD R6, R11, UR8, R10 ;  /* 0x000000080b067c24 */ /* 0x000fe2000f8e020a */
[----:B------:R-:W-:Y:S02]  /*0420*/  USHF.L.U32 UR8, UR7, 0x5, URZ ;  /* 0x0000000507087899 */ /* 0x000fe4000800063f */
[--C-:B------:R-:W-:Y:S01]  /*0430*/  SHF.R.S32.HI R5, RZ, 0x1f, R4.reuse ;  /* 0x0000001fff057819 */ /* 0x100fe20000011404 */
[----:B------:R-:W-:Y:S01]  /*0440*/  IMAD R7, R6, UR17, R129 ;  /* 0x0000001106077c24 */ /* 0x000fe2000f8e0281 */
[----:B------:R-:W-:Y:S01]  /*0450*/  UIADD3 UR8, UR11, UR8, URZ ;  /* 0x000000080b087290 */ /* 0x000fe2000fffe03f */
[C---:B------:R-:W-:Y:S01]  /*0460*/  IMAD.WIDE.U32 R4, R129.reuse, UR6, R4 ;  /* 0x0000000681047c25 */ /* 0x040fe2000f8e0004 */
[----:B------:R-:W-:-:S03]  /*0470*/  IADD3 R129, -R129, UR17, RZ ;  /* 0x0000001181817c10 */ /* 0x000fc6000fffe1ff */
[----:B------:R-:W-:Y:S02]  /*0480*/  IMAD.IADD R5, R5, 0x1, R3 ;  /* 0x0000000105057824 */ /* 0x000fe400078e0203 */
[C---:B------:R-:W-:Y:S01]  /*0490*/  IMAD R3, R11.reuse, UR5, R0 ;  /* 0x000000050b037c24 */ /* 0x040fe2000f8e0200 */
[----:B------:R-:W-:Y:S01]  /*04a0*/  SHF.R.S32.HI R0, RZ, 0x1f, R10 ;  /* 0x0000001fff007819 */ /* 0x000fe2000001140a */
[----:B------:R-:W-:Y:S01]  /*04b0*/  IMAD.WIDE.U32 R4, R11, UR4, R4 ;  /* 0x000000040b047c25 */ /* 0x000fe2000f8e0004 */
[----:B------:R-:W-:-:S03]  /*04c0*/  ULDC.64 UR4, c[0x0][0x2a0] ;  /* 0x0000a80000047ab9 */ /* 0x000fc60000000a00 */
[----:B------:R-:W-:Y:S02]  /*04d0*/  IMAD.IADD R5, R5, 0x1, R3 ;  /* 0x0000000105057824 */ /* 0x000fe400078e0203 */
[----:B------:R-:W-:Y:S01]  /*04e0*/  IMAD R3, R0, UR4, RZ ;  /* 0x0000000400037c24 */ /* 0x000fe2000f8e02ff */
[----:B------:R-:W-:-:S03]  /*04f0*/  IADD3 R0, P0, R7, R2, RZ ;  /* 0x0000000207007210 */ /* 0x000fc60007f1e0ff */
[C---:B------:R-:W-:Y:S02]  /*0500*/  IMAD R3, R10.reuse, UR5, R3 ;  /* 0x000000050a037c24 */ /* 0x040fe4000f8e0203 */
[----:B------:R-:W-:Y:S01]  /*0510*/  IMAD.WIDE.U32 R10, R10, UR4, R4 ;  /* 0x000000040a0a7c25 */ /* 0x000fe2000f8e0004 */
[----:B------:R-:W-:Y:S01]  /*0520*/  SHF.R.S32.HI R4, RZ, 0x1f, R2 ;  /* 0x0000001fff047819 */ /* 0x000fe20000011402 */
[----:B------:R-:W-:Y:S02]  /*0530*/  ULDC.64 UR4, c[0x0][0x2b0] ;  /* 0x0000ac0000047ab9 */ /* 0x000fe40000000a00 */
[----:B------:R-:W-:Y:S01]  /*0540*/  IMAD.IADD R11, R11, 0x1, R3 ;  /* 0x000000010b0b7824 */ /* 0x000fe200078e0203 */
[----:B------:R-:W-:Y:S01]  /*0550*/  LEA.HI.X.SX32 R7, R7, R4, 0x1, P0 ;  /* 0x0000000407077211 */ /* 0x000fe200000f0eff */
[----:B------:R-:W-:Y:S01]  /*0560*/  IMAD R3, R4, UR6, RZ ;  /* 0x0000000604037c24 */ /* 0x000fe2000f8e02ff */
[----:B------:R-:W-:Y:S01]  /*0570*/  LEA R6, P0, R0, UR4, 0x2 ;  /* 0x0000000400067c11 */ /* 0x000fe2000f8010ff */
[----:B------:R-:W-:-:S03]  /*0580*/  IMAD.WIDE.U32 R10, R2, UR6, R10 ;  /* 0x00000006020a7c25 */ /* 0x000fc6000f8e000a */
[----:B------:R-:W-:Y:S01]  /*0590*/  LEA.HI.X R7, R0, UR5, R7, 0x2, P0 ;  /* 0x0000000500077c11 */ /* 0x000fe200080f1407 */
[C---:B------:R-:W-:Y:S01]  /*05a0*/  IMAD R3, R2.reuse, UR7, R3 ;  /* 0x0000000702037c24 */ /* 0x040fe2000f8e0203 */
[----:B------:R-:W-:Y:S01]  /*05b0*/  ULDC.64 UR6, c[0x0][0x280] ;  /* 0x0000a00000067ab9 */ /* 0x000fe20000000a00 */
[----:B------:R-:W-:Y:S01]  /*05c0*/  VIADD R4, R2, 0x10 ;  /* 0x0000001002047836 */ /* 0x000fe20000000000 */
[----:B------:R-:W-:Y:S01]  /*05d0*/  LEA R8, P1, R10, UR6, 0x1 ;  /* 0x000000060a087c11 */ /* 0x000fe2000f8208ff */
[----:B------:R-:W-:Y:S01]  /*05e0*/  IMAD.IADD R3, R11, 0x1, R3 ;  /* 0x000000010b037824 */ /* 0x000fe200078e0203 */
[-C--:B------:R-:W-:Y:S02]  /*05f0*/  ISETP.GE.OR P0, PT, R2, R129.reuse, P4 ;  /* 0x000000810200720c */ /* 0x080fe40002706670 */
[----:B------:R-:W-:Y:S01]  /*0600*/  ISETP.GE.OR P3, PT, R4, R129, P4 ;  /* 0x000000810400720c */ /* 0x000fe20002766670 */
[----:B------:R-:W-:Y:S01]  /*0610*/  VIADD R4, R2, 0x20 ;  /* 0x0000002002047836 */ /* 0x000fe20000000000 */
[----:B------:R-:W-:Y:S01]  /*0620*/  LEA.HI.X R9, R10, UR7, R3, 0x1, P1 ;  /* 0x000000070a097c11 */ /* 0x000fe200088f0c03 */
[----:B------:R-:W-:Y:S01]  /*0630*/  VIADD R2, R2, 0x30 ;  /* 0x0000003002027836 */ /* 0x000fe20000000000 */
[----:B------:R-:W-:-:S02]  /*0640*/  IADD3 R10, P1, R8, UR10, RZ ;  /* 0x0000000a080a7c10 */ /* 0x000fc4000ff3e0ff */
[-C--:B------:R-:W-:Y:S01]  /*0650*/  ISETP.GE.OR P2, PT, R4, R129.reuse, P4 ;  /* 0x000000810400720c */ /* 0x080fe20002746670 */
[----:B------:R1:W-:Y:S01]  /*0660*/  STG.E.128 desc[UR18][R8.64], RZ ;  /* 0x000000ff08007986 */ /* 0x0003e2000c101d12 */
[----:B------:R-:W-:Y:S02]  /*0670*/  IADD3.X R11, R9, UR8, RZ, P1, !PT ;  /* 0x00000008090b7c10 */ /* 0x000fe40008ffe4ff */
[----:B------:R-:W-:Y:S01]  /*0680*/  IADD3 R16, P1, R10, UR10, RZ ;  /* 0x0000000a0a107c10 */ /* 0x000fe2000ff3e0ff */
[----:B------:R-:W-:Y:S01]  /*0690*/  @!P0 IMAD.MOV.U32 R13, RZ, RZ, 0x7f800000 ;  /* 0x7f800000ff0d8424 */ /* 0x000fe200078e00ff */
[----:B------:R-:W-:Y:S01]  /*06a0*/  ISETP.GE.OR P4, PT, R2, R129, P4 ;  /* 0x000000810200720c */ /* 0x000fe20002786670 */
[----:B------:R-:W-:Y:S01]  /*06b0*/  @!P3 IMAD.MOV.U32 R5, RZ, RZ, 0x7f800000 ;  /* 0x7f800000ff05b424 */ /* 0x000fe200078e00ff */
[----:B------:R-:W-:Y:S01]  /*06c0*/  IADD3.X R17, R11, UR8, RZ, P1, !PT ;  /* 0x000000080b117c10 */ /* 0x000fe20008ffe4ff */
[----:B------:R1:W-:Y:S01]  /*06d0*/  STG.E.128 desc[UR18][R8.64+0x80], RZ ;  /* 0x000080ff08007986 */ /* 0x0003e2000c101d12 */
[----:B------:R-:W-:-:S03]  /*06e0*/  IADD3 R14, P1, R16, UR10, RZ ;  /* 0x0000000a100e7c10 */ /* 0x000fc6000ff3e0ff */
[----:B------:R-:W-:Y:S01]  /*06f0*/  @!P2 IMAD.MOV.U32 R3, RZ, RZ, 0x7f800000 ;  /* 0x7f800000ff03a424 */ /* 0x000fe200078e00ff */
[----:B------:R-:W-:Y:S01]  /*0700*/  IADD3.X R15, R17, UR8, RZ, P1, !PT ;  /* 0x00000008110f7c10 */ /* 0x000fe20008ffe4ff */
[----:B------:R1:W-:Y:S04]  /*0710*/  STG.E.128 desc[UR18][R10.64], RZ ;  /* 0x000000ff0a007986 */ /* 0x0003e8000c101d12 */
        /* <DEDUP_REMOVED lines=12> */
.L_x_2327:
        /* <DEDUP_REMOVED lines=22> */
.L_x_2328:
[----:B------:R-:W-:Y:S05]  /*0940*/  @P6 BRA `(.L_x_2329) ;  /* 0x00000004003c6947 */ /* 0x000fea0003800000 */
[----:B------:R-:W3:Y:S01]  /*0950*/  LDC R0, c[0x0][0x380] ;  /* 0x0000e000ff007b82 */ /* 0x000ee20000000800 */
[----:B------:R-:W-:Y:S01]  /*0960*/  LEA R7, R36, 0xffffff80, 0x7 ;  /* 0xffffff8024077811 */ /* 0x000fe200078e38ff */
[----:B------:R-:W-:Y:S01]  /*0970*/  ULDC.64 UR8, c[0x0][0x230] ;  /* 0x00008c0000087ab9 */ /* 0x000fe20000000a00 */
[----:B------:R-:W-:Y:S01]  /*0980*/  ULDC.64 UR6, c[0x0][0x248] ;  /* 0x0000920000067ab9 */ /* 0x000fe20000000a00 */
[----:B------:R-:W-:Y:S01]  /*0990*/  ULDC.64 UR4, c[0x0][0x238] ;  /* 0x00008e0000047ab9 */ /* 0x000fe20000000a00 */
[----:B-1----:R-:W-:Y:S01]  /*09a0*/  IABS R2, R7 ;  /* 0x0000000700027213 */ /* 0x002fe20000000000 */
[----:B------:R-:W-:Y:S01]  /*09b0*/  ULDC.64 UR10, c[0x0][0x260] ;  /* 0x00009800000a7ab9 */ /* 0x000fe20000000a00 */
[----:B---3--:R-:W-:-:S04]  /*09c0*/  IABS R4, R0 ;  /* 0x0000000000047213 */ /* 0x008fc80000000000 */
[----:B------:R-:W1:Y:S08]  /*09d0*/  I2F.RP R5, R4 ;  /* 0x0000000400057306 */ /* 0x000e700000209400 */
        /* <DEDUP_REMOVED lines=16> */
[----:B------:R-:W-:Y:S02]  /*0ae0*/  ISETP.GE.U32.AND P2, PT, R3, R4, PT ;  /* 0x000000040300720c */ /* 0x000fe40003f46070 */
[----:B------:R-:W1:Y:S11]  /*0af0*/  LDC R3, c[0x0][0x278] ;  /* 0x00009e00ff037b82 */ /* 0x000e760000000800 */
[----:B------:R-:W-:-:S05]  /*0b00*/  @P2 IADD3 R5, R5, 0x1, RZ ;  /* 0x0000000105052810 */ /* 0x000fca0007ffe0ff */
[----:B------:R-:W-:Y:S01]  /*0b10*/  @!P0 IMAD.MOV R5, RZ, RZ, -R5 ;  /* 0x000000ffff058224 */ /* 0x000fe200078e0a05 */
[----:B------:R-:W-:-:S05]  /*0b20*/  @!P1 LOP3.LUT R5, RZ, R0, RZ, 0x33, !PT ;  /* 0x00000000ff059212 */ /* 0x000fca00078e33ff */
[----:B------:R-:W-:-:S05]  /*0b30*/  IMAD.WIDE R16, R5, 0x4, R240 ;  /* 0x0000000405107825 */ /* 0x000fca00078e02f0 */
[----:B------:R-:W3:Y:S01]  /*0b40*/  LDG.E R4, desc[UR18][R16.64] ;  /* 0x0000001210047981 */ /* 0x000ee2000c1e1900 */
[----:B-1----:R-:W-:Y:S01]  /*0b50*/  IABS R2, R3 ;  /* 0x0000000300027213 */ /* 0x002fe20000000000 */
[----:B------:R-:W-:-:S03]  /*0b60*/  IMAD.MOV R5, RZ, RZ, -R5 ;  /* 0x000000ffff057224 */ /* 0x000fc600078e0a05 */
[----:B------:R-:W1:Y:S01]  /*0b70*/  I2F.RP R14, R2 ;  /* 0x00000002000e7306 */ /* 0x000e620000209400 */
[----:B------:R-:W-:-:S05]  /*0b80*/  IMAD R7, R0, R5, R7 ;  /* 0x0000000500077224 */ /* 0x000fca00078e0207 */
[----:B------:R-:W-:Y:S02]  /*0b90*/  SHF.R.S32.HI R0, RZ, 0x1f, R7 ;  /* 0x0000001fff007819 */ /* 0x000fe40000011407 */
[----:B-1---5:R-:W1:Y:S02]  /*0ba0*/  MUFU.RCP R12, R14 ;  /* 0x0000000e000c7308 */ /* 0x022e640000001000 */
[----:B-1----:R-:W-:-:S06]  /*0bb0*/  IADD3 R12, R12, 0xffffffe, RZ ;  /* 0x0ffffffe0c0c7810 */ /* 0x002fcc0007ffe0ff */
[----:B------:R-:W1:Y:S02]  /*0bc0*/  F2I.FTZ.U32.TRUNC.NTZ R13, R12 ;  /* 0x0000000c000d7305 */ /* 0x000e64000021f000 */
[----:B-1----:R-:W-:Y:S01]  /*0bd0*/  IMAD.MOV R8, RZ, RZ, -R13 ;  /* 0x000000ffff087224 */ /* 0x002fe200078e0a0d */
[----:B------:R-:W-:-:S03]  /*0be0*/  MOV R12, RZ ;  /* 0x000000ff000c7202 */ /* 0x000fc60000000f00 */
[----:B------:R-:W-:Y:S01]  /*0bf0*/  IMAD R9, R8, R2, RZ ;  /* 0x0000000208097224 */ /* 0x000fe200078e02ff */
[----:B------:R-:W-:-:S03]  /*0c00*/  IABS R8, R10 ;  /* 0x0000000a00087213 */ /* 0x000fc60000000000 */
[----:B------:R-:W-:-:S06]  /*0c10*/  IMAD.HI.U32 R9, R13, R9, R12 ;  /* 0x000000090d097227 */ /* 0x000fcc00078e000c */
[----:B------:R-:W-:-:S04]  /*0c20*/  IMAD.HI.U32 R13, R9, R8, RZ ;  /* 0x00000008090d7227 */ /* 0x000fc800078e00ff */
[----:B------:R-:W-:-:S04]  /*0c30*/  IMAD.MOV R9, RZ, RZ, -R13 ;  /* 0x000000ffff097224 */ /* 0x000fc800078e0a0d */
[----:B------:R-:W-:-:S05]  /*0c40*/  IMAD R9, R2, R9, R8 ;  /* 0x0000000902097224 */ /* 0x000fca00078e0208 */
[----:B------:R-:W-:-:S13]  /*0c50*/  ISETP.GT.U32.AND P0, PT, R2, R9, PT ;  /* 0x000000090200720c */ /* 0x000fda0003f04070 */
[-C--:B------:R-:W-:Y:S02]  /*0c60*/  @!P0 IADD3 R9, R9, -R2.reuse, RZ ;  /* 0x8000000209098210 */ /* 0x080fe40007ffe0ff */
[----:B------:R-:W-:Y:S02]  /*0c70*/  @!P0 IADD3 R13, R13, 0x1, RZ ;  /* 0x000000010d0d8810 */ /* 0x000fe40007ffe0ff */
[----:B------:R-:W-:Y:S02]  /*0c80*/  ISETP.GE.U32.AND P1, PT, R9, R2, PT ;  /* 0x000000020900720c */ /* 0x000fe40003f26070 */
[----:B------:R-:W-:-:S04]  /*0c90*/  LOP3.LUT R2, R10, R3, RZ, 0x3c, !PT ;  /* 0x000000030a027212 */ /* 0x000fc800078e3cff */
[----:B------:R-:W-:Y:S01]  /*0ca0*/  ISETP.GE.AND P0, PT, R2, RZ, PT ;  /* 0x000000ff0200720c */ /* 0x000fe20003f06270 */
[----:B------:R-:W-:-:S06]  /*0cb0*/  IMAD R2, R0, UR6, RZ ;  /* 0x0000000600027c24 */ /* 0x000fcc000f8e02ff */
[----:B------:R-:W-:Y:S01]  /*0cc0*/  @P1 VIADD R13, R13, 0x1 ;  /* 0x000000010d0d1836 */ /* 0x000fe20000000000 */
[----:B------:R-:W-:-:S05]  /*0cd0*/  ISETP.NE.AND P1, PT, R3, RZ, PT ;  /* 0x000000ff0300720c */ /* 0x000fca0003f25270 */
[----:B------:R-:W-:-:S08]  /*0ce0*/  @!P0 IADD3 R13, -R13, RZ, RZ ;  /* 0x000000ff0d0d8210 */ /* 0x000fd00007ffe1ff */
[----:B------:R-:W-:Y:S01]  /*0cf0*/  @!P1 LOP3.LUT R13, RZ, R3, RZ, 0x33, !PT ;  /* 0x00000003ff0d9212 */ /* 0x000fe200078e33ff */
[----:B------:R-:W-:Y:S01]  /*0d00*/  IMAD R3, R7, UR7, R2 ;  /* 0x0000000707037c24 */ /* 0x000fe2000f8e0202 */
[----:B---3--:R-:W-:Y:S01]  /*0d10*/  SHF.R.S32.HI R17, RZ, 0x1f, R4 ;  /* 0x0000001fff117819 */ /* 0x008fe20000011404 */
[----:B------:R-:W-:-:S04]  /*0d20*/  IMAD.WIDE.U32 R8, R4, UR8, RZ ;  /* 0x0000000804087c25 */ /* 0x000fc8000f8e00ff */
[C---:B------:R-:W-:Y:S02]  /*0d30*/  IMAD R5, R17.reuse, UR8, RZ ;  /* 0x0000000811057c24 */ /* 0x040fe4000f8e02ff */
[----:B------:R-:W-:Y:S02]  /*0d40*/  IMAD R17, R17, UR4, RZ ;  /* 0x0000000411117c24 */ /* 0x000fe4000f8e02ff */
[C---:B------:R-:W-:Y:S02]  /*0d50*/  IMAD R5, R4.reuse, UR9, R5 ;  /* 0x0000000904057c24 */ /* 0x040fe4000f8e0205 */
[C---:B------:R-:W-:Y:S02]  /*0d60*/  IMAD R17, R4.reuse, UR5, R17 ;  /* 0x0000000504117c24 */ /* 0x040fe4000f8e0211 */
[----:B------:R-:W-:Y:S02]  /*0d70*/  IMAD.IADD R9, R9, 0x1, R5 ;  /* 0x0000000109097824 */ /* 0x000fe400078e0205 */
[----:B------:R-:W-:-:S04]  /*0d80*/  IMAD.WIDE.U32 R4, R4, UR4, RZ ;  /* 0x0000000404047c25 */ /* 0x000fc8000f8e00ff */
[----:B------:R-:W-:Y:S01]  /*0d90*/  IMAD.WIDE.U32 R18, R7, UR6, R8 ;  /* 0x0000000607127c25 */ /* 0x000fe2000f8e0008 */
[----:B------:R-:W-:Y:S02]  /*0da0*/  SHF.R.S32.HI R9, RZ, 0x1f, R13 ;  /* 0x0000001fff097819 */ /* 0x000fe4000001140d */
[----:B------:R-:W-:Y:S01]  /*0db0*/  MOV R16, R4 ;  /* 0x0000000400107202 */ /* 0x000fe20000000f00 */
[----:B------:R-:W-:Y:S01]  /*0dc0*/  IMAD.IADD R17, R5, 0x1, R17 ;  /* 0x0000000105117824 */ /* 0x000fe200078e0211 */
[----:B------:R-:W-:Y:S01]  /*0dd0*/  IADD3 R19, R19, R3, RZ ;  /* 0x0000000313137210 */ /* 0x000fe20007ffe0ff */
[----:B------:R-:W-:-:S04]  /*0de0*/  IMAD R2, R9, UR10, RZ ;  /* 0x0000000a09027c24 */ /* 0x000fc8000f8e02ff */
[C---:B------:R-:W-:Y:S02]  /*0df0*/  IMAD R15, R13.reuse, UR11, R2 ;  /* 0x0000000b0d0f7c24 */ /* 0x040fe4000f8e0202 */
[----:B------:R-:W-:-:S05]  /*0e00*/  IMAD.WIDE.U32 R2, R13, UR10, R18 ;  /* 0x0000000a0d027c25 */ /* 0x000fca000f8e0012 */
[----:B------:R-:W-:Y:S02]  /*0e10*/  IADD3 R15, R3, R15, RZ ;  /* 0x0000000f030f7210 */ /* 0x000fe40007ffe0ff */
[----:B------:R-:W-:Y:S01]  /*0e20*/  MOV R14, R2 ;  /* 0x00000002000e7202 */ /* 0x000fe20000000f00 */
[----:B------:R-:W-:Y:S06]  /*0e30*/  BRA `(.L_x_2330) ;  /* 0x0000000000ec7947 */ /* 0x000fec0003800000 */
.L_x_2329:
[----:B------:R-:W1:Y:S01]  /*0e40*/  LDC R15, c[0x0][0x278] ;  /* 0x00009e00ff0f7b82 */ /* 0x000e620000000800 */
[----:B------:R-:W-:Y:S01]  /*0e50*/  SHF.R.S32.HI R21, RZ, 0x1f, R19 ;  /* 0x0000001fff157819 */ /* 0x000fe20000011413 */
[----:B------:R-:W-:Y:S01]  /*0e60*/  ULDC.64 UR6, c[0x0][0x248] ;  /* 0x0000920000067ab9 */ /* 0x000fe20000000a00 */
[----:B------:R-:W-:-:S05]  /*0e70*/  ULDC.64 UR8, c[0x0][0x230] ;  /* 0x00008c0000087ab9 */ /* 0x000fca0000000a00 */
[----:B------:R-:W3:Y:S01]  /*0e80*/  LDC.64 R8, c[0x0][0x250] ;  /* 0x00009400ff087b82 */ /* 0x000ee20000000a00 */
[----:B-1----:R-:W-:-:S04]  /*0e90*/  IABS R3, R15 ;  /* 0x0000000f00037213 */ /* 0x002fc80000000000 */
[----:B------:R-:W1:Y:S01]  /*0ea0*/  I2F.RP R7, R3 ;  /* 0x0000000300077306 */ /* 0x000e620000209400 */
[----:B---3--:R-:W-:-:S04]  /*0eb0*/  IMAD R14, R21, R8, RZ ;  /* 0x00000008150e7224 */ /* 0x008fc800078e02ff */
[----:B------:R-:W-:-:S03]  /*0ec0*/  IMAD R9, R19, R9, R14 ;  /* 0x0000000913097224 */ /* 0x000fc600078e020e */
[----:B-1----:R-:W1:Y:S02]  /*0ed0*/  MUFU.RCP R4, R7 ;  /* 0x0000000700047308 */ /* 0x002e640000001000 */
[----:B-1----:R-:W-:Y:S02]  /*0ee0*/  IADD3 R4, R4, 0xffffffe, RZ ;  /* 0x0ffffffe04047810 */ /* 0x002fe40007ffe0ff */
[----:B------:R-:W-:-:S04]  /*0ef0*/  LEA R7, R36, 0xffffff80, 0x7 ;  /* 0xffffff8024077811 */ /* 0x000fc800078e38ff */
[----:B------:R-:W1:Y:S01]  /*0f00*/  F2I.FTZ.U32.TRUNC.NTZ R5, R4 ;  /* 0x0000000400057305 */ /* 0x000e62000021f000 */
[C---:B------:R-:W-:Y:S01]  /*0f10*/  IADD3 R20, P1, R19.reuse, R7, RZ ;  /* 0x0000000713147210 */ /* 0x040fe20007f3e0ff */
[----:B------:R-:W-:-:S05]  /*0f20*/  IMAD.WIDE.U32 R18, R19, R8, RZ ;  /* 0x0000000813127225 */ /* 0x000fca00078e00ff */
[----:B------:R-:W-:Y:S01]  /*0f30*/  IADD3 R19, R19, R9, RZ ;  /* 0x0000000913137210 */ /* 0x000fe20007ffe0ff */
[----:B-1----:R-:W-:Y:S01]  /*0f40*/  IMAD.MOV R0, RZ, RZ, -R5 ;  /* 0x000000ffff007224 */ /* 0x002fe200078e0a05 */
[----:B------:R-:W-:-:S03]  /*0f50*/  MOV R4, RZ ;  /* 0x000000ff00047202 */ /* 0x000fc60000000f00 */
[----:B------:R-:W-:Y:S01]  /*0f60*/  IMAD R2, R0, R3, RZ ;  /* 0x0000000300027224 */ /* 0x000fe200078e02ff */
[----:B------:R-:W-:-:S03]  /*0f70*/  IABS R0, R10 ;  /* 0x0000000a00007213 */ /* 0x000fc60000000000 */
[----:B------:R-:W-:-:S04]  /*0f80*/  IMAD.HI.U32 R5, R5, R2, R4 ;  /* 0x0000000205057227 */ /* 0x000fc800078e0004 */
[----:B------:R-:W-:-:S04]  /*0f90*/  IMAD.MOV.U32 R2, RZ, RZ, R0 ;  /* 0x000000ffff027224 */ /* 0x000fc800078e0000 */
[----:B------:R-:W-:Y:S02]  /*0fa0*/  IMAD.HI.U32 R13, R5, R2, RZ ;  /* 0x00000002050d7227 */ /* 0x000fe400078e00ff */
[----:B------:R-:W1:Y:S03]  /*0fb0*/  LDC.64 R4, c[0x0][0x260] ;  /* 0x00009800ff047b82 */ /* 0x000e660000000a00 */
[----:B------:R-:W-:-:S05]  /*0fc0*/  IADD3 R0, -R13, RZ, RZ ;  /* 0x000000ff0d007210 */ /* 0x000fca0007ffe1ff */
[----:B------:R-:W-:Y:S01]  /*0fd0*/  IMAD R0, R3, R0, R2 ;  /* 0x0000000003007224 */ /* 0x000fe200078e0202 */
[----:B------:R-:W-:-:S04]  /*0fe0*/  LOP3.LUT R2, R10, R15, RZ, 0x3c, !PT ;  /* 0x0000000f0a027212 */ /* 0x000fc800078e3cff */
[----:B------:R-:W-:-:S13]  /*0ff0*/  ISETP.GT.U32.AND P0, PT, R3, R0, PT ;  /* 0x000000000300720c */ /* 0x000fda0003f04070 */
[----:B------:R-:W-:Y:S01]  /*1000*/  @!P0 IMAD.IADD R0, R0, 0x1, -R3 ;  /* 0x0000000100008824 */ /* 0x000fe200078e0a03 */
[----:B------:R-:W-:Y:S02]  /*1010*/  @!P0 IADD3 R13, R13, 0x1, RZ ;  /* 0x000000010d0d8810 */ /* 0x000fe40007ffe0ff */
[----:B------:R-:W-:Y:S02]  /*1020*/  ISETP.NE.AND P0, PT, R15, RZ, PT ;  /* 0x000000ff0f00720c */ /* 0x000fe40003f05270 */
[----:B------:R-:W-:Y:S02]  /*1030*/  ISETP.GE.U32.AND P2, PT, R0, R3, PT ;  /* 0x000000030000720c */ /* 0x000fe40003f46070 */
[----:B------:R-:W-:-:S04]  /*1040*/  SHF.R.S32.HI R0, RZ, 0x1f, R7 ;  /* 0x0000001fff007819 */ /* 0x000fc80000011407 */
[----:B------:R-:W-:Y:S02]  /*1050*/  IADD3.X R17, R21, R0, RZ, P1, !PT ;  /* 0x0000000015117210 */ /* 0x000fe40000ffe4ff */
[----:B------:R-:W-:Y:S02]  /*1060*/  ISETP.GE.AND P1, PT, R2, RZ, PT ;  /* 0x000000ff0200720c */ /* 0x000fe40003f26270 */
[----:B------:R-:W3:Y:S01]  /*1070*/  LDC.64 R2, c[0x0][0x238] ;  /* 0x00008e00ff027b82 */ /* 0x000ee20000000a00 */
[----:B------:R-:W-:Y:S02]  /*1080*/  IMAD R17, R17, UR6, RZ ;  /* 0x0000000611117c24 */ /* 0x000fe4000f8e02ff */
[----:B------:R-:W-:Y:S02]  /*1090*/  @P2 VIADD R13, R13, 0x1 ;  /* 0x000000010d0d2836 */ /* 0x000fe40000000000 */
[C---:B------:R-:W-:Y:S01]  /*10a0*/  IMAD R16, R20.reuse, UR7, R17 ;  /* 0x0000000714107c24 */ /* 0x040fe2000f8e0211 */
[----:B-----5:R-:W-:Y:S01]  /*10b0*/  SHF.R.S32.HI R17, RZ, 0x1f, R12 ;  /* 0x0000001fff117819 */ /* 0x020fe2000001140c */
[----:B------:R-:W-:-:S04]  /*10c0*/  IMAD.WIDE.U32 R20, R20, UR6, RZ ;  /* 0x0000000614147c25 */ /* 0x000fc8000f8e00ff */
[----:B------:R-:W-:Y:S01]  /*10d0*/  @!P1 IADD3 R13, -R13, RZ, RZ ;  /* 0x000000ff0d0d9210 */ /* 0x000fe20007ffe1ff */
[----:B------:R-:W-:Y:S01]  /*10e0*/  IMAD.MOV.U32 R22, RZ, RZ, R20 ;  /* 0x000000ffff167224 */ /* 0x000fe200078e0014 */
        /* <DEDUP_REMOVED lines=8> */
[----:B-1----:R-:W-:Y:S02]  /*1170*/  IMAD R8, R9, R4, RZ ;  /* 0x0000000409087224 */ /* 0x002fe400078e02ff */
[C---:B------:R-:W-:Y:S02]  /*1180*/  IMAD R17, R12.reuse, R3, R17 ;  /* 0x000000030c117224 */ /* 0x040fe400078e0211 */
[----:B------:R-:W-:-:S04]  /*1190*/  IMAD.WIDE.U32 R2, R12, R2, R18 ;  /* 0x000000020c027225 */ /* 0x000fc800078e0012 */
[----:B------:R-:W-:Y:S01]  /*11a0*/  IMAD.WIDE.U32 R14, R13, R4, R22 ;  /* 0x000000040d0e7225 */ /* 0x000fe200078e0016 */
[----:B------:R-:W-:-:S03]  /*11b0*/  MOV R16, R2 ;  /* 0x0000000200107202 */ /* 0x000fc60000000f00 */
[----:B------:R-:W-:Y:S02]  /*11c0*/  IMAD R5, R13, R5, R8 ;  /* 0x000000050d057224 */ /* 0x000fe400078e0208 */
[----:B------:R-:W-:-:S03]  /*11d0*/  IMAD.IADD R17, R3, 0x1, R17 ;  /* 0x0000000103117824 */ /* 0x000fc600078e0211 */
[----:B------:R-:W-:-:S07]  /*11e0*/  IADD3 R15, R15, R5, RZ ;  /* 0x000000050f0f7210 */ /* 0x000fce0007ffe0ff */
.L_x_2330:
[----:B--2---:R-:W-:Y:S01]  /*11f0*/  SHF.R.S32.HI R8, RZ, 0x1f, R37 ;  /* 0x0000001fff087819 */ /* 0x004fe20000011425 */
[----:B------:R-:W-:Y:S01]  /*1200*/  ULDC.64 UR4, c[0x0][0x228] ;  /* 0x00008a0000047ab9 */ /* 0x000fe20000000a00 */
[----:B------:R-:W-:Y:S01]  /*1210*/  SHF.R.S32.HI R12, RZ, 0x1f, R11 ;  /* 0x0000001fff0c7819 */ /* 0x000fe2000001140b */
[----:B------:R-:W1:Y:S01]  /*1220*/  S2UR UR20, SR_CgaCtaId ;  /* 0x00000000001479c3 */ /* 0x000e620000008800 */
[CC--:B------:R-:W-:Y:S01]  /*1230*/  LEA.HI R5, R8.reuse, R37.reuse, RZ, 0x3 ;  /* 0x0000002508057211 */ /* 0x0c0fe200078f18ff */
[----:B------:R-:W-:Y:S01]  /*1240*/  ULDC.64 UR10, c[0x0][0x268] ;  /* 0x00009a00000a7ab9 */ /* 0x000fe20000000a00 */
[-C--:B------:R-:W-:Y:S01]  /*1250*/  LEA.HI R20, R8, R37.reuse, RZ, 0x6 ;  /* 0x0000002508147211 */ /* 0x080fe200078f30ff */
[----:B------:R-:W-:Y:S01]  /*1260*/  IMAD R12, R12, UR4, RZ ;  /* 0x000000040c0c7c24 */ /* 0x000fe2000f8e02ff */
[----:B------:R-:W-:Y:S01]  /*1270*/  SHF.R.S32.HI R22, RZ, 0x3, R5 ;  /* 0x00000003ff167819 */ /* 0x000fe20000011405 */
[----:B------:R-:W-:Y:S01]  /*1280*/  ULDC.64 UR14, c[0x0][0x240] ;  /* 0x00009000000e7ab9 */ /* 0x000fe20000000a00 */
[----:B------:R-:W-:Y:S01]  /*1290*/  LOP3.LUT R80, R5, 0xfffffff8, RZ, 0xc0, !PT ;  /* 0xfffffff805507812 */ /* 0x000fe200078ec0ff */
[----:B------:R-:W-:Y:S01]  /*12a0*/  IMAD.SHL.U32 R20, R20, 0x8, RZ ;  /* 0x0000000814147824 */ /* 0x000fe200078e00ff */
[----:B------:R-:W-:Y:S01]  /*12b0*/  LEA.HI R4, R8, R37, RZ, 0x4 ;  /* 0x0000002508047211 */ /* 0x000fe200078f20ff */
[----:B------:R-:W-:Y:S01]  /*12c0*/  IMAD.SHL.U32 R237, R22, 0x40, RZ ;  /* 0x0000004016ed7824 */ /* 0x000fe200078e00ff */
[----:B------:R-:W-:Y:S01]  /*12d0*/  SHF.R.S32.HI R23, RZ, 0x1f, R22 ;  /* 0x0000001fff177819 */ /* 0x000fe20000011416 */
[----:B------:R-:W-:Y:S01]  /*12e0*/  IMAD.IADD R80, R37, 0x1, -R80 ;  /* 0x0000000125507824 */ /* 0x000fe200078e0a50 */
[----:B------:R-:W-:Y:S01]  /*12f0*/  SHF.R.S32.HI R3, RZ, 0x4, R4 ;  /* 0x00000004ff037819 */ /* 0x000fe20000011404 */
[----:B------:R-:W-:Y:S01]  /*1300*/  IMAD R12, R11, UR5, R12 ;  /* 0x000000050b0c7c24 */ /* 0x000fe2000f8e020c */
[----:B------:R-:W-:Y:S01]  /*1310*/  LOP3.LUT R237, R237, 0x1c0, RZ, 0xc0, !PT ;  /* 0x000001c0eded7812 */ /* 0x000fe200078ec0ff */
[----:B------:R-:W-:Y:S01]  /*1320*/  IMAD.SHL.U32 R238, R80, 0x8, RZ ;  /* 0x0000000850ee7824 */ /* 0x000fe200078e00ff */
[C---:B------:R-:W-:Y:S01]  /*1330*/  LEA.HI R2, R4.reuse, R3, RZ, 0x1 ;  /* 0x0000000304027211 */ /* 0x040fe200078f08ff */
[----:B------:R-:W-:Y:S01]  /*1340*/  IMAD.WIDE R24, R25, 0x40, R22 ;  /* 0x0000004019187825 */ /* 0x000fe200078e0216 */
[----:B------:R-:W-:Y:S01]  /*1350*/  LOP3.LUT R4, R4, 0xfffffff0, RZ, 0xc0, !PT ;  /* 0xfffffff004047812 */ /* 0x000fe200078ec0ff */
[----:B------:R-:W-:Y:S01]  /*1360*/  ULDC.64 UR12, c[0x0][0x210] ;  /* 0x00008400000c7ab9 */ /* 0x000fe20000000a00 */
[----:B------:R-:W-:-:S02]  /*1370*/  LOP3.LUT R18, R237, 0x38, R238, 0xf8, !PT ;  /* 0x00000038ed127812 */ /* 0x000fc400078ef8ee */
[----:B------:R-:W-:Y:S02]  /*1380*/  SHF.R.U32.HI R237, RZ, 0x3, R237 ;  /* 0x00000003ffed7819 */ /* 0x000fe400000116ed */
[--C-:B------:R-:W-:Y:S02]  /*1390*/  SHF.R.S32.HI R239, RZ, 0x1f, R238.reuse ;  /* 0x0000001fffef7819 */ /* 0x100fe400000114ee */
[----:B------:R-:W-:Y:S02]  /*13a0*/  LOP3.LUT R237, R18, R237, RZ, 0x3c, !PT ;  /* 0x000000ed12ed7212 */ /* 0x000fe400078e3cff */
[C---:B------:R-:W-:Y:S01]  /*13b0*/  IADD3 R14, P1, R238.reuse, R14, RZ ;  /* 0x0000000eee0e7210 */ /* 0x040fe20007f3e0ff */
[----:B------:R-:W-:Y:S01]  /*13c0*/  IMAD.WIDE.U32 R26, R11, UR4, R238 ;  /* 0x000000040b1a7c25 */ /* 0x000fe2000f8e00ee */
[----:B------:R-:W-:Y:S01]  /*13d0*/  LOP3.LUT R237, R237, 0x7ffffe00, R20, 0xf8, !PT ;  /* 0x7ffffe00eded7812 */ /* 0x000fe200078ef814 */
[----:B------:R-:W-:Y:S01]  /*13e0*/  ULDC.64 UR4, c[0x0][0x258] ;  /* 0x0000960000047ab9 */ /* 0x000fe20000000a00 */
[----:B------:R-:W-:Y:S01]  /*13f0*/  IADD3 R20, P0, R238, R16, RZ ;  /* 0x00000010ee147210 */ /* 0x000fe20007f1e0ff */
[----:B------:R-:W-:Y:S01]  /*1400*/  IMAD R16, R9, UR10, RZ ;  /* 0x0000000a09107c24 */ /* 0x000fe2000f8e02ff */
[----:B------:R-:W-:Y:S01]  /*1410*/  SHF.R.S32.HI R11, RZ, 0x1f, R10 ;  /* 0x0000001fff0b7819 */ /* 0x000fe2000001140a */
[----:B------:R-:W-:Y:S01]  /*1420*/  IMAD.IADD R27, R27, 0x1, R12 ;  /* 0x000000011b1b7824 */ /* 0x000fe200078e020c */
[----:B------:R-:W-:Y:S01]  /*1430*/  LOP3.LUT R2, R2, 0xfffffffe, RZ, 0xc0, !PT ;  /* 0xfffffffe02027812 */ /* 0x000fe200078ec0ff */
[----:B------:R-:W-:Y:S01]  /*1440*/  IMAD.X R21, R239, 0x1, R17, P0 ;  /* 0x00000001ef157824 */ /* 0x000fe200000e0611 */
[----:B------:R-:W-:Y:S01]  /*1450*/  IADD3 R7, P0, R22, R7, RZ ;  /* 0x0000000716077210 */ /* 0x000fe20007f1e0ff */
[----:B------:R-:W-:Y:S01]  /*1460*/  IMAD R11, R11, UR4, RZ ;  /* 0x000000040b0b7c24 */ /* 0x000fe2000f8e02ff */
[----:B------:R-:W-:Y:S01]  /*1470*/  LEA.HI R39, R8, R37, RZ, 0x5 ;  /* 0x0000002508277211 */ /* 0x000fe200078f28ff */
[----:B------:R-:W-:-:S02]  /*1480*/  IMAD R9, R13, UR11, R16 ;  /* 0x0000000b0d097c24 */ /* 0x000fc4000f8e0210 */
[----:B------:R-:W-:Y:S01]  /*1490*/  IMAD.WIDE.U32 R20, R13, UR10, R20 ;  /* 0x0000000a0d147c25 */ /* 0x000fe2000f8e0014 */
[----:B------:R-:W-:Y:S01]  /*14a0*/  ULDC.64 UR10, c[0x0][0x250] ;  /* 0x00009400000a7ab9 */ /* 0x000fe20000000a00 */
[----:B------:R-:W-:Y:S02]  /*14b0*/  SHF.R.S32.HI R38, RZ, 0x5, R39 ;  /* 0x00000005ff267819 */ /* 0x000fe40000011427 */
[----:B------:R-:W-:Y:S01]  /*14c0*/  IMAD R13, R23, UR6, RZ ;  /* 0x00000006170d7c24 */ /* 0x000fe2000f8e02ff */
[----:B------:R-:W-:Y:S01]  /*14d0*/  LOP3.LUT R236, R39, 0xffffffe0, RZ, 0xc0, !PT ;  /* 0xffffffe027ec7812 */ /* 0x000fe200078ec0ff */
[----:B------:R-:W-:Y:S01]  /*14e0*/  IMAD.X R15, R239, 0x1, R15, P1 ;  /* 0x00000001ef0f7824 */ /* 0x000fe200008e060f */
[----:B------:R-:W-:Y:S01]  /*14f0*/  SHF.R.S32.HI R243, RZ, 0x1f, R39 ;  /* 0x0000001ffff37819 */ /* 0x000fe20000011427 */
[C---:B------:R-:W-:Y:S02]  /*1500*/  IMAD R11, R10.reuse, UR5, R11 ;  /* 0x000000050a0b7c24 */ /* 0x040fe4000f8e020b */
[----:B------:R-:W-:Y:S01]  /*1510*/  IMAD.WIDE.U32 R26, R10, UR4, R26 ;  /* 0x000000040a1a7c25 */ /* 0x000fe2000f8e001a */
[----:B------:R-:W-:Y:S01]  /*1520*/  ULDC.64 UR4, c[0x0][0x218] ;  /* 0x0000860000047ab9 */ /* 0x000fe20000000a00 */
[----:B------:R-:W-:-:S02]  /*1530*/  LEA.HI R243, R243, R38, RZ, 0x2 ;  /* 0x00000026f3f37211 */ /* 0x000fc400078f10ff */
[C---:B------:R-:W-:Y:S02]  /*1540*/  IMAD R13, R22.reuse, UR7, R13 ;  /* 0x00000007160d7c24 */ /* 0x040fe4000f8e020d */
[----:B------:R-:W-:Y:S01]  /*1550*/  IMAD.WIDE.U32 R14, R22, UR6, R14 ;  /* 0x00000006160e7c25 */ /* 0x000fe2000f8e000e */
[----:B------:R-:W-:-:S03]  /*1560*/  LOP3.LUT R243, R243, 0xfffffffc, RZ, 0xc0, !PT ;  /* 0xfffffffcf3f37812 */ /* 0x000fc600078ec0ff */
[----:B------:R-:W-:Y:S02]  /*1570*/  IMAD.IADD R27, R27, 0x1, R11 ;  /* 0x000000011b1b7824 */ /* 0x000fe400078e020b */
[----:B------:R-:W-:Y:S02]  /*1580*/  IMAD R11, R25, UR14, RZ ;  /* 0x0000000e190b7c24 */ /* 0x000fe4000f8e02ff */
[----:B------:R-:W-:Y:S01]  /*1590*/  IMAD.X R0, R23, 0x1, R0, P0 ;  /* 0x0000000117007824 */ /* 0x000fe200000e0600 */
[----:B------:R-:W-:Y:S01]  /*15a0*/  LEA R234, P0, R14, UR4, 0x1 ;  /* 0x000000040eea7c11 */ /* 0x000fe2000f8008ff */
[----:B------:R-:W-:Y:S01]  /*15b0*/  IMAD.IADD R13, R15, 0x1, R13 ;  /* 0x000000010f0d7824 */ /* 0x000fe200078e020d */
[----:B------:R-:W-:Y:S01]  /*15c0*/  UMOV UR4, 0x400 ;  /* 0x0000040000047882 */ /* 0x000fe20000000000 */
[----:B------:R-:W-:Y:S02]  /*15d0*/  IMAD R11, R24, UR15, R11 ;  /* 0x0000000f180b7c24 */ /* 0x000fe4000f8e020b */
[----:B------:R-:W-:Y:S01]  /*15e0*/  IMAD.IADD R2, R3, 0x1, -R2 ;  /* 0x0000000103027824 */ /* 0x000fe200078e0a02 */
[----:B------:R-:W-:Y:S01]  /*15f0*/  LEA.HI.X R235, R14, UR5, R13, 0x1, P0 ;  /* 0x000000050eeb7c11 */ /* 0x000fe200080f0c0d */
[----:B------:R-:W-:Y:S01]  /*1600*/  IMAD.WIDE.U32 R24, R24, UR14, R26 ;  /* 0x0000000e18187c25 */ /* 0x000fe2000f8e001a */
[----:B-1----:R-:W-:-:S02]  /*1610*/  ULEA UR5, UR20, UR4, 0x18 ;  /* 0x0000000414057291 */ /* 0x002fc4000f8ec03f */
[----:B------:R-:W-:Y:S01]  /*1620*/  USHF.L.U32 UR4, UR14, 0x5, URZ ;  /* 0x000000050e047899 */ /* 0x000fe2000800063f */
[----:B------:R-:W-:Y:S01]  /*1630*/  IMAD.IADD R3, R37, 0x1, -R4 ;  /* 0x0000000125037824 */ /* 0x000fe200078e0a04 */
[C---:B------:R-:W-:Y:S01]  /*1640*/  LEA R10, P0, R24.reuse, UR12, 0x1 ;  /* 0x0000000c180a7c11 */ /* 0x040fe2000f8008ff */
[----:B------:R-:W-:Y:S01]  /*1650*/  IMAD.IADD R11, R25, 0x1, R11 ;  /* 0x00000001190b7824 */ /* 0x000fe200078e020b */
[----:B------:R-:W-:Y:S01]  /*1660*/  USHF.L.U64.HI UR12, UR14, 0x5, UR15 ;  /* 0x000000050e0c7899 */ /* 0x000fe2000801020f */
[----:B------:R-:W-:Y:S01]  /*1670*/  LEA R237, R237, UR5, 0x1 ;  /* 0x00000005eded7c11 */ /* 0x000fe2000f8e08ff */
[----:B------:R-:W-:Y:S01]  /*1680*/  USHF.L.U32 UR15, UR6, 0x5, URZ ;  /* 0x00000005060f7899 */ /* 0x000fe2000800063f */
[----:B------:R-:W-:Y:S01]  /*1690*/  SHF.R.S32.HI R4, RZ, 0x1f, R3 ;  /* 0x0000001fff047819 */ /* 0x000fe20000011403 */
[----:B------:R-:W-:Y:S01]  /*16a0*/  USHF.L.U64.HI UR14, UR6, 0x5, UR7 ;  /* 0x00000005060e7899 */ /* 0x000fe20008010207 */
[----:B------:R-:W-:Y:S01]  /*16b0*/  LEA.HI.X R11, R24, UR13, R11, 0x1, P0 ;  /* 0x0000000d180b7c11 */ /* 0x000fe200080f0c0b */
[----:B------:R-:W-:Y:S01]  /*16c0*/  IMAD.IADD R21, R21, 0x1, R9 ;  /* 0x0000000115157824 */ /* 0x000fe200078e0209 */
[----:B------:R-:W-:Y:S01]  /*16d0*/  LEA.HI R4, R4, R3, RZ, 0x3 ;  /* 0x0000000304047211 */ /* 0x000fe200078f18ff */
[----:B------:R-:W-:Y:S01]  /*16e0*/  IMAD R0, R0, UR10, RZ ;  /* 0x0000000a00007c24 */ /* 0x000fe2000f8e02ff */
[----:B------:R-:W-:Y:S01]  /*16f0*/  IADD3 R12, P0, R10, UR4, RZ ;  /* 0x000000040a0c7c10 */ /* 0x000fe2000ff1e0ff */
[----:B------:R-:W-:Y:S01]  /*1700*/  @!PT LDS RZ, [RZ] ;  /* 0x00000000fffff984 */ /* 0x000fe20000000800 */
[----:B------:R-:W-:Y:S01]  /*1710*/  @!PT LDS RZ, [RZ] ;  /* 0x00000000fffff984 */ /* 0x000fe20000000800 */
[----:B------:R-:W-:Y:S01]  /*1720*/  @!PT LDS RZ, [RZ] ;  /* 0x00000000fffff984 */ /* 0x000fe20000000800 */
[----:B------:R-:W-:Y:S01]  /*1730*/  LDGSTS.E.BYPASS.LTC128B.128 [R237], desc[UR18][R10.64] ;  /* 0x000000000aed7fae */ /* 0x000fe2000b901d52 */
[----:B------:R-:W-:Y:S01]  /*1740*/  LOP3.LUT R18, R4, 0xfffffff8, RZ, 0xc0, !PT ;  /* 0xfffffff804127812 */ /* 0x000fe200078ec0ff */
[----:B------:R-:W-:Y:S01]  /*1750*/  IMAD R0, R7, UR11, R0 ;  /* 0x0000000b07007c24 */ /* 0x000fe2000f8e0200 */
[----:B------:R-:W-:Y:S01]  /*1760*/  IADD3.X R13, R11, UR12, RZ, P0, !PT ;  /* 0x0000000c0b0d7c10 */ /* 0x000fe200087fe4ff */
[----:B------:R-:W-:Y:S01]  /*1770*/  LDGSTS.E.BYPASS.LTC128B.128 [R237+0x2000], desc[UR18][R10.64+0x80] ;  /* 0x020000800aed7fae */ /* 0x000fe2000b901d52 */
[----:B------:R-:W-:Y:S01]  /*1780*/  IADD3 R16, P0, R12, UR4, RZ ;  /* 0x000000040c107c10 */ /* 0x000fe2000ff1e0ff */
[----:B------:R-:W-:Y:S01]  /*1790*/  IMAD.IADD R3, R3, 0x1, -R18 ;  /* 0x0000000103037824 */ /* 0x000fe200078e0a12 */
[----:B------:R-:W-:Y:S01]  /*17a0*/  USHF.L.U32 UR20, UR10, 0x5, URZ ;  /* 0x000000050a147899 */ /* 0x000fe2000800063f */
[----:B------:R-:W-:Y:S01]  /*17b0*/  LDGSTS.E.BYPASS.LTC128B.128 [R237+0x800], desc[UR18][R12.64] ;  /* 0x008000000ced7fae */ /* 0x000fe2000b901d52 */
[----:B------:R-:W-:Y:S01]  /*17c0*/  IADD3.X R17, R13, UR12, RZ, P0, !PT ;  /* 0x0000000c0d117c10 */ /* 0x000fe200087fe4ff */
[----:B------:R-:W-:Y:S01]  /*17d0*/  IMAD.WIDE.U32 R20, R7, UR10, R20 ;  /* 0x0000000a07147c25 */ /* 0x000fe2000f8e0014 */
[----:B------:R-:W-:Y:S01]  /*17e0*/  IADD3 R18, P0, R16, UR4, RZ ;  /* 0x0000000410127c10 */ /* 0x000fe2000ff1e0ff */
[----:B------:R1:W-:Y:S01]  /*17f0*/  LDGSTS.E.BYPASS.LTC128B.128 [R237+0x2800], desc[UR18][R12.64+0x80] ;  /* 0x028000800ced7fae */ /* 0x0003e2000b901d52 */
[----:B------:R-:W-:Y:S01]  /*1800*/  USHF.L.U64.HI UR11, UR10, 0x5, UR11 ;  /* 0x000000050a0b7899 */ /* 0x000fe2000801020b */
[----:B------:R-:W-:Y:S01]  /*1810*/  IMAD.SHL.U32 R7, R3, 0x40, RZ ;  /* 0x0000004003077824 */ /* 0x000fe200078e00ff */
[----:B------:R-:W-:Y:S01]  /*1820*/  IADD3.X R19, R17, UR12, RZ, P0, !PT ;  /* 0x0000000c11137c10 */ /* 0x000fe200087fe4ff */
[----:B------:R-:W-:Y:S01]  /*1830*/  LDGSTS.E.BYPASS.LTC128B.128 [R237+0x1000], desc[UR18][R16.64] ;  /* 0x0100000010ed7fae */ /* 0x000fe2000b901d52 */
[----:B------:R-:W-:Y:S01]  /*1840*/  IADD3 R14, P0, R234, UR15, RZ ;  /* 0x0000000fea0e7c10 */ /* 0x000fe2000ff1e0ff */
[----:B------:R-:W-:Y:S01]  /*1850*/  ULDC.64 UR12, c[0x0][0x220] ;  /* 0x00008800000c7ab9 */ /* 0x000fe20000000a00 */
[----:B------:R-:W-:Y:S01]  /*1860*/  IMAD.IADD R231, R21, 0x1, R0 ;  /* 0x0000000115e77824 */ /* 0x000fe200078e0200 */
[----:B------:R-:W-:Y:S01]  /*1870*/  LDGSTS.E.BYPASS.LTC128B.128 [R237+0x3000], desc[UR18][R16.64+0x80] ;  /* 0x0300008010ed7fae */ /* 0x000fe2000b901d52 */
[----:B------:R-:W-:Y:S01]  /*1880*/  IADD3.X R15, R235, UR14, RZ, P0, !PT ;  /* 0x0000000eeb0f7c10 */ /* 0x000fe200087fe4ff */
[----:B------:R-:W-:Y:S01]  /*1890*/  IMAD.SHL.U32 R0, R2, 0x8, RZ ;  /* 0x0000000802007824 */ /* 0x000fe200078e00ff */
[----:B------:R-:W-:Y:S01]  /*18a0*/  IADD3 R22, P0, R14, UR15, RZ ;  /* 0x0000000f0e167c10 */ /* 0x000fe2000ff1e0ff */
[----:B------:R-:W-:Y:S01]  /*18b0*/  LDGSTS.E.BYPASS.LTC128B.128 [R237+0x1800], desc[UR18][R18.64] ;  /* 0x0180000012ed7fae */ /* 0x000fe2000b901d52 */
[----:B------:R-:W-:Y:S01]  /*18c0*/  LOP3.LUT R7, R7, 0x1c0, RZ, 0xc0, !PT ;  /* 0x000001c007077812 */ /* 0x000fe200078ec0ff */
[----:B------:R-:W-:Y:S01]  /*18d0*/  UIADD3 UR4, UR5, 0x4000, URZ ;  /* 0x0000400005047890 */ /* 0x000fe2000fffe03f */
[----:B------:R-:W-:Y:S01]  /*18e0*/  IADD3.X R23, R15, UR14, RZ, P0, !PT ;  /* 0x0000000e0f177c10 */ /* 0x000fe200087fe4ff */
[----:B------:R2:W-:Y:S01]  /*18f0*/  LDGSTS.E.BYPASS.LTC128B.128 [R237+0x3800], desc[UR18][R18.64+0x80] ;  /* 0x0380008012ed7fae */ /* 0x0005e2000b901d52 */
[----:B------:R-:W-:Y:S01]  /*1900*/  LOP3.LUT R9, R7, 0x8, R0, 0xf8, !PT ;  /* 0x0000000807097812 */ /* 0x000fe200078ef800 */
[----:B------:R-:W-:Y:S01]  /*1910*/  IMAD.IADD R236, R37, 0x1, -R236 ;  /* 0x0000000125ec7824 */ /* 0x000fe200078e0aec */
[----:B------:R-:W-:Y:S01]  /*1920*/  LOP3.LUT P1, RZ, R3, 0x2, RZ, 0xc0, !PT ;  /* 0x0000000203ff7812 */ /* 0x000fe2000782c0ff */
[----:B------:R-:W-:Y:S01]  /*1930*/  LDGSTS.E.BYPASS.LTC128B.128 [R237+0x4000], desc[UR18][R234.64] ;  /* 0x04000000eaed7fae */ /* 0x000fe2000b901d52 */
[----:B------:R-:W-:-:S02]  /*1940*/  IMAD R129, R38, 0x10, R129 ;  /* 0x0000001026817824 */ /* 0x000fc400078e0281 */
[----:B------:R-:W-:Y:S01]  /*1950*/  IMAD.IADD R243, R38, 0x1, -R243 ;  /* 0x0000000126f37824 */ /* 0x000fe200078e0af3 */
[----:B------:R-:W-:Y:S01]  /*1960*/  LDGSTS.E.BYPASS.LTC128B.128 [R237+0x8000], desc[UR18][R234.64+0x80] ;  /* 0x08000080eaed7fae */ /* 0x000fe2000b901d52 */
[----:B-1----:R-:W-:-:S03]  /*1970*/  IADD3 R12, P0, R22, UR15, RZ ;  /* 0x0000000f160c7c10 */ /* 0x002fc6000ff1e0ff */
[----:B------:R-:W-:Y:S01]  /*1980*/  LDGSTS.E.BYPASS.LTC128B.128 [R237+0x4800], desc[UR18][R14.64] ;  /* 0x048000000eed7fae */ /* 0x000fe2000b901d52 */
[----:B------:R-:W-:-:S03]  /*1990*/  IADD3.X R13, R23, UR14, RZ, P0, !PT ;  /* 0x0000000e170d7c10 */ /* 0x000fc600087fe4ff */
[----:B------:R1:W-:Y:S04]  /*19a0*/  LDGSTS.E.BYPASS.LTC128B.128 [R237+0x8800], desc[UR18][R14.64+0x80] ;  /* 0x088000800eed7fae */ /* 0x0003e8000b901d52 */
[----:B------:R-:W-:Y:S04]  /*19b0*/  LDGSTS.E.BYPASS.LTC128B.128 [R237+0x5000], desc[UR18][R22.64] ;  /* 0x0500000016ed7fae */ /* 0x000fe8000b901d52 */
[----:B------:R-:W-:Y:S01]  /*19c0*/  LDGSTS.E.BYPASS.LTC128B.128 [R237+0x9000], desc[UR18][R22.64+0x80] ;  /* 0x0900008016ed7fae */ /* 0x000fe2000b901d52 */
[----:B--2---:R-:W-:-:S03]  /*19d0*/  IADD3 R18, P0, R12, UR15, RZ ;  /* 0x0000000f0c127c10 */ /* 0x004fc6000ff1e0ff */
[----:B------:R-:W-:Y:S01]  /*19e0*/  LDGSTS.E.BYPASS.LTC128B.128 [R237+0x5800], desc[UR18][R12.64] ;  /* 0x058000000ced7fae */ /* 0x000fe2000b901d52 */
[----:B------:R-:W-:-:S03]  /*19f0*/  IADD3.X R19, R13, UR14, RZ, P0, !PT ;  /* 0x0000000e0d137c10 */ /* 0x000fc600087fe4ff */
[----:B------:R2:W-:Y:S01]  /*1a00*/  LDGSTS.E.BYPASS.LTC128B.128 [R237+0x9800], desc[UR18][R12.64+0x80] ;  /* 0x098000800ced7fae */ /* 0x0005e2000b901d52 */
[----:B------:R-:W-:-:S03]  /*1a10*/  IADD3 R10, P0, R18, UR15, RZ ;  /* 0x0000000f120a7c10 */ /* 0x000fc6000ff1e0ff */
[----:B------:R-:W-:Y:S01]  /*1a20*/  LDGSTS.E.BYPASS.LTC128B.128 [R237+0x6000], desc[UR18][R18.64] ;  /* 0x0600000012ed7fae */ /* 0x000fe2000b901d52 */
[----:B------:R-:W-:Y:S02]  /*1a30*/  IADD3.X R11, R19, UR14, RZ, P0, !PT ;  /* 0x0000000e130b7c10 */ /* 0x000fe400087fe4ff */
[----:B------:R-:W-:Y:S01]  /*1a40*/  IADD3 R16, P0, R10, UR15, RZ ;  /* 0x0000000f0a107c10 */ /* 0x000fe2000ff1e0ff */
[----:B------:R-:W-:Y:S03]  /*1a50*/  LDGSTS.E.BYPASS.LTC128B.128 [R237+0xa000], desc[UR18][R18.64+0x80] ;  /* 0x0a00008012ed7fae */ /* 0x000fe6000b901d52 */
[----:B------:R-:W-:Y:S01]  /*1a60*/  IADD3.X R17, R11, UR14, RZ, P0, !PT ;  /* 0x0000000e0b117c10 */ /* 0x000fe200087fe4ff */
[----:B------:R-:W-:Y:S01]  /*1a70*/  LDGSTS.E.BYPASS.LTC128B.128 [R237+0x6800], desc[UR18][R10.64] ;  /* 0x068000000aed7fae */ /* 0x000fe2000b901d52 */
[----:B-1----:R-:W-:-:S03]  /*1a80*/  IADD3 R14, P0, R16, UR15, RZ ;  /* 0x0000000f100e7c10 */ /* 0x002fc6000ff1e0ff */
[----:B------:R1:W-:Y:S01]  /*1a90*/  LDGSTS.E.BYPASS.LTC128B.128 [R237+0xa800], desc[UR18][R10.64+0x80] ;  /* 0x0a8000800aed7fae */ /* 0x0003e2000b901d52 */
[----:B------:R-:W-:Y:S02]  /*1aa0*/  IADD3.X R15, R17, UR14, RZ, P0, !PT ;  /* 0x0000000e110f7c10 */ /* 0x000fe400087fe4ff */
[C---:B------:R-:W-:Y:S01]  /*1ab0*/  LEA R232, P0, R20.reuse, UR12, 0x1 ;  /* 0x0000000c14e87c11 */ /* 0x040fe2000f8008ff */
[----:B------:R-:W-:Y:S03]  /*1ac0*/  LDGSTS.E.BYPASS.LTC128B.128 [R237+0x7000], desc[UR18][R16.64] ;  /* 0x0700000010ed7fae */ /* 0x000fe6000b901d52 */
[----:B------:R-:W-:Y:S01]  /*1ad0*/  LEA.HI.X R231, R20, UR13, R231, 0x1, P0 ;  /* 0x0000000d14e77c11 */ /* 0x000fe200080f0ce7 */
[----:B------:R3:W-:Y:S01]  /*1ae0*/  LDGSTS.E.BYPASS.LTC128B.128 [R237+0xb000], desc[UR18][R16.64+0x80] ;  /* 0x0b00008010ed7fae */ /* 0x0007e2000b901d52 */
[----:B------:R-:W-:Y:S02]  /*1af0*/  IMAD.MOV.U32 R230, RZ, RZ, R232 ;  /* 0x000000ffffe67224 */ /* 0x000fe400078e00e8 */
[----:B--2---:R-:W-:Y:S01]  /*1b00*/  IMAD.SHL.U32 R12, R80, 0x40, RZ ;  /* 0x00000040500c7824 */ /* 0x004fe200078e00ff */
[----:B------:R-:W-:Y:S04]  /*1b10*/  LDGSTS.E.BYPASS.LTC128B.128 [R237+0x7800], desc[UR18][R14.64] ;  /* 0x078000000eed7fae */ /* 0x000fe8000b901d52 */
[----:B------:R2:W-:Y:S01]  /*1b20*/  LDGSTS.E.BYPASS.LTC128B.128 [R237+0xb800], desc[UR18][R14.64+0x80] ;  /* 0x0b8000800eed7fae */ /* 0x0005e2000b901d52 */
[----:B------:R-:W-:-:S03]  /*1b30*/  LOP3.LUT R12, R12, 0x1c0, RZ, 0xc0, !PT ;  /* 0x000001c00c0c7812 */ /* 0x000fc600078ec0ff */
[----:B------:R-:W0:Y:S01]  /*1b40*/  LDGDEPBAR ;  /* 0x00000000000079af */ /* 0x000e220000000000 */
[----:B-1----:R-:W-:Y:S02]  /*1b50*/  LOP3.LUT R10, R12, 0x8, R5, 0xf8, !PT ;  /* 0x000000080c0a7812 */ /* 0x002fe400078ef805 */
[----:B------:R-:W-:-:S04]  /*1b60*/  SHF.R.U32.HI R5, RZ, 0x3, R12 ;  /* 0x00000003ff057819 */ /* 0x000fc8000001160c */
[----:B------:R-:W-:Y:S02]  /*1b70*/  LOP3.LUT R5, R10, R5, RZ, 0x3c, !PT ;  /* 0x000000050a057212 */ /* 0x000fe400078e3cff */
[----:B------:R-:W-:Y:S02]  /*1b80*/  SHF.R.U32.HI R10, RZ, 0x3, R7 ;  /* 0x00000003ff0a7819 */ /* 0x000fe40000011607 */
[----:B---3--:R-:W-:Y:S01]  /*1b90*/  IADD3 R16, P0, R232, UR20, RZ ;  /* 0x00000014e8107c10 */ /* 0x008fe2000ff1e0ff */
[----:B------:R-:W-:Y:S01]  /*1ba0*/  IMAD R0, R2, 0x200, R5 ;  /* 0x0000020002007824 */ /* 0x000fe200078e0205 */
[----:B------:R-:W-:Y:S01]  /*1bb0*/  LOP3.LUT R2, R9, R10, RZ, 0x3c, !PT ;  /* 0x0000000a09027212 */ /* 0x000fe200078e3cff */
[----:B------:R-:W-:Y:S01]  /*1bc0*/  IMAD.SHL.U32 R5, R4, 0x40, RZ ;  /* 0x0000004004057824 */ /* 0x000fe200078e00ff */
[----:B------:R-:W-:Y:S01]  /*1bd0*/  IADD3.X R17, R231, UR11, RZ, P0, !PT ;  /* 0x0000000be7117c10 */ /* 0x000fe200087fe4ff */
[----:B------:R-:W-:Y:S01]  /*1be0*/  IMAD.MOV.U32 R4, RZ, RZ, 0x20 ;  /* 0x00000020ff047424 */ /* 0x000fe200078e00ff */
[----:B------:R-:W-:Y:S01]  /*1bf0*/  IADD3 R10, P0, R16, UR20, RZ ;  /* 0x00000014100a7c10 */ /* 0x000fe2000ff1e0ff */
[----:B------:R-:W-:-:S04]  /*1c00*/  DEPBAR.LE SB0, 0x0 ;  /* 0x000080000000791a */ /* 0x000fc80000000000 */
[----:B------:R-:W-:Y:S01]  /*1c10*/  BAR.SYNC.DEFER_BLOCKING 0x0 ;  /* 0x0000000000007b1d */ /* 0x000fe20000010000 */
[----:B------:R-:W-:Y:S02]  /*1c20*/  IADD3.X R11, R17, UR11, RZ, P0, !PT ;  /* 0x0000000b110b7c10 */ /* 0x000fe400087fe4ff */
[----:B------:R-:W-:Y:S02]  /*1c30*/  IADD3 R18, P0, R10, UR20, RZ ;  /* 0x000000140a127c10 */ /* 0x000fe4000ff1e0ff */
[----:B------:R-:W-:Y:S02]  /*1c40*/  LOP3.LUT R5, R5, 0xfffffe00, RZ, 0xc0, !PT ;  /* 0xfffffe0005057812 */ /* 0x000fe400078ec0ff */
[----:B------:R-:W-:Y:S02]  /*1c50*/  IADD3.X R19, R11, UR11, RZ, P0, !PT ;  /* 0x0000000b0b137c10 */ /* 0x000fe400087fe4ff */
[----:B--2---:R-:W-:Y:S01]  /*1c60*/  IADD3 R14, P0, R18, UR20, RZ ;  /* 0x00000014120e7c10 */ /* 0x004fe2000ff1e0ff */
[----:B------:R-:W-:Y:S01]  /*1c70*/  IMAD R7, R38, 0x400, R5 ;  /* 0x0000040026077824 */ /* 0x000fe200078e0205 */
[----:B------:R-:W-:Y:S01]  /*1c80*/  LEA R229, R0, UR4, 0x1 ;  /* 0x0000000400e57c11 */ /* 0x000fe2000f8e08ff */
[----:B------:R-:W-:Y:S01]  /*1c90*/  ULDC UR4, c[0x0][0x39c] ;  /* 0x0000e70000047ab9 */ /* 0x000fe20000000800 */
[----:B------:R-:W-:-:S02]  /*1ca0*/  IADD3.X R15, R19, UR11, RZ, P0, !PT ;  /* 0x0000000b130f7c10 */ /* 0x000fc400087fe4ff */
[----:B------:R-:W-:Y:S01]  /*1cb0*/  IADD3 R12, P0, R14, UR20, RZ ;  /* 0x000000140e0c7c10 */ /* 0x000fe2000ff1e0ff */
[----:B------:R-:W-:Y:S01]  /*1cc0*/  VIADD R227, R229, 0x20 ;  /* 0x00000020e5e37836 */ /* 0x000fe20000000000 */
[----:B------:R-:W-:Y:S02]  /*1cd0*/  SEL R4, R4, 0xffffffe0, !P1 ;  /* 0xffffffe004047807 */ /* 0x000fe40004800000 */
[----:B------:R-:W-:Y:S02]  /*1ce0*/  IADD3.X R13, R15, UR11, RZ, P0, !PT ;  /* 0x0000000b0f0d7c10 */ /* 0x000fe400087fe4ff */
[----:B------:R-:W-:Y:S02]  /*1cf0*/  LOP3.LUT P1, RZ, R3, 0x4, RZ, 0xc0, !PT ;  /* 0x0000000403ff7812 */ /* 0x000fe4000782c0ff */
[----:B------:R-:W-:Y:S01]  /*1d00*/  LOP3.LUT R223, R2, R5, RZ, 0xfc, !PT ;  /* 0x0000000502df7212 */ /* 0x000fe200078efcff */
        /* <DEDUP_REMOVED lines=10> */
[----:B------:R3:W-:Y:S01]  /*1db0*/  LDGSTS.E.BYPASS.LTC128B.128 [R237+0x11800], desc[UR18][R18.64+0x80] ;  /* 0x1180008012ed7fae */ /* 0x0007e2000b901d52 */
[----:B-1----:R-:W-:-:S03]  /*1dc0*/  IMAD.IADD R230, R7, 0x1, R2 ;  /* 0x0000000107e67824 */ /* 0x002fc600078e0202 */
[----:B------:R-:W-:Y:S01]  /*1dd0*/  LDGSTS.E.BYPASS.LTC128B.128 [R237+0xe000], desc[UR18][R14.64] ;  /* 0x0e0000000eed7fae */ /* 0x000fe2000b901d52 */
[----:B------:R-:W-:Y:S01]  /*1de0*/  LEA R7, R0, UR5, 0x1 ;  /* 0x0000000500077c11 */ /* 0x000fe2000f8e08ff */
[----:B------:R-:W-:Y:S02]  /*1df0*/  IMAD.MOV.U32 R0, RZ, RZ, 0x40 ;  /* 0x00000040ff007424 */ /* 0x000fe400078e00ff */
[----:B------:R-:W-:Y:S01]  /*1e00*/  LDGSTS.E.BYPASS.LTC128B.128 [R237+0x12000], desc[UR18][R14.64+0x80] ;  /* 0x120000800eed7fae */ /* 0x000fe2000b901d52 */
[----:B------:R-:W-:Y:S02]  /*1e10*/  LEA R230, R230, UR5, 0x1 ;  /* 0x00000005e6e67c11 */ /* 0x000fe4000f8e08ff */
[----:B------:R-:W-:Y:S01]  /*1e20*/  SEL R3, R0, 0xffffffc0, !P1 ;  /* 0xffffffc000037807 */ /* 0x000fe20004800000 */
[----:B------:R-:W-:Y:S02]  /*1e30*/  LDGSTS.E.BYPASS.LTC128B.128 [R237+0xe800], desc[UR18][R12.64] ;  /* 0x0e8000000ced7fae */ /* 0x000fe4000b901d52 */
[----:B------:R-:W-:-:S02]  /*1e40*/  IMAD.IADD R228, R230, 0x1, R4 ;  /* 0x00000001e6e47824 */ /* 0x000fc400078e0204 */
[----:B------:R-:W-:Y:S01]  /*1e50*/  LDGSTS.E.BYPASS.LTC128B.128 [R237+0x12800], desc[UR18][R12.64+0x80] ;  /* 0x128000800ced7fae */ /* 0x000fe2000b901d52 */
[--C-:B------:R-:W-:Y:S01]  /*1e60*/  IMAD.IADD R226, R230, 0x1, R3.reuse ;  /* 0x00000001e6e27824 */ /* 0x100fe200078e0203 */
[----:B--2---:R-:W-:Y:S01]  /*1e70*/  IADD3 R10, P0, R12, UR20, RZ ;  /* 0x000000140c0a7c10 */ /* 0x004fe2000ff1e0ff */
[----:B------:R-:W-:-:S03]  /*1e80*/  IMAD.IADD R224, R228, 0x1, R3 ;  /* 0x00000001e4e07824 */ /* 0x000fc600078e0203 */
[----:B------:R-:W-:Y:S02]  /*1e90*/  IADD3.X R11, R13, UR11, RZ, P0, !PT ;  /* 0x0000000b0d0b7c10 */ /* 0x000fe400087fe4ff */
[----:B------:R-:W-:-:S03]  /*1ea0*/  IADD3 R8, P0, R10, UR20, RZ ;  /* 0x000000140a087c10 */ /* 0x000fc6000ff1e0ff */
[----:B------:R-:W-:Y:S01]  /*1eb0*/  LDGSTS.E.BYPASS.LTC128B.128 [R237+0xf000], desc[UR18][R10.64] ;  /* 0x0f0000000aed7fae */ /* 0x000fe2000b901d52 */
[----:B------:R-:W-:Y:S02]  /*1ec0*/  IADD3.X R9, R11, UR11, RZ, P0, !PT ;  /* 0x0000000b0b097c10 */ /* 0x000fe400087fe4ff */
[C---:B------:R-:W-:Y:S01]  /*1ed0*/  LOP3.LUT P0, RZ, R80.reuse, 0x2, RZ, 0xc0, !PT ;  /* 0x0000000250ff7812 */ /* 0x040fe2000780c0ff */
[----:B------:R-:W-:Y:S04]  /*1ee0*/  LDGSTS.E.BYPASS.LTC128B.128 [R237+0x13000], desc[UR18][R10.64+0x80] ;  /* 0x130000800aed7fae */ /* 0x000fe8000b901d52 */
[----:B------:R-:W-:Y:S04]  /*1ef0*/  LDGSTS.E.BYPASS.LTC128B.128 [R237+0xf800], desc[UR18][R8.64] ;  /* 0x0f80000008ed7fae */ /* 0x000fe8000b901d52 */
[----:B------:R1:W-:Y:S04]  /*1f00*/  LDGSTS.E.BYPASS.LTC128B.128 [R237+0x13800], desc[UR18][R8.64+0x80] ;  /* 0x1380008008ed7fae */ /* 0x0003e8000b901d52 */
[----:B------:R-:W-:Y:S01]  /*1f10*/  LDSM.16.M88.4 R92, [R230] ;  /* 0x00000000e65c783b */ /* 0x000fe20000000200 */
[----:B------:R-:W-:Y:S01]  /*1f20*/  @P0 VIADD R227, R229, 0xffffffe0 ;  /* 0xffffffe0e5e30836 */ /* 0x000fe20000000000 */
[----:B------:R-:W-:-:S02]  /*1f30*/  LOP3.LUT P0, RZ, R80, 0x4, RZ, 0xc0, !PT ;  /* 0x0000000450ff7812 */ /* 0x000fc4000780c0ff */
[----:B------:R-:W2:Y:S01]  /*1f40*/  LDSM.16.M88.4 R60, [R7+0x4000] ;  /* 0x00400000073c783b */ /* 0x000ea20000000200 */
[C---:B------:R-:W-:Y:S01]  /*1f50*/  VIADD R219, R227.reuse, 0x800 ;  /* 0x00000800e3db7836 */ /* 0x040fe20000000000 */
[----:B------:R-:W-:Y:S01]  /*1f60*/  SEL R0, R0, 0xffffffc0, !P0 ;  /* 0xffffffc000007807 */ /* 0x000fe20004000000 */
[C---:B------:R-:W-:Y:S01]  /*1f70*/  VIADD R218, R227.reuse, 0x1000 ;  /* 0x00001000e3da7836 */ /* 0x040fe20000000000 */
[----:B------:R-:W4:Y:S01]  /*1f80*/  LDSM.16.M88.4 R44, [R7+0x5000] ;  /* 0x00500000072c783b */ /* 0x000f220000000200 */
[----:B------:R-:W-:Y:S02]  /*1f90*/  VIADD R217, R227, 0x1800 ;  /* 0x00001800e3d97836 */ /* 0x000fe40000000000 */
[----:B------:R-:W-:Y:S01]  /*1fa0*/  IMAD.IADD R225, R229, 0x1, R0 ;  /* 0x00000001e5e17824 */ /* 0x000fe200078e0200 */
[----:B------:R-:W5:Y:S01]  /*1fb0*/  LDSM.16.M88.4 R52, [R7+0x4800] ;  /* 0x004800000734783b */ /* 0x000f620000000200 */
[----:B------:R-:W-:Y:S02]  /*1fc0*/  IMAD.IADD R212, R0, 0x1, R227 ;  /* 0x0000000100d47824 */ /* 0x000fe400078e02e3 */
[C---:B------:R-:W-:Y:S01]  /*1fd0*/  VIADD R216, R227.reuse, 0x2000 ;  /* 0x00002000e3d87836 */ /* 0x040fe20000000000 */
[----:B------:R-:W5:Y:S01]  /*1fe0*/  LDSM.16.M88.4 R32, [R7+0x5800] ;  /* 0x005800000720783b */ /* 0x000f620000000200 */
[----:B------:R-:W-:-:S02]  /*1ff0*/  VIADD R215, R227, 0x2800 ;  /* 0x00002800e3d77836 */ /* 0x000fc40000000000 */
[C---:B------:R-:W-:Y:S01]  /*2000*/  VIADD R214, R227.reuse, 0x3000 ;  /* 0x00003000e3d67836 */ /* 0x040fe20000000000 */
[----:B------:R-:W5:Y:S01]  /*2010*/  LDSM.16.M88.4 R24, [R7+0x6000] ;  /* 0x006000000718783b */ /* 0x000f620000000200 */
[C---:B------:R-:W-:Y:S02]  /*2020*/  VIADD R213, R227.reuse, 0x3800 ;  /* 0x00003800e3d57836 */ /* 0x040fe40000000000 */
[C---:B------:R-:W-:Y:S01]  /*2030*/  VIADD R211, R227.reuse, 0x4000 ;  /* 0x00004000e3d37836 */ /* 0x040fe20000000000 */
[----:B---3--:R-:W3:Y:S01]  /*2040*/  LDSM.16.M88.4 R16, [R7+0x6800] ;  /* 0x006800000710783b */ /* 0x008ee20000000200 */
[C---:B------:R-:W-:Y:S02]  /*2050*/  VIADD R210, R227.reuse, 0x4800 ;  /* 0x00004800e3d27836 */ /* 0x040fe40000000000 */
[C---:B------:R-:W-:Y:S01]  /*2060*/  VIADD R209, R227.reuse, 0x5000 ;  /* 0x00005000e3d17836 */ /* 0x040fe20000000000 */
[----:B------:R-:W3:Y:S01]  /*2070*/  LDSM.16.M88.4 R108, [R7+0x7000] ;  /* 0x00700000076c783b */ /* 0x000ee20000000200 */
[----:B------:R-:W-:-:S02]  /*2080*/  VIADD R208, R227, 0x5800 ;  /* 0x00005800e3d07836 */ /* 0x000fc40000000000 */
[C---:B------:R-:W-:Y:S01]  /*2090*/  VIADD R207, R227.reuse, 0x6000 ;  /* 0x00006000e3cf7836 */ /* 0x040fe20000000000 */
[----:B-1----:R-:W1:Y:S01]  /*20a0*/  LDSM.16.M88.4 R8, [R7+0x7800] ;  /* 0x007800000708783b */ /* 0x002e620000000200 */
[C---:B------:R-:W-:Y:S02]  /*20b0*/  VIADD R206, R227.reuse, 0x6800 ;  /* 0x00006800e3ce7836 */ /* 0x040fe40000000000 */
[C---:B------:R-:W-:Y:S01]  /*20c0*/  VIADD R205, R227.reuse, 0x7000 ;  /* 0x00007000e3cd7836 */ /* 0x040fe20000000000 */
[----:B------:R-:W-:Y:S01]  /*20d0*/  LDSM.16.M88.4 R96, [R228] ;  /* 0x00000000e460783b */ /* 0x000fe20000000200 */
[----:B------:R-:W-:-:S03]  /*20e0*/  VIADD R204, R227, 0x7800 ;  /* 0x00007800e3cc7836 */ /* 0x000fc60000000000 */
[----:B------:R-:W1:Y:S04]  /*20f0*/  LDSM.16.M88.4 R76, [R227] ;  /* 0x00000000e34c783b */ /* 0x000e680000000200 */
[----:B------:R-:W1:Y:S01]  /*2100*/  LDSM.16.M88.4 R68, [R227+0x1000] ;  /* 0x00100000e344783b */ /* 0x000e620000000200 */
[C---:B--2---:R-:W-:Y:S03]  /*2110*/  HMMA.16816.F32 R64, R92.reuse, R60, RZ ;  /* 0x0000003c5c40723c */ /* 0x044fe600000018ff */
[----:B------:R-:W2:Y:S03]  /*2120*/  LDSM.16.M88.4 R72, [R227+0x800] ;  /* 0x00080000e348783b */ /* 0x000ea60000000200 */
[C---:B------:R-:W-:Y:S01]  /*2130*/  HMMA.16816.F32 R60, R92.reuse, R62, RZ ;  /* 0x0000003e5c3c723c */ /* 0x040fe200000018ff */
[----:B------:R-:W2:Y:S04]  /*2140*/  LDSM.16.M88.4 R112, [R227+0x2000] ;  /* 0x00200000e370783b */ /* 0x000ea80000000200 */
[----:B------:R-:W2:Y:S01]  /*2150*/  LDSM.16.M88.4 R116, [R227+0x1800] ;  /* 0x00180000e374783b */ /* 0x000ea20000000200 */
[C---:B----4-:R-:W-:Y:S03]  /*2160*/  HMMA.16816.F32 R48, R92.reuse, R44, RZ ;  /* 0x0000002c5c30723c */ /* 0x050fe600000018ff */
[----:B------:R-:W4:Y:S03]  /*2170*/  LDSM.16.M88.4 R100, [R227+0x2800] ;  /* 0x00280000e364783b */ /* 0x000f260000000200 */
[C---:B------:R-:W-:Y:S01]  /*2180*/  HMMA.16816.F32 R44, R92.reuse, R46, RZ ;  /* 0x0000002e5c2c723c */ /* 0x040fe200000018ff */
[----:B------:R-:W-:Y:S04]  /*2190*/  LDSM.16.M88.4 R124, [R227+0x3800] ;  /* 0x00380000e37c783b */ /* 0x000fe80000000200 */
[----:B------:R-:W-:Y:S01]  /*21a0*/  LDSM.16.M88.4 R88, [R226] ;  /* 0x00000000e258783b */ /* 0x000fe20000000200 */
[C---:B-----5:R-:W-:Y:S03]  /*21b0*/  HMMA.16816.F32 R56, R92.reuse, R52, RZ ;  /* 0x000000345c38723c */ /* 0x060fe600000018ff */
[----:B------:R-:W-:Y:S03]  /*21c0*/  LDSM.16.M88.4 R84, [R225] ;  /* 0x00000000e154783b */ /* 0x000fe60000000200 */
[C---:B------:R-:W-:Y:S01]  /*21d0*/  HMMA.16816.F32 R40, R92.reuse, R32, RZ ;  /* 0x000000205c28723c */ /* 0x040fe200000018ff */
[----:B------:R-:W-:Y:S04]  /*21e0*/  LDSM.16.M88.4 R80, [R225+0x800] ;  /* 0x00080000e150783b */ /* 0x000fe80000000200 */
[----:B------:R-:W-:Y:S01]  /*21f0*/  LDSM.16.M88.4 R120, [R225+0x2800] ;  /* 0x00280000e178783b */ /* 0x000fe20000000200 */
[C---:B------:R-:W-:Y:S03]  /*2200*/  HMMA.16816.F32 R28, R92.reuse, R24, RZ ;  /* 0x000000185c1c723c */ /* 0x040fe600000018ff */
[----:B------:R-:W0:Y:S03]  /*2210*/  LDGDEPBAR ;  /* 0x00000000000079af */ /* 0x000e260000000000 */
[C---:B---3--:R-:W-:Y:S06]  /*2220*/  HMMA.16816.F32 R20, R92.reuse, R16, RZ ;  /* 0x000000105c14723c */ /* 0x048fec00000018ff */
[C---:B------:R-:W-:Y:S06]  /*2230*/  HMMA.16816.F32 R12, R92.reuse, R108, RZ ;  /* 0x0000006c5c0c723c */ /* 0x040fec00000018ff */
[C---:B------:R-:W-:Y:S06]  /*2240*/  HMMA.16816.F32 R52, R92.reuse, R54, RZ ;  /* 0x000000365c34723c */ /* 0x040fec00000018ff */
[C---:B------:R-:W-:Y:S06]  /*2250*/  HMMA.16816.F32 R32, R92.reuse, R34, RZ ;  /* 0x000000225c20723c */ /* 0x040fec00000018ff */
[C---:B------:R-:W-:Y:S06]  /*2260*/  HMMA.16816.F32 R24, R92.reuse, R26, RZ ;  /* 0x0000001a5c18723c */ /* 0x040fec00000018ff */
[C---:B------:R-:W-:Y:S06]  /*2270*/  HMMA.16816.F32 R16, R92.reuse, R18, RZ ;  /* 0x000000125c10723c */ /* 0x040fec00000018ff */
[C---:B------:R-:W-:Y:S06]  /*2280*/  HMMA.16816.F32 R108, R92.reuse, R110, RZ ;  /* 0x0000006e5c6c723c */ /* 0x040fec00000018ff */
[C---:B-1----:R-:W-:Y:S06]  /*2290*/  HMMA.16816.F32 R104, R92.reuse, R8, RZ ;  /* 0x000000085c68723c */ /* 0x042fec00000018ff */
[----:B------:R-:W-:Y:S01]  /*22a0*/  HMMA.16816.F32 R92, R92, R10, RZ ;  /* 0x0000000a5c5c723c */ /* 0x000fe200000018ff */
[----:B------:R-:W1:Y:S05]  /*22b0*/  LDSM.16.M88.4 R8, [R227+0x3000] ;  /* 0x00300000e308783b */ /* 0x000e6a0000000200 */
[C---:B------:R-:W-:Y:S06]  /*22c0*/  HMMA.16816.F32 R64, R96.reuse, R76, R64 ;  /* 0x0000004c6040723c */ /* 0x040fec0000001840 */
[C---:B------:R-:W-:Y:S01]  /*22d0*/  HMMA.16816.F32 R60, R96.reuse, R78, R60 ;  /* 0x0000004e603c723c */ /* 0x040fe2000000183c */
[----:B------:R-:W3:Y:S05]  /*22e0*/  LDSM.16.M88.4 R76, [R225+0x1000] ;  /* 0x00100000e14c783b */ /* 0x000eea0000000200 */
        /* <DEDUP_REMOVED lines=12> */
[C---:B----4-:R-:W-:Y:S06]  /*23b0*/  HMMA.16816.F32 R20, R96.reuse, R100, R20 ;  /* 0x000000646014723c */ /* 0x050fec0000001814 */
[C---:B------:R-:W-:Y:S01]  /*23c0*/  HMMA.16816.F32 R16, R96.reuse, R102, R16 ;  /* 0x000000666010723c */ /* 0x040fe20000001810 */
[----:B------:R-:W-:Y:S05]  /*23d0*/  LDSM.16.M88.4 R100, [R212] ;  /* 0x00000000d464783b */ /* 0x000fea0000000200 */
[C---:B-1----:R-:W-:Y:S06]  /*23e0*/  HMMA.16816.F32 R12, R96.reuse, R8, R12 ;  /* 0x00000008600c723c */ /* 0x042fec000000180c */
[C---:B------:R-:W-:Y:S01]  /*23f0*/  HMMA.16816.F32 R108, R96.reuse, R10, R108 ;  /* 0x0000000a606c723c */ /* 0x040fe2000000186c */
[----:B------:R-:W1:Y:S05]  /*2400*/  LDSM.16.M88.4 R8, [R224] ;  /* 0x00000000e008783b */ /* 0x000e6a0000000200 */
[C---:B------:R-:W-:Y:S06]  /*2410*/  HMMA.16816.F32 R104, R96.reuse, R124, R104 ;  /* 0x0000007c6068723c */ /* 0x040fec0000001868 */
[----:B------:R-:W-:Y:S01]  /*2420*/  HMMA.16816.F32 R92, R96, R126, R92 ;  /* 0x0000007e605c723c */ /* 0x000fe2000000185c */
[----:B------:R-:W-:Y:S05]  /*2430*/  LDSM.16.M88.4 R96, [R227+0x4000] ;  /* 0x00400000e360783b */ /* 0x000fea0000000200 */
[C---:B------:R-:W-:Y:S06]  /*2440*/  HMMA.16816.F32 R64, R88.reuse, R84, R64 ;  /* 0x000000545840723c */ /* 0x040fec0000001840 */
[C---:B------:R-:W-:Y:S01]  /*2450*/  HMMA.16816.F32 R60, R88.reuse, R86, R60 ;  /* 0x00000056583c723c */ /* 0x040fe2000000183c */
[----:B------:R-:W-:Y:S05]  /*2460*/  LDSM.16.M88.4 R84, [R228+0x2000] ;  /* 0x00200000e454783b */ /* 0x000fea0000000200 */
[C---:B---3--:R-:W-:Y:S06]  /*2470*/  HMMA.16816.F32 R48, R88.reuse, R76, R48 ;  /* 0x0000004c5830723c */ /* 0x048fec0000001830 */
[C---:B------:R-:W-:Y:S06]  /*2480*/  HMMA.16816.F32 R44, R88.reuse, R78, R44 ;  /* 0x0000004e582c723c */ /* 0x040fec000000182c */
[C---:B-----5:R-:W-:Y:S01]  /*2490*/  HMMA.16816.F32 R76, R88.reuse, R68, R28 ;  /* 0x00000044584c723c */ /* 0x060fe2000000181c */
[----:B------:R-:W-:Y:S05]  /*24a0*/  LDSM.16.M88.4 R28, [R230+0x2000] ;  /* 0x00200000e61c783b */ /* 0x000fea0000000200 */
[C---:B------:R-:W-:Y:S01]  /*24b0*/  HMMA.16816.F32 R24, R88.reuse, R70, R24 ;  /* 0x000000465818723c */ /* 0x040fe20000001818 */
[----:B------:R-:W3:Y:S05]  /*24c0*/  LDSM.16.M88.4 R68, [R212+0x1000] ;  /* 0x00100000d444783b */ /* 0x000eea0000000200 */
[C---:B--2---:R-:W-:Y:S06]  /*24d0*/  HMMA.16816.F32 R40, R88.reuse, R72, R40 ;  /* 0x000000485828723c */ /* 0x044fec0000001828 */
[C---:B------:R-:W-:Y:S01]  /*24e0*/  HMMA.16816.F32 R32, R88.reuse, R74, R32 ;  /* 0x0000004a5820723c */ /* 0x040fe20000001820 */
[----:B------:R-:W2:Y:S05]  /*24f0*/  LDSM.16.M88.4 R72, [R7+0x8000] ;  /* 0x008000000748783b */ /* 0x000eaa0000000200 */
[C---:B------:R-:W-:Y:S06]  /*2500*/  HMMA.16816.F32 R56, R88.reuse, R80, R56 ;  /* 0x000000505838723c */ /* 0x040fec0000001838 */
[C---:B------:R-:W-:Y:S01]  /*2510*/  HMMA.16816.F32 R52, R88.reuse, R82, R52 ;  /* 0x000000525834723c */ /* 0x040fe20000001834 */
[----:B------:R-:W4:Y:S05]  /*2520*/  LDSM.16.M88.4 R80, [R212+0x800] ;  /* 0x00080000d450783b */ /* 0x000f2a0000000200 */
[C---:B------:R-:W-:Y:S06]  /*2530*/  HMMA.16816.F32 R20, R88.reuse, R120, R20 ;  /* 0x000000785814723c */ /* 0x040fec0000001814 */
[C---:B------:R-:W-:Y:S01]  /*2540*/  HMMA.16816.F32 R16, R88.reuse, R122, R16 ;  /* 0x0000007a5810723c */ /* 0x040fe20000001810 */
[----:B------:R-:W-:Y:S05]  /*2550*/  LDSM.16.M88.4 R120, [R212+0x2800] ;  /* 0x00280000d478783b */ /* 0x000fea0000000200 */
[C---:B------:R-:W-:Y:S06]  /*2560*/  HMMA.16816.F32 R12, R88.reuse, R116, R12 ;  /* 0x00000074580c723c */ /* 0x040fec000000180c */
[----:B------:R-:W-:Y:S06]  /*2570*/  HMMA.16816.F32 R108, R88, R118, R108 ;  /* 0x00000076586c723c */ /* 0x000fec000000186c */
[----:B-1----:R-:W-:Y:S06]  /*2580*/  HMMA.16816.F32 R64, R8, R100, R64 ;  /* 0x000000640840723c */ /* 0x002fec0000001840 */
[C---:B------:R-:W-:Y:S06]  /*2590*/  HMMA.16816.F32 R104, R88.reuse, R112, R104 ;  /* 0x000000705868723c */ /* 0x040fec0000001868 */
[----:B------:R-:W-:Y:S01]  /*25a0*/  HMMA.16816.F32 R92, R88, R114, R92 ;  /* 0x00000072585c723c */ /* 0x000fe2000000185c */
[----:B------:R-:W1:Y:S04]  /*25b0*/  LDSM.16.M88.4 R88, [R212+0x1800] ;  /* 0x00180000d458783b */ /* 0x000e680000000200 */
[----:B------:R-:W-:Y:S01]  /*25c0*/  LDSM.16.M88.4 R112, [R212+0x4000] ;  /* 0x00400000d470783b */ /* 0x000fe20000000200 */
[C---:B------:R-:W-:Y:S06]  /*25d0*/  HMMA.16816.F32 R60, R8.reuse, R102, R60 ;  /* 0x00000066083c723c */ /* 0x040fec000000183c */
[C---:B---3--:R-:W-:Y:S01]  /*25e0*/  HMMA.16816.F32 R100, R8.reuse, R68, R48 ;  /* 0x000000440864723c */ /* 0x048fe20000001830 */
[----:B------:R-:W-:Y:S05]  /*25f0*/  LDSM.16.M88.4 R48, [R226+0x2000] ;  /* 0x00200000e230783b */ /* 0x000fea0000000200 */
[----:B------:R-:W-:Y:S01]  /*2600*/  HMMA.16816.F32 R44, R8, R70, R44 ;  /* 0x00000046082c723c */ /* 0x000fe2000000182c */
[----:B------:R-:W3:Y:S05]  /*2610*/  LDSM.16.M88.4 R68, [R7+0x8800] ;  /* 0x008800000744783b */ /* 0x000eea0000000200 */
[C---:B--2---:R-:W-:Y:S06]  /*2620*/  HMMA.16816.F32 R64, R28.reuse, R72, R64 ;  /* 0x000000481c40723c */ /* 0x044fec0000001840 */
[----:B------:R-:W-:Y:S01]  /*2630*/  HMMA.16816.F32 R60, R28, R74, R60 ;  /* 0x0000004a1c3c723c */ /* 0x000fe2000000183c */
[----:B------:R-:W2:Y:S05]  /*2640*/  LDSM.16.M88.4 R72, [R212+0x2000] ;  /* 0x00200000d448783b */ /* 0x000eaa0000000200 */
[C---:B----4-:R-:W-:Y:S06]  /*2650*/  HMMA.16816.F32 R52, R8.reuse, R82, R52 ;  /* 0x000000520834723c */ /* 0x050fec0000001834 */
[C---:B------:R-:W-:Y:S01]  /*2660*/  HMMA.16816.F32 R56, R8.reuse, R80, R56 ;  /* 0x000000500838723c */ /* 0x040fe20000001838 */
[----:B------:R-:W-:Y:S05]  /*2670*/  LDSM.16.M88.4 R80, [R225+0x4000] ;  /* 0x00400000e150783b */ /* 0x000fea0000000200 */
[C---:B-1----:R-:W-:Y:S01]  /*2680*/  HMMA.16816.F32 R116, R8.reuse, R88, R40 ;  /* 0x000000580874723c */ /* 0x042fe20000001828 */
[----:B------:R-:W-:Y:S05]  /*2690*/  LDSM.16.M88.4 R40, [R224+0x2000] ;  /* 0x00200000e028783b */ /* 0x000fea0000000200 */
[----:B------:R-:W-:Y:S01]  /*26a0*/  HMMA.16816.F32 R88, R8, R90, R32 ;  /* 0x0000005a0858723c */ /* 0x000fe20000001820 */
[----:B------:R-:W1:Y:S05]  /*26b0*/  LDSM.16.M88.4 R32, [R227+0x4800] ;  /* 0x00480000e320783b */ /* 0x000e6a0000000200 */
[C---:B---3--:R-:W-:Y:S06]  /*26c0*/  HMMA.16816.F32 R52, R28.reuse, R70, R52 ;  /* 0x000000461c34723c */ /* 0x048fec0000001834 */
[----:B------:R-:W-:Y:S01]  /*26d0*/  HMMA.16816.F32 R56, R28, R68, R56 ;  /* 0x000000441c38723c */ /* 0x000fe20000001838 */
[----:B------:R-:W-:Y:S05]  /*26e0*/  LDSM.16.M88.4 R68, [R227+0x5000] ;  /* 0x00500000e344783b */ /* 0x000fea0000000200 */
[----:B--2---:R-:W-:Y:S06]  /*26f0*/  HMMA.16816.F32 R76, R8, R72, R76 ;  /* 0x00000048084c723c */ /* 0x004fec000000184c */
[C---:B------:R-:W-:Y:S06]  /*2700*/  HMMA.16816.F32 R64, R84.reuse, R96, R64 ;  /* 0x000000605440723c */ /* 0x040fec0000001840 */
[----:B------:R-:W-:Y:S01]  /*2710*/  HMMA.16816.F32 R60, R84, R98, R60 ;  /* 0x00000062543c723c */ /* 0x000fe2000000183c */
[----:B------:R-:W2:Y:S05]  /*2720*/  LDSM.16.M88.4 R96, [R7+0x9000] ;  /* 0x009000000760783b */ /* 0x000eaa0000000200 */
[----:B------:R-:W-:Y:S01]  /*2730*/  HMMA.16816.F32 R72, R8, R74, R24 ;  /* 0x0000004a0848723c */ /* 0x000fe20000001818 */
[----:B------:R-:W3:Y:S05]  /*2740*/  LDSM.16.M88.4 R24, [R225+0x4800] ;  /* 0x00480000e118783b */ /* 0x000eea0000000200 */
[C---:B-1----:R-:W-:Y:S06]  /*2750*/  HMMA.16816.F32 R52, R84.reuse, R34, R52 ;  /* 0x000000225434723c */ /* 0x042fec0000001834 */
[----:B------:R-:W-:Y:S01]  /*2760*/  HMMA.16816.F32 R56, R84, R32, R56 ;  /* 0x000000205438723c */ /* 0x000fe20000001838 */
[----:B------:R-:W1:Y:S05]  /*2770*/  LDSM.16.M88.4 R32, [R7+0x9800] ;  /* 0x009800000720783b */ /* 0x000e6a0000000200 */
[C---:B------:R-:W-:Y:S06]  /*2780*/  HMMA.16816.F32 R64, R48.reuse, R80, R64 ;  /* 0x000000503040723c */ /* 0x040fec0000001840 */
[----:B------:R-:W-:Y:S01]  /*2790*/  HMMA.16816.F32 R60, R48, R82, R60 ;  /* 0x00000052303c723c */ /* 0x000fe2000000183c */
[----:B------:R-:W4:Y:S05]  /*27a0*/  LDSM.16.M88.4 R80, [R212+0x4800] ;  /* 0x00480000d450783b */ /* 0x000f2a0000000200 */
[----:B------:R-:W-:Y:S06]  /*27b0*/  HMMA.16816.F32 R20, R8, R120, R20 ;  /* 0x000000780814723c */ /* 0x000fec0000001814 */
[----:B--2---:R-:W-:Y:S06]  /*27c0*/  HMMA.16816.F32 R100, R28, R96, R100 ;  /* 0x000000601c64723c */ /* 0x004fec0000001864 */
[----:B---3--:R-:W-:Y:S06]  /*27d0*/  HMMA.16816.F32 R52, R48, R26, R52 ;  /* 0x0000001a3034723c */ /* 0x008fec0000001834 */
[----:B------:R-:W-:Y:S01]  /*27e0*/  HMMA.16816.F32 R44, R28, R98, R44 ;  /* 0x000000621c2c723c */ /* 0x000fe2000000182c */
[----:B------:R-:W-:Y:S05]  /*27f0*/  LDSM.16.M88.4 R96, [R212+0x3000] ;  /* 0x00300000d460783b */ /* 0x000fea0000000200 */
[C---:B------:R-:W-:Y:S06]  /*2800*/  HMMA.16816.F32 R64, R40.reuse, R112, R64 ;  /* 0x000000702840723c */ /* 0x040fec0000001840 */
[----:B------:R-:W-:Y:S01]  /*2810*/  HMMA.16816.F32 R60, R40, R114, R60 ;  /* 0x00000072283c723c */ /* 0x000fe2000000183c */
[----:B------:R-:W2:Y:S05]  /*2820*/  LDSM.16.M88.4 R112, [R225+0x5000] ;  /* 0x00500000e170783b */ /* 0x000eaa0000000200 */
[C---:B-1----:R-:W-:Y:S06]  /*2830*/  HMMA.16816.F32 R116, R28.reuse, R32, R116 ;  /* 0x000000201c74723c */ /* 0x042fec0000001874 */
[----:B------:R-:W-:Y:S01]  /*2840*/  HMMA.16816.F32 R88, R28, R34, R88 ;  /* 0x000000221c58723c */ /* 0x000fe20000001858 */
[----:B------:R-:W1:Y:S05]  /*2850*/  LDSM.16.M88.4 R32, [R7+0xa000] ;  /* 0x00a000000720783b */ /* 0x000e6a0000000200 */
[----:B----4-:R-:W-:Y:S01]  /*2860*/  HMMA.16816.F32 R52, R40, R82, R52 ;  /* 0x000000522834723c */ /* 0x010fe20000001834 */
[----:B------:R-:W-:Y:S01]  /*2870*/  FMUL.FTZ R65, R65, UR4 ;  /* 0x0000000441417c20 */ /* 0x000fe20008410000 */
[----:B------:R-:W-:Y:S01]  /*2880*/  FMUL.FTZ R66, R66, UR4 ;  /* 0x0000000442427c20 */ /* 0x000fe20008410000 */
[----:B------:R-:W-:Y:S01]  /*2890*/  FMUL.FTZ R67, R67, UR4 ;  /* 0x0000000443437c20 */ /* 0x000fe20008410000 */
[----:B------:R-:W-:Y:S01]  /*28a0*/  FMUL.FTZ R0, R64, UR4 ;  /* 0x0000000440007c20 */ /* 0x000fe20008410000 */
[----:B------:R-:W3:Y:S01]  /*28b0*/  MUFU.TANH R120, R65 ;  /* 0x0000004100787308 */ /* 0x000ee20000002400 */
[----:B------:R-:W-:Y:S01]  /*28c0*/  HMMA.16816.F32 R56, R48, R24, R56 ;  /* 0x000000183038723c */ /* 0x000fe20000001838 */
[----:B------:R-:W4:Y:S01]  /*28d0*/  LDSM.16.M88.4 R24, [R227+0x5800] ;  /* 0x00580000e318783b */ /* 0x000f220000000200 */
[----:B------:R-:W-:Y:S01]  /*28e0*/  FMUL.FTZ R60, R60, UR4 ;  /* 0x000000043c3c7c20 */ /* 0x000fe20008410000 */
[----:B------:R-:W-:-:S03]  /*28f0*/  FMUL.FTZ R61, R61, UR4 ;  /* 0x000000043d3d7c20 */ /* 0x000fc60008410000 */
[C---:B------:R-:W-:Y:S01]  /*2900*/  HMMA.16816.F32 R100, R84.reuse, R68, R100 ;  /* 0x000000445464723c */ /* 0x040fe20000001864 */
[----:B------:R-:W-:Y:S05]  /*2910*/  MUFU.TANH R121, R66 ;  /* 0x0000004200797308 */ /* 0x000fea0000002400 */
[----:B------:R-:W-:Y:S01]  /*2920*/  HMMA.16816.F32 R68, R84, R70, R44 ;  /* 0x000000465444723c */ /* 0x000fe2000000182c */
[----:B------:R-:W5:Y:S02]  /*2930*/  LDSM.16.M88.4 R44, [R212+0x5000] ;  /* 0x00500000d42c783b */ /* 0x000f640000000200 */
[----:B------:R-:W-:Y:S03]  /*2940*/  MUFU.TANH R0, R0 ;  /* 0x0000000000007308 */ /* 0x000fe60000002400 */
[----:B------:R-:W-:Y:S01]  /*2950*/  HMMA.16816.F32 R16, R8, R122, R16 ;  /* 0x0000007a0810723c */ /* 0x000fe20000001810 */
[----:B------:R-:W-:-:S04]  /*2960*/  FMUL.FTZ R52, R52, UR4 ;  /* 0x0000000434347c20 */ /* 0x000fc80008410000 */
[----:B------:R3:W5:Y:S01]  /*2970*/  MUFU.TANH R122, R67 ;  /* 0x00000043007a7308 */ /* 0x0007620000002400 */
[----:B------:R-:W-:Y:S01]  /*2980*/  HMMA.16816.F32 R56, R40, R80, R56 ;  /* 0x000000502838723c */ /* 0x000fe20000001838 */
[----:B------:R-:W-:-:S05]  /*2990*/  FMUL.FTZ R123, R62, UR4 ;  /* 0x000000043e7b7c20 */ /* 0x000fca0008410000 */
[C---:B--2---:R-:W-:Y:S01]  /*29a0*/  HMMA.16816.F32 R100, R48.reuse, R112, R100 ;  /* 0x000000703064723c */ /* 0x044fe20000001864 */
[----:B------:R-:W2:Y:S05]  /*29b0*/  MUFU.TANH R80, R60 ;  /* 0x0000003c00507308 */ /* 0x000eaa0000002400 */
[----:B------:R-:W-:Y:S01]  /*29c0*/  HMMA.16816.F32 R68, R48, R114, R68 ;  /* 0x000000723044723c */ /* 0x000fe20000001844 */
[----:B------:R-:W-:Y:S02]  /*29d0*/  FMUL.FTZ R112, R63, UR4 ;  /* 0x000000043f707c20 */ /* 0x000fe40008410000 */
[----:B------:R2:W-:Y:S01]  /*29e0*/  MUFU.TANH R81, R61 ;  /* 0x0000003d00517308 */ /* 0x0005e20000002400 */
[----:B---3--:R-:W3:Y:S02]  /*29f0*/  LDSM.16.M88.4 R64, [R227+0x6000] ;  /* 0x00600000e340783b */ /* 0x008ee40000000200 */
[----:B------:R-:W-:Y:S01]  /*2a00*/  HMMA.16816.F32 R108, R8, R98, R108 ;  /* 0x00000062086c723c */ /* 0x000fe2000000186c */
[----:B------:R-:W-:-:S04]  /*2a10*/  FMUL.FTZ R114, R55, UR4 ;  /* 0x0000000437727c20 */ /* 0x000fc80008410000 */
[----:B------:R5:W-:Y:S01]  /*2a20*/  MUFU.TANH R113, R52 ;  /* 0x0000003400717308 */ /* 0x000be20000002400 */
[----:B-1----:R-:W-:Y:S01]  /*2a30*/  HMMA.16816.F32 R76, R28, R32, R76 ;  /* 0x000000201c4c723c */ /* 0x002fe2000000184c */
[----:B------:R-:W-:Y:S01]  /*2a40*/  FMUL.FTZ R98, R53, UR4 ;  /* 0x0000000435627c20 */ /* 0x000fe20008410000 */
[----:B------:R-:W-:Y:S01]  /*2a50*/  FMUL.FTZ R99, R54, UR4 ;  /* 0x0000000436637c20 */ /* 0x000fe20008410000 */
[----:B------:R-:W-:Y:S01]  /*2a60*/  FMUL.FTZ R56, R56, UR4 ;  /* 0x0000000438387c20 */ /* 0x000fe20008410000 */
[----:B------:R-:W-:Y:S02]  /*2a70*/  FMUL.FTZ R82, R57, UR4 ;  /* 0x0000000439527c20 */ /* 0x000fe40008410000 */
[C---:B----4-:R-:W-:Y:S01]  /*2a80*/  HMMA.16816.F32 R116, R84.reuse, R24, R116 ;  /* 0x000000185474723c */ /* 0x050fe20000001874 */
[----:B------:R1:W-:Y:S01]  /*2a90*/  MUFU.TANH R83, R56 ;  /* 0x0000003800537308 */ /* 0x0003e20000002400 */
[----:B--2---:R-:W2:Y:S04]  /*2aa0*/  LDSM.16.M88.4 R60, [R225+0x5800] ;  /* 0x00580000e13c783b */ /* 0x004ea80000000200 */
[----:B------:R-:W-:Y:S01]  /*2ab0*/  HMMA.16816.F32 R88, R84, R26, R88 ;  /* 0x0000001a5458723c */ /* 0x000fe20000001858 */
[----:B------:R-:W-:Y:S02]  /*2ac0*/  LDSM.16.M88.4 R24, [R212+0x5800] ;  /* 0x00580000d418783b */ /* 0x000fe40000000200 */
[----:B------:R-:W4:Y:S02]  /*2ad0*/  MUFU.TANH R123, R123 ;  /* 0x0000007b007b7308 */ /* 0x000f240000002400 */
[----:B-----5:R-:W5:Y:S01]  /*2ae0*/  LDSM.16.M88.4 R52, [R7+0xa800] ;  /* 0x00a800000734783b */ /* 0x020f620000000200 */
[----:B------:R-:W-:Y:S03]  /*2af0*/  HMMA.16816.F32 R72, R28, R34, R72 ;  /* 0x000000221c48723c */ /* 0x000fe60000001848 */
[----:B------:R-:W1:Y:S02]  /*2b00*/  LDSM.16.M88.4 R32, [R225+0x6000] ;  /* 0x00600000e120783b */ /* 0x000e640000000200 */
[----:B------:R-:W-:Y:S01]  /*2b10*/  MUFU.TANH R112, R112 ;  /* 0x0000007000707308 */ /* 0x000fe20000002400 */
[C---:B------:R-:W-:Y:S06]  /*2b20*/  HMMA.16816.F32 R100, R40.reuse, R44, R100 ;  /* 0x0000002c2864723c */ /* 0x040fec0000001864 */
[----:B------:R-:W-:Y:S01]  /*2b30*/  HMMA.16816.F32 R68, R40, R46, R68 ;  /* 0x0000002e2844723c */ /* 0x000fe20000001844 */
[----:B------:R-:W-:Y:S01]  /*2b40*/  LDSM.16.M88.4 R44, [R227+0x6800] ;  /* 0x00680000e32c783b */ /* 0x000fe20000000200 */
[----:B------:R-:W-:Y:S04]  /*2b50*/  MUFU.TANH R82, R82 ;  /* 0x0000005200527308 */ /* 0x000fe80000002400 */
[C---:B---3--:R-:W-:Y:S04]  /*2b60*/  HMMA.16816.F32 R76, R84.reuse, R64, R76 ;  /* 0x00000040544c723c */ /* 0x048fe8000000184c */
[----:B------:R-:W-:Y:S02]  /*2b70*/  MUFU.TANH R98, R98 ;  /* 0x0000006200627308 */ /* 0x000fe40000002400 */
[----:B------:R-:W-:Y:S06]  /*2b80*/  HMMA.16816.F32 R72, R84, R66, R72 ;  /* 0x000000425448723c */ /* 0x000fec0000001848 */
[C---:B--2---:R-:W-:Y:S01]  /*2b90*/  HMMA.16816.F32 R116, R48.reuse, R60, R116 ;  /* 0x0000003c3074723c */ /* 0x044fe20000001874 */
[----:B------:R-:W-:Y:S01]  /*2ba0*/  MUFU.TANH R99, R99 ;  /* 0x0000006300637308 */ /* 0x000fe20000002400 */
[----:B------:R-:W-:Y:S01]  /*2bb0*/  FMUL.FTZ R100, R100, UR4 ;  /* 0x0000000464647c20 */ /* 0x000fe20008410000 */
[----:B------:R-:W-:Y:S01]  /*2bc0*/  FMUL.FTZ R102, R102, UR4 ;  /* 0x0000000466667c20 */ /* 0x000fe20008410000 */
[----:B------:R-:W-:Y:S01]  /*2bd0*/  FMUL.FTZ R101, R101, UR4 ;  /* 0x0000000465657c20 */ /* 0x000fe20008410000 */
[----:B------:R-:W-:Y:S01]  /*2be0*/  FMUL.FTZ R103, R103, UR4 ;  /* 0x0000000467677c20 */ /* 0x000fe20008410000 */
[----:B------:R-:W-:Y:S01]  /*2bf0*/  HMMA.16816.F32 R88, R48, R62, R88 ;  /* 0x0000003e3058723c */ /* 0x000fe20000001858 */
[----:B------:R-:W-:Y:S01]  /*2c00*/  FMUL.FTZ R68, R68, UR4 ;  /* 0x0000000444447c20 */ /* 0x000fe20008410000 */
[----:B------:R-:W-:Y:S01]  /*2c10*/  FMUL.FTZ R70, R70, UR4 ;  /* 0x0000000446467c20 */ /* 0x000fe20008410000 */
[----:B------:R-:W-:Y:S01]  /*2c20*/  MUFU.TANH R114, R114 ;  /* 0x0000007200727308 */ /* 0x000fe20000002400 */
[----:B------:R-:W-:-:S02]  /*2c30*/  FMUL.FTZ R64, R71, UR4 ;  /* 0x0000000447407c20 */ /* 0x000fc40008410000 */
[----:B-----5:R-:W-:Y:S01]  /*2c40*/  HMMA.16816.F32 R60, R28, R52, R20 ;  /* 0x000000341c3c723c */ /* 0x020fe20000001814 */
[----:B------:R-:W2:Y:S04]  /*2c50*/  LDSM.16.M88.4 R20, [R212+0x6000] ;  /* 0x00600000d414783b */ /* 0x000ea80000000200 */
[----:B------:R-:W-:Y:S01]  /*2c60*/  MUFU.TANH R100, R100 ;  /* 0x0000006400647308 */ /* 0x000fe20000002400 */
[----:B-1----:R-:W-:Y:S01]  /*2c70*/  HMMA.16816.F32 R76, R48, R32, R76 ;  /* 0x00000020304c723c */ /* 0x002fe2000000184c */
[----:B------:R-:W-:-:S05]  /*2c80*/  IMAD.SHL.U32 R53, R36, 0x80, RZ ;  /* 0x0000008024357824 */ /* 0x000fca00078e00ff */
[----:B------:R-:W-:Y:S01]  /*2c90*/  HMMA.16816.F32 R12, R8, R96, R12 ;  /* 0x00000060080c723c */ /* 0x000fe2000000180c */
[----:B------:R-:W-:Y:S05]  /*2ca0*/  MUFU.TANH R171, R102 ;  /* 0x0000006600ab7308 */ /* 0x000fea0000002400 */
[C---:B------:R-:W-:Y:S01]  /*2cb0*/  HMMA.16816.F32 R116, R40.reuse, R24, R116 ;  /* 0x000000182874723c */ /* 0x040fe20000001874 */
[----:B------:R-:W-:Y:S01]  /*2cc0*/  FMUL.FTZ R96, R58, UR4 ;  /* 0x000000043a607c20 */ /* 0x000fe20008410000 */
[----:B------:R-:W-:Y:S01]  /*2cd0*/  FMUL.FTZ R97, R59, UR4 ;  /* 0x000000043b617c20 */ /* 0x000fe20008410000 */
[----:B------:R-:W-:Y:S01]  /*2ce0*/  MUFU.TANH R168, R68 ;  /* 0x0000004400a87308 */ /* 0x000fe20000002400 */
[----:B------:R-:W1:Y:S02]  /*2cf0*/  LDSM.16.M88.4 R56, [R212+0x3800] ;  /* 0x00380000d438783b */ /* 0x000e640000000200 */
[----:B------:R-:W-:Y:S02]  /*2d00*/  HMMA.16816.F32 R88, R40, R26, R88 ;  /* 0x0000001a2858723c */ /* 0x000fe40000001858 */
[----:B------:R-:W3:Y:S03]  /*2d10*/  LDSM.16.M88.4 R24, [R225+0x6800] ;  /* 0x00680000e118783b */ /* 0x000ee60000000200 */
[----:B------:R-:W5:Y:S01]  /*2d20*/  MUFU.TANH R96, R96 ;  /* 0x0000006000607308 */ /* 0x000f620000002400 */
[----:B------:R-:W-:Y:S06]  /*2d30*/  HMMA.16816.F32 R16, R28, R54, R16 ;  /* 0x000000361c10723c */ /* 0x000fec0000001810 */
[----:B------:R-:W-:Y:S01]  /*2d40*/  HMMA.16816.F32 R72, R48, R34, R72 ;  /* 0x000000223048723c */ /* 0x000fe20000001848 */
[----:B------:R-:W4:Y:S01]  /*2d50*/  LDSM.16.M88.4 R32, [R7+0xb000] ;  /* 0x00b000000720783b */ /* 0x000f220000000200 */
[----:B------:R-:W5:Y:S04]  /*2d60*/  MUFU.TANH R97, R97 ;  /* 0x0000006100617308 */ /* 0x000f680000002400 */
[----:B--2---:R-:W-:Y:S01]  /*2d70*/  HMMA.16816.F32 R76, R40, R20, R76 ;  /* 0x00000014284c723c */ /* 0x004fe2000000184c */
[----:B------:R-:W-:Y:S01]  /*2d80*/  FMUL.FTZ R65, R116, UR4 ;  /* 0x0000000474417c20 */ /* 0x000fe20008410000 */
[----:B------:R-:W-:Y:S01]  /*2d90*/  FMUL.FTZ R118, R118, UR4 ;  /* 0x0000000476767c20 */ /* 0x000fe20008410000 */
[----:B------:R-:W-:Y:S01]  /*2da0*/  FMUL.FTZ R66, R119, UR4 ;  /* 0x0000000477427c20 */ /* 0x000fe20008410000 */
[----:B------:R-:W2:Y:S01]  /*2db0*/  MUFU.TANH R170, R101 ;  /* 0x0000006500aa7308 */ /* 0x000ea20000002400 */
[----:B------:R-:W-:Y:S01]  /*2dc0*/  FMUL.FTZ R117, R117, UR4 ;  /* 0x0000000475757c20 */ /* 0x000fe20008410000 */
[----:B------:R-:W-:Y:S01]  /*2dd0*/  HMMA.16816.F32 R60, R84, R44, R60 ;  /* 0x0000002c543c723c */ /* 0x000fe2000000183c */
[----:B------:R-:W-:Y:S01]  /*2de0*/  SHF.R.S32.HI R21, RZ, 0x1f, R236 ;  /* 0x0000001fff157819 */ /* 0x000fe200000114ec */
[----:B------:R-:W-:-:S02]  /*2df0*/  IMAD.SHL.U32 R20, R37, 0x2, RZ ;  /* 0x0000000225147824 */ /* 0x000fc400078e00ff */
[----:B------:R-:W-:Y:S01]  /*2e00*/  FMUL.FTZ R88, R88, UR4 ;  /* 0x0000000458587c20 */ /* 0x000fe20008410000 */
[----:B------:R-:W-:Y:S01]  /*2e10*/  FMUL.FTZ R90, R90, UR4 ;  /* 0x000000045a5a7c20 */ /* 0x000fe20008410000 */
[----:B------:R-:W-:Y:S01]  /*2e20*/  LEA.HI R236, R21, R236, RZ, 0x2 ;  /* 0x000000ec15ec7211 */ /* 0x000fe200078f10ff */
[----:B------:R-:W-:Y:S01]  /*2e30*/  HMMA.16816.F32 R16, R84, R46, R16 ;  /* 0x0000002e5410723c */ /* 0x000fe20000001810 */
[----:B------:R-:W5:Y:S01]  /*2e40*/  LDSM.16.M88.4 R44, [R212+0x6800] ;  /* 0x00680000d42c783b */ /* 0x000f620000000200 */
[----:B------:R-:W2:Y:S01]  /*2e50*/  MUFU.TANH R169, R103 ;  /* 0x0000006700a97308 */ /* 0x000ea20000002400 */
[----:B------:R-:W-:Y:S01]  /*2e60*/  SHF.R.S32.HI R236, RZ, 0x2, R236 ;  /* 0x00000002ffec7819 */ /* 0x000fe200000114ec */
[----:B------:R-:W-:Y:S01]  /*2e70*/  FMUL.FTZ R67, R89, UR4 ;  /* 0x0000000459437c20 */ /* 0x000fe20008410000 */
[----:B------:R-:W-:Y:S01]  /*2e80*/  FMUL.FTZ R91, R91, UR4 ;  /* 0x000000045b5b7c20 */ /* 0x000fe20008410000 */
[----:B------:R-:W-:Y:S01]  /*2e90*/  HMMA.16816.F32 R72, R40, R22, R72 ;  /* 0x000000162848723c */ /* 0x000fe20000001848 */
[----:B------:R-:W-:-:S03]  /*2ea0*/  IADD3 R21, R129, 0x1, R236 ;  /* 0x0000000181157810 */ /* 0x000fc60007ffe0ec */
[----:B------:R2:W2:Y:S01]  /*2eb0*/  MUFU.TANH R167, R70 ;  /* 0x0000004600a77308 */ /* 0x0004a20000002400 */
[----:B------:R-:W-:Y:S01]  /*2ec0*/  IADD3 R21, R6, -UR17, R21 ;  /* 0x8000001106157c10 */ /* 0x000fe2000fffe015 */
[----:B-1----:R-:W-:Y:S01]  /*2ed0*/  HMMA.16816.F32 R104, R8, R56, R104 ;  /* 0x000000380868723c */ /* 0x002fe20000001868 */
[----:B------:R-:W-:Y:S01]  /*2ee0*/  FMUL.FTZ R76, R76, UR4 ;  /* 0x000000044c4c7c20 */ /* 0x000fe20008410000 */
[----:B------:R-:W-:Y:S01]  /*2ef0*/  FMUL.FTZ R78, R78, UR4 ;  /* 0x000000044e4e7c20 */ /* 0x000fe20008410000 */
[----:B------:R-:W-:Y:S01]  /*2f00*/  FMUL.FTZ R77, R77, UR4 ;  /* 0x000000044d4d7c20 */ /* 0x000fe20008410000 */
[----:B------:R-:W-:Y:S02]  /*2f10*/  VIADD R21, R21, UR16 ;  /* 0x0000001015157c36 */ /* 0x000fe40008000000 */
[----:B------:R-:W-:Y:S01]  /*2f20*/  FMUL.FTZ R79, R79, UR4 ;  /* 0x000000044f4f7c20 */ /* 0x000fe20008410000 */
[----:B---3--:R-:W-:Y:S01]  /*2f30*/  HMMA.16816.F32 R60, R48, R24, R60 ;  /* 0x00000018303c723c */ /* 0x008fe2000000183c */
[----:B------:R-:W-:Y:S01]  /*2f40*/  LOP3.LUT R57, R53, 0x6, R20, 0xf8, !PT ;  /* 0x0000000635397812 */ /* 0x000fe200078ef814 */
[----:B------:R-:W-:Y:S01]  /*2f50*/  FMUL.FTZ R56, R69, UR4 ;  /* 0x0000000445387c20 */ /* 0x000fe20008410000 */
[C---:B------:R-:W-:Y:S01]  /*2f60*/  VIMNMX R54, R21.reuse, R6, PT ;  /* 0x0000000615367248 */ /* 0x040fe20003fe0100 */
[----:B------:R-:W-:Y:S01]  /*2f70*/  MUFU.TANH R64, R64 ;  /* 0x0000004000407308 */ /* 0x000fe20000002400 */
[----:B------:R-:W-:Y:S01]  /*2f80*/  VIADDMNMX R6, R21, 0x8, R6, PT ;  /* 0x0000000815067846 */ /* 0x000fe20003800106 */
[C---:B------:R-:W-:Y:S01]  /*2f90*/  VIADD R37, R57.reuse, 0xffffff81 ;  /* 0xffffff8139257836 */ /* 0x040fe20000000000 */
[----:B------:R-:W1:Y:S01]  /*2fa0*/  LDSM.16.M88.4 R20, [R227+0x7000] ;  /* 0x00700000e314783b */ /* 0x000e620000000200 */
[----:B------:R-:W-:Y:S01]  /*2fb0*/  VIADD R25, R57, 0xffffff80 ;  /* 0xffffff8039197836 */ /* 0x000fe20000000000 */
[----:B----4-:R-:W-:Y:S02]  /*2fc0*/  HMMA.16816.F32 R12, R28, R32, R12 ;  /* 0x000000201c0c723c */ /* 0x010fe4000000180c */
[-C--:B------:R-:W-:Y:S01]  /*2fd0*/  ISETP.GE.AND P2, PT, R37, R54.reuse, PT ;  /* 0x000000362500720c */ /* 0x080fe20003f46270 */
[----:B------:R-:W-:Y:S01]  /*2fe0*/  FMUL.FTZ R72, R72, UR4 ;  /* 0x0000000448487c20 */ /* 0x000fe20008410000 */
[----:B------:R-:W-:Y:S01]  /*2ff0*/  ISETP.GE.AND P5, PT, R25, R54, PT ;  /* 0x000000361900720c */ /* 0x000fe20003fa6270 */
[----:B------:R-:W-:Y:S01]  /*3000*/  FMUL.FTZ R73, R73, UR4 ;  /* 0x0000000449497c20 */ /* 0x000fe20008410000 */
[-C--:B------:R-:W-:Y:S01]  /*3010*/  ISETP.GE.AND P4, PT, R25, R6.reuse, PT ;  /* 0x000000061900720c */ /* 0x080fe20003f86270 */
[----:B------:R-:W-:Y:S01]  /*3020*/  VIADD R25, R57, 0xffffff88 ;  /* 0xffffff8839197836 */ /* 0x000fe20000000000 */
[----:B------:R-:W-:Y:S01]  /*3030*/  ISETP.GE.AND P1, PT, R37, R6, PT ;  /* 0x000000062500720c */ /* 0x000fe20003f26270 */
[----:B------:R-:W-:Y:S01]  /*3040*/  HMMA.16816.F32 R92, R8, R58, R92 ;  /* 0x0000003a085c723c */ /* 0x000fe2000000185c */
[----:B------:R-:W-:Y:S01]  /*3050*/  FSEL R120, R120, -INF , !P2 ;  /* 0xff80000078787808 */ /* 0x000fe20005000000 */
[----:B------:R-:W-:Y:S01]  /*3060*/  VIADD R33, R57, 0xffffff91 ;  /* 0xffffff9139217836 */ /* 0x000fe20000000000 */
[C---:B------:R-:W-:Y:S01]  /*3070*/  ISETP.GE.AND P0, PT, R25.reuse, R54, PT ;  /* 0x000000361900720c */ /* 0x040fe20003f06270 */
[----:B------:R3:W-:Y:S01]  /*3080*/  MUFU.TANH R156, R72 ;  /* 0x00000048009c7308 */ /* 0x0007e20000002400 */
[----:B------:R-:W-:Y:S01]  /*3090*/  ISETP.GE.AND P3, PT, R25, R6, PT ;  /* 0x000000061900720c */ /* 0x000fe20003f66270 */
[C---:B------:R-:W-:Y:S01]  /*30a0*/  VIADD R25, R57.reuse, 0xffffff90 ;  /* 0xffffff9039197836 */ /* 0x040fe20000000000 */
[----:B------:R-:W-:Y:S01]  /*30b0*/  FSEL R59, R122, -INF , !P1 ;  /* 0xff8000007a3b7808 */ /* 0x000fe20004800000 */
[----:B------:R-:W-:Y:S01]  /*30c0*/  VIADD R9, R57, 0xffffff89 ;  /* 0xffffff8939097836 */ /* 0x000fe20000000000 */
[----:B------:R-:W-:Y:S01]  /*30d0*/  FSEL R0, R0, -INF , !P5 ;  /* 0xff80000000007808 */ /* 0x000fe20006800000 */
[----:B------:R-:W-:Y:S01]  /*30e0*/  HMMA.16816.F32 R16, R48, R26, R16 ;  /* 0x0000001a3010723c */ /* 0x000fe20000001810 */
[----:B------:R-:W-:Y:S01]  /*30f0*/  FSEL R121, R121, -INF , !P4 ;  /* 0xff80000079797808 */ /* 0x000fe20006000000 */
[----:B------:R4:W-:Y:S01]  /*3100*/  MUFU.TANH R154, R73 ;  /* 0x00000049009a7308 */ /* 0x0009e20000002400 */
[----:B------:R-:W-:Y:S01]  /*3110*/  ISETP.GE.AND P2, PT, R25, R54, PT ;  /* 0x000000361900720c */ /* 0x000fe20003f46270 */
[----:B------:R-:W-:Y:S01]  /*3120*/  FMUL.FTZ R71, R75, UR4 ;  /* 0x000000044b477c20 */ /* 0x000fe20008410000 */
[----:B------:R-:W-:Y:S01]  /*3130*/  ISETP.GE.AND P1, PT, R25, R6, PT ;  /* 0x000000061900720c */ /* 0x000fe20003f26270 */
[----:B-----5:R-:W-:Y:S01]  /*3140*/  HMMA.16816.F32 R60, R40, R44, R60 ;  /* 0x0000002c283c723c */ /* 0x020fe2000000183c */
[C---:B------:R-:W-:Y:S01]  /*3150*/  ISETP.GE.AND P5, PT, R9.reuse, R54, PT ;  /* 0x000000360900720c */ /* 0x040fe20003fa6270 */
[----:B------:R5:W3:Y:S01]  /*3160*/  LDSM.16.M88.4 R24, [R7+0xb800] ;  /* 0x00b800000718783b */ /* 0x000ae20000000200 */
[----:B------:R-:W-:Y:S01]  /*3170*/  ISETP.GE.AND P4, PT, R9, R6, PT ;  /* 0x000000060900720c */ /* 0x000fe20003f86270 */
[----:B------:R-:W4:Y:S01]  /*3180*/  MUFU.TANH R56, R56 ;  /* 0x0000003800387308 */ /* 0x000f220000002400 */
[----:B------:R-:W-:Y:S01]  /*3190*/  FSEL R80, R80, -INF , !P0 ;  /* 0xff80000050507808 */ /* 0x000fe20004000000 */
[----:B------:R-:W4:Y:S01]  /*31a0*/  LDSM.16.M88.4 R8, [R225+0x7000] ;  /* 0x00700000e108783b */ /* 0x000f220000000200 */
[----:B------:R-:W-:Y:S01]  /*31b0*/  HMMA.16816.F32 R108, R28, R34, R108 ;  /* 0x000000221c6c723c */ /* 0x000fe2000000186c */
[----:B------:R-:W-:Y:S01]  /*31c0*/  FSEL R123, R123, -INF , !P3 ;  /* 0xff8000007b7b7808 */ /* 0x000fe20005800000 */
[----:B--2---:R-:W-:Y:S01]  /*31d0*/  FMUL.FTZ R70, R74, UR4 ;  /* 0x000000044a467c20 */ /* 0x004fe20008410000 */
[----:B------:R-:W-:-:S02]  /*31e0*/  ISETP.GE.AND P0, PT, R33, R54, PT ;  /* 0x000000362100720c */ /* 0x000fc40003f06270 */
[----:B------:R-:W-:Y:S01]  /*31f0*/  ISETP.GE.AND P3, PT, R33, R6, PT ;  /* 0x000000062100720c */ /* 0x000fe20003f66270 */
[----:B-1----:R-:W-:Y:S01]  /*3200*/  HMMA.16816.F32 R12, R84, R20, R12 ;  /* 0x00000014540c723c */ /* 0x002fe2000000180c */
[----:B------:R-:W-:Y:S01]  /*3210*/  VIADD R33, R57, 0xffffff98 ;  /* 0xffffff9839217836 */ /* 0x000fe20000000000 */
[----:B------:R-:W-:Y:S01]  /*3220*/  FSEL R58, R83, -INF , !P2 ;  /* 0xff800000533a7808 */ /* 0x000fe20005000000 */
[----:B------:R-:W-:Y:S01]  /*3230*/  MUFU.TANH R65, R65 ;  /* 0x0000004100417308 */ /* 0x000fe20000002400 */
[----:B------:R-:W-:Y:S02]  /*3240*/  FSEL R55, R96, -INF , !P1 ;  /* 0xff80000060377808 */ /* 0x000fe40004800000 */
[----:B------:R-:W-:Y:S01]  /*3250*/  HMMA.16816.F32 R44, R40, R46, R16 ;  /* 0x0000002e282c723c */ /* 0x000fe20000001810 */
[----:B------:R-:W1:Y:S01]  /*3260*/  LDSM.16.M88.4 R16, [R227+0x7800] ;  /* 0x00780000e310783b */ /* 0x000e620000000200 */
[----:B------:R-:W-:Y:S01]  /*3270*/  FSEL R68, R81, -INF , !P5 ;  /* 0xff80000051447808 */ /* 0x000fe20006800000 */
[C---:B------:R-:W-:Y:S01]  /*3280*/  VIADD R21, R57.reuse, 0xffffffa1 ;  /* 0xffffffa139157836 */ /* 0x040fe20000000000 */
[----:B------:R-:W-:Y:S01]  /*3290*/  FSEL R69, R112, -INF , !P4 ;  /* 0xff80000070457808 */ /* 0x000fe20006000000 */
[----:B------:R-:W2:Y:S01]  /*32a0*/  MUFU.TANH R163, R118 ;  /* 0x0000007600a37308 */ /* 0x000ea20000002400 */
[----:B-----5:R-:W-:Y:S01]  /*32b0*/  VIADD R7, R57, 0xffffff99 ;  /* 0xffffff9939077836 */ /* 0x020fe20000000000 */
[C---:B------:R-:W-:Y:S01]  /*32c0*/  ISETP.GE.AND P5, PT, R33.reuse, R54, PT ;  /* 0x000000362100720c */ /* 0x040fe20003fa6270 */
[----:B------:R-:W-:Y:S01]  /*32d0*/  FMUL.FTZ R160, R60, UR4 ;  /* 0x000000043ca07c20 */ /* 0x000fe20008410000 */
[----:B------:R-:W-:Y:S01]  /*32e0*/  ISETP.GE.AND P4, PT, R33, R6, PT ;  /* 0x000000062100720c */ /* 0x000fe20003f86270 */
[----:B------:R-:W-:Y:S01]  /*32f0*/  FMUL.FTZ R62, R62, UR4 ;  /* 0x000000043e3e7c20 */ /* 0x000fe20008410000 */
[C---:B------:R-:W-:Y:S01]  /*3300*/  ISETP.GE.AND P2, PT, R7.reuse, R54, PT ;  /* 0x000000360700720c */ /* 0x040fe20003f46270 */
[----:B------:R-:W5:Y:S01]  /*3310*/  LDSM.16.M88.4 R32, [R212+0x7000] ;  /* 0x00700000d420783b */ /* 0x000f620000000200 */
[----:B------:R-:W-:Y:S01]  /*3320*/  ISETP.GE.AND P1, PT, R7, R6, PT ;  /* 0x000000060700720c */ /* 0x000fe20003f26270 */
[----:B------:R-:W-:Y:S01]  /*3330*/  VIADD R7, R57, 0xffffffa0 ;  /* 0xffffffa039077836 */ /* 0x000fe20000000000 */
[----:B------:R-:W-:Y:S01]  /*3340*/  FSEL R82, R82, -INF , !P0 ;  /* 0xff80000052527808 */ /* 0x000fe20004000000 */
[----:B------:R-:W-:Y:S01]  /*3350*/  HMMA.16816.F32 R108, R84, R22, R108 ;  /* 0x00000016546c723c */ /* 0x000fe2000000186c */
[----:B------:R-:W-:Y:S01]  /*3360*/  FSEL R97, R97, -INF , !P3 ;  /* 0xff80000061617808 */ /* 0x000fe20005800000 */
[----:B------:R-:W2:Y:S01]  /*3370*/  MUFU.TANH R166, R117 ;  /* 0x0000007500a67308 */ /* 0x000ea20000002400 */
[----:B------:R-:W-:Y:S01]  /*3380*/  ISETP.GE.AND P0, PT, R7, R54, PT ;  /* 0x000000360700720c */ /* 0x000fe20003f06270 */
[----:B------:R-:W-:Y:S01]  /*3390*/  FMUL.FTZ R60, R61, UR4 ;  /* 0x000000043d3c7c20 */ /* 0x000fe20008410000 */
[----:B------:R-:W-:Y:S01]  /*33a0*/  ISETP.GE.AND P3, PT, R7, R6, PT ;  /* 0x000000060700720c */ /* 0x000fe20003f66270 */
[----:B------:R-:W-:Y:S01]  /*33b0*/  FMUL.FTZ R63, R63, UR4 ;  /* 0x000000043f3f7c20 */ /* 0x000fe20008410000 */
[----:B---3--:R-:W-:Y:S01]  /*33c0*/  HMMA.16816.F32 R104, R28, R24, R104 ;  /* 0x000000181c68723c */ /* 0x008fe20000001868 */
[----:B------:R-:W-:Y:S01]  /*33d0*/  FSEL R72, R113, -INF , !P5 ;  /* 0xff80000071487808 */ /* 0x000fe20006800000 */
[----:B------:R-:W-:Y:S01]  /*33e0*/  FMUL.FTZ R159, R46, UR4 ;  /* 0x000000042e9f7c20 */ /* 0x000fe20008410000 */
[----:B------:R-:W-:Y:S01]  /*33f0*/  FSEL R7, R99, -INF , !P4 ;  /* 0xff80000063077808 */ /* 0x000fe20006000000 */
[----:B------:R-:W3:Y:S01]  /*3400*/  MUFU.TANH R66, R66 ;  /* 0x0000004200427308 */ /* 0x000ee20000002400 */
[----:B------:R-:W-:Y:S01]  /*3410*/  FSEL R98, R98, -INF , !P2 ;  /* 0xff80000062627808 */ /* 0x000fe20005000000 */
[----:B----4-:R-:W-:Y:S01]  /*3420*/  HMMA.16816.F32 R12, R48, R8, R12 ;  /* 0x00000008300c723c */ /* 0x010fe2000000180c */
[----:B------:R-:W-:Y:S01]  /*3430*/  FSEL R73, R114, -INF , !P1 ;  /* 0xff80000072497808 */ /* 0x000fe20004800000 */
[----:B------:R-:W-:Y:S01]  /*3440*/  FMUL.FTZ R44, R44, UR4 ;  /* 0x000000042c2c7c20 */ /* 0x000fe20008410000 */
[----:B------:R-:W-:Y:S01]  /*3450*/  ISETP.GE.AND P5, PT, R21, R54, PT ;  /* 0x000000361500720c */ /* 0x000fe20003fa6270 */
[----:B------:R-:W-:Y:S01]  /*3460*/  FMUL.FTZ R45, R45, UR4 ;  /* 0x000000042d2d7c20 */ /* 0x000fe20008410000 */
[----:B------:R-:W-:Y:S01]  /*3470*/  ISETP.GE.AND P4, PT, R21, R6, PT ;  /* 0x000000061500720c */ /* 0x000fe20003f86270 */
[----:B------:R-:W-:Y:S01]  /*3480*/  HMMA.16816.F32 R92, R28, R26, R92 ;  /* 0x0000001a1c5c723c */ /* 0x000fe2000000185c */
[----:B------:R-:W-:Y:S01]  /*3490*/  VIADD R9, R57, 0xffffffa8 ;  /* 0xffffffa839097836 */ /* 0x000fe20000000000 */
[----:B------:R-:W4:Y:S01]  /*34a0*/  LDSM.16.M88.4 R20, [R225+0x7800] ;  /* 0x00780000e114783b */ /* 0x000f220000000200 */
[----:B------:R-:W-:Y:S01]  /*34b0*/  FSEL R52, R100, -INF , !P0 ;  /* 0xff80000064347808 */ /* 0x000fe20004000000 */
[----:B------:R-:W3:Y:S01]  /*34c0*/  MUFU.TANH R162, R88 ;  /* 0x0000005800a27308 */ /* 0x000ee20000002400 */
[----:B------:R-:W-:Y:S01]  /*34d0*/  FSEL R171, R171, -INF , !P3 ;  /* 0xff800000abab7808 */ /* 0x000fe20005800000 */
[----:B------:R-:W-:Y:S01]  /*34e0*/  HMMA.16816.F32 R108, R48, R10, R108 ;  /* 0x0000000a306c723c */ /* 0x000fe2000000186c */
[----:B------:R-:W-:Y:S01]  /*34f0*/  ISETP.GE.AND P2, PT, R9, R54, PT ;  /* 0x000000360900720c */ /* 0x000fe20003f46270 */
[----:B------:R-:W-:Y:S01]  /*3500*/  FMUL.FTZ R47, R47, UR4 ;  /* 0x000000042f2f7c20 */ /* 0x000fe20008410000 */
[----:B------:R-:W-:Y:S01]  /*3510*/  ISETP.GE.AND P1, PT, R9, R6, PT ;  /* 0x000000060900720c */ /* 0x000fe20003f26270 */
[----:B------:R-:W-:Y:S01]  /*3520*/  VIADD R9, R57, 0xffffffa9 ;  /* 0xffffffa939097836 */ /* 0x000fe20000000000 */
[----:B------:R-:W-:Y:S01]  /*3530*/  FSEL R170, R170, -INF , !P5 ;  /* 0xff800000aaaa7808 */ /* 0x000fe20006800000 */
[----:B-1----:R-:W-:Y:S01]  /*3540*/  HMMA.16816.F32 R104, R84, R16, R104 ;  /* 0x000000105468723c */ /* 0x002fe20000001868 */
[----:B------:R-:W-:Y:S01]  /*3550*/  FSEL R169, R169, -INF , !P4 ;  /* 0xff800000a9a97808 */ /* 0x000fe20006000000 */
[----:B------:R-:W1:Y:S01]  /*3560*/  MUFU.TANH R151, R90 ;  /* 0x0000005a00977308 */ /* 0x000e620000002400 */
[----:B------:R-:W-:-:S02]  /*3570*/  ISETP.GE.AND P0, PT, R9, R54, PT ;  /* 0x000000360900720c */ /* 0x000fc40003f06270 */
[----:B------:R-:W-:Y:S01]  /*3580*/  ISETP.GE.AND P3, PT, R9, R6, PT ;  /* 0x000000060900720c */ /* 0x000fe20003f66270 */
[----:B------:R-:W-:Y:S01]  /*3590*/  VIADD R9, R57, 0xffffffb0 ;  /* 0xffffffb039097836 */ /* 0x000fe20000000000 */
[----:B------:R-:W-:Y:S01]  /*35a0*/  FSEL R168, R168, -INF , !P2 ;  /* 0xff800000a8a87808 */ /* 0x000fe20005000000 */
[----:B-----5:R-:W-:Y:S01]  /*35b0*/  HMMA.16816.F32 R12, R40, R32, R12 ;  /* 0x00000020280c723c */ /* 0x020fe2000000180c */
[----:B------:R-:W-:Y:S01]  /*35c0*/  FSEL R167, R167, -INF , !P1 ;  /* 0xff800000a7a77808 */ /* 0x000fe20004800000 */
[----:B------:R-:W-:Y:S01]  /*35d0*/  VIADD R17, R57, 0xffffffb9 ;  /* 0xffffffb939117836 */ /* 0x000fe20000000000 */
[C---:B------:R-:W-:Y:S01]  /*35e0*/  ISETP.GE.AND P5, PT, R9.reuse, R54, PT ;  /* 0x000000360900720c */ /* 0x040fe20003fa6270 */
[----:B------:R5:W-:Y:S01]  /*35f0*/  MUFU.TANH R32, R44 ;  /* 0x0000002c00207308 */ /* 0x000be20000002400 */
[----:B------:R-:W-:Y:S01]  /*3600*/  ISETP.GE.AND P4, PT, R9, R6, PT ;  /* 0x000000060900720c */ /* 0x000fe20003f86270 */
[----:B------:R-:W-:Y:S01]  /*3610*/  VIADD R9, R57, 0xffffffb1 ;  /* 0xffffffb139097836 */ /* 0x000fe20000000000 */
[----:B------:R-:W-:Y:S01]  /*3620*/  FSEL R46, R56, -INF , !P0 ;  /* 0xff800000382e7808 */ /* 0x000fe20004000000 */
[----:B------:R-:W-:Y:S01]  /*3630*/  HMMA.16816.F32 R92, R84, R18, R92 ;  /* 0x00000012545c723c */ /* 0x000fe2000000185c */
[----:B------:R-:W-:-:S02]  /*3640*/  FSEL R37, R64, -INF , !P3 ;  /* 0xff80000040257808 */ /* 0x000fc40005800000 */
[C---:B------:R-:W-:Y:S01]  /*3650*/  ISETP.GE.AND P2, PT, R9.reuse, R54, PT ;  /* 0x000000360900720c */ /* 0x040fe20003f46270 */
[----:B------:R-:W1:Y:S01]  /*3660*/  MUFU.TANH R67, R67 ;  /* 0x0000004300437308 */ /* 0x000e620000002400 */
[-C--:B------:R-:W-:Y:S01]  /*3670*/  ISETP.GE.AND P1, PT, R9, R6.reuse, PT ;  /* 0x000000060900720c */ /* 0x080fe20003f26270 */
[----:B------:R-:W-:Y:S01]  /*3680*/  VIADD R9, R57, 0xffffffb8 ;  /* 0xffffffb839097836 */ /* 0x000fe20000000000 */
[----:B--2---:R-:W-:Y:S01]  /*3690*/  FSEL R163, R163, -INF , !P4 ;  /* 0xff800000a3a37808 */ /* 0x004fe20006000000 */
[----:B------:R-:W-:Y:S01]  /*36a0*/  HMMA.16816.F32 R108, R40, R34, R108 ;  /* 0x00000022286c723c */ /* 0x000fe2000000186c */
[----:B------:R-:W-:Y:S02]  /*36b0*/  ISETP.GE.AND P4, PT, R17, R6, PT ;  /* 0x000000061100720c */ /* 0x000fe40003f86270 */
[C---:B------:R-:W-:Y:S01]  /*36c0*/  ISETP.GE.AND P0, PT, R9.reuse, R54, PT ;  /* 0x000000360900720c */ /* 0x040fe20003f06270 */
[----:B------:R-:W2:Y:S01]  /*36d0*/  MUFU.TANH R149, R91 ;  /* 0x0000005b00957308 */ /* 0x000ea20000002400 */
[----:B------:R-:W-:Y:S01]  /*36e0*/  ISETP.GE.AND P3, PT, R9, R6, PT ;  /* 0x000000060900720c */ /* 0x000fe20003f66270 */
[C---:B----4-:R-:W-:Y:S01]  /*36f0*/  HMMA.16816.F32 R104, R48.reuse, R20, R104 ;  /* 0x000000143068723c */ /* 0x050fe20000001868 */
[----:B------:R-:W4:Y:S01]  /*3700*/  LDSM.16.M88.4 R8, [R212+0x7800] ;  /* 0x00780000d408783b */ /* 0x000f220000000200 */
[----:B-----5:R-:W-:Y:S01]  /*3710*/  FSEL R44, R65, -INF , !P5 ;  /* 0xff800000412c7808 */ /* 0x020fe20006800000 */
[----:B------:R-:W-:Y:S01]  /*3720*/  FMUL.FTZ R150, R13, UR4 ;  /* 0x000000040d967c20 */ /* 0x000fe20008410000 */
[-C--:B------:R-:W-:Y:S01]  /*3730*/  ISETP.GE.AND P5, PT, R17, R54.reuse, PT ;  /* 0x000000361100720c */ /* 0x080fe20003fa6270 */
[C---:B------:R-:W-:Y:S01]  /*3740*/  VIADD R17, R57.reuse, 0xffffffc0 ;  /* 0xffffffc039117836 */ /* 0x040fe20000000000 */
[----:B------:R-:W5:Y:S01]  /*3750*/  MUFU.TANH R148, R76 ;  /* 0x0000004c00947308 */ /* 0x000f620000002400 */
[----:B------:R-:W-:Y:S01]  /*3760*/  FSEL R166, R166, -INF , !P2 ;  /* 0xff800000a6a67808 */ /* 0x000fe20005000000 */
[----:B------:R-:W-:Y:S01]  /*3770*/  VIADD R13, R57, 0xffffffc8 ;  /* 0xffffffc8390d7836 */ /* 0x000fe20000000000 */
[----:B---3--:R-:W-:Y:S01]  /*3780*/  FSEL R39, R66, -INF , !P1 ;  /* 0xff80000042277808 */ /* 0x008fe20004800000 */
[----:B------:R-:W-:Y:S01]  /*3790*/  HMMA.16816.F32 R92, R48, R22, R92 ;  /* 0x00000016305c723c */ /* 0x000fe2000000185c */
[C---:B------:R-:W-:Y:S01]  /*37a0*/  ISETP.GE.AND P2, PT, R17.reuse, R54, PT ;  /* 0x000000361100720c */ /* 0x040fe20003f46270 */
[----:B------:R-:W-:Y:S01]  /*37b0*/  FMUL.FTZ R12, R12, UR4 ;  /* 0x000000040c0c7c20 */ /* 0x000fe20008410000 */
[----:B------:R-:W-:Y:S01]  /*37c0*/  ISETP.GE.AND P1, PT, R17, R6, PT ;  /* 0x000000061100720c */ /* 0x000fe20003f26270 */
[----:B------:R-:W3:Y:S01]  /*37d0*/  MUFU.TANH R153, R78 ;  /* 0x0000004e00997308 */ /* 0x000ee20000002400 */
[----:B------:R-:W-:Y:S01]  /*37e0*/  VIADD R17, R57, 0xffffffc1 ;  /* 0xffffffc139117836 */ /* 0x000fe20000000000 */
[----:B------:R-:W-:Y:S01]  /*37f0*/  FSEL R162, R162, -INF , !P0 ;  /* 0xff800000a2a27808 */ /* 0x000fe20004000000 */
[----:B------:R-:W-:Y:S01]  /*3800*/  FMUL.FTZ R14, R14, UR4 ;  /* 0x000000040e0e7c20 */ /* 0x000fe20008410000 */
[----:B-1----:R-:W-:Y:S01]  /*3810*/  FSEL R151, R151, -INF , !P3 ;  /* 0xff80000097977808 */ /* 0x002fe20005800000 */
[----:B------:R-:W-:Y:S01]  /*3820*/  FMUL.FTZ R108, R108, UR4 ;  /* 0x000000046c6c7c20 */ /* 0x000fe20008410000 */
[----:B------:R-:W-:Y:S01]  /*3830*/  ISETP.GE.AND P0, PT, R17, R54, PT ;  /* 0x000000361100720c */ /* 0x000fe20003f06270 */
[----:B------:R-:W-:Y:S01]  /*3840*/  FMUL.FTZ R15, R15, UR4 ;  /* 0x000000040f0f7c20 */ /* 0x000fe20008410000 */
[----:B------:R-:W1:Y:S01]  /*3850*/  MUFU.TANH R71, R71 ;  /* 0x0000004700477308 */ /* 0x000e620000002400 */
[----:B------:R-:W-:Y:S01]  /*3860*/  ISETP.GE.AND P3, PT, R17, R6, PT ;  /* 0x000000061100720c */ /* 0x000fe20003f66270 */
[----:B------:R-:W-:Y:S01]  /*3870*/  VIADD R17, R57, 0xffffffc9 ;  /* 0xffffffc939117836 */ /* 0x000fe20000000000 */
[----:B------:R-:W-:Y:S01]  /*3880*/  FSEL R38, R67, -INF , !P5 ;  /* 0xff80000043267808 */ /* 0x000fe20006800000 */
[----:B------:R-:W-:Y:S01]  /*3890*/  FMUL.FTZ R110, R110, UR4 ;  /* 0x000000046e6e7c20 */ /* 0x000fe20008410000 */
[----:B--2---:R-:W-:Y:S01]  /*38a0*/  FSEL R149, R149, -INF , !P4 ;  /* 0xff80000095957808 */ /* 0x004fe20006000000 */
[----:B------:R-:W-:Y:S01]  /*38b0*/  FMUL.FTZ R109, R109, UR4 ;  /* 0x000000046d6d7c20 */ /* 0x000fe20008410000 */
[----:B-----5:R-:W-:Y:S01]  /*38c0*/  FSEL R148, R148, -INF , !P2 ;  /* 0xff80000094947808 */ /* 0x020fe20005000000 */
[----:B------:R-:W2:Y:S01]  /*38d0*/  MUFU.TANH R158, R77 ;  /* 0x0000004d009e7308 */ /* 0x000ea20000002400 */
[----:B---3--:R-:W-:Y:S01]  /*38e0*/  FSEL R153, R153, -INF , !P1 ;  /* 0xff80000099997808 */ /* 0x008fe20004800000 */
[----:B------:R-:W-:Y:S01]  /*38f0*/  FMUL.FTZ R111, R111, UR4 ;  /* 0x000000046f6f7c20 */ /* 0x000fe20008410000 */
[----:B------:R-:W-:Y:S01]  /*3900*/  ISETP.GE.AND P5, PT, R13, R54, PT ;  /* 0x000000360d00720c */ /* 0x000fe20003fa6270 */
[----:B------:R-:W-:-:S04]  /*3910*/  DEPBAR.LE SB0, 0x0 ;  /* 0x000080000000791a */ /* 0x000fc80000000000 */
[----:B------:R-:W3:Y:S01]  /*3920*/  MUFU.TANH R155, R79 ;  /* 0x0000004f009b7308 */ /* 0x000ee20000002400 */
[----:B------:R-:W-:Y:S01]  /*3930*/  ISETP.GE.AND P4, PT, R13, R6, PT ;  /* 0x000000060d00720c */ /* 0x000fe20003f86270 */
[----:B------:R-:W-:Y:S01]  /*3940*/  VIADD R13, R57, 0xffffffd0 ;  /* 0xffffffd0390d7836 */ /* 0x000fe20000000000 */
[----:B----4-:R-:W-:Y:S01]  /*3950*/  HMMA.16816.F32 R104, R40, R8, R104 ;  /* 0x000000082868723c */ /* 0x010fe20000001868 */
[C---:B------:R-:W-:Y:S02]  /*3960*/  ISETP.GE.AND P2, PT, R17.reuse, R54, PT ;  /* 0x000000361100720c */ /* 0x040fe40003f46270 */
[----:B------:R-:W-:Y:S02]  /*3970*/  ISETP.GE.AND P1, PT, R17, R6, PT ;  /* 0x000000061100720c */ /* 0x000fe40003f26270 */
[----:B------:R-:W4:Y:S01]  /*3980*/  MUFU.TANH R160, R160 ;  /* 0x000000a000a07308 */ /* 0x000f220000002400 */
[----:B------:R-:W-:Y:S01]  /*3990*/  FSEL R154, R154, -INF , !P2 ;  /* 0xff8000009a9a7808 */ /* 0x000fe20005000000 */
[----:B------:R-:W-:Y:S01]  /*39a0*/  VIADD R9, R57, 0xffffffd8 ;  /* 0xffffffd839097836 */ /* 0x000fe20000000000 */
[----:B-1----:R-:W-:-:S02]  /*39b0*/  FSEL R33, R71, -INF , !P1 ;  /* 0xff80000047217808 */ /* 0x002fc40004800000 */
[----:B--2---:R-:W-:Y:S02]  /*39c0*/  FSEL R158, R158, -INF , !P0 ;  /* 0xff8000009e9e7808 */ /* 0x004fe40004000000 */
[----:B------:R-:W-:Y:S01]  /*39d0*/  ISETP.GE.AND P2, PT, R9, R54, PT ;  /* 0x000000360900720c */ /* 0x000fe20003f46270 */
[----:B------:R-:W1:Y:S01]  /*39e0*/  MUFU.TANH R165, R62 ;  /* 0x0000003e00a57308 */ /* 0x000e620000002400 */
[----:B---3--:R-:W-:Y:S02]  /*39f0*/  FSEL R155, R155, -INF , !P3 ;  /* 0xff8000009b9b7808 */ /* 0x008fe40005800000 */
[----:B------:R-:W-:Y:S01]  /*3a00*/  ISETP.GE.AND P1, PT, R9, R6, PT ;  /* 0x000000060900720c */ /* 0x000fe20003f26270 */
[----:B------:R-:W-:Y:S01]  /*3a10*/  VIADD R9, R57, 0xffffffd9 ;  /* 0xffffffd939097836 */ /* 0x000fe20000000000 */
[C---:B------:R-:W-:Y:S02]  /*3a20*/  ISETP.GE.AND P0, PT, R13.reuse, R54, PT ;  /* 0x000000360d00720c */ /* 0x040fe40003f06270 */
[----:B------:R-:W-:Y:S01]  /*3a30*/  ISETP.GE.AND P3, PT, R13, R6, PT ;  /* 0x000000060d00720c */ /* 0x000fe20003f66270 */
[----:B------:R-:W2:Y:S01]  /*3a40*/  MUFU.TANH R159, R159 ;  /* 0x0000009f009f7308 */ /* 0x000ea20000002400 */
[----:B----4-:R-:W-:Y:S01]  /*3a50*/  FSEL R160, R160, -INF , !P0 ;  /* 0xff800000a0a07808 */ /* 0x010fe20004000000 */
[----:B------:R-:W-:Y:S01]  /*3a60*/  VIADD R13, R57, 0xffffffd1 ;  /* 0xffffffd1390d7836 */ /* 0x000fe20000000000 */
[----:B------:R-:W-:Y:S01]  /*3a70*/  ISETP.GE.AND P0, PT, R9, R54, PT ;  /* 0x000000360900720c */ /* 0x000fe20003f06270 */
[----:B------:R-:W-:Y:S01]  /*3a80*/  FMUL.FTZ R105, R105, UR4 ;  /* 0x0000000469697c20 */ /* 0x000fe20008410000 */
[----:B------:R-:W-:Y:S01]  /*3a90*/  FSEL R32, R32, -INF , !P2 ;  /* 0xff80000020207808 */ /* 0x000fe20005000000 */
[----:B------:R-:W-:Y:S01]  /*3aa0*/  FMUL.FTZ R104, R104, UR4 ;  /* 0x0000000468687c20 */ /* 0x000fe20008410000 */
[----:B------:R-:W-:Y:S01]  /*3ab0*/  FSEL R156, R156, -INF , !P5 ;  /* 0xff8000009c9c7808 */ /* 0x000fe20006800000 */
[----:B------:R-:W3:Y:S01]  /*3ac0*/  MUFU.TANH R70, R70 ;  /* 0x0000004600467308 */ /* 0x000ee20000002400 */
[----:B-1----:R-:W-:Y:S01]  /*3ad0*/  FSEL R165, R165, -INF , !P3 ;  /* 0xff800000a5a57808 */ /* 0x002fe20005800000 */
[----:B------:R-:W-:Y:S01]  /*3ae0*/  FMUL.FTZ R106, R106, UR4 ;  /* 0x000000046a6a7c20 */ /* 0x000fe20008410000 */
[----:B------:R-:W-:Y:S01]  /*3af0*/  ISETP.GE.AND P3, PT, R9, R6, PT ;  /* 0x000000060900720c */ /* 0x000fe20003f66270 */
[----:B------:R-:W-:Y:S01]  /*3b00*/  VIADD R9, R57, 0xffffffe1 ;  /* 0xffffffe139097836 */ /* 0x000fe20000000000 */
[----:B------:R-:W-:Y:S01]  /*3b10*/  ISETP.GE.AND P5, PT, R13, R54, PT ;  /* 0x000000360d00720c */ /* 0x000fe20003fa6270 */
[----:B------:R-:W-:-:S02]  /*3b20*/  FMUL.FTZ R107, R107, UR4 ;  /* 0x000000046b6b7c20 */ /* 0x000fc40008410000 */
[----:B------:R-:W1:Y:S01]  /*3b30*/  MUFU.TANH R60, R60 ;  /* 0x0000003c003c7308 */ /* 0x000e620000002400 */
[----:B--2---:R-:W-:Y:S02]  /*3b40*/  FSEL R159, R159, -INF , !P1 ;  /* 0xff8000009f9f7808 */ /* 0x004fe40004800000 */
[C---:B------:R-:W-:Y:S02]  /*3b50*/  ISETP.GE.AND P2, PT, R9.reuse, R54, PT ;  /* 0x000000360900720c */ /* 0x040fe40003f46270 */
[-C--:B------:R-:W-:Y:S02]  /*3b60*/  ISETP.GE.AND P1, PT, R9, R6.reuse, PT ;  /* 0x000000060900720c */ /* 0x080fe40003f26270 */
[----:B------:R-:W-:Y:S01]  /*3b70*/  HMMA.16816.F32 R8, R40, R10, R92 ;  /* 0x0000000a2808723c */ /* 0x000fe2000000185c */
        /* <DEDUP_REMOVED lines=9> */
[----:B------:R-:W-:Y:S01]  /*3c10*/  ISETP.GE.AND P4, PT, R13, R6, PT ;  /* 0x000000060d00720c */ /* 0x000fe20003f86270 */
[----:B------:R-:W-:-:S03]  /*3c20*/  VIADD R13, R57, 0xffffffe9 ;  /* 0xffffffe9390d7836 */ /* 0x000fc60000000000 */
[----:B------:R-:W-:Y:S01]  /*3c30*/  FMUL.FTZ R8, R8, UR4 ;  /* 0x0000000408087c20 */ /* 0x000fe20008410000 */
[----:B------:R-:W2:Y:S01]  /*3c40*/  MUFU.TANH R164, R45 ;  /* 0x0000002d00a47308 */ /* 0x000ea20000002400 */
[----:B---3--:R-:W-:Y:S01]  /*3c50*/  FSEL R152, R152, -INF , !P5 ;  /* 0xff80000098987808 */ /* 0x008fe20006800000 */
[----:B------:R-:W-:Y:S01]  /*3c60*/  FMUL.FTZ R9, R9, UR4 ;  /* 0x0000000409097c20 */ /* 0x000fe20008410000 */
[----:B------:R-:W-:Y:S01]  /*3c70*/  ISETP.GE.AND P5, PT, R13, R54, PT ;  /* 0x000000360d00720c */ /* 0x000fe20003fa6270 */
[----:B------:R-:W-:Y:S01]  /*3c80*/  FMUL.FTZ R10, R10, UR4 ;  /* 0x000000040a0a7c20 */ /* 0x000fe20008410000 */
[----:B------:R-:W-:-:S03]  /*3c90*/  FMUL.FTZ R11, R11, UR4 ;  /* 0x000000040b0b7c20 */ /* 0x000fc60008410000 */
[----:B------:R-:W-:Y:S01]  /*3ca0*/  MUFU.TANH R146, R108 ;  /* 0x0000006c00927308 */ /* 0x000fe20000002400 */
[----:B-1----:R-:W-:Y:S02]  /*3cb0*/  FSEL R147, R147, -INF , !P4 ;  /* 0xff80000093937808 */ /* 0x002fe40006000000 */
[----:B------:R-:W-:Y:S01]  /*3cc0*/  ISETP.GE.AND P4, PT, R13, R6, PT ;  /* 0x000000060d00720c */ /* 0x000fe20003f86270 */
[----:B------:R-:W-:-:S04]  /*3cd0*/  VIADD R13, R57, 0xfffffff1 ;  /* 0xfffffff1390d7836 */ /* 0x000fc80000000000 */
[----:B------:R-:W1:Y:S01]  /*3ce0*/  MUFU.TANH R157, R47 ;  /* 0x0000002f009d7308 */ /* 0x000e620000002400 */
[----:B--2---:R-:W-:-:S07]  /*3cf0*/  FSEL R164, R164, -INF , !P0 ;  /* 0xff800000a4a47808 */ /* 0x004fce0004000000 */
[----:B------:R-:W-:Y:S08]  /*3d00*/  MUFU.TANH R140, R105 ;  /* 0x00000069008c7308 */ /* 0x000ff00000002400 */
[----:B------:R2:W3:Y:S01]  /*3d10*/  MUFU.TANH R145, R15 ;  /* 0x0000000f00917308 */ /* 0x0004e20000002400 */
[----:B-1----:R-:W-:-:S07]  /*3d20*/  FSEL R157, R157, -INF , !P3 ;  /* 0xff8000009d9d7808 */ /* 0x002fce0005800000 */
[----:B------:R-:W1:Y:S08]  /*3d30*/  MUFU.TANH R143, R110 ;  /* 0x0000006e008f7308 */ /* 0x000e700000002400 */
[----:B------:R-:W4:Y:S01]  /*3d40*/  MUFU.TANH R150, R150 ;  /* 0x0000009600967308 */ /* 0x000f220000002400 */
[----:B--2---:R-:W-:Y:S01]  /*3d50*/  VIADD R15, R57, 0xffffffe8 ;  /* 0xffffffe8390f7836 */ /* 0x004fe20000000000 */
[----:B---3--:R-:W-:-:S04]  /*3d60*/  FSEL R145, R145, -INF , !P1 ;  /* 0xff80000091917808 */ /* 0x008fc80004800000 */
[C---:B------:R-:W-:Y:S02]  /*3d70*/  ISETP.GE.AND P0, PT, R15.reuse, R54, PT ;  /* 0x000000360f00720c */ /* 0x040fe40003f06270 */
[----:B------:R-:W2:Y:S01]  /*3d80*/  MUFU.TANH R144, R109 ;  /* 0x0000006d00907308 */ /* 0x000ea20000002400 */
[----:B------:R-:W-:Y:S01]  /*3d90*/  ISETP.GE.AND P3, PT, R15, R6, PT ;  /* 0x000000060f00720c */ /* 0x000fe20003f66270 */
[----:B------:R-:W-:Y:S01]  /*3da0*/  VIADD R15, R57, 0xfffffff0 ;  /* 0xfffffff0390f7836 */ /* 0x000fe20000000000 */
[----:B------:R-:W-:Y:S02]  /*3db0*/  FSEL R146, R146, -INF , !P0 ;  /* 0xff80000092927808 */ /* 0x000fe40004000000 */
[----:B------:R-:W-:Y:S02]  /*3dc0*/  ISETP.GE.AND P0, PT, R13, R54, PT ;  /* 0x000000360d00720c */ /* 0x000fe40003f06270 */
[----:B-1----:R-:W-:Y:S01]  /*3dd0*/  FSEL R143, R143, -INF , !P3 ;  /* 0xff8000008f8f7808 */ /* 0x002fe20005800000 */
[----:B------:R-:W1:Y:S01]  /*3de0*/  MUFU.TANH R141, R111 ;  /* 0x0000006f008d7308 */ /* 0x000e620000002400 */
[----:B------:R-:W-:-:S02]  /*3df0*/  FSEL R140, R140, -INF , !P0 ;  /* 0xff8000008c8c7808 */ /* 0x000fc40004000000 */
[----:B------:R-:W-:Y:S02]  /*3e00*/  ISETP.GE.AND P0, PT, R36, 0x2, PT ;  /* 0x000000022400780c */ /* 0x000fe40003f06270 */
[----:B------:R-:W-:Y:S01]  /*3e10*/  ISETP.GE.AND P3, PT, R13, R6, PT ;  /* 0x000000060d00720c */ /* 0x000fe20003f66270 */
[----:B------:R-:W-:Y:S01]  /*3e20*/  VIADD R13, R57, 0xfffffff8 ;  /* 0xfffffff8390d7836 */ /* 0x000fe20000000000 */
[----:B----4-:R-:W-:Y:S01]  /*3e30*/  FSEL R150, R150, -INF , !P2 ;  /* 0xff80000096967808 */ /* 0x010fe20005000000 */
[----:B------:R-:W3:Y:S01]  /*3e40*/  MUFU.TANH R142, R104 ;  /* 0x00000068008e7308 */ /* 0x000ee20000002400 */
[----:B------:R-:W-:Y:S01]  /*3e50*/  ISETP.GE.AND P2, PT, R15, R54, PT ;  /* 0x000000360f00720c */ /* 0x000fe20003f46270 */
[----:B------:R-:W-:Y:S01]  /*3e60*/  VIADD R57, R57, 0xfffffff9 ;  /* 0xfffffff939397836 */ /* 0x000fe20000000000 */
[----:B------:R-:W-:Y:S02]  /*3e70*/  ISETP.GE.AND P1, PT, R15, R6, PT ;  /* 0x000000060f00720c */ /* 0x000fe40003f26270 */
[----:B--2---:R-:W-:-:S02]  /*3e80*/  FSEL R144, R144, -INF , !P5 ;  /* 0xff80000090907808 */ /* 0x004fc40006800000 */
[-C--:B------:R-:W-:Y:S01]  /*3e90*/  ISETP.GE.AND P5, PT, R13, R54.reuse, PT ;  /* 0x000000360d00720c */ /* 0x080fe20003fa6270 */
[----:B------:R-:W2:Y:S01]  /*3ea0*/  MUFU.TANH R137, R106 ;  /* 0x0000006a00897308 */ /* 0x000ea20000002400 */
[----:B-1----:R-:W-:Y:S02]  /*3eb0*/  FSEL R141, R141, -INF , !P4 ;  /* 0xff8000008d8d7808 */ /* 0x002fe40006000000 */
[----:B------:R-:W-:-:S05]  /*3ec0*/  ISETP.GE.AND P4, PT, R57, R54, PT ;  /* 0x000000363900720c */ /* 0x000fca0003f86270 */
[----:B------:R-:W1:Y:S01]  /*3ed0*/  MUFU.TANH R135, R107 ;  /* 0x0000006b00877308 */ /* 0x000e620000002400 */
[----:B---3--:R-:W-:Y:S01]  /*3ee0*/  FSEL R142, R142, -INF , !P2 ;  /* 0xff8000008e8e7808 */ /* 0x008fe20005000000 */
[----:B------:R-:W-:Y:S01]  /*3ef0*/  BAR.SYNC.DEFER_BLOCKING 0x0 ;  /* 0x0000000000007b1d */ /* 0x000fe20000010000 */
[----:B------:R-:W-:-:S05]  /*3f00*/  ISETP.GE.AND P2, PT, R13, R6, PT ;  /* 0x000000060d00720c */ /* 0x000fca0003f46270 */
[----:B------:R-:W3:Y:S01]  /*3f10*/  MUFU.TANH R138, R8 ;  /* 0x00000008008a7308 */ /* 0x000ee20000002400 */
[----:B--2---:R-:W-:Y:S02]  /*3f20*/  FSEL R137, R137, -INF , !P1 ;  /* 0xff80000089897808 */ /* 0x004fe40004800000 */
[----:B------:R-:W-:-:S05]  /*3f30*/  ISETP.GE.AND P1, PT, R57, R6, PT ;  /* 0x000000063900720c */ /* 0x000fca0003f26270 */
[----:B------:R-:W2:Y:S01]  /*3f40*/  MUFU.TANH R136, R9 ;  /* 0x0000000900887308 */ /* 0x000ea20000002400 */
[----:B-1----:R-:W-:-:S07]  /*3f50*/  FSEL R135, R135, -INF , !P3 ;  /* 0xff80000087877808 */ /* 0x002fce0005800000 */
[----:B------:R-:W1:Y:S01]  /*3f60*/  MUFU.TANH R133, R10 ;  /* 0x0000000a00857308 */ /* 0x000e620000002400 */
[----:B---3--:R-:W-:-:S07]  /*3f70*/  FSEL R138, R138, -INF , !P5 ;  /* 0xff8000008a8a7808 */ /* 0x008fce0006800000 */
[----:B------:R-:W3:Y:S01]  /*3f80*/  MUFU.TANH R67, R11 ;  /* 0x0000000b00437308 */ /* 0x000ee20000002400 */
[----:B--2---:R-:W-:Y:S02]  /*3f90*/  FSEL R136, R136, -INF , !P4 ;  /* 0xff80000088887808 */ /* 0x004fe40006000000 */
[----:B-1----:R-:W-:Y:S02]  /*3fa0*/  FSEL R133, R133, -INF , !P2 ;  /* 0xff80000085857808 */ /* 0x002fe40005000000 */
[----:B---3--:R-:W-:Y:S01]  /*3fb0*/  FSEL R67, R67, -INF , !P1 ;  /* 0xff80000043437808 */ /* 0x008fe20004800000 */
        /* <DEDUP_REMOVED lines=57> */
[----:B------:R-:W-:-:S05]  /*4350*/  IMAD R5, R6, UR9, R5 ;  /* 0x0000000906057c24 */ /* 0x000fca000f8e0205 */
[----:B------:R-:W-:Y:S01]  /*4360*/  IADD3 R2, R11, R5, RZ ;  /* 0x000000050b027210 */ /* 0x000fe20007ffe0ff */
[----:B------:R-:W-:Y:S01]  /*4370*/  IMAD.MOV.U32 R5, RZ, RZ, R10 ;  /* 0x000000ffff057224 */ /* 0x000fe200078e000a */
[----:B------:R-:W-:Y:S06]  /*4380*/  BRA `(.L_x_2333) ;  /* 0x0000000000107947 */ /* 0x000fec0003800000 */
.L_x_2332:
[----:B------:R-:W-:-:S04]  /*4390*/  ULEA UR6, -UR6, URZ, 0x7 ;  /* 0x0000003f06067291 */ /* 0x000fc8000f8e393f */
[----:B------:R-:W-:Y:S02]  /*43a0*/  USHF.R.S32.HI UR4, URZ, 0x1f, UR6 ;  /* 0x0000001f3f047899 */ /* 0x000fe40008011406 */
[----:B------:R-:W-:-:S04]  /*43b0*/  MOV R5, UR6 ;  /* 0x0000000600057c02 */ /* 0x000fc80008000f00 */
[----:B------:R-:W-:-:S07]  /*43c0*/  MOV R2, UR4 ;  /* 0x0000000400027c02 */ /* 0x000fce0008000f00 */
.L_x_2333:
        /* <DEDUP_REMOVED lines=36> */
.L_x_2331:
[----:B------:R-:W-:Y:S01]  /*4610*/  FMNMX.FTZ R5, R0, R120, !PT ;  /* 0x0000007800057209 */ /* 0x000fe20007810000 */
        /* <DEDUP_REMOVED lines=79> */
[----:B------:R-:W5:Y:S04]  /*4b10*/  LDSM.16.MT88.4 R100, [R220+0xc000] ;  /* 0x00c00000dc64783b */ /* 0x000f680000004200 */
[----:B------:R-:W-:Y:S01]  /*4b20*/  LDSM.16.MT88.4 R76, [R221+0x10000] ;  /* 0x01000000dd4c783b */ /* 0x000fe20000004200 */
[----:B-1----:R-:W-:-:S03]  /*4b30*/  FMNMX.FTZ R2, R9, R2, !PT ;  /* 0x0000000209027209 */ /* 0x002fc60007810000 */
[----:B------:R-:W-:Y:S01]  /*4b40*/  LDSM.16.MT88.4 R28, [R220+0x10000] ;  /* 0x01000000dc1c783b */ /* 0x000fe20000004200 */
[C---:B------:R-:W-:Y:S01]  /*4b50*/  FSETP.NEU.FTZ.AND P1, PT, R2.reuse, -INF , PT ;  /* 0xff8000000200780b */ /* 0x040fe20003f3d000 */
[----:B------:R-:W-:Y:S02]  /*4b60*/  FMUL.FTZ R139, R2, UR4 ;  /* 0x00000004028b7c20 */ /* 0x000fe40008410000 */
[----:B------:R-:W1:Y:S03]  /*4b70*/  LDSM.16.MT88.4 R8, [R222+0xc800] ;  /* 0x00c80000de08783b */ /* 0x000e660000004200 */
[----:B------:R-:W-:Y:S01]  /*4b80*/  FSEL R139, R139, RZ, P1 ;  /* 0x000000ff8b8b7208 */ /* 0x000fe20000800000 */
[----:B------:R-:W-:Y:S04]  /*4b90*/  LDSM.16.MT88.4 R20, [R220+0xc800] ;  /* 0x00c80000dc14783b */ /* 0x000fe80000004200 */
        /* <DEDUP_REMOVED lines=8> */
[--C-:B------:R-:W-:Y:S01]  /*4c20*/  FFMA.FTZ R57, R58, UR4, -R139.reuse ;  /* 0x000000043a397c23 */ /* 0x100fe2000801088b */
[--C-:B------:R-:W-:Y:S01]  /*4c30*/  FFMA.FTZ R60, R82, UR4, -R139.reuse ;  /* 0x00000004523c7c23 */ /* 0x100fe2000801088b */
[--C-:B------:R-:W-:Y:S01]  /*4c40*/  FFMA.FTZ R56, R72, UR4, -R139.reuse ;  /* 0x0000000448387c23 */ /* 0x100fe2000801088b */
[----:B------:R-:W-:Y:S01]  /*4c50*/  FSEL R134, R134, RZ, P1 ;  /* 0x000000ff86867208 */ /* 0x000fe20000800000 */
        /* <DEDUP_REMOVED lines=13> */
[----:B------:R-:W1:Y:S01]  /*4d30*/  LDSM.16.MT88.4 R4, [R223+0x10800] ;  /* 0x01080000df04783b */ /* 0x000e620000004200 */
[--C-:B------:R-:W-:Y:S01]  /*4d40*/  FFMA.FTZ R49, R170, UR4, -R139.reuse ;  /* 0x00000004aa317c23 */ /* 0x100fe2000801088b */
[--C-:B------:R-:W-:Y:S01]  /*4d50*/  FFMA.FTZ R48, R168, UR4, -R139.reuse ;  /* 0x00000004a8307c23 */ /* 0x100fe2000801088b */
[--C-:B------:R-:W-:Y:S01]  /*4d60*/  FFMA.FTZ R50, R171, UR4, -R134.reuse ;  /* 0x00000004ab327c23 */ /* 0x100fe20008010886 */
[--C-:B------:R-:W-:Y:S01]  /*4d70*/  FFMA.FTZ R47, R169, UR4, -R134.reuse ;  /* 0x00000004a92f7c23 */ /* 0x100fe20008010886 */
[--C-:B------:R-:W-:Y:S01]  /*4d80*/  FFMA.FTZ R46, R167, UR4, -R134.reuse ;  /* 0x00000004a72e7c23 */ /* 0x100fe20008010886 */
[----:B------:R-:W3:Y:S01]  /*4d90*/  MUFU.EX2 R61, R61 ;  /* 0x0000003d003d7308 */ /* 0x000ee20000000800 */
        /* <DEDUP_REMOVED lines=24> */
[----:B------:R-:W-:Y:S01]  /*4f20*/  LDSM.16.MT88.4 R32, [R223+0x12000] ;  /* 0x01200000df20783b */ /* 0x000fe20000004200 */
[--C-:B------:R-:W-:Y:S01]  /*4f30*/  FFMA.FTZ R167, R164, UR4, -R139.reuse ;  /* 0x00000004a4a77c23 */ /* 0x100fe2000801088b */
        /* <DEDUP_REMOVED lines=10> */
[----:B------:R-:W-:Y:S01]  /*4fe0*/  FFMA.FTZ R146, R146, UR4, -R139 ;  /* 0x0000000492927c23 */ /* 0x000fe2000801088b */
[--C-:B------:R-:W-:Y:S01]  /*4ff0*/  FFMA.FTZ R144, R147, UR4, -R134.reuse ;  /* 0x0000000493907c23 */ /* 0x100fe20008010886 */
[--C-:B------:R-:W-:Y:S01]  /*5000*/  FFMA.FTZ R145, R145, UR4, -R134.reuse ;  /* 0x0000000491917c23 */ /* 0x100fe20008010886 */
[----:B------:R-:W-:Y:S01]  /*5010*/  MUFU.EX2 R57, R57 ;  /* 0x0000003900397308 */ /* 0x000fe20000000800 */
[--C-:B------:R-:W-:Y:S01]  /*5020*/  FFMA.FTZ R143, R143, UR4, -R134.reuse ;  /* 0x000000048f8f7c23 */ /* 0x100fe20008010886 */
[--C-:B------:R-:W-:Y:S01]  /*5030*/  FFMA.FTZ R150, R141, UR4, -R134.reuse ;  /* 0x000000048d967c23 */ /* 0x100fe20008010886 */
[--C-:B------:R-:W-:Y:S01]  /*5040*/  FFMA.FTZ R135, R135, UR4, -R134.reuse ;  /* 0x0000000487877c23 */ /* 0x100fe20008010886 */
[----:B------:R-:W-:Y:S01]  /*5050*/  FFMA.FTZ R133, R133, UR4, -R134 ;  /* 0x0000000485857c23 */ /* 0x000fe20008010886 */
[----:B------:R-:W-:Y:S01]  /*5060*/  FADD.FTZ R65, R132, R65 ;  /* 0x0000004184417221 */ /* 0x000fe20000010000 */
[----:B------:R-:W-:-:S02]  /*5070*/  FADD.FTZ R63, R63, R66 ;  /* 0x000000423f3f7221 */ /* 0x000fc40000010000 */
[----:B------:R-:W2:Y:S01]  /*5080*/  MUFU.EX2 R60, R60 ;  /* 0x0000003c003c7308 */ /* 0x000ea20000000800 */
[----:B---3--:R-:W-:Y:S01]  /*5090*/  F2FP.F16.F32.PACK_AB R71, R59, R62 ;  /* 0x0000003e3b47723e */ /* 0x008fe200000000ff */
[----:B------:R-:W-:Y:S01]  /*50a0*/  FADD.FTZ R64, R64, R65 ;  /* 0x0000004140407221 */ /* 0x000fe20000010000 */
[----:B------:R-:W-:-:S03]  /*50b0*/  FADD.FTZ R62, R62, R63 ;  /* 0x0000003f3e3e7221 */ /* 0x000fc60000010000 */
[----:B------:R-:W-:Y:S01]  /*50c0*/  FADD.FTZ R64, R61, R64 ;  /* 0x000000403d407221 */ /* 0x000fe20000010000 */
[----:B------:R-:W-:Y:S01]  /*50d0*/  FADD.FTZ R59, R59, R62 ;  /* 0x0000003e3b3b7221 */ /* 0x000fe20000010000 */
[C---:B------:R-:W-:Y:S01]  /*50e0*/  HMMA.16816.F32 R120, R68.reuse, R116, RZ ;  /* 0x000000744478723c */ /* 0x040fe200000018ff */
[----:B------:R-:W-:Y:S05]  /*50f0*/  MUFU.EX2 R56, R56 ;  /* 0x0000003800387308 */ /* 0x000fea0000000800 */
[----:B------:R-:W-:Y:S03]  /*5100*/  HMMA.16816.F32 R116, R68, R118, RZ ;  /* 0x000000764474723c */ /* 0x000fe600000018ff */
[----:B------:R-:W3:Y:S01]  /*5110*/  MUFU.EX2 R53, R53 ;  /* 0x0000003500357308 */ /* 0x000ee20000000800 */
[----:B--2---:R-:W-:-:S02]  /*5120*/  F2FP.F16.F32.PACK_AB R12, R60, R57 ;  /* 0x000000393c0c723e */ /* 0x004fc400000000ff */
[C---:B------:R-:W-:Y:S05]  /*5130*/  HMMA.16816.F32 R128, R68.reuse, R124, RZ ;  /* 0x0000007c4480723c */ /* 0x040fea00000018ff */
[----:B------:R-:W-:Y:S01]  /*5140*/  MUFU.EX2 R58, R58 ;  /* 0x0000003a003a7308 */ /* 0x000fe20000000800 */
[C---:B------:R-:W-:Y:S06]  /*5150*/  HMMA.16816.F32 R112, R68.reuse, R108, RZ ;  /* 0x0000006c4470723c */ /* 0x040fec00000018ff */
[----:B------:R-:W-:Y:S01]  /*5160*/  HMMA.16816.F32 R124, R68, R126, RZ ;  /* 0x0000007e447c723c */ /* 0x000fe200000018ff */
[----:B------:R-:W2:Y:S01]  /*5170*/  MUFU.EX2 R55, R55 ;  /* 0x0000003700377308 */ /* 0x000ea20000000800 */
[----:B---3--:R-:W-:-:S04]  /*5180*/  F2FP.F16.F32.PACK_AB R14, R53, R56 ;  /* 0x00000038350e723e */ /* 0x008fc800000000ff */
[C---:B------:R-:W-:Y:S03]  /*5190*/  HMMA.16816.F32 R108, R68.reuse, R110, RZ ;  /* 0x0000006e446c723c */ /* 0x040fe600000018ff */
[----:B------:R-:W-:Y:S03]  /*51a0*/  MUFU.EX2 R54, R54 ;  /* 0x0000003600367308 */ /* 0x000fe60000000800 */
[C---:B------:R-:W-:Y:S05]  /*51b0*/  HMMA.16816.F32 R96, R68.reuse, R92, RZ ;  /* 0x0000005c4460723c */ /* 0x040fea00000018ff */
[----:B------:R-:W3:Y:S01]  /*51c0*/  MUFU.EX2 R51, R51 ;  /* 0x0000003300337308 */ /* 0x000ee20000000800 */
[----:B--2---:R-:W-:Y:S01]  /*51d0*/  F2FP.F16.F32.PACK_AB R13, R55, R58 ;  /* 0x0000003a370d723e */ /* 0x004fe200000000ff */
[----:B----4-:R-:W-:Y:S01]  /*51e0*/  HMMA.16816.F32 R88, R68, R84, RZ ;  /* 0x000000544458723c */ /* 0x010fe200000018ff */
[----:B------:R-:W-:-:S04]  /*51f0*/  FADD.FTZ R58, R58, R59 ;  /* 0x0000003b3a3a7221 */ /* 0x000fc80000010000 */
[----:B------:R-:W-:Y:S01]  /*5200*/  FADD.FTZ R55, R55, R58 ;  /* 0x0000003a37377221 */ /* 0x000fe20000010000 */
[C---:B------:R-:W-:Y:S01]  /*5210*/  HMMA.16816.F32 R92, R68.reuse, R94, RZ ;  /* 0x0000005e445c723c */ /* 0x040fe200000018ff */
[----:B------:R-:W-:Y:S05]  /*5220*/  MUFU.EX2 R52, R52 ;  /* 0x0000003400347308 */ /* 0x000fea0000000800 */
[----:B------:R-:W-:Y:S01]  /*5230*/  HMMA.16816.F32 R84, R68, R86, RZ ;  /* 0x000000564454723c */ /* 0x000fe200000018ff */
[----:B---3--:R-:W-:Y:S02]  /*5240*/  F2FP.F16.F32.PACK_AB R15, R51, R54 ;  /* 0x00000036330f723e */ /* 0x008fe400000000ff */
[----:B------:R-:W2:Y:S01]  /*5250*/  MUFU.EX2 R49, R49 ;  /* 0x0000003100317308 */ /* 0x000ea20000000800 */
[----:B------:R-:W-:-:S02]  /*5260*/  FADD.FTZ R54, R54, R55 ;  /* 0x0000003736367221 */ /* 0x000fc40000010000 */
[----:B-----5:R-:W-:Y:S02]  /*5270*/  HMMA.16816.F32 R104, R68, R100, RZ ;  /* 0x000000644468723c */ /* 0x020fe400000018ff */
[----:B------:R-:W-:-:S04]  /*5280*/  FADD.FTZ R51, R51, R54 ;  /* 0x0000003633337221 */ /* 0x000fc80000010000 */
        /* <DEDUP_REMOVED lines=45> */
[----:B--2---:R-:W-:Y:S01]  /*5560*/  F2FP.F16.F32.PACK_AB R24, R49, R52 ;  /* 0x000000343118723e */ /* 0x004fe200000000ff */
[----:B------:R-:W2:Y:S01]  /*5570*/  MUFU.EX2 R149, R149 ;  /* 0x0000009500957308 */ /* 0x000ea20000000800 */
[----:B---3--:R-:W-:Y:S01]  /*5580*/  F2FP.F16.F32.PACK_AB R25, R47, R50 ;  /* 0x000000322f19723e */ /* 0x008fe200000000ff */
        /* <DEDUP_REMOVED lines=10> */
[----:B------:R-:W3:Y:S04]  /*5630*/  LDSM.16.MT88.4 R4, [R222+0x11000] ;  /* 0x01100000de04783b */ /* 0x000ee80000004200 */
        /* <DEDUP_REMOVED lines=8> */
[----:B------:R-:W2:Y:S05]  /*56c0*/  LDSM.16.MT88.4 R20, [R223+0xd800] ;  /* 0x00d80000df14783b */ /* 0x000eaa0000004200 */
[C---:B----4-:R-:W-:Y:S01]  /*56d0*/  HMMA.16816.F32 R96, R24.reuse, R12, R96 ;  /* 0x0000000c1860723c */ /* 0x050fe20000001860 */
[----:B------:R-:W4:Y:S05]  /*56e0*/  MUFU.EX2 R158, R158 ;  /* 0x0000009e009e7308 */ /* 0x000f2a0000000800 */
[C---:B------:R-:W-:Y:S01]  /*56f0*/  HMMA.16816.F32 R92, R24.reuse, R14, R92 ;  /* 0x0000000e185c723c */ /* 0x040fe2000000185c */
[----:B------:R-:W5:Y:S02]  /*5700*/  LDSM.16.MT88.4 R12, [R222+0xd800] ;  /* 0x00d80000de0c783b */ /* 0x000f640000004200 */
[----:B------:R-:W-:Y:S03]  /*5710*/  MUFU.EX2 R160, R160 ;  /* 0x000000a000a07308 */ /* 0x000fe60000000800 */
[C---:B---3--:R-:W-:Y:S05]  /*5720*/  HMMA.16816.F32 R88, R24.reuse, R4, R88 ;  /* 0x000000041858723c */ /* 0x048fea0000001858 */
[----:B------:R-:W3:Y:S01]  /*5730*/  MUFU.EX2 R163, R163 ;  /* 0x000000a300a37308 */ /* 0x000ee20000000800 */
        /* <DEDUP_REMOVED lines=19> */
[----:B------:R-:W3:Y:S02]  /*5870*/  MUFU.EX2 R161, R161 ;  /* 0x000000a100a17308 */ /* 0x000ee40000000800 */
[----:B------:R-:W-:Y:S01]  /*5880*/  HMMA.16816.F32 R68, R24, R30, R68 ;  /* 0x0000001e1844723c */ /* 0x000fe20000001844 */
[----:B------:R-:W3:Y:S04]  /*5890*/  LDSM.16.MT88.4 R28, [R223+0x11800] ;  /* 0x01180000df1c783b */ /* 0x000ee80000004200 */
[----:B------:R-:W-:Y:S01]  /*58a0*/  LDSM.16.MT88.4 R24, [R220+0x11800] ;  /* 0x01180000dc18783b */ /* 0x000fe20000004200 */
[C---:B--2---:R-:W-:Y:S01]  /*58b0*/  HMMA.16816.F32 R128, R8.reuse, R20, R128 ;  /* 0x000000140880723c */ /* 0x044fe20000001880 */
[----:B------:R-:W-:Y:S05]  /*58c0*/  MUFU.EX2 R159, R159 ;  /* 0x0000009f009f7308 */ /* 0x000fea0000000800 */
[C---:B------:R-:W-:Y:S01]  /*58d0*/  HMMA.16816.F32 R124, R8.reuse, R22, R124 ;  /* 0x00000016087c723c */ /* 0x040fe2000000187c */
[----:B------:R-:W2:Y:S02]  /*58e0*/  LDSM.16.MT88.4 R20, [R222+0x11800] ;  /* 0x01180000de14783b */ /* 0x000ea40000004200 */
[----:B------:R-:W2:Y:S03]  /*58f0*/  MUFU.EX2 R166, R166 ;  /* 0x000000a600a67308 */ /* 0x000ea60000000800 */
        /* <DEDUP_REMOVED lines=13> */
[C---:B---3--:R-:W-:Y:S01]  /*59d0*/  HMMA.16816.F32 R96, R8.reuse, R28, R96 ;  /* 0x0000001c0860723c */ /* 0x048fe20000001860 */
[----:B------:R-:W-:Y:S05]  /*59e0*/  MUFU.EX2 R144, R144 ;  /* 0x0000009000907308 */ /* 0x000fea0000000800 */
[C---:B------:R-:W-:Y:S01]  /*59f0*/  HMMA.16816.F32 R92, R8.reuse, R30, R92 ;  /* 0x0000001e085c723c */ /* 0x040fe2000000185c */
[----:B------:R-:W-:Y:S02]  /*5a00*/  LDSM.16.MT88.4 R28, [R222+0x12000] ;  /* 0x01200000de1c783b */ /* 0x000fe40000004200 */
[----:B------:R-:W3:Y:S03]  /*5a10*/  MUFU.EX2 R145, R145 ;  /* 0x0000009100917308 */ /* 0x000ee60000000800 */
[C---:B--2---:R-:W-:Y:S05]  /*5a20*/  HMMA.16816.F32 R88, R8.reuse, R20, R88 ;  /* 0x000000140858723c */ /* 0x044fea0000001858 */
[----:B------:R-:W-:Y:S01]  /*5a30*/  MUFU.EX2 R143, R143 ;  /* 0x0000008f008f7308 */ /* 0x000fe20000000800 */
[----:B------:R-:W-:Y:S01]  /*5a40*/  HMMA.16816.F32 R84, R8, R22, R84 ;  /* 0x000000160854723c */ /* 0x000fe20000001854 */
[----:B------:R-:W-:-:S02]  /*5a50*/  F2FP.F16.F32.PACK_AB R20, R149, R148 ;  /* 0x000000949514723e */ /* 0x000fc400000000ff */
[----:B------:R-:W-:Y:S01]  /*5a60*/  F2FP.F16.F32.PACK_AB R21, R156, R153 ;  /* 0x000000999c15723e */ /* 0x000fe200000000ff */
[----:B------:R-:W-:Y:S02]  /*5a70*/  FADD.FTZ R153, R153, R38 ;  /* 0x0000002699997221 */ /* 0x000fe40000010000 */
[C---:B-----5:R-:W-:Y:S01]  /*5a80*/  HMMA.16816.F32 R80, R8.reuse, R12, R80 ;  /* 0x0000000c0850723c */ /* 0x060fe20000001850 */
[----:B------:R-:W-:Y:S01]  /*5a90*/  F2FP.F16.F32.PACK_AB R22, R154, R151 ;  /* 0x000000979a16723e */ /* 0x000fe200000000ff */
[----:B------:R-:W2:Y:S01]  /*5aa0*/  MUFU.EX2 R150, R150 ;  /* 0x0000009600967308 */ /* 0x000ea20000000800 */
        /* <DEDUP_REMOVED lines=9> */
[----:B------:R-:W3:Y:S01]  /*5b40*/  LDSM.16.MT88.4 R8, [R220+0xe000] ;  /* 0x00e00000dc08783b */ /* 0x000ee20000004200 */
[----:B------:R-:W-:Y:S03]  /*5b50*/  MUFU.EX2 R133, R133 ;  /* 0x0000008500857308 */ /* 0x000fe60000000800 */
[----:B------:R-:W-:Y:S01]  /*5b60*/  LDSM.16.MT88.4 R24, [R220+0x12000] ;  /* 0x01200000dc18783b */ /* 0x000fe20000004200 */
[C---:B----4-:R-:W-:Y:S06]  /*5b70*/  HMMA.16816.F32 R128, R20.reuse, R4, R128 ;  /* 0x000000041480723c */ /* 0x050fec0000001880 */
[C---:B------:R-:W-:Y:S01]  /*5b80*/  HMMA.16816.F32 R124, R20.reuse, R6, R124 ;  /* 0x00000006147c723c */ /* 0x040fe2000000187c */
[----:B------:R-:W4:Y:S05]  /*5b90*/  LDSM.16.MT88.4 R4, [R221+0x12000] ;  /* 0x01200000dd04783b */ /* 0x000f2a0000004200 */
[C---:B-1----:R-:W-:Y:S06]  /*5ba0*/  HMMA.16816.F32 R120, R20.reuse, R16, R120 ;  /* 0x000000101478723c */ /* 0x042fec0000001878 */
[C---:B------:R-:W-:Y:S01]  /*5bb0*/  HMMA.16816.F32 R116, R20.reuse, R18, R116 ;  /* 0x000000121474723c */ /* 0x040fe20000001874 */
[----:B------:R-:W-:Y:S05]  /*5bc0*/  LDSM.16.MT88.4 R16, [R223+0xe800] ;  /* 0x00e80000df10783b */ /* 0x000fea0000004200 */
[C---:B-----5:R-:W-:Y:S06]  /*5bd0*/  HMMA.16816.F32 R112, R20.reuse, R12, R112 ;  /* 0x0000000c1470723c */ /* 0x060fec0000001870 */
[C---:B------:R-:W-:Y:S01]  /*5be0*/  HMMA.16816.F32 R108, R20.reuse, R14, R108 ;  /* 0x0000000e146c723c */ /* 0x040fe2000000186c */
[----:B------:R-:W-:Y:S05]  /*5bf0*/  LDSM.16.MT88.4 R12, [R222+0xe800] ;  /* 0x00e80000de0c783b */ /* 0x000fea0000004200 */
[C---:B---3--:R-:W-:Y:S06]  /*5c00*/  HMMA.16816.F32 R104, R20.reuse, R8, R104 ;  /* 0x000000081468723c */ /* 0x048fec0000001868 */
[C---:B------:R-:W-:Y:S01]  /*5c10*/  HMMA.16816.F32 R100, R20.reuse, R10, R100 ;  /* 0x0000000a1464723c */ /* 0x040fe20000001864 */
[----:B------:R-:W1:Y:S05]  /*5c20*/  LDSM.16.MT88.4 R8, [R221+0xe800] ;  /* 0x00e80000dd08783b */ /* 0x000e6a0000004200 */
[C---:B------:R-:W-:Y:S06]  /*5c30*/  HMMA.16816.F32 R88, R20.reuse, R28, R88 ;  /* 0x0000001c1458723c */ /* 0x040fec0000001858 */
[----:B------:R-:W-:Y:S01]  /*5c40*/  HMMA.16816.F32 R84, R20, R30, R84 ;  /* 0x0000001e1454723c */ /* 0x000fe20000001854 */
[----:B------:R-:W-:-:S02]  /*5c50*/  F2FP.F16.F32.PACK_AB R28, R163, R160 ;  /* 0x000000a0a31c723e */ /* 0x000fc400000000ff */
[----:B------:R-:W-:Y:S01]  /*5c60*/  F2FP.F16.F32.PACK_AB R29, R161, R164 ;  /* 0x000000a4a11d723e */ /* 0x000fe200000000ff */
[----:B------:R-:W-:Y:S02]  /*5c70*/  FADD.FTZ R164, R164, R155 ;  /* 0x0000009ba4a47221 */ /* 0x000fe40000010000 */
[----:B----4-:R-:W-:Y:S01]  /*5c80*/  HMMA.16816.F32 R80, R20, R4, R80 ;  /* 0x000000041450723c */ /* 0x010fe20000001850 */
[----:B------:R-:W-:Y:S01]  /*5c90*/  F2FP.F16.F32.PACK_AB R30, R167, R162 ;  /* 0x000000a2a71e723e */ /* 0x000fe200000000ff */
[----:B------:R-:W-:Y:S01]  /*5ca0*/  FADD.FTZ R164, R161, R164 ;  /* 0x000000a4a1a47221 */ /* 0x000fe20000010000 */
[----:B------:R-:W-:-:S03]  /*5cb0*/  F2FP.F16.F32.PACK_AB R31, R166, R159 ;  /* 0x0000009fa61f723e */ /* 0x000fc600000000ff */
[----:B------:R-:W-:Y:S01]  /*5cc0*/  HMMA.16816.F32 R76, R20, R6, R76 ;  /* 0x00000006144c723c */ /* 0x000fe2000000184c */
[----:B------:R-:W3:Y:S01]  /*5cd0*/  LDSM.16.MT88.4 R4, [R220+0xe800] ;  /* 0x00e80000dc04783b */ /* 0x000ee20000004200 */
        /* <DEDUP_REMOVED lines=18> */
[C---:B---3--:R-:W-:Y:S06]  /*5e00*/  HMMA.16816.F32 R104, R28.reuse, R4, R104 ;  /* 0x000000041c68723c */ /* 0x048fec0000001868 */
[C---:B------:R-:W-:Y:S01]  /*5e10*/  HMMA.16816.F32 R100, R28.reuse, R6, R100 ;  /* 0x000000061c64723c */ /* 0x040fe20000001864 */
[----:B------:R-:W3:Y:S05]  /*5e20*/  LDSM.16.MT88.4 R4, [R221+0xf000] ;  /* 0x00f00000dd04783b */ /* 0x000eea0000004200 */
        /* <DEDUP_REMOVED lines=8> */
[----:B--2---:R-:W-:-:S03]  /*5eb0*/  F2FP.F16.F32.PACK_AB R27, R150, R143 ;  /* 0x0000008f961b723e */ /* 0x004fc600000000ff */
        /* <DEDUP_REMOVED lines=9> */
[----:B------:R-:W2:Y:S05]  /*5f50*/  LDSM.16.MT88.4 R12, [R223+0x13000] ;  /* 0x01300000df0c783b */ /* 0x000eaa0000004200 */
[C---:B---3--:R-:W-:Y:S06]  /*5f60*/  HMMA.16816.F32 R112, R24.reuse, R4, R112 ;  /* 0x000000041870723c */ /* 0x048fec0000001870 */
[----:B------:R-:W-:Y:S01]  /*5f70*/  HMMA.16816.F32 R108, R24, R6, R108 ;  /* 0x00000006186c723c */ /* 0x000fe2000000186c */
[----:B------:R-:W3:Y:S05]  /*5f80*/  LDSM.16.MT88.4 R4, [R221+0x13000] ;  /* 0x01300000dd04783b */ /* 0x000eea0000004200 */
[C---:B------:R-:W-:Y:S06]  /*5f90*/  HMMA.16816.F32 R68, R28.reuse, R34, R68 ;  /* 0x000000221c44723c */ /* 0x040fec0000001844 */
[----:B------:R-:W-:Y:S01]  /*5fa0*/  HMMA.16816.F32 R72, R28, R32, R72 ;  /* 0x000000201c48723c */ /* 0x000fe20000001848 */
[--C-:B------:R-:W-:Y:S01]  /*5fb0*/  FFMA.FTZ R35, R136, UR4, -R139.reuse ;  /* 0x0000000488237c23 */ /* 0x100fe2000801088b */
[--C-:B------:R-:W-:Y:S01]  /*5fc0*/  FFMA.FTZ R136, R137, UR4, -R134.reuse ;  /* 0x0000000489887c23 */ /* 0x100fe20008010886 */
[--C-:B------:R-:W-:Y:S01]  /*5fd0*/  FFMA.FTZ R34, R138, UR4, -R139.reuse ;  /* 0x000000048a227c23 */ /* 0x100fe2000801088b */
[----:B------:R-:W-:Y:S01]  /*5fe0*/  FFMA.FTZ R134, R67, UR4, -R134 ;  /* 0x0000000443867c23 */ /* 0x000fe20008010886 */
[----:B------:R-:W4:Y:S01]  /*5ff0*/  LDSM.16.MT88.4 R28, [R220+0x13000] ;  /* 0x01300000dc1c783b */ /* 0x000f220000004200 */
[C---:B-1----:R-:W-:Y:S01]  /*6000*/  HMMA.16816.F32 R88, R24.reuse, R8, R88 ;  /* 0x000000081858723c */ /* 0x042fe20000001858 */
[--C-:B------:R-:W-:Y:S01]  /*6010*/  FFMA.FTZ R32, R142, UR4, -R139.reuse ;  /* 0x000000048e207c23 */ /* 0x100fe2000801088b */
[----:B------:R-:W-:Y:S01]  /*6020*/  FFMA.FTZ R33, R140, UR4, -R139 ;  /* 0x000000048c217c23 */ /* 0x000fe2000801088b */
[----:B------:R-:W-:Y:S03]  /*6030*/  MUFU.EX2 R34, R34 ;  /* 0x0000002200227308 */ /* 0x000fe60000000800 */
[C---:B------:R-:W-:Y:S01]  /*6040*/  HMMA.16816.F32 R84, R24.reuse, R10, R84 ;  /* 0x0000000a1854723c */ /* 0x040fe20000001854 */
[----:B------:R-:W1:Y:S04]  /*6050*/  LDSM.16.MT88.4 R8, [R222+0xf800] ;  /* 0x00f80000de08783b */ /* 0x000e680000004200 */
[----:B------:R-:W-:Y:S01]  /*6060*/  MUFU.EX2 R32, R32 ;  /* 0x0000002000207308 */ /* 0x000fe20000000800 */
[C---:B--2---:R-:W-:Y:S06]  /*6070*/  HMMA.16816.F32 R96, R24.reuse, R12, R96 ;  /* 0x0000000c1860723c */ /* 0x044fec0000001860 */
[C---:B------:R-:W-:Y:S01]  /*6080*/  HMMA.16816.F32 R92, R24.reuse, R14, R92 ;  /* 0x0000000e185c723c */ /* 0x040fe2000000185c */
[----:B------:R-:W2:Y:S01]  /*6090*/  MUFU.EX2 R33, R33 ;  /* 0x0000002100217308 */ /* 0x000ea20000000800 */
[----:B------:R-:W5:Y:S04]  /*60a0*/  LDSM.16.MT88.4 R12, [R223+0xf800] ;  /* 0x00f80000df0c783b */ /* 0x000f680000004200 */
[C---:B---3--:R-:W-:Y:S03]  /*60b0*/  HMMA.16816.F32 R80, R24.reuse, R4, R80 ;  /* 0x000000041850723c */ /* 0x048fe60000001850 */
[----:B------:R-:W3:Y:S03]  /*60c0*/  MUFU.EX2 R35, R35 ;  /* 0x0000002300237308 */ /* 0x000ee60000000800 */
[C---:B------:R-:W-:Y:S05]  /*60d0*/  HMMA.16816.F32 R76, R24.reuse, R6, R76 ;  /* 0x00000006184c723c */ /* 0x040fea000000184c */
[----:B------:R-:W4:Y:S01]  /*60e0*/  MUFU.EX2 R136, R136 ;  /* 0x0000008800887308 */ /* 0x000f220000000800 */
[----:B--2---:R-:W-:Y:S01]  /*60f0*/  F2FP.F16.F32.PACK_AB R4, R33, R32 ;  /* 0x000000202104723e */ /* 0x004fe200000000ff */
[C---:B------:R-:W-:Y:S06]  /*6100*/  HMMA.16816.F32 R128, R24.reuse, R20, R128 ;  /* 0x000000141880723c */ /* 0x040fec0000001880 */
[----:B------:R-:W2:Y:S01]  /*6110*/  MUFU.EX2 R134, R134 ;  /* 0x0000008600867308 */ /* 0x000ea20000000800 */
[----:B---3--:R-:W-:Y:S01]  /*6120*/  F2FP.F16.F32.PACK_AB R6, R35, R34 ;  /* 0x000000222306723e */ /* 0x008fe200000000ff */
[C---:B------:R-:W-:Y:S01]  /*6130*/  HMMA.16816.F32 R124, R24.reuse, R22, R124 ;  /* 0x00000016187c723c */ /* 0x040fe2000000187c */
[----:B------:R-:W-:Y:S05]  /*6140*/  LDSM.16.MT88.4 R20, [R221+0xf800] ;  /* 0x00f80000dd14783b */ /* 0x000fea0000004200 */
[----:B------:R-:W-:Y:S01]  /*6150*/  HMMA.16816.F32 R104, R24, R16, R104 ;  /* 0x000000101868723c */ /* 0x000fe20000001868 */
[----:B----4-:R-:W-:Y:S01]  /*6160*/  F2FP.F16.F32.PACK_AB R5, R135, R136 ;  /* 0x000000888705723e */ /* 0x010fe200000000ff */
[----:B------:R-:W-:-:S04]  /*6170*/  FADD.FTZ R136, R136, R143 ;  /* 0x0000008f88887221 */ /* 0x000fc80000010000 */
[----:B------:R-:W-:Y:S01]  /*6180*/  HMMA.16816.F32 R100, R24, R18, R100 ;  /* 0x000000121864723c */ /* 0x000fe20000001864 */
[----:B------:R-:W3:Y:S01]  /*6190*/  LDSM.16.MT88.4 R16, [R220+0xf800] ;  /* 0x00f80000dc10783b */ /* 0x000ee20000004200 */
[----:B------:R-:W-:Y:S01]  /*61a0*/  FADD.FTZ R136, R135, R136 ;  /* 0x0000008887887221 */ /* 0x000fe20000010000 */
[----:B--2---:R-:W-:-:S03]  /*61b0*/  F2FP.F16.F32.PACK_AB R7, R134, R133 ;  /* 0x000000858607723e */ /* 0x004fc600000000ff */
[----:B------:R-:W-:Y:S01]  /*61c0*/  HMMA.16816.F32 R72, R24, R28, R72 ;  /* 0x0000001c1848723c */ /* 0x000fe20000001848 */
[----:B------:R-:W-:-:S04]  /*61d0*/  FADD.FTZ R133, R133, R136 ;  /* 0x0000008885857221 */ /* 0x000fc80000010000 */
[----:B------:R-:W-:Y:S01]  /*61e0*/  FADD.FTZ R247, R134, R133 ;  /* 0x0000008586f77221 */ /* 0x000fe20000010000 */
[C---:B-1----:R-:W-:Y:S06]  /*61f0*/  HMMA.16816.F32 R120, R4.reuse, R8, R120 ;  /* 0x000000080478723c */ /* 0x042fec0000001878 */
[----:B-----5:R-:W-:Y:S01]  /*6200*/  HMMA.16816.F32 R128, R4, R12, R128 ;  /* 0x0000000c0480723c */ /* 0x020fe20000001880 */
[----:B------:R-:W-:-:S04]  /*6210*/  FADD.FTZ R9, R57, R64 ;  /* 0x0000004039097221 */ /* 0x000fc80000010000 */
[----:B------:R-:W-:Y:S01]  /*6220*/  FADD.FTZ R9, R60, R9 ;  /* 0x000000093c097221 */ /* 0x000fe20000010000 */
[----:B------:R-:W-:Y:S01]  /*6230*/  HMMA.16816.F32 R124, R4, R14, R124 ;  /* 0x0000000e047c723c */ /* 0x000fe2000000187c */
[----:B------:R-:W1:Y:S02]  /*6240*/  LDSM.16.MT88.4 R12, [R223+0x13800] ;  /* 0x01380000df0c783b */ /* 0x000e640000004200 */
[----:B------:R-:W-:-:S03]  /*6250*/  FADD.FTZ R56, R56, R9 ;  /* 0x0000000938387221 */ /* 0x000fc60000010000 */
[----:B------:R-:W-:Y:S01]  /*6260*/  HMMA.16816.F32 R116, R4, R10, R116 ;  /* 0x0000000a0474723c */ /* 0x000fe20000001874 */
[----:B------:R-:W-:Y:S01]  /*6270*/  FADD.FTZ R53, R53, R56 ;  /* 0x0000003835357221 */ /* 0x000fe20000010000 */
[----:B------:R-:W2:Y:S03]  /*6280*/  LDSM.16.MT88.4 R8, [R222+0x13800] ;  /* 0x01380000de08783b */ /* 0x000ea60000004200 */
[----:B------:R-:W-:Y:S01]  /*6290*/  FADD.FTZ R52, R52, R53 ;  /* 0x0000003534347221 */ /* 0x000fe20000010000 */
[----:B------:R-:W-:Y:S03]  /*62a0*/  HMMA.16816.F32 R68, R24, R30, R68 ;  /* 0x0000001e1844723c */ /* 0x000fe60000001844 */
[----:B------:R-:W-:-:S03]  /*62b0*/  FADD.FTZ R49, R49, R52 ;  /* 0x0000003431317221 */ /* 0x000fc60000010000 */
[----:B---3--:R-:W-:Y:S01]  /*62c0*/  HMMA.16816.F32 R104, R4, R16, R104 ;  /* 0x000000100468723c */ /* 0x008fe20000001868 */
[----:B------:R-:W-:-:S04]  /*62d0*/  FADD.FTZ R48, R48, R49 ;  /* 0x0000003130307221 */ /* 0x000fc80000010000 */
[----:B------:R-:W-:Y:S01]  /*62e0*/  FADD.FTZ R45, R45, R48 ;  /* 0x000000302d2d7221 */ /* 0x000fe20000010000 */
[----:B------:R-:W-:Y:S01]  /*62f0*/  HMMA.16816.F32 R100, R4, R18, R100 ;  /* 0x000000120464723c */ /* 0x000fe20000001864 */
[----:B------:R-:W3:Y:S02]  /*6300*/  LDSM.16.MT88.4 R16, [R221+0x13800] ;  /* 0x01380000dd10783b */ /* 0x000ee40000004200 */
[----:B------:R-:W-:-:S03]  /*6310*/  FADD.FTZ R44, R44, R45 ;  /* 0x0000002d2c2c7221 */ /* 0x000fc60000010000 */
[----:B------:R-:W-:Y:S01]  /*6320*/  HMMA.16816.F32 R112, R4, R20, R112 ;  /* 0x000000140470723c */ /* 0x000fe20000001870 */
[----:B------:R-:W-:-:S04]  /*6330*/  FADD.FTZ R41, R41, R44 ;  /* 0x0000002c29297221 */ /* 0x000fc80000010000 */
[----:B------:R-:W-:Y:S01]  /*6340*/  FADD.FTZ R40, R40, R41 ;  /* 0x0000002928287221 */ /* 0x000fe20000010000 */
[----:B------:R-:W-:Y:S03]  /*6350*/  HMMA.16816.F32 R108, R4, R22, R108 ;  /* 0x00000016046c723c */ /* 0x000fe6000000186c */
        /* <DEDUP_REMOVED lines=16> */
[----:B------:R-:W-:-:S04]  /*6460*/  FADD.FTZ R152, R152, R167 ;  /* 0x000000a798987221 */ /* 0x000fc80000010000 */
[----:B------:R-:W-:-:S04]  /*6470*/  FADD.FTZ R157, R157, R152 ;  /* 0x000000989d9d7221 */ /* 0x000fc80000010000 */
[----:B------:R-:W-:-:S04]  /*6480*/  FADD.FTZ R146, R146, R157 ;  /* 0x0000009d92927221 */ /* 0x000fc80000010000 */
[----:B------:R-:W-:Y:S01]  /*6490*/  FADD.FTZ R165, R165, R146 ;  /* 0x00000092a5a57221 */ /* 0x000fe20000010000 */
[----:B-1----:R-:W-:Y:S03]  /*64a0*/  HMMA.16816.F32 R72, R4, R12, R72 ;  /* 0x0000000c0448723c */ /* 0x002fe60000001848 */
[----:B------:R-:W-:-:S04]  /*64b0*/  FADD.FTZ R32, R32, R165 ;  /* 0x000000a520207221 */ /* 0x000fc80000010000 */
[----:B------:R-:W-:Y:S01]  /*64c0*/  FADD.FTZ R33, R33, R32 ;  /* 0x0000002021217221 */ /* 0x000fe20000010000 */
[----:B------:R-:W-:Y:S03]  /*64d0*/  HMMA.16816.F32 R68, R4, R14, R68 ;  /* 0x0000000e0444723c */ /* 0x000fe60000001844 */
[----:B------:R-:W-:-:S04]  /*64e0*/  FADD.FTZ R34, R34, R33 ;  /* 0x0000002122227221 */ /* 0x000fc80000010000 */
[----:B------:R-:W-:Y:S01]  /*64f0*/  FADD.FTZ R246, R35, R34 ;  /* 0x0000002223f67221 */ /* 0x000fe20000010000 */
[----:B------:R-:W-:-:S01]  /*6500*/  NOP ;  /* 0x0000000000007918 */ /* 0x000fc20000000000 */
[----:B------:R-:W-:-:S15]  /*6510*/  @!P0 BRA `(.L_x_2334) ;  /* 0x0000004400748947 */ /* 0x000fde0003800000 */
[----:B------:R-:W-:Y:S01]  /*6520*/  ULEA UR10, -UR10, URZ, 0x7 ;  /* 0x0000003f0a0a7291 */ /* 0x000fe2000f8e393f */
[----:B------:R-:W-:Y:S01]  /*6530*/  IADD3 R245, R36, -0x2, RZ ;  /* 0xfffffffe24f57810 */ /* 0x000fe20007ffe0ff */
[----:B------:R-:W-:Y:S01]  /*6540*/  IMAD.MOV.U32 R135, RZ, RZ, R2 ;  /* 0x000000ffff877224 */ /* 0x000fe200078e0002 */
[----:B------:R-:W-:Y:S01]  /*6550*/  MOV R133, R0 ;  /* 0x0000000000857202 */ /* 0x000fe20000000f00 */
[----:B------:R-:W-:Y:S02]  /*6560*/  USHF.R.S32.HI UR4, URZ, 0x1f, UR10 ;  /* 0x0000001f3f047899 */ /* 0x000fe4000801140a */
[----:B------:R-:W-:Y:S01]  /*6570*/  MOV R244, UR10 ;  /* 0x0000000a00f47c02 */ /* 0x000fe20008000f00 */
[----:B------:R-:W-:Y:S01]  /*6580*/  ULDC UR8, c[0x0][0x39c] ;  /* 0x0000e70000087ab9 */ /* 0x000fe20000000800 */
[----:B------:R-:W-:Y:S02]  /*6590*/  ULDC UR7, c[0x0][0x248] ;  /* 0x0000920000077ab9 */ /* 0x000fe40000000800 */
[----:B------:R-:W-:Y:S01]  /*65a0*/  IMAD.U32 R242, RZ, RZ, UR4 ;  /* 0x00000004fff27e24 */ /* 0x000fe2000f8e00ff */
[----:B------:R-:W-:-:S06]  /*65b0*/  ULDC UR4, c[0x0][0x2ec] ;  /* 0x0000bb0000047ab9 */ /* 0x000fcc0000000800 */
.L_x_2338:
[----:B------:R-:W-:Y:S04]  /*65c0*/  DEPBAR.LE SB0, 0x0 ;  /* 0x000080000000791a */ /* 0x000fe80000000000 */
[----:B------:R-:W-:Y:S01]  /*65d0*/  BAR.SYNC.DEFER_BLOCKING 0x0 ;  /* 0x0000000000007b1d */ /* 0x000fe20000010000 */
[----:B------:R-:W-:Y:S02]  /*65e0*/  MOV R10, R244 ;  /* 0x000000f4000a7202 */ /* 0x000fe40000000f00 */
[----:B------:R-:W-:Y:S03]  /*65f0*/  MOV R0, R242 ;  /* 0x000000f200007202 */ /* 0x000fe60000000f00 */
[----:B------:R-:W-:Y:S05]  /*6600*/  @P6 BRA `(.L_x_2335) ;  /* 0x0000000000f46947 */ /* 0x000fea0003800000 */
[----:B------:R-:W1:Y:S02]  /*6610*/  LDC R0, c[0x0][0x380] ;  /* 0x0000e000ff007b82 */ /* 0x000e640000000800 */
[-C--:B-1----:R-:W-:Y:S04]  /*6620*/  IABS R2, R0.reuse ;  /* 0x0000000000027213 */ /* 0x082fe80000000000 */
[----:B------:R-:W1:Y:S10]  /*6630*/  I2F.RP R7, R2 ;  /* 0x0000000200077306 */ /* 0x000e740000209400 */
[----:B-1----:R-:W1:Y:S02]  /*6640*/  MUFU.RCP R3, R7 ;  /* 0x0000000700037308 */ /* 0x002e640000001000 */
[----:B-1----:R-:W-:Y:S01]  /*6650*/  VIADD R8, R3, 0xffffffe ;  /* 0x0ffffffe03087836 */ /* 0x002fe20000000000 */
[----:B------:R-:W-:Y:S07]  /*6660*/  SHF.L.U32 R3, R245, 0x7, RZ ;  /* 0x00000007f5037819 */ /* 0x000fee00000006ff */
[----:B------:R-:W1:Y:S01]  /*6670*/  F2I.FTZ.U32.TRUNC.NTZ R9, R8 ;  /* 0x0000000800097305 */ /* 0x000e62000021f000 */
[----:B------:R-:W-:Y:S01]  /*6680*/  IABS R4, R3 ;  /* 0x0000000300047213 */ /* 0x000fe20000000000 */
[C---:B------:R-:W-:Y:S01]  /*6690*/  VIADD R11, R3.reuse, 0x80 ;  /* 0x00000080030b7836 */ /* 0x040fe20000000000 */
[-C--:B------:R-:W-:Y:S04]  /*66a0*/  LOP3.LUT R3, R3, R0.reuse, RZ, 0x3c, !PT ;  /* 0x0000000003037212 */ /* 0x080fe800078e3cff */
[----:B------:R-:W-:Y:S02]  /*66b0*/  IABS R6, R11 ;  /* 0x0000000b00067213 */ /* 0x000fe40000000000 */
[----:B------:R-:W-:Y:S02]  /*66c0*/  ISETP.GE.AND P0, PT, R3, RZ, PT ;  /* 0x000000ff0300720c */ /* 0x000fe40003f06270 */
[----:B------:R-:W-:Y:S01]  /*66d0*/  LOP3.LUT R11, R11, R0, RZ, 0x3c, !PT ;  /* 0x000000000b0b7212 */ /* 0x000fe200078e3cff */
[--C-:B-1----:R-:W-:Y:S03]  /*66e0*/  IMAD.MOV R5, RZ, RZ, -R9.reuse ;  /* 0x000000ffff057224 */ /* 0x102fe600078e0a09 */
[----:B------:R-:W-:Y:S01]  /*66f0*/  ISETP.GE.AND P2, PT, R11, RZ, PT ;  /* 0x000000ff0b00720c */ /* 0x000fe20003f46270 */
        /* <DEDUP_REMOVED lines=17> */
[----:B------:R-:W-:Y:S01]  /*6810*/  ISETP.GE.U32.AND P5, PT, R6, R2, PT ;  /* 0x000000020600720c */ /* 0x000fe20003fa6070 */
[----:B------:R-:W1:Y:S01]  /*6820*/  LDC.64 R4, c[0x0][0x250] ;  /* 0x00009400ff047b82 */ /* 0x000e620000000a00 */
[----:B------:R-:W-:Y:S09]  /*6830*/  LOP3.LUT R2, RZ, R0, RZ, 0x33, !PT ;  /* 0x00000000ff027212 */ /* 0x000ff200078e33ff */
        /* <DEDUP_REMOVED lines=16> */
[-C--:B-1----:R-:W-:Y:S02]  /*6940*/  IMAD R0, R11, R4.reuse, RZ ;  /* 0x000000040b007224 */ /* 0x082fe400078e02ff */
[C---:B------:R-:W-:Y:S04]  /*6950*/  IMAD.WIDE.U32 R10, R9.reuse, R4, RZ ;  /* 0x00000004090a7225 */ /* 0x040fe800078e00ff */
[----:B------:R-:W-:Y:S04]  /*6960*/  IMAD R0, R9, R5, R0 ;  /* 0x0000000509007224 */ /* 0x000fe800078e0200 */
[----:B------:R-:W-:Y:S01]  /*6970*/  IMAD.IADD R11, R11, 0x1, R0 ;  /* 0x000000010b0b7824 */ /* 0x000fe200078e0200 */
[----:B--2---:R-:W-:Y:S04]  /*6980*/  IADD3 R6, -R7, R6, RZ ;  /* 0x0000000607067210 */ /* 0x004fe80007ffe1ff */
[----:B------:R-:W-:Y:S01]  /*6990*/  SHF.R.S32.HI R5, RZ, 0x1f, R6 ;  /* 0x0000001fff057819 */ /* 0x000fe20000011406 */
[CC--:B---3--:R-:W-:Y:S04]  /*69a0*/  IMAD.WIDE.U32 R10, R6.reuse, R2.reuse, R10 ;  /* 0x00000002060a7225 */ /* 0x0c8fe800078e000a */
[----:B------:R-:W-:Y:S04]  /*69b0*/  IMAD R5, R5, R2, RZ ;  /* 0x0000000205057224 */ /* 0x000fe800078e02ff */
[----:B------:R-:W-:Y:S05]  /*69c0*/  IMAD R5, R6, R3, R5 ;  /* 0x0000000306057224 */ /* 0x000fea00078e0205 */
[----:B------:R-:W-:Y:S07]  /*69d0*/  IADD3 R0, R11, R5, RZ ;  /* 0x000000050b007210 */ /* 0x000fee0007ffe0ff */
.L_x_2335:
[C---:B------:R-:W-:Y:S04]  /*69e0*/  LEA R232, P0, R10.reuse, R232, 0x1 ;  /* 0x000000e80ae87211 */ /* 0x040fe800078008ff */
[----:B------:R-:W-:Y:S02]  /*69f0*/  LEA.HI.X R231, R10, R231, R0, 0x1, P0 ;  /* 0x000000e70ae77211 */ /* 0x000fe400000f0c00 */
[----:B------:R-:W-:Y:S02]  /*6a00*/  IADD3 R40, P0, R232, UR20, RZ ;  /* 0x00000014e8287c10 */ /* 0x000fe4000ff1e0ff */
[----:B------:R-:W-:Y:S02]  /*6a10*/  MOV R233, R231 ;  /* 0x000000e700e97202 */ /* 0x000fe40000000f00 */
[----:B------:R-:W-:Y:S02]  /*6a20*/  IADD3.X R41, R231, UR11, RZ, P0, !PT ;  /* 0x0000000be7297c10 */ /* 0x000fe400087fe4ff */
[----:B------:R-:W-:Y:S01]  /*6a30*/  IADD3 R38, P0, R40, UR20, RZ ;  /* 0x0000001428267c10 */ /* 0x000fe2000ff1e0ff */
[----:B------:R-:W-:Y:S01]  /*6a40*/  @!PT LDS RZ, [RZ] ;  /* 0x00000000fffff984 */ /* 0x000fe20000000800 */
[----:B------:R-:W-:Y:S01]  /*6a50*/  @!PT LDS RZ, [RZ] ;  /* 0x00000000fffff984 */ /* 0x000fe20000000800 */
[----:B------:R-:W-:Y:S01]  /*6a60*/  @!PT LDS RZ, [RZ] ;  /* 0x00000000fffff984 */ /* 0x000fe20000000800 */
[----:B------:R-:W-:Y:S03]  /*6a70*/  LDGSTS.E.BYPASS.LTC128B.128 [R237+0xc000], desc[UR18][R232.64] ;  /* 0x0c000000e8ed7fae */ /* 0x000fe6000b901d52 */
[----:B------:R-:W-:Y:S03]  /*6a80*/  IADD3.X R39, R41, UR11, RZ, P0, !PT ;  /* 0x0000000b29277c10 */ /* 0x000fe600087fe4ff */
[----:B------:R-:W-:Y:S01]  /*6a90*/  LDGSTS.E.BYPASS.LTC128B.128 [R237+0x10000], desc[UR18][R232.64+0x80] ;  /* 0x10000080e8ed7fae */ /* 0x000fe2000b901d52 */
[----:B------:R-:W-:Y:S05]  /*6aa0*/  IADD3 R36, P0, R38, UR20, RZ ;  /* 0x0000001426247c10 */ /* 0x000fea000ff1e0ff */
[----:B------:R-:W-:Y:S01]  /*6ab0*/  LDGSTS.E.BYPASS.LTC128B.128 [R237+0xc800], desc[UR18][R40.64] ;  /* 0x0c80000028ed7fae */ /* 0x000fe2000b901d52 */
[----:B------:R-:W-:Y:S02]  /*6ac0*/  IADD3.X R37, R39, UR11, RZ, P0, !PT ;  /* 0x0000000b27257c10 */ /* 0x000fe400087fe4ff */
[----:B------:R-:W-:Y:S03]  /*6ad0*/  IADD3 R34, P0, R36, UR20, RZ ;  /* 0x0000001424227c10 */ /* 0x000fe6000ff1e0ff */
[----:B------:R-:W-:Y:S01]  /*6ae0*/  LDGSTS.E.BYPASS.LTC128B.128 [R237+0x10800], desc[UR18][R40.64+0x80] ;  /* 0x1080008028ed7fae */ /* 0x000fe2000b901d52 */
[----:B------:R-:W-:Y:S05]  /*6af0*/  IADD3.X R35, R37, UR11, RZ, P0, !PT ;  /* 0x0000000b25237c10 */ /* 0x000fea00087fe4ff */
        /* <DEDUP_REMOVED lines=11> */
[----:B------:R-:W-:Y:S03]  /*6bb0*/  ISETP.GE.AND P0, PT, R245, 0x1, PT ;  /* 0x00000001f500780c */ /* 0x000fe60003f06270 */
[----:B------:R-:W-:Y:S06]  /*6bc0*/  LDGSTS.E.BYPASS.LTC128B.128 [R237+0x12000], desc[UR18][R34.64+0x80] ;  /* 0x1200008022ed7fae */ /* 0x000fec000b901d52 */
[----:B------:R-:W-:Y:S06]  /*6bd0*/  LDGSTS.E.BYPASS.LTC128B.128 [R237+0xe800], desc[UR18][R32.64] ;  /* 0x0e80000020ed7fae */ /* 0x000fec000b901d52 */
[----:B------:R1:W-:Y:S06]  /*6be0*/  LDGSTS.E.BYPASS.LTC128B.128 [R237+0x12800], desc[UR18][R32.64+0x80] ;  /* 0x1280008020ed7fae */ /* 0x0003ec000b901d52 */
[----:B------:R-:W-:Y:S06]  /*6bf0*/  LDGSTS.E.BYPASS.LTC128B.128 [R237+0xf000], desc[UR18][R2.64] ;  /* 0x0f00000002ed7fae */ /* 0x000fec000b901d52 */
[----:B------:R-:W-:Y:S06]  /*6c00*/  LDGSTS.E.BYPASS.LTC128B.128 [R237+0x13000], desc[UR18][R2.64+0x80] ;  /* 0x1300008002ed7fae */ /* 0x000fec000b901d52 */
[----:B------:R-:W-:Y:S06]  /*6c10*/  LDGSTS.E.BYPASS.LTC128B.128 [R237+0xf800], desc[UR18][R42.64] ;  /* 0x0f8000002aed7fae */ /* 0x000fec000b901d52 */
[----:B------:R2:W-:Y:S06]  /*6c20*/  LDGSTS.E.BYPASS.LTC128B.128 [R237+0x13800], desc[UR18][R42.64+0x80] ;  /* 0x138000802aed7fae */ /* 0x0005ec000b901d52 */
[----:B------:R-:W-:Y:S06]  /*6c30*/  LDSM.16.M88.4 R136, [R230] ;  /* 0x00000000e688783b */ /* 0x000fec0000000200 */
[----:B------:R-:W3:Y:S06]  /*6c40*/  LDSM.16.M88.4 R140, [R229] ;  /* 0x00000000e58c783b */ /* 0x000eec0000000200 */
[----:B------:R-:W4:Y:S06]  /*6c50*/  LDSM.16.M88.4 R144, [R229+0x800] ;  /* 0x00080000e590783b */ /* 0x000f2c0000000200 */
[----:B------:R-:W5:Y:S06]  /*6c60*/  LDSM.16.M88.4 R148, [R229+0x1000] ;  /* 0x00100000e594783b */ /* 0x000f6c0000000200 */
[----:B------:R-:W1:Y:S06]  /*6c70*/  LDSM.16.M88.4 R152, [R229+0x1800] ;  /* 0x00180000e598783b */ /* 0x000e6c0000000200 */
[----:B------:R-:W0:Y:S06]  /*6c80*/  LDGDEPBAR ;  /* 0x00000000000079af */ /* 0x000e2c0000000000 */
[----:B------:R-:W2:Y:S06]  /*6c90*/  LDSM.16.M88.4 R156, [R229+0x2000] ;  /* 0x00200000e59c783b */ /* 0x000eac0000000200 */
[----:B------:R-:W2:Y:S01]  /*6ca0*/  LDSM.16.M88.4 R160, [R229+0x2800] ;  /* 0x00280000e5a0783b */ /* 0x000ea20000000200 */
[C---:B---3--:R-:W-:Y:S05]  /*6cb0*/  HMMA.16816.F32 R4, R136.reuse, R140, RZ ;  /* 0x0000008c8804723c */ /* 0x048fea00000018ff */
[----:B------:R-:W3:Y:S01]  /*6cc0*/  LDSM.16.M88.4 R164, [R229+0x3000] ;  /* 0x00300000e5a4783b */ /* 0x000ee20000000200 */
[C---:B------:R-:W-:Y:S05]  /*6cd0*/  HMMA.16816.F32 R8, R136.reuse, R142, RZ ;  /* 0x0000008e8808723c */ /* 0x040fea00000018ff */
[----:B------:R-:W3:Y:S01]  /*6ce0*/  LDSM.16.M88.4 R140, [R229+0x3800] ;  /* 0x00380000e58c783b */ /* 0x000ee20000000200 */
[C---:B----4-:R-:W-:Y:S05]  /*6cf0*/  HMMA.16816.F32 R12, R136.reuse, R144, RZ ;  /* 0x00000090880c723c */ /* 0x050fea00000018ff */
[----:B------:R-:W-:Y:S01]  /*6d00*/  LDSM.16.M88.4 R168, [R228] ;  /* 0x00000000e4a8783b */ /* 0x000fe20000000200 */
[C---:B------:R-:W-:Y:S05]  /*6d10*/  HMMA.16816.F32 R16, R136.reuse, R146, RZ ;  /* 0x000000928810723c */ /* 0x040fea00000018ff */
[----:B------:R-:W4:Y:S01]  /*6d20*/  LDSM.16.M88.4 R172, [R227] ;  /* 0x00000000e3ac783b */ /* 0x000f220000000200 */
[C---:B-----5:R-:W-:Y:S05]  /*6d30*/  HMMA.16816.F32 R20, R136.reuse, R148, RZ ;  /* 0x000000948814723c */ /* 0x060fea00000018ff */
[----:B------:R-:W5:Y:S01]  /*6d40*/  LDSM.16.M88.4 R176, [R219] ;  /* 0x00000000dbb0783b */ /* 0x000f620000000200 */
[C---:B------:R-:W-:Y:S05]  /*6d50*/  HMMA.16816.F32 R24, R136.reuse, R150, RZ ;  /* 0x000000968818723c */ /* 0x040fea00000018ff */
[----:B------:R-:W5:Y:S01]  /*6d60*/  LDSM.16.M88.4 R144, [R218] ;  /* 0x00000000da90783b */ /* 0x000f620000000200 */
[C---:B-1----:R-:W-:Y:S05]  /*6d70*/  HMMA.16816.F32 R28, R136.reuse, R152, RZ ;  /* 0x00000098881c723c */ /* 0x042fea00000018ff */
[----:B------:R-:W1:Y:S01]  /*6d80*/  LDSM.16.M88.4 R148, [R217] ;  /* 0x00000000d994783b */ /* 0x000e620000000200 */
[C---:B------:R-:W-:Y:S05]  /*6d90*/  HMMA.16816.F32 R32, R136.reuse, R154, RZ ;  /* 0x0000009a8820723c */ /* 0x040fea00000018ff */
[----:B------:R-:W1:Y:S01]  /*6da0*/  LDSM.16.M88.4 R152, [R216] ;  /* 0x00000000d898783b */ /* 0x000e620000000200 */
[C---:B--2---:R-:W-:Y:S05]  /*6db0*/  HMMA.16816.F32 R36, R136.reuse, R156, RZ ;  /* 0x0000009c8824723c */ /* 0x044fea00000018ff */
[----:B------:R-:W-:Y:S01]  /*6dc0*/  LDSM.16.M88.4 R180, [R214] ;  /* 0x00000000d6b4783b */ /* 0x000fe20000000200 */
[C---:B------:R-:W-:Y:S05]  /*6dd0*/  HMMA.16816.F32 R40, R136.reuse, R158, RZ ;  /* 0x0000009e8828723c */ /* 0x040fea00000018ff */
[----:B------:R-:W2:Y:S01]  /*6de0*/  LDSM.16.M88.4 R156, [R215] ;  /* 0x00000000d79c783b */ /* 0x000ea20000000200 */
[C---:B------:R-:W-:Y:S05]  /*6df0*/  HMMA.16816.F32 R44, R136.reuse, R160, RZ ;  /* 0x000000a0882c723c */ /* 0x040fea00000018ff */
[----:B------:R-:W-:Y:S01]  /*6e00*/  LDSM.16.M88.4 R184, [R226] ;  /* 0x00000000e2b8783b */ /* 0x000fe20000000200 */
[C---:B------:R-:W-:Y:S05]  /*6e10*/  HMMA.16816.F32 R48, R136.reuse, R162, RZ ;  /* 0x000000a28830723c */ /* 0x040fea00000018ff */
[----:B------:R-:W2:Y:S01]  /*6e20*/  LDSM.16.M88.4 R160, [R213] ;  /* 0x00000000d5a0783b */ /* 0x000ea20000000200 */
[C---:B---3--:R-:W-:Y:S05]  /*6e30*/  HMMA.16816.F32 R52, R136.reuse, R164, RZ ;  /* 0x000000a48834723c */ /* 0x048fea00000018ff */
[----:B------:R-:W-:Y:S01]  /*6e40*/  LDSM.16.M88.4 R188, [R225+0x7000] ;  /* 0x00700000e1bc783b */ /* 0x000fe20000000200 */
[C---:B------:R-:W-:Y:S05]  /*6e50*/  HMMA.16816.F32 R56, R136.reuse, R166, RZ ;  /* 0x000000a68838723c */ /* 0x040fea00000018ff */
[----:B------:R-:W3:Y:S01]  /*6e60*/  LDSM.16.M88.4 R164, [R225] ;  /* 0x00000000e1a4783b */ /* 0x000ee20000000200 */
[C---:B------:R-:W-:Y:S05]  /*6e70*/  HMMA.16816.F32 R60, R136.reuse, R140, RZ ;  /* 0x0000008c883c723c */ /* 0x040fea00000018ff */
[----:B------:R-:W-:Y:S01]  /*6e80*/  LDSM.16.M88.4 R192, [R225+0x7800] ;  /* 0x00780000e1c0783b */ /* 0x000fe20000000200 */
[----:B------:R-:W-:Y:S05]  /*6e90*/  HMMA.16816.F32 R64, R136, R142, RZ ;  /* 0x0000008e8840723c */ /* 0x000fea00000018ff */
[----:B------:R-:W3:Y:S01]  /*6ea0*/  LDSM.16.M88.4 R136, [R225+0x800] ;  /* 0x00080000e188783b */ /* 0x000ee20000000200 */
[C---:B----4-:R-:W-:Y:S05]  /*6eb0*/  HMMA.16816.F32 R4, R168.reuse, R172, R4 ;  /* 0x000000aca804723c */ /* 0x050fea0000001804 */
[----:B------:R-:W4:Y:S01]  /*6ec0*/  LDSM.16.M88.4 R140, [R225+0x1000] ;  /* 0x00100000e18c783b */ /* 0x000f220000000200 */
[C---:B------:R-:W-:Y:S05]  /*6ed0*/  HMMA.16816.F32 R8, R168.reuse, R174, R8 ;  /* 0x000000aea808723c */ /* 0x040fea0000001808 */
[----:B------:R-:W-:Y:S01]  /*6ee0*/  LDSM.16.M88.4 R172, [R212+0x1000] ;  /* 0x00100000d4ac783b */ /* 0x000fe20000000200 */
[C---:B-----5:R-:W-:Y:S05]  /*6ef0*/  HMMA.16816.F32 R12, R168.reuse, R176, R12 ;  /* 0x000000b0a80c723c */ /* 0x060fea000000180c */
[----:B------:R-:W-:Y:S01]  /*6f00*/  LDSM.16.M88.4 R196, [R224+0x2000] ;  /* 0x00200000e0c4783b */ /* 0x000fe20000000200 */
[C---:B------:R-:W-:Y:S05]  /*6f10*/  HMMA.16816.F32 R16, R168.reuse, R178, R16 ;  /* 0x000000b2a810723c */ /* 0x040fea0000001810 */
[----:B------:R-:W-:Y:S01]  /*6f20*/  LDSM.16.M88.4 R176, [R212+0x1800] ;  /* 0x00180000d4b0783b */ /* 0x000fe20000000200 */
[C---:B------:R-:W-:Y:S05]  /*6f30*/  HMMA.16816.F32 R20, R168.reuse, R144, R20 ;  /* 0x00000090a814723c */ /* 0x040fea0000001814 */
[----:B------:R-:W-:Y:S01]  /*6f40*/  LDSM.16.M88.4 R200, [R212+0x4000] ;  /* 0x00400000d4c8783b */ /* 0x000fe20000000200 */
[C---:B------:R-:W-:Y:S05]  /*6f50*/  HMMA.16816.F32 R24, R168.reuse, R146, R24 ;  /* 0x00000092a818723c */ /* 0x040fea0000001818 */
[----:B------:R-:W5:Y:S01]  /*6f60*/  LDSM.16.M88.4 R144, [R225+0x1800] ;  /* 0x00180000e190783b */ /* 0x000f620000000200 */
[C---:B-1----:R-:W-:Y:S06]  /*6f70*/  HMMA.16816.F32 R28, R168.reuse, R148, R28 ;  /* 0x00000094a81c723c */ /* 0x042fec000000181c */
[C---:B------:R-:W-:Y:S01]  /*6f80*/  HMMA.16816.F32 R32, R168.reuse, R150, R32 ;  /* 0x00000096a820723c */ /* 0x040fe20000001820 */
[----:B------:R-:W1:Y:S05]  /*6f90*/  LDSM.16.M88.4 R148, [R225+0x2000] ;  /* 0x00200000e194783b */ /* 0x000e6a0000000200 */
[C---:B------:R-:W-:Y:S06]  /*6fa0*/  HMMA.16816.F32 R36, R168.reuse, R152, R36 ;  /* 0x00000098a824723c */ /* 0x040fec0000001824 */
        /* <DEDUP_REMOVED lines=8> */
[C---:B------:R-:W-:Y:S06]  /*7030*/  HMMA.16816.F32 R60, R168.reuse, R160, R60 ;  /* 0x000000a0a83c723c */ /* 0x040fec000000183c */
[----:B------:R-:W-:Y:S01]  /*7040*/  HMMA.16816.F32 R64, R168, R162, R64 ;  /* 0x000000a2a840723c */ /* 0x000fe20000001840 */
[----:B------:R-:W2:Y:S05]  /*7050*/  LDSM.16.M88.4 R160, [R225+0x3800] ;  /* 0x00380000e1a0783b */ /* 0x000eaa0000000200 */
[C---:B---3--:R-:W-:Y:S01]  /*7060*/  HMMA.16816.F32 R4, R184.reuse, R164, R4 ;  /* 0x000000a4b804723c */ /* 0x048fe20000001804 */
[----:B------:R-:W-:Y:S05]  /*7070*/  LDSM.16.M88.4 R168, [R212+0x800] ;  /* 0x00080000d4a8783b */ /* 0x000fea0000000200 */
[C---:B------:R-:W-:Y:S01]  /*7080*/  HMMA.16816.F32 R8, R184.reuse, R166, R8 ;  /* 0x000000a6b808723c */ /* 0x040fe20000001808 */
[----:B------:R-:W-:Y:S05]  /*7090*/  LDSM.16.M88.4 R164, [R212] ;  /* 0x00000000d4a4783b */ /* 0x000fea0000000200 */
[C---:B------:R-:W-:Y:S06]  /*70a0*/  HMMA.16816.F32 R12, R184.reuse, R136, R12 ;  /* 0x00000088b80c723c */ /* 0x040fec000000180c */
[C---:B------:R-:W-:Y:S01]  /*70b0*/  HMMA.16816.F32 R16, R184.reuse, R138, R16 ;  /* 0x0000008ab810723c */ /* 0x040fe20000001810 */
[----:B------:R-:W3:Y:S05]  /*70c0*/  LDSM.16.M88.4 R136, [R224] ;  /* 0x00000000e088783b */ /* 0x000eea0000000200 */
        /* <DEDUP_REMOVED lines=12> */
[C---:B--2---:R-:W-:Y:S06]  /*7190*/  HMMA.16816.F32 R52, R184.reuse, R156, R52 ;  /* 0x0000009cb834723c */ /* 0x044fec0000001834 */
[C---:B------:R-:W-:Y:S01]  /*71a0*/  HMMA.16816.F32 R56, R184.reuse, R158, R56 ;  /* 0x0000009eb838723c */ /* 0x040fe20000001838 */
[----:B------:R-:W2:Y:S05]  /*71b0*/  LDSM.16.M88.4 R156, [R229+0x4000] ;  /* 0x00400000e59c783b */ /* 0x000eaa0000000200 */
[C---:B------:R-:W-:Y:S06]  /*71c0*/  HMMA.16816.F32 R60, R184.reuse, R160, R60 ;  /* 0x000000a0b83c723c */ /* 0x040fec000000183c */
[----:B------:R-:W-:Y:S01]  /*71d0*/  HMMA.16816.F32 R64, R184, R162, R64 ;  /* 0x000000a2b840723c */ /* 0x000fe20000001840 */
[----:B------:R-:W2:Y:S05]  /*71e0*/  LDSM.16.M88.4 R160, [R229+0x4800] ;  /* 0x00480000e5a0783b */ /* 0x000eaa0000000200 */
[C---:B---3--:R-:W-:Y:S01]  /*71f0*/  HMMA.16816.F32 R4, R136.reuse, R164, R4 ;  /* 0x000000a48804723c */ /* 0x048fe20000001804 */
[----:B------:R-:W-:Y:S05]  /*7200*/  LDSM.16.M88.4 R184, [R225+0x6000] ;  /* 0x00600000e1b8783b */ /* 0x000fea0000000200 */
        /* <DEDUP_REMOVED lines=20> */
[C---:B-1----:R-:W-:Y:S06]  /*7350*/  HMMA.16816.F32 R60, R136.reuse, R148, R60 ;  /* 0x00000094883c723c */ /* 0x042fec000000183c */
[----:B------:R-:W-:Y:S01]  /*7360*/  HMMA.16816.F32 R64, R136, R150, R64 ;  /* 0x000000968840723c */ /* 0x000fe20000001840 */
[----:B------:R-:W1:Y:S05]  /*7370*/  LDSM.16.M88.4 R136, [R229+0x7000] ;  /* 0x00700000e588783b */ /* 0x000e6a0000000200 */
[C---:B--2---:R-:W-:Y:S01]  /*7380*/  HMMA.16816.F32 R4, R152.reuse, R156, R4 ;  /* 0x0000009c9804723c */ /* 0x044fe20000001804 */
[----:B------:R-:W2:Y:S05]  /*7390*/  LDSM.16.M88.4 R148, [R229+0x7800] ;  /* 0x00780000e594783b */ /* 0x000eaa0000000200 */
[C---:B------:R-:W-:Y:S01]  /*73a0*/  HMMA.16816.F32 R8, R152.reuse, R158, R8 ;  /* 0x0000009e9808723c */ /* 0x040fe20000001808 */
[----:B------:R-:W2:Y:S05]  /*73b0*/  LDSM.16.M88.4 R156, [R228+0x2000] ;  /* 0x00200000e49c783b */ /* 0x000eaa0000000200 */
[C---:B------:R-:W-:Y:S06]  /*73c0*/  HMMA.16816.F32 R12, R152.reuse, R160, R12 ;  /* 0x000000a0980c723c */ /* 0x040fec000000180c */
[C---:B------:R-:W-:Y:S01]  /*73d0*/  HMMA.16816.F32 R16, R152.reuse, R162, R16 ;  /* 0x000000a29810723c */ /* 0x040fe20000001810 */
[----:B------:R-:W2:Y:S05]  /*73e0*/  LDSM.16.M88.4 R160, [R210] ;  /* 0x00000000d2a0783b */ /* 0x000eaa0000000200 */
        /* <DEDUP_REMOVED lines=8> */
[----:B------:R-:W-:Y:S05]  /*7470*/  LDSM.16.M88.4 R144, [R206] ;  /* 0x00000000ce90783b */ /* 0x000fea0000000200 */
[C---:B------:R-:W-:Y:S06]  /*7480*/  HMMA.16816.F32 R44, R152.reuse, R168, R44 ;  /* 0x000000a8982c723c */ /* 0x040fec000000182c */
[C---:B------:R-:W-:Y:S01]  /*7490*/  HMMA.16816.F32 R48, R152.reuse, R170, R48 ;  /* 0x000000aa9830723c */ /* 0x040fe20000001830 */
[----:B------:R-:W-:Y:S05]  /*74a0*/  LDSM.16.M88.4 R168, [R226+0x2000] ;  /* 0x00200000e2a8783b */ /* 0x000fea0000000200 */
[C---:B-1----:R-:W-:Y:S06]  /*74b0*/  HMMA.16816.F32 R52, R152.reuse, R136, R52 ;  /* 0x000000889834723c */ /* 0x042fec0000001834 */
[C---:B------:R-:W-:Y:S01]  /*74c0*/  HMMA.16816.F32 R56, R152.reuse, R138, R56 ;  /* 0x0000008a9838723c */ /* 0x040fe20000001838 */
[----:B------:R-:W1:Y:S05]  /*74d0*/  LDSM.16.M88.4 R136, [R207] ;  /* 0x00000000cf88783b */ /* 0x000e6a0000000200 */
[C---:B--2---:R-:W-:Y:S06]  /*74e0*/  HMMA.16816.F32 R60, R152.reuse, R148, R60 ;  /* 0x00000094983c723c */ /* 0x044fec000000183c */
[----:B------:R-:W-:Y:S01]  /*74f0*/  HMMA.16816.F32 R64, R152, R150, R64 ;  /* 0x000000969840723c */ /* 0x000fe20000001840 */
[----:B------:R-:W2:Y:S05]  /*7500*/  LDSM.16.M88.4 R148, [R205] ;  /* 0x00000000cd94783b */ /* 0x000eaa0000000200 */
[C---:B------:R-:W-:Y:S01]  /*7510*/  HMMA.16816.F32 R4, R156.reuse, R172, R4 ;  /* 0x000000ac9c04723c */ /* 0x040fe20000001804 */
[----:B------:R-:W5:Y:S05]  /*7520*/  LDSM.16.M88.4 R152, [R204] ;  /* 0x00000000cc98783b */ /* 0x000f6a0000000200 */
[C---:B------:R-:W-:Y:S01]  /*7530*/  HMMA.16816.F32 R8, R156.reuse, R174, R8 ;  /* 0x000000ae9c08723c */ /* 0x040fe20000001808 */
[----:B------:R-:W-:Y:S05]  /*7540*/  LDSM.16.M88.4 R172, [R225+0x5000] ;  /* 0x00500000e1ac783b */ /* 0x000fea0000000200 */
        /* <DEDUP_REMOVED lines=12> */
[C---:B------:R-:W-:Y:S06]  /*7610*/  HMMA.16816.F32 R44, R156.reuse, R144, R44 ;  /* 0x000000909c2c723c */ /* 0x040fec000000182c */
[C---:B------:R-:W-:Y:S06]  /*7620*/  HMMA.16816.F32 R48, R156.reuse, R146, R48 ;  /* 0x000000929c30723c */ /* 0x040fec0000001830 */
[C---:B--2---:R-:W-:Y:S06]  /*7630*/  HMMA.16816.F32 R52, R156.reuse, R148, R52 ;  /* 0x000000949c34723c */ /* 0x044fec0000001834 */
        /* <DEDUP_REMOVED lines=128> */
[----:B------:R-:W-:Y:S07]  /*7e40*/  FMUL.FTZ R66, R66, UR8 ;  /* 0x0000000842427c20 */ /* 0x000fee0008410000 */
[----:B------:R1:W1:Y:S01]  /*7e50*/  MUFU.TANH R150, R132 ;  /* 0x0000008400967308 */ /* 0x0002620000002400 */
[----:B--2---:R-:W-:Y:S09]  /*7e60*/  FMUL.FTZ R3, R67, UR8 ;  /* 0x0000000843037c20 */ /* 0x004ff20008410000 */
[----:B------:R2:W2:Y:S01]  /*7e70*/  MUFU.TANH R178, R0 ;  /* 0x0000000000b27308 */ /* 0x0004a20000002400 */
[----:B---3--:R-:W-:Y:S09]  /*7e80*/  FMUL.FTZ R2, R27, UR8 ;  /* 0x000000081b027c20 */ /* 0x008ff20008410000 */
[----:B------:R3:W3:Y:S01]  /*7e90*/  MUFU.TANH R160, R182 ;  /* 0x000000b600a07308 */ /* 0x0006e20000002400 */
[----:B-1----:R-:W-:Y:S09]  /*7ea0*/  FMUL.FTZ R132, R30, UR8 ;  /* 0x000000081e847c20 */ /* 0x002ff20008410000 */
[----:B------:R1:W1:Y:S01]  /*7eb0*/  MUFU.TANH R177, R181 ;  /* 0x000000b500b17308 */ /* 0x0002620000002400 */
[----:B--2---:R-:W-:Y:S09]  /*7ec0*/  FMUL.FTZ R0, R31, UR8 ;  /* 0x000000081f007c20 */ /* 0x004ff20008410000 */
        /* <DEDUP_REMOVED lines=33> */
[----:B---34-:R-:W-:Y:S05]  /*80e0*/  @!P0 BRA `(.L_x_2336) ;  /* 0x0000000400988947 */ /* 0x018fea0003800000 */
[----:B------:R-:W-:Y:S04]  /*80f0*/  ULEA UR6, -UR7, URZ, 0x7 ;  /* 0x0000003f07067291 */ /* 0x000fe8000f8e393f */
[----:B------:R-:W-:Y:S02]  /*8100*/  USHF.R.S32.HI UR5, URZ, 0x1f, UR6 ;  /* 0x0000001f3f057899 */ /* 0x000fe40008011406 */
[----:B------:R-:W-:Y:S04]  /*8110*/  MOV R12, UR6 ;  /* 0x00000006000c7c02 */ /* 0x000fe80008000f00 */
[----:B------:R-:W-:Y:S01]  /*8120*/  MOV R7, UR5 ;  /* 0x0000000500077c02 */ /* 0x000fe20008000f00 */
[----:B------:R-:W-:Y:S06]  /*8130*/  @P6 BRA `(.L_x_2337) ;  /* 0x0000000000f46947 */ /* 0x000fec0003800000 */
[----:B--2---:R-:W2:Y:S01]  /*8140*/  LDC R0, c[0x0][0x380] ;  /* 0x0000e000ff007b82 */ /* 0x004ea20000000800 */
[----:B------:R-:W-:Y:S04]  /*8150*/  SHF.L.U32 R5, R245, 0x7, RZ ;  /* 0x00000007f5057819 */ /* 0x000fe800000006ff */
[----:B------:R-:W-:Y:S01]  /*8160*/  IABS R6, R5 ;  /* 0x0000000500067213 */ /* 0x000fe20000000000 */
[C---:B------:R-:W-:Y:S01]  /*8170*/  VIADD R13, R5.reuse, 0xffffff80 ;  /* 0xffffff80050d7836 */ /* 0x040fe20000000000 */
[-C--:B--2---:R-:W-:Y:S02]  /*8180*/  IABS R2, R0.reuse ;  /* 0x0000000000027213 */ /* 0x084fe40000000000 */
[-C--:B------:R-:W-:Y:S02]  /*8190*/  LOP3.LUT R5, R5, R0.reuse, RZ, 0x3c, !PT ;  /* 0x0000000005057212 */ /* 0x080fe400078e3cff */
[----:B------:R-:W2:Y:S02]  /*81a0*/  I2F.RP R9, R2 ;  /* 0x0000000200097306 */ /* 0x000ea40000209400 */
[----:B------:R-:W-:Y:S08]  /*81b0*/  ISETP.GE.AND P2, PT, R5, RZ, PT ;  /* 0x000000ff0500720c */ /* 0x000ff00003f46270 */
[----:B--2---:R-:W2:Y:S02]  /*81c0*/  MUFU.RCP R4, R9 ;  /* 0x0000000900047308 */ /* 0x004ea40000001000 */
[----:B--2---:R-:W-:Y:S01]  /*81d0*/  VIADD R14, R4, 0xffffffe ;  /* 0x0ffffffe040e7836 */ /* 0x004fe20000000000 */
[----:B------:R-:W-:Y:S02]  /*81e0*/  IABS R4, R13 ;  /* 0x0000000d00047213 */ /* 0x000fe40000000000 */
[----:B------:R-:W-:Y:S05]  /*81f0*/  LOP3.LUT R13, R13, R0, RZ, 0x3c, !PT ;  /* 0x000000000d0d7212 */ /* 0x000fea00078e3cff */
[----:B------:R-:W2:Y:S01]  /*8200*/  F2I.FTZ.U32.TRUNC.NTZ R15, R14 ;  /* 0x0000000e000f7305 */ /* 0x000ea2000021f000 */
[----:B------:R-:W-:Y:S01]  /*8210*/  ISETP.GE.AND P0, PT, R13, RZ, PT ;  /* 0x000000ff0d00720c */ /* 0x000fe20003f06270 */
[--C-:B--2---:R-:W-:Y:S02]  /*8220*/  IMAD.MOV R7, RZ, RZ, -R15.reuse ;  /* 0x000000ffff077224 */ /* 0x104fe400078e0a0f */
        /* <DEDUP_REMOVED lines=19> */
[----:B------:R-:W2:Y:S09]  /*8360*/  LDC R2, c[0x0][0x24c] ;  /* 0x00009300ff027b82 */ /* 0x000eb20000000800 */
        /* <DEDUP_REMOVED lines=11> */
[----:B------:R-:W3:Y:S01]  /*8420*/  LDG.E R6, desc[UR18][R18.64] ;  /* 0x0000001212067981 */ /* 0x000ee2000c1e1900 */
[----:B------:R-:W4:Y:S01]  /*8430*/  LDC.64 R4, c[0x0][0x230] ;  /* 0x00008c00ff047b82 */ /* 0x000f220000000a00 */
[----:B------:R-:W-:Y:S02]  /*8440*/  IMAD R0, R9, R0, -0x80 ;  /* 0xffffff8009007424 */ /* 0x000fe400078e0200 */
[----:B------:R-:W3:Y:S02]  /*8450*/  LDG.E R7, desc[UR18][R16.64] ;  /* 0x0000001210077981 */ /* 0x000ee4000c1e1900 */
[C---:B------:R-:W-:Y:S01]  /*8460*/  IMAD.WIDE.U32 R12, R0.reuse, UR7, RZ ;  /* 0x00000007000c7c25 */ /* 0x040fe2000f8e00ff */
[----:B------:R-:W-:Y:S05]  /*8470*/  SHF.R.S32.HI R9, RZ, 0x1f, R0 ;  /* 0x0000001fff097819 */ /* 0x000fea0000011400 */
[----:B------:R-:W-:Y:S04]  /*8480*/  IMAD R9, R9, UR7, RZ ;  /* 0x0000000709097c24 */ /* 0x000fe8000f8e02ff */
[----:B--2---:R-:W-:Y:S04]  /*8490*/  IMAD R9, R0, R2, R9 ;  /* 0x0000000200097224 */ /* 0x004fe800078e0209 */
[----:B------:R-:W-:Y:S01]  /*84a0*/  IMAD.IADD R13, R13, 0x1, R9 ;  /* 0x000000010d0d7824 */ /* 0x000fe200078e0209 */
[----:B---3--:R-:W-:Y:S04]  /*84b0*/  IADD3 R6, -R7, R6, RZ ;  /* 0x0000000607067210 */ /* 0x008fe80007ffe1ff */
[----:B------:R-:W-:Y:S01]  /*84c0*/  SHF.R.S32.HI R7, RZ, 0x1f, R6 ;  /* 0x0000001fff077819 */ /* 0x000fe20000011406 */
[CC--:B----4-:R-:W-:Y:S04]  /*84d0*/  IMAD.WIDE.U32 R12, R6.reuse, R4.reuse, R12 ;  /* 0x00000004060c7225 */ /* 0x0d0fe800078e000c */
[----:B------:R-:W-:Y:S04]  /*84e0*/  IMAD R7, R7, R4, RZ ;  /* 0x0000000407077224 */ /* 0x000fe800078e02ff */
[----:B------:R-:W-:Y:S05]  /*84f0*/  IMAD R7, R6, R5, R7 ;  /* 0x0000000506077224 */ /* 0x000fea00078e0207 */
[----:B------:R-:W-:Y:S07]  /*8500*/  IADD3 R7, R13, R7, RZ ;  /* 0x000000070d077210 */ /* 0x000fee0007ffe0ff */
.L_x_2337:
        /* <DEDUP_REMOVED lines=36> */
.L_x_2336:
[----:B---3--:R-:W-:Y:S01]  /*8750*/  FMNMX.FTZ R5, R172, R135, !PT ;  /* 0x00000087ac057209 */ /* 0x008fe20007810000 */
[----:B------:R-:W-:Y:S01]  /*8760*/  LDSM.16.MT88.4 R20, [R222+0xc000] ;  /* 0x00c00000de14783b */ /* 0x000fe20000004200 */
[----:B------:R-:W-:Y:S02]  /*8770*/  FMNMX.FTZ R7, R164, R133, !PT ;  /* 0x00000085a4077209 */ /* 0x000fe40007810000 */
[----:B------:R-:W-:Y:S02]  /*8780*/  FMNMX.FTZ R5, R168, R5, !PT ;  /* 0x00000005a8057209 */ /* 0x000fe40007810000 */
[----:B------:R-:W-:Y:S02]  /*8790*/  FMNMX.FTZ R7, R152, R7, !PT ;  /* 0x0000000798077209 */ /* 0x000fe40007810000 */
[----:B------:R-:W-:Y:S01]  /*87a0*/  FMNMX.FTZ R5, R176, R5, !PT ;  /* 0x00000005b0057209 */ /* 0x000fe20007810000 */
[----:B------:R-:W-:Y:S01]  /*87b0*/  LDSM.16.MT88.4 R28, [R221+0xc000] ;  /* 0x00c00000dd1c783b */ /* 0x000fe20000004200 */
[----:B--2---:R-:W-:Y:S02]  /*87c0*/  FMNMX.FTZ R0, R10, R7, !PT ;  /* 0x000000070a007209 */ /* 0x004fe40007810000 */
        /* <DEDUP_REMOVED lines=12> */
[----:B-1----:R-:W-:Y:S01]  /*8890*/  FMNMX.FTZ R2, R177, R2, !PT ;  /* 0x00000002b1027209 */ /* 0x002fe20007810000 */
        /* <DEDUP_REMOVED lines=57> */
[----:B------:R-:W-:Y:S02]  /*8c30*/  FMUL.FTZ R144, R0, UR4 ;  /* 0x0000000400907c20 */ /* 0x000fe40008410000 */
[----:B------:R-:W1:Y:S01]  /*8c40*/  LDSM.16.MT88.4 R12, [R223+0xc000] ;  /* 0x00c00000df0c783b */ /* 0x000e620000004200 */
[C---:B------:R-:W-:Y:S01]  /*8c50*/  FSETP.NEU.FTZ.AND P0, PT, R2.reuse, -INF , PT ;  /* 0xff8000000200780b */ /* 0x040fe20003f1d000 */
[C---:B------:R-:W-:Y:S01]  /*8c60*/  FMUL.FTZ R145, R2.reuse, UR4 ;  /* 0x0000000402917c20 */ /* 0x040fe20008410000 */
[----:B------:R-:W-:Y:S01]  /*8c70*/  FADD.FTZ R4, -R2, R135 ;  /* 0x0000008702047221 */ /* 0x000fe20000010100 */
[----:B------:R-:W-:Y:S03]  /*8c80*/  MOV R135, R2 ;  /* 0x0000000200877202 */ /* 0x000fe60000000f00 */
[----:B------:R-:W-:Y:S01]  /*8c90*/  FSEL R145, R145, RZ, P0 ;  /* 0x000000ff91917208 */ /* 0x000fe20000000000 */
[----:B------:R-:W-:Y:S01]  /*8ca0*/  FMUL.FTZ R6, R4, UR4 ;  /* 0x0000000404067c20 */ /* 0x000fe20008410000 */
[C---:B------:R-:W-:Y:S01]  /*8cb0*/  FSETP.NEU.FTZ.AND P0, PT, R0.reuse, -INF , PT ;  /* 0xff8000000000780b */ /* 0x040fe20003f1d000 */
[----:B------:R-:W-:Y:S02]  /*8cc0*/  FADD.FTZ R4, -R0, R133 ;  /* 0x0000008500047221 */ /* 0x000fe40000010100 */
        /* <DEDUP_REMOVED lines=17> */
[--C-:B------:R-:W-:Y:S03]  /*8de0*/  FFMA.FTZ R172, R200, UR4, -R145.reuse ;  /* 0x00000004c8ac7c23 */ /* 0x100fe60008010891 */
[----:B------:R-:W3:Y:S01]  /*8df0*/  MUFU.EX2 R132, R132 ;  /* 0x0000008400847308 */ /* 0x000ee20000000800 */
[--C-:B------:R-:W-:Y:S01]  /*8e00*/  FFMA.FTZ R174, R201, UR4, -R144.reuse ;  /* 0x00000004c9ae7c23 */ /* 0x100fe20008010890 */
[--C-:B------:R-:W-:Y:S01]  /*8e10*/  FFMA.FTZ R176, R192, UR4, -R145.reuse ;  /* 0x00000004c0b07c23 */ /* 0x100fe20008010891 */
[--C-:B------:R-:W-:Y:S01]  /*8e20*/  FFMA.FTZ R178, R193, UR4, -R144.reuse ;  /* 0x00000004c1b27c23 */ /* 0x100fe20008010890 */
[--C-:B------:R-:W-:Y:S01]  /*8e30*/  FFMA.FTZ R188, R188, UR4, -R145.reuse ;  /* 0x00000004bcbc7c23 */ /* 0x100fe20008010891 */
[--C-:B------:R-:W-:Y:S01]  /*8e40*/  FFMA.FTZ R187, R187, UR4, -R144.reuse ;  /* 0x00000004bbbb7c23 */ /* 0x100fe20008010890 */
[--C-:B------:R-:W-:Y:S01]  /*8e50*/  FFMA.FTZ R184, R184, UR4, -R145.reuse ;  /* 0x00000004b8b87c23 */ /* 0x100fe20008010891 */
[----:B------:R-:W-:Y:S03]  /*8e60*/  ISETP.GT.AND P0, PT, R245, RZ, PT ;  /* 0x000000fff500720c */ /* 0x000fe60003f04270 */
[----:B------:R-:W-:Y:S01]  /*8e70*/  MUFU.EX2 R142, R142 ;  /* 0x0000008e008e7308 */ /* 0x000fe20000000800 */
[C---:B--2---:R-:W-:Y:S01]  /*8e80*/  FMUL.FTZ R4, R133.reuse, R128 ;  /* 0x0000008085047220 */ /* 0x044fe20000410000 */
        /* <DEDUP_REMOVED lines=22> */
[----:B------:R-:W3:Y:S01]  /*8ff0*/  MUFU.EX2 R138, R138 ;  /* 0x0000008a008a7308 */ /* 0x000ee20000000800 */
[----:B--2---:R-:W-:Y:S01]  /*9000*/  F2FP.F16.F32.PACK_AB R128, R141, R142 ;  /* 0x0000008e8d80723e */ /* 0x004fe200000000ff */
        /* <DEDUP_REMOVED lines=13> */
[----:B------:R-:W2:Y:S03]  /*90e0*/  LDSM.16.MT88.4 R88, [R220+0x10000] ;  /* 0x01000000dc58783b */ /* 0x000ea60000004200 */
[----:B------:R-:W4:Y:S01]  /*90f0*/  MUFU.EX2 R137, R137 ;  /* 0x0000008900897308 */ /* 0x000f220000000800 */
[----:B---3--:R-:W-:Y:S01]  /*9100*/  F2FP.F16.F32.PACK_AB R129, R138, R143 ;  /* 0x0000008f8a81723e */ /* 0x008fe200000000ff */
[C---:B------:R-:W-:Y:S01]  /*9110*/  FMUL.FTZ R55, R132.reuse, R83 ;  /* 0x0000005384377220 */ /* 0x040fe20000410000 */
[C---:B------:R-:W-:Y:S01]  /*9120*/  FMUL.FTZ R60, R133.reuse, R72 ;  /* 0x00000048853c7220 */ /* 0x040fe20000410000 */
[----:B------:R-:W-:Y:S01]  /*9130*/  FMUL.FTZ R61, R133, R73 ;  /* 0x00000049853d7220 */ /* 0x000fe20000410000 */
[C---:B------:R-:W-:Y:S01]  /*9140*/  FMUL.FTZ R62, R132.reuse, R74 ;  /* 0x0000004a843e7220 */ /* 0x040fe20000410000 */
[----:B------:R-:W-:Y:S01]  /*9150*/  FMUL.FTZ R63, R132, R75 ;  /* 0x0000004b843f7220 */ /* 0x000fe20000410000 */
[----:B------:R-:W3:Y:S03]  /*9160*/  LDSM.16.MT88.4 R80, [R223+0xc800] ;  /* 0x00c80000df50783b */ /* 0x000ee60000004200 */
[----:B------:R-:W-:Y:S01]  /*9170*/  MUFU.EX2 R139, R139 ;  /* 0x0000008b008b7308 */ /* 0x000fe20000000800 */
[--C-:B------:R-:W-:Y:S01]  /*9180*/  FFMA.FTZ R183, R183, UR4, -R144.reuse ;  /* 0x00000004b7b77c23 */ /* 0x100fe20008010890 */
[----:B------:R-:W-:Y:S01]  /*9190*/  FFMA.FTZ R181, R181, UR4, -R145 ;  /* 0x00000004b5b57c23 */ /* 0x000fe20008010891 */
[----:B------:R-:W-:Y:S01]  /*91a0*/  FFMA.FTZ R134, R134, UR4, -R144 ;  /* 0x0000000486867c23 */ /* 0x000fe20008010890 */
[----:B------:R-:W-:Y:S01]  /*91b0*/  FFMA.FTZ R143, R132, R247, R143 ;  /* 0x000000f7848f7223 */ /* 0x000fe2000001008f */
[----:B------:R-:W-:Y:S01]  /*91c0*/  FFMA.FTZ R142, R133, R246, R142 ;  /* 0x000000f6858e7223 */ /* 0x000fe2000001008e */
[----:B------:R-:W-:Y:S04]  /*91d0*/  LDSM.16.MT88.4 R72, [R220+0xc800] ;  /* 0x00c80000dc48783b */ /* 0x000fe80000004200 */
[----:B------:R-:W5:Y:S01]  /*91e0*/  MUFU.EX2 R136, R136 ;  /* 0x0000008800887308 */ /* 0x000f620000000800 */
[----:B----4-:R-:W-:Y:S01]  /*91f0*/  F2FP.F16.F32.PACK_AB R130, R137, R140 ;  /* 0x0000008c8982723e */ /* 0x010fe200000000ff */
[----:B------:R-:W-:Y:S01]  /*9200*/  FADD.FTZ R141, R141, R142 ;  /* 0x0000008e8d8d7221 */ /* 0x000fe20000010000 */
[----:B------:R-:W-:Y:S03]  /*9210*/  FADD.FTZ R138, R138, R143 ;  /* 0x0000008f8a8a7221 */ /* 0x000fe60000010000 */
[----:B------:R-:W-:Y:S01]  /*9220*/  FADD.FTZ R140, R140, R141 ;  /* 0x0000008d8c8c7221 */ /* 0x000fe20000010000 */
[----:B------:R-:W-:Y:S03]  /*9230*/  LDSM.16.MT88.4 R100, [R221+0xe800] ;  /* 0x00e80000dd64783b */ /* 0x000fe60000004200 */
[----:B------:R-:W-:Y:S01]  /*9240*/  MUFU.EX2 R148, R148 ;  /* 0x0000009400947308 */ /* 0x000fe20000000800 */
[----:B------:R-:W-:Y:S04]  /*9250*/  FADD.FTZ R140, R137, R140 ;  /* 0x0000008c898c7221 */ /* 0x000fe80000010000 */
[----:B------:R-:W-:Y:S05]  /*9260*/  LDSM.16.MT88.4 R116, [R222+0xf800] ;  /* 0x00f80000de74783b */ /* 0x000fea0000004200 */
[----:B------:R-:W-:Y:S01]  /*9270*/  MUFU.EX2 R152, R152 ;  /* 0x0000009800987308 */ /* 0x000fe20000000800 */
[----:B-----5:R-:W-:Y:S02]  /*9280*/  F2FP.F16.F32.PACK_AB R131, R136, R139 ;  /* 0x0000008b8883723e */ /* 0x020fe400000000ff */
[----:B------:R-:W-:Y:S05]  /*9290*/  LDSM.16.MT88.4 R108, [R221+0xf800] ;  /* 0x00f80000dd6c783b */ /* 0x000fea0000004200 */
        /* <DEDUP_REMOVED lines=74> */
[--C-:B------:R-:W-:Y:S02]  /*9740*/  FFMA.FTZ R115, R179, UR4, -R144.reuse ;  /* 0x00000004b3737c23 */ /* 0x100fe40008010890 */
[----:B------:R-:W-:Y:S01]  /*9750*/  MUFU.EX2 R162, R162 ;  /* 0x000000a200a27308 */ /* 0x000fe20000000800 */
[--C-:B------:R-:W-:Y:S01]  /*9760*/  FFMA.FTZ R153, R154, UR4, -R145.reuse ;  /* 0x000000049a997c23 */ /* 0x100fe20008010891 */
        /* <DEDUP_REMOVED lines=9> */
[--C-:B------:R-:W-:Y:S01]  /*9800*/  FFMA.FTZ R154, R155, UR4, -R144.reuse ;  /* 0x000000049b9a7c23 */ /* 0x100fe20008010890 */
[--C-:B------:R-:W-:Y:S01]  /*9810*/  FFMA.FTZ R155, R157, UR4, -R144.reuse ;  /* 0x000000049d9b7c23 */ /* 0x100fe20008010890 */
[--C-:B------:R-:W-:Y:S01]  /*9820*/  FFMA.FTZ R157, R158, UR4, -R145.reuse ;  /* 0x000000049e9d7c23 */ /* 0x100fe20008010891 */
[C---:B--2---:R-:W-:Y:S06]  /*9830*/  HMMA.16816.F32 R60, R128.reuse, R88, R60 ;  /* 0x00000058803c723c */ /* 0x044fec000000183c */
[----:B------:R-:W-:Y:S01]  /*9840*/  MUFU.EX2 R106, R106 ;  /* 0x0000006a006a7308 */ /* 0x000fe20000000800 */
[C---:B------:R-:W-:Y:S01]  /*9850*/  FMUL.FTZ R66, R132.reuse, R70 ;  /* 0x0000004684427220 */ /* 0x040fe20000410000 */
[----:B------:R-:W-:Y:S03]  /*9860*/  FMUL.FTZ R67, R132, R71 ;  /* 0x0000004784437220 */ /* 0x000fe60000410000 */
[--C-:B------:R-:W-:Y:S01]  /*9870*/  FFMA.FTZ R158, R165, UR4, -R144.reuse ;  /* 0x00000004a59e7c23 */ /* 0x100fe20008010890 */
[--C-:B------:R-:W-:Y:S01]  /*9880*/  FFMA.FTZ R165, R166, UR4, -R145.reuse ;  /* 0x00000004a6a57c23 */ /* 0x100fe20008010891 */
[--C-:B------:R-:W-:Y:S03]  /*9890*/  FFMA.FTZ R166, R249, UR4, -R144.reuse ;  /* 0x00000004f9a67c23 */ /* 0x100fe60008010890 */
[----:B------:R-:W2:Y:S01]  /*98a0*/  MUFU.EX2 R107, R107 ;  /* 0x0000006b006b7308 */ /* 0x000ea20000000800 */
[----:B------:R-:W-:Y:S01]  /*98b0*/  HMMA.16816.F32 R64, R128, R90, R64 ;  /* 0x0000005a8040723c */ /* 0x000fe20000001840 */
[----:B------:R-:W-:Y:S02]  /*98c0*/  LDSM.16.MT88.4 R88, [R222+0xd000] ;  /* 0x00d00000de58783b */ /* 0x000fe40000004200 */
[----:B-----5:R-:W-:Y:S01]  /*98d0*/  F2FP.F16.F32.PACK_AB R68, R104, R105 ;  /* 0x000000696844723e */ /* 0x020fe200000000ff */
[--C-:B------:R-:W-:Y:S01]  /*98e0*/  FFMA.FTZ R179, R191, UR4, -R144.reuse ;  /* 0x00000004bfb37c23 */ /* 0x100fe20008010890 */
[--C-:B------:R-:W-:Y:S01]  /*98f0*/  FFMA.FTZ R191, R186, UR4, -R145.reuse ;  /* 0x00000004babf7c23 */ /* 0x100fe20008010891 */
[--C-:B------:R-:W-:Y:S03]  /*9900*/  FFMA.FTZ R186, R189, UR4, -R144.reuse ;  /* 0x00000004bdba7c23 */ /* 0x100fe60008010890 */
[----:B------:R-:W-:Y:S02]  /*9910*/  MUFU.EX2 R112, R112 ;  /* 0x0000007000707308 */ /* 0x000fe40000000800 */
[--C-:B------:R-:W-:Y:S01]  /*9920*/  FFMA.FTZ R189, R182, UR4, -R145.reuse ;  /* 0x00000004b6bd7c23 */ /* 0x100fe20008010891 */
[----:B------:R-:W-:Y:S01]  /*9930*/  MOV R133, R0 ;  /* 0x0000000000857202 */ /* 0x000fe20000000f00 */
[--C-:B------:R-:W-:Y:S01]  /*9940*/  FFMA.FTZ R182, R185, UR4, -R144.reuse ;  /* 0x00000004b9b67c23 */ /* 0x100fe20008010890 */
[----:B------:R-:W-:Y:S01]  /*9950*/  FFMA.FTZ R145, R180, UR4, -R145 ;  /* 0x00000004b4917c23 */ /* 0x000fe20008010891 */
[----:B------:R-:W-:Y:S04]  /*9960*/  FFMA.FTZ R144, R3, UR4, -R144 ;  /* 0x0000000403907c23 */ /* 0x000fe80008010890 */
[----:B------:R-:W5:Y:S01]  /*9970*/  MUFU.EX2 R113, R113 ;  /* 0x0000007100717308 */ /* 0x000f620000000800 */
[----:B--2---:R-:W-:Y:S01]  /*9980*/  F2FP.F16.F32.PACK_AB R69, R107, R106 ;  /* 0x0000006a6b45723e */ /* 0x004fe200000000ff */
[----:B------:R-:W-:Y:S01]  /*9990*/  FADD.FTZ R3, R139, R138 ;  /* 0x0000008a8b037221 */ /* 0x000fe20000010000 */
[----:B------:R-:W-:Y:S03]  /*99a0*/  FADD.FTZ R105, R105, R140 ;  /* 0x0000008c69697221 */ /* 0x000fe60000010000 */
[----:B------:R-:W-:Y:S01]  /*99b0*/  FADD.FTZ R3, R136, R3 ;  /* 0x0000000388037221 */ /* 0x000fe20000010000 */
[----:B------:R-:W-:Y:S03]  /*99c0*/  FADD.FTZ R105, R104, R105 ;  /* 0x0000006968697221 */ /* 0x000fe60000010000 */
[----:B------:R-:W-:Y:S01]  /*99d0*/  MUFU.EX2 R114, R114 ;  /* 0x0000007200727308 */ /* 0x000fe20000000800 */
[----:B------:R-:W-:Y:S04]  /*99e0*/  FADD.FTZ R106, R106, R3 ;  /* 0x000000036a6a7221 */ /* 0x000fe80000010000 */
[----:B------:R-:W-:Y:S05]  /*99f0*/  FADD.FTZ R107, R107, R106 ;  /* 0x0000006a6b6b7221 */ /* 0x000fea0000010000 */
[----:B------:R-:W2:Y:S01]  /*9a00*/  MUFU.EX2 R115, R115 ;  /* 0x0000007300737308 */ /* 0x000ea20000000800 */
[C---:B-----5:R-:W-:Y:S01]  /*9a10*/  F2FP.F16.F32.PACK_AB R70, R113.reuse, R112 ;  /* 0x000000707146723e */ /* 0x060fe200000000ff */
[----:B------:R-:W-:Y:S04]  /*9a20*/  FADD.FTZ R112, R112, R105 ;  /* 0x0000006970707221 */ /* 0x000fe80000010000 */
[----:B------:R-:W-:Y:S04]  /*9a30*/  FADD.FTZ R113, R113, R112 ;  /* 0x0000007071717221 */ /* 0x000fe80000010000 */
[----:B------:R-:W5:Y:S10]  /*9a40*/  MUFU.EX2 R153, R153 ;  /* 0x0000009900997308 */ /* 0x000f740000000800 */
[----:B------:R-:W-:Y:S01]  /*9a50*/  MUFU.EX2 R154, R154 ;  /* 0x0000009a009a7308 */ /* 0x000fe20000000800 */
[C---:B--2---:R-:W-:Y:S01]  /*9a60*/  F2FP.F16.F32.PACK_AB R71, R115.reuse, R114 ;  /* 0x000000727347723e */ /* 0x044fe200000000ff */
[----:B------:R-:W-:Y:S04]  /*9a70*/  FADD.FTZ R114, R114, R107 ;  /* 0x0000006b72727221 */ /* 0x000fe80000010000 */
[----:B------:R-:W-:Y:S02]  /*9a80*/  FADD.FTZ R114, R115, R114 ;  /* 0x0000007273727221 */ /* 0x000fe40000010000 */
[C---:B---3--:R-:W-:Y:S02]  /*9a90*/  HMMA.16816.F32 R4, R68.reuse, R80, R4 ;  /* 0x000000504404723c */ /* 0x048fe40000001804 */
[----:B------:R-:W2:Y:S03]  /*9aa0*/  MUFU.EX2 R155, R155 ;  /* 0x0000009b009b7308 */ /* 0x000ea60000000800 */
[----:B------:R-:W-:Y:S01]  /*9ab0*/  FADD.FTZ R3, R121, R114 ;  /* 0x0000007279037221 */ /* 0x000fe20000010000 */
[C---:B------:R-:W-:Y:S01]  /*9ac0*/  HMMA.16816.F32 R8, R68.reuse, R82, R8 ;  /* 0x000000524408723c */ /* 0x040fe20000001808 */
[----:B------:R-:W3:Y:S05]  /*9ad0*/  LDSM.16.MT88.4 R80, [R222+0x10800] ;  /* 0x01080000de50783b */ /* 0x000eea0000004200 */
[----:B------:R-:W2:Y:S01]  /*9ae0*/  MUFU.EX2 R157, R157 ;  /* 0x0000009d009d7308 */ /* 0x000ea20000000800 */
[C---:B------:R-:W-:Y:S01]  /*9af0*/  FADD.FTZ R3, R146.reuse, R3 ;  /* 0x0000000392037221 */ /* 0x040fe20000010000 */
[C---:B-1----:R-:W-:Y:S08]  /*9b00*/  HMMA.16816.F32 R12, R68.reuse, R84, R12 ;  /* 0x00000054440c723c */ /* 0x042ff0000000180c */
[----:B------:R-:W1:Y:S01]  /*9b10*/  MUFU.EX2 R158, R158 ;  /* 0x0000009e009e7308 */ /* 0x000e620000000800 */
[C---:B------:R-:W-:Y:S01]  /*9b20*/  HMMA.16816.F32 R16, R68.reuse, R86, R16 ;  /* 0x000000564410723c */ /* 0x040fe20000001810 */
[----:B------:R-:W5:Y:S05]  /*9b30*/  LDSM.16.MT88.4 R84, [R221+0x10800] ;  /* 0x01080000dd54783b */ /* 0x000f6a0000004200 */
        /* <DEDUP_REMOVED lines=8> */
[----:B------:R-:W2:Y:S05]  /*9bc0*/  LDSM.16.MT88.4 R72, [R220+0x10800] ;  /* 0x01080000dc48783b */ /* 0x000eaa0000004200 */
        /* <DEDUP_REMOVED lines=9> */
[C---:B-----5:R-:W-:Y:S03]  /*9c60*/  HMMA.16816.F32 R52, R68.reuse, R84, R52 ;  /* 0x000000544434723c */ /* 0x060fe60000001834 */
[----:B------:R-:W-:Y:S03]  /*9c70*/  MUFU.EX2 R171, R171 ;  /* 0x000000ab00ab7308 */ /* 0x000fe60000000800 */
[C---:B------:R-:W-:Y:S01]  /*9c80*/  HMMA.16816.F32 R56, R68.reuse, R86, R56 ;  /* 0x000000564438723c */ /* 0x040fe20000001838 */
[----:B------:R-:W5:Y:S06]  /*9c90*/  LDSM.16.MT88.4 R84, [R220+0xd000] ;  /* 0x00d00000dc54783b */ /* 0x000f6c0000004200 */
[----:B------:R-:W-:Y:S01]  /*9ca0*/  MUFU.EX2 R172, R172 ;  /* 0x000000ac00ac7308 */ /* 0x000fe20000000800 */
[C---:B--2---:R-:W-:Y:S09]  /*9cb0*/  HMMA.16816.F32 R60, R68.reuse, R72, R60 ;  /* 0x00000048443c723c */ /* 0x044ff2000000183c */
[----:B------:R-:W-:Y:S01]  /*9cc0*/  MUFU.EX2 R173, R173 ;  /* 0x000000ad00ad7308 */ /* 0x000fe20000000800 */
[----:B------:R-:W-:Y:S01]  /*9cd0*/  HMMA.16816.F32 R64, R68, R74, R64 ;  /* 0x0000004a4440723c */ /* 0x000fe20000001840 */
[----:B------:R-:W2:Y:S06]  /*9ce0*/  LDSM.16.MT88.4 R72, [R223+0x11000] ;  /* 0x01100000df48783b */ /* 0x000eac0000004200 */
[----:B------:R-:W-:Y:S02]  /*9cf0*/  F2FP.F16.F32.PACK_AB R68, R147, R120 ;  /* 0x000000789344723e */ /* 0x000fe400000000ff */
[----:B------:R-:W-:Y:S02]  /*9d00*/  MUFU.EX2 R174, R174 ;  /* 0x000000ae00ae7308 */ /* 0x000fe40000000800 */
[----:B------:R-:W-:Y:S02]  /*9d10*/  F2FP.F16.F32.PACK_AB R69, R146, R121 ;  /* 0x000000799245723e */ /* 0x000fe400000000ff */
[----:B------:R-:W-:Y:S02]  /*9d20*/  F2FP.F16.F32.PACK_AB R70, R148, R149 ;  /* 0x000000959446723e */ /* 0x000fe400000000ff */
[C---:B------:R-:W-:Y:S04]  /*9d30*/  F2FP.F16.F32.PACK_AB R71, R151.reuse, R150 ;  /* 0x000000969747723e */ /* 0x040fe800000000ff */
[----:B------:R-:W-:Y:S01]  /*9d40*/  MUFU.EX2 R175, R175 ;  /* 0x000000af00af7308 */ /* 0x000fe20000000800 */
[----:B------:R-:W-:Y:S04]  /*9d50*/  FADD.FTZ R150, R150, R3 ;  /* 0x0000000396967221 */ /* 0x000fe80000010000 */
[----:B------:R-:W-:Y:S01]  /*9d60*/  FADD.FTZ R151, R151, R150 ;  /* 0x0000009697977221 */ /* 0x000fe20000010000 */
[C---:B----4-:R-:W-:Y:S04]  /*9d70*/  HMMA.16816.F32 R4, R68.reuse, R76, R4 ;  /* 0x0000004c4404723c */ /* 0x050fe80000001804 */
[----:B------:R-:W-:Y:S02]  /*9d80*/  MUFU.EX2 R176, R176 ;  /* 0x000000b000b07308 */ /* 0x000fe40000000800 */
[C---:B------:R-:W-:Y:S01]  /*9d90*/  HMMA.16816.F32 R8, R68.reuse, R78, R8 ;  /* 0x0000004e4408723c */ /* 0x040fe20000001808 */
[----:B------:R-:W4:Y:S07]  /*9da0*/  LDSM.16.MT88.4 R76, [R222+0x11000] ;  /* 0x01100000de4c783b */ /* 0x000f2e0000004200 */
        /* <DEDUP_REMOVED lines=16> */
[C---:B------:R-:W-:Y:S03]  /*9eb0*/  HMMA.16816.F32 R40, R68.reuse, R74, R40 ;  /* 0x0000004a4428723c */ /* 0x040fe60000001828 */
[----:B------:R-:W-:Y:S03]  /*9ec0*/  F2FP.F16.F32.PACK_AB R72, R153, R152 ;  /* 0x000000989948723e */ /* 0x000fe600000000ff */
[C---:B----4-:R-:W-:Y:S03]  /*9ed0*/  HMMA.16816.F32 R44, R68.reuse, R76, R44 ;  /* 0x0000004c442c723c */ /* 0x050fe6000000182c */
[----:B------:R-:W-:Y:S02]  /*9ee0*/  MUFU.EX2 R187, R187 ;  /* 0x000000bb00bb7308 */ /* 0x000fe40000000800 */
[----:B------:R-:W-:Y:S01]  /*9ef0*/  F2FP.F16.F32.PACK_AB R73, R155, R154 ;  /* 0x0000009a9b49723e */ /* 0x000fe200000000ff */
[C---:B------:R-:W-:Y:S01]  /*9f00*/  HMMA.16816.F32 R48, R68.reuse, R78, R48 ;  /* 0x0000004e4430723c */ /* 0x040fe20000001830 */
[----:B------:R-:W2:Y:S06]  /*9f10*/  LDSM.16.MT88.4 R76, [R221+0xd800] ;  /* 0x00d80000dd4c783b */ /* 0x000eac0000004200 */
[----:B------:R-:W-:Y:S01]  /*9f20*/  MUFU.EX2 R184, R184 ;  /* 0x000000b800b87308 */ /* 0x000fe20000000800 */
[----:B------:R-:W-:Y:S01]  /*9f30*/  F2FP.F16.F32.PACK_AB R74, R157, R156 ;  /* 0x0000009c9d4a723e */ /* 0x000fe200000000ff */
[C---:B---3--:R-:W-:Y:S03]  /*9f40*/  HMMA.16816.F32 R52, R68.reuse, R80, R52 ;  /* 0x000000504434723c */ /* 0x048fe60000001834 */
[----:B-1----:R-:W-:Y:S03]  /*9f50*/  F2FP.F16.F32.PACK_AB R75, R161, R158 ;  /* 0x0000009ea14b723e */ /* 0x002fe600000000ff */
[C---:B------:R-:W-:Y:S01]  /*9f60*/  HMMA.16816.F32 R56, R68.reuse, R82, R56 ;  /* 0x000000524438723c */ /* 0x040fe20000001838 */
[----:B------:R-:W1:Y:S01]  /*9f70*/  LDSM.16.MT88.4 R80, [R220+0xd800] ;  /* 0x00d80000dc50783b */ /* 0x000e620000004200 */
[----:B------:R-:W3:Y:S03]  /*9f80*/  MUFU.EX2 R189, R189 ;  /* 0x000000bd00bd7308 */ /* 0x000ee60000000800 */
[----:B------:R-:W-:Y:S01]  /*9f90*/  FADD.FTZ R154, R154, R151 ;  /* 0x000000979a9a7221 */ /* 0x000fe20000010000 */
[C---:B------:R-:W-:Y:S06]  /*9fa0*/  HMMA.16816.F32 R60, R68.reuse, R88, R60 ;  /* 0x00000058443c723c */ /* 0x040fec000000183c */
        /* <DEDUP_REMOVED lines=8> */
[----:B---3--:R-:W-:Y:S01]  /*a030*/  F2FP.F16.F32.PACK_AB R136, R189, R184 ;  /* 0x000000b8bd88723e */ /* 0x008fe200000000ff */
[C---:B------:R-:W-:Y:S06]  /*a040*/  HMMA.16816.F32 R8, R72.reuse, R86, R8 ;  /* 0x000000564808723c */ /* 0x040fec0000001808 */
[----:B------:R-:W-:Y:S01]  /*a050*/  MUFU.EX2 R181, R181 ;  /* 0x000000b500b57308 */ /* 0x000fe20000000800 */
[----:B------:R-:W3:Y:S01]  /*a060*/  LDSM.16.MT88.4 R84, [R222+0x11800] ;  /* 0x01180000de54783b */ /* 0x000ee20000004200 */
[C---:B------:R-:W-:Y:S08]  /*a070*/  HMMA.16816.F32 R12, R72.reuse, R92, R12 ;  /* 0x0000005c480c723c */ /* 0x040ff0000000180c */
[----:B------:R-:W1:Y:S01]  /*a080*/  MUFU.EX2 R180, R145 ;  /* 0x0000009100b47308 */ /* 0x000e620000000800 */
[C---:B------:R-:W-:Y:S01]  /*a090*/  HMMA.16816.F32 R16, R72.reuse, R94, R16 ;  /* 0x0000005e4810723c */ /* 0x040fe20000001810 */
[----:B------:R-:W3:Y:S02]  /*a0a0*/  LDSM.16.MT88.4 R92, [R220+0x11800] ;  /* 0x01180000dc5c783b */ /* 0x000ee40000004200 */
[----:B-----5:R-:W-:Y:S03]  /*a0b0*/  F2FP.F16.F32.PACK_AB R137, R183, R182 ;  /* 0x000000b6b789723e */ /* 0x020fe600000000ff */
[C---:B--2---:R-:W-:Y:S03]  /*a0c0*/  HMMA.16816.F32 R20, R72.reuse, R76, R20 ;  /* 0x0000004c4814723c */ /* 0x044fe60000001814 */
[----:B------:R-:W-:Y:S02]  /*a0d0*/  MUFU.EX2 R134, R134 ;  /* 0x0000008600867308 */ /* 0x000fe40000000800 */
[----:B------:R-:W-:Y:S01]  /*a0e0*/  FADD.FTZ R161, R161, R158 ;  /* 0x0000009ea1a17221 */ /* 0x000fe20000010000 */
[C---:B------:R-:W-:Y:S01]  /*a0f0*/  HMMA.16816.F32 R24, R72.reuse, R78, R24 ;  /* 0x0000004e4818723c */ /* 0x040fe20000001818 */
[----:B------:R-:W2:Y:S06]  /*a100*/  LDSM.16.MT88.4 R76, [R223+0xe000] ;  /* 0x00e00000df4c783b */ /* 0x000eac0000004200 */
[----:B------:R-:W5:Y:S01]  /*a110*/  MUFU.EX2 R247, R144 ;  /* 0x0000009000f77308 */ /* 0x000f620000000800 */
[----:B-1----:R-:W-:Y:S01]  /*a120*/  F2FP.F16.F32.PACK_AB R138, R180, R181 ;  /* 0x000000b5b48a723e */ /* 0x002fe200000000ff */
[C---:B------:R-:W-:Y:S06]  /*a130*/  HMMA.16816.F32 R28, R72.reuse, R80, R28 ;  /* 0x00000050481c723c */ /* 0x040fec000000181c */
[C---:B------:R-:W-:Y:S01]  /*a140*/  HMMA.16816.F32 R32, R72.reuse, R82, R32 ;  /* 0x000000524820723c */ /* 0x040fe20000001820 */
[----:B------:R-:W1:Y:S05]  /*a150*/  LDSM.16.MT88.4 R80, [R222+0xe000] ;  /* 0x00e00000de50783b */ /* 0x000e6a0000004200 */
[C---:B----4-:R-:W-:Y:S05]  /*a160*/  HMMA.16816.F32 R36, R72.reuse, R68, R36 ;  /* 0x000000444824723c */ /* 0x050fea0000001824 */
[----:B-----5:R-:W-:Y:S01]  /*a170*/  F2FP.F16.F32.PACK_AB R139, R247, R134 ;  /* 0x00000086f78b723e */ /* 0x020fe200000000ff */
        /* <DEDUP_REMOVED lines=22> */
[C---:B-1----:R-:W-:Y:S06]  /*a2e0*/  HMMA.16816.F32 R12, R68.reuse, R80, R12 ;  /* 0x00000050440c723c */ /* 0x042fec000000180c */
[C---:B------:R-:W-:Y:S01]  /*a2f0*/  HMMA.16816.F32 R16, R68.reuse, R82, R16 ;  /* 0x000000524410723c */ /* 0x040fe20000001810 */
[----:B------:R-:W1:Y:S05]  /*a300*/  LDSM.16.MT88.4 R80, [R223+0xe800] ;  /* 0x00e80000df50783b */ /* 0x000e6a0000004200 */
[C---:B---3--:R-:W-:Y:S06]  /*a310*/  HMMA.16816.F32 R20, R68.reuse, R84, R20 ;  /* 0x000000544414723c */ /* 0x048fec0000001814 */
[C---:B------:R-:W-:Y:S01]  /*a320*/  HMMA.16816.F32 R24, R68.reuse, R86, R24 ;  /* 0x000000564418723c */ /* 0x040fe20000001818 */
[----:B------:R-:W3:Y:S05]  /*a330*/  LDSM.16.MT88.4 R84, [R222+0xe800] ;  /* 0x00e80000de54783b */ /* 0x000eea0000004200 */
[C---:B----4-:R-:W-:Y:S06]  /*a340*/  HMMA.16816.F32 R28, R68.reuse, R72, R28 ;  /* 0x00000048441c723c */ /* 0x050fec000000181c */
[C---:B------:R-:W-:Y:S05]  /*a350*/  HMMA.16816.F32 R32, R68.reuse, R74, R32 ;  /* 0x0000004a4420723c */ /* 0x040fea0000001820 */
[----:B------:R-:W-:Y:S02]  /*a360*/  F2FP.F16.F32.PACK_AB R72, R169, R168 ;  /* 0x000000a8a948723e */ /* 0x000fe400000000ff */
[----:B------:R-:W-:Y:S01]  /*a370*/  F2FP.F16.F32.PACK_AB R73, R171, R170 ;  /* 0x000000aaab49723e */ /* 0x000fe200000000ff */
[----:B------:R-:W-:Y:S01]  /*a380*/  FADD.FTZ R170, R170, R167 ;  /* 0x000000a7aaaa7221 */ /* 0x000fe20000010000 */
[C---:B--2---:R-:W-:Y:S03]  /*a390*/  HMMA.16816.F32 R36, R68.reuse, R76, R36 ;  /* 0x0000004c4424723c */ /* 0x044fe60000001824 */
[----:B------:R-:W-:Y:S01]  /*a3a0*/  F2FP.F16.F32.PACK_AB R74, R173, R172 ;  /* 0x000000acad4a723e */ /* 0x000fe200000000ff */
[----:B------:R-:W-:Y:S01]  /*a3b0*/  FADD.FTZ R171, R171, R170 ;  /* 0x000000aaabab7221 */ /* 0x000fe20000010000 */
[C---:B------:R-:W-:Y:S01]  /*a3c0*/  F2FP.F16.F32.PACK_AB R75, R175.reuse, R174 ;  /* 0x000000aeaf4b723e */ /* 0x040fe200000000ff */
[C---:B------:R-:W-:Y:S01]  /*a3d0*/  HMMA.16816.F32 R40, R68.reuse, R78, R40 ;  /* 0x0000004e4428723c */ /* 0x040fe20000001828 */
[----:B------:R-:W2:Y:S04]  /*a3e0*/  LDSM.16.MT88.4 R76, [R220+0xe800] ;  /* 0x00e80000dc4c783b */ /* 0x000ea80000004200 */
[----:B------:R-:W-:Y:S01]  /*a3f0*/  FADD.FTZ R174, R174, R171 ;  /* 0x000000abaeae7221 */ /* 0x000fe20000010000 */
[C---:B------:R-:W-:Y:S05]  /*a400*/  HMMA.16816.F32 R44, R68.reuse, R88, R44 ;  /* 0x00000058442c723c */ /* 0x040fea000000182c */
[----:B------:R-:W-:Y:S01]  /*a410*/  FADD.FTZ R175, R175, R174 ;  /* 0x000000aeafaf7221 */ /* 0x000fe20000010000 */
[C---:B------:R-:W-:Y:S01]  /*a420*/  HMMA.16816.F32 R48, R68.reuse, R90, R48 ;  /* 0x0000005a4430723c */ /* 0x040fe20000001830 */
[----:B------:R-:W-:Y:S05]  /*a430*/  LDSM.16.MT88.4 R88, [R220+0x12800] ;  /* 0x01280000dc58783b */ /* 0x000fea0000004200 */
[C---:B------:R-:W-:Y:S06]  /*a440*/  HMMA.16816.F32 R52, R68.reuse, R92, R52 ;  /* 0x0000005c4434723c */ /* 0x040fec0000001834 */
[C---:B------:R-:W-:Y:S01]  /*a450*/  HMMA.16816.F32 R56, R68.reuse, R94, R56 ;  /* 0x0000005e4438723c */ /* 0x040fe20000001838 */
[----:B------:R-:W-:Y:S05]  /*a460*/  LDSM.16.MT88.4 R92, [R222+0xf000] ;  /* 0x00f00000de5c783b */ /* 0x000fea0000004200 */
[C---:B------:R-:W-:Y:S06]  /*a470*/  HMMA.16816.F32 R60, R68.reuse, R96, R60 ;  /* 0x00000060443c723c */ /* 0x040fec000000183c */
[----:B------:R-:W-:Y:S01]  /*a480*/  HMMA.16816.F32 R64, R68, R98, R64 ;  /* 0x000000624440723c */ /* 0x000fe20000001840 */
[----:B------:R-:W4:Y:S05]  /*a490*/  LDSM.16.MT88.4 R68, [R223+0x12800] ;  /* 0x01280000df44783b */ /* 0x000f2a0000004200 */
        /* <DEDUP_REMOVED lines=43> */
[C---:B------:R-:W-:Y:S06]  /*a750*/  HMMA.16816.F32 R24, R68.reuse, R98, R24 ;  /* 0x000000624418723c */ /* 0x040fec0000001818 */
[C---:B-1----:R-:W-:Y:S06]  /*a760*/  HMMA.16816.F32 R28, R68.reuse, R80, R28 ;  /* 0x00000050441c723c */ /* 0x042fec000000181c */
[C---:B------:R-:W-:Y:S01]  /*a770*/  HMMA.16816.F32 R32, R68.reuse, R82, R32 ;  /* 0x000000524420723c */ /* 0x040fe20000001820 */
[----:B------:R-:W1:Y:S05]  /*a780*/  LDSM.16.MT88.4 R80, [R220+0x13000] ;  /* 0x01300000dc50783b */ /* 0x000e6a0000004200 */
[C---:B---3--:R-:W-:Y:S06]  /*a790*/  HMMA.16816.F32 R36, R68.reuse, R84, R36 ;  /* 0x000000544424723c */ /* 0x048fec0000001824 */
        /* <DEDUP_REMOVED lines=12> */
[----:B------:R-:W-:Y:S02]  /*a860*/  FADD.FTZ R4, R120, R113 ;  /* 0x0000007178047221 */ /* 0x000fe40000010000 */
[C---:B------:R-:W-:Y:S04]  /*a870*/  HMMA.16816.F32 R120, R136.reuse, R116, R12 ;  /* 0x000000748878723c */ /* 0x040fe8000000180c */
[----:B------:R-:W-:Y:S02]  /*a880*/  FADD.FTZ R4, R147, R4 ;  /* 0x0000000493047221 */ /* 0x000fe40000010000 */
        /* <DEDUP_REMOVED lines=18> */
[C---:B--2---:R-:W-:Y:S05]  /*a9b0*/  HMMA.16816.F32 R80, R136.reuse, R76, R52 ;  /* 0x0000004c8850723c */ /* 0x044fea0000001834 */
[----:B------:R-:W-:Y:S01]  /*a9c0*/  FADD.FTZ R3, R164, R3 ;  /* 0x00000003a4037221 */ /* 0x000fe20000010000 */
[C---:B------:R-:W-:Y:S05]  /*a9d0*/  HMMA.16816.F32 R76, R136.reuse, R78, R56 ;  /* 0x0000004e884c723c */ /* 0x040fea0000001838 */
[----:B------:R-:W-:Y:S01]  /*a9e0*/  FADD.FTZ R168, R168, R3 ;  /* 0x00000003a8a87221 */ /* 0x000fe20000010000 */
[C---:B-1----:R-:W-:Y:S05]  /*a9f0*/  HMMA.16816.F32 R72, R136.reuse, R68, R60 ;  /* 0x000000448848723c */ /* 0x042fea000000183c */
[----:B------:R-:W-:Y:S01]  /*aa00*/  IADD3 R3, R245, -0x1, RZ ;  /* 0xfffffffff5037810 */ /* 0x000fe20007ffe0ff */
[----:B------:R-:W-:Y:S01]  /*aa10*/  FADD.FTZ R169, R169, R168 ;  /* 0x000000a8a9a97221 */ /* 0x000fe20000010000 */
[----:B------:R-:W-:Y:S04]  /*aa20*/  HMMA.16816.F32 R68, R136, R70, R64 ;  /* 0x000000468844723c */ /* 0x000fe80000001840 */
[----:B------:R-:W-:Y:S01]  /*aa30*/  FADD.FTZ R172, R172, R169 ;  /* 0x000000a9acac7221 */ /* 0x000fe20000010000 */
[----:B------:R-:W-:Y:S03]  /*aa40*/  MOV R245, R3 ;  /* 0x0000000300f57202 */ /* 0x000fe60000000f00 */
[----:B------:R-:W-:Y:S04]  /*aa50*/  FADD.FTZ R173, R173, R172 ;  /* 0x000000acadad7221 */ /* 0x000fe80000010000 */
[----:B------:R-:W-:Y:S04]  /*aa60*/  FADD.FTZ R176, R176, R173 ;  /* 0x000000adb0b07221 */ /* 0x000fe80000010000 */
[----:B------:R-:W-:Y:S04]  /*aa70*/  FADD.FTZ R177, R177, R176 ;  /* 0x000000b0b1b17221 */ /* 0x000fe80000010000 */
[----:B------:R-:W-:Y:S04]  /*aa80*/  FADD.FTZ R188, R188, R177 ;  /* 0x000000b1bcbc7221 */ /* 0x000fe80000010000 */
[----:B------:R-:W-:Y:S04]  /*aa90*/  FADD.FTZ R191, R191, R188 ;  /* 0x000000bcbfbf7221 */ /* 0x000fe80000010000 */
[----:B------:R-:W-:Y:S04]  /*aaa0*/  FADD.FTZ R184, R184, R191 ;  /* 0x000000bfb8b87221 */ /* 0x000fe80000010000 */
[----:B------:R-:W-:Y:S04]  /*aab0*/  FADD.FTZ R184, R189, R184 ;  /* 0x000000b8bdb87221 */ /* 0x000fe80000010000 */
[----:B------:R-:W-:Y:S04]  /*aac0*/  FADD.FTZ R181, R181, R184 ;  /* 0x000000b8b5b57221 */ /* 0x000fe80000010000 */
[----:B------:R-:W-:Y:S01]  /*aad0*/  FADD.FTZ R246, R180, R181 ;  /* 0x000000b5b4f67221 */ /* 0x000fe20000010000 */
[----:B------:R-:W-:Y:S06]  /*aae0*/  @P0 BRA `(.L_x_2338) ;  /* 0xffffffb800b40947 */ /* 0x000fec000383ffff */
.L_x_2334:
        /* <DEDUP_REMOVED lines=198> */
.L_x_2339:
[----:B------:R-:W-:Y:S01]  /*b750*/  S2UR UR8, SR_CTAID.Z ;  /* 0x00000000000879c3 */ /* 0x000fe20000002700 */
[----:B------:R-:W-:Y:S01]  /*b760*/  ULDC UR9, c[0x0][0x270] ;  /* 0x00009c0000097ab9 */ /* 0x000fe20000000800 */
[----:B------:R-:W-:-:S06]  /*b770*/  ULDC UR6, c[0x0][0x2c4] ;  /* 0x0000b10000067ab9 */ /* 0x000fcc0000000800 */
[----:B------:R-:W1:Y:S02]  /*b780*/  S2UR UR7, SR_CTAID.Y ;  /* 0x00000000000779c3 */ /* 0x000e640000002600 */
[----:B-1----:R-:W-:-:S04]  /*b790*/  UIMAD UR9, UR7, UR9, UR8 ;  /* 0x00000009070972a4 */ /* 0x002fc8000f8e0208 */
[----:B------:R-:W-:Y:S02]  /*b7a0*/  UIMAD UR9, UR9, UR6, URZ ;  /* 0x00000006090972a4 */ /* 0x000fe4000f8e023f */
.L_x_2340:
        /* <DEDUP_REMOVED lines=21> */
.L_x_2342:
[----:B------:R-:W-:Y:S05]  /*b900*/  BSYNC B0 ;  /* 0x0000000000007941 */ /* 0x000fea0003800000 */
.L_x_2341:
        /* <DEDUP_REMOVED lines=57> */
.L_x_2343:
        /* <DEDUP_REMOVED lines=14> */
.L_x_8371:


//--------------------- .text._ZN5flash24flash_fwd_splitkv_kernelI23Flash_fwd_kernel_traitsILi128ELi64ELi128ELi4ELb0ELb0EN7cutlass6half_tE19Flash_kernel_traitsILi128ELi64ELi128ELi4ES3_EELb1ELb0ELb0ELb1ELb1ELb0ELb1ELb0EEEvNS_16Flash_fwd_paramsE --------------------------
	.section	.text._ZN5flash24flash_fwd_splitkv_kernelI23Flash_fwd_kernel_traitsILi128ELi64ELi128ELi4ELb0ELb0EN7cutlass6half_tE19Flash_kernel_traitsILi128ELi64ELi128ELi4ES3_EELb1ELb0ELb0ELb1ELb1ELb0ELb1ELb0EEEvNS_16Flash_fwd_paramsE,"ax",@progbits
	.align	128
        .global         _ZN5flash24flash_fwd_splitkv_kernelI23Flash_fwd_kernel_traitsILi128ELi64ELi128ELi4ELb0ELb0EN7cutlass6half_tE19Flash_kernel_traitsILi128ELi64ELi128ELi4ES3_EELb1ELb0ELb0ELb1ELb1ELb0ELb1ELb0EEEvNS_16Flash_fwd_paramsE
        .type           _ZN5flash24flash_fwd_splitkv_kernelI23Flash_fwd_kernel_traitsILi128ELi64ELi128ELi4ELb0ELb0EN7cutlass6half_tE19Flash_kernel_traitsILi128ELi64ELi128ELi4ES3_EELb1ELb0ELb0ELb1ELb1ELb0ELb1ELb0EEEvNS_16Flash_fwd_paramsE,@function
        .size           _ZN5flash24flash_fwd_splitkv_kernelI23Flash_fwd_kernel_traitsILi128ELi64ELi128ELi4ELb0ELb0EN7cutlass6half_tE19Flash_kernel_traitsILi128ELi64ELi128ELi4ES3_EELb1ELb0ELb0ELb1ELb1ELb0ELb1ELb0EEEvNS_16Flash_fwd_paramsE,(.L_x_8372 - _ZN5flash24flash_fwd_splitkv_kernelI23Flash_fwd_kernel_traitsILi128ELi64ELi128ELi4ELb0ELb0EN7cutlass6half_tE19Flash_kernel_traitsILi128ELi64ELi128ELi4ES3_EELb1ELb0ELb0ELb1ELb1ELb0ELb1ELb0EEEvNS_16Flash_fwd_paramsE)
        .other          _ZN5flash24flash_fwd_splitkv_kernelI23Flash_fwd_kernel_traitsILi128ELi64ELi128ELi4ELb0ELb0EN7cutlass6half_tE19Flash_kernel_traitsILi128ELi64ELi128ELi4ES3_EELb1ELb0ELb0ELb1ELb1ELb0ELb1ELb0EEEvNS_16Flash_fwd_paramsE,@"STO_CUDA_ENTRY STV_DEFAULT"
_ZN5flash24flash_fwd_splitkv_kernelI23Flash_fwd_kernel_traitsILi128ELi64ELi128ELi4ELb0ELb0EN7cutlass6half_tE19Flash_kernel_traitsILi128ELi64ELi128ELi4ES3_EELb1ELb0ELb0ELb1ELb1ELb0ELb1ELb0EEEvNS_16Flash_fwd_paramsE:
.text._ZN5flash24flash_fwd_splitkv_kernelI23Flash_fwd_kernel_traitsILi128ELi64ELi128ELi4ELb0ELb0EN7cutlass6half_tE19Flash_kernel_traitsILi128ELi64ELi128ELi4ES3_EELb1ELb0ELb0ELb1ELb1ELb0ELb1ELb0EEEvNS_16Flash_fwd_paramsE:
[----:B------:R-:W-:Y:S08]  /*0000*/  LDC R1, c[0x0][0x28] ;  /* 0x00000a00ff017b82 */ /* 0x000ff00000000800 */
[----:B------:R-:W1:Y:S01]  /*0010*/  LDC R9, c[0x0][0x270] ;  /* 0x00009c00ff097b82 */ /* 0x000e620000000800 */
[----:B------:R-:W-:Y:S01]  /*0020*/  ULDC.64 UR18, c[0x0][0x208] ;  /* 0x0000820000127ab9 */ /* 0x000fe20000000a00 */
[----:B------:R-:W-:Y:S01]  /*0030*/  IMAD.MOV.U32 R21, RZ, RZ, RZ ;  /* 0x000000ffff157224 */ /* 0x000fe200078e00ff */
[----:B------:R-:W-:-:S05]  /*0040*/  ULDC UR17, c[0x0][0x2c4] ;  /* 0x0000b10000117ab9 */ /* 0x000fca0000000800 */
[----:B------:R-:W2:Y:S08]  /*0050*/  S2UR UR4, SR_CTAID.Z ;  /* 0x00000000000479c3 */ /* 0x000eb00000002700 */
[----:B------:R-:W3:Y:S01]  /*0060*/  LDC.64 R2, c[0x0][0x308] ;  /* 0x0000c200ff027b82 */ /* 0x000ee20000000a00 */
[----:B-1----:R-:W1:Y:S01]  /*0070*/  I2F.U32.RP R8, R9 ;  /* 0x0000000900087306 */ /* 0x002e620000209000 */
[----:B------:R-:W-:-:S06]  /*0080*/  ISETP.NE.U32.AND P2, PT, R9, RZ, PT ;  /* 0x000000ff0900720c */ /* 0x000fcc0003f45070 */
[----:B------:R-:W4:Y:S01]  /*0090*/  LDC.64 R4, c[0x0][0x300] ;  /* 0x0000c000ff047b82 */ /* 0x000f220000000a00 */
[----:B-1----:R-:W1:Y:S01]  /*00a0*/  MUFU.RCP R6, R8 ;  /* 0x0000000800067308 */ /* 0x002e620000001000 */
[----:B---3--:R-:W-:-:S04]  /*00b0*/  ISETP.NE.U32.AND P0, PT, R2, RZ, PT ;  /* 0x000000ff0200720c */ /* 0x008fc80003f05070 */
[----:B------:R-:W-:Y:S02]  /*00c0*/  ISETP.NE.AND.EX P0, PT, R3, RZ, PT, P0 ;  /* 0x000000ff0300720c */ /* 0x000fe40003f05300 */
[----:B----4-:R-:W-:-:S04]  /*00d0*/  ISETP.NE.U32.AND P1, PT, R4, RZ, PT ;  /* 0x000000ff0400720c */ /* 0x010fc80003f25070 */
[----:B------:R-:W-:Y:S01]  /*00e0*/  ISETP.NE.AND.EX P1, PT, R5, RZ, PT, P1 ;  /* 0x000000ff0500720c */ /* 0x000fe20003f25310 */
[----:B-1----:R-:W-:-:S06]  /*00f0*/  VIADD R6, R6, 0xffffffe ;  /* 0x0ffffffe06067836 */ /* 0x002fcc0000000000 */
[----:B------:R-:W1:Y:S01]  /*0100*/  @P0 LDC.64 R2, c[0x0][0x308] ;  /* 0x0000c200ff020b82 */ /* 0x000e620000000a00 */
[----:B------:R-:W3:Y:S07]  /*0110*/  F2I.FTZ.U32.TRUNC.NTZ R7, R6 ;  /* 0x0000000600077305 */ /* 0x000eee000021f000 */
[----:B------:R-:W4:Y:S01]  /*0120*/  @P1 LDC.64 R4, c[0x0][0x300] ;  /* 0x0000c000ff041b82 */ /* 0x000f220000000a00 */
[----:B---3--:R-:W-:Y:S01]  /*0130*/  IMAD.MOV R0, RZ, RZ, -R7 ;  /* 0x000000ffff007224 */ /* 0x008fe200078e0a07 */
[----:B------:R-:W-:-:S03]  /*0140*/  MOV R6, RZ ;  /* 0x000000ff00067202 */ /* 0x000fc60000000f00 */
[----:B------:R-:W-:-:S04]  /*0150*/  IMAD R11, R0, R9, RZ ;  /* 0x00000009000b7224 */ /* 0x000fc800078e02ff */
[----:B------:R-:W-:-:S06]  /*0160*/  IMAD.HI.U32 R11, R7, R11, R6 ;  /* 0x0000000b070b7227 */ /* 0x000fcc00078e0006 */
[----:B--2---:R-:W-:-:S04]  /*0170*/  IMAD.HI.U32 R235, R11, UR4, RZ ;  /* 0x000000040beb7c27 */ /* 0x004fc8000f8e00ff */
        /* <DEDUP_REMOVED lines=8> */
[C---:B-1----:R-:W-:Y:S01]  /*0200*/  @P0 IMAD.WIDE R2, R235.reuse, 0x4, R2 ;  /* 0x00000004eb020825 */ /* 0x042fe200078e0202 */
[----:B------:R-:W1:Y:S03]  /*0210*/  S2R R0, SR_CTAID.X ;  /* 0x0000000000007919 */ /* 0x000e660000002500 */
[----:B----4-:R-:W-:Y:S01]  /*0220*/  @P1 IMAD.WIDE R4, R235, 0x4, R4 ;  /* 0x00000004eb041825 */ /* 0x010fe200078e0204 */
[----:B------:R2:W5:Y:S04]  /*0230*/  @P0 LDG.E R14, desc[UR18][R2.64] ;  /* 0x00000012020e0981 */ /* 0x000568000c1e1900 */
[----:B------:R2:W5:Y:S01]  /*0240*/  @P1 LDG.E R21, desc[UR18][R4.64] ;  /* 0x0000001204151981 */ /* 0x000562000c1e1900 */
[----:B------:R-:W-:-:S04]  /*0250*/  IMAD.MOV R12, RZ, RZ, -R235 ;  /* 0x000000ffff0c7224 */ /* 0x000fc800078e0aeb */
[----:B------:R-:W-:Y:S01]  /*0260*/  IMAD R12, R9, R12, UR4 ;  /* 0x00000004090c7e24 */ /* 0x000fe2000f8e020c */
[----:B-1----:R-:W-:-:S04]  /*0270*/  SHF.L.U32 R39, R0, 0x6, RZ ;  /* 0x0000000600277819 */ /* 0x002fc800000006ff */
[----:B------:R-:W-:-:S13]  /*0280*/  ISETP.GE.AND P1, PT, R39, UR17, PT ;  /* 0x0000001127007c0c */ /* 0x000fda000bf26270 */
[----:B--2---:R-:W-:Y:S05]  /*0290*/  @P1 EXIT ;  /* 0x000000000000194d */ /* 0x004fea0003800000 */
[----:B------:R-:W1:Y:S01]  /*02a0*/  LDC R7, c[0x0][0x10] ;  /* 0x00000400ff077b82 */ /* 0x000e620000000800 */
[----:B------:R-:W-:-:S07]  /*02b0*/  ULDC UR16, c[0x0][0x398] ;  /* 0x0000e60000107ab9 */ /* 0x000fce0000000800 */
[----:B------:R-:W2:Y:S01]  /*02c0*/  LDC R3, c[0x0][0x2c8] ;  /* 0x0000b200ff037b82 */ /* 0x000ea20000000800 */
[-C--:B-1----:R-:W-:Y:S02]  /*02d0*/  IABS R6, R7.reuse ;  /* 0x0000000700067213 */ /* 0x082fe40000000000 */
[----:B------:R-:W-:Y:S02]  /*02e0*/  IABS R11, R7 ;  /* 0x00000007000b7213 */ /* 0x000fe40000000000 */
[----:B------:R-:W1:Y:S03]  /*02f0*/  I2F.RP R2, R6 ;  /* 0x0000000600027306 */ /* 0x000e660000209400 */
[----:B------:R-:W-:Y:S02]  /*0300*/  IMAD.MOV R11, RZ, RZ, -R11 ;  /* 0x000000ffff0b7224 */ /* 0x000fe400078e0a0b */
[----:B--2---:R-:W-:-:S05]  /*0310*/  VIADD R3, R3, 0x7f ;  /* 0x0000007f03037836 */ /* 0x004fca0000000000 */
[----:B------:R-:W-:-:S04]  /*0320*/  SHF.R.S32.HI R10, RZ, 0x1f, R3 ;  /* 0x0000001fff0a7819 */ /* 0x000fc80000011403 */
[----:B------:R-:W-:Y:S01]  /*0330*/  LEA.HI R10, R10, R3, RZ, 0x7 ;  /* 0x000000030a0a7211 */ /* 0x000fe200078f38ff */
[----:B-1----:R-:W1:Y:S03]  /*0340*/  MUFU.RCP R4, R2 ;  /* 0x0000000200047308 */ /* 0x002e660000001000 */
[----:B------:R-:W-:-:S05]  /*0350*/  LEA.HI.SX32 R10, R10, R7, 0x19 ;  /* 0x000000070a0a7211 */ /* 0x000fca00078fcaff */
[----:B------:R-:W-:Y:S02]  /*0360*/  VIADD R10, R10, 0xffffffff ;  /* 0xffffffff0a0a7836 */ /* 0x000fe40000000000 */
[----:B-1----:R-:W-:-:S03]  /*0370*/  VIADD R4, R4, 0xffffffe ;  /* 0x0ffffffe04047836 */ /* 0x002fc60000000000 */
[----:B------:R-:W-:Y:S02]  /*0380*/  IABS R2, R10 ;  /* 0x0000000a00027213 */ /* 0x000fe40000000000 */
[----:B------:R-:W-:Y:S01]  /*0390*/  LOP3.LUT R10, R10, R7, RZ, 0x3c, !PT ;  /* 0x000000070a0a7212 */ /* 0x000fe200078e3cff */
[----:B------:R-:W1:Y:S02]  /*03a0*/  F2I.FTZ.U32.TRUNC.NTZ R5, R4 ;  /* 0x0000000400057305 */ /* 0x000e64000021f000 */
[----:B-1----:R-:W-:Y:S02]  /*03b0*/  IMAD.MOV R3, RZ, RZ, -R5 ;  /* 0x000000ffff037224 */ /* 0x002fe400078e0a05 */
[----:B------:R-:W-:Y:S02]  /*03c0*/  IMAD.MOV.U32 R4, RZ, RZ, RZ ;  /* 0x000000ffff047224 */ /* 0x000fe400078e00ff */
[----:B------:R-:W-:-:S04]  /*03d0*/  IMAD R3, R3, R6, RZ ;  /* 0x0000000603037224 */ /* 0x000fc800078e02ff */
[----:B------:R-:W-:Y:S02]  /*03e0*/  IMAD.HI.U32 R3, R5, R3, R4 ;  /* 0x0000000305037227 */ /* 0x000fe400078e0004 */
[----:B------:R-:W1:Y:S04]  /*03f0*/  @!P0 LDC.64 R4, c[0x0][0x318] ;  /* 0x0000c600ff048b82 */ /* 0x000e680000000a00 */
[----:B------:R-:W-:-:S04]  /*0400*/  IMAD.HI.U32 R8, R3, R2, RZ ;  /* 0x0000000203087227 */ /* 0x000fc800078e00ff */
[----:B------:R-:W-:Y:S02]  /*0410*/  IMAD R11, R8, R11, R2 ;  /* 0x0000000b080b7224 */ /* 0x000fe400078e0202 */
[----:B------:R-:W2:Y:S03]  /*0420*/  @!P0 LDC.64 R2, c[0x0][0x2c8] ;  /* 0x0000b200ff028b82 */ /* 0x000ea60000000a00 */
[----:B------:R-:W-:Y:S02]  /*0430*/  ISETP.GT.U32.AND P2, PT, R6, R11, PT ;  /* 0x0000000b0600720c */ /* 0x000fe40003f44070 */
[----:B-1----:R-:W-:Y:S02]  /*0440*/  @!P0 ISETP.NE.U32.AND P1, PT, R4, RZ, PT ;  /* 0x000000ff0400820c */ /* 0x002fe40003f25070 */
[----:B------:R-:W1:Y:S09]  /*0450*/  S2R R4, SR_CTAID.Y ;  /* 0x0000000000047919 */ /* 0x000e720000002600 */
[----:B------:R-:W-:Y:S01]  /*0460*/  @!P2 IMAD.IADD R11, R11, 0x1, -R6 ;  /* 0x000000010b0ba824 */ /* 0x000fe200078e0a06 */
[----:B------:R-:W-:Y:S01]  /*0470*/  @!P0 ISETP.NE.AND.EX P1, PT, R5, RZ, PT, P1 ;  /* 0x000000ff0500820c */ /* 0x000fe20003f25310 */
[----:B------:R-:W-:-:S03]  /*0480*/  @!P2 VIADD R8, R8, 0x1 ;  /* 0x000000010808a836 */ /* 0x000fc60000000000 */
[----:B------:R-:W-:Y:S01]  /*0490*/  ISETP.GE.U32.AND P3, PT, R11, R6, PT ;  /* 0x000000060b00720c */ /* 0x000fe20003f66070 */
[--C-:B-----5:R-:W-:Y:S01]  /*04a0*/  @P0 IMAD.IADD R6, R14, 0x1, -R21.reuse ;  /* 0x000000010e060824 */ /* 0x120fe200078e0a15 */
[----:B--2---:R-:W-:Y:S02]  /*04b0*/  @!P0 SEL R3, R3, RZ, P1 ;  /* 0x000000ff03038207 */ /* 0x004fe40000800000 */
[----:B------:R-:W-:Y:S02]  /*04c0*/  ISETP.GE.AND P1, PT, R10, RZ, PT ;  /* 0x000000ff0a00720c */ /* 0x000fe40003f26270 */
[----:B------:R-:W-:Y:S01]  /*04d0*/  @!P0 IADD3 R6, R3, R2, -R21 ;  /* 0x0000000203068210 */ /* 0x000fe20007ffe815 */
[----:B------:R-:W-:Y:S01]  /*04e0*/  VIADD R3, R39, 0xbf ;  /* 0x000000bf27037836 */ /* 0x000fe20000000000 */
[----:B------:R-:W-:-:S03]  /*04f0*/  ISETP.NE.AND P0, PT, R7, RZ, PT ;  /* 0x000000ff0700720c */ /* 0x000fc60003f05270 */
[C---:B------:R-:W-:Y:S01]  /*0500*/  VIADD R10, R6.reuse, 0x7f ;  /* 0x0000007f060a7836 */ /* 0x040fe20000000000 */
[----:B------:R-:W-:Y:S01]  /*0510*/  IADD3 R2, R6, -UR17, R3 ;  /* 0x8000001106027c10 */ /* 0x000fe2000fffe003 */
[----:B------:R-:W-:-:S03]  /*0520*/  @P3 VIADD R8, R8, 0x1 ;  /* 0x0000000108083836 */ /* 0x000fc60000000000 */
[----:B------:R-:W-:Y:S01]  /*0530*/  SHF.R.S32.HI R3, RZ, 0x1f, R10 ;  /* 0x0000001fff037819 */ /* 0x000fe2000001140a */
[----:B------:R-:W-:Y:S02]  /*0540*/  VIADD R2, R2, UR16 ;  /* 0x0000001002027c36 */ /* 0x000fe40008000000 */
[----:B------:R-:W-:Y:S01]  /*0550*/  @!P1 IMAD.MOV R8, RZ, RZ, -R8 ;  /* 0x000000ffff089224 */ /* 0x000fe200078e0a08 */
[----:B------:R-:W-:Y:S02]  /*0560*/  LEA.HI R3, R3, R10, RZ, 0x7 ;  /* 0x0000000a03037211 */ /* 0x000fe400078f38ff */
[----:B------:R-:W-:Y:S02]  /*0570*/  @!P0 LOP3.LUT R8, RZ, R7, RZ, 0x33, !PT ;  /* 0x00000007ff088212 */ /* 0x000fe400078e33ff */
[----:B------:R-:W-:Y:S01]  /*0580*/  SHF.R.S32.HI R5, RZ, 0x1f, R2 ;  /* 0x0000001fff057819 */ /* 0x000fe20000011402 */
[----:B------:R-:W2:Y:S01]  /*0590*/  S2R R7, SR_TID.X ;  /* 0x0000000000077919 */ /* 0x000ea20000002100 */
[----:B------:R-:W-:Y:S01]  /*05a0*/  SHF.R.S32.HI R3, RZ, 0x7, R3 ;  /* 0x00000007ff037819 */ /* 0x000fe20000011403 */
[----:B-1----:R-:W-:Y:S01]  /*05b0*/  IMAD R227, R8, R4, RZ ;  /* 0x0000000408e37224 */ /* 0x002fe200078e02ff */
[----:B------:R-:W-:-:S04]  /*05c0*/  LEA.HI R5, R5, R2, RZ, 0x7 ;  /* 0x0000000205057211 */ /* 0x000fc800078f38ff */
[----:B------:R-:W-:Y:S02]  /*05d0*/  SHF.R.S32.HI R5, RZ, 0x7, R5 ;  /* 0x00000007ff057819 */ /* 0x000fe40000011405 */
[----:B------:R-:W-:-:S04]  /*05e0*/  VIADDMNMX R36, R227, R8, R3, PT ;  /* 0x00000008e3247246 */ /* 0x000fc80003800103 */
[----:B------:R-:W-:-:S04]  /*05f0*/  VIMNMX R36, R36, R5, PT ;  /* 0x0000000524247248 */ /* 0x000fc80003fe0100 */
[----:B------:R-:W-:-:S13]  /*0600*/  ISETP.GE.AND P0, PT, R227, R36, PT ;  /* 0x00000024e300720c */ /* 0x000fda0003f06270 */
[----:B------:R-:W-:Y:S05]  /*0610*/  @!P0 BRA `(.L_x_2344) ;  /* 0x0000000400308947 */ /* 0x000fea0003800000 */
[----:B------:R-:W1:Y:S01]  /*0620*/  LDC R2, c[0x0][0x2c0] ;  /* 0x0000b000ff027b82 */ /* 0x000e620000000800 */
[----:B--2---:R-:W-:Y:S01]  /*0630*/  SHF.R.S32.HI R0, RZ, 0x1f, R7 ;  /* 0x0000001fff007819 */ /* 0x004fe20000011407 */
[----:B------:R-:W-:Y:S01]  /*0640*/  ULDC UR4, c[0x0][0x2dc] ;  /* 0x0000b70000047ab9 */ /* 0x000fe20000000800 */
[----:B------:R-:W-:Y:S02]  /*0650*/  LOP3.LUT P6, RZ, R7, 0xf, RZ, 0xc0, !PT ;  /* 0x0000000f07ff7812 */ /* 0x000fe400078cc0ff */
[----:B------:R-:W-:-:S04]  /*0660*/  LEA.HI R0, R0, R7, RZ, 0x4 ;  /* 0x0000000700007211 */ /* 0x000fc800078f20ff */
[----:B------:R-:W-:Y:S02]  /*0670*/  LOP3.LUT R6, R0, 0x3ffffff0, RZ, 0xc0, !PT ;  /* 0x3ffffff000067812 */ /* 0x000fe400078ec0ff */
[----:B------:R-:W-:-:S03]  /*0680*/  SHF.R.S32.HI R0, RZ, 0x4, R0 ;  /* 0x00000004ff007819 */ /* 0x000fc60000011400 */
[----:B------:R-:W-:Y:S02]  /*0690*/  IMAD.IADD R6, R7, 0x1, -R6 ;  /* 0x0000000107067824 */ /* 0x000fe400078e0a06 */
[----:B------:R-:W-:Y:S02]  /*06a0*/  VIADD R10, R0, 0x18 ;  /* 0x00000018000a7836 */ /* 0x000fe40000000000 */
[----:B------:R-:W-:Y:S02]  /*06b0*/  IMAD.SHL.U32 R8, R6, 0x4, RZ ;  /* 0x0000000406087824 */ /* 0x000fe400078e00ff */
[----:B------:R-:W-:Y:S02]  /*06c0*/  VIADD R6, R0, 0x8 ;  /* 0x0000000800067836 */ /* 0x000fe40000000000 */
[----:B-1----:R-:W-:Y:S02]  /*06d0*/  IMAD R2, R4, R2, R235 ;  /* 0x0000000204027224 */ /* 0x002fe400078e02eb */
[----:B------:R-:W-:-:S02]  /*06e0*/  VIADD R4, R0, 0x10 ;  /* 0x0000001000047836 */ /* 0x000fc40000000000 */
[----:B------:R-:W-:Y:S01]  /*06f0*/  IMAD R2, R2, R9, R12 ;  /* 0x0000000902027224 */ /* 0x000fe200078e020c */
[----:B------:R-:W-:-:S03]  /*0700*/  SHF.R.S32.HI R9, RZ, 0x1f, R8 ;  /* 0x0000001fff097819 */ /* 0x000fc60000011408 */
[----:B------:R-:W-:Y:S01]  /*0710*/  IMAD R3, R2, UR17, R39 ;  /* 0x0000001102037c24 */ /* 0x000fe2000f8e0227 */
[----:B------:R-:W-:Y:S01]  /*0720*/  IADD3 R39, -R39, UR17, RZ ;  /* 0x0000001127277c10 */ /* 0x000fe2000fffe1ff */
[----:B------:R-:W-:-:S03]  /*0730*/  IMAD.WIDE R8, R0, 0x80, R8 ;  /* 0x0000008000087825 */ /* 0x000fc600078e0208 */
[-C--:B------:R-:W-:Y:S01]  /*0740*/  ISETP.GE.OR P5, PT, R0, R39.reuse, P6 ;  /* 0x000000270000720c */ /* 0x080fe200037a6670 */
[----:B------:R-:W-:Y:S01]  /*0750*/  IMAD R5, R3, UR4, RZ ;  /* 0x0000000403057c24 */ /* 0x000fe2000f8e02ff */
[----:B------:R-:W-:Y:S01]  /*0760*/  ULDC.64 UR4, c[0x0][0x288] ;  /* 0x0000a20000047ab9 */ /* 0x000fe20000000a00 */
[-C--:B------:R-:W-:Y:S01]  /*0770*/  ISETP.GE.OR P4, PT, R6, R39.reuse, P6 ;  /* 0x000000270600720c */ /* 0x080fe20003786670 */
[----:B------:R-:W-:Y:S01]  /*0780*/  VIADD R6, R0, 0x20 ;  /* 0x0000002000067836 */ /* 0x000fe20000000000 */
[-C--:B------:R-:W-:Y:S01]  /*0790*/  ISETP.GE.OR P3, PT, R4, R39.reuse, P6 ;  /* 0x000000270400720c */ /* 0x080fe20003766670 */
[----:B------:R-:W-:Y:S01]  /*07a0*/  VIADD R4, R0, 0x28 ;  /* 0x0000002800047836 */ /* 0x000fe20000000000 */
[C---:B------:R-:W-:Y:S02]  /*07b0*/  IADD3 R2, P0, R5.reuse, R8, RZ ;  /* 0x0000000805027210 */ /* 0x040fe40007f1e0ff */
[----:B------:R-:W-:Y:S02]  /*07c0*/  ISETP.GE.OR P2, PT, R10, R39, P6 ;  /* 0x000000270a00720c */ /* 0x000fe40003746670 */
[----:B------:R-:W-:-:S02]  /*07d0*/  LEA.HI.X.SX32 R5, R5, R9, 0x1, P0 ;  /* 0x0000000905057211 */ /* 0x000fc400000f0eff */
[----:B------:R-:W-:Y:S01]  /*07e0*/  LEA R12, P0, R2, UR4, 0x2 ;  /* 0x00000004020c7c11 */ /* 0x000fe2000f8010ff */
[----:B------:R-:W-:Y:S01]  /*07f0*/  @!P5 IMAD.MOV.U32 R7, RZ, RZ, -0x800000 ;  /* 0xff800000ff07d424 */ /* 0x000fe200078e00ff */
[----:B------:R-:W-:Y:S01]  /*0800*/  ISETP.GE.OR P1, PT, R6, R39, P6 ;  /* 0x000000270600720c */ /* 0x000fe20003726670 */
[----:B------:R-:W-:Y:S01]  /*0810*/  @!P4 IMAD.MOV.U32 R11, RZ, RZ, -0x800000 ;  /* 0xff800000ff0bc424 */ /* 0x000fe200078e00ff */
[----:B------:R-:W-:Y:S01]  /*0820*/  LEA.HI.X R13, R2, UR5, R5, 0x2, P0 ;  /* 0x00000005020d7c11 */ /* 0x000fe200080f1405 */
[----:B------:R-:W-:Y:S01]  /*0830*/  ULDC.64 UR4, c[0x0][0x2b8] ;  /* 0x0000ae0000047ab9 */ /* 0x000fe20000000a00 */
[----:B------:R-:W-:Y:S01]  /*0840*/  SHF.R.S32.HI R5, RZ, 0x1f, R3 ;  /* 0x0000001fff057819 */ /* 0x000fe20000011403 */
[----:B------:R-:W-:Y:S01]  /*0850*/  @!P3 IMAD.MOV.U32 R6, RZ, RZ, -0x800000 ;  /* 0xff800000ff06b424 */ /* 0x000fe200078e00ff */
[----:B------:R-:W-:Y:S01]  /*0860*/  IADD3 R3, P0, R3, R0, RZ ;  /* 0x0000000003037210 */ /* 0x000fe20007f1e0ff */
[----:B------:R1:W-:Y:S03]  /*0870*/  STG.E.128 desc[UR18][R12.64], RZ ;  /* 0x000000ff0c007986 */ /* 0x0003e6000c101d12 */
[----:B------:R-:W-:Y:S01]  /*0880*/  LEA.HI.X.SX32 R2, R0, R5, 0x1, P0 ;  /* 0x0000000500027211 */ /* 0x000fe200000f0eff */
[----:B------:R1:W-:Y:S01]  /*0890*/  STG.E.128 desc[UR18][R12.64+0x100], RZ ;  /* 0x000100ff0c007986 */ /* 0x0003e2000c101d12 */
[----:B------:R-:W-:Y:S01]  /*08a0*/  LEA R8, P0, R3, UR4, 0x2 ;  /* 0x0000000403087c11 */ /* 0x000fe2000f8010ff */
[----:B------:R-:W-:-:S02]  /*08b0*/  @!P2 IMAD.MOV.U32 R5, RZ, RZ, -0x800000 ;  /* 0xff800000ff05a424 */ /* 0x000fc400078e00ff */
[----:B------:R1:W-:Y:S01]  /*08c0*/  STG.E.128 desc[UR18][R12.64+0x1000], RZ ;  /* 0x001000ff0c007986 */ /* 0x0003e2000c101d12 */
[----:B------:R-:W-:Y:S01]  /*08d0*/  LEA.HI.X R9, R3, UR5, R2, 0x2, P0 ;  /* 0x0000000503097c11 */ /* 0x000fe200080f1402 */
[----:B------:R-:W-:Y:S01]  /*08e0*/  VIADD R2, R0, 0x30 ;  /* 0x0000003000027836 */ /* 0x000fe20000000000 */
[----:B------:R-:W-:Y:S01]  /*08f0*/  ISETP.GE.OR P0, PT, R4, R39, P6 ;  /* 0x000000270400720c */ /* 0x000fe20003706670 */
[----:B------:R1:W-:Y:S01]  /*0900*/  STG.E.128 desc[UR18][R12.64+0x1100], RZ ;  /* 0x001100ff0c007986 */ /* 0x0003e2000c101d12 */
[----:B------:R-:W-:Y:S02]  /*0910*/  VIADD R0, R0, 0x38 ;  /* 0x0000003800007836 */ /* 0x000fe40000000000 */
[----:B------:R-:W-:Y:S01]  /*0920*/  @!P1 IMAD.MOV.U32 R4, RZ, RZ, -0x800000 ;  /* 0xff800000ff049424 */ /* 0x000fe200078e00ff */
[----:B------:R1:W-:Y:S04]  /*0930*/  STG.E.128 desc[UR18][R12.64+0x2000], RZ ;  /* 0x002000ff0c007986 */ /* 0x0003e8000c101d12 */
[----:B------:R1:W-:Y:S04]  /*0940*/  STG.E.128 desc[UR18][R12.64+0x2100], RZ ;  /* 0x002100ff0c007986 */ /* 0x0003e8000c101d12 */
[----:B------:R1:W-:Y:S01]  /*0950*/  STG.E.128 desc[UR18][R12.64+0x3000], RZ ;  /* 0x003000ff0c007986 */ /* 0x0003e2000c101d12 */
[----:B------:R-:W-:-:S03]  /*0960*/  @!P0 IMAD.MOV.U32 R3, RZ, RZ, -0x800000 ;  /* 0xff800000ff038424 */ /* 0x000fc600078e00ff */
[----:B------:R1:W-:Y:S04]  /*0970*/  STG.E.128 desc[UR18][R12.64+0x3100], RZ ;  /* 0x003100ff0c007986 */ /* 0x0003e8000c101d12 */
        /* <DEDUP_REMOVED lines=8> */
[----:B------:R1:W-:Y:S01]  /*0a00*/  @!P5 STG.E desc[UR18][R8.64], R7 ;  /* 0x000000070800d986 */ /* 0x0003e2000c101912 */
[----:B------:R-:W-:-:S02]  /*0a10*/  ISETP.GE.OR P5, PT, R2, R39, P6 ;  /* 0x000000270200720c */ /* 0x000fc400037a6670 */
[----:B------:R-:W-:Y:S01]  /*0a20*/  ISETP.GE.OR P6, PT, R0, R39, P6 ;  /* 0x000000270000720c */ /* 0x000fe200037c6670 */
[----:B------:R1:W-:Y:S04]  /*0a30*/  @!P4 STG.E desc[UR18][R8.64+0x20], R11 ;  /* 0x0000200b0800c986 */ /* 0x0003e8000c101912 */
[----:B------:R1:W-:Y:S04]  /*0a40*/  @!P3 STG.E desc[UR18][R8.64+0x40], R6 ;  /* 0x000040060800b986 */ /* 0x0003e8000c101912 */
[----:B------:R1:W-:Y:S02]  /*0a50*/  @!P2 STG.E desc[UR18][R8.64+0x60], R5 ;  /* 0x000060050800a986 */ /* 0x0003e4000c101912 */
[----:B------:R-:W-:-:S02]  /*0a60*/  @!P5 IMAD.MOV.U32 R2, RZ, RZ, -0x800000 ;  /* 0xff800000ff02d424 */ /* 0x000fc400078e00ff */
[----:B------:R1:W-:Y:S04]  /*0a70*/  @!P1 STG.E desc[UR18][R8.64+0x80], R4 ;  /* 0x0000800408009986 */ /* 0x0003e8000c101912 */
[----:B------:R1:W-:Y:S04]  /*0a80*/  @!P0 STG.E desc[UR18][R8.64+0xa0], R3 ;  /* 0x0000a00308008986 */ /* 0x0003e8000c101912 */
[----:B------:R1:W-:Y:S01]  /*0a90*/  @!P5 STG.E desc[UR18][R8.64+0xc0], R2 ;  /* 0x0000c0020800d986 */ /* 0x0003e2000c101912 */
[----:B------:R-:W-:Y:S05]  /*0aa0*/  @P6 EXIT ;  /* 0x000000000000694d */ /* 0x000fea0003800000 */
[----:B-1----:R-:W-:-:S05]  /*0ab0*/  MOV R3, 0xff800000 ;  /* 0xff80000000037802 */ /* 0x002fca0000000f00 */
[----:B------:R-:W-:Y:S01]  /*0ac0*/  STG.E desc[UR18][R8.64+0xe0], R3 ;  /* 0x0000e00308007986 */ /* 0x000fe2000c101912 */
[----:B------:R-:W-:Y:S05]  /*0ad0*/  EXIT ;  /* 0x000000000000794d */ /* 0x000fea0003800000 */
.L_x_2344:
        /* <DEDUP_REMOVED lines=22> */
.L_x_2345:
[----:B------:R-:W-:Y:S05]  /*0c40*/  @P6 BRA `(.L_x_2346) ;  /* 0x0000000400386947 */ /* 0x000fea0003800000 */
[----:B-1----:R-:W1:Y:S01]  /*0c50*/  LDC R2, c[0x0][0x380] ;  /* 0x0000e000ff027b82 */ /* 0x002e620000000800 */
[----:B------:R-:W-:Y:S01]  /*0c60*/  LEA R11, R36, 0xffffff80, 0x7 ;  /* 0xffffff80240b7811 */ /* 0x000fe200078e38ff */
[----:B------:R-:W-:Y:S01]  /*0c70*/  ULDC.64 UR8, c[0x0][0x230] ;  /* 0x00008c0000087ab9 */ /* 0x000fe20000000a00 */
[----:B------:R-:W-:Y:S01]  /*0c80*/  ULDC.64 UR6, c[0x0][0x248] ;  /* 0x0000920000067ab9 */ /* 0x000fe20000000a00 */
[----:B------:R-:W-:Y:S01]  /*0c90*/  ULDC.64 UR4, c[0x0][0x238] ;  /* 0x00008e0000047ab9 */ /* 0x000fe20000000a00 */
[----:B------:R-:W-:Y:S01]  /*0ca0*/  IABS R3, R11 ;  /* 0x0000000b00037213 */ /* 0x000fe20000000000 */
[----:B------:R-:W-:Y:S01]  /*0cb0*/  ULDC.64 UR10, c[0x0][0x260] ;  /* 0x00009800000a7ab9 */ /* 0x000fe20000000a00 */
        /* <DEDUP_REMOVED lines=23> */
[----:B------:R-:W-:-:S06]  /*0e30*/  IMAD.WIDE R20, R9, 0x4, R236 ;  /* 0x0000000409147825 */ /* 0x000fcc00078e02ec */
[----:B------:R-:W3:Y:S01]  /*0e40*/  LDG.E R20, desc[UR18][R20.64] ;  /* 0x0000001214147981 */ /* 0x000ee2000c1e1900 */
[----:B-1----:R-:W-:Y:S02]  /*0e50*/  IABS R3, R5 ;  /* 0x0000000500037213 */ /* 0x002fe40000000000 */
[----:B------:R-:W-:Y:S02]  /*0e60*/  IADD3 R9, -R9, RZ, RZ ;  /* 0x000000ff09097210 */ /* 0x000fe40007ffe1ff */
[----:B-----5:R-:W1:Y:S03]  /*0e70*/  I2F.RP R13, R3 ;  /* 0x00000003000d7306 */ /* 0x020e660000209400 */
[----:B------:R-:W-:-:S05]  /*0e80*/  IMAD R11, R2, R9, R11 ;  /* 0x00000009020b7224 */ /* 0x000fca00078e020b */
[----:B-1----:R-:W1:Y:S02]  /*0e90*/  MUFU.RCP R14, R13 ;  /* 0x0000000d000e7308 */ /* 0x002e640000001000 */
[----:B-1----:R-:W-:-:S06]  /*0ea0*/  IADD3 R14, R14, 0xffffffe, RZ ;  /* 0x0ffffffe0e0e7810 */ /* 0x002fcc0007ffe0ff */
[----:B------:R-:W1:Y:S02]  /*0eb0*/  F2I.FTZ.U32.TRUNC.NTZ R15, R14 ;  /* 0x0000000e000f7305 */ /* 0x000e64000021f000 */
[----:B-1----:R-:W-:Y:S01]  /*0ec0*/  IMAD.MOV R4, RZ, RZ, -R15 ;  /* 0x000000ffff047224 */ /* 0x002fe200078e0a0f */
[----:B------:R-:W-:-:S03]  /*0ed0*/  MOV R14, RZ ;  /* 0x000000ff000e7202 */ /* 0x000fc60000000f00 */
[----:B------:R-:W-:Y:S01]  /*0ee0*/  IMAD R8, R4, R3, RZ ;  /* 0x0000000304087224 */ /* 0x000fe200078e02ff */
[----:B------:R-:W-:-:S03]  /*0ef0*/  IABS R4, R12 ;  /* 0x0000000c00047213 */ /* 0x000fc60000000000 */
[----:B------:R-:W-:-:S04]  /*0f00*/  IMAD.HI.U32 R15, R15, R8, R14 ;  /* 0x000000080f0f7227 */ /* 0x000fc800078e000e */
[----:B------:R-:W-:-:S04]  /*0f10*/  IMAD.MOV.U32 R10, RZ, RZ, R4 ;  /* 0x000000ffff0a7224 */ /* 0x000fc800078e0004 */
[----:B------:R-:W-:-:S05]  /*0f20*/  IMAD.HI.U32 R8, R15, R10, RZ ;  /* 0x0000000a0f087227 */ /* 0x000fca00078e00ff */
[----:B------:R-:W-:-:S05]  /*0f30*/  IADD3 R4, -R8, RZ, RZ ;  /* 0x000000ff08047210 */ /* 0x000fca0007ffe1ff */
[----:B------:R-:W-:Y:S01]  /*0f40*/  IMAD R4, R3, R4, R10 ;  /* 0x0000000403047224 */ /* 0x000fe200078e020a */
[----:B------:R-:W-:-:S04]  /*0f50*/  SHF.R.S32.HI R10, RZ, 0x1f, R11 ;  /* 0x0000001fff0a7819 */ /* 0x000fc8000001140b */
[----:B------:R-:W-:Y:S01]  /*0f60*/  ISETP.GT.U32.AND P0, PT, R3, R4, PT ;  /* 0x000000040300720c */ /* 0x000fe20003f04070 */
[----:B------:R-:W-:-:S12]  /*0f70*/  IMAD R2, R10, UR6, RZ ;  /* 0x000000060a027c24 */ /* 0x000fd8000f8e02ff */
[----:B------:R-:W-:Y:S02]  /*0f80*/  @!P0 IMAD.IADD R4, R4, 0x1, -R3 ;  /* 0x0000000104048824 */ /* 0x000fe400078e0a03 */
[----:B------:R-:W-:-:S03]  /*0f90*/  @!P0 VIADD R8, R8, 0x1 ;  /* 0x0000000108088836 */ /* 0x000fc60000000000 */
[----:B------:R-:W-:Y:S02]  /*0fa0*/  ISETP.GE.U32.AND P1, PT, R4, R3, PT ;  /* 0x000000030400720c */ /* 0x000fe40003f26070 */
[----:B------:R-:W-:-:S04]  /*0fb0*/  LOP3.LUT R3, R12, R5, RZ, 0x3c, !PT ;  /* 0x000000050c037212 */ /* 0x000fc800078e3cff */
[----:B------:R-:W-:-:S07]  /*0fc0*/  ISETP.GE.AND P0, PT, R3, RZ, PT ;  /* 0x000000ff0300720c */ /* 0x000fce0003f06270 */
[----:B------:R-:W-:Y:S02]  /*0fd0*/  @P1 IADD3 R8, R8, 0x1, RZ ;  /* 0x0000000108081810 */ /* 0x000fe40007ffe0ff */
[----:B------:R-:W-:-:S04]  /*0fe0*/  ISETP.NE.AND P1, PT, R5, RZ, PT ;  /* 0x000000ff0500720c */ /* 0x000fc80003f25270 */
[----:B------:R-:W-:-:S09]  /*0ff0*/  @!P0 IMAD.MOV R8, RZ, RZ, -R8 ;  /* 0x000000ffff088224 */ /* 0x000fd200078e0a08 */
[----:B------:R-:W-:Y:S01]  /*1000*/  @!P1 LOP3.LUT R8, RZ, R5, RZ, 0x33, !PT ;  /* 0x00000005ff089212 */ /* 0x000fe200078e33ff */
[----:B------:R-:W-:Y:S01]  /*1010*/  IMAD R5, R11, UR7, R2 ;  /* 0x000000070b057c24 */ /* 0x000fe2000f8e0202 */
[----:B---3--:R-:W-:Y:S01]  /*1020*/  SHF.R.S32.HI R3, RZ, 0x1f, R20 ;  /* 0x0000001fff037819 */ /* 0x008fe20000011414 */
[----:B------:R-:W-:-:S04]  /*1030*/  IMAD.WIDE.U32 R14, R20, UR8, RZ ;  /* 0x00000008140e7c25 */ /* 0x000fc8000f8e00ff */
[C---:B------:R-:W-:Y:S02]  /*1040*/  IMAD R9, R3.reuse, UR8, RZ ;  /* 0x0000000803097c24 */ /* 0x040fe4000f8e02ff */
[----:B------:R-:W-:Y:S02]  /*1050*/  IMAD R3, R3, UR4, RZ ;  /* 0x0000000403037c24 */ /* 0x000fe4000f8e02ff */
[----:B------:R-:W-:Y:S01]  /*1060*/  IMAD R4, R20, UR9, R9 ;  /* 0x0000000914047c24 */ /* 0x000fe2000f8e0209 */
[----:B------:R-:W-:-:S04]  /*1070*/  SHF.R.S32.HI R9, RZ, 0x1f, R8 ;  /* 0x0000001fff097819 */ /* 0x000fc80000011408 */
[----:B------:R-:W-:Y:S01]  /*1080*/  IADD3 R15, R15, R4, RZ ;  /* 0x000000040f0f7210 */ /* 0x000fe20007ffe0ff */
[----:B------:R-:W-:Y:S02]  /*1090*/  IMAD R13, R9, UR10, RZ ;  /* 0x0000000a090d7c24 */ /* 0x000fe4000f8e02ff */
[----:B------:R-:W-:-:S04]  /*10a0*/  IMAD.WIDE.U32 R18, R11, UR6, R14 ;  /* 0x000000060b127c25 */ /* 0x000fc8000f8e000e */
[----:B------:R-:W-:Y:S02]  /*10b0*/  IMAD.IADD R19, R19, 0x1, R5 ;  /* 0x0000000113137824 */ /* 0x000fe400078e0205 */
[C---:B------:R-:W-:Y:S02]  /*10c0*/  IMAD R14, R20.reuse, UR5, R3 ;  /* 0x00000005140e7c24 */ /* 0x040fe4000f8e0203 */
[----:B------:R-:W-:-:S04]  /*10d0*/  IMAD.WIDE.U32 R20, R20, UR4, RZ ;  /* 0x0000000414147c25 */ /* 0x000fc8000f8e00ff */
[C---:B------:R-:W-:Y:S01]  /*10e0*/  IMAD R13, R8.reuse, UR11, R13 ;  /* 0x0000000b080d7c24 */ /* 0x040fe2000f8e020d */
[----:B------:R-:W-:Y:S01]  /*10f0*/  IADD3 R14, R21, R14, RZ ;  /* 0x0000000e150e7210 */ /* 0x000fe20007ffe0ff */
[----:B------:R-:W-:-:S05]  /*1100*/  IMAD.WIDE.U32 R18, R8, UR10, R18 ;  /* 0x0000000a08127c25 */ /* 0x000fca000f8e0012 */
[----:B------:R-:W-:Y:S01]  /*1110*/  IADD3 R13, R19, R13, RZ ;  /* 0x0000000d130d7210 */ /* 0x000fe20007ffe0ff */
[----:B------:R-:W-:Y:S06]  /*1120*/  BRA `(.L_x_2347) ;  /* 0x0000000000e87947 */ /* 0x000fec0003800000 */
.L_x_2346:
[----:B------:R-:W1:Y:S01]  /*1130*/  LDC R17, c[0x0][0x278] ;  /* 0x00009e00ff117b82 */ /* 0x000e620000000800 */
[----:B------:R-:W-:Y:S01]  /*1140*/  LEA R11, R36, 0xffffff80, 0x7 ;  /* 0xffffff80240b7811 */ /* 0x000fe200078e38ff */
[----:B------:R-:W-:Y:S01]  /*1150*/  ULDC.64 UR6, c[0x0][0x248] ;  /* 0x0000920000067ab9 */ /* 0x000fe20000000a00 */
[----:B------:R-:W-:Y:S01]  /*1160*/  SHF.R.S32.HI R23, RZ, 0x1f, R21 ;  /* 0x0000001fff177819 */ /* 0x000fe20000011415 */
[----:B------:R-:W-:Y:S01]  /*1170*/  ULDC.64 UR8, c[0x0][0x230] ;  /* 0x00008c0000087ab9 */ /* 0x000fe20000000a00 */
[----:B------:R-:W-:Y:S02]  /*1180*/  SHF.R.S32.HI R10, RZ, 0x1f, R11 ;  /* 0x0000001fff0a7819 */ /* 0x000fe4000001140b */
[----:B------:R-:W-:-:S04]  /*1190*/  IADD3 R22, P1, R21, R11, RZ ;  /* 0x0000000b15167210 */ /* 0x000fc80007f3e0ff */
[----:B------:R-:W-:-:S05]  /*11a0*/  IADD3.X R19, R23, R10, RZ, P1, !PT ;  /* 0x0000000a17137210 */ /* 0x000fca0000ffe4ff */
[----:B------:R-:W-:-:S04]  /*11b0*/  IMAD R19, R19, UR6, RZ ;  /* 0x0000000613137c24 */ /* 0x000fc8000f8e02ff */
[----:B------:R-:W-:Y:S01]  /*11c0*/  IMAD R16, R22, UR7, R19 ;  /* 0x0000000716107c24 */ /* 0x000fe2000f8e0213 */
[----:B-----5:R-:W-:Y:S02]  /*11d0*/  SHF.R.S32.HI R19, RZ, 0x1f, R13 ;  /* 0x0000001fff137819 */ /* 0x020fe4000001140d */
[----:B-1----:R-:W-:-:S04]  /*11e0*/  IABS R3, R17 ;  /* 0x0000001100037213 */ /* 0x002fc80000000000 */
[----:B------:R-:W1:Y:S08]  /*11f0*/  I2F.RP R5, R3 ;  /* 0x0000000300057306 */ /* 0x000e700000209400 */
[----:B-1----:R-:W1:Y:S02]  /*1200*/  MUFU.RCP R8, R5 ;  /* 0x0000000500087308 */ /* 0x002e640000001000 */
[----:B-1----:R-:W-:-:S06]  /*1210*/  IADD3 R8, R8, 0xffffffe, RZ ;  /* 0x0ffffffe08087810 */ /* 0x002fcc0007ffe0ff */
        /* <DEDUP_REMOVED lines=10> */
[C---:B------:R-:W-:Y:S02]  /*12c0*/  IMAD R2, R3.reuse, R2, R4 ;  /* 0x0000000203027224 */ /* 0x040fe400078e0204 */
[----:B------:R-:W3:Y:S03]  /*12d0*/  LDC.64 R4, c[0x0][0x260] ;  /* 0x00009800ff047b82 */ /* 0x000ee60000000a00 */
[----:B------:R-:W-:-:S13]  /*12e0*/  ISETP.GT.U32.AND P0, PT, R3, R2, PT ;  /* 0x000000020300720c */ /* 0x000fda0003f04070 */
[-C--:B------:R-:W-:Y:S01]  /*12f0*/  @!P0 IADD3 R2, R2, -R3.reuse, RZ ;  /* 0x8000000302028210 */ /* 0x080fe20007ffe0ff */
[----:B------:R-:W-:Y:S01]  /*1300*/  @!P0 VIADD R15, R15, 0x1 ;  /* 0x000000010f0f8836 */ /* 0x000fe20000000000 */
[----:B------:R-:W-:Y:S01]  /*1310*/  ISETP.NE.AND P0, PT, R17, RZ, PT ;  /* 0x000000ff1100720c */ /* 0x000fe20003f05270 */
[----:B-1----:R-:W-:Y:S01]  /*1320*/  IMAD R14, R23, R8, RZ ;  /* 0x00000008170e7224 */ /* 0x002fe200078e02ff */
[----:B------:R-:W-:Y:S01]  /*1330*/  ISETP.GE.U32.AND P2, PT, R2, R3, PT ;  /* 0x000000030200720c */ /* 0x000fe20003f46070 */
[----:B------:R-:W-:Y:S01]  /*1340*/  IMAD.WIDE.U32 R22, R22, UR6, RZ ;  /* 0x0000000616167c25 */ /* 0x000fe2000f8e00ff */
[----:B------:R-:W-:-:S03]  /*1350*/  LOP3.LUT R2, R12, R17, RZ, 0x3c, !PT ;  /* 0x000000110c027212 */ /* 0x000fc600078e3cff */
[C---:B------:R-:W-:Y:S01]  /*1360*/  IMAD R9, R21.reuse, R9, R14 ;  /* 0x0000000915097224 */ /* 0x040fe200078e020e */
[----:B------:R-:W-:Y:S01]  /*1370*/  ISETP.GE.AND P1, PT, R2, RZ, PT ;  /* 0x000000ff0200720c */ /* 0x000fe20003f26270 */
[----:B------:R-:W-:Y:S01]  /*1380*/  IMAD.WIDE.U32 R20, R21, R8, RZ ;  /* 0x0000000815147225 */ /* 0x000fe200078e00ff */
[----:B------:R-:W1:Y:S01]  /*1390*/  LDC.64 R2, c[0x0][0x238] ;  /* 0x00008e00ff027b82 */ /* 0x000e620000000a00 */
[----:B------:R-:W-:Y:S02]  /*13a0*/  IADD3 R23, R23, R16, RZ ;  /* 0x0000001017177210 */ /* 0x000fe40007ffe0ff */
[----:B------:R-:W-:Y:S01]  /*13b0*/  IMAD R14, R19, UR8, RZ ;  /* 0x00000008130e7c24 */ /* 0x000fe2000f8e02ff */
[----:B------:R-:W-:Y:S02]  /*13c0*/  IADD3 R21, R21, R9, RZ ;  /* 0x0000000915157210 */ /* 0x000fe40007ffe0ff */
[----:B------:R-:W-:Y:S01]  /*13d0*/  @P2 IADD3 R15, R15, 0x1, RZ ;  /* 0x000000010f0f2810 */ /* 0x000fe20007ffe0ff */
[----:B------:R-:W-:-:S02]  /*13e0*/  IMAD R14, R13, UR9, R14 ;  /* 0x000000090d0e7c24 */ /* 0x000fc4000f8e020e */
[----:B------:R-:W-:-:S04]  /*13f0*/  IMAD.WIDE.U32 R22, R13, UR8, R22 ;  /* 0x000000080d167c25 */ /* 0x000fc8000f8e0016 */
[----:B------:R-:W-:Y:S01]  /*1400*/  @!P1 IMAD.MOV R15, RZ, RZ, -R15 ;  /* 0x000000ffff0f9224 */ /* 0x000fe200078e0a0f */
[----:B------:R-:W-:Y:S02]  /*1410*/  @!P0 LOP3.LUT R15, RZ, R17, RZ, 0x33, !PT ;  /* 0x00000011ff0f8212 */ /* 0x000fe400078e33ff */
[----:B------:R-:W-:Y:S02]  /*1420*/  IADD3 R23, R23, R14, RZ ;  /* 0x0000000e17177210 */ /* 0x000fe40007ffe0ff */
[----:B------:R-:W-:Y:S01]  /*1430*/  SHF.R.S32.HI R9, RZ, 0x1f, R15 ;  /* 0x0000001fff097819 */ /* 0x000fe2000001140f */
[----:B-1----:R-:W-:Y:S02]  /*1440*/  IMAD R8, R19, R2, RZ ;  /* 0x0000000213087224 */ /* 0x002fe400078e02ff */
[----:B---3--:R-:W-:-:S04]  /*1450*/  IMAD.WIDE.U32 R18, R15, R4, R22 ;  /* 0x000000040f127225 */ /* 0x008fc800078e0016 */
[----:B------:R-:W-:Y:S02]  /*1460*/  IMAD R3, R13, R3, R8 ;  /* 0x000000030d037224 */ /* 0x000fe400078e0208 */
[----:B------:R-:W-:Y:S02]  /*1470*/  IMAD R8, R9, R4, RZ ;  /* 0x0000000409087224 */ /* 0x000fe400078e02ff */
[----:B------:R-:W-:-:S04]  /*1480*/  IMAD.WIDE.U32 R20, R13, R2, R20 ;  /* 0x000000020d147225 */ /* 0x000fc800078e0014 */
[----:B------:R-:W-:Y:S01]  /*1490*/  IMAD R5, R15, R5, R8 ;  /* 0x000000050f057224 */ /* 0x000fe200078e0208 */
[----:B------:R-:W-:Y:S01]  /*14a0*/  MOV R8, R15 ;  /* 0x0000000f00087202 */ /* 0x000fe20000000f00 */
[----:B------:R-:W-:-:S03]  /*14b0*/  IMAD.IADD R14, R21, 0x1, R3 ;  /* 0x00000001150e7824 */ /* 0x000fc600078e0203 */
[----:B------:R-:W-:-:S07]  /*14c0*/  IADD3 R13, R19, R5, RZ ;  /* 0x00000005130d7210 */ /* 0x000fce0007ffe0ff */
.L_x_2347:
        /* <DEDUP_REMOVED lines=8> */
[----:B------:R-:W-:Y:S01]  /*1550*/  LOP3.LUT R104, R2, 0xfffffff8, RZ, 0xc0, !PT ;  /* 0xfffffff802687812 */ /* 0x000fe200078ec0ff */
[----:B------:R-:W-:Y:S01]  /*1560*/  ULDC.64 UR12, c[0x0][0x210] ;  /* 0x00008400000c7ab9 */ /* 0x000fe20000000a00 */
[----:B------:R-:W-:Y:S01]  /*1570*/  SHF.R.S32.HI R26, RZ, 0x3, R2 ;  /* 0x00000003ff1a7819 */ /* 0x000fe20000011402 */
[----:B------:R-:W-:Y:S01]  /*1580*/  IMAD R5, R235, UR5, R16 ;  /* 0x00000005eb057c24 */ /* 0x000fe2000f8e0210 */
[----:B------:R-:W-:Y:S01]  /*1590*/  ULDC.64 UR10, c[0x0][0x268] ;  /* 0x00009a00000a7ab9 */ /* 0x000fe20000000a00 */
[----:B------:R-:W-:Y:S01]  /*15a0*/  IMAD.IADD R104, R7, 0x1, -R104 ;  /* 0x0000000107687824 */ /* 0x000fe200078e0a68 */
[--C-:B------:R-:W-:Y:S01]  /*15b0*/  SHF.R.S32.HI R27, RZ, 0x1f, R26.reuse ;  /* 0x0000001fff1b7819 */ /* 0x100fe2000001141a */
[----:B------:R-:W-:Y:S01]  /*15c0*/  IMAD.SHL.U32 R19, R26, 0x40, RZ ;  /* 0x000000401a137824 */ /* 0x000fe200078e00ff */
[-C--:B------:R-:W-:Y:S01]  /*15d0*/  LEA.HI R3, R4, R7.reuse, RZ, 0x4 ;  /* 0x0000000704037211 */ /* 0x080fe200078f20ff */
[----:B------:R-:W-:Y:S01]  /*15e0*/  IMAD.SHL.U32 R22, R104, 0x8, RZ ;  /* 0x0000000868167824 */ /* 0x000fe200078e00ff */
[----:B------:R-:W-:Y:S01]  /*15f0*/  LEA.HI R37, R4, R7, RZ, 0x5 ;  /* 0x0000000704257211 */ /* 0x000fe200078f28ff */
[----:B------:R-:W-:Y:S01]  /*1600*/  IMAD.WIDE R30, R0, 0x40, R26 ;  /* 0x00000040001e7825 */ /* 0x000fe200078e021a */
[----:B------:R-:W-:-:S02]  /*1610*/  LOP3.LUT R19, R19, 0x1c0, RZ, 0xc0, !PT ;  /* 0x000001c013137812 */ /* 0x000fc400078ec0ff */
[--C-:B------:R-:W-:Y:S01]  /*1620*/  SHF.R.S32.HI R23, RZ, 0x1f, R22.reuse ;  /* 0x0000001fff177819 */ /* 0x100fe20000011416 */
[----:B------:R-:W-:Y:S01]  /*1630*/  IMAD.SHL.U32 R15, R15, 0x8, RZ ;  /* 0x000000080f0f7824 */ /* 0x000fe200078e00ff */
[C---:B------:R-:W-:Y:S01]  /*1640*/  IADD3 R28, P1, R22.reuse, R18, RZ ;  /* 0x00000012161c7210 */ /* 0x040fe20007f3e0ff */
[----:B------:R-:W-:Y:S01]  /*1650*/  IMAD R9, R9, UR10, RZ ;  /* 0x0000000a09097c24 */ /* 0x000fe2000f8e02ff */
[----:B------:R-:W-:Y:S01]  /*1660*/  IADD3 R20, P0, R22, R20, RZ ;  /* 0x0000001416147210 */ /* 0x000fe20007f1e0ff */
[----:B------:R-:W-:Y:S01]  /*1670*/  IMAD.WIDE.U32 R24, R235, UR4, R22 ;  /* 0x00000004eb187c25 */ /* 0x000fe2000f8e0016 */
[----:B------:R-:W-:Y:S01]  /*1680*/  ULDC.64 UR4, c[0x0][0x258] ;  /* 0x0000960000047ab9 */ /* 0x000fe20000000a00 */
[----:B------:R-:W-:Y:S02]  /*1690*/  LOP3.LUT R18, R19, 0x38, R22, 0xf8, !PT ;  /* 0x0000003813127812 */ /* 0x000fe400078ef816 */
[----:B------:R-:W-:Y:S01]  /*16a0*/  IMAD.IADD R25, R25, 0x1, R5 ;  /* 0x0000000119197824 */ /* 0x000fe200078e0205 */
[----:B------:R-:W-:Y:S01]  /*16b0*/  SHF.R.S32.HI R5, RZ, 0x1f, R12 ;  /* 0x0000001fff057819 */ /* 0x000fe2000001140c */
[----:B------:R-:W-:Y:S01]  /*16c0*/  IMAD.X R29, R23, 0x1, R13, P1 ;  /* 0x00000001171d7824 */ /* 0x000fe200008e060d */
[----:B------:R-:W-:Y:S01]  /*16d0*/  SHF.R.U32.HI R19, RZ, 0x3, R19 ;  /* 0x00000003ff137819 */ /* 0x000fe20000011613 */
[----:B------:R-:W-:Y:S01]  /*16e0*/  IMAD R13, R27, UR6, RZ ;  /* 0x000000061b0d7c24 */ /* 0x000fe2000f8e02ff */
[----:B------:R-:W-:Y:S01]  /*16f0*/  SHF.R.S32.HI R16, RZ, 0x4, R3 ;  /* 0x00000004ff107819 */ /* 0x000fe20000011403 */
[----:B------:R-:W-:Y:S01]  /*1700*/  IMAD R5, R5, UR4, RZ ;  /* 0x0000000405057c24 */ /* 0x000fe2000f8e02ff */
[----:B------:R-:W-:Y:S01]  /*1710*/  LOP3.LUT R18, R18, R19, RZ, 0x3c, !PT ;  /* 0x0000001312127212 */ /* 0x000fe200078e3cff */
[----:B------:R-:W-:Y:S01]  /*1720*/  IMAD.X R21, R23, 0x1, R14, P0 ;  /* 0x0000000117157824 */ /* 0x000fe200000e060e */
[----:B------:R-:W-:Y:S01]  /*1730*/  IADD3 R11, P0, R26, R11, RZ ;  /* 0x0000000b1a0b7210 */ /* 0x000fe20007f1e0ff */
[----:B------:R-:W-:Y:S01]  /*1740*/  IMAD R5, R12, UR5, R5 ;  /* 0x000000050c057c24 */ /* 0x000fe2000f8e0205 */
[----:B------:R-:W-:Y:S01]  /*1750*/  LOP3.LUT R15, R18, 0x7ffffe00, R15, 0xf8, !PT ;  /* 0x7ffffe00120f7812 */ /* 0x000fe200078ef80f */
[----:B------:R-:W-:Y:S01]  /*1760*/  IMAD.WIDE.U32 R24, R12, UR4, R24 ;  /* 0x000000040c187c25 */ /* 0x000fe2000f8e0018 */
[----:B------:R-:W-:Y:S01]  /*1770*/  ULDC.64 UR4, c[0x0][0x218] ;  /* 0x0000860000047ab9 */ /* 0x000fe20000000a00 */
[----:B------:R-:W-:-:S02]  /*1780*/  LEA.HI R17, R3, R16, RZ, 0x1 ;  /* 0x0000001003117211 */ /* 0x000fc400078f08ff */
[C---:B------:R-:W-:Y:S01]  /*1790*/  IMAD R13, R26.reuse, UR7, R13 ;  /* 0x000000071a0d7c24 */ /* 0x040fe2000f8e020d */
[----:B------:R-:W-:Y:S01]  /*17a0*/  LOP3.LUT R232, R3, 0xfffffff0, RZ, 0xc0, !PT ;  /* 0xfffffff003e87812 */ /* 0x000fe200078ec0ff */
[----:B------:R-:W-:Y:S01]  /*17b0*/  IMAD.WIDE.U32 R28, R26, UR6, R28 ;  /* 0x000000061a1c7c25 */ /* 0x000fe2000f8e001c */
[----:B------:R-:W-:Y:S02]  /*17c0*/  LOP3.LUT R17, R17, 0xfffffffe, RZ, 0xc0, !PT ;  /* 0xfffffffe11117812 */ /* 0x000fe400078ec0ff */
[----:B------:R-:W-:Y:S01]  /*17d0*/  SHF.R.S32.HI R38, RZ, 0x5, R37 ;  /* 0x00000005ff267819 */ /* 0x000fe20000011425 */
[----:B------:R-:W-:Y:S02]  /*17e0*/  IMAD.IADD R25, R25, 0x1, R5 ;  /* 0x0000000119197824 */ /* 0x000fe400078e0205 */
[----:B------:R-:W-:Y:S02]  /*17f0*/  IMAD R5, R31, UR14, RZ ;  /* 0x0000000e1f057c24 */ /* 0x000fe4000f8e02ff */
[----:B------:R-:W-:Y:S01]  /*1800*/  IMAD.X R10, R27, 0x1, R10, P0 ;  /* 0x000000011b0a7824 */ /* 0x000fe200000e060a */
[----:B------:R-:W-:Y:S01]  /*1810*/  LEA R230, P0, R28, UR4, 0x1 ;  /* 0x000000041ce67c11 */ /* 0x000fe2000f8008ff */
[----:B------:R-:W-:Y:S01]  /*1820*/  IMAD.IADD R13, R29, 0x1, R13 ;  /* 0x000000011d0d7824 */ /* 0x000fe200078e020d */
[----:B------:R-:W-:Y:S01]  /*1830*/  UMOV UR4, 0x400 ;  /* 0x0000040000047882 */ /* 0x000fe20000000000 */
[----:B------:R-:W-:-:S02]  /*1840*/  IMAD R5, R30, UR15, R5 ;  /* 0x0000000f1e057c24 */ /* 0x000fc4000f8e0205 */
[----:B------:R-:W-:Y:S01]  /*1850*/  IMAD.WIDE.U32 R24, R30, UR14, R24 ;  /* 0x0000000e1e187c25 */ /* 0x000fe2000f8e0018 */
[----:B------:R-:W-:Y:S01]  /*1860*/  LEA.HI.X R231, R28, UR5, R13, 0x1, P0 ;  /* 0x000000051ce77c11 */ /* 0x000fe200080f0c0d */
[----:B-1----:R-:W-:Y:S02]  /*1870*/  ULEA UR5, UR20, UR4, 0x18 ;  /* 0x0000000414057291 */ /* 0x002fe4000f8ec03f */
[----:B------:R-:W-:Y:S01]  /*1880*/  IMAD.IADD R5, R25, 0x1, R5 ;  /* 0x0000000119057824 */ /* 0x000fe200078e0205 */
[----:B------:R-:W-:Y:S01]  /*1890*/  USHF.L.U32 UR4, UR14, 0x5, URZ ;  /* 0x000000050e047899 */ /* 0x000fe2000800063f */
[----:B------:R-:W-:Y:S01]  /*18a0*/  LEA R12, P0, R24, UR12, 0x1 ;  /* 0x0000000c180c7c11 */ /* 0x000fe2000f8008ff */
[----:B------:R-:W-:Y:S01]  /*18b0*/  USHF.L.U64.HI UR12, UR14, 0x5, UR15 ;  /* 0x000000050e0c7899 */ /* 0x000fe2000801020f */
[C---:B------:R-:W-:Y:S01]  /*18c0*/  IMAD R9, R8.reuse, UR11, R9 ;  /* 0x0000000b08097c24 */ /* 0x040fe2000f8e0209 */
[----:B------:R-:W-:Y:S01]  /*18d0*/  LEA R233, R15, UR5, 0x1 ;  /* 0x000000050fe97c11 */ /* 0x000fe2000f8e08ff */
[----:B------:R-:W-:Y:S01]  /*18e0*/  IMAD.WIDE.U32 R20, R8, UR10, R20 ;  /* 0x0000000a08147c25 */ /* 0x000fe2000f8e0014 */
[----:B------:R-:W-:Y:S01]  /*18f0*/  LEA.HI.X R13, R24, UR13, R5, 0x1, P0 ;  /* 0x0000000d180d7c11 */ /* 0x000fe200080f0c05 */
[----:B------:R-:W-:Y:S01]  /*1900*/  ULDC.64 UR10, c[0x0][0x250] ;  /* 0x00009400000a7ab9 */ /* 0x000fe20000000a00 */
[----:B------:R-:W-:Y:S01]  /*1910*/  IADD3 R14, P0, R12, UR4, RZ ;  /* 0x000000040c0e7c10 */ /* 0x000fe2000ff1e0ff */
[----:B------:R-:W-:Y:S01]  /*1920*/  IMAD R8, R10, UR10, RZ ;  /* 0x0000000a0a087c24 */ /* 0x000fe2000f8e02ff */
[----:B------:R-:W-:Y:S01]  /*1930*/  USHF.L.U32 UR15, UR6, 0x5, URZ ;  /* 0x00000005060f7899 */ /* 0x000fe2000800063f */
[----:B------:R-:W-:Y:S01]  /*1940*/  IMAD.IADD R21, R21, 0x1, R9 ;  /* 0x0000000115157824 */ /* 0x000fe200078e0209 */
[----:B------:R-:W-:Y:S01]  /*1950*/  IADD3.X R15, R13, UR12, RZ, P0, !PT ;  /* 0x0000000c0d0f7c10 */ /* 0x000fe200087fe4ff */
[C---:B------:R-:W-:Y:S01]  /*1960*/  IMAD R8, R11.reuse, UR11, R8 ;  /* 0x0000000b0b087c24 */ /* 0x040fe2000f8e0208 */
[----:B------:R-:W-:Y:S01]  /*1970*/  IADD3 R18, P0, R14, UR4, RZ ;  /* 0x000000040e127c10 */ /* 0x000fe2000ff1e0ff */
[----:B------:R-:W-:Y:S01]  /*1980*/  IMAD.WIDE.U32 R10, R11, UR10, R20 ;  /* 0x0000000a0b0a7c25 */ /* 0x000fe2000f8e0014 */
[----:B------:R-:W-:Y:S01]  /*1990*/  USHF.L.U64.HI UR14, UR6, 0x5, UR7 ;  /* 0x00000005060e7899 */ /* 0x000fe20008010207 */
[----:B------:R-:W-:Y:S01]  /*19a0*/  @!PT LDS RZ, [RZ] ;  /* 0x00000000fffff984 */ /* 0x000fe20000000800 */
[----:B------:R-:W-:Y:S01]  /*19b0*/  @!PT LDS RZ, [RZ] ;  /* 0x00000000fffff984 */ /* 0x000fe20000000800 */
[----:B------:R-:W-:Y:S01]  /*19c0*/  @!PT LDS RZ, [RZ] ;  /* 0x00000000fffff984 */ /* 0x000fe20000000800 */
[----:B------:R-:W-:Y:S01]  /*19d0*/  LDGSTS.E.BYPASS.LTC128B.128 [R233], desc[UR18][R12.64] ;  /* 0x000000000ce97fae */ /* 0x000fe2000b901d52 */
[----:B------:R-:W-:Y:S01]  /*19e0*/  IADD3.X R19, R15, UR12, RZ, P0, !PT ;  /* 0x0000000c0f137c10 */ /* 0x000fe200087fe4ff */
[----:B------:R-:W-:Y:S01]  /*19f0*/  IMAD.IADD R0, R16, 0x1, -R17 ;  /* 0x0000000110007824 */ /* 0x000fe200078e0a11 */
[----:B------:R-:W-:Y:S01]  /*1a00*/  IADD3 R20, P0, R18, UR4, RZ ;  /* 0x0000000412147c10 */ /* 0x000fe2000ff1e0ff */
[----:B------:R1:W-:Y:S01]  /*1a10*/  LDGSTS.E.BYPASS.LTC128B.128 [R233+0x2000], desc[UR18][R12.64+0x80] ;  /* 0x020000800ce97fae */ /* 0x0003e2000b901d52 */
[----:B------:R-:W-:Y:S01]  /*1a20*/  IMAD.IADD R232, R7, 0x1, -R232 ;  /* 0x0000000107e87824 */ /* 0x000fe200078e0ae8 */
[----:B------:R-:W-:Y:S01]  /*1a30*/  USHF.L.U32 UR20, UR10, 0x5, URZ ;  /* 0x000000050a147899 */ /* 0x000fe2000800063f */
[----:B------:R-:W-:Y:S01]  /*1a40*/  IADD3.X R21, R19, UR12, RZ, P0, !PT ;  /* 0x0000000c13157c10 */ /* 0x000fe200087fe4ff */
[----:B------:R-:W-:Y:S01]  /*1a50*/  LDGSTS.E.BYPASS.LTC128B.128 [R233+0x800], desc[UR18][R14.64] ;  /* 0x008000000ee97fae */ /* 0x000fe2000b901d52 */
[----:B------:R-:W-:Y:S01]  /*1a60*/  IADD3 R16, P0, R230, UR15, RZ ;  /* 0x0000000fe6107c10 */ /* 0x000fe2000ff1e0ff */
[----:B------:R-:W-:Y:S01]  /*1a70*/  ULDC.64 UR12, c[0x0][0x220] ;  /* 0x00008800000c7ab9 */ /* 0x000fe20000000a00 */
[----:B------:R-:W-:Y:S01]  /*1a80*/  SHF.R.S32.HI R5, RZ, 0x1f, R232 ;  /* 0x0000001fff057819 */ /* 0x000fe200000114e8 */
[----:B------:R-:W-:Y:S01]  /*1a90*/  LDGSTS.E.BYPASS.LTC128B.128 [R233+0x2800], desc[UR18][R14.64+0x80] ;  /* 0x028000800ee97fae */ /* 0x000fe2000b901d52 */
[----:B------:R-:W-:Y:S01]  /*1aa0*/  IADD3.X R17, R231, UR14, RZ, P0, !PT ;  /* 0x0000000ee7117c10 */ /* 0x000fe200087fe4ff */
[----:B------:R-:W-:Y:S01]  /*1ab0*/  IMAD.IADD R229, R11, 0x1, R8 ;  /* 0x000000010be57824 */ /* 0x000fe200078e0208 */
[----:B------:R-:W-:Y:S01]  /*1ac0*/  IADD3 R22, P0, R16, UR15, RZ ;  /* 0x0000000f10167c10 */ /* 0x000fe2000ff1e0ff */
[----:B------:R-:W-:Y:S01]  /*1ad0*/  LDGSTS.E.BYPASS.LTC128B.128 [R233+0x1000], desc[UR18][R18.64] ;  /* 0x0100000012e97fae */ /* 0x000fe2000b901d52 */
[----:B------:R-:W-:Y:S01]  /*1ae0*/  LEA.HI R5, R5, R232, RZ, 0x3 ;  /* 0x000000e805057211 */ /* 0x000fe200078f18ff */
[----:B------:R-:W-:Y:S01]  /*1af0*/  IMAD.SHL.U32 R8, R0, 0x8, RZ ;  /* 0x0000000800087824 */ /* 0x000fe200078e00ff */
[----:B------:R-:W-:Y:S01]  /*1b00*/  IADD3.X R23, R17, UR14, RZ, P0, !PT ;  /* 0x0000000e11177c10 */ /* 0x000fe200087fe4ff */
[----:B------:R-:W-:Y:S01]  /*1b10*/  LDGSTS.E.BYPASS.LTC128B.128 [R233+0x3000], desc[UR18][R18.64+0x80] ;  /* 0x0300008012e97fae */ /* 0x000fe2000b901d52 */
[C---:B------:R-:W-:Y:S01]  /*1b20*/  LOP3.LUT R3, R5.reuse, 0xfffffff8, RZ, 0xc0, !PT ;  /* 0xfffffff805037812 */ /* 0x040fe200078ec0ff */
[----:B------:R-:W-:Y:S01]  /*1b30*/  USHF.L.U64.HI UR11, UR10, 0x5, UR11 ;  /* 0x000000050a0b7899 */ /* 0x000fe2000801020b */
[----:B------:R-:W-:Y:S01]  /*1b40*/  IMAD.SHL.U32 R5, R5, 0x40, RZ ;  /* 0x0000004005057824 */ /* 0x000fe200078e00ff */
[----:B------:R-:W-:Y:S01]  /*1b50*/  LDGSTS.E.BYPASS.LTC128B.128 [R233+0x1800], desc[UR18][R20.64] ;  /* 0x0180000014e97fae */ /* 0x000fe2000b901d52 */
[----:B------:R-:W-:Y:S01]  /*1b60*/  UIADD3 UR4, UR5, 0x4000, URZ ;  /* 0x0000400005047890 */ /* 0x000fe2000fffe03f */
[----:B------:R-:W-:-:S02]  /*1b70*/  IMAD.IADD R3, R232, 0x1, -R3 ;  /* 0x00000001e8037824 */ /* 0x000fc400078e0a03 */
[----:B------:R2:W-:Y:S01]  /*1b80*/  LDGSTS.E.BYPASS.LTC128B.128 [R233+0x3800], desc[UR18][R20.64+0x80] ;  /* 0x0380008014e97fae */ /* 0x0005e2000b901d52 */
[----:B------:R-:W-:Y:S01]  /*1b90*/  LOP3.LUT R5, R5, 0xfffffe00, RZ, 0xc0, !PT ;  /* 0xfffffe0005057812 */ /* 0x000fe200078ec0ff */
[----:B------:R-:W-:Y:S01]  /*1ba0*/  IMAD.MOV.U32 R4, RZ, RZ, 0x20 ;  /* 0x00000020ff047424 */ /* 0x000fe200078e00ff */
[----:B-1----:R-:W-:Y:S01]  /*1bb0*/  IADD3 R12, P0, R22, UR15, RZ ;  /* 0x0000000f160c7c10 */ /* 0x002fe2000ff1e0ff */
[----:B------:R-:W-:Y:S01]  /*1bc0*/  LDGSTS.E.BYPASS.LTC128B.128 [R233+0x4000], desc[UR18][R230.64] ;  /* 0x04000000e6e97fae */ /* 0x000fe2000b901d52 */
[----:B------:R-:W-:Y:S02]  /*1bd0*/  LOP3.LUT P1, RZ, R3, 0x2, RZ, 0xc0, !PT ;  /* 0x0000000203ff7812 */ /* 0x000fe4000782c0ff */
[----:B------:R-:W-:Y:S01]  /*1be0*/  IADD3.X R13, R23, UR14, RZ, P0, !PT ;  /* 0x0000000e170d7c10 */ /* 0x000fe200087fe4ff */
[----:B------:R-:W-:Y:S01]  /*1bf0*/  LDGSTS.E.BYPASS.LTC128B.128 [R233+0x8000], desc[UR18][R230.64+0x80] ;  /* 0x08000080e6e97fae */ /* 0x000fe2000b901d52 */
[----:B------:R-:W-:Y:S02]  /*1c00*/  SEL R4, R4, 0xffffffe0, !P1 ;  /* 0xffffffe004047807 */ /* 0x000fe40004800000 */
[----:B------:R-:W-:Y:S01]  /*1c10*/  LOP3.LUT P1, RZ, R3, 0x4, RZ, 0xc0, !PT ;  /* 0x0000000403ff7812 */ /* 0x000fe2000782c0ff */
[----:B------:R-:W-:Y:S04]  /*1c20*/  LDGSTS.E.BYPASS.LTC128B.128 [R233+0x4800], desc[UR18][R16.64] ;  /* 0x0480000010e97fae */ /* 0x000fe8000b901d52 */
        /* <DEDUP_REMOVED lines=9> */
[----:B------:R-:W-:-:S03]  /*1cc0*/  IADD3.X R19, R21, UR14, RZ, P0, !PT ;  /* 0x0000000e15137c10 */ /* 0x000fc600087fe4ff */
        /* <DEDUP_REMOVED lines=8> */
[----:B------:R-:W-:Y:S01]  /*1d50*/  LEA R228, P0, R10, UR12, 0x1 ;  /* 0x0000000c0ae47c11 */ /* 0x000fe2000f8008ff */
[----:B------:R1:W-:Y:S01]  /*1d60*/  LDGSTS.E.BYPASS.LTC128B.128 [R233+0xb000], desc[UR18][R16.64+0x80] ;  /* 0x0b00008010e97fae */ /* 0x0003e2000b901d52 */
[----:B--2---:R-:W-:-:S03]  /*1d70*/  IMAD.SHL.U32 R13, R104, 0x40, RZ ;  /* 0x00000040680d7824 */ /* 0x004fc600078e00ff */
[----:B------:R-:W-:Y:S01]  /*1d80*/  LDGSTS.E.BYPASS.LTC128B.128 [R233+0x7800], desc[UR18][R14.64] ;  /* 0x078000000ee97fae */ /* 0x000fe2000b901d52 */
[----:B------:R-:W-:Y:S01]  /*1d90*/  IMAD.SHL.U32 R12, R3, 0x40, RZ ;  /* 0x00000040030c7824 */ /* 0x000fe200078e00ff */
[----:B------:R-:W-:Y:S02]  /*1da0*/  LEA.HI.X R229, R10, UR13, R229, 0x1, P0 ;  /* 0x0000000d0ae57c11 */ /* 0x000fe400080f0ce5 */
[----:B------:R2:W-:Y:S01]  /*1db0*/  LDGSTS.E.BYPASS.LTC128B.128 [R233+0xb800], desc[UR18][R14.64+0x80] ;  /* 0x0b8000800ee97fae */ /* 0x0005e2000b901d52 */
[----:B------:R-:W-:Y:S02]  /*1dc0*/  LOP3.LUT R13, R13, 0x1c0, RZ, 0xc0, !PT ;  /* 0x000001c00d0d7812 */ /* 0x000fe400078ec0ff */
[----:B------:R-:W-:Y:S01]  /*1dd0*/  LOP3.LUT R11, R12, 0x1c0, RZ, 0xc0, !PT ;  /* 0x000001c00c0b7812 */ /* 0x000fe200078ec0ff */
[----:B------:R-:W0:Y:S01]  /*1de0*/  LDGDEPBAR ;  /* 0x00000000000079af */ /* 0x000e220000000000 */
[----:B------:R-:W-:Y:S02]  /*1df0*/  LOP3.LUT R9, R13, 0x8, R2, 0xf8, !PT ;  /* 0x000000080d097812 */ /* 0x000fe400078ef802 */
[----:B------:R-:W-:-:S04]  /*1e00*/  SHF.R.U32.HI R2, RZ, 0x3, R13 ;  /* 0x00000003ff027819 */ /* 0x000fc8000001160d */
[----:B------:R-:W-:Y:S02]  /*1e10*/  LOP3.LUT R9, R9, R2, RZ, 0x3c, !PT ;  /* 0x0000000209097212 */ /* 0x000fe400078e3cff */
[----:B------:R-:W-:Y:S02]  /*1e20*/  LOP3.LUT R2, R11, 0x8, R8, 0xf8, !PT ;  /* 0x000000080b027812 */ /* 0x000fe400078ef808 */
[----:B------:R-:W-:Y:S01]  /*1e30*/  IADD3 R8, P0, R228, UR20, RZ ;  /* 0x00000014e4087c10 */ /* 0x000fe2000ff1e0ff */
[----:B------:R-:W-:Y:S01]  /*1e40*/  IMAD R0, R0, 0x200, R9 ;  /* 0x0000020000007824 */ /* 0x000fe200078e0209 */
[----:B------:R-:W-:Y:S02]  /*1e50*/  SHF.R.U32.HI R11, RZ, 0x3, R11 ;  /* 0x00000003ff0b7819 */ /* 0x000fe4000001160b */
[----:B------:R-:W-:Y:S02]  /*1e60*/  IADD3.X R9, R229, UR11, RZ, P0, !PT ;  /* 0x0000000be5097c10 */ /* 0x000fe400087fe4ff */
[----:B------:R-:W-:-:S02]  /*1e70*/  IADD3 R10, P0, R8, UR20, RZ ;  /* 0x00000014080a7c10 */ /* 0x000fc4000ff1e0ff */
[----:B------:R-:W-:Y:S02]  /*1e80*/  LOP3.LUT R2, R2, R11, RZ, 0x3c, !PT ;  /* 0x0000000b02027212 */ /* 0x000fe400078e3cff */
[----:B------:R-:W-:Y:S02]  /*1e90*/  IADD3.X R11, R9, UR11, RZ, P0, !PT ;  /* 0x0000000b090b7c10 */ /* 0x000fe400087fe4ff */
[----:B-1----:R-:W-:Y:S01]  /*1ea0*/  IADD3 R16, P0, R10, UR20, RZ ;  /* 0x000000140a107c10 */ /* 0x002fe2000ff1e0ff */
[----:B------:R-:W-:-:S04]  /*1eb0*/  DEPBAR.LE SB0, 0x0 ;  /* 0x000080000000791a */ /* 0x000fc80000000000 */
[----:B------:R-:W-:Y:S01]  /*1ec0*/  BAR.SYNC.DEFER_BLOCKING 0x0 ;  /* 0x0000000000007b1d */ /* 0x000fe20000010000 */
[----:B------:R-:W-:Y:S02]  /*1ed0*/  IADD3.X R17, R11, UR11, RZ, P0, !PT ;  /* 0x0000000b0b117c10 */ /* 0x000fe400087fe4ff */
[----:B--2---:R-:W-:Y:S02]  /*1ee0*/  IADD3 R14, P0, R16, UR20, RZ ;  /* 0x00000014100e7c10 */ /* 0x004fe4000ff1e0ff */
[----:B------:R-:W-:Y:S02]  /*1ef0*/  LEA R120, R0, UR5, 0x1 ;  /* 0x0000000500787c11 */ /* 0x000fe4000f8e08ff */
[----:B------:R-:W-:Y:S02]  /*1f00*/  IADD3.X R15, R17, UR11, RZ, P0, !PT ;  /* 0x0000000b110f7c10 */ /* 0x000fe400087fe4ff */
[----:B------:R-:W-:Y:S02]  /*1f10*/  IADD3 R12, P0, R14, UR20, RZ ;  /* 0x000000140e0c7c10 */ /* 0x000fe4000ff1e0ff */
[----:B------:R-:W-:Y:S01]  /*1f20*/  LEA R225, R0, UR4, 0x1 ;  /* 0x0000000400e17c11 */ /* 0x000fe2000f8e08ff */
[----:B------:R-:W-:Y:S01]  /*1f30*/  IMAD.MOV.U32 R0, RZ, RZ, 0x40 ;  /* 0x00000040ff007424 */ /* 0x000fe200078e00ff */
[----:B------:R-:W-:-:S03]  /*1f40*/  IADD3.X R13, R15, UR11, RZ, P0, !PT ;  /* 0x0000000b0f0d7c10 */ /* 0x000fc600087fe4ff */
[----:B------:R-:W-:Y:S01]  /*1f50*/  VIADD R223, R225, 0x20 ;  /* 0x00000020e1df7836 */ /* 0x000fe20000000000 */
[----:B------:R-:W-:Y:S01]  /*1f60*/  SEL R3, R0, 0xffffffc0, !P1 ;  /* 0xffffffc000037807 */ /* 0x000fe20004800000 */
[----:B------:R-:W-:Y:S01]  /*1f70*/  @!PT LDS RZ, [RZ] ;  /* 0x00000000fffff984 */ /* 0x000fe20000000800 */
[----:B------:R-:W-:Y:S01]  /*1f80*/  @!PT LDS RZ, [RZ] ;  /* 0x00000000fffff984 */ /* 0x000fe20000000800 */
[----:B------:R-:W-:Y:S01]  /*1f90*/  @!PT LDS RZ, [RZ] ;  /* 0x00000000fffff984 */ /* 0x000fe20000000800 */
[----:B------:R-:W-:Y:S04]  /*1fa0*/  LDGSTS.E.BYPASS.LTC128B.128 [R233+0xc000], desc[UR18][R228.64] ;  /* 0x0c000000e4e97fae */ /* 0x000fe8000b901d52 */
[----:B------:R-:W-:Y:S04]  /*1fb0*/  LDGSTS.E.BYPASS.LTC128B.128 [R233+0x10000], desc[UR18][R228.64+0x80] ;  /* 0x10000080e4e97fae */ /* 0x000fe8000b901d52 */
[----:B------:R-:W-:Y:S04]  /*1fc0*/  LDGSTS.E.BYPASS.LTC128B.128 [R233+0xc800], desc[UR18][R8.64] ;  /* 0x0c80000008e97fae */ /* 0x000fe8000b901d52 */
[----:B------:R1:W-:Y:S04]  /*1fd0*/  LDGSTS.E.BYPASS.LTC128B.128 [R233+0x10800], desc[UR18][R8.64+0x80] ;  /* 0x1080008008e97fae */ /* 0x0003e8000b901d52 */
[----:B------:R-:W-:Y:S04]  /*1fe0*/  LDGSTS.E.BYPASS.LTC128B.128 [R233+0xd000], desc[UR18][R10.64] ;  /* 0x0d0000000ae97fae */ /* 0x000fe8000b901d52 */
[----:B------:R2:W-:Y:S04]  /*1ff0*/  LDGSTS.E.BYPASS.LTC128B.128 [R233+0x11000], desc[UR18][R10.64+0x80] ;  /* 0x110000800ae97fae */ /* 0x0005e8000b901d52 */
[----:B------:R-:W-:Y:S04]  /*2000*/  LDGSTS.E.BYPASS.LTC128B.128 [R233+0xd800], desc[UR18][R16.64] ;  /* 0x0d80000010e97fae */ /* 0x000fe8000b901d52 */
[----:B------:R3:W-:Y:S04]  /*2010*/  LDGSTS.E.BYPASS.LTC128B.128 [R233+0x11800], desc[UR18][R16.64+0x80] ;  /* 0x1180008010e97fae */ /* 0x0007e8000b901d52 */
[----:B------:R-:W-:Y:S04]  /*2020*/  LDGSTS.E.BYPASS.LTC128B.128 [R233+0xe000], desc[UR18][R14.64] ;  /* 0x0e0000000ee97fae */ /* 0x000fe8000b901d52 */
[----:B------:R-:W-:Y:S01]  /*2030*/  LDGSTS.E.BYPASS.LTC128B.128 [R233+0x12000], desc[UR18][R14.64+0x80] ;  /* 0x120000800ee97fae */ /* 0x000fe2000b901d52 */
[----:B-1----:R-:W-:-:S03]  /*2040*/  IMAD R9, R38, 0x400, R5 ;  /* 0x0000040026097824 */ /* 0x002fc600078e0205 */
[----:B------:R-:W-:Y:S01]  /*2050*/  LDGSTS.E.BYPASS.LTC128B.128 [R233+0xe800], desc[UR18][R12.64] ;  /* 0x0e8000000ce97fae */ /* 0x000fe2000b901d52 */
[----:B------:R-:W-:Y:S01]  /*2060*/  LOP3.LUT R5, R2, R5, RZ, 0xfc, !PT ;  /* 0x0000000502057212 */ /* 0x000fe200078efcff */
[----:B------:R-:W-:Y:S02]  /*2070*/  IMAD.IADD R226, R9, 0x1, R2 ;  /* 0x0000000109e27824 */ /* 0x000fe400078e0202 */
[----:B------:R-:W-:Y:S01]  /*2080*/  LDGSTS.E.BYPASS.LTC128B.128 [R233+0x12800], desc[UR18][R12.64+0x80] ;  /* 0x128000800ce97fae */ /* 0x000fe2000b901d52 */
[----:B--2---:R-:W-:Y:S02]  /*2090*/  IADD3 R10, P0, R12, UR20, RZ ;  /* 0x000000140c0a7c10 */ /* 0x004fe4000ff1e0ff */
[----:B------:R-:W-:Y:S02]  /*20a0*/  LEA R226, R226, UR5, 0x1 ;  /* 0x00000005e2e27c11 */ /* 0x000fe4000f8e08ff */
[----:B------:R-:W-:Y:S02]  /*20b0*/  IADD3.X R11, R13, UR11, RZ, P0, !PT ;  /* 0x0000000b0d0b7c10 */ /* 0x000fe400087fe4ff */
[----:B------:R-:W-:Y:S01]  /*20c0*/  IADD3 R8, P0, R10, UR20, RZ ;  /* 0x000000140a087c10 */ /* 0x000fe2000ff1e0ff */
[----:B------:R-:W-:-:S02]  /*20d0*/  IMAD.IADD R224, R226, 0x1, R4 ;  /* 0x00000001e2e07824 */ /* 0x000fc400078e0204 */
[----:B------:R-:W-:Y:S01]  /*20e0*/  LDGSTS.E.BYPASS.LTC128B.128 [R233+0xf000], desc[UR18][R10.64] ;  /* 0x0f0000000ae97fae */ /* 0x000fe2000b901d52 */
[----:B------:R-:W-:Y:S01]  /*20f0*/  IADD3.X R9, R11, UR11, RZ, P0, !PT ;  /* 0x0000000b0b097c10 */ /* 0x000fe200087fe4ff */
[--C-:B------:R-:W-:Y:S01]  /*2100*/  IMAD.IADD R222, R226, 0x1, R3.reuse ;  /* 0x00000001e2de7824 */ /* 0x100fe200078e0203 */
[----:B------:R-:W-:Y:S01]  /*2110*/  LOP3.LUT P0, RZ, R104, 0x2, RZ, 0xc0, !PT ;  /* 0x0000000268ff7812 */ /* 0x000fe2000780c0ff */
[----:B------:R-:W-:Y:S01]  /*2120*/  LDGSTS.E.BYPASS.LTC128B.128 [R233+0x13000], desc[UR18][R10.64+0x80] ;  /* 0x130000800ae97fae */ /* 0x000fe2000b901d52 */
[----:B------:R-:W-:-:S03]  /*2130*/  IMAD.IADD R220, R224, 0x1, R3 ;  /* 0x00000001e0dc7824 */ /* 0x000fc600078e0203 */
        /* <DEDUP_REMOVED lines=12> */
[----:B------:R-:W-:Y:S01]  /*2200*/  LDSM.16.M88.4 R28, [R224] ;  /* 0x00000000e01c783b */ /* 0x000fe20000000200 */
[----:B------:R-:W-:Y:S01]  /*2210*/  IMAD.IADD R208, R0, 0x1, R223 ;  /* 0x0000000100d07824 */ /* 0x000fe200078e02df */
[----:B------:R-:W-:Y:S01]  /*2220*/  LOP3.LUT R0, R37, 0xffffffe0, RZ, 0xc0, !PT ;  /* 0xffffffe025007812 */ /* 0x000fe200078ec0ff */
[C---:B------:R-:W-:Y:S01]  /*2230*/  VIADD R212, R223.reuse, 0x2000 ;  /* 0x00002000dfd47836 */ /* 0x040fe20000000000 */
[----:B---3--:R-:W-:Y:S01]  /*2240*/  LDSM.16.M88.4 R16, [R120+0x5000] ;  /* 0x005000007810783b */ /* 0x008fe20000000200 */
[----:B------:R-:W-:Y:S01]  /*2250*/  SHF.R.S32.HI R37, RZ, 0x1f, R37 ;  /* 0x0000001fff257819 */ /* 0x000fe20000011425 */
[----:B------:R-:W-:-:S02]  /*2260*/  VIADD R211, R223, 0x2800 ;  /* 0x00002800dfd37836 */ /* 0x000fc40000000000 */
[----:B------:R-:W-:Y:S01]  /*2270*/  LDSM.16.M88.4 R80, [R120+0x6800] ;  /* 0x006800007850783b */ /* 0x000fe20000000200 */
[----:B------:R-:W-:Y:S02]  /*2280*/  IMAD.IADD R0, R7, 0x1, -R0 ;  /* 0x0000000107007824 */ /* 0x000fe400078e0a00 */
[C---:B------:R-:W-:Y:S01]  /*2290*/  VIADD R210, R223.reuse, 0x3000 ;  /* 0x00003000dfd27836 */ /* 0x040fe20000000000 */
[----:B-1----:R-:W1:Y:S01]  /*22a0*/  LDSM.16.M88.4 R8, [R223] ;  /* 0x00000000df08783b */ /* 0x002e620000000200 */
[C---:B------:R-:W-:Y:S02]  /*22b0*/  VIADD R209, R223.reuse, 0x3800 ;  /* 0x00003800dfd17836 */ /* 0x040fe40000000000 */
[C---:B------:R-:W-:Y:S01]  /*22c0*/  VIADD R207, R223.reuse, 0x4000 ;  /* 0x00004000dfcf7836 */ /* 0x040fe20000000000 */
[----:B------:R-:W3:Y:S01]  /*22d0*/  LDSM.16.M88.4 R20, [R223+0x800] ;  /* 0x00080000df14783b */ /* 0x000ee20000000200 */
[C---:B------:R-:W-:Y:S02]  /*22e0*/  VIADD R206, R223.reuse, 0x4800 ;  /* 0x00004800dfce7836 */ /* 0x040fe40000000000 */
[C---:B------:R-:W-:Y:S01]  /*22f0*/  VIADD R205, R223.reuse, 0x5000 ;  /* 0x00005000dfcd7836 */ /* 0x040fe20000000000 */
[----:B------:R-:W5:Y:S01]  /*2300*/  LDSM.16.M88.4 R96, [R120+0x5800] ;  /* 0x005800007860783b */ /* 0x000f620000000200 */
[----:B------:R-:W-:-:S02]  /*2310*/  VIADD R204, R223, 0x5800 ;  /* 0x00005800dfcc7836 */ /* 0x000fc40000000000 */
[C---:B------:R-:W-:Y:S01]  /*2320*/  VIADD R203, R223.reuse, 0x6000 ;  /* 0x00006000dfcb7836 */ /* 0x040fe20000000000 */
[----:B------:R-:W5:Y:S01]  /*2330*/  LDSM.16.M88.4 R88, [R120+0x6000] ;  /* 0x006000007858783b */ /* 0x000f620000000200 */
[C---:B------:R-:W-:Y:S02]  /*2340*/  VIADD R202, R223.reuse, 0x6800 ;  /* 0x00006800dfca7836 */ /* 0x040fe40000000000 */
[C---:B------:R-:W-:Y:S01]  /*2350*/  VIADD R201, R223.reuse, 0x7000 ;  /* 0x00007000dfc97836 */ /* 0x040fe20000000000 */
[----:B------:R-:W5:Y:S01]  /*2360*/  LDSM.16.M88.4 R72, [R120+0x7000] ;  /* 0x007000007848783b */ /* 0x000f620000000200 */
[----:B------:R-:W-:Y:S01]  /*2370*/  VIADD R200, R223, 0x7800 ;  /* 0x00007800dfc87836 */ /* 0x000fe20000000000 */
[C---:B--2---:R-:W-:Y:S02]  /*2380*/  HMMA.16816.F32 R52, R64.reuse, R48, RZ ;  /* 0x000000304034723c */ /* 0x044fe400000018ff */
[----:B------:R-:W2:Y:S04]  /*2390*/  LDSM.16.M88.4 R56, [R120+0x7800] ;  /* 0x007800007838783b */ /* 0x000ea80000000200 */
[----:B------:R-:W2:Y:S01]  /*23a0*/  LDSM.16.M88.4 R24, [R223+0x1000] ;  /* 0x00100000df18783b */ /* 0x000ea20000000200 */
[C---:B------:R-:W-:Y:S03]  /*23b0*/  HMMA.16816.F32 R48, R64.reuse, R50, RZ ;  /* 0x000000324030723c */ /* 0x040fe600000018ff */
[----:B------:R-:W-:Y:S03]  /*23c0*/  LDSM.16.M88.4 R100, [R223+0x2000] ;  /* 0x00200000df64783b */ /* 0x000fe60000000200 */
[C---:B----4-:R-:W-:Y:S01]  /*23d0*/  HMMA.16816.F32 R44, R64.reuse, R40, RZ ;  /* 0x00000028402c723c */ /* 0x050fe200000018ff */
[----:B------:R-:W-:Y:S04]  /*23e0*/  LDSM.16.M88.4 R60, [R223+0x3000] ;  /* 0x00300000df3c783b */ /* 0x000fe80000000200 */
[----:B------:R-:W-:Y:S01]  /*23f0*/  LDSM.16.M88.4 R104, [R222] ;  /* 0x00000000de68783b */ /* 0x000fe20000000200 */
[----:B------:R-:W-:Y:S03]  /*2400*/  HMMA.16816.F32 R40, R64, R42, RZ ;  /* 0x0000002a4028723c */ /* 0x000fe600000018ff */
[----:B------:R-:W-:Y:S03]  /*2410*/  LDSM.16.M88.4 R108, [R223+0x1800] ;  /* 0x00180000df6c783b */ /* 0x000fe60000000200 */
[C---:B-1----:R-:W-:Y:S01]  /*2420*/  HMMA.16816.F32 R52, R28.reuse, R8, R52 ;  /* 0x000000081c34723c */ /* 0x042fe20000001834 */
[----:B------:R-:W-:Y:S04]  /*2430*/  LDSM.16.M88.4 R116, [R221+0x1000] ;  /* 0x00100000dd74783b */ /* 0x000fe80000000200 */
[----:B------:R-:W-:Y:S01]  /*2440*/  LDSM.16.M88.4 R112, [R221+0x3800] ;  /* 0x00380000dd70783b */ /* 0x000fe20000000200 */
[----:B------:R-:W-:Y:S03]  /*2450*/  HMMA.16816.F32 R48, R28, R10, R48 ;  /* 0x0000000a1c30723c */ /* 0x000fe60000001830 */
[----:B------:R-:W1:Y:S03]  /*2460*/  LDSM.16.M88.4 R8, [R223+0x2800] ;  /* 0x00280000df08783b */ /* 0x000e660000000200 */
[C---:B------:R-:W-:Y:S01]  /*2470*/  HMMA.16816.F32 R32, R64.reuse, R16, RZ ;  /* 0x000000104020723c */ /* 0x040fe200000018ff */
[----:B------:R-:W-:Y:S04]  /*2480*/  LDSM.16.M88.4 R124, [R120+0xb800] ;  /* 0x00b80000787c783b */ /* 0x000fe80000000200 */
[----:B------:R-:W0:Y:S01]  /*2490*/  LDGDEPBAR ;  /* 0x00000000000079af */ /* 0x000e220000000000 */
[C---:B------:R-:W-:Y:S06]  /*24a0*/  HMMA.16816.F32 R84, R64.reuse, R80, RZ ;  /* 0x000000504054723c */ /* 0x040fec00000018ff */
[C---:B------:R-:W-:Y:S06]  /*24b0*/  HMMA.16816.F32 R16, R64.reuse, R18, RZ ;  /* 0x000000124010723c */ /* 0x040fec00000018ff */
[----:B------:R-:W-:Y:S06]  /*24c0*/  HMMA.16816.F32 R80, R64, R82, RZ ;  /* 0x000000524050723c */ /* 0x000fec00000018ff */
[C---:B---3--:R-:W-:Y:S06]  /*24d0*/  HMMA.16816.F32 R44, R28.reuse, R20, R44 ;  /* 0x000000141c2c723c */ /* 0x048fec000000182c */
[----:B------:R-:W-:Y:S01]  /*24e0*/  HMMA.16816.F32 R40, R28, R22, R40 ;  /* 0x000000161c28723c */ /* 0x000fe20000001828 */
[----:B------:R-:W3:Y:S05]  /*24f0*/  LDSM.16.M88.4 R20, [R221] ;  /* 0x00000000dd14783b */ /* 0x000eea0000000200 */
[C---:B-----5:R-:W-:Y:S06]  /*2500*/  HMMA.16816.F32 R12, R64.reuse, R96, RZ ;  /* 0x00000060400c723c */ /* 0x060fec00000018ff */
[C---:B------:R-:W-:Y:S06]  /*2510*/  HMMA.16816.F32 R92, R64.reuse, R88, RZ ;  /* 0x00000058405c723c */ /* 0x040fec00000018ff */
[C---:B------:R-:W-:Y:S06]  /*2520*/  HMMA.16816.F32 R76, R64.reuse, R72, RZ ;  /* 0x00000048404c723c */ /* 0x040fec00000018ff */
[C---:B------:R-:W-:Y:S06]  /*2530*/  HMMA.16816.F32 R96, R64.reuse, R98, RZ ;  /* 0x000000624060723c */ /* 0x040fec00000018ff */
[C---:B------:R-:W-:Y:S06]  /*2540*/  HMMA.16816.F32 R88, R64.reuse, R90, RZ ;  /* 0x0000005a4058723c */ /* 0x040fec00000018ff */
[C---:B------:R-:W-:Y:S06]  /*2550*/  HMMA.16816.F32 R72, R64.reuse, R74, RZ ;  /* 0x0000004a4048723c */ /* 0x040fec00000018ff */
[C---:B--2---:R-:W-:Y:S06]  /*2560*/  HMMA.16816.F32 R68, R64.reuse, R56, RZ ;  /* 0x000000384044723c */ /* 0x044fec00000018ff */
[----:B------:R-:W-:Y:S01]  /*2570*/  HMMA.16816.F32 R64, R64, R58, RZ ;  /* 0x0000003a4040723c */ /* 0x000fe200000018ff */
[----:B------:R-:W2:Y:S05]  /*2580*/  LDSM.16.M88.4 R56, [R223+0x3800] ;  /* 0x00380000df38783b */ /* 0x000eaa0000000200 */
[C---:B------:R-:W-:Y:S06]  /*2590*/  HMMA.16816.F32 R32, R28.reuse, R24, R32 ;  /* 0x000000181c20723c */ /* 0x040fec0000001820 */
[C---:B------:R-:W-:Y:S01]  /*25a0*/  HMMA.16816.F32 R16, R28.reuse, R26, R16 ;  /* 0x0000001a1c10723c */ /* 0x040fe20000001810 */
[----:B------:R-:W4:Y:S05]  /*25b0*/  LDSM.16.M88.4 R24, [R221+0x800] ;  /* 0x00080000dd18783b */ /* 0x000f2a0000000200 */
[C---:B-1----:R-:W-:Y:S06]  /*25c0*/  HMMA.16816.F32 R84, R28.reuse, R8, R84 ;  /* 0x000000081c54723c */ /* 0x042fec0000001854 */
[C---:B------:R-:W-:Y:S01]  /*25d0*/  HMMA.16816.F32 R80, R28.reuse, R10, R80 ;  /* 0x0000000a1c50723c */ /* 0x040fe20000001850 */
[----:B------:R-:W1:Y:S05]  /*25e0*/  LDSM.16.M88.4 R8, [R221+0x2000] ;  /* 0x00200000dd08783b */ /* 0x000e6a0000000200 */
[C---:B------:R-:W-:Y:S06]  /*25f0*/  HMMA.16816.F32 R92, R28.reuse, R100, R92 ;  /* 0x000000641c5c723c */ /* 0x040fec000000185c */
[C---:B------:R-:W-:Y:S01]  /*2600*/  HMMA.16816.F32 R88, R28.reuse, R102, R88 ;  /* 0x000000661c58723c */ /* 0x040fe20000001858 */
[----:B------:R-:W5:Y:S05]  /*2610*/  LDSM.16.M88.4 R100, [R221+0x1800] ;  /* 0x00180000dd64783b */ /* 0x000f6a0000000200 */
[C---:B------:R-:W-:Y:S06]  /*2620*/  HMMA.16816.F32 R76, R28.reuse, R60, R76 ;  /* 0x0000003c1c4c723c */ /* 0x040fec000000184c */
[----:B------:R-:W-:Y:S01]  /*2630*/  HMMA.16816.F32 R72, R28, R62, R72 ;  /* 0x0000003e1c48723c */ /* 0x000fe20000001848 */
[----:B------:R-:W5:Y:S05]  /*2640*/  LDSM.16.M88.4 R60, [R221+0x2800] ;  /* 0x00280000dd3c783b */ /* 0x000f6a0000000200 */
[C---:B---3--:R-:W-:Y:S06]  /*2650*/  HMMA.16816.F32 R52, R104.reuse, R20, R52 ;  /* 0x000000146834723c */ /* 0x048fec0000001834 */
[----:B------:R-:W-:Y:S01]  /*2660*/  HMMA.16816.F32 R48, R104, R22, R48 ;  /* 0x000000166830723c */ /* 0x000fe20000001830 */
[----:B------:R-:W3:Y:S05]  /*2670*/  LDSM.16.M88.4 R20, [R221+0x3000] ;  /* 0x00300000dd14783b */ /* 0x000eea0000000200 */
[C---:B------:R-:W-:Y:S06]  /*2680*/  HMMA.16816.F32 R12, R28.reuse, R108, R12 ;  /* 0x0000006c1c0c723c */ /* 0x040fec000000180c */
[C---:B------:R-:W-:Y:S01]  /*2690*/  HMMA.16816.F32 R96, R28.reuse, R110, R96 ;  /* 0x0000006e1c60723c */ /* 0x040fe20000001860 */
[----:B------:R-:W-:Y:S05]  /*26a0*/  LDSM.16.M88.4 R108, [R220] ;  /* 0x00000000dc6c783b */ /* 0x000fea0000000200 */
[C---:B--2---:R-:W-:Y:S06]  /*26b0*/  HMMA.16816.F32 R68, R28.reuse, R56, R68 ;  /* 0x000000381c44723c */ /* 0x044fec0000001844 */
[----:B------:R-:W-:Y:S01]  /*26c0*/  HMMA.16816.F32 R64, R28, R58, R64 ;  /* 0x0000003a1c40723c */ /* 0x000fe20000001840 */
[----:B------:R-:W2:Y:S04]  /*26d0*/  LDSM.16.M88.4 R56, [R208] ;  /* 0x00000000d038783b */ /* 0x000ea80000000200 */
[----:B------:R-:W2:Y:S01]  /*26e0*/  LDSM.16.M88.4 R28, [R208+0x800] ;  /* 0x00080000d01c783b */ /* 0x000ea20000000200 */
        /* <DEDUP_REMOVED lines=15> */
[C---:B---3--:R-:W-:Y:S06]  /*27e0*/  HMMA.16816.F32 R76, R104.reuse, R20, R76 ;  /* 0x00000014684c723c */ /* 0x048fec000000184c */
[----:B------:R-:W-:Y:S01]  /*27f0*/  HMMA.16816.F32 R72, R104, R22, R72 ;  /* 0x000000166848723c */ /* 0x000fe20000001848 */
[----:B------:R-:W3:Y:S05]  /*2800*/  LDSM.16.M88.4 R20, [R208+0x3000] ;  /* 0x00300000d014783b */ /* 0x000eea0000000200 */
[C---:B--2---:R-:W-:Y:S06]  /*2810*/  HMMA.16816.F32 R52, R108.reuse, R56, R52 ;  /* 0x000000386c34723c */ /* 0x044fec0000001834 */
[C---:B------:R-:W-:Y:S01]  /*2820*/  HMMA.16816.F32 R48, R108.reuse, R58, R48 ;  /* 0x0000003a6c30723c */ /* 0x040fe20000001830 */
[----:B------:R-:W-:Y:S05]  /*2830*/  LDSM.16.M88.4 R56, [R226+0x2000] ;  /* 0x00200000e238783b */ /* 0x000fea0000000200 */
[C---:B------:R-:W-:Y:S06]  /*2840*/  HMMA.16816.F32 R44, R108.reuse, R28, R44 ;  /* 0x0000001c6c2c723c */ /* 0x040fec000000182c */
[C---:B------:R-:W-:Y:S01]  /*2850*/  HMMA.16816.F32 R40, R108.reuse, R30, R40 ;  /* 0x0000001e6c28723c */ /* 0x040fe20000001828 */
[----:B------:R-:W2:Y:S05]  /*2860*/  LDSM.16.M88.4 R28, [R120+0x8000] ;  /* 0x00800000781c783b */ /* 0x000eaa0000000200 */
[C---:B----4-:R-:W-:Y:S06]  /*2870*/  HMMA.16816.F32 R32, R108.reuse, R24, R32 ;  /* 0x000000186c20723c */ /* 0x050fec0000001820 */
[C---:B------:R-:W-:Y:S01]  /*2880*/  HMMA.16816.F32 R16, R108.reuse, R26, R16 ;  /* 0x0000001a6c10723c */ /* 0x040fe20000001810 */
[----:B------:R-:W4:Y:S05]  /*2890*/  LDSM.16.M88.4 R24, [R120+0x8800] ;  /* 0x008800007818783b */ /* 0x000f2a0000000200 */
[C---:B-1----:R-:W-:Y:S06]  /*28a0*/  HMMA.16816.F32 R92, R108.reuse, R8, R92 ;  /* 0x000000086c5c723c */ /* 0x042fec000000185c */
[----:B------:R-:W-:Y:S01]  /*28b0*/  HMMA.16816.F32 R88, R108, R10, R88 ;  /* 0x0000000a6c58723c */ /* 0x000fe20000001858 */
[----:B------:R-:W1:Y:S05]  /*28c0*/  LDSM.16.M88.4 R8, [R120+0x9000] ;  /* 0x009000007808783b */ /* 0x000e6a0000000200 */
[C---:B------:R-:W-:Y:S06]  /*28d0*/  HMMA.16816.F32 R68, R104.reuse, R112, R68 ;  /* 0x000000706844723c */ /* 0x040fec0000001844 */
[----:B------:R-:W-:Y:S01]  /*28e0*/  HMMA.16816.F32 R64, R104, R114, R64 ;  /* 0x000000726840723c */ /* 0x000fe20000001840 */
[----:B------:R-:W1:Y:S04]  /*28f0*/  LDSM.16.M88.4 R112, [R208+0x3800] ;  /* 0x00380000d070783b */ /* 0x000e680000000200 */
[----:B------:R-:W-:Y:S01]  /*2900*/  LDSM.16.M88.4 R104, [R120+0x9800] ;  /* 0x009800007868783b */ /* 0x000fe20000000200 */
[C---:B-----5:R-:W-:Y:S06]  /*2910*/  HMMA.16816.F32 R12, R108.reuse, R100, R12 ;  /* 0x000000646c0c723c */ /* 0x060fec000000180c */
[C---:B------:R-:W-:Y:S01]  /*2920*/  HMMA.16816.F32 R96, R108.reuse, R102, R96 ;  /* 0x000000666c60723c */ /* 0x040fe20000001860 */
[----:B------:R-:W5:Y:S05]  /*2930*/  LDSM.16.M88.4 R100, [R120+0xa000] ;  /* 0x00a000007864783b */ /* 0x000f6a0000000200 */
[C---:B------:R-:W-:Y:S06]  /*2940*/  HMMA.16816.F32 R84, R108.reuse, R60, R84 ;  /* 0x0000003c6c54723c */ /* 0x040fec0000001854 */
[C---:B------:R-:W-:Y:S01]  /*2950*/  HMMA.16816.F32 R80, R108.reuse, R62, R80 ;  /* 0x0000003e6c50723c */ /* 0x040fe20000001850 */
[----:B------:R-:W5:Y:S05]  /*2960*/  LDSM.16.M88.4 R60, [R120+0xa800] ;  /* 0x00a80000783c783b */ /* 0x000f6a0000000200 */
[C---:B---3--:R-:W-:Y:S06]  /*2970*/  HMMA.16816.F32 R76, R108.reuse, R20, R76 ;  /* 0x000000146c4c723c */ /* 0x048fec000000184c */
[----:B------:R-:W-:Y:S01]  /*2980*/  HMMA.16816.F32 R72, R108, R22, R72 ;  /* 0x000000166c48723c */ /* 0x000fe20000001848 */
[----:B------:R-:W3:Y:S04]  /*2990*/  LDSM.16.M88.4 R20, [R120+0xb000] ;  /* 0x00b000007814783b */ /* 0x000ee80000000200 */
[----:B------:R-:W-:Y:S01]  /*29a0*/  LDSM.16.M88.4 R120, [R223+0x5800] ;  /* 0x00580000df78783b */ /* 0x000fe20000000200 */
[C---:B--2---:R-:W-:Y:S06]  /*29b0*/  HMMA.16816.F32 R52, R56.reuse, R28, R52 ;  /* 0x0000001c3834723c */ /* 0x044fec0000001834 */
        /* <DEDUP_REMOVED lines=10> */
[----:B------:R-:W-:Y:S04]  /*2a60*/  LDSM.16.M88.4 R108, [R223+0x6800] ;  /* 0x00680000df6c783b */ /* 0x000fe80000000200 */
[----:B------:R-:W-:Y:S01]  /*2a70*/  LDSM.16.M88.4 R112, [R223+0x6000] ;  /* 0x00600000df70783b */ /* 0x000fe20000000200 */
[C---:B-----5:R-:W-:Y:S06]  /*2a80*/  HMMA.16816.F32 R92, R56.reuse, R100, R92 ;  /* 0x00000064385c723c */ /* 0x060fec000000185c */
[C---:B------:R-:W-:Y:S01]  /*2a90*/  HMMA.16816.F32 R88, R56.reuse, R102, R88 ;  /* 0x000000663858723c */ /* 0x040fe20000001858 */
[----:B------:R-:W5:Y:S05]  /*2aa0*/  LDSM.16.M88.4 R100, [R223+0x7800] ;  /* 0x00780000df64783b */ /* 0x000f6a0000000200 */
        /* <DEDUP_REMOVED lines=8> */
[----:B------:R-:W-:Y:S05]  /*2b30*/  LDSM.16.M88.4 R104, [R223+0x7000] ;  /* 0x00700000df68783b */ /* 0x000fea0000000200 */
[C---:B------:R-:W-:Y:S06]  /*2b40*/  HMMA.16816.F32 R68, R56.reuse, R124, R68 ;  /* 0x0000007c3844723c */ /* 0x040fec0000001844 */
[----:B------:R-:W-:Y:S01]  /*2b50*/  HMMA.16816.F32 R64, R56, R126, R64 ;  /* 0x0000007e3840723c */ /* 0x000fe20000001840 */
[----:B------:R-:W3:Y:S05]  /*2b60*/  LDSM.16.M88.4 R56, [R221+0x4800] ;  /* 0x00480000dd38783b */ /* 0x000eea0000000200 */
[C---:B--2---:R-:W-:Y:S06]  /*2b70*/  HMMA.16816.F32 R52, R116.reuse, R28, R52 ;  /* 0x0000001c7434723c */ /* 0x044fec0000001834 */
[C---:B------:R-:W-:Y:S01]  /*2b80*/  HMMA.16816.F32 R48, R116.reuse, R30, R48 ;  /* 0x0000001e7430723c */ /* 0x040fe20000001830 */
[----:B------:R-:W2:Y:S05]  /*2b90*/  LDSM.16.M88.4 R28, [R221+0x5000] ;  /* 0x00500000dd1c783b */ /* 0x000eaa0000000200 */
[C---:B----4-:R-:W-:Y:S06]  /*2ba0*/  HMMA.16816.F32 R44, R116.reuse, R24, R44 ;  /* 0x00000018742c723c */ /* 0x050fec000000182c */
[C---:B------:R-:W-:Y:S01]  /*2bb0*/  HMMA.16816.F32 R40, R116.reuse, R26, R40 ;  /* 0x0000001a7428723c */ /* 0x040fe20000001828 */
[----:B------:R-:W-:Y:S05]  /*2bc0*/  LDSM.16.M88.4 R24, [R208+0x4000] ;  /* 0x00400000d018783b */ /* 0x000fea0000000200 */
[C---:B-1----:R-:W-:Y:S06]  /*2bd0*/  HMMA.16816.F32 R32, R116.reuse, R8, R32 ;  /* 0x000000087420723c */ /* 0x042fec0000001820 */
[C---:B------:R-:W-:Y:S01]  /*2be0*/  HMMA.16816.F32 R16, R116.reuse, R10, R16 ;  /* 0x0000000a7410723c */ /* 0x040fe20000001810 */
[----:B------:R-:W1:Y:S05]  /*2bf0*/  LDSM.16.M88.4 R8, [R220+0x2000] ;  /* 0x00200000dc08783b */ /* 0x000e6a0000000200 */
[C---:B-----5:R-:W-:Y:S06]  /*2c00*/  HMMA.16816.F32 R68, R116.reuse, R100, R68 ;  /* 0x000000647444723c */ /* 0x060fec0000001844 */
[----:B------:R-:W-:Y:S06]  /*2c10*/  HMMA.16816.F32 R64, R116, R102, R64 ;  /* 0x000000667440723c */ /* 0x000fec0000001840 */
[C---:B---3--:R-:W-:Y:S01]  /*2c20*/  HMMA.16816.F32 R100, R20.reuse, R60, R52 ;  /* 0x0000003c1464723c */ /* 0x048fe20000001834 */
[----:B------:R-:W3:Y:S05]  /*2c30*/  LDSM.16.M88.4 R52, [R208+0x4800] ;  /* 0x00480000d034783b */ /* 0x000eea0000000200 */
[C---:B------:R-:W-:Y:S06]  /*2c40*/  HMMA.16816.F32 R44, R20.reuse, R56, R44 ;  /* 0x00000038142c723c */ /* 0x040fec000000182c */
[C---:B------:R-:W-:Y:S01]  /*2c50*/  HMMA.16816.F32 R48, R20.reuse, R62, R48 ;  /* 0x0000003e1430723c */ /* 0x040fe20000001830 */
[----:B------:R-:W-:Y:S01]  /*2c60*/  SHF.R.S32.HI R57, RZ, 0x1f, R0 ;  /* 0x0000001fff397819 */ /* 0x000fe20000011400 */
[----:B------:R-:W-:Y:S03]  /*2c70*/  LDSM.16.M88.4 R60, [R208+0x5000] ;  /* 0x00500000d03c783b */ /* 0x000fe60000000200 */
[----:B------:R-:W-:Y:S01]  /*2c80*/  LEA.HI R234, R57, R0, RZ, 0x2 ;  /* 0x0000000039ea7211 */ /* 0x000fe200078f10ff */
[----:B------:R-:W-:Y:S01]  /*2c90*/  HMMA.16816.F32 R40, R20, R58, R40 ;  /* 0x0000003a1428723c */ /* 0x000fe20000001828 */
[----:B------:R-:W4:Y:S02]  /*2ca0*/  LDSM.16.M88.4 R56, [R221+0x5800] ;  /* 0x00580000dd38783b */ /* 0x000f240000000200 */
[----:B------:R-:W-:-:S03]  /*2cb0*/  SHF.R.S32.HI R234, RZ, 0x2, R234 ;  /* 0x00000002ffea7819 */ /* 0x000fc600000114ea */
[----:B--2---:R-:W-:Y:S06]  /*2cc0*/  HMMA.16816.F32 R32, R20, R28, R32 ;  /* 0x0000001c1420723c */ /* 0x004fec0000001820 */
[----:B-1----:R-:W-:Y:S01]  /*2cd0*/  HMMA.16816.F32 R100, R8, R24, R100 ;  /* 0x000000180864723c */ /* 0x002fe20000001864 */
[----:B------:R-:W-:Y:S01]  /*2ce0*/  IMAD R29, R38, 0x10, R39 ;  /* 0x00000010261d7824 */ /* 0x000fe200078e0227 */
[----:B------:R-:W-:-:S04]  /*2cf0*/  LEA.HI R28, R37, R38, RZ, 0x2 ;  /* 0x00000026251c7211 */ /* 0x000fc800078f10ff */
[----:B------:R-:W-:Y:S01]  /*2d00*/  IADD3 R29, R29, 0x1, R234 ;  /* 0x000000011d1d7810 */ /* 0x000fe20007ffe0ea */
[----:B------:R-:W-:Y:S01]  /*2d10*/  VIADD R24, R36, 0xffffffff ;  /* 0xffffffff24187836 */ /* 0x000fe20000000000 */
[C---:B------:R-:W-:Y:S01]  /*2d20*/  HMMA.16816.F32 R84, R116.reuse, R108, R84 ;  /* 0x0000006c7454723c */ /* 0x040fe20000001854 */
[----:B------:R-:W-:Y:S01]  /*2d30*/  IMAD.SHL.U32 R25, R7, 0x2, RZ ;  /* 0x0000000207197824 */ /* 0x000fe200078e00ff */
[----:B------:R-:W-:Y:S01]  /*2d40*/  IADD3 R7, R6, -UR17, R29 ;  /* 0x8000001106077c10 */ /* 0x000fe2000fffe01d */
[C---:B------:R-:W-:Y:S01]  /*2d50*/  IMAD.SHL.U32 R0, R24.reuse, 0x80, RZ ;  /* 0x0000008018007824 */ /* 0x040fe200078e00ff */
[----:B------:R-:W-:Y:S02]  /*2d60*/  ISETP.GT.AND P0, PT, R24, R227, PT ;  /* 0x000000e31800720c */ /* 0x000fe40003f04270 */
[----:B------:R-:W-:Y:S01]  /*2d70*/  HMMA.16816.F32 R12, R116, R120, R12 ;  /* 0x00000078740c723c */ /* 0x000fe2000000180c */
[----:B------:R-:W-:Y:S01]  /*2d80*/  VIADD R7, R7, UR16 ;  /* 0x0000001007077c36 */ /* 0x000fe20008000000 */
[----:B------:R-:W-:-:S02]  /*2d90*/  LOP3.LUT R108, R0, 0x6, R25, 0xf8, !PT ;  /* 0x00000006006c7812 */ /* 0x000fc400078ef819 */
[----:B------:R-:W-:Y:S02]  /*2da0*/  LOP3.LUT R239, R28, 0xfffffffc, RZ, 0xc0, !PT ;  /* 0xfffffffc1cef7812 */ /* 0x000fe400078ec0ff */
[C---:B------:R-:W-:Y:S01]  /*2db0*/  HMMA.16816.F32 R92, R116.reuse, R112, R92 ;  /* 0x00000070745c723c */ /* 0x040fe2000000185c */
[----:B------:R-:W-:Y:S02]  /*2dc0*/  LOP3.LUT R24, R108, 0x1, RZ, 0xfc, !PT ;  /* 0x000000016c187812 */ /* 0x000fe400078efcff */
[----:B------:R-:W-:Y:S01]  /*2dd0*/  IMAD.IADD R239, R38, 0x1, -R239 ;  /* 0x0000000126ef7824 */ /* 0x000fe200078e0aef */
[----:B------:R-:W-:Y:S02]  /*2de0*/  LOP3.LUT R38, R108, 0x9, RZ, 0xfc, !PT ;  /* 0x000000096c267812 */ /* 0x000fe400078efcff */
[----:B------:R-:W-:Y:S01]  /*2df0*/  HMMA.16816.F32 R80, R116, R110, R80 ;  /* 0x0000006e7450723c */ /* 0x000fe20000001850 */
[----:B------:R-:W-:-:S04]  /*2e00*/  VIMNMX R113, R7, R6, PT ;  /* 0x0000000607717248 */ /* 0x000fc80003fe0100 */
[----:B------:R-:W-:Y:S01]  /*2e10*/  ISETP.GE.AND P1, PT, R24, R113, PT ;  /* 0x000000711800720c */ /* 0x000fe20003f26270 */
[----:B------:R-:W-:Y:S01]  /*2e20*/  HMMA.16816.F32 R48, R8, R26, R48 ;  /* 0x0000001a0830723c */ /* 0x000fe20000001830 */
[----:B------:R-:W-:Y:S02]  /*2e30*/  VIADDMNMX R111, R7, 0x8, R6, PT ;  /* 0x00000008076f7846 */ /* 0x000fe40003800106 */
[----:B------:R-:W-:Y:S02]  /*2e40*/  LOP3.LUT R6, R108, 0x8, RZ, 0xfc, !PT ;  /* 0x000000086c067812 */ /* 0x000fe400078efcff */
[----:B------:R-:W-:Y:S01]  /*2e50*/  ISETP.GE.AND P4, PT, R24, R111, PT ;  /* 0x0000006f1800720c */ /* 0x000fe20003f86270 */
[----:B------:R-:W-:Y:S01]  /*2e60*/  HMMA.16816.F32 R16, R20, R30, R16 ;  /* 0x0000001e1410723c */ /* 0x000fe20000001810 */
[----:B------:R-:W1:Y:S01]  /*2e70*/  LDSM.16.M88.4 R24, [R221+0x6000] ;  /* 0x00600000dd18783b */ /* 0x000e620000000200 */
[C---:B------:R-:W-:Y:S02]  /*2e80*/  ISETP.GE.AND P3, PT, R6.reuse, R113, PT ;  /* 0x000000710600720c */ /* 0x040fe40003f66270 */
[----:B------:R-:W-:Y:S01]  /*2e90*/  ISETP.GE.AND P5, PT, R6, R111, PT ;  /* 0x0000006f0600720c */ /* 0x000fe20003fa6270 */
[----:B------:R-:W2:Y:S01]  /*2ea0*/  LDSM.16.M88.4 R28, [R208+0x5800] ;  /* 0x00580000d01c783b */ /* 0x000ea20000000200 */
[----:B---3--:R-:W-:Y:S01]  /*2eb0*/  HMMA.16816.F32 R44, R8, R52, R44 ;  /* 0x00000034082c723c */ /* 0x008fe2000000182c */
[----:B------:R-:W-:-:S02]  /*2ec0*/  ISETP.GE.AND P2, PT, R38, R113, PT ;  /* 0x000000712600720c */ /* 0x000fc40003f46270 */
[----:B------:R-:W-:Y:S02]  /*2ed0*/  LOP3.LUT R6, R108, 0x10, RZ, 0xfc, !PT ;  /* 0x000000106c067812 */ /* 0x000fe400078efcff */
[----:B------:R-:W-:Y:S01]  /*2ee0*/  FSEL R103, R103, -INF , !P4 ;  /* 0xff80000067677808 */ /* 0x000fe20006000000 */
[----:B------:R-:W-:Y:S01]  /*2ef0*/  HMMA.16816.F32 R96, R116, R122, R96 ;  /* 0x0000007a7460723c */ /* 0x000fe20000001860 */
[----:B------:R-:W-:-:S05]  /*2f00*/  ISETP.GE.AND P4, PT, R6, R113, PT ;  /* 0x000000710600720c */ /* 0x000fca0003f86270 */
[----:B----4-:R-:W-:Y:S01]  /*2f10*/  HMMA.16816.F32 R12, R20, R56, R12 ;  /* 0x00000038140c723c */ /* 0x010fe2000000180c */
[----:B------:R-:W-:-:S05]  /*2f20*/  FSEL R110, R49, -INF , !P2 ;  /* 0xff800000316e7808 */ /* 0x000fca0005000000 */
[----:B------:R-:W-:Y:S01]  /*2f30*/  HMMA.16816.F32 R40, R8, R54, R40 ;  /* 0x000000360828723c */ /* 0x000fe20000001828 */
[----:B------:R-:W3:Y:S01]  /*2f40*/  LDSM.16.M88.4 R52, [R208+0x6000] ;  /* 0x00600000d034783b */ /* 0x000ee20000000200 */
[----:B------:R-:W-:-:S04]  /*2f50*/  FSEL R57, R50, -INF , !P5 ;  /* 0xff80000032397808 */ /* 0x000fc80006800000 */
[----:B------:R-:W-:Y:S01]  /*2f60*/  HMMA.16816.F32 R76, R116, R104, R76 ;  /* 0x00000068744c723c */ /* 0x000fe2000000184c */
[----:B------:R-:W-:-:S05]  /*2f70*/  FSEL R56, R44, -INF , !P4 ;  /* 0xff8000002c387808 */ /* 0x000fca0006000000 */
[----:B------:R-:W-:Y:S01]  /*2f80*/  HMMA.16816.F32 R32, R8, R60, R32 ;  /* 0x0000003c0820723c */ /* 0x000fe20000001820 */
[----:B------:R-:W-:Y:S02]  /*2f90*/  FSEL R104, R101, -INF , !P1 ;  /* 0xff80000065687808 */ /* 0x000fe40004800000 */
[----:B------:R-:W-:Y:S02]  /*2fa0*/  ISETP.GE.AND P1, PT, R38, R111, PT ;  /* 0x0000006f2600720c */ /* 0x000fe40003f26270 */
[----:B------:R-:W-:Y:S01]  /*2fb0*/  LOP3.LUT R38, R108, 0x11, RZ, 0xfc, !PT ;  /* 0x000000116c267812 */ /* 0x000fe200078efcff */
[----:B------:R-:W-:Y:S01]  /*2fc0*/  HMMA.16816.F32 R72, R116, R106, R72 ;  /* 0x0000006a7448723c */ /* 0x000fe20000001848 */
[----:B------:R-:W-:Y:S02]  /*2fd0*/  FSEL R101, R51, -INF , !P1 ;  /* 0xff80000033657808 */ /* 0x000fe40004800000 */
[C---:B------:R-:W-:Y:S02]  /*2fe0*/  ISETP.GE.AND P5, PT, R38.reuse, R113, PT ;  /* 0x000000712600720c */ /* 0x040fe40003fa6270 */
[----:B------:R-:W-:Y:S01]  /*2ff0*/  ISETP.GE.AND P2, PT, R38, R111, PT ;  /* 0x0000006f2600720c */ /* 0x000fe20003f46270 */
[----:B------:R-:W-:Y:S01]  /*3000*/  HMMA.16816.F32 R16, R8, R62, R16 ;  /* 0x0000003e0810723c */ /* 0x000fe20000001810 */
[----:B------:R-:W-:-:S02]  /*3010*/  FSEL R106, R48, -INF , !P3 ;  /* 0xff800000306a7808 */ /* 0x000fc40005800000 */
[----:B------:R-:W-:Y:S01]  /*3020*/  ISETP.GE.AND P3, PT, R6, R111, PT ;  /* 0x0000006f0600720c */ /* 0x000fe20003f66270 */
[----:B------:R-:W4:Y:S01]  /*3030*/  LDSM.16.M88.4 R48, [R221+0x6800] ;  /* 0x00680000dd30783b */ /* 0x000f220000000200 */
[----:B------:R-:W-:Y:S01]  /*3040*/  FSEL R60, R45, -INF , !P5 ;  /* 0xff8000002d3c7808 */ /* 0x000fe20006800000 */
[C---:B------:R-:W-:Y:S01]  /*3050*/  HMMA.16816.F32 R96, R20.reuse, R58, R96 ;  /* 0x0000003a1460723c */ /* 0x040fe20000001860 */
[----:B------:R-:W-:Y:S02]  /*3060*/  FSEL R109, R46, -INF , !P3 ;  /* 0xff8000002e6d7808 */ /* 0x000fe40005800000 */
[----:B------:R-:W-:Y:S02]  /*3070*/  FSEL R107, R47, -INF , !P2 ;  /* 0xff8000002f6b7808 */ /* 0x000fe40005000000 */
[C---:B------:R-:W-:Y:S01]  /*3080*/  LOP3.LUT R6, R108.reuse, 0x18, RZ, 0xfc, !PT ;  /* 0x000000186c067812 */ /* 0x040fe200078efcff */
[----:B-1----:R-:W-:Y:S01]  /*3090*/  HMMA.16816.F32 R92, R20, R24, R92 ;  /* 0x00000018145c723c */ /* 0x002fe2000000185c */
[----:B------:R-:W-:-:S02]  /*30a0*/  LOP3.LUT R38, R108, 0x19, RZ, 0xfc, !PT ;  /* 0x000000196c267812 */ /* 0x000fc400078efcff */
[C---:B------:R-:W-:Y:S02]  /*30b0*/  ISETP.GE.AND P1, PT, R6.reuse, R113, PT ;  /* 0x000000710600720c */ /* 0x040fe40003f26270 */
[----:B------:R-:W-:Y:S01]  /*30c0*/  ISETP.GE.AND P4, PT, R6, R111, PT ;  /* 0x0000006f0600720c */ /* 0x000fe20003f86270 */
[----:B--2---:R-:W-:Y:S01]  /*30d0*/  HMMA.16816.F32 R44, R8, R28, R12 ;  /* 0x0000001c082c723c */ /* 0x004fe2000000180c */
[----:B------:R-:W1:Y:S01]  /*30e0*/  LDSM.16.M88.4 R12, [R221+0x7000] ;  /* 0x00700000dd0c783b */ /* 0x000e620000000200 */
[----:B------:R-:W-:Y:S02]  /*30f0*/  LOP3.LUT R6, R108, 0x20, RZ, 0xfc, !PT ;  /* 0x000000206c067812 */ /* 0x000fe400078efcff */
[C---:B------:R-:W-:Y:S02]  /*3100*/  ISETP.GE.AND P3, PT, R38.reuse, R113, PT ;  /* 0x000000712600720c */ /* 0x040fe40003f66270 */
[----:B------:R-:W-:Y:S01]  /*3110*/  HMMA.16816.F32 R88, R116, R114, R88 ;  /* 0x000000727458723c */ /* 0x000fe20000001858 */
[----:B------:R-:W-:-:S02]  /*3120*/  ISETP.GE.AND P5, PT, R38, R111, PT ;  /* 0x0000006f2600720c */ /* 0x000fc40003fa6270 */
[----:B------:R-:W-:Y:S02]  /*3130*/  ISETP.GE.AND P2, PT, R6, R113, PT ;  /* 0x000000710600720c */ /* 0x000fe40003f46270 */
[C---:B------:R-:W-:Y:S01]  /*3140*/  LOP3.LUT R38, R108.reuse, 0x21, RZ, 0xfc, !PT ;  /* 0x000000216c267812 */ /* 0x040fe200078efcff */
[C---:B------:R-:W-:Y:S01]  /*3150*/  HMMA.16816.F32 R96, R8.reuse, R30, R96 ;  /* 0x0000001e0860723c */ /* 0x040fe20000001860 */
[----:B------:R-:W-:Y:S02]  /*3160*/  LOP3.LUT R24, R108, 0x28, RZ, 0xfc, !PT ;  /* 0x000000286c187812 */ /* 0x000fe400078efcff */
[----:B------:R-:W-:Y:S02]  /*3170*/  FSEL R58, R40, -INF , !P1 ;  /* 0xff800000283a7808 */ /* 0x000fe40004800000 */
[----:B------:R-:W-:Y:S01]  /*3180*/  ISETP.GE.AND P1, PT, R6, R111, PT ;  /* 0x0000006f0600720c */ /* 0x000fe20003f26270 */
[----:B---3--:R-:W-:Y:S01]  /*3190*/  HMMA.16816.F32 R92, R8, R52, R92 ;  /* 0x00000034085c723c */ /* 0x008fe2000000185c */
[----:B------:R-:W-:-:S02]  /*31a0*/  FSEL R7, R42, -INF , !P4 ;  /* 0xff8000002a077808 */ /* 0x000fc40006000000 */
[----:B------:R-:W-:Y:S02]  /*31b0*/  FSEL R6, R41, -INF , !P3 ;  /* 0xff80000029067808 */ /* 0x000fe40005800000 */
[----:B------:R-:W-:Y:S02]  /*31c0*/  FSEL R105, R43, -INF , !P5 ;  /* 0xff8000002b697808 */ /* 0x000fe40006800000 */
[C---:B------:R-:W-:Y:S01]  /*31d0*/  ISETP.GE.AND P4, PT, R38.reuse, R113, PT ;  /* 0x000000712600720c */ /* 0x040fe20003f86270 */
[C---:B----4-:R-:W-:Y:S01]  /*31e0*/  HMMA.16816.F32 R84, R20.reuse, R48, R84 ;  /* 0x000000301454723c */ /* 0x050fe20000001854 */
[----:B------:R-:W-:Y:S02]  /*31f0*/  ISETP.GE.AND P3, PT, R38, R111, PT ;  /* 0x0000006f2600720c */ /* 0x000fe40003f66270 */
[----:B------:R-:W-:Y:S02]  /*3200*/  ISETP.GE.AND P5, PT, R24, R113, PT ;  /* 0x000000711800720c */ /* 0x000fe40003fa6270 */
[----:B------:R-:W-:Y:S01]  /*3210*/  FSEL R166, R32, -INF , !P2 ;  /* 0xff80000020a67808 */ /* 0x000fe20005000000 */
[----:B------:R-:W-:Y:S01]  /*3220*/  HMMA.16816.F32 R88, R20, R26, R88 ;  /* 0x0000001a1458723c */ /* 0x000fe20000001858 */
[----:B------:R-:W-:-:S02]  /*3230*/  LOP3.LUT R32, R108, 0x29, RZ, 0xfc, !PT ;  /* 0x000000296c207812 */ /* 0x000fc400078efcff */
[----:B------:R-:W-:Y:S02]  /*3240*/  LOP3.LUT R28, R108, 0x30, RZ, 0xfc, !PT ;  /* 0x000000306c1c7812 */ /* 0x000fe400078efcff */
[----:B------:R-:W-:Y:S01]  /*3250*/  FSEL R170, R33, -INF , !P4 ;  /* 0xff80000021aa7808 */ /* 0x000fe20006000000 */
[C---:B------:R-:W-:Y:S01]  /*3260*/  HMMA.16816.F32 R80, R20.reuse, R50, R80 ;  /* 0x000000321450723c */ /* 0x040fe20000001850 */
[----:B------:R-:W-:Y:S02]  /*3270*/  FSEL R167, R35, -INF , !P3 ;  /* 0xff80000023a77808 */ /* 0x000fe40005800000 */
[----:B------:R-:W-:Y:S02]  /*3280*/  FSEL R168, R16, -INF , !P5 ;  /* 0xff80000010a87808 */ /* 0x000fe40006800000 */
[----:B------:R-:W-:Y:S01]  /*3290*/  FSEL R43, R34, -INF , !P1 ;  /* 0xff800000222b7808 */ /* 0x000fe20004800000 */
[----:B-1----:R-:W-:Y:S01]  /*32a0*/  HMMA.16816.F32 R76, R20, R12, R76 ;  /* 0x0000000c144c723c */ /* 0x002fe2000000184c */
[----:B------:R-:W-:-:S02]  /*32b0*/  ISETP.GE.AND P4, PT, R32, R111, PT ;  /* 0x0000006f2000720c */ /* 0x000fc40003f86270 */
[----:B------:R-:W-:Y:S02]  /*32c0*/  ISETP.GE.AND P3, PT, R28, R113, PT ;  /* 0x000000711c00720c */ /* 0x000fe40003f66270 */
[----:B------:R-:W-:Y:S01]  /*32d0*/  LOP3.LUT R16, R108, 0x38, RZ, 0xfc, !PT ;  /* 0x000000386c107812 */ /* 0x000fe200078efcff */
[----:B------:R-:W-:Y:S01]  /*32e0*/  HMMA.16816.F32 R72, R20, R14, R72 ;  /* 0x0000000e1448723c */ /* 0x000fe20000001848 */
[----:B------:R-:W-:Y:S02]  /*32f0*/  ISETP.GE.AND P2, PT, R24, R111, PT ;  /* 0x0000006f1800720c */ /* 0x000fe40003f46270 */
[----:B------:R-:W-:Y:S01]  /*3300*/  ISETP.GE.AND P1, PT, R32, R113, PT ;  /* 0x000000712000720c */ /* 0x000fe20003f26270 */
[----:B------:R-:W1:Y:S01]  /*3310*/  LDSM.16.M88.4 R24, [R208+0x6800] ;  /* 0x00680000d018783b */ /* 0x000e620000000200 */
[----:B------:R-:W-:Y:S01]  /*3320*/  FSEL R37, R19, -INF , !P4 ;  /* 0xff80000013257808 */ /* 0x000fe20006000000 */
[----:B------:R-:W-:Y:S01]  /*3330*/  HMMA.16816.F32 R88, R8, R54, R88 ;  /* 0x000000360858723c */ /* 0x000fe20000001858 */
[----:B------:R-:W-:-:S02]  /*3340*/  FSEL R42, R44, -INF , !P3 ;  /* 0xff8000002c2a7808 */ /* 0x000fc40005800000 */
[----:B------:R-:W-:Y:S02]  /*3350*/  FSEL R41, R18, -INF , !P2 ;  /* 0xff80000012297808 */ /* 0x000fe40005000000 */
[----:B------:R-:W-:Y:S02]  /*3360*/  FSEL R172, R17, -INF , !P1 ;  /* 0xff80000011ac7808 */ /* 0x000fe40004800000 */
[C---:B------:R-:W-:Y:S02]  /*3370*/  ISETP.GE.AND P4, PT, R16.reuse, R113, PT ;  /* 0x000000711000720c */ /* 0x040fe40003f86270 */
[-C--:B------:R-:W-:Y:S02]  /*3380*/  ISETP.GE.AND P3, PT, R16, R111.reuse, PT ;  /* 0x0000006f1000720c */ /* 0x080fe40003f66270 */
[----:B------:R-:W2:Y:S01]  /*3390*/  LDSM.16.M88.4 R16, [R221+0x7800] ;  /* 0x00780000dd10783b */ /* 0x000ea20000000200 */
[----:B------:R-:W-:Y:S02]  /*33a0*/  ISETP.GE.AND P5, PT, R28, R111, PT ;  /* 0x0000006f1c00720c */ /* 0x000fe40003fa6270 */
[----:B------:R-:W-:-:S02]  /*33b0*/  LOP3.LUT R28, R108, 0x31, RZ, 0xfc, !PT ;  /* 0x000000316c1c7812 */ /* 0x000fc400078efcff */
[----:B------:R-:W-:Y:S02]  /*33c0*/  LOP3.LUT R34, R108, 0x39, RZ, 0xfc, !PT ;  /* 0x000000396c227812 */ /* 0x000fe400078efcff */
[C---:B------:R-:W-:Y:S02]  /*33d0*/  ISETP.GE.AND P2, PT, R28.reuse, R113, PT ;  /* 0x000000711c00720c */ /* 0x040fe40003f46270 */
[----:B------:R-:W-:Y:S02]  /*33e0*/  ISETP.GE.AND P1, PT, R28, R111, PT ;  /* 0x0000006f1c00720c */ /* 0x000fe40003f26270 */
[----:B------:R-:W-:Y:S01]  /*33f0*/  LOP3.LUT R32, R108, 0x40, RZ, 0xfc, !PT ;  /* 0x000000406c207812 */ /* 0x000fe200078efcff */
[----:B------:R-:W3:Y:S01]  /*3400*/  LDSM.16.M88.4 R28, [R208+0x7000] ;  /* 0x00700000d01c783b */ /* 0x000ee20000000200 */
[----:B------:R-:W-:Y:S02]  /*3410*/  FSEL R40, R45, -INF , !P2 ;  /* 0xff8000002d287808 */ /* 0x000fe40005000000 */
[----:B------:R-:W-:-:S02]  /*3420*/  FSEL R39, R47, -INF , !P1 ;  /* 0xff8000002f277808 */ /* 0x000fc40004800000 */
[----:B------:R-:W-:Y:S02]  /*3430*/  ISETP.GE.AND P2, PT, R34, R111, PT ;  /* 0x0000006f2200720c */ /* 0x000fe40003f46270 */
[-C--:B------:R-:W-:Y:S02]  /*3440*/  ISETP.GE.AND P1, PT, R32, R113.reuse, PT ;  /* 0x000000712000720c */ /* 0x080fe40003f26270 */
[----:B------:R-:W-:Y:S02]  /*3450*/  LOP3.LUT R12, R108, 0x48, RZ, 0xfc, !PT ;  /* 0x000000486c0c7812 */ /* 0x000fe400078efcff */
        /* <DEDUP_REMOVED lines=9> */
[----:B------:R-:W-:Y:S01]  /*34f0*/  HMMA.16816.F32 R80, R8, R26, R80 ;  /* 0x0000001a0850723c */ /* 0x000fe20000001850 */
[----:B------:R-:W-:Y:S02]  /*3500*/  LOP3.LUT R32, R108, 0x41, RZ, 0xfc, !PT ;  /* 0x000000416c207812 */ /* 0x000fe400078efcff */
[----:B------:R-:W-:Y:S02]  /*3510*/  FSEL R163, R46, -INF , !P5 ;  /* 0xff8000002ea37808 */ /* 0x000fe40006800000 */
[----:B------:R-:W-:Y:S01]  /*3520*/  FSEL R151, R98, -INF , !P3 ;  /* 0xff80000062977808 */ /* 0x000fe20005800000 */
[----:B--2---:R-:W-:Y:S01]  /*3530*/  HMMA.16816.F32 R68, R20, R16, R68 ;  /* 0x000000101444723c */ /* 0x004fe20000001844 */
[-C--:B------:R-:W-:Y:S02]  /*3540*/  ISETP.GE.AND P5, PT, R34, R113.reuse, PT ;  /* 0x000000712200720c */ /* 0x080fe40003fa6270 */
[----:B------:R-:W-:-:S02]  /*3550*/  ISETP.GE.AND P3, PT, R32, R113, PT ;  /* 0x000000712000720c */ /* 0x000fc40003f66270 */
[----:B------:R-:W-:Y:S01]  /*3560*/  LOP3.LUT R24, R108, 0x49, RZ, 0xfc, !PT ;  /* 0x000000496c187812 */ /* 0x000fe200078efcff */
[----:B------:R-:W-:Y:S01]  /*3570*/  HMMA.16816.F32 R64, R20, R18, R64 ;  /* 0x000000121440723c */ /* 0x000fe20000001840 */
[----:B------:R-:W-:Y:S02]  /*3580*/  FSEL R162, R97, -INF , !P5 ;  /* 0xff80000061a27808 */ /* 0x000fe40006800000 */
[----:B------:R-:W-:Y:S02]  /*3590*/  FSEL R153, R94, -INF , !P4 ;  /* 0xff8000005e997808 */ /* 0x000fe40006000000 */
[----:B------:R-:W-:Y:S01]  /*35a0*/  FSEL R158, R93, -INF , !P3 ;  /* 0xff8000005d9e7808 */ /* 0x000fe20005800000 */
[----:B---3--:R-:W-:Y:S01]  /*35b0*/  HMMA.16816.F32 R76, R8, R28, R76 ;  /* 0x0000001c084c723c */ /* 0x008fe2000000184c */
[----:B------:R-:W-:Y:S02]  /*35c0*/  ISETP.GE.AND P5, PT, R32, R111, PT ;  /* 0x0000006f2000720c */ /* 0x000fe40003fa6270 */
[----:B------:R-:W-:-:S02]  /*35d0*/  ISETP.GE.AND P4, PT, R24, R113, PT ;  /* 0x000000711800720c */ /* 0x000fc40003f86270 */
[----:B------:R-:W-:Y:S01]  /*35e0*/  ISETP.GE.AND P3, PT, R24, R111, PT ;  /* 0x0000006f1800720c */ /* 0x000fe20003f66270 */
[C---:B------:R-:W-:Y:S01]  /*35f0*/  HMMA.16816.F32 R72, R8.reuse, R30, R72 ;  /* 0x0000001e0848723c */ /* 0x040fe20000001848 */
[----:B------:R-:W-:Y:S02]  /*3600*/  LOP3.LUT R24, R108, 0x50, RZ, 0xfc, !PT ;  /* 0x000000506c187812 */ /* 0x000fe400078efcff */
[----:B------:R-:W-:Y:S02]  /*3610*/  FSEL R155, R95, -INF , !P5 ;  /* 0xff8000005f9b7808 */ /* 0x000fe40006800000 */
[----:B------:R-:W-:Y:S02]  /*3620*/  ISETP.GE.AND P5, PT, R24, R113, PT ;  /* 0x000000711800720c */ /* 0x000fe40003fa6270 */
[C---:B------:R-:W-:Y:S01]  /*3630*/  LOP3.LUT R26, R108.reuse, 0x51, RZ, 0xfc, !PT ;  /* 0x000000516c1a7812 */ /* 0x040fe200078efcff */
[----:B-1----:R-:W-:Y:S01]  /*3640*/  HMMA.16816.F32 R68, R8, R12, R68 ;  /* 0x0000000c0844723c */ /* 0x002fe20000001844 */
[----:B------:R-:W-:-:S02]  /*3650*/  LOP3.LUT R16, R108, 0x58, RZ, 0xfc, !PT ;  /* 0x000000586c107812 */ /* 0x000fc400078efcff */
[----:B------:R-:W-:Y:S02]  /*3660*/  FSEL R156, R88, -INF , !P2 ;  /* 0xff800000589c7808 */ /* 0x000fe40005000000 */
[----:B------:R-:W-:Y:S01]  /*3670*/  FSEL R35, R90, -INF , !P1 ;  /* 0xff8000005a237808 */ /* 0x000fe20004800000 */
[----:B------:R-:W-:Y:S01]  /*3680*/  HMMA.16816.F32 R64, R8, R14, R64 ;  /* 0x0000000e0840723c */ /* 0x000fe20000001840 */
[----:B------:R-:W-:Y:S02]  /*3690*/  FSEL R154, R89, -INF , !P4 ;  /* 0xff800000599a7808 */ /* 0x000fe40006000000 */
[----:B------:R-:W-:Y:S02]  /*36a0*/  FSEL R33, R91, -INF , !P3 ;  /* 0xff8000005b217808 */ /* 0x000fe40005800000 */
[----:B------:R-:W-:Y:S02]  /*36b0*/  FSEL R160, R84, -INF , !P5 ;  /* 0xff80000054a07808 */ /* 0x000fe40006800000 */
[----:B------:R-:W-:-:S02]  /*36c0*/  ISETP.GE.AND P2, PT, R24, R111, PT ;  /* 0x0000006f1800720c */ /* 0x000fc40003f46270 */
[C---:B------:R-:W-:Y:S02]  /*36d0*/  ISETP.GE.AND P1, PT, R26.reuse, R113, PT ;  /* 0x000000711a00720c */ /* 0x040fe40003f26270 */
[----:B------:R-:W-:Y:S02]  /*36e0*/  ISETP.GE.AND P4, PT, R26, R111, PT ;  /* 0x0000006f1a00720c */ /* 0x000fe40003f86270 */
[C---:B------:R-:W-:Y:S02]  /*36f0*/  ISETP.GE.AND P3, PT, R16.reuse, R113, PT ;  /* 0x000000711000720c */ /* 0x040fe40003f66270 */
[----:B------:R-:W-:Y:S02]  /*3700*/  ISETP.GE.AND P5, PT, R16, R111, PT ;  /* 0x0000006f1000720c */ /* 0x000fe40003fa6270 */
[C---:B------:R-:W-:Y:S02]  /*3710*/  LOP3.LUT R24, R108.reuse, 0x59, RZ, 0xfc, !PT ;  /* 0x000000596c187812 */ /* 0x040fe400078efcff */
[----:B------:R-:W-:-:S02]  /*3720*/  LOP3.LUT R16, R108, 0x60, RZ, 0xfc, !PT ;  /* 0x000000606c107812 */ /* 0x000fc400078efcff */
[----:B------:R-:W-:Y:S02]  /*3730*/  FSEL R165, R86, -INF , !P2 ;  /* 0xff80000056a57808 */ /* 0x000fe40005000000 */
[----:B------:R-:W-:Y:S02]  /*3740*/  FSEL R34, R85, -INF , !P1 ;  /* 0xff80000055227808 */ /* 0x000fe40004800000 */
[----:B------:R-:W-:Y:S02]  /*3750*/  FSEL R161, R87, -INF , !P4 ;  /* 0xff80000057a17808 */ /* 0x000fe40006000000 */
[----:B------:R-:W-:Y:S02]  /*3760*/  FSEL R32, R80, -INF , !P3 ;  /* 0xff80000050207808 */ /* 0x000fe40005800000 */
[C---:B------:R-:W-:Y:S02]  /*3770*/  ISETP.GE.AND P2, PT, R24.reuse, R113, PT ;  /* 0x000000711800720c */ /* 0x040fe40003f46270 */
[----:B------:R-:W-:-:S02]  /*3780*/  ISETP.GE.AND P1, PT, R24, R111, PT ;  /* 0x0000006f1800720c */ /* 0x000fc40003f26270 */
[C---:B------:R-:W-:Y:S02]  /*3790*/  ISETP.GE.AND P4, PT, R16.reuse, R113, PT ;  /* 0x000000711000720c */ /* 0x040fe40003f86270 */
[----:B------:R-:W-:Y:S02]  /*37a0*/  ISETP.GE.AND P3, PT, R16, R111, PT ;  /* 0x0000006f1000720c */ /* 0x000fe40003f66270 */
[C---:B------:R-:W-:Y:S02]  /*37b0*/  LOP3.LUT R18, R108.reuse, 0x61, RZ, 0xfc, !PT ;  /* 0x000000616c127812 */ /* 0x040fe400078efcff */
[----:B------:R-:W-:Y:S02]  /*37c0*/  LOP3.LUT R16, R108, 0x68, RZ, 0xfc, !PT ;  /* 0x000000686c107812 */ /* 0x000fe400078efcff */
[----:B------:R-:W-:Y:S02]  /*37d0*/  FSEL R159, R82, -INF , !P5 ;  /* 0xff800000529f7808 */ /* 0x000fe40006800000 */
[----:B------:R-:W-:-:S02]  /*37e0*/  FSEL R164, R81, -INF , !P2 ;  /* 0xff80000051a47808 */ /* 0x000fc40005000000 */
[----:B------:R-:W-:Y:S02]  /*37f0*/  FSEL R157, R83, -INF , !P1 ;  /* 0xff800000539d7808 */ /* 0x000fe40004800000 */
[C---:B------:R-:W-:Y:S02]  /*3800*/  ISETP.GE.AND P5, PT, R18.reuse, R113, PT ;  /* 0x000000711200720c */ /* 0x040fe40003fa6270 */
[----:B------:R-:W-:Y:S02]  /*3810*/  ISETP.GE.AND P2, PT, R18, R111, PT ;  /* 0x0000006f1200720c */ /* 0x000fe40003f46270 */
[----:B------:R-:W-:Y:S02]  /*3820*/  ISETP.GE.AND P1, PT, R16, R113, PT ;  /* 0x000000711000720c */ /* 0x000fe40003f26270 */
[C---:B------:R-:W-:Y:S02]  /*3830*/  LOP3.LUT R18, R108.reuse, 0x69, RZ, 0xfc, !PT ;  /* 0x000000696c127812 */ /* 0x040fe400078efcff */
[----:B------:R-:W-:-:S02]  /*3840*/  LOP3.LUT R12, R108, 0x70, RZ, 0xfc, !PT ;  /* 0x000000706c0c7812 */ /* 0x000fc400078efcff */
[----:B------:R-:W-:Y:S02]  /*3850*/  FSEL R152, R76, -INF , !P4 ;  /* 0xff8000004c987808 */ /* 0x000fe40006000000 */
[----:B------:R-:W-:Y:S02]  /*3860*/  FSEL R147, R78, -INF , !P3 ;  /* 0xff8000004e937808 */ /* 0x000fe40005800000 */
[----:B------:R-:W-:Y:S02]  /*3870*/  FSEL R150, R77, -INF , !P5 ;  /* 0xff8000004d967808 */ /* 0x000fe40006800000 */
[----:B------:R-:W-:Y:S02]  /*3880*/  FSEL R145, R79, -INF , !P2 ;  /* 0xff8000004f917808 */ /* 0x000fe40005000000 */
[----:B------:R-:W-:Y:S01]  /*3890*/  FSEL R146, R72, -INF , !P1 ;  /* 0xff80000048927808 */ /* 0x000fe20004800000 */
[----:B------:R-:W-:Y:S01]  /*38a0*/  BAR.SYNC.DEFER_BLOCKING 0x0 ;  /* 0x0000000000007b1d */ /* 0x000fe20000010000 */
        /* <DEDUP_REMOVED lines=11> */
[----:B------:R-:W-:Y:S02]  /*3960*/  FSEL R137, R70, -INF , !P1 ;  /* 0xff80000046897808 */ /* 0x000fe40004800000 */
[----:B------:R-:W-:-:S02]  /*3970*/  ISETP.GE.AND P4, PT, R10, R113, PT ;  /* 0x000000710a00720c */ /* 0x000fc40003f86270 */
[----:B------:R-:W-:Y:S02]  /*3980*/  ISETP.GE.AND P3, PT, R10, R111, PT ;  /* 0x0000006f0a00720c */ /* 0x000fe40003f66270 */
[C---:B------:R-:W-:Y:S02]  /*3990*/  ISETP.GE.AND P5, PT, R8.reuse, R113, PT ;  /* 0x000000710800720c */ /* 0x040fe40003fa6270 */
[----:B------:R-:W-:Y:S02]  /*39a0*/  ISETP.GE.AND P2, PT, R8, R111, PT ;  /* 0x0000006f0800720c */ /* 0x000fe40003f46270 */
[C---:B------:R-:W-:Y:S02]  /*39b0*/  ISETP.GE.AND P1, PT, R108.reuse, R113, PT ;  /* 0x000000716c00720c */ /* 0x040fe40003f26270 */
[----:B------:R-:W-:Y:S02]  /*39c0*/  LOP3.LUT R8, R108, 0x79, RZ, 0xfc, !PT ;  /* 0x000000796c087812 */ /* 0x000fe400078efcff */
[----:B------:R-:W-:-:S02]  /*39d0*/  FSEL R140, R69, -INF , !P4 ;  /* 0xff800000458c7808 */ /* 0x000fc40006000000 */
[----:B------:R-:W-:Y:S02]  /*39e0*/  FSEL R135, R71, -INF , !P3 ;  /* 0xff80000047877808 */ /* 0x000fe40005800000 */
[----:B------:R-:W-:Y:S02]  /*39f0*/  FSEL R100, R100, -INF , !P1 ;  /* 0xff80000064647808 */ /* 0x000fe40004800000 */
[----:B------:R-:W-:Y:S02]  /*3a00*/  ISETP.GE.AND P4, PT, R8, R113, PT ;  /* 0x000000710800720c */ /* 0x000fe40003f86270 */
[-C--:B------:R-:W-:Y:S02]  /*3a10*/  ISETP.GE.AND P3, PT, R108, R111.reuse, PT ;  /* 0x0000006f6c00720c */ /* 0x080fe40003f66270 */
        /* <DEDUP_REMOVED lines=9> */
[C---:B------:R-:W-:Y:S02]  /*3ab0*/  IADD3 R14, R0.reuse, -0x80, RZ ;  /* 0xffffff80000e7810 */ /* 0x040fe40007ffe0ff */
[----:B------:R-:W-:Y:S02]  /*3ac0*/  IABS R10, R0 ;  /* 0x00000000000a7213 */ /* 0x000fe40000000000 */
[----:B------:R-:W-:Y:S02]  /*3ad0*/  IABS R8, R14 ;  /* 0x0000000e00087213 */ /* 0x000fe40000000000 */
[-C--:B-1----:R-:W-:Y:S02]  /*3ae0*/  IABS R2, R11.reuse ;  /* 0x0000000b00027213 */ /* 0x082fe40000000000 */
[-C--:B------:R-:W-:Y:S02]  /*3af0*/  LOP3.LUT R0, R0, R11.reuse, RZ, 0x3c, !PT ;  /* 0x0000000b00007212 */ /* 0x080fe400078e3cff */
[----:B------:R-:W1:Y:S01]  /*3b00*/  I2F.RP R12, R2 ;  /* 0x00000002000c7306 */ /* 0x000e620000209400 */
[----:B------:R-:W-:-:S02]  /*3b10*/  LOP3.LUT R14, R14, R11, RZ, 0x3c, !PT ;  /* 0x0000000b0e0e7212 */ /* 0x000fc400078e3cff */
[----:B------:R-:W-:Y:S02]  /*3b20*/  ISETP.GE.AND P3, PT, R0, RZ, PT ;  /* 0x000000ff0000720c */ /* 0x000fe40003f66270 */
[----:B------:R-:W-:-:S03]  /*3b30*/  LOP3.LUT R0, RZ, R11, RZ, 0x33, !PT ;  /* 0x0000000bff007212 */ /* 0x000fc600078e33ff */
        /* <DEDUP_REMOVED lines=34> */
[----:B------:R-:W-:-:S05]  /*3d60*/  IMAD R11, R0, R11, -0x80 ;  /* 0xffffff80000b7424 */ /* 0x000fca00078e020b */
[----:B------:R-:W-:-:S05]  /*3d70*/  SHF.R.S32.HI R0, RZ, 0x1f, R11 ;  /* 0x0000001fff007819 */ /* 0x000fca000001140b */
[----:B------:R-:W-:-:S04]  /*3d80*/  IMAD R0, R0, UR6, RZ ;  /* 0x0000000600007c24 */ /* 0x000fc8000f8e02ff */
[C---:B------:R-:W-:Y:S02]  /*3d90*/  IMAD R0, R11.reuse, UR7, R0 ;  /* 0x000000070b007c24 */ /* 0x040fe4000f8e0200 */
[----:B--2---:R-:W-:Y:S02]  /*3da0*/  IMAD.IADD R8, R8, 0x1, -R13 ;  /* 0x0000000108087824 */ /* 0x004fe400078e0a0d */
[----:B------:R-:W-:-:S03]  /*3db0*/  IMAD.WIDE.U32 R12, R11, UR6, RZ ;  /* 0x000000060b0c7c25 */ /* 0x000fc6000f8e00ff */
[----:B------:R-:W-:Y:S02]  /*3dc0*/  SHF.R.S32.HI R2, RZ, 0x1f, R8 ;  /* 0x0000001fff027819 */ /* 0x000fe40000011408 */
[----:B------:R-:W-:-:S03]  /*3dd0*/  IADD3 R13, R13, R0, RZ ;  /* 0x000000000d0d7210 */ /* 0x000fc60007ffe0ff */
[----:B------:R-:W-:Y:S02]  /*3de0*/  IMAD R11, R2, UR8, RZ ;  /* 0x00000008020b7c24 */ /* 0x000fe4000f8e02ff */
[----:B------:R-:W-:-:S04]  /*3df0*/  IMAD.WIDE.U32 R12, R8, UR8, R12 ;  /* 0x00000008080c7c25 */ /* 0x000fc8000f8e000c */
[----:B------:R-:W-:-:S04]  /*3e00*/  IMAD R11, R8, UR9, R11 ;  /* 0x00000009080b7c24 */ /* 0x000fc8000f8e020b */
[----:B------:R-:W-:Y:S01]  /*3e10*/  IMAD.IADD R0, R13, 0x1, R11 ;  /* 0x000000010d007824 */ /* 0x000fe200078e020b */
[----:B------:R-:W-:Y:S06]  /*3e20*/  BRA `(.L_x_2350) ;  /* 0x0000000000107947 */ /* 0x000fec0003800000 */
.L_x_2349:
[----:B------:R-:W-:-:S04]  /*3e30*/  ULEA UR6, -UR6, URZ, 0x7 ;  /* 0x0000003f06067291 */ /* 0x000fc8000f8e393f */
[----:B------:R-:W-:Y:S02]  /*3e40*/  USHF.R.S32.HI UR4, URZ, 0x1f, UR6 ;  /* 0x0000001f3f047899 */ /* 0x000fe40008011406 */
[----:B------:R-:W-:-:S04]  /*3e50*/  MOV R12, UR6 ;  /* 0x00000006000c7c02 */ /* 0x000fc80008000f00 */
[----:B------:R-:W-:-:S07]  /*3e60*/  MOV R0, UR4 ;  /* 0x0000000400007c02 */ /* 0x000fce0008000f00 */
.L_x_2350:
        /* <DEDUP_REMOVED lines=36> */
.L_x_2348:
        /* <DEDUP_REMOVED lines=82> */
[----:B-1----:R-:W-:-:S03]  /*45d0*/  FMNMX.FTZ R2, R13, R2, !PT ;  /* 0x000000020d027209 */ /* 0x002fc60007810000 */
[----:B------:R-:W-:Y:S01]  /*45e0*/  LDSM.16.MT88.4 R20, [R216+0xc800] ;  /* 0x00c80000d814783b */ /* 0x000fe20000004200 */
[----:B--2---:R-:W-:Y:S01]  /*45f0*/  FMNMX.FTZ R0, R11, R0, !PT ;  /* 0x000000000b007209 */ /* 0x004fe20007810000 */
[C---:B------:R-:W-:Y:S01]  /*4600*/  FMUL.FTZ R139, R2.reuse, UR4 ;  /* 0x00000004028b7c20 */ /* 0x040fe20008410000 */
[----:B------:R-:W-:-:S03]  /*4610*/  FSETP.NEU.FTZ.AND P1, PT, R2, -INF , PT ;  /* 0xff8000000200780b */ /* 0x000fc60003f3d000 */
        /* <DEDUP_REMOVED lines=21> */
[----:B------:R-:W1:Y:S01]  /*4770*/  MUFU.EX2 R65, R65 ;  /* 0x0000004100417308 */ /* 0x000e620000000800 */
[--C-:B------:R-:W-:Y:S01]  /*4780*/  FFMA.FTZ R51, R105, UR4, -R134.reuse ;  /* 0x0000000469337c23 */ /* 0x100fe20008010886 */
[----:B------:R-:W2:Y:S01]  /*4790*/  LDSM.16.MT88.4 R100, [R219+0x10000] ;  /* 0x01000000db64783b */ /* 0x000ea20000004200 */
[--C-:B------:R-:W-:Y:S01]  /*47a0*/  FFMA.FTZ R50, R43, UR4, -R134.reuse ;  /* 0x000000042b327c23 */ /* 0x100fe20008010886 */
[--C-:B------:R-:W-:Y:S01]  /*47b0*/  FFMA.FTZ R52, R166, UR4, -R139.reuse ;  /* 0x00000004a6347c23 */ /* 0x100fe2000801088b */
[--C-:B------:R-:W-:Y:S01]  /*47c0*/  FFMA.FTZ R49, R170, UR4, -R139.reuse ;  /* 0x00000004aa317c23 */ /* 0x100fe2000801088b */
[----:B------:R-:W3:Y:S01]  /*47d0*/  LDSM.16.MT88.4 R4, [R219+0x10800] ;  /* 0x01080000db04783b */ /* 0x000ee20000004200 */
        /* <DEDUP_REMOVED lines=10> */
[----:B-1----:R-:W-:Y:S01]  /*4880*/  F2FP.F16.F32.PACK_AB R116, R65, R132 ;  /* 0x000000844174723e */ /* 0x002fe200000000ff */
        /* <DEDUP_REMOVED lines=14> */
[----:B------:R-:W1:Y:S01]  /*4970*/  MUFU.EX2 R66, R66 ;  /* 0x0000004200427308 */ /* 0x000e620000000800 */
[----:B----4-:R-:W-:Y:S01]  /*4980*/  F2FP.F16.F32.PACK_AB R118, R61, R64 ;  /* 0x000000403d76723e */ /* 0x010fe200000000ff */
[--C-:B------:R-:W-:Y:S01]  /*4990*/  FFMA.FTZ R163, R34, UR4, -R139.reuse ;  /* 0x0000000422a37c23 */ /* 0x100fe2000801088b */
[--C-:B------:R-:W-:Y:S01]  /*49a0*/  FFMA.FTZ R162, R32, UR4, -R139.reuse ;  /* 0x0000000420a27c23 */ /* 0x100fe2000801088b */
[--C-:B------:R-:W-:Y:S01]  /*49b0*/  FFMA.FTZ R167, R164, UR4, -R139.reuse ;  /* 0x00000004a4a77c23 */ /* 0x100fe2000801088b */
[----:B------:R-:W-:Y:S01]  /*49c0*/  LDSM.16.MT88.4 R32, [R219+0x12000] ;  /* 0x01200000db20783b */ /* 0x000fe20000004200 */
        /* <DEDUP_REMOVED lines=16> */
[----:B------:R-:W-:Y:S01]  /*4ad0*/  FFMA.FTZ R241, R136, UR4, -R139 ;  /* 0x0000000488f17c23 */ /* 0x000fe2000801088b */
[--C-:B------:R-:W-:Y:S01]  /*4ae0*/  FFMA.FTZ R136, R135, UR4, -R134.reuse ;  /* 0x0000000487887c23 */ /* 0x100fe20008010886 */
[----:B------:R-:W-:Y:S01]  /*4af0*/  MUFU.EX2 R57, R57 ;  /* 0x0000003900397308 */ /* 0x000fe20000000800 */
[--C-:B------:R-:W-:Y:S01]  /*4b00*/  FFMA.FTZ R133, R133, UR4, -R134.reuse ;  /* 0x0000000485857c23 */ /* 0x100fe20008010886 */
[----:B------:R-:W-:Y:S01]  /*4b10*/  FFMA.FTZ R244, R67, UR4, -R134 ;  /* 0x0000000443f47c23 */ /* 0x000fe20008010886 */
[----:B------:R-:W-:Y:S01]  /*4b20*/  FADD.FTZ R65, R132, R65 ;  /* 0x0000004184417221 */ /* 0x000fe20000010000 */
[----:B------:R-:W-:-:S03]  /*4b30*/  FADD.FTZ R63, R63, R66 ;  /* 0x000000423f3f7221 */ /* 0x000fc60000010000 */
[----:B------:R-:W-:Y:S01]  /*4b40*/  FADD.FTZ R64, R64, R65 ;  /* 0x0000004140407221 */ /* 0x000fe20000010000 */
[----:B------:R-:W1:Y:S01]  /*4b50*/  MUFU.EX2 R60, R60 ;  /* 0x0000003c003c7308 */ /* 0x000e620000000800 */
[----:B----4-:R-:W-:Y:S01]  /*4b60*/  F2FP.F16.F32.PACK_AB R119, R59, R62 ;  /* 0x0000003e3b77723e */ /* 0x010fe200000000ff */
[----:B------:R-:W-:Y:S01]  /*4b70*/  FADD.FTZ R62, R62, R63 ;  /* 0x0000003f3e3e7221 */ /* 0x000fe20000010000 */
[----:B------:R-:W-:-:S03]  /*4b80*/  FADD.FTZ R64, R61, R64 ;  /* 0x000000403d407221 */ /* 0x000fc60000010000 */
[----:B------:R-:W-:Y:S02]  /*4b90*/  FADD.FTZ R59, R59, R62 ;  /* 0x0000003e3b3b7221 */ /* 0x000fe40000010000 */
[C---:B------:R-:W-:Y:S01]  /*4ba0*/  HMMA.16816.F32 R72, R116.reuse, R76, RZ ;  /* 0x0000004c7448723c */ /* 0x040fe200000018ff */
[----:B------:R-:W-:Y:S05]  /*4bb0*/  MUFU.EX2 R56, R56 ;  /* 0x0000003800387308 */ /* 0x000fea0000000800 */
[----:B------:R-:W-:Y:S03]  /*4bc0*/  HMMA.16816.F32 R76, R116, R78, RZ ;  /* 0x0000004e744c723c */ /* 0x000fe600000018ff */
[----:B------:R-:W4:Y:S01]  /*4bd0*/  MUFU.EX2 R53, R53 ;  /* 0x0000003500357308 */ /* 0x000f220000000800 */
[----:B-1----:R-:W-:-:S02]  /*4be0*/  F2FP.F16.F32.PACK_AB R12, R60, R57 ;  /* 0x000000393c0c723e */ /* 0x002fc400000000ff */
[C---:B------:R-:W-:Y:S05]  /*4bf0*/  HMMA.16816.F32 R128, R116.reuse, R68, RZ ;  /* 0x000000447480723c */ /* 0x040fea00000018ff */
[----:B------:R-:W-:Y:S01]  /*4c00*/  MUFU.EX2 R58, R58 ;  /* 0x0000003a003a7308 */ /* 0x000fe20000000800 */
[C---:B------:R-:W-:Y:S06]  /*4c10*/  HMMA.16816.F32 R80, R116.reuse, R84, RZ ;  /* 0x000000547450723c */ /* 0x040fec00000018ff */
[----:B------:R-:W-:Y:S01]  /*4c20*/  HMMA.16816.F32 R68, R116, R70, RZ ;  /* 0x000000467444723c */ /* 0x000fe200000018ff */
[----:B------:R-:W1:Y:S01]  /*4c30*/  MUFU.EX2 R55, R55 ;  /* 0x0000003700377308 */ /* 0x000e620000000800 */
[----:B----4-:R-:W-:-:S04]  /*4c40*/  F2FP.F16.F32.PACK_AB R14, R53, R56 ;  /* 0x00000038350e723e */ /* 0x010fc800000000ff */
[C---:B------:R-:W-:Y:S03]  /*4c50*/  HMMA.16816.F32 R84, R116.reuse, R86, RZ ;  /* 0x000000567454723c */ /* 0x040fe600000018ff */
[----:B------:R-:W-:Y:S03]  /*4c60*/  MUFU.EX2 R54, R54 ;  /* 0x0000003600367308 */ /* 0x000fe60000000800 */
[C---:B--2---:R-:W-:Y:S05]  /*4c70*/  HMMA.16816.F32 R96, R116.reuse, R100, RZ ;  /* 0x000000647460723c */ /* 0x044fea00000018ff */
        /* <DEDUP_REMOVED lines=23> */
[----:B------:R-:W4:Y:S05]  /*4df0*/  MUFU.EX2 R47, R47 ;  /* 0x0000002f002f7308 */ /* 0x000f2a0000000800 */
[----:B------:R-:W-:Y:S01]  /*4e00*/  HMMA.16816.F32 R84, R12, R18, R84 ;  /* 0x000000120c54723c */ /* 0x000fe20000001854 */
[----:B------:R-:W5:Y:S02]  /*4e10*/  LDSM.16.MT88.4 R16, [R217+0x10800] ;  /* 0x01080000d910783b */ /* 0x000f640000004200 */
[----:B------:R-:W-:Y:S03]  /*4e20*/  MUFU.EX2 R46, R46 ;  /* 0x0000002e002e7308 */ /* 0x000fe60000000800 */
[C---:B------:R-:W-:Y:S05]  /*4e30*/  HMMA.16816.F32 R108, R116.reuse, R120, RZ ;  /* 0x00000078746c723c */ /* 0x040fea00000018ff */
[----:B------:R-:W4:Y:S01]  /*4e40*/  MUFU.EX2 R43, R43 ;  /* 0x0000002b002b7308 */ /* 0x000f220000000800 */
[C---:B------:R-:W-:Y:S06]  /*4e50*/  HMMA.16816.F32 R92, R116.reuse, R94, RZ ;  /* 0x0000005e745c723c */ /* 0x040fec00000018ff */
[C---:B------:R-:W-:Y:S01]  /*4e60*/  HMMA.16816.F32 R120, R116.reuse, R122, RZ ;  /* 0x0000007a7478723c */ /* 0x040fe200000018ff */
[----:B------:R-:W-:Y:S05]  /*4e70*/  MUFU.EX2 R44, R44 ;  /* 0x0000002c002c7308 */ /* 0x000fea0000000800 */
[C---:B------:R-:W-:Y:S03]  /*4e80*/  HMMA.16816.F32 R112, R116.reuse, R28, RZ ;  /* 0x0000001c7470723c */ /* 0x040fe600000018ff */
[----:B------:R-:W4:Y:S03]  /*4e90*/  MUFU.EX2 R41, R41 ;  /* 0x0000002900297308 */ /* 0x000f260000000800 */
[----:B------:R-:W-:Y:S01]  /*4ea0*/  HMMA.16816.F32 R116, R116, R30, RZ ;  /* 0x0000001e7474723c */ /* 0x000fe200000018ff */
[----:B------:R-:W-:Y:S04]  /*4eb0*/  LDSM.16.MT88.4 R28, [R216+0x11000] ;  /* 0x01100000d81c783b */ /* 0x000fe80000004200 */
[----:B------:R-:W-:Y:S01]  /*4ec0*/  MUFU.EX2 R40, R40 ;  /* 0x0000002800287308 */ /* 0x000fe20000000800 */
[C---:B---3--:R-:W-:Y:S06]  /*4ed0*/  HMMA.16816.F32 R96, R12.reuse, R4, R96 ;  /* 0x000000040c60723c */ /* 0x048fec0000001860 */
[C---:B------:R-:W-:Y:S01]  /*4ee0*/  HMMA.16816.F32 R100, R12.reuse, R6, R100 ;  /* 0x000000060c64723c */ /* 0x040fe20000001864 */
[----:B------:R-:W3:Y:S01]  /*4ef0*/  LDSM.16.MT88.4 R4, [R218+0xd000] ;  /* 0x00d00000da04783b */ /* 0x000ee20000004200 */
        /* <DEDUP_REMOVED lines=20> */
[----:B----4-:R-:W-:Y:S01]  /*5040*/  F2FP.F16.F32.PACK_AB R25, R47, R50 ;  /* 0x000000322f19723e */ /* 0x010fe200000000ff */
[----:B------:R-:W-:-:S02]  /*5050*/  FADD.FTZ R50, R50, R51 ;  /* 0x0000003332327221 */ /* 0x000fc40000010000 */
[----:B------:R-:W-:Y:S02]  /*5060*/  F2FP.F16.F32.PACK_AB R26, R45, R48 ;  /* 0x000000302d1a723e */ /* 0x000fe400000000ff */
[----:B------:R-:W-:Y:S01]  /*5070*/  F2FP.F16.F32.PACK_AB R27, R43, R46 ;  /* 0x0000002e2b1b723e */ /* 0x000fe200000000ff */
[----:B------:R-:W-:Y:S01]  /*5080*/  FADD.FTZ R47, R47, R50 ;  /* 0x000000322f2f7221 */ /* 0x000fe20000010000 */
[----:B------:R-:W-:Y:S03]  /*5090*/  MUFU.EX2 R151, R151 ;  /* 0x0000009700977308 */ /* 0x000fe60000000800 */
[----:B------:R-:W-:Y:S02]  /*50a0*/  FADD.FTZ R46, R46, R47 ;  /* 0x0000002f2e2e7221 */ /* 0x000fe40000010000 */
[C---:B---3--:R-:W-:Y:S02]  /*50b0*/  HMMA.16816.F32 R72, R24.reuse, R4, R72 ;  /* 0x000000041848723c */ /* 0x048fe40000001848 */
[----:B------:R-:W-:Y:S01]  /*50c0*/  FADD.FTZ R43, R43, R46 ;  /* 0x0000002e2b2b7221 */ /* 0x000fe20000010000 */
[----:B------:R-:W-:Y:S03]  /*50d0*/  MUFU.EX2 R154, R154 ;  /* 0x0000009a009a7308 */ /* 0x000fe60000000800 */
        /* <DEDUP_REMOVED lines=32> */
[----:B------:R-:W2:Y:S01]  /*52e0*/  LDSM.16.MT88.4 R16, [R216+0xd800] ;  /* 0x00d80000d810783b */ /* 0x000ea20000004200 */
        /* <DEDUP_REMOVED lines=34> */
[----:B------:R-:W-:-:S02]  /*5510*/  F2FP.F16.F32.PACK_AB R20, R149, R148 ;  /* 0x000000949514723e */ /* 0x000fc400000000ff */
[----:B------:R-:W-:Y:S01]  /*5520*/  F2FP.F16.F32.PACK_AB R21, R156, R153 ;  /* 0x000000999c15723e */ /* 0x000fe200000000ff */
[----:B------:R-:W-:Y:S02]  /*5530*/  FADD.FTZ R153, R153, R38 ;  /* 0x0000002699997221 */ /* 0x000fe40000010000 */
[C---:B----4-:R-:W-:Y:S01]  /*5540*/  HMMA.16816.F32 R108, R8.reuse, R12, R108 ;  /* 0x0000000c086c723c */ /* 0x050fe2000000186c */
[----:B------:R-:W-:Y:S01]  /*5550*/  F2FP.F16.F32.PACK_AB R22, R154, R151 ;  /* 0x000000979a16723e */ /* 0x000fe200000000ff */
[----:B------:R-:W1:Y:S01]  /*5560*/  MUFU.EX2 R150, R150 ;  /* 0x0000009600967308 */ /* 0x000e620000000800 */
[----:B------:R-:W-:Y:S01]  /*5570*/  F2FP.F16.F32.PACK_AB R23, R158, R155 ;  /* 0x0000009b9e17723e */ /* 0x000fe200000000ff */
[----:B------:R-:W-:Y:S02]  /*5580*/  FADD.FTZ R156, R156, R153 ;  /* 0x000000999c9c7221 */ /* 0x000fe40000010000 */
[----:B------:R-:W-:Y:S01]  /*5590*/  HMMA.16816.F32 R120, R8, R14, R120 ;  /* 0x0000000e0878723c */ /* 0x000fe20000001878 */
[----:B------:R-:W4:Y:S01]  /*55a0*/  LDSM.16.MT88.4 R12, [R217+0xe000] ;  /* 0x00e00000d90c783b */ /* 0x000f220000004200 */
        /* <DEDUP_REMOVED lines=8> */
[C---:B-----5:R-:W-:Y:S04]  /*5630*/  HMMA.16816.F32 R128, R20.reuse, R4, R128 ;  /* 0x000000041480723c */ /* 0x060fe80000001880 */
[----:B------:R-:W-:Y:S02]  /*5640*/  MUFU.EX2 R133, R133 ;  /* 0x0000008500857308 */ /* 0x000fe40000000800 */
[C---:B------:R-:W-:Y:S01]  /*5650*/  HMMA.16816.F32 R68, R20.reuse, R6, R68 ;  /* 0x000000061444723c */ /* 0x040fe20000001844 */
[----:B------:R-:W5:Y:S05]  /*5660*/  LDSM.16.MT88.4 R4, [R217+0x12000] ;  /* 0x01200000d904783b */ /* 0x000f6a0000004200 */
[C---:B--2---:R-:W-:Y:S01]  /*5670*/  HMMA.16816.F32 R72, R20.reuse, R16, R72 ;  /* 0x000000101448723c */ /* 0x044fe20000001848 */
[----:B------:R-:W-:Y:S05]  /*5680*/  MUFU.EX2 R244, R244 ;  /* 0x000000f400f47308 */ /* 0x000fea0000000800 */
        /* <DEDUP_REMOVED lines=8> */
[C---:B------:R-:W-:Y:S06]  /*5710*/  HMMA.16816.F32 R104, R20.reuse, R28, R104 ;  /* 0x0000001c1468723c */ /* 0x040fec0000001868 */
        /* <DEDUP_REMOVED lines=15> */
[C---:B--2---:R-:W-:Y:S06]  /*5810*/  HMMA.16816.F32 R80, R28.reuse, R8, R80 ;  /* 0x000000081c50723c */ /* 0x044fec0000001850 */
        /* <DEDUP_REMOVED lines=8> */
[----:B------:R-:W2:Y:S05]  /*58a0*/  LDSM.16.MT88.4 R16, [R218+0x12800] ;  /* 0x01280000da10783b */ /* 0x000eaa0000004200 */
        /* <DEDUP_REMOVED lines=11> */
[----:B--2---:R-:W-:Y:S01]  /*5960*/  HMMA.16816.F32 R104, R28, R16, R104 ;  /* 0x000000101c68723c */ /* 0x004fe20000001868 */
[----:B------:R-:W-:Y:S01]  /*5970*/  F2FP.F16.F32.PACK_AB R26, R165, R146 ;  /* 0x00000092a51a723e */ /* 0x000fe200000000ff */
[----:B------:R-:W-:Y:S01]  /*5980*/  FADD.FTZ R144, R145, R144 ;  /* 0x0000009091907221 */ /* 0x000fe20000010000 */
[----:B-1----:R-:W-:-:S03]  /*5990*/  F2FP.F16.F32.PACK_AB R27, R150, R143 ;  /* 0x0000008f961b723e */ /* 0x002fc600000000ff */
        /* <DEDUP_REMOVED lines=25> */
[C---:B--2---:R-:W-:Y:S06]  /*5b30*/  HMMA.16816.F32 R96, R24.reuse, R12, R96 ;  /* 0x0000000c1860723c */ /* 0x044fec0000001860 */
[C---:B------:R-:W-:Y:S01]  /*5b40*/  HMMA.16816.F32 R100, R24.reuse, R14, R100 ;  /* 0x0000000e1864723c */ /* 0x040fe20000001864 */
[----:B------:R-:W2:Y:S01]  /*5b50*/  MUFU.EX2 R34, R34 ;  /* 0x0000002200227308 */ /* 0x000ea20000000800 */
[----:B------:R-:W5:Y:S04]  /*5b60*/  LDSM.16.MT88.4 R12, [R219+0xf800] ;  /* 0x00f80000db0c783b */ /* 0x000f680000004200 */
[C---:B---3--:R-:W-:Y:S03]  /*5b70*/  HMMA.16816.F32 R108, R24.reuse, R4, R108 ;  /* 0x00000004186c723c */ /* 0x048fe6000000186c */
[----:B------:R-:W3:Y:S03]  /*5b80*/  MUFU.EX2 R35, R35 ;  /* 0x0000002300237308 */ /* 0x000ee60000000800 */
[----:B------:R-:W-:Y:S01]  /*5b90*/  HMMA.16816.F32 R120, R24, R6, R120 ;  /* 0x000000061878723c */ /* 0x000fe20000001878 */
[----:B----4-:R-:W-:-:S05]  /*5ba0*/  F2FP.F16.F32.PACK_AB R4, R33, R32 ;  /* 0x000000202104723e */ /* 0x010fca00000000ff */
[----:B------:R-:W-:Y:S01]  /*5bb0*/  HMMA.16816.F32 R128, R24, R20, R128 ;  /* 0x000000141880723c */ /* 0x000fe20000001880 */
[----:B--2---:R-:W-:Y:S02]  /*5bc0*/  F2FP.F16.F32.PACK_AB R6, R241, R34 ;  /* 0x00000022f106723e */ /* 0x004fe400000000ff */
[----:B------:R-:W-:-:S03]  /*5bd0*/  F2FP.F16.F32.PACK_AB R7, R244, R133 ;  /* 0x00000085f407723e */ /* 0x000fc600000000ff */
[----:B------:R-:W-:Y:S01]  /*5be0*/  HMMA.16816.F32 R68, R24, R22, R68 ;  /* 0x000000161844723c */ /* 0x000fe20000001844 */
[----:B------:R-:W2:Y:S01]  /*5bf0*/  LDSM.16.MT88.4 R20, [R217+0xf800] ;  /* 0x00f80000d914783b */ /* 0x000ea20000004200 */
[----:B---3--:R-:W-:Y:S01]  /*5c00*/  F2FP.F16.F32.PACK_AB R5, R136, R35 ;  /* 0x000000238805723e */ /* 0x008fe200000000ff */
        /* <DEDUP_REMOVED lines=14> */
[----:B------:R-:W3:Y:S03]  /*5cf0*/  LDSM.16.MT88.4 R12, [R219+0x13800] ;  /* 0x01380000db0c783b */ /* 0x000ee60000004200 */
        /* <DEDUP_REMOVED lines=9> */
[----:B--2---:R-:W-:Y:S01]  /*5d90*/  HMMA.16816.F32 R80, R4, R20, R80 ;  /* 0x000000140450723c */ /* 0x004fe20000001850 */
        /* <DEDUP_REMOVED lines=8> */
[----:B---3--:R-:W-:Y:S03]  /*5e20*/  HMMA.16816.F32 R96, R4, R12, R96 ;  /* 0x0000000c0460723c */ /* 0x008fe60000001860 */
        /* <DEDUP_REMOVED lines=34> */
.L_x_2355:
        /* <DEDUP_REMOVED lines=66> */
.L_x_2352:
[C---:B------:R-:W-:Y:S04]  /*6470*/  LEA R228, P0, R8.reuse, R228, 0x1 ;  /* 0x000000e408e47211 */ /* 0x040fe800078008ff */
[----:B------:R-:W-:Y:S02]  /*6480*/  LEA.HI.X R229, R8, R229, R0, 0x1, P0 ;  /* 0x000000e508e57211 */ /* 0x000fe400000f0c00 */
[----:B------:R-:W-:Y:S03]  /*6490*/  IADD3 R58, P0, R228, UR20, RZ ;  /* 0x00000014e43a7c10 */ /* 0x000fe6000ff1e0ff */
[----:B------:R-:W-:Y:S01]  /*64a0*/  @!PT LDS RZ, [RZ] ;  /* 0x00000000fffff984 */ /* 0x000fe20000000800 */
[----:B------:R-:W-:Y:S01]  /*64b0*/  @!PT LDS RZ, [RZ] ;  /* 0x00000000fffff984 */ /* 0x000fe20000000800 */
[----:B------:R-:W-:Y:S01]  /*64c0*/  @!PT LDS RZ, [RZ] ;  /* 0x00000000fffff984 */ /* 0x000fe20000000800 */
        /* <DEDUP_REMOVED lines=23> */
[----:B------:R-:W-:Y:S01]  /*6640*/  ISETP.GT.AND P0, PT, R242, R227, PT ;  /* 0x000000e3f200720c */ /* 0x000fe20003f04270 */
        /* <DEDUP_REMOVED lines=278> */
.L_x_2354:
        /* <DEDUP_REMOVED lines=36> */
.L_x_2353:
        /* <DEDUP_REMOVED lines=195> */
[----:B------:R-:W-:Y:S02]  /*8620*/  ISETP.GT.AND P0, PT, R242, R227, PT ;  /* 0x000000e3f200720c */ /* 0x000fe40003f04270 */
        /* <DEDUP_REMOVED lines=376> */
.L_x_2351:
[----:B------:R-:W1:Y:S01]  /*9db0*/  SHFL.BFLY PT, R4, R241, 0x2, 0x1f ;  /* 0x0c401f00f1047f89 */ /* 0x000e6200000e0000 */
[----:B------:R-:W2:Y:S01]  /*9dc0*/  S2UR UR4, SR_CgaCtaId ;  /* 0x00000000000479c3 */ /* 0x000ea20000008800 */
[----:B------:R-:W-:Y:S01]  /*9dd0*/  MOV R9, 0x3f800000 ;  /* 0x3f80000000097802 */ /* 0x000fe20000000f00 */
[----:B------:R-:W-:Y:S01]  /*9de0*/  UMOV UR5, 0x400 ;  /* 0x0000040000057882 */ /* 0x000fe20000000000 */
[----:B------:R-:W3:Y:S01]  /*9df0*/  SHFL.BFLY PT, R5, R244, 0x2, 0x1f ;  /* 0x0c401f00f4057f89 */ /* 0x000ee200000e0000 */
[----:B------:R-:W-:Y:S01]  /*9e00*/  MOV R8, 0x3f800000 ;  /* 0x3f80000000087802 */ /* 0x000fe20000000f00 */
[----:B------:R-:W-:Y:S01]  /*9e10*/  BSSY B0, `(.L_x_2356) ;  /* 0x00000d4000007945 */ /* 0x000fe20003800000 */
[----:B------:R-:W-:Y:S02]  /*9e20*/  LEA R239, R239, R234, 0x4 ;  /* 0x000000eaefef7211 */ /* 0x000fe400078e20ff */
[----:B------:R-:W-:Y:S01]  /*9e30*/  BAR.SYNC.DEFER_BLOCKING 0x0 ;  /* 0x0000000000007b1d */ /* 0x000fe20000010000 */
[----:B-1----:R-:W-:Y:S01]  /*9e40*/  FADD.FTZ R3, R4, R241 ;  /* 0x000000f104037221 */ /* 0x002fe20000010000 */
[----:B--2---:R-:W-:-:S04]  /*9e50*/  ULEA UR4, UR4, UR5, 0x18 ;  /* 0x0000000504047291 */ /* 0x004fc8000f8ec03f */
[----:B------:R-:W1:Y:S01]  /*9e60*/  S2R R4, SR_TID.X ;  /* 0x0000000000047919 */ /* 0x000e620000002100 */
[----:B---3--:R-:W-:Y:S01]  /*9e70*/  FADD.FTZ R10, R5, R244 ;  /* 0x000000f4050a7221 */ /* 0x008fe20000010000 */
[----:B------:R-:W2:Y:S04]  /*9e80*/  SHFL.BFLY PT, R6, R3, 0x1, 0x1f ;  /* 0x0c201f0003067f89 */ /* 0x000ea800000e0000 */
[----:B------:R-:W3:Y:S01]  /*9e90*/  SHFL.BFLY PT, R5, R10, 0x1, 0x1f ;  /* 0x0c201f000a057f89 */ /* 0x000ee200000e0000 */
[----:B--2---:R-:W-:Y:S01]  /*9ea0*/  FADD.FTZ R6, R3, R6 ;  /* 0x0000000603067221 */ /* 0x004fe20000010000 */
[----:B-1----:R-:W-:Y:S01]  /*9eb0*/  SHF.R.S32.HI R11, RZ, 0x1f, R4 ;  /* 0x0000001fff0b7819 */ /* 0x002fe20000011404 */
[----:B---3--:R-:W-:-:S03]  /*9ec0*/  FADD.FTZ R5, R10, R5 ;  /* 0x000000050a057221 */ /* 0x008fc60000010000 */
[----:B------:R-:W-:Y:S02]  /*9ed0*/  FSETP.NE.FTZ.AND P4, PT, R6, RZ, PT ;  /* 0x000000ff0600720b */ /* 0x000fe40003f95000 */
[-C--:B------:R-:W-:Y:S02]  /*9ee0*/  LEA.HI R13, R11, R4.reuse, RZ, 0x2 ;  /* 0x000000040b0d7211 */ /* 0x080fe400078f10ff */
[----:B------:R-:W-:Y:S02]  /*9ef0*/  FSETP.NE.FTZ.AND P3, PT, R5, RZ, PT ;  /* 0x000000ff0500720b */ /* 0x000fe40003f75000 */
[--C-:B------:R-:W-:Y:S02]  /*9f00*/  SHF.R.S32.HI R12, RZ, 0x2, R13.reuse ;  /* 0x00000002ff0c7819 */ /* 0x100fe4000001140d */
[----:B------:R-:W-:Y:S02]  /*9f10*/  SHF.R.S32.HI R7, RZ, 0x1f, R13 ;  /* 0x0000001fff077819 */ /* 0x000fe4000001140d */
[----:B------:R-:W-:-:S02]  /*9f20*/  LEA.HI R3, R11, R4, RZ, 0x5 ;  /* 0x000000040b037211 */ /* 0x000fc400078f28ff */
[----:B------:R-:W-:Y:S01]  /*9f30*/  LEA.HI R7, R7, R12, RZ, 0x3 ;  /* 0x0000000c07077211 */ /* 0x000fe200078f18ff */
[----:B------:R-:W1:Y:S01]  /*9f40*/  @P4 MUFU.RCP R9, R6 ;  /* 0x0000000600094308 */ /* 0x000e620000001000 */
[----:B------:R-:W-:Y:S02]  /*9f50*/  LOP3.LUT R13, R13, 0x1ffffffc, RZ, 0xc0, !PT ;  /* 0x1ffffffc0d0d7812 */ /* 0x000fe400078ec0ff */
[----:B------:R-:W-:Y:S02]  /*9f60*/  LOP3.LUT R7, R7, 0xfffffff8, RZ, 0xc0, !PT ;  /* 0xfffffff807077812 */ /* 0x000fe400078ec0ff */
[----:B------:R-:W-:Y:S02]  /*9f70*/  LEA.HI R11, R11, R4, RZ, 0x4 ;  /* 0x000000040b0b7211 */ /* 0x000fe400078f20ff */
[----:B------:R-:W-:Y:S01]  /*9f80*/  IADD3 R7, R12, -R7, RZ ;  /* 0x800000070c077210 */ /* 0x000fe20007ffe0ff */
[----:B------:R-:W2:Y:S01]  /*9f90*/  @P3 MUFU.RCP R8, R5 ;  /* 0x0000000500083308 */ /* 0x000ea20000001000 */
[----:B------:R-:W-:-:S02]  /*9fa0*/  SHF.R.S32.HI R10, RZ, 0x5, R3 ;  /* 0x00000005ff0a7819 */ /* 0x000fc40000011403 */
[----:B------:R-:W-:Y:S02]  /*9fb0*/  SHF.L.U32 R15, R7, 0x6, RZ ;  /* 0x00000006070f7819 */ /* 0x000fe400000006ff */
[----:B------:R-:W-:Y:S02]  /*9fc0*/  IADD3 R13, -R13, R4, RZ ;  /* 0x000000040d0d7210 */ /* 0x000fe40007ffe1ff */
[----:B------:R-:W-:Y:S01]  /*9fd0*/  LOP3.LUT R12, R7, 0x1, RZ, 0xc0, !PT ;  /* 0x00000001070c7812 */ /* 0x000fe200078ec0ff */
[----:B------:R-:W-:Y:S01]  /*9fe0*/  @P4 MUFU.LG2 R6, R6 ;  /* 0x0000000600064308 */ /* 0x000fe20000000c00 */
[----:B------:R-:W-:Y:S01]  /*9ff0*/  SHF.R.S32.HI R11, RZ, 0x4, R11 ;  /* 0x00000004ff0b7819 */ /* 0x000fe2000001140b */
[----:B-1----:R-:W-:Y:S01]  /*a000*/  FMUL.FTZ R128, R9, R128 ;  /* 0x0000008009807220 */ /* 0x002fe20000410000 */
[----:B------:R-:W-:Y:S01]  /*a010*/  LOP3.LUT R15, R15, 0x1c0, RZ, 0xc0, !PT ;  /* 0x000001c00f0f7812 */ /* 0x000fe200078ec0ff */
[C---:B------:R-:W-:Y:S01]  /*a020*/  FMUL.FTZ R129, R9.reuse, R129 ;  /* 0x0000008109817220 */ /* 0x040fe20000410000 */
[----:B------:R-:W-:Y:S01]  /*a030*/  LEA R10, R10, R13, 0x9 ;  /* 0x0000000d0a0a7211 */ /* 0x000fe200078e48ff */
[C---:B------:R-:W-:Y:S01]  /*a040*/  FMUL.FTZ R68, R9.reuse, R68 ;  /* 0x0000004409447220 */ /* 0x040fe20000410000 */
[----:B------:R-:W-:Y:S01]  /*a050*/  ISETP.NE.U32.AND P0, PT, R12, 0x1, PT ;  /* 0x000000010c00780c */ /* 0x000fe20003f05070 */
[C---:B------:R-:W-:Y:S01]  /*a060*/  FMUL.FTZ R69, R9.reuse, R69 ;  /* 0x0000004509457220 */ /* 0x040fe20000410000 */
[----:B------:R-:W-:Y:S01]  /*a070*/  LEA.HI R12, R232, R232, RZ, 0x1 ;  /* 0x000000e8e80c7211 */ /* 0x000fe200078f08ff */
[----:B------:R-:W-:Y:S01]  /*a080*/  FMUL.FTZ R72, R9, R72 ;  /* 0x0000004809487220 */ /* 0x000fe20000410000 */
[----:B------:R-:W-:Y:S01]  /*a090*/  SHF.L.U32 R13, R11, 0x6, RZ ;  /* 0x000000060b0d7819 */ /* 0x000fe200000006ff */
[----:B------:R-:W-:Y:S01]  /*a0a0*/  FMUL.FTZ R73, R9, R73 ;  /* 0x0000004909497220 */ /* 0x000fe20000410000 */
[----:B------:R-:W-:Y:S01]  /*a0b0*/  LEA.HI R15, R15, R15, RZ, 0x1d ;  /* 0x0000000f0f0f7211 */ /* 0x000fe200078fe8ff */
[C---:B------:R-:W-:Y:S01]  /*a0c0*/  FMUL.FTZ R76, R9.reuse, R76 ;  /* 0x0000004c094c7220 */ /* 0x040fe20000410000 */
[----:B------:R-:W-:Y:S01]  /*a0d0*/  SHF.L.U32 R14, R12, 0x2, RZ ;  /* 0x000000020c0e7819 */ /* 0x000fe200000006ff */
[----:B------:R-:W-:Y:S01]  /*a0e0*/  FMUL.FTZ R77, R9, R77 ;  /* 0x0000004d094d7220 */ /* 0x000fe20000410000 */
[----:B------:R-:W-:Y:S01]  /*a0f0*/  LOP3.LUT R13, R13, 0x1c0, RZ, 0xc0, !PT ;  /* 0x000001c00d0d7812 */ /* 0x000fe200078ec0ff */
[C---:B------:R-:W-:Y:S01]  /*a100*/  FMUL.FTZ R80, R9.reuse, R80 ;  /* 0x0000005009507220 */ /* 0x040fe20000410000 */
        /* <DEDUP_REMOVED lines=24> */
[----:B------:R-:W-:Y:S01]  /*a290*/  LOP3.LUT R14, R13, 0x38, R14, 0xf8, !PT ;  /* 0x000000380d0e7812 */ /* 0x000fe200078ef80e */
[C---:B--2---:R-:W-:Y:S01]  /*a2a0*/  FMUL.FTZ R131, R8.reuse, R131 ;  /* 0x0000008308837220 */ /* 0x044fe20000410000 */
[----:B------:R-:W-:Y:S01]  /*a2b0*/  SHF.R.U32.HI R13, RZ, 0x3, R13 ;  /* 0x00000003ff0d7819 */ /* 0x000fe2000001160d */
[----:B------:R-:W-:Y:S01]  /*a2c0*/  FMUL.FTZ R130, R8, R130 ;  /* 0x0000008208827220 */ /* 0x000fe20000410000 */
[----:B------:R-:W-:Y:S01]  /*a2d0*/  LOP3.LUT R9, R12, 0xffffffe, RZ, 0xc0, !PT ;  /* 0x0ffffffe0c097812 */ /* 0x000fe200078ec0ff */
[C---:B------:R-:W-:Y:S01]  /*a2e0*/  FMUL.FTZ R71, R8.reuse, R71 ;  /* 0x0000004708477220 */ /* 0x040fe20000410000 */
[----:B------:R-:W-:Y:S01]  /*a2f0*/  R2P PR, R7, 0x6 ;  /* 0x0000000607007804 */ /* 0x000fe20000000000 */
[----:B------:R-:W-:Y:S01]  /*a300*/  FMUL.FTZ R70, R8, R70 ;  /* 0x0000004608467220 */ /* 0x000fe20000410000 */
        /* <DEDUP_REMOVED lines=32> */
[----:B------:R-:W-:Y:S01]  /*a510*/  LOP3.LUT R13, R14, R13, RZ, 0x3c, !PT ;  /* 0x0000000d0e0d7212 */ /* 0x000fe200078e3cff */
[----:B------:R-:W1:Y:S01]  /*a520*/  @P3 MUFU.LG2 R5, R5 ;  /* 0x0000000500053308 */ /* 0x000e620000000c00 */
[----:B------:R-:W-:Y:S01]  /*a530*/  IADD3 R8, R232, -R9, RZ ;  /* 0x80000009e8087210 */ /* 0x000fe20007ffe0ff */
[----:B------:R-:W-:Y:S01]  /*a540*/  STS.64 [R10+0x800], R130 ;  /* 0x000800820a007388 */ /* 0x000fe20000000a00 */
[----:B------:R-:W-:-:S02]  /*a550*/  IADD3 R9, R10, -0x20, RZ ;  /* 0xffffffe00a097810 */ /* 0x000fc40007ffe0ff */
[----:B------:R-:W-:Y:S02]  /*a560*/  SEL R7, R7, 0xffffffc0, !P1 ;  /* 0xffffffc007077807 */ /* 0x000fe40004800000 */
[----:B------:R-:W-:Y:S02]  /*a570*/  @P0 IADD3 R9, R10, 0x20, RZ ;  /* 0x000000200a090810 */ /* 0x000fe40007ffe0ff */
[----:B------:R-:W-:Y:S02]  /*a580*/  SEL R12, R12, 0xffffff80, !P2 ;  /* 0xffffff800c0c7807 */ /* 0x000fe40005000000 */
[----:B------:R-:W-:Y:S01]  /*a590*/  LEA R8, R8, R13, 0x2 ;  /* 0x0000000d08087211 */ /* 0x000fe200078e10ff */
[----:B------:R-:W-:Y:S01]  /*a5a0*/  STS.64 [R9], R68 ;  /* 0x0000004409007388 */ /* 0x000fe20000000a00 */
[C---:B------:R-:W-:Y:S02]  /*a5b0*/  IADD3 R13, R10.reuse, R7, RZ ;  /* 0x000000070a0d7210 */ /* 0x040fe40007ffe0ff */
[-C--:B------:R-:W-:Y:S01]  /*a5c0*/  IADD3 R15, R7, R9.reuse, RZ ;  /* 0x00000009070f7210 */ /* 0x080fe20007ffe0ff */
[----:B------:R-:W-:Y:S01]  /*a5d0*/  STS.64 [R9+0x800], R70 ;  /* 0x0008004609007388 */ /* 0x000fe20000000a00 */
[-C--:B------:R-:W-:Y:S01]  /*a5e0*/  IADD3 R14, R10, R12.reuse, RZ ;  /* 0x0000000c0a0e7210 */ /* 0x080fe20007ffe0ff */
[----:B-1----:R-:W-:Y:S01]  /*a5f0*/  @P3 FMUL.FTZ R5, R5, 0.69314718246459960938 ;  /* 0x3f31721805053820 */ /* 0x002fe20000410000 */
[----:B------:R-:W-:Y:S01]  /*a600*/  IADD3 R16, R12, R9, RZ ;  /* 0x000000090c107210 */ /* 0x000fe20007ffe0ff */
[----:B------:R-:W-:Y:S01]  /*a610*/  STS.64 [R13], R72 ;  /* 0x000000480d007388 */ /* 0x000fe20000000a00 */
[----:B------:R-:W-:-:S02]  /*a620*/  IADD3 R17, R13, R12, RZ ;  /* 0x0000000c0d117210 */ /* 0x000fc40007ffe0ff */
[----:B------:R-:W-:Y:S01]  /*a630*/  IADD3 R12, R15, R12, RZ ;  /* 0x0000000c0f0c7210 */ /* 0x000fe20007ffe0ff */
[----:B------:R-:W-:Y:S01]  /*a640*/  STS.64 [R13+0x800], R74 ;  /* 0x0008004a0d007388 */ /* 0x000fe20000000a00 */
[----:B------:R-:W-:Y:S02]  /*a650*/  LOP3.LUT R3, R3, 0xffffffe0, RZ, 0xc0, !PT ;  /* 0xffffffe003037812 */ /* 0x000fe400078ec0ff */
[----:B------:R-:W-:Y:S01]  /*a660*/  SHF.L.U32 R232, R232, 0x2, RZ ;  /* 0x00000002e8e87819 */ /* 0x000fe200000006ff */
[----:B------:R1:W-:Y:S01]  /*a670*/  STS.64 [R15], R76 ;  /* 0x0000004c0f007388 */ /* 0x0003e20000000a00 */
[----:B------:R-:W-:Y:S02]  /*a680*/  IADD3 R3, -R3, R4, RZ ;  /* 0x0000000403037210 */ /* 0x000fe40007ffe1ff */
[----:B------:R-:W-:Y:S01]  /*a690*/  MOV R4, 0xff800000 ;  /* 0xff80000000047802 */ /* 0x000fe20000000f00 */
[----:B------:R2:W-:Y:S01]  /*a6a0*/  STS.64 [R15+0x800], R78 ;  /* 0x0008004e0f007388 */ /* 0x0005e20000000a00 */
[----:B------:R-:W-:-:S02]  /*a6b0*/  LOP3.LUT P0, RZ, R3, 0x3, RZ, 0xc0, !PT ;  /* 0x0000000303ff7812 */ /* 0x000fc4000780c0ff */
[----:B------:R-:W-:Y:S01]  /*a6c0*/  IADD3 R3, -R235, RZ, RZ ;  /* 0x000000ffeb037210 */ /* 0x000fe20007ffe1ff */
[----:B------:R3:W-:Y:S01]  /*a6d0*/  STS.64 [R14], R80 ;  /* 0x000000500e007388 */ /* 0x0007e20000000a00 */
[----:B------:R-:W-:-:S03]  /*a6e0*/  SHF.R.S32.HI R233, RZ, 0x1f, R232 ;  /* 0x0000001fffe97819 */ /* 0x000fc600000114e8 */
[----:B------:R-:W-:Y:S04]  /*a6f0*/  STS.64 [R14+0x800], R82 ;  /* 0x000800520e007388 */ /* 0x000fe80000000a00 */
[----:B------:R-:W-:Y:S04]  /*a700*/  STS.64 [R16], R84 ;  /* 0x0000005410007388 */ /* 0x000fe80000000a00 */
[----:B------:R-:W-:Y:S04]  /*a710*/  STS.64 [R16+0x800], R86 ;  /* 0x0008005610007388 */ /* 0x000fe80000000a00 */
[----:B------:R-:W-:Y:S01]  /*a720*/  STS.64 [R17], R88 ;  /* 0x0000005811007388 */ /* 0x000fe20000000a00 */
[----:B-1----:R-:W1:Y:S03]  /*a730*/  LDC R76, c[0x0][0x270] ;  /* 0x00009c00ff4c7b82 */ /* 0x002e660000000800 */
[----:B------:R-:W-:Y:S01]  /*a740*/  STS.64 [R17+0x800], R90 ;  /* 0x0008005a11007388 */ /* 0x000fe20000000a00 */
[----:B--2---:R-:W-:-:S03]  /*a750*/  LEA R78, R8, UR4, 0x2 ;  /* 0x00000004084e7c11 */ /* 0x004fc6000f8e10ff */
[----:B------:R-:W-:Y:S01]  /*a760*/  STS.64 [R12], R92 ;  /* 0x0000005c0c007388 */ /* 0x000fe20000000a00 */
[----:B------:R-:W1:Y:S03]  /*a770*/  S2UR UR4, SR_CTAID.Z ;  /* 0x00000000000479c3 */ /* 0x000e660000002700 */
[----:B------:R-:W-:Y:S01]  /*a780*/  STS.64 [R12+0x800], R94 ;  /* 0x0008005e0c007388 */ /* 0x000fe20000000a00 */
[----:B---3--:R-:W-:-:S03]  /*a790*/  @P4 FMUL.FTZ R81, R6, 0.69314718246459960938 ;  /* 0x3f31721806514820 */ /* 0x008fc60000410000 */
[----:B------:R-:W-:Y:S01]  /*a7a0*/  STS.64 [R10+0x4000], R96 ;  /* 0x004000600a007388 */ /* 0x000fe20000000a00 */
[----:B------:R-:W2:Y:S03]  /*a7b0*/  @P4 LDC R79, c[0x0][0x2e8] ;  /* 0x0000ba00ff4f4b82 */ /* 0x000ea60000000800 */
[----:B------:R-:W-:Y:S04]  /*a7c0*/  STS.64 [R10+0x4800], R98 ;  /* 0x004800620a007388 */ /* 0x000fe80000000a00 */
[----:B------:R-:W-:Y:S01]  /*a7d0*/  STS.64 [R9+0x4000], R100 ;  /* 0x0040006409007388 */ /* 0x000fe20000000a00 */
[----:B------:R-:W3:Y:S03]  /*a7e0*/  @P3 LDC R77, c[0x0][0x2e8] ;  /* 0x0000ba00ff4d3b82 */ /* 0x000ee60000000800 */
[----:B------:R4:W-:Y:S04]  /*a7f0*/  STS.64 [R9+0x4800], R102 ;  /* 0x0048006609007388 */ /* 0x0009e80000000a00 */
[----:B------:R2:W-:Y:S01]  /*a800*/  STS.64 [R13+0x4000], R104 ;  /* 0x004000680d007388 */ /* 0x0005e20000000a00 */
[----:B-1----:R-:W-:-:S03]  /*a810*/  IMAD R3, R76, R3, UR4 ;  /* 0x000000044c037e24 */ /* 0x002fc6000f8e0203 */
[----:B------:R1:W-:Y:S04]  /*a820*/  STS.64 [R13+0x4800], R106 ;  /* 0x0048006a0d007388 */ /* 0x0003e80000000a00 */
[----:B------:R1:W-:Y:S01]  /*a830*/  STS.64 [R15+0x4000], R124 ;  /* 0x0040007c0f007388 */ /* 0x0003e20000000a00 */
[----:B--2---:R-:W-:-:S03]  /*a840*/  @P4 FFMA.FTZ R4, R2, R79, R81 ;  /* 0x0000004f02044223 */ /* 0x004fc60000010051 */
[----:B------:R1:W-:Y:S04]  /*a850*/  STS.64 [R15+0x4800], R126 ;  /* 0x0048007e0f007388 */ /* 0x0003e80000000a00 */
[----:B------:R1:W-:Y:S04]  /*a860*/  STS.64 [R14+0x4000], R108 ;  /* 0x0040006c0e007388 */ /* 0x0003e80000000a00 */
[----:B------:R1:W-:Y:S01]  /*a870*/  STS.64 [R14+0x4800], R110 ;  /* 0x0048006e0e007388 */ /* 0x0003e20000000a00 */
[----:B----4-:R-:W2:Y:S03]  /*a880*/  LDC.64 R8, c[0x0][0x2c0] ;  /* 0x0000b000ff087b82 */ /* 0x010ea60000000a00 */
[----:B------:R1:W-:Y:S04]  /*a890*/  STS.64 [R16+0x4000], R120 ;  /* 0x0040007810007388 */ /* 0x0003e80000000a00 */
[----:B------:R1:W-:Y:S04]  /*a8a0*/  STS.64 [R16+0x4800], R122 ;  /* 0x0048007a10007388 */ /* 0x0003e80000000a00 */
[----:B------:R1:W-:Y:S04]  /*a8b0*/  STS.64 [R17+0x4000], R112 ;  /* 0x0040007011007388 */ /* 0x0003e80000000a00 */
[----:B------:R1:W-:Y:S04]  /*a8c0*/  STS.64 [R17+0x4800], R114 ;  /* 0x0048007211007388 */ /* 0x0003e80000000a00 */
[----:B------:R1:W-:Y:S04]  /*a8d0*/  STS.64 [R12+0x4000], R116 ;  /* 0x004000740c007388 */ /* 0x0003e80000000a00 */
[----:B------:R1:W-:Y:S01]  /*a8e0*/  STS.64 [R12+0x4800], R118 ;  /* 0x004800760c007388 */ /* 0x0003e20000000a00 */
[----:B------:R-:W-:Y:S06]  /*a8f0*/  BAR.SYNC.DEFER_BLOCKING 0x0 ;  /* 0x0000000000007b1d */ /* 0x000fec0000010000 */
[----:B------:R-:W2:Y:S01]  /*a900*/  S2R R7, SR_CTAID.Y ;  /* 0x0000000000077919 */ /* 0x000ea20000002600 */
[----:B------:R-:W4:Y:S01]  /*a910*/  S2R R10, SR_CTAID.X ;  /* 0x00000000000a7919 */ /* 0x000f220000002500 */
[----:B------:R1:W1:Y:S04]  /*a920*/  LDS.128 R72, [R78] ;  /* 0x000000004e487984 */ /* 0x0002680000000c00 */
[----:B------:R1:W1:Y:S04]  /*a930*/  LDS.128 R68, [R78+0x800] ;  /* 0x000800004e447984 */ /* 0x0002680000000c00 */
[----:B------:R1:W1:Y:S04]  /*a940*/  LDS.128 R64, [R78+0x1000] ;  /* 0x001000004e407984 */ /* 0x0002680000000c00 */
[----:B------:R1:W1:Y:S04]  /*a950*/  LDS.128 R60, [R78+0x1800] ;  /* 0x001800004e3c7984 */ /* 0x0002680000000c00 */
[----:B------:R1:W1:Y:S01]  /*a960*/  LDS.128 R56, [R78+0x2000] ;  /* 0x002000004e387984 */ /* 0x0002620000000c00 */
[----:B--2---:R-:W-:Y:S01]  /*a970*/  IMAD R7, R7, R8, R235 ;  /* 0x0000000807077224 */ /* 0x004fe200078e02eb */
[----:B------:R-:W-:Y:S01]  /*a980*/  MOV R8, 0xff800000 ;  /* 0xff80000000087802 */ /* 0x000fe20000000f00 */
[----:B---3--:R-:W-:Y:S01]  /*a990*/  @P3 FFMA.FTZ R8, R0, R77, R5 ;  /* 0x0000004d00083223 */ /* 0x008fe20000010005 */
[----:B------:R2:W3:Y:S01]  /*a9a0*/  LDS.128 R52, [R78+0x2800] ;  /* 0x002800004e347984 */ /* 0x0004e20000000c00 */
[----:B----4-:R-:W-:Y:S01]  /*a9b0*/  SHF.L.U32 R6, R10, 0x6, RZ ;  /* 0x000000060a067819 */ /* 0x010fe200000006ff */
[----:B------:R-:W-:-:S02]  /*a9c0*/  IMAD R3, R7, R76, R3 ;  /* 0x0000004c07037224 */ /* 0x000fc400078e0203 */
[----:B------:R2:W4:Y:S02]  /*a9d0*/  LDS.128 R48, [R78+0x3000] ;  /* 0x003000004e307984 */ /* 0x0005240000000c00 */
[----:B------:R-:W-:Y:S02]  /*a9e0*/  IMAD R6, R3, R9, R6 ;  /* 0x0000000903067224 */ /* 0x000fe400078e0206 */
        /* <DEDUP_REMOVED lines=9> */
[----:B---3--:R-:W-:Y:S05]  /*aa80*/  @P0 BRA `(.L_x_2357) ;  /* 0x0000000000300947 */ /* 0x008fea0003800000 */
[----:B------:R-:W-:Y:S01]  /*aa90*/  IMAD R9, R10, -0x40, R9 ;  /* 0xffffffc00a097824 */ /* 0x000fe200078e0209 */
[----:B------:R-:W-:Y:S01]  /*aaa0*/  SHF.R.S32.HI R3, RZ, 0x1f, R239 ;  /* 0x0000001fff037819 */ /* 0x000fe200000114ef */
[C---:B------:R-:W-:Y:S01]  /*aab0*/  VIADD R2, R239.reuse, 0x8 ;  /* 0x00000008ef027836 */ /* 0x040fe20000000000 */
[----:B------:R-:W-:Y:S01]  /*aac0*/  IADD3 R0, P0, R6, R239, RZ ;  /* 0x000000ef06007210 */ /* 0x000fe20007f1e0ff */
[----:B------:R-:W-:Y:S01]  /*aad0*/  ULDC.64 UR4, c[0x0][0x2b8] ;  /* 0x0000ae0000047ab9 */ /* 0x000fe20000000a00 */
[-C--:B------:R-:W-:Y:S02]  /*aae0*/  ISETP.GE.AND P2, PT, R239, R9.reuse, PT ;  /* 0x00000009ef00720c */ /* 0x080fe40003f46270 */
[----:B------:R-:W-:Y:S02]  /*aaf0*/  ISETP.GE.AND P1, PT, R2, R9, PT ;  /* 0x000000090200720c */ /* 0x000fe40003f26270 */
[----:B------:R-:W-:Y:S02]  /*ab00*/  LEA.HI.X.SX32 R3, R6, R3, 0x1, P0 ;  /* 0x0000000306037211 */ /* 0x000fe400000f0eff */
[----:B------:R-:W-:-:S04]  /*ab10*/  LEA R2, P0, R0, UR4, 0x2 ;  /* 0x0000000400027c11 */ /* 0x000fc8000f8010ff */
[----:B------:R-:W-:-:S05]  /*ab20*/  LEA.HI.X R3, R0, UR5, R3, 0x2, P0 ;  /* 0x0000000500037c11 */ /* 0x000fca00080f1403 */
[----:B------:R3:W-:Y:S04]  /*ab30*/  @!P2 STG.E desc[UR18][R2.64], R4 ;  /* 0x000000040200a986 */ /* 0x0007e8000c101912 */
[----:B------:R3:W-:Y:S02]  /*ab40*/  @!P1 STG.E desc[UR18][R2.64+0x20], R8 ;  /* 0x0000200802009986 */ /* 0x0007e4000c101912 */
.L_x_2357:
[----:B------:R-:W-:Y:S05]  /*ab50*/  BSYNC B0 ;  /* 0x0000000000007941 */ /* 0x000fea0003800000 */
.L_x_2356:
[----:B------:R-:W-:Y:S01]  /*ab60*/  ULDC UR4, c[0x0][0x2dc] ;  /* 0x0000b70000047ab9 */ /* 0x000fe20000000800 */
[----:B------:R-:W-:-:S04]  /*ab70*/  IMAD.WIDE R232, R11, 0x80, R232 ;  /* 0x000000800be87825 */ /* 0x000fc800078e02e8 */
[----:B------:R-:W-:Y:S01]  /*ab80*/  IMAD R6, R6, UR4, RZ ;  /* 0x0000000406067c24 */ /* 0x000fe2000f8e02ff */
[----:B------:R-:W-:-:S04]  /*ab90*/  ULDC.64 UR4, c[0x0][0x288] ;  /* 0x0000a20000047ab9 */ /* 0x000fc80000000a00 */
[----:B------:R-:W-:-:S04]  /*aba0*/  IADD3 R0, P0, R6, R232, RZ ;  /* 0x000000e806007210 */ /* 0x000fc80007f1e0ff */
[----:B---3--:R-:W-:Y:S02]  /*abb0*/  LEA.HI.X.SX32 R3, R6, R233, 0x1, P0 ;  /* 0x000000e906037211 */ /* 0x008fe400000f0eff */
[----:B------:R-:W-:-:S04]  /*abc0*/  LEA R2, P0, R0, UR4, 0x2 ;  /* 0x0000000400027c11 */ /* 0x000fc8000f8010ff */
[----:B------:R-:W-:-:S05]  /*abd0*/  LEA.HI.X R3, R0, UR5, R3, 0x2, P0 ;  /* 0x0000000500037c11 */ /* 0x000fca00080f1403 */
[----:B-1----:R-:W-:Y:S04]  /*abe0*/  STG.E.128 desc[UR18][R2.64], R72 ;  /* 0x0000004802007986 */ /* 0x002fe8000c101d12 */
[----:B------:R-:W-:Y:S04]  /*abf0*/  STG.E.128 desc[UR18][R2.64+0x1000], R68 ;  /* 0x0010004402007986 */ /* 0x000fe8000c101d12 */
[----:B------:R-:W-:Y:S04]  /*ac00*/  STG.E.128 desc[UR18][R2.64+0x2000], R64 ;  /* 0x0020004002007986 */ /* 0x000fe8000c101d12 */
[----:B------:R-:W-:Y:S04]  /*ac10*/  STG.E.128 desc[UR18][R2.64+0x3000], R60 ;  /* 0x0030003c02007986 */ /* 0x000fe8000c101d12 */
[----:B------:R-:W-:Y:S04]  /*ac20*/  STG.E.128 desc[UR18][R2.64+0x4000], R56 ;  /* 0x0040003802007986 */ /* 0x000fe8000c101d12 */
[----:B------:R-:W-:Y:S04]  /*ac30*/  STG.E.128 desc[UR18][R2.64+0x5000], R52 ;  /* 0x0050003402007986 */ /* 0x000fe8000c101d12 */
[----:B----4-:R-:W-:Y:S04]  /*ac40*/  STG.E.128 desc[UR18][R2.64+0x6000], R48 ;  /* 0x0060003002007986 */ /* 0x010fe8000c101d12 */
[----:B------:R-:W-:Y:S04]  /*ac50*/  STG.E.128 desc[UR18][R2.64+0x7000], R44 ;  /* 0x0070002c02007986 */ /* 0x000fe8000c101d12 */
[----:B------:R-:W-:Y:S04]  /*ac60*/  STG.E.128 desc[UR18][R2.64+0x100], R40 ;  /* 0x0001002802007986 */ /* 0x000fe8000c101d12 */
[----:B------:R-:W-:Y:S04]  /*ac70*/  STG.E.128 desc[UR18][R2.64+0x1100], R36 ;  /* 0x0011002402007986 */ /* 0x000fe8000c101d12 */
[----:B------:R-:W-:Y:S04]  /*ac80*/  STG.E.128 desc[UR18][R2.64+0x2100], R32 ;  /* 0x0021002002007986 */ /* 0x000fe8000c101d12 */
[----:B------:R-:W-:Y:S04]  /*ac90*/  STG.E.128 desc[UR18][R2.64+0x3100], R28 ;  /* 0x0031001c02007986 */ /* 0x000fe8000c101d12 */
[----:B------:R-:W-:Y:S04]  /*aca0*/  STG.E.128 desc[UR18][R2.64+0x4100], R24 ;  /* 0x0041001802007986 */ /* 0x000fe8000c101d12 */
[----:B------:R-:W-:Y:S04]  /*acb0*/  STG.E.128 desc[UR18][R2.64+0x5100], R20 ;  /* 0x0051001402007986 */ /* 0x000fe8000c101d12 */
[----:B------:R-:W-:Y:S04]  /*acc0*/  STG.E.128 desc[UR18][R2.64+0x6100], R16 ;  /* 0x0061001002007986 */ /* 0x000fe8000c101d12 */
[----:B------:R-:W-:Y:S01]  /*acd0*/  STG.E.128 desc[UR18][R2.64+0x7100], R12 ;  /* 0x0071000c02007986 */ /* 0x000fe2000c101d12 */
[----:B------:R-:W-:Y:S05]  /*ace0*/  EXIT ;  /* 0x000000000000794d */ /* 0x000fea0003800000 */
.L_x_2358:
        /* <DEDUP_REMOVED lines=9> */
.L_x_8372:


//--------------------- .text._ZN5flash24flash_fwd_splitkv_kernelI23Flash_fwd_kernel_traitsILi128ELi64ELi128ELi4ELb0ELb0EN7cutlass6half_tE19Flash_kernel_traitsILi128ELi64ELi128ELi4ES3_EELb1ELb0ELb0ELb1ELb1ELb1ELb1ELb0EEEvNS_16Flash_fwd_paramsE --------------------------
	.section	.text._ZN5flash24flash_fwd_splitkv_kernelI23Flash_fwd_kernel_traitsILi128ELi64ELi128ELi4ELb0ELb0EN7cutlass6half_tE19Flash_kernel_traitsILi128ELi64ELi128ELi4ES3_EELb1ELb0ELb0ELb1ELb1ELb1ELb1ELb0EEEvNS_16Flash_fwd_paramsE,"ax",@progbits
	.align	128
        .global         _ZN5flash24flash_fwd_splitkv_kernelI23Flash_fwd_kernel_traitsILi128ELi64ELi128ELi4ELb0ELb0EN7cutlass6half_tE19Flash_kernel_traitsILi128ELi64ELi128ELi4ES3_EELb1ELb0ELb0ELb1ELb1ELb1ELb1ELb0EEEvNS_16Flash_fwd_paramsE
        .type           _ZN5flash24flash_fwd_splitkv_kernelI23Flash_fwd_kernel_traitsILi128ELi64ELi128ELi4ELb0ELb0EN7cutlass6half_tE19Flash_kernel_traitsILi128ELi64ELi128ELi4ES3_EELb1ELb0ELb0ELb1ELb1ELb1ELb1ELb0EEEvNS_16Flash_fwd_paramsE,@function
        .size           _ZN5flash24flash_fwd_splitkv_kernelI23Flash_fwd_kernel_traitsILi128ELi64ELi128ELi4ELb0ELb0EN7cutlass6half_tE19Flash_kernel_traitsILi128ELi64ELi128ELi4ES3_EELb1ELb0ELb0ELb1ELb1ELb1ELb1ELb0EEEvNS_16Flash_fwd_paramsE,(.L_x_8373 - _ZN5flash24flash_fwd_splitkv_kernelI23Flash_fwd_kernel_traitsILi128ELi64ELi128ELi4ELb0ELb0EN7cutlass6half_tE19Flash_kernel_traitsILi128ELi64ELi128ELi4ES3_EELb1ELb0ELb0ELb1ELb1ELb1ELb1ELb0EEEvNS_16Flash_fwd_paramsE)
        .other          _ZN5flash24flash_fwd_splitkv_kernelI23Flash_fwd_kernel_traitsILi128ELi64ELi128ELi4ELb0ELb0EN7cutlass6half_tE19Flash_kernel_traitsILi128ELi64ELi128ELi4ES3_EELb1ELb0ELb0ELb1ELb1ELb1ELb1ELb0EEEvNS_16Flash_fwd_paramsE,@"STO_CUDA_ENTRY STV_DEFAULT"
_ZN5flash24flash_fwd_splitkv_kernelI23Flash_fwd_kernel_traitsILi128ELi64ELi128ELi4ELb0ELb0EN7cutlass6half_tE19Flash_kernel_traitsILi128ELi64ELi128ELi4ES3_EELb1ELb0ELb0ELb1ELb1ELb1ELb1ELb0EEEvNS_16Flash_fwd_paramsE:
.text._ZN5flash24flash_fwd_splitkv_kernelI23Flash_fwd_kernel_traitsILi128ELi64ELi128ELi4ELb0ELb0EN7cutlass6half_tE19Flash_kernel_traitsILi128ELi64ELi128ELi4ES3_EELb1ELb0ELb0ELb1ELb1ELb1ELb1ELb0EEEvNS_16Flash_fwd_paramsE:
        /* <DEDUP_REMOVED lines=45> */
[----:B-1----:R-:W-:-:S04]  /*02d0*/  IABS R7, R6 ;  /* 0x0000000600077213 */ /* 0x002fc80000000000 */
[----:B------:R-:W1:Y:S01]  /*02e0*/  I2F.RP R3, R7 ;  /* 0x0000000700037306 */ /* 0x000e620000209400 */
[----:B--2---:R-:W-:-:S05]  /*02f0*/  VIADD R2, R2, 0x7f ;  /* 0x0000007f02027836 */ /* 0x004fca0000000000 */
[----:B------:R-:W-:-:S04]  /*0300*/  SHF.R.S32.HI R11, RZ, 0x1f, R2 ;  /* 0x0000001fff0b7819 */ /* 0x000fc80000011402 */
[----:B------:R-:W-:Y:S01]  /*0310*/  LEA.HI R11, R11, R2, RZ, 0x7 ;  /* 0x000000020b0b7211 */ /* 0x000fe200078f38ff */
[----:B-1----:R-:W1:Y:S03]  /*0320*/  MUFU.RCP R4, R3 ;  /* 0x0000000300047308 */ /* 0x002e660000001000 */
[----:B------:R-:W-:-:S05]  /*0330*/  LEA.HI.SX32 R11, R11, R6, 0x19 ;  /* 0x000000060b0b7211 */ /* 0x000fca00078fcaff */
[----:B------:R-:W-:-:S05]  /*0340*/  VIADD R11, R11, 0xffffffff ;  /* 0xffffffff0b0b7836 */ /* 0x000fca0000000000 */
[----:B------:R-:W-:Y:S02]  /*0350*/  IABS R10, R11 ;  /* 0x0000000b000a7213 */ /* 0x000fe40000000000 */
[-C--:B------:R-:W-:Y:S01]  /*0360*/  LOP3.LUT R11, R11, R6.reuse, RZ, 0x3c, !PT ;  /* 0x000000060b0b7212 */ /* 0x080fe200078e3cff */
[----:B-1----:R-:W-:Y:S01]  /*0370*/  VIADD R4, R4, 0xffffffe ;  /* 0x0ffffffe04047836 */ /* 0x002fe20000000000 */
[----:B------:R-:W-:-:S03]  /*0380*/  IABS R3, R6 ;  /* 0x0000000600037213 */ /* 0x000fc60000000000 */
[----:B------:R-:W1:Y:S02]  /*0390*/  F2I.FTZ.U32.TRUNC.NTZ R5, R4 ;  /* 0x0000000400057305 */ /* 0x000e64000021f000 */
[----:B------:R-:W-:Y:S02]  /*03a0*/  IMAD.MOV R3, RZ, RZ, -R3 ;  /* 0x000000ffff037224 */ /* 0x000fe400078e0a03 */
        /* <DEDUP_REMOVED lines=47> */
[C---:B------:R-:W-:Y:S02]  /*06a0*/  VIADD R6, R0.reuse, 0x8 ;  /* 0x0000000800067836 */ /* 0x040fe40000000000 */
        /* <DEDUP_REMOVED lines=67> */
.L_x_2359:
        /* <DEDUP_REMOVED lines=22> */
.L_x_2360:
        /* <DEDUP_REMOVED lines=79> */
.L_x_2361:
        /* <DEDUP_REMOVED lines=49> */
[----:B---3--:R-:W-:-:S04]  /*1440*/  IMAD.WIDE.U32 R16, R15, R4, R22 ;  /* 0x000000040f107225 */ /* 0x008fc800078e0016 */
[-C--:B-1----:R-:W-:Y:S02]  /*1450*/  IMAD R8, R19, R2.reuse, RZ ;  /* 0x0000000213087224 */ /* 0x082fe400078e02ff */
[----:B------:R-:W-:-:S04]  /*1460*/  IMAD.WIDE.U32 R18, R13, R2, R20 ;  /* 0x000000020d127225 */ /* 0x000fc800078e0014 */
[----:B------:R-:W-:Y:S02]  /*1470*/  IMAD R3, R13, R3, R8 ;  /* 0x000000030d037224 */ /* 0x000fe400078e0208 */
[----:B------:R-:W-:Y:S02]  /*1480*/  IMAD R8, R9, R4, RZ ;  /* 0x0000000409087224 */ /* 0x000fe400078e02ff */
[----:B------:R-:W-:Y:S02]  /*1490*/  IMAD.IADD R14, R19, 0x1, R3 ;  /* 0x00000001130e7824 */ /* 0x000fe400078e0203 */
[----:B------:R-:W-:Y:S01]  /*14a0*/  IMAD R5, R15, R5, R8 ;  /* 0x000000050f057224 */ /* 0x000fe200078e0208 */
[----:B------:R-:W-:-:S04]  /*14b0*/  MOV R8, R15 ;  /* 0x0000000f00087202 */ /* 0x000fc80000000f00 */
[----:B------:R-:W-:-:S07]  /*14c0*/  IADD3 R13, R17, R5, RZ ;  /* 0x00000005110d7210 */ /* 0x000fce0007ffe0ff */
.L_x_2362:
[----:B--2---:R-:W-:Y:S01]  /*14d0*/  SHF.R.S32.HI R39, RZ, 0x1f, R6 ;  /* 0x0000001fff277819 */ /* 0x004fe20000011406 */
[----:B------:R-:W-:Y:S01]  /*14e0*/  ULDC.64 UR4, c[0x0][0x228] ;  /* 0x00008a0000047ab9 */ /* 0x000fe20000000a00 */
[----:B------:R-:W-:Y:S01]  /*14f0*/  SHF.R.S32.HI R20, RZ, 0x1f, R239 ;  /* 0x0000001fff147819 */ /* 0x000fe200000114ef */
[----:B------:R-:W1:Y:S01]  /*1500*/  S2UR UR20, SR_CgaCtaId ;  /* 0x00000000001479c3 */ /* 0x000e620000008800 */
[-C--:B------:R-:W-:Y:S01]  /*1510*/  LEA.HI R2, R39, R6.reuse, RZ, 0x3 ;  /* 0x0000000627027211 */ /* 0x080fe200078f18ff */
[----:B------:R-:W-:Y:S01]  /*1520*/  ULDC.64 UR14, c[0x0][0x240] ;  /* 0x00009000000e7ab9 */ /* 0x000fe20000000a00 */
[----:B------:R-:W-:Y:S01]  /*1530*/  ULDC.64 UR10, c[0x0][0x268] ;  /* 0x00009a00000a7ab9 */ /* 0x000fe20000000a00 */
[----:B------:R-:W-:Y:S01]  /*1540*/  IMAD R20, R20, UR4, RZ ;  /* 0x0000000414147c24 */ /* 0x000fe2000f8e02ff */
[----:B------:R-:W-:Y:S01]  /*1550*/  LOP3.LUT R3, R2, 0xfffffff8, RZ, 0xc0, !PT ;  /* 0xfffffff802037812 */ /* 0x000fe200078ec0ff */
[----:B------:R-:W-:Y:S01]  /*1560*/  IMAD R9, R9, UR10, RZ ;  /* 0x0000000a09097c24 */ /* 0x000fe2000f8e02ff */
[----:B------:R-:W-:Y:S01]  /*1570*/  SHF.R.S32.HI R26, RZ, 0x3, R2 ;  /* 0x00000003ff1a7819 */ /* 0x000fe20000011402 */
[----:B------:R-:W-:Y:S01]  /*1580*/  IMAD R5, R239, UR5, R20 ;  /* 0x00000005ef057c24 */ /* 0x000fe2000f8e0214 */
[----:B------:R-:W-:Y:S01]  /*1590*/  LEA.HI R4, R39, R6, RZ, 0x4 ;  /* 0x0000000627047211 */ /* 0x000fe200078f20ff */
[----:B------:R-:W-:Y:S01]  /*15a0*/  IMAD.IADD R3, R6, 0x1, -R3 ;  /* 0x0000000106037824 */ /* 0x000fe200078e0a03 */
[----:B------:R-:W-:Y:S01]  /*15b0*/  SHF.R.S32.HI R27, RZ, 0x1f, R26 ;  /* 0x0000001fff1b7819 */ /* 0x000fe2000001141a */
[----:B------:R-:W-:Y:S01]  /*15c0*/  IMAD.SHL.U32 R19, R26, 0x40, RZ ;  /* 0x000000401a137824 */ /* 0x000fe200078e00ff */
[----:B------:R-:W-:Y:S01]  /*15d0*/  ULDC.64 UR12, c[0x0][0x210] ;  /* 0x00008400000c7ab9 */ /* 0x000fe20000000a00 */
[----:B------:R-:W-:Y:S01]  /*15e0*/  IMAD.SHL.U32 R22, R3, 0x8, RZ ;  /* 0x0000000803167824 */ /* 0x000fe200078e00ff */
[----:B------:R-:W-:Y:S01]  /*15f0*/  SHF.R.S32.HI R17, RZ, 0x4, R4 ;  /* 0x00000004ff117819 */ /* 0x000fe20000011404 */
[----:B------:R-:W-:Y:S01]  /*1600*/  IMAD.WIDE R30, R0, 0x40, R26 ;  /* 0x00000040001e7825 */ /* 0x000fe200078e021a */
[----:B------:R-:W-:-:S02]  /*1610*/  LOP3.LUT R19, R19, 0x1c0, RZ, 0xc0, !PT ;  /* 0x000001c013137812 */ /* 0x000fc400078ec0ff */
[--C-:B------:R-:W-:Y:S01]  /*1620*/  SHF.R.S32.HI R23, RZ, 0x1f, R22.reuse ;  /* 0x0000001fff177819 */ /* 0x100fe20000011416 */
[----:B------:R-:W-:Y:S01]  /*1630*/  IMAD R9, R8, UR11, R9 ;  /* 0x0000000b08097c24 */ /* 0x000fe2000f8e0209 */
[C---:B------:R-:W-:Y:S02]  /*1640*/  IADD3 R28, P1, R22.reuse, R16, RZ ;  /* 0x00000010161c7210 */ /* 0x040fe40007f3e0ff */
[--C-:B------:R-:W-:Y:S01]  /*1650*/  LOP3.LUT R16, R19, 0x38, R22.reuse, 0xf8, !PT ;  /* 0x0000003813107812 */ /* 0x100fe200078ef816 */
[----:B------:R-:W-:Y:S01]  /*1660*/  IMAD.WIDE.U32 R24, R239, UR4, R22 ;  /* 0x00000004ef187c25 */ /* 0x000fe2000f8e0016 */
[----:B------:R-:W-:Y:S01]  /*1670*/  ULDC.64 UR4, c[0x0][0x258] ;  /* 0x0000960000047ab9 */ /* 0x000fe20000000a00 */
[----:B------:R-:W-:Y:S02]  /*1680*/  IADD3 R18, P0, R22, R18, RZ ;  /* 0x0000001216127210 */ /* 0x000fe40007f1e0ff */
[----:B------:R-:W-:Y:S01]  /*1690*/  IMAD.IADD R25, R25, 0x1, R5 ;  /* 0x0000000119197824 */ /* 0x000fe200078e0205 */
[----:B------:R-:W-:Y:S01]  /*16a0*/  SHF.R.S32.HI R5, RZ, 0x1f, R12 ;  /* 0x0000001fff057819 */ /* 0x000fe2000001140c */
[----:B------:R-:W-:Y:S01]  /*16b0*/  IMAD.X R29, R23, 0x1, R13, P1 ;  /* 0x00000001171d7824 */ /* 0x000fe200008e060d */
[----:B------:R-:W-:Y:S01]  /*16c0*/  SHF.R.U32.HI R19, RZ, 0x3, R19 ;  /* 0x00000003ff137819 */ /* 0x000fe20000011613 */
[----:B------:R-:W-:Y:S01]  /*16d0*/  IMAD R13, R27, UR6, RZ ;  /* 0x000000061b0d7c24 */ /* 0x000fe2000f8e02ff */
[----:B------:R-:W-:Y:S01]  /*16e0*/  LEA.HI R20, R4, R17, RZ, 0x1 ;  /* 0x0000001104147211 */ /* 0x000fe200078f08ff */
[----:B------:R-:W-:Y:S01]  /*16f0*/  IMAD R5, R5, UR4, RZ ;  /* 0x0000000405057c24 */ /* 0x000fe2000f8e02ff */
[----:B------:R-:W-:Y:S01]  /*1700*/  LOP3.LUT R16, R16, R19, RZ, 0x3c, !PT ;  /* 0x0000001310107212 */ /* 0x000fe200078e3cff */
[----:B------:R-:W-:Y:S01]  /*1710*/  IMAD.WIDE.U32 R24, R12, UR4, R24 ;  /* 0x000000040c187c25 */ /* 0x000fe2000f8e0018 */
[----:B------:R-:W-:-:S02]  /*1720*/  LEA.HI R15, R39, R6, RZ, 0x6 ;  /* 0x00000006270f7211 */ /* 0x000fc400078f30ff */
[----:B------:R-:W-:Y:S01]  /*1730*/  LOP3.LUT R20, R20, 0xfffffffe, RZ, 0xc0, !PT ;  /* 0xfffffffe14147812 */ /* 0x000fe200078ec0ff */
[----:B------:R-:W-:Y:S01]  /*1740*/  IMAD R5, R12, UR5, R5 ;  /* 0x000000050c057c24 */ /* 0x000fe2000f8e0205 */
[----:B------:R-:W-:Y:S01]  /*1750*/  ULDC.64 UR4, c[0x0][0x218] ;  /* 0x0000860000047ab9 */ /* 0x000fe20000000a00 */
[----:B------:R-:W-:Y:S01]  /*1760*/  IMAD.X R19, R23, 0x1, R14, P0 ;  /* 0x0000000117137824 */ /* 0x000fe200000e060e */
[C---:B------:R-:W-:Y:S01]  /*1770*/  IADD3 R11, P0, R26.reuse, R11, RZ ;  /* 0x0000000b1a0b7210 */ /* 0x040fe20007f1e0ff */
[C---:B------:R-:W-:Y:S01]  /*1780*/  IMAD R13, R26.reuse, UR7, R13 ;  /* 0x000000071a0d7c24 */ /* 0x040fe2000f8e020d */
[----:B------:R-:W-:Y:S01]  /*1790*/  LEA.HI R39, R39, R6, RZ, 0x5 ;  /* 0x0000000627277211 */ /* 0x000fe200078f28ff */
[----:B------:R-:W-:-:S03]  /*17a0*/  IMAD.WIDE.U32 R28, R26, UR6, R28 ;  /* 0x000000061a1c7c25 */ /* 0x000fc6000f8e001c */
[----:B------:R-:W-:Y:S01]  /*17b0*/  SHF.R.S32.HI R38, RZ, 0x5, R39 ;  /* 0x00000005ff267819 */ /* 0x000fe20000011427 */
[----:B------:R-:W-:Y:S02]  /*17c0*/  IMAD.IADD R25, R25, 0x1, R5 ;  /* 0x0000000119197824 */ /* 0x000fe400078e0205 */
[----:B------:R-:W-:Y:S02]  /*17d0*/  IMAD R5, R31, UR14, RZ ;  /* 0x0000000e1f057c24 */ /* 0x000fe4000f8e02ff */
        /* <DEDUP_REMOVED lines=8> */
[----:B------:R-:W-:Y:S01]  /*1860*/  IMAD.WIDE.U32 R18, R8, UR10, R18 ;  /* 0x0000000a08127c25 */ /* 0x000fe2000f8e0012 */
[----:B------:R-:W-:Y:S01]  /*1870*/  ULDC.64 UR10, c[0x0][0x250] ;  /* 0x00009400000a7ab9 */ /* 0x000fe20000000a00 */
[----:B------:R-:W-:Y:S01]  /*1880*/  LEA R12, P0, R24, UR12, 0x1 ;  /* 0x0000000c180c7c11 */ /* 0x000fe2000f8008ff */
[----:B------:R-:W-:Y:S01]  /*1890*/  USHF.L.U32 UR4, UR14, 0x5, URZ ;  /* 0x000000050e047899 */ /* 0x000fe2000800063f */
[----:B------:R-:W-:Y:S01]  /*18a0*/  IMAD.IADD R5, R25, 0x1, R5 ;  /* 0x0000000119057824 */ /* 0x000fe200078e0205 */
[----:B------:R-:W-:Y:S01]  /*18b0*/  USHF.L.U64.HI UR12, UR14, 0x5, UR15 ;  /* 0x000000050e0c7899 */ /* 0x000fe2000801020f */
[----:B------:R-:W-:Y:S01]  /*18c0*/  IMAD R10, R10, UR10, RZ ;  /* 0x0000000a0a0a7c24 */ /* 0x000fe2000f8e02ff */
[----:B------:R-:W-:Y:S01]  /*18d0*/  USHF.L.U32 UR15, UR6, 0x5, URZ ;  /* 0x00000005060f7899 */ /* 0x000fe2000800063f */
[----:B------:R-:W-:Y:S01]  /*18e0*/  IMAD.IADD R19, R19, 0x1, R9 ;  /* 0x0000000113137824 */ /* 0x000fe200078e0209 */
[----:B------:R-:W-:Y:S01]  /*18f0*/  LEA.HI.X R13, R24, UR13, R5, 0x1, P0 ;  /* 0x0000000d180d7c11 */ /* 0x000fe200080f0c05 */
[C---:B------:R-:W-:Y:S01]  /*1900*/  IMAD R5, R11.reuse, UR11, R10 ;  /* 0x0000000b0b057c24 */ /* 0x040fe2000f8e020a */
[----:B------:R-:W-:Y:S01]  /*1910*/  IADD3 R10, P0, R12, UR4, RZ ;  /* 0x000000040c0a7c10 */ /* 0x000fe2000ff1e0ff */
[----:B------:R-:W-:Y:S01]  /*1920*/  IMAD.WIDE.U32 R8, R11, UR10, R18 ;  /* 0x0000000a0b087c25 */ /* 0x000fe2000f8e0012 */
[----:B------:R-:W-:-:S02]  /*1930*/  USHF.L.U64.HI UR14, UR6, 0x5, UR7 ;  /* 0x00000005060e7899 */ /* 0x000fc40008010207 */
[----:B------:R-:W-:Y:S01]  /*1940*/  IADD3.X R11, R13, UR12, RZ, P0, !PT ;  /* 0x0000000c0d0b7c10 */ /* 0x000fe200087fe4ff */
[----:B------:R-:W-:Y:S01]  /*1950*/  IMAD.SHL.U32 R15, R15, 0x8, RZ ;  /* 0x000000080f0f7824 */ /* 0x000fe200078e00ff */
[----:B------:R-:W-:Y:S01]  /*1960*/  IADD3 R18, P0, R10, UR4, RZ ;  /* 0x000000040a127c10 */ /* 0x000fe2000ff1e0ff */
[----:B------:R-:W-:Y:S01]  /*1970*/  IMAD.IADD R0, R17, 0x1, -R20 ;  /* 0x0000000111007824 */ /* 0x000fe200078e0a14 */
[----:B------:R-:W-:Y:S01]  /*1980*/  USHF.L.U32 UR20, UR10, 0x5, URZ ;  /* 0x000000050a147899 */ /* 0x000fe2000800063f */
[----:B------:R-:W-:Y:S01]  /*1990*/  IMAD.IADD R233, R9, 0x1, R5 ;  /* 0x0000000109e97824 */ /* 0x000fe200078e0205 */
[----:B------:R-:W-:Y:S01]  /*19a0*/  IADD3.X R19, R11, UR12, RZ, P0, !PT ;  /* 0x0000000c0b137c10 */ /* 0x000fe200087fe4ff */
[----:B------:R-:W-:Y:S01]  /*19b0*/  USHF.L.U64.HI UR11, UR10, 0x5, UR11 ;  /* 0x000000050a0b7899 */ /* 0x000fe2000801020b */
[----:B------:R-:W-:Y:S01]  /*19c0*/  IADD3 R20, P0, R18, UR4, RZ ;  /* 0x0000000412147c10 */ /* 0x000fe2000ff1e0ff */
[----:B------:R-:W-:Y:S01]  /*19d0*/  IMAD.SHL.U32 R5, R0, 0x8, RZ ;  /* 0x0000000800057824 */ /* 0x000fe200078e00ff */
[----:B------:R-:W-:Y:S01]  /*19e0*/  LOP3.LUT R15, R16, 0x7ffffe00, R15, 0xf8, !PT ;  /* 0x7ffffe00100f7812 */ /* 0x000fe200078ef80f */
[----:B------:R-:W-:Y:S01]  /*19f0*/  UIADD3 UR4, UR5, 0x4000, URZ ;  /* 0x0000400005047890 */ /* 0x000fe2000fffe03f */
[----:B------:R-:W-:Y:S01]  /*1a00*/  IADD3.X R21, R19, UR12, RZ, P0, !PT ;  /* 0x0000000c13157c10 */ /* 0x000fe200087fe4ff */
[----:B------:R-:W-:Y:S01]  /*1a10*/  ULDC.64 UR12, c[0x0][0x220] ;  /* 0x00008800000c7ab9 */ /* 0x000fe20000000a00 */
[----:B------:R-:W-:Y:S01]  /*1a20*/  IADD3 R16, P0, R234, UR15, RZ ;  /* 0x0000000fea107c10 */ /* 0x000fe2000ff1e0ff */
[----:B------:R-:W-:Y:S01]  /*1a30*/  IMAD R133, R38, 0x10, R133 ;  /* 0x0000001026857824 */ /* 0x000fe200078e0285 */
[----:B------:R-:W-:-:S02]  /*1a40*/  LEA R237, R15, UR5, 0x1 ;  /* 0x000000050fed7c11 */ /* 0x000fc4000f8e08ff */
[----:B------:R-:W-:Y:S02]  /*1a50*/  IADD3.X R17, R235, UR14, RZ, P0, !PT ;  /* 0x0000000eeb117c10 */ /* 0x000fe400087fe4ff */
[----:B------:R-:W-:Y:S01]  /*1a60*/  IADD3 R14, P0, R16, UR15, RZ ;  /* 0x0000000f100e7c10 */ /* 0x000fe2000ff1e0ff */
[----:B------:R-:W-:Y:S01]  /*1a70*/  @!PT LDS RZ, [RZ] ;  /* 0x00000000fffff984 */ /* 0x000fe20000000800 */
[----:B------:R-:W-:Y:S01]  /*1a80*/  @!PT LDS RZ, [RZ] ;  /* 0x00000000fffff984 */ /* 0x000fe20000000800 */
[----:B------:R-:W-:Y:S01]  /*1a90*/  @!PT LDS RZ, [RZ] ;  /* 0x00000000fffff984 */ /* 0x000fe20000000800 */
[----:B------:R-:W-:Y:S03]  /*1aa0*/  LDGSTS.E.BYPASS.LTC128B.128 [R237], desc[UR18][R12.64] ;  /* 0x000000000ced7fae */ /* 0x000fe6000b901d52 */
[----:B------:R-:W-:Y:S01]  /*1ab0*/  IADD3.X R15, R17, UR14, RZ, P0, !PT ;  /* 0x0000000e110f7c10 */ /* 0x000fe200087fe4ff */
[----:B------:R1:W-:Y:S04]  /*1ac0*/  LDGSTS.E.BYPASS.LTC128B.128 [R237+0x2000], desc[UR18][R12.64+0x80] ;  /* 0x020000800ced7fae */ /* 0x0003e8000b901d52 */
[----:B------:R-:W-:Y:S04]  /*1ad0*/  LDGSTS.E.BYPASS.LTC128B.128 [R237+0x800], desc[UR18][R10.64] ;  /* 0x008000000aed7fae */ /* 0x000fe8000b901d52 */
[----:B------:R2:W-:Y:S04]  /*1ae0*/  LDGSTS.E.BYPASS.LTC128B.128 [R237+0x2800], desc[UR18][R10.64+0x80] ;  /* 0x028000800aed7fae */ /* 0x0005e8000b901d52 */
[----:B------:R-:W-:Y:S04]  /*1af0*/  LDGSTS.E.BYPASS.LTC128B.128 [R237+0x1000], desc[UR18][R18.64] ;  /* 0x0100000012ed7fae */ /* 0x000fe8000b901d52 */
[----:B------:R-:W-:Y:S04]  /*1b00*/  LDGSTS.E.BYPASS.LTC128B.128 [R237+0x3000], desc[UR18][R18.64+0x80] ;  /* 0x0300008012ed7fae */ /* 0x000fe8000b901d52 */
[----:B------:R-:W-:Y:S04]  /*1b10*/  LDGSTS.E.BYPASS.LTC128B.128 [R237+0x1800], desc[UR18][R20.64] ;  /* 0x0180000014ed7fae */ /* 0x000fe8000b901d52 */
[----:B------:R3:W-:Y:S01]  /*1b20*/  LDGSTS.E.BYPASS.LTC128B.128 [R237+0x3800], desc[UR18][R20.64+0x80] ;  /* 0x0380008014ed7fae */ /* 0x0007e2000b901d52 */
[----:B-1----:R-:W-:-:S03]  /*1b30*/  IADD3 R12, P0, R14, UR15, RZ ;  /* 0x0000000f0e0c7c10 */ /* 0x002fc6000ff1e0ff */
[----:B------:R-:W-:Y:S01]  /*1b40*/  LDGSTS.E.BYPASS.LTC128B.128 [R237+0x4000], desc[UR18][R234.64] ;  /* 0x04000000eaed7fae */ /* 0x000fe2000b901d52 */
[----:B------:R-:W-:-:S03]  /*1b50*/  IADD3.X R13, R15, UR14, RZ, P0, !PT ;  /* 0x0000000e0f0d7c10 */ /* 0x000fc600087fe4ff */
[----:B------:R-:W-:Y:S01]  /*1b60*/  LDGSTS.E.BYPASS.LTC128B.128 [R237+0x8000], desc[UR18][R234.64+0x80] ;  /* 0x08000080eaed7fae */ /* 0x000fe2000b901d52 */
[----:B--2---:R-:W-:-:S03]  /*1b70*/  LOP3.LUT R11, R4, 0xfffffff0, RZ, 0xc0, !PT ;  /* 0xfffffff0040b7812 */ /* 0x004fc600078ec0ff */
[----:B------:R-:W-:Y:S04]  /*1b80*/  LDGSTS.E.BYPASS.LTC128B.128 [R237+0x4800], desc[UR18][R16.64] ;  /* 0x0480000010ed7fae */ /* 0x000fe8000b901d52 */
[----:B------:R1:W-:Y:S01]  /*1b90*/  LDGSTS.E.BYPASS.LTC128B.128 [R237+0x8800], desc[UR18][R16.64+0x80] ;  /* 0x0880008010ed7fae */ /* 0x0003e2000b901d52 */
[----:B------:R-:W-:-:S03]  /*1ba0*/  IMAD.IADD R236, R6, 0x1, -R11 ;  /* 0x0000000106ec7824 */ /* 0x000fc600078e0a0b */
[----:B------:R-:W-:Y:S02]  /*1bb0*/  LDGSTS.E.BYPASS.LTC128B.128 [R237+0x5000], desc[UR18][R14.64] ;  /* 0x050000000eed7fae */ /* 0x000fe4000b901d52 */
[----:B------:R-:W-:Y:S02]  /*1bc0*/  SHF.R.S32.HI R11, RZ, 0x1f, R236 ;  /* 0x0000001fff0b7819 */ /* 0x000fe400000114ec */
[----:B------:R2:W-:Y:S02]  /*1bd0*/  LDGSTS.E.BYPASS.LTC128B.128 [R237+0x9000], desc[UR18][R14.64+0x80] ;  /* 0x090000800eed7fae */ /* 0x0005e4000b901d52 */
[----:B------:R-:W-:Y:S02]  /*1be0*/  LEA.HI R4, R11, R236, RZ, 0x3 ;  /* 0x000000ec0b047211 */ /* 0x000fe400078f18ff */
[----:B---3--:R-:W-:Y:S01]  /*1bf0*/  IADD3 R20, P0, R12, UR15, RZ ;  /* 0x0000000f0c147c10 */ /* 0x008fe2000ff1e0ff */
[----:B------:R-:W-:Y:S01]  /*1c00*/  LDGSTS.E.BYPASS.LTC128B.128 [R237+0x5800], desc[UR18][R12.64] ;  /* 0x058000000ced7fae */ /* 0x000fe2000b901d52 */
[----:B------:R-:W-:-:S02]  /*1c10*/  LOP3.LUT R11, R4, 0xfffffff8, RZ, 0xc0, !PT ;  /* 0xfffffff8040b7812 */ /* 0x000fc400078ec0ff */
[----:B------:R-:W-:Y:S01]  /*1c20*/  IADD3.X R21, R13, UR14, RZ, P0, !PT ;  /* 0x0000000e0d157c10 */ /* 0x000fe200087fe4ff */
[----:B------:R3:W-:Y:S01]  /*1c30*/  LDGSTS.E.BYPASS.LTC128B.128 [R237+0x9800], desc[UR18][R12.64+0x80] ;  /* 0x098000800ced7fae */ /* 0x0007e2000b901d52 */
[----:B------:R-:W-:Y:S01]  /*1c40*/  IADD3 R18, P0, R20, UR15, RZ ;  /* 0x0000000f14127c10 */ /* 0x000fe2000ff1e0ff */
[----:B------:R-:W-:Y:S02]  /*1c50*/  IMAD.IADD R40, R236, 0x1, -R11 ;  /* 0x00000001ec287824 */ /* 0x000fe400078e0a0b */
[----:B------:R-:W-:Y:S01]  /*1c60*/  LDGSTS.E.BYPASS.LTC128B.128 [R237+0x6000], desc[UR18][R20.64] ;  /* 0x0600000014ed7fae */ /* 0x000fe2000b901d52 */
[----:B------:R-:W-:Y:S01]  /*1c70*/  IADD3.X R19, R21, UR14, RZ, P0, !PT ;  /* 0x0000000e15137c10 */ /* 0x000fe200087fe4ff */
[C---:B------:R-:W-:Y:S01]  /*1c80*/  IMAD.SHL.U32 R10, R40.reuse, 0x40, RZ ;  /* 0x00000040280a7824 */ /* 0x040fe200078e00ff */
[----:B------:R-:W-:Y:S01]  /*1c90*/  LOP3.LUT P1, RZ, R40, 0x2, RZ, 0xc0, !PT ;  /* 0x0000000228ff7812 */ /* 0x000fe2000782c0ff */
[----:B------:R-:W-:Y:S01]  /*1ca0*/  LDGSTS.E.BYPASS.LTC128B.128 [R237+0xa000], desc[UR18][R20.64+0x80] ;  /* 0x0a00008014ed7fae */ /* 0x000fe2000b901d52 */
[----:B-1----:R-:W-:-:S03]  /*1cb0*/  IADD3 R16, P0, R18, UR15, RZ ;  /* 0x0000000f12107c10 */ /* 0x002fc6000ff1e0ff */
[----:B------:R-:W-:Y:S01]  /*1cc0*/  LDGSTS.E.BYPASS.LTC128B.128 [R237+0x6800], desc[UR18][R18.64] ;  /* 0x0680000012ed7fae */ /* 0x000fe2000b901d52 */
[----:B------:R-:W-:Y:S02]  /*1cd0*/  LOP3.LUT R10, R10, 0x1c0, RZ, 0xc0, !PT ;  /* 0x000001c00a0a7812 */ /* 0x000fe400078ec0ff */
[----:B------:R-:W-:Y:S01]  /*1ce0*/  IADD3.X R17, R19, UR14, RZ, P0, !PT ;  /* 0x0000000e13117c10 */ /* 0x000fe200087fe4ff */
[----:B------:R1:W-:Y:S01]  /*1cf0*/  LDGSTS.E.BYPASS.LTC128B.128 [R237+0xa800], desc[UR18][R18.64+0x80] ;  /* 0x0a80008012ed7fae */ /* 0x0003e2000b901d52 */
[----:B--2---:R-:W-:-:S03]  /*1d00*/  IADD3 R14, P0, R16, UR15, RZ ;  /* 0x0000000f100e7c10 */ /* 0x004fc6000ff1e0ff */
[----:B------:R-:W-:Y:S01]  /*1d10*/  LDGSTS.E.BYPASS.LTC128B.128 [R237+0x7000], desc[UR18][R16.64] ;  /* 0x0700000010ed7fae */ /* 0x000fe2000b901d52 */
[----:B------:R-:W-:-:S03]  /*1d20*/  IADD3.X R15, R17, UR14, RZ, P0, !PT ;  /* 0x0000000e110f7c10 */ /* 0x000fc600087fe4ff */
[----:B------:R2:W-:Y:S01]  /*1d30*/  LDGSTS.E.BYPASS.LTC128B.128 [R237+0xb000], desc[UR18][R16.64+0x80] ;  /* 0x0b00008010ed7fae */ /* 0x0005e2000b901d52 */
[C---:B------:R-:W-:Y:S01]  /*1d40*/  LEA R232, P0, R8.reuse, UR12, 0x1 ;  /* 0x0000000c08e87c11 */ /* 0x040fe2000f8008ff */
[----:B---3--:R-:W-:Y:S02]  /*1d50*/  IMAD.SHL.U32 R13, R3, 0x40, RZ ;  /* 0x00000040030d7824 */ /* 0x008fe400078e00ff */
[----:B------:R-:W-:Y:S01]  /*1d60*/  LDGSTS.E.BYPASS.LTC128B.128 [R237+0x7800], desc[UR18][R14.64] ;  /* 0x078000000eed7fae */ /* 0x000fe2000b901d52 */
[----:B------:R-:W-:Y:S02]  /*1d70*/  LEA.HI.X R233, R8, UR13, R233, 0x1, P0 ;  /* 0x0000000d08e97c11 */ /* 0x000fe400080f0ce9 */
[----:B------:R-:W-:Y:S01]  /*1d80*/  IADD3 R8, P0, R232, UR20, RZ ;  /* 0x00000014e8087c10 */ /* 0x000fe2000ff1e0ff */
[----:B------:R3:W-:Y:S01]  /*1d90*/  LDGSTS.E.BYPASS.LTC128B.128 [R237+0xb800], desc[UR18][R14.64+0x80] ;  /* 0x0b8000800eed7fae */ /* 0x0007e2000b901d52 */
[----:B------:R-:W-:Y:S02]  /*1da0*/  LOP3.LUT R13, R13, 0x1c0, RZ, 0xc0, !PT ;  /* 0x000001c00d0d7812 */ /* 0x000fe400078ec0ff */
[----:B------:R-:W-:Y:S01]  /*1db0*/  IADD3.X R9, R233, UR11, RZ, P0, !PT ;  /* 0x0000000be9097c10 */ /* 0x000fe200087fe4ff */
[----:B------:R-:W0:Y:S01]  /*1dc0*/  LDGDEPBAR ;  /* 0x00000000000079af */ /* 0x000e220000000000 */
[----:B------:R-:W-:-:S02]  /*1dd0*/  LOP3.LUT R11, R13, 0x8, R2, 0xf8, !PT ;  /* 0x000000080d0b7812 */ /* 0x000fc400078ef802 */
[----:B------:R-:W-:Y:S02]  /*1de0*/  IADD3 R12, P0, R8, UR20, RZ ;  /* 0x00000014080c7c10 */ /* 0x000fe4000ff1e0ff */
[----:B------:R-:W-:Y:S02]  /*1df0*/  SHF.R.U32.HI R2, RZ, 0x3, R13 ;  /* 0x00000003ff027819 */ /* 0x000fe4000001160d */
[----:B------:R-:W-:Y:S02]  /*1e00*/  IADD3.X R13, R9, UR11, RZ, P0, !PT ;  /* 0x0000000b090d7c10 */ /* 0x000fe400087fe4ff */
[----:B------:R-:W-:Y:S02]  /*1e10*/  LOP3.LUT R11, R11, R2, RZ, 0x3c, !PT ;  /* 0x000000020b0b7212 */ /* 0x000fe400078e3cff */
[----:B-1----:R-:W-:Y:S02]  /*1e20*/  IADD3 R18, P0, R12, UR20, RZ ;  /* 0x000000140c127c10 */ /* 0x002fe4000ff1e0ff */
[----:B------:R-:W-:Y:S01]  /*1e30*/  LOP3.LUT R2, R10, 0x8, R5, 0xf8, !PT ;  /* 0x000000080a027812 */ /* 0x000fe200078ef805 */
[----:B------:R-:W-:Y:S01]  /*1e40*/  IMAD R0, R0, 0x200, R11 ;  /* 0x0000020000007824 */ /* 0x000fe200078e020b */
[----:B------:R-:W-:-:S02]  /*1e50*/  SHF.R.U32.HI R5, RZ, 0x3, R10 ;  /* 0x00000003ff057819 */ /* 0x000fc4000001160a */
[----:B------:R-:W-:Y:S02]  /*1e60*/  IADD3.X R19, R13, UR11, RZ, P0, !PT ;  /* 0x0000000b0d137c10 */ /* 0x000fe400087fe4ff */
[----:B------:R-:W-:Y:S02]  /*1e70*/  IADD3 R10, P0, R18, UR20, RZ ;  /* 0x00000014120a7c10 */ /* 0x000fe4000ff1e0ff */
[----:B------:R-:W-:Y:S01]  /*1e80*/  LOP3.LUT R2, R2, R5, RZ, 0x3c, !PT ;  /* 0x0000000502027212 */ /* 0x000fe200078e3cff */
[----:B------:R-:W-:Y:S01]  /*1e90*/  IMAD.SHL.U32 R5, R4, 0x40, RZ ;  /* 0x0000004004057824 */ /* 0x000fe200078e00ff */
[----:B------:R-:W-:Y:S01]  /*1ea0*/  IADD3.X R11, R19, UR11, RZ, P0, !PT ;  /* 0x0000000b130b7c10 */ /* 0x000fe200087fe4ff */
[----:B------:R-:W-:-:S04]  /*1eb0*/  DEPBAR.LE SB0, 0x0 ;  /* 0x000080000000791a */ /* 0x000fc80000000000 */
[----:B------:R-:W-:Y:S01]  /*1ec0*/  BAR.SYNC.DEFER_BLOCKING 0x0 ;  /* 0x0000000000007b1d */ /* 0x000fe20000010000 */
[----:B--2---:R-:W-:Y:S01]  /*1ed0*/  IADD3 R16, P0, R10, UR20, RZ ;  /* 0x000000140a107c10 */ /* 0x004fe2000ff1e0ff */
[----:B------:R-:W-:Y:S01]  /*1ee0*/  IMAD.MOV.U32 R4, RZ, RZ, 0x20 ;  /* 0x00000020ff047424 */ /* 0x000fe200078e00ff */
[----:B------:R-:W-:Y:S02]  /*1ef0*/  LOP3.LUT R5, R5, 0xfffffe00, RZ, 0xc0, !PT ;  /* 0xfffffe0005057812 */ /* 0x000fe400078ec0ff */
[----:B------:R-:W-:Y:S02]  /*1f00*/  IADD3.X R17, R11, UR11, RZ, P0, !PT ;  /* 0x0000000b0b117c10 */ /* 0x000fe400087fe4ff */
[----:B---3--:R-:W-:Y:S02]  /*1f10*/  IADD3 R14, P0, R16, UR20, RZ ;  /* 0x00000014100e7c10 */ /* 0x008fe4000ff1e0ff */
[----:B------:R-:W-:Y:S02]  /*1f20*/  LEA R37, R0, UR5, 0x1 ;  /* 0x0000000500257c11 */ /* 0x000fe4000f8e08ff */
[----:B------:R-:W-:-:S02]  /*1f30*/  IADD3.X R15, R17, UR11, RZ, P0, !PT ;  /* 0x0000000b110f7c10 */ /* 0x000fc400087fe4ff */
[----:B------:R-:W-:Y:S01]  /*1f40*/  LEA R229, R0, UR4, 0x1 ;  /* 0x0000000400e57c11 */ /* 0x000fe2000f8e08ff */
[----:B------:R-:W-:Y:S01]  /*1f50*/  IMAD.MOV.U32 R0, RZ, RZ, 0x40 ;  /* 0x00000040ff007424 */ /* 0x000fe200078e00ff */
[----:B------:R-:W-:Y:S01]  /*1f60*/  SEL R4, R4, 0xffffffe0, !P1 ;  /* 0xffffffe004047807 */ /* 0x000fe20004800000 */
[----:B------:R-:W-:Y:S01]  /*1f70*/  ULDC UR4, c[0x0][0x39c] ;  /* 0x0000e70000047ab9 */ /* 0x000fe20000000800 */
[----:B------:R-:W-:Y:S01]  /*1f80*/  LOP3.LUT P1, RZ, R40, 0x4, RZ, 0xc0, !PT ;  /* 0x0000000428ff7812 */ /* 0x000fe2000782c0ff */
[----:B------:R-:W-:Y:S01]  /*1f90*/  VIADD R227, R229, 0x20 ;  /* 0x00000020e5e37836 */ /* 0x000fe20000000000 */
[----:B------:R-:W-:Y:S01]  /*1fa0*/  LOP3.LUT R223, R2, R5, RZ, 0xfc, !PT ;  /* 0x0000000502df7212 */ /* 0x000fe200078efcff */
        /* <DEDUP_REMOVED lines=10> */
[----:B------:R-:W-:Y:S04]  /*2050*/  LDGSTS.E.BYPASS.LTC128B.128 [R237+0x11800], desc[UR18][R18.64+0x80] ;  /* 0x1180008012ed7fae */ /* 0x000fe8000b901d52 */
[----:B------:R-:W-:Y:S04]  /*2060*/  LDGSTS.E.BYPASS.LTC128B.128 [R237+0xe000], desc[UR18][R10.64] ;  /* 0x0e0000000aed7fae */ /* 0x000fe8000b901d52 */
[----:B------:R3:W-:Y:S01]  /*2070*/  LDGSTS.E.BYPASS.LTC128B.128 [R237+0x12000], desc[UR18][R10.64+0x80] ;  /* 0x120000800aed7fae */ /* 0x0007e2000b901d52 */
[----:B-1----:R-:W-:-:S03]  /*2080*/  IMAD R9, R38, 0x400, R5 ;  /* 0x0000040026097824 */ /* 0x002fc600078e0205 */
[----:B------:R-:W-:Y:S01]  /*2090*/  LDGSTS.E.BYPASS.LTC128B.128 [R237+0xe800], desc[UR18][R16.64] ;  /* 0x0e80000010ed7fae */ /* 0x000fe2000b901d52 */
[----:B------:R-:W-:-:S03]  /*20a0*/  IMAD.IADD R230, R9, 0x1, R2 ;  /* 0x0000000109e67824 */ /* 0x000fc600078e0202 */
[----:B------:R1:W-:Y:S01]  /*20b0*/  LDGSTS.E.BYPASS.LTC128B.128 [R237+0x12800], desc[UR18][R16.64+0x80] ;  /* 0x1280008010ed7fae */ /* 0x0003e2000b901d52 */
[----:B--2---:R-:W-:-:S03]  /*20c0*/  IADD3 R12, P0, R14, UR20, RZ ;  /* 0x000000140e0c7c10 */ /* 0x004fc6000ff1e0ff */
[----:B------:R-:W-:Y:S01]  /*20d0*/  LDGSTS.E.BYPASS.LTC128B.128 [R237+0xf000], desc[UR18][R14.64] ;  /* 0x0f0000000eed7fae */ /* 0x000fe2000b901d52 */
[----:B------:R-:W-:Y:S02]  /*20e0*/  LEA R230, R230, UR5, 0x1 ;  /* 0x00000005e6e67c11 */ /* 0x000fe4000f8e08ff */
[----:B------:R-:W-:Y:S01]  /*20f0*/  IADD3.X R13, R15, UR11, RZ, P0, !PT ;  /* 0x0000000b0f0d7c10 */ /* 0x000fe200087fe4ff */
[----:B------:R-:W-:Y:S01]  /*2100*/  LDGSTS.E.BYPASS.LTC128B.128 [R237+0x13000], desc[UR18][R14.64+0x80] ;  /* 0x130000800eed7fae */ /* 0x000fe2000b901d52 */
[----:B------:R-:W-:Y:S01]  /*2110*/  LOP3.LUT P0, RZ, R3, 0x2, RZ, 0xc0, !PT ;  /* 0x0000000203ff7812 */ /* 0x000fe2000780c0ff */
[----:B------:R-:W-:Y:S02]  /*2120*/  IMAD.IADD R228, R230, 0x1, R4 ;  /* 0x00000001e6e47824 */ /* 0x000fe400078e0204 */
[----:B------:R-:W-:Y:S04]  /*2130*/  LDGSTS.E.BYPASS.LTC128B.128 [R237+0xf800], desc[UR18][R12.64] ;  /* 0x0f8000000ced7fae */ /* 0x000fe8000b901d52 */
[----:B------:R2:W-:Y:S04]  /*2140*/  LDGSTS.E.BYPASS.LTC128B.128 [R237+0x13800], desc[UR18][R12.64+0x80] ;  /* 0x138000800ced7fae */ /* 0x0005e8000b901d52 */
[----:B---3--:R-:W-:Y:S02]  /*2150*/  LDSM.16.M88.4 R8, [R230] ;  /* 0x00000000e608783b */ /* 0x008fe40000000200 */
[----:B------:R-:W-:Y:S01]  /*2160*/  @P0 VIADD R227, R229, 0xffffffe0 ;  /* 0xffffffe0e5e30836 */ /* 0x000fe20000000000 */
[----:B------:R-:W-:Y:S01]  /*2170*/  LOP3.LUT P0, RZ, R3, 0x4, RZ, 0xc0, !PT ;  /* 0x0000000403ff7812 */ /* 0x000fe2000780c0ff */
[----:B------:R-:W3:Y:S01]  /*2180*/  LDSM.16.M88.4 R44, [R37+0x4000] ;  /* 0x00400000252c783b */ /* 0x000ee20000000200 */
[C---:B------:R-:W-:Y:S01]  /*2190*/  SEL R3, R0.reuse, 0xffffffc0, !P1 ;  /* 0xffffffc000037807 */ /* 0x040fe20004800000 */
[C---:B------:R-:W-:Y:S01]  /*21a0*/  VIADD R219, R227.reuse, 0x800 ;  /* 0x00000800e3db7836 */ /* 0x040fe20000000000 */
[----:B------:R-:W-:Y:S01]  /*21b0*/  SEL R0, R0, 0xffffffc0, !P0 ;  /* 0xffffffc000007807 */ /* 0x000fe20004000000 */
[----:B------:R-:W4:Y:S01]  /*21c0*/  LDSM.16.M88.4 R80, [R37+0x4800] ;  /* 0x004800002550783b */ /* 0x000f220000000200 */
[----:B------:R-:W-:-:S02]  /*21d0*/  VIADD R218, R227, 0x1000 ;  /* 0x00001000e3da7836 */ /* 0x000fc40000000000 */
[--C-:B------:R-:W-:Y:S01]  /*21e0*/  IMAD.IADD R226, R230, 0x1, R3.reuse ;  /* 0x00000001e6e27824 */ /* 0x100fe200078e0203 */
[----:B------:R-:W-:Y:S01]  /*21f0*/  LDSM.16.M88.4 R56, [R228] ;  /* 0x00000000e438783b */ /* 0x000fe20000000200 */
[----:B------:R-:W-:Y:S02]  /*2200*/  IMAD.IADD R225, R229, 0x1, R0 ;  /* 0x00000001e5e17824 */ /* 0x000fe400078e0200 */
[----:B------:R-:W-:Y:S01]  /*2210*/  IMAD.IADD R224, R228, 0x1, R3 ;  /* 0x00000001e4e07824 */ /* 0x000fe200078e0203 */
[----:B-1----:R-:W1:Y:S01]  /*2220*/  LDSM.16.M88.4 R16, [R227] ;  /* 0x00000000e310783b */ /* 0x002e620000000200 */
        /* <DEDUP_REMOVED lines=19> */
[----:B------:R-:W-:Y:S01]  /*2360*/  VIADD R204, R227, 0x7800 ;  /* 0x00007800e3cc7836 */ /* 0x000fe20000000000 */
[C---:B---3--:R-:W-:Y:S01]  /*2370*/  HMMA.16816.F32 R32, R8.reuse, R44, RZ ;  /* 0x0000002c0820723c */ /* 0x048fe200000018ff */
[----:B------:R-:W3:Y:S04]  /*2380*/  LDSM.16.M88.4 R20, [R227+0x800] ;  /* 0x00080000e314783b */ /* 0x000ee80000000200 */
[----:B--2---:R-:W2:Y:S01]  /*2390*/  LDSM.16.M88.4 R12, [R227+0x1000] ;  /* 0x00100000e30c783b */ /* 0x004ea20000000200 */
[C---:B------:R-:W-:Y:S03]  /*23a0*/  HMMA.16816.F32 R44, R8.reuse, R46, RZ ;  /* 0x0000002e082c723c */ /* 0x040fe600000018ff */
[----:B------:R-:W2:Y:S03]  /*23b0*/  LDSM.16.M88.4 R84, [R227+0x1800] ;  /* 0x00180000e354783b */ /* 0x000ea60000000200 */
[C---:B----4-:R-:W-:Y:S01]  /*23c0*/  HMMA.16816.F32 R52, R8.reuse, R80, RZ ;  /* 0x000000500834723c */ /* 0x050fe200000018ff */
[----:B------:R-:W4:Y:S04]  /*23d0*/  LDSM.16.M88.4 R28, [R227+0x2800] ;  /* 0x00280000e31c783b */ /* 0x000f280000000200 */
[----:B------:R-:W-:Y:S01]  /*23e0*/  LDSM.16.M88.4 R48, [R227+0x2000] ;  /* 0x00200000e330783b */ /* 0x000fe20000000200 */
[----:B------:R-:W-:Y:S03]  /*23f0*/  HMMA.16816.F32 R80, R8, R82, RZ ;  /* 0x000000520850723c */ /* 0x000fe600000018ff */
[----:B------:R-:W-:Y:S03]  /*2400*/  LDSM.16.M88.4 R120, [R225] ;  /* 0x00000000e178783b */ /* 0x000fe60000000200 */
[C---:B-1----:R-:W-:Y:S01]  /*2410*/  HMMA.16816.F32 R32, R56.reuse, R16, R32 ;  /* 0x000000103820723c */ /* 0x042fe20000001820 */
[----:B------:R-:W-:Y:S04]  /*2420*/  LDSM.16.M88.4 R124, [R227+0x3800] ;  /* 0x00380000e37c783b */ /* 0x000fe80000000200 */
[----:B------:R-:W-:Y:S01]  /*2430*/  LDSM.16.M88.4 R40, [R225+0x800] ;  /* 0x00080000e128783b */ /* 0x000fe20000000200 */
[----:B------:R-:W-:Y:S03]  /*2440*/  HMMA.16816.F32 R44, R56, R18, R44 ;  /* 0x00000012382c723c */ /* 0x000fe6000000182c */
[----:B------:R-:W1:Y:S03]  /*2450*/  LDSM.16.M88.4 R16, [R227+0x3000] ;  /* 0x00300000e310783b */ /* 0x000e660000000200 */
[C---:B-----5:R-:W-:Y:S01]  /*2460*/  HMMA.16816.F32 R76, R8.reuse, R72, RZ ;  /* 0x00000048084c723c */ /* 0x060fe200000018ff */
        /* <DEDUP_REMOVED lines=15> */
[----:B------:R-:W5:Y:S05]  /*2560*/  LDSM.16.M88.4 R24, [R226] ;  /* 0x00000000e218783b */ /* 0x000f6a0000000200 */
[C---:B---3--:R-:W-:Y:S06]  /*2570*/  HMMA.16816.F32 R52, R56.reuse, R20, R52 ;  /* 0x000000143834723c */ /* 0x048fec0000001834 */
[C---:B------:R-:W-:Y:S01]  /*2580*/  HMMA.16816.F32 R80, R56.reuse, R22, R80 ;  /* 0x000000163850723c */ /* 0x040fe20000001850 */
[----:B------:R-:W3:Y:S05]  /*2590*/  LDSM.16.M88.4 R20, [R225+0x1800] ;  /* 0x00180000e114783b */ /* 0x000eea0000000200 */
[C---:B--2---:R-:W-:Y:S06]  /*25a0*/  HMMA.16816.F32 R76, R56.reuse, R12, R76 ;  /* 0x0000000c384c723c */ /* 0x044fec000000184c */
[C---:B------:R-:W-:Y:S01]  /*25b0*/  HMMA.16816.F32 R72, R56.reuse, R14, R72 ;  /* 0x0000000e3848723c */ /* 0x040fe20000001848 */
[----:B------:R-:W2:Y:S05]  /*25c0*/  LDSM.16.M88.4 R12, [R225+0x1000] ;  /* 0x00100000e10c783b */ /* 0x000eaa0000000200 */
[C---:B------:R-:W-:Y:S06]  /*25d0*/  HMMA.16816.F32 R68, R56.reuse, R84, R68 ;  /* 0x000000543844723c */ /* 0x040fec0000001844 */
[C---:B------:R-:W-:Y:S01]  /*25e0*/  HMMA.16816.F32 R64, R56.reuse, R86, R64 ;  /* 0x000000563840723c */ /* 0x040fe20000001840 */
[----:B------:R-:W-:Y:S05]  /*25f0*/  LDSM.16.M88.4 R84, [R225+0x3000] ;  /* 0x00300000e154783b */ /* 0x000fea0000000200 */
        /* <DEDUP_REMOVED lines=8> */
[----:B------:R-:W4:Y:S05]  /*2680*/  LDSM.16.M88.4 R48, [R225+0x3800] ;  /* 0x00380000e130783b */ /* 0x000f2a0000000200 */
[C---:B-----5:R-:W-:Y:S06]  /*2690*/  HMMA.16816.F32 R32, R24.reuse, R120, R32 ;  /* 0x000000781820723c */ /* 0x060fec0000001820 */
[----:B------:R-:W-:Y:S01]  /*26a0*/  HMMA.16816.F32 R44, R24, R122, R44 ;  /* 0x0000007a182c723c */ /* 0x000fe2000000182c */
[----:B------:R-:W-:Y:S05]  /*26b0*/  LDSM.16.M88.4 R120, [R225+0x4000] ;  /* 0x00400000e178783b */ /* 0x000fea0000000200 */
[C---:B------:R-:W-:Y:S06]  /*26c0*/  HMMA.16816.F32 R88, R56.reuse, R124, R88 ;  /* 0x0000007c3858723c */ /* 0x040fec0000001858 */
[----:B------:R-:W-:Y:S01]  /*26d0*/  HMMA.16816.F32 R8, R56, R126, R8 ;  /* 0x0000007e3808723c */ /* 0x000fe20000001808 */
[----:B------:R-:W-:Y:S04]  /*26e0*/  LDSM.16.M88.4 R56, [R212+0x800] ;  /* 0x00080000d438783b */ /* 0x000fe80000000200 */
[----:B------:R-:W-:Y:S01]  /*26f0*/  LDSM.16.M88.4 R124, [R37+0x8800] ;  /* 0x00880000257c783b */ /* 0x000fe20000000200 */
[C---:B------:R-:W-:Y:S06]  /*2700*/  HMMA.16816.F32 R52, R24.reuse, R40, R52 ;  /* 0x000000281834723c */ /* 0x040fec0000001834 */
[C---:B------:R-:W-:Y:S01]  /*2710*/  HMMA.16816.F32 R80, R24.reuse, R42, R80 ;  /* 0x0000002a1850723c */ /* 0x040fe20000001850 */
[----:B------:R-:W-:Y:S05]  /*2720*/  LDSM.16.M88.4 R40, [R37+0x8000] ;  /* 0x008000002528783b */ /* 0x000fea0000000200 */
[C---:B---3--:R-:W-:Y:S06]  /*2730*/  HMMA.16816.F32 R68, R24.reuse, R20, R68 ;  /* 0x000000141844723c */ /* 0x048fec0000001844 */
[C---:B------:R-:W-:Y:S01]  /*2740*/  HMMA.16816.F32 R64, R24.reuse, R22, R64 ;  /* 0x000000161840723c */ /* 0x040fe20000001840 */
[----:B------:R-:W3:Y:S05]  /*2750*/  LDSM.16.M88.4 R20, [R230+0x2000] ;  /* 0x00200000e614783b */ /* 0x000eea0000000200 */
[C---:B--2---:R-:W-:Y:S06]  /*2760*/  HMMA.16816.F32 R76, R24.reuse, R12, R76 ;  /* 0x0000000c184c723c */ /* 0x044fec000000184c */
[----:B------:R-:W-:Y:S01]  /*2770*/  HMMA.16816.F32 R72, R24, R14, R72 ;  /* 0x0000000e1848723c */ /* 0x000fe20000001848 */
[----:B------:R-:W2:Y:S05]  /*2780*/  LDSM.16.M88.4 R12, [R212+0x1000] ;  /* 0x00100000d40c783b */ /* 0x000eaa0000000200 */
[C---:B-1----:R-:W-:Y:S06]  /*2790*/  HMMA.16816.F32 R32, R28.reuse, R16, R32 ;  /* 0x000000101c20723c */ /* 0x042fec0000001820 */
        /* <DEDUP_REMOVED lines=11> */
[C---:B----4-:R-:W-:Y:S06]  /*2850*/  HMMA.16816.F32 R88, R24.reuse, R48, R88 ;  /* 0x000000301858723c */ /* 0x050fec0000001858 */
[----:B------:R-:W-:Y:S01]  /*2860*/  HMMA.16816.F32 R24, R24, R50, R8 ;  /* 0x000000321818723c */ /* 0x000fe20000001808 */
[----:B------:R-:W1:Y:S04]  /*2870*/  LDSM.16.M88.4 R48, [R227+0x4000] ;  /* 0x00400000e330783b */ /* 0x000e680000000200 */
[----:B------:R-:W4:Y:S01]  /*2880*/  LDSM.16.M88.4 R8, [R212+0x1800] ;  /* 0x00180000d408783b */ /* 0x000f220000000200 */
[C---:B---3--:R-:W-:Y:S06]  /*2890*/  HMMA.16816.F32 R32, R20.reuse, R40, R32 ;  /* 0x000000281420723c */ /* 0x048fec0000001820 */
[----:B------:R-:W-:Y:S01]  /*28a0*/  HMMA.16816.F32 R44, R20, R42, R44 ;  /* 0x0000002a142c723c */ /* 0x000fe2000000182c */
[----:B------:R-:W-:Y:S05]  /*28b0*/  LDSM.16.M88.4 R40, [R212+0x4000] ;  /* 0x00400000d428783b */ /* 0x000fea0000000200 */
[C---:B--2---:R-:W-:Y:S06]  /*28c0*/  HMMA.16816.F32 R76, R28.reuse, R12, R76 ;  /* 0x0000000c1c4c723c */ /* 0x044fec000000184c */
[C---:B------:R-:W-:Y:S01]  /*28d0*/  HMMA.16816.F32 R72, R28.reuse, R14, R72 ;  /* 0x0000000e1c48723c */ /* 0x040fe20000001848 */
[----:B------:R-:W2:Y:S05]  /*28e0*/  LDSM.16.M88.4 R12, [R226+0x2000] ;  /* 0x00200000e20c783b */ /* 0x000eaa0000000200 */
[C---:B------:R-:W-:Y:S06]  /*28f0*/  HMMA.16816.F32 R52, R28.reuse, R56, R52 ;  /* 0x000000381c34723c */ /* 0x040fec0000001834 */
[----:B------:R-:W-:Y:S01]  /*2900*/  HMMA.16816.F32 R80, R28, R58, R80 ;  /* 0x0000003a1c50723c */ /* 0x000fe20000001850 */
[----:B------:R-:W3:Y:S05]  /*2910*/  LDSM.16.M88.4 R56, [R227+0x4800] ;  /* 0x00480000e338783b */ /* 0x000eea0000000200 */
[C---:B-1----:R-:W-:Y:S06]  /*2920*/  HMMA.16816.F32 R32, R16.reuse, R48, R32 ;  /* 0x000000301020723c */ /* 0x042fec0000001820 */
[----:B------:R-:W-:Y:S01]  /*2930*/  HMMA.16816.F32 R44, R16, R50, R44 ;  /* 0x00000032102c723c */ /* 0x000fe2000000182c */
[----:B------:R-:W-:Y:S05]  /*2940*/  LDSM.16.M88.4 R48, [R225+0x4800] ;  /* 0x00480000e130783b */ /* 0x000fea0000000200 */
[C---:B----4-:R-:W-:Y:S06]  /*2950*/  HMMA.16816.F32 R68, R28.reuse, R8, R68 ;  /* 0x000000081c44723c */ /* 0x050fec0000001844 */
[----:B------:R-:W-:Y:S01]  /*2960*/  HMMA.16816.F32 R64, R28, R10, R64 ;  /* 0x0000000a1c40723c */ /* 0x000fe20000001840 */
[----:B------:R-:W1:Y:S05]  /*2970*/  LDSM.16.M88.4 R8, [R224+0x2000] ;  /* 0x00200000e008783b */ /* 0x000e6a0000000200 */
[----:B------:R-:W-:Y:S06]  /*2980*/  HMMA.16816.F32 R52, R20, R124, R52 ;  /* 0x0000007c1434723c */ /* 0x000fec0000001834 */
[----:B--2---:R-:W-:Y:S06]  /*2990*/  HMMA.16816.F32 R32, R12, R120, R32 ;  /* 0x000000780c20723c */ /* 0x004fec0000001820 */
[C---:B------:R-:W-:Y:S06]  /*29a0*/  HMMA.16816.F32 R104, R28.reuse, R116, R104 ;  /* 0x000000741c68723c */ /* 0x040fec0000001868 */
[----:B------:R-:W-:Y:S01]  /*29b0*/  HMMA.16816.F32 R100, R28, R118, R100 ;  /* 0x000000761c64723c */ /* 0x000fe20000001864 */
[----:B------:R-:W2:Y:S05]  /*29c0*/  LDSM.16.M88.4 R116, [R227+0x5000] ;  /* 0x00500000e374783b */ /* 0x000eaa0000000200 */
[----:B------:R-:W-:Y:S01]  /*29d0*/  HMMA.16816.F32 R80, R20, R126, R80 ;  /* 0x0000007e1450723c */ /* 0x000fe20000001850 */
[----:B------:R-:W4:Y:S05]  /*29e0*/  LDSM.16.M88.4 R124, [R37+0x9800] ;  /* 0x00980000257c783b */ /* 0x000f2a0000000200 */
[----:B------:R-:W-:Y:S06]  /*29f0*/  HMMA.16816.F32 R44, R12, R122, R44 ;  /* 0x0000007a0c2c723c */ /* 0x000fec000000182c */
[C---:B------:R-:W-:Y:S06]  /*2a00*/  HMMA.16816.F32 R76, R20.reuse, R84, R76 ;  /* 0x00000054144c723c */ /* 0x040fec000000184c */
[----:B------:R-:W-:Y:S06]  /*2a10*/  HMMA.16816.F32 R72, R20, R86, R72 ;  /* 0x000000561448723c */ /* 0x000fec0000001848 */
[----:B---3--:R-:W-:Y:S06]  /*2a20*/  HMMA.16816.F32 R52, R16, R56, R52 ;  /* 0x000000381034723c */ /* 0x008fec0000001834 */
[----:B-1----:R-:W-:Y:S01]  /*2a30*/  HMMA.16816.F32 R120, R8, R40, R32 ;  /* 0x000000280878723c */ /* 0x002fe20000001820 */
[----:B------:R-:W-:Y:S05]  /*2a40*/  LDSM.16.M88.4 R32, [R212+0x4800] ;  /* 0x00480000d420783b */ /* 0x000fea0000000200 */
[----:B------:R-:W-:Y:S01]  /*2a50*/  HMMA.16816.F32 R80, R16, R58, R80 ;  /* 0x0000003a1050723c */ /* 0x000fe20000001850 */
[----:B------:R-:W-:Y:S05]  /*2a60*/  LDSM.16.M88.4 R56, [R212+0x5000] ;  /* 0x00500000d438783b */ /* 0x000fea0000000200 */
[----:B------:R-:W-:Y:S01]  /*2a70*/  HMMA.16816.F32 R44, R8, R42, R44 ;  /* 0x0000002a082c723c */ /* 0x000fe2000000182c */
[----:B------:R-:W1:Y:S05]  /*2a80*/  LDSM.16.M88.4 R40, [R225+0x5000] ;  /* 0x00500000e128783b */ /* 0x000e6a0000000200 */
[C---:B--2---:R-:W-:Y:S06]  /*2a90*/  HMMA.16816.F32 R76, R16.reuse, R116, R76 ;  /* 0x00000074104c723c */ /* 0x044fec000000184c */
[----:B------:R-:W-:Y:S01]  /*2aa0*/  HMMA.16816.F32 R72, R16, R118, R72 ;  /* 0x000000761048723c */ /* 0x000fe20000001848 */
[----:B------:R-:W-:Y:S01]  /*2ab0*/  FMUL.FTZ R0, R120, UR4 ;  /* 0x0000000478007c20 */ /* 0x000fe20008410000 */
[----:B------:R-:W-:Y:S01]  /*2ac0*/  FMUL.FTZ R85, R121, UR4 ;  /* 0x0000000479557c20 */ /* 0x000fe20008410000 */
[----:B------:R-:W-:-:S03]  /*2ad0*/  FMUL.FTZ R84, R123, UR4 ;  /* 0x000000047b547c20 */ /* 0x000fc60008410000 */
[C---:B------:R-:W-:Y:S01]  /*2ae0*/  HMMA.16816.F32 R52, R12.reuse, R48, R52 ;  /* 0x000000300c34723c */ /* 0x040fe20000001834 */
[----:B------:R-:W-:Y:S05]  /*2af0*/  MUFU.TANH R0, R0 ;  /* 0x0000000000007308 */ /* 0x000fea0000002400 */
[----:B------:R-:W-:Y:S01]  /*2b00*/  HMMA.16816.F32 R80, R12, R50, R80 ;  /* 0x000000320c50723c */ /* 0x000fe20000001850 */
[----:B------:R-:W2:Y:S01]  /*2b10*/  LDSM.16.M88.4 R48, [R227+0x5800] ;  /* 0x00580000e330783b */ /* 0x000ea20000000200 */
[----:B------:R-:W-:Y:S01]  /*2b20*/  FMUL.FTZ R44, R44, UR4 ;  /* 0x000000042c2c7c20 */ /* 0x000fe20008410000 */
[----:B------:R-:W-:Y:S01]  /*2b30*/  FMUL.FTZ R45, R45, UR4 ;  /* 0x000000042d2d7c20 */ /* 0x000fe20008410000 */
[----:B------:R-:W-:Y:S01]  /*2b40*/  FMUL.FTZ R46, R46, UR4 ;  /* 0x000000042e2e7c20 */ /* 0x000fe20008410000 */
[----:B------:R-:W3:Y:S01]  /*2b50*/  MUFU.TANH R84, R84 ;  /* 0x0000005400547308 */ /* 0x000ee20000002400 */
[----:B------:R-:W-:Y:S06]  /*2b60*/  HMMA.16816.F32 R96, R28, R112, R96 ;  /* 0x000000701c60723c */ /* 0x000fec0000001860 */
[----:B----4-:R-:W-:Y:S01]  /*2b70*/  HMMA.16816.F32 R68, R20, R124, R68 ;  /* 0x0000007c1444723c */ /* 0x010fe20000001844 */
[----:B------:R-:W4:Y:S01]  /*2b80*/  MUFU.TANH R86, R44 ;  /* 0x0000002c00567308 */ /* 0x000f220000002400 */
[----:B------:R-:W-:-:S04]  /*2b90*/  FMUL.FTZ R112, R47, UR4 ;  /* 0x000000042f707c20 */ /* 0x000fc80008410000 */
[----:B-1----:R-:W-:Y:S03]  /*2ba0*/  HMMA.16816.F32 R76, R12, R40, R76 ;  /* 0x000000280c4c723c */ /* 0x002fe6000000184c */
[----:B------:R-:W-:Y:S03]  /*2bb0*/  MUFU.TANH R87, R45 ;  /* 0x0000002d00577308 */ /* 0x000fe60000002400 */
[----:B------:R-:W-:Y:S05]  /*2bc0*/  HMMA.16816.F32 R64, R20, R126, R64 ;  /* 0x0000007e1440723c */ /* 0x000fea0000001840 */
[----:B------:R1:W5:Y:S01]  /*2bd0*/  MUFU.TANH R113, R46 ;  /* 0x0000002e00717308 */ /* 0x0003620000002400 */
[----:B------:R-:W-:Y:S01]  /*2be0*/  HMMA.16816.F32 R72, R12, R42, R72 ;  /* 0x0000002a0c48723c */ /* 0x000fe20000001848 */
[----:B------:R-:W-:Y:S05]  /*2bf0*/  LDSM.16.M88.4 R40, [R212+0x3800] ;  /* 0x00380000d428783b */ /* 0x000fea0000000200 */
[C---:B------:R-:W-:Y:S01]  /*2c00*/  HMMA.16816.F32 R52, R8.reuse, R32, R52 ;  /* 0x000000200834723c */ /* 0x040fe20000001834 */
[----:B------:R-:W5:Y:S05]  /*2c10*/  MUFU.TANH R85, R85 ;  /* 0x0000005500557308 */ /* 0x000f6a0000002400 */
[----:B------:R-:W-:Y:S01]  /*2c20*/  HMMA.16816.F32 R80, R8, R34, R80 ;  /* 0x000000220850723c */ /* 0x000fe20000001850 */
[----:B------:R-:W-:Y:S02]  /*2c30*/  LDSM.16.M88.4 R32, [R225+0x5800] ;  /* 0x00580000e120783b */ /* 0x000fe40000000200 */
[----:B------:R-:W5:Y:S02]  /*2c40*/  MUFU.TANH R112, R112 ;  /* 0x0000007000707308 */ /* 0x000f640000002400 */
[----:B-1----:R-:W1:Y:S01]  /*2c50*/  LDSM.16.M88.4 R44, [R37+0xa000] ;  /* 0x00a00000252c783b */ /* 0x002e620000000200 */
[----:B------:R-:W-:Y:S06]  /*2c60*/  HMMA.16816.F32 R60, R28, R128, R60 ;  /* 0x000000801c3c723c */ /* 0x000fec000000183c */
[----:B--2---:R-:W-:Y:S06]  /*2c70*/  HMMA.16816.F32 R68, R16, R48, R68 ;  /* 0x000000301044723c */ /* 0x004fec0000001844 */
[----:B------:R-:W-:Y:S01]  /*2c80*/  HMMA.16816.F32 R76, R8, R56, R76 ;  /* 0x00000038084c723c */ /* 0x000fe2000000184c */
[----:B------:R-:W-:Y:S01]  /*2c90*/  FMUL.FTZ R52, R52, UR4 ;  /* 0x0000000434347c20 */ /* 0x000fe20008410000 */
[----:B------:R-:W-:Y:S01]  /*2ca0*/  FMUL.FTZ R53, R53, UR4 ;  /* 0x0000000435357c20 */ /* 0x000fe20008410000 */
[----:B------:R-:W-:Y:S01]  /*2cb0*/  FMUL.FTZ R118, R54, UR4 ;  /* 0x0000000436767c20 */ /* 0x000fe20008410000 */
[----:B------:R-:W-:Y:S01]  /*2cc0*/  FMUL.FTZ R119, R55, UR4 ;  /* 0x0000000437777c20 */ /* 0x000fe20008410000 */
[----:B------:R-:W2:Y:S01]  /*2cd0*/  MUFU.TANH R117, R52 ;  /* 0x0000003400757308 */ /* 0x000ea20000002400 */
[----:B------:R-:W-:Y:S01]  /*2ce0*/  HMMA.16816.F32 R64, R16, R50, R64 ;  /* 0x000000321040723c */ /* 0x000fe20000001840 */
[----:B------:R-:W3:Y:S01]  /*2cf0*/  LDSM.16.M88.4 R48, [R227+0x6000] ;  /* 0x00600000e330783b */ /* 0x000ee20000000200 */
[----:B------:R-:W-:Y:S01]  /*2d00*/  FMUL.FTZ R80, R80, UR4 ;  /* 0x0000000450507c20 */ /* 0x000fe20008410000 */
[----:B------:R-:W-:Y:S01]  /*2d10*/  FMUL.FTZ R81, R81, UR4 ;  /* 0x0000000451517c20 */ /* 0x000fe20008410000 */
[----:B------:R-:W-:-:S02]  /*2d20*/  FMUL.FTZ R82, R82, UR4 ;  /* 0x0000000452527c20 */ /* 0x000fc40008410000 */
[----:B------:R-:W-:Y:S01]  /*2d30*/  HMMA.16816.F32 R72, R8, R58, R72 ;  /* 0x0000003a0848723c */ /* 0x000fe20000001848 */
[----:B------:R-:W4:Y:S01]  /*2d40*/  LDSM.16.M88.4 R56, [R37+0xa800] ;  /* 0x00a800002538783b */ /* 0x000f220000000200 */
[----:B------:R-:W-:Y:S04]  /*2d50*/  MUFU.TANH R120, R80 ;  /* 0x0000005000787308 */ /* 0x000fe80000002400 */
[C---:B------:R-:W-:Y:S04]  /*2d60*/  HMMA.16816.F32 R108, R28.reuse, R130, R108 ;  /* 0x000000821c6c723c */ /* 0x040fe8000000186c */
[----:B------:R-:W-:Y:S02]  /*2d70*/  MUFU.TANH R121, R82 ;  /* 0x0000005200797308 */ /* 0x000fe40000002400 */
[----:B------:R-:W-:Y:S01]  /*2d80*/  HMMA.16816.F32 R92, R28, R114, R92 ;  /* 0x000000721c5c723c */ /* 0x000fe2000000185c */
[----:B------:R-:W-:Y:S01]  /*2d90*/  FMUL.FTZ R162, R76, UR4 ;  /* 0x000000044ca27c20 */ /* 0x000fe20008410000 */
[----:B------:R-:W-:Y:S01]  /*2da0*/  FMUL.FTZ R76, R77, UR4 ;  /* 0x000000044d4c7c20 */ /* 0x000fe20008410000 */
[----:B------:R-:W-:Y:S01]  /*2db0*/  FMUL.FTZ R77, R78, UR4 ;  /* 0x000000044e4d7c20 */ /* 0x000fe20008410000 */
[----:B------:R-:W-:-:S02]  /*2dc0*/  FMUL.FTZ R79, R79, UR4 ;  /* 0x000000044f4f7c20 */ /* 0x000fc40008410000 */
[----:B-1----:R-:W-:Y:S01]  /*2dd0*/  HMMA.16816.F32 R60, R20, R44, R60 ;  /* 0x0000002c143c723c */ /* 0x002fe2000000183c */
[----:B------:R1:W-:Y:S01]  /*2de0*/  MUFU.TANH R114, R81 ;  /* 0x0000005100727308 */ /* 0x0003e20000002400 */
[----:B------:R-:W-:-:S04]  /*2df0*/  FMUL.FTZ R115, R83, UR4 ;  /* 0x0000000453737c20 */ /* 0x000fc80008410000 */
[C---:B------:R-:W-:Y:S01]  /*2e00*/  HMMA.16816.F32 R68, R12.reuse, R32, R68 ;  /* 0x000000200c44723c */ /* 0x040fe20000001844 */
[----:B------:R-:W-:Y:S01]  /*2e10*/  FMUL.FTZ R73, R73, UR4 ;  /* 0x0000000449497c20 */ /* 0x000fe20008410000 */
[----:B------:R-:W-:Y:S01]  /*2e20*/  FMUL.FTZ R74, R74, UR4 ;  /* 0x000000044a4a7c20 */ /* 0x000fe20008410000 */
[----:B------:R5:W-:Y:S01]  /*2e30*/  MUFU.TANH R116, R53 ;  /* 0x0000003500747308 */ /* 0x000be20000002400 */
[----:B------:R-:W-:Y:S02]  /*2e40*/  FMUL.FTZ R72, R72, UR4 ;  /* 0x0000000448487c20 */ /* 0x000fe40008410000 */
[----:B------:R-:W-:Y:S01]  /*2e50*/  HMMA.16816.F32 R64, R12, R34, R64 ;  /* 0x000000220c40723c */ /* 0x000fe20000001840 */
[----:B------:R-:W2:Y:S04]  /*2e60*/  LDSM.16.M88.4 R32, [R227+0x6800] ;  /* 0x00680000e320783b */ /* 0x000ea80000000200 */
[----:B------:R-:W2:Y:S01]  /*2e70*/  MUFU.TANH R118, R118 ;  /* 0x0000007600767308 */ /* 0x000ea20000002400 */
[----:B-1----:R-:W1:Y:S01]  /*2e80*/  LDSM.16.M88.4 R80, [R225+0x6000] ;  /* 0x00600000e150783b */ /* 0x002e620000000200 */
[----:B------:R-:W-:Y:S03]  /*2e90*/  HMMA.16816.F32 R108, R20, R46, R108 ;  /* 0x0000002e146c723c */ /* 0x000fe6000000186c */
[----:B------:R-:W-:Y:S03]  /*2ea0*/  LDSM.16.M88.4 R44, [R212+0x6000] ;  /* 0x00600000d42c783b */ /* 0x000fe60000000200 */
[----:B---3--:R-:W-:Y:S01]  /*2eb0*/  HMMA.16816.F32 R60, R16, R48, R60 ;  /* 0x00000030103c723c */ /* 0x008fe2000000183c */
[----:B-----5:R-:W3:Y:S01]  /*2ec0*/  LDSM.16.M88.4 R52, [R212+0x5800] ;  /* 0x00580000d434783b */ /* 0x020ee20000000200 */
[----:B------:R-:W5:Y:S04]  /*2ed0*/  MUFU.TANH R119, R119 ;  /* 0x0000007700777308 */ /* 0x000f680000002400 */
[C---:B----4-:R-:W-:Y:S04]  /*2ee0*/  HMMA.16816.F32 R104, R20.reuse, R56, R104 ;  /* 0x000000381468723c */ /* 0x050fe80000001868 */
[----:B------:R-:W4:Y:S02]  /*2ef0*/  MUFU.TANH R115, R115 ;  /* 0x0000007300737308 */ /* 0x000f240000002400 */
[----:B------:R-:W-:Y:S01]  /*2f00*/  HMMA.16816.F32 R100, R20, R58, R100 ;  /* 0x0000003a1464723c */ /* 0x000fe20000001864 */
[----:B------:R-:W-:-:S05]  /*2f10*/  FMUL.FTZ R56, R75, UR4 ;  /* 0x000000044b387c20 */ /* 0x000fca0008410000 */
[----:B------:R-:W-:Y:S01]  /*2f20*/  HMMA.16816.F32 R108, R16, R50, R108 ;  /* 0x00000032106c723c */ /* 0x000fe2000000186c */
[----:B------:R-:W5:Y:S01]  /*2f30*/  LDSM.16.M88.4 R48, [R225+0x6800] ;  /* 0x00680000e130783b */ /* 0x000f620000000200 */
[----:B------:R-:W4:Y:S04]  /*2f40*/  MUFU.TANH R162, R162 ;  /* 0x000000a200a27308 */ /* 0x000f280000002400 */
[----:B------:R-:W-:Y:S04]  /*2f50*/  HMMA.16816.F32 R88, R28, R40, R88 ;  /* 0x000000281c58723c */ /* 0x000fe80000001858 */
[----:B------:R-:W-:Y:S02]  /*2f60*/  MUFU.TANH R76, R76 ;  /* 0x0000004c004c7308 */ /* 0x000fe40000002400 */
[----:B--2---:R-:W-:Y:S06]  /*2f70*/  HMMA.16816.F32 R104, R16, R32, R104 ;  /* 0x000000201068723c */ /* 0x004fec0000001868 */
[----:B-1----:R-:W-:Y:S01]  /*2f80*/  HMMA.16816.F32 R60, R12, R80, R60 ;  /* 0x000000500c3c723c */ /* 0x002fe2000000183c */
[----:B------:R-:W-:Y:S01]  /*2f90*/  LOP3.LUT R33, R39, 0xffffffe0, RZ, 0xc0, !PT ;  /* 0xffffffe027217812 */ /* 0x000fe200078ec0ff */
[----:B------:R-:W1:Y:S01]  /*2fa0*/  MUFU.TANH R77, R77 ;  /* 0x0000004d004d7308 */ /* 0x000e620000002400 */
[----:B------:R-:W-:-:S03]  /*2fb0*/  SHF.R.S32.HI R39, RZ, 0x1f, R39 ;  /* 0x0000001fff277819 */ /* 0x000fc60000011427 */
[C---:B------:R-:W-:Y:S01]  /*2fc0*/  IMAD.IADD R238, R6.reuse, 0x1, -R33 ;  /* 0x0000000106ee7824 */ /* 0x040fe200078e0a21 */
[----:B------:R-:W-:Y:S01]  /*2fd0*/  LEA.HI R32, R39, R38, RZ, 0x2 ;  /* 0x0000002627207211 */ /* 0x000fe200078f10ff */
[----:B------:R-:W-:Y:S01]  /*2fe0*/  HMMA.16816.F32 R100, R16, R34, R100 ;  /* 0x000000221064723c */ /* 0x000fe20000001864 */
[----:B------:R-:W-:Y:S01]  /*2ff0*/  IMAD.SHL.U32 R39, R6, 0x2, RZ ;  /* 0x0000000206277824 */ /* 0x000fe200078e00ff */
[----:B------:R-:W-:Y:S01]  /*3000*/  MUFU.TANH R166, R73 ;  /* 0x0000004900a67308 */ /* 0x000fe20000002400 */
[----:B------:R-:W-:Y:S01]  /*3010*/  SHF.R.S32.HI R33, RZ, 0x1f, R238 ;  /* 0x0000001fff217819 */ /* 0x000fe200000114ee */
[----:B------:R-:W-:Y:S01]  /*3020*/  VIADD R6, R36, 0xffffffff ;  /* 0xffffffff24067836 */ /* 0x000fe20000000000 */
[----:B------:R-:W-:Y:S01]  /*3030*/  LOP3.LUT R243, R32, 0xfffffffc, RZ, 0xc0, !PT ;  /* 0xfffffffc20f37812 */ /* 0x000fe200078ec0ff */
[C---:B---3--:R-:W-:Y:S01]  /*3040*/  HMMA.16816.F32 R68, R8.reuse, R52, R68 ;  /* 0x000000340844723c */ /* 0x048fe20000001844 */
[----:B------:R-:W-:Y:S02]  /*3050*/  LEA.HI R238, R33, R238, RZ, 0x2 ;  /* 0x000000ee21ee7211 */ /* 0x000fe400078f10ff */
[----:B------:R-:W2:Y:S01]  /*3060*/  LDSM.16.M88.4 R32, [R212+0x6800] ;  /* 0x00680000d420783b */ /* 0x000ea20000000200 */
[----:B------:R-:W-:Y:S01]  /*3070*/  IMAD.IADD R243, R38, 0x1, -R243 ;  /* 0x0000000126f37824 */ /* 0x000fe200078e0af3 */
[----:B------:R-:W-:Y:S01]  /*3080*/  SHF.R.S32.HI R238, RZ, 0x2, R238 ;  /* 0x00000002ffee7819 */ /* 0x000fe200000114ee */
[----:B------:R-:W-:Y:S01]  /*3090*/  HMMA.16816.F32 R64, R8, R54, R64 ;  /* 0x000000360840723c */ /* 0x000fe20000001840 */
[----:B------:R-:W3:Y:S01]  /*30a0*/  LDSM.16.M88.4 R52, [R37+0xb000] ;  /* 0x00b000002534783b */ /* 0x000ee20000000200 */
[C---:B------:R-:W-:Y:S01]  /*30b0*/  ISETP.GT.AND P0, PT, R6.reuse, R231, PT ;  /* 0x000000e70600720c */ /* 0x040fe20003f04270 */
[----:B------:R-:W-:Y:S01]  /*30c0*/  IMAD.SHL.U32 R6, R6, 0x80, RZ ;  /* 0x0000008006067824 */ /* 0x000fe200078e00ff */
[----:B------:R-:W-:Y:S01]  /*30d0*/  IADD3 R38, R133, 0x1, R238 ;  /* 0x0000000185267810 */ /* 0x000fe20007ffe0ee */
[----:B------:R-:W1:Y:S01]  /*30e0*/  MUFU.TANH R167, R79 ;  /* 0x0000004f00a77308 */ /* 0x000e620000002400 */
[----:B------:R-:W-:Y:S02]  /*30f0*/  HMMA.16816.F32 R108, R12, R82, R108 ;  /* 0x000000520c6c723c */ /* 0x000fe4000000186c */
[----:B------:R-:W-:-:S04]  /*3100*/  IADD3 R38, R7, -UR17, R38 ;  /* 0x8000001107267c10 */ /* 0x000fc8000fffe026 */
[----:B------:R-:W-:Y:S01]  /*3110*/  HMMA.16816.F32 R60, R8, R44, R60 ;  /* 0x0000002c083c723c */ /* 0x000fe2000000183c */
[----:B------:R-:W-:Y:S01]  /*3120*/  VIADD R38, R38, UR16 ;  /* 0x0000001026267c36 */ /* 0x000fe20008000000 */
[----:B------:R-:W1:Y:S04]  /*3130*/  MUFU.TANH R74, R74 ;  /* 0x0000004a004a7308 */ /* 0x000e680000002400 */
[----:B-----5:R-:W-:Y:S01]  /*3140*/  HMMA.16816.F32 R104, R12, R48, R104 ;  /* 0x000000300c68723c */ /* 0x020fe20000001868 */
[----:B------:R-:W-:Y:S01]  /*3150*/  FMUL.FTZ R163, R70, UR4 ;  /* 0x0000000446a37c20 */ /* 0x000fe20008410000 */
[----:B------:R-:W-:Y:S01]  /*3160*/  FMUL.FTZ R57, R68, UR4 ;  /* 0x0000000444397c20 */ /* 0x000fe20008410000 */
[----:B------:R-:W-:Y:S01]  /*3170*/  FMUL.FTZ R68, R69, UR4 ;  /* 0x0000000445447c20 */ /* 0x000fe20008410000 */
[----:B------:R-:W-:Y:S01]  /*3180*/  FMUL.FTZ R59, R71, UR4 ;  /* 0x00000004473b7c20 */ /* 0x000fe20008410000 */
[----:B------:R-:W5:Y:S01]  /*3190*/  MUFU.TANH R72, R72 ;  /* 0x0000004800487308 */ /* 0x000f620000002400 */
[----:B------:R-:W-:Y:S01]  /*31a0*/  FMUL.FTZ R65, R65, UR4 ;  /* 0x0000000441417c20 */ /* 0x000fe20008410000 */
[----:B------:R-:W-:Y:S01]  /*31b0*/  HMMA.16816.F32 R24, R28, R42, R24 ;  /* 0x0000002a1c18723c */ /* 0x000fe20000001818 */
[----:B------:R-:W4:Y:S01]  /*31c0*/  LDSM.16.M88.4 R40, [R37+0xb800] ;  /* 0x00b800002528783b */ /* 0x000f220000000200 */
[----:B------:R-:W-:Y:S01]  /*31d0*/  FMUL.FTZ R66, R66, UR4 ;  /* 0x0000000442427c20 */ /* 0x000fe20008410000 */
[----:B------:R-:W-:Y:S01]  /*31e0*/  FMUL.FTZ R64, R64, UR4 ;  /* 0x0000000440407c20 */ /* 0x000fe20008410000 */
[----:B------:R-:W-:-:S02]  /*31f0*/  FMUL.FTZ R67, R67, UR4 ;  /* 0x0000000443437c20 */ /* 0x000fc40008410000 */
[----:B------:R-:W-:Y:S01]  /*3200*/  HMMA.16816.F32 R108, R8, R46, R108 ;  /* 0x0000002e086c723c */ /* 0x000fe2000000186c */
[----:B------:R-:W1:Y:S01]  /*3210*/  LDSM.16.M88.4 R44, [R227+0x7000] ;  /* 0x00700000e32c783b */ /* 0x000e620000000200 */
[----:B------:R5:W-:Y:S03]  /*3220*/  MUFU.TANH R70, R65 ;  /* 0x0000004100467308 */ /* 0x000be60000002400 */
[----:B------:R-:W-:Y:S01]  /*3230*/  FMUL.FTZ R153, R62, UR4 ;  /* 0x000000043e997c20 */ /* 0x000fe20008410000 */
[----:B------:R-:W-:Y:S01]  /*3240*/  LOP3.LUT R62, R6, 0x6, R39, 0xf8, !PT ;  /* 0x00000006063e7812 */ /* 0x000fe200078ef827 */
[----:B------:R-:W-:Y:S01]  /*3250*/  HMMA.16816.F32 R100, R12, R50, R100 ;  /* 0x000000320c64723c */ /* 0x000fe20000001864 */
[----:B------:R-:W-:Y:S01]  /*3260*/  FMUL.FTZ R158, R61, UR4 ;  /* 0x000000043d9e7c20 */ /* 0x000fe20008410000 */
[----:B------:R-:W-:Y:S01]  /*3270*/  VIADDMNMX R61, R38, 0x8, R7, PT ;  /* 0x00000008263d7846 */ /* 0x000fe20003800107 */
[----:B------:R4:W-:Y:S01]  /*3280*/  MUFU.TANH R151, R66 ;  /* 0x0000004200977308 */ /* 0x0009e20000002400 */
[----:B------:R-:W-:Y:S01]  /*3290*/  LOP3.LUT R28, R62, 0x1, RZ, 0xfc, !PT ;  /* 0x000000013e1c7812 */ /* 0x000fe200078efcff */
[----:B------:R-:W-:Y:S01]  /*32a0*/  FMUL.FTZ R60, R60, UR4 ;  /* 0x000000043c3c7c20 */ /* 0x000fe20008410000 */
[----:B------:R-:W-:Y:S01]  /*32b0*/  LOP3.LUT R30, R62, 0x8, RZ, 0xfc, !PT ;  /* 0x000000083e1e7812 */ /* 0x000fe200078efcff */
[----:B--2---:R-:W-:Y:S01]  /*32c0*/  HMMA.16816.F32 R104, R8, R32, R104 ;  /* 0x000000200868723c */ /* 0x004fe20000001868 */
[-C--:B------:R-:W-:Y:S01]  /*32d0*/  ISETP.GE.AND P4, PT, R28, R61.reuse, PT ;  /* 0x0000003d1c00720c */ /* 0x080fe20003f86270 */
[----:B------:R-:W-:Y:S01]  /*32e0*/  LDSM.16.M88.4 R48, [R212+0x7000] ;  /* 0x00700000d430783b */ /* 0x000fe20000000200 */
[----:B------:R-:W-:Y:S01]  /*32f0*/  ISETP.GE.AND P1, PT, R30, R61, PT ;  /* 0x0000003d1e00720c */ /* 0x000fe20003f26270 */
[----:B------:R2:W-:Y:S01]  /*3300*/  MUFU.TANH R148, R60 ;  /* 0x0000003c00947308 */ /* 0x0005e20000002400 */
[----:B-----5:R-:W-:Y:S01]  /*3310*/  VIMNMX R65, R38, R7, PT ;  /* 0x0000000726417248 */ /* 0x020fe20003fe0100 */
[C---:B---3--:R-:W-:Y:S01]  /*3320*/  HMMA.16816.F32 R96, R20.reuse, R52, R96 ;  /* 0x000000341460723c */ /* 0x048fe20000001860 */
[----:B------:R-:W-:Y:S01]  /*3330*/  LOP3.LUT R38, R62, 0x9, RZ, 0xfc, !PT ;  /* 0x000000093e267812 */ /* 0x000fe200078efcff */
[----:B------:R-:W-:Y:S01]  /*3340*/  FMUL.FTZ R63, R63, UR4 ;  /* 0x000000043f3f7c20 */ /* 0x000fe20008410000 */
[-C--:B------:R-:W-:Y:S01]  /*3350*/  ISETP.GE.AND P3, PT, R30, R65.reuse, PT ;  /* 0x000000411e00720c */ /* 0x080fe20003f66270 */
[----:B------:R-:W-:Y:S01]  /*3360*/  FMUL.FTZ R108, R108, UR4 ;  /* 0x000000046c6c7c20 */ /* 0x000fe20008410000 */
[----:B------:R-:W-:Y:S01]  /*3370*/  LOP3.LUT R32, R62, 0x10, RZ, 0xfc, !PT ;  /* 0x000000103e207812 */ /* 0x000fe200078efcff */
[----:B------:R-:W-:Y:S01]  /*3380*/  HMMA.16816.F32 R92, R20, R54, R92 ;  /* 0x00000036145c723c */ /* 0x000fe2000000185c */
[----:B------:R-:W-:Y:S01]  /*3390*/  FSEL R69, R84, -INF , !P4 ;  /* 0xff80000054457808 */ /* 0x000fe20006000000 */
[----:B------:R-:W-:Y:S01]  /*33a0*/  LDSM.16.M88.4 R52, [R225+0x7800] ;  /* 0x00780000e134783b */ /* 0x000fe20000000200 */
[----:B------:R-:W-:Y:S01]  /*33b0*/  FSEL R86, R86, -INF , !P3 ;  /* 0xff80000056567808 */ /* 0x000fe20005800000 */
[----:B------:R-:W3:Y:S01]  /*33c0*/  MUFU.TANH R56, R56 ;  /* 0x0000003800387308 */ /* 0x000ee20000002400 */
[-C--:B------:R-:W-:Y:S01]  /*33d0*/  ISETP.GE.AND P2, PT, R38, R65.reuse, PT ;  /* 0x000000412600720c */ /* 0x080fe20003f46270 */
[----:B------:R-:W-:Y:S01]  /*33e0*/  HMMA.16816.F32 R100, R8, R34, R100 ;  /* 0x000000220864723c */ /* 0x000fe20000001864 */
[C---:B------:R-:W-:Y:S01]  /*33f0*/  ISETP.GE.AND P4, PT, R32.reuse, R65, PT ;  /* 0x000000412000720c */ /* 0x040fe20003f86270 */
[----:B------:R-:W-:Y:S01]  /*3400*/  FMUL.FTZ R109, R109, UR4 ;  /* 0x000000046d6d7c20 */ /* 0x000fe20008410000 */
[----:B------:R-:W-:-:S02]  /*3410*/  ISETP.GE.AND P3, PT, R32, R61, PT ;  /* 0x0000003d2000720c */ /* 0x000fc40003f66270 */
[-C--:B------:R-:W-:Y:S01]  /*3420*/  ISETP.GE.AND P5, PT, R28, R65.reuse, PT ;  /* 0x000000411c00720c */ /* 0x080fe20003fa6270 */
[----:B----4-:R-:W-:Y:S01]  /*3430*/  HMMA.16816.F32 R88, R20, R40, R88 ;  /* 0x000000281458723c */ /* 0x010fe20000001858 */
[----:B------:R-:W-:Y:S01]  /*3440*/  LOP3.LUT R32, R62, 0x11, RZ, 0xfc, !PT ;  /* 0x000000113e207812 */ /* 0x000fe200078efcff */
[----:B------:R-:W4:Y:S01]  /*3450*/  LDSM.16.M88.4 R28, [R225+0x7000] ;  /* 0x00700000e11c783b */ /* 0x000f220000000200 */
[----:B------:R-:W-:Y:S01]  /*3460*/  FSEL R113, R113, -INF , !P1 ;  /* 0xff80000071717808 */ /* 0x000fe20004800000 */
[----:B------:R-:W5:Y:S01]  /*3470*/  MUFU.TANH R57, R57 ;  /* 0x0000003900397308 */ /* 0x000f620000002400 */
[----:B------:R-:W-:Y:S01]  /*3480*/  FSEL R66, R87, -INF , !P2 ;  /* 0xff80000057427808 */ /* 0x000fe20005000000 */
[----:B-1----:R-:W-:Y:S01]  /*3490*/  HMMA.16816.F32 R96, R16, R44, R96 ;  /* 0x0000002c1060723c */ /* 0x002fe20000001860 */
[----:B------:R-:W-:Y:S01]  /*34a0*/  FSEL R58, R85, -INF , !P5 ;  /* 0xff800000553a7808 */ /* 0x000fe20006800000 */
[----:B------:R-:W-:Y:S01]  /*34b0*/  FMUL.FTZ R104, R104, UR4 ;  /* 0x0000000468687c20 */ /* 0x000fe20008410000 */
[C---:B------:R-:W-:Y:S01]  /*34c0*/  ISETP.GE.AND P1, PT, R32.reuse, R65, PT ;  /* 0x000000412000720c */ /* 0x040fe20003f26270 */
[----:B------:R-:W-:Y:S01]  /*34d0*/  FMUL.FTZ R105, R105, UR4 ;  /* 0x0000000469697c20 */ /* 0x000fe20008410000 */
[-C--:B------:R-:W-:Y:S01]  /*34e0*/  ISETP.GE.AND P2, PT, R32, R61.reuse, PT ;  /* 0x0000003d2000720c */ /* 0x080fe20003f46270 */
[----:B------:R-:W-:Y:S01]  /*34f0*/  HMMA.16816.F32 R24, R20, R42, R24 ;  /* 0x0000002a1418723c */ /* 0x000fe20000001818 */
[----:B------:R-:W-:Y:S01]  /*3500*/  ISETP.GE.AND P5, PT, R38, R61, PT ;  /* 0x0000003d2600720c */ /* 0x000fe20003fa6270 */
[----:B------:R-:W-:Y:S01]  /*3510*/  LDSM.16.M88.4 R20, [R212+0x7800] ;  /* 0x00780000d414783b */ /* 0x000fe20000000200 */
[----:B------:R-:W-:Y:S01]  /*3520*/  LOP3.LUT R32, R62, 0x18, RZ, 0xfc, !PT ;  /* 0x000000183e207812 */ /* 0x000fe200078efcff */
[----:B------:R-:W-:Y:S01]  /*3530*/  MUFU.TANH R68, R68 ;  /* 0x0000004400447308 */ /* 0x000fe20000002400 */
[----:B------:R-:W-:Y:S01]  /*3540*/  FSEL R71, R112, -INF , !P5 ;  /* 0xff80000070477808 */ /* 0x000fe20006800000 */
[----:B------:R-:W-:Y:S01]  /*3550*/  HMMA.16816.F32 R92, R16, R46, R92 ;  /* 0x0000002e105c723c */ /* 0x000fe2000000185c */
[----:B--2---:R-:W-:Y:S01]  /*3560*/  FSEL R60, R117, -INF , !P4 ;  /* 0xff800000753c7808 */ /* 0x004fe20006000000 */
[----:B------:R-:W-:Y:S01]  /*3570*/  FMUL.FTZ R106, R106, UR4 ;  /* 0x000000046a6a7c20 */ /* 0x000fe20008410000 */
[C---:B------:R-:W-:Y:S01]  /*3580*/  ISETP.GE.AND P5, PT, R32.reuse, R65, PT ;  /* 0x000000412000720c */ /* 0x040fe20003fa6270 */
[----:B------:R-:W-:Y:S01]  /*3590*/  FMUL.FTZ R107, R107, UR4 ;  /* 0x000000046b6b7c20 */ /* 0x000fe20008410000 */
[----:B------:R-:W-:Y:S01]  /*35a0*/  ISETP.GE.AND P4, PT, R32, R61, PT ;  /* 0x0000003d2000720c */ /* 0x000fe20003f86270 */
[----:B------:R-:W1:Y:S01]  /*35b0*/  MUFU.TANH R163, R163 ;  /* 0x000000a300a37308 */ /* 0x000e620000002400 */
[----:B------:R-:W2:Y:S01]  /*35c0*/  LDSM.16.M88.4 R32, [R227+0x7800] ;  /* 0x00780000e320783b */ /* 0x000ea20000000200 */
[----:B------:R-:W-:Y:S01]  /*35d0*/  LOP3.LUT R38, R62, 0x19, RZ, 0xfc, !PT ;  /* 0x000000193e267812 */ /* 0x000fe200078efcff */
[----:B------:R-:W-:Y:S01]  /*35e0*/  FMUL.FTZ R101, R101, UR4 ;  /* 0x0000000465657c20 */ /* 0x000fe20008410000 */
[----:B------:R-:W-:Y:S01]  /*35f0*/  FSEL R75, R118, -INF , !P3 ;  /* 0xff800000764b7808 */ /* 0x000fe20005800000 */
[----:B------:R-:W-:Y:S01]  /*3600*/  FMUL.FTZ R102, R102, UR4 ;  /* 0x0000000466667c20 */ /* 0x000fe20008410000 */
[----:B------:R-:W-:Y:S01]  /*3610*/  FSEL R78, R116, -INF , !P1 ;  /* 0xff800000744e7808 */ /* 0x000fe20004800000 */
[----:B------:R-:W-:Y:S01]  /*3620*/  FMUL.FTZ R103, R103, UR4 ;  /* 0x0000000467677c20 */ /* 0x000fe20008410000 */
[C---:B------:R-:W-:Y:S01]  /*3630*/  ISETP.GE.AND P3, PT, R38.reuse, R65, PT ;  /* 0x000000412600720c */ /* 0x040fe20003f66270 */
[----:B------:R-:W1:Y:S01]  /*3640*/  MUFU.TANH R64, R64 ;  /* 0x0000004000407308 */ /* 0x000e620000002400 */
[----:B------:R-:W-:Y:S01]  /*3650*/  ISETP.GE.AND P1, PT, R38, R61, PT ;  /* 0x0000003d2600720c */ /* 0x000fe20003f26270 */
[----:B------:R-:W-:-:S04]  /*3660*/  DEPBAR.LE SB0, 0x0 ;  /* 0x000080000000791a */ /* 0x000fc80000000000 */
[----:B------:R-:W-:Y:S02]  /*3670*/  LOP3.LUT R38, R62, 0x20, RZ, 0xfc, !PT ;  /* 0x000000203e267812 */ /* 0x000fe400078efcff */
[----:B------:R-:W-:Y:S01]  /*3680*/  FSEL R73, R119, -INF , !P2 ;  /* 0xff80000077497808 */ /* 0x000fe20005000000 */
[C---:B----4-:R-:W-:Y:S01]  /*3690*/  HMMA.16816.F32 R96, R12.reuse, R28, R96 ;  /* 0x0000001c0c60723c */ /* 0x050fe20000001860 */
[----:B------:R-:W-:Y:S01]  /*36a0*/  FSEL R120, R120, -INF , !P5 ;  /* 0xff80000078787808 */ /* 0x000fe20006800000 */
[----:B------:R-:W4:Y:S01]  /*36b0*/  MUFU.TANH R59, R59 ;  /* 0x0000003b003b7308 */ /* 0x000f220000002400 */
[C---:B------:R-:W-:Y:S02]  /*36c0*/  ISETP.GE.AND P2, PT, R38.reuse, R65, PT ;  /* 0x000000412600720c */ /* 0x040fe40003f46270 */
[----:B------:R-:W-:Y:S01]  /*36d0*/  ISETP.GE.AND P5, PT, R38, R61, PT ;  /* 0x0000003d2600720c */ /* 0x000fe20003fa6270 */
[----:B------:R-:W-:Y:S01]  /*36e0*/  HMMA.16816.F32 R92, R12, R30, R92 ;  /* 0x0000001e0c5c723c */ /* 0x000fe2000000185c */
[----:B------:R-:W-:Y:S01]  /*36f0*/  LOP3.LUT R38, R62, 0x21, RZ, 0xfc, !PT ;  /* 0x000000213e267812 */ /* 0x000fe200078efcff */
[----:B------:R-:W-:Y:S01]  /*3700*/  FMUL.FTZ R29, R100, UR4 ;  /* 0x00000004641d7c20 */ /* 0x000fe20008410000 */
[----:B------:R-:W-:Y:S01]  /*3710*/  FSEL R7, R121, -INF , !P4 ;  /* 0xff80000079077808 */ /* 0x000fe20006000000 */
[----:B------:R3:W4:Y:S01]  /*3720*/  MUFU.TANH R149, R67 ;  /* 0x0000004300957308 */ /* 0x0007220000002400 */
[----:B------:R-:W-:-:S02]  /*3730*/  FSEL R114, R114, -INF , !P3 ;  /* 0xff80000072727808 */ /* 0x000fc40005800000 */
[C---:B------:R-:W-:Y:S02]  /*3740*/  ISETP.GE.AND P4, PT, R38.reuse, R65, PT ;  /* 0x000000412600720c */ /* 0x040fe40003f86270 */
[----:B------:R-:W-:Y:S02]  /*3750*/  ISETP.GE.AND P3, PT, R38, R61, PT ;  /* 0x0000003d2600720c */ /* 0x000fe40003f66270 */
[----:B------:R-:W-:Y:S01]  /*3760*/  LOP3.LUT R38, R62, 0x28, RZ, 0xfc, !PT ;  /* 0x000000283e267812 */ /* 0x000fe200078efcff */
[----:B------:R-:W-:Y:S01]  /*3770*/  MUFU.TANH R158, R158 ;  /* 0x0000009e009e7308 */ /* 0x000fe20000002400 */
[----:B------:R-:W-:Y:S02]  /*3780*/  FSEL R45, R115, -INF , !P1 ;  /* 0xff800000732d7808 */ /* 0x000fe40004800000 */
[----:B------:R-:W-:Y:S01]  /*3790*/  FSEL R162, R162, -INF , !P2 ;  /* 0xff800000a2a27808 */ /* 0x000fe20005000000 */
[----:B--2---:R-:W-:Y:S01]  /*37a0*/  HMMA.16816.F32 R88, R16, R32, R88 ;  /* 0x000000201058723c */ /* 0x004fe20000001858 */
[----:B------:R-:W-:-:S02]  /*37b0*/  ISETP.GE.AND P1, PT, R38, R65, PT ;  /* 0x000000412600720c */ /* 0x000fc40003f26270 */
[----:B------:R-:W-:Y:S01]  /*37c0*/  ISETP.GE.AND P2, PT, R38, R61, PT ;  /* 0x0000003d2600720c */ /* 0x000fe20003f46270 */
[----:B------:R-:W2:Y:S01]  /*37d0*/  MUFU.TANH R153, R153 ;  /* 0x0000009900997308 */ /* 0x000ea20000002400 */
[----:B------:R-:W-:Y:S01]  /*37e0*/  LOP3.LUT R38, R62, 0x29, RZ, 0xfc, !PT ;  /* 0x000000293e267812 */ /* 0x000fe200078efcff */
[----:B------:R-:W-:Y:S01]  /*37f0*/  HMMA.16816.F32 R24, R16, R34, R24 ;  /* 0x000000221018723c */ /* 0x000fe20000001818 */
[----:B------:R-:W-:Y:S01]  /*3800*/  FSEL R47, R77, -INF , !P5 ;  /* 0xff8000004d2f7808 */ /* 0x000fe20006800000 */
[----:B---3--:R-:W-:Y:S01]  /*3810*/  FMUL.FTZ R67, R111, UR4 ;  /* 0x000000046f437c20 */ /* 0x008fe20008410000 */
[----:B------:R-:W-:Y:S02]  /*3820*/  ISETP.GE.AND P5, PT, R38, R65, PT ;  /* 0x000000412600720c */ /* 0x000fe40003fa6270 */
[----:B------:R-:W-:Y:S01]  /*3830*/  LOP3.LUT R30, R62, 0x31, RZ, 0xfc, !PT ;  /* 0x000000313e1e7812 */ /* 0x000fe200078efcff */
[----:B------:R-:W-:Y:S01]  /*3840*/  HMMA.16816.F32 R96, R8, R48, R96 ;  /* 0x000000300860723c */ /* 0x000fe20000001860 */
[----:B------:R-:W-:Y:S01]  /*3850*/  FSEL R167, R167, -INF , !P3 ;  /* 0xff800000a7a77808 */ /* 0x000fe20005800000 */
[----:B------:R3:W2:Y:S01]  /*3860*/  MUFU.TANH R155, R63 ;  /* 0x0000003f009b7308 */ /* 0x0006a20000002400 */
[----:B------:R-:W-:-:S02]  /*3870*/  FSEL R37, R74, -INF , !P2 ;  /* 0xff8000004a257808 */ /* 0x000fc40005000000 */
[----:B------:R-:W-:Y:S01]  /*3880*/  FSEL R166, R166, -INF , !P5 ;  /* 0xff800000a6a67808 */ /* 0x000fe20006800000 */
[----:B------:R-:W-:Y:S01]  /*3890*/  HMMA.16816.F32 R92, R8, R50, R92 ;  /* 0x00000032085c723c */ /* 0x000fe2000000185c */
[----:B------:R-:W-:Y:S02]  /*38a0*/  FSEL R48, R76, -INF , !P4 ;  /* 0xff8000004c307808 */ /* 0x000fe40006000000 */
[----:B------:R-:W-:Y:S01]  /*38b0*/  ISETP.GE.AND P4, PT, R38, R61, PT ;  /* 0x0000003d2600720c */ /* 0x000fe20003f86270 */
[----:B------:R-:W2:Y:S01]  /*38c0*/  MUFU.TANH R156, R108 ;  /* 0x0000006c009c7308 */ /* 0x000ea20000002400 */
[----:B------:R-:W-:Y:S01]  /*38d0*/  LOP3.LUT R38, R62, 0x30, RZ, 0xfc, !PT ;  /* 0x000000303e267812 */ /* 0x000fe200078efcff */
[----:B------:R-:W-:Y:S01]  /*38e0*/  HMMA.16816.F32 R88, R12, R52, R88 ;  /* 0x000000340c58723c */ /* 0x000fe20000001858 */
[-C--:B------:R-:W-:Y:S02]  /*38f0*/  ISETP.GE.AND P2, PT, R30, R65.reuse, PT ;  /* 0x000000411e00720c */ /* 0x080fe40003f46270 */
[----:B------:R-:W-:-:S02]  /*3900*/  ISETP.GE.AND P3, PT, R38, R65, PT ;  /* 0x000000412600720c */ /* 0x000fc40003f66270 */
[-C--:B------:R-:W-:Y:S01]  /*3910*/  ISETP.GE.AND P5, PT, R30, R61.reuse, PT ;  /* 0x0000003d1e00720c */ /* 0x080fe20003fa6270 */
[----:B------:R-:W-:Y:S01]  /*3920*/  HMMA.16816.F32 R24, R12, R54, R24 ;  /* 0x000000360c18723c */ /* 0x000fe20000001818 */
[----:B------:R-:W-:Y:S01]  /*3930*/  LOP3.LUT R30, R62, 0x38, RZ, 0xfc, !PT ;  /* 0x000000383e1e7812 */ /* 0x000fe200078efcff */
[----:B---3--:R-:W-:Y:S01]  /*3940*/  FMUL.FTZ R63, R110, UR4 ;  /* 0x000000046e3f7c20 */ /* 0x008fe20008410000 */
[----:B------:R-:W-:Y:S01]  /*3950*/  FSEL R46, R72, -INF , !P1 ;  /* 0xff800000482e7808 */ /* 0x000fe20004800000 */
[----:B------:R-:W-:Y:S01]  /*3960*/  MUFU.TANH R154, R109 ;  /* 0x0000006d009a7308 */ /* 0x000fe20000002400 */
[----:B------:R-:W-:Y:S01]  /*3970*/  FSEL R41, R56, -INF , !P4 ;  /* 0xff80000038297808 */ /* 0x000fe20006000000 */
[----:B------:R-:W-:Y:S01]  /*3980*/  FMUL.FTZ R96, R96, UR4 ;  /* 0x0000000460607c20 */ /* 0x000fe20008410000 */
[----:B-----5:R-:W-:Y:S01]  /*3990*/  FSEL R44, R57, -INF , !P3 ;  /* 0xff800000392c7808 */ /* 0x020fe20005800000 */
[----:B------:R-:W-:Y:S01]  /*39a0*/  FMUL.FTZ R98, R98, UR4 ;  /* 0x0000000462627c20 */ /* 0x000fe20008410000 */
[----:B------:R-:W-:Y:S01]  /*39b0*/  ISETP.GE.AND P1, PT, R38, R61, PT ;  /* 0x0000003d2600720c */ /* 0x000fe20003f26270 */
[----:B------:R-:W-:Y:S01]  /*39c0*/  FMUL.FTZ R97, R97, UR4 ;  /* 0x0000000461617c20 */ /* 0x000fe20008410000 */
[C---:B------:R-:W-:Y:S01]  /*39d0*/  ISETP.GE.AND P4, PT, R30.reuse, R65, PT ;  /* 0x000000411e00720c */ /* 0x040fe20003f86270 */
[----:B------:R-:W3:Y:S01]  /*39e0*/  MUFU.TANH R63, R63 ;  /* 0x0000003f003f7308 */ /* 0x000ee20000002400 */
[----:B------:R-:W-:Y:S01]  /*39f0*/  ISETP.GE.AND P3, PT, R30, R61, PT ;  /* 0x0000003d1e00720c */ /* 0x000fe20003f66270 */
[----:B------:R-:W-:Y:S01]  /*3a00*/  FMUL.FTZ R93, R93, UR4 ;  /* 0x000000045d5d7c20 */ /* 0x000fe20008410000 */
[----:B------:R-:W-:Y:S01]  /*3a10*/  LOP3.LUT R30, R62, 0x39, RZ, 0xfc, !PT ;  /* 0x000000393e1e7812 */ /* 0x000fe200078efcff */
[----:B------:R-:W-:Y:S01]  /*3a20*/  FMUL.FTZ R94, R94, UR4 ;  /* 0x000000045e5e7c20 */ /* 0x000fe20008410000 */
[----:B-1----:R-:W-:Y:S01]  /*3a30*/  FSEL R163, R163, -INF , !P1 ;  /* 0xff800000a3a37808 */ /* 0x002fe20004800000 */
[C---:B------:R-:W-:Y:S01]  /*3a40*/  HMMA.16816.F32 R88, R8.reuse, R20, R88 ;  /* 0x000000140858723c */ /* 0x040fe20000001858 */
[----:B------:R-:W-:Y:S01]  /*3a50*/  FSEL R42, R68, -INF , !P2 ;  /* 0xff800000442a7808 */ /* 0x000fe20005000000 */
[----:B------:R-:W1:Y:S01]  /*3a60*/  MUFU.TANH R67, R67 ;  /* 0x0000004300437308 */ /* 0x000e620000002400 */
[C---:B------:R-:W-:Y:S01]  /*3a70*/  ISETP.GE.AND P1, PT, R30.reuse, R65, PT ;  /* 0x000000411e00720c */ /* 0x040fe20003f26270 */
[----:B------:R-:W-:Y:S01]  /*3a80*/  FMUL.FTZ R99, R99, UR4 ;  /* 0x0000000463637c20 */ /* 0x000fe20008410000 */
[----:B------:R-:W-:Y:S01]  /*3a90*/  ISETP.GE.AND P2, PT, R30, R61, PT ;  /* 0x0000003d1e00720c */ /* 0x000fe20003f46270 */
[----:B------:R-:W-:Y:S01]  /*3aa0*/  HMMA.16816.F32 R8, R8, R22, R24 ;  /* 0x000000160808723c */ /* 0x000fe20000001818 */
[----:B------:R-:W-:Y:S01]  /*3ab0*/  LOP3.LUT R32, R62, 0x40, RZ, 0xfc, !PT ;  /* 0x000000403e207812 */ /* 0x000fe200078efcff */
[----:B------:R-:W-:Y:S01]  /*3ac0*/  FMUL.FTZ R92, R92, UR4 ;  /* 0x000000045c5c7c20 */ /* 0x000fe20008410000 */
[----:B------:R-:W-:Y:S01]  /*3ad0*/  LOP3.LUT R30, R62, 0x41, RZ, 0xfc, !PT ;  /* 0x000000413e1e7812 */ /* 0x000fe200078efcff */
[----:B------:R-:W5:Y:S01]  /*3ae0*/  MUFU.TANH R160, R104 ;  /* 0x0000006800a07308 */ /* 0x000f620000002400 */
[----:B------:R-:W-:Y:S01]  /*3af0*/  FSEL R40, R64, -INF , !P4 ;  /* 0xff80000040287808 */ /* 0x000fe20006000000 */
[----:B------:R-:W-:Y:S01]  /*3b00*/  FMUL.FTZ R95, R95, UR4 ;  /* 0x000000045f5f7c20 */ /* 0x000fe20008410000 */
[----:B------:R-:W-:-:S02]  /*3b10*/  FSEL R151, R151, -INF , !P3 ;  /* 0xff80000097977808 */ /* 0x000fc40005800000 */
[----:B------:R-:W-:Y:S02]  /*3b20*/  ISETP.GE.AND P4, PT, R32, R61, PT ;  /* 0x0000003d2000720c */ /* 0x000fe40003f86270 */
[-C--:B------:R-:W-:Y:S01]  /*3b30*/  ISETP.GE.AND P3, PT, R30, R65.reuse, PT ;  /* 0x000000411e00720c */ /* 0x080fe20003f66270 */
[----:B------:R-:W-:Y:S01]  /*3b40*/  MUFU.TANH R28, R105 ;  /* 0x00000069001c7308 */ /* 0x000fe20000002400 */
[C---:B------:R-:W-:Y:S02]  /*3b50*/  LOP3.LUT R18, R62.reuse, 0x48, RZ, 0xfc, !PT ;  /* 0x000000483e127812 */ /* 0x040fe400078efcff */
[----:B------:R-:W-:Y:S02]  /*3b60*/  LOP3.LUT R16, R62, 0x49, RZ, 0xfc, !PT ;  /* 0x000000493e107812 */ /* 0x000fe400078efcff */
[----:B----4-:R-:W-:Y:S01]  /*3b70*/  FSEL R39, R59, -INF , !P5 ;  /* 0xff8000003b277808 */ /* 0x010fe20006800000 */
[----:B------:R-:W-:Y:S01]  /*3b80*/  FMUL.FTZ R88, R88, UR4 ;  /* 0x0000000458587c20 */ /* 0x000fe20008410000 */
[----:B------:R-:W-:Y:S01]  /*3b90*/  FSEL R38, R70, -INF , !P1 ;  /* 0xff80000046267808 */ /* 0x000fe20004800000 */
[----:B------:R-:W4:Y:S01]  /*3ba0*/  MUFU.TANH R165, R106 ;  /* 0x0000006a00a57308 */ /* 0x000f220000002400 */
[----:B------:R-:W-:Y:S01]  /*3bb0*/  FSEL R149, R149, -INF , !P2 ;  /* 0xff80000095957808 */ /* 0x000fe20005000000 */
[----:B------:R-:W-:Y:S01]  /*3bc0*/  FMUL.FTZ R89, R89, UR4 ;  /* 0x0000000459597c20 */ /* 0x000fe20008410000 */
[----:B--2---:R-:W-:Y:S01]  /*3bd0*/  FSEL R153, R153, -INF , !P4 ;  /* 0xff80000099997808 */ /* 0x004fe20006000000 */
[----:B------:R-:W-:Y:S01]  /*3be0*/  FMUL.FTZ R138, R8, UR4 ;  /* 0x00000004088a7c20 */ /* 0x000fe20008410000 */
[----:B------:R-:W-:Y:S01]  /*3bf0*/  FSEL R158, R158, -INF , !P3 ;  /* 0xff8000009e9e7808 */ /* 0x000fe20005800000 */
[----:B------:R-:W-:Y:S01]  /*3c00*/  FMUL.FTZ R90, R90, UR4 ;  /* 0x000000045a5a7c20 */ /* 0x000fe20008410000 */
[----:B------:R-:W-:Y:S01]  /*3c10*/  ISETP.GE.AND P5, PT, R32, R65, PT ;  /* 0x000000412000720c */ /* 0x000fe20003fa6270 */
[----:B------:R-:W2:Y:S01]  /*3c20*/  MUFU.TANH R161, R107 ;  /* 0x0000006b00a17308 */ /* 0x000ea20000002400 */
[----:B------:R-:W-:Y:S01]  /*3c30*/  ISETP.GE.AND P1, PT, R30, R61, PT ;  /* 0x0000003d1e00720c */ /* 0x000fe20003f26270 */
[----:B------:R-:W-:Y:S01]  /*3c40*/  FMUL.FTZ R91, R91, UR4 ;  /* 0x000000045b5b7c20 */ /* 0x000fe20008410000 */
[-C--:B------:R-:W-:Y:S01]  /*3c50*/  ISETP.GE.AND P2, PT, R18, R65.reuse, PT ;  /* 0x000000411200720c */ /* 0x080fe20003f46270 */
[----:B------:R-:W-:Y:S01]  /*3c60*/  FMUL.FTZ R9, R9, UR4 ;  /* 0x0000000409097c20 */ /* 0x000fe20008410000 */
[----:B------:R-:W-:Y:S01]  /*3c70*/  ISETP.GE.AND P4, PT, R16, R65, PT ;  /* 0x000000411000720c */ /* 0x000fe20003f86270 */
[----:B------:R-:W-:Y:S01]  /*3c80*/  FMUL.FTZ R10, R10, UR4 ;  /* 0x000000040a0a7c20 */ /* 0x000fe20008410000 */
[----:B------:R-:W-:Y:S01]  /*3c90*/  ISETP.GE.AND P3, PT, R16, R61, PT ;  /* 0x0000003d1000720c */ /* 0x000fe20003f66270 */
[----:B------:R-:W2:Y:S01]  /*3ca0*/  MUFU.TANH R29, R29 ;  /* 0x0000001d001d7308 */ /* 0x000ea20000002400 */
[----:B------:R-:W-:Y:S01]  /*3cb0*/  LOP3.LUT R16, R62, 0x50, RZ, 0xfc, !PT ;  /* 0x000000503e107812 */ /* 0x000fe200078efcff */
[----:B------:R-:W-:Y:S01]  /*3cc0*/  FMUL.FTZ R11, R11, UR4 ;  /* 0x000000040b0b7c20 */ /* 0x000fe20008410000 */
[----:B------:R-:W-:-:S02]  /*3cd0*/  FSEL R148, R148, -INF , !P5 ;  /* 0xff80000094947808 */ /* 0x000fc40006800000 */
[----:B------:R-:W-:Y:S02]  /*3ce0*/  FSEL R155, R155, -INF , !P1 ;  /* 0xff8000009b9b7808 */ /* 0x000fe40004800000 */
[----:B------:R-:W-:Y:S01]  /*3cf0*/  FSEL R156, R156, -INF , !P2 ;  /* 0xff8000009c9c7808 */ /* 0x000fe20005000000 */
[----:B------:R-:W-:Y:S01]  /*3d00*/  MUFU.TANH R164, R101 ;  /* 0x0000006500a47308 */ /* 0x000fe20000002400 */
[----:B------:R-:W-:Y:S02]  /*3d10*/  ISETP.GE.AND P5, PT, R18, R61, PT ;  /* 0x0000003d1200720c */ /* 0x000fe40003fa6270 */
[C---:B------:R-:W-:Y:S02]  /*3d20*/  ISETP.GE.AND P1, PT, R16.reuse, R65, PT ;  /* 0x000000411000720c */ /* 0x040fe40003f26270 */
[----:B------:R-:W-:Y:S02]  /*3d30*/  ISETP.GE.AND P2, PT, R16, R61, PT ;  /* 0x0000003d1000720c */ /* 0x000fe40003f46270 */
[----:B------:R-:W-:Y:S01]  /*3d40*/  LOP3.LUT R16, R62, 0x51, RZ, 0xfc, !PT ;  /* 0x000000513e107812 */ /* 0x000fe200078efcff */
[----:B------:R-:W2:Y:S01]  /*3d50*/  MUFU.TANH R159, R102 ;  /* 0x00000066009f7308 */ /* 0x000ea20000002400 */
[----:B---3--:R-:W-:-:S02]  /*3d60*/  FSEL R35, R63, -INF , !P5 ;  /* 0xff8000003f237808 */ /* 0x008fc40006800000 */
[----:B------:R-:W-:Y:S02]  /*3d70*/  ISETP.GE.AND P5, PT, R16, R65, PT ;  /* 0x000000411000720c */ /* 0x000fe40003fa6270 */
[C---:B------:R-:W-:Y:S02]  /*3d80*/  LOP3.LUT R12, R62.reuse, 0x58, RZ, 0xfc, !PT ;  /* 0x000000583e0c7812 */ /* 0x040fe400078efcff */
[----:B------:R-:W-:Y:S01]  /*3d90*/  LOP3.LUT R14, R62, 0x59, RZ, 0xfc, !PT ;  /* 0x000000593e0e7812 */ /* 0x000fe200078efcff */
[----:B------:R-:W3:Y:S01]  /*3da0*/  MUFU.TANH R152, R96 ;  /* 0x0000006000987308 */ /* 0x000ee20000002400 */
[----:B------:R-:W-:Y:S02]  /*3db0*/  FSEL R154, R154, -INF , !P4 ;  /* 0xff8000009a9a7808 */ /* 0x000fe40006000000 */
[----:B-1----:R-:W-:Y:S02]  /*3dc0*/  FSEL R33, R67, -INF , !P3 ;  /* 0xff80000043217808 */ /* 0x002fe40005800000 */
[----:B-----5:R-:W-:-:S02]  /*3dd0*/  FSEL R160, R160, -INF , !P1 ;  /* 0xff800000a0a07808 */ /* 0x020fc40004800000 */
[----:B----4-:R-:W-:Y:S01]  /*3de0*/  FSEL R165, R165, -INF , !P2 ;  /* 0xff800000a5a57808 */ /* 0x010fe20005000000 */
[----:B------:R-:W1:Y:S01]  /*3df0*/  MUFU.TANH R147, R98 ;  /* 0x0000006200937308 */ /* 0x000e620000002400 */
[----:B------:R-:W-:Y:S02]  /*3e00*/  FSEL R34, R28, -INF , !P5 ;  /* 0xff8000001c227808 */ /* 0x000fe40006800000 */
[----:B------:R-:W-:Y:S02]  /*3e10*/  ISETP.GE.AND P4, PT, R16, R61, PT ;  /* 0x0000003d1000720c */ /* 0x000fe40003f86270 */
[C---:B------:R-:W-:Y:S02]  /*3e20*/  ISETP.GE.AND P3, PT, R12.reuse, R65, PT ;  /* 0x000000410c00720c */ /* 0x040fe40003f66270 */
[----:B------:R-:W-:Y:S01]  /*3e30*/  ISETP.GE.AND P1, PT, R12, R61, PT ;  /* 0x0000003d0c00720c */ /* 0x000fe20003f26270 */
[----:B------:R-:W-:Y:S01]  /*3e40*/  MUFU.TANH R144, R93 ;  /* 0x0000005d00907308 */ /* 0x000fe20000002400 */
[----:B------:R-:W-:-:S02]  /*3e50*/  ISETP.GE.AND P2, PT, R14, R65, PT ;  /* 0x000000410e00720c */ /* 0x000fc40003f46270 */
[----:B------:R-:W-:Y:S02]  /*3e60*/  ISETP.GE.AND P5, PT, R14, R61, PT ;  /* 0x0000003d0e00720c */ /* 0x000fe40003fa6270 */
[C---:B------:R-:W-:Y:S02]  /*3e70*/  LOP3.LUT R12, R62.reuse, 0x60, RZ, 0xfc, !PT ;  /* 0x000000603e0c7812 */ /* 0x040fe400078efcff */
[----:B------:R-:W-:Y:S01]  /*3e80*/  LOP3.LUT R14, R62, 0x61, RZ, 0xfc, !PT ;  /* 0x000000613e0e7812 */ /* 0x000fe200078efcff */
[----:B------:R-:W4:Y:S01]  /*3e90*/  MUFU.TANH R143, R94 ;  /* 0x0000005e008f7308 */ /* 0x000f220000002400 */
[----:B--2---:R-:W-:Y:S02]  /*3ea0*/  FSEL R161, R161, -INF , !P4 ;  /* 0xff800000a1a17808 */ /* 0x004fe40006000000 */
[----:B------:R-:W-:Y:S02]  /*3eb0*/  FSEL R32, R29, -INF , !P3 ;  /* 0xff8000001d207808 */ /* 0x000fe40005800000 */
[----:B------:R-:W-:-:S02]  /*3ec0*/  FSEL R159, R159, -INF , !P1 ;  /* 0xff8000009f9f7808 */ /* 0x000fc40004800000 */
[----:B------:R-:W-:Y:S01]  /*3ed0*/  FSEL R164, R164, -INF , !P2 ;  /* 0xff800000a4a47808 */ /* 0x000fe20005000000 */
[----:B------:R-:W2:Y:S01]  /*3ee0*/  MUFU.TANH R157, R103 ;  /* 0x00000067009d7308 */ /* 0x000ea20000002400 */
[C---:B------:R-:W-:Y:S02]  /*3ef0*/  ISETP.GE.AND P4, PT, R12.reuse, R65, PT ;  /* 0x000000410c00720c */ /* 0x040fe40003f86270 */
[----:B------:R-:W-:Y:S02]  /*3f00*/  ISETP.GE.AND P3, PT, R12, R61, PT ;  /* 0x0000003d0c00720c */ /* 0x000fe40003f66270 */
[C---:B------:R-:W-:Y:S02]  /*3f10*/  ISETP.GE.AND P1, PT, R14.reuse, R65, PT ;  /* 0x000000410e00720c */ /* 0x040fe40003f26270 */
[----:B------:R-:W-:Y:S01]  /*3f20*/  ISETP.GE.AND P2, PT, R14, R61, PT ;  /* 0x0000003d0e00720c */ /* 0x000fe20003f46270 */
[----:B------:R-:W5:Y:S01]  /*3f30*/  MUFU.TANH R150, R97 ;  /* 0x0000006100967308 */ /* 0x000f620000002400 */
[----:B------:R-:W-:-:S02]  /*3f40*/  LOP3.LUT R12, R62, 0x68, RZ, 0xfc, !PT ;  /* 0x000000683e0c7812 */ /* 0x000fc400078efcff */
[----:B------:R-:W-:Y:S02]  /*3f50*/  LOP3.LUT R14, R62, 0x69, RZ, 0xfc, !PT ;  /* 0x000000693e0e7812 */ /* 0x000fe400078efcff */
[----:B---3--:R-:W-:Y:S02]  /*3f60*/  FSEL R152, R152, -INF , !P4 ;  /* 0xff80000098987808 */ /* 0x008fe40006000000 */
[----:B-1----:R-:W-:Y:S01]  /*3f70*/  FSEL R147, R147, -INF , !P3 ;  /* 0xff80000093937808 */ /* 0x002fe20005800000 */
[----:B------:R-:W1:Y:S01]  /*3f80*/  MUFU.TANH R145, R99 ;  /* 0x0000006300917308 */ /* 0x000e620000002400 */
[----:B------:R-:W-:Y:S02]  /*3f90*/  ISETP.GE.AND P4, PT, R12, R61, PT ;  /* 0x0000003d0c00720c */ /* 0x000fe40003f86270 */
[----:B------:R-:W-:Y:S02]  /*3fa0*/  ISETP.GE.AND P3, PT, R14, R65, PT ;  /* 0x000000410e00720c */ /* 0x000fe40003f66270 */
[----:B------:R-:W-:-:S02]  /*3fb0*/  LOP3.LUT R8, R62, 0x71, RZ, 0xfc, !PT ;  /* 0x000000713e087812 */ /* 0x000fc400078efcff */
[----:B----4-:R-:W-:Y:S01]  /*3fc0*/  FSEL R143, R143, -INF , !P4 ;  /* 0xff8000008f8f7808 */ /* 0x010fe20006000000 */
[----:B------:R-:W3:Y:S01]  /*3fd0*/  MUFU.TANH R146, R92 ;  /* 0x0000005c00927308 */ /* 0x000ee20000002400 */
[----:B------:R-:W-:Y:S02]  /*3fe0*/  FSEL R144, R144, -INF , !P3 ;  /* 0xff80000090907808 */ /* 0x000fe40005800000 */
[C---:B------:R-:W-:Y:S02]  /*3ff0*/  ISETP.GE.AND P4, PT, R8.reuse, R65, PT ;  /* 0x000000410800720c */ /* 0x040fe40003f86270 */
[----:B------:R-:W-:Y:S01]  /*4000*/  ISETP.GE.AND P3, PT, R8, R61, PT ;  /* 0x0000003d0800720c */ /* 0x000fe20003f66270 */
[----:B------:R-:W-:Y:S01]  /*4010*/  FMUL.FTZ R8, R122, UR4 ;  /* 0x000000047a087c20 */ /* 0x000fe20008410000 */
[----:B--2---:R-:W-:Y:S01]  /*4020*/  FSEL R157, R157, -INF , !P5 ;  /* 0xff8000009d9d7808 */ /* 0x004fe20006800000 */
[----:B------:R-:W2:Y:S01]  /*4030*/  MUFU.TANH R141, R95 ;  /* 0x0000005f008d7308 */ /* 0x000ea20000002400 */
[----:B------:R-:W-:-:S02]  /*4040*/  ISETP.GE.AND P5, PT, R12, R65, PT ;  /* 0x000000410c00720c */ /* 0x000fc40003fa6270 */
[----:B------:R-:W-:Y:S02]  /*4050*/  LOP3.LUT R12, R62, 0x70, RZ, 0xfc, !PT ;  /* 0x000000703e0c7812 */ /* 0x000fe400078efcff */
[----:B-----5:R-:W-:Y:S02]  /*4060*/  FSEL R150, R150, -INF , !P1 ;  /* 0xff80000096967808 */ /* 0x020fe40004800000 */
[----:B-1----:R-:W-:Y:S01]  /*4070*/  FSEL R145, R145, -INF , !P2 ;  /* 0xff80000091917808 */ /* 0x002fe20005000000 */
[----:B------:R-:W1:Y:S01]  /*4080*/  MUFU.TANH R142, R88 ;  /* 0x00000058008e7308 */ /* 0x000e620000002400 */
[----:B---3--:R-:W-:Y:S02]  /*4090*/  FSEL R146, R146, -INF , !P5 ;  /* 0xff80000092927808 */ /* 0x008fe40006800000 */
[----:B------:R-:W-:Y:S02]  /*40a0*/  ISETP.GE.AND P1, PT, R14, R61, PT ;  /* 0x0000003d0e00720c */ /* 0x000fe40003f26270 */
[----:B------:R-:W-:-:S02]  /*40b0*/  ISETP.GE.AND P2, PT, R12, R65, PT ;  /* 0x000000410c00720c */ /* 0x000fc40003f46270 */
[----:B------:R-:W-:Y:S01]  /*40c0*/  ISETP.GE.AND P5, PT, R12, R61, PT ;  /* 0x0000003d0c00720c */ /* 0x000fe20003fa6270 */
[----:B------:R-:W3:Y:S01]  /*40d0*/  MUFU.TANH R140, R89 ;  /* 0x00000059008c7308 */ /* 0x000ee20000002400 */
[----:B------:R-:W-:Y:S02]  /*40e0*/  LOP3.LUT R12, R62, 0x78, RZ, 0xfc, !PT ;  /* 0x000000783e0c7812 */ /* 0x000fe400078efcff */
[----:B--2---:R-:W-:Y:S02]  /*40f0*/  FSEL R141, R141, -INF , !P1 ;  /* 0xff8000008d8d7808 */ /* 0x004fe40004800000 */
[----:B------:R-:W-:-:S03]  /*4100*/  ISETP.GE.AND P1, PT, R12, R65, PT ;  /* 0x000000410c00720c */ /* 0x000fc60003f26270 */
[----:B------:R-:W2:Y:S01]  /*4110*/  MUFU.TANH R137, R90 ;  /* 0x0000005a00897308 */ /* 0x000ea20000002400 */
[----:B-1----:R-:W-:Y:S02]  /*4120*/  FSEL R142, R142, -INF , !P2 ;  /* 0xff8000008e8e7808 */ /* 0x002fe40005000000 */
[----:B------:R-:W-:Y:S02]  /*4130*/  ISETP.GE.AND P2, PT, R12, R61, PT ;  /* 0x0000003d0c00720c */ /* 0x000fe40003f46270 */
[----:B------:R-:W-:-:S03]  /*4140*/  LOP3.LUT R12, R62, 0x79, RZ, 0xfc, !PT ;  /* 0x000000793e0c7812 */ /* 0x000fc600078efcff */
[----:B------:R-:W1:Y:S01]  /*4150*/  MUFU.TANH R135, R91 ;  /* 0x0000005b00877308 */ /* 0x000e620000002400 */
[----:B---3--:R-:W-:Y:S02]  /*4160*/  FSEL R140, R140, -INF , !P4 ;  /* 0xff8000008c8c7808 */ /* 0x008fe40006000000 */
[----:B------:R-:W-:-:S05]  /*4170*/  ISETP.GE.AND P4, PT, R12, R65, PT ;  /* 0x000000410c00720c */ /* 0x000fca0003f86270 */
[----:B------:R-:W3:Y:S01]  /*4180*/  MUFU.TANH R138, R138 ;  /* 0x0000008a008a7308 */ /* 0x000ee20000002400 */
[----:B--2---:R-:W-:Y:S01]  /*4190*/  FSEL R137, R137, -INF , !P5 ;  /* 0xff80000089897808 */ /* 0x004fe20006800000 */
[----:B------:R-:W-:Y:S01]  /*41a0*/  BAR.SYNC.DEFER_BLOCKING 0x0 ;  /* 0x0000000000007b1d */ /* 0x000fe20000010000 */
[----:B------:R-:W-:-:S04]  /*41b0*/  ISETP.GE.AND P5, PT, R62, R65, PT ;  /* 0x000000413e00720c */ /* 0x000fc80003fa6270 */
[----:B------:R-:W-:Y:S01]  /*41c0*/  FSEL R0, R0, -INF , !P5 ;  /* 0xff80000000007808 */ /* 0x000fe20006800000 */
[----:B------:R-:W2:Y:S01]  /*41d0*/  MUFU.TANH R8, R8 ;  /* 0x0000000800087308 */ /* 0x000ea20000002400 */
[----:B-1----:R-:W-:Y:S02]  /*41e0*/  FSEL R135, R135, -INF , !P3 ;  /* 0xff80000087877808 */ /* 0x002fe40005800000 */
[----:B------:R-:W-:-:S05]  /*41f0*/  ISETP.GE.AND P3, PT, R62, R61, PT ;  /* 0x0000003d3e00720c */ /* 0x000fca0003f66270 */
[----:B------:R-:W1:Y:S01]  /*4200*/  MUFU.TANH R136, R9 ;  /* 0x0000000900887308 */ /* 0x000e620000002400 */
[----:B---3--:R-:W-:Y:S02]  /*4210*/  FSEL R138, R138, -INF , !P1 ;  /* 0xff8000008a8a7808 */ /* 0x008fe40004800000 */
[----:B------:R-:W-:-:S05]  /*4220*/  ISETP.GE.AND P1, PT, R12, R61, PT ;  /* 0x0000003d0c00720c */ /* 0x000fca0003f26270 */
[----:B------:R-:W3:Y:S01]  /*4230*/  MUFU.TANH R133, R10 ;  /* 0x0000000a00857308 */ /* 0x000ee20000002400 */
[----:B--2---:R-:W-:-:S07]  /*4240*/  FSEL R5, R8, -INF , !P3 ;  /* 0xff80000008057808 */ /* 0x004fce0005800000 */
[----:B------:R-:W2:Y:S01]  /*4250*/  MUFU.TANH R67, R11 ;  /* 0x0000000b00437308 */ /* 0x000ea20000002400 */
[----:B-1----:R-:W-:Y:S02]  /*4260*/  FSEL R136, R136, -INF , !P4 ;  /* 0xff80000088887808 */ /* 0x002fe40006000000 */
[----:B---3--:R-:W-:Y:S02]  /*4270*/  FSEL R133, R133, -INF , !P2 ;  /* 0xff80000085857808 */ /* 0x008fe40005000000 */
[----:B--2---:R-:W-:Y:S01]  /*4280*/  FSEL R67, R67, -INF , !P1 ;  /* 0xff80000043437808 */ /* 0x004fe20004800000 */
        /* <DEDUP_REMOVED lines=33> */
[----:B------:R-:W-:-:S02]  /*44a0*/  ISETP.NE.AND P2, PT, R9, RZ, PT ;  /* 0x000000ff0900720c */ /* 0x000fc40003f45270 */
[----:B------:R-:W-:-:S05]  /*44b0*/  LOP3.LUT R2, RZ, R9, RZ, 0x33, !PT ;  /* 0x00000009ff027212 */ /* 0x000fca00078e33ff */
        /* <DEDUP_REMOVED lines=24> */
.L_x_2364:
[----:B------:R-:W-:-:S04]  /*4640*/  ULEA UR6, -UR6, URZ, 0x7 ;  /* 0x0000003f06067291 */ /* 0x000fc8000f8e393f */
[----:B------:R-:W-:Y:S02]  /*4650*/  USHF.R.S32.HI UR4, URZ, 0x1f, UR6 ;  /* 0x0000001f3f047899 */ /* 0x000fe40008011406 */
[----:B------:R-:W-:-:S04]  /*4660*/  MOV R10, UR6 ;  /* 0x00000006000a7c02 */ /* 0x000fc80008000f00 */
[----:B------:R-:W-:-:S07]  /*4670*/  MOV R2, UR4 ;  /* 0x0000000400027c02 */ /* 0x000fce0008000f00 */
.L_x_2365:
        /* <DEDUP_REMOVED lines=36> */
.L_x_2363:
        /* <DEDUP_REMOVED lines=79> */
[----:B------:R-:W-:Y:S04]  /*4db0*/  LDSM.16.MT88.4 R100, [R220+0xc000] ;  /* 0x00c00000dc64783b */ /* 0x000fe80000004200 */
[----:B------:R-:W-:Y:S04]  /*4dc0*/  LDSM.16.MT88.4 R28, [R220+0x10000] ;  /* 0x01000000dc1c783b */ /* 0x000fe80000004200 */
        /* <DEDUP_REMOVED lines=13> */
[----:B------:R-:W-:Y:S01]  /*4ea0*/  LDSM.16.MT88.4 R8, [R222+0xc800] ;  /* 0x00c80000de08783b */ /* 0x000fe20000004200 */
[--C-:B------:R-:W-:Y:S01]  /*4eb0*/  FFMA.FTZ R57, R60, UR4, -R139.reuse ;  /* 0x000000043c397c23 */ /* 0x100fe2000801088b */
[--C-:B------:R-:W-:Y:S01]  /*4ec0*/  FFMA.FTZ R60, R78, UR4, -R139.reuse ;  /* 0x000000044e3c7c23 */ /* 0x100fe2000801088b */
[----:B------:R-:W-:Y:S01]  /*4ed0*/  FSEL R134, R134, RZ, P1 ;  /* 0x000000ff86867208 */ /* 0x000fe20000800000 */
[--C-:B------:R-:W-:Y:S01]  /*4ee0*/  FFMA.FTZ R56, R120, UR4, -R139.reuse ;  /* 0x0000000478387c23 */ /* 0x100fe2000801088b */
[--C-:B------:R-:W-:Y:S01]  /*4ef0*/  FFMA.FTZ R53, R114, UR4, -R139.reuse ;  /* 0x0000000472357c23 */ /* 0x100fe2000801088b */
[----:B------:R-:W1:Y:S01]  /*4f00*/  LDSM.16.MT88.4 R84, [R222+0x10000] ;  /* 0x01000000de54783b */ /* 0x000e620000004200 */
        /* <DEDUP_REMOVED lines=10> */
[----:B------:R-:W4:Y:S01]  /*4fb0*/  LDSM.16.MT88.4 R76, [R221+0x10000] ;  /* 0x01000000dd4c783b */ /* 0x000f220000004200 */
[--C-:B------:R-:W-:Y:S01]  /*4fc0*/  FFMA.FTZ R49, R48, UR4, -R139.reuse ;  /* 0x0000000430317c23 */ /* 0x100fe2000801088b */
[--C-:B------:R-:W-:Y:S01]  /*4fd0*/  FFMA.FTZ R48, R46, UR4, -R139.reuse ;  /* 0x000000042e307c23 */ /* 0x100fe2000801088b */
[--C-:B------:R-:W-:Y:S01]  /*4fe0*/  FFMA.FTZ R50, R47, UR4, -R134.reuse ;  /* 0x000000042f327c23 */ /* 0x100fe20008010886 */
[----:B------:R-:W5:Y:S01]  /*4ff0*/  LDSM.16.MT88.4 R4, [R223+0x10800] ;  /* 0x01080000df04783b */ /* 0x000f620000004200 */
        /* <DEDUP_REMOVED lines=42> */
[----:B------:R-:W-:Y:S01]  /*52a0*/  FFMA.FTZ R146, R146, UR4, -R139 ;  /* 0x0000000492927c23 */ /* 0x000fe2000801088b */
[--C-:B------:R-:W-:Y:S01]  /*52b0*/  FFMA.FTZ R144, R147, UR4, -R134.reuse ;  /* 0x0000000493907c23 */ /* 0x100fe20008010886 */
[--C-:B------:R-:W-:Y:S01]  /*52c0*/  FFMA.FTZ R145, R145, UR4, -R134.reuse ;  /* 0x0000000491917c23 */ /* 0x100fe20008010886 */
[--C-:B------:R-:W-:Y:S01]  /*52d0*/  FFMA.FTZ R143, R143, UR4, -R134.reuse ;  /* 0x000000048f8f7c23 */ /* 0x100fe20008010886 */
[--C-:B------:R-:W-:Y:S01]  /*52e0*/  FFMA.FTZ R150, R141, UR4, -R134.reuse ;  /* 0x000000048d967c23 */ /* 0x100fe20008010886 */
[--C-:B------:R-:W-:Y:S01]  /*52f0*/  FFMA.FTZ R135, R135, UR4, -R134.reuse ;  /* 0x0000000487877c23 */ /* 0x100fe20008010886 */
[----:B------:R-:W-:Y:S01]  /*5300*/  FFMA.FTZ R133, R133, UR4, -R134 ;  /* 0x0000000485857c23 */ /* 0x000fe20008010886 */
[----:B------:R-:W2:Y:S01]  /*5310*/  MUFU.EX2 R60, R60 ;  /* 0x0000003c003c7308 */ /* 0x000ea20000000800 */
[----:B---3--:R-:W-:Y:S01]  /*5320*/  F2FP.F16.F32.PACK_AB R71, R59, R62 ;  /* 0x0000003e3b47723e */ /* 0x008fe200000000ff */
[----:B------:R-:W-:Y:S01]  /*5330*/  FADD.FTZ R65, R132, R65 ;  /* 0x0000004184417221 */ /* 0x000fe20000010000 */
[----:B------:R-:W-:-:S03]  /*5340*/  FADD.FTZ R63, R63, R66 ;  /* 0x000000423f3f7221 */ /* 0x000fc60000010000 */
[----:B------:R-:W-:Y:S01]  /*5350*/  FADD.FTZ R64, R64, R65 ;  /* 0x0000004140407221 */ /* 0x000fe20000010000 */
[----:B------:R-:W-:Y:S01]  /*5360*/  FADD.FTZ R62, R62, R63 ;  /* 0x0000003f3e3e7221 */ /* 0x000fe20000010000 */
[----:B------:R-:W-:Y:S01]  /*5370*/  HMMA.16816.F32 R120, R68, R116, RZ ;  /* 0x000000744478723c */ /* 0x000fe200000018ff */
[----:B------:R-:W-:Y:S01]  /*5380*/  MUFU.EX2 R56, R56 ;  /* 0x0000003800387308 */ /* 0x000fe20000000800 */
[----:B------:R-:W-:Y:S01]  /*5390*/  FADD.FTZ R64, R61, R64 ;  /* 0x000000403d407221 */ /* 0x000fe20000010000 */
[----:B------:R-:W-:-:S03]  /*53a0*/  FADD.FTZ R59, R59, R62 ;  /* 0x0000003e3b3b7221 */ /* 0x000fc60000010000 */
[C---:B------:R-:W-:Y:S03]  /*53b0*/  HMMA.16816.F32 R116, R68.reuse, R118, RZ ;  /* 0x000000764474723c */ /* 0x040fe600000018ff */
[----:B------:R-:W3:Y:S01]  /*53c0*/  MUFU.EX2 R53, R53 ;  /* 0x0000003500357308 */ /* 0x000ee20000000800 */
[----:B--2---:R-:W-:Y:S02]  /*53d0*/  F2FP.F16.F32.PACK_AB R12, R60, R57 ;  /* 0x000000393c0c723e */ /* 0x004fe400000000ff */
        /* <DEDUP_REMOVED lines=11> */
[----:B-1----:R-:W-:Y:S01]  /*5490*/  HMMA.16816.F32 R88, R68, R84, RZ ;  /* 0x000000544458723c */ /* 0x002fe200000018ff */
[----:B------:R-:W-:-:S04]  /*54a0*/  FADD.FTZ R58, R58, R59 ;  /* 0x0000003b3a3a7221 */ /* 0x000fc80000010000 */
[----:B------:R-:W-:Y:S01]  /*54b0*/  FADD.FTZ R55, R55, R58 ;  /* 0x0000003a37377221 */ /* 0x000fe20000010000 */
[C---:B------:R-:W-:Y:S01]  /*54c0*/  HMMA.16816.F32 R92, R68.reuse, R94, RZ ;  /* 0x0000005e445c723c */ /* 0x040fe200000018ff */
[----:B------:R-:W-:Y:S05]  /*54d0*/  MUFU.EX2 R52, R52 ;  /* 0x0000003400347308 */ /* 0x000fea0000000800 */
[----:B------:R-:W-:Y:S01]  /*54e0*/  HMMA.16816.F32 R84, R68, R86, RZ ;  /* 0x000000564454723c */ /* 0x000fe200000018ff */
[----:B---3--:R-:W-:Y:S02]  /*54f0*/  F2FP.F16.F32.PACK_AB R15, R51, R54 ;  /* 0x00000036330f723e */ /* 0x008fe400000000ff */
        /* <DEDUP_REMOVED lines=16> */
[----:B------:R-:W1:Y:S02]  /*5600*/  LDSM.16.MT88.4 R16, [R221+0x10800] ;  /* 0x01080000dd10783b */ /* 0x000e640000004200 */
[----:B------:R-:W-:Y:S03]  /*5610*/  MUFU.EX2 R46, R46 ;  /* 0x0000002e002e7308 */ /* 0x000fe60000000800 */
[C---:B----4-:R-:W-:Y:S05]  /*5620*/  HMMA.16816.F32 R80, R68.reuse, R76, RZ ;  /* 0x0000004c4450723c */ /* 0x050fea00000018ff */
        /* <DEDUP_REMOVED lines=9> */
[C---:B-----5:R-:W-:Y:S06]  /*56c0*/  HMMA.16816.F32 R96, R12.reuse, R4, R96 ;  /* 0x000000040c60723c */ /* 0x060fec0000001860 */
        /* <DEDUP_REMOVED lines=12> */
[C---:B-1----:R-:W-:Y:S05]  /*5790*/  HMMA.16816.F32 R80, R12.reuse, R16, R80 ;  /* 0x000000100c50723c */ /* 0x042fea0000001850 */
[----:B------:R-:W1:Y:S01]  /*57a0*/  MUFU.EX2 R3, R3 ;  /* 0x0000000300037308 */ /* 0x000e620000000800 */
[C---:B------:R-:W-:Y:S01]  /*57b0*/  HMMA.16816.F32 R76, R12.reuse, R18, R76 ;  /* 0x000000120c4c723c */ /* 0x040fe2000000184c */
[----:B------:R-:W-:Y:S05]  /*57c0*/  LDSM.16.MT88.4 R16, [R220+0xd000] ;  /* 0x00d00000dc10783b */ /* 0x000fea0000004200 */
[C---:B------:R-:W-:Y:S01]  /*57d0*/  HMMA.16816.F32 R72, R12.reuse, R24, R72 ;  /* 0x000000180c48723c */ /* 0x040fe20000001848 */
[----:B------:R-:W-:Y:S05]  /*57e0*/  MUFU.EX2 R148, R148 ;  /* 0x0000009400947308 */ /* 0x000fea0000000800 */
[----:B------:R-:W-:Y:S01]  /*57f0*/  HMMA.16816.F32 R68, R12, R26, R68 ;  /* 0x0000001a0c44723c */ /* 0x000fe20000001844 */
[----:B------:R-:W1:Y:S01]  /*5800*/  LDSM.16.MT88.4 R12, [R223+0x11000] ;  /* 0x01100000df0c783b */ /* 0x000e620000004200 */
[----:B------:R-:W-:Y:S01]  /*5810*/  F2FP.F16.F32.PACK_AB R24, R49, R52 ;  /* 0x000000343118723e */ /* 0x000fe200000000ff */
[----:B------:R-:W1:Y:S01]  /*5820*/  MUFU.EX2 R149, R149 ;  /* 0x0000009500957308 */ /* 0x000e620000000800 */
[----:B---3--:R-:W-:Y:S01]  /*5830*/  F2FP.F16.F32.PACK_AB R25, R47, R50 ;  /* 0x000000322f19723e */ /* 0x008fe200000000ff */
[----:B------:R-:W-:-:S02]  /*5840*/  FADD.FTZ R50, R50, R51 ;  /* 0x0000003332327221 */ /* 0x000fc40000010000 */
[----:B------:R-:W-:Y:S02]  /*5850*/  F2FP.F16.F32.PACK_AB R26, R45, R48 ;  /* 0x000000302d1a723e */ /* 0x000fe400000000ff */
[----:B----4-:R-:W-:Y:S01]  /*5860*/  F2FP.F16.F32.PACK_AB R27, R43, R46 ;  /* 0x0000002e2b1b723e */ /* 0x010fe200000000ff */
[----:B------:R-:W-:Y:S01]  /*5870*/  FADD.FTZ R47, R47, R50 ;  /* 0x000000322f2f7221 */ /* 0x000fe20000010000 */
[----:B------:R-:W-:Y:S03]  /*5880*/  MUFU.EX2 R151, R151 ;  /* 0x0000009700977308 */ /* 0x000fe60000000800 */
[----:B------:R-:W-:Y:S02]  /*5890*/  FADD.FTZ R46, R46, R47 ;  /* 0x0000002f2e2e7221 */ /* 0x000fe40000010000 */
[C---:B-----5:R-:W-:Y:S02]  /*58a0*/  HMMA.16816.F32 R120, R24.reuse, R4, R120 ;  /* 0x000000041878723c */ /* 0x060fe40000001878 */
        /* <DEDUP_REMOVED lines=13> */
[C---:B-1----:R-:W-:Y:S01]  /*5980*/  HMMA.16816.F32 R96, R24.reuse, R12, R96 ;  /* 0x0000000c1860723c */ /* 0x042fe20000001860 */
[----:B------:R-:W1:Y:S05]  /*5990*/  MUFU.EX2 R158, R158 ;  /* 0x0000009e009e7308 */ /* 0x000e6a0000000800 */
[C---:B------:R-:W-:Y:S01]  /*59a0*/  HMMA.16816.F32 R92, R24.reuse, R14, R92 ;  /* 0x0000000e185c723c */ /* 0x040fe2000000185c */
[----:B------:R-:W4:Y:S02]  /*59b0*/  LDSM.16.MT88.4 R12, [R222+0xd800] ;  /* 0x00d80000de0c783b */ /* 0x000f240000004200 */
[----:B------:R-:W-:Y:S03]  /*59c0*/  MUFU.EX2 R160, R160 ;  /* 0x000000a000a07308 */ /* 0x000fe60000000800 */
[C---:B---3--:R-:W-:Y:S05]  /*59d0*/  HMMA.16816.F32 R88, R24.reuse, R4, R88 ;  /* 0x000000041858723c */ /* 0x048fea0000001858 */
[----:B------:R-:W3:Y:S01]  /*59e0*/  MUFU.EX2 R163, R163 ;  /* 0x000000a300a37308 */ /* 0x000ee20000000800 */
[C---:B------:R-:W-:Y:S01]  /*59f0*/  HMMA.16816.F32 R84, R24.reuse, R6, R84 ;  /* 0x000000061854723c */ /* 0x040fe20000001854 */
[----:B------:R-:W1:Y:S05]  /*5a00*/  LDSM.16.MT88.4 R4, [R221+0xd800] ;  /* 0x00d80000dd04783b */ /* 0x000e6a0000004200 */
        /* <DEDUP_REMOVED lines=21> */
[C---:B-----5:R-:W-:Y:S01]  /*5b60*/  HMMA.16816.F32 R128, R8.reuse, R20, R128 ;  /* 0x000000140880723c */ /* 0x060fe20000001880 */
[----:B------:R-:W-:Y:S05]  /*5b70*/  MUFU.EX2 R159, R159 ;  /* 0x0000009f009f7308 */ /* 0x000fea0000000800 */
        /* <DEDUP_REMOVED lines=8> */
[----:B------:R-:W1:Y:S05]  /*5c00*/  MUFU.EX2 R157, R157 ;  /* 0x0000009d009d7308 */ /* 0x000e6a0000000800 */
[C---:B------:R-:W-:Y:S01]  /*5c10*/  HMMA.16816.F32 R108, R8.reuse, R6, R108 ;  /* 0x00000006086c723c */ /* 0x040fe2000000186c */
[----:B------:R-:W1:Y:S02]  /*5c20*/  LDSM.16.MT88.4 R4, [R223+0xe000] ;  /* 0x00e00000df04783b */ /* 0x000e640000004200 */
        /* <DEDUP_REMOVED lines=10> */
[C---:B-----5:R-:W-:Y:S05]  /*5cd0*/  HMMA.16816.F32 R88, R8.reuse, R20, R88 ;  /* 0x000000140858723c */ /* 0x060fea0000001858 */
[----:B------:R-:W-:Y:S01]  /*5ce0*/  MUFU.EX2 R143, R143 ;  /* 0x0000008f008f7308 */ /* 0x000fe20000000800 */
[----:B------:R-:W-:Y:S01]  /*5cf0*/  HMMA.16816.F32 R84, R8, R22, R84 ;  /* 0x000000160854723c */ /* 0x000fe20000001854 */
[----:B------:R-:W-:-:S02]  /*5d00*/  F2FP.F16.F32.PACK_AB R20, R149, R148 ;  /* 0x000000949514723e */ /* 0x000fc400000000ff */
[----:B------:R-:W-:Y:S01]  /*5d10*/  F2FP.F16.F32.PACK_AB R21, R156, R153 ;  /* 0x000000999c15723e */ /* 0x000fe200000000ff */
[----:B------:R-:W-:Y:S02]  /*5d20*/  FADD.FTZ R153, R153, R38 ;  /* 0x0000002699997221 */ /* 0x000fe40000010000 */
[C---:B----4-:R-:W-:Y:S01]  /*5d30*/  HMMA.16816.F32 R80, R8.reuse, R12, R80 ;  /* 0x0000000c0850723c */ /* 0x050fe20000001850 */
[----:B------:R-:W-:Y:S01]  /*5d40*/  F2FP.F16.F32.PACK_AB R22, R154, R151 ;  /* 0x000000979a16723e */ /* 0x000fe200000000ff */
[----:B------:R-:W4:Y:S01]  /*5d50*/  MUFU.EX2 R150, R150 ;  /* 0x0000009600967308 */ /* 0x000f220000000800 */
        /* <DEDUP_REMOVED lines=12> */
[C---:B-1----:R-:W-:Y:S06]  /*5e20*/  HMMA.16816.F32 R128, R20.reuse, R4, R128 ;  /* 0x000000041480723c */ /* 0x042fec0000001880 */
[C---:B------:R-:W-:Y:S01]  /*5e30*/  HMMA.16816.F32 R124, R20.reuse, R6, R124 ;  /* 0x00000006147c723c */ /* 0x040fe2000000187c */
[----:B------:R-:W1:Y:S05]  /*5e40*/  LDSM.16.MT88.4 R4, [R221+0x12000] ;  /* 0x01200000dd04783b */ /* 0x000e6a0000004200 */
[C---:B--2---:R-:W-:Y:S06]  /*5e50*/  HMMA.16816.F32 R120, R20.reuse, R16, R120 ;  /* 0x000000101478723c */ /* 0x044fec0000001878 */
[C---:B------:R-:W-:Y:S01]  /*5e60*/  HMMA.16816.F32 R116, R20.reuse, R18, R116 ;  /* 0x000000121474723c */ /* 0x040fe20000001874 */
[----:B------:R-:W-:Y:S05]  /*5e70*/  LDSM.16.MT88.4 R16, [R223+0xe800] ;  /* 0x00e80000df10783b */ /* 0x000fea0000004200 */
[C---:B-----5:R-:W-:Y:S06]  /*5e80*/  HMMA.16816.F32 R112, R20.reuse, R12, R112 ;  /* 0x0000000c1470723c */ /* 0x060fec0000001870 */
        /* <DEDUP_REMOVED lines=10> */
[----:B-1----:R-:W-:Y:S01]  /*5f30*/  HMMA.16816.F32 R80, R20, R4, R80 ;  /* 0x000000041450723c */ /* 0x002fe20000001850 */
[----:B------:R-:W-:Y:S01]  /*5f40*/  F2FP.F16.F32.PACK_AB R30, R167, R162 ;  /* 0x000000a2a71e723e */ /* 0x000fe200000000ff */
[----:B------:R-:W-:Y:S01]  /*5f50*/  FADD.FTZ R164, R161, R164 ;  /* 0x000000a4a1a47221 */ /* 0x000fe20000010000 */
[----:B------:R-:W-:-:S03]  /*5f60*/  F2FP.F16.F32.PACK_AB R31, R166, R159 ;  /* 0x0000009fa61f723e */ /* 0x000fc600000000ff */
[----:B------:R-:W-:Y:S01]  /*5f70*/  HMMA.16816.F32 R76, R20, R6, R76 ;  /* 0x00000006144c723c */ /* 0x000fe2000000184c */
[----:B------:R-:W1:Y:S01]  /*5f80*/  LDSM.16.MT88.4 R4, [R220+0xe800] ;  /* 0x00e80000dc04783b */ /* 0x000e620000004200 */
[----:B------:R-:W-:-:S04]  /*5f90*/  FADD.FTZ R159, R159, R164 ;  /* 0x000000a49f9f7221 */ /* 0x000fc80000010000 */
[----:B------:R-:W-:Y:S01]  /*5fa0*/  HMMA.16816.F32 R72, R20, R24, R72 ;  /* 0x000000181448723c */ /* 0x000fe20000001848 */
[----:B------:R-:W-:-:S05]  /*5fb0*/  FADD.FTZ R159, R166, R159 ;  /* 0x0000009fa69f7221 */ /* 0x000fca0000010000 */
[----:B------:R-:W-:Y:S01]  /*5fc0*/  HMMA.16816.F32 R68, R20, R26, R68 ;  /* 0x0000001a1444723c */ /* 0x000fe20000001844 */
[----:B------:R-:W3:Y:S05]  /*5fd0*/  LDSM.16.MT88.4 R24, [R223+0x12800] ;  /* 0x01280000df18783b */ /* 0x000eea0000004200 */
        /* <DEDUP_REMOVED lines=13> */
[C---:B-1----:R-:W-:Y:S06]  /*60b0*/  HMMA.16816.F32 R104, R28.reuse, R4, R104 ;  /* 0x000000041c68723c */ /* 0x042fec0000001868 */
[C---:B------:R-:W-:Y:S01]  /*60c0*/  HMMA.16816.F32 R100, R28.reuse, R6, R100 ;  /* 0x000000061c64723c */ /* 0x040fe20000001864 */
[----:B------:R-:W1:Y:S05]  /*60d0*/  LDSM.16.MT88.4 R4, [R221+0xf000] ;  /* 0x00f00000dd04783b */ /* 0x000e6a0000004200 */
[C---:B---3--:R-:W-:Y:S06]  /*60e0*/  HMMA.16816.F32 R96, R28.reuse, R24, R96 ;  /* 0x000000181c60723c */ /* 0x048fec0000001860 */
[----:B------:R-:W-:Y:S01]  /*60f0*/  HMMA.16816.F32 R92, R28, R26, R92 ;  /* 0x0000001a1c5c723c */ /* 0x000fe2000000185c */
[----:B------:R-:W-:-:S02]  /*6100*/  F2FP.F16.F32.PACK_AB R24, R157, R152 ;  /* 0x000000989d18723e */ /* 0x000fc400000000ff */
[----:B------:R-:W-:Y:S01]  /*6110*/  F2FP.F16.F32.PACK_AB R25, R145, R144 ;  /* 0x000000909119723e */ /* 0x000fe200000000ff */
[----:B------:R-:W-:Y:S02]  /*6120*/  FADD.FTZ R144, R144, R159 ;  /* 0x0000009f90907221 */ /* 0x000fe40000010000 */
[----:B--2---:R-:W-:Y:S01]  /*6130*/  HMMA.16816.F32 R88, R28, R16, R88 ;  /* 0x000000101c58723c */ /* 0x004fe20000001858 */
[----:B------:R-:W-:Y:S01]  /*6140*/  F2FP.F16.F32.PACK_AB R26, R165, R146 ;  /* 0x00000092a51a723e */ /* 0x000fe200000000ff */
[----:B------:R-:W-:Y:S01]  /*6150*/  FADD.FTZ R144, R145, R144 ;  /* 0x0000009091907221 */ /* 0x000fe20000010000 */
[----:B----4-:R-:W-:-:S03]  /*6160*/  F2FP.F16.F32.PACK_AB R27, R150, R143 ;  /* 0x0000008f961b723e */ /* 0x010fc600000000ff */
[----:B------:R-:W-:Y:S01]  /*6170*/  HMMA.16816.F32 R84, R28, R18, R84 ;  /* 0x000000121c54723c */ /* 0x000fe20000001854 */
[----:B------:R-:W-:Y:S01]  /*6180*/  LDSM.16.MT88.4 R16, [R220+0xf000] ;  /* 0x00f00000dc10783b */ /* 0x000fe20000004200 */
[----:B------:R-:W-:-:S04]  /*6190*/  FADD.FTZ R143, R143, R144 ;  /* 0x000000908f8f7221 */ /* 0x000fc80000010000 */
[----:B------:R-:W-:Y:S01]  /*61a0*/  HMMA.16816.F32 R120, R24, R8, R120 ;  /* 0x000000081878723c */ /* 0x000fe20000001878 */
[----:B------:R-:W-:-:S05]  /*61b0*/  FADD.FTZ R143, R150, R143 ;  /* 0x0000008f968f7221 */ /* 0x000fca0000010000 */
[----:B------:R-:W-:Y:S01]  /*61c0*/  HMMA.16816.F32 R116, R24, R10, R116 ;  /* 0x0000000a1874723c */ /* 0x000fe20000001874 */
[----:B------:R-:W2:Y:S05]  /*61d0*/  LDSM.16.MT88.4 R8, [R222+0x13000] ;  /* 0x01300000de08783b */ /* 0x000eaa0000004200 */
[C---:B-----5:R-:W-:Y:S06]  /*61e0*/  HMMA.16816.F32 R80, R28.reuse, R12, R80 ;  /* 0x0000000c1c50723c */ /* 0x060fec0000001850 */
[----:B------:R-:W-:Y:S01]  /*61f0*/  HMMA.16816.F32 R76, R28, R14, R76 ;  /* 0x0000000e1c4c723c */ /* 0x000fe2000000184c */
[----:B------:R-:W3:Y:S05]  /*6200*/  LDSM.16.MT88.4 R12, [R223+0x13000] ;  /* 0x01300000df0c783b */ /* 0x000eea0000004200 */
[C---:B-1----:R-:W-:Y:S06]  /*6210*/  HMMA.16816.F32 R112, R24.reuse, R4, R112 ;  /* 0x000000041870723c */ /* 0x042fec0000001870 */
[----:B------:R-:W-:Y:S01]  /*6220*/  HMMA.16816.F32 R108, R24, R6, R108 ;  /* 0x00000006186c723c */ /* 0x000fe2000000186c */
[----:B------:R-:W1:Y:S05]  /*6230*/  LDSM.16.MT88.4 R4, [R221+0x13000] ;  /* 0x01300000dd04783b */ /* 0x000e6a0000004200 */
[C---:B------:R-:W-:Y:S06]  /*6240*/  HMMA.16816.F32 R68, R28.reuse, R34, R68 ;  /* 0x000000221c44723c */ /* 0x040fec0000001844 */
[----:B------:R-:W-:Y:S01]  /*6250*/  HMMA.16816.F32 R72, R28, R32, R72 ;  /* 0x000000201c48723c */ /* 0x000fe20000001848 */
[--C-:B------:R-:W-:Y:S01]  /*6260*/  FFMA.FTZ R35, R136, UR4, -R139.reuse ;  /* 0x0000000488237c23 */ /* 0x100fe2000801088b */
[--C-:B------:R-:W-:Y:S01]  /*6270*/  FFMA.FTZ R136, R137, UR4, -R134.reuse ;  /* 0x0000000489887c23 */ /* 0x100fe20008010886 */
[--C-:B------:R-:W-:Y:S01]  /*6280*/  FFMA.FTZ R34, R138, UR4, -R139.reuse ;  /* 0x000000048a227c23 */ /* 0x100fe2000801088b */
[----:B------:R-:W-:Y:S01]  /*6290*/  FFMA.FTZ R134, R67, UR4, -R134 ;  /* 0x0000000443867c23 */ /* 0x000fe20008010886 */
[----:B------:R-:W4:Y:S01]  /*62a0*/  LDSM.16.MT88.4 R28, [R220+0x13000] ;  /* 0x01300000dc1c783b */ /* 0x000f220000004200 */
[C---:B--2---:R-:W-:Y:S01]  /*62b0*/  HMMA.16816.F32 R88, R24.reuse, R8, R88 ;  /* 0x000000081858723c */ /* 0x044fe20000001858 */
[--C-:B------:R-:W-:Y:S01]  /*62c0*/  FFMA.FTZ R32, R142, UR4, -R139.reuse ;  /* 0x000000048e207c23 */ /* 0x100fe2000801088b */
[----:B------:R-:W-:Y:S01]  /*62d0*/  FFMA.FTZ R33, R140, UR4, -R139 ;  /* 0x000000048c217c23 */ /* 0x000fe2000801088b */
[----:B------:R-:W-:Y:S03]  /*62e0*/  MUFU.EX2 R34, R34 ;  /* 0x0000002200227308 */ /* 0x000fe60000000800 */
[C---:B------:R-:W-:Y:S01]  /*62f0*/  HMMA.16816.F32 R84, R24.reuse, R10, R84 ;  /* 0x0000000a1854723c */ /* 0x040fe20000001854 */
[----:B------:R-:W2:Y:S04]  /*6300*/  LDSM.16.MT88.4 R8, [R222+0xf800] ;  /* 0x00f80000de08783b */ /* 0x000ea80000004200 */
[----:B------:R-:W-:Y:S01]  /*6310*/  MUFU.EX2 R32, R32 ;  /* 0x0000002000207308 */ /* 0x000fe20000000800 */
[C---:B---3--:R-:W-:Y:S06]  /*6320*/  HMMA.16816.F32 R96, R24.reuse, R12, R96 ;  /* 0x0000000c1860723c */ /* 0x048fec0000001860 */
[C---:B------:R-:W-:Y:S01]  /*6330*/  HMMA.16816.F32 R92, R24.reuse, R14, R92 ;  /* 0x0000000e185c723c */ /* 0x040fe2000000185c */
[----:B------:R-:W3:Y:S01]  /*6340*/  MUFU.EX2 R33, R33 ;  /* 0x0000002100217308 */ /* 0x000ee20000000800 */
[----:B------:R-:W5:Y:S04]  /*6350*/  LDSM.16.MT88.4 R12, [R223+0xf800] ;  /* 0x00f80000df0c783b */ /* 0x000f680000004200 */
[C---:B-1----:R-:W-:Y:S03]  /*6360*/  HMMA.16816.F32 R80, R24.reuse, R4, R80 ;  /* 0x000000041850723c */ /* 0x042fe60000001850 */
[----:B------:R-:W1:Y:S03]  /*6370*/  MUFU.EX2 R35, R35 ;  /* 0x0000002300237308 */ /* 0x000e660000000800 */
[C---:B------:R-:W-:Y:S05]  /*6380*/  HMMA.16816.F32 R76, R24.reuse, R6, R76 ;  /* 0x00000006184c723c */ /* 0x040fea000000184c */
[----:B------:R-:W4:Y:S01]  /*6390*/  MUFU.EX2 R136, R136 ;  /* 0x0000008800887308 */ /* 0x000f220000000800 */
[----:B---3--:R-:W-:Y:S01]  /*63a0*/  F2FP.F16.F32.PACK_AB R4, R33, R32 ;  /* 0x000000202104723e */ /* 0x008fe200000000ff */
[C---:B------:R-:W-:Y:S06]  /*63b0*/  HMMA.16816.F32 R128, R24.reuse, R20, R128 ;  /* 0x000000141880723c */ /* 0x040fec0000001880 */
[----:B------:R-:W3:Y:S01]  /*63c0*/  MUFU.EX2 R134, R134 ;  /* 0x0000008600867308 */ /* 0x000ee20000000800 */
[----:B-1----:R-:W-:Y:S01]  /*63d0*/  F2FP.F16.F32.PACK_AB R6, R35, R34 ;  /* 0x000000222306723e */ /* 0x002fe200000000ff */
[C---:B------:R-:W-:Y:S01]  /*63e0*/  HMMA.16816.F32 R124, R24.reuse, R22, R124 ;  /* 0x00000016187c723c */ /* 0x040fe2000000187c */
[----:B------:R-:W-:Y:S05]  /*63f0*/  LDSM.16.MT88.4 R20, [R221+0xf800] ;  /* 0x00f80000dd14783b */ /* 0x000fea0000004200 */
[----:B------:R-:W-:Y:S01]  /*6400*/  HMMA.16816.F32 R104, R24, R16, R104 ;  /* 0x000000101868723c */ /* 0x000fe20000001868 */
[----:B----4-:R-:W-:Y:S01]  /*6410*/  F2FP.F16.F32.PACK_AB R5, R135, R136 ;  /* 0x000000888705723e */ /* 0x010fe200000000ff */
[----:B------:R-:W-:-:S04]  /*6420*/  FADD.FTZ R136, R136, R143 ;  /* 0x0000008f88887221 */ /* 0x000fc80000010000 */
[----:B------:R-:W-:Y:S01]  /*6430*/  HMMA.16816.F32 R100, R24, R18, R100 ;  /* 0x000000121864723c */ /* 0x000fe20000001864 */
[----:B------:R-:W1:Y:S01]  /*6440*/  LDSM.16.MT88.4 R16, [R220+0xf800] ;  /* 0x00f80000dc10783b */ /* 0x000e620000004200 */
[----:B------:R-:W-:Y:S01]  /*6450*/  FADD.FTZ R136, R135, R136 ;  /* 0x0000008887887221 */ /* 0x000fe20000010000 */
[----:B---3--:R-:W-:-:S03]  /*6460*/  F2FP.F16.F32.PACK_AB R7, R134, R133 ;  /* 0x000000858607723e */ /* 0x008fc600000000ff */
[----:B------:R-:W-:Y:S01]  /*6470*/  HMMA.16816.F32 R72, R24, R28, R72 ;  /* 0x0000001c1848723c */ /* 0x000fe20000001848 */
[----:B------:R-:W-:-:S04]  /*6480*/  FADD.FTZ R133, R133, R136 ;  /* 0x0000008885857221 */ /* 0x000fc80000010000 */
[----:B------:R-:W-:Y:S01]  /*6490*/  FADD.FTZ R245, R134, R133 ;  /* 0x0000008586f57221 */ /* 0x000fe20000010000 */
[C---:B--2---:R-:W-:Y:S06]  /*64a0*/  HMMA.16816.F32 R120, R4.reuse, R8, R120 ;  /* 0x000000080478723c */ /* 0x044fec0000001878 */
[----:B-----5:R-:W-:Y:S01]  /*64b0*/  HMMA.16816.F32 R128, R4, R12, R128 ;  /* 0x0000000c0480723c */ /* 0x020fe20000001880 */
[----:B------:R-:W-:-:S04]  /*64c0*/  FADD.FTZ R9, R57, R64 ;  /* 0x0000004039097221 */ /* 0x000fc80000010000 */
[----:B------:R-:W-:Y:S01]  /*64d0*/  FADD.FTZ R9, R60, R9 ;  /* 0x000000093c097221 */ /* 0x000fe20000010000 */
[----:B------:R-:W-:Y:S01]  /*64e0*/  HMMA.16816.F32 R124, R4, R14, R124 ;  /* 0x0000000e047c723c */ /* 0x000fe2000000187c */
[----:B------:R-:W2:Y:S02]  /*64f0*/  LDSM.16.MT88.4 R12, [R223+0x13800] ;  /* 0x01380000df0c783b */ /* 0x000ea40000004200 */
[----:B------:R-:W-:-:S03]  /*6500*/  FADD.FTZ R56, R56, R9 ;  /* 0x0000000938387221 */ /* 0x000fc60000010000 */
[----:B------:R-:W-:Y:S01]  /*6510*/  HMMA.16816.F32 R116, R4, R10, R116 ;  /* 0x0000000a0474723c */ /* 0x000fe20000001874 */
[----:B------:R-:W-:Y:S01]  /*6520*/  FADD.FTZ R53, R53, R56 ;  /* 0x0000003835357221 */ /* 0x000fe20000010000 */
[----:B------:R-:W3:Y:S03]  /*6530*/  LDSM.16.MT88.4 R8, [R222+0x13800] ;  /* 0x01380000de08783b */ /* 0x000ee60000004200 */
        /* <DEDUP_REMOVED lines=17> */
[----:B------:R-:W-:Y:S01]  /*6650*/  HMMA.16816.F32 R92, R4, R14, R92 ;  /* 0x0000000e045c723c */ /* 0x000fe2000000185c */
[----:B------:R-:W2:Y:S02]  /*6660*/  LDSM.16.MT88.4 R12, [R220+0x13800] ;  /* 0x01380000dc0c783b */ /* 0x000ea40000004200 */
[----:B------:R-:W-:-:S03]  /*6670*/  FADD.FTZ R151, R151, R148 ;  /* 0x0000009497977221 */ /* 0x000fc60000010000 */
[----:B---3--:R-:W-:Y:S01]  /*6680*/  HMMA.16816.F32 R88, R4, R8, R88 ;  /* 0x000000080458723c */ /* 0x008fe20000001858 */
[----:B------:R-:W-:-:S04]  /*6690*/  FADD.FTZ R151, R154, R151 ;  /* 0x000000979a977221 */ /* 0x000fc80000010000 */
[----:B------:R-:W-:Y:S01]  /*66a0*/  FADD.FTZ R160, R160, R151 ;  /* 0x00000097a0a07221 */ /* 0x000fe20000010000 */
[----:B------:R-:W-:Y:S03]  /*66b0*/  HMMA.16816.F32 R84, R4, R10, R84 ;  /* 0x0000000a0454723c */ /* 0x000fe60000001854 */
[----:B------:R-:W-:-:S03]  /*66c0*/  FADD.FTZ R163, R163, R160 ;  /* 0x000000a0a3a37221 */ /* 0x000fc60000010000 */
[----:B-1----:R-:W-:Y:S01]  /*66d0*/  HMMA.16816.F32 R80, R4, R16, R80 ;  /* 0x000000100450723c */ /* 0x002fe20000001850 */
[----:B------:R-:W-:-:S04]  /*66e0*/  FADD.FTZ R162, R162, R163 ;  /* 0x000000a3a2a27221 */ /* 0x000fc80000010000 */
[----:B------:R-:W-:Y:S01]  /*66f0*/  FADD.FTZ R167, R167, R162 ;  /* 0x000000a2a7a77221 */ /* 0x000fe20000010000 */
[----:B------:R-:W-:Y:S03]  /*6700*/  HMMA.16816.F32 R76, R4, R18, R76 ;  /* 0x00000012044c723c */ /* 0x000fe6000000184c */
[----:B------:R-:W-:-:S04]  /*6710*/  FADD.FTZ R152, R152, R167 ;  /* 0x000000a798987221 */ /* 0x000fc80000010000 */
[----:B------:R-:W-:-:S04]  /*6720*/  FADD.FTZ R157, R157, R152 ;  /* 0x000000989d9d7221 */ /* 0x000fc80000010000 */
[----:B------:R-:W-:-:S04]  /*6730*/  FADD.FTZ R146, R146, R157 ;  /* 0x0000009d92927221 */ /* 0x000fc80000010000 */
[----:B------:R-:W-:Y:S01]  /*6740*/  FADD.FTZ R165, R165, R146 ;  /* 0x00000092a5a57221 */ /* 0x000fe20000010000 */
[----:B--2---:R-:W-:Y:S03]  /*6750*/  HMMA.16816.F32 R72, R4, R12, R72 ;  /* 0x0000000c0448723c */ /* 0x004fe60000001848 */
        /* <DEDUP_REMOVED lines=17> */
.L_x_2370:
        /* <DEDUP_REMOVED lines=66> */
.L_x_2367:
        /* <DEDUP_REMOVED lines=29> */
[----:B------:R-:W-:Y:S03]  /*6e60*/  ISETP.GT.AND P0, PT, R246, R231, PT ;  /* 0x000000e7f600720c */ /* 0x000fe60003f04270 */
        /* <DEDUP_REMOVED lines=404> */
.L_x_2369:
        /* <DEDUP_REMOVED lines=36> */
.L_x_2368:
        /* <DEDUP_REMOVED lines=113> */
[--C-:B------:R-:W-:Y:S03]  /*9100*/  FFMA.FTZ R187, R187, UR4, -R144.reuse ;  /* 0x00000004bbbb7c23 */ /* 0x100fe60008010890 */
        /* <DEDUP_REMOVED lines=50> */
[----:B------:R-:W-:Y:S01]  /*9430*/  ISETP.GT.AND P0, PT, R246, R231, PT ;  /* 0x000000e7f600720c */ /* 0x000fe20003f04270 */
[--C-:B------:R-:W-:Y:S01]  /*9440*/  FFMA.FTZ R183, R183, UR4, -R144.reuse ;  /* 0x00000004b7b77c23 */ /* 0x100fe20008010890 */
[----:B------:R-:W-:Y:S01]  /*9450*/  FFMA.FTZ R181, R181, UR4, -R145 ;  /* 0x00000004b5b57c23 */ /* 0x000fe20008010891 */
[----:B------:R-:W-:Y:S01]  /*9460*/  FFMA.FTZ R134, R134, UR4, -R144 ;  /* 0x0000000486867c23 */ /* 0x000fe20008010890 */
[----:B------:R-:W-:Y:S01]  /*9470*/  FFMA.FTZ R143, R132, R245, R143 ;  /* 0x000000f5848f7223 */ /* 0x000fe2000001008f */
[----:B------:R-:W-:Y:S03]  /*9480*/  LDSM.16.MT88.4 R72, [R220+0xc800] ;  /* 0x00c80000dc48783b */ /* 0x000fe60000004200 */
[----:B------:R-:W5:Y:S01]  /*9490*/  MUFU.EX2 R136, R136 ;  /* 0x0000008800887308 */ /* 0x000f620000000800 */
[----:B----4-:R-:W-:Y:S01]  /*94a0*/  F2FP.F16.F32.PACK_AB R130, R137, R140 ;  /* 0x0000008c8982723e */ /* 0x010fe200000000ff */
[----:B------:R-:W-:Y:S01]  /*94b0*/  FFMA.FTZ R142, R133, R248, R142 ;  /* 0x000000f8858e7223 */ /* 0x000fe2000001008e */
[----:B------:R-:W-:Y:S03]  /*94c0*/  FADD.FTZ R138, R138, R143 ;  /* 0x0000008f8a8a7221 */ /* 0x000fe60000010000 */
[----:B------:R-:W-:Y:S01]  /*94d0*/  FADD.FTZ R141, R141, R142 ;  /* 0x0000008e8d8d7221 */ /* 0x000fe20000010000 */
[----:B------:R-:W-:Y:S03]  /*94e0*/  LDSM.16.MT88.4 R100, [R221+0xe800] ;  /* 0x00e80000dd64783b */ /* 0x000fe60000004200 */
[----:B------:R-:W-:Y:S01]  /*94f0*/  MUFU.EX2 R148, R148 ;  /* 0x0000009400947308 */ /* 0x000fe20000000800 */
[----:B------:R-:W-:Y:S04]  /*9500*/  FADD.FTZ R140, R140, R141 ;  /* 0x0000008d8c8c7221 */ /* 0x000fe80000010000 */
[----:B------:R-:W-:Y:S01]  /*9510*/  FADD.FTZ R140, R137, R140 ;  /* 0x0000008c898c7221 */ /* 0x000fe20000010000 */
[----:B------:R-:W-:Y:S04]  /*9520*/  LDSM.16.MT88.4 R116, [R222+0xf800] ;  /* 0x00f80000de74783b */ /* 0x000fe80000004200 */
[----:B------:R-:W-:Y:S01]  /*9530*/  MUFU.EX2 R150, R150 ;  /* 0x0000009600967308 */ /* 0x000fe20000000800 */
[----:B-----5:R-:W-:Y:S03]  /*9540*/  F2FP.F16.F32.PACK_AB R131, R136, R139 ;  /* 0x0000008b8883723e */ /* 0x020fe600000000ff */
[----:B------:R-:W-:Y:S04]  /*9550*/  LDSM.16.MT88.4 R108, [R221+0xf800] ;  /* 0x00f80000dd6c783b */ /* 0x000fe80000004200 */
        /* <DEDUP_REMOVED lines=15> */
[--C-:B------:R-:W-:Y:S01]  /*9650*/  FFMA.FTZ R191, R186, UR4, -R145.reuse ;  /* 0x00000004babf7c23 */ /* 0x100fe20008010891 */
[C---:B------:R-:W-:Y:S03]  /*9660*/  HMMA.16816.F32 R16, R128.reuse, R22, R16 ;  /* 0x000000168010723c */ /* 0x040fe60000001810 */
[C---:B------:R-:W-:Y:S01]  /*9670*/  FMUL.FTZ R20, R133.reuse, R112 ;  /* 0x0000007085147220 */ /* 0x040fe20000410000 */
[----:B------:R-:W-:Y:S03]  /*9680*/  FMUL.FTZ R21, R133, R113 ;  /* 0x0000007185157220 */ /* 0x000fe60000410000 */
        /* <DEDUP_REMOVED lines=61> */
[C---:B------:R-:W-:Y:S03]  /*9a60*/  FMUL.FTZ R59, R132.reuse, R79 ;  /* 0x0000004f843b7220 */ /* 0x040fe60000410000 */
        /* <DEDUP_REMOVED lines=21> */
[----:B------:R-:W-:Y:S01]  /*9bc0*/  MOV R133, R0 ;  /* 0x0000000000857202 */ /* 0x000fe20000000f00 */
[--C-:B------:R-:W-:Y:S03]  /*9bd0*/  FFMA.FTZ R182, R185, UR4, -R144.reuse ;  /* 0x00000004b9b67c23 */ /* 0x100fe60008010890 */
[----:B------:R-:W-:Y:S02]  /*9be0*/  MUFU.EX2 R112, R112 ;  /* 0x0000007000707308 */ /* 0x000fe40000000800 */
[----:B------:R-:W-:Y:S01]  /*9bf0*/  FFMA.FTZ R145, R180, UR4, -R145 ;  /* 0x00000004b4917c23 */ /* 0x000fe20008010891 */
[----:B------:R-:W-:Y:S01]  /*9c00*/  FFMA.FTZ R144, R3, UR4, -R144 ;  /* 0x0000000403907c23 */ /* 0x000fe20008010890 */
[----:B------:R-:W-:Y:S01]  /*9c10*/  FADD.FTZ R3, R139, R138 ;  /* 0x0000008a8b037221 */ /* 0x000fe20000010000 */
[----:B------:R-:W-:Y:S05]  /*9c20*/  FADD.FTZ R105, R105, R140 ;  /* 0x0000008c69697221 */ /* 0x000fea0000010000 */
[----:B------:R-:W5:Y:S01]  /*9c30*/  MUFU.EX2 R113, R113 ;  /* 0x0000007100717308 */ /* 0x000f620000000800 */
[C---:B--2---:R-:W-:Y:S01]  /*9c40*/  F2FP.F16.F32.PACK_AB R69, R107.reuse, R106 ;  /* 0x0000006a6b45723e */ /* 0x044fe200000000ff */
[----:B------:R-:W-:Y:S01]  /*9c50*/  FADD.FTZ R3, R136, R3 ;  /* 0x0000000388037221 */ /* 0x000fe20000010000 */
[----:B------:R-:W-:Y:S03]  /*9c60*/  FADD.FTZ R105, R104, R105 ;  /* 0x0000006968697221 */ /* 0x000fe60000010000 */
[----:B------:R-:W-:Y:S04]  /*9c70*/  FADD.FTZ R106, R106, R3 ;  /* 0x000000036a6a7221 */ /* 0x000fe80000010000 */
[----:B------:R-:W-:Y:S01]  /*9c80*/  MUFU.EX2 R114, R114 ;  /* 0x0000007200727308 */ /* 0x000fe20000000800 */
[----:B------:R-:W-:Y:S09]  /*9c90*/  FADD.FTZ R107, R107, R106 ;  /* 0x0000006a6b6b7221 */ /* 0x000ff20000010000 */
[----:B------:R-:W2:Y:S01]  /*9ca0*/  MUFU.EX2 R115, R115 ;  /* 0x0000007300737308 */ /* 0x000ea20000000800 */
[C---:B-----5:R-:W-:Y:S01]  /*9cb0*/  F2FP.F16.F32.PACK_AB R70, R113.reuse, R112 ;  /* 0x000000707146723e */ /* 0x060fe200000000ff */
[----:B------:R-:W-:Y:S04]  /*9cc0*/  FADD.FTZ R112, R112, R105 ;  /* 0x0000006970707221 */ /* 0x000fe80000010000 */
[----:B------:R-:W-:Y:S04]  /*9cd0*/  FADD.FTZ R113, R113, R112 ;  /* 0x0000007071717221 */ /* 0x000fe80000010000 */
[----:B------:R-:W5:Y:S10]  /*9ce0*/  MUFU.EX2 R146, R146 ;  /* 0x0000009200927308 */ /* 0x000f740000000800 */
[----:B------:R-:W4:Y:S01]  /*9cf0*/  MUFU.EX2 R149, R149 ;  /* 0x0000009500957308 */ /* 0x000f220000000800 */
        /* <DEDUP_REMOVED lines=8> */
[----:B------:R-:W-:Y:S01]  /*9d80*/  MUFU.EX2 R164, R164 ;  /* 0x000000a400a47308 */ /* 0x000fe20000000800 */
[C---:B-----5:R-:W-:Y:S01]  /*9d90*/  FADD.FTZ R3, R146.reuse, R3 ;  /* 0x0000000392037221 */ /* 0x060fe20000010000 */
[C---:B-1----:R-:W-:Y:S08]  /*9da0*/  HMMA.16816.F32 R12, R68.reuse, R84, R12 ;  /* 0x00000054440c723c */ /* 0x042ff0000000180c */
        /* <DEDUP_REMOVED lines=34> */
[C---:B--2---:R-:W-:Y:S04]  /*9fd0*/  F2FP.F16.F32.PACK_AB R71, R151.reuse, R150 ;  /* 0x000000969747723e */ /* 0x044fe800000000ff */
[----:B------:R-:W-:Y:S01]  /*9fe0*/  MUFU.EX2 R175, R175 ;  /* 0x000000af00af7308 */ /* 0x000fe20000000800 */
[----:B------:R-:W-:Y:S04]  /*9ff0*/  FADD.FTZ R150, R150, R3 ;  /* 0x0000000396967221 */ /* 0x000fe80000010000 */
[----:B------:R-:W-:Y:S01]  /*a000*/  FADD.FTZ R151, R151, R150 ;  /* 0x0000009697977221 */ /* 0x000fe20000010000 */
[C---:B----4-:R-:W-:Y:S04]  /*a010*/  HMMA.16816.F32 R4, R68.reuse, R76, R4 ;  /* 0x0000004c4404723c */ /* 0x050fe80000001804 */
[----:B------:R-:W-:Y:S02]  /*a020*/  MUFU.EX2 R176, R176 ;  /* 0x000000b000b07308 */ /* 0x000fe40000000800 */
[C---:B------:R-:W-:Y:S01]  /*a030*/  HMMA.16816.F32 R8, R68.reuse, R78, R8 ;  /* 0x0000004e4408723c */ /* 0x040fe20000001808 */
[----:B------:R-:W2:Y:S07]  /*a040*/  LDSM.16.MT88.4 R76, [R222+0x11000] ;  /* 0x01100000de4c783b */ /* 0x000eae0000004200 */
        /* <DEDUP_REMOVED lines=18> */
[C---:B--2---:R-:W-:Y:S03]  /*a170*/  HMMA.16816.F32 R44, R68.reuse, R76, R44 ;  /* 0x0000004c442c723c */ /* 0x044fe6000000182c */
[----:B------:R-:W-:Y:S02]  /*a180*/  MUFU.EX2 R187, R187 ;  /* 0x000000bb00bb7308 */ /* 0x000fe40000000800 */
[----:B------:R-:W-:Y:S01]  /*a190*/  F2FP.F16.F32.PACK_AB R73, R155, R154 ;  /* 0x0000009a9b49723e */ /* 0x000fe200000000ff */
[C---:B------:R-:W-:Y:S01]  /*a1a0*/  HMMA.16816.F32 R48, R68.reuse, R78, R48 ;  /* 0x0000004e4430723c */ /* 0x040fe20000001830 */
[----:B------:R-:W2:Y:S06]  /*a1b0*/  LDSM.16.MT88.4 R76, [R221+0xd800] ;  /* 0x00d80000dd4c783b */ /* 0x000eac0000004200 */
[----:B------:R-:W-:Y:S01]  /*a1c0*/  MUFU.EX2 R184, R184 ;  /* 0x000000b800b87308 */ /* 0x000fe20000000800 */
[----:B------:R-:W-:Y:S01]  /*a1d0*/  F2FP.F16.F32.PACK_AB R74, R157, R156 ;  /* 0x0000009c9d4a723e */ /* 0x000fe200000000ff */
[C---:B---3--:R-:W-:Y:S03]  /*a1e0*/  HMMA.16816.F32 R52, R68.reuse, R80, R52 ;  /* 0x000000504434723c */ /* 0x048fe60000001834 */
[----:B------:R-:W-:Y:S03]  /*a1f0*/  F2FP.F16.F32.PACK_AB R75, R160, R159 ;  /* 0x0000009fa04b723e */ /* 0x000fe600000000ff */
[C---:B------:R-:W-:Y:S01]  /*a200*/  HMMA.16816.F32 R56, R68.reuse, R82, R56 ;  /* 0x000000524438723c */ /* 0x040fe20000001838 */
[----:B------:R-:W3:Y:S01]  /*a210*/  LDSM.16.MT88.4 R80, [R220+0xd800] ;  /* 0x00d80000dc50783b */ /* 0x000ee20000004200 */
[----:B------:R-:W4:Y:S03]  /*a220*/  MUFU.EX2 R189, R189 ;  /* 0x000000bd00bd7308 */ /* 0x000f260000000800 */
[----:B------:R-:W-:Y:S01]  /*a230*/  FADD.FTZ R154, R154, R151 ;  /* 0x000000979a9a7221 */ /* 0x000fe20000010000 */
[C---:B------:R-:W-:Y:S06]  /*a240*/  HMMA.16816.F32 R60, R68.reuse, R88, R60 ;  /* 0x00000058443c723c */ /* 0x040fec000000183c */
[----:B------:R-:W-:Y:S01]  /*a250*/  MUFU.EX2 R182, R182 ;  /* 0x000000b600b67308 */ /* 0x000fe20000000800 */
[----:B------:R-:W-:Y:S01]  /*a260*/  FADD.FTZ R154, R155, R154 ;  /* 0x0000009a9b9a7221 */ /* 0x000fe20000010000 */
[----:B------:R-:W-:Y:S01]  /*a270*/  HMMA.16816.F32 R64, R68, R90, R64 ;  /* 0x0000005a4440723c */ /* 0x000fe20000001840 */
[----:B------:R-:W5:Y:S02]  /*a280*/  LDSM.16.MT88.4 R68, [R223+0x11800] ;  /* 0x01180000df44783b */ /* 0x000f640000004200 */
[----:B------:R-:W-:Y:S03]  /*a290*/  FADD.FTZ R159, R159, R154 ;  /* 0x0000009a9f9f7221 */ /* 0x000fe60000010000 */
[C---:B-1----:R-:W-:Y:S02]  /*a2a0*/  HMMA.16816.F32 R4, R72.reuse, R84, R4 ;  /* 0x000000544804723c */ /* 0x042fe40000001804 */
[----:B------:R-:W1:Y:S01]  /*a2b0*/  MUFU.EX2 R183, R183 ;  /* 0x000000b700b77308 */ /* 0x000e620000000800 */
[----:B------:R-:W-:Y:S02]  /*a2c0*/  LDSM.16.MT88.4 R88, [R221+0x11800] ;  /* 0x01180000dd58783b */ /* 0x000fe40000004200 */
[----:B----4-:R-:W-:Y:S01]  /*a2d0*/  F2FP.F16.F32.PACK_AB R136, R189, R184 ;  /* 0x000000b8bd88723e */ /* 0x010fe200000000ff */
[C---:B------:R-:W-:Y:S06]  /*a2e0*/  HMMA.16816.F32 R8, R72.reuse, R86, R8 ;  /* 0x000000564808723c */ /* 0x040fec0000001808 */
[----:B------:R-:W-:Y:S01]  /*a2f0*/  MUFU.EX2 R181, R181 ;  /* 0x000000b500b57308 */ /* 0x000fe20000000800 */
[----:B------:R-:W4:Y:S01]  /*a300*/  LDSM.16.MT88.4 R84, [R222+0x11800] ;  /* 0x01180000de54783b */ /* 0x000f220000004200 */
[C---:B------:R-:W-:Y:S08]  /*a310*/  HMMA.16816.F32 R12, R72.reuse, R92, R12 ;  /* 0x0000005c480c723c */ /* 0x040ff0000000180c */
[----:B------:R-:W3:Y:S01]  /*a320*/  MUFU.EX2 R180, R145 ;  /* 0x0000009100b47308 */ /* 0x000ee20000000800 */
[C---:B------:R-:W-:Y:S01]  /*a330*/  HMMA.16816.F32 R16, R72.reuse, R94, R16 ;  /* 0x0000005e4810723c */ /* 0x040fe20000001810 */
[----:B------:R-:W4:Y:S02]  /*a340*/  LDSM.16.MT88.4 R92, [R220+0x11800] ;  /* 0x01180000dc5c783b */ /* 0x000f240000004200 */
[----:B-1----:R-:W-:Y:S03]  /*a350*/  F2FP.F16.F32.PACK_AB R137, R183, R182 ;  /* 0x000000b6b789723e */ /* 0x002fe600000000ff */
[C---:B--2---:R-:W-:Y:S03]  /*a360*/  HMMA.16816.F32 R20, R72.reuse, R76, R20 ;  /* 0x0000004c4814723c */ /* 0x044fe60000001814 */
[----:B------:R-:W-:Y:S02]  /*a370*/  MUFU.EX2 R134, R134 ;  /* 0x0000008600867308 */ /* 0x000fe40000000800 */
[----:B------:R-:W-:Y:S01]  /*a380*/  FADD.FTZ R160, R160, R159 ;  /* 0x0000009fa0a07221 */ /* 0x000fe20000010000 */
[C---:B------:R-:W-:Y:S01]  /*a390*/  HMMA.16816.F32 R24, R72.reuse, R78, R24 ;  /* 0x0000004e4818723c */ /* 0x040fe20000001818 */
[----:B------:R-:W1:Y:S06]  /*a3a0*/  LDSM.16.MT88.4 R76, [R223+0xe000] ;  /* 0x00e00000df4c783b */ /* 0x000e6c0000004200 */
[----:B------:R-:W2:Y:S01]  /*a3b0*/  MUFU.EX2 R245, R144 ;  /* 0x0000009000f57308 */ /* 0x000ea20000000800 */
[----:B---3--:R-:W-:Y:S01]  /*a3c0*/  F2FP.F16.F32.PACK_AB R138, R180, R181 ;  /* 0x000000b5b48a723e */ /* 0x008fe200000000ff */
[C---:B------:R-:W-:Y:S03]  /*a3d0*/  HMMA.16816.F32 R28, R72.reuse, R80, R28 ;  /* 0x00000050481c723c */ /* 0x040fe6000000181c */
[----:B------:R-:W-:Y:S03]  /*a3e0*/  FADD.FTZ R3, R163, R160 ;  /* 0x000000a0a3037221 */ /* 0x000fe60000010000 */
[C---:B------:R-:W-:Y:S01]  /*a3f0*/  HMMA.16816.F32 R32, R72.reuse, R82, R32 ;  /* 0x000000524820723c */ /* 0x040fe20000001820 */
[----:B------:R-:W3:Y:S04]  /*a400*/  LDSM.16.MT88.4 R80, [R222+0xe000] ;  /* 0x00e00000de50783b */ /* 0x000ee80000004200 */
[----:B------:R-:W-:Y:S01]  /*a410*/  FADD.FTZ R3, R164, R3 ;  /* 0x00000003a4037221 */ /* 0x000fe20000010000 */
[C---:B-----5:R-:W-:Y:S05]  /*a420*/  HMMA.16816.F32 R36, R72.reuse, R68, R36 ;  /* 0x000000444824723c */ /* 0x060fea0000001824 */
[----:B--2---:R-:W-:Y:S01]  /*a430*/  F2FP.F16.F32.PACK_AB R139, R245, R134 ;  /* 0x00000086f58b723e */ /* 0x004fe200000000ff */
[C---:B------:R-:W-:Y:S05]  /*a440*/  HMMA.16816.F32 R40, R72.reuse, R70, R40 ;  /* 0x000000464828723c */ /* 0x040fea0000001828 */
[----:B------:R-:W-:Y:S01]  /*a450*/  F2FP.F16.F32.PACK_AB R68, R162, R165 ;  /* 0x000000a5a244723e */ /* 0x000fe200000000ff */
[C---:B----4-:R-:W-:Y:S05]  /*a460*/  HMMA.16816.F32 R44, R72.reuse, R84, R44 ;  /* 0x00000054482c723c */ /* 0x050fea000000182c */
[----:B------:R-:W-:Y:S01]  /*a470*/  F2FP.F16.F32.PACK_AB R69, R164, R163 ;  /* 0x000000a3a445723e */ /* 0x000fe200000000ff */
[C---:B------:R-:W-:Y:S01]  /*a480*/  HMMA.16816.F32 R48, R72.reuse, R86, R48 ;  /* 0x000000564830723c */ /* 0x040fe20000001830 */
[----:B------:R-:W2:Y:S04]  /*a490*/  LDSM.16.MT88.4 R84, [R221+0xe000] ;  /* 0x00e00000dd54783b */ /* 0x000ea80000004200 */
[----:B------:R-:W-:Y:S01]  /*a4a0*/  F2FP.F16.F32.PACK_AB R70, R161, R158 ;  /* 0x0000009ea146723e */ /* 0x000fe200000000ff */
[C---:B------:R-:W-:Y:S05]  /*a4b0*/  HMMA.16816.F32 R52, R72.reuse, R88, R52 ;  /* 0x000000584834723c */ /* 0x040fea0000001834 */
[C---:B------:R-:W-:Y:S01]  /*a4c0*/  F2FP.F16.F32.PACK_AB R71, R167.reuse, R166 ;  /* 0x000000a6a747723e */ /* 0x040fe200000000ff */
[C---:B------:R-:W-:Y:S01]  /*a4d0*/  HMMA.16816.F32 R56, R72.reuse, R90, R56 ;  /* 0x0000005a4838723c */ /* 0x040fe20000001838 */
[----:B------:R-:W-:Y:S04]  /*a4e0*/  LDSM.16.MT88.4 R88, [R222+0x12000] ;  /* 0x01200000de58783b */ /* 0x000fe80000004200 */
[----:B------:R-:W-:Y:S01]  /*a4f0*/  FADD.FTZ R166, R166, R3 ;  /* 0x00000003a6a67221 */ /* 0x000fe20000010000 */
[C---:B------:R-:W-:Y:S05]  /*a500*/  HMMA.16816.F32 R60, R72.reuse, R92, R60 ;  /* 0x0000005c483c723c */ /* 0x040fea000000183c */
[----:B------:R-:W-:Y:S01]  /*a510*/  IADD3 R3, R246, -0x1, RZ ;  /* 0xfffffffff6037810 */ /* 0x000fe20007ffe0ff */
[----:B------:R-:W-:Y:S01]  /*a520*/  HMMA.16816.F32 R64, R72, R94, R64 ;  /* 0x0000005e4840723c */ /* 0x000fe20000001840 */
[----:B------:R-:W4:Y:S04]  /*a530*/  LDSM.16.MT88.4 R72, [R220+0xe000] ;  /* 0x00e00000dc48783b */ /* 0x000f280000004200 */
[----:B------:R-:W-:Y:S01]  /*a540*/  FADD.FTZ R167, R167, R166 ;  /* 0x000000a6a7a77221 */ /* 0x000fe20000010000 */
[C---:B-1----:R-:W-:Y:S03]  /*a550*/  HMMA.16816.F32 R4, R68.reuse, R76, R4 ;  /* 0x0000004c4404723c */ /* 0x042fe60000001804 */
[----:B------:R-:W-:Y:S02]  /*a560*/  LDSM.16.MT88.4 R92, [R221+0x12000] ;  /* 0x01200000dd5c783b */ /* 0x000fe40000004200 */
[----:B------:R-:W-:Y:S01]  /*a570*/  MOV R246, R3 ;  /* 0x0000000300f67202 */ /* 0x000fe20000000f00 */
[C---:B------:R-:W-:Y:S05]  /*a580*/  HMMA.16816.F32 R8, R68.reuse, R78, R8 ;  /* 0x0000004e4408723c */ /* 0x040fea0000001808 */
[----:B------:R-:W1:Y:S01]  /*a590*/  LDSM.16.MT88.4 R76, [R223+0x12000] ;  /* 0x01200000df4c783b */ /* 0x000e620000004200 */
[C---:B---3--:R-:W-:Y:S06]  /*a5a0*/  HMMA.16816.F32 R12, R68.reuse, R80, R12 ;  /* 0x00000050440c723c */ /* 0x048fec000000180c */
[C---:B------:R-:W-:Y:S01]  /*a5b0*/  HMMA.16816.F32 R16, R68.reuse, R82, R16 ;  /* 0x000000524410723c */ /* 0x040fe20000001810 */
[----:B------:R-:W3:Y:S05]  /*a5c0*/  LDSM.16.MT88.4 R80, [R223+0xe800] ;  /* 0x00e80000df50783b */ /* 0x000eea0000004200 */
[C---:B--2---:R-:W-:Y:S06]  /*a5d0*/  HMMA.16816.F32 R20, R68.reuse, R84, R20 ;  /* 0x000000544414723c */ /* 0x044fec0000001814 */
[C---:B------:R-:W-:Y:S01]  /*a5e0*/  HMMA.16816.F32 R24, R68.reuse, R86, R24 ;  /* 0x000000564418723c */ /* 0x040fe20000001818 */
[----:B------:R-:W2:Y:S05]  /*a5f0*/  LDSM.16.MT88.4 R84, [R222+0xe800] ;  /* 0x00e80000de54783b */ /* 0x000eaa0000004200 */
[C---:B----4-:R-:W-:Y:S06]  /*a600*/  HMMA.16816.F32 R28, R68.reuse, R72, R28 ;  /* 0x00000048441c723c */ /* 0x050fec000000181c */
[C---:B------:R-:W-:Y:S05]  /*a610*/  HMMA.16816.F32 R32, R68.reuse, R74, R32 ;  /* 0x0000004a4420723c */ /* 0x040fea0000001820 */
[----:B------:R-:W-:Y:S02]  /*a620*/  F2FP.F16.F32.PACK_AB R72, R169, R168 ;  /* 0x000000a8a948723e */ /* 0x000fe400000000ff */
[----:B------:R-:W-:Y:S01]  /*a630*/  F2FP.F16.F32.PACK_AB R73, R171, R170 ;  /* 0x000000aaab49723e */ /* 0x000fe200000000ff */
[----:B------:R-:W-:Y:S01]  /*a640*/  FADD.FTZ R170, R170, R167 ;  /* 0x000000a7aaaa7221 */ /* 0x000fe20000010000 */
[C---:B-1----:R-:W-:Y:S03]  /*a650*/  HMMA.16816.F32 R36, R68.reuse, R76, R36 ;  /* 0x0000004c4424723c */ /* 0x042fe60000001824 */
[----:B------:R-:W-:Y:S01]  /*a660*/  F2FP.F16.F32.PACK_AB R74, R173, R172 ;  /* 0x000000acad4a723e */ /* 0x000fe200000000ff */
[----:B------:R-:W-:Y:S01]  /*a670*/  FADD.FTZ R171, R171, R170 ;  /* 0x000000aaabab7221 */ /* 0x000fe20000010000 */
[C---:B------:R-:W-:Y:S01]  /*a680*/  F2FP.F16.F32.PACK_AB R75, R175.reuse, R174 ;  /* 0x000000aeaf4b723e */ /* 0x040fe200000000ff */
[C---:B------:R-:W-:Y:S01]  /*a690*/  HMMA.16816.F32 R40, R68.reuse, R78, R40 ;  /* 0x0000004e4428723c */ /* 0x040fe20000001828 */
[----:B------:R-:W1:Y:S04]  /*a6a0*/  LDSM.16.MT88.4 R76, [R220+0xe800] ;  /* 0x00e80000dc4c783b */ /* 0x000e680000004200 */
        /* <DEDUP_REMOVED lines=11> */
[C---:B---3--:R-:W-:Y:S03]  /*a760*/  HMMA.16816.F32 R4, R72.reuse, R80, R4 ;  /* 0x000000504804723c */ /* 0x048fe60000001804 */
[----:B------:R-:W-:Y:S03]  /*a770*/  LDSM.16.MT88.4 R96, [R221+0xf000] ;  /* 0x00f00000dd60783b */ /* 0x000fe60000004200 */
[C---:B------:R-:W-:Y:S05]  /*a780*/  HMMA.16816.F32 R8, R72.reuse, R82, R8 ;  /* 0x000000524808723c */ /* 0x040fea0000001808 */
[----:B------:R-:W3:Y:S01]  /*a790*/  LDSM.16.MT88.4 R80, [R222+0x12800] ;  /* 0x01280000de50783b */ /* 0x000ee20000004200 */
[C---:B--2---:R-:W-:Y:S06]  /*a7a0*/  HMMA.16816.F32 R12, R72.reuse, R84, R12 ;  /* 0x00000054480c723c */ /* 0x044fec000000180c */
[C---:B------:R-:W-:Y:S01]  /*a7b0*/  HMMA.16816.F32 R16, R72.reuse, R86, R16 ;  /* 0x000000564810723c */ /* 0x040fe20000001810 */
        /* <DEDUP_REMOVED lines=8> */
[C---:B------:R-:W-:Y:S05]  /*a840*/  HMMA.16816.F32 R40, R72.reuse, R70, R40 ;  /* 0x000000464828723c */ /* 0x040fea0000001828 */
[----:B------:R-:W-:Y:S01]  /*a850*/  F2FP.F16.F32.PACK_AB R68, R177, R176 ;  /* 0x000000b0b144723e */ /* 0x000fe200000000ff */
[C---:B---3--:R-:W-:Y:S05]  /*a860*/  HMMA.16816.F32 R44, R72.reuse, R80, R44 ;  /* 0x00000050482c723c */ /* 0x048fea000000182c */
[----:B------:R-:W-:Y:S01]  /*a870*/  F2FP.F16.F32.PACK_AB R69, R179, R178 ;  /* 0x000000b2b345723e */ /* 0x000fe200000000ff */
[C---:B------:R-:W-:Y:S01]  /*a880*/  HMMA.16816.F32 R48, R72.reuse, R82, R48 ;  /* 0x000000524830723c */ /* 0x040fe20000001830 */
[----:B------:R-:W3:Y:S04]  /*a890*/  LDSM.16.MT88.4 R80, [R220+0xf000] ;  /* 0x00f00000dc50783b */ /* 0x000ee80000004200 */
[----:B------:R-:W-:Y:S01]  /*a8a0*/  F2FP.F16.F32.PACK_AB R70, R191, R188 ;  /* 0x000000bcbf46723e */ /* 0x000fe200000000ff */
[C---:B--2---:R-:W-:Y:S05]  /*a8b0*/  HMMA.16816.F32 R52, R72.reuse, R84, R52 ;  /* 0x000000544834723c */ /* 0x044fea0000001834 */
[----:B------:R-:W-:Y:S01]  /*a8c0*/  F2FP.F16.F32.PACK_AB R71, R187, R186 ;  /* 0x000000babb47723e */ /* 0x000fe200000000ff */
[C---:B------:R-:W-:Y:S01]  /*a8d0*/  HMMA.16816.F32 R56, R72.reuse, R86, R56 ;  /* 0x000000564838723c */ /* 0x040fe20000001838 */
[----:B------:R-:W2:Y:S04]  /*a8e0*/  LDSM.16.MT88.4 R84, [R223+0x13000] ;  /* 0x01300000df54783b */ /* 0x000ea80000004200 */
[----:B------:R-:W-:Y:S01]  /*a8f0*/  FADD.FTZ R178, R178, R175 ;  /* 0x000000afb2b27221 */ /* 0x000fe20000010000 */
[C---:B------:R-:W-:Y:S05]  /*a900*/  HMMA.16816.F32 R60, R72.reuse, R88, R60 ;  /* 0x00000058483c723c */ /* 0x040fea000000183c */
[----:B------:R-:W-:Y:S01]  /*a910*/  FADD.FTZ R179, R179, R178 ;  /* 0x000000b2b3b37221 */ /* 0x000fe20000010000 */
[----:B------:R-:W-:Y:S01]  /*a920*/  HMMA.16816.F32 R64, R72, R90, R64 ;  /* 0x0000005a4840723c */ /* 0x000fe20000001840 */
[----:B------:R-:W4:Y:S04]  /*a930*/  LDSM.16.MT88.4 R72, [R222+0x13000] ;  /* 0x01300000de48783b */ /* 0x000f280000004200 */
        /* <DEDUP_REMOVED lines=14> */
[C---:B---3--:R-:W-:Y:S06]  /*aa20*/  HMMA.16816.F32 R28, R68.reuse, R80, R28 ;  /* 0x00000050441c723c */ /* 0x048fec000000181c */
[C---:B------:R-:W-:Y:S01]  /*aa30*/  HMMA.16816.F32 R32, R68.reuse, R82, R32 ;  /* 0x000000524420723c */ /* 0x040fe20000001820 */
[----:B------:R-:W3:Y:S05]  /*aa40*/  LDSM.16.MT88.4 R80, [R220+0x13000] ;  /* 0x01300000dc50783b */ /* 0x000eea0000004200 */
[C---:B--2---:R-:W-:Y:S06]  /*aa50*/  HMMA.16816.F32 R36, R68.reuse, R84, R36 ;  /* 0x000000544424723c */ /* 0x044fec0000001824 */
[C---:B------:R-:W-:Y:S01]  /*aa60*/  HMMA.16816.F32 R40, R68.reuse, R86, R40 ;  /* 0x000000564428723c */ /* 0x040fe20000001828 */
[----:B------:R-:W2:Y:S05]  /*aa70*/  LDSM.16.MT88.4 R84, [R222+0x13800] ;  /* 0x01380000de54783b */ /* 0x000eaa0000004200 */
[C---:B----4-:R-:W-:Y:S06]  /*aa80*/  HMMA.16816.F32 R44, R68.reuse, R72, R44 ;  /* 0x00000048442c723c */ /* 0x050fec000000182c */
[C---:B------:R-:W-:Y:S06]  /*aa90*/  HMMA.16816.F32 R48, R68.reuse, R74, R48 ;  /* 0x0000004a4430723c */ /* 0x040fec0000001830 */
[C---:B-1----:R-:W-:Y:S06]  /*aaa0*/  HMMA.16816.F32 R52, R68.reuse, R76, R52 ;  /* 0x0000004c4434723c */ /* 0x042fec0000001834 */
[C---:B------:R-:W-:Y:S01]  /*aab0*/  HMMA.16816.F32 R56, R68.reuse, R78, R56 ;  /* 0x0000004e4438723c */ /* 0x040fe20000001838 */
[----:B------:R-:W1:Y:S05]  /*aac0*/  LDSM.16.MT88.4 R76, [R221+0x13800] ;  /* 0x01380000dd4c783b */ /* 0x000e6a0000004200 */
[C---:B---3--:R-:W-:Y:S06]  /*aad0*/  HMMA.16816.F32 R60, R68.reuse, R80, R60 ;  /* 0x00000050443c723c */ /* 0x048fec000000183c */
[----:B------:R-:W-:Y:S01]  /*aae0*/  HMMA.16816.F32 R64, R68, R82, R64 ;  /* 0x000000524440723c */ /* 0x000fe20000001840 */
[----:B------:R-:W3:Y:S05]  /*aaf0*/  LDSM.16.MT88.4 R68, [R220+0x13800] ;  /* 0x01380000dc44783b */ /* 0x000eea0000004200 */
        /* <DEDUP_REMOVED lines=24> */
[----:B------:R-:W-:Y:S01]  /*ac80*/  FADD.FTZ R161, R161, R158 ;  /* 0x0000009ea1a17221 */ /* 0x000fe20000010000 */
[C---:B------:R-:W-:Y:S05]  /*ac90*/  HMMA.16816.F32 R76, R136.reuse, R78, R56 ;  /* 0x0000004e884c723c */ /* 0x040fea0000001838 */
[----:B------:R-:W-:Y:S01]  /*aca0*/  FADD.FTZ R168, R168, R161 ;  /* 0x000000a1a8a87221 */ /* 0x000fe20000010000 */
[C---:B---3--:R-:W-:Y:S05]  /*acb0*/  HMMA.16816.F32 R72, R136.reuse, R68, R60 ;  /* 0x000000448848723c */ /* 0x048fea000000183c */
[----:B------:R-:W-:Y:S01]  /*acc0*/  FADD.FTZ R169, R169, R168 ;  /* 0x000000a8a9a97221 */ /* 0x000fe20000010000 */
[----:B------:R-:W-:Y:S05]  /*acd0*/  HMMA.16816.F32 R68, R136, R70, R64 ;  /* 0x000000468844723c */ /* 0x000fea0000001840 */
[----:B------:R-:W-:Y:S06]  /*ace0*/  FADD.FTZ R172, R172, R169 ;  /* 0x000000a9acac7221 */ /* 0x000fec0000010000 */
        /* <DEDUP_REMOVED lines=10> */
.L_x_2366:
[----:B------:R-:W1:Y:S01]  /*ad90*/  SHFL.BFLY PT, R3, R248, 0x2, 0x1f ;  /* 0x0c401f00f8037f89 */ /* 0x000e6200000e0000 */
[----:B------:R-:W2:Y:S01]  /*ada0*/  S2UR UR4, SR_CgaCtaId ;  /* 0x00000000000479c3 */ /* 0x000ea20000008800 */
[----:B------:R-:W-:Y:S01]  /*adb0*/  MOV R9, 0x3f800000 ;  /* 0x3f80000000097802 */ /* 0x000fe20000000f00 */
[----:B------:R-:W-:Y:S01]  /*adc0*/  UMOV UR5, 0x400 ;  /* 0x0000040000057882 */ /* 0x000fe20000000000 */
[----:B------:R-:W3:Y:S01]  /*add0*/  SHFL.BFLY PT, R10, R245, 0x2, 0x1f ;  /* 0x0c401f00f50a7f89 */ /* 0x000ee200000e0000 */
[----:B------:R-:W-:Y:S01]  /*ade0*/  MOV R8, 0x3f800000 ;  /* 0x3f80000000087802 */ /* 0x000fe20000000f00 */
[----:B------:R-:W-:Y:S01]  /*adf0*/  BSSY B0, `(.L_x_2371) ;  /* 0x00000d4000007945 */ /* 0x000fe20003800000 */
[----:B------:R-:W-:Y:S01]  /*ae00*/  LEA R243, R243, R238, 0x4 ;  /* 0x000000eef3f37211 */ /* 0x000fe200078e20ff */
[----:B------:R-:W4:Y:S01]  /*ae10*/  S2R R4, SR_TID.X ;  /* 0x0000000000047919 */ /* 0x000f220000002100 */
[----:B------:R-:W-:Y:S01]  /*ae20*/  BAR.SYNC.DEFER_BLOCKING 0x0 ;  /* 0x0000000000007b1d */ /* 0x000fe20000010000 */
[----:B-1----:R-:W-:Y:S01]  /*ae30*/  FADD.FTZ R3, R3, R248 ;  /* 0x000000f803037221 */ /* 0x002fe20000010000 */
[----:B--2---:R-:W-:Y:S01]  /*ae40*/  ULEA UR4, UR4, UR5, 0x18 ;  /* 0x0000000504047291 */ /* 0x004fe2000f8ec03f */
[----:B---3--:R-:W-:-:S03]  /*ae50*/  FADD.FTZ R10, R10, R245 ;  /* 0x000000f50a0a7221 */ /* 0x008fc60000010000 */
[----:B------:R-:W1:Y:S04]  /*ae60*/  SHFL.BFLY PT, R6, R3, 0x1, 0x1f ;  /* 0x0c201f0003067f89 */ /* 0x000e6800000e0000 */
[----:B------:R-:W2:Y:S01]  /*ae70*/  SHFL.BFLY PT, R5, R10, 0x1, 0x1f ;  /* 0x0c201f000a057f89 */ /* 0x000ea200000e0000 */
[----:B----4-:R-:W-:-:S04]  /*ae80*/  SHF.R.S32.HI R11, RZ, 0x1f, R4 ;  /* 0x0000001fff0b7819 */ /* 0x010fc80000011404 */
[----:B------:R-:W-:-:S04]  /*ae90*/  LEA.HI R13, R11, R4, RZ, 0x2 ;  /* 0x000000040b0d7211 */ /* 0x000fc800078f10ff */
[--C-:B------:R-:W-:Y:S02]  /*aea0*/  SHF.R.S32.HI R12, RZ, 0x2, R13.reuse ;  /* 0x00000002ff0c7819 */ /* 0x100fe4000001140d */
[----:B------:R-:W-:Y:S02]  /*aeb0*/  SHF.R.S32.HI R7, RZ, 0x1f, R13 ;  /* 0x0000001fff077819 */ /* 0x000fe4000001140d */
[----:B------:R-:W-:Y:S01]  /*aec0*/  LOP3.LUT R13, R13, 0x1ffffffc, RZ, 0xc0, !PT ;  /* 0x1ffffffc0d0d7812 */ /* 0x000fe200078ec0ff */
[----:B-1----:R-:W-:Y:S01]  /*aed0*/  FADD.FTZ R6, R3, R6 ;  /* 0x0000000603067221 */ /* 0x002fe20000010000 */
[----:B------:R-:W-:Y:S02]  /*aee0*/  LEA.HI R7, R7, R12, RZ, 0x3 ;  /* 0x0000000c07077211 */ /* 0x000fe400078f18ff */
[----:B------:R-:W-:Y:S01]  /*aef0*/  LEA.HI R3, R11, R4, RZ, 0x5 ;  /* 0x000000040b037211 */ /* 0x000fe200078f28ff */
[----:B--2---:R-:W-:Y:S01]  /*af00*/  FADD.FTZ R5, R10, R5 ;  /* 0x000000050a057221 */ /* 0x004fe20000010000 */
[----:B------:R-:W-:-:S02]  /*af10*/  FSETP.NE.FTZ.AND P4, PT, R6, RZ, PT ;  /* 0x000000ff0600720b */ /* 0x000fc40003f95000 */
[----:B------:R-:W-:Y:S02]  /*af20*/  LOP3.LUT R7, R7, 0xfffffff8, RZ, 0xc0, !PT ;  /* 0xfffffff807077812 */ /* 0x000fe400078ec0ff */
[----:B------:R-:W-:Y:S02]  /*af30*/  FSETP.NE.FTZ.AND P3, PT, R5, RZ, PT ;  /* 0x000000ff0500720b */ /* 0x000fe40003f75000 */
[----:B------:R-:W-:Y:S02]  /*af40*/  IADD3 R7, R12, -R7, RZ ;  /* 0x800000070c077210 */ /* 0x000fe40007ffe0ff */
[-C--:B------:R-:W-:Y:S02]  /*af50*/  LEA.HI R11, R11, R4.reuse, RZ, 0x4 ;  /* 0x000000040b0b7211 */ /* 0x080fe400078f20ff */
[----:B------:R-:W-:Y:S02]  /*af60*/  SHF.L.U32 R15, R7, 0x6, RZ ;  /* 0x00000006070f7819 */ /* 0x000fe400000006ff */
[----:B------:R-:W-:Y:S01]  /*af70*/  SHF.R.S32.HI R10, RZ, 0x5, R3 ;  /* 0x00000005ff0a7819 */ /* 0x000fe20000011403 */
[----:B------:R-:W1:Y:S01]  /*af80*/  @P4 MUFU.RCP R9, R6 ;  /* 0x0000000600094308 */ /* 0x000e620000001000 */
[----:B------:R-:W-:-:S02]  /*af90*/  IADD3 R13, -R13, R4, RZ ;  /* 0x000000040d0d7210 */ /* 0x000fc40007ffe1ff */
[----:B------:R-:W-:Y:S02]  /*afa0*/  LOP3.LUT R12, R7, 0x1, RZ, 0xc0, !PT ;  /* 0x00000001070c7812 */ /* 0x000fe400078ec0ff */
[----:B------:R-:W-:Y:S02]  /*afb0*/  SHF.R.S32.HI R11, RZ, 0x4, R11 ;  /* 0x00000004ff0b7819 */ /* 0x000fe4000001140b */
[----:B------:R-:W-:Y:S01]  /*afc0*/  LOP3.LUT R15, R15, 0x1c0, RZ, 0xc0, !PT ;  /* 0x000001c00f0f7812 */ /* 0x000fe200078ec0ff */
[----:B------:R-:W2:Y:S01]  /*afd0*/  @P3 MUFU.RCP R8, R5 ;  /* 0x0000000500083308 */ /* 0x000ea20000001000 */
[----:B------:R-:W-:Y:S02]  /*afe0*/  LEA R10, R10, R13, 0x9 ;  /* 0x0000000d0a0a7211 */ /* 0x000fe400078e48ff */
[----:B------:R-:W-:Y:S02]  /*aff0*/  ISETP.NE.U32.AND P0, PT, R12, 0x1, PT ;  /* 0x000000010c00780c */ /* 0x000fe40003f05070 */
[----:B------:R-:W-:-:S02]  /*b000*/  LEA.HI R12, R236, R236, RZ, 0x1 ;  /* 0x000000ecec0c7211 */ /* 0x000fc400078f08ff */
[----:B------:R-:W-:Y:S01]  /*b010*/  SHF.L.U32 R13, R11, 0x6, RZ ;  /* 0x000000060b0d7819 */ /* 0x000fe200000006ff */
[----:B------:R-:W-:Y:S01]  /*b020*/  @P4 MUFU.LG2 R6, R6 ;  /* 0x0000000600064308 */ /* 0x000fe20000000c00 */
[----:B------:R-:W-:Y:S01]  /*b030*/  LEA.HI R15, R15, R15, RZ, 0x1d ;  /* 0x0000000f0f0f7211 */ /* 0x000fe200078fe8ff */
[C---:B-1----:R-:W-:Y:S01]  /*b040*/  FMUL.FTZ R128, R9.reuse, R128 ;  /* 0x0000008009807220 */ /* 0x042fe20000410000 */
        /* <DEDUP_REMOVED lines=96> */
[----:B------:R-:W-:Y:S01]  /*b650*/  STS.64 [R15], R116 ;  /* 0x000000740f007388 */ /* 0x000fe20000000a00 */
[----:B------:R-:W-:Y:S02]  /*b660*/  IADD3 R3, -R3, R4, RZ ;  /* 0x0000000403037210 */ /* 0x000fe40007ffe1ff */
[----:B------:R-:W-:Y:S01]  /*b670*/  MOV R4, 0xff800000 ;  /* 0xff80000000047802 */ /* 0x000fe20000000f00 */
[----:B------:R-:W-:Y:S01]  /*b680*/  STS.64 [R15+0x800], R118 ;  /* 0x000800760f007388 */ /* 0x000fe20000000a00 */
[----:B------:R-:W-:-:S02]  /*b690*/  LOP3.LUT P0, RZ, R3, 0x3, RZ, 0xc0, !PT ;  /* 0x0000000303ff7812 */ /* 0x000fc4000780c0ff */
[----:B------:R-:W-:Y:S01]  /*b6a0*/  IADD3 R3, -R239, RZ, RZ ;  /* 0x000000ffef037210 */ /* 0x000fe20007ffe1ff */
[----:B------:R-:W-:Y:S01]  /*b6b0*/  STS.64 [R14], R112 ;  /* 0x000000700e007388 */ /* 0x000fe20000000a00 */
[----:B------:R-:W-:-:S03]  /*b6c0*/  SHF.R.S32.HI R237, RZ, 0x1f, R236 ;  /* 0x0000001fffed7819 */ /* 0x000fc600000114ec */
        /* <DEDUP_REMOVED lines=17> */
[----:B------:R-:W-:Y:S01]  /*b7e0*/  STS.64 [R16+0x4000], R76 ;  /* 0x0040004c10007388 */ /* 0x000fe20000000a00 */
[----:B-1----:R-:W-:-:S03]  /*b7f0*/  LEA R88, R8, UR4, 0x2 ;  /* 0x0000000408587c11 */ /* 0x002fc6000f8e10ff */
[----:B------:R-:W-:Y:S01]  /*b800*/  STS.64 [R16+0x4800], R78 ;  /* 0x0048004e10007388 */ /* 0x000fe20000000a00 */
[----:B------:R-:W1:Y:S03]  /*b810*/  LDC.64 R8, c[0x0][0x2c0] ;  /* 0x0000b000ff087b82 */ /* 0x000e660000000a00 */
[----:B------:R2:W-:Y:S04]  /*b820*/  STS.64 [R17+0x4000], R72 ;  /* 0x0040004811007388 */ /* 0x0005e80000000a00 */
[----:B------:R-:W-:Y:S01]  /*b830*/  STS.64 [R17+0x4800], R74 ;  /* 0x0048004a11007388 */ /* 0x000fe20000000a00 */
[----:B------:R-:W3:Y:S03]  /*b840*/  S2UR UR4, SR_CTAID.Z ;  /* 0x00000000000479c3 */ /* 0x000ee60000002700 */
[----:B------:R4:W-:Y:S04]  /*b850*/  STS.64 [R12+0x4000], R68 ;  /* 0x004000440c007388 */ /* 0x0009e80000000a00 */
[----:B------:R5:W-:Y:S01]  /*b860*/  STS.64 [R12+0x4800], R70 ;  /* 0x004800460c007388 */ /* 0x000be20000000a00 */
[----:B------:R-:W-:Y:S06]  /*b870*/  BAR.SYNC.DEFER_BLOCKING 0x0 ;  /* 0x0000000000007b1d */ /* 0x000fec0000010000 */
[----:B------:R-:W1:Y:S01]  /*b880*/  S2R R7, SR_CTAID.Y ;  /* 0x0000000000077919 */ /* 0x000e620000002600 */
[----:B--2---:R-:W-:Y:S01]  /*b890*/  @P4 FMUL.FTZ R73, R6, 0.69314718246459960938 ;  /* 0x3f31721806494820 */ /* 0x004fe20000410000 */
[----:B------:R-:W2:Y:S01]  /*b8a0*/  S2R R10, SR_CTAID.X ;  /* 0x00000000000a7919 */ /* 0x000ea20000002500 */
[----:B----4-:R-:W3:Y:S01]  /*b8b0*/  LDC R68, c[0x0][0x270] ;  /* 0x00009c00ff447b82 */ /* 0x010ee20000000800 */
[----:B------:R4:W2:Y:S07]  /*b8c0*/  LDS.128 R80, [R88] ;  /* 0x0000000058507984 */ /* 0x0008ae0000000c00 */
[----:B-----5:R-:W5:Y:S01]  /*b8d0*/  @P4 LDC R71, c[0x0][0x2e8] ;  /* 0x0000ba00ff474b82 */ /* 0x020f620000000800 */
[----:B------:R4:W2:Y:S04]  /*b8e0*/  LDS.128 R76, [R88+0x800] ;  /* 0x00080000584c7984 */ /* 0x0008a80000000c00 */
[----:B------:R4:W4:Y:S03]  /*b8f0*/  LDS.128 R64, [R88+0x1000] ;  /* 0x0010000058407984 */ /* 0x0009260000000c00 */
[----:B------:R-:W4:Y:S01]  /*b900*/  @P3 LDC R69, c[0x0][0x2e8] ;  /* 0x0000ba00ff453b82 */ /* 0x000f220000000800 */
[----:B------:R2:W4:Y:S04]  /*b910*/  LDS.128 R60, [R88+0x1800] ;  /* 0x00180000583c7984 */ /* 0x0005280000000c00 */
[----:B------:R2:W4:Y:S01]  /*b920*/  LDS.128 R56, [R88+0x2000] ;  /* 0x0020000058387984 */ /* 0x0005220000000c00 */
[----:B-1----:R-:W-:Y:S01]  /*b930*/  IMAD R7, R7, R8, R239 ;  /* 0x0000000807077224 */ /* 0x002fe200078e02ef */
[----:B------:R-:W-:Y:S01]  /*b940*/  MOV R8, 0xff800000 ;  /* 0xff80000000087802 */ /* 0x000fe20000000f00 */
[----:B---3--:R-:W-:Y:S01]  /*b950*/  IMAD R3, R68, R3, UR4 ;  /* 0x0000000444037e24 */ /* 0x008fe2000f8e0203 */
[----:B------:R1:W3:Y:S01]  /*b960*/  LDS.128 R52, [R88+0x2800] ;  /* 0x0028000058347984 */ /* 0x0002e20000000c00 */
[----:B--2---:R-:W-:-:S02]  /*b970*/  SHF.L.U32 R6, R10, 0x6, RZ ;  /* 0x000000060a067819 */ /* 0x004fc400000006ff */
[----:B------:R-:W-:Y:S01]  /*b980*/  IMAD R3, R7, R68, R3 ;  /* 0x0000004407037224 */ /* 0x000fe200078e0203 */
[----:B------:R1:W2:Y:S01]  /*b990*/  LDS.128 R48, [R88+0x3000] ;  /* 0x0030000058307984 */ /* 0x0002a20000000c00 */
[----:B-----5:R-:W-:-:S03]  /*b9a0*/  @P4 FFMA.FTZ R4, R2, R71, R73 ;  /* 0x0000004702044223 */ /* 0x020fc60000010049 */
[----:B------:R1:W1:Y:S01]  /*b9b0*/  LDS.128 R44, [R88+0x3800] ;  /* 0x00380000582c7984 */ /* 0x0002620000000c00 */
[----:B------:R-:W-:-:S03]  /*b9c0*/  IMAD R6, R3, R9, R6 ;  /* 0x0000000903067224 */ /* 0x000fc600078e0206 */
[----:B------:R1:W1:Y:S01]  /*b9d0*/  LDS.128 R40, [R88+0x4000] ;  /* 0x0040000058287984 */ /* 0x0002620000000c00 */
[----:B----4-:R-:W-:-:S03]  /*b9e0*/  @P3 FFMA.FTZ R8, R0, R69, R5 ;  /* 0x0000004500083223 */ /* 0x010fc60000010005 */
        /* <DEDUP_REMOVED lines=20> */
.L_x_2372:
[----:B------:R-:W-:Y:S05]  /*bb30*/  BSYNC B0 ;  /* 0x0000000000007941 */ /* 0x000fea0003800000 */
.L_x_2371:
        /* <DEDUP_REMOVED lines=8> */
[----:B------:R-:W-:Y:S04]  /*bbc0*/  STG.E.128 desc[UR18][R2.64], R80 ;  /* 0x0000005002007986 */ /* 0x000fe8000c101d12 */
[----:B------:R-:W-:Y:S04]  /*bbd0*/  STG.E.128 desc[UR18][R2.64+0x1000], R76 ;  /* 0x0010004c02007986 */ /* 0x000fe8000c101d12 */
[----:B------:R-:W-:Y:S04]  /*bbe0*/  STG.E.128 desc[UR18][R2.64+0x2000], R64 ;  /* 0x0020004002007986 */ /* 0x000fe8000c101d12 */
[----:B------:R-:W-:Y:S04]  /*bbf0*/  STG.E.128 desc[UR18][R2.64+0x3000], R60 ;  /* 0x0030003c02007986 */ /* 0x000fe8000c101d12 */
[----:B------:R-:W-:Y:S04]  /*bc00*/  STG.E.128 desc[UR18][R2.64+0x4000], R56 ;  /* 0x0040003802007986 */ /* 0x000fe8000c101d12 */
[----:B------:R-:W-:Y:S04]  /*bc10*/  STG.E.128 desc[UR18][R2.64+0x5000], R52 ;  /* 0x0050003402007986 */ /* 0x000fe8000c101d12 */
[----:B--2---:R-:W-:Y:S04]  /*bc20*/  STG.E.128 desc[UR18][R2.64+0x6000], R48 ;  /* 0x0060003002007986 */ /* 0x004fe8000c101d12 */
[----:B-1----:R-:W-:Y:S04]  /*bc30*/  STG.E.128 desc[UR18][R2.64+0x7000], R44 ;  /* 0x0070002c02007986 */ /* 0x002fe8000c101d12 */
        /* <DEDUP_REMOVED lines=9> */
.L_x_2373:
        /* <DEDUP_REMOVED lines=11> */
.L_x_8373:


//--------------------- .text._ZN5flash24flash_fwd_splitkv_kernelI23Flash_fwd_kernel_traitsILi128ELi64ELi128ELi4ELb0ELb0EN7cutlass6half_tE19Flash_kernel_traitsILi128ELi64ELi128ELi4ES3_EELb1ELb0ELb0ELb0ELb1ELb0ELb0ELb0EEEvNS_16Flash_fwd_paramsE --------------------------
	.section	.text._ZN5flash24flash_fwd_splitkv_kernelI23Flash_fwd_kernel_traitsILi128ELi64ELi128ELi4ELb0ELb0EN7cutlass6half_tE19Flash_kernel_traitsILi128ELi64ELi128ELi4ES3_EELb1ELb0ELb0ELb0ELb1ELb0ELb0ELb0EEEvNS_16Flash_fwd_paramsE,"ax",@progbits
	.align	128
        .global         _ZN5flash24flash_fwd_splitkv_kernelI23Flash_fwd_kernel_traitsILi128ELi64ELi128ELi4ELb0ELb0EN7cutlass6half_tE19Flash_kernel_traitsILi128ELi64ELi128ELi4ES3_EELb1ELb0ELb0ELb0ELb1ELb0ELb0ELb0EEEvNS_16Flash_fwd_paramsE
        .type           _ZN5flash24flash_fwd_splitkv_kernelI23Flash_fwd_kernel_traitsILi128ELi64ELi128ELi4ELb0ELb0EN7cutlass6half_tE19Flash_kernel_traitsILi128ELi64ELi128ELi4ES3_EELb1ELb0ELb0ELb0ELb1ELb0ELb0ELb0EEEvNS_16Flash_fwd_paramsE,@function
        .size           _ZN5flash24flash_fwd_splitkv_kernelI23Flash_fwd_kernel_traitsILi128ELi64ELi128ELi4ELb0ELb0EN7cutlass6half_tE19Flash_kernel_traitsILi128ELi64ELi128ELi4ES3_EELb1ELb0ELb0ELb0ELb1ELb0ELb0ELb0EEEvNS_16Flash_fwd_paramsE,(.L_x_8374 - _ZN5flash24flash_fwd_splitkv_kernelI23Flash_fwd_kernel_traitsILi128ELi64ELi128ELi4ELb0ELb0EN7cutlass6half_tE19Flash_kernel_traitsILi128ELi64ELi128ELi4ES3_EELb1ELb0ELb0ELb0ELb1ELb0ELb0ELb0EEEvNS_16Flash_fwd_paramsE)
        .other          _ZN5flash24flash_fwd_splitkv_kernelI23Flash_fwd_kernel_traitsILi128ELi64ELi128ELi4ELb0ELb0EN7cutlass6half_tE19Flash_kernel_traitsILi128ELi64ELi128ELi4ES3_EELb1ELb0ELb0ELb0ELb1ELb0ELb0ELb0EEEvNS_16Flash_fwd_paramsE,@"STO_CUDA_ENTRY STV_DEFAULT"
_ZN5flash24flash_fwd_splitkv_kernelI23Flash_fwd_kernel_traitsILi128ELi64ELi128ELi4ELb0ELb0EN7cutlass6half_tE19Flash_kernel_traitsILi128ELi64ELi128ELi4ES3_EELb1ELb0ELb0ELb0ELb1ELb0ELb0ELb0EEEvNS_16Flash_fwd_paramsE:
.text._ZN5flash24flash_fwd_splitkv_kernelI23Flash_fwd_kernel_traitsILi128ELi64ELi128ELi4ELb0ELb0EN7cutlass6half_tE19Flash_kernel_traitsILi128ELi64ELi128ELi4ES3_EELb1ELb0ELb0ELb0ELb1ELb0ELb0ELb0EEEvNS_16Flash_fwd_paramsE:
        /* <DEDUP_REMOVED lines=10> */
[----:B---3--:R-:W-:-:S05]  /*00a0*/  ISETP.NE.U32.AND P1, PT, R2, RZ, PT ;  /* 0x000000ff0200720c */ /* 0x008fca0003f25070 */
[----:B------:R-:W3:Y:S01]  /*00b0*/  LDC.64 R12, c[0x0][0x2f8] ;  /* 0x0000be00ff0c7b82 */ /* 0x000ee20000000a00 */
[----:B------:R-:W-:Y:S01]  /*00c0*/  ISETP.NE.AND.EX P1, PT, R3, RZ, PT, P1 ;  /* 0x000000ff0300720c */ /* 0x000fe20003f25310 */
[----:B--2---:R-:W-:-:S06]  /*00d0*/  IMAD.WIDE R18, R7, 0x4, R8 ;  /* 0x0000000407127825 */ /* 0x004fcc00078e0208 */
[----:B------:R-:W2:Y:S01]  /*00e0*/  LDC.64 R2, c[0x0][0x2f8] ;  /* 0x0000be00ff027b82 */ /* 0x000ea20000000a00 */
[----:B------:R-:W4:Y:S04]  /*00f0*/  @P2 LDG.E R230, desc[UR10][R18.64] ;  /* 0x0000000a12e62981 */ /* 0x000f28000c1e1900 */
[----:B------:R-:W4:Y:S03]  /*0100*/  @P2 LDG.E R5, desc[UR10][R18.64+0x4] ;  /* 0x0000040a12052981 */ /* 0x000f26000c1e1900 */
[----:B------:R-:W1:Y:S01]  /*0110*/  @P1 LDC.64 R8, c[0x0][0x300] ;  /* 0x0000c000ff081b82 */ /* 0x000e620000000a00 */
[----:B------:R-:W-:Y:S02]  /*0120*/  IMAD.MOV.U32 R10, RZ, RZ, RZ ;  /* 0x000000ffff0a7224 */ /* 0x000fe400078e00ff */
[----:B-1----:R-:W-:-:S05]  /*0130*/  @P1 IMAD.WIDE R16, R7, 0x4, R8 ;  /* 0x0000000407101825 */ /* 0x002fca00078e0208 */
[----:B------:R1:W5:Y:S01]  /*0140*/  @P1 LDG.E R10, desc[UR10][R16.64] ;  /* 0x0000000a100a1981 */ /* 0x000362000c1e1900 */
[----:B------:R-:W-:Y:S02]  /*0150*/  ISETP.NE.AND P3, PT, R0, RZ, PT ;  /* 0x000000ff0000720c */ /* 0x000fe40003f65270 */
[----:B--2---:R-:W-:-:S04]  /*0160*/  ISETP.EQ.U32.AND P0, PT, R2, RZ, PT ;  /* 0x000000ff0200720c */ /* 0x004fc80003f02070 */
[----:B------:R-:W-:Y:S01]  /*0170*/  ISETP.EQ.OR.EX P0, PT, R3, RZ, !P3, P0 ;  /* 0x000000ff0300720c */ /* 0x000fe20005f02700 */
[----:B------:R-:W-:Y:S02]  /*0180*/  IMAD.MOV.U32 R11, RZ, RZ, -0x1 ;  /* 0xffffffffff0b7424 */ /* 0x000fe400078e00ff */
[----:B---3--:R-:W-:Y:S01]  /*0190*/  IMAD.WIDE R8, R7, 0x4, R12 ;  /* 0x0000000407087825 */ /* 0x008fe200078e020c */
[----:B------:R-:W2:Y:S01]  /*01a0*/  S2R R15, SR_CTAID.X ;  /* 0x00000000000f7919 */ /* 0x000ea20000002500 */
[----:B------:R-:W3:Y:S08]  /*01b0*/  S2R R28, SR_CTAID.Z ;  /* 0x00000000001c7919 */ /* 0x000ef00000002700 */
[----:B------:R1:W5:Y:S01]  /*01c0*/  @!P0 LDG.E R11, desc[UR10][R8.64] ;  /* 0x0000000a080b8981 */ /* 0x000362000c1e1900 */
[----:B------:R-:W-:-:S04]  /*01d0*/  ISETP.NE.U32.AND P0, PT, R2, RZ, PT ;  /* 0x000000ff0200720c */ /* 0x000fc80003f05070 */
[----:B------:R-:W-:Y:S01]  /*01e0*/  ISETP.NE.AND.EX P0, PT, R3, RZ, PT, P0 ;  /* 0x000000ff0300720c */ /* 0x000fe20003f05300 */
[----:B----4-:R-:W-:-:S06]  /*01f0*/  @P2 IMAD.IADD R124, R5, 0x1, -R230 ;  /* 0x00000001057c2824 */ /* 0x010fcc00078e0ae6 */
[----:B------:R-:W4:Y:S06]  /*0200*/  @!P2 LDC R124, c[0x0][0x2c4] ;  /* 0x0000b100ff7cab82 */ /* 0x000f2c0000000800 */
[----:B-123--:R-:W-:Y:S05]  /*0210*/  @!P0 BRA `(.L_x_2374) ;  /* 0x0000000000108947 */ /* 0x00efea0003800000 */
[----:B------:R-:W2:Y:S02]  /*0220*/  @P3 LDG.E R0, desc[UR10][R8.64+0x4] ;  /* 0x0000040a08003981 */ /* 0x000ea4000c1e1900 */
[----:B--2--5:R-:W-:-:S06]  /*0230*/  @P3 IADD3 R5, R0, -R11, RZ ;  /* 0x8000000b00053210 */ /* 0x024fcc0007ffe0ff */
[----:B------:R2:W5:Y:S01]  /*0240*/  @!P3 LDG.E R5, desc[UR10][R8.64] ;  /* 0x0000000a0805b981 */ /* 0x000562000c1e1900 */
[----:B------:R-:W-:Y:S05]  /*0250*/  BRA `(.L_x_2375) ;  /* 0x0000000000047947 */ /* 0x000fea0003800000 */
.L_x_2374:
[----:B------:R-:W1:Y:S02]  /*0260*/  LDC R5, c[0x0][0x2c8] ;  /* 0x0000b200ff057b82 */ /* 0x000e640000000800 */
.L_x_2375:
[----:B------:R-:W3:Y:S02]  /*0270*/  LDC.64 R2, c[0x0][0x308] ;  /* 0x0000c200ff027b82 */ /* 0x000ee40000000a00 */
[----:B---3--:R-:W-:-:S04]  /*0280*/  ISETP.NE.U32.AND P1, PT, R2, RZ, PT ;  /* 0x000000ff0200720c */ /* 0x008fc80003f25070 */
[----:B------:R-:W-:-:S13]  /*0290*/  ISETP.NE.AND.EX P1, PT, R3, RZ, PT, P1 ;  /* 0x000000ff0300720c */ /* 0x000fda0003f25310 */
[----:B------:R-:W2:Y:S01]  /*02a0*/  @P1 LDC.64 R2, c[0x0][0x308] ;  /* 0x0000c200ff021b82 */ /* 0x000ea20000000a00 */
[----:B------:R-:W-:-:S07]  /*02b0*/  IMAD.SHL.U32 R121, R15, 0x40, RZ ;  /* 0x000000400f797824 */ /* 0x000fce00078e00ff */
[----:B------:R-:W3:Y:S01]  /*02c0*/  @!P1 LDC R0, c[0x0][0x2cc] ;  /* 0x0000b300ff009b82 */ /* 0x000ee20000000800 */
[----:B--2---:R-:W-:-:S07]  /*02d0*/  @P1 IMAD.WIDE R8, R7, 0x4, R2 ;  /* 0x0000000407081825 */ /* 0x004fce00078e0202 */
[----:B------:R-:W2:Y:S01]  /*02e0*/  @!P1 LDC.64 R2, c[0x0][0x318] ;  /* 0x0000c600ff029b82 */ /* 0x000ea20000000a00 */
[----:B------:R1:W5:Y:S01]  /*02f0*/  @P1 LDG.E R37, desc[UR10][R8.64] ;  /* 0x0000000a08251981 */ /* 0x000362000c1e1900 */
[----:B----4-:R-:W-:-:S13]  /*0300*/  ISETP.GT.AND P0, PT, R124, R121, PT ;  /* 0x000000797c00720c */ /* 0x010fda0003f04270 */
[----:B---3--:R-:W-:Y:S05]  /*0310*/  @!P0 EXIT ;  /* 0x000000000000894d */ /* 0x008fea0003800000 */
[----:B------:R-:W3:Y:S01]  /*0320*/  LDC R120, c[0x0][0x398] ;  /* 0x0000e600ff787b82 */ /* 0x000ee20000000800 */
[----:B--2---:R-:W-:Y:S01]  /*0330*/  @!P1 ISETP.NE.U32.AND P0, PT, R2, RZ, PT ;  /* 0x000000ff0200920c */ /* 0x004fe20003f05070 */
[----:B-----5:R-:W-:Y:S01]  /*0340*/  @P1 IMAD.IADD R37, R37, 0x1, -R10 ;  /* 0x0000000125251824 */ /* 0x020fe200078e0a0a */
[----:B------:R-:W-:Y:S01]  /*0350*/  ULDC UR5, c[0x0][0x2c8] ;  /* 0x0000b20000057ab9 */ /* 0x000fe20000000800 */
[----:B------:R-:W2:Y:S01]  /*0360*/  S2R R6, SR_TID.X ;  /* 0x0000000000067919 */ /* 0x000ea20000002100 */
        /* <DEDUP_REMOVED lines=10> */
[----:B---3--:R-:W-:Y:S02]  /*0410*/  IADD3 R3, R3, R120, R37 ;  /* 0x0000007803037210 */ /* 0x008fe40007ffe025 */
[----:B------:R-:W-:Y:S02]  /*0420*/  LEA.HI R2, R2, R5, RZ, 0x7 ;  /* 0x0000000502027211 */ /* 0x000fe400078f38ff */
[----:B------:R-:W-:Y:S02]  /*0430*/  SHF.R.S32.HI R0, RZ, 0x1f, R3 ;  /* 0x0000001fff007819 */ /* 0x000fe40000011403 */
[----:B------:R-:W-:Y:S02]  /*0440*/  SHF.R.S32.HI R2, RZ, 0x7, R2 ;  /* 0x00000007ff027819 */ /* 0x000fe40000011402 */
[----:B------:R-:W-:-:S04]  /*0450*/  LEA.HI R0, R0, R3, RZ, 0x7 ;  /* 0x0000000300007211 */ /* 0x000fc800078f38ff */
[----:B------:R-:W-:-:S04]  /*0460*/  SHF.R.S32.HI R3, RZ, 0x7, R0 ;  /* 0x00000007ff037819 */ /* 0x000fc80000011400 */
[----:B------:R-:W-:-:S04]  /*0470*/  VIMNMX3 R194, R2, UR4, R3, PT ;  /* 0x0000000402c27c0f */ /* 0x000fc8000b800103 */
[----:B------:R-:W-:-:S13]  /*0480*/  ISETP.GT.AND P0, PT, R194, RZ, PT ;  /* 0x000000ffc200720c */ /* 0x000fda0003f04270 */
[----:B--2---:R-:W-:Y:S05]  /*0490*/  @P0 BRA `(.L_x_2376) ;  /* 0x0000000400ec0947 */ /* 0x004fea0003800000 */
[----:B------:R-:W-:Y:S01]  /*04a0*/  ISETP.NE.AND P0, PT, R230, -0x1, PT ;  /* 0xffffffffe600780c */ /* 0x000fe20003f05270 */
[----:B------:R-:W1:Y:S01]  /*04b0*/  LDC.64 R4, c[0x0][0x298] ;  /* 0x0000a600ff047b82 */ /* 0x000e620000000a00 */
[----:B------:R-:W-:Y:S01]  /*04c0*/  SHF.R.S32.HI R9, RZ, 0x1f, R6 ;  /* 0x0000001fff097819 */ /* 0x000fe20000011406 */
[----:B------:R-:W-:Y:S01]  /*04d0*/  ULDC.64 UR4, c[0x0][0x2a0] ;  /* 0x0000a80000047ab9 */ /* 0x000fe20000000a00 */
[----:B------:R-:W-:Y:S01]  /*04e0*/  LOP3.LUT P6, RZ, R6, 0x7, RZ, 0xc0, !PT ;  /* 0x0000000706ff7812 */ /* 0x000fe200078cc0ff */
        /* <DEDUP_REMOVED lines=9> */
[----:B------:R-:W-:Y:S02]  /*0580*/  VIADD R12, R8, 0x10 ;  /* 0x00000010080c7836 */ /* 0x000fe40000000000 */
[----:B------:R-:W-:Y:S01]  /*0590*/  IMAD.SHL.U32 R16, R6, 0x8, RZ ;  /* 0x0000000806107824 */ /* 0x000fe200078e00ff */
[----:B------:R-:W-:-:S04]  /*05a0*/  SHF.R.S32.HI R6, RZ, 0x1f, R28 ;  /* 0x0000001fff067819 */ /* 0x000fc8000001141c */
[----:B------:R-:W-:-:S03]  /*05b0*/  SHF.R.S32.HI R17, RZ, 0x1f, R16 ;  /* 0x0000001fff117819 */ /* 0x000fc60000011410 */
[----:B-1----:R-:W-:-:S04]  /*05c0*/  IMAD.WIDE.U32 R16, R121, R4, R16 ;  /* 0x0000000479107225 */ /* 0x002fc800078e0010 */
[----:B--2---:R-:W-:Y:S02]  /*05d0*/  @!P0 IMAD R0, R11, R2, RZ ;  /* 0x000000020b008224 */ /* 0x004fe400078e02ff */
[----:B------:R-:W-:-:S04]  /*05e0*/  @P0 IMAD.WIDE.U32 R10, R230, R4, RZ ;  /* 0x00000004e60a0225 */ /* 0x000fc800078e00ff */
[C---:B------:R-:W-:Y:S02]  /*05f0*/  @!P0 IMAD R0, R7.reuse, R3, R0 ;  /* 0x0000000307008224 */ /* 0x040fe400078e0200 */
[----:B------:R-:W-:-:S04]  /*0600*/  @!P0 IMAD.WIDE.U32 R14, R7, R2, RZ ;  /* 0x00000002070e8225 */ /* 0x000fc800078e00ff */
[----:B------:R-:W-:Y:S01]  /*0610*/  @P0 IMAD R230, R230, R5, R11 ;  /* 0x00000005e6e60224 */ /* 0x000fe200078e020b */
[----:B------:R-:W-:Y:S01]  /*0620*/  @!P0 MOV R10, R14 ;  /* 0x0000000e000a8202 */ /* 0x000fe20000000f00 */
[----:B------:R-:W-:Y:S02]  /*0630*/  IMAD.IADD R3, R124, 0x1, -R121 ;  /* 0x000000017c037824 */ /* 0x000fe400078e0a79 */
[----:B------:R-:W-:Y:S02]  /*0640*/  @!P0 IMAD.IADD R230, R15, 0x1, R0 ;  /* 0x000000010fe68824 */ /* 0x000fe400078e0200 */
[----:B------:R-:W-:Y:S01]  /*0650*/  IMAD R0, R9, R4, RZ ;  /* 0x0000000409007224 */ /* 0x000fe200078e02ff */
[-C--:B------:R-:W-:Y:S01]  /*0660*/  ISETP.GE.AND P2, PT, R12, R3.reuse, PT ;  /* 0x000000030c00720c */ /* 0x080fe20003f46270 */
[----:B------:R-:W-:Y:S01]  /*0670*/  IMAD R11, R6, UR4, RZ ;  /* 0x00000004060b7c24 */ /* 0x000fe2000f8e02ff */
[----:B------:R-:W-:Y:S01]  /*0680*/  ISETP.GE.OR P4, PT, R12, R3, P6 ;  /* 0x000000030c00720c */ /* 0x000fe20003786670 */
[----:B------:R-:W-:Y:S01]  /*0690*/  IMAD R9, R121, R5, R0 ;  /* 0x0000000579097224 */ /* 0x000fe200078e0200 */
[----:B------:R-:W-:Y:S01]  /*06a0*/  IADD3 R12, P0, R10, R16, RZ ;  /* 0x000000100a0c7210 */ /* 0x000fe20007f1e0ff */
[----:B------:R-:W-:Y:S01]  /*06b0*/  IMAD R0, R7, UR6, R28 ;  /* 0x0000000607007c24 */ /* 0x000fe2000f8e021c */
[----:B------:R-:W-:Y:S01]  /*06c0*/  ISETP.GE.OR P5, PT, R8, R3, P6 ;  /* 0x000000030800720c */ /* 0x000fe200037a6670 */
[----:B------:R-:W-:Y:S01]  /*06d0*/  IMAD R11, R28, UR5, R11 ;  /* 0x000000051c0b7c24 */ /* 0x000fe2000f8e020b */
[----:B------:R-:W-:Y:S01]  /*06e0*/  IADD3.X R13, R230, R17, R9, P0, !PT ;  /* 0x00000011e60d7210 */ /* 0x000fe200007fe409 */
[C---:B------:R-:W-:Y:S01]  /*06f0*/  VIADD R2, R8.reuse, 0x20 ;  /* 0x0000002008027836 */ /* 0x040fe20000000000 */
[----:B------:R-:W-:-:S02]  /*0700*/  ISETP.GE.AND P0, PT, R8, R3, PT ;  /* 0x000000030800720c */ /* 0x000fc40003f06270 */
[----:B------:R-:W-:Y:S01]  /*0710*/  SHF.R.S32.HI R9, RZ, 0x1f, R8 ;  /* 0x0000001fff097819 */ /* 0x000fe20000011408 */
[----:B------:R-:W-:Y:S01]  /*0720*/  IMAD.WIDE.U32 R28, R28, UR4, R12 ;  /* 0x000000041c1c7c25 */ /* 0x000fe2000f8e000c */
[----:B------:R-:W-:Y:S01]  /*0730*/  ULDC UR4, c[0x0][0x2c4] ;  /* 0x0000b10000047ab9 */ /* 0x000fe20000000800 */
[-C--:B------:R-:W-:Y:S02]  /*0740*/  ISETP.GE.AND P1, PT, R2, R3.reuse, PT ;  /* 0x000000030200720c */ /* 0x080fe40003f26270 */
[----:B------:R-:W-:Y:S01]  /*0750*/  IMAD R121, R0, UR4, R121 ;  /* 0x0000000400797c24 */ /* 0x000fe2000f8e0279 */
[----:B------:R-:W-:Y:S02]  /*0760*/  ISETP.GE.OR P3, PT, R2, R3, P6 ;  /* 0x000000030200720c */ /* 0x000fe40003766670 */
[----:B------:R-:W-:-:S03]  /*0770*/  IADD3 R13, R29, R11, RZ ;  /* 0x0000000b1d0d7210 */ /* 0x000fc60007ffe0ff */
[----:B------:R-:W-:Y:S08]  /*0780*/  @P0 BRA `(.L_x_2378) ;  /* 0x0000000000280947 */ /* 0x000ff00003800000 */
[----:B------:R-:W-:Y:S01]  /*0790*/  MOV R12, R28 ;  /* 0x0000001c000c7202 */ /* 0x000fe20000000f00 */
[----:B------:R-:W-:Y:S01]  /*07a0*/  IMAD R0, R9, R4, RZ ;  /* 0x0000000409007224 */ /* 0x000fe200078e02ff */
[----:B------:R-:W-:-:S03]  /*07b0*/  ULDC.64 UR4, c[0x0][0x280] ;  /* 0x0000a00000047ab9 */ /* 0x000fc60000000a00 */
[----:B------:R-:W-:-:S04]  /*07c0*/  IMAD.WIDE.U32 R6, R8, R4, R12 ;  /* 0x0000000408067225 */ /* 0x000fc800078e000c */
[----:B------:R-:W-:Y:S01]  /*07d0*/  IMAD R0, R8, R5, R0 ;  /* 0x0000000508007224 */ /* 0x000fe200078e0200 */
[----:B------:R-:W-:-:S04]  /*07e0*/  LEA R10, P0, R6, UR4, 0x1 ;  /* 0x00000004060a7c11 */ /* 0x000fc8000f8008ff */
[----:B------:R-:W-:-:S04]  /*07f0*/  IADD3 R0, R7, R0, RZ ;  /* 0x0000000007007210 */ /* 0x000fc80007ffe0ff */
[----:B------:R-:W-:-:S05]  /*0800*/  LEA.HI.X R11, R6, UR5, R0, 0x1, P0 ;  /* 0x00000005060b7c11 */ /* 0x000fca00080f0c00 */
[----:B------:R1:W-:Y:S04]  /*0810*/  STG.E.128 desc[UR10][R10.64], RZ ;  /* 0x000000ff0a007986 */ /* 0x0003e8000c101d0a */
[----:B------:R1:W-:Y:S02]  /*0820*/  STG.E.128 desc[UR10][R10.64+0x80], RZ ;  /* 0x000080ff0a007986 */ /* 0x0003e4000c101d0a */
.L_x_2378:
[----:B------:R-:W-:Y:S05]  /*0830*/  BSYNC B0 ;  /* 0x0000000000007941 */ /* 0x000fea0003800000 */
.L_x_2377:
[----:B------:R-:W-:Y:S01]  /*0840*/  BSSY B0, `(.L_x_2379) ;  /* 0x0000011000007945 */ /* 0x000fe20003800000 */
[----:B------:R-:W-:Y:S02]  /*0850*/  IADD3 R2, P0, R121, R8, RZ ;  /* 0x0000000879027210 */ /* 0x000fe40007f1e0ff */
[----:B------:R-:W-:Y:S01]  /*0860*/  IADD3 R6, R8, 0x30, RZ ;  /* 0x0000003008067810 */ /* 0x000fe20007ffe0ff */
[----:B------:R-:W-:Y:S05]  /*0870*/  @P2 BRA `(.L_x_2380) ;  /* 0x0000000000342947 */ /* 0x000fea0003800000 */
[----:B------:R-:W-:Y:S01]  /*0880*/  IADD3 R7, P2, R8, 0x10, RZ ;  /* 0x0000001008077810 */ /* 0x000fe20007f5e0ff */
[----:B-1----:R-:W-:Y:S01]  /*0890*/  IMAD.MOV.U32 R10, RZ, RZ, R28 ;  /* 0x000000ffff0a7224 */ /* 0x002fe200078e001c */
[----:B------:R-:W-:-:S03]  /*08a0*/  ULDC.64 UR4, c[0x0][0x280] ;  /* 0x0000a00000047ab9 */ /* 0x000fc60000000a00 */
[----:B------:R-:W-:-:S04]  /*08b0*/  IMAD.X R11, RZ, RZ, R9, P2 ;  /* 0x000000ffff0b7224 */ /* 0x000fc800010e0609 */
[----:B------:R-:W-:Y:S01]  /*08c0*/  IMAD R0, R11, R4, RZ ;  /* 0x000000040b007224 */ /* 0x000fe200078e02ff */
[----:B------:R-:W-:-:S03]  /*08d0*/  MOV R11, R13 ;  /* 0x0000000d000b7202 */ /* 0x000fc60000000f00 */
[C---:B------:R-:W-:Y:S02]  /*08e0*/  IMAD R0, R7.reuse, R5, R0 ;  /* 0x0000000507007224 */ /* 0x040fe400078e0200 */
[----:B------:R-:W-:-:S03]  /*08f0*/  IMAD.WIDE.U32 R10, R7, R4, R10 ;  /* 0x00000004070a7225 */ /* 0x000fc600078e000a */
[----:B------:R-:W-:Y:S02]  /*0900*/  LEA R14, P2, R10, UR4, 0x1 ;  /* 0x000000040a0e7c11 */ /* 0x000fe4000f8408ff */
[----:B------:R-:W-:-:S04]  /*0910*/  IADD3 R7, R11, R0, RZ ;  /* 0x000000000b077210 */ /* 0x000fc80007ffe0ff */
[----:B------:R-:W-:-:S05]  /*0920*/  LEA.HI.X R15, R10, UR5, R7, 0x1, P2 ;  /* 0x000000050a0f7c11 */ /* 0x000fca00090f0c07 */
[----:B------:R2:W-:Y:S04]  /*0930*/  STG.E.128 desc[UR10][R14.64], RZ ;  /* 0x000000ff0e007986 */ /* 0x0005e8000c101d0a */
[----:B------:R2:W-:Y:S02]  /*0940*/  STG.E.128 desc[UR10][R14.64+0x80], RZ ;  /* 0x000080ff0e007986 */ /* 0x0005e4000c101d0a */
.L_x_2380:
[----:B------:R-:W-:Y:S05]  /*0950*/  BSYNC B0 ;  /* 0x0000000000007941 */ /* 0x000fea0003800000 */
.L_x_2379:
[----:B------:R-:W-:Y:S01]  /*0960*/  BSSY B0, `(.L_x_2381) ;  /* 0x0000010000007945 */ /* 0x000fe20003800000 */
[----:B------:R-:W-:-:S03]  /*0970*/  ISETP.GE.AND P2, PT, R6, R3, PT ;  /* 0x000000030600720c */ /* 0x000fc60003f46270 */
[----:B------:R-:W-:Y:S10]  /*0980*/  @P1 BRA `(.L_x_2382) ;  /* 0x0000000000341947 */ /* 0x000ff40003800000 */
        /* <DEDUP_REMOVED lines=8> */
[----:B--2---:R-:W-:Y:S02]  /*0a10*/  LEA R14, P1, R10, UR4, 0x1 ;  /* 0x000000040a0e7c11 */ /* 0x004fe4000f8208ff */
[----:B------:R-:W-:-:S04]  /*0a20*/  IADD3 R7, R11, R0, RZ ;  /* 0x000000000b077210 */ /* 0x000fc80007ffe0ff */
[----:B------:R-:W-:-:S05]  /*0a30*/  LEA.HI.X R15, R10, UR5, R7, 0x1, P1 ;  /* 0x000000050a0f7c11 */ /* 0x000fca00088f0c07 */
[----:B------:R3:W-:Y:S04]  /*0a40*/  STG.E.128 desc[UR10][R14.64], RZ ;  /* 0x000000ff0e007986 */ /* 0x0007e8000c101d0a */
[----:B------:R3:W-:Y:S02]  /*0a50*/  STG.E.128 desc[UR10][R14.64+0x80], RZ ;  /* 0x000080ff0e007986 */ /* 0x0007e4000c101d0a */
.L_x_2382:
[----:B------:R-:W-:Y:S05]  /*0a60*/  BSYNC B0 ;  /* 0x0000000000007941 */ /* 0x000fea0003800000 */
.L_x_2381:
[----:B------:R-:W-:Y:S04]  /*0a70*/  BSSY B0, `(.L_x_2383) ;  /* 0x000000e000007945 */ /* 0x000fe80003800000 */
[----:B------:R-:W-:Y:S05]  /*0a80*/  @P2 BRA `(.L_x_2384) ;  /* 0x0000000000302947 */ /* 0x000fea0003800000 */
[----:B------:R-:W-:Y:S01]  /*0a90*/  IADD3 R7, P1, R8, 0x30, RZ ;  /* 0x0000003008077810 */ /* 0x000fe20007f3e0ff */
[----:B------:R-:W-:Y:S01]  /*0aa0*/  ULDC.64 UR4, c[0x0][0x280] ;  /* 0x0000a00000047ab9 */ /* 0x000fe20000000a00 */
[----:B------:R-:W-:Y:S02]  /*0ab0*/  MOV R12, R28 ;  /* 0x0000001c000c7202 */ /* 0x000fe40000000f00 */
[----:B-1----:R-:W-:-:S03]  /*0ac0*/  IADD3.X R11, RZ, R9, RZ, P1, !PT ;  /* 0x00000009ff0b7210 */ /* 0x002fc60000ffe4ff */
[----:B------:R-:W-:-:S04]  /*0ad0*/  IMAD.WIDE.U32 R12, R7, R4, R12 ;  /* 0x00000004070c7225 */ /* 0x000fc800078e000c */
[----:B------:R-:W-:Y:S01]  /*0ae0*/  IMAD R0, R11, R4, RZ ;  /* 0x000000040b007224 */ /* 0x000fe200078e02ff */
[----:B------:R-:W-:-:S03]  /*0af0*/  LEA R4, P1, R12, UR4, 0x1 ;  /* 0x000000040c047c11 */ /* 0x000fc6000f8208ff */
[----:B------:R-:W-:-:S05]  /*0b00*/  IMAD R5, R7, R5, R0 ;  /* 0x0000000507057224 */ /* 0x000fca00078e0200 */
[----:B------:R-:W-:-:S04]  /*0b10*/  IADD3 R5, R13, R5, RZ ;  /* 0x000000050d057210 */ /* 0x000fc80007ffe0ff */
[----:B------:R-:W-:-:S05]  /*0b20*/  LEA.HI.X R5, R12, UR5, R5, 0x1, P1 ;  /* 0x000000050c057c11 */ /* 0x000fca00088f0c05 */
[----:B------:R4:W-:Y:S04]  /*0b30*/  STG.E.128 desc[UR10][R4.64], RZ ;  /* 0x000000ff04007986 */ /* 0x0009e8000c101d0a */
[----:B------:R4:W-:Y:S02]  /*0b40*/  STG.E.128 desc[UR10][R4.64+0x80], RZ ;  /* 0x000080ff04007986 */ /* 0x0009e4000c101d0a */
.L_x_2384:
[----:B------:R-:W-:Y:S05]  /*0b50*/  BSYNC B0 ;  /* 0x0000000000007941 */ /* 0x000fea0003800000 */
.L_x_2383:
[----:B------:R-:W-:Y:S01]  /*0b60*/  ULDC.64 UR4, c[0x0][0x2b0] ;  /* 0x0000ac0000047ab9 */ /* 0x000fe20000000a00 */
[----:B------:R-:W-:Y:S01]  /*0b70*/  ISETP.GE.OR P6, PT, R6, R3, P6 ;  /* 0x000000030600720c */ /* 0x000fe200037c6670 */
[----:B------:R-:W-:Y:S01]  /*0b80*/  @!P4 IMAD.MOV.U32 R7, RZ, RZ, 0x7f800000 ;  /* 0x7f800000ff07c424 */ /* 0x000fe200078e00ff */
[----:B------:R-:W-:Y:S01]  /*0b90*/  LEA.HI.X.SX32 R9, R121, R9, 0x1, P0 ;  /* 0x0000000979097211 */ /* 0x000fe200000f0eff */
[----:B------:R-:W-:Y:S01]  /*0ba0*/  @!P3 IMAD.MOV.U32 R3, RZ, RZ, 0x7f800000 ;  /* 0x7f800000ff03b424 */ /* 0x000fe200078e00ff */
[----:B----4-:R-:W-:-:S04]  /*0bb0*/  LEA R4, P0, R2, UR4, 0x2 ;  /* 0x0000000402047c11 */ /* 0x010fc8000f8010ff */
        /* <DEDUP_REMOVED lines=9> */
.L_x_2376:
[----:B------:R-:W1:Y:S01]  /*0c50*/  LDC.64 R2, c[0x0][0x368] ;  /* 0x0000da00ff027b82 */ /* 0x000e620000000a00 */
[----:B------:R-:W-:Y:S01]  /*0c60*/  ULDC.64 UR4, c[0x0][0x370] ;  /* 0x0000dc0000047ab9 */ /* 0x000fe20000000a00 */
[----:B------:R-:W-:Y:S01]  /*0c70*/  IMAD.MOV.U32 R0, RZ, RZ, R7 ;  /* 0x000000ffff007224 */ /* 0x000fe200078e0007 */
[----:B-1----:R-:W-:-:S04]  /*0c80*/  ISETP.NE.U32.AND P0, PT, R2, RZ, PT ;  /* 0x000000ff0200720c */ /* 0x002fc80003f05070 */
[----:B------:R-:W-:Y:S02]  /*0c90*/  ISETP.NE.AND.EX P0, PT, R3, RZ, PT, P0 ;  /* 0x000000ff0300720c */ /* 0x000fe40003f05300 */
[----:B------:R-:W-:-:S11]  /*0ca0*/  ISETP.NE.U32.AND P1, PT, RZ, UR4, PT ;  /* 0x00000004ff007c0c */ /* 0x000fd6000bf25070 */
[----:B------:R-:W1:Y:S01]  /*0cb0*/  @P0 LDC.64 R2, c[0x0][0x368] ;  /* 0x0000da00ff020b82 */ /* 0x000e620000000a00 */
[----:B------:R-:W-:Y:S02]  /*0cc0*/  ISETP.NE.AND.EX P1, PT, RZ, UR5, PT, P1 ;  /* 0x00000005ff007c0c */ /* 0x000fe4000bf25310 */
        /* <DEDUP_REMOVED lines=10> */
[----:B------:R-:W-:-:S03]  /*0d70*/  LEA R234, P1, R8, UR4, 0x2 ;  /* 0x0000000408ea7c11 */ /* 0x000fc6000f8210ff */
[----:B------:R-:W-:Y:S01]  /*0d80*/  IMAD.IADD R3, R9, 0x1, R3 ;  /* 0x0000000109037824 */ /* 0x000fe200078e0203 */
[----:B------:R-:W-:-:S04]  /*0d90*/  ISETP.NE.U32.AND P0, PT, R234, RZ, PT ;  /* 0x000000ffea00720c */ /* 0x000fc80003f05070 */
[----:B------:R-:W-:-:S04]  /*0da0*/  SHF.L.U64.HI R3, R8, 0x2, R3 ;  /* 0x0000000208037819 */ /* 0x000fc80000010203 */
[----:B------:R-:W-:-:S04]  /*0db0*/  IADD3.X R235, R3, UR5, RZ, P1, !PT ;  /* 0x0000000503eb7c10 */ /* 0x000fc80008ffe4ff */
[----:B------:R-:W-:-:S13]  /*0dc0*/  ISETP.NE.AND.EX P0, PT, R235, RZ, PT, P0 ;  /* 0x000000ffeb00720c */ /* 0x000fda0003f05300 */
.L_x_2385:
        /* <DEDUP_REMOVED lines=45> */
[----:B------:R-:W-:Y:S01]  /*10a0*/  IMAD R3, R2, R3, R4 ;  /* 0x0000000302037224 */ /* 0x000fe200078e0204 */
[----:B------:R-:W-:-:S04]  /*10b0*/  IADD3 R4, -R11, RZ, RZ ;  /* 0x000000ff0b047210 */ /* 0x000fc80007ffe1ff */
[----:B------:R-:W-:Y:S01]  /*10c0*/  ISETP.GT.U32.AND P2, PT, R2, R3, PT ;  /* 0x000000030200720c */ /* 0x000fe20003f44070 */
[----:B------:R-:W-:-:S05]  /*10d0*/  IMAD R13, R8, R4, R13 ;  /* 0x00000004080d7224 */ /* 0x000fca00078e020d */
[----:B------:R-:W-:-:S07]  /*10e0*/  SHF.R.S32.HI R21, RZ, 0x1f, R13 ;  /* 0x0000001fff157819 */ /* 0x000fce000001140d */
[-C--:B------:R-:W-:Y:S01]  /*10f0*/  @!P2 IADD3 R3, R3, -R2.reuse, RZ ;  /* 0x800000020303a210 */ /* 0x080fe20007ffe0ff */
[----:B------:R-:W-:Y:S01]  /*1100*/  @!P2 VIADD R17, R17, 0x1 ;  /* 0x000000011111a836 */ /* 0x000fe20000000000 */
[----:B------:R-:W-:Y:S02]  /*1110*/  ISETP.NE.AND P2, PT, R9, RZ, PT ;  /* 0x000000ff0900720c */ /* 0x000fe40003f45270 */
[----:B------:R-:W-:Y:S02]  /*1120*/  ISETP.GE.U32.AND P3, PT, R3, R2, PT ;  /* 0x000000020300720c */ /* 0x000fe40003f66070 */
[----:B------:R-:W-:-:S04]  /*1130*/  LOP3.LUT R2, R28, R9, RZ, 0x3c, !PT ;  /* 0x000000091c027212 */ /* 0x000fc800078e3cff */
[----:B------:R-:W-:Y:S02]  /*1140*/  ISETP.GE.AND P1, PT, R2, RZ, PT ;  /* 0x000000ff0200720c */ /* 0x000fe40003f26270 */
[----:B------:R-:W1:Y:S05]  /*1150*/  LDC.64 R2, c[0x0][0x238] ;  /* 0x00008e00ff027b82 */ /* 0x000e6a0000000a00 */
[----:B------:R-:W-:-:S06]  /*1160*/  @P3 VIADD R17, R17, 0x1 ;  /* 0x0000000111113836 */ /* 0x000fcc0000000000 */
[----:B------:R-:W-:Y:S02]  /*1170*/  @!P1 IADD3 R17, -R17, RZ, RZ ;  /* 0x000000ff11119210 */ /* 0x000fe40007ffe1ff */
[----:B------:R-:W-:Y:S02]  /*1180*/  @!P2 LOP3.LUT R17, RZ, R9, RZ, 0x33, !PT ;  /* 0x00000009ff11a212 */ /* 0x000fe400078e33ff */
[----:B---3--:R-:W-:Y:S01]  /*1190*/  SHF.R.S32.HI R5, RZ, 0x1f, R0 ;  /* 0x0000001fff057819 */ /* 0x008fe20000011400 */
[----:B------:R-:W-:-:S04]  /*11a0*/  IMAD.WIDE.U32 R10, R0, UR4, RZ ;  /* 0x00000004000a7c25 */ /* 0x000fc8000f8e00ff */
[C---:B------:R-:W-:Y:S02]  /*11b0*/  IMAD R19, R5.reuse, UR4, RZ ;  /* 0x0000000405137c24 */ /* 0x040fe4000f8e02ff */
[----:B-1----:R-:W-:Y:S02]  /*11c0*/  IMAD R5, R5, R2, RZ ;  /* 0x0000000205057224 */ /* 0x002fe400078e02ff */
[C---:B------:R-:W-:Y:S01]  /*11d0*/  IMAD R4, R0.reuse, UR5, R19 ;  /* 0x0000000500047c24 */ /* 0x040fe2000f8e0213 */
[----:B------:R-:W-:Y:S01]  /*11e0*/  SHF.R.S32.HI R19, RZ, 0x1f, R17 ;  /* 0x0000001fff137819 */ /* 0x000fe20000011411 */
[----:B------:R-:W-:Y:S01]  /*11f0*/  ULDC.64 UR4, c[0x0][0x260] ;  /* 0x0000980000047ab9 */ /* 0x000fe20000000a00 */
[----:B------:R-:W-:Y:S02]  /*1200*/  IMAD R3, R0, R3, R5 ;  /* 0x0000000300037224 */ /* 0x000fe400078e0205 */
[----:B------:R-:W-:Y:S01]  /*1210*/  IADD3 R11, R11, R4, RZ ;  /* 0x000000040b0b7210 */ /* 0x000fe20007ffe0ff */
[----:B--2---:R-:W-:-:S02]  /*1220*/  IMAD R4, R21, R184, RZ ;  /* 0x000000b815047224 */ /* 0x004fc400078e02ff */
[----:B------:R-:W-:-:S04]  /*1230*/  IMAD.WIDE.U32 R24, R0, R2, RZ ;  /* 0x0000000200187225 */ /* 0x000fc800078e00ff */
[----:B------:R-:W-:Y:S01]  /*1240*/  IMAD R4, R13, R185, R4 ;  /* 0x000000b90d047224 */ /* 0x000fe200078e0204 */
[----:B------:R-:W-:Y:S01]  /*1250*/  IADD3 R16, R25, R3, RZ ;  /* 0x0000000319107210 */ /* 0x000fe20007ffe0ff */
[----:B------:R-:W-:-:S04]  /*1260*/  IMAD.WIDE.U32 R8, R13, R184, R10 ;  /* 0x000000b80d087225 */ /* 0x000fc800078e000a */
[----:B------:R-:W-:Y:S02]  /*1270*/  IMAD.IADD R9, R9, 0x1, R4 ;  /* 0x0000000109097824 */ /* 0x000fe400078e0204 */
[----:B------:R-:W-:Y:S02]  /*1280*/  IMAD R4, R19, UR4, RZ ;  /* 0x0000000413047c24 */ /* 0x000fe4000f8e02ff */
[----:B------:R-:W-:-:S04]  /*1290*/  IMAD.WIDE.U32 R42, R17, UR4, R8 ;  /* 0x00000004112a7c25 */ /* 0x000fc8000f8e0008 */
[----:B------:R-:W-:-:S05]  /*12a0*/  IMAD R4, R17, UR5, R4 ;  /* 0x0000000511047c24 */ /* 0x000fca000f8e0204 */
[----:B------:R-:W-:Y:S01]  /*12b0*/  IADD3 R12, R43, R4, RZ ;  /* 0x000000042b0c7210 */ /* 0x000fe20007ffe0ff */
[----:B------:R-:W-:Y:S06]  /*12c0*/  BRA `(.L_x_2387) ;  /* 0x0000000400347947 */ /* 0x000fec0003800000 */
.L_x_2386:
        /* <DEDUP_REMOVED lines=9> */
[----:B-1----:R-:W-:-:S06]  /*1360*/  VIADD R8, R8, 0xffffffe ;  /* 0x0ffffffe08087836 */ /* 0x002fcc0000000000 */
[----:B------:R-:W1:Y:S02]  /*1370*/  F2I.FTZ.U32.TRUNC.NTZ R9, R8 ;  /* 0x0000000800097305 */ /* 0x000e64000021f000 */
[----:B-1----:R-:W-:Y:S01]  /*1380*/  IMAD.MOV R2, RZ, RZ, -R9 ;  /* 0x000000ffff027224 */ /* 0x002fe200078e0a09 */
[----:B------:R-:W-:-:S03]  /*1390*/  MOV R8, RZ ;  /* 0x000000ff00087202 */ /* 0x000fc60000000f00 */
[----:B------:R-:W-:Y:S01]  /*13a0*/  IMAD R4, R2, R3, RZ ;  /* 0x0000000302047224 */ /* 0x000fe200078e02ff */
[----:B------:R-:W-:-:S03]  /*13b0*/  IABS R2, R28 ;  /* 0x0000001c00027213 */ /* 0x000fc60000000000 */
[----:B------:R-:W-:Y:S01]  /*13c0*/  IMAD.HI.U32 R9, R9, R4, R8 ;  /* 0x0000000409097227 */ /* 0x000fe200078e0008 */
[----:B------:R-:W-:-:S03]  /*13d0*/  LOP3.LUT R8, R28, R19, RZ, 0x3c, !PT ;  /* 0x000000131c087212 */ /* 0x000fc600078e3cff */
[----:B------:R-:W-:Y:S01]  /*13e0*/  IMAD.MOV.U32 R4, RZ, RZ, R2 ;  /* 0x000000ffff047224 */ /* 0x000fe200078e0002 */
[----:B------:R-:W-:-:S03]  /*13f0*/  ISETP.GE.AND P2, PT, R8, RZ, PT ;  /* 0x000000ff0800720c */ /* 0x000fc60003f46270 */
[----:B------:R-:W-:-:S04]  /*1400*/  IMAD.HI.U32 R17, R9, R4, RZ ;  /* 0x0000000409117227 */ /* 0x000fc800078e00ff */
[----:B------:R-:W-:Y:S02]  /*1410*/  IMAD.MOV R2, RZ, RZ, -R17 ;  /* 0x000000ffff027224 */ /* 0x000fe400078e0a11 */
[C---:B--2---:R-:W-:Y:S02]  /*1420*/  @P4 IMAD R9, R22.reuse, R185, RZ ;  /* 0x000000b916094224 */ /* 0x044fe400078e02ff */
[C---:B------:R-:W-:Y:S02]  /*1430*/  IMAD R2, R3.reuse, R2, R4 ;  /* 0x0000000203027224 */ /* 0x040fe400078e0204 */
[----:B------:R-:W1:Y:S01]  /*1440*/  @P4 LDC.64 R4, c[0x0][0x250] ;  /* 0x00009400ff044b82 */ /* 0x000e620000000a00 */
[----:B------:R-:W-:Y:S02]  /*1450*/  @P4 IMAD.WIDE.U32 R22, R22, R184, RZ ;  /* 0x000000b816164225 */ /* 0x000fe400078e00ff */
[----:B------:R-:W-:-:S03]  /*1460*/  ISETP.GT.U32.AND P1, PT, R3, R2, PT ;  /* 0x000000020300720c */ /* 0x000fc60003f24070 */
[----:B------:R-:W-:Y:S02]  /*1470*/  @P4 IADD3 R9, R23, R9, RZ ;  /* 0x0000000917094210 */ /* 0x000fe40007ffe0ff */
[----:B------:R-:W-:-:S08]  /*1480*/  @P4 MOV R12, R22 ;  /* 0x00000016000c4202 */ /* 0x000fd00000000f00 */
        /* <DEDUP_REMOVED lines=21> */
.L_x_2388:
        /* <DEDUP_REMOVED lines=28> */
.L_x_2387:
[----:B------:R-:W-:Y:S01]  /*17a0*/  ISETP.NE.AND P2, PT, R230, -0x1, PT ;  /* 0xffffffffe600780c */ /* 0x000fe20003f45270 */
[----:B------:R-:W-:Y:S01]  /*17b0*/  IMAD.IADD R227, R124, 0x1, -R121 ;  /* 0x000000017ce37824 */ /* 0x000fe200078e0a79 */
[----:B------:R-:W-:Y:S01]  /*17c0*/  SHF.R.S32.HI R123, RZ, 0x1f, R6 ;  /* 0x0000001fff7b7819 */ /* 0x000fe20000011406 */
[----:B------:R-:W-:Y:S01]  /*17d0*/  ULDC.64 UR4, c[0x0][0x258] ;  /* 0x0000960000047ab9 */ /* 0x000fe20000000a00 */
[----:B------:R-:W-:Y:S01]  /*17e0*/  SHF.R.S32.HI R25, RZ, 0x1f, R28 ;  /* 0x0000001fff197819 */ /* 0x000fe2000001141c */
[----:B------:R-:W-:Y:S01]  /*17f0*/  VIADD R231, R194, 0xffffffff ;  /* 0xffffffffc2e77836 */ /* 0x000fe20000000000 */
[CC--:B-----5:R-:W-:Y:S01]  /*1800*/  LEA.HI R0, R123.reuse, R6.reuse, RZ, 0x3 ;  /* 0x000000067b007211 */ /* 0x0e0fe200078f18ff */
[----:B------:R-:W1:Y:S01]  /*1810*/  S2UR UR6, SR_CgaCtaId ;  /* 0x00000000000679c3 */ /* 0x000e620000008800 */
[----:B------:R-:W-:Y:S01]  /*1820*/  LEA.HI R36, R123, R6, RZ, 0x6 ;  /* 0x000000067b247211 */ /* 0x000fe200078f30ff */
[----:B------:R-:W-:Y:S01]  /*1830*/  IMAD R25, R25, UR4, RZ ;  /* 0x0000000419197c24 */ /* 0x000fe2000f8e02ff */
[----:B------:R-:W-:Y:S01]  /*1840*/  SHF.R.S32.HI R22, RZ, 0x3, R0 ;  /* 0x00000003ff167819 */ /* 0x000fe20000011400 */
[----:B------:R-:W-:-:S02]  /*1850*/  ULDC.64 UR8, c[0x0][0x220] ;  /* 0x0000880000087ab9 */ /* 0x000fc40000000a00 */
[----:B------:R-:W-:Y:S01]  /*1860*/  @!P2 SHF.R.S32.HI R9, RZ, 0x1f, R7 ;  /* 0x0000001fff09a819 */ /* 0x000fe20000011407 */
[----:B------:R-:W-:Y:S01]  /*1870*/  IMAD R25, R28, UR5, R25 ;  /* 0x000000051c197c24 */ /* 0x000fe2000f8e0219 */
[----:B------:R-:W2:Y:S01]  /*1880*/  @P2 LDC.64 R4, c[0x0][0x240] ;  /* 0x00009000ff042b82 */ /* 0x000ea20000000a00 */
[CC--:B------:R-:W-:Y:S01]  /*1890*/  ISETP.GE.AND P1, PT, R22.reuse, R227.reuse, PT ;  /* 0x000000e31600720c */ /* 0x0c0fe20003f26270 */
[C---:B------:R-:W-:Y:S01]  /*18a0*/  VIADD R20, R22.reuse, 0x10 ;  /* 0x0000001016147836 */ /* 0x040fe20000000000 */
[--C-:B------:R-:W-:Y:S01]  /*18b0*/  SHF.R.S32.HI R23, RZ, 0x1f, R22.reuse ;  /* 0x0000001fff177819 */ /* 0x100fe20000011416 */
[C---:B------:R-:W-:Y:S02]  /*18c0*/  IMAD.SHL.U32 R30, R22.reuse, 0x40, RZ ;  /* 0x00000040161e7824 */ /* 0x040fe400078e00ff */
[----:B------:R-:W-:Y:S01]  /*18d0*/  VIADD R18, R22, 0x20 ;  /* 0x0000002016127836 */ /* 0x000fe20000000000 */
[----:B------:R-:W-:Y:S01]  /*18e0*/  ISETP.GE.AND P3, PT, R20, R227, PT ;  /* 0x000000e31400720c */ /* 0x000fe20003f66270 */
[----:B------:R-:W3:Y:S01]  /*18f0*/  @!P2 LDC.64 R2, c[0x0][0x228] ;  /* 0x00008a00ff02ab82 */ /* 0x000ee20000000a00 */
[----:B------:R-:W-:Y:S01]  /*1900*/  LOP3.LUT R30, R30, 0x1c0, RZ, 0xc0, !PT ;  /* 0x000001c01e1e7812 */ /* 0x000fe200078ec0ff */
[----:B------:R-:W-:-:S04]  /*1910*/  IMAD.WIDE R14, R15, 0x40, R22 ;  /* 0x000000400f0e7825 */ /* 0x000fc800078e0216 */
[----:B------:R-:W-:Y:S02]  /*1920*/  IMAD.SHL.U32 R36, R36, 0x8, RZ ;  /* 0x0000000824247824 */ /* 0x000fe400078e00ff */
[----:B------:R-:W-:Y:S01]  /*1930*/  IMAD R191, R23, R184, RZ ;  /* 0x000000b817bf7224 */ /* 0x000fe200078e02ff */
[----:B------:R-:W4:Y:S03]  /*1940*/  LDC.64 R188, c[0x0][0x250] ;  /* 0x00009400ffbc7b82 */ /* 0x000f260000000a00 */
[----:B------:R-:W4:Y:S01]  /*1950*/  @!P3 S2R R32, SR_CgaCtaId ;  /* 0x000000000020b919 */ /* 0x000f220000008800 */
[----:B------:R-:W-:Y:S02]  /*1960*/  IMAD R191, R22, R185, R191 ;  /* 0x000000b916bf7224 */ /* 0x000fe400078e02bf */
[----:B--2---:R-:W-:-:S04]  /*1970*/  @P2 IMAD.WIDE.U32 R10, R230, R4, RZ ;  /* 0x00000004e60a2225 */ /* 0x004fc800078e00ff */
[----:B------:R-:W-:Y:S01]  /*1980*/  @P2 IMAD R4, R230, R5, R11 ;  /* 0x00000005e6042224 */ /* 0x000fe200078e020b */
[----:B------:R-:W-:Y:S01]  /*1990*/  LOP3.LUT R5, R0, 0xfffffff8, RZ, 0xc0, !PT ;  /* 0xfffffff800057812 */ /* 0x000fe200078ec0ff */
[----:B---3--:R-:W-:-:S04]  /*19a0*/  @!P2 IMAD R8, R9, R2, RZ ;  /* 0x000000020908a224 */ /* 0x008fc800078e02ff */
[----:B------:R-:W-:Y:S02]  /*19b0*/  IMAD.IADD R0, R6, 0x1, -R5 ;  /* 0x0000000106007824 */ /* 0x000fe400078e0a05 */
[C---:B------:R-:W-:Y:S02]  /*19c0*/  @!P2 IMAD R3, R7.reuse, R3, R8 ;  /* 0x000000030703a224 */ /* 0x040fe400078e0208 */
[----:B------:R-:W-:-:S04]  /*19d0*/  @!P2 IMAD.WIDE.U32 R8, R7, R2, RZ ;  /* 0x000000020708a225 */ /* 0x000fc800078e00ff */
[----:B------:R-:W-:Y:S02]  /*19e0*/  @!P2 IMAD.MOV.U32 R10, RZ, RZ, R8 ;  /* 0x000000ffff0aa224 */ /* 0x000fe400078e0008 */
[----:B------:R-:W-:Y:S02]  /*19f0*/  IMAD.SHL.U32 R43, R0, 0x8, RZ ;  /* 0x00000008002b7824 */ /* 0x000fe400078e00ff */
[----:B------:R-:W-:Y:S01]  /*1a00*/  @!P2 IMAD.IADD R4, R9, 0x1, R3 ;  /* 0x000000010904a824 */ /* 0x000fe200078e0203 */
[----:B------:R-:W-:Y:S01]  /*1a10*/  SHF.R.U32.HI R3, RZ, 0x3, R30 ;  /* 0x00000003ff037819 */ /* 0x000fe2000001161e */
[----:B------:R-:W2:Y:S01]  /*1a20*/  @!P1 LDC.64 R8, c[0x0][0x240] ;  /* 0x00009000ff089b82 */ /* 0x000ea20000000a00 */
[--C-:B------:R-:W-:Y:S01]  /*1a30*/  SHF.R.S32.HI R27, RZ, 0x1f, R43.reuse ;  /* 0x0000001fff1b7819 */ /* 0x100fe2000001142b */
[----:B------:R-:W-:Y:S01]  /*1a40*/  IMAD.SHL.U32 R2, R231, 0x80, RZ ;  /* 0x00000080e7027824 */ /* 0x000fe200078e00ff */
[C---:B------:R-:W-:Y:S02]  /*1a50*/  IADD3 R10, P2, R43.reuse, R10, RZ ;  /* 0x0000000a2b0a7210 */ /* 0x040fe40007f5e0ff */
[----:B------:R-:W-:Y:S01]  /*1a60*/  IADD3 R24, P4, R43, R24, RZ ;  /* 0x000000182b187210 */ /* 0x000fe20007f9e0ff */
[----:B------:R-:W-:Y:S01]  /*1a70*/  IMAD.IADD R7, R37, 0x1, -R2 ;  /* 0x0000000125077824 */ /* 0x000fe200078e0a02 */
[----:B------:R-:W-:Y:S01]  /*1a80*/  LOP3.LUT R26, R30, 0x38, R43, 0xf8, !PT ;  /* 0x000000381e1a7812 */ /* 0x000fe200078ef82b */
[----:B------:R-:W-:Y:S01]  /*1a90*/  IMAD.X R11, R27, 0x1, R4, P2 ;  /* 0x000000011b0b7824 */ /* 0x000fe200010e0604 */
[----:B------:R-:W-:Y:S01]  /*1aa0*/  ISETP.GE.AND P2, PT, R18, R227, PT ;  /* 0x000000e31200720c */ /* 0x000fe20003f46270 */
[----:B------:R-:W3:Y:S01]  /*1ab0*/  @!P3 LDC.64 R4, c[0x0][0x240] ;  /* 0x00009000ff04bb82 */ /* 0x000ee20000000a00 */
[----:B------:R-:W-:Y:S01]  /*1ac0*/  ISETP.GE.AND P5, PT, R22, R7, PT ;  /* 0x000000071600720c */ /* 0x000fe20003fa6270 */
[----:B------:R-:W-:Y:S01]  /*1ad0*/  IMAD.WIDE.U32 R28, R28, UR4, R10 ;  /* 0x000000041c1c7c25 */ /* 0x000fe2000f8e000a */
[----:B------:R-:W-:Y:S01]  /*1ae0*/  LOP3.LUT R3, R26, R3, RZ, 0x3c, !PT ;  /* 0x000000031a037212 */ /* 0x000fe200078e3cff */
[----:B------:R-:W-:Y:S01]  /*1af0*/  UMOV UR4, 0x400 ;  /* 0x0000040000047882 */ /* 0x000fe20000000000 */
[----:B------:R-:W-:Y:S01]  /*1b00*/  IADD3 R42, P6, R43, R42, RZ ;  /* 0x0000002a2b2a7210 */ /* 0x000fe20007fde0ff */
[----:B-1----:R-:W-:Y:S01]  /*1b10*/  ULEA UR4, UR6, UR4, 0x18 ;  /* 0x0000000406047291 */ /* 0x002fe2000f8ec03f */
[----:B------:R-:W-:Y:S01]  /*1b20*/  IADD3 R29, R29, R25, RZ ;  /* 0x000000191d1d7210 */ /* 0x000fe20007ffe0ff */
[----:B------:R-:W1:Y:S01]  /*1b30*/  @!P1 LDC.64 R10, c[0x0][0x210] ;  /* 0x00008400ff0a9b82 */ /* 0x000e620000000a00 */
[C---:B------:R-:W-:Y:S01]  /*1b40*/  IMAD.X R25, R27.reuse, 0x1, R16, P4 ;  /* 0x000000011b197824 */ /* 0x040fe200020e0610 */
[C---:B------:R-:W-:Y:S01]  /*1b50*/  @!P3 IADD3 R16, P4, R14.reuse, 0x10, RZ ;  /* 0x000000100e10b810 */ /* 0x040fe20007f9e0ff */
[----:B------:R-:W-:Y:S01]  /*1b60*/  IMAD.X R43, R27, 0x1, R12, P6 ;  /* 0x000000011b2b7824 */ /* 0x000fe200030e060c */
[----:B------:R-:W4:Y:S01]  /*1b70*/  @!P2 S2R R30, SR_CgaCtaId ;  /* 0x00000000001ea919 */ /* 0x000f220000008800 */
[--C-:B------:R-:W-:Y:S01]  /*1b80*/  @!P3 IMAD.MOV.U32 R35, RZ, RZ, R29.reuse ;  /* 0x000000ffff23b224 */ /* 0x100fe200078e001d */
[----:B------:R-:W-:Y:S01]  /*1b90*/  LOP3.LUT R3, R3, 0xfffffe00, R36, 0xf8, !PT ;  /* 0xfffffe0003037812 */ /* 0x000fe200078ef824 */
[-C--:B--2---:R-:W-:Y:S01]  /*1ba0*/  @!P1 IMAD R31, R15, R8.reuse, RZ ;  /* 0x000000080f1f9224 */ /* 0x084fe200078e02ff */
[----:B------:R-:W2:Y:S01]  /*1bb0*/  @!P5 S2R R26, SR_CgaCtaId ;  /* 0x00000000001ad919 */ /* 0x000ea20000008800 */
[----:B------:R-:W-:Y:S01]  /*1bc0*/  @!P1 IMAD.WIDE.U32 R38, R14, R8, R28 ;  /* 0x000000080e269225 */ /* 0x000fe200078e001c */
[----:B------:R-:W-:Y:S01]  /*1bd0*/  LEA R233, R3, UR4, 0x1 ;  /* 0x0000000403e97c11 */ /* 0x000fe2000f8e08ff */
[----:B------:R-:W-:-:S02]  /*1be0*/  ULDC.64 UR6, c[0x0][0x268] ;  /* 0x00009a0000067ab9 */ /* 0x000fc40000000a00 */
[----:B------:R-:W-:Y:S02]  /*1bf0*/  @!P1 IMAD R31, R14, R9, R31 ;  /* 0x000000090e1f9224 */ /* 0x000fe400078e021f */
[----:B------:R-:W4:Y:S01]  /*1c00*/  @!P3 LDC.64 R8, c[0x0][0x210] ;  /* 0x00008400ff08bb82 */ /* 0x000f220000000a00 */
[----:B------:R-:W-:Y:S02]  /*1c10*/  @!P3 IMAD.X R33, RZ, RZ, R15, P4 ;  /* 0x000000ffff21b224 */ /* 0x000fe400020e060f */
[----:B------:R-:W-:Y:S02]  /*1c20*/  @!P1 IMAD.IADD R34, R39, 0x1, R31 ;  /* 0x0000000127229824 */ /* 0x000fe400078e021f */
[----:B---3--:R-:W-:Y:S02]  /*1c30*/  @!P3 IMAD R33, R33, R4, RZ ;  /* 0x000000042121b224 */ /* 0x008fe400078e02ff */
[----:B------:R-:W-:Y:S01]  /*1c40*/  IMAD.WIDE.U32 R42, R22, R184, R42 ;  /* 0x000000b8162a7225 */ /* 0x000fe200078e002a */
[----:B-1----:R-:W-:-:S03]  /*1c50*/  @!P1 LEA R44, P4, R38, R10, 0x1 ;  /* 0x0000000a262c9211 */ /* 0x002fc600078808ff */
[----:B------:R-:W-:Y:S01]  /*1c60*/  @!P3 IMAD R10, R16, R5, R33 ;  /* 0x00000005100ab224 */ /* 0x000fe200078e0221 */
[----:B------:R-:W-:Y:S01]  /*1c70*/  @!P1 LEA.HI.X R45, R38, R11, R34, 0x1, P4 ;  /* 0x0000000b262d9211 */ /* 0x000fe200020f0c22 */
[----:B------:R-:W-:Y:S01]  /*1c80*/  @!P3 IMAD.MOV.U32 R34, RZ, RZ, R28 ;  /* 0x000000ffff22b224 */ /* 0x000fe200078e001c */
[----:B------:R-:W-:Y:S01]  /*1c90*/  IADD3 R38, P4, R22, R13, RZ ;  /* 0x0000000d16267210 */ /* 0x000fe20007f9e0ff */
[----:B------:R-:W-:Y:S01]  /*1ca0*/  IMAD.IADD R191, R43, 0x1, R191 ;  /* 0x000000012bbf7824 */ /* 0x000fe200078e02bf */
[----:B------:R-:W-:Y:S01]  /*1cb0*/  @!P5 MOV R11, 0x400 ;  /* 0x00000400000bd802 */ /* 0x000fe20000000f00 */
[----:B------:R-:W-:Y:S01]  /*1cc0*/  @!P3 IMAD.WIDE.U32 R34, R16, R4, R34 ;  /* 0x000000041022b225 */ /* 0x000fe200078e0022 */
[----:B------:R-:W-:Y:S01]  /*1cd0*/  @!PT LDS RZ, [RZ] ;  /* 0x00000000fffff984 */ /* 0x000fe20000000800 */
[----:B------:R-:W-:Y:S01]  /*1ce0*/  @!PT LDS RZ, [RZ] ;  /* 0x00000000fffff984 */ /* 0x000fe20000000800 */
[----:B------:R-:W-:Y:S01]  /*1cf0*/  @!PT LDS RZ, [RZ] ;  /* 0x00000000fffff984 */ /* 0x000fe20000000800 */
[----:B------:R-:W-:Y:S01]  /*1d00*/  @!P1 LDGSTS.E.BYPASS.LTC128B.128 [R233], desc[UR10][R44.64] ;  /* 0x000000002ce99fae */ /* 0x000fe2000b901d4a */
[----:B------:R-:W1:Y:S02]  /*1d10*/  @!P2 LDC.64 R4, c[0x0][0x240] ;  /* 0x00009000ff04ab82 */ /* 0x000e640000000a00 */
[----:B------:R-:W-:Y:S01]  /*1d20*/  VIADD R16, R22, 0x30 ;  /* 0x0000003016107836 */ /* 0x000fe20000000000 */
[----:B------:R3:W-:Y:S01]  /*1d30*/  @!P1 LDGSTS.E.BYPASS.LTC128B.128 [R233+0x2000], desc[UR10][R44.64+0x80] ;  /* 0x020000802ce99fae */ /* 0x0007e2000b901d4a */
[----:B------:R-:W-:Y:S01]  /*1d40*/  @!P3 IMAD.IADD R10, R35, 0x1, R10 ;  /* 0x00000001230ab824 */ /* 0x000fe200078e020a */
[----:B----4-:R-:W-:Y:S01]  /*1d50*/  @!P3 LEA R40, P1, R34, R8, 0x1 ;  /* 0x000000082228b211 */ /* 0x010fe200078208ff */
[----:B------:R-:W-:Y:S01]  /*1d60*/  IMAD.X R21, R23, 0x1, R21, P4 ;  /* 0x0000000117157824 */ /* 0x000fe200020e0615 */
[----:B------:R-:W-:Y:S01]  /*1d70*/  ISETP.GE.AND P6, PT, R16, R227, PT ;  /* 0x000000e31000720c */ /* 0x000fe20003fc6270 */
[----:B------:R-:W4:Y:S01]  /*1d80*/  @!P2 LDC.64 R12, c[0x0][0x210] ;  /* 0x00008400ff0cab82 */ /* 0x000f220000000a00 */
[----:B------:R-:W-:Y:S01]  /*1d90*/  @!P3 LEA.HI.X R41, R34, R9, R10, 0x1, P1 ;  /* 0x000000092229b211 */ /* 0x000fe200008f0c0a */
[----:B------:R-:W-:Y:S01]  /*1da0*/  IMAD.MOV.U32 R190, RZ, RZ, R42 ;  /* 0x000000ffffbe7224 */ /* 0x000fe200078e002a */
[----:B------:R-:W-:Y:S01]  /*1db0*/  @!P2 MOV R9, 0x400 ;  /* 0x000004000009a802 */ /* 0x000fe20000000f00 */
[----:B------:R-:W-:Y:S01]  /*1dc0*/  @!P2 IMAD.MOV.U32 R42, RZ, RZ, R28 ;  /* 0x000000ffff2aa224 */ /* 0x000fe200078e001c */
[----:B--2---:R-:W-:Y:S01]  /*1dd0*/  @!P5 LEA R26, R26, R11, 0x18 ;  /* 0x0000000b1a1ad211 */ /* 0x004fe200078ec0ff */
[----:B------:R-:W-:Y:S01]  /*1de0*/  @!P2 IMAD.MOV.U32 R43, RZ, RZ, R29 ;  /* 0x000000ffff2ba224 */ /* 0x000fe200078e001d */
[----:B------:R-:W-:Y:S01]  /*1df0*/  ISETP.GE.AND P4, PT, R20, R7, PT ;  /* 0x000000071400720c */ /* 0x000fe20003f86270 */
[----:B------:R-:W-:Y:S01]  /*1e00*/  IMAD.WIDE.U32 R24, R17, UR6, R24 ;  /* 0x0000000611187c25 */ /* 0x000fe2000f8e0018 */
[----:B------:R-:W-:-:S02]  /*1e10*/  @!P2 IADD3 R35, P1, R14, 0x20, RZ ;  /* 0x000000200e23a810 */ /* 0x000fc40007f3e0ff */
[----:B------:R-:W-:Y:S01]  /*1e20*/  @!P2 LEA R30, R30, R9, 0x18 ;  /* 0x000000091e1ea211 */ /* 0x000fe200078ec0ff */
[----:B------:R-:W2:Y:S01]  /*1e30*/  @!P6 LDC.64 R10, c[0x0][0x240] ;  /* 0x00009000ff0aeb82 */ /* 0x000ea20000000a00 */
[----:B------:R-:W-:Y:S01]  /*1e40*/  @!P2 IADD3.X R9, RZ, R15, RZ, P1, !PT ;  /* 0x0000000fff09a210 */ /* 0x000fe20000ffe4ff */
[----:B------:R-:W2:Y:S01]  /*1e50*/  @!P6 S2R R27, SR_CgaCtaId ;  /* 0x00000000001be919 */ /* 0x000ea20000008800 */
[----:B------:R-:W-:Y:S01]  /*1e60*/  @!P6 IADD3 R33, P1, R14, 0x30, RZ ;  /* 0x000000300e21e810 */ /* 0x000fe20007f3e0ff */
[----:B-1----:R-:W-:Y:S01]  /*1e70*/  @!P2 IMAD.WIDE.U32 R42, R35, R4, R42 ;  /* 0x00000004232aa225 */ /* 0x002fe200078e002a */
[----:B------:R-:W-:-:S03]  /*1e80*/  @!P3 MOV R23, 0x400 ;  /* 0x000004000017b802 */ /* 0x000fc60000000f00 */
[----:B------:R-:W-:Y:S01]  /*1e90*/  @!P2 IMAD R34, R9, R4, RZ ;  /* 0x000000040922a224 */ /* 0x000fe200078e02ff */
[----:B------:R-:W-:Y:S01]  /*1ea0*/  @!P3 LEA R32, R32, R23, 0x18 ;  /* 0x000000172020b211 */ /* 0x000fe200078ec0ff */
[----:B------:R-:W-:Y:S01]  /*1eb0*/  @!P6 IMAD.X R31, RZ, RZ, R15, P1 ;  /* 0x000000ffff1fe224 */ /* 0x000fe200008e060f */
[----:B------:R-:W1:Y:S01]  /*1ec0*/  @!P6 LDC.64 R8, c[0x0][0x210] ;  /* 0x00008400ff08eb82 */ /* 0x000e620000000a00 */
[----:B------:R-:W1:Y:S01]  /*1ed0*/  @!P4 S2R R23, SR_CgaCtaId ;  /* 0x000000000017c919 */ /* 0x000e620000008800 */
[----:B------:R-:W-:Y:S01]  /*1ee0*/  @!P2 IMAD R34, R35, R5, R34 ;  /* 0x000000052322a224 */ /* 0x000fe200078e0222 */
[----:B----4-:R-:W-:Y:S01]  /*1ef0*/  @!P2 LEA R12, P1, R42, R12, 0x1 ;  /* 0x0000000c2a0ca211 */ /* 0x010fe200078208ff */
[----:B---3--:R-:W-:Y:S02]  /*1f00*/  @!P6 IMAD.MOV.U32 R44, RZ, RZ, R28 ;  /* 0x000000ffff2ce224 */ /* 0x008fe400078e001c */
[----:B------:R-:W-:Y:S02]  /*1f10*/  @!P2 IMAD.IADD R34, R43, 0x1, R34 ;  /* 0x000000012b22a824 */ /* 0x000fe400078e0222 */
[----:B------:R-:W3:Y:S01]  /*1f20*/  @!P5 LDC.64 R14, c[0x0][0x218] ;  /* 0x00008600ff0edb82 */ /* 0x000ee20000000a00 */
[----:B------:R-:W-:-:S02]  /*1f30*/  @!P6 IMAD.MOV.U32 R45, RZ, RZ, R29 ;  /* 0x000000ffff2de224 */ /* 0x000fc400078e001d */
[----:B------:R-:W-:Y:S01]  /*1f40*/  @!P2 LEA.HI.X R13, R42, R13, R34, 0x1, P1 ;  /* 0x0000000d2a0da211 */ /* 0x000fe200008f0c22 */
[----:B------:R-:W-:Y:S01]  /*1f50*/  @!P3 IMAD R29, R3, 0x2, R32 ;  /* 0x00000002031db824 */ /* 0x000fe200078e0220 */
[----:B------:R-:W-:Y:S01]  /*1f60*/  ISETP.GE.AND P1, PT, R18, R7, PT ;  /* 0x000000071200720c */ /* 0x000fe20003f26270 */
[-C--:B--2---:R-:W-:Y:S02]  /*1f70*/  @!P6 IMAD R28, R31, R10.reuse, RZ ;  /* 0x0000000a1f1ce224 */ /* 0x084fe400078e02ff */
[----:B------:R-:W2:Y:S01]  /*1f80*/  @!P4 LDC.64 R4, c[0x0][0x218] ;  /* 0x00008600ff04cb82 */ /* 0x000ea20000000a00 */
[----:B------:R-:W-:Y:S01]  /*1f90*/  @!P2 IMAD R31, R3, 0x2, R30 ;  /* 0x00000002031fa824 */ /* 0x000fe200078e021e */
[----:B------:R-:W-:Y:S01]  /*1fa0*/  @!P3 LDGSTS.E.BYPASS.LTC128B.128 [R29+0x800], desc[UR10][R40.64] ;  /* 0x00800000281dbfae */ /* 0x000fe2000b901d4a */
[C---:B------:R-:W-:Y:S01]  /*1fb0*/  @!P6 IMAD R11, R33.reuse, R11, R28 ;  /* 0x0000000b210be224 */ /* 0x040fe200078e021c */
[----:B------:R-:W-:Y:S01]  /*1fc0*/  @!P6 MOV R28, 0x400 ;  /* 0x00000400001ce802 */ /* 0x000fe20000000f00 */
[----:B------:R-:W-:Y:S01]  /*1fd0*/  @!P6 IMAD.WIDE.U32 R44, R33, R10, R44 ;  /* 0x0000000a212ce225 */ /* 0x000fe200078e002c */
[----:B------:R4:W-:Y:S01]  /*1fe0*/  @!P3 LDGSTS.E.BYPASS.LTC128B.128 [R29+0x2800], desc[UR10][R40.64+0x80] ;  /* 0x02800080281dbfae */ /* 0x0009e2000b901d4a */
[----:B------:R-:W-:-:S02]  /*1ff0*/  @!P4 MOV R10, 0x400 ;  /* 0x00000400000ac802 */ /* 0x000fc40000000f00 */
[----:B------:R-:W-:Y:S01]  /*2000*/  @!P6 LEA R28, R27, R28, 0x18 ;  /* 0x0000001c1b1ce211 */ /* 0x000fe200078ec0ff */
[----:B------:R-:W-:Y:S01]  /*2010*/  @!P2 LDGSTS.E.BYPASS.LTC128B.128 [R31+0x1000], desc[UR10][R12.64] ;  /* 0x010000000c1fafae */ /* 0x000fe2000b901d4a */
[----:B------:R-:W-:Y:S01]  /*2020*/  @!P6 IADD3 R30, R45, R11, RZ ;  /* 0x0000000b2d1ee210 */ /* 0x000fe20007ffe0ff */
[----:B------:R-:W-:Y:S01]  /*2030*/  IMAD R21, R21, R188, RZ ;  /* 0x000000bc15157224 */ /* 0x000fe200078e02ff */
[----:B-1----:R-:W-:Y:S01]  /*2040*/  @!P6 LEA R32, P3, R44, R8, 0x1 ;  /* 0x000000082c20e211 */ /* 0x002fe200078608ff */
[----:B------:R1:W-:Y:S01]  /*2050*/  @!P2 LDGSTS.E.BYPASS.LTC128B.128 [R31+0x3000], desc[UR10][R12.64+0x80] ;  /* 0x030000800c1fafae */ /* 0x0003e2000b901d4a */
[----:B---3--:R-:W-:Y:S01]  /*2060*/  @!P5 LEA R14, P2, R190, R14, 0x1 ;  /* 0x0000000ebe0ed211 */ /* 0x008fe200078408ff */
[----:B------:R-:W-:Y:S01]  /*2070*/  IMAD R21, R38, R189, R21 ;  /* 0x000000bd26157224 */ /* 0x000fe200078e0215 */
[----:B------:R-:W-:Y:S01]  /*2080*/  @!P6 LEA.HI.X R33, R44, R9, R30, 0x1, P3 ;  /* 0x000000092c21e211 */ /* 0x000fe200018f0c1e */
[----:B------:R-:W-:Y:S01]  /*2090*/  VIADD R30, R22, 0x40 ;  /* 0x00000040161e7836 */ /* 0x000fe20000000000 */
[----:B------:R-:W-:Y:S01]  /*20a0*/  @!P5 LEA.HI.X R15, R190, R15, R191, 0x1, P2 ;  /* 0x0000000fbe0fd211 */ /* 0x000fe200010f0cbf */
[----:B------:R-:W3:Y:S01]  /*20b0*/  @!P1 LDC.64 R8, c[0x0][0x218] ;  /* 0x00008600ff089b82 */ /* 0x000ee20000000a00 */
[----:B------:R-:W-:-:S02]  /*20c0*/  @!P4 LEA R11, P2, R184, R190, 0x4 ;  /* 0x000000beb80bc211 */ /* 0x000fc400078420ff */
[----:B------:R-:W-:Y:S01]  /*20d0*/  @!P4 LEA R10, R23, R10, 0x18 ;  /* 0x0000000a170ac211 */ /* 0x000fe200078ec0ff */
[----:B------:R-:W-:Y:S02]  /*20e0*/  @!P5 IMAD R23, R3, 0x2, R26 ;  /* 0x000000020317d824 */ /* 0x000fe400078e021a */
[----:B------:R-:W-:-:S05]  /*20f0*/  VIADD R26, R22, 0x60 ;  /* 0x00000060161a7836 */ /* 0x000fca0000000000 */
[----:B------:R-:W-:Y:S01]  /*2100*/  ISETP.GE.AND P3, PT, R26, R7, PT ;  /* 0x000000071a00720c */ /* 0x000fe20003f66270 */
[C---:B----4-:R-:W-:Y:S01]  /*2110*/  IMAD.WIDE.U32 R40, R184.reuse, 0x20, RZ ;  /* 0x00000020b8287825 */ /* 0x050fe200078e00ff */
[----:B-1----:R-:W-:-:S03]  /*2120*/  @!P4 LEA.HI.X R12, R184, R191, R185, 0x4, P2 ;  /* 0x000000bfb80cc211 */ /* 0x002fc600010f24b9 */
[----:B------:R-:W-:Y:S01]  /*2130*/  @!P6 IMAD R13, R3, 0x2, R28 ;  /* 0x00000002030de824 */ /* 0x000fe200078e021c */
[----:B--2---:R-:W-:Y:S01]  /*2140*/  @!P4 LEA R34, P2, R11, R4, 0x1 ;  /* 0x000000040b22c211 */ /* 0x004fe200078408ff */
[----:B------:R-:W-:Y:S02]  /*2150*/  VIADD R28, R22, 0x50 ;  /* 0x00000050161c7836 */ /* 0x000fe40000000000 */
[----:B------:R-:W-:Y:S01]  /*2160*/  IMAD.SHL.U32 R4, R185, 0x20, RZ ;  /* 0x00000020b9047824 */ /* 0x000fe200078e00ff */
[----:B------:R-:W-:Y:S01]  /*2170*/  @!P4 LEA.HI.X R35, R11, R5, R12, 0x1, P2 ;  /* 0x000000050b23c211 */ /* 0x000fe200010f0c0c */
[----:B------:R-:W-:Y:S01]  /*2180*/  @!P4 IMAD R11, R3, 0x2, R10 ;  /* 0x00000002030bc824 */ /* 0x000fe200078e020a */
[----:B------:R-:W-:Y:S01]  /*2190*/  @!P6 LDGSTS.E.BYPASS.LTC128B.128 [R13+0x1800], desc[UR10][R32.64] ;  /* 0x01800000200defae */ /* 0x000fe2000b901d4a */
[----:B------:R-:W-:-:S03]  /*21a0*/  @!P1 IADD3 R5, P2, R190, R40, RZ ;  /* 0x00000028be059210 */ /* 0x000fc60007f5e0ff */
[----:B------:R1:W-:Y:S01]  /*21b0*/  @!P6 LDGSTS.E.BYPASS.LTC128B.128 [R13+0x3800], desc[UR10][R32.64+0x80] ;  /* 0x03800080200defae */ /* 0x0003e2000b901d4a */
[----:B------:R-:W-:Y:S02]  /*21c0*/  ISETP.GE.AND P6, PT, R16, R7, PT ;  /* 0x000000071000720c */ /* 0x000fe40003fc6270 */
[----:B------:R-:W-:Y:S01]  /*21d0*/  @!P1 IADD3.X R4, R191, R41, R4, P2, !PT ;  /* 0x00000029bf049210 */ /* 0x000fe200017fe404 */
[----:B------:R-:W-:Y:S01]  /*21e0*/  @!P5 LDGSTS.E.BYPASS.LTC128B.128 [R23+0x4000], desc[UR10][R14.64] ;  /* 0x040000000e17dfae */ /* 0x000fe2000b901d4a */
[----:B---3--:R-:W-:-:S03]  /*21f0*/  @!P1 LEA R48, P2, R5, R8, 0x1 ;  /* 0x0000000805309211 */ /* 0x008fc600078408ff */
[----:B------:R2:W-:Y:S01]  /*2200*/  @!P5 LDGSTS.E.BYPASS.LTC128B.128 [R23+0x8000], desc[UR10][R14.64+0x80] ;  /* 0x080000800e17dfae */ /* 0x0005e2000b901d4a */
[----:B------:R-:W-:Y:S02]  /*2210*/  ISETP.GE.AND P5, PT, R30, R7, PT ;  /* 0x000000071e00720c */ /* 0x000fe40003fa6270 */
[----:B------:R-:W-:Y:S01]  /*2220*/  @!P1 LEA.HI.X R49, R5, R9, R4, 0x1, P2 ;  /* 0x0000000905319211 */ /* 0x000fe200010f0c04 */
[----:B------:R-:W-:Y:S01]  /*2230*/  @!P4 LDGSTS.E.BYPASS.LTC128B.128 [R11+0x4800], desc[UR10][R34.64] ;  /* 0x04800000220bcfae */ /* 0x000fe2000b901d4a */
[----:B------:R-:W-:Y:S01]  /*2240*/  @!P1 MOV R9, 0x400 ;  /* 0x0000040000099802 */ /* 0x000fe20000000f00 */
[----:B------:R-:W3:Y:S01]  /*2250*/  @!P6 LDC.64 R4, c[0x0][0x218] ;  /* 0x00008600ff04eb82 */ /* 0x000ee20000000a00 */
[----:B------:R-:W-:Y:S01]  /*2260*/  @!P6 IMAD.WIDE.U32 R44, R184, 0x30, R190 ;  /* 0x00000030b82ce825 */ /* 0x000fe200078e00be */
[----:B------:R4:W-:Y:S01]  /*2270*/  @!P4 LDGSTS.E.BYPASS.LTC128B.128 [R11+0x8800], desc[UR10][R34.64+0x80] ;  /* 0x08800080220bcfae */ /* 0x0009e2000b901d4a */
[----:B------:R-:W-:Y:S01]  /*2280*/  ISETP.GE.AND P4, PT, R28, R7, PT ;  /* 0x000000071c00720c */ /* 0x000fe20003f86270 */
[----:B------:R-:W4:Y:S04]  /*2290*/  @!P1 S2R R10, SR_CgaCtaId ;  /* 0x00000000000a9919 */ /* 0x000f280000008800 */
[----:B------:R-:W3:Y:S01]  /*22a0*/  @!P5 S2R R36, SR_CgaCtaId ;  /* 0x000000000024d919 */ /* 0x000ee20000008800 */
[----:B-1----:R-:W-:Y:S01]  /*22b0*/  @!P5 MOV R13, 0x400 ;  /* 0x00000400000dd802 */ /* 0x002fe20000000f00 */
[----:B------:R-:W1:Y:S01]  /*22c0*/  @!P6 S2R R8, SR_CgaCtaId ;  /* 0x000000000008e919 */ /* 0x000e620000008800 */
[----:B------:R-:W1:Y:S01]  /*22d0*/  @!P3 S2R R32, SR_CgaCtaId ;  /* 0x000000000020b919 */ /* 0x000e620000008800 */
[----:B--2---:R-:W-:Y:S01]  /*22e0*/  VIADD R14, R22, 0x70 ;  /* 0x00000070160e7836 */ /* 0x004fe20000000000 */
[----:B------:R-:W-:-:S04]  /*22f0*/  @!P6 MOV R15, 0x400 ;  /* 0x00000400000fe802 */ /* 0x000fc80000000f00 */
[----:B------:R-:W-:Y:S01]  /*2300*/  ISETP.GE.AND P2, PT, R14, R7, PT ;  /* 0x000000070e00720c */ /* 0x000fe20003f46270 */
[----:B----4-:R-:W2:Y:S01]  /*2310*/  @!P4 S2R R34, SR_CgaCtaId ;  /* 0x000000000022c919 */ /* 0x010ea20000008800 */
[----:B------:R-:W-:Y:S02]  /*2320*/  @!P4 MOV R11, 0x400 ;  /* 0x00000400000bc802 */ /* 0x000fe40000000f00 */
[----:B------:R-:W-:-:S09]  /*2330*/  @!P1 LEA R10, R10, R9, 0x18 ;  /* 0x000000090a0a9211 */ /* 0x000fd200078ec0ff */
[----:B------:R-:W4:Y:S01]  /*2340*/  @!P2 S2R R40, SR_CgaCtaId ;  /* 0x000000000028a919 */ /* 0x000f220000008800 */
[----:B------:R-:W-:Y:S02]  /*2350*/  @!P3 MOV R9, 0x400 ;  /* 0x000004000009b802 */ /* 0x000fe40000000f00 */
[----:B---3--:R-:W-:Y:S02]  /*2360*/  @!P5 LEA R36, R36, R13, 0x18 ;  /* 0x0000000d2424d211 */ /* 0x008fe400078ec0ff */
[----:B------:R-:W3:Y:S01]  /*2370*/  @!P5 LDC.64 R12, c[0x0][0x218] ;  /* 0x00008600ff0cdb82 */ /* 0x000ee20000000a00 */
[----:B-1----:R-:W-:Y:S01]  /*2380*/  @!P6 LEA R8, R8, R15, 0x18 ;  /* 0x0000000f0808e211 */ /* 0x002fe200078ec0ff */
[C---:B------:R-:W-:Y:S02]  /*2390*/  @!P1 IMAD R15, R3.reuse, 0x2, R10 ;  /* 0x00000002030f9824 */ /* 0x040fe400078e020a */
[----:B------:R-:W-:Y:S01]  /*23a0*/  @!P5 IMAD R36, R3, 0x2, R36 ;  /* 0x000000020324d824 */ /* 0x000fe200078e0224 */
[----:B------:R-:W-:-:S02]  /*23b0*/  @!P3 LEA R32, R32, R9, 0x18 ;  /* 0x000000092020b211 */ /* 0x000fc400078ec0ff */
[----:B------:R-:W-:Y:S01]  /*23c0*/  @!P2 MOV R9, 0x400 ;  /* 0x000004000009a802 */ /* 0x000fe20000000f00 */
[----:B------:R-:W-:Y:S01]  /*23d0*/  @!P1 LDGSTS.E.BYPASS.LTC128B.128 [R15+0x5000], desc[UR10][R48.64] ;  /* 0x05000000300f9fae */ /* 0x000fe2000b901d4a */
[C---:B------:R-:W-:Y:S01]  /*23e0*/  @!P6 LEA R23, R3.reuse, R8, 0x1 ;  /* 0x000000080317e211 */ /* 0x040fe200078e08ff */
[----:B------:R-:W-:Y:S02]  /*23f0*/  @!P3 IMAD R32, R3, 0x2, R32 ;  /* 0x000000020320b824 */ /* 0x000fe400078e0220 */
[----:B------:R1:W-:Y:S01]  /*2400*/  @!P1 LDGSTS.E.BYPASS.LTC128B.128 [R15+0x9000], desc[UR10][R48.64+0x80] ;  /* 0x09000080300f9fae */ /* 0x0003e2000b901d4a */
[----:B------:R-:W-:Y:S01]  /*2410*/  @!P6 LEA R46, P1, R44, R4, 0x1 ;  /* 0x000000042c2ee211 */ /* 0x000fe200078208ff */
[----:B------:R-:W-:Y:S01]  /*2420*/  IMAD R4, R19, UR6, RZ ;  /* 0x0000000613047c24 */ /* 0x000fe2000f8e02ff */
[----:B--2---:R-:W-:Y:S01]  /*2430*/  @!P4 LEA R34, R34, R11, 0x18 ;  /* 0x0000000b2222c211 */ /* 0x004fe200078ec0ff */
[----:B------:R-:W-:-:S04]  /*2440*/  @!P6 IMAD R11, R185, 0x30, RZ ;  /* 0x00000030b90be824 */ /* 0x000fc800078e02ff */
[----:B------:R-:W-:Y:S02]  /*2450*/  @!P6 IMAD.IADD R42, R45, 0x1, R11 ;  /* 0x000000012d2ae824 */ /* 0x000fe400078e020b */
[----:B------:R-:W2:Y:S01]  /*2460*/  @!P4 LDC.64 R10, c[0x0][0x218] ;  /* 0x00008600ff0acb82 */ /* 0x000ea20000000a00 */
[C---:B------:R-:W-:Y:S01]  /*2470*/  @!P4 IMAD R34, R3.reuse, 0x2, R34 ;  /* 0x000000020322c824 */ /* 0x040fe200078e0222 */
[----:B----4-:R-:W-:Y:S02]  /*2480*/  @!P2 LEA R40, R40, R9, 0x18 ;  /* 0x000000092828a211 */ /* 0x010fe400078ec0ff */
[----:B------:R-:W-:Y:S01]  /*2490*/  @!P6 LEA.HI.X R47, R44, R5, R42, 0x1, P1 ;  /* 0x000000052c2fe211 */ /* 0x000fe200008f0c2a */
[C---:B------:R-:W-:Y:S01]  /*24a0*/  @!P4 IMAD.WIDE.U32 R44, R184.reuse, 0x50, R190 ;  /* 0x00000050b82cc825 */ /* 0x040fe200078e00be */
[C---:B------:R-:W-:Y:S02]  /*24b0*/  @!P5 LEA R19, P1, R184.reuse, R190, 0x6 ;  /* 0x000000beb813d211 */ /* 0x040fe400078230ff */
[----:B------:R-:W4:Y:S01]  /*24c0*/  @!P3 LDC.64 R8, c[0x0][0x218] ;  /* 0x00008600ff08bb82 */ /* 0x000f220000000a00 */
[----:B------:R-:W-:Y:S01]  /*24d0*/  @!P6 LDGSTS.E.BYPASS.LTC128B.128 [R23+0x5800], desc[UR10][R46.64] ;  /* 0x058000002e17efae */ /* 0x000fe2000b901d4a */
[----:B------:R-:W-:Y:S01]  /*24e0*/  @!P5 LEA.HI.X R42, R184, R191, R185, 0x6, P1 ;  /* 0x000000bfb82ad211 */ /* 0x000fe200008f34b9 */
[----:B------:R-:W-:Y:S01]  /*24f0*/  @!P2 IMAD R40, R3, 0x2, R40 ;  /* 0x000000020328a824 */ /* 0x000fe200078e0228 */
[----:B---3--:R-:W-:Y:S01]  /*2500*/  @!P5 LEA R12, P1, R19, R12, 0x1 ;  /* 0x0000000c130cd211 */ /* 0x008fe200078208ff */
[----:B------:R3:W-:Y:S01]  /*2510*/  @!P6 LDGSTS.E.BYPASS.LTC128B.128 [R23+0x9800], desc[UR10][R46.64+0x80] ;  /* 0x098000802e17efae */ /* 0x0007e2000b901d4a */
[----:B------:R-:W-:Y:S01]  /*2520*/  @!P3 IMAD R3, R185, 0x60, RZ ;  /* 0x00000060b903b824 */ /* 0x000fe200078e02ff */
[----:B------:R-:W-:Y:S01]  /*2530*/  ISETP.GE.AND P6, PT, R16, R7, PT ;  /* 0x000000071000720c */ /* 0x000fe20003fc6270 */
[----:B-1----:R-:W-:Y:S01]  /*2540*/  IMAD R15, R17, UR7, R4 ;  /* 0x00000007110f7c24 */ /* 0x002fe2000f8e0204 */
[----:B------:R-:W-:Y:S01]  /*2550*/  @!P5 LEA.HI.X R13, R19, R13, R42, 0x1, P1 ;  /* 0x0000000d130dd211 */ /* 0x000fe200008f0c2a */
[----:B------:R-:W1:Y:S01]  /*2560*/  @!P2 LDC.64 R4, c[0x0][0x218] ;  /* 0x00008600ff04ab82 */ /* 0x000e620000000a00 */
[----:B------:R-:W-:-:S02]  /*2570*/  @!P4 IMAD R17, R185, 0x50, RZ ;  /* 0x00000050b911c824 */ /* 0x000fc400078e02ff */
[----:B------:R-:W-:Y:S01]  /*2580*/  IMAD.IADD R25, R25, 0x1, R15 ;  /* 0x0000000119197824 */ /* 0x000fe200078e020f */
[----:B------:R-:W-:Y:S01]  /*2590*/  @!P5 LDGSTS.E.BYPASS.LTC128B.128 [R36+0x6000], desc[UR10][R12.64] ;  /* 0x060000000c24dfae */ /* 0x000fe2000b901d4a */
[----:B------:R-:W-:Y:S01]  /*25a0*/  @!P4 IMAD.IADD R17, R45, 0x1, R17 ;  /* 0x000000012d11c824 */ /* 0x000fe200078e0211 */
[----:B--2---:R-:W-:Y:S01]  /*25b0*/  @!P4 LEA R48, P1, R44, R10, 0x1 ;  /* 0x0000000a2c30c211 */ /* 0x004fe200078208ff */
[----:B------:R-:W-:Y:S01]  /*25c0*/  @!P2 IMAD R10, R185, 0x70, RZ ;  /* 0x00000070b90aa824 */ /* 0x000fe200078e02ff */
[----:B------:R2:W-:Y:S01]  /*25d0*/  @!P5 LDGSTS.E.BYPASS.LTC128B.128 [R36+0xa000], desc[UR10][R12.64+0x80] ;  /* 0x0a0000800c24dfae */ /* 0x0005e2000b901d4a */
[----:B------:R-:W-:Y:S01]  /*25e0*/  IMAD.WIDE.U32 R38, R38, R188, R24 ;  /* 0x000000bc26267225 */ /* 0x000fe200078e0018 */
[----:B------:R-:W-:Y:S02]  /*25f0*/  @!P4 LEA.HI.X R49, R44, R11, R17, 0x1, P1 ;  /* 0x0000000b2c31c211 */ /* 0x000fe400008f0c11 */
[----:B------:R-:W-:Y:S01]  /*2600*/  ISETP.GE.AND P5, PT, R30, R7, PT ;  /* 0x000000071e00720c */ /* 0x000fe20003fa6270 */
[----:B------:R-:W-:-:S02]  /*2610*/  @!P2 IMAD.WIDE.U32 R44, R184, 0x70, R190 ;  /* 0x00000070b82ca825 */ /* 0x000fc400078e00be */
[----:B------:R-:W-:Y:S02]  /*2620*/  @!P4 LDGSTS.E.BYPASS.LTC128B.128 [R34+0x6800], desc[UR10][R48.64] ;  /* 0x068000003022cfae */ /* 0x000fe4000b901d4a */
[----:B------:R-:W-:Y:S02]  /*2630*/  @!P2 IMAD.IADD R10, R45, 0x1, R10 ;  /* 0x000000012d0aa824 */ /* 0x000fe400078e020a */
[----:B------:R-:W-:Y:S01]  /*2640*/  @!P4 LDGSTS.E.BYPASS.LTC128B.128 [R34+0xa800], desc[UR10][R48.64+0x80] ;  /* 0x0a8000803022cfae */ /* 0x000fe2000b901d4a */
[----:B------:R-:W-:Y:S01]  /*2650*/  LEA R228, P4, R38, UR8, 0x1 ;  /* 0x0000000826e47c11 */ /* 0x000fe2000f8808ff */
[----:B---3--:R-:W-:-:S04]  /*2660*/  @!P3 IMAD.WIDE.U32 R46, R184, 0x60, R190 ;  /* 0x00000060b82eb825 */ /* 0x008fc800078e00be */
[----:B------:R-:W-:Y:S01]  /*2670*/  @!P3 IMAD.IADD R42, R47, 0x1, R3 ;  /* 0x000000012f2ab824 */ /* 0x000fe200078e0203 */
[C---:B----4-:R-:W-:Y:S02]  /*2680*/  @!P3 LEA R8, P1, R46.reuse, R8, 0x1 ;  /* 0x000000082e08b211 */ /* 0x050fe400078208ff */
[----:B------:R-:W-:Y:S02]  /*2690*/  LEA.HI R3, R123, R6, RZ, 0x4 ;  /* 0x000000067b037211 */ /* 0x000fe400078f20ff */
[----:B------:R-:W-:Y:S02]  /*26a0*/  @!P3 LEA.HI.X R9, R46, R9, R42, 0x1, P1 ;  /* 0x000000092e09b211 */ /* 0x000fe400008f0c2a */
[C---:B-1----:R-:W-:Y:S01]  /*26b0*/  @!P2 LEA R4, P1, R44.reuse, R4, 0x1 ;  /* 0x000000042c04a211 */ /* 0x042fe200078208ff */
[----:B--2---:R-:W-:Y:S02]  /*26c0*/  IMAD.IADD R36, R39, 0x1, R21 ;  /* 0x0000000127247824 */ /* 0x004fe400078e0215 */
[----:B------:R-:W-:Y:S01]  /*26d0*/  @!P3 LDGSTS.E.BYPASS.LTC128B.128 [R32+0x7000], desc[UR10][R8.64] ;  /* 0x070000000820bfae */ /* 0x000fe2000b901d4a */
[----:B------:R-:W-:Y:S01]  /*26e0*/  @!P2 LEA.HI.X R5, R44, R5, R10, 0x1, P1 ;  /* 0x000000052c05a211 */ /* 0x000fe200008f0c0a */
[----:B------:R-:W-:Y:S01]  /*26f0*/  IMAD.WIDE.U32 R12, R188, 0x20, RZ ;  /* 0x00000020bc0c7825 */ /* 0x000fe200078e00ff */
[-C--:B------:R-:W-:Y:S01]  /*2700*/  ISETP.GE.AND P1, PT, R18, R7.reuse, PT ;  /* 0x000000071200720c */ /* 0x080fe20003f26270 */
[----:B------:R1:W-:Y:S01]  /*2710*/  @!P3 LDGSTS.E.BYPASS.LTC128B.128 [R32+0xb000], desc[UR10][R8.64+0x80] ;  /* 0x0b0000800820bfae */ /* 0x0003e2000b901d4a */
[CC--:B------:R-:W-:Y:S01]  /*2720*/  ISETP.GE.AND P3, PT, R22.reuse, R7.reuse, PT ;  /* 0x000000071600720c */ /* 0x0c0fe20003f66270 */
[----:B------:R-:W-:Y:S01]  /*2730*/  IMAD.SHL.U32 R22, R22, 0x8, RZ ;  /* 0x0000000816167824 */ /* 0x000fe200078e00ff */
[----:B------:R-:W-:Y:S01]  /*2740*/  LEA.HI.X R229, R38, UR9, R36, 0x1, P4 ;  /* 0x0000000926e57c11 */ /* 0x000fe2000a0f0c24 */
[----:B------:R-:W-:Y:S01]  /*2750*/  @!P2 LDGSTS.E.BYPASS.LTC128B.128 [R40+0x7800], desc[UR10][R4.64] ;  /* 0x078000000428afae */ /* 0x000fe2000b901d4a */
[-C--:B------:R-:W-:Y:S01]  /*2760*/  ISETP.GE.AND P4, PT, R28, R7.reuse, PT ;  /* 0x000000071c00720c */ /* 0x080fe20003f86270 */
[----:B------:R-:W-:Y:S01]  /*2770*/  @!P6 IMAD.MOV.U32 R18, RZ, RZ, R228 ;  /* 0x000000ffff12e224 */ /* 0x000fe200078e00e4 */
[----:B------:R-:W-:Y:S01]  /*2780*/  LEA.HI R123, R123, R6, RZ, 0x5 ;  /* 0x000000067b7b7211 */ /* 0x000fe200078f28ff */
[----:B------:R2:W-:Y:S01]  /*2790*/  @!P2 LDGSTS.E.BYPASS.LTC128B.128 [R40+0xb800], desc[UR10][R4.64+0x80] ;  /* 0x0b8000800428afae */ /* 0x0005e2000b901d4a */
[----:B------:R-:W-:Y:S01]  /*27a0*/  ISETP.GE.AND P2, PT, R20, R7, PT ;  /* 0x000000071400720c */ /* 0x000fe20003f46270 */
[----:B------:R-:W-:Y:S01]  /*27b0*/  @!P6 IMAD.MOV.U32 R19, RZ, RZ, R229 ;  /* 0x000000ffff13e224 */ /* 0x000fe200078e00e5 */
[----:B------:R-:W-:Y:S01]  /*27c0*/  SHF.R.S32.HI R122, RZ, 0x5, R123 ;  /* 0x00000005ff7a7819 */ /* 0x000fe2000001147b */
[----:B------:R-:W0:Y:S01]  /*27d0*/  LDGDEPBAR ;  /* 0x00000000000079af */ /* 0x000e220000000000 */
[----:B------:R-:W-:-:S03]  /*27e0*/  LOP3.LUT R123, R123, 0xffffffe0, RZ, 0xc0, !PT ;  /* 0xffffffe07b7b7812 */ /* 0x000fc600078ec0ff */
[----:B------:R-:W-:Y:S01]  /*27f0*/  IMAD R121, R122, 0x10, R121 ;  /* 0x000000107a797824 */ /* 0x000fe200078e0279 */
[----:B-1----:R-:W-:Y:S02]  /*2800*/  LOP3.LUT R9, R3, 0xfffffff0, RZ, 0xc0, !PT ;  /* 0xfffffff003097812 */ /* 0x002fe400078ec0ff */
[----:B------:R-:W-:-:S03]  /*2810*/  SHF.R.S32.HI R8, RZ, 0x4, R3 ;  /* 0x00000004ff087819 */ /* 0x000fc60000011403 */
[----:B------:R-:W-:Y:S01]  /*2820*/  IMAD.IADD R9, R6, 0x1, -R9 ;  /* 0x0000000106097824 */ /* 0x000fe200078e0a09 */
[----:B--2---:R-:W-:Y:S01]  /*2830*/  SHF.L.U32 R4, R189, 0x5, RZ ;  /* 0x00000005bd047819 */ /* 0x004fe200000006ff */
[----:B------:R-:W-:-:S04]  /*2840*/  DEPBAR.LE SB0, 0x0 ;  /* 0x000080000000791a */ /* 0x000fc80000000000 */
[----:B------:R-:W-:Y:S01]  /*2850*/  BAR.SYNC.DEFER_BLOCKING 0x0 ;  /* 0x0000000000007b1d */ /* 0x000fe20000010000 */
[----:B------:R-:W-:-:S04]  /*2860*/  SHF.R.S32.HI R10, RZ, 0x1f, R9 ;  /* 0x0000001fff0a7819 */ /* 0x000fc80000011409 */
[----:B------:R-:W-:Y:S02]  /*2870*/  LEA.HI R5, R10, R9, RZ, 0x3 ;  /* 0x000000090a057211 */ /* 0x000fe400078f18ff */
[----:B------:R-:W-:Y:S02]  /*2880*/  LEA.HI R10, R3, R8, RZ, 0x1 ;  /* 0x00000008030a7211 */ /* 0x000fe400078f08ff */
[----:B------:R-:W-:-:S05]  /*2890*/  LOP3.LUT R16, R5, 0xfffffff8, RZ, 0xc0, !PT ;  /* 0xfffffff805107812 */ /* 0x000fca00078ec0ff */
[----:B------:R-:W-:Y:S01]  /*28a0*/  IMAD.IADD R3, R9, 0x1, -R16 ;  /* 0x0000000109037824 */ /* 0x000fe200078e0a10 */
[----:B------:R-:W-:Y:S01]  /*28b0*/  LOP3.LUT R9, R10, 0xfffffffe, RZ, 0xc0, !PT ;  /* 0xfffffffe0a097812 */ /* 0x000fe200078ec0ff */
[----:B------:R-:W-:-:S04]  /*28c0*/  @!P6 IMAD R16, R189, 0x60, RZ ;  /* 0x00000060bd10e824 */ /* 0x000fc800078e02ff */
[----:B------:R-:W-:Y:S02]  /*28d0*/  IMAD.IADD R9, R8, 0x1, -R9 ;  /* 0x0000000108097824 */ /* 0x000fe400078e0a09 */
[----:B------:R-:W-:Y:S01]  /*28e0*/  @!P4 IMAD R8, R189, 0xa0, RZ ;  /* 0x000000a0bd08c824 */ /* 0x000fe200078e02ff */
[----:B------:R-:W-:Y:S04]  /*28f0*/  @P3 STS.128 [R233+0xc000], RZ ;  /* 0x00c000ffe9003388 */ /* 0x000fe80000000c00 */
[----:B------:R-:W-:Y:S04]  /*2900*/  @P3 STS.128 [R233+0x10000], RZ ;  /* 0x010000ffe9003388 */ /* 0x000fe80000000c00 */
[----:B------:R-:W-:Y:S01]  /*2910*/  @!PT LDS RZ, [RZ] ;  /* 0x00000000fffff984 */ /* 0x000fe20000000800 */
[----:B------:R-:W-:Y:S01]  /*2920*/  @!PT LDS RZ, [RZ] ;  /* 0x00000000fffff984 */ /* 0x000fe20000000800 */
[----:B------:R-:W-:Y:S01]  /*2930*/  @!PT LDS RZ, [RZ] ;  /* 0x00000000fffff984 */ /* 0x000fe20000000800 */
[----:B------:R-:W-:Y:S04]  /*2940*/  @!P3 LDGSTS.E.BYPASS.LTC128B.128 [R233+0xc000], desc[UR10][R228.64] ;  /* 0x0c000000e4e9bfae */ /* 0x000fe8000b901d4a */
[----:B------:R-:W-:Y:S01]  /*2950*/  @!P3 LDGSTS.E.BYPASS.LTC128B.128 [R233+0x10000], desc[UR10][R228.64+0x80] ;  /* 0x10000080e4e9bfae */ /* 0x000fe2000b901d4a */
[----:B------:R-:W-:-:S03]  /*2960*/  @!P2 IADD3 R12, P3, R228, R12, RZ ;  /* 0x0000000ce40ca210 */ /* 0x000fc60007f7e0ff */
[----:B------:R-:W-:Y:S01]  /*2970*/  @P2 STS.128 [R233+0xc800], RZ ;  /* 0x00c800ffe9002388 */ /* 0x000fe20000000c00 */
[----:B------:R-:W-:Y:S01]  /*2980*/  @!P2 IADD3.X R13, R229, R13, R4, P3, !PT ;  /* 0x0000000de50da210 */ /* 0x000fe20001ffe404 */
[----:B------:R-:W-:Y:S01]  /*2990*/  IMAD.SHL.U32 R4, R0, 0x40, RZ ;  /* 0x0000004000047824 */ /* 0x000fe200078e00ff */
[----:B------:R-:W-:Y:S01]  /*29a0*/  ISETP.GE.AND P3, PT, R26, R7, PT ;  /* 0x000000071a00720c */ /* 0x000fe20003f66270 */
[----:B------:R-:W-:Y:S03]  /*29b0*/  @P2 STS.128 [R233+0x10800], RZ ;  /* 0x010800ffe9002388 */ /* 0x000fe60000000c00 */
[----:B------:R-:W-:Y:S01]  /*29c0*/  LOP3.LUT R11, R4, 0x1c0, RZ, 0xc0, !PT ;  /* 0x000001c0040b7812 */ /* 0x000fe200078ec0ff */
[----:B------:R-:W-:Y:S01]  /*29d0*/  @!PT LDS RZ, [RZ] ;  /* 0x00000000fffff984 */ /* 0x000fe20000000800 */
[----:B------:R-:W-:Y:S01]  /*29e0*/  @!PT LDS RZ, [RZ] ;  /* 0x00000000fffff984 */ /* 0x000fe20000000800 */
[----:B------:R-:W-:Y:S01]  /*29f0*/  @!PT LDS RZ, [RZ] ;  /* 0x00000000fffff984 */ /* 0x000fe20000000800 */
[----:B------:R-:W-:Y:S01]  /*2a00*/  @!P2 LDGSTS.E.BYPASS.LTC128B.128 [R233+0xc800], desc[UR10][R12.64] ;  /* 0x0c8000000ce9afae */ /* 0x000fe2000b901d4a */
[----:B------:R-:W-:Y:S02]  /*2a10*/  IMAD.SHL.U32 R4, R3, 0x40, RZ ;  /* 0x0000004003047824 */ /* 0x000fe400078e00ff */
[----:B------:R-:W-:Y:S01]  /*2a20*/  LOP3.LUT R22, R11, 0x8, R22, 0xf8, !PT ;  /* 0x000000080b167812 */ /* 0x000fe200078ef816 */
[----:B------:R1:W-:Y:S01]  /*2a30*/  @!P2 LDGSTS.E.BYPASS.LTC128B.128 [R233+0x10800], desc[UR10][R12.64+0x80] ;  /* 0x108000800ce9afae */ /* 0x0003e2000b901d4a */
[----:B------:R-:W-:-:S02]  /*2a40*/  SHF.R.U32.HI R11, RZ, 0x3, R11 ;  /* 0x00000003ff0b7819 */ /* 0x000fc4000001160b */
[----:B------:R-:W-:Y:S01]  /*2a50*/  @!P1 LEA R10, P2, R188, R228, 0x6 ;  /* 0x000000e4bc0a9211 */ /* 0x000fe200078430ff */
[----:B------:R-:W-:Y:S01]  /*2a60*/  @P1 STS.128 [R233+0xd000], RZ ;  /* 0x00d000ffe9001388 */ /* 0x000fe20000000c00 */
[----:B------:R-:W-:Y:S02]  /*2a70*/  LOP3.LUT R22, R22, R11, RZ, 0x3c, !PT ;  /* 0x0000000b16167212 */ /* 0x000fe400078e3cff */
[----:B------:R-:W-:Y:S01]  /*2a80*/  @!P1 LEA.HI.X R11, R188, R229, R189, 0x6, P2 ;  /* 0x000000e5bc0b9211 */ /* 0x000fe200010f34bd */
[----:B------:R-:W-:Y:S01]  /*2a90*/  @P1 STS.128 [R233+0x11000], RZ ;  /* 0x011000ffe9001388 */ /* 0x000fe20000000c00 */
[----:B------:R-:W-:Y:S01]  /*2aa0*/  ISETP.GE.AND P2, PT, R14, R7, PT ;  /* 0x000000070e00720c */ /* 0x000fe20003f46270 */
[C---:B------:R-:W-:Y:S01]  /*2ab0*/  IMAD.SHL.U32 R7, R9.reuse, 0x8, RZ ;  /* 0x0000000809077824 */ /* 0x040fe200078e00ff */
[----:B------:R-:W-:Y:S01]  /*2ac0*/  LOP3.LUT R4, R4, 0x1c0, RZ, 0xc0, !PT ;  /* 0x000001c004047812 */ /* 0x000fe200078ec0ff */
[----:B------:R-:W-:Y:S01]  /*2ad0*/  IMAD R225, R9, 0x200, R22 ;  /* 0x0000020009e17824 */ /* 0x000fe200078e0216 */
[----:B------:R-:W-:Y:S01]  /*2ae0*/  @!PT LDS RZ, [RZ] ;  /* 0x00000000fffff984 */ /* 0x000fe20000000800 */
[----:B------:R-:W-:Y:S01]  /*2af0*/  @!PT LDS RZ, [RZ] ;  /* 0x00000000fffff984 */ /* 0x000fe20000000800 */
[----:B------:R-:W-:Y:S01]  /*2b00*/  @!PT LDS RZ, [RZ] ;  /* 0x00000000fffff984 */ /* 0x000fe20000000800 */
[----:B------:R-:W-:Y:S01]  /*2b10*/  @!P1 LDGSTS.E.BYPASS.LTC128B.128 [R233+0xd000], desc[UR10][R10.64] ;  /* 0x0d0000000ae99fae */ /* 0x000fe2000b901d4a */
[----:B------:R-:W-:Y:S01]  /*2b20*/  @!P6 IMAD.WIDE.U32 R22, R188, 0x60, R18 ;  /* 0x00000060bc16e825 */ /* 0x000fe200078e0012 */
[----:B------:R-:W-:-:S02]  /*2b30*/  LOP3.LUT R7, R4, 0x8, R7, 0xf8, !PT ;  /* 0x0000000804077812 */ /* 0x000fc400078ef807 */
[----:B------:R-:W-:Y:S01]  /*2b40*/  SHF.R.U32.HI R4, RZ, 0x3, R4 ;  /* 0x00000003ff047819 */ /* 0x000fe20000011604 */
[----:B------:R-:W-:Y:S01]  /*2b50*/  @!P3 IMAD R14, R189, 0xc0, RZ ;  /* 0x000000c0bd0eb824 */ /* 0x000fe200078e02ff */
[----:B------:R-:W-:Y:S01]  /*2b60*/  @!P1 LDGSTS.E.BYPASS.LTC128B.128 [R233+0x11000], desc[UR10][R10.64+0x80] ;  /* 0x110000800ae99fae */ /* 0x000fe2000b901d4a */
[C---:B------:R-:W-:Y:S01]  /*2b70*/  @!P3 IMAD.WIDE.U32 R18, R188.reuse, 0xc0, R228 ;  /* 0x000000c0bc12b825 */ /* 0x040fe200078e00e4 */
[----:B------:R-:W-:Y:S02]  /*2b80*/  LOP3.LUT R4, R7, R4, RZ, 0x3c, !PT ;  /* 0x0000000407047212 */ /* 0x000fe400078e3cff */
[----:B------:R-:W-:Y:S01]  /*2b90*/  @P6 STS.128 [R233+0xd800], RZ ;  /* 0x00d800ffe9006388 */ /* 0x000fe20000000c00 */
[----:B------:R-:W-:Y:S01]  /*2ba0*/  IMAD.SHL.U32 R7, R5, 0x40, RZ ;  /* 0x0000004005077824 */ /* 0x000fe200078e00ff */
[----:B------:R-:W-:Y:S01]  /*2bb0*/  LEA R225, R225, UR4, 0x1 ;  /* 0x00000004e1e17c11 */ /* 0x000fe2000f8e08ff */
[----:B------:R-:W-:Y:S01]  /*2bc0*/  @!P3 IMAD.IADD R15, R19, 0x1, R14 ;  /* 0x00000001130fb824 */ /* 0x000fe200078e020e */
[-C--:B-1----:R-:W-:Y:S01]  /*2bd0*/  @!P4 MOV R13, R229.reuse ;  /* 0x000000e5000dc202 */ /* 0x082fe20000000f00 */
[----:B------:R-:W-:Y:S01]  /*2be0*/  @!P4 IMAD.MOV.U32 R12, RZ, RZ, R228 ;  /* 0x000000ffff0cc224 */ /* 0x000fe200078e00e4 */
[----:B------:R-:W-:Y:S01]  /*2bf0*/  LOP3.LUT R7, R7, 0xfffffe00, RZ, 0xc0, !PT ;  /* 0xfffffe0007077812 */ /* 0x000fe200078ec0ff */
[----:B------:R-:W-:Y:S01]  /*2c00*/  @!P3 IMAD.MOV.U32 R14, RZ, RZ, R18 ;  /* 0x000000ffff0eb224 */ /* 0x000fe200078e0012 */
[C---:B------:R-:W-:Y:S01]  /*2c10*/  @!P5 LEA R18, P1, R188.reuse, R228, 0x7 ;  /* 0x000000e4bc12d211 */ /* 0x040fe200078238ff */
[----:B------:R-:W-:Y:S01]  /*2c20*/  @!P6 IMAD.IADD R17, R23, 0x1, R16 ;  /* 0x000000011711e824 */ /* 0x000fe200078e0210 */
[----:B------:R-:W-:Y:S01]  /*2c30*/  @P6 STS.128 [R233+0x11800], RZ ;  /* 0x011800ffe9006388 */ /* 0x000fe20000000c00 */
[----:B------:R-:W-:Y:S01]  /*2c40*/  @!P6 IMAD.MOV.U32 R16, RZ, RZ, R22 ;  /* 0x000000ffff10e224 */ /* 0x000fe200078e0016 */
[C---:B------:R-:W-:Y:S01]  /*2c50*/  @!P5 LEA.HI.X R19, R188.reuse, R229, R189, 0x7, P1 ;  /* 0x000000e5bc13d211 */ /* 0x040fe200008f3cbd */
[----:B------:R-:W-:-:S03]  /*2c60*/  @!P4 IMAD.WIDE.U32 R20, R188, 0xa0, R12 ;  /* 0x000000a0bc14c825 */ /* 0x000fc600078e000c */
[----:B------:R-:W-:Y:S01]  /*2c70*/  @!PT LDS RZ, [RZ] ;  /* 0x00000000fffff984 */ /* 0x000fe20000000800 */
[----:B------:R-:W-:Y:S01]  /*2c80*/  @!PT LDS RZ, [RZ] ;  /* 0x00000000fffff984 */ /* 0x000fe20000000800 */
[----:B------:R-:W-:Y:S01]  /*2c90*/  @!PT LDS RZ, [RZ] ;  /* 0x00000000fffff984 */ /* 0x000fe20000000800 */
[----:B------:R-:W-:Y:S01]  /*2ca0*/  @!P6 LDGSTS.E.BYPASS.LTC128B.128 [R233+0xd800], desc[UR10][R16.64] ;  /* 0x0d80000010e9efae */ /* 0x000fe2000b901d4a */
[----:B------:R-:W-:Y:S02]  /*2cb0*/  @!P4 IMAD.IADD R9, R21, 0x1, R8 ;  /* 0x000000011509c824 */ /* 0x000fe400078e0208 */
[----:B------:R-:W-:Y:S01]  /*2cc0*/  IMAD R5, R122, 0x400, R7 ;  /* 0x000004007a057824 */ /* 0x000fe200078e0207 */
[----:B------:R-:W-:Y:S01]  /*2cd0*/  @!P6 LDGSTS.E.BYPASS.LTC128B.128 [R233+0x11800], desc[UR10][R16.64+0x80] ;  /* 0x1180008010e9efae */ /* 0x000fe2000b901d4a */
[----:B------:R-:W-:Y:S02]  /*2ce0*/  @!P4 IMAD.MOV.U32 R8, RZ, RZ, R20 ;  /* 0x000000ffff08c224 */ /* 0x000fe400078e0014 */
[----:B------:R-:W-:Y:S01]  /*2cf0*/  @!P2 IMAD R12, R189, 0xe0, RZ ;  /* 0x000000e0bd0ca824 */ /* 0x000fe200078e02ff */
[----:B------:R-:W-:Y:S01]  /*2d00*/  @P5 STS.128 [R233+0xe000], RZ ;  /* 0x00e000ffe9005388 */ /* 0x000fe20000000c00 */
[----:B------:R-:W-:Y:S01]  /*2d10*/  @!P2 IMAD.WIDE.U32 R24, R188, 0xe0, R228 ;  /* 0x000000e0bc18a825 */ /* 0x000fe200078e00e4 */
[----:B------:R-:W-:-:S02]  /*2d20*/  IADD3 R226, R4, R5, RZ ;  /* 0x0000000504e27210 */ /* 0x000fc40007ffe0ff */
[----:B------:R-:W-:Y:S01]  /*2d30*/  @P5 STS.128 [R233+0x12000], RZ ;  /* 0x012000ffe9005388 */ /* 0x000fe20000000c00 */
[----:B------:R-:W-:Y:S01]  /*2d40*/  @!P2 IMAD.IADD R13, R25, 0x1, R12 ;  /* 0x00000001190da824 */ /* 0x000fe200078e020c */
[----:B------:R-:W-:Y:S01]  /*2d50*/  LEA R226, R226, UR4, 0x1 ;  /* 0x00000004e2e27c11 */ /* 0x000fe2000f8e08ff */
[----:B------:R-:W-:Y:S01]  /*2d60*/  @!P2 IMAD.MOV.U32 R12, RZ, RZ, R24 ;  /* 0x000000ffff0ca224 */ /* 0x000fe200078e0018 */
[----:B------:R-:W-:Y:S01]  /*2d70*/  @!PT LDS RZ, [RZ] ;  /* 0x00000000fffff984 */ /* 0x000fe20000000800 */
[----:B------:R-:W-:Y:S01]  /*2d80*/  @!PT LDS RZ, [RZ] ;  /* 0x00000000fffff984 */ /* 0x000fe20000000800 */
[----:B------:R-:W-:Y:S01]  /*2d90*/  @!PT LDS RZ, [RZ] ;  /* 0x00000000fffff984 */ /* 0x000fe20000000800 */
[----:B------:R-:W-:Y:S01]  /*2da0*/  @!P5 LDGSTS.E.BYPASS.LTC128B.128 [R233+0xe000], desc[UR10][R18.64] ;  /* 0x0e00000012e9dfae */ /* 0x000fe2000b901d4a */
[----:B------:R-:W-:Y:S02]  /*2db0*/  IMAD.MOV.U32 R5, RZ, RZ, 0x10 ;  /* 0x00000010ff057424 */ /* 0x000fe400078e00ff */
[----:B------:R-:W-:Y:S01]  /*2dc0*/  VIADD R223, R225, 0x4020 ;  /* 0x00004020e1df7836 */ /* 0x000fe20000000000 */
[----:B------:R1:W-:Y:S01]  /*2dd0*/  @!P5 LDGSTS.E.BYPASS.LTC128B.128 [R233+0x12000], desc[UR10][R18.64+0x80] ;  /* 0x1200008012e9dfae */ /* 0x0003e2000b901d4a */
[----:B------:R-:W-:-:S03]  /*2de0*/  IMAD.IADD R4, R7, 0x1, R4 ;  /* 0x0000000107047824 */ /* 0x000fc600078e0204 */
[----:B------:R-:W-:Y:S04]  /*2df0*/  @P4 STS.128 [R233+0xe800], RZ ;  /* 0x00e800ffe9004388 */ /* 0x000fe80000000c00 */
[----:B------:R-:W-:Y:S04]  /*2e00*/  @P4 STS.128 [R233+0x12800], RZ ;  /* 0x012800ffe9004388 */ /* 0x000fe80000000c00 */
[----:B------:R-:W-:Y:S01]  /*2e10*/  @!PT LDS RZ, [RZ] ;  /* 0x00000000fffff984 */ /* 0x000fe20000000800 */
[----:B------:R-:W-:Y:S01]  /*2e20*/  @!PT LDS RZ, [RZ] ;  /* 0x00000000fffff984 */ /* 0x000fe20000000800 */
[----:B------:R-:W-:Y:S01]  /*2e30*/  @!PT LDS RZ, [RZ] ;  /* 0x00000000fffff984 */ /* 0x000fe20000000800 */
[----:B------:R-:W-:Y:S04]  /*2e40*/  @!P4 LDGSTS.E.BYPASS.LTC128B.128 [R233+0xe800], desc[UR10][R8.64] ;  /* 0x0e80000008e9cfae */ /* 0x000fe8000b901d4a */
[----:B------:R2:W-:Y:S04]  /*2e50*/  @!P4 LDGSTS.E.BYPASS.LTC128B.128 [R233+0x12800], desc[UR10][R8.64+0x80] ;  /* 0x1280008008e9cfae */ /* 0x0005e8000b901d4a */
[----:B------:R-:W-:Y:S04]  /*2e60*/  @P3 STS.128 [R233+0xf000], RZ ;  /* 0x00f000ffe9003388 */ /* 0x000fe80000000c00 */
[----:B------:R-:W-:Y:S04]  /*2e70*/  @P3 STS.128 [R233+0x13000], RZ ;  /* 0x013000ffe9003388 */ /* 0x000fe80000000c00 */
[----:B------:R-:W-:Y:S01]  /*2e80*/  @!PT LDS RZ, [RZ] ;  /* 0x00000000fffff984 */ /* 0x000fe20000000800 */
[----:B------:R-:W-:Y:S01]  /*2e90*/  @!PT LDS RZ, [RZ] ;  /* 0x00000000fffff984 */ /* 0x000fe20000000800 */
[----:B------:R-:W-:Y:S01]  /*2ea0*/  @!PT LDS RZ, [RZ] ;  /* 0x00000000fffff984 */ /* 0x000fe20000000800 */
[----:B------:R-:W-:Y:S04]  /*2eb0*/  @!P3 LDGSTS.E.BYPASS.LTC128B.128 [R233+0xf000], desc[UR10][R14.64] ;  /* 0x0f0000000ee9bfae */ /* 0x000fe8000b901d4a */
[----:B------:R-:W-:Y:S01]  /*2ec0*/  @!P3 LDGSTS.E.BYPASS.LTC128B.128 [R233+0x13000], desc[UR10][R14.64+0x80] ;  /* 0x130000800ee9bfae */ /* 0x000fe2000b901d4a */
[----:B------:R-:W-:-:S03]  /*2ed0*/  LOP3.LUT P3, RZ, R0, 0x2, RZ, 0xc0, !PT ;  /* 0x0000000200ff7812 */ /* 0x000fc6000786c0ff */
[----:B------:R-:W-:Y:S04]  /*2ee0*/  @P2 STS.128 [R233+0xf800], RZ ;  /* 0x00f800ffe9002388 */ /* 0x000fe80000000c00 */
[----:B------:R-:W-:Y:S04]  /*2ef0*/  @P2 STS.128 [R233+0x13800], RZ ;  /* 0x013800ffe9002388 */ /* 0x000fe80000000c00 */
[----:B------:R-:W-:Y:S01]  /*2f00*/  @!PT LDS RZ, [RZ] ;  /* 0x00000000fffff984 */ /* 0x000fe20000000800 */
[----:B------:R-:W-:Y:S01]  /*2f10*/  @!PT LDS RZ, [RZ] ;  /* 0x00000000fffff984 */ /* 0x000fe20000000800 */
[----:B------:R-:W-:Y:S01]  /*2f20*/  @!PT LDS RZ, [RZ] ;  /* 0x00000000fffff984 */ /* 0x000fe20000000800 */
[----:B------:R-:W-:Y:S04]  /*2f30*/  @!P2 LDGSTS.E.BYPASS.LTC128B.128 [R233+0xf800], desc[UR10][R12.64] ;  /* 0x0f8000000ce9afae */ /* 0x000fe8000b901d4a */
[----:B------:R3:W-:Y:S01]  /*2f40*/  @!P2 LDGSTS.E.BYPASS.LTC128B.128 [R233+0x13800], desc[UR10][R12.64+0x80] ;  /* 0x138000800ce9afae */ /* 0x0007e2000b901d4a */
[----:B------:R-:W-:Y:S01]  /*2f50*/  R2P PR, R3, 0x6 ;  /* 0x0000000603007804 */ /* 0x000fe20000000000 */
[----:B------:R-:W-:-:S02]  /*2f60*/  VIADD R3, R225, 0x4000 ;  /* 0x00004000e1037836 */ /* 0x000fc40000000000 */
[----:B------:R-:W-:Y:S02]  /*2f70*/  LDSM.16.M88.4 R24, [R226] ;  /* 0x00000000e218783b */ /* 0x000fe40000000200 */
[----:B------:R-:W-:Y:S01]  /*2f80*/  SEL R5, R5, 0xfffffff0, !P1 ;  /* 0xfffffff005057807 */ /* 0x000fe20004800000 */
[----:B------:R-:W-:Y:S01]  /*2f90*/  @P3 VIADD R223, R3, 0xffffffe0 ;  /* 0xffffffe003df3836 */ /* 0x000fe20000000000 */
[----:B------:R-:W4:Y:S01]  /*2fa0*/  LDSM.16.M88.4 R68, [R225+0x5800] ;  /* 0x00580000e144783b */ /* 0x000f220000000200 */
[----:B------:R-:W-:Y:S02]  /*2fb0*/  LOP3.LUT P1, RZ, R0, 0x4, RZ, 0xc0, !PT ;  /* 0x0000000400ff7812 */ /* 0x000fe4000782c0ff */
[----:B------:R-:W-:Y:S01]  /*2fc0*/  IMAD R224, R5, 0x2, R226 ;  /* 0x0000000205e07824 */ /* 0x000fe200078e02e2 */
[----:B------:R-:W3:Y:S01]  /*2fd0*/  LDSM.16.M88.4 R52, [R225+0x7800] ;  /* 0x00780000e134783b */ /* 0x000ee20000000200 */
[C---:B------:R-:W-:Y:S01]  /*2fe0*/  VIADD R215, R223.reuse, 0x800 ;  /* 0x00000800dfd77836 */ /* 0x040fe20000000000 */
[C---:B------:R-:W-:Y:S01]  /*2ff0*/  IADD3 R209, R223.reuse, 0x3800, RZ ;  /* 0x00003800dfd17810 */ /* 0x040fe20007ffe0ff */
[C---:B------:R-:W-:Y:S01]  /*3000*/  VIADD R214, R223.reuse, 0x1000 ;  /* 0x00001000dfd67836 */ /* 0x040fe20000000000 */
[----:B-1----:R-:W1:Y:S01]  /*3010*/  LDSM.16.M88.4 R16, [R225+0x4000] ;  /* 0x00400000e110783b */ /* 0x002e620000000200 */
[----:B------:R-:W-:-:S02]  /*3020*/  VIADD R213, R223, 0x1800 ;  /* 0x00001800dfd57836 */ /* 0x000fc40000000000 */
[C---:B------:R-:W-:Y:S01]  /*3030*/  VIADD R212, R223.reuse, 0x2000 ;  /* 0x00002000dfd47836 */ /* 0x040fe20000000000 */
[----:B--2---:R-:W2:Y:S01]  /*3040*/  LDSM.16.M88.4 R8, [R225+0x4800] ;  /* 0x00480000e108783b */ /* 0x004ea20000000200 */
[C---:B------:R-:W-:Y:S02]  /*3050*/  VIADD R211, R223.reuse, 0x2800 ;  /* 0x00002800dfd37836 */ /* 0x040fe40000000000 */
[C---:B------:R-:W-:Y:S01]  /*3060*/  VIADD R210, R223.reuse, 0x3000 ;  /* 0x00003000dfd27836 */ /* 0x040fe20000000000 */
[----:B------:R-:W2:Y:S01]  /*3070*/  LDSM.16.M88.4 R76, [R225+0x5000] ;  /* 0x00500000e14c783b */ /* 0x000ea20000000200 */
[C---:B------:R-:W-:Y:S02]  /*3080*/  VIADD R207, R223.reuse, 0x4000 ;  /* 0x00004000dfcf7836 */ /* 0x040fe40000000000 */
[C---:B------:R-:W-:Y:S01]  /*3090*/  VIADD R206, R223.reuse, 0x4800 ;  /* 0x00004800dfce7836 */ /* 0x040fe20000000000 */
[----:B------:R-:W2:Y:S01]  /*30a0*/  LDSM.16.M88.4 R60, [R225+0x6000] ;  /* 0x00600000e13c783b */ /* 0x000ea20000000200 */
[----:B------:R-:W-:-:S02]  /*30b0*/  VIADD R205, R223, 0x5000 ;  /* 0x00005000dfcd7836 */ /* 0x000fc40000000000 */
[C---:B------:R-:W-:Y:S01]  /*30c0*/  VIADD R204, R223.reuse, 0x5800 ;  /* 0x00005800dfcc7836 */ /* 0x040fe20000000000 */
[----:B------:R-:W2:Y:S01]  /*30d0*/  LDSM.16.M88.4 R48, [R225+0x6800] ;  /* 0x00680000e130783b */ /* 0x000ea20000000200 */
[C---:B------:R-:W-:Y:S02]  /*30e0*/  VIADD R203, R223.reuse, 0x6000 ;  /* 0x00006000dfcb7836 */ /* 0x040fe40000000000 */
[C---:B------:R-:W-:Y:S01]  /*30f0*/  VIADD R202, R223.reuse, 0x6800 ;  /* 0x00006800dfca7836 */ /* 0x040fe20000000000 */
[----:B------:R-:W2:Y:S01]  /*3100*/  LDSM.16.M88.4 R40, [R225+0x7000] ;  /* 0x00700000e128783b */ /* 0x000ea20000000200 */
[C---:B------:R-:W-:Y:S02]  /*3110*/  VIADD R201, R223.reuse, 0x7000 ;  /* 0x00007000dfc97836 */ /* 0x040fe40000000000 */
[----:B------:R-:W-:Y:S01]  /*3120*/  VIADD R200, R223, 0x7800 ;  /* 0x00007800dfc87836 */ /* 0x000fe20000000000 */
[----:B------:R-:W-:Y:S04]  /*3130*/  LDSM.16.M88.4 R88, [R224] ;  /* 0x00000000e058783b */ /* 0x000fe80000000200 */
[----:B------:R-:W2:Y:S01]  /*3140*/  LDSM.16.M88.4 R28, [R223+0x1800] ;  /* 0x00180000df1c783b */ /* 0x000ea20000000200 */
[C---:B----4-:R-:W-:Y:S03]  /*3150*/  HMMA.16816.F32 R72, R24.reuse, R68, RZ ;  /* 0x000000441848723c */ /* 0x050fe600000018ff */
[----:B------:R-:W4:Y:S04]  /*3160*/  LDSM.16.M88.4 R116, [R223] ;  /* 0x00000000df74783b */ /* 0x000f280000000200 */
[----:B------:R-:W4:Y:S01]  /*3170*/  LDSM.16.M88.4 R112, [R223+0x800] ;  /* 0x00080000df70783b */ /* 0x000f220000000200 */
[C---:B------:R-:W-:Y:S03]  /*3180*/  HMMA.16816.F32 R68, R24.reuse, R70, RZ ;  /* 0x000000461844723c */ /* 0x040fe600000018ff */
[----:B------:R-:W4:Y:S03]  /*3190*/  LDSM.16.M88.4 R108, [R223+0x1000] ;  /* 0x00100000df6c783b */ /* 0x000f260000000200 */
[C---:B---3--:R-:W-:Y:S01]  /*31a0*/  HMMA.16816.F32 R32, R24.reuse, R52, RZ ;  /* 0x000000341820723c */ /* 0x048fe200000018ff */
[----:B------:R-:W3:Y:S04]  /*31b0*/  LDSM.16.M88.4 R104, [R223+0x2000] ;  /* 0x00200000df68783b */ /* 0x000ee80000000200 */
[----:B------:R-:W3:Y:S01]  /*31c0*/  LDSM.16.M88.4 R100, [R223+0x2800] ;  /* 0x00280000df64783b */ /* 0x000ee20000000200 */
[----:B-1----:R-:W-:Y:S01]  /*31d0*/  HMMA.16816.F32 R20, R24, R16, RZ ;  /* 0x000000101814723c */ /* 0x002fe200000018ff */
[----:B------:R-:W-:-:S02]  /*31e0*/  IMAD.MOV.U32 R52, RZ, RZ, 0x20 ;  /* 0x00000020ff347424 */ /* 0x000fc400078e00ff */
[----:B------:R-:W1:Y:S03]  /*31f0*/  LDSM.16.M88.4 R96, [R223+0x3000] ;  /* 0x00300000df60783b */ /* 0x000e660000000200 */
[C---:B------:R-:W-:Y:S01]  /*3200*/  SEL R3, R52.reuse, 0xffffffe0, !P2 ;  /* 0xffffffe034037807 */ /* 0x040fe20005000000 */
[C---:B--2---:R-:W-:Y:S01]  /*3210*/  HMMA.16816.F32 R12, R24.reuse, R8, RZ ;  /* 0x00000008180c723c */ /* 0x044fe200000018ff */
[----:B------:R-:W-:Y:S01]  /*3220*/  SEL R0, R52, 0xffffffe0, !P1 ;  /* 0xffffffe034007807 */ /* 0x000fe20004800000 */
[----:B------:R-:W2:Y:S01]  /*3230*/  LDSM.16.M88.4 R92, [R223+0x3800] ;  /* 0x00380000df5c783b */ /* 0x000ea20000000200 */
[----:B------:R-:W-:Y:S01]  /*3240*/  ISETP.GT.AND P2, PT, R194, 0x1, PT ;  /* 0x00000001c200780c */ /* 0x000fe20003f44270 */
[C---:B------:R-:W-:Y:S02]  /*3250*/  IMAD R222, R3.reuse, 0x2, R226 ;  /* 0x0000000203de7824 */ /* 0x040fe400078e02e2 */
[----:B------:R-:W-:Y:S01]  /*3260*/  HMMA.16816.F32 R16, R24, R18, RZ ;  /* 0x000000121810723c */ /* 0x000fe200000018ff */
[----:B------:R-:W-:Y:S01]  /*3270*/  IMAD R219, R0, 0x2, R225 ;  /* 0x0000000200db7824 */ /* 0x000fe200078e02e1 */
[----:B------:R-:W0:Y:S01]  /*3280*/  LDGDEPBAR ;  /* 0x00000000000079af */ /* 0x000e220000000000 */
[----:B------:R-:W-:-:S02]  /*3290*/  IMAD R221, R3, 0x2, R224 ;  /* 0x0000000203dd7824 */ /* 0x000fc400078e02e0 */
[----:B------:R-:W-:Y:S01]  /*32a0*/  IMAD R208, R0, 0x2, R223 ;  /* 0x0000000200d07824 */ /* 0x000fe200078e02df */
[C---:B------:R-:W-:Y:S01]  /*32b0*/  HMMA.16816.F32 R8, R24.reuse, R10, RZ ;  /* 0x0000000a1808723c */ /* 0x040fe200000018ff */
[----:B------:R-:W-:Y:S01]  /*32c0*/  LDSM.16.M88.4 R84, [R222] ;  /* 0x00000000de54783b */ /* 0x000fe20000000200 */
[----:B------:R-:W-:Y:S02]  /*32d0*/  IADD3 R0, -R123, R6, RZ ;  /* 0x000000067b007210 */ /* 0x000fe40007ffe1ff */
[----:B------:R-:W4:Y:S02]  /*32e0*/  @!P2 LDC.64 R186, c[0x0][0x218] ;  /* 0x00008600ffbaab82 */ /* 0x000f240000000a00 */
[C---:B------:R-:W-:Y:S06]  /*32f0*/  HMMA.16816.F32 R80, R24.reuse, R76, RZ ;  /* 0x0000004c1850723c */ /* 0x040fec00000018ff */
[C---:B------:R-:W-:Y:S06]  /*3300*/  HMMA.16816.F32 R64, R24.reuse, R60, RZ ;  /* 0x0000003c1840723c */ /* 0x040fec00000018ff */
[C---:B------:R-:W-:Y:S06]  /*3310*/  HMMA.16816.F32 R56, R24.reuse, R48, RZ ;  /* 0x000000301838723c */ /* 0x040fec00000018ff */
[----:B------:R-:W-:Y:S01]  /*3320*/  HMMA.16816.F32 R44, R24, R40, RZ ;  /* 0x00000028182c723c */ /* 0x000fe200000018ff */
[----:B----4-:R-:W-:-:S05]  /*3330*/  @!P2 LEA R236, P1, R190, R186, 0x1 ;  /* 0x000000babeeca211 */ /* 0x010fca00078208ff */
[----:B------:R-:W-:Y:S01]  /*3340*/  HMMA.16816.F32 R76, R24, R78, RZ ;  /* 0x0000004e184c723c */ /* 0x000fe200000018ff */
[----:B------:R-:W-:-:S05]  /*3350*/  @!P2 LEA.HI.X R237, R190, R187, R191, 0x1, P1 ;  /* 0x000000bbbeeda211 */ /* 0x000fca00008f0cbf */
[C---:B------:R-:W-:Y:S06]  /*3360*/  HMMA.16816.F32 R60, R24.reuse, R62, RZ ;  /* 0x0000003e183c723c */ /* 0x040fec00000018ff */
[C---:B------:R-:W-:Y:S06]  /*3370*/  HMMA.16816.F32 R48, R24.reuse, R50, RZ ;  /* 0x000000321830723c */ /* 0x040fec00000018ff */
[C---:B------:R-:W-:Y:S06]  /*3380*/  HMMA.16816.F32 R40, R24.reuse, R42, RZ ;  /* 0x0000002a1828723c */ /* 0x040fec00000018ff */
[----:B------:R-:W-:Y:S01]  /*3390*/  HMMA.16816.F32 R24, R24, R54, RZ ;  /* 0x000000361818723c */ /* 0x000fe200000018ff */
        /* <DEDUP_REMOVED lines=13> */
[C---:B---3--:R-:W-:Y:S06]  /*3470*/  HMMA.16816.F32 R64, R88.reuse, R104, R64 ;  /* 0x000000685840723c */ /* 0x048fec0000001840 */
[C---:B------:R-:W-:Y:S01]  /*3480*/  HMMA.16816.F32 R60, R88.reuse, R106, R60 ;  /* 0x0000006a583c723c */ /* 0x040fe2000000183c */
[----:B------:R-:W3:Y:S05]  /*3490*/  LDSM.16.M88.4 R104, [R219+0x5800] ;  /* 0x00580000db68783b */ /* 0x000eea0000000200 */
[C---:B------:R-:W-:Y:S06]  /*34a0*/  HMMA.16816.F32 R56, R88.reuse, R100, R56 ;  /* 0x000000645838723c */ /* 0x040fec0000001838 */
[C---:B------:R-:W-:Y:S01]  /*34b0*/  HMMA.16816.F32 R48, R88.reuse, R102, R48 ;  /* 0x000000665830723c */ /* 0x040fe20000001830 */
[----:B------:R-:W3:Y:S05]  /*34c0*/  LDSM.16.M88.4 R100, [R219+0x6000] ;  /* 0x00600000db64783b */ /* 0x000eea0000000200 */
[C---:B-1----:R-:W-:Y:S06]  /*34d0*/  HMMA.16816.F32 R44, R88.reuse, R96, R44 ;  /* 0x00000060582c723c */ /* 0x042fec000000182c */
[C---:B------:R-:W-:Y:S01]  /*34e0*/  HMMA.16816.F32 R40, R88.reuse, R98, R40 ;  /* 0x000000625828723c */ /* 0x040fe20000001828 */
[----:B------:R-:W-:Y:S05]  /*34f0*/  LDSM.16.M88.4 R96, [R219+0x7800] ;  /* 0x00780000db60783b */ /* 0x000fea0000000200 */
[C---:B--2---:R-:W-:Y:S06]  /*3500*/  HMMA.16816.F32 R32, R88.reuse, R92, R32 ;  /* 0x0000005c5820723c */ /* 0x044fec0000001820 */
[----:B------:R-:W-:Y:S01]  /*3510*/  HMMA.16816.F32 R24, R88, R94, R24 ;  /* 0x0000005e5818723c */ /* 0x000fe20000001818 */
[----:B------:R-:W1:Y:S04]  /*3520*/  LDSM.16.M88.4 R92, [R219+0x6800] ;  /* 0x00680000db5c783b */ /* 0x000e680000000200 */
[----:B------:R-:W-:Y:S01]  /*3530*/  LDSM.16.M88.4 R88, [R221] ;  /* 0x00000000dd58783b */ /* 0x000fe20000000200 */
[C---:B----4-:R-:W-:Y:S06]  /*3540*/  HMMA.16816.F32 R20, R84.reuse, R52, R20 ;  /* 0x000000345414723c */ /* 0x050fec0000001814 */
[C---:B------:R-:W-:Y:S01]  /*3550*/  HMMA.16816.F32 R16, R84.reuse, R54, R16 ;  /* 0x000000365410723c */ /* 0x040fe20000001810 */
[----:B------:R-:W2:Y:S05]  /*3560*/  LDSM.16.M88.4 R52, [R219+0x7000] ;  /* 0x00700000db34783b */ /* 0x000eaa0000000200 */
[C---:B------:R-:W-:Y:S06]  /*3570*/  HMMA.16816.F32 R12, R84.reuse, R28, R12 ;  /* 0x0000001c540c723c */ /* 0x040fec000000180c */
[C---:B------:R-:W-:Y:S01]  /*3580*/  HMMA.16816.F32 R8, R84.reuse, R30, R8 ;  /* 0x0000001e5408723c */ /* 0x040fe20000001808 */
[----:B------:R-:W4:Y:S05]  /*3590*/  LDSM.16.M88.4 R28, [R208] ;  /* 0x00000000d01c783b */ /* 0x000f2a0000000200 */
[C---:B------:R-:W-:Y:S06]  /*35a0*/  HMMA.16816.F32 R80, R84.reuse, R108, R80 ;  /* 0x0000006c5450723c */ /* 0x040fec0000001850 */
[C---:B------:R-:W-:Y:S01]  /*35b0*/  HMMA.16816.F32 R76, R84.reuse, R110, R76 ;  /* 0x0000006e544c723c */ /* 0x040fe2000000184c */
[----:B------:R-:W-:Y:S05]  /*35c0*/  LDSM.16.M88.4 R108, [R208+0x1800] ;  /* 0x00180000d06c783b */ /* 0x000fea0000000200 */
[C---:B---3--:R-:W-:Y:S06]  /*35d0*/  HMMA.16816.F32 R72, R84.reuse, R104, R72 ;  /* 0x000000685448723c */ /* 0x048fec0000001848 */
        /* <DEDUP_REMOVED lines=10> */
[----:B------:R-:W2:Y:S05]  /*3680*/  LDSM.16.M88.4 R52, [R208+0x3000] ;  /* 0x00300000d034783b */ /* 0x000eaa0000000200 */
[C---:B------:R-:W-:Y:S06]  /*3690*/  HMMA.16816.F32 R32, R84.reuse, R96, R32 ;  /* 0x000000605420723c */ /* 0x040fec0000001820 */
[----:B------:R-:W-:Y:S01]  /*36a0*/  HMMA.16816.F32 R24, R84, R98, R24 ;  /* 0x000000625418723c */ /* 0x000fe20000001818 */
[----:B------:R-:W-:Y:S04]  /*36b0*/  LDSM.16.M88.4 R84, [R226+0x2000] ;  /* 0x00200000e254783b */ /* 0x000fe80000000200 */
[----:B------:R-:W-:Y:S01]  /*36c0*/  LDSM.16.M88.4 R96, [R225+0x8800] ;  /* 0x00880000e160783b */ /* 0x000fe20000000200 */
[C---:B----4-:R-:W-:Y:S06]  /*36d0*/  HMMA.16816.F32 R20, R88.reuse, R28, R20 ;  /* 0x0000001c5814723c */ /* 0x050fec0000001814 */
        /* <DEDUP_REMOVED lines=9> */
[----:B------:R-:W-:Y:S06]  /*3770*/  HMMA.16816.F32 R8, R88, R118, R8 ;  /* 0x000000765808723c */ /* 0x000fec0000001808 */
[C---:B---3--:R-:W-:Y:S06]  /*3780*/  HMMA.16816.F32 R20, R84.reuse, R28, R20 ;  /* 0x0000001c5414723c */ /* 0x048fec0000001814 */
[----:B------:R-:W-:Y:S01]  /*3790*/  HMMA.16816.F32 R16, R84, R30, R16 ;  /* 0x0000001e5410723c */ /* 0x000fe20000001810 */
[----:B------:R-:W3:Y:S05]  /*37a0*/  LDSM.16.M88.4 R28, [R225+0xb000] ;  /* 0x00b00000e11c783b */ /* 0x000eea0000000200 */
        /* <DEDUP_REMOVED lines=11> */
[----:B------:R-:W4:Y:S04]  /*3860*/  LDSM.16.M88.4 R88, [R225+0xa800] ;  /* 0x00a80000e158783b */ /* 0x000f280000000200 */
[----:B------:R-:W-:Y:S01]  /*3870*/  LDSM.16.M88.4 R100, [R224+0x2000] ;  /* 0x00200000e064783b */ /* 0x000fe20000000200 */
        /* <DEDUP_REMOVED lines=31> */
[C---:B---3--:R-:W-:Y:S06]  /*3a70*/  HMMA.16816.F32 R72, R100.reuse, R28, R72 ;  /* 0x0000001c6448723c */ /* 0x048fec0000001848 */
[C---:B------:R-:W-:Y:S01]  /*3a80*/  HMMA.16816.F32 R68, R100.reuse, R30, R68 ;  /* 0x0000001e6444723c */ /* 0x040fe20000001844 */
[----:B------:R-:W2:Y:S05]  /*3a90*/  LDSM.16.M88.4 R28, [R219+0x9000] ;  /* 0x00900000db1c783b */ /* 0x000eaa0000000200 */
[C---:B----4-:R-:W-:Y:S06]  /*3aa0*/  HMMA.16816.F32 R56, R100.reuse, R84, R56 ;  /* 0x000000546438723c */ /* 0x050fec0000001838 */
[C---:B------:R-:W-:Y:S01]  /*3ab0*/  HMMA.16816.F32 R48, R100.reuse, R86, R48 ;  /* 0x000000566430723c */ /* 0x040fe20000001830 */
[----:B------:R-:W3:Y:S05]  /*3ac0*/  LDSM.16.M88.4 R84, [R219+0xa800] ;  /* 0x00a80000db54783b */ /* 0x000eea0000000200 */
[C---:B------:R-:W-:Y:S06]  /*3ad0*/  HMMA.16816.F32 R64, R100.reuse, R88, R64 ;  /* 0x000000586440723c */ /* 0x040fec0000001840 */
[----:B------:R-:W-:Y:S01]  /*3ae0*/  HMMA.16816.F32 R60, R100, R90, R60 ;  /* 0x0000005a643c723c */ /* 0x000fe2000000183c */
        /* <DEDUP_REMOVED lines=12> */
[----:B------:R-:W2:Y:S05]  /*3bb0*/  LDSM.16.M88.4 R92, [R208+0x5000] ;  /* 0x00500000d05c783b */ /* 0x000eaa0000000200 */
[C---:B------:R-:W-:Y:S06]  /*3bc0*/  HMMA.16816.F32 R44, R100.reuse, R112, R44 ;  /* 0x00000070642c723c */ /* 0x040fec000000182c */
[C---:B------:R-:W-:Y:S06]  /*3bd0*/  HMMA.16816.F32 R40, R100.reuse, R114, R40 ;  /* 0x000000726428723c */ /* 0x040fec0000001828 */
[C---:B------:R-:W-:Y:S06]  /*3be0*/  HMMA.16816.F32 R32, R100.reuse, R108, R32 ;  /* 0x0000006c6420723c */ /* 0x040fec0000001820 */
[----:B------:R-:W-:Y:S01]  /*3bf0*/  HMMA.16816.F32 R24, R100, R110, R24 ;  /* 0x0000006e6418723c */ /* 0x000fe20000001818 */
[----:B------:R-:W2:Y:S04]  /*3c00*/  LDSM.16.M88.4 R108, [R219+0xb800] ;  /* 0x00b80000db6c783b */ /* 0x000ea80000000200 */
[----:B------:R-:W-:Y:S01]  /*3c10*/  LDSM.16.M88.4 R100, [R208+0x4000] ;  /* 0x00400000d064783b */ /* 0x000fe20000000200 */
[C---:B---3--:R-:W-:Y:S06]  /*3c20*/  HMMA.16816.F32 R56, R104.reuse, R84, R56 ;  /* 0x000000546838723c */ /* 0x048fec0000001838 */
[C---:B------:R-:W-:Y:S01]  /*3c30*/  HMMA.16816.F32 R48, R104.reuse, R86, R48 ;  /* 0x000000566830723c */ /* 0x040fe20000001830 */
[----:B------:R-:W3:Y:S05]  /*3c40*/  LDSM.16.M88.4 R84, [R208+0x6000] ;  /* 0x00600000d054783b */ /* 0x000eea0000000200 */
[C---:B----4-:R-:W-:Y:S06]  /*3c50*/  HMMA.16816.F32 R64, R104.reuse, R88, R64 ;  /* 0x000000586840723c */ /* 0x050fec0000001840 */
[C---:B------:R-:W-:Y:S01]  /*3c60*/  HMMA.16816.F32 R60, R104.reuse, R90, R60 ;  /* 0x0000005a683c723c */ /* 0x040fe2000000183c */
[----:B------:R-:W4:Y:S05]  /*3c70*/  LDSM.16.M88.4 R88, [R208+0x5800] ;  /* 0x00580000d058783b */ /* 0x000f2a0000000200 */
[C---:B-1----:R-:W-:Y:S06]  /*3c80*/  HMMA.16816.F32 R44, R104.reuse, R52, R44 ;  /* 0x00000034682c723c */ /* 0x042fec000000182c */
[----:B------:R-:W-:Y:S01]  /*3c90*/  HMMA.16816.F32 R40, R104, R54, R40 ;  /* 0x000000366828723c */ /* 0x000fe20000001828 */
[----:B------:R-:W1:Y:S05]  /*3ca0*/  LDSM.16.M88.4 R52, [R208+0x6800] ;  /* 0x00680000d034783b */ /* 0x000e6a0000000200 */
[C---:B--2---:R-:W-:Y:S06]  /*3cb0*/  HMMA.16816.F32 R12, R28.reuse, R96, R12 ;  /* 0x000000601c0c723c */ /* 0x044fec000000180c */
[C---:B------:R-:W-:Y:S01]  /*3cc0*/  HMMA.16816.F32 R8, R28.reuse, R98, R8 ;  /* 0x000000621c08723c */ /* 0x040fe20000001808 */
[----:B------:R-:W2:Y:S05]  /*3cd0*/  LDSM.16.M88.4 R96, [R208+0x7000] ;  /* 0x00700000d060783b */ /* 0x000eaa0000000200 */
[C---:B------:R-:W-:Y:S06]  /*3ce0*/  HMMA.16816.F32 R80, R28.reuse, R92, R80 ;  /* 0x0000005c1c50723c */ /* 0x040fec0000001850 */
[----:B------:R-:W-:Y:S01]  /*3cf0*/  HMMA.16816.F32 R76, R28, R94, R76 ;  /* 0x0000005e1c4c723c */ /* 0x000fe2000000184c */
[----:B------:R-:W2:Y:S01]  /*3d00*/  LDSM.16.M88.4 R92, [R208+0x7800] ;  /* 0x00780000d05c783b */ /* 0x000ea20000000200 */
[----:B------:R-:W-:-:S04]  /*3d10*/  DEPBAR.LE SB0, 0x0 ;  /* 0x000080000000791a */ /* 0x000fc80000000000 */
[C---:B------:R-:W-:Y:S06]  /*3d20*/  HMMA.16816.F32 R32, R104.reuse, R108, R32 ;  /* 0x0000006c6820723c */ /* 0x040fec0000001820 */
[----:B------:R-:W-:Y:S06]  /*3d30*/  HMMA.16816.F32 R24, R104, R110, R24 ;  /* 0x0000006e6818723c */ /* 0x000fec0000001818 */
[C---:B---3--:R-:W-:Y:S06]  /*3d40*/  HMMA.16816.F32 R64, R28.reuse, R84, R64 ;  /* 0x000000541c40723c */ /* 0x048fec0000001840 */
[----:B------:R-:W-:Y:S01]  /*3d50*/  HMMA.16816.F32 R20, R28, R100, R20 ;  /* 0x000000641c14723c */ /* 0x000fe20000001814 */
[----:B------:R-:W-:-:S04]  /*3d60*/  SHF.R.S32.HI R85, RZ, 0x1f, R0 ;  /* 0x0000001fff557819 */ /* 0x000fc80000011400 */
[----:B------:R-:W-:Y:S01]  /*3d70*/  LEA.HI R85, R85, R0, RZ, 0x2 ;  /* 0x0000000055557211 */ /* 0x000fe200078f10ff */
[----:B------:R-:W-:Y:S03]  /*3d80*/  HMMA.16816.F32 R16, R28, R102, R16 ;  /* 0x000000661c10723c */ /* 0x000fe60000001810 */
[----:B------:R-:W-:-:S03]  /*3d90*/  SHF.R.S32.HI R0, RZ, 0x2, R85 ;  /* 0x00000002ff007819 */ /* 0x000fc60000011455 */
[----:B----4-:R-:W-:Y:S01]  /*3da0*/  HMMA.16816.F32 R72, R28, R88, R72 ;  /* 0x000000581c48723c */ /* 0x010fe20000001848 */
[----:B------:R-:W-:-:S04]  /*3db0*/  IADD3 R121, R121, 0x1, R0 ;  /* 0x0000000179797810 */ /* 0x000fc80007ffe000 */
[----:B------:R-:W-:Y:S01]  /*3dc0*/  IADD3 R121, R37, R121, -R124 ;  /* 0x0000007925797210 */ /* 0x000fe20007ffe87c */
[C---:B------:R-:W-:Y:S04]  /*3dd0*/  HMMA.16816.F32 R68, R28.reuse, R90, R68 ;  /* 0x0000005a1c44723c */ /* 0x040fe80000001844 */
[----:B------:R-:W-:Y:S02]  /*3de0*/  IMAD.IADD R120, R121, 0x1, R120 ;  /* 0x0000000179787824 */ /* 0x000fe400078e0278 */
[----:B------:R-:W-:Y:S03]  /*3df0*/  HMMA.16816.F32 R60, R28, R86, R60 ;  /* 0x000000561c3c723c */ /* 0x000fe6000000183c */
[----:B------:R-:W-:-:S02]  /*3e00*/  VIMNMX R193, R120, R37, PT ;  /* 0x0000002578c17248 */ /* 0x000fc40003fe0100 */
[----:B------:R-:W-:Y:S01]  /*3e10*/  VIADDMNMX R192, R120, 0x8, R37, PT ;  /* 0x0000000878c07846 */ /* 0x000fe20003800125 */
[C---:B-1----:R-:W-:Y:S06]  /*3e20*/  HMMA.16816.F32 R56, R28.reuse, R52, R56 ;  /* 0x000000341c38723c */ /* 0x042fec0000001838 */
[C---:B------:R-:W-:Y:S06]  /*3e30*/  HMMA.16816.F32 R48, R28.reuse, R54, R48 ;  /* 0x000000361c30723c */ /* 0x040fec0000001830 */
[C---:B--2---:R-:W-:Y:S06]  /*3e40*/  HMMA.16816.F32 R44, R28.reuse, R96, R44 ;  /* 0x000000601c2c723c */ /* 0x044fec000000182c */
[C---:B------:R-:W-:Y:S06]  /*3e50*/  HMMA.16816.F32 R40, R28.reuse, R98, R40 ;  /* 0x000000621c28723c */ /* 0x040fec0000001828 */
[C---:B------:R-:W-:Y:S06]  /*3e60*/  HMMA.16816.F32 R32, R28.reuse, R92, R32 ;  /* 0x0000005c1c20723c */ /* 0x040fec0000001820 */
[----:B------:R-:W-:Y:S07]  /*3e70*/  HMMA.16816.F32 R24, R28, R94, R24 ;  /* 0x0000005e1c18723c */ /* 0x000fee0000001818 */
[----:B------:R-:W-:-:S05]  /*3e80*/  IMAD.SHL.U32 R29, R6, 0x2, RZ ;  /* 0x00000002061d7824 */ /* 0x000fca00078e00ff */
[----:B------:R-:W-:Y:S01]  /*3e90*/  LOP3.LUT R29, R29, 0x6, RZ, 0xc0, !PT ;  /* 0x000000061d1d7812 */ /* 0x000fe200078ec0ff */
[----:B------:R-:W-:Y:S06]  /*3ea0*/  BAR.SYNC.DEFER_BLOCKING 0x0 ;  /* 0x0000000000007b1d */ /* 0x000fec0000010000 */
[----:B------:R-:W-:Y:S05]  /*3eb0*/  @!P2 BRA `(.L_x_2389) ;  /* 0x00000004009ca947 */ /* 0x000fea0003800000 */
        /* <DEDUP_REMOVED lines=8> */
[----:B------:R-:W1:Y:S02]  /*3f40*/  I2F.RP R30, R0 ;  /* 0x00000000001e7306 */ /* 0x000e640000209400 */
[----:B------:R-:W-:-:S06]  /*3f50*/  ISETP.GE.AND P1, PT, R52, RZ, PT ;  /* 0x000000ff3400720c */ /* 0x000fcc0003f26270 */
        /* <DEDUP_REMOVED lines=22> */
[----:B------:R-:W-:-:S02]  /*40c0*/  ISETP.NE.AND P2, PT, R7, RZ, PT ;  /* 0x000000ff0700720c */ /* 0x000fc40003f45270 */
[----:B------:R-:W-:Y:S02]  /*40d0*/  ISETP.GE.AND P3, PT, R0, RZ, PT ;  /* 0x000000ff0000720c */ /* 0x000fe40003f66270 */
[----:B------:R-:W-:-:S03]  /*40e0*/  LOP3.LUT R0, RZ, R7, RZ, 0x33, !PT ;  /* 0x00000007ff007212 */ /* 0x000fc600078e33ff */
[----:B------:R-:W-:Y:S02]  /*40f0*/  @P5 IADD3 R30, R30, 0x1, RZ ;  /* 0x000000011e1e5810 */ /* 0x000fe40007ffe0ff */
[----:B------:R-:W-:Y:S02]  /*4100*/  @P6 VIADD R53, R53, 0x1 ;  /* 0x0000000135356836 */ /* 0x000fe40000000000 */
[----:B------:R-:W-:-:S04]  /*4110*/  @!P1 IADD3 R30, -R30, RZ, RZ ;  /* 0x000000ff1e1e9210 */ /* 0x000fc80007ffe1ff */
        /* <DEDUP_REMOVED lines=22> */
.L_x_2390:
[----:B------:R-:W-:-:S04]  /*4280*/  LEA R6, -R184, RZ, 0x7 ;  /* 0x000000ffb8067211 */ /* 0x000fc800078e39ff */
[----:B------:R-:W-:-:S07]  /*4290*/  SHF.R.S32.HI R0, RZ, 0x1f, R6 ;  /* 0x0000001fff007819 */ /* 0x000fce0000011406 */
.L_x_2391:
[----:B------:R-:W1:Y:S01]  /*42a0*/  LDC.64 R186, c[0x0][0x218] ;  /* 0x00008600ffba7b82 */ /* 0x000e620000000a00 */
[----:B------:R-:W-:Y:S01]  /*42b0*/  IADD3 R190, P1, R6, R190, RZ ;  /* 0x000000be06be7210 */ /* 0x000fe20007f3e0ff */
[----:B------:R-:W-:-:S04]  /*42c0*/  IMAD.SHL.U32 R7, R184, 0x20, RZ ;  /* 0x00000020b8077824 */ /* 0x000fc800078e00ff */
[----:B------:R-:W-:Y:S01]  /*42d0*/  IMAD.X R191, R0, 0x1, R191, P1 ;  /* 0x0000000100bf7824 */ /* 0x000fe200008e06bf */
[----:B------:R-:W-:Y:S02]  /*42e0*/  SHF.L.U64.HI R0, R184, 0x5, R185 ;  /* 0x00000005b8007819 */ /* 0x000fe400000102b9 */
[----:B-1----:R-:W-:-:S04]  /*42f0*/  LEA R236, P2, R190, R186, 0x1 ;  /* 0x000000babeec7211 */ /* 0x002fc800078408ff */
[----:B------:R-:W-:Y:S02]  /*4300*/  IADD3 R86, P1, R7, R236, RZ ;  /* 0x000000ec07567210 */ /* 0x000fe40007f3e0ff */
[----:B------:R-:W-:Y:S02]  /*4310*/  LEA.HI.X R237, R190, R187, R191, 0x1, P2 ;  /* 0x000000bbbeed7211 */ /* 0x000fe400010f0cbf */
[----:B------:R-:W-:-:S03]  /*4320*/  IADD3 R84, P2, R86, R7, RZ ;  /* 0x0000000756547210 */ /* 0x000fc60007f5e0ff */
[----:B------:R-:W-:Y:S01]  /*4330*/  IMAD.X R87, R0, 0x1, R237, P1 ;  /* 0x0000000100577824 */ /* 0x000fe200008e06ed */
[-C--:B------:R-:W-:Y:S01]  /*4340*/  IADD3 R54, P1, R84, R7.reuse, RZ ;  /* 0x0000000754367210 */ /* 0x080fe20007f3e0ff */
[----:B------:R-:W-:Y:S01]  /*4350*/  @!PT LDS RZ, [RZ] ;  /* 0x00000000fffff984 */ /* 0x000fe20000000800 */
[----:B------:R-:W-:Y:S01]  /*4360*/  @!PT LDS RZ, [RZ] ;  /* 0x00000000fffff984 */ /* 0x000fe20000000800 */
[----:B------:R-:W-:Y:S01]  /*4370*/  @!PT LDS RZ, [RZ] ;  /* 0x00000000fffff984 */ /* 0x000fe20000000800 */
[----:B------:R1:W-:Y:S02]  /*4380*/  LDGSTS.E.BYPASS.LTC128B.128 [R233+0x4000], desc[UR10][R236.64] ;  /* 0x04000000ece97fae */ /* 0x0003e4000b901d4a */
[--C-:B------:R-:W-:Y:S01]  /*4390*/  IMAD.X R85, R87, 0x1, R0.reuse, P2 ;  /* 0x0000000157557824 */ /* 0x100fe200010e0600 */
[-C--:B------:R-:W-:Y:S01]  /*43a0*/  IADD3 R52, P2, R54, R7.reuse, RZ ;  /* 0x0000000736347210 */ /* 0x080fe20007f5e0ff */
        /* <DEDUP_REMOVED lines=8> */
[----:B------:R-:W-:Y:S01]  /*4430*/  IADD3 R88, P1, R6, R7, RZ ;  /* 0x0000000706587210 */ /* 0x000fe20007f3e0ff */
[----:B------:R1:W-:Y:S02]  /*4440*/  LDGSTS.E.BYPASS.LTC128B.128 [R233+0x5000], desc[UR10][R84.64] ;  /* 0x0500000054e97fae */ /* 0x0003e4000b901d4a */
[----:B------:R-:W-:-:S02]  /*4450*/  IMAD.X R7, R31, 0x1, R0, P2 ;  /* 0x000000011f077824 */ /* 0x000fc400010e0600 */
[----:B------:R1:W-:Y:S02]  /*4460*/  LDGSTS.E.BYPASS.LTC128B.128 [R233+0x9000], desc[UR10][R84.64+0x80] ;  /* 0x0900008054e97fae */ /* 0x0003e4000b901d4a */
[----:B------:R-:W-:Y:S02]  /*4470*/  IMAD.X R89, R7, 0x1, R0, P1 ;  /* 0x0000000107597824 */ /* 0x000fe400008e0600 */
[----:B------:R1:W-:Y:S04]  /*4480*/  LDGSTS.E.BYPASS.LTC128B.128 [R233+0x5800], desc[UR10][R54.64] ;  /* 0x0580000036e97fae */ /* 0x0003e8000b901d4a */
        /* <DEDUP_REMOVED lines=9> */
[----:B------:R-:W0:Y:S02]  /*4520*/  LDGDEPBAR ;  /* 0x00000000000079af */ /* 0x000e240000000000 */
.L_x_2389:
[----:B------:R-:W-:Y:S01]  /*4530*/  IMAD.IADD R2, R2, 0x1, R29 ;  /* 0x0000000102027824 */ /* 0x000fe200078e021d */
[----:B------:R-:W-:Y:S01]  /*4540*/  LEA R220, R4, UR4, 0x1 ;  /* 0x0000000404dc7c11 */ /* 0x000fe2000f8e08ff */
[----:B------:R-:W-:Y:S02]  /*4550*/  ULDC UR6, c[0x0][0x2ec] ;  /* 0x0000bb0000067ab9 */ /* 0x000fe40000000800 */
[C---:B-1----:R-:W-:Y:S02]  /*4560*/  VIADD R6, R2.reuse, 0x1 ;  /* 0x0000000102067836 */ /* 0x042fe40000000000 */
[C---:B------:R-:W-:Y:S01]  /*4570*/  VIADD R0, R2.reuse, 0x8 ;  /* 0x0000000802007836 */ /* 0x040fe20000000000 */
[----:B------:R-:W-:Y:S01]  /*4580*/  LDSM.16.MT88.4 R100, [R220+0x10000] ;  /* 0x01000000dc64783b */ /* 0x000fe20000004200 */
[----:B------:R-:W-:Y:S01]  /*4590*/  VIADD R7, R2, 0x21 ;  /* 0x0000002102077836 */ /* 0x000fe20000000000 */
[CC--:B------:R-:W-:Y:S01]  /*45a0*/  ISETP.GE.AND P3, PT, R6.reuse, R193.reuse, PT ;  /* 0x000000c10600720c */ /* 0x0c0fe20003f66270 */
[--C-:B------:R-:W-:Y:S01]  /*45b0*/  IMAD R218, R5, 0x2, R220.reuse ;  /* 0x0000000205da7824 */ /* 0x100fe200078e02dc */
[-C--:B------:R-:W-:Y:S01]  /*45c0*/  ISETP.GE.AND P5, PT, R6, R192.reuse, PT ;  /* 0x000000c00600720c */ /* 0x080fe20003fa6270 */
[----:B------:R-:W-:Y:S01]  /*45d0*/  VIADD R6, R2, 0x9 ;  /* 0x0000000902067836 */ /* 0x000fe20000000000 */
[CC--:B------:R-:W-:Y:S01]  /*45e0*/  ISETP.GE.AND P2, PT, R0.reuse, R193.reuse, PT ;  /* 0x000000c10000720c */ /* 0x0c0fe20003f46270 */
[C---:B------:R-:W-:Y:S01]  /*45f0*/  IMAD R217, R3.reuse, 0x2, R220 ;  /* 0x0000000203d97824 */ /* 0x040fe200078e02dc */
[-C--:B------:R-:W-:Y:S01]  /*4600*/  ISETP.GE.AND P1, PT, R0, R192.reuse, PT ;  /* 0x000000c00000720c */ /* 0x080fe20003f26270 */
[----:B------:R-:W-:Y:S01]  /*4610*/  VIADD R0, R2, 0x10 ;  /* 0x0000001002007836 */ /* 0x000fe20000000000 */
[CC--:B------:R-:W-:Y:S01]  /*4620*/  ISETP.GE.AND P6, PT, R6.reuse, R193.reuse, PT ;  /* 0x000000c10600720c */ /* 0x0c0fe20003fc6270 */
[----:B------:R-:W-:Y:S01]  /*4630*/  LDSM.16.MT88.4 R124, [R218+0x10000] ;  /* 0x01000000da7c783b */ /* 0x000fe20000004200 */
[----:B------:R-:W-:Y:S01]  /*4640*/  ISETP.GE.AND P4, PT, R6, R192, PT ;  /* 0x000000c00600720c */ /* 0x000fe20003f86270 */
[----:B------:R-:W-:Y:S01]  /*4650*/  VIADD R6, R2, 0x11 ;  /* 0x0000001102067836 */ /* 0x000fe20000000000 */
[----:B------:R-:W-:Y:S01]  /*4660*/  FSEL R86, R16, -INF , !P2 ;  /* 0xff80000010567808 */ /* 0x000fe20005000000 */
[----:B------:R-:W-:Y:S01]  /*4670*/  IMAD R216, R3, 0x2, R218 ;  /* 0x0000000203d87824 */ /* 0x000fe200078e02da */
[----:B------:R-:W-:Y:S01]  /*4680*/  FSEL R54, R18, -INF , !P1 ;  /* 0xff80000012367808 */ /* 0x000fe20004800000 */
[----:B------:R-:W-:Y:S01]  /*4690*/  LDSM.16.MT88.4 R120, [R217+0x10000] ;  /* 0x01000000d978783b */ /* 0x000fe20000004200 */
[----:B------:R-:W-:-:S02]  /*46a0*/  ISETP.GE.AND P2, PT, R0, R193, PT ;  /* 0x000000c10000720c */ /* 0x000fc40003f46270 */
[-C--:B------:R-:W-:Y:S01]  /*46b0*/  ISETP.GE.AND P1, PT, R0, R192.reuse, PT ;  /* 0x000000c00000720c */ /* 0x080fe20003f26270 */
[----:B------:R-:W-:Y:S01]  /*46c0*/  VIADD R0, R2, 0x18 ;  /* 0x0000001802007836 */ /* 0x000fe20000000000 */
[----:B------:R-:W-:Y:S01]  /*46d0*/  FSEL R84, R17, -INF , !P6 ;  /* 0xff80000011547808 */ /* 0x000fe20007000000 */
[----:B------:R-:W-:Y:S01]  /*46e0*/  LDSM.16.MT88.4 R92, [R216+0xc000] ;  /* 0x00c00000d85c783b */ /* 0x000fe20000004200 */
[----:B------:R-:W-:Y:S02]  /*46f0*/  FSEL R52, R19, -INF , !P4 ;  /* 0xff80000013347808 */ /* 0x000fe40006000000 */
[C---:B------:R-:W-:Y:S02]  /*4700*/  ISETP.GE.AND P6, PT, R6.reuse, R193, PT ;  /* 0x000000c10600720c */ /* 0x040fe40003fc6270 */
[----:B------:R-:W-:Y:S01]  /*4710*/  ISETP.GE.AND P4, PT, R6, R192, PT ;  /* 0x000000c00600720c */ /* 0x000fe20003f86270 */
[----:B------:R-:W-:Y:S01]  /*4720*/  VIADD R6, R2, 0x19 ;  /* 0x0000001902067836 */ /* 0x000fe20000000000 */
[----:B------:R-:W-:-:S02]  /*4730*/  FSEL R30, R12, -INF , !P2 ;  /* 0xff8000000c1e7808 */ /* 0x000fc40005000000 */
[----:B------:R-:W-:Y:S02]  /*4740*/  FSEL R16, R14, -INF , !P1 ;  /* 0xff8000000e107808 */ /* 0x000fe40004800000 */
[CC--:B------:R-:W-:Y:S02]  /*4750*/  ISETP.GE.AND P2, PT, R0.reuse, R193.reuse, PT ;  /* 0x000000c10000720c */ /* 0x0c0fe40003f46270 */
[----:B------:R-:W-:Y:S02]  /*4760*/  FSEL R28, R13, -INF , !P6 ;  /* 0xff8000000d1c7808 */ /* 0x000fe40007000000 */
[----:B------:R-:W-:Y:S02]  /*4770*/  FSEL R14, R15, -INF , !P4 ;  /* 0xff8000000f0e7808 */ /* 0x000fe40006000000 */
[----:B------:R-:W-:Y:S01]  /*4780*/  ISETP.GE.AND P1, PT, R0, R192, PT ;  /* 0x000000c00000720c */ /* 0x000fe20003f26270 */
[----:B------:R-:W-:Y:S01]  /*4790*/  VIADD R0, R2, 0x20 ;  /* 0x0000002002007836 */ /* 0x000fe20000000000 */
[----:B------:R-:W-:-:S02]  /*47a0*/  ISETP.GE.AND P6, PT, R6, R193, PT ;  /* 0x000000c10600720c */ /* 0x000fc40003fc6270 */
[----:B------:R-:W-:Y:S02]  /*47b0*/  ISETP.GE.AND P4, PT, R6, R192, PT ;  /* 0x000000c00600720c */ /* 0x000fe40003f86270 */
[----:B------:R-:W-:Y:S02]  /*47c0*/  FSEL R18, R8, -INF , !P2 ;  /* 0xff80000008127808 */ /* 0x000fe40005000000 */
[----:B------:R-:W-:Y:S01]  /*47d0*/  FSEL R8, R9, -INF , !P6 ;  /* 0xff80000009087808 */ /* 0x000fe20007000000 */
[----:B------:R-:W-:Y:S01]  /*47e0*/  VIADD R9, R2, 0x58 ;  /* 0x0000005802097836 */ /* 0x000fe20000000000 */
        /* <DEDUP_REMOVED lines=20> */
[----:B------:R-:W-:Y:S02]  /*4930*/  FSEL R147, R76, -INF , !P2 ;  /* 0xff8000004c937808 */ /* 0x000fe40005000000 */
[----:B------:R-:W-:Y:S02]  /*4940*/  FSEL R139, R78, -INF , !P1 ;  /* 0xff8000004e8b7808 */ /* 0x000fe40004800000 */
[CC--:B------:R-:W-:Y:S01]  /*4950*/  ISETP.GE.AND P6, PT, R7.reuse, R193.reuse, PT ;  /* 0x000000c10700720c */ /* 0x0c0fe20003fc6270 */
[----:B------:R-:W-:Y:S01]  /*4960*/  LDSM.16.MT88.4 R76, [R218+0xc000] ;  /* 0x00c00000da4c783b */ /* 0x000fe20000004200 */
[----:B------:R-:W-:Y:S01]  /*4970*/  ISETP.GE.AND P4, PT, R7, R192, PT ;  /* 0x000000c00700720c */ /* 0x000fe20003f86270 */
[----:B------:R-:W-:Y:S01]  /*4980*/  VIADD R7, R2, 0x39 ;  /* 0x0000003902077836 */ /* 0x000fe20000000000 */
[----:B------:R-:W-:-:S02]  /*4990*/  ISETP.GE.AND P2, PT, R0, R193, PT ;  /* 0x000000c10000720c */ /* 0x000fc40003f46270 */
[----:B------:R-:W-:Y:S01]  /*49a0*/  ISETP.GE.AND P1, PT, R0, R192, PT ;  /* 0x000000c00000720c */ /* 0x000fe20003f26270 */
[----:B------:R-:W-:Y:S01]  /*49b0*/  VIADD R0, R2, 0x38 ;  /* 0x0000003802007836 */ /* 0x000fe20000000000 */
[----:B------:R-:W-:Y:S02]  /*49c0*/  FSEL R37, R73, -INF , !P6 ;  /* 0xff80000049257808 */ /* 0x000fe40007000000 */
[----:B------:R-:W-:Y:S02]  /*49d0*/  FSEL R135, R72, -INF , !P2 ;  /* 0xff80000048877808 */ /* 0x000fe40005000000 */
[----:B------:R-:W-:Y:S02]  /*49e0*/  FSEL R250, R74, -INF , !P1 ;  /* 0xff8000004afa7808 */ /* 0x000fe40004800000 */
[-C--:B------:R-:W-:Y:S02]  /*49f0*/  ISETP.GE.AND P6, PT, R7, R193.reuse, PT ;  /* 0x000000c10700720c */ /* 0x080fe40003fc6270 */
[----:B------:R-:W-:-:S02]  /*4a00*/  ISETP.GE.AND P2, PT, R0, R193, PT ;  /* 0x000000c10000720c */ /* 0x000fc40003f46270 */
[-C--:B------:R-:W-:Y:S01]  /*4a10*/  ISETP.GE.AND P1, PT, R0, R192.reuse, PT ;  /* 0x000000c00000720c */ /* 0x080fe20003f26270 */
[C---:B------:R-:W-:Y:S01]  /*4a20*/  VIADD R0, R2.reuse, 0x40 ;  /* 0x0000004002007836 */ /* 0x040fe20000000000 */
[----:B------:R-:W-:Y:S02]  /*4a30*/  FSEL R252, R69, -INF , !P6 ;  /* 0xff80000045fc7808 */ /* 0x000fe40007000000 */
[----:B------:R-:W-:Y:S02]  /*4a40*/  FSEL R148, R75, -INF , !P4 ;  /* 0xff8000004b947808 */ /* 0x000fe40006000000 */
        /* <DEDUP_REMOVED lines=12> */
[C---:B------:R-:W-:Y:S02]  /*4b10*/  ISETP.GE.AND P2, PT, R7.reuse, R193, PT ;  /* 0x000000c10700720c */ /* 0x040fe40003f46270 */
[----:B------:R-:W-:Y:S02]  /*4b20*/  ISETP.GE.AND P1, PT, R7, R192, PT ;  /* 0x000000c00700720c */ /* 0x000fe40003f26270 */
[----:B------:R-:W-:Y:S02]  /*4b30*/  FMNMX.FTZ R7, R20, R68, !PT ;  /* 0x0000004414077209 */ /* 0x000fe40007810000 */
[----:B------:R-:W-:Y:S02]  /*4b40*/  FSEL R152, R71, -INF , !P4 ;  /* 0xff80000047987808 */ /* 0x000fe40006000000 */
[----:B------:R-:W-:-:S02]  /*4b50*/  ISETP.GE.AND P4, PT, R0, R192, PT ;  /* 0x000000c00000720c */ /* 0x000fc40003f86270 */
[----:B------:R-:W-:Y:S02]  /*4b60*/  FMNMX.FTZ R7, R86, R7, !PT ;  /* 0x0000000756077209 */ /* 0x000fe40007810000 */
[----:B------:R-:W-:Y:S01]  /*4b70*/  ISETP.GE.AND P3, PT, R0, R193, PT ;  /* 0x000000c10000720c */ /* 0x000fe20003f66270 */
[----:B------:R-:W-:Y:S01]  /*4b80*/  VIADD R0, R2, 0x49 ;  /* 0x0000004902007836 */ /* 0x000fe20000000000 */
[----:B------:R-:W-:Y:S02]  /*4b90*/  FSEL R172, R67, -INF , !P4 ;  /* 0xff80000043ac7808 */ /* 0x000fe40006000000 */
[----:B------:R-:W-:Y:S02]  /*4ba0*/  FMNMX.FTZ R7, R84, R7, !PT ;  /* 0x0000000754077209 */ /* 0x000fe40007810000 */
[----:B------:R-:W-:Y:S02]  /*4bb0*/  ISETP.GE.AND P4, PT, R2, R192, PT ;  /* 0x000000c00200720c */ /* 0x000fe40003f86270 */
[----:B------:R-:W-:-:S02]  /*4bc0*/  FSEL R166, R65, -INF , !P3 ;  /* 0xff80000041a67808 */ /* 0x000fc40005800000 */
[C---:B------:R-:W-:Y:S02]  /*4bd0*/  ISETP.GE.AND P6, PT, R0.reuse, R193, PT ;  /* 0x000000c10000720c */ /* 0x040fe40003fc6270 */
[----:B------:R-:W-:Y:S01]  /*4be0*/  ISETP.GE.AND P3, PT, R0, R192, PT ;  /* 0x000000c00000720c */ /* 0x000fe20003f66270 */
[----:B------:R-:W-:Y:S01]  /*4bf0*/  VIADD R0, R2, 0x50 ;  /* 0x0000005002007836 */ /* 0x000fe20000000000 */
[----:B------:R-:W-:Y:S02]  /*4c00*/  FMNMX.FTZ R11, R30, R7, !PT ;  /* 0x000000071e0b7209 */ /* 0x000fe40007810000 */
[----:B------:R-:W-:Y:S02]  /*4c10*/  FSEL R10, R23, -INF , !P5 ;  /* 0xff800000170a7808 */ /* 0x000fe40006800000 */
[----:B------:R-:W-:Y:S02]  /*4c20*/  FSEL R22, R22, -INF , !P4 ;  /* 0xff80000016167808 */ /* 0x000fe40006000000 */
[----:B------:R-:W-:-:S02]  /*4c30*/  FSEL R244, R60, -INF , !P2 ;  /* 0xff8000003cf47808 */ /* 0x000fc40005000000 */
[----:B------:R-:W-:Y:S02]  /*4c40*/  FMNMX.FTZ R11, R28, R11, !PT ;  /* 0x0000000b1c0b7209 */ /* 0x000fe40007810000 */
[C---:B------:R-:W-:Y:S02]  /*4c50*/  ISETP.GE.AND P5, PT, R0.reuse, R193, PT ;  /* 0x000000c10000720c */ /* 0x040fe40003fa6270 */
[----:B------:R-:W-:Y:S01]  /*4c60*/  ISETP.GE.AND P2, PT, R0, R192, PT ;  /* 0x000000c00000720c */ /* 0x000fe20003f46270 */
[----:B------:R-:W-:Y:S01]  /*4c70*/  VIADD R0, R2, 0x51 ;  /* 0x0000005102007836 */ /* 0x000fe20000000000 */
[----:B------:R-:W-:Y:S02]  /*4c80*/  FMNMX.FTZ R7, R22, R10, !PT ;  /* 0x0000000a16077209 */ /* 0x000fe40007810000 */
[----:B------:R-:W-:Y:S02]  /*4c90*/  FMNMX.FTZ R11, R18, R11, !PT ;  /* 0x0000000b120b7209 */ /* 0x000fe40007810000 */
[----:B------:R-:W-:-:S02]  /*4ca0*/  FMNMX.FTZ R7, R54, R7, !PT ;  /* 0x0000000736077209 */ /* 0x000fc40007810000 */
[----:B------:R-:W-:Y:S02]  /*4cb0*/  FSEL R240, R62, -INF , !P1 ;  /* 0xff8000003ef07808 */ /* 0x000fe40004800000 */
[C---:B------:R-:W-:Y:S02]  /*4cc0*/  ISETP.GE.AND P4, PT, R0.reuse, R193, PT ;  /* 0x000000c10000720c */ /* 0x040fe40003f86270 */
[----:B------:R-:W-:Y:S02]  /*4cd0*/  ISETP.GE.AND P1, PT, R0, R192, PT ;  /* 0x000000c00000720c */ /* 0x000fe40003f26270 */
[----:B------:R-:W-:Y:S02]  /*4ce0*/  FMNMX.FTZ R0, R8, R11, !PT ;  /* 0x0000000b08007209 */ /* 0x000fe40007810000 */
[----:B------:R-:W-:Y:S02]  /*4cf0*/  FMNMX.FTZ R7, R52, R7, !PT ;  /* 0x0000000734077209 */ /* 0x000fe40007810000 */
[----:B------:R-:W-:-:S02]  /*4d00*/  FSEL R170, R61, -INF , !P6 ;  /* 0xff8000003daa7808 */ /* 0x000fc40007000000 */
[----:B------:R-:W-:Y:S02]  /*4d10*/  FSEL R174, R63, -INF , !P3 ;  /* 0xff8000003fae7808 */ /* 0x000fe40005800000 */
[----:B------:R-:W-:Y:S02]  /*4d20*/  FMNMX.FTZ R0, R151, R0, !PT ;  /* 0x0000000097007209 */ /* 0x000fe40007810000 */
[C---:B------:R-:W-:Y:S02]  /*4d30*/  ISETP.GE.AND P6, PT, R9.reuse, R193, PT ;  /* 0x000000c10900720c */ /* 0x040fe40003fc6270 */
[----:B------:R-:W-:Y:S02]  /*4d40*/  ISETP.GE.AND P3, PT, R9, R192, PT ;  /* 0x000000c00900720c */ /* 0x000fe40003f66270 */
[----:B------:R-:W-:Y:S01]  /*4d50*/  FMNMX.FTZ R9, R16, R7, !PT ;  /* 0x0000000710097209 */ /* 0x000fe20007810000 */
[C---:B------:R-:W-:Y:S01]  /*4d60*/  VIADD R7, R2.reuse, 0x60 ;  /* 0x0000006002077836 */ /* 0x040fe20000000000 */
[----:B------:R-:W-:Y:S01]  /*4d70*/  FMNMX.FTZ R60, R149, R0, !PT ;  /* 0x00000000953c7209 */ /* 0x000fe20007810000 */
[----:B------:R-:W-:Y:S01]  /*4d80*/  VIADD R0, R2, 0x59 ;  /* 0x0000005902007836 */ /* 0x000fe20000000000 */
[----:B------:R-:W-:-:S02]  /*4d90*/  FMNMX.FTZ R9, R14, R9, !PT ;  /* 0x000000090e097209 */ /* 0x000fc40007810000 */
[----:B------:R-:W-:Y:S02]  /*4da0*/  FSEL R238, R56, -INF , !P5 ;  /* 0xff80000038ee7808 */ /* 0x000fe40006800000 */
[----:B------:R-:W-:Y:S02]  /*4db0*/  FMNMX.FTZ R56, R147, R60, !PT ;  /* 0x0000003c93387209 */ /* 0x000fe40007810000 */
[----:B------:R-:W-:Y:S02]  /*4dc0*/  FMNMX.FTZ R9, R12, R9, !PT ;  /* 0x000000090c097209 */ /* 0x000fe40007810000 */
[----:B------:R-:W-:Y:S02]  /*4dd0*/  FSEL R182, R58, -INF , !P2 ;  /* 0xff8000003ab67808 */ /* 0x000fe40005000000 */
[----:B------:R-:W-:Y:S02]  /*4de0*/  ISETP.GE.AND P5, PT, R0, R193, PT ;  /* 0x000000c10000720c */ /* 0x000fe40003fa6270 */
[----:B------:R-:W-:-:S02]  /*4df0*/  FMNMX.FTZ R56, R145, R56, !PT ;  /* 0x0000003891387209 */ /* 0x000fc40007810000 */
[----:B------:R-:W-:Y:S02]  /*4e00*/  ISETP.GE.AND P2, PT, R0, R192, PT ;  /* 0x000000c00000720c */ /* 0x000fe40003f46270 */
[----:B------:R-:W-:Y:S02]  /*4e10*/  FMNMX.FTZ R0, R6, R9, !PT ;  /* 0x0000000906007209 */ /* 0x000fe40007810000 */
[----:B------:R-:W-:Y:S02]  /*4e20*/  FMNMX.FTZ R56, R135, R56, !PT ;  /* 0x0000003887387209 */ /* 0x000fe40007810000 */
[----:B------:R-:W-:Y:S02]  /*4e30*/  FMNMX.FTZ R0, R143, R0, !PT ;  /* 0x000000008f007209 */ /* 0x000fe40007810000 */
[----:B------:R-:W-:Y:S02]  /*4e40*/  FMNMX.FTZ R58, R37, R56, !PT ;  /* 0x00000038253a7209 */ /* 0x000fe40007810000 */
[----:B------:R-:W-:Y:S01]  /*4e50*/  FMNMX.FTZ R56, R141, R0, !PT ;  /* 0x000000008d387209 */ /* 0x000fe20007810000 */
[----:B------:R-:W-:Y:S01]  /*4e60*/  VIADD R0, R2, 0x61 ;  /* 0x0000006102007836 */ /* 0x000fe20000000000 */
[----:B------:R-:W-:-:S02]  /*4e70*/  FSEL R232, R48, -INF , !P6 ;  /* 0xff80000030e87808 */ /* 0x000fc40007000000 */
[----:B------:R-:W-:Y:S02]  /*4e80*/  FMNMX.FTZ R48, R139, R56, !PT ;  /* 0x000000388b307209 */ /* 0x000fe40007810000 */
[----:B------:R-:W-:Y:S02]  /*4e90*/  FSEL R196, R57, -INF , !P4 ;  /* 0xff80000039c47808 */ /* 0x000fe40006000000 */
[----:B------:R-:W-:Y:S02]  /*4ea0*/  FSEL R180, R59, -INF , !P1 ;  /* 0xff8000003bb47808 */ /* 0x000fe40004800000 */
[C---:B------:R-:W-:Y:S02]  /*4eb0*/  ISETP.GE.AND P4, PT, R7.reuse, R193, PT ;  /* 0x000000c10700720c */ /* 0x040fe40003f86270 */
[----:B------:R-:W-:Y:S02]  /*4ec0*/  ISETP.GE.AND P1, PT, R7, R192, PT ;  /* 0x000000c00700720c */ /* 0x000fe40003f26270 */
[----:B------:R-:W-:-:S02]  /*4ed0*/  FMNMX.FTZ R7, R137, R48, !PT ;  /* 0x0000003089077209 */ /* 0x000fc40007810000 */
[----:B------:R-:W-:Y:S02]  /*4ee0*/  FMNMX.FTZ R9, R133, R58, !PT ;  /* 0x0000003a85097209 */ /* 0x000fe40007810000 */
        /* <DEDUP_REMOVED lines=10> */
[----:B------:R-:W-:Y:S01]  /*4f90*/  FMNMX.FTZ R13, R170, R9, !PT ;  /* 0x00000009aa0d7209 */ /* 0x000fe20007810000 */
[----:B------:R-:W-:Y:S01]  /*4fa0*/  VIADD R9, R2, 0x70 ;  /* 0x0000007002097836 */ /* 0x000fe20000000000 */
[----:B------:R-:W-:Y:S02]  /*4fb0*/  FMNMX.FTZ R11, R172, R11, !PT ;  /* 0x0000000bac0b7209 */ /* 0x000fe40007810000 */
[----:B------:R-:W-:-:S02]  /*4fc0*/  FMNMX.FTZ R13, R238, R13, !PT ;  /* 0x0000000dee0d7209 */ /* 0x000fc40007810000 */
[----:B------:R-:W-:Y:S02]  /*4fd0*/  FMNMX.FTZ R11, R240, R11, !PT ;  /* 0x0000000bf00b7209 */ /* 0x000fe40007810000 */
[----:B------:R-:W-:Y:S02]  /*4fe0*/  FMNMX.FTZ R13, R196, R13, !PT ;  /* 0x0000000dc40d7209 */ /* 0x000fe40007810000 */
[----:B------:R-:W-:Y:S02]  /*4ff0*/  FMNMX.FTZ R11, R174, R11, !PT ;  /* 0x0000000bae0b7209 */ /* 0x000fe40007810000 */
[----:B------:R-:W-:Y:S02]  /*5000*/  FSEL R178, R50, -INF , !P3 ;  /* 0xff80000032b27808 */ /* 0x000fe40005800000 */
[----:B------:R-:W-:Y:S02]  /*5010*/  FMNMX.FTZ R11, R182, R11, !PT ;  /* 0x0000000bb60b7209 */ /* 0x000fe40007810000 */
[----:B------:R-:W-:-:S02]  /*5020*/  ISETP.GE.AND P6, PT, R0, R193, PT ;  /* 0x000000c10000720c */ /* 0x000fc40003fc6270 */
[----:B------:R-:W-:Y:S01]  /*5030*/  ISETP.GE.AND P3, PT, R0, R192, PT ;  /* 0x000000c00000720c */ /* 0x000fe20003f66270 */
[----:B------:R-:W-:Y:S01]  /*5040*/  VIADD R0, R2, 0x68 ;  /* 0x0000006802007836 */ /* 0x000fe20000000000 */
[----:B------:R-:W-:Y:S02]  /*5050*/  FSEL R198, R49, -INF , !P5 ;  /* 0xff80000031c67808 */ /* 0x000fe40006800000 */
[----:B------:R-:W-:Y:S02]  /*5060*/  FMNMX.FTZ R13, R232, R13, !PT ;  /* 0x0000000de80d7209 */ /* 0x000fe40007810000 */
[----:B------:R-:W-:Y:S02]  /*5070*/  FMNMX.FTZ R11, R180, R11, !PT ;  /* 0x0000000bb40b7209 */ /* 0x000fe40007810000 */
[----:B------:R-:W-:Y:S02]  /*5080*/  FSEL R168, R44, -INF , !P4 ;  /* 0xff8000002ca87808 */ /* 0x000fe40006000000 */
[----:B------:R-:W-:-:S02]  /*5090*/  FMNMX.FTZ R13, R198, R13, !PT ;  /* 0x0000000dc60d7209 */ /* 0x000fc40007810000 */
[----:B------:R-:W-:Y:S02]  /*50a0*/  FSEL R176, R51, -INF , !P2 ;  /* 0xff80000033b07808 */ /* 0x000fe40005000000 */
        /* <DEDUP_REMOVED lines=17> */
[----:B------:R-:W-:Y:S01]  /*51c0*/  VIADD R0, R2, 0x78 ;  /* 0x0000007802007836 */ /* 0x000fe20000000000 */
        /* <DEDUP_REMOVED lines=35> */
[----:B--2---:R-:W-:-:S03]  /*5400*/  FMNMX.FTZ R7, R26, R7, !PT ;  /* 0x000000071a077209 */ /* 0x004fc60007810000 */
[----:B------:R-:W-:Y:S04]  /*5410*/  LDSM.16.MT88.4 R24, [R220+0xc800] ;  /* 0x00c80000dc18783b */ /* 0x000fe80000004200 */
[----:B------:R-:W2:Y:S01]  /*5420*/  SHFL.BFLY PT, R0, R7, 0x1, 0x1f ;  /* 0x0c201f0007007f89 */ /* 0x000ea200000e0000 */
[----:B-1----:R-:W-:-:S04]  /*5430*/  FMNMX.FTZ R2, R9, R2, !PT ;  /* 0x0000000209027209 */ /* 0x002fc80007810000 */
        /* <DEDUP_REMOVED lines=10> */
[----:B------:R-:W1:Y:S01]  /*54e0*/  LDSM.16.MT88.4 R68, [R220+0xc000] ;  /* 0x00c00000dc44783b */ /* 0x000e620000004200 */
[--C-:B------:R-:W-:Y:S01]  /*54f0*/  FFMA.FTZ R66, R20, UR6, -R67.reuse ;  /* 0x0000000614427c23 */ /* 0x100fe20008010843 */
[----:B------:R-:W-:Y:S01]  /*5500*/  MUFU.EX2 R63, R63 ;  /* 0x0000003f003f7308 */ /* 0x000fe20000000800 */
[----:B------:R-:W-:Y:S01]  /*5510*/  FFMA.FTZ R51, R8, UR6, -R67 ;  /* 0x0000000608337c23 */ /* 0x000fe20008010843 */
[----:B------:R-:W2:Y:S01]  /*5520*/  LDSM.16.MT88.4 R84, [R217+0xc000] ;  /* 0x00c00000d954783b */ /* 0x000ea20000004200 */
[--C-:B------:R-:W-:Y:S01]  /*5530*/  FFMA.FTZ R61, R22, UR6, -R65.reuse ;  /* 0x00000006163d7c23 */ /* 0x100fe20008010841 */
[--C-:B------:R-:W-:Y:S01]  /*5540*/  FFMA.FTZ R64, R10, UR6, -R65.reuse ;  /* 0x000000060a407c23 */ /* 0x100fe20008010841 */
[--C-:B------:R-:W-:Y:S01]  /*5550*/  FFMA.FTZ R60, R54, UR6, -R65.reuse ;  /* 0x00000006363c7c23 */ /* 0x100fe20008010841 */
[----:B------:R-:W-:Y:S01]  /*5560*/  FFMA.FTZ R57, R52, UR6, -R65 ;  /* 0x0000000634397c23 */ /* 0x000fe20008010841 */
[----:B------:R-:W3:Y:S01]  /*5570*/  LDSM.16.MT88.4 R8, [R218+0xc800] ;  /* 0x00c80000da08783b */ /* 0x000ee20000004200 */
[----:B------:R-:W4:Y:S01]  /*5580*/  MUFU.EX2 R66, R66 ;  /* 0x0000004200427308 */ /* 0x000f220000000800 */
[----:B------:R-:W-:Y:S01]  /*5590*/  FFMA.FTZ R54, R18, UR6, -R67 ;  /* 0x0000000612367c23 */ /* 0x000fe20008010843 */
[----:B------:R-:W-:Y:S01]  /*55a0*/  FFMA.FTZ R56, R16, UR6, -R65 ;  /* 0x0000000610387c23 */ /* 0x000fe20008010841 */
[--C-:B------:R-:W-:Y:S01]  /*55b0*/  FFMA.FTZ R55, R30, UR6, -R67.reuse ;  /* 0x000000061e377c23 */ /* 0x100fe20008010843 */
[----:B------:R-:W5:Y:S01]  /*55c0*/  LDSM.16.MT88.4 R16, [R217+0xc800] ;  /* 0x00c80000d910783b */ /* 0x000f620000004200 */
[----:B------:R-:W-:Y:S01]  /*55d0*/  FFMA.FTZ R58, R28, UR6, -R67 ;  /* 0x000000061c3a7c23 */ /* 0x000fe20008010843 */
[--C-:B------:R-:W-:Y:S01]  /*55e0*/  FFMA.FTZ R53, R14, UR6, -R65.reuse ;  /* 0x000000060e357c23 */ /* 0x100fe20008010841 */
[--C-:B------:R-:W-:Y:S01]  /*55f0*/  FFMA.FTZ R52, R12, UR6, -R65.reuse ;  /* 0x000000060c347c23 */ /* 0x100fe20008010841 */
[----:B------:R-:W-:Y:S01]  /*5600*/  MUFU.EX2 R62, R62 ;  /* 0x0000003e003e7308 */ /* 0x000fe20000000800 */
[----:B------:R-:W-:Y:S01]  /*5610*/  FFMA.FTZ R49, R6, UR6, -R65 ;  /* 0x0000000606317c23 */ /* 0x000fe20008010841 */
[----:B------:R-:W5:Y:S01]  /*5620*/  LDSM.16.MT88.4 R28, [R216+0x10000] ;  /* 0x01000000d81c783b */ /* 0x000f620000004200 */
[--C-:B------:R-:W-:Y:S01]  /*5630*/  FFMA.FTZ R50, R151, UR6, -R67.reuse ;  /* 0x0000000697327c23 */ /* 0x100fe20008010843 */
[--C-:B------:R-:W-:Y:S01]  /*5640*/  FFMA.FTZ R47, R149, UR6, -R67.reuse ;  /* 0x00000006952f7c23 */ /* 0x100fe20008010843 */
[--C-:B------:R-:W-:Y:S01]  /*5650*/  FFMA.FTZ R46, R147, UR6, -R67.reuse ;  /* 0x00000006932e7c23 */ /* 0x100fe20008010843 */
[----:B------:R-:W5:Y:S01]  /*5660*/  LDSM.16.MT88.4 R4, [R220+0x10800] ;  /* 0x01080000dc04783b */ /* 0x000f620000004200 */
[----:B------:R-:W-:Y:S01]  /*5670*/  FFMA.FTZ R43, R145, UR6, -R67 ;  /* 0x00000006912b7c23 */ /* 0x000fe20008010843 */
[----:B------:R-:W1:Y:S01]  /*5680*/  MUFU.EX2 R59, R59 ;  /* 0x0000003b003b7308 */ /* 0x000e620000000800 */
[----:B----4-:R-:W-:Y:S01]  /*5690*/  F2FP.F16.F32.PACK_AB R116, R63, R66 ;  /* 0x000000423f74723e */ /* 0x010fe200000000ff */
        /* <DEDUP_REMOVED lines=14> */
[----:B------:R-:W4:Y:S01]  /*5780*/  MUFU.EX2 R64, R64 ;  /* 0x0000004000407308 */ /* 0x000f220000000800 */
[----:B-1----:R-:W-:Y:S01]  /*5790*/  F2FP.F16.F32.PACK_AB R118, R59, R62 ;  /* 0x0000003e3b76723e */ /* 0x002fe200000000ff */
        /* <DEDUP_REMOVED lines=8> */
[----:B------:R-:W-:Y:S01]  /*5820*/  FFMA.FTZ R174, R174, UR6, -R65 ;  /* 0x00000006aeae7c23 */ /* 0x000fe20008010841 */
[--C-:B------:R-:W-:Y:S01]  /*5830*/  FFMA.FTZ R145, R238, UR6, -R67.reuse ;  /* 0x00000006ee917c23 */ /* 0x100fe20008010843 */
[--C-:B------:R-:W-:Y:S01]  /*5840*/  FFMA.FTZ R196, R196, UR6, -R67.reuse ;  /* 0x00000006c4c47c23 */ /* 0x100fe20008010843 */
[--C-:B------:R-:W-:Y:S01]  /*5850*/  FFMA.FTZ R147, R232, UR6, -R67.reuse ;  /* 0x00000006e8937c23 */ /* 0x100fe20008010843 */
[----:B------:R-:W-:Y:S01]  /*5860*/  FFMA.FTZ R198, R198, UR6, -R67 ;  /* 0x00000006c6c67c23 */ /* 0x000fe20008010843 */
[--C-:B------:R-:W-:Y:S01]  /*5870*/  FFMA.FTZ R149, R182, UR6, -R65.reuse ;  /* 0x00000006b6957c23 */ /* 0x100fe20008010841 */
[----:B------:R-:W1:Y:S01]  /*5880*/  MUFU.EX2 R57, R57 ;  /* 0x0000003900397308 */ /* 0x000e620000000800 */
[----:B----4-:R-:W-:Y:S01]  /*5890*/  F2FP.F16.F32.PACK_AB R117, R64, R61 ;  /* 0x0000003d4075723e */ /* 0x010fe200000000ff */
[--C-:B------:R-:W-:Y:S01]  /*58a0*/  FFMA.FTZ R180, R180, UR6, -R65.reuse ;  /* 0x00000006b4b47c23 */ /* 0x100fe20008010841 */
[--C-:B------:R-:W-:Y:S01]  /*58b0*/  FFMA.FTZ R151, R178, UR6, -R65.reuse ;  /* 0x00000006b2977c23 */ /* 0x100fe20008010841 */
[----:B------:R-:W-:Y:S01]  /*58c0*/  FFMA.FTZ R176, R176, UR6, -R65 ;  /* 0x00000006b0b07c23 */ /* 0x000fe20008010841 */
        /* <DEDUP_REMOVED lines=8> */
[----:B------:R-:W-:Y:S01]  /*5950*/  FFMA.FTZ R159, R150, UR6, -R65 ;  /* 0x00000006969f7c23 */ /* 0x000fe20008010841 */
[----:B------:R-:W-:Y:S01]  /*5960*/  FFMA.FTZ R239, R140, UR6, -R67 ;  /* 0x000000068cef7c23 */ /* 0x000fe20008010843 */
[--C-:B------:R-:W-:Y:S01]  /*5970*/  FFMA.FTZ R136, R136, UR6, -R65.reuse ;  /* 0x0000000688887c23 */ /* 0x100fe20008010841 */
[----:B------:R-:W4:Y:S01]  /*5980*/  MUFU.EX2 R58, R58 ;  /* 0x0000003a003a7308 */ /* 0x000f220000000800 */
[----:B-1----:R-:W-:Y:S01]  /*5990*/  F2FP.F16.F32.PACK_AB R119, R57, R60 ;  /* 0x0000003c3977723e */ /* 0x002fe200000000ff */
[----:B------:R-:W-:Y:S01]  /*59a0*/  FFMA.FTZ R240, R132, UR6, -R65 ;  /* 0x0000000684f07c23 */ /* 0x000fe20008010841 */
[----:B------:R-:W-:Y:S01]  /*59b0*/  FADD.FTZ R63, R66, R63 ;  /* 0x0000003f423f7221 */ /* 0x000fe20000010000 */
[----:B------:R-:W-:Y:S01]  /*59c0*/  FADD.FTZ R61, R61, R64 ;  /* 0x000000403d3d7221 */ /* 0x000fe20000010000 */
[----:B------:R-:W-:-:S02]  /*59d0*/  ISETP.GE.AND P1, PT, R194, 0x2, PT ;  /* 0x00000002c200780c */ /* 0x000fc40003f26270 */
[----:B------:R-:W-:Y:S01]  /*59e0*/  FADD.FTZ R62, R62, R63 ;  /* 0x0000003f3e3e7221 */ /* 0x000fe20000010000 */
[----:B------:R-:W-:Y:S01]  /*59f0*/  HMMA.16816.F32 R72, R116, R76, RZ ;  /* 0x0000004c7448723c */ /* 0x000fe200000018ff */
[----:B------:R-:W-:Y:S01]  /*5a00*/  MUFU.EX2 R54, R54 ;  /* 0x0000003600367308 */ /* 0x000fe20000000800 */
[----:B------:R-:W-:Y:S01]  /*5a10*/  FADD.FTZ R60, R60, R61 ;  /* 0x0000003d3c3c7221 */ /* 0x000fe20000010000 */
[----:B------:R-:W-:-:S03]  /*5a20*/  FADD.FTZ R62, R59, R62 ;  /* 0x0000003e3b3e7221 */ /* 0x000fc60000010000 */
[C---:B------:R-:W-:Y:S01]  /*5a30*/  HMMA.16816.F32 R76, R116.reuse, R78, RZ ;  /* 0x0000004e744c723c */ /* 0x040fe200000018ff */
[----:B------:R-:W-:Y:S02]  /*5a40*/  FADD.FTZ R57, R57, R60 ;  /* 0x0000003c39397221 */ /* 0x000fe40000010000 */
[----:B------:R-:W1:Y:S01]  /*5a50*/  MUFU.EX2 R51, R51 ;  /* 0x0000003300337308 */ /* 0x000e620000000800 */
[----:B----4-:R-:W-:Y:S02]  /*5a60*/  F2FP.F16.F32.PACK_AB R12, R58, R55 ;  /* 0x000000373a0c723e */ /* 0x010fe400000000ff */
[C---:B------:R-:W-:Y:S05]  /*5a70*/  HMMA.16816.F32 R128, R116.reuse, R68, RZ ;  /* 0x000000447480723c */ /* 0x040fea00000018ff */
[----:B------:R-:W-:Y:S01]  /*5a80*/  MUFU.EX2 R56, R56 ;  /* 0x0000003800387308 */ /* 0x000fe20000000800 */
[C---:B--2---:R-:W-:Y:S06]  /*5a90*/  HMMA.16816.F32 R80, R116.reuse, R84, RZ ;  /* 0x000000547450723c */ /* 0x044fec00000018ff */
[----:B------:R-:W-:Y:S01]  /*5aa0*/  HMMA.16816.F32 R68, R116, R70, RZ ;  /* 0x000000467444723c */ /* 0x000fe200000018ff */
[----:B------:R-:W2:Y:S01]  /*5ab0*/  MUFU.EX2 R53, R53 ;  /* 0x0000003500357308 */ /* 0x000ea20000000800 */
[----:B-1----:R-:W-:-:S04]  /*5ac0*/  F2FP.F16.F32.PACK_AB R14, R51, R54 ;  /* 0x00000036330e723e */ /* 0x002fc800000000ff */
[C---:B------:R-:W-:Y:S03]  /*5ad0*/  HMMA.16816.F32 R84, R116.reuse, R86, RZ ;  /* 0x000000567454723c */ /* 0x040fe600000018ff */
[----:B------:R-:W-:Y:S03]  /*5ae0*/  MUFU.EX2 R52, R52 ;  /* 0x0000003400347308 */ /* 0x000fe60000000800 */
[C---:B------:R-:W-:Y:S05]  /*5af0*/  HMMA.16816.F32 R96, R116.reuse, R100, RZ ;  /* 0x000000647460723c */ /* 0x040fea00000018ff */
[----:B------:R-:W1:Y:S01]  /*5b00*/  MUFU.EX2 R49, R49 ;  /* 0x0000003100317308 */ /* 0x000e620000000800 */
[----:B--2---:R-:W-:Y:S01]  /*5b10*/  F2FP.F16.F32.PACK_AB R13, R53, R56 ;  /* 0x00000038350d723e */ /* 0x004fe200000000ff */
[----:B------:R-:W-:Y:S01]  /*5b20*/  HMMA.16816.F32 R104, R116, R124, RZ ;  /* 0x0000007c7468723c */ /* 0x000fe200000018ff */
[----:B------:R-:W-:-:S04]  /*5b30*/  FADD.FTZ R56, R56, R57 ;  /* 0x0000003938387221 */ /* 0x000fc80000010000 */
[----:B------:R-:W-:Y:S01]  /*5b40*/  FADD.FTZ R53, R53, R56 ;  /* 0x0000003835357221 */ /* 0x000fe20000010000 */
[C---:B------:R-:W-:Y:S01]  /*5b50*/  HMMA.16816.F32 R100, R116.reuse, R102, RZ ;  /* 0x000000667464723c */ /* 0x040fe200000018ff */
[----:B------:R-:W-:Y:S05]  /*5b60*/  MUFU.EX2 R50, R50 ;  /* 0x0000003200327308 */ /* 0x000fea0000000800 */
[----:B------:R-:W-:Y:S01]  /*5b70*/  HMMA.16816.F32 R124, R116, R126, RZ ;  /* 0x0000007e747c723c */ /* 0x000fe200000018ff */
[----:B-1----:R-:W-:Y:S02]  /*5b80*/  F2FP.F16.F32.PACK_AB R15, R49, R52 ;  /* 0x00000034310f723e */ /* 0x002fe400000000ff */
[----:B------:R-:W1:Y:S01]  /*5b90*/  MUFU.EX2 R47, R47 ;  /* 0x0000002f002f7308 */ /* 0x000e620000000800 */
[----:B------:R-:W-:-:S02]  /*5ba0*/  FADD.FTZ R52, R52, R53 ;  /* 0x0000003534347221 */ /* 0x000fc40000010000 */
[----:B------:R-:W-:Y:S02]  /*5bb0*/  HMMA.16816.F32 R88, R116, R92, RZ ;  /* 0x0000005c7458723c */ /* 0x000fe400000018ff */
[----:B------:R-:W-:-:S04]  /*5bc0*/  FADD.FTZ R49, R49, R52 ;  /* 0x0000003431317221 */ /* 0x000fc80000010000 */
[C---:B---3--:R-:W-:Y:S01]  /*5bd0*/  HMMA.16816.F32 R72, R12.reuse, R8, R72 ;  /* 0x000000080c48723c */ /* 0x048fe20000001848 */
        /* <DEDUP_REMOVED lines=8> */
[C---:B-----5:R-:W-:Y:S01]  /*5c60*/  HMMA.16816.F32 R80, R12.reuse, R16, R80 ;  /* 0x000000100c50723c */ /* 0x060fe20000001850 */
        /* <DEDUP_REMOVED lines=35> */
[----:B-1----:R-:W-:Y:S01]  /*5ea0*/  F2FP.F16.F32.PACK_AB R24, R47, R50 ;  /* 0x000000322f18723e */ /* 0x002fe200000000ff */
[----:B------:R-:W1:Y:S01]  /*5eb0*/  MUFU.EX2 R166, R166 ;  /* 0x000000a600a67308 */ /* 0x000e620000000800 */
        /* <DEDUP_REMOVED lines=16> */
[----:B------:R-:W5:Y:S04]  /*5fc0*/  MUFU.EX2 R172, R172 ;  /* 0x000000ac00ac7308 */ /* 0x000f680000000800 */
[C---:B------:R-:W-:Y:S04]  /*5fd0*/  HMMA.16816.F32 R128, R24.reuse, R20, R128 ;  /* 0x000000141880723c */ /* 0x040fe80000001880 */
[----:B------:R-:W-:Y:S02]  /*5fe0*/  MUFU.EX2 R143, R143 ;  /* 0x0000008f008f7308 */ /* 0x000fe40000000800 */
[C---:B------:R-:W-:Y:S01]  /*5ff0*/  HMMA.16816.F32 R68, R24.reuse, R22, R68 ;  /* 0x000000161844723c */ /* 0x040fe20000001844 */
[----:B------:R-:W1:Y:S05]  /*6000*/  LDSM.16.MT88.4 R20, [R220+0xd800] ;  /* 0x00d80000dc14783b */ /* 0x000e6a0000004200 */
        /* <DEDUP_REMOVED lines=59> */
[C---:B-----5:R-:W-:Y:S01]  /*63c0*/  HMMA.16816.F32 R108, R8.reuse, R12, R108 ;  /* 0x0000000c086c723c */ /* 0x060fe2000000186c */
[----:B------:R-:W-:Y:S01]  /*63d0*/  F2FP.F16.F32.PACK_AB R22, R170, R139 ;  /* 0x0000008baa16723e */ /* 0x000fe200000000ff */
[----:B------:R-:W1:Y:S01]  /*63e0*/  MUFU.EX2 R159, R159 ;  /* 0x0000009f009f7308 */ /* 0x000e620000000800 */
        /* <DEDUP_REMOVED lines=12> */
[C---:B----4-:R-:W-:Y:S04]  /*64b0*/  HMMA.16816.F32 R128, R20.reuse, R4, R128 ;  /* 0x000000041480723c */ /* 0x050fe80000001880 */
[----:B------:R-:W-:Y:S02]  /*64c0*/  MUFU.EX2 R240, R240 ;  /* 0x000000f000f07308 */ /* 0x000fe40000000800 */
[C---:B------:R-:W-:Y:S01]  /*64d0*/  HMMA.16816.F32 R68, R20.reuse, R6, R68 ;  /* 0x000000061444723c */ /* 0x040fe20000001844 */
[----:B------:R-:W4:Y:S05]  /*64e0*/  LDSM.16.MT88.4 R4, [R217+0x12000] ;  /* 0x01200000d904783b */ /* 0x000f2a0000004200 */
        /* <DEDUP_REMOVED lines=70> */
[--C-:B------:R-:W-:Y:S01]  /*6950*/  FFMA.FTZ R35, R138, UR6, -R65.reuse ;  /* 0x000000068a237c23 */ /* 0x100fe20008010841 */
[----:B------:R-:W-:Y:S01]  /*6960*/  FFMA.FTZ R67, R134, UR6, -R65 ;  /* 0x0000000686437c23 */ /* 0x000fe20008010841 */
[----:B------:R-:W-:Y:S02]  /*6970*/  MUFU.EX2 R32, R32 ;  /* 0x0000002000207308 */ /* 0x000fe40000000800 */
[C---:B------:R-:W-:Y:S01]  /*6980*/  HMMA.16816.F32 R124, R24.reuse, R10, R124 ;  /* 0x0000000a187c723c */ /* 0x040fe2000000187c */
[----:B------:R-:W1:Y:S05]  /*6990*/  LDSM.16.MT88.4 R8, [R218+0xf800] ;  /* 0x00f80000da08783b */ /* 0x000e6a0000004200 */
        /* <DEDUP_REMOVED lines=8> */
[----:B----4-:R-:W-:-:S04]  /*6a20*/  F2FP.F16.F32.PACK_AB R4, R33, R32 ;  /* 0x000000202104723e */ /* 0x010fc800000000ff */
[----:B------:R-:W4:Y:S01]  /*6a30*/  MUFU.EX2 R67, R67 ;  /* 0x0000004300437308 */ /* 0x000f220000000800 */
[----:B------:R-:W-:Y:S01]  /*6a40*/  HMMA.16816.F32 R128, R24, R20, R128 ;  /* 0x000000141880723c */ /* 0x000fe20000001880 */
[----:B--2---:R-:W-:-:S05]  /*6a50*/  F2FP.F16.F32.PACK_AB R6, R239, R34 ;  /* 0x00000022ef06723e */ /* 0x004fca00000000ff */
[----:B------:R-:W-:Y:S01]  /*6a60*/  HMMA.16816.F32 R68, R24, R22, R68 ;  /* 0x000000161844723c */ /* 0x000fe20000001844 */
[----:B------:R-:W-:Y:S01]  /*6a70*/  LDSM.16.MT88.4 R20, [R217+0xf800] ;  /* 0x00f80000d914783b */ /* 0x000fe20000004200 */
[----:B---3--:R-:W-:Y:S01]  /*6a80*/  F2FP.F16.F32.PACK_AB R5, R136, R35 ;  /* 0x000000238805723e */ /* 0x008fe200000000ff */
[----:B------:R-:W-:-:S03]  /*6a90*/  FADD.FTZ R35, R35, R154 ;  /* 0x0000009a23237221 */ /* 0x000fc60000010000 */
[----:B------:R-:W-:Y:S01]  /*6aa0*/  HMMA.16816.F32 R88, R24, R16, R88 ;  /* 0x000000101858723c */ /* 0x000fe20000001858 */
[----:B------:R-:W-:Y:S01]  /*6ab0*/  FADD.FTZ R136, R136, R35 ;  /* 0x0000002388887221 */ /* 0x000fe20000010000 */
[----:B----4-:R-:W-:-:S03]  /*6ac0*/  F2FP.F16.F32.PACK_AB R7, R240, R67 ;  /* 0x00000043f007723e */ /* 0x010fc600000000ff */
[----:B------:R-:W-:Y:S01]  /*6ad0*/  FADD.FTZ R67, R67, R136 ;  /* 0x0000008843437221 */ /* 0x000fe20000010000 */
[----:B------:R-:W-:Y:S01]  /*6ae0*/  HMMA.16816.F32 R92, R24, R18, R92 ;  /* 0x00000012185c723c */ /* 0x000fe2000000185c */
[----:B------:R-:W2:Y:S02]  /*6af0*/  LDSM.16.MT88.4 R16, [R216+0xf800] ;  /* 0x00f80000d810783b */ /* 0x000ea40000004200 */
[----:B------:R-:W-:-:S03]  /*6b00*/  FADD.FTZ R240, R240, R67 ;  /* 0x00000043f0f07221 */ /* 0x000fc60000010000 */
        /* <DEDUP_REMOVED lines=9> */
[----:B------:R-:W3:Y:S03]  /*6ba0*/  LDSM.16.MT88.4 R8, [R218+0x13800] ;  /* 0x01380000da08783b */ /* 0x000ee60000004200 */
[----:B------:R-:W-:Y:S01]  /*6bb0*/  FADD.FTZ R50, R50, R51 ;  /* 0x0000003332327221 */ /* 0x000fe20000010000 */
[----:B------:R-:W-:Y:S03]  /*6bc0*/  HMMA.16816.F32 R112, R24, R28, R112 ;  /* 0x0000001c1870723c */ /* 0x000fe60000001870 */
[----:B------:R-:W-:-:S03]  /*6bd0*/  FADD.FTZ R47, R47, R50 ;  /* 0x000000322f2f7221 */ /* 0x000fc60000010000 */
[----:B------:R-:W-:Y:S01]  /*6be0*/  HMMA.16816.F32 R116, R24, R30, R116 ;  /* 0x0000001e1874723c */ /* 0x000fe20000001874 */
[----:B------:R-:W-:-:S04]  /*6bf0*/  FADD.FTZ R46, R46, R47 ;  /* 0x0000002f2e2e7221 */ /* 0x000fc80000010000 */
        /* <DEDUP_REMOVED lines=18> */
[----:B---3--:R-:W-:Y:S03]  /*6d20*/  HMMA.16816.F32 R104, R4, R8, R104 ;  /* 0x000000080468723c */ /* 0x008fe60000001868 */
[----:B------:R-:W-:-:S03]  /*6d30*/  FADD.FTZ R196, R196, R145 ;  /* 0x00000091c4c47221 */ /* 0x000fc60000010000 */
        /* <DEDUP_REMOVED lines=32> */
[----:B------:R-:W-:Y:S02]  /*6f40*/  ISETP.GE.AND P3, PT, R13, RZ, PT ;  /* 0x000000ff0d00720c */ /* 0x000fe40003f66270 */
[----:B------:R-:W-:Y:S01]  /*6f50*/  LOP3.LUT R5, RZ, R4, RZ, 0x33, !PT ;  /* 0x00000004ff057212 */ /* 0x000fe200078e33ff */
        /* <DEDUP_REMOVED lines=39> */
[----:B--2---:R-:W-:-:S04]  /*71d0*/  IMAD.IADD R6, R6, 0x1, -R7 ;  /* 0x0000000106067824 */ /* 0x004fc800078e0a07 */
[----:B------:R-:W-:Y:S01]  /*71e0*/  IMAD.WIDE.U32 R4, R6, UR4, R8 ;  /* 0x0000000406047c25 */ /* 0x000fe2000f8e0008 */
[----:B------:R-:W-:-:S05]  /*71f0*/  SHF.R.S32.HI R3, RZ, 0x1f, R6 ;  /* 0x0000001fff037819 */ /* 0x000fca0000011406 */
[----:B------:R-:W-:-:S04]  /*7200*/  IMAD R3, R3, UR4, RZ ;  /* 0x0000000403037c24 */ /* 0x000fc8000f8e02ff */
[----:B------:R-:W-:-:S04]  /*7210*/  IMAD R3, R6, UR5, R3 ;  /* 0x0000000506037c24 */ /* 0x000fc8000f8e0203 */
[----:B------:R-:W-:Y:S01]  /*7220*/  IMAD.IADD R3, R5, 0x1, R3 ;  /* 0x0000000105037824 */ /* 0x000fe200078e0203 */
[----:B------:R-:W-:Y:S06]  /*7230*/  BRA `(.L_x_2394) ;  /* 0x0000000000087947 */ /* 0x000fec0003800000 */
.L_x_2393:
[----:B------:R-:W-:-:S04]  /*7240*/  LEA R4, -R188, RZ, 0x7 ;  /* 0x000000ffbc047211 */ /* 0x000fc800078e39ff */
[----:B------:R-:W-:-:S07]  /*7250*/  SHF.R.S32.HI R3, RZ, 0x1f, R4 ;  /* 0x0000001fff037819 */ /* 0x000fce0000011404 */
.L_x_2394:
[----:B------:R-:W-:Y:S01]  /*7260*/  LEA R228, P2, R4, R228, 0x1 ;  /* 0x000000e404e47211 */ /* 0x000fe200078408ff */
[----:B------:R-:W-:Y:S01]  /*7270*/  IMAD.SHL.U32 R5, R188, 0x20, RZ ;  /* 0x00000020bc057824 */ /* 0x000fe200078e00ff */
[C---:B------:R-:W-:Y:S02]  /*7280*/  IADD3 R38, P1, R4.reuse, R38, RZ ;  /* 0x0000002604267210 */ /* 0x040fe40007f3e0ff */
[----:B------:R-:W-:Y:S02]  /*7290*/  LEA.HI.X R229, R4, R229, R3, 0x1, P2 ;  /* 0x000000e504e57211 */ /* 0x000fe400010f0c03 */
[----:B------:R-:W-:Y:S01]  /*72a0*/  IADD3 R6, P2, R5, R228, RZ ;  /* 0x000000e405067210 */ /* 0x000fe20007f5e0ff */
[----:B------:R-:W-:Y:S01]  /*72b0*/  IMAD.X R3, R3, 0x1, R36, P1 ;  /* 0x0000000103037824 */ /* 0x000fe200008e0624 */
[----:B------:R-:W-:Y:S01]  /*72c0*/  SHF.L.U64.HI R4, R188, 0x5, R189 ;  /* 0x00000005bc047819 */ /* 0x000fe200000102bd */
[----:B------:R-:W-:Y:S01]  /*72d0*/  @!PT LDS RZ, [RZ] ;  /* 0x00000000fffff984 */ /* 0x000fe20000000800 */
[----:B------:R-:W-:Y:S01]  /*72e0*/  @!PT LDS RZ, [RZ] ;  /* 0x00000000fffff984 */ /* 0x000fe20000000800 */
[----:B------:R-:W-:Y:S01]  /*72f0*/  @!PT LDS RZ, [RZ] ;  /* 0x00000000fffff984 */ /* 0x000fe20000000800 */
[----:B------:R-:W-:Y:S01]  /*7300*/  LDGSTS.E.BYPASS.LTC128B.128 [R233+0xc000], desc[UR10][R228.64] ;  /* 0x0c000000e4e97fae */ /* 0x000fe2000b901d4a */
[----:B------:R-:W-:-:S02]  /*7310*/  IADD3 R8, P1, R6, R5, RZ ;  /* 0x0000000506087210 */ /* 0x000fc40007f3e0ff */
[----:B------:R-:W-:Y:S01]  /*7320*/  LEA R10, P3, R38, UR8, 0x1 ;  /* 0x00000008260a7c11 */ /* 0x000fe2000f8608ff */
[----:B------:R-:W-:Y:S01]  /*7330*/  IMAD.X R7, R4, 0x1, R229, P2 ;  /* 0x0000000104077824 */ /* 0x000fe200010e06e5 */
[-C--:B------:R-:W-:Y:S02]  /*7340*/  IADD3 R14, P2, R8, R5.reuse, RZ ;  /* 0x00000005080e7210 */ /* 0x080fe40007f5e0ff */
[----:B------:R-:W-:Y:S01]  /*7350*/  LEA.HI.X R11, R38, UR9, R3, 0x1, P3 ;  /* 0x00000009260b7c11 */ /* 0x000fe200098f0c03 */
[--C-:B------:R-:W-:Y:S01]  /*7360*/  IMAD.X R9, R7, 0x1, R4.reuse, P1 ;  /* 0x0000000107097824 */ /* 0x100fe200008e0604 */
[-C--:B------:R-:W-:Y:S01]  /*7370*/  IADD3 R12, P1, R14, R5.reuse, RZ ;  /* 0x000000050e0c7210 */ /* 0x080fe20007f3e0ff */
[----:B------:R-:W1:Y:S02]  /*7380*/  S2R R3, SR_TID.X ;  /* 0x0000000000037919 */ /* 0x000e640000002100 */
[--C-:B------:R-:W-:Y:S01]  /*7390*/  IMAD.X R15, R9, 0x1, R4.reuse, P2 ;  /* 0x00000001090f7824 */ /* 0x100fe200010e0604 */
[-C--:B------:R-:W-:Y:S01]  /*73a0*/  IADD3 R16, P2, R12, R5.reuse, RZ ;  /* 0x000000050c107210 */ /* 0x080fe20007f5e0ff */
[----:B------:R-:W-:Y:S02]  /*73b0*/  LDGSTS.E.BYPASS.LTC128B.128 [R233+0x10000], desc[UR10][R10.64+0x80] ;  /* 0x100000800ae97fae */ /* 0x000fe4000b901d4a */
[--C-:B------:R-:W-:Y:S01]  /*73c0*/  IMAD.X R13, R15, 0x1, R4.reuse, P1 ;  /* 0x000000010f0d7824 */ /* 0x100fe200008e0604 */
[-C--:B------:R-:W-:Y:S01]  /*73d0*/  IADD3 R18, P1, R16, R5.reuse, RZ ;  /* 0x0000000510127210 */ /* 0x080fe20007f3e0ff */
[----:B------:R-:W-:Y:S02]  /*73e0*/  LDGSTS.E.BYPASS.LTC128B.128 [R233+0xc800], desc[UR10][R6.64] ;  /* 0x0c80000006e97fae */ /* 0x000fe4000b901d4a */
[--C-:B------:R-:W-:Y:S01]  /*73f0*/  IMAD.X R17, R13, 0x1, R4.reuse, P2 ;  /* 0x000000010d117824 */ /* 0x100fe200010e0604 */
[----:B------:R-:W-:Y:S01]  /*7400*/  IADD3 R24, P2, R18, R5, RZ ;  /* 0x0000000512187210 */ /* 0x000fe20007f5e0ff */
[----:B------:R-:W-:Y:S02]  /*7410*/  LDGSTS.E.BYPASS.LTC128B.128 [R233+0x10800], desc[UR10][R6.64+0x80] ;  /* 0x1080008006e97fae */ /* 0x000fe4000b901d4a */
[--C-:B------:R-:W-:Y:S01]  /*7420*/  IMAD.X R19, R17, 0x1, R4.reuse, P1 ;  /* 0x0000000111137824 */ /* 0x100fe200008e0604 */
[----:B------:R-:W-:Y:S01]  /*7430*/  ISETP.GE.AND P1, PT, R194, 0x3, PT ;  /* 0x00000003c200780c */ /* 0x000fe20003f26270 */
[----:B------:R-:W-:Y:S02]  /*7440*/  LDGSTS.E.BYPASS.LTC128B.128 [R233+0xd000], desc[UR10][R8.64] ;  /* 0x0d00000008e97fae */ /* 0x000fe4000b901d4a */
[----:B------:R-:W-:-:S02]  /*7450*/  IMAD.X R25, R19, 0x1, R4, P2 ;  /* 0x0000000113197824 */ /* 0x000fc400010e0604 */
[----:B------:R-:W-:Y:S04]  /*7460*/  LDGSTS.E.BYPASS.LTC128B.128 [R233+0x11000], desc[UR10][R8.64+0x80] ;  /* 0x1100008008e97fae */ /* 0x000fe8000b901d4a */
[----:B------:R-:W-:Y:S04]  /*7470*/  LDGSTS.E.BYPASS.LTC128B.128 [R233+0xd800], desc[UR10][R14.64] ;  /* 0x0d8000000ee97fae */ /* 0x000fe8000b901d4a */
[----:B------:R-:W-:Y:S04]  /*7480*/  LDGSTS.E.BYPASS.LTC128B.128 [R233+0x11800], desc[UR10][R14.64+0x80] ;  /* 0x118000800ee97fae */ /* 0x000fe8000b901d4a */
[----:B------:R-:W-:Y:S01]  /*7490*/  LDGSTS.E.BYPASS.LTC128B.128 [R233+0xe000], desc[UR10][R12.64] ;  /* 0x0e0000000ce97fae */ /* 0x000fe2000b901d4a */
[----:B-1----:R-:W-:-:S03]  /*74a0*/  IMAD.SHL.U32 R3, R3, 0x2, RZ ;  /* 0x0000000203037824 */ /* 0x002fc600078e00ff */
[----:B------:R1:W-:Y:S04]  /*74b0*/  LDGSTS.E.BYPASS.LTC128B.128 [R233+0x12000], desc[UR10][R12.64+0x80] ;  /* 0x120000800ce97fae */ /* 0x0003e8000b901d4a */
[----:B------:R-:W-:Y:S04]  /*74c0*/  LDGSTS.E.BYPASS.LTC128B.128 [R233+0xe800], desc[UR10][R16.64] ;  /* 0x0e80000010e97fae */ /* 0x000fe8000b901d4a */
[----:B------:R-:W-:Y:S04]  /*74d0*/  LDGSTS.E.BYPASS.LTC128B.128 [R233+0x12800], desc[UR10][R16.64+0x80] ;  /* 0x1280008010e97fae */ /* 0x000fe8000b901d4a */
[----:B------:R-:W-:Y:S04]  /*74e0*/  LDGSTS.E.BYPASS.LTC128B.128 [R233+0xf000], desc[UR10][R18.64] ;  /* 0x0f00000012e97fae */ /* 0x000fe8000b901d4a */
[----:B------:R-:W-:Y:S04]  /*74f0*/  LDGSTS.E.BYPASS.LTC128B.128 [R233+0x13000], desc[UR10][R18.64+0x80] ;  /* 0x1300008012e97fae */ /* 0x000fe8000b901d4a */
[----:B------:R-:W-:Y:S04]  /*7500*/  LDGSTS.E.BYPASS.LTC128B.128 [R233+0xf800], desc[UR10][R24.64] ;  /* 0x0f80000018e97fae */ /* 0x000fe8000b901d4a */
[----:B------:R2:W-:Y:S04]  /*7510*/  LDGSTS.E.BYPASS.LTC128B.128 [R233+0x13800], desc[UR10][R24.64+0x80] ;  /* 0x1380008018e97fae */ /* 0x0005e8000b901d4a */
[----:B------:R-:W-:Y:S04]  /*7520*/  LDSM.16.M88.4 R152, [R226] ;  /* 0x00000000e298783b */ /* 0x000fe80000000200 */
[----:B------:R-:W3:Y:S04]  /*7530*/  LDSM.16.M88.4 R44, [R225+0x4000] ;  /* 0x00400000e12c783b */ /* 0x000ee80000000200 */
[----:B------:R-:W4:Y:S04]  /*7540*/  LDSM.16.M88.4 R36, [R225+0x4800] ;  /* 0x00480000e124783b */ /* 0x000f280000000200 */
[----:B------:R-:W2:Y:S04]  /*7550*/  LDSM.16.M88.4 R20, [R225+0x5800] ;  /* 0x00580000e114783b */ /* 0x000ea80000000200 */
[----:B------:R-:W5:Y:S04]  /*7560*/  LDSM.16.M88.4 R28, [R225+0x5000] ;  /* 0x00500000e11c783b */ /* 0x000f680000000200 */
[----:B-1----:R-:W1:Y:S04]  /*7570*/  LDSM.16.M88.4 R12, [R225+0x6000] ;  /* 0x00600000e10c783b */ /* 0x002e680000000200 */
[----:B------:R-:W1:Y:S04]  /*7580*/  LDSM.16.M88.4 R4, [R225+0x6800] ;  /* 0x00680000e104783b */ /* 0x000e680000000200 */
[----:B------:R-:W1:Y:S04]  /*7590*/  LDSM.16.M88.4 R160, [R225+0x7000] ;  /* 0x00700000e1a0783b */ /* 0x000e680000000200 */
[----:B------:R-:W1:Y:S04]  /*75a0*/  LDSM.16.M88.4 R132, [R225+0x7800] ;  /* 0x00780000e184783b */ /* 0x000e680000000200 */
[----:B------:R-:W-:Y:S04]  /*75b0*/  LDSM.16.M88.4 R60, [R224] ;  /* 0x00000000e03c783b */ /* 0x000fe80000000200 */
[----:B------:R-:W1:Y:S04]  /*75c0*/  LDSM.16.M88.4 R64, [R223] ;  /* 0x00000000df40783b */ /* 0x000e680000000200 */
[----:B------:R-:W1:Y:S01]  /*75d0*/  LDSM.16.M88.4 R136, [R215] ;  /* 0x00000000d788783b */ /* 0x000e620000000200 */
[C---:B---3--:R-:W-:Y:S03]  /*75e0*/  HMMA.16816.F32 R48, R152.reuse, R44, RZ ;  /* 0x0000002c9830723c */ /* 0x048fe600000018ff */
[----:B------:R-:W3:Y:S03]  /*75f0*/  LDSM.16.M88.4 R52, [R213] ;  /* 0x00000000d534783b */ /* 0x000ee60000000200 */
[C---:B----4-:R-:W-:Y:S01]  /*7600*/  HMMA.16816.F32 R40, R152.reuse, R36, RZ ;  /* 0x000000249828723c */ /* 0x050fe200000018ff */
[----:B------:R-:W4:Y:S04]  /*7610*/  LDSM.16.M88.4 R56, [R214] ;  /* 0x00000000d638783b */ /* 0x000f280000000200 */
[----:B------:R-:W-:Y:S01]  /*7620*/  LDSM.16.M88.4 R144, [R211] ;  /* 0x00000000d390783b */ /* 0x000fe20000000200 */
[C---:B--2---:R-:W-:Y:S03]  /*7630*/  HMMA.16816.F32 R24, R152.reuse, R20, RZ ;  /* 0x000000149818723c */ /* 0x044fe600000018ff */
[----:B------:R-:W-:Y:S03]  /*7640*/  LDSM.16.M88.4 R140, [R209] ;  /* 0x00000000d18c783b */ /* 0x000fe60000000200 */
[C---:B------:R-:W-:Y:S01]  /*7650*/  HMMA.16816.F32 R44, R152.reuse, R46, RZ ;  /* 0x0000002e982c723c */ /* 0x040fe200000018ff */
[----:B------:R-:W-:Y:S04]  /*7660*/  LDSM.16.M88.4 R176, [R221] ;  /* 0x00000000ddb0783b */ /* 0x000fe80000000200 */
[----:B------:R-:W-:Y:S01]  /*7670*/  LDSM.16.M88.4 R180, [R208+0x2800] ;  /* 0x00280000d0b4783b */ /* 0x000fe20000000200 */
[C---:B------:R-:W-:Y:S03]  /*7680*/  HMMA.16816.F32 R36, R152.reuse, R38, RZ ;  /* 0x000000269824723c */ /* 0x040fe600000018ff */
[----:B------:R-:W-:Y:S03]  /*7690*/  LDSM.16.M88.4 R168, [R208+0x3800] ;  /* 0x00380000d0a8783b */ /* 0x000fe60000000200 */
[C---:B------:R-:W-:Y:S01]  /*76a0*/  HMMA.16816.F32 R20, R152.reuse, R22, RZ ;  /* 0x000000169814723c */ /* 0x040fe200000018ff */
[----:B------:R-:W-:Y:S04]  /*76b0*/  LDSM.16.M88.4 R172, [R208+0x3000] ;  /* 0x00300000d0ac783b */ /* 0x000fe80000000200 */
[----:B------:R-:W-:Y:S01]  /*76c0*/  LDSM.16.M88.4 R148, [R226+0x2000] ;  /* 0x00200000e294783b */ /* 0x000fe20000000200 */
[C---:B-----5:R-:W-:Y:S03]  /*76d0*/  HMMA.16816.F32 R32, R152.reuse, R28, RZ ;  /* 0x0000001c9820723c */ /* 0x060fe600000018ff */
[----:B------:R-:W0:Y:S03]  /*76e0*/  LDGDEPBAR ;  /* 0x00000000000079af */ /* 0x000e260000000000 */
[C---:B------:R-:W-:Y:S06]  /*76f0*/  HMMA.16816.F32 R28, R152.reuse, R30, RZ ;  /* 0x0000001e981c723c */ /* 0x040fec00000018ff */
[C---:B-1----:R-:W-:Y:S06]  /*7700*/  HMMA.16816.F32 R16, R152.reuse, R12, RZ ;  /* 0x0000000c9810723c */ /* 0x042fec00000018ff */
        /* <DEDUP_REMOVED lines=8> */
[C---:B------:R-:W-:Y:S06]  /*7790*/  HMMA.16816.F32 R48, R60.reuse, R64, R48 ;  /* 0x000000403c30723c */ /* 0x040fec0000001830 */
[C---:B------:R-:W-:Y:S01]  /*77a0*/  HMMA.16816.F32 R44, R60.reuse, R66, R44 ;  /* 0x000000423c2c723c */ /* 0x040fe2000000182c */
[----:B------:R-:W2:Y:S05]  /*77b0*/  LDSM.16.M88.4 R64, [R210] ;  /* 0x00000000d240783b */ /* 0x000eaa0000000200 */
[C---:B------:R-:W-:Y:S06]  /*77c0*/  HMMA.16816.F32 R40, R60.reuse, R136, R40 ;  /* 0x000000883c28723c */ /* 0x040fec0000001828 */
[C---:B------:R-:W-:Y:S01]  /*77d0*/  HMMA.16816.F32 R36, R60.reuse, R138, R36 ;  /* 0x0000008a3c24723c */ /* 0x040fe20000001824 */
[----:B------:R-:W-:Y:S05]  /*77e0*/  LDSM.16.M88.4 R136, [R222] ;  /* 0x00000000de88783b */ /* 0x000fea0000000200 */
        /* <DEDUP_REMOVED lines=14> */
[----:B------:R-:W-:Y:S05]  /*78d0*/  LDSM.16.M88.4 R64, [R219+0x5800] ;  /* 0x00580000db40783b */ /* 0x000fea0000000200 */
        /* <DEDUP_REMOVED lines=44> */
[C---:B------:R-:W-:Y:S06]  /*7ba0*/  HMMA.16816.F32 R8, R176.reuse, R180, R8 ;  /* 0x000000b4b008723c */ /* 0x040fec0000001808 */
[C---:B------:R-:W-:Y:S06]  /*7bb0*/  HMMA.16816.F32 R4, R176.reuse, R182, R4 ;  /* 0x000000b6b004723c */ /* 0x040fec0000001804 */
[C---:B------:R-:W-:Y:S06]  /*7bc0*/  HMMA.16816.F32 R156, R176.reuse, R168, R156 ;  /* 0x000000a8b09c723c */ /* 0x040fec000000189c */
[C---:B------:R-:W-:Y:S01]  /*7bd0*/  HMMA.16816.F32 R152, R176.reuse, R170, R152 ;  /* 0x000000aab098723c */ /* 0x040fe20000001898 */
[----:B------:R-:W-:Y:S05]  /*7be0*/  LDSM.16.M88.4 R168, [R224+0x2000] ;  /* 0x00200000e0a8783b */ /* 0x000fea0000000200 */
[C---:B------:R-:W-:Y:S06]  /*7bf0*/  HMMA.16816.F32 R164, R176.reuse, R172, R164 ;  /* 0x000000acb0a4723c */ /* 0x040fec00000018a4 */
[----:B------:R-:W-:Y:S01]  /*7c00*/  HMMA.16816.F32 R160, R176, R174, R160 ;  /* 0x000000aeb0a0723c */ /* 0x000fe200000018a0 */
[----:B------:R-:W-:Y:S05]  /*7c10*/  LDSM.16.M88.4 R172, [R206] ;  /* 0x00000000ceac783b */ /* 0x000fea0000000200 */
        /* <DEDUP_REMOVED lines=8> */
[----:B------:R-:W2:Y:S05]  /*7ca0*/  LDSM.16.M88.4 R52, [R202] ;  /* 0x00000000ca34783b */ /* 0x000eaa0000000200 */
[C---:B---3--:R-:W-:Y:S06]  /*7cb0*/  HMMA.16816.F32 R164, R148.reuse, R56, R164 ;  /* 0x0000003894a4723c */ /* 0x048fec00000018a4 */
[C---:B------:R-:W-:Y:S01]  /*7cc0*/  HMMA.16816.F32 R160, R148.reuse, R58, R160 ;  /* 0x0000003a94a0723c */ /* 0x040fe200000018a0 */
[----:B------:R-:W3:Y:S05]  /*7cd0*/  LDSM.16.M88.4 R56, [R204] ;  /* 0x00000000cc38783b */ /* 0x000eea0000000200 */
[C---:B------:R-:W-:Y:S06]  /*7ce0*/  HMMA.16816.F32 R32, R148.reuse, R136, R32 ;  /* 0x000000889420723c */ /* 0x040fec0000001820 */
[C---:B------:R-:W-:Y:S01]  /*7cf0*/  HMMA.16816.F32 R28, R148.reuse, R138, R28 ;  /* 0x0000008a941c723c */ /* 0x040fe2000000181c */
[----:B------:R-:W-:Y:S05]  /*7d00*/  LDSM.16.M88.4 R136, [R222+0x2000] ;  /* 0x00200000de88783b */ /* 0x000fea0000000200 */
[C---:B-----5:R-:W-:Y:S06]  /*7d10*/  HMMA.16816.F32 R24, R148.reuse, R132, R24 ;  /* 0x000000849418723c */ /* 0x060fec0000001818 */
[C---:B------:R-:W-:Y:S01]  /*7d20*/  HMMA.16816.F32 R20, R148.reuse, R134, R20 ;  /* 0x000000869414723c */ /* 0x040fe20000001814 */
[----:B------:R-:W5:Y:S05]  /*7d30*/  LDSM.16.M88.4 R132, [R219+0x8000] ;  /* 0x00800000db84783b */ /* 0x000f6a0000000200 */
[C---:B----4-:R-:W-:Y:S06]  /*7d40*/  HMMA.16816.F32 R16, R148.reuse, R64, R16 ;  /* 0x000000409410723c */ /* 0x050fec0000001810 */
[C---:B------:R-:W-:Y:S01]  /*7d50*/  HMMA.16816.F32 R12, R148.reuse, R66, R12 ;  /* 0x00000042940c723c */ /* 0x040fe2000000180c */
[----:B------:R-:W4:Y:S05]  /*7d60*/  LDSM.16.M88.4 R64, [R201] ;  /* 0x00000000c940783b */ /* 0x000f2a0000000200 */
[C---:B------:R-:W-:Y:S06]  /*7d70*/  HMMA.16816.F32 R40, R148.reuse, R140, R40 ;  /* 0x0000008c9428723c */ /* 0x040fec0000001828 */
[----:B------:R-:W-:Y:S01]  /*7d80*/  HMMA.16816.F32 R36, R148, R142, R36 ;  /* 0x0000008e9424723c */ /* 0x000fe20000001824 */
[----:B------:R-:W4:Y:S04]  /*7d90*/  LDSM.16.M88.4 R140, [R205] ;  /* 0x00000000cd8c783b */ /* 0x000f280000000200 */
[----:B------:R-:W-:Y:S01]  /*7da0*/  LDSM.16.M88.4 R148, [R219+0x9000] ;  /* 0x00900000db94783b */ /* 0x000fe20000000200 */
[C---:B------:R-:W-:Y:S06]  /*7db0*/  HMMA.16816.F32 R48, R168.reuse, R144, R48 ;  /* 0x00000090a830723c */ /* 0x040fec0000001830 */
[C---:B------:R-:W-:Y:S06]  /*7dc0*/  HMMA.16816.F32 R44, R168.reuse, R146, R44 ;  /* 0x00000092a82c723c */ /* 0x040fec000000182c */
[C---:B-1----:R-:W-:Y:S06]  /*7dd0*/  HMMA.16816.F32 R16, R168.reuse, R60, R16 ;  /* 0x0000003ca810723c */ /* 0x042fec0000001810 */
[C---:B------:R-:W-:Y:S01]  /*7de0*/  HMMA.16816.F32 R12, R168.reuse, R62, R12 ;  /* 0x0000003ea80c723c */ /* 0x040fe2000000180c */
[----:B------:R-:W-:Y:S05]  /*7df0*/  LDSM.16.M88.4 R60, [R221+0x2000] ;  /* 0x00200000dd3c783b */ /* 0x000fea0000000200 */
[C---:B--2---:R-:W-:Y:S01]  /*7e00*/  HMMA.16816.F32 R144, R168.reuse, R52, R8 ;  /* 0x00000034a890723c */ /* 0x044fe20000001808 */
[----:B------:R-:W1:Y:S05]  /*7e10*/  LDSM.16.M88.4 R8, [R208+0x4000] ;  /* 0x00400000d008783b */ /* 0x000e6a0000000200 */
[C---:B---3--:R-:W-:Y:S06]  /*7e20*/  HMMA.16816.F32 R24, R168.reuse, R56, R24 ;  /* 0x00000038a818723c */ /* 0x048fec0000001818 */
[----:B------:R-:W-:Y:S01]  /*7e30*/  HMMA.16816.F32 R20, R168, R58, R20 ;  /* 0x0000003aa814723c */ /* 0x000fe20000001814 */
[----:B------:R-:W2:Y:S05]  /*7e40*/  LDSM.16.M88.4 R56, [R219+0x8800] ;  /* 0x00880000db38783b */ /* 0x000eaa0000000200 */
[----:B-----5:R-:W-:Y:S06]  /*7e50*/  HMMA.16816.F32 R48, R136, R132, R48 ;  /* 0x000000848830723c */ /* 0x020fec0000001830 */
[C---:B----4-:R-:W-:Y:S06]  /*7e60*/  HMMA.16816.F32 R164, R168.reuse, R64, R164 ;  /* 0x00000040a8a4723c */ /* 0x050fec00000018a4 */
[C---:B------:R-:W-:Y:S01]  /*7e70*/  HMMA.16816.F32 R160, R168.reuse, R66, R160 ;  /* 0x00000042a8a0723c */ /* 0x040fe200000018a0 */
[----:B------:R-:W3:Y:S05]  /*7e80*/  LDSM.16.M88.4 R64, [R219+0x9800] ;  /* 0x00980000db40783b */ /* 0x000eea0000000200 */
[C---:B------:R-:W-:Y:S06]  /*7e90*/  HMMA.16816.F32 R40, R168.reuse, R172, R40 ;  /* 0x000000aca828723c */ /* 0x040fec0000001828 */
[C---:B------:R-:W-:Y:S06]  /*7ea0*/  HMMA.16816.F32 R36, R168.reuse, R174, R36 ;  /* 0x000000aea824723c */ /* 0x040fec0000001824 */
[C---:B------:R-:W-:Y:S06]  /*7eb0*/  HMMA.16816.F32 R32, R168.reuse, R140, R32 ;  /* 0x0000008ca820723c */ /* 0x040fec0000001820 */
[----:B------:R-:W-:Y:S01]  /*7ec0*/  HMMA.16816.F32 R4, R168, R54, R4 ;  /* 0x00000036a804723c */ /* 0x000fe20000001804 */
[----:B------:R-:W4:Y:S05]  /*7ed0*/  LDSM.16.M88.4 R52, [R208+0x4800] ;  /* 0x00480000d034783b */ /* 0x000f2a0000000200 */
[----:B------:R-:W-:Y:S01]  /*7ee0*/  HMMA.16816.F32 R44, R136, R134, R44 ;  /* 0x00000086882c723c */ /* 0x000fe2000000182c */
[----:B------:R-:W5:Y:S05]  /*7ef0*/  LDSM.16.M88.4 R132, [R208+0x5000] ;  /* 0x00500000d084783b */ /* 0x000f6a0000000200 */
[----:B-1----:R-:W-:Y:S06]  /*7f00*/  HMMA.16816.F32 R48, R60, R8, R48 ;  /* 0x000000083c30723c */ /* 0x002fec0000001830 */
[----:B--2---:R-:W-:Y:S01]  /*7f10*/  HMMA.16816.F32 R40, R136, R56, R40 ;  /* 0x000000388828723c */ /* 0x004fe20000001828 */
[----:B------:R-:W-:-:S05]  /*7f20*/  LOP3.LUT R8, R3, 0x6, RZ, 0xc0, !PT ;  /* 0x0000000603087812 */ /* 0x000fca00078ec0ff */
[----:B------:R-:W-:Y:S01]  /*7f30*/  HMMA.16816.F32 R28, R168, R142, R28 ;  /* 0x0000008ea81c723c */ /* 0x000fe2000000181c */
[----:B------:R-:W-:Y:S01]  /*7f40*/  IMAD R3, R231, 0x80, R8 ;  /* 0x00000080e7037824 */ /* 0x000fe200078e0208 */
[----:B------:R-:W-:Y:S03]  /*7f50*/  LDSM.16.M88.4 R140, [R200] ;  /* 0x00000000c88c783b */ /* 0x000fe60000000200 */
[C---:B------:R-:W-:Y:S01]  /*7f60*/  VIADD R8, R3.reuse, 0x1 ;  /* 0x0000000103087836 */ /* 0x040fe20000000000 */
[----:B------:R-:W-:Y:S01]  /*7f70*/  HMMA.16816.F32 R36, R136, R58, R36 ;  /* 0x0000003a8824723c */ /* 0x000fe20000001824 */
[----:B------:R-:W1:Y:S01]  /*7f80*/  LDSM.16.M88.4 R56, [R219+0xa000] ;  /* 0x00a00000db38783b */ /* 0x000e620000000200 */
[----:B------:R-:W-:Y:S02]  /*7f90*/  VIADD R9, R3, 0x8 ;  /* 0x0000000803097836 */ /* 0x000fe40000000000 */
[----:B------:R-:W-:-:S02]  /*7fa0*/  ISETP.GE.AND P6, PT, R8, R193, PT ;  /* 0x000000c10800720c */ /* 0x000fc40003fc6270 */
[----:B------:R-:W-:Y:S01]  /*7fb0*/  HMMA.16816.F32 R32, R136, R148, R32 ;  /* 0x000000948820723c */ /* 0x000fe20000001820 */
[-C--:B------:R-:W-:Y:S01]  /*7fc0*/  ISETP.GE.AND P3, PT, R8, R192.reuse, PT ;  /* 0x000000c00800720c */ /* 0x080fe20003f66270 */
[----:B------:R-:W-:Y:S01]  /*7fd0*/  VIADD R8, R3, 0x9 ;  /* 0x0000000903087836 */ /* 0x000fe20000000000 */
[----:B------:R-:W-:Y:S02]  /*7fe0*/  FSEL R232, R49, -INF , !P6 ;  /* 0xff80000031e87808 */ /* 0x000fe40007000000 */
[CC--:B------:R-:W-:Y:S01]  /*7ff0*/  ISETP.GE.AND P5, PT, R9.reuse, R193.reuse, PT ;  /* 0x000000c10900720c */ /* 0x0c0fe20003fa6270 */
[----:B------:R-:W-:Y:S01]  /*8000*/  HMMA.16816.F32 R44, R60, R10, R44 ;  /* 0x0000000a3c2c723c */ /* 0x000fe2000000182c */
[-C--:B------:R-:W-:Y:S02]  /*8010*/  ISETP.GE.AND P2, PT, R9, R192.reuse, PT ;  /* 0x000000c00900720c */ /* 0x080fe40003f46270 */
[C---:B------:R-:W-:Y:S02]  /*8020*/  ISETP.GE.AND P4, PT, R8.reuse, R193, PT ;  /* 0x000000c10800720c */ /* 0x040fe40003f86270 */
[----:B------:R-:W-:Y:S01]  /*8030*/  ISETP.GE.AND P6, PT, R8, R192, PT ;  /* 0x000000c00800720c */ /* 0x000fe20003fc6270 */
[----:B---3--:R-:W-:Y:S01]  /*8040*/  HMMA.16816.F32 R24, R136, R64, R24 ;  /* 0x000000408818723c */ /* 0x008fe20000001818 */
[----:B------:R-:W-:Y:S01]  /*8050*/  LDSM.16.M88.4 R8, [R219+0xa800] ;  /* 0x00a80000db08783b */ /* 0x000fe20000000200 */
[----:B------:R-:W-:Y:S01]  /*8060*/  FSEL R49, R51, -INF , !P3 ;  /* 0xff80000033317808 */ /* 0x000fe20005800000 */
[----:B------:R-:W-:-:S03]  /*8070*/  VIADD R51, R3, 0x20 ;  /* 0x0000002003337836 */ /* 0x000fc60000000000 */
[----:B------:R-:W-:Y:S01]  /*8080*/  HMMA.16816.F32 R20, R136, R66, R20 ;  /* 0x000000428814723c */ /* 0x000fe20000001814 */
[----:B------:R-:W2:Y:S05]  /*8090*/  LDSM.16.M88.4 R64, [R208+0x5800] ;  /* 0x00580000d040783b */ /* 0x000eaa0000000200 */
[----:B----4-:R-:W-:Y:S06]  /*80a0*/  HMMA.16816.F32 R40, R60, R52, R40 ;  /* 0x000000343c28723c */ /* 0x010fec0000001828 */
[----:B------:R-:W-:Y:S01]  /*80b0*/  HMMA.16816.F32 R28, R136, R150, R28 ;  /* 0x00000096881c723c */ /* 0x000fe2000000181c */
[C---:B------:R-:W-:Y:S01]  /*80c0*/  VIADD R53, R3.reuse, 0x10 ;  /* 0x0000001003357836 */ /* 0x040fe20000000000 */
[----:B------:R-:W-:Y:S01]  /*80d0*/  FSEL R238, R44, -INF , !P5 ;  /* 0xff8000002cee7808 */ /* 0x000fe20006800000 */
[----:B------:R-:W-:Y:S01]  /*80e0*/  VIADD R52, R3, 0x11 ;  /* 0x0000001103347836 */ /* 0x000fe20000000000 */
[----:B------:R-:W-:Y:S01]  /*80f0*/  FSEL R242, R45, -INF , !P4 ;  /* 0xff8000002df27808 */ /* 0x000fe20006000000 */
[----:B------:R-:W-:Y:S01]  /*8100*/  VIADD R44, R3, 0x18 ;  /* 0x00000018032c7836 */ /* 0x000fe20000000000 */
[----:B------:R-:W-:Y:S01]  /*8110*/  HMMA.16816.F32 R36, R60, R54, R36 ;  /* 0x000000363c24723c */ /* 0x000fe20000001824 */
[----:B------:R-:W-:Y:S01]  /*8120*/  ISETP.GE.AND P3, PT, R53, R193, PT ;  /* 0x000000c13500720c */ /* 0x000fe20003f66270 */
[----:B------:R-:W-:Y:S01]  /*8130*/  VIADD R45, R3, 0x19 ;  /* 0x00000019032d7836 */ /* 0x000fe20000000000 */
[----:B------:R-:W-:-:S02]  /*8140*/  ISETP.GE.AND P5, PT, R53, R192, PT ;  /* 0x000000c03500720c */ /* 0x000fc40003fa6270 */
[----:B------:R-:W-:Y:S01]  /*8150*/  FSEL R53, R46, -INF , !P2 ;  /* 0xff8000002e357808 */ /* 0x000fe20005000000 */
[----:B-----5:R-:W-:Y:S01]  /*8160*/  HMMA.16816.F32 R32, R60, R132, R32 ;  /* 0x000000843c20723c */ /* 0x020fe20000001820 */
[CC--:B------:R-:W-:Y:S01]  /*8170*/  ISETP.GE.AND P2, PT, R52.reuse, R193.reuse, PT ;  /* 0x000000c13400720c */ /* 0x0c0fe20003f46270 */
[----:B------:R-:W-:Y:S01]  /*8180*/  VIADD R54, R3, 0x21 ;  /* 0x0000002103367836 */ /* 0x000fe20000000000 */
[----:B------:R-:W-:Y:S02]  /*8190*/  FSEL R197, R47, -INF , !P6 ;  /* 0xff8000002fc57808 */ /* 0x000fe40007000000 */
[----:B------:R-:W-:Y:S01]  /*81a0*/  ISETP.GE.AND P4, PT, R52, R192, PT ;  /* 0x000000c03400720c */ /* 0x000fe20003f86270 */
[----:B-1----:R-:W-:Y:S01]  /*81b0*/  HMMA.16816.F32 R16, R136, R56, R16 ;  /* 0x000000388810723c */ /* 0x002fe20000001810 */
[----:B------:R-:W-:Y:S02]  /*81c0*/  ISETP.GE.AND P6, PT, R44, R193, PT ;  /* 0x000000c12c00720c */ /* 0x000fe40003fc6270 */
[----:B------:R-:W-:-:S02]  /*81d0*/  FSEL R198, R40, -INF , !P3 ;  /* 0xff80000028c67808 */ /* 0x000fc40005800000 */
[----:B------:R-:W-:Y:S01]  /*81e0*/  FSEL R195, R42, -INF , !P5 ;  /* 0xff8000002ac37808 */ /* 0x000fe20006800000 */
[----:B------:R-:W-:Y:S01]  /*81f0*/  HMMA.16816.F32 R28, R60, R134, R28 ;  /* 0x000000863c1c723c */ /* 0x000fe2000000181c */
[----:B------:R-:W-:Y:S02]  /*8200*/  FSEL R194, R41, -INF , !P2 ;  /* 0xff80000029c27808 */ /* 0x000fe40005000000 */
[-C--:B------:R-:W-:Y:S02]  /*8210*/  ISETP.GE.AND P3, PT, R44, R192.reuse, PT ;  /* 0x000000c02c00720c */ /* 0x080fe40003f66270 */
[C---:B------:R-:W-:Y:S01]  /*8220*/  ISETP.GE.AND P5, PT, R45.reuse, R193, PT ;  /* 0x000000c12d00720c */ /* 0x040fe20003fa6270 */
[----:B------:R-:W-:Y:S01]  /*8230*/  HMMA.16816.F32 R12, R136, R58, R12 ;  /* 0x0000003a880c723c */ /* 0x000fe2000000180c */
[----:B------:R-:W-:Y:S02]  /*8240*/  ISETP.GE.AND P2, PT, R45, R192, PT ;  /* 0x000000c02d00720c */ /* 0x000fe40003f46270 */
[----:B------:R-:W1:Y:S01]  /*8250*/  LDSM.16.M88.4 R44, [R208+0x6000] ;  /* 0x00600000d02c783b */ /* 0x000e620000000200 */
[----:B------:R-:W-:-:S02]  /*8260*/  FSEL R57, R43, -INF , !P4 ;  /* 0xff8000002b397808 */ /* 0x000fc40006000000 */
[----:B------:R-:W-:Y:S01]  /*8270*/  FSEL R196, R36, -INF , !P6 ;  /* 0xff80000024c47808 */ /* 0x000fe20007000000 */
[----:B------:R-:W-:Y:S01]  /*8280*/  VIADD R36, R3, 0x28 ;  /* 0x0000002803247836 */ /* 0x000fe20000000000 */
[----:B------:R-:W-:Y:S01]  /*8290*/  ISETP.GE.AND P4, PT, R51, R193, PT ;  /* 0x000000c13300720c */ /* 0x000fe20003f86270 */
[----:B--2---:R-:W-:Y:S01]  /*82a0*/  HMMA.16816.F32 R24, R60, R64, R24 ;  /* 0x000000403c18723c */ /* 0x004fe20000001818 */
[----:B------:R-:W-:Y:S01]  /*82b0*/  FSEL R189, R39, -INF , !P2 ;  /* 0xff80000027bd7808 */ /* 0x000fe20005000000 */
[----:B------:R-:W2:Y:S01]  /*82c0*/  LDSM.16.M88.4 R40, [R219+0xb000] ;  /* 0x00b00000db28783b */ /* 0x000ea20000000200 */
[----:B------:R-:W-:Y:S02]  /*82d0*/  FSEL R32, R32, -INF , !P4 ;  /* 0xff80000020207808 */ /* 0x000fe40006000000 */
[----:B------:R-:W-:Y:S01]  /*82e0*/  FSEL R59, R38, -INF , !P3 ;  /* 0xff800000263b7808 */ /* 0x000fe20005800000 */
[----:B------:R-:W-:Y:S01]  /*82f0*/  HMMA.16816.F32 R144, R136, R8, R144 ;  /* 0x000000088890723c */ /* 0x000fe20000001890 */
[----:B------:R-:W-:-:S02]  /*8300*/  FSEL R52, R37, -INF , !P5 ;  /* 0xff80000025347808 */ /* 0x000fc40006800000 */
[CC--:B------:R-:W-:Y:S02]  /*8310*/  ISETP.GE.AND P2, PT, R36.reuse, R193.reuse, PT ;  /* 0x000000c12400720c */ /* 0x0c0fe40003f46270 */
[-C--:B------:R-:W-:Y:S01]  /*8320*/  ISETP.GE.AND P4, PT, R36, R192.reuse, PT ;  /* 0x000000c02400720c */ /* 0x080fe20003f86270 */
[----:B------:R-:W-:Y:S01]  /*8330*/  HMMA.16816.F32 R156, R168, R140, R156 ;  /* 0x0000008ca89c723c */ /* 0x000fe2000000189c */
[----:B------:R-:W3:Y:S01]  /*8340*/  LDSM.16.M88.4 R36, [R208+0x6800] ;  /* 0x00680000d024783b */ /* 0x000ee20000000200 */
[----:B------:R-:W-:Y:S01]  /*8350*/  ISETP.GE.AND P6, PT, R51, R192, PT ;  /* 0x000000c03300720c */ /* 0x000fe20003fc6270 */
[C---:B------:R-:W-:Y:S01]  /*8360*/  VIADD R8, R3.reuse, 0x29 ;  /* 0x0000002903087836 */ /* 0x040fe20000000000 */
[-C--:B------:R-:W-:Y:S01]  /*8370*/  ISETP.GE.AND P3, PT, R54, R193.reuse, PT ;  /* 0x000000c13600720c */ /* 0x080fe20003f66270 */
[----:B------:R-:W-:Y:S01]  /*8380*/  VIADD R9, R3, 0x31 ;  /* 0x0000003103097836 */ /* 0x000fe20000000000 */
[----:B------:R-:W-:Y:S01]  /*8390*/  FSEL R133, R34, -INF , !P6 ;  /* 0xff80000022857808 */ /* 0x000fe20007000000 */
[----:B------:R-:W-:Y:S01]  /*83a0*/  HMMA.16816.F32 R4, R136, R10, R4 ;  /* 0x0000000a8804723c */ /* 0x000fe20000001804 */
[----:B------:R-:W-:Y:S01]  /*83b0*/  FSEL R182, R33, -INF , !P3 ;  /* 0xff80000021b67808 */ /* 0x000fe20005800000 */
[----:B------:R-:W-:Y:S01]  /*83c0*/  VIADD R33, R3, 0x39 ;  /* 0x0000003903217836 */ /* 0x000fe20000000000 */
[----:B------:R-:W-:-:S02]  /*83d0*/  ISETP.GE.AND P6, PT, R8, R193, PT ;  /* 0x000000c10800720c */ /* 0x000fc40003fc6270 */
[-C--:B------:R-:W-:Y:S01]  /*83e0*/  ISETP.GE.AND P3, PT, R8, R192.reuse, PT ;  /* 0x000000c00800720c */ /* 0x080fe20003f66270 */
[C---:B------:R-:W-:Y:S01]  /*83f0*/  VIADD R8, R3.reuse, 0x30 ;  /* 0x0000003003087836 */ /* 0x040fe20000000000 */
        /* <DEDUP_REMOVED lines=9> */
[-C--:B------:R-:W-:Y:S01]  /*8490*/  ISETP.GE.AND P2, PT, R8, R192.reuse, PT ;  /* 0x000000c00800720c */ /* 0x080fe20003f46270 */
[C---:B-1----:R-:W-:Y:S01]  /*84a0*/  HMMA.16816.F32 R16, R60.reuse, R44, R16 ;  /* 0x0000002c3c10723c */ /* 0x042fe20000001810 */
[CC--:B------:R-:W-:Y:S02]  /*84b0*/  ISETP.GE.AND P4, PT, R9.reuse, R193.reuse, PT ;  /* 0x000000c10900720c */ /* 0x0c0fe40003f86270 */
[----:B------:R-:W-:Y:S02]  /*84c0*/  ISETP.GE.AND P6, PT, R9, R192, PT ;  /* 0x000000c00900720c */ /* 0x000fe40003fc6270 */
[----:B------:R-:W1:Y:S01]  /*84d0*/  LDSM.16.M88.4 R8, [R219+0xb800] ;  /* 0x00b80000db08783b */ /* 0x000e620000000200 */
[----:B------:R-:W-:Y:S01]  /*84e0*/  FSEL R183, R31, -INF , !P3 ;  /* 0xff8000001fb77808 */ /* 0x000fe20005800000 */
[----:B------:R-:W-:Y:S01]  /*84f0*/  HMMA.16816.F32 R12, R60, R46, R12 ;  /* 0x0000002e3c0c723c */ /* 0x000fe2000000180c */
[----:B------:R-:W-:Y:S01]  /*8500*/  FSEL R150, R24, -INF , !P5 ;  /* 0xff80000018967808 */ /* 0x000fe20006800000 */
[----:B------:R-:W-:Y:S01]  /*8510*/  VIADD R24, R3, 0x40 ;  /* 0x0000004003187836 */ /* 0x000fe20000000000 */
[----:B------:R-:W-:-:S02]  /*8520*/  ISETP.GE.AND P3, PT, R28, R193, PT ;  /* 0x000000c11c00720c */ /* 0x000fc40003f66270 */
[----:B------:R-:W-:Y:S01]  /*8530*/  ISETP.GE.AND P5, PT, R28, R192, PT ;  /* 0x000000c01c00720c */ /* 0x000fe20003fa6270 */
[----:B--2---:R-:W-:Y:S01]  /*8540*/  HMMA.16816.F32 R164, R136, R40, R164 ;  /* 0x0000002888a4723c */ /* 0x004fe200000018a4 */
[----:B------:R-:W-:Y:S01]  /*8550*/  LDSM.16.M88.4 R28, [R208+0x7000] ;  /* 0x00700000d01c783b */ /* 0x000fe20000000200 */
[----:B------:R-:W-:Y:S01]  /*8560*/  FSEL R178, R25, -INF , !P4 ;  /* 0xff80000019b27808 */ /* 0x000fe20006000000 */
[----:B------:R-:W-:Y:S01]  /*8570*/  VIADD R25, R3, 0x41 ;  /* 0x0000004103197836 */ /* 0x000fe20000000000 */
[----:B------:R-:W-:Y:S02]  /*8580*/  FSEL R179, R26, -INF , !P2 ;  /* 0xff8000001ab37808 */ /* 0x000fe40005000000 */
[----:B---3--:R-:W-:Y:S01]  /*8590*/  HMMA.16816.F32 R144, R60, R36, R144 ;  /* 0x000000243c90723c */ /* 0x008fe20000001890 */
[----:B------:R-:W-:Y:S02]  /*85a0*/  ISETP.GE.AND P2, PT, R33, R193, PT ;  /* 0x000000c12100720c */ /* 0x000fe40003f46270 */
[----:B------:R-:W-:-:S02]  /*85b0*/  FSEL R177, R22, -INF , !P5 ;  /* 0xff80000016b17808 */ /* 0x000fc40006800000 */
[----:B------:R-:W-:Y:S01]  /*85c0*/  ISETP.GE.AND P5, PT, R25, R193, PT ;  /* 0x000000c11900720c */ /* 0x000fe20003fa6270 */
[----:B------:R-:W-:Y:S01]  /*85d0*/  HMMA.16816.F32 R36, R60, R38, R4 ;  /* 0x000000263c24723c */ /* 0x000fe20000001804 */
[----:B------:R-:W2:Y:S01]  /*85e0*/  LDSM.16.M88.4 R4, [R208+0x7800] ;  /* 0x00780000d004783b */ /* 0x000ea20000000200 */
[----:B------:R-:W-:Y:S01]  /*85f0*/  FSEL R181, R27, -INF , !P6 ;  /* 0xff8000001bb57808 */ /* 0x000fe20007000000 */
[----:B------:R-:W-:-:S04]  /*8600*/  DEPBAR.LE SB0, 0x0 ;  /* 0x000080000000791a */ /* 0x000fc80000000000 */
[----:B------:R-:W-:Y:S01]  /*8610*/  FSEL R176, R20, -INF , !P3 ;  /* 0xff80000014b07808 */ /* 0x000fe20005800000 */
[----:B------:R-:W-:Y:S01]  /*8620*/  VIADD R20, R3, 0x48 ;  /* 0x0000004803147836 */ /* 0x000fe20000000000 */
[----:B------:R-:W-:Y:S01]  /*8630*/  FSEL R180, R21, -INF , !P2 ;  /* 0xff80000015b47808 */ /* 0x000fe20005000000 */
[----:B------:R-:W-:Y:S01]  /*8640*/  VIADD R21, R3, 0x49 ;  /* 0x0000004903157836 */ /* 0x000fe20000000000 */
[----:B------:R-:W-:Y:S01]  /*8650*/  BAR.SYNC.DEFER_BLOCKING 0x0 ;  /* 0x0000000000007b1d */ /* 0x000fe20000010000 */
[-C--:B------:R-:W-:Y:S01]  /*8660*/  ISETP.GE.AND P4, PT, R33, R192.reuse, PT ;  /* 0x000000c02100720c */ /* 0x080fe20003f86270 */
[C---:B------:R-:W-:Y:S01]  /*8670*/  HMMA.16816.F32 R160, R136.reuse, R42, R160 ;  /* 0x0000002a88a0723c */ /* 0x040fe200000018a0 */
[C---:B------:R-:W-:Y:S02]  /*8680*/  ISETP.GE.AND P6, PT, R24.reuse, R193, PT ;  /* 0x000000c11800720c */ /* 0x040fe40003fc6270 */
[-C--:B------:R-:W-:Y:S02]  /*8690*/  ISETP.GE.AND P3, PT, R24, R192.reuse, PT ;  /* 0x000000c01800720c */ /* 0x080fe40003f66270 */
[----:B------:R-:W-:Y:S01]  /*86a0*/  FSEL R170, R17, -INF , !P5 ;  /* 0xff80000011aa7808 */ /* 0x000fe20006800000 */
[----:B------:R-:W-:Y:S01]  /*86b0*/  VIADD R17, R3, 0x50 ;  /* 0x0000005003117836 */ /* 0x000fe20000000000 */
[----:B------:R-:W-:Y:S01]  /*86c0*/  ISETP.GE.AND P2, PT, R25, R192, PT ;  /* 0x000000c01900720c */ /* 0x000fe20003f46270 */
[----:B-1----:R-:W-:Y:S01]  /*86d0*/  HMMA.16816.F32 R156, R136, R8, R156 ;  /* 0x00000008889c723c */ /* 0x002fe2000000189c */
[----:B------:R-:W-:-:S02]  /*86e0*/  FSEL R175, R23, -INF , !P4 ;  /* 0xff80000017af7808 */ /* 0x000fc40006000000 */
[----:B------:R-:W-:Y:S01]  /*86f0*/  FSEL R174, R16, -INF , !P6 ;  /* 0xff80000010ae7808 */ /* 0x000fe20007000000 */
[C---:B------:R-:W-:Y:S01]  /*8700*/  VIADD R16, R3.reuse, 0x51 ;  /* 0x0000005103107836 */ /* 0x040fe20000000000 */
[----:B------:R-:W-:Y:S02]  /*8710*/  FSEL R169, R18, -INF , !P3 ;  /* 0xff80000012a97808 */ /* 0x000fe40005800000 */
[CC--:B------:R-:W-:Y:S01]  /*8720*/  ISETP.GE.AND P4, PT, R20.reuse, R193.reuse, PT ;  /* 0x000000c11400720c */ /* 0x0c0fe20003f86270 */
[----:B------:R-:W-:Y:S01]  /*8730*/  VIADD R8, R3, 0x58 ;  /* 0x0000005803087836 */ /* 0x000fe20000000000 */
[----:B------:R-:W-:Y:S02]  /*8740*/  ISETP.GE.AND P6, PT, R20, R192, PT ;  /* 0x000000c01400720c */ /* 0x000fe40003fc6270 */
[----:B------:R-:W-:Y:S02]  /*8750*/  ISETP.GE.AND P3, PT, R21, R193, PT ;  /* 0x000000c11500720c */ /* 0x000fe40003f66270 */
[----:B------:R-:W-:-:S02]  /*8760*/  FSEL R173, R19, -INF , !P2 ;  /* 0xff80000013ad7808 */ /* 0x000fc40005000000 */
[-C--:B------:R-:W-:Y:S02]  /*8770*/  ISETP.GE.AND P5, PT, R21, R192.reuse, PT ;  /* 0x000000c01500720c */ /* 0x080fe40003fa6270 */
[-C--:B------:R-:W-:Y:S02]  /*8780*/  ISETP.GE.AND P2, PT, R17, R193.reuse, PT ;  /* 0x000000c11100720c */ /* 0x080fe40003f46270 */
[----:B------:R-:W-:Y:S01]  /*8790*/  FSEL R168, R12, -INF , !P4 ;  /* 0xff8000000ca87808 */ /* 0x000fe20006000000 */
[----:B------:R-:W-:Y:S01]  /*87a0*/  VIADD R12, R3, 0x59 ;  /* 0x00000059030c7836 */ /* 0x000fe20000000000 */
[----:B------:R-:W-:Y:S02]  /*87b0*/  FSEL R171, R14, -INF , !P6 ;  /* 0xff8000000eab7808 */ /* 0x000fe40007000000 */
[----:B------:R-:W-:Y:S01]  /*87c0*/  FSEL R172, R13, -INF , !P3 ;  /* 0xff8000000dac7808 */ /* 0x000fe20005800000 */
[----:B--2---:R-:W-:Y:S01]  /*87d0*/  HMMA.16816.F32 R156, R60, R4, R156 ;  /* 0x000000043c9c723c */ /* 0x004fe2000000189c */
[----:B------:R-:W-:Y:S01]  /*87e0*/  ISETP.GE.AND P4, PT, R17, R192, PT ;  /* 0x000000c01100720c */ /* 0x000fe20003f86270 */
[----:B------:R-:W-:Y:S01]  /*87f0*/  VIADD R13, R3, 0x61 ;  /* 0x00000061030d7836 */ /* 0x000fe20000000000 */
[----:B------:R-:W-:-:S02]  /*8800*/  ISETP.GE.AND P6, PT, R16, R193, PT ;  /* 0x000000c11000720c */ /* 0x000fc40003fc6270 */
[----:B------:R-:W-:Y:S02]  /*8810*/  ISETP.GE.AND P3, PT, R16, R192, PT ;  /* 0x000000c01000720c */ /* 0x000fe40003f66270 */
[----:B------:R-:W-:Y:S01]  /*8820*/  HMMA.16816.F32 R16, R60, R28, R164 ;  /* 0x0000001c3c10723c */ /* 0x000fe200000018a4 */
[C---:B------:R-:W-:Y:S02]  /*8830*/  VIADD R5, R3.reuse, 0x70 ;  /* 0x0000007003057836 */ /* 0x040fe40000000000 */
[----:B------:R-:W-:-:S03]  /*8840*/  VIADD R4, R3, 0x71 ;  /* 0x0000007103047836 */ /* 0x000fc60000000000 */
[----:B------:R-:W-:Y:S01]  /*8850*/  HMMA.16816.F32 R28, R60, R30, R160 ;  /* 0x0000001e3c1c723c */ /* 0x000fe200000018a0 */
[----:B------:R-:W-:Y:S02]  /*8860*/  FSEL R165, R15, -INF , !P5 ;  /* 0xff8000000fa57808 */ /* 0x000fe40006800000 */
[----:B------:R-:W-:Y:S02]  /*8870*/  FSEL R164, R144, -INF , !P2 ;  /* 0xff80000090a47808 */ /* 0x000fe40005000000 */
[C---:B------:R-:W-:Y:S02]  /*8880*/  ISETP.GE.AND P5, PT, R8.reuse, R193, PT ;  /* 0x000000c10800720c */ /* 0x040fe40003fa6270 */
[----:B------:R-:W-:Y:S02]  /*8890*/  ISETP.GE.AND P2, PT, R8, R192, PT ;  /* 0x000000c00800720c */ /* 0x000fe40003f46270 */
[----:B------:R-:W-:Y:S01]  /*88a0*/  HMMA.16816.F32 R8, R136, R10, R152 ;  /* 0x0000000a8808723c */ /* 0x000fe20000001898 */
[----:B------:R-:W-:-:S02]  /*88b0*/  FSEL R166, R145, -INF , !P6 ;  /* 0xff80000091a67808 */ /* 0x000fc40007000000 */
[----:B------:R-:W-:Y:S02]  /*88c0*/  ISETP.GE.AND P6, PT, R12, R192, PT ;  /* 0x000000c00c00720c */ /* 0x000fe40003fc6270 */
[----:B------:R-:W-:Y:S02]  /*88d0*/  FSEL R160, R36, -INF , !P5 ;  /* 0xff80000024a07808 */ /* 0x000fe40006800000 */
[----:B------:R-:W-:Y:S02]  /*88e0*/  FSEL R155, R146, -INF , !P4 ;  /* 0xff800000929b7808 */ /* 0x000fe40006000000 */
[----:B------:R-:W-:Y:S01]  /*88f0*/  ISETP.GE.AND P4, PT, R12, R193, PT ;  /* 0x000000c10c00720c */ /* 0x000fe20003f86270 */
[----:B------:R-:W-:Y:S01]  /*8900*/  VIADD R12, R3, 0x60 ;  /* 0x00000060030c7836 */ /* 0x000fe20000000000 */
[----:B------:R-:W-:Y:S02]  /*8910*/  FSEL R153, R147, -INF , !P3 ;  /* 0xff80000093997808 */ /* 0x000fe40005800000 */
[----:B------:R-:W-:-:S02]  /*8920*/  FSEL R149, R39, -INF , !P6 ;  /* 0xff80000027957808 */ /* 0x000fc40007000000 */
[CC--:B------:R-:W-:Y:S02]  /*8930*/  ISETP.GE.AND P3, PT, R12.reuse, R193.reuse, PT ;  /* 0x000000c10c00720c */ /* 0x0c0fe40003f66270 */
[-C--:B------:R-:W-:Y:S01]  /*8940*/  ISETP.GE.AND P5, PT, R12, R192.reuse, PT ;  /* 0x000000c00c00720c */ /* 0x080fe20003fa6270 */
[C---:B------:R-:W-:Y:S01]  /*8950*/  VIADD R12, R3.reuse, 0x68 ;  /* 0x00000068030c7836 */ /* 0x040fe20000000000 */
[----:B------:R-:W-:Y:S02]  /*8960*/  FSEL R148, R16, -INF , !P3 ;  /* 0xff80000010947808 */ /* 0x000fe40005800000 */
[----:B------:R-:W-:Y:S02]  /*8970*/  FSEL R151, R38, -INF , !P2 ;  /* 0xff80000026977808 */ /* 0x000fe40005000000 */
[C---:B------:R-:W-:Y:S01]  /*8980*/  ISETP.GE.AND P6, PT, R12.reuse, R193, PT ;  /* 0x000000c10c00720c */ /* 0x040fe20003fc6270 */
[----:B------:R-:W-:Y:S01]  /*8990*/  HMMA.16816.F32 R8, R60, R6, R8 ;  /* 0x000000063c08723c */ /* 0x000fe20000001808 */
[----:B------:R-:W-:Y:S01]  /*89a0*/  ISETP.GE.AND P3, PT, R12, R192, PT ;  /* 0x000000c00c00720c */ /* 0x000fe20003f66270 */
[----:B------:R-:W-:Y:S01]  /*89b0*/  VIADD R12, R3, 0x69 ;  /* 0x00000069030c7836 */ /* 0x000fe20000000000 */
[----:B------:R-:W-:-:S02]  /*89c0*/  FSEL R154, R37, -INF , !P4 ;  /* 0xff800000259a7808 */ /* 0x000fc40006000000 */
[CC--:B------:R-:W-:Y:S02]  /*89d0*/  ISETP.GE.AND P2, PT, R13.reuse, R193.reuse, PT ;  /* 0x000000c10d00720c */ /* 0x0c0fe40003f46270 */
[----:B------:R-:W-:Y:S02]  /*89e0*/  ISETP.GE.AND P4, PT, R13, R192, PT ;  /* 0x000000c00d00720c */ /* 0x000fe40003f86270 */
[----:B------:R-:W-:Y:S02]  /*89f0*/  FSEL R143, R18, -INF , !P5 ;  /* 0xff800000128f7808 */ /* 0x000fe40006800000 */
[----:B------:R-:W-:Y:S02]  /*8a00*/  ISETP.GE.AND P5, PT, R12, R193, PT ;  /* 0x000000c10c00720c */ /* 0x000fe40003fa6270 */
[----:B------:R-:W-:Y:S02]  /*8a10*/  FSEL R146, R17, -INF , !P2 ;  /* 0xff80000011927808 */ /* 0x000fe40005000000 */
[----:B------:R-:W-:-:S02]  /*8a20*/  FSEL R141, R19, -INF , !P4 ;  /* 0xff800000138d7808 */ /* 0x000fc40006000000 */
[-C--:B------:R-:W-:Y:S02]  /*8a30*/  ISETP.GE.AND P2, PT, R12, R192.reuse, PT ;  /* 0x000000c00c00720c */ /* 0x080fe40003f46270 */
        /* <DEDUP_REMOVED lines=9> */
[C---:B------:R-:W-:Y:S02]  /*8ad0*/  ISETP.GE.AND P2, PT, R3.reuse, R193, PT ;  /* 0x000000c10300720c */ /* 0x040fe40003f46270 */
[CC--:B------:R-:W-:Y:S01]  /*8ae0*/  ISETP.GE.AND P4, PT, R3.reuse, R192.reuse, PT ;  /* 0x000000c00300720c */ /* 0x0c0fe20003f86270 */
[----:B------:R-:W-:Y:S01]  /*8af0*/  VIADD R3, R3, 0x79 ;  /* 0x0000007903037836 */ /* 0x000fe20000000000 */
[----:B------:R-:W-:Y:S02]  /*8b00*/  ISETP.GE.AND P6, PT, R5, R192, PT ;  /* 0x000000c00500720c */ /* 0x000fe40003fc6270 */
[----:B------:R-:W-:-:S02]  /*8b10*/  FSEL R132, R157, -INF , !P3 ;  /* 0xff8000009d847808 */ /* 0x000fc40005800000 */
[----:B------:R-:W-:Y:S02]  /*8b20*/  FSEL R61, R158, -INF , !P6 ;  /* 0xff8000009e3d7808 */ /* 0x000fe40007000000 */
[----:B------:R-:W-:Y:S02]  /*8b30*/  FSEL R55, R159, -INF , !P5 ;  /* 0xff8000009f377808 */ /* 0x000fe40006800000 */
[----:B------:R-:W-:Y:S02]  /*8b40*/  FSEL R48, R48, -INF , !P2 ;  /* 0xff80000030307808 */ /* 0x000fe40005000000 */
[CC--:B------:R-:W-:Y:S02]  /*8b50*/  ISETP.GE.AND P6, PT, R4.reuse, R193.reuse, PT ;  /* 0x000000c10400720c */ /* 0x0c0fe40003fc6270 */
[----:B------:R-:W-:Y:S02]  /*8b60*/  ISETP.GE.AND P3, PT, R4, R192, PT ;  /* 0x000000c00400720c */ /* 0x000fe40003f66270 */
[----:B------:R-:W-:-:S02]  /*8b70*/  ISETP.GE.AND P5, PT, R3, R193, PT ;  /* 0x000000c10300720c */ /* 0x000fc40003fa6270 */
[----:B------:R-:W-:Y:S02]  /*8b80*/  ISETP.GE.AND P2, PT, R3, R192, PT ;  /* 0x000000c00300720c */ /* 0x000fe40003f46270 */
[----:B------:R-:W-:Y:S02]  /*8b90*/  FSEL R3, R50, -INF , !P4 ;  /* 0xff80000032037808 */ /* 0x000fe40006000000 */
[----:B------:R-:W-:Y:S02]  /*8ba0*/  FSEL R64, R8, -INF , !P6 ;  /* 0xff80000008407808 */ /* 0x000fe40007000000 */
[----:B------:R-:W-:Y:S02]  /*8bb0*/  FSEL R54, R10, -INF , !P3 ;  /* 0xff8000000a367808 */ /* 0x000fe40005800000 */
[----:B------:R-:W-:Y:S02]  /*8bc0*/  FSEL R62, R9, -INF , !P5 ;  /* 0xff800000093e7808 */ /* 0x000fe40006800000 */
[----:B------:R-:W-:Y:S01]  /*8bd0*/  FSEL R51, R11, -INF , !P2 ;  /* 0xff8000000b337808 */ /* 0x000fe20005000000 */
[----:B------:R-:W-:Y:S06]  /*8be0*/  @!P1 BRA `(.L_x_2395) ;  /* 0x00000004009c9947 */ /* 0x000fec0003800000 */
[----:B------:R-:W-:Y:S01]  /*8bf0*/  ULDC.64 UR8, c[0x0][0x208] ;  /* 0x0000820000087ab9 */ /* 0x000fe20000000a00 */
[----:B------:R-:W-:Y:S05]  /*8c00*/  @!P0 BRA `(.L_x_2396) ;  /* 0x0000000000ec8947 */ /* 0x000fea0003800000 */
[----:B------:R-:W1:Y:S01]  /*8c10*/  LDC R5, c[0x0][0x380] ;  /* 0x0000e000ff057b82 */ /* 0x000e620000000800 */
[----:B------:R-:W-:Y:S01]  /*8c20*/  IMAD.SHL.U32 R6, R231, 0x80, RZ ;  /* 0x00000080e7067824 */ /* 0x000fe200078e00ff */
[----:B------:R-:W-:-:S04]  /*8c30*/  ULDC.64 UR4, c[0x0][0x230] ;  /* 0x00008c0000047ab9 */ /* 0x000fc80000000a00 */
        /* <DEDUP_REMOVED lines=30> */
[----:B------:R-:W-:Y:S02]  /*8e20*/  ISETP.NE.AND P2, PT, R5, RZ, PT ;  /* 0x000000ff0500720c */ /* 0x000fe40003f45270 */
[----:B------:R-:W-:-:S07]  /*8e30*/  LOP3.LUT R4, RZ, R5, RZ, 0x33, !PT ;  /* 0x00000005ff047212 */ /* 0x000fce00078e33ff */
        /* <DEDUP_REMOVED lines=13> */
[----:B------:R-:W-:-:S04]  /*8f10*/  IMAD R4, R5, R184, RZ ;  /* 0x000000b805047224 */ /* 0x000fc800078e02ff */
[C---:B------:R-:W-:Y:S02]  /*8f20*/  IMAD R4, R7.reuse, R185, R4 ;  /* 0x000000b907047224 */ /* 0x040fe400078e0204 */
[----:B--2---:R-:W-:Y:S02]  /*8f30*/  IMAD.IADD R6, R6, 0x1, -R9 ;  /* 0x0000000106067824 */ /* 0x004fe400078e0a09 */
[----:B------:R-:W-:-:S03]  /*8f40*/  IMAD.WIDE.U32 R8, R7, R184, RZ ;  /* 0x000000b807087225 */ /* 0x000fc600078e00ff */
[----:B------:R-:W-:Y:S02]  /*8f50*/  SHF.R.S32.HI R5, RZ, 0x1f, R6 ;  /* 0x0000001fff057819 */ /* 0x000fe40000011406 */
[----:B------:R-:W-:-:S03]  /*8f60*/  IADD3 R9, R9, R4, RZ ;  /* 0x0000000409097210 */ /* 0x000fc60007ffe0ff */
[----:B------:R-:W-:-:S04]  /*8f70*/  IMAD R5, R5, UR4, RZ ;  /* 0x0000000405057c24 */ /* 0x000fc8000f8e02ff */
[C---:B------:R-:W-:Y:S02]  /*8f80*/  IMAD R5, R6.reuse, UR5, R5 ;  /* 0x0000000506057c24 */ /* 0x040fe4000f8e0205 */
[----:B------:R-:W-:-:S04]  /*8f90*/  IMAD.WIDE.U32 R6, R6, UR4, R8 ;  /* 0x0000000406067c25 */ /* 0x000fc8000f8e0008 */
[----:B------:R-:W-:Y:S01]  /*8fa0*/  IMAD.IADD R4, R7, 0x1, R5 ;  /* 0x0000000107047824 */ /* 0x000fe200078e0205 */
[----:B------:R-:W-:Y:S06]  /*8fb0*/  BRA `(.L_x_2397) ;  /* 0x0000000000087947 */ /* 0x000fec0003800000 */
.L_x_2396:
[----:B------:R-:W-:-:S04]  /*8fc0*/  LEA R6, -R184, RZ, 0x7 ;  /* 0x000000ffb8067211 */ /* 0x000fc800078e39ff */
[----:B------:R-:W-:-:S07]  /*8fd0*/  SHF.R.S32.HI R4, RZ, 0x1f, R6 ;  /* 0x0000001fff047819 */ /* 0x000fce0000011406 */
.L_x_2397:
[----:B------:R-:W-:Y:S01]  /*8fe0*/  IADD3 R190, P1, R190, R6, RZ ;  /* 0x00000006bebe7210 */ /* 0x000fe20007f3e0ff */
[C---:B------:R-:W-:Y:S01]  /*8ff0*/  IMAD.SHL.U32 R5, R184.reuse, 0x20, RZ ;  /* 0x00000020b8057824 */ /* 0x040fe200078e00ff */
[----:B------:R-:W-:Y:S02]  /*9000*/  SHF.L.U64.HI R184, R184, 0x5, R185 ;  /* 0x00000005b8b87819 */ /* 0x000fe400000102b9 */
[----:B------:R-:W-:Y:S01]  /*9010*/  LEA R236, P2, R190, R186, 0x1 ;  /* 0x000000babeec7211 */ /* 0x000fe200078408ff */
[----:B------:R-:W-:-:S03]  /*9020*/  IMAD.X R4, R191, 0x1, R4, P1 ;  /* 0x00000001bf047824 */ /* 0x000fc600008e0604 */
[----:B------:R-:W-:Y:S02]  /*9030*/  IADD3 R6, P1, R236, R5, RZ ;  /* 0x00000005ec067210 */ /* 0x000fe40007f3e0ff */
[----:B------:R-:W-:Y:S02]  /*9040*/  LEA.HI.X R237, R190, R187, R4, 0x1, P2 ;  /* 0x000000bbbeed7211 */ /* 0x000fe400010f0c04 */
[----:B------:R-:W-:-:S03]  /*9050*/  IADD3 R14, P2, R6, R5, RZ ;  /* 0x00000005060e7210 */ /* 0x000fc60007f5e0ff */
[--C-:B------:R-:W-:Y:S01]  /*9060*/  IMAD.X R7, R237, 0x1, R184.reuse, P1 ;  /* 0x00000001ed077824 */ /* 0x100fe200008e06b8 */
        /* <DEDUP_REMOVED lines=31> */
.L_x_2395:
        /* <DEDUP_REMOVED lines=81> */
[----:B------:R-:W-:Y:S01]  /*9770*/  FMUL.FTZ R56, R45, UR6 ;  /* 0x000000062d387c20 */ /* 0x000fe20008410000 */
[----:B------:R-:W-:Y:S01]  /*9780*/  FSEL R65, R65, RZ, P2 ;  /* 0x000000ff41417208 */ /* 0x000fe20001000000 */
[----:B------:R-:W-:Y:S01]  /*9790*/  FADD.FTZ R8, R2, -R5 ;  /* 0x8000000502087221 */ /* 0x000fe20000010000 */
        /* <DEDUP_REMOVED lines=15> */
[----:B------:R-:W2:Y:S01]  /*9890*/  LDSM.16.MT88.4 R8, [R217+0xc000] ;  /* 0x00c00000d908783b */ /* 0x000ea20000004200 */
        /* <DEDUP_REMOVED lines=64> */
[----:B------:R-:W-:-:S06]  /*9ca0*/  FFMA.FTZ R51, R51, UR6, -R56 ;  /* 0x0000000633337c23 */ /* 0x000fcc0008010838 */
        /* <DEDUP_REMOVED lines=75> */
[----:B------:R-:W4:Y:S01]  /*a160*/  MUFU.EX2 R49, R49 ;  /* 0x0000003100317308 */ /* 0x000f220000000800 */
[-C--:B------:R-:W-:Y:S01]  /*a170*/  FMUL.FTZ R116, R116, R47.reuse ;  /* 0x0000002f74747220 */ /* 0x080fe20000410000 */
[-C--:B------:R-:W-:Y:S01]  /*a180*/  FMUL.FTZ R117, R117, R47.reuse ;  /* 0x0000002f75757220 */ /* 0x080fe20000410000 */
[C---:B---3--:R-:W-:Y:S01]  /*a190*/  HMMA.16816.F32 R96, R12.reuse, R16, R96 ;  /* 0x000000100c60723c */ /* 0x048fe20000001860 */
[-C--:B------:R-:W-:Y:S01]  /*a1a0*/  FMUL.FTZ R118, R118, R0.reuse ;  /* 0x0000000076767220 */ /* 0x080fe20000410000 */
[-C--:B------:R-:W-:Y:S01]  /*a1b0*/  FMUL.FTZ R119, R119, R0.reuse ;  /* 0x0000000077777220 */ /* 0x080fe20000410000 */
[----:B------:R-:W-:Y:S01]  /*a1c0*/  FFMA.FTZ R47, R239, R47, R48 ;  /* 0x0000002fef2f7223 */ /* 0x000fe20000010030 */
[----:B------:R-:W-:Y:S01]  /*a1d0*/  FFMA.FTZ R41, R240, R0, R41 ;  /* 0x00000000f0297223 */ /* 0x000fe20000010029 */
[----:B------:R-:W-:Y:S01]  /*a1e0*/  MUFU.EX2 R53, R53 ;  /* 0x0000003500357308 */ /* 0x000fe20000000800 */
[----:B------:R-:W-:Y:S01]  /*a1f0*/  HMMA.16816.F32 R100, R12, R18, R100 ;  /* 0x000000120c64723c */ /* 0x000fe20000001864 */
[----:B------:R-:W3:Y:S01]  /*a200*/  LDSM.16.MT88.4 R16, [R220+0xc800] ;  /* 0x00c80000dc10783b */ /* 0x000ee20000004200 */
[----:B------:R-:W-:Y:S01]  /*a210*/  FADD.FTZ R44, R44, R47 ;  /* 0x0000002f2c2c7221 */ /* 0x000fe20000010000 */
[----:B------:R-:W-:-:S03]  /*a220*/  FADD.FTZ R40, R40, R41 ;  /* 0x0000002928287221 */ /* 0x000fc60000010000 */
        /* <DEDUP_REMOVED lines=8> */
[----:B------:R-:W-:Y:S01]  /*a2b0*/  FADD.FTZ R3, R2, R3 ;  /* 0x0000000302037221 */ /* 0x000fe20000010000 */
[----:B------:R-:W-:Y:S01]  /*a2c0*/  MOV R2, R46 ;  /* 0x0000002e00027202 */ /* 0x000fe20000000f00 */
[C---:B------:R-:W-:Y:S05]  /*a2d0*/  HMMA.16816.F32 R112, R12.reuse, R28, R112 ;  /* 0x0000001c0c70723c */ /* 0x040fea0000001870 */
[----:B------:R-:W5:Y:S01]  /*a2e0*/  MUFU.EX2 R57, R57 ;  /* 0x0000003900397308 */ /* 0x000f620000000800 */
[C---:B-1----:R-:W-:Y:S07]  /*a2f0*/  HMMA.16816.F32 R108, R12.reuse, R4, R108 ;  /* 0x000000040c6c723c */ /* 0x042fee000000186c */
[----:B------:R-:W-:Y:S01]  /*a300*/  MUFU.EX2 R59, R59 ;  /* 0x0000003b003b7308 */ /* 0x000fe20000000800 */
[----:B------:R-:W-:Y:S01]  /*a310*/  HMMA.16816.F32 R120, R12, R6, R120 ;  /* 0x000000060c78723c */ /* 0x000fe20000001878 */
[----:B----4-:R-:W-:Y:S01]  /*a320*/  F2FP.F16.F32.PACK_AB R4, R49, R50 ;  /* 0x000000323104723e */ /* 0x010fe200000000ff */
[----:B------:R-:W-:-:S05]  /*a330*/  FADD.FTZ R50, R50, R43 ;  /* 0x0000002b32327221 */ /* 0x000fca0000010000 */
[----:B------:R-:W1:Y:S01]  /*a340*/  MUFU.EX2 R58, R58 ;  /* 0x0000003a003a7308 */ /* 0x000e620000000800 */
[----:B-----5:R-:W-:Y:S01]  /*a350*/  F2FP.F16.F32.PACK_AB R5, R57, R60 ;  /* 0x0000003c3905723e */ /* 0x020fe200000000ff */
[----:B------:R-:W-:Y:S01]  /*a360*/  HMMA.16816.F32 R12, R12, R30, R116 ;  /* 0x0000001e0c0c723c */ /* 0x000fe20000001874 */
[----:B------:R-:W4:Y:S01]  /*a370*/  LDSM.16.MT88.4 R28, [R218+0x10800] ;  /* 0x01080000da1c783b */ /* 0x000f220000004200 */
[----:B------:R-:W-:Y:S01]  /*a380*/  F2FP.F16.F32.PACK_AB R6, R52, R53 ;  /* 0x000000353406723e */ /* 0x000fe200000000ff */
[----:B------:R-:W-:Y:S01]  /*a390*/  FADD.FTZ R60, R60, R3 ;  /* 0x000000033c3c7221 */ /* 0x000fe20000010000 */
[----:B------:R-:W-:Y:S02]  /*a3a0*/  FADD.FTZ R50, R49, R50 ;  /* 0x0000003231327221 */ /* 0x000fe40000010000 */
[----:B------:R-:W-:Y:S01]  /*a3b0*/  MUFU.EX2 R63, R63 ;  /* 0x0000003f003f7308 */ /* 0x000fe20000000800 */
[----:B------:R-:W-:Y:S01]  /*a3c0*/  FADD.FTZ R60, R57, R60 ;  /* 0x0000003c393c7221 */ /* 0x000fe20000010000 */
[----:B------:R-:W-:-:S04]  /*a3d0*/  FADD.FTZ R53, R53, R50 ;  /* 0x0000003235357221 */ /* 0x000fc80000010000 */
[----:B------:R-:W-:Y:S02]  /*a3e0*/  FADD.FTZ R52, R52, R53 ;  /* 0x0000003534347221 */ /* 0x000fe40000010000 */
[----:B------:R-:W5:Y:S01]  /*a3f0*/  MUFU.EX2 R66, R66 ;  /* 0x0000004200427308 */ /* 0x000f620000000800 */
[----:B-1----:R-:W-:Y:S01]  /*a400*/  F2FP.F16.F32.PACK_AB R7, R58, R59 ;  /* 0x0000003b3a07723e */ /* 0x002fe200000000ff */
[----:B------:R-:W-:-:S04]  /*a410*/  FADD.FTZ R59, R59, R60 ;  /* 0x0000003c3b3b7221 */ /* 0x000fc80000010000 */
[----:B------:R-:W-:Y:S02]  /*a420*/  FADD.FTZ R58, R58, R59 ;  /* 0x0000003b3a3a7221 */ /* 0x000fe40000010000 */
[C---:B---3--:R-:W-:Y:S01]  /*a430*/  HMMA.16816.F32 R128, R4.reuse, R16, R128 ;  /* 0x000000100480723c */ /* 0x048fe20000001880 */
[----:B------:R-:W-:Y:S05]  /*a440*/  MUFU.EX2 R67, R67 ;  /* 0x0000004300437308 */ /* 0x000fea0000000800 */
[C---:B------:R-:W-:Y:S01]  /*a450*/  HMMA.16816.F32 R68, R4.reuse, R18, R68 ;  /* 0x000000120444723c */ /* 0x040fe20000001844 */
[----:B------:R-:W1:Y:S02]  /*a460*/  LDSM.16.MT88.4 R16, [R220+0x10800] ;  /* 0x01080000dc10783b */ /* 0x000e640000004200 */
[----:B------:R-:W-:Y:S03]  /*a470*/  MUFU.EX2 R136, R136 ;  /* 0x0000008800887308 */ /* 0x000fe60000000800 */
[C---:B--2---:R-:W-:Y:S05]  /*a480*/  HMMA.16816.F32 R80, R4.reuse, R8, R80 ;  /* 0x000000080450723c */ /* 0x044fea0000001850 */
[----:B------:R-:W-:Y:S01]  /*a490*/  MUFU.EX2 R133, R133 ;  /* 0x0000008500857308 */ /* 0x000fe20000000800 */
[C---:B------:R-:W-:Y:S01]  /*a4a0*/  HMMA.16816.F32 R84, R4.reuse, R10, R84 ;  /* 0x0000000a0454723c */ /* 0x040fe20000001854 */
[----:B------:R-:W2:Y:S05]  /*a4b0*/  LDSM.16.MT88.4 R8, [R217+0x10800] ;  /* 0x01080000d908783b */ /* 0x000eaa0000004200 */
        /* <DEDUP_REMOVED lines=14> */
[C---:B-1----:R-:W-:Y:S05]  /*a5a0*/  HMMA.16816.F32 R96, R4.reuse, R16, R96 ;  /* 0x000000100460723c */ /* 0x042fea0000001860 */
[----:B------:R-:W-:Y:S01]  /*a5b0*/  MUFU.EX2 R147, R147 ;  /* 0x0000009300937308 */ /* 0x000fe20000000800 */
[C---:B------:R-:W-:Y:S01]  /*a5c0*/  HMMA.16816.F32 R100, R4.reuse, R18, R100 ;  /* 0x000000120464723c */ /* 0x040fe20000001864 */
[----:B------:R-:W1:Y:S05]  /*a5d0*/  LDSM.16.MT88.4 R16, [R216+0xd000] ;  /* 0x00d00000d810783b */ /* 0x000e6a0000004200 */
[C---:B--2---:R-:W-:Y:S01]  /*a5e0*/  HMMA.16816.F32 R108, R4.reuse, R8, R108 ;  /* 0x00000008046c723c */ /* 0x044fe2000000186c */
[----:B------:R-:W-:Y:S05]  /*a5f0*/  MUFU.EX2 R152, R152 ;  /* 0x0000009800987308 */ /* 0x000fea0000000800 */
[C---:B------:R-:W-:Y:S01]  /*a600*/  HMMA.16816.F32 R120, R4.reuse, R10, R120 ;  /* 0x0000000a0478723c */ /* 0x040fe20000001878 */
[----:B-----5:R-:W-:Y:S01]  /*a610*/  F2FP.F16.F32.PACK_AB R8, R66, R63 ;  /* 0x0000003f4208723e */ /* 0x020fe200000000ff */
[----:B------:R-:W-:Y:S01]  /*a620*/  FADD.FTZ R63, R63, R52 ;  /* 0x000000343f3f7221 */ /* 0x000fe20000010000 */
[----:B---3--:R-:W-:Y:S01]  /*a630*/  F2FP.F16.F32.PACK_AB R9, R138, R133 ;  /* 0x000000858a09723e */ /* 0x008fe200000000ff */
[----:B------:R-:W-:Y:S01]  /*a640*/  MUFU.EX2 R156, R156 ;  /* 0x0000009c009c7308 */ /* 0x000fe20000000800 */
[----:B------:R-:W-:Y:S01]  /*a650*/  FADD.FTZ R133, R133, R58 ;  /* 0x0000003a85857221 */ /* 0x000fe20000010000 */
[----:B------:R-:W-:Y:S01]  /*a660*/  HMMA.16816.F32 R112, R4, R36, R112 ;  /* 0x000000240470723c */ /* 0x000fe20000001870 */
[----:B------:R-:W-:Y:S01]  /*a670*/  F2FP.F16.F32.PACK_AB R10, R136, R67 ;  /* 0x00000043880a723e */ /* 0x000fe200000000ff */
[----:B------:R-:W-:Y:S01]  /*a680*/  FADD.FTZ R66, R66, R63 ;  /* 0x0000003f42427221 */ /* 0x000fe20000010000 */
[----:B----4-:R-:W-:Y:S01]  /*a690*/  F2FP.F16.F32.PACK_AB R11, R140, R135 ;  /* 0x000000878c0b723e */ /* 0x010fe200000000ff */
[----:B------:R-:W-:-:S02]  /*a6a0*/  FADD.FTZ R138, R138, R133 ;  /* 0x000000858a8a7221 */ /* 0x000fc40000010000 */
[----:B------:R-:W-:Y:S01]  /*a6b0*/  HMMA.16816.F32 R4, R4, R38, R12 ;  /* 0x000000260404723c */ /* 0x000fe2000000180c */
[----:B------:R-:W-:Y:S01]  /*a6c0*/  LDSM.16.MT88.4 R12, [R216+0x11000] ;  /* 0x01100000d80c783b */ /* 0x000fe20000004200 */
[----:B------:R-:W2:Y:S01]  /*a6d0*/  MUFU.EX2 R157, R157 ;  /* 0x0000009d009d7308 */ /* 0x000ea20000000800 */
        /* <DEDUP_REMOVED lines=8> */
[----:B------:R-:W3:Y:S05]  /*a760*/  LDSM.16.MT88.4 R24, [R218+0x11000] ;  /* 0x01100000da18783b */ /* 0x000eea0000004200 */
[C---:B------:R-:W-:Y:S01]  /*a770*/  HMMA.16816.F32 R96, R8.reuse, R28, R96 ;  /* 0x0000001c0860723c */ /* 0x040fe20000001860 */
        /* <DEDUP_REMOVED lines=16> */
[----:B------:R-:W5:Y:S05]  /*a880*/  LDSM.16.MT88.4 R32, [R220+0xd800] ;  /* 0x00d80000dc20783b */ /* 0x000f6a0000004200 */
[C---:B---3--:R-:W-:Y:S01]  /*a890*/  HMMA.16816.F32 R104, R8.reuse, R24, R104 ;  /* 0x000000180868723c */ /* 0x048fe20000001868 */
[----:B------:R-:W3:Y:S05]  /*a8a0*/  MUFU.EX2 R170, R170 ;  /* 0x000000aa00aa7308 */ /* 0x000eea0000000800 */
[C---:B------:R-:W-:Y:S01]  /*a8b0*/  HMMA.16816.F32 R124, R8.reuse, R26, R124 ;  /* 0x0000001a087c723c */ /* 0x040fe2000000187c */
[----:B------:R-:W3:Y:S02]  /*a8c0*/  LDSM.16.MT88.4 R24, [R217+0xd800] ;  /* 0x00d80000d918783b */ /* 0x000ee40000004200 */
[----:B------:R-:W-:Y:S03]  /*a8d0*/  MUFU.EX2 R169, R169 ;  /* 0x000000a900a97308 */ /* 0x000fe60000000800 */
[C---:B------:R-:W-:Y:S05]  /*a8e0*/  HMMA.16816.F32 R112, R8.reuse, R12, R112 ;  /* 0x0000000c0870723c */ /* 0x040fea0000001870 */
[----:B------:R-:W3:Y:S01]  /*a8f0*/  MUFU.EX2 R172, R172 ;  /* 0x000000ac00ac7308 */ /* 0x000ee20000000800 */
[----:B------:R-:W-:Y:S01]  /*a900*/  HMMA.16816.F32 R4, R8, R14, R4 ;  /* 0x0000000e0804723c */ /* 0x000fe20000001804 */
[----:B------:R-:W-:Y:S01]  /*a910*/  F2FP.F16.F32.PACK_AB R12, R150, R145 ;  /* 0x00000091960c723e */ /* 0x000fe200000000ff */
[----:B------:R-:W-:Y:S01]  /*a920*/  FADD.FTZ R145, R145, R136 ;  /* 0x0000008891917221 */ /* 0x000fe20000010000 */
[----:B--2---:R-:W-:Y:S01]  /*a930*/  F2FP.F16.F32.PACK_AB R13, R157, R156 ;  /* 0x0000009c9d0d723e */ /* 0x004fe200000000ff */
[----:B------:R-:W-:-:S02]  /*a940*/  FADD.FTZ R156, R156, R3 ;  /* 0x000000039c9c7221 */ /* 0x000fc40000010000 */
[C---:B----4-:R-:W-:Y:S01]  /*a950*/  HMMA.16816.F32 R108, R8.reuse, R20, R108 ;  /* 0x00000014086c723c */ /* 0x050fe2000000186c */
        /* <DEDUP_REMOVED lines=15> */
[----:B------:R-:W2:Y:S01]  /*aa50*/  LDSM.16.MT88.4 R28, [R218+0x11800] ;  /* 0x01180000da1c783b */ /* 0x000ea20000004200 */
        /* <DEDUP_REMOVED lines=8> */
[----:B------:R-:W4:Y:S02]  /*aae0*/  LDSM.16.MT88.4 R32, [R216+0x11800] ;  /* 0x01180000d820783b */ /* 0x000f240000004200 */
[----:B------:R-:W-:Y:S03]  /*aaf0*/  MUFU.EX2 R153, R153 ;  /* 0x0000009900997308 */ /* 0x000fe60000000800 */
[C---:B---3--:R-:W-:Y:S05]  /*ab00*/  HMMA.16816.F32 R80, R12.reuse, R24, R80 ;  /* 0x000000180c50723c */ /* 0x048fea0000001850 */
[----:B------:R-:W-:Y:S01]  /*ab10*/  MUFU.EX2 R151, R151 ;  /* 0x0000009700977308 */ /* 0x000fe20000000800 */
[C---:B------:R-:W-:Y:S01]  /*ab20*/  HMMA.16816.F32 R84, R12.reuse, R26, R84 ;  /* 0x0000001a0c54723c */ /* 0x040fe20000001854 */
[----:B------:R-:W3:Y:S05]  /*ab30*/  LDSM.16.MT88.4 R24, [R220+0xe000] ;  /* 0x00e00000dc18783b */ /* 0x000eea0000004200 */
        /* <DEDUP_REMOVED lines=20> */
[----:B------:R-:W-:Y:S02]  /*ac80*/  FADD.FTZ R3, R163, R162 ;  /* 0x000000a2a3037221 */ /* 0x000fe40000010000 */
[----:B------:R-:W-:Y:S02]  /*ac90*/  MUFU.EX2 R155, R155 ;  /* 0x0000009b009b7308 */ /* 0x000fe40000000800 */
[----:B-1----:R-:W-:Y:S01]  /*aca0*/  HMMA.16816.F32 R72, R8, R16, R72 ;  /* 0x000000100848723c */ /* 0x002fe20000001848 */
[----:B------:R-:W-:-:S05]  /*acb0*/  FADD.FTZ R3, R168, R3 ;  /* 0x00000003a8037221 */ /* 0x000fca0000010000 */
[----:B------:R-:W-:Y:S01]  /*acc0*/  HMMA.16816.F32 R76, R8, R18, R76 ;  /* 0x00000012084c723c */ /* 0x000fe2000000184c */
[----:B------:R-:W1:Y:S01]  /*acd0*/  LDSM.16.MT88.4 R16, [R217+0x12000] ;  /* 0x01200000d910783b */ /* 0x000e620000004200 */
[----:B------:R-:W-:Y:S04]  /*ace0*/  MUFU.EX2 R142, R142 ;  /* 0x0000008e008e7308 */ /* 0x000fe80000000800 */
[C---:B----4-:R-:W-:Y:S04]  /*acf0*/  HMMA.16816.F32 R112, R12.reuse, R32, R112 ;  /* 0x000000200c70723c */ /* 0x050fe80000001870 */
[----:B------:R-:W-:Y:S02]  /*ad00*/  MUFU.EX2 R141, R141 ;  /* 0x0000008d008d7308 */ /* 0x000fe40000000800 */
[----:B------:R-:W-:Y:S01]  /*ad10*/  HMMA.16816.F32 R4, R12, R34, R4 ;  /* 0x000000220c04723c */ /* 0x000fe20000001804 */
[----:B------:R-:W4:Y:S04]  /*ad20*/  LDSM.16.MT88.4 R12, [R216+0x12000] ;  /* 0x01200000d80c783b */ /* 0x000f280000004200 */
[----:B------:R-:W-:Y:S01]  /*ad30*/  LDSM.16.MT88.4 R32, [R220+0x12000] ;  /* 0x01200000dc20783b */ /* 0x000fe20000004200 */
[C---:B---3--:R-:W-:Y:S01]  /*ad40*/  HMMA.16816.F32 R128, R8.reuse, R24, R128 ;  /* 0x000000180880723c */ /* 0x048fe20000001880 */
[----:B------:R-:W-:Y:S05]  /*ad50*/  MUFU.EX2 R139, R139 ;  /* 0x0000008b008b7308 */ /* 0x000fea0000000800 */
[C---:B------:R-:W-:Y:S01]  /*ad60*/  HMMA.16816.F32 R68, R8.reuse, R26, R68 ;  /* 0x0000001a0844723c */ /* 0x040fe20000001844 */
[----:B------:R-:W3:Y:S02]  /*ad70*/  LDSM.16.MT88.4 R24, [R218+0x12000] ;  /* 0x01200000da18783b */ /* 0x000ee40000004200 */
[----:B------:R-:W-:Y:S03]  /*ad80*/  MUFU.EX2 R146, R146 ;  /* 0x0000009200927308 */ /* 0x000fe60000000800 */
[C---:B--2---:R-:W-:Y:S05]  /*ad90*/  HMMA.16816.F32 R80, R8.reuse, R28, R80 ;  /* 0x0000001c0850723c */ /* 0x044fea0000001850 */
[----:B------:R-:W-:Y:S01]  /*ada0*/  MUFU.EX2 R134, R134 ;  /* 0x0000008600867308 */ /* 0x000fe20000000800 */
[C---:B------:R-:W-:Y:S01]  /*adb0*/  HMMA.16816.F32 R84, R8.reuse, R30, R84 ;  /* 0x0000001e0854723c */ /* 0x040fe20000001854 */
[----:B------:R-:W2:Y:S05]  /*adc0*/  LDSM.16.MT88.4 R28, [R220+0xe800] ;  /* 0x00e80000dc1c783b */ /* 0x000eaa0000004200 */
[C---:B-1----:R-:W-:Y:S01]  /*add0*/  HMMA.16816.F32 R108, R8.reuse, R16, R108 ;  /* 0x00000010086c723c */ /* 0x042fe2000000186c */
[----:B------:R-:W1:Y:S05]  /*ade0*/  MUFU.EX2 R137, R137 ;  /* 0x0000008900897308 */ /* 0x000e6a0000000800 */
[C---:B------:R-:W-:Y:S01]  /*adf0*/  HMMA.16816.F32 R120, R8.reuse, R18, R120 ;  /* 0x000000120878723c */ /* 0x040fe20000001878 */
[----:B------:R-:W5:Y:S02]  /*ae00*/  LDSM.16.MT88.4 R16, [R217+0xe800] ;  /* 0x00e80000d910783b */ /* 0x000f640000004200 */
[----:B------:R-:W-:Y:S03]  /*ae10*/  MUFU.EX2 R64, R64 ;  /* 0x0000004000407308 */ /* 0x000fe60000000800 */
[C---:B----4-:R-:W-:Y:S05]  /*ae20*/  HMMA.16816.F32 R112, R8.reuse, R12, R112 ;  /* 0x0000000c0870723c */ /* 0x050fea0000001870 */
[----:B------:R-:W4:Y:S01]  /*ae30*/  MUFU.EX2 R65, R65 ;  /* 0x0000004100417308 */ /* 0x000f220000000800 */
[----:B------:R-:W-:Y:S01]  /*ae40*/  HMMA.16816.F32 R4, R8, R14, R4 ;  /* 0x0000000e0804723c */ /* 0x000fe20000001804 */
[----:B------:R-:W5:Y:S01]  /*ae50*/  LDSM.16.MT88.4 R12, [R216+0xe800] ;  /* 0x00e80000d80c783b */ /* 0x000f620000004200 */
[----:B-1----:R-:W-:-:S04]  /*ae60*/  F2FP.F16.F32.PACK_AB R116, R137, R134 ;  /* 0x000000868974723e */ /* 0x002fc800000000ff */
[C---:B---3--:R-:W-:Y:S06]  /*ae70*/  HMMA.16816.F32 R104, R8.reuse, R24, R104 ;  /* 0x000000180868723c */ /* 0x048fec0000001868 */
[C---:B------:R-:W-:Y:S01]  /*ae80*/  HMMA.16816.F32 R124, R8.reuse, R26, R124 ;  /* 0x0000001a087c723c */ /* 0x040fe2000000187c */
[----:B------:R-:W-:Y:S01]  /*ae90*/  F2FP.F16.F32.PACK_AB R24, R165, R164 ;  /* 0x000000a4a518723e */ /* 0x000fe200000000ff */
[----:B------:R-:W-:Y:S01]  /*aea0*/  FADD.FTZ R164, R164, R3 ;  /* 0x00000003a4a47221 */ /* 0x000fe20000010000 */
[----:B------:R-:W-:Y:S02]  /*aeb0*/  F2FP.F16.F32.PACK_AB R25, R153, R154 ;  /* 0x0000009a9919723e */ /* 0x000fe400000000ff */
[----:B----4-:R-:W-:Y:S01]  /*aec0*/  F2FP.F16.F32.PACK_AB R118, R65, R64 ;  /* 0x000000404176723e */ /* 0x010fe200000000ff */
[----:B------:R-:W-:Y:S01]  /*aed0*/  HMMA.16816.F32 R88, R8, R20, R88 ;  /* 0x000000140858723c */ /* 0x000fe20000001858 */
        /* <DEDUP_REMOVED lines=9> */
[----:B------:R-:W3:Y:S04]  /*af70*/  LDSM.16.MT88.4 R32, [R218+0x12800] ;  /* 0x01280000da20783b */ /* 0x000ee80000004200 */
[----:B------:R-:W-:Y:S01]  /*af80*/  LDSM.16.MT88.4 R8, [R217+0x12800] ;  /* 0x01280000d908783b */ /* 0x000fe20000004200 */
[C---:B--2---:R-:W-:Y:S06]  /*af90*/  HMMA.16816.F32 R128, R24.reuse, R28, R128 ;  /* 0x0000001c1880723c */ /* 0x044fec0000001880 */
[C---:B------:R-:W-:Y:S01]  /*afa0*/  HMMA.16816.F32 R68, R24.reuse, R30, R68 ;  /* 0x0000001e1844723c */ /* 0x040fe20000001844 */
[----:B------:R-:W2:Y:S05]  /*afb0*/  LDSM.16.MT88.4 R28, [R216+0x12800] ;  /* 0x01280000d81c783b */ /* 0x000eaa0000004200 */
[C---:B-----5:R-:W-:Y:S06]  /*afc0*/  HMMA.16816.F32 R80, R24.reuse, R16, R80 ;  /* 0x000000101850723c */ /* 0x060fec0000001850 */
[C---:B------:R-:W-:Y:S01]  /*afd0*/  HMMA.16816.F32 R84, R24.reuse, R18, R84 ;  /* 0x000000121854723c */ /* 0x040fe20000001854 */
[----:B------:R-:W4:Y:S05]  /*afe0*/  LDSM.16.MT88.4 R16, [R218+0xf000] ;  /* 0x00f00000da10783b */ /* 0x000f2a0000004200 */
[C---:B------:R-:W-:Y:S06]  /*aff0*/  HMMA.16816.F32 R88, R24.reuse, R12, R88 ;  /* 0x0000000c1858723c */ /* 0x040fec0000001858 */
[C---:B------:R-:W-:Y:S01]  /*b000*/  HMMA.16816.F32 R92, R24.reuse, R14, R92 ;  /* 0x0000000e185c723c */ /* 0x040fe2000000185c */
[----:B------:R-:W5:Y:S05]  /*b010*/  LDSM.16.MT88.4 R12, [R217+0xf000] ;  /* 0x00f00000d90c783b */ /* 0x000f6a0000004200 */
[C---:B-1----:R-:W-:Y:S06]  /*b020*/  HMMA.16816.F32 R72, R24.reuse, R20, R72 ;  /* 0x000000141848723c */ /* 0x042fec0000001848 */
[C---:B------:R-:W-:Y:S01]  /*b030*/  HMMA.16816.F32 R76, R24.reuse, R22, R76 ;  /* 0x00000016184c723c */ /* 0x040fe2000000184c */
[----:B------:R-:W-:Y:S05]  /*b040*/  LDSM.16.MT88.4 R20, [R220+0xf000] ;  /* 0x00f00000dc14783b */ /* 0x000fea0000004200 */
[C---:B---3--:R-:W-:Y:S06]  /*b050*/  HMMA.16816.F32 R104, R24.reuse, R32, R104 ;  /* 0x000000201868723c */ /* 0x048fec0000001868 */
[C---:B------:R-:W-:Y:S01]  /*b060*/  HMMA.16816.F32 R124, R24.reuse, R34, R124 ;  /* 0x00000022187c723c */ /* 0x040fe2000000187c */
[----:B------:R-:W1:Y:S05]  /*b070*/  LDSM.16.MT88.4 R32, [R216+0xf000] ;  /* 0x00f00000d820783b */ /* 0x000e6a0000004200 */
[C---:B--2---:R-:W-:Y:S06]  /*b080*/  HMMA.16816.F32 R112, R24.reuse, R28, R112 ;  /* 0x0000001c1870723c */ /* 0x044fec0000001870 */
[C---:B------:R-:W-:Y:S01]  /*b090*/  HMMA.16816.F32 R4, R24.reuse, R30, R4 ;  /* 0x0000001e1804723c */ /* 0x040fe20000001804 */
[----:B------:R-:W2:Y:S05]  /*b0a0*/  LDSM.16.MT88.4 R28, [R218+0x13000] ;  /* 0x01300000da1c783b */ /* 0x000eaa0000004200 */
[C---:B------:R-:W-:Y:S06]  /*b0b0*/  HMMA.16816.F32 R108, R24.reuse, R8, R108 ;  /* 0x00000008186c723c */ /* 0x040fec000000186c */
        /* <DEDUP_REMOVED lines=9> */
[----:B------:R-:W3:Y:S01]  /*b150*/  LDSM.16.MT88.4 R24, [R220+0x13000] ;  /* 0x01300000dc18783b */ /* 0x000ee20000004200 */
[----:B------:R-:W-:-:S03]  /*b160*/  FADD.FTZ R144, R144, R149 ;  /* 0x0000009590907221 */ /* 0x000fc60000010000 */
[----:B------:R-:W3:Y:S01]  /*b170*/  LDSM.16.MT88.4 R36, [R217+0x13000] ;  /* 0x01300000d924783b */ /* 0x000ee20000004200 */
[----:B----4-:R-:W-:Y:S01]  /*b180*/  HMMA.16816.F32 R72, R8, R16, R72 ;  /* 0x000000100848723c */ /* 0x010fe20000001848 */
[----:B------:R-:W-:-:S04]  /*b190*/  FADD.FTZ R155, R155, R144 ;  /* 0x000000909b9b7221 */ /* 0x000fc80000010000 */
[----:B------:R-:W-:Y:S01]  /*b1a0*/  FADD.FTZ R134, R134, R155 ;  /* 0x0000009b86867221 */ /* 0x000fe20000010000 */
[----:B------:R-:W-:Y:S01]  /*b1b0*/  HMMA.16816.F32 R76, R8, R18, R76 ;  /* 0x00000012084c723c */ /* 0x000fe2000000184c */
[----:B------:R-:W4:Y:S02]  /*b1c0*/  LDSM.16.MT88.4 R16, [R216+0x13000] ;  /* 0x01300000d810783b */ /* 0x000f240000004200 */
[----:B------:R-:W-:-:S03]  /*b1d0*/  FADD.FTZ R137, R137, R134 ;  /* 0x0000008689897221 */ /* 0x000fc60000010000 */
[----:B-----5:R-:W-:Y:S01]  /*b1e0*/  HMMA.16816.F32 R80, R8, R12, R80 ;  /* 0x0000000c0850723c */ /* 0x020fe20000001850 */
[----:B------:R-:W-:-:S04]  /*b1f0*/  FADD.FTZ R64, R64, R137 ;  /* 0x0000008940407221 */ /* 0x000fc80000010000 */
[----:B------:R-:W-:Y:S01]  /*b200*/  FADD.FTZ R239, R65, R64 ;  /* 0x0000004041ef7221 */ /* 0x000fe20000010000 */
[C---:B------:R-:W-:Y:S01]  /*b210*/  HMMA.16816.F32 R84, R8.reuse, R14, R84 ;  /* 0x0000000e0854723c */ /* 0x040fe20000001854 */
[----:B------:R-:W5:Y:S05]  /*b220*/  LDSM.16.MT88.4 R12, [R218+0xf800] ;  /* 0x00f80000da0c783b */ /* 0x000f6a0000004200 */
[C---:B-1----:R-:W-:Y:S06]  /*b230*/  HMMA.16816.F32 R88, R8.reuse, R32, R88 ;  /* 0x000000200858723c */ /* 0x042fec0000001858 */
[----:B------:R-:W-:Y:S01]  /*b240*/  HMMA.16816.F32 R92, R8, R34, R92 ;  /* 0x00000022085c723c */ /* 0x000fe2000000185c */
[--C-:B------:R-:W-:Y:S01]  /*b250*/  FFMA.FTZ R32, R61, UR6, -R56.reuse ;  /* 0x000000063d207c23 */ /* 0x100fe20008010838 */
[----:B------:R-:W-:-:S04]  /*b260*/  FFMA.FTZ R33, R55, UR6, -R56 ;  /* 0x0000000637217c23 */ /* 0x000fc80008010838 */
[C---:B--2---:R-:W-:Y:S01]  /*b270*/  HMMA.16816.F32 R104, R8.reuse, R28, R104 ;  /* 0x0000001c0868723c */ /* 0x044fe20000001868 */
[----:B------:R-:W-:Y:S01]  /*b280*/  FFMA.FTZ R34, R54, UR6, -R56 ;  /* 0x0000000636227c23 */ /* 0x000fe20008010838 */
[----:B------:R-:W-:Y:S04]  /*b290*/  MUFU.EX2 R32, R32 ;  /* 0x0000002000207308 */ /* 0x000fe80000000800 */
[C---:B------:R-:W-:Y:S04]  /*b2a0*/  HMMA.16816.F32 R128, R8.reuse, R20, R128 ;  /* 0x000000140880723c */ /* 0x040fe80000001880 */
[----:B------:R-:W1:Y:S02]  /*b2b0*/  MUFU.EX2 R33, R33 ;  /* 0x0000002100217308 */ /* 0x000e640000000800 */
[C---:B------:R-:W-:Y:S01]  /*b2c0*/  HMMA.16816.F32 R68, R8.reuse, R22, R68 ;  /* 0x000000160844723c */ /* 0x040fe20000001844 */
[----:B------:R-:W2:Y:S05]  /*b2d0*/  LDSM.16.MT88.4 R20, [R220+0xf800] ;  /* 0x00f80000dc14783b */ /* 0x000eaa0000004200 */
[----:B------:R-:W-:Y:S01]  /*b2e0*/  MUFU.EX2 R34, R34 ;  /* 0x0000002200227308 */ /* 0x000fe20000000800 */
[C---:B---3--:R-:W-:Y:S06]  /*b2f0*/  HMMA.16816.F32 R96, R8.reuse, R24, R96 ;  /* 0x000000180860723c */ /* 0x048fec0000001860 */
[C---:B------:R-:W-:Y:S01]  /*b300*/  HMMA.16816.F32 R100, R8.reuse, R26, R100 ;  /* 0x0000001a0864723c */ /* 0x040fe20000001864 */
[----:B------:R-:W3:Y:S01]  /*b310*/  MUFU.EX2 R29, R51 ;  /* 0x00000033001d7308 */ /* 0x000ee20000000800 */
[----:B-1----:R-:W-:Y:S01]  /*b320*/  F2FP.F16.F32.PACK_AB R117, R33, R32 ;  /* 0x000000202175723e */ /* 0x002fe200000000ff */
[----:B------:R-:W1:Y:S03]  /*b330*/  LDSM.16.MT88.4 R24, [R217+0xf800] ;  /* 0x00f80000d918783b */ /* 0x000e660000004200 */
[C---:B------:R-:W-:Y:S06]  /*b340*/  HMMA.16816.F32 R124, R8.reuse, R30, R124 ;  /* 0x0000001e087c723c */ /* 0x040fec000000187c */
[C---:B------:R-:W-:Y:S06]  /*b350*/  HMMA.16816.F32 R108, R8.reuse, R36, R108 ;  /* 0x00000024086c723c */ /* 0x040fec000000186c */
[----:B------:R-:W-:Y:S01]  /*b360*/  HMMA.16816.F32 R120, R8, R38, R120 ;  /* 0x000000260878723c */ /* 0x000fe20000001878 */
[----:B---3--:R-:W-:-:S05]  /*b370*/  F2FP.F16.F32.PACK_AB R119, R29, R34 ;  /* 0x000000221d77723e */ /* 0x008fca00000000ff */
[C---:B----4-:R-:W-:Y:S06]  /*b380*/  HMMA.16816.F32 R112, R8.reuse, R16, R112 ;  /* 0x000000100870723c */ /* 0x050fec0000001870 */
[----:B------:R-:W-:Y:S01]  /*b390*/  HMMA.16816.F32 R4, R8, R18, R4 ;  /* 0x000000120804723c */ /* 0x000fe20000001804 */
[----:B------:R-:W3:Y:S04]  /*b3a0*/  LDSM.16.MT88.4 R8, [R216+0xf800] ;  /* 0x00f80000d808783b */ /* 0x000ee80000004200 */
[----:B------:R-:W4:Y:S01]  /*b3b0*/  LDSM.16.MT88.4 R16, [R220+0x13800] ;  /* 0x01380000dc10783b */ /* 0x000f220000004200 */
[C---:B-----5:R-:W-:Y:S06]  /*b3c0*/  HMMA.16816.F32 R72, R116.reuse, R12, R72 ;  /* 0x0000000c7448723c */ /* 0x060fec0000001848 */
[C---:B------:R-:W-:Y:S01]  /*b3d0*/  HMMA.16816.F32 R76, R116.reuse, R14, R76 ;  /* 0x0000000e744c723c */ /* 0x040fe2000000184c */
[----:B------:R-:W5:Y:S05]  /*b3e0*/  LDSM.16.MT88.4 R12, [R218+0x13800] ;  /* 0x01380000da0c783b */ /* 0x000f6a0000004200 */
[C---:B--2---:R-:W-:Y:S06]  /*b3f0*/  HMMA.16816.F32 R128, R116.reuse, R20, R128 ;  /* 0x000000147480723c */ /* 0x044fec0000001880 */
[C---:B------:R-:W-:Y:S06]  /*b400*/  HMMA.16816.F32 R68, R116.reuse, R22, R68 ;  /* 0x000000167444723c */ /* 0x040fec0000001844 */
[C---:B-1----:R-:W-:Y:S06]  /*b410*/  HMMA.16816.F32 R80, R116.reuse, R24, R80 ;  /* 0x000000187450723c */ /* 0x042fec0000001850 */
[C---:B------:R-:W-:Y:S06]  /*b420*/  HMMA.16816.F32 R84, R116.reuse, R26, R84 ;  /* 0x0000001a7454723c */ /* 0x040fec0000001854 */
[C---:B---3--:R-:W-:Y:S06]  /*b430*/  HMMA.16816.F32 R88, R116.reuse, R8, R88 ;  /* 0x000000087458723c */ /* 0x048fec0000001858 */
[C---:B------:R-:W-:Y:S01]  /*b440*/  HMMA.16816.F32 R92, R116.reuse, R10, R92 ;  /* 0x0000000a745c723c */ /* 0x040fe2000000185c */
[----:B------:R-:W1:Y:S05]  /*b450*/  LDSM.16.MT88.4 R8, [R217+0x13800] ;  /* 0x01380000d908783b */ /* 0x000e6a0000004200 */
[C---:B----4-:R-:W-:Y:S06]  /*b460*/  HMMA.16816.F32 R96, R116.reuse, R16, R96 ;  /* 0x000000107460723c */ /* 0x050fec0000001860 */
[C---:B------:R-:W-:Y:S01]  /*b470*/  HMMA.16816.F32 R100, R116.reuse, R18, R100 ;  /* 0x000000127464723c */ /* 0x040fe20000001864 */
[----:B------:R-:W2:Y:S05]  /*b480*/  LDSM.16.MT88.4 R16, [R216+0x13800] ;  /* 0x01380000d810783b */ /* 0x000eaa0000004200 */
[C---:B-----5:R-:W-:Y:S06]  /*b490*/  HMMA.16816.F32 R104, R116.reuse, R12, R104 ;  /* 0x0000000c7468723c */ /* 0x060fec0000001868 */
[----:B------:R-:W-:Y:S01]  /*b4a0*/  HMMA.16816.F32 R124, R116, R14, R124 ;  /* 0x0000000e747c723c */ /* 0x000fe2000000187c */
[----:B------:R-:W-:-:S04]  /*b4b0*/  FADD.FTZ R13, R169, R170 ;  /* 0x000000aaa90d7221 */ /* 0x000fc80000010000 */
[----:B------:R-:W-:-:S04]  /*b4c0*/  FADD.FTZ R13, R172, R13 ;  /* 0x0000000dac0d7221 */ /* 0x000fc80000010000 */
        /* <DEDUP_REMOVED lines=17> */
.L_x_2392:
[----:B------:R-:W-:Y:S01]  /*b5e0*/  ISETP.GE.AND P1, PT, R231, 0x1, PT ;  /* 0x00000001e700780c */ /* 0x000fe20003f26270 */
[----:B------:R-:W-:-:S12]  /*b5f0*/  ULDC.64 UR12, c[0x0][0x208] ;  /* 0x00008200000c7ab9 */ /* 0x000fd80000000a00 */
[----:B------:R-:W-:Y:S05]  /*b600*/  @!P1 BRA `(.L_x_2398) ;  /* 0x0000003c008c9947 */ /* 0x000fea0003800000 */
[----:B------:R-:W-:Y:S01]  /*b610*/  IMAD.U32 R238, R188, -0x80, RZ ;  /* 0xffffff80bcee7824 */ /* 0x000fe200078e00ff */
[----:B------:R-:W-:Y:S01]  /*b620*/  ULDC.64 UR10, c[0x0][0x250] ;  /* 0x00009400000a7ab9 */ /* 0x000fe20000000a00 */
[----:B------:R-:W-:Y:S01]  /*b630*/  MOV R3, R0 ;  /* 0x0000000000037202 */ /* 0x000fe20000000f00 */
[----:B------:R-:W-:Y:S01]  /*b640*/  IMAD.MOV.U32 R133, RZ, RZ, R2 ;  /* 0x000000ffff857224 */ /* 0x000fe200078e0002 */
[----:B------:R-:W-:Y:S01]  /*b650*/  ULDC UR6, c[0x0][0x24c] ;  /* 0x0000930000067ab9 */ /* 0x000fe20000000800 */
[----:B------:R-:W-:Y:S01]  /*b660*/  SHF.R.S32.HI R232, RZ, 0x1f, R238 ;  /* 0x0000001fffe87819 */ /* 0x000fe200000114ee */
[----:B------:R-:W-:Y:S01]  /*b670*/  ULDC UR9, c[0x0][0x248] ;  /* 0x0000920000097ab9 */ /* 0x000fe20000000800 */
[----:B------:R-:W-:Y:S02]  /*b680*/  USHF.L.U64.HI UR11, UR10, 0x5, UR11 ;  /* 0x000000050a0b7899 */ /* 0x000fe4000801020b */
[----:B------:R-:W-:Y:S02]  /*b690*/  USHF.L.U32 UR10, UR10, 0x5, URZ ;  /* 0x000000050a0a7899 */ /* 0x000fe4000800063f */
[----:B------:R-:W-:-:S02]  /*b6a0*/  USHF.L.U64.HI UR6, UR9, 0x5, UR6 ;  /* 0x0000000509067899 */ /* 0x000fc40008010206 */
[----:B------:R-:W-:Y:S01]  /*b6b0*/  USHF.L.U32 UR5, UR9, 0x5, URZ ;  /* 0x0000000509057899 */ /* 0x000fe2000800063f */
[----:B------:R-:W-:-:S11]  /*b6c0*/  ULDC UR4, c[0x0][0x2ec] ;  /* 0x0000bb0000047ab9 */ /* 0x000fd60000000800 */
.L_x_2402:
[----:B------:R-:W-:Y:S04]  /*b6d0*/  DEPBAR.LE SB0, 0x0 ;  /* 0x000080000000791a */ /* 0x000fe80000000000 */
[----:B------:R-:W-:Y:S01]  /*b6e0*/  BAR.SYNC.DEFER_BLOCKING 0x0 ;  /* 0x0000000000007b1d */ /* 0x000fe20000010000 */
[----:B------:R-:W-:Y:S02]  /*b6f0*/  MOV R8, R238 ;  /* 0x000000ee00087202 */ /* 0x000fe40000000f00 */
[----:B------:R-:W-:Y:S03]  /*b700*/  MOV R0, R232 ;  /* 0x000000e800007202 */ /* 0x000fe60000000f00 */
[----:B------:R-:W-:Y:S05]  /*b710*/  @!P0 BRA `(.L_x_2399) ;  /* 0x0000000000f48947 */ /* 0x000fea0003800000 */
[----:B------:R-:W1:Y:S01]  /*b720*/  LDC R0, c[0x0][0x380] ;  /* 0x0000e000ff007b82 */ /* 0x000e620000000800 */
[----:B------:R-:W-:Y:S04]  /*b730*/  SHF.L.U32 R11, R231, 0x7, RZ ;  /* 0x00000007e70b7819 */ /* 0x000fe800000006ff */
[----:B------:R-:W-:Y:S01]  /*b740*/  IABS R6, R11 ;  /* 0x0000000b00067213 */ /* 0x000fe20000000000 */
[C---:B------:R-:W-:Y:S01]  /*b750*/  VIADD R5, R11.reuse, 0xffffff80 ;  /* 0xffffff800b057836 */ /* 0x040fe20000000000 */
        /* <DEDUP_REMOVED lines=57> */
.L_x_2399:
        /* <DEDUP_REMOVED lines=33> */
[----:B------:R1:W-:Y:S04]  /*bd00*/  LDGSTS.E.BYPASS.LTC128B.128 [R233+0x13000], desc[UR12][R48.64+0x80] ;  /* 0x1300008030e97fae */ /* 0x0003e8000b901d4c */
[----:B------:R-:W-:Y:S04]  /*bd10*/  LDGSTS.E.BYPASS.LTC128B.128 [R233+0xf800], desc[UR12][R60.64] ;  /* 0x0f8000003ce97fae */ /* 0x000fe8000b901d4c */
[----:B------:R2:W-:Y:S04]  /*bd20*/  LDGSTS.E.BYPASS.LTC128B.128 [R233+0x13800], desc[UR12][R60.64+0x80] ;  /* 0x138000803ce97fae */ /* 0x0005e8000b901d4c */
[----:B------:R-:W-:Y:S04]  /*bd30*/  LDSM.16.M88.4 R136, [R226] ;  /* 0x00000000e288783b */ /* 0x000fe80000000200 */
[----:B------:R-:W3:Y:S04]  /*bd40*/  LDSM.16.M88.4 R140, [R225+0x4000] ;  /* 0x00400000e18c783b */ /* 0x000ee80000000200 */
        /* <DEDUP_REMOVED lines=208> */
[----:B------:R-:W-:Y:S06]  /*ca50*/  @!P0 BRA `(.L_x_2401) ;  /* 0x0000000000f88947 */ /* 0x000fec0003800000 */
[----:B------:R-:W1:Y:S01]  /*ca60*/  LDC R0, c[0x0][0x380] ;  /* 0x0000e000ff007b82 */ /* 0x000e620000000800 */
[----:B------:R-:W-:Y:S05]  /*ca70*/  SHF.L.U32 R141, R231, 0x7, RZ ;  /* 0x00000007e78d7819 */ /* 0x000fea00000006ff */
[C---:B------:R-:W-:Y:S02]  /*ca80*/  VIADD R139, R141.reuse, 0xffffff00 ;  /* 0xffffff008d8b7836 */ /* 0x040fe40000000000 */
[----:B------:R-:W-:Y:S05]  /*ca90*/  VIADD R141, R141, 0xffffff80 ;  /* 0xffffff808d8d7836 */ /* 0x000fea0000000000 */
[----:B------:R-:W-:Y:S02]  /*caa0*/  IABS R134, R141 ;  /* 0x0000008d00867213 */ /* 0x000fe40000000000 */
[-C--:B-1----:R-:W-:Y:S02]  /*cab0*/  IABS R2, R0.reuse ;  /* 0x0000000000027213 */ /* 0x082fe40000000000 */
[-C--:B------:R-:W-:Y:S02]  /*cac0*/  LOP3.LUT R141, R141, R0.reuse, RZ, 0x3c, !PT ;  /* 0x000000008d8d7212 */ /* 0x080fe400078e3cff */
[----:B------:R-:W1:Y:S02]  /*cad0*/  I2F.RP R138, R2 ;  /* 0x00000002008a7306 */ /* 0x000e640000209400 */
[----:B------:R-:W-:Y:S08]  /*cae0*/  ISETP.GE.AND P3, PT, R141, RZ, PT ;  /* 0x000000ff8d00720c */ /* 0x000ff00003f66270 */
[----:B-1----:R-:W1:Y:S02]  /*caf0*/  MUFU.RCP R132, R138 ;  /* 0x0000008a00847308 */ /* 0x002e640000001000 */
[----:B-1----:R-:W-:Y:S01]  /*cb00*/  VIADD R136, R132, 0xffffffe ;  /* 0x0ffffffe84887836 */ /* 0x002fe20000000000 */
[----:B------:R-:W-:Y:S02]  /*cb10*/  IABS R132, R139 ;  /* 0x0000008b00847213 */ /* 0x000fe40000000000 */
[-C--:B------:R-:W-:Y:S05]  /*cb20*/  LOP3.LUT R139, R139, R0.reuse, RZ, 0x3c, !PT ;  /* 0x000000008b8b7212 */ /* 0x080fea00078e3cff */
[----:B------:R-:W1:Y:S01]  /*cb30*/  F2I.FTZ.U32.TRUNC.NTZ R137, R136 ;  /* 0x0000008800897305 */ /* 0x000e62000021f000 */
[----:B------:R-:W-:Y:S02]  /*cb40*/  ISETP.GE.AND P1, PT, R139, RZ, PT ;  /* 0x000000ff8b00720c */ /* 0x000fe40003f26270 */
[----:B------:R-:W-:Y:S01]  /*cb50*/  LOP3.LUT R139, RZ, R0, RZ, 0x33, !PT ;  /* 0x00000000ff8b7212 */ /* 0x000fe200078e33ff */
        /* <DEDUP_REMOVED lines=12> */
[-C--:B------:R-:W-:Y:S01]  /*cc20*/  @!P2 IADD3 R132, R132, -R2.reuse, RZ ;  /* 0x800000028484a210 */ /* 0x080fe20007ffe0ff */
[----:B------:R-:W-:Y:S01]  /*cc30*/  @!P2 VIADD R136, R136, 0x1 ;  /* 0x000000018888a836 */ /* 0x000fe20000000000 */
[----:B------:R-:W-:Y:S01]  /*cc40*/  @!P4 IADD3 R138, R138, 0x1, RZ ;  /* 0x000000018a8ac810 */ /* 0x000fe20007ffe0ff */
[----:B------:R-:W-:Y:S01]  /*cc50*/  @!P4 IMAD.IADD R134, R134, 0x1, -R2 ;  /* 0x000000018686c824 */ /* 0x000fe200078e0a02 */
[-C--:B------:R-:W-:Y:S02]  /*cc60*/  ISETP.GE.U32.AND P5, PT, R132, R2.reuse, PT ;  /* 0x000000028400720c */ /* 0x080fe40003fa6070 */
[----:B------:R-:W-:Y:S02]  /*cc70*/  ISETP.NE.AND P2, PT, R0, RZ, PT ;  /* 0x000000ff0000720c */ /* 0x000fe40003f45270 */
[----:B------:R-:W-:Y:S02]  /*cc80*/  ISETP.GE.U32.AND P6, PT, R134, R2, PT ;  /* 0x000000028600720c */ /* 0x000fe40003fc6070 */
[----:B------:R-:W1:Y:S07]  /*cc90*/  LDC R2, c[0x0][0x24c] ;  /* 0x00009300ff027b82 */ /* 0x000e6e0000000800 */
[----:B------:R-:W-:Y:S04]  /*cca0*/  @P5 VIADD R136, R136, 0x1 ;  /* 0x0000000188885836 */ /* 0x000fe80000000000 */
[----:B------:R-:W-:Y:S01]  /*ccb0*/  @P6 VIADD R138, R138, 0x1 ;  /* 0x000000018a8a6836 */ /* 0x000fe20000000000 */
[----:B------:R-:W-:Y:S03]  /*ccc0*/  @!P1 IADD3 R136, -R136, RZ, RZ ;  /* 0x000000ff88889210 */ /* 0x000fe60007ffe1ff */
[----:B------:R-:W-:Y:S01]  /*ccd0*/  @!P3 IMAD.MOV R138, RZ, RZ, -R138 ;  /* 0x000000ffff8ab224 */ /* 0x000fe200078e0a8a */
[C---:B------:R-:W-:Y:S04]  /*cce0*/  SEL R135, R139.reuse, R136, !P2 ;  /* 0x000000888b877207 */ /* 0x040fe80005000000 */
        /* <DEDUP_REMOVED lines=21> */
.L_x_2401:
        /* <DEDUP_REMOVED lines=36> */
.L_x_2400:
        /* <DEDUP_REMOVED lines=572> */
.L_x_2398:
[----:B------:R-:W1:Y:S01]  /*f440*/  SHFL.BFLY PT, R8, R239, 0x2, 0x1f ;  /* 0x0c401f00ef087f89 */ /* 0x000e6200000e0000 */
[----:B------:R-:W-:Y:S01]  /*f450*/  MOV R6, 0x3f800000 ;  /* 0x3f80000000067802 */ /* 0x000fe20000000f00 */
[----:B------:R-:W2:Y:S01]  /*f460*/  S2UR UR4, SR_CgaCtaId ;  /* 0x00000000000479c3 */ /* 0x000ea20000008800 */
[----:B------:R-:W-:Y:S01]  /*f470*/  MOV R7, 0x3f800000 ;  /* 0x3f80000000077802 */ /* 0x000fe20000000f00 */
[----:B------:R-:W3:Y:S01]  /*f480*/  SHFL.BFLY PT, R9, R240, 0x2, 0x1f ;  /* 0x0c401f00f0097f89 */ /* 0x000ee200000e0000 */
[----:B------:R-:W-:Y:S01]  /*f490*/  UMOV UR5, 0x400 ;  /* 0x0000040000057882 */ /* 0x000fe20000000000 */
[----:B------:R-:W4:Y:S01]  /*f4a0*/  S2R R3, SR_TID.X ;  /* 0x0000000000037919 */ /* 0x000f220000002100 */
[----:B-1----:R-:W-:Y:S01]  /*f4b0*/  FADD.FTZ R8, R8, R239 ;  /* 0x000000ef08087221 */ /* 0x002fe20000010000 */
[----:B--2---:R-:W-:Y:S01]  /*f4c0*/  ULEA UR4, UR4, UR5, 0x18 ;  /* 0x0000000504047291 */ /* 0x004fe2000f8ec03f */
[----:B---3--:R-:W-:-:S03]  /*f4d0*/  FADD.FTZ R9, R9, R240 ;  /* 0x000000f009097221 */ /* 0x008fc60000010000 */
[----:B------:R-:W1:Y:S04]  /*f4e0*/  SHFL.BFLY PT, R5, R8, 0x1, 0x1f ;  /* 0x0c201f0008057f89 */ /* 0x000e6800000e0000 */
[----:B------:R-:W2:Y:S01]  /*f4f0*/  SHFL.BFLY PT, R4, R9, 0x1, 0x1f ;  /* 0x0c201f0009047f89 */ /* 0x000ea200000e0000 */
[----:B-1----:R-:W-:Y:S01]  /*f500*/  FADD.FTZ R5, R8, R5 ;  /* 0x0000000508057221 */ /* 0x002fe20000010000 */
[----:B--2---:R-:W-:-:S04]  /*f510*/  FADD.FTZ R4, R9, R4 ;  /* 0x0000000409047221 */ /* 0x004fc80000010000 */
[----:B------:R-:W-:Y:S02]  /*f520*/  FSETP.NE.FTZ.AND P4, PT, R5, RZ, PT ;  /* 0x000000ff0500720b */ /* 0x000fe40003f95000 */
[----:B------:R-:W-:-:S11]  /*f530*/  FSETP.NE.FTZ.AND P3, PT, R4, RZ, PT ;  /* 0x000000ff0400720b */ /* 0x000fd60003f75000 */
[----:B------:R-:W1:Y:S08]  /*f540*/  @P4 MUFU.RCP R6, R5 ;  /* 0x0000000500064308 */ /* 0x000e700000001000 */
[----:B------:R-:W2:Y:S08]  /*f550*/  @P3 MUFU.RCP R7, R4 ;  /* 0x0000000400073308 */ /* 0x000eb00000001000 */
[----:B------:R-:W3:Y:S01]  /*f560*/  @P4 MUFU.LG2 R5, R5 ;  /* 0x0000000500054308 */ /* 0x000ee20000000c00 */
        /* <DEDUP_REMOVED lines=32> */
[----:B----4-:R-:W-:Y:S01]  /*f770*/  SHF.R.S32.HI R6, RZ, 0x1f, R3 ;  /* 0x0000001fff067819 */ /* 0x010fe20000011403 */
[C---:B--2---:R-:W-:Y:S01]  /*f780*/  FMUL.FTZ R131, R7.reuse, R131 ;  /* 0x0000008307837220 */ /* 0x044fe20000410000 */
[C---:B------:R-:W-:Y:S01]  /*f790*/  FMUL.FTZ R130, R7.reuse, R130 ;  /* 0x0000008207827220 */ /* 0x040fe20000410000 */
[C---:B------:R-:W-:Y:S01]  /*f7a0*/  FMUL.FTZ R71, R7.reuse, R71 ;  /* 0x0000004707477220 */ /* 0x040fe20000410000 */
[CC--:B------:R-:W-:Y:S01]  /*f7b0*/  LEA.HI R8, R6.reuse, R3.reuse, RZ, 0x2 ;  /* 0x0000000306087211 */ /* 0x0c0fe200078f10ff */
[C---:B------:R-:W-:Y:S01]  /*f7c0*/  FMUL.FTZ R70, R7.reuse, R70 ;  /* 0x0000004607467220 */ /* 0x040fe20000410000 */
[----:B------:R-:W-:Y:S01]  /*f7d0*/  LEA.HI R6, R6, R3, RZ, 0x5 ;  /* 0x0000000306067211 */ /* 0x000fe200078f28ff */
        /* <DEDUP_REMOVED lines=8> */
[C---:B------:R-:W-:Y:S01]  /*f860*/  FMUL.FTZ R83, R7.reuse, R83 ;  /* 0x0000005307537220 */ /* 0x040fe20000410000 */
[C---:B------:R-:W-:Y:S01]  /*f870*/  FMUL.FTZ R82, R7.reuse, R82 ;  /* 0x0000005207527220 */ /* 0x040fe20000410000 */
[----:B------:R-:W-:Y:S01]  /*f880*/  FMUL.FTZ R87, R7, R87 ;  /* 0x0000005707577220 */ /* 0x000fe20000410000 */
[----:B------:R-:W-:Y:S01]  /*f890*/  LOP3.LUT R9, R9, 0xfffffff8, RZ, 0xc0, !PT ;  /* 0xfffffff809097812 */ /* 0x000fe200078ec0ff */
[C---:B------:R-:W-:Y:S01]  /*f8a0*/  FMUL.FTZ R86, R7.reuse, R86 ;  /* 0x0000005607567220 */ /* 0x040fe20000410000 */
[C---:B------:R-:W-:Y:S01]  /*f8b0*/  FMUL.FTZ R91, R7.reuse, R91 ;  /* 0x0000005b075b7220 */ /* 0x040fe20000410000 */
[C---:B------:R-:W-:Y:S01]  /*f8c0*/  FMUL.FTZ R90, R7.reuse, R90 ;  /* 0x0000005a075a7220 */ /* 0x040fe20000410000 */
[----:B------:R-:W-:Y:S01]  /*f8d0*/  IADD3 R9, R10, -R9, RZ ;  /* 0x800000090a097210 */ /* 0x000fe20007ffe0ff */
[C---:B------:R-:W-:Y:S01]  /*f8e0*/  FMUL.FTZ R95, R7.reuse, R95 ;  /* 0x0000005f075f7220 */ /* 0x040fe20000410000 */
[C---:B------:R-:W-:Y:S01]  /*f8f0*/  FMUL.FTZ R94, R7.reuse, R94 ;  /* 0x0000005e075e7220 */ /* 0x040fe20000410000 */
[----:B------:R-:W-:Y:S01]  /*f900*/  FMUL.FTZ R99, R7, R99 ;  /* 0x0000006307637220 */ /* 0x000fe20000410000 */
[----:B------:R-:W-:Y:S01]  /*f910*/  SHF.L.U32 R10, R9, 0x6, RZ ;  /* 0x00000006090a7819 */ /* 0x000fe200000006ff */
        /* <DEDUP_REMOVED lines=16> */
[----:B------:R-:W1:Y:S01]  /*fa20*/  @P3 MUFU.LG2 R4, R4 ;  /* 0x0000000400043308 */ /* 0x000e620000000c00 */
[----:B------:R-:W-:-:S02]  /*fa30*/  IADD3 R8, -R8, R3, RZ ;  /* 0x0000000308087210 */ /* 0x000fc40007ffe1ff */
[----:B------:R-:W-:Y:S02]  /*fa40*/  LOP3.LUT R10, R10, 0x1c0, RZ, 0xc0, !PT ;  /* 0x000001c00a0a7812 */ /* 0x000fe400078ec0ff */
[----:B------:R-:W-:Y:S02]  /*fa50*/  LOP3.LUT R11, R9, 0x1, RZ, 0xc0, !PT ;  /* 0x00000001090b7812 */ /* 0x000fe400078ec0ff */
[----:B------:R-:W-:Y:S02]  /*fa60*/  LEA R8, R7, R8, 0x9 ;  /* 0x0000000807087211 */ /* 0x000fe400078e48ff */
[----:B------:R-:W-:Y:S02]  /*fa70*/  LEA.HI R13, R10, R10, RZ, 0x1d ;  /* 0x0000000a0a0d7211 */ /* 0x000fe400078fe8ff */
[----:B------:R-:W-:Y:S02]  /*fa80*/  ISETP.NE.U32.AND P0, PT, R11, 0x1, PT ;  /* 0x000000010b00780c */ /* 0x000fe40003f05070 */
[----:B------:R-:W-:-:S02]  /*fa90*/  LEA R8, R8, R13, 0x1 ;  /* 0x0000000d08087211 */ /* 0x000fc400078e08ff */
[----:B------:R-:W-:Y:S02]  /*faa0*/  R2P PR, R9, 0x6 ;  /* 0x0000000609007804 */ /* 0x000fe40000000000 */
[----:B------:R-:W-:Y:S01]  /*fab0*/  LEA R11, R8, UR4, 0x1 ;  /* 0x00000004080b7c11 */ /* 0x000fe2000f8e08ff */
[----:B------:R-:W-:Y:S01]  /*fac0*/  ULDC.U8 UR4, c[0x0][0x3d8] ;  /* 0x0000f60000047ab9 */ /* 0x000fe20000000000 */
[----:B------:R-:W-:Y:S02]  /*fad0*/  MOV R8, 0x20 ;  /* 0x0000002000087802 */ /* 0x000fe40000000f00 */
[C---:B------:R-:W-:Y:S02]  /*fae0*/  IADD3 R9, R11.reuse, -0x10, RZ ;  /* 0xfffffff00b097810 */ /* 0x040fe40007ffe0ff */
[----:B------:R-:W-:Y:S02]  /*faf0*/  MOV R10, 0x40 ;  /* 0x00000040000a7802 */ /* 0x000fe40000000f00 */
[----:B------:R-:W-:-:S02]  /*fb00*/  @P0 IADD3 R9, R11, 0x10, RZ ;  /* 0x000000100b090810 */ /* 0x000fc40007ffe0ff */
[----:B------:R-:W-:Y:S02]  /*fb10*/  SEL R8, R8, 0xffffffe0, !P1 ;  /* 0xffffffe008087807 */ /* 0x000fe40004800000 */
[----:B------:R-:W-:Y:S02]  /*fb20*/  ISETP.NE.AND P0, PT, R230, -0x1, PT ;  /* 0xffffffffe600780c */ /* 0x000fe40003f05270 */
[----:B------:R-:W-:Y:S02]  /*fb30*/  F2FP.F16.F32.PACK_AB R128, R129, R128 ;  /* 0x000000808180723e */ /* 0x000fe400000000ff */
[----:B------:R-:W-:Y:S02]  /*fb40*/  F2FP.F16.F32.PACK_AB R130, R131, R130 ;  /* 0x000000828382723e */ /* 0x000fe400000000ff */
[----:B------:R-:W-:Y:S01]  /*fb50*/  SEL R10, R10, 0xffffffc0, !P2 ;  /* 0xffffffc00a0a7807 */ /* 0x000fe20005000000 */
[----:B------:R-:W-:Y:S01]  /*fb60*/  STS [R11], R128 ;  /* 0x000000800b007388 */ /* 0x000fe20000000800 */
[----:B------:R-:W-:-:S02]  /*fb70*/  F2FP.F16.F32.PACK_AB R68, R69, R68 ;  /* 0x000000444544723e */ /* 0x000fc400000000ff */
[----:B------:R-:W-:Y:S01]  /*fb80*/  F2FP.F16.F32.PACK_AB R70, R71, R70 ;  /* 0x000000464746723e */ /* 0x000fe200000000ff */
[----:B------:R-:W-:Y:S01]  /*fb90*/  STS [R11+0x400], R130 ;  /* 0x000400820b007388 */ /* 0x000fe20000000800 */
[----:B------:R-:W-:Y:S01]  /*fba0*/  F2FP.F16.F32.PACK_AB R72, R73, R72 ;  /* 0x000000484948723e */ /* 0x000fe200000000ff */
[----:B------:R-:W2:Y:S01]  /*fbb0*/  @P0 LDC.64 R12, c[0x0][0x298] ;  /* 0x0000a600ff0c0b82 */ /* 0x000ea20000000a00 */
[----:B------:R-:W-:Y:S01]  /*fbc0*/  F2FP.F16.F32.PACK_AB R74, R75, R74 ;  /* 0x0000004a4b4a723e */ /* 0x000fe200000000ff */
[----:B------:R-:W-:Y:S01]  /*fbd0*/  STS [R9], R68 ;  /* 0x0000004409007388 */ /* 0x000fe20000000800 */
[----:B------:R-:W-:Y:S02]  /*fbe0*/  IADD3 R15, R11, R8, RZ ;  /* 0x000000080b0f7210 */ /* 0x000fe40007ffe0ff */
[----:B------:R-:W-:Y:S01]  /*fbf0*/  F2FP.F16.F32.PACK_AB R76, R77, R76 ;  /* 0x0000004c4d4c723e */ /* 0x000fe200000000ff */
[----:B------:R-:W-:Y:S01]  /*fc00*/  STS [R9+0x400], R70 ;  /* 0x0004004609007388 */ /* 0x000fe20000000800 */
[----:B------:R-:W-:-:S02]  /*fc10*/  F2FP.F16.F32.PACK_AB R78, R79, R78 ;  /* 0x0000004e4f4e723e */ /* 0x000fc400000000ff */
[----:B------:R-:W-:Y:S01]  /*fc20*/  IADD3 R17, R8, R9, RZ ;  /* 0x0000000908117210 */ /* 0x000fe20007ffe0ff */
[----:B------:R-:W-:Y:S01]  /*fc30*/  STS [R15], R72 ;  /* 0x000000480f007388 */ /* 0x000fe20000000800 */
[----:B------:R-:W-:Y:S02]  /*fc40*/  F2FP.F16.F32.PACK_AB R80, R81, R80 ;  /* 0x000000505150723e */ /* 0x000fe400000000ff */
[----:B------:R-:W-:Y:S01]  /*fc50*/  F2FP.F16.F32.PACK_AB R82, R83, R82 ;  /* 0x000000525352723e */ /* 0x000fe200000000ff */
[----:B------:R-:W-:Y:S01]  /*fc60*/  STS [R15+0x400], R74 ;  /* 0x0004004a0f007388 */ /* 0x000fe20000000800 */
[----:B------:R-:W-:Y:S02]  /*fc70*/  IADD3 R19, R11, R10, RZ ;  /* 0x0000000a0b137210 */ /* 0x000fe40007ffe0ff */
[----:B------:R-:W-:Y:S01]  /*fc80*/  F2FP.F16.F32.PACK_AB R84, R85, R84 ;  /* 0x000000545554723e */ /* 0x000fe200000000ff */
[----:B------:R-:W-:Y:S01]  /*fc90*/  STS [R17], R76 ;  /* 0x0000004c11007388 */ /* 0x000fe20000000800 */
[----:B------:R-:W-:-:S02]  /*fca0*/  F2FP.F16.F32.PACK_AB R86, R87, R86 ;  /* 0x000000565756723e */ /* 0x000fc400000000ff */
[----:B------:R-:W-:Y:S01]  /*fcb0*/  IADD3 R21, R10, R9, RZ ;  /* 0x000000090a157210 */ /* 0x000fe20007ffe0ff */
[----:B------:R-:W-:Y:S01]  /*fcc0*/  STS [R17+0x400], R78 ;  /* 0x0004004e11007388 */ /* 0x000fe20000000800 */
[----:B------:R-:W-:Y:S02]  /*fcd0*/  F2FP.F16.F32.PACK_AB R88, R89, R88 ;  /* 0x000000585958723e */ /* 0x000fe400000000ff */
        /* <DEDUP_REMOVED lines=23> */
[----:B------:R-:W-:-:S02]  /*fe50*/  F2FP.F16.F32.PACK_AB R120, R121, R120 ;  /* 0x000000787978723e */ /* 0x000fc400000000ff */
[----:B------:R-:W-:Y:S01]  /*fe60*/  F2FP.F16.F32.PACK_AB R122, R123, R122 ;  /* 0x0000007a7b7a723e */ /* 0x000fe200000000ff */
[----:B------:R-:W-:Y:S01]  /*fe70*/  STS [R11+0x2000], R96 ;  /* 0x002000600b007388 */ /* 0x000fe20000000800 */
[----:B------:R-:W-:Y:S02]  /*fe80*/  F2FP.F16.F32.PACK_AB R112, R113, R112 ;  /* 0x000000707170723e */ /* 0x000fe400000000ff */
[----:B------:R-:W-:Y:S01]  /*fe90*/  F2FP.F16.F32.PACK_AB R114, R115, R114 ;  /* 0x000000727372723e */ /* 0x000fe200000000ff */
[----:B------:R4:W-:Y:S01]  /*fea0*/  STS [R11+0x2400], R98 ;  /* 0x002400620b007388 */ /* 0x0009e20000000800 */
[----:B------:R-:W-:Y:S02]  /*feb0*/  F2FP.F16.F32.PACK_AB R116, R117, R116 ;  /* 0x000000747574723e */ /* 0x000fe400000000ff */
[----:B------:R-:W-:Y:S01]  /*fec0*/  F2FP.F16.F32.PACK_AB R118, R119, R118 ;  /* 0x000000767776723e */ /* 0x000fe200000000ff */
[----:B------:R-:W-:Y:S01]  /*fed0*/  STS [R9+0x2000], R100 ;  /* 0x0020006409007388 */ /* 0x000fe20000000800 */
[----:B------:R-:W-:-:S02]  /*fee0*/  ISETP.NE.AND P1, PT, RZ, UR4, PT ;  /* 0x00000004ff007c0c */ /* 0x000fc4000bf25270 */
[----:B------:R-:W-:Y:S01]  /*fef0*/  MOV R8, 0x7f800000 ;  /* 0x7f80000000087802 */ /* 0x000fe20000000f00 */
[----:B------:R5:W-:Y:S01]  /*ff00*/  STS [R9+0x2400], R102 ;  /* 0x0024006609007388 */ /* 0x000be20000000800 */
[----:B------:R-:W-:-:S03]  /*ff10*/  MOV R10, 0x7f800000 ;  /* 0x7f800000000a7802 */ /* 0x000fc60000000f00 */
[----:B------:R-:W-:Y:S04]  /*ff20*/  STS [R15+0x2000], R104 ;  /* 0x002000680f007388 */ /* 0x000fe80000000800 */
[----:B------:R3:W-:Y:S04]  /*ff30*/  STS [R15+0x2400], R106 ;  /* 0x0024006a0f007388 */ /* 0x0007e80000000800 */
[----:B------:R-:W-:Y:S04]  /*ff40*/  STS [R17+0x2000], R124 ;  /* 0x0020007c11007388 */ /* 0x000fe80000000800 */
[----:B------:R-:W-:Y:S01]  /*ff50*/  STS [R17+0x2400], R126 ;  /* 0x0024007e11007388 */ /* 0x000fe20000000800 */
[----:B----4-:R-:W4:Y:S03]  /*ff60*/  @P4 LDC R11, c[0x0][0x2e8] ;  /* 0x0000ba00ff0b4b82 */ /* 0x010f260000000800 */
[----:B------:R-:W-:Y:S04]  /*ff70*/  STS [R19+0x2000], R108 ;  /* 0x0020006c13007388 */ /* 0x000fe80000000800 */
[----:B------:R2:W-:Y:S01]  /*ff80*/  STS [R19+0x2400], R110 ;  /* 0x0024006e13007388 */ /* 0x0005e20000000800 */
[----:B-----5:R-:W4:Y:S03]  /*ff90*/  @P3 LDC R9, c[0x0][0x2e8] ;  /* 0x0000ba00ff093b82 */ /* 0x020f260000000800 */
[----:B------:R1:W-:Y:S04]  /*ffa0*/  STS [R21+0x2000], R120 ;  /* 0x0020007815007388 */ /* 0x0003e80000000800 */
[----:B------:R4:W-:Y:S01]  /*ffb0*/  STS [R21+0x2400], R122 ;  /* 0x0024007a15007388 */ /* 0x0009e20000000800 */
[----:B---3--:R-:W-:-:S03]  /*ffc0*/  @P4 FMUL.FTZ R15, R5, 0.69314718246459960938 ;  /* 0x3f317218050f4820 */ /* 0x008fc60000410000 */
[----:B------:R3:W-:Y:S04]  /*ffd0*/  STS [R23+0x2000], R112 ;  /* 0x0020007017007388 */ /* 0x0007e80000000800 */
[----:B------:R3:W-:Y:S04]  /*ffe0*/  STS [R23+0x2400], R114 ;  /* 0x0024007217007388 */ /* 0x0007e80000000800 */
[----:B------:R3:W-:Y:S04]  /*fff0*/  STS [R25+0x2000], R116 ;  /* 0x0020007419007388 */ /* 0x0007e80000000800 */
[----:B------:R3:W-:Y:S01]  /*10000*/  STS [R25+0x2400], R118 ;  /* 0x0024007619007388 */ /* 0x0007e20000000800 */
[----:B--2---:R-:W-:-:S04]  /*10010*/  @P0 IMAD.WIDE.U32 R18, R230, R12, RZ ;  /* 0x0000000ce6120225 */ /* 0x004fc800078e00ff */
[----:B------:R-:W-:Y:S02]  /*10020*/  @P0 IMAD R16, R230, R13, R19 ;  /* 0x0000000de6100224 */ /* 0x000fe400078e0213 */
[----:B-1----:R-:W-:Y:S01]  /*10030*/  @P3 FMUL.FTZ R13, R4, 0.69314718246459960938 ;  /* 0x3f317218040d3820 */ /* 0x002fe20000410000 */
[----:B------:R-:W-:Y:S06]  /*10040*/  @P0 BRA `(.L_x_2403) ;  /* 0x00000000001c0947 */ /* 0x000fec0003800000 */
[----:B------:R-:W1:Y:S01]  /*10050*/  S2R R17, SR_CTAID.Y ;  /* 0x0000000000117919 */ /* 0x000e620000002600 */
[----:B------:R-:W2:Y:S01]  /*10060*/  LDC.64 R4, c[0x0][0x290] ;  /* 0x0000a400ff047b82 */ /* 0x000ea20000000a00 */
[----:B-1----:R-:W-:-:S05]  /*10070*/  SHF.R.S32.HI R19, RZ, 0x1f, R17 ;  /* 0x0000001fff137819 */ /* 0x002fca0000011411 */
[-C--:B--2---:R-:W-:Y:S02]  /*10080*/  IMAD R12, R19, R4.reuse, RZ ;  /* 0x00000004130c7224 */ /* 0x084fe400078e02ff */
[----:B------:R-:W-:-:S04]  /*10090*/  IMAD.WIDE.U32 R18, R17, R4, RZ ;  /* 0x0000000411127225 */ /* 0x000fc800078e00ff */
[----:B------:R-:W-:-:S05]  /*100a0*/  IMAD R5, R17, R5, R12 ;  /* 0x0000000511057224 */ /* 0x000fca00078e020c */
[----:B------:R-:W-:Y:S02]  /*100b0*/  IADD3 R16, R19, R5, RZ ;  /* 0x0000000513107210 */ /* 0x000fe40007ffe0ff */
.L_x_2403:
[----:B----4-:R-:W-:Y:S01]  /*100c0*/  @P4 FFMA.FTZ R8, R2, R11, R15 ;  /* 0x0000000b02084223 */ /* 0x010fe2000001000f */
[----:B------:R-:W-:Y:S01]  /*100d0*/  @P3 FFMA.FTZ R10, R0, R9, R13 ;  /* 0x00000009000a3223 */ /* 0x000fe2000001000d */
[----:B------:R-:W-:Y:S06]  /*100e0*/  @!P1 BRA `(.L_x_2404) ;  /* 0x00000000001c9947 */ /* 0x000fec0003800000 */
[----:B------:R-:W1:Y:S01]  /*100f0*/  S2R R5, SR_CTAID.Y ;  /* 0x0000000000057919 */ /* 0x000e620000002600 */
[----:B------:R-:W1:Y:S08]  /*10100*/  LDC R0, c[0x0][0x2c4] ;  /* 0x0000b100ff007b82 */ /* 0x000e700000000800 */
[----:B------:R-:W2:Y:S08]  /*10110*/  S2UR UR6, SR_CTAID.Z ;  /* 0x00000000000679c3 */ /* 0x000eb00000002700 */
[----:B------:R-:W2:Y:S01]  /*10120*/  LDC R9, c[0x0][0x2e4] ;  /* 0x0000b900ff097b82 */ /* 0x000ea20000000800 */
[----:B-1----:R-:W-:-:S04]  /*10130*/  @!P0 IMAD R230, R5, R0, RZ ;  /* 0x0000000005e68224 */ /* 0x002fc800078e02ff */
[----:B--2---:R-:W-:Y:S01]  /*10140*/  IMAD R230, R9, UR6, R230 ;  /* 0x0000000609e67c24 */ /* 0x004fe2000f8e02e6 */
[----:B------:R-:W-:Y:S06]  /*10150*/  BRA `(.L_x_2405) ;  /* 0x0000000000187947 */ /* 0x000fec0003800000 */
.L_x_2404:
[----:B------:R-:W1:Y:S01]  /*10160*/  S2R R5, SR_CTAID.Y ;  /* 0x0000000000057919 */ /* 0x000e620000002600 */
[----:B------:R-:W1:Y:S08]  /*10170*/  S2UR UR6, SR_CTAID.Z ;  /* 0x00000000000679c3 */ /* 0x000e700000002700 */
[----:B------:R-:W1:Y:S08]  /*10180*/  LDC R0, c[0x0][0x270] ;  /* 0x00009c00ff007b82 */ /* 0x000e700000000800 */
[----:B------:R-:W2:Y:S01]  /*10190*/  LDC R230, c[0x0][0x2c4] ;  /* 0x0000b100ffe67b82 */ /* 0x000ea20000000800 */
[----:B-1----:R-:W-:-:S04]  /*101a0*/  IMAD R5, R5, R0, UR6 ;  /* 0x0000000605057e24 */ /* 0x002fc8000f8e0200 */
[----:B--2---:R-:W-:-:S07]  /*101b0*/  IMAD R230, R5, R230, RZ ;  /* 0x000000e605e67224 */ /* 0x004fce00078e02ff */
.L_x_2405:
[----:B------:R-:W1:Y:S01]  /*101c0*/  S2R R0, SR_TID.X ;  /* 0x0000000000007919 */ /* 0x000e620000002100 */
[----:B------:R-:W-:Y:S01]  /*101d0*/  LOP3.LUT R6, R6, 0xffffffe0, RZ, 0xc0, !PT ;  /* 0xffffffe006067812 */ /* 0x000fe200078ec0ff */
[----:B------:R-:W-:Y:S01]  /*101e0*/  BSSY B0, `(.L_x_2406) ;  /* 0x000001e000007945 */ /* 0x000fe20003800000 */
[----:B------:R-:W-:Y:S01]  /*101f0*/  SHF.R.S32.HI R2, RZ, 0x1f, R7 ;  /* 0x0000001fff027819 */ /* 0x000fe20000011407 */
[----:B------:R-:W-:Y:S02]  /*10200*/  BAR.SYNC.DEFER_BLOCKING 0x0 ;  /* 0x0000000000007b1d */ /* 0x000fe40000010000 */
[----:B------:R-:W-:Y:S01]  /*10210*/  IMAD.IADD R6, R3, 0x1, -R6 ;  /* 0x0000000103067824 */ /* 0x000fe200078e0a06 */
[----:B------:R-:W-:-:S04]  /*10220*/  LEA.HI R3, R2, R7, RZ, 0x2 ;  /* 0x0000000702037211 */ /* 0x000fc800078f10ff */
[----:B------:R-:W-:Y:S02]  /*10230*/  LOP3.LUT P0, RZ, R6, 0x3, RZ, 0xc0, !PT ;  /* 0x0000000306ff7812 */ /* 0x000fe4000780c0ff */
[----:B------:R-:W-:-:S05]  /*10240*/  LOP3.LUT R4, R3, 0xffffffc, RZ, 0xc0, !PT ;  /* 0x0ffffffc03047812 */ /* 0x000fca00078ec0ff */
[----:B------:R-:W-:Y:S01]  /*10250*/  IMAD.IADD R4, R7, 0x1, -R4 ;  /* 0x0000000107047824 */ /* 0x000fe200078e0a04 */
[----:B-1----:R-:W-:-:S04]  /*10260*/  SHF.R.S32.HI R9, RZ, 0x1f, R0 ;  /* 0x0000001fff097819 */ /* 0x002fc80000011400 */
[----:B------:R-:W-:-:S04]  /*10270*/  LEA.HI R5, R9, R0, RZ, 0x5 ;  /* 0x0000000009057211 */ /* 0x000fc800078f28ff */
[----:B------:R-:W-:-:S05]  /*10280*/  LOP3.LUT R5, R5, 0xffffffe0, RZ, 0xc0, !PT ;  /* 0xffffffe005057812 */ /* 0x000fca00078ec0ff */
[----:B------:R-:W-:-:S05]  /*10290*/  IMAD.IADD R5, R0, 0x1, -R5 ;  /* 0x0000000100057824 */ /* 0x000fca00078e0a05 */
[----:B------:R-:W-:-:S04]  /*102a0*/  SHF.R.S32.HI R2, RZ, 0x1f, R5 ;  /* 0x0000001fff027819 */ /* 0x000fc80000011405 */
[----:B------:R-:W-:-:S04]  /*102b0*/  LEA.HI R2, R2, R5, RZ, 0x2 ;  /* 0x0000000502027211 */ /* 0x000fc800078f10ff */
[----:B------:R-:W-:-:S05]  /*102c0*/  SHF.R.S32.HI R3, RZ, 0x2, R2 ;  /* 0x00000002ff037819 */ /* 0x000fca0000011402 */
[----:B------:R-:W-:Y:S01]  /*102d0*/  IMAD R2, R4, 0x10, R3 ;  /* 0x0000001004027824 */ /* 0x000fe200078e0203 */
[----:B------:R-:W-:Y:S06]  /*102e0*/  @P0 BRA `(.L_x_2407) ;  /* 0x0000000000340947 */ /* 0x000fec0003800000 */
[----:B------:R-:W1:Y:S01]  /*102f0*/  S2R R3, SR_CTAID.X ;  /* 0x0000000000037919 */ /* 0x000e620000002500 */
[C---:B------:R-:W-:Y:S01]  /*10300*/  VIADD R4, R2.reuse, 0x8 ;  /* 0x0000000802047836 */ /* 0x040fe20000000000 */
[----:B------:R-:W-:Y:S01]  /*10310*/  ISETP.GE.AND P2, PT, R2, R227, PT ;  /* 0x000000e30200720c */ /* 0x000fe20003f46270 */
[----:B------:R-:W-:-:S03]  /*10320*/  ULDC.64 UR4, c[0x0][0x2b0] ;  /* 0x0000ac0000047ab9 */ /* 0x000fc60000000a00 */
[----:B------:R-:W-:Y:S01]  /*10330*/  ISETP.GE.AND P1, PT, R4, R227, PT ;  /* 0x000000e30400720c */ /* 0x000fe20003f26270 */
[----:B-1----:R-:W-:-:S05]  /*10340*/  IMAD R3, R3, 0x40, R230 ;  /* 0x0000004003037824 */ /* 0x002fca00078e02e6 */
[----:B------:R-:W-:Y:S02]  /*10350*/  SHF.R.S32.HI R5, RZ, 0x1f, R3 ;  /* 0x0000001fff057819 */ /* 0x000fe40000011403 */
[----:B------:R-:W-:-:S04]  /*10360*/  IADD3 R3, P0, R2, R3, RZ ;  /* 0x0000000302037210 */ /* 0x000fc80007f1e0ff */
[----:B------:R-:W-:Y:S02]  /*10370*/  LEA.HI.X.SX32 R2, R2, R5, 0x1, P0 ;  /* 0x0000000502027211 */ /* 0x000fe400000f0eff */
[----:B------:R-:W-:-:S04]  /*10380*/  LEA R4, P0, R3, UR4, 0x2 ;  /* 0x0000000403047c11 */ /* 0x000fc8000f8010ff */
[----:B------:R-:W-:-:S05]  /*10390*/  LEA.HI.X R5, R3, UR5, R2, 0x2, P0 ;  /* 0x0000000503057c11 */ /* 0x000fca00080f1402 */
[----:B------:R1:W-:Y:S04]  /*103a0*/  @!P2 STG.E desc[UR12][R4.64], R8 ;  /* 0x000000080400a986 */ /* 0x0003e8000c10190c */
[----:B------:R1:W-:Y:S02]  /*103b0*/  @!P1 STG.E desc[UR12][R4.64+0x20], R10 ;  /* 0x0000200a04009986 */ /* 0x0003e4000c10190c */
.L_x_2407:
[----:B------:R-:W-:Y:S05]  /*103c0*/  BSYNC B0 ;  /* 0x0000000000007941 */ /* 0x000fea0003800000 */
.L_x_2406:
[----:B------:R-:W2:Y:S01]  /*103d0*/  S2UR UR5, SR_CTAID.X ;  /* 0x00000000000579c3 */ /* 0x000ea20000002500 */
[----:B------:R-:W-:Y:S01]  /*103e0*/  LEA.HI R6, R9, R0, RZ, 0x3 ;  /* 0x0000000009067211 */ /* 0x000fe200078f18ff */
[----:B------:R4:W4:Y:S01]  /*103f0*/  LDS.128 R12, [R233+0x1800] ;  /* 0x00180000e90c7984 */ /* 0x0009220000000c00 */
[----:B------:R-:W-:Y:S02]  /*10400*/  BSSY B0, `(.L_x_2408) ;  /* 0x000002a000007945 */ /* 0x000fe40003800000 */
[----:B------:R-:W-:Y:S01]  /*10410*/  LOP3.LUT R3, R6, 0xfffffff8, RZ, 0xc0, !PT ;  /* 0xfffffff806037812 */ /* 0x000fe200078ec0ff */
[----:B-1----:R1:W1:Y:S02]  /*10420*/  LDS.128 R8, [R233+0x3800] ;  /* 0x00380000e9087984 */ /* 0x0022640000000c00 */
[----:B------:R-:W5:Y:S02]  /*10430*/  LDC.64 R4, c[0x0][0x298] ;  /* 0x0000a600ff047b82 */ /* 0x000f640000000a00 */
[----:B------:R-:W-:-:S04]  /*10440*/  IMAD.IADD R0, R0, 0x1, -R3 ;  /* 0x0000000100007824 */ /* 0x000fc800078e0a03 */
[----:B------:R-:W-:Y:S01]  /*10450*/  IMAD.SHL.U32 R22, R0, 0x8, RZ ;  /* 0x0000000800167824 */ /* 0x000fe200078e00ff */
[----:B------:R-:W-:Y:S01]  /*10460*/  SHF.R.S32.HI R0, RZ, 0x3, R6 ;  /* 0x00000003ff007819 */ /* 0x000fe20000011406 */
[----:B------:R-:W4:Y:S03]  /*10470*/  LDC.64 R2, c[0x0][0x2a0] ;  /* 0x0000a800ff027b82 */ /* 0x000f260000000a00 */
[----:B---3--:R-:W-:Y:S01]  /*10480*/  SHF.R.S32.HI R23, RZ, 0x1f, R22 ;  /* 0x0000001fff177819 */ /* 0x008fe20000011416 */
[----:B------:R-:W-:Y:S01]  /*10490*/  VIADD R6, R0, 0x10 ;  /* 0x0000001000067836 */ /* 0x000fe20000000000 */
[----:B--2---:R-:W-:-:S04]  /*104a0*/  USHF.L.U32 UR5, UR5, 0x6, URZ ;  /* 0x0000000605057899 */ /* 0x004fc8000800063f */
[----:B------:R-:W-:Y:S02]  /*104b0*/  ISETP.GE.AND P3, PT, R6, R227, PT ;  /* 0x000000e30600720c */ /* 0x000fe40003f66270 */
[----:B------:R-:W-:Y:S01]  /*104c0*/  IADD3 R6, R0, 0x20, RZ ;  /* 0x0000002000067810 */ /* 0x000fe20007ffe0ff */
[----:B------:R-:W-:-:S03]  /*104d0*/  USHF.R.S32.HI UR4, URZ, 0x1f, UR5 ;  /* 0x0000001f3f047899 */ /* 0x000fc60008011405 */
[----:B------:R-:W-:Y:S01]  /*104e0*/  ISETP.GE.AND P2, PT, R6, R227, PT ;  /* 0x000000e30600720c */ /* 0x000fe20003f46270 */
[----:B-----5:R-:W-:-:S04]  /*104f0*/  IMAD.WIDE.U32 R22, R4, UR5, R22 ;  /* 0x0000000504167c25 */ /* 0x020fc8000f8e0016 */
[----:B------:R-:W-:Y:S01]  /*10500*/  IMAD R20, R4, UR4, RZ ;  /* 0x0000000404147c24 */ /* 0x000fe2000f8e02ff */
[----:B------:R-:W-:Y:S01]  /*10510*/  USHF.R.S32.HI UR4, URZ, 0x1f, UR6 ;  /* 0x0000001f3f047899 */ /* 0x000fe20008011406 */
[----:B------:R-:W-:Y:S02]  /*10520*/  IADD3 R26, P0, R18, R22, RZ ;  /* 0x00000016121a7210 */ /* 0x000fe40007f1e0ff */
[----:B------:R-:W-:-:S03]  /*10530*/  IMAD R7, R5, UR5, R20 ;  /* 0x0000000505077c24 */ /* 0x000fc6000f8e0214 */
[----:B----4-:R-:W-:Y:S02]  /*10540*/  IMAD R18, R2, UR4, RZ ;  /* 0x0000000402127c24 */ /* 0x010fe4000f8e02ff */
[----:B------:R-:W-:Y:S01]  /*10550*/  IADD3.X R27, R16, R7, R23, P0, !PT ;  /* 0x00000007101b7210 */ /* 0x000fe200007fe417 */
[C---:B------:R-:W-:Y:S01]  /*10560*/  VIADD R16, R0.reuse, 0x30 ;  /* 0x0000003000107836 */ /* 0x040fe20000000000 */
[----:B------:R2:W3:Y:S01]  /*10570*/  LDS.128 R20, [R233] ;  /* 0x00000000e9147984 */ /* 0x0004e20000000c00 */
[----:B------:R-:W-:Y:S01]  /*10580*/  IMAD R29, R3, UR6, R18 ;  /* 0x00000006031d7c24 */ /* 0x000fe2000f8e0212 */
[-C--:B------:R-:W-:Y:S01]  /*10590*/  ISETP.GE.AND P0, PT, R0, R227.reuse, PT ;  /* 0x000000e30000720c */ /* 0x080fe20003f06270 */
[----:B------:R-:W-:Y:S01]  /*105a0*/  IMAD.WIDE.U32 R26, R2, UR6, R26 ;  /* 0x00000006021a7c25 */ /* 0x000fe2000f8e001a */
[----:B------:R-:W-:Y:S02]  /*105b0*/  ISETP.GE.AND P1, PT, R16, R227, PT ;  /* 0x000000e31000720c */ /* 0x000fe40003f26270 */
[----:B------:R2:W4:Y:S01]  /*105c0*/  LDS.128 R16, [R233+0x2000] ;  /* 0x00200000e9107984 */ /* 0x0005220000000c00 */
[----:B------:R-:W-:-:S02]  /*105d0*/  SHF.R.S32.HI R3, RZ, 0x1f, R0 ;  /* 0x0000001fff037819 */ /* 0x000fc40000011400 */
[----:B------:R-:W-:-:S06]  /*105e0*/  IADD3 R29, R29, R27, RZ ;  /* 0x0000001b1d1d7210 */ /* 0x000fcc0007ffe0ff */
[----:B-1----:R-:W-:Y:S05]  /*105f0*/  @P0 BRA `(.L_x_2409) ;  /* 0x0000000000280947 */ /* 0x002fea0003800000 */
        /* <DEDUP_REMOVED lines=8> */
[----:B---3--:R1:W-:Y:S04]  /*10680*/  STG.E.128 desc[UR12][R24.64], R20 ;  /* 0x0000001418007986 */ /* 0x0083e8000c101d0c */
[----:B----4-:R1:W-:Y:S02]  /*10690*/  STG.E.128 desc[UR12][R24.64+0x80], R16 ;  /* 0x0000801018007986 */ /* 0x0103e4000c101d0c */
.L_x_2409:
[----:B------:R-:W-:Y:S05]  /*106a0*/  BSYNC B0 ;  /* 0x0000000000007941 */ /* 0x000fea0003800000 */
.L_x_2408:
[----:B-1-3--:R1:W3:Y:S01]  /*106b0*/  LDS.128 R20, [R233+0x800] ;  /* 0x00080000e9147984 */ /* 0x00a2e20000000c00 */
[----:B------:R-:W-:Y:S03]  /*106c0*/  BSSY B0, `(.L_x_2410) ;  /* 0x0000010000007945 */ /* 0x000fe60003800000 */
[----:B----4-:R1:W4:Y:S01]  /*106d0*/  LDS.128 R16, [R233+0x2800] ;  /* 0x00280000e9107984 */ /* 0x0103220000000c00 */
[----:B------:R-:W-:Y:S05]  /*106e0*/  @P3 BRA `(.L_x_2411) ;  /* 0x0000000000343947 */ /* 0x000fea0003800000 */
[----:B------:R-:W-:Y:S01]  /*106f0*/  IADD3 R7, P0, R0, 0x10, RZ ;  /* 0x0000001000077810 */ /* 0x000fe20007f1e0ff */
[----:B------:R-:W-:Y:S01]  /*10700*/  IMAD.MOV.U32 R24, RZ, RZ, R26 ;  /* 0x000000ffff187224 */ /* 0x000fe200078e001a */
        /* <DEDUP_REMOVED lines=9> */
[----:B---3--:R3:W-:Y:S04]  /*107a0*/  STG.E.128 desc[UR12][R6.64], R20 ;  /* 0x0000001406007986 */ /* 0x0087e8000c101d0c */
[----:B----4-:R3:W-:Y:S02]  /*107b0*/  STG.E.128 desc[UR12][R6.64+0x80], R16 ;  /* 0x0000801006007986 */ /* 0x0107e4000c101d0c */
.L_x_2411:
[----:B------:R-:W-:Y:S05]  /*107c0*/  BSYNC B0 ;  /* 0x0000000000007941 */ /* 0x000fea0003800000 */
.L_x_2410:
[----:B---34-:R3:W4:Y:S01]  /*107d0*/  LDS.128 R16, [R233+0x1000] ;  /* 0x00100000e9107984 */ /* 0x0187220000000c00 */
[----:B------:R-:W-:Y:S03]  /*107e0*/  BSSY B0, `(.L_x_2412) ;  /* 0x0000010000007945 */ /* 0x000fe60003800000 */
[----:B------:R3:W1:Y:S01]  /*107f0*/  LDS.128 R20, [R233+0x3000] ;  /* 0x00300000e9147984 */ /* 0x0006620000000c00 */
        /* <DEDUP_REMOVED lines=12> */
[----:B----4-:R4:W-:Y:S04]  /*108c0*/  STG.E.128 desc[UR12][R6.64], R16 ;  /* 0x0000001006007986 */ /* 0x0109e8000c101d0c */
[----:B-1----:R4:W-:Y:S02]  /*108d0*/  STG.E.128 desc[UR12][R6.64+0x80], R20 ;  /* 0x0000801406007986 */ /* 0x0029e4000c101d0c */
.L_x_2413:
[----:B------:R-:W-:Y:S05]  /*108e0*/  BSYNC B0 ;  /* 0x0000000000007941 */ /* 0x000fea0003800000 */
.L_x_2412:
[----:B------:R-:W-:Y:S05]  /*108f0*/  @P1 EXIT ;  /* 0x000000000000194d */ /* 0x000fea0003800000 */
[----:B------:R-:W-:Y:S01]  /*10900*/  IADD3 R0, P0, R0, 0x30, RZ ;  /* 0x0000003000007810 */ /* 0x000fe20007f1e0ff */
[----:B----4-:R-:W-:Y:S01]  /*10910*/  IMAD.MOV.U32 R6, RZ, RZ, R26 ;  /* 0x000000ffff067224 */ /* 0x010fe200078e001a */
[----:B------:R-:W-:Y:S01]  /*10920*/  MOV R7, R29 ;  /* 0x0000001d00077202 */ /* 0x000fe20000000f00 */
[----:B------:R-:W-:Y:S02]  /*10930*/  ULDC.64 UR4, c[0x0][0x280] ;  /* 0x0000a00000047ab9 */ /* 0x000fe40000000a00 */
[----:B------:R-:W-:Y:S02]  /*10940*/  IMAD.X R3, RZ, RZ, R3, P0 ;  /* 0x000000ffff037224 */ /* 0x000fe400000e0603 */
[----:B------:R-:W-:-:S04]  /*10950*/  IMAD.WIDE.U32 R6, R0, R4, R6 ;  /* 0x0000000400067225 */ /* 0x000fc800078e0006 */
[----:B------:R-:W-:Y:S01]  /*10960*/  IMAD R2, R3, R4, RZ ;  /* 0x0000000403027224 */ /* 0x000fe200078e02ff */
[----:B------:R-:W-:-:S03]  /*10970*/  LEA R4, P0, R6, UR4, 0x1 ;  /* 0x0000000406047c11 */ /* 0x000fc6000f8008ff */
[----:B------:R-:W-:-:S05]  /*10980*/  IMAD R2, R0, R5, R2 ;  /* 0x0000000500027224 */ /* 0x000fca00078e0202 */
[----:B------:R-:W-:-:S04]  /*10990*/  IADD3 R2, R2, R7, RZ ;  /* 0x0000000702027210 */ /* 0x000fc80007ffe0ff */
[----:B------:R-:W-:-:S05]  /*109a0*/  LEA.HI.X R5, R6, UR5, R2, 0x1, P0 ;  /* 0x0000000506057c11 */ /* 0x000fca00080f0c02 */
[----:B------:R-:W-:Y:S04]  /*109b0*/  STG.E.128 desc[UR12][R4.64], R12 ;  /* 0x0000000c04007986 */ /* 0x000fe8000c101d0c */
[----:B------:R-:W-:Y:S01]  /*109c0*/  STG.E.128 desc[UR12][R4.64+0x80], R8 ;  /* 0x0000800804007986 */ /* 0x000fe2000c101d0c */
[----:B------:R-:W-:Y:S05]  /*109d0*/  EXIT ;  /* 0x000000000000794d */ /* 0x000fea0003800000 */
.L_x_2414:
        /* <DEDUP_REMOVED lines=10> */
.L_x_8374:


//--------------------- .text._ZN5flash24flash_fwd_splitkv_kernelI23Flash_fwd_kernel_traitsILi128ELi64ELi128ELi4ELb0ELb0EN7cutlass6half_tE19Flash_kernel_traitsILi128ELi64ELi128ELi4ES3_EELb1ELb0ELb0ELb0ELb1ELb1ELb0ELb0EEEvNS_16Flash_fwd_paramsE --------------------------
	.section	.text._ZN5flash24flash_fwd_splitkv_kernelI23Flash_fwd_kernel_traitsILi128ELi64ELi128ELi4ELb0ELb0EN7cutlass6half_tE19Flash_kernel_traitsILi128ELi64ELi128ELi4ES3_EELb1ELb0ELb0ELb0ELb1ELb1ELb0ELb0EEEvNS_16Flash_fwd_paramsE,"ax",@progbits
	.align	128
        .global         _ZN5flash24flash_fwd_splitkv_kernelI23Flash_fwd_kernel_traitsILi128ELi64ELi128ELi4ELb0ELb0EN7cutlass6half_tE19Flash_kernel_traitsILi128ELi64ELi128ELi4ES3_EELb1ELb0ELb0ELb0ELb1ELb1ELb0ELb0EEEvNS_16Flash_fwd_paramsE
        .type           _ZN5flash24flash_fwd_splitkv_kernelI23Flash_fwd_kernel_traitsILi128ELi64ELi128ELi4ELb0ELb0EN7cutlass6half_tE19Flash_kernel_traitsILi128ELi64ELi128ELi4ES3_EELb1ELb0ELb0ELb0ELb1ELb1ELb0ELb0EEEvNS_16Flash_fwd_paramsE,@function
        .size           _ZN5flash24flash_fwd_splitkv_kernelI23Flash_fwd_kernel_traitsILi128ELi64ELi128ELi4ELb0ELb0EN7cutlass6half_tE19Flash_kernel_traitsILi128ELi64ELi128ELi4ES3_EELb1ELb0ELb0ELb0ELb1ELb1ELb0ELb0EEEvNS_16Flash_fwd_paramsE,(.L_x_8375 - _ZN5flash24flash_fwd_splitkv_kernelI23Flash_fwd_kernel_traitsILi128ELi64ELi128ELi4ELb0ELb0EN7cutlass6half_tE19Flash_kernel_traitsILi128ELi64ELi128ELi4ES3_EELb1ELb0ELb0ELb0ELb1ELb1ELb0ELb0EEEvNS_16Flash_fwd_paramsE)
        .other          _ZN5flash24flash_fwd_splitkv_kernelI23Flash_fwd_kernel_traitsILi128ELi64ELi128ELi4ELb0ELb0EN7cutlass6half_tE19Flash_kernel_traitsILi128ELi64ELi128ELi4ES3_EELb1ELb0ELb0ELb0ELb1ELb1ELb0ELb0EEEvNS_16Flash_fwd_paramsE,@"STO_CUDA_ENTRY STV_DEFAULT"
_ZN5flash24flash_fwd_splitkv_kernelI23Flash_fwd_kernel_traitsILi128ELi64ELi128ELi4ELb0ELb0EN7cutlass6half_tE19Flash_kernel_traitsILi128ELi64ELi128ELi4ES3_EELb1ELb0ELb0ELb0ELb1ELb1ELb0ELb0EEEvNS_16Flash_fwd_paramsE:
.text._ZN5flash24flash_fwd_splitkv_kernelI23Flash_fwd_kernel_traitsILi128ELi64ELi128ELi4ELb0ELb0EN7cutlass6half_tE19Flash_kernel_traitsILi128ELi64ELi128ELi4ES3_EELb1ELb0ELb0ELb0ELb1ELb1ELb0ELb0EEEvNS_16Flash_fwd_paramsE:
        /* <DEDUP_REMOVED lines=38> */
.L_x_2415:
[----:B------:R-:W1:Y:S02]  /*0260*/  LDC R7, c[0x0][0x2c8] ;  /* 0x0000b200ff077b82 */ /* 0x000e640000000800 */
.L_x_2416:
        /* <DEDUP_REMOVED lines=92> */
.L_x_2419:
[----:B------:R-:W-:Y:S05]  /*0830*/  BSYNC B0 ;  /* 0x0000000000007941 */ /* 0x000fea0003800000 */
.L_x_2418:
        /* <DEDUP_REMOVED lines=17> */
.L_x_2421:
[----:B------:R-:W-:Y:S05]  /*0950*/  BSYNC B0 ;  /* 0x0000000000007941 */ /* 0x000fea0003800000 */
.L_x_2420:
        /* <DEDUP_REMOVED lines=16> */
.L_x_2423:
[----:B------:R-:W-:Y:S05]  /*0a60*/  BSYNC B0 ;  /* 0x0000000000007941 */ /* 0x000fea0003800000 */
.L_x_2422:
        /* <DEDUP_REMOVED lines=14> */
.L_x_2425:
[----:B------:R-:W-:Y:S05]  /*0b50*/  BSYNC B0 ;  /* 0x0000000000007941 */ /* 0x000fea0003800000 */
.L_x_2424:
        /* <DEDUP_REMOVED lines=15> */
.L_x_2417:
        /* <DEDUP_REMOVED lines=24> */
.L_x_2426:
        /* <DEDUP_REMOVED lines=80> */
.L_x_2427:
        /* <DEDUP_REMOVED lines=49> */
.L_x_2429:
        /* <DEDUP_REMOVED lines=28> */
.L_x_2428:
[----:B------:R-:W-:Y:S01]  /*17a0*/  ISETP.NE.AND P2, PT, R234, -0x1, PT ;  /* 0xffffffffea00780c */ /* 0x000fe20003f45270 */
[----:B------:R-:W-:Y:S01]  /*17b0*/  IMAD.IADD R231, R138, 0x1, -R139 ;  /* 0x000000018ae77824 */ /* 0x000fe200078e0a8b */
[----:B------:R-:W-:Y:S01]  /*17c0*/  SHF.R.S32.HI R137, RZ, 0x1f, R4 ;  /* 0x0000001fff897819 */ /* 0x000fe20000011404 */
[----:B------:R-:W-:Y:S01]  /*17d0*/  ULDC.64 UR4, c[0x0][0x258] ;  /* 0x0000960000047ab9 */ /* 0x000fe20000000a00 */
[----:B------:R-:W-:Y:S01]  /*17e0*/  SHF.R.S32.HI R25, RZ, 0x1f, R28 ;  /* 0x0000001fff197819 */ /* 0x000fe2000001141c */
[----:B------:R-:W1:Y:S01]  /*17f0*/  S2UR UR6, SR_CgaCtaId ;  /* 0x00000000000679c3 */ /* 0x000e620000008800 */
[-C--:B-----5:R-:W-:Y:S01]  /*1800*/  LEA.HI R0, R137, R4.reuse, RZ, 0x3 ;  /* 0x0000000489007211 */ /* 0x0a0fe200078f18ff */
[----:B------:R-:W-:Y:S01]  /*1810*/  ULDC.64 UR8, c[0x0][0x220] ;  /* 0x0000880000087ab9 */ /* 0x000fe20000000a00 */
[----:B------:R-:W-:Y:S01]  /*1820*/  IADD3 R235, R194, -0x1, RZ ;  /* 0xffffffffc2eb7810 */ /* 0x000fe20007ffe0ff */
[----:B------:R-:W-:Y:S01]  /*1830*/  IMAD R25, R25, UR4, RZ ;  /* 0x0000000419197c24 */ /* 0x000fe2000f8e02ff */
[----:B------:R-:W-:Y:S01]  /*1840*/  SHF.R.S32.HI R22, RZ, 0x3, R0 ;  /* 0x00000003ff167819 */ /* 0x000fe20000011400 */
[----:B------:R-:W-:Y:S01]  /*1850*/  ULDC UR10, c[0x0][0x39c] ;  /* 0x0000e700000a7ab9 */ /* 0x000fe20000000800 */
[----:B------:R-:W-:Y:S01]  /*1860*/  LEA.HI R36, R137, R4, RZ, 0x6 ;  /* 0x0000000489247211 */ /* 0x000fe200078f30ff */
[----:B------:R-:W2:Y:S01]  /*1870*/  @!P2 LDC.64 R2, c[0x0][0x228] ;  /* 0x00008a00ff02ab82 */ /* 0x000ea20000000a00 */
[----:B------:R-:W-:Y:S01]  /*1880*/  @!P2 SHF.R.S32.HI R9, RZ, 0x1f, R5 ;  /* 0x0000001fff09a819 */ /* 0x000fe20000011405 */
[C---:B------:R-:W-:Y:S01]  /*1890*/  VIADD R20, R22.reuse, 0x10 ;  /* 0x0000001016147836 */ /* 0x040fe20000000000 */
[-C--:B------:R-:W-:Y:S01]  /*18a0*/  ISETP.GE.AND P1, PT, R22, R231.reuse, PT ;  /* 0x000000e71600720c */ /* 0x080fe20003f26270 */
[----:B------:R-:W-:Y:S01]  /*18b0*/  IMAD R25, R28, UR5, R25 ;  /* 0x000000051c197c24 */ /* 0x000fe2000f8e0219 */
[C---:B------:R-:W-:Y:S01]  /*18c0*/  IADD3 R18, R22.reuse, 0x20, RZ ;  /* 0x0000002016127810 */ /* 0x040fe20007ffe0ff */
[----:B------:R-:W-:Y:S01]  /*18d0*/  IMAD.SHL.U32 R30, R22, 0x40, RZ ;  /* 0x00000040161e7824 */ /* 0x000fe200078e00ff */
[----:B------:R-:W-:Y:S01]  /*18e0*/  ISETP.GE.AND P3, PT, R20, R231, PT ;  /* 0x000000e71400720c */ /* 0x000fe20003f66270 */
[----:B------:R-:W3:Y:S01]  /*18f0*/  @P2 LDC.64 R6, c[0x0][0x240] ;  /* 0x00009000ff062b82 */ /* 0x000ee20000000a00 */
[----:B------:R-:W-:-:S02]  /*1900*/  SHF.R.S32.HI R23, RZ, 0x1f, R22 ;  /* 0x0000001fff177819 */ /* 0x000fc40000011416 */
[----:B------:R-:W-:Y:S02]  /*1910*/  LOP3.LUT R30, R30, 0x1c0, RZ, 0xc0, !PT ;  /* 0x000001c01e1e7812 */ /* 0x000fe400078ec0ff */
[----:B------:R-:W-:Y:S01]  /*1920*/  SHF.L.U32 R36, R36, 0x3, RZ ;  /* 0x0000000324247819 */ /* 0x000fe200000006ff */
[----:B------:R-:W-:Y:S02]  /*1930*/  IMAD.WIDE R14, R15, 0x40, R22 ;  /* 0x000000400f0e7825 */ /* 0x000fe400078e0216 */
[----:B------:R-:W4:Y:S02]  /*1940*/  LDC.64 R192, c[0x0][0x250] ;  /* 0x00009400ffc07b82 */ /* 0x000f240000000a00 */
[----:B------:R-:W-:Y:S02]  /*1950*/  IMAD R195, R23, R188, RZ ;  /* 0x000000bc17c37224 */ /* 0x000fe400078e02ff */
[----:B------:R-:W4:Y:S02]  /*1960*/  @!P3 S2R R32, SR_CgaCtaId ;  /* 0x000000000020b919 */ /* 0x000f240000008800 */
[----:B------:R-:W-:-:S02]  /*1970*/  IMAD R195, R22, R189, R195 ;  /* 0x000000bd16c37224 */ /* 0x000fc400078e02c3 */
[----:B--2---:R-:W-:-:S04]  /*1980*/  @!P2 IMAD R8, R9, R2, RZ ;  /* 0x000000020908a224 */ /* 0x004fc800078e02ff */
[C---:B------:R-:W-:Y:S02]  /*1990*/  @!P2 IMAD R3, R5.reuse, R3, R8 ;  /* 0x000000030503a224 */ /* 0x040fe400078e0208 */
[----:B------:R-:W-:Y:S01]  /*19a0*/  @!P2 IMAD.WIDE.U32 R8, R5, R2, RZ ;  /* 0x000000020508a225 */ /* 0x000fe200078e00ff */
[----:B------:R-:W-:-:S03]  /*19b0*/  LOP3.LUT R5, R0, 0xfffffff8, RZ, 0xc0, !PT ;  /* 0xfffffff800057812 */ /* 0x000fc600078ec0ff */
[----:B---3--:R-:W-:-:S04]  /*19c0*/  @P2 IMAD.WIDE.U32 R10, R234, R6, RZ ;  /* 0x00000006ea0a2225 */ /* 0x008fc800078e00ff */
[----:B------:R-:W-:Y:S02]  /*19d0*/  IMAD.IADD R0, R4, 0x1, -R5 ;  /* 0x0000000104007824 */ /* 0x000fe400078e0a05 */
[----:B------:R-:W-:Y:S02]  /*19e0*/  @!P2 IMAD.MOV.U32 R10, RZ, RZ, R8 ;  /* 0x000000ffff0aa224 */ /* 0x000fe400078e0008 */
[----:B------:R-:W-:Y:S02]  /*19f0*/  IMAD.SHL.U32 R43, R0, 0x8, RZ ;  /* 0x00000008002b7824 */ /* 0x000fe400078e00ff */
[----:B------:R-:W-:Y:S01]  /*1a00*/  @P2 IMAD R6, R234, R7, R11 ;  /* 0x00000007ea062224 */ /* 0x000fe200078e020b */
[----:B------:R-:W-:Y:S01]  /*1a10*/  @!P2 IADD3 R6, R9, R3, RZ ;  /* 0x000000030906a210 */ /* 0x000fe20007ffe0ff */
[----:B------:R-:W-:Y:S01]  /*1a20*/  IMAD.SHL.U32 R2, R235, 0x80, RZ ;  /* 0x00000080eb027824 */ /* 0x000fe200078e00ff */
[----:B------:R-:W-:Y:S01]  /*1a30*/  SHF.R.S32.HI R27, RZ, 0x1f, R43 ;  /* 0x0000001fff1b7819 */ /* 0x000fe2000001142b */
[----:B------:R-:W2:Y:S01]  /*1a40*/  @!P1 LDC.64 R8, c[0x0][0x240] ;  /* 0x00009000ff089b82 */ /* 0x000ea20000000a00 */
[----:B------:R-:W-:Y:S01]  /*1a50*/  IADD3 R10, P2, R43, R10, RZ ;  /* 0x0000000a2b0a7210 */ /* 0x000fe20007f5e0ff */
[----:B------:R-:W-:Y:S01]  /*1a60*/  IMAD.IADD R5, R37, 0x1, -R2 ;  /* 0x0000000125057824 */ /* 0x000fe200078e0a02 */
[----:B------:R-:W-:-:S02]  /*1a70*/  IADD3 R24, P4, R43, R24, RZ ;  /* 0x000000182b187210 */ /* 0x000fc40007f9e0ff */
[----:B------:R-:W-:Y:S02]  /*1a80*/  IADD3.X R11, R27, R6, RZ, P2, !PT ;  /* 0x000000061b0b7210 */ /* 0x000fe400017fe4ff */
[----:B------:R-:W-:Y:S01]  /*1a90*/  ISETP.GE.AND P5, PT, R22, R5, PT ;  /* 0x000000051600720c */ /* 0x000fe20003fa6270 */
[----:B------:R-:W3:Y:S01]  /*1aa0*/  @!P3 LDC.64 R6, c[0x0][0x240] ;  /* 0x00009000ff06bb82 */ /* 0x000ee20000000a00 */
[----:B------:R-:W-:Y:S01]  /*1ab0*/  ISETP.GE.AND P2, PT, R18, R231, PT ;  /* 0x000000e71200720c */ /* 0x000fe20003f46270 */
[----:B------:R-:W-:Y:S01]  /*1ac0*/  IMAD.WIDE.U32 R28, R28, UR4, R10 ;  /* 0x000000041c1c7c25 */ /* 0x000fe2000f8e000a */
[----:B------:R-:W-:Y:S01]  /*1ad0*/  LOP3.LUT R26, R30, 0x38, R43, 0xf8, !PT ;  /* 0x000000381e1a7812 */ /* 0x000fe200078ef82b */
[----:B------:R-:W-:Y:S01]  /*1ae0*/  UMOV UR4, 0x400 ;  /* 0x0000040000047882 */ /* 0x000fe20000000000 */
[----:B------:R-:W-:Y:S01]  /*1af0*/  SHF.R.U32.HI R3, RZ, 0x3, R30 ;  /* 0x00000003ff037819 */ /* 0x000fe2000001161e */
[----:B------:R-:W-:Y:S01]  /*1b00*/  IMAD.IADD R29, R29, 0x1, R25 ;  /* 0x000000011d1d7824 */ /* 0x000fe200078e0219 */
[----:B-1----:R-:W-:Y:S01]  /*1b10*/  ULEA UR4, UR6, UR4, 0x18 ;  /* 0x0000000406047291 */ /* 0x002fe2000f8ec03f */
[----:B------:R-:W1:Y:S01]  /*1b20*/  @!P1 LDC.64 R10, c[0x0][0x210] ;  /* 0x00008400ff0a9b82 */ /* 0x000e620000000a00 */
[----:B------:R-:W-:Y:S01]  /*1b30*/  LOP3.LUT R3, R26, R3, RZ, 0x3c, !PT ;  /* 0x000000031a037212 */ /* 0x000fe200078e3cff */
[----:B------:R-:W-:Y:S01]  /*1b40*/  IMAD.X R25, R27, 0x1, R16, P4 ;  /* 0x000000011b197824 */ /* 0x000fe200020e0610 */
[C---:B------:R-:W-:Y:S01]  /*1b50*/  @!P3 IADD3 R16, P4, R14.reuse, 0x10, RZ ;  /* 0x000000100e10b810 */ /* 0x040fe20007f9e0ff */
[----:B------:R-:W4:Y:S01]  /*1b60*/  @!P5 S2R R26, SR_CgaCtaId ;  /* 0x00000000001ad919 */ /* 0x000f220000008800 */
[--C-:B------:R-:W-:Y:S01]  /*1b70*/  @!P3 IMAD.MOV.U32 R35, RZ, RZ, R29.reuse ;  /* 0x000000ffff23b224 */ /* 0x100fe200078e001d */
[----:B------:R-:W-:Y:S01]  /*1b80*/  IADD3 R42, P6, R43, R42, RZ ;  /* 0x0000002a2b2a7210 */ /* 0x000fe20007fde0ff */
[----:B------:R-:W-:Y:S01]  /*1b90*/  ULDC.64 UR6, c[0x0][0x268] ;  /* 0x00009a0000067ab9 */ /* 0x000fe20000000a00 */
[-C--:B--2---:R-:W-:Y:S01]  /*1ba0*/  @!P1 IMAD R31, R15, R8.reuse, RZ ;  /* 0x000000080f1f9224 */ /* 0x084fe200078e02ff */
[----:B------:R-:W2:Y:S01]  /*1bb0*/  @!P2 S2R R30, SR_CgaCtaId ;  /* 0x00000000001ea919 */ /* 0x000ea20000008800 */
[----:B------:R-:W-:Y:S01]  /*1bc0*/  @!P1 IMAD.WIDE.U32 R38, R14, R8, R28 ;  /* 0x000000080e269225 */ /* 0x000fe200078e001c */
[----:B------:R-:W-:-:S02]  /*1bd0*/  LOP3.LUT R3, R3, 0xfffffe00, R36, 0xf8, !PT ;  /* 0xfffffe0003037812 */ /* 0x000fc400078ef824 */
[----:B------:R-:W-:Y:S01]  /*1be0*/  IADD3.X R43, R27, R12, RZ, P6, !PT ;  /* 0x0000000c1b2b7210 */ /* 0x000fe200037fe4ff */
[----:B------:R-:W-:Y:S01]  /*1bf0*/  @!P1 IMAD R31, R14, R9, R31 ;  /* 0x000000090e1f9224 */ /* 0x000fe200078e021f */
[----:B------:R-:W-:Y:S01]  /*1c00*/  LEA R237, R3, UR4, 0x1 ;  /* 0x0000000403ed7c11 */ /* 0x000fe2000f8e08ff */
[----:B------:R-:W4:Y:S01]  /*1c10*/  @!P3 LDC.64 R8, c[0x0][0x210] ;  /* 0x00008400ff08bb82 */ /* 0x000f220000000a00 */
[----:B------:R-:W-:Y:S02]  /*1c20*/  @!P3 IMAD.X R33, RZ, RZ, R15, P4 ;  /* 0x000000ffff21b224 */ /* 0x000fe400020e060f */
[----:B------:R-:W-:Y:S02]  /*1c30*/  @!P1 IMAD.IADD R34, R39, 0x1, R31 ;  /* 0x0000000127229824 */ /* 0x000fe400078e021f */
[----:B---3--:R-:W-:Y:S02]  /*1c40*/  @!P3 IMAD R33, R33, R6, RZ ;  /* 0x000000062121b224 */ /* 0x008fe400078e02ff */
[----:B------:R-:W-:Y:S01]  /*1c50*/  IMAD.WIDE.U32 R196, R22, R188, R42 ;  /* 0x000000bc16c47225 */ /* 0x000fe200078e002a */
[----:B-1----:R-:W-:-:S02]  /*1c60*/  @!P1 LEA R44, P4, R38, R10, 0x1 ;  /* 0x0000000a262c9211 */ /* 0x002fc400078808ff */
[----:B------:R-:W-:Y:S01]  /*1c70*/  @!P2 MOV R42, R28 ;  /* 0x0000001c002aa202 */ /* 0x000fe20000000f00 */
[----:B------:R-:W-:Y:S01]  /*1c80*/  @!P3 IMAD R10, R16, R7, R33 ;  /* 0x00000007100ab224 */ /* 0x000fe200078e0221 */
[----:B------:R-:W-:Y:S01]  /*1c90*/  @!P1 LEA.HI.X R45, R38, R11, R34, 0x1, P4 ;  /* 0x0000000b262d9211 */ /* 0x000fe200020f0c22 */
[----:B------:R-:W-:Y:S01]  /*1ca0*/  @!P3 IMAD.MOV.U32 R34, RZ, RZ, R28 ;  /* 0x000000ffff22b224 */ /* 0x000fe200078e001c */
[----:B------:R-:W-:Y:S01]  /*1cb0*/  IADD3 R38, P4, R22, R13, RZ ;  /* 0x0000000d16267210 */ /* 0x000fe20007f9e0ff */
[----:B------:R-:W-:Y:S01]  /*1cc0*/  @!P2 IMAD.MOV.U32 R43, RZ, RZ, R29 ;  /* 0x000000ffff2ba224 */ /* 0x000fe200078e001d */
[----:B------:R-:W-:Y:S01]  /*1cd0*/  @!P5 MOV R11, 0x400 ;  /* 0x00000400000bd802 */ /* 0x000fe20000000f00 */
[----:B------:R-:W-:Y:S01]  /*1ce0*/  @!P3 IMAD.WIDE.U32 R34, R16, R6, R34 ;  /* 0x000000061022b225 */ /* 0x000fe200078e0022 */
[----:B------:R-:W-:Y:S01]  /*1cf0*/  IADD3 R16, R22, 0x30, RZ ;  /* 0x0000003016107810 */ /* 0x000fe20007ffe0ff */
[----:B------:R-:W1:Y:S01]  /*1d00*/  @!P2 LDC.64 R6, c[0x0][0x240] ;  /* 0x00009000ff06ab82 */ /* 0x000e620000000a00 */
[----:B------:R-:W-:Y:S01]  /*1d10*/  @!PT LDS RZ, [RZ] ;  /* 0x00000000fffff984 */ /* 0x000fe20000000800 */
[----:B------:R-:W-:Y:S01]  /*1d20*/  @!PT LDS RZ, [RZ] ;  /* 0x00000000fffff984 */ /* 0x000fe20000000800 */
[----:B------:R-:W-:Y:S01]  /*1d30*/  @!PT LDS RZ, [RZ] ;  /* 0x00000000fffff984 */ /* 0x000fe20000000800 */
[----:B------:R-:W-:Y:S01]  /*1d40*/  @!P1 LDGSTS.E.BYPASS.LTC128B.128 [R237], desc[UR12][R44.64] ;  /* 0x000000002ced9fae */ /* 0x000fe2000b901d4c */
[----:B------:R-:W-:Y:S01]  /*1d50*/  @!P3 IMAD.IADD R10, R35, 0x1, R10 ;  /* 0x00000001230ab824 */ /* 0x000fe200078e020a */
[----:B------:R-:W-:Y:S01]  /*1d60*/  ISETP.GE.AND P6, PT, R16, R231, PT ;  /* 0x000000e71000720c */ /* 0x000fe20003fc6270 */
[----:B------:R-:W-:Y:S01]  /*1d70*/  IMAD.X R21, R23, 0x1, R21, P4 ;  /* 0x0000000117157824 */ /* 0x000fe200020e0615 */
[----:B------:R3:W-:Y:S01]  /*1d80*/  @!P1 LDGSTS.E.BYPASS.LTC128B.128 [R237+0x2000], desc[UR12][R44.64+0x80] ;  /* 0x020000802ced9fae */ /* 0x0007e2000b901d4c */
[----:B----4-:R-:W-:Y:S01]  /*1d90*/  @!P3 LEA R40, P1, R34, R8, 0x1 ;  /* 0x000000082228b211 */ /* 0x010fe200078208ff */
[----:B------:R-:W-:Y:S01]  /*1da0*/  IMAD.IADD R195, R197, 0x1, R195 ;  /* 0x00000001c5c37824 */ /* 0x000fe200078e02c3 */
[----:B------:R-:W4:Y:S01]  /*1db0*/  @!P2 LDC.64 R12, c[0x0][0x210] ;  /* 0x00008400ff0cab82 */ /* 0x000f220000000a00 */
[----:B------:R-:W-:Y:S01]  /*1dc0*/  @!P5 LEA R26, R26, R11, 0x18 ;  /* 0x0000000b1a1ad211 */ /* 0x000fe200078ec0ff */
[----:B------:R-:W-:Y:S01]  /*1dd0*/  IMAD.WIDE.U32 R24, R17, UR6, R24 ;  /* 0x0000000611187c25 */ /* 0x000fe2000f8e0018 */
[----:B------:R-:W-:-:S02]  /*1de0*/  @!P3 LEA.HI.X R41, R34, R9, R10, 0x1, P1 ;  /* 0x000000092229b211 */ /* 0x000fc400008f0c0a */
[----:B------:R-:W-:Y:S01]  /*1df0*/  @!P2 MOV R9, 0x400 ;  /* 0x000004000009a802 */ /* 0x000fe20000000f00 */
[----:B------:R-:W-:Y:S01]  /*1e00*/  IMAD R21, R21, R192, RZ ;  /* 0x000000c015157224 */ /* 0x000fe200078e02ff */
[----:B------:R-:W-:Y:S01]  /*1e10*/  ISETP.GE.AND P4, PT, R20, R5, PT ;  /* 0x000000051400720c */ /* 0x000fe20003f86270 */
[----:B------:R-:W3:Y:S01]  /*1e20*/  @!P6 LDC.64 R10, c[0x0][0x240] ;  /* 0x00009000ff0aeb82 */ /* 0x000ee20000000a00 */
[----:B------:R-:W-:Y:S01]  /*1e30*/  @!P2 IADD3 R35, P1, R14, 0x20, RZ ;  /* 0x000000200e23a810 */ /* 0x000fe20007f3e0ff */
[----:B------:R-:W3:Y:S01]  /*1e40*/  @!P6 S2R R27, SR_CgaCtaId ;  /* 0x00000000001be919 */ /* 0x000ee20000008800 */
[----:B--2---:R-:W-:Y:S01]  /*1e50*/  @!P2 LEA R30, R30, R9, 0x18 ;  /* 0x000000091e1ea211 */ /* 0x004fe200078ec0ff */
[----:B------:R-:W-:Y:S01]  /*1e60*/  IMAD R21, R38, R193, R21 ;  /* 0x000000c126157224 */ /* 0x000fe200078e0215 */
[----:B------:R-:W-:Y:S02]  /*1e70*/  @!P2 IADD3.X R9, RZ, R15, RZ, P1, !PT ;  /* 0x0000000fff09a210 */ /* 0x000fe40000ffe4ff */
[----:B------:R-:W-:Y:S01]  /*1e80*/  @!P6 IADD3 R33, P1, R14, 0x30, RZ ;  /* 0x000000300e21e810 */ /* 0x000fe20007f3e0ff */
[----:B-1----:R-:W-:Y:S01]  /*1e90*/  @!P2 IMAD.WIDE.U32 R42, R35, R6, R42 ;  /* 0x00000006232aa225 */ /* 0x002fe200078e002a */
[----:B------:R-:W-:-:S03]  /*1ea0*/  @!P3 MOV R23, 0x400 ;  /* 0x000004000017b802 */ /* 0x000fc60000000f00 */
[----:B------:R-:W-:Y:S01]  /*1eb0*/  @!P2 IMAD R34, R9, R6, RZ ;  /* 0x000000060922a224 */ /* 0x000fe200078e02ff */
[----:B------:R-:W-:Y:S01]  /*1ec0*/  @!P3 LEA R32, R32, R23, 0x18 ;  /* 0x000000172020b211 */ /* 0x000fe200078ec0ff */
[----:B------:R-:W-:Y:S01]  /*1ed0*/  @!P6 IMAD.X R31, RZ, RZ, R15, P1 ;  /* 0x000000ffff1fe224 */ /* 0x000fe200008e060f */
[----:B------:R-:W1:Y:S01]  /*1ee0*/  @!P6 LDC.64 R8, c[0x0][0x210] ;  /* 0x00008400ff08eb82 */ /* 0x000e620000000a00 */
[----:B------:R-:W2:Y:S01]  /*1ef0*/  @!P4 S2R R23, SR_CgaCtaId ;  /* 0x000000000017c919 */ /* 0x000ea20000008800 */
[----:B------:R-:W-:Y:S01]  /*1f00*/  @!P2 IMAD R34, R35, R7, R34 ;  /* 0x000000072322a224 */ /* 0x000fe200078e0222 */
[C---:B----4-:R-:W-:Y:S01]  /*1f10*/  @!P2 LEA R12, P1, R42.reuse, R12, 0x1 ;  /* 0x0000000c2a0ca211 */ /* 0x050fe200078208ff */
[----:B---3--:R-:W-:Y:S01]  /*1f20*/  @!P6 IMAD.MOV.U32 R44, RZ, RZ, R28 ;  /* 0x000000ffff2ce224 */ /* 0x008fe200078e001c */
[----:B------:R-:W-:Y:S01]  /*1f30*/  @!P6 MOV R45, R29 ;  /* 0x0000001d002de202 */ /* 0x000fe20000000f00 */
[----:B------:R-:W-:Y:S02]  /*1f40*/  @!P2 IMAD.IADD R34, R43, 0x1, R34 ;  /* 0x000000012b22a824 */ /* 0x000fe400078e0222 */
[----:B------:R-:W3:Y:S01]  /*1f50*/  @!P5 LDC.64 R14, c[0x0][0x218] ;  /* 0x00008600ff0edb82 */ /* 0x000ee20000000a00 */
[----:B------:R-:W-:Y:S01]  /*1f60*/  @!P6 IMAD R28, R31, R10, RZ ;  /* 0x0000000a1f1ce224 */ /* 0x000fe200078e02ff */
[C---:B------:R-:W-:Y:S01]  /*1f70*/  @!P2 LEA R31, R3.reuse, R30, 0x1 ;  /* 0x0000001e031fa211 */ /* 0x040fe200078e08ff */
[----:B------:R-:W-:Y:S01]  /*1f80*/  @!P3 IMAD R29, R3, 0x2, R32 ;  /* 0x00000002031db824 */ /* 0x000fe200078e0220 */
[----:B------:R-:W-:Y:S01]  /*1f90*/  @!P2 LEA.HI.X R13, R42, R13, R34, 0x1, P1 ;  /* 0x0000000d2a0da211 */ /* 0x000fe200008f0c22 */
[C---:B------:R-:W-:Y:S01]  /*1fa0*/  @!P6 IMAD R11, R33.reuse, R11, R28 ;  /* 0x0000000b210be224 */ /* 0x040fe200078e021c */
[----:B------:R-:W-:Y:S01]  /*1fb0*/  ISETP.GE.AND P1, PT, R18, R5, PT ;  /* 0x000000051200720c */ /* 0x000fe20003f26270 */
[----:B------:R-:W-:Y:S01]  /*1fc0*/  @!P6 IMAD.WIDE.U32 R44, R33, R10, R44 ;  /* 0x0000000a212ce225 */ /* 0x000fe200078e002c */
[----:B------:R-:W4:Y:S01]  /*1fd0*/  @!P4 LDC.64 R6, c[0x0][0x218] ;  /* 0x00008600ff06cb82 */ /* 0x000f220000000a00 */
[----:B------:R-:W-:Y:S01]  /*1fe0*/  @!P3 LDGSTS.E.BYPASS.LTC128B.128 [R29+0x800], desc[UR12][R40.64] ;  /* 0x00800000281dbfae */ /* 0x000fe2000b901d4c */
[----:B------:R-:W-:Y:S01]  /*1ff0*/  @!P6 MOV R28, 0x400 ;  /* 0x00000400001ce802 */ /* 0x000fe20000000f00 */
[----:B------:R-:W-:Y:S01]  /*2000*/  @!P6 IMAD.IADD R30, R45, 0x1, R11 ;  /* 0x000000012d1ee824 */ /* 0x000fe200078e020b */
[----:B------:R-:W-:Y:S01]  /*2010*/  @!P4 MOV R10, 0x400 ;  /* 0x00000400000ac802 */ /* 0x000fe20000000f00 */
[----:B------:R2:W-:Y:S01]  /*2020*/  @!P3 LDGSTS.E.BYPASS.LTC128B.128 [R29+0x2800], desc[UR12][R40.64+0x80] ;  /* 0x02800080281dbfae */ /* 0x0005e2000b901d4c */
[----:B------:R-:W-:-:S02]  /*2030*/  @!P6 LEA R28, R27, R28, 0x18 ;  /* 0x0000001c1b1ce211 */ /* 0x000fc400078ec0ff */
[C---:B-1----:R-:W-:Y:S01]  /*2040*/  @!P6 LEA R32, P3, R44.reuse, R8, 0x1 ;  /* 0x000000082c20e211 */ /* 0x042fe200078608ff */
[----:B------:R-:W-:Y:S03]  /*2050*/  @!P2 LDGSTS.E.BYPASS.LTC128B.128 [R31+0x1000], desc[UR12][R12.64] ;  /* 0x010000000c1fafae */ /* 0x000fe6000b901d4c */
[----:B------:R-:W-:Y:S01]  /*2060*/  @!P6 LEA.HI.X R33, R44, R9, R30, 0x1, P3 ;  /* 0x000000092c21e211 */ /* 0x000fe200018f0c1e */
[----:B------:R1:W-:Y:S01]  /*2070*/  @!P2 LDGSTS.E.BYPASS.LTC128B.128 [R31+0x3000], desc[UR12][R12.64+0x80] ;  /* 0x030000800c1fafae */ /* 0x0003e2000b901d4c */
[----:B------:R-:W4:Y:S01]  /*2080*/  @!P1 LDC.64 R8, c[0x0][0x218] ;  /* 0x00008600ff089b82 */ /* 0x000f220000000a00 */
[----:B------:R-:W-:Y:S02]  /*2090*/  IADD3 R30, R22, 0x40, RZ ;  /* 0x00000040161e7810 */ /* 0x000fe40007ffe0ff */
[----:B---3--:R-:W-:Y:S02]  /*20a0*/  @!P5 LEA R14, P2, R196, R14, 0x1 ;  /* 0x0000000ec40ed211 */ /* 0x008fe400078408ff */
[----:B--2---:R-:W-:-:S02]  /*20b0*/  @!P4 LEA R10, R23, R10, 0x18 ;  /* 0x0000000a170ac211 */ /* 0x004fc400078ec0ff */
[----:B------:R-:W-:Y:S02]  /*20c0*/  @!P5 LEA.HI.X R15, R196, R15, R195, 0x1, P2 ;  /* 0x0000000fc40fd211 */ /* 0x000fe400010f0cc3 */
[----:B------:R-:W-:Y:S02]  /*20d0*/  @!P4 LEA R11, P2, R188, R196, 0x4 ;  /* 0x000000c4bc0bc211 */ /* 0x000fe400078420ff */
[----:B------:R-:W-:Y:S01]  /*20e0*/  @!P5 LEA R23, R3, R26, 0x1 ;  /* 0x0000001a0317d211 */ /* 0x000fe200078e08ff */
[----:B------:R-:W-:-:S05]  /*20f0*/  VIADD R26, R22, 0x60 ;  /* 0x00000060161a7836 */ /* 0x000fca0000000000 */
[----:B------:R-:W-:Y:S01]  /*2100*/  ISETP.GE.AND P3, PT, R26, R5, PT ;  /* 0x000000051a00720c */ /* 0x000fe20003f66270 */
[C---:B------:R-:W-:Y:S01]  /*2110*/  IMAD.WIDE.U32 R40, R188.reuse, 0x20, RZ ;  /* 0x00000020bc287825 */ /* 0x040fe200078e00ff */
[----:B-1----:R-:W-:-:S03]  /*2120*/  @!P4 LEA.HI.X R12, R188, R195, R189, 0x4, P2 ;  /* 0x000000c3bc0cc211 */ /* 0x002fc600010f24bd */
[----:B------:R-:W-:Y:S01]  /*2130*/  @!P6 IMAD R13, R3, 0x2, R28 ;  /* 0x00000002030de824 */ /* 0x000fe200078e021c */
[----:B----4-:R-:W-:Y:S01]  /*2140*/  @!P4 LEA R34, P2, R11, R6, 0x1 ;  /* 0x000000060b22c211 */ /* 0x010fe200078408ff */
        /* <DEDUP_REMOVED lines=10> */
[----:B------:R-:W-:-:S03]  /*21f0*/  @!P1 LEA R48, P2, R7, R8, 0x1 ;  /* 0x0000000807309211 */ /* 0x000fc600078408ff */
[----:B------:R2:W-:Y:S01]  /*2200*/  @!P5 LDGSTS.E.BYPASS.LTC128B.128 [R23+0x8000], desc[UR12][R14.64+0x80] ;  /* 0x080000800e17dfae */ /* 0x0005e2000b901d4c */
[----:B------:R-:W-:Y:S02]  /*2210*/  ISETP.GE.AND P5, PT, R30, R5, PT ;  /* 0x000000051e00720c */ /* 0x000fe40003fa6270 */
[----:B------:R-:W-:Y:S01]  /*2220*/  @!P1 LEA.HI.X R49, R7, R9, R6, 0x1, P2 ;  /* 0x0000000907319211 */ /* 0x000fe200010f0c06 */
[----:B------:R-:W-:Y:S01]  /*2230*/  @!P4 LDGSTS.E.BYPASS.LTC128B.128 [R11+0x4800], desc[UR12][R34.64] ;  /* 0x04800000220bcfae */ /* 0x000fe2000b901d4c */
[----:B------:R-:W-:Y:S01]  /*2240*/  @!P1 MOV R9, 0x400 ;  /* 0x0000040000099802 */ /* 0x000fe20000000f00 */
[----:B------:R-:W3:Y:S01]  /*2250*/  @!P6 LDC.64 R6, c[0x0][0x218] ;  /* 0x00008600ff06eb82 */ /* 0x000ee20000000a00 */
[----:B------:R-:W-:Y:S01]  /*2260*/  @!P6 IMAD.MOV.U32 R197, RZ, RZ, R195 ;  /* 0x000000ffffc5e224 */ /* 0x000fe200078e00c3 */
[----:B------:R4:W-:Y:S01]  /*2270*/  @!P4 LDGSTS.E.BYPASS.LTC128B.128 [R11+0x8800], desc[UR12][R34.64+0x80] ;  /* 0x08800080220bcfae */ /* 0x0009e2000b901d4c */
[----:B------:R-:W-:Y:S01]  /*2280*/  ISETP.GE.AND P4, PT, R28, R5, PT ;  /* 0x000000051c00720c */ /* 0x000fe20003f86270 */
[----:B------:R-:W-:Y:S01]  /*2290*/  @!P6 IMAD.WIDE.U32 R44, R188, 0x30, R196 ;  /* 0x00000030bc2ce825 */ /* 0x000fe200078e00c4 */
[----:B------:R-:W4:Y:S03]  /*22a0*/  @!P1 S2R R10, SR_CgaCtaId ;  /* 0x00000000000a9919 */ /* 0x000f260000008800 */
[----:B------:R-:W3:Y:S01]  /*22b0*/  @!P5 S2R R36, SR_CgaCtaId ;  /* 0x000000000024d919 */ /* 0x000ee20000008800 */
[----:B-1----:R-:W-:Y:S01]  /*22c0*/  @!P5 MOV R13, 0x400 ;  /* 0x00000400000dd802 */ /* 0x002fe20000000f00 */
[----:B------:R-:W1:Y:S06]  /*22d0*/  @!P6 S2R R8, SR_CgaCtaId ;  /* 0x000000000008e919 */ /* 0x000e6c0000008800 */
[----:B------:R-:W-:Y:S01]  /*22e0*/  @!P4 IMAD.MOV.U32 R197, RZ, RZ, R195 ;  /* 0x000000ffffc5c224 */ /* 0x000fe200078e00c3 */
[----:B------:R-:W1:Y:S01]  /*22f0*/  @!P3 S2R R32, SR_CgaCtaId ;  /* 0x000000000020b919 */ /* 0x000e620000008800 */
[----:B--2---:R-:W-:-:S02]  /*2300*/  IADD3 R14, R22, 0x70, RZ ;  /* 0x00000070160e7810 */ /* 0x004fc40007ffe0ff */
[----:B------:R-:W-:Y:S02]  /*2310*/  @!P6 MOV R15, 0x400 ;  /* 0x00000400000fe802 */ /* 0x000fe40000000f00 */
[----:B------:R-:W-:Y:S01]  /*2320*/  ISETP.GE.AND P2, PT, R14, R5, PT ;  /* 0x000000050e00720c */ /* 0x000fe20003f46270 */
[----:B----4-:R-:W2:Y:S01]  /*2330*/  @!P4 S2R R34, SR_CgaCtaId ;  /* 0x000000000022c919 */ /* 0x010ea20000008800 */
[----:B------:R-:W-:-:S11]  /*2340*/  @!P4 MOV R11, 0x400 ;  /* 0x00000400000bc802 */ /* 0x000fd60000000f00 */
[----:B------:R-:W4:Y:S01]  /*2350*/  @!P2 S2R R40, SR_CgaCtaId ;  /* 0x000000000028a919 */ /* 0x000f220000008800 */
[----:B------:R-:W-:Y:S02]  /*2360*/  @!P1 LEA R10, R10, R9, 0x18 ;  /* 0x000000090a0a9211 */ /* 0x000fe400078ec0ff */
[----:B------:R-:W-:Y:S02]  /*2370*/  @!P3 MOV R9, 0x400 ;  /* 0x000004000009b802 */ /* 0x000fe40000000f00 */
[----:B---3--:R-:W-:Y:S02]  /*2380*/  @!P5 LEA R36, R36, R13, 0x18 ;  /* 0x0000000d2424d211 */ /* 0x008fe400078ec0ff */
[----:B------:R-:W3:Y:S01]  /*2390*/  @!P5 LDC.64 R12, c[0x0][0x218] ;  /* 0x00008600ff0cdb82 */ /* 0x000ee20000000a00 */
[----:B-1----:R-:W-:Y:S01]  /*23a0*/  @!P6 LEA R8, R8, R15, 0x18 ;  /* 0x0000000f0808e211 */ /* 0x002fe200078ec0ff */
[C---:B------:R-:W-:Y:S02]  /*23b0*/  @!P1 IMAD R15, R3.reuse, 0x2, R10 ;  /* 0x00000002030f9824 */ /* 0x040fe400078e020a */
[C---:B------:R-:W-:Y:S01]  /*23c0*/  @!P5 IMAD R36, R3.reuse, 0x2, R36 ;  /* 0x000000020324d824 */ /* 0x040fe200078e0224 */
[----:B------:R-:W-:Y:S01]  /*23d0*/  @!P3 LEA R32, R32, R9, 0x18 ;  /* 0x000000092020b211 */ /* 0x000fe200078ec0ff */
[C---:B------:R-:W-:Y:S01]  /*23e0*/  @!P6 IMAD R23, R3.reuse, 0x2, R8 ;  /* 0x000000020317e824 */ /* 0x040fe200078e0208 */
[----:B------:R-:W-:Y:S01]  /*23f0*/  @!P2 MOV R9, 0x400 ;  /* 0x000004000009a802 */ /* 0x000fe20000000f00 */
[----:B------:R-:W-:Y:S02]  /*2400*/  @!P1 LDGSTS.E.BYPASS.LTC128B.128 [R15+0x5000], desc[UR12][R48.64] ;  /* 0x05000000300f9fae */ /* 0x000fe4000b901d4c */
[----:B------:R-:W-:-:S02]  /*2410*/  @!P3 IMAD R32, R3, 0x2, R32 ;  /* 0x000000020320b824 */ /* 0x000fc400078e0220 */
[----:B------:R1:W-:Y:S01]  /*2420*/  @!P1 LDGSTS.E.BYPASS.LTC128B.128 [R15+0x9000], desc[UR12][R48.64+0x80] ;  /* 0x09000080300f9fae */ /* 0x0003e2000b901d4c */
[----:B------:R-:W-:Y:S01]  /*2430*/  @!P6 LEA R46, P1, R44, R6, 0x1 ;  /* 0x000000062c2ee211 */ /* 0x000fe200078208ff */
[----:B------:R-:W-:Y:S01]  /*2440*/  IMAD R6, R19, UR6, RZ ;  /* 0x0000000613067c24 */ /* 0x000fe2000f8e02ff */
[----:B--2---:R-:W-:Y:S01]  /*2450*/  @!P4 LEA R34, R34, R11, 0x18 ;  /* 0x0000000b2222c211 */ /* 0x004fe200078ec0ff */
[----:B------:R-:W-:-:S03]  /*2460*/  @!P6 IMAD R11, R189, 0x30, RZ ;  /* 0x00000030bd0be824 */ /* 0x000fc600078e02ff */
[----:B------:R-:W-:Y:S02]  /*2470*/  @!P4 LEA R34, R3, R34, 0x1 ;  /* 0x000000220322c211 */ /* 0x000fe400078e08ff */
[----:B------:R-:W-:Y:S02]  /*2480*/  @!P6 IADD3 R42, R45, R11, RZ ;  /* 0x0000000b2d2ae210 */ /* 0x000fe40007ffe0ff */
[----:B------:R-:W2:Y:S01]  /*2490*/  @!P4 LDC.64 R10, c[0x0][0x218] ;  /* 0x00008600ff0acb82 */ /* 0x000ea20000000a00 */
[----:B----4-:R-:W-:Y:S02]  /*24a0*/  @!P2 LEA R40, R40, R9, 0x18 ;  /* 0x000000092828a211 */ /* 0x010fe400078ec0ff */
[----:B------:R-:W-:Y:S01]  /*24b0*/  @!P6 LEA.HI.X R47, R44, R7, R42, 0x1, P1 ;  /* 0x000000072c2fe211 */ /* 0x000fe200008f0c2a */
[C---:B------:R-:W-:Y:S01]  /*24c0*/  @!P4 IMAD.WIDE.U32 R44, R188.reuse, 0x50, R196 ;  /* 0x00000050bc2cc825 */ /* 0x040fe200078e00c4 */
[C---:B------:R-:W-:Y:S02]  /*24d0*/  @!P5 LEA R19, P1, R188.reuse, R196, 0x6 ;  /* 0x000000c4bc13d211 */ /* 0x040fe400078230ff */
[----:B------:R-:W-:Y:S01]  /*24e0*/  @!P2 LEA R40, R3, R40, 0x1 ;  /* 0x000000280328a211 */ /* 0x000fe200078e08ff */
[----:B------:R-:W4:Y:S01]  /*24f0*/  @!P3 LDC.64 R8, c[0x0][0x218] ;  /* 0x00008600ff08bb82 */ /* 0x000f220000000a00 */
[----:B------:R-:W-:Y:S01]  /*2500*/  @!P5 LEA.HI.X R42, R188, R195, R189, 0x6, P1 ;  /* 0x000000c3bc2ad211 */ /* 0x000fe200008f34bd */
[----:B------:R-:W-:Y:S01]  /*2510*/  @!P3 IMAD.MOV.U32 R197, RZ, RZ, R195 ;  /* 0x000000ffffc5b224 */ /* 0x000fe200078e00c3 */
[----:B---3--:R-:W-:Y:S01]  /*2520*/  @!P5 LEA R12, P1, R19, R12, 0x1 ;  /* 0x0000000c130cd211 */ /* 0x008fe200078208ff */
[----:B------:R-:W-:Y:S01]  /*2530*/  @!P6 LDGSTS.E.BYPASS.LTC128B.128 [R23+0x5800], desc[UR12][R46.64] ;  /* 0x058000002e17efae */ /* 0x000fe2000b901d4c */
[----:B------:R-:W-:-:S02]  /*2540*/  @!P3 IMAD R3, R189, 0x60, RZ ;  /* 0x00000060bd03b824 */ /* 0x000fc400078e02ff */
[----:B-1----:R-:W-:Y:S01]  /*2550*/  IMAD R15, R17, UR7, R6 ;  /* 0x00000007110f7c24 */ /* 0x002fe2000f8e0206 */
[----:B------:R1:W-:Y:S01]  /*2560*/  @!P6 LDGSTS.E.BYPASS.LTC128B.128 [R23+0x9800], desc[UR12][R46.64+0x80] ;  /* 0x098000802e17efae */ /* 0x0003e2000b901d4c */
[----:B------:R-:W3:Y:S01]  /*2570*/  @!P2 LDC.64 R6, c[0x0][0x218] ;  /* 0x00008600ff06ab82 */ /* 0x000ee20000000a00 */
[----:B------:R-:W-:Y:S01]  /*2580*/  @!P4 IMAD R17, R189, 0x50, RZ ;  /* 0x00000050bd11c824 */ /* 0x000fe200078e02ff */
[----:B------:R-:W-:Y:S02]  /*2590*/  @!P5 LEA.HI.X R13, R19, R13, R42, 0x1, P1 ;  /* 0x0000000d130dd211 */ /* 0x000fe400008f0c2a */
[----:B------:R-:W-:Y:S01]  /*25a0*/  IADD3 R25, R25, R15, RZ ;  /* 0x0000000f19197210 */ /* 0x000fe20007ffe0ff */
[----:B------:R-:W-:Y:S01]  /*25b0*/  @!P4 IMAD.IADD R17, R45, 0x1, R17 ;  /* 0x000000012d11c824 */ /* 0x000fe200078e0211 */
[----:B------:R-:W-:Y:S01]  /*25c0*/  ISETP.GE.AND P6, PT, R16, R5, PT ;  /* 0x000000051000720c */ /* 0x000fe20003fc6270 */
[----:B------:R-:W-:Y:S01]  /*25d0*/  @!P5 LDGSTS.E.BYPASS.LTC128B.128 [R36+0x6000], desc[UR12][R12.64] ;  /* 0x060000000c24dfae */ /* 0x000fe2000b901d4c */
[----:B--2---:R-:W-:Y:S01]  /*25e0*/  @!P4 LEA R48, P1, R44, R10, 0x1 ;  /* 0x0000000a2c30c211 */ /* 0x004fe200078208ff */
[----:B------:R-:W-:-:S02]  /*25f0*/  @!P2 IMAD R10, R189, 0x70, RZ ;  /* 0x00000070bd0aa824 */ /* 0x000fc400078e02ff */
[----:B------:R2:W-:Y:S01]  /*2600*/  @!P5 LDGSTS.E.BYPASS.LTC128B.128 [R36+0xa000], desc[UR12][R12.64+0x80] ;  /* 0x0a0000800c24dfae */ /* 0x0005e2000b901d4c */
[----:B------:R-:W-:Y:S01]  /*2610*/  @!P4 LEA.HI.X R49, R44, R11, R17, 0x1, P1 ;  /* 0x0000000b2c31c211 */ /* 0x000fe200008f0c11 */
[----:B------:R-:W-:Y:S01]  /*2620*/  IMAD.WIDE.U32 R38, R38, R192, R24 ;  /* 0x000000c026267225 */ /* 0x000fe200078e0018 */
[----:B------:R-:W-:-:S03]  /*2630*/  ISETP.GE.AND P5, PT, R30, R5, PT ;  /* 0x000000051e00720c */ /* 0x000fc60003fa6270 */
[----:B------:R-:W-:Y:S04]  /*2640*/  @!P4 LDGSTS.E.BYPASS.LTC128B.128 [R34+0x6800], desc[UR12][R48.64] ;  /* 0x068000003022cfae */ /* 0x000fe8000b901d4c */
[----:B------:R-:W-:Y:S01]  /*2650*/  @!P4 LDGSTS.E.BYPASS.LTC128B.128 [R34+0xa800], desc[UR12][R48.64+0x80] ;  /* 0x0a8000803022cfae */ /* 0x000fe2000b901d4c */
[----:B------:R-:W-:Y:S01]  /*2660*/  LEA R232, P4, R38, UR8, 0x1 ;  /* 0x0000000826e87c11 */ /* 0x000fe2000f8808ff */
[----:B-1----:R-:W-:Y:S01]  /*2670*/  @!P3 IMAD.WIDE.U32 R46, R188, 0x60, R196 ;  /* 0x00000060bc2eb825 */ /* 0x002fe200078e00c4 */
[----:B------:R-:W-:-:S03]  /*2680*/  @!P2 MOV R197, R195 ;  /* 0x000000c300c5a202 */ /* 0x000fc60000000f00 */
[----:B------:R-:W-:Y:S01]  /*2690*/  @!P3 IMAD.IADD R42, R47, 0x1, R3 ;  /* 0x000000012f2ab824 */ /* 0x000fe200078e0203 */
[----:B----4-:R-:W-:Y:S01]  /*26a0*/  @!P3 LEA R8, P1, R46, R8, 0x1 ;  /* 0x000000082e08b211 */ /* 0x010fe200078208ff */
[----:B------:R-:W-:Y:S01]  /*26b0*/  @!P2 IMAD.WIDE.U32 R44, R188, 0x70, R196 ;  /* 0x00000070bc2ca825 */ /* 0x000fe200078e00c4 */
[----:B------:R-:W-:Y:S02]  /*26c0*/  LEA.HI R3, R137, R4, RZ, 0x4 ;  /* 0x0000000489037211 */ /* 0x000fe400078f20ff */
[----:B------:R-:W-:Y:S01]  /*26d0*/  @!P3 LEA.HI.X R9, R46, R9, R42, 0x1, P1 ;  /* 0x000000092e09b211 */ /* 0x000fe200008f0c2a */
[----:B------:R-:W-:Y:S01]  /*26e0*/  @!P2 IMAD.IADD R10, R45, 0x1, R10 ;  /* 0x000000012d0aa824 */ /* 0x000fe200078e020a */
[C---:B---3--:R-:W-:Y:S01]  /*26f0*/  @!P2 LEA R6, P1, R44.reuse, R6, 0x1 ;  /* 0x000000062c06a211 */ /* 0x048fe200078208ff */
[----:B--2---:R-:W-:Y:S01]  /*2700*/  IMAD.IADD R36, R39, 0x1, R21 ;  /* 0x0000000127247824 */ /* 0x004fe200078e0215 */
[----:B------:R-:W-:Y:S01]  /*2710*/  LEA.HI R137, R137, R4, RZ, 0x5 ;  /* 0x0000000489897211 */ /* 0x000fe200078f28ff */
[----:B------:R-:W-:Y:S01]  /*2720*/  @!P3 LDGSTS.E.BYPASS.LTC128B.128 [R32+0x7000], desc[UR12][R8.64] ;  /* 0x070000000820bfae */ /* 0x000fe2000b901d4c */
[----:B------:R-:W-:Y:S01]  /*2730*/  @!P2 LEA.HI.X R7, R44, R7, R10, 0x1, P1 ;  /* 0x000000072c07a211 */ /* 0x000fe200008f0c0a */
[----:B------:R-:W-:Y:S01]  /*2740*/  IMAD.WIDE.U32 R12, R192, 0x20, RZ ;  /* 0x00000020c00c7825 */ /* 0x000fe200078e00ff */
[----:B------:R-:W-:Y:S01]  /*2750*/  LEA.HI.X R233, R38, UR9, R36, 0x1, P4 ;  /* 0x0000000926e97c11 */ /* 0x000fe2000a0f0c24 */
[----:B------:R1:W-:Y:S01]  /*2760*/  @!P3 LDGSTS.E.BYPASS.LTC128B.128 [R32+0xb000], desc[UR12][R8.64+0x80] ;  /* 0x0b0000800820bfae */ /* 0x0003e2000b901d4c */
[CC--:B------:R-:W-:Y:S01]  /*2770*/  ISETP.GE.AND P3, PT, R22.reuse, R5.reuse, PT ;  /* 0x000000051600720c */ /* 0x0c0fe20003f66270 */
[----:B------:R-:W-:Y:S01]  /*2780*/  IMAD.SHL.U32 R22, R22, 0x8, RZ ;  /* 0x0000000816167824 */ /* 0x000fe200078e00ff */
[-C--:B------:R-:W-:Y:S01]  /*2790*/  ISETP.GE.AND P1, PT, R18, R5.reuse, PT ;  /* 0x000000051200720c */ /* 0x080fe20003f26270 */
[----:B------:R-:W-:Y:S01]  /*27a0*/  @!P2 LDGSTS.E.BYPASS.LTC128B.128 [R40+0x7800], desc[UR12][R6.64] ;  /* 0x078000000628afae */ /* 0x000fe2000b901d4c */
[----:B------:R-:W-:Y:S01]  /*27b0*/  ISETP.GE.AND P4, PT, R28, R5, PT ;  /* 0x000000051c00720c */ /* 0x000fe20003f86270 */
[----:B------:R-:W-:Y:S01]  /*27c0*/  @!P6 IMAD.MOV.U32 R18, RZ, RZ, R232 ;  /* 0x000000ffff12e224 */ /* 0x000fe200078e00e8 */
[----:B------:R-:W-:Y:S01]  /*27d0*/  @!P6 MOV R19, R233 ;  /* 0x000000e90013e202 */ /* 0x000fe20000000f00 */
[----:B------:R2:W-:Y:S01]  /*27e0*/  @!P2 LDGSTS.E.BYPASS.LTC128B.128 [R40+0xb800], desc[UR12][R6.64+0x80] ;  /* 0x0b8000800628afae */ /* 0x0005e2000b901d4c */
[----:B------:R-:W-:-:S02]  /*27f0*/  ISETP.GE.AND P2, PT, R20, R5, PT ;  /* 0x000000051400720c */ /* 0x000fc40003f46270 */
[----:B------:R-:W-:Y:S01]  /*2800*/  SHF.R.S32.HI R140, RZ, 0x5, R137 ;  /* 0x00000005ff8c7819 */ /* 0x000fe20000011489 */
[----:B------:R-:W0:Y:S01]  /*2810*/  LDGDEPBAR ;  /* 0x00000000000079af */ /* 0x000e220000000000 */
[----:B------:R-:W-:Y:S02]  /*2820*/  LOP3.LUT R137, R137, 0xffffffe0, RZ, 0xc0, !PT ;  /* 0xffffffe089897812 */ /* 0x000fe400078ec0ff */
[----:B------:R-:W-:-:S03]  /*2830*/  LEA R139, R140, R139, 0x4 ;  /* 0x0000008b8c8b7211 */ /* 0x000fc600078e20ff */
[----:B------:R-:W-:Y:S01]  /*2840*/  IMAD.IADD R137, R4, 0x1, -R137 ;  /* 0x0000000104897824 */ /* 0x000fe200078e0a89 */
        /* <DEDUP_REMOVED lines=9> */
[C---:B------:R-:W-:Y:S01]  /*28e0*/  LOP3.LUT R16, R7.reuse, 0xfffffff8, RZ, 0xc0, !PT ;  /* 0xfffffff807107812 */ /* 0x040fe200078ec0ff */
[----:B------:R-:W-:-:S03]  /*28f0*/  IMAD.SHL.U32 R7, R7, 0x40, RZ ;  /* 0x0000004007077824 */ /* 0x000fc600078e00ff */
[----:B------:R-:W-:Y:S02]  /*2900*/  IADD3 R3, R9, -R16, RZ ;  /* 0x8000001009037210 */ /* 0x000fe40007ffe0ff */
[----:B------:R-:W-:Y:S02]  /*2910*/  LOP3.LUT R9, R10, 0xfffffffe, RZ, 0xc0, !PT ;  /* 0xfffffffe0a097812 */ /* 0x000fe400078ec0ff */
[----:B------:R-:W-:-:S03]  /*2920*/  LOP3.LUT R7, R7, 0xfffffe00, RZ, 0xc0, !PT ;  /* 0xfffffe0007077812 */ /* 0x000fc600078ec0ff */
[----:B------:R-:W-:Y:S02]  /*2930*/  IMAD.IADD R9, R8, 0x1, -R9 ;  /* 0x0000000108097824 */ /* 0x000fe400078e0a09 */
[----:B------:R-:W-:Y:S01]  /*2940*/  @!P4 IMAD.MOV.U32 R8, RZ, RZ, R232 ;  /* 0x000000ffff08c224 */ /* 0x000fe200078e00e8 */
        /* <DEDUP_REMOVED lines=23> */
[----:B------:R-:W-:Y:S01]  /*2ac0*/  @!P3 IMAD R10, R193, 0xc0, RZ ;  /* 0x000000c0c10ab824 */ /* 0x000fe200078e02ff */
[----:B------:R-:W-:Y:S01]  /*2ad0*/  LOP3.LUT R22, R22, R11, RZ, 0x3c, !PT ;  /* 0x0000000b16167212 */ /* 0x000fe200078e3cff */
[----:B------:R-:W-:Y:S01]  /*2ae0*/  @P1 STS.128 [R237+0xd000], RZ ;  /* 0x00d000ffed001388 */ /* 0x000fe20000000c00 */
[C---:B------:R-:W-:Y:S02]  /*2af0*/  @!P1 LEA.HI.X R17, R192.reuse, R233, R193, 0x6, P2 ;  /* 0x000000e9c0119211 */ /* 0x040fe400010f34c1 */
[C---:B------:R-:W-:Y:S01]  /*2b00*/  LEA R229, R9.reuse, R22, 0x9 ;  /* 0x0000001609e57211 */ /* 0x040fe200078e48ff */
[----:B------:R-:W-:Y:S01]  /*2b10*/  @!P6 IMAD.WIDE.U32 R22, R192, 0x60, R18 ;  /* 0x00000060c016e825 */ /* 0x000fe200078e0012 */
[----:B------:R-:W-:Y:S01]  /*2b20*/  ISETP.GE.AND P2, PT, R14, R5, PT ;  /* 0x000000050e00720c */ /* 0x000fe20003f46270 */
[----:B------:R-:W-:Y:S01]  /*2b30*/  @P1 STS.128 [R237+0x11000], RZ ;  /* 0x011000ffed001388 */ /* 0x000fe20000000c00 */
[----:B------:R-:W-:Y:S01]  /*2b40*/  LOP3.LUT R6, R6, 0x1c0, RZ, 0xc0, !PT ;  /* 0x000001c006067812 */ /* 0x000fe200078ec0ff */
[----:B------:R-:W-:Y:S01]  /*2b50*/  IMAD.SHL.U32 R5, R9, 0x8, RZ ;  /* 0x0000000809057824 */ /* 0x000fe200078e00ff */
[----:B------:R-:W-:Y:S01]  /*2b60*/  LEA R229, R229, UR4, 0x1 ;  /* 0x00000004e5e57c11 */ /* 0x000fe2000f8e08ff */
[----:B------:R-:W-:Y:S01]  /*2b70*/  @!P3 IMAD.WIDE.U32 R18, R192, 0xc0, R232 ;  /* 0x000000c0c012b825 */ /* 0x000fe200078e00e8 */
[----:B------:R-:W-:Y:S01]  /*2b80*/  @!PT LDS RZ, [RZ] ;  /* 0x00000000fffff984 */ /* 0x000fe20000000800 */
[----:B------:R-:W-:Y:S01]  /*2b90*/  @!PT LDS RZ, [RZ] ;  /* 0x00000000fffff984 */ /* 0x000fe20000000800 */
[----:B------:R-:W-:Y:S01]  /*2ba0*/  @!PT LDS RZ, [RZ] ;  /* 0x00000000fffff984 */ /* 0x000fe20000000800 */
[----:B------:R-:W-:Y:S02]  /*2bb0*/  @!P1 LDGSTS.E.BYPASS.LTC128B.128 [R237+0xd000], desc[UR12][R16.64] ;  /* 0x0d00000010ed9fae */ /* 0x000fe4000b901d4c */
[----:B------:R-:W-:Y:S01]  /*2bc0*/  LOP3.LUT R5, R6, 0x8, R5, 0xf8, !PT ;  /* 0x0000000806057812 */ /* 0x000fe200078ef805 */
[----:B------:R-:W-:Y:S01]  /*2bd0*/  @!P6 IMAD R14, R193, 0x60, RZ ;  /* 0x00000060c10ee824 */ /* 0x000fe200078e02ff */
[----:B------:R-:W-:Y:S01]  /*2be0*/  @!P1 LDGSTS.E.BYPASS.LTC128B.128 [R237+0x11000], desc[UR12][R16.64+0x80] ;  /* 0x1100008010ed9fae */ /* 0x000fe2000b901d4c */
[----:B------:R-:W-:Y:S01]  /*2bf0*/  @!P4 IMAD.MOV.U32 R9, RZ, RZ, R233 ;  /* 0x000000ffff09c224 */ /* 0x000fe200078e00e9 */
[----:B------:R-:W-:Y:S01]  /*2c00*/  SHF.R.U32.HI R6, RZ, 0x3, R6 ;  /* 0x00000003ff067819 */ /* 0x000fe20000011606 */
[----:B------:R-:W-:Y:S01]  /*2c10*/  @!P3 IMAD.IADD R11, R19, 0x1, R10 ;  /* 0x00000001130bb824 */ /* 0x000fe200078e020a */
[----:B------:R-:W-:Y:S01]  /*2c20*/  @!P6 IADD3 R15, R23, R14, RZ ;  /* 0x0000000e170fe210 */ /* 0x000fe20007ffe0ff */
[----:B------:R-:W-:Y:S01]  /*2c30*/  @!P3 IMAD.MOV.U32 R10, RZ, RZ, R18 ;  /* 0x000000ffff0ab224 */ /* 0x000fe200078e0012 */
[C---:B------:R-:W-:Y:S01]  /*2c40*/  @!P5 LEA R18, P1, R192.reuse, R232, 0x7 ;  /* 0x000000e8c012d211 */ /* 0x040fe200078238ff */
[----:B-1----:R-:W-:Y:S01]  /*2c50*/  @!P4 IMAD R12, R193, 0xa0, RZ ;  /* 0x000000a0c10cc824 */ /* 0x002fe200078e02ff */
[----:B------:R-:W-:Y:S01]  /*2c60*/  @!P6 MOV R14, R22 ;  /* 0x00000016000ee202 */ /* 0x000fe20000000f00 */
[C---:B------:R-:W-:Y:S01]  /*2c70*/  @!P4 IMAD.WIDE.U32 R20, R192.reuse, 0xa0, R8 ;  /* 0x000000a0c014c825 */ /* 0x040fe200078e0008 */
[----:B------:R-:W-:Y:S01]  /*2c80*/  LOP3.LUT R6, R5, R6, RZ, 0x3c, !PT ;  /* 0x0000000605067212 */ /* 0x000fe200078e3cff */
[----:B------:R-:W-:Y:S01]  /*2c90*/  @P6 STS.128 [R237+0xd800], RZ ;  /* 0x00d800ffed006388 */ /* 0x000fe20000000c00 */
[----:B------:R-:W-:Y:S01]  /*2ca0*/  @!P5 LEA.HI.X R19, R192, R233, R193, 0x7, P1 ;  /* 0x000000e9c013d211 */ /* 0x000fe200008f3cc1 */
[----:B------:R-:W-:Y:S01]  /*2cb0*/  @!P4 IMAD.IADD R13, R21, 0x1, R12 ;  /* 0x00000001150dc824 */ /* 0x000fe200078e020c */
[----:B------:R-:W-:Y:S01]  /*2cc0*/  LEA R5, R140, R7, 0xa ;  /* 0x000000078c057211 */ /* 0x000fe200078e50ff */
[----:B------:R-:W-:Y:S01]  /*2cd0*/  @P6 STS.128 [R237+0x11800], RZ ;  /* 0x011800ffed006388 */ /* 0x000fe20000000c00 */
[----:B------:R-:W-:Y:S01]  /*2ce0*/  @!P2 IMAD R8, R193, 0xe0, RZ ;  /* 0x000000e0c108a824 */ /* 0x000fe200078e02ff */
[----:B------:R-:W-:Y:S01]  /*2cf0*/  IADD3 R224, R7, R6, RZ ;  /* 0x0000000607e07210 */ /* 0x000fe20007ffe0ff */
[----:B------:R-:W-:Y:S01]  /*2d00*/  @!P2 IMAD.WIDE.U32 R24, R192, 0xe0, R232 ;  /* 0x000000e0c018a825 */ /* 0x000fe200078e00e8 */
[----:B------:R-:W-:Y:S01]  /*2d10*/  @!PT LDS RZ, [RZ] ;  /* 0x00000000fffff984 */ /* 0x000fe20000000800 */
[----:B------:R-:W-:Y:S01]  /*2d20*/  @!PT LDS RZ, [RZ] ;  /* 0x00000000fffff984 */ /* 0x000fe20000000800 */
[----:B------:R-:W-:Y:S01]  /*2d30*/  @!PT LDS RZ, [RZ] ;  /* 0x00000000fffff984 */ /* 0x000fe20000000800 */
[----:B------:R-:W-:Y:S03]  /*2d40*/  @!P6 LDGSTS.E.BYPASS.LTC128B.128 [R237+0xd800], desc[UR12][R14.64] ;  /* 0x0d8000000eedefae */ /* 0x000fe6000b901d4c */
[----:B------:R-:W-:Y:S01]  /*2d50*/  @!P4 IMAD.MOV.U32 R12, RZ, RZ, R20 ;  /* 0x000000ffff0cc224 */ /* 0x000fe200078e0014 */
[----:B------:R-:W-:Y:S01]  /*2d60*/  @!P6 LDGSTS.E.BYPASS.LTC128B.128 [R237+0x11800], desc[UR12][R14.64+0x80] ;  /* 0x118000800eedefae */ /* 0x000fe2000b901d4c */
[----:B------:R-:W-:Y:S01]  /*2d70*/  IMAD.IADD R230, R6, 0x1, R5 ;  /* 0x0000000106e67824 */ /* 0x000fe200078e0205 */
[----:B------:R-:W-:Y:S01]  /*2d80*/  @!P2 IADD3 R9, R25, R8, RZ ;  /* 0x000000081909a210 */ /* 0x000fe20007ffe0ff */
[----:B------:R-:W-:Y:S01]  /*2d90*/  @!P2 IMAD.MOV.U32 R8, RZ, RZ, R24 ;  /* 0x000000ffff08a224 */ /* 0x000fe200078e0018 */
[----:B------:R-:W-:Y:S01]  /*2da0*/  @P5 STS.128 [R237+0xe000], RZ ;  /* 0x00e000ffed005388 */ /* 0x000fe20000000c00 */
[----:B------:R-:W-:Y:S01]  /*2db0*/  IMAD.MOV.U32 R5, RZ, RZ, 0x10 ;  /* 0x00000010ff057424 */ /* 0x000fe200078e00ff */
[----:B------:R-:W-:Y:S01]  /*2dc0*/  LEA R230, R230, UR4, 0x1 ;  /* 0x00000004e6e67c11 */ /* 0x000fe2000f8e08ff */
[----:B------:R-:W-:Y:S01]  /*2dd0*/  VIADD R227, R229, 0x4020 ;  /* 0x00004020e5e37836 */ /* 0x000fe20000000000 */
        /* <DEDUP_REMOVED lines=12> */
[----:B------:R-:W-:Y:S04]  /*2ea0*/  @!P4 LDGSTS.E.BYPASS.LTC128B.128 [R237+0x12800], desc[UR12][R12.64+0x80] ;  /* 0x128000800cedcfae */ /* 0x000fe8000b901d4c */
        /* <DEDUP_REMOVED lines=15> */
[----:B------:R-:W-:-:S02]  /*2fa0*/  R2P PR, R3, 0x6 ;  /* 0x0000000603007804 */ /* 0x000fc40000000000 */
[----:B------:R-:W-:Y:S01]  /*2fb0*/  IADD3 R3, R229, 0x4000, RZ ;  /* 0x00004000e5037810 */ /* 0x000fe20007ffe0ff */
[----:B------:R-:W-:Y:S02]  /*2fc0*/  LDSM.16.M88.4 R76, [R230] ;  /* 0x00000000e64c783b */ /* 0x000fe40000000200 */
[----:B------:R-:W-:Y:S02]  /*2fd0*/  SEL R5, R5, 0xfffffff0, !P1 ;  /* 0xfffffff005057807 */ /* 0x000fe40004800000 */
[----:B------:R-:W3:Y:S01]  /*2fe0*/  LDSM.16.M88.4 R100, [R229+0x6000] ;  /* 0x00600000e564783b */ /* 0x000ee20000000200 */
[----:B------:R-:W-:Y:S01]  /*2ff0*/  @P3 VIADD R227, R3, 0xffffffe0 ;  /* 0xffffffe003e33836 */ /* 0x000fe20000000000 */
[----:B------:R-:W-:Y:S02]  /*3000*/  LEA R228, R5, R230, 0x1 ;  /* 0x000000e605e47211 */ /* 0x000fe400078e08ff */
[----:B------:R-:W4:Y:S01]  /*3010*/  LDSM.16.M88.4 R28, [R229+0x7800] ;  /* 0x00780000e51c783b */ /* 0x000f220000000200 */
[----:B------:R-:W-:Y:S01]  /*3020*/  LOP3.LUT P1, RZ, R0, 0x4, RZ, 0xc0, !PT ;  /* 0x0000000400ff7812 */ /* 0x000fe2000782c0ff */
[C---:B------:R-:W-:Y:S01]  /*3030*/  VIADD R218, R227.reuse, 0x1000 ;  /* 0x00001000e3da7836 */ /* 0x040fe20000000000 */
[C---:B------:R-:W-:Y:S01]  /*3040*/  IADD3 R219, R227.reuse, 0x800, RZ ;  /* 0x00000800e3db7810 */ /* 0x040fe20007ffe0ff */
[----:B------:R-:W4:Y:S01]  /*3050*/  LDSM.16.M88.4 R48, [R229+0x5800] ;  /* 0x00580000e530783b */ /* 0x000f220000000200 */
[C---:B------:R-:W-:Y:S01]  /*3060*/  IADD3 R217, R227.reuse, 0x1800, RZ ;  /* 0x00001800e3d97810 */ /* 0x040fe20007ffe0ff */
[C---:B------:R-:W-:Y:S01]  /*3070*/  VIADD R216, R227.reuse, 0x2000 ;  /* 0x00002000e3d87836 */ /* 0x040fe20000000000 */
[C---:B------:R-:W-:Y:S01]  /*3080*/  IADD3 R215, R227.reuse, 0x2800, RZ ;  /* 0x00002800e3d77810 */ /* 0x040fe20007ffe0ff */
[----:B-1----:R-:W1:Y:S01]  /*3090*/  LDSM.16.M88.4 R16, [R229+0x4000] ;  /* 0x00400000e510783b */ /* 0x002e620000000200 */
[C---:B------:R-:W-:Y:S01]  /*30a0*/  VIADD R214, R227.reuse, 0x3000 ;  /* 0x00003000e3d67836 */ /* 0x040fe20000000000 */
[C---:B------:R-:W-:Y:S01]  /*30b0*/  IADD3 R213, R227.reuse, 0x3800, RZ ;  /* 0x00003800e3d57810 */ /* 0x040fe20007ffe0ff */
[C---:B------:R-:W-:Y:S01]  /*30c0*/  VIADD R211, R227.reuse, 0x4000 ;  /* 0x00004000e3d37836 */ /* 0x040fe20000000000 */
[----:B------:R-:W1:Y:S01]  /*30d0*/  LDSM.16.M88.4 R64, [R229+0x4800] ;  /* 0x00480000e540783b */ /* 0x000e620000000200 */
[C---:B------:R-:W-:Y:S01]  /*30e0*/  IADD3 R210, R227.reuse, 0x4800, RZ ;  /* 0x00004800e3d27810 */ /* 0x040fe20007ffe0ff */
[C---:B------:R-:W-:Y:S01]  /*30f0*/  VIADD R209, R227.reuse, 0x5000 ;  /* 0x00005000e3d17836 */ /* 0x040fe20000000000 */
[C---:B------:R-:W-:Y:S01]  /*3100*/  IADD3 R208, R227.reuse, 0x5800, RZ ;  /* 0x00005800e3d07810 */ /* 0x040fe20007ffe0ff */
[----:B------:R-:W1:Y:S01]  /*3110*/  LDSM.16.M88.4 R56, [R229+0x5000] ;  /* 0x00500000e538783b */ /* 0x000e620000000200 */
[C---:B------:R-:W-:Y:S01]  /*3120*/  VIADD R207, R227.reuse, 0x6000 ;  /* 0x00006000e3cf7836 */ /* 0x040fe20000000000 */
[C---:B------:R-:W-:Y:S01]  /*3130*/  IADD3 R206, R227.reuse, 0x6800, RZ ;  /* 0x00006800e3ce7810 */ /* 0x040fe20007ffe0ff */
[C---:B------:R-:W-:Y:S01]  /*3140*/  VIADD R205, R227.reuse, 0x7000 ;  /* 0x00007000e3cd7836 */ /* 0x040fe20000000000 */
[----:B------:R-:W1:Y:S01]  /*3150*/  LDSM.16.M88.4 R92, [R229+0x6800] ;  /* 0x00680000e55c783b */ /* 0x000e620000000200 */
[----:B------:R-:W-:-:S03]  /*3160*/  IADD3 R204, R227, 0x7800, RZ ;  /* 0x00007800e3cc7810 */ /* 0x000fc60007ffe0ff */
[----:B------:R-:W1:Y:S04]  /*3170*/  LDSM.16.M88.4 R84, [R229+0x7000] ;  /* 0x00700000e554783b */ /* 0x000e680000000200 */
[----:B--2---:R-:W-:Y:S04]  /*3180*/  LDSM.16.M88.4 R8, [R228] ;  /* 0x00000000e408783b */ /* 0x004fe80000000200 */
[----:B------:R-:W2:Y:S04]  /*3190*/  LDSM.16.M88.4 R12, [R227+0x2000] ;  /* 0x00200000e30c783b */ /* 0x000ea80000000200 */
[----:B------:R-:W2:Y:S01]  /*31a0*/  LDSM.16.M88.4 R24, [R227+0x1800] ;  /* 0x00180000e318783b */ /* 0x000ea20000000200 */
[C---:B---3--:R-:W-:Y:S03]  /*31b0*/  HMMA.16816.F32 R104, R76.reuse, R100, RZ ;  /* 0x000000644c68723c */ /* 0x048fe600000018ff */
[----:B------:R-:W3:Y:S03]  /*31c0*/  LDSM.16.M88.4 R116, [R227] ;  /* 0x00000000e374783b */ /* 0x000ee60000000200 */
[C---:B------:R-:W-:Y:S01]  /*31d0*/  HMMA.16816.F32 R100, R76.reuse, R102, RZ ;  /* 0x000000664c64723c */ /* 0x040fe200000018ff */
[----:B------:R-:W3:Y:S04]  /*31e0*/  LDSM.16.M88.4 R112, [R227+0x800] ;  /* 0x00080000e370783b */ /* 0x000ee80000000200 */
[----:B------:R-:W3:Y:S01]  /*31f0*/  LDSM.16.M88.4 R108, [R227+0x1000] ;  /* 0x00100000e36c783b */ /* 0x000ee20000000200 */
[C---:B----4-:R-:W-:Y:S03]  /*3200*/  HMMA.16816.F32 R80, R76.reuse, R28, RZ ;  /* 0x0000001c4c50723c */ /* 0x050fe600000018ff */
[----:B------:R-:W4:Y:S03]  /*3210*/  LDSM.16.M88.4 R68, [R227+0x2800] ;  /* 0x00280000e344783b */ /* 0x000f260000000200 */
[C---:B------:R-:W-:Y:S01]  /*3220*/  HMMA.16816.F32 R52, R76.reuse, R48, RZ ;  /* 0x000000304c34723c */ /* 0x040fe200000018ff */
[----:B------:R-:W-:Y:S01]  /*3230*/  MOV R28, 0x20 ;  /* 0x00000020001c7802 */ /* 0x000fe20000000f00 */
[----:B------:R-:W4:Y:S03]  /*3240*/  LDSM.16.M88.4 R44, [R227+0x3000] ;  /* 0x00300000e32c783b */ /* 0x000f260000000200 */
[C---:B------:R-:W-:Y:S01]  /*3250*/  SEL R3, R28.reuse, 0xffffffe0, !P2 ;  /* 0xffffffe01c037807 */ /* 0x040fe20005000000 */
[C---:B------:R-:W-:Y:S01]  /*3260*/  HMMA.16816.F32 R48, R76.reuse, R50, RZ ;  /* 0x000000324c30723c */ /* 0x040fe200000018ff */
[----:B------:R-:W-:Y:S01]  /*3270*/  SEL R0, R28, 0xffffffe0, !P1 ;  /* 0xffffffe01c007807 */ /* 0x000fe20004800000 */
[----:B------:R-:W4:Y:S01]  /*3280*/  LDSM.16.M88.4 R72, [R227+0x3800] ;  /* 0x00380000e348783b */ /* 0x000f220000000200 */
[----:B------:R-:W-:Y:S01]  /*3290*/  ISETP.GT.AND P2, PT, R194, 0x1, PT ;  /* 0x00000001c200780c */ /* 0x000fe20003f44270 */
[C---:B------:R-:W-:Y:S01]  /*32a0*/  IMAD R226, R3.reuse, 0x2, R230 ;  /* 0x0000000203e27824 */ /* 0x040fe200078e02e6 */
[C---:B------:R-:W-:Y:S01]  /*32b0*/  LEA R223, R0.reuse, R229, 0x1 ;  /* 0x000000e500df7211 */ /* 0x040fe200078e08ff */
[C---:B-1----:R-:W-:Y:S01]  /*32c0*/  HMMA.16816.F32 R20, R76.reuse, R16, RZ ;  /* 0x000000104c14723c */ /* 0x042fe200000018ff */
[----:B------:R-:W-:Y:S01]  /*32d0*/  IMAD R225, R3, 0x2, R228 ;  /* 0x0000000203e17824 */ /* 0x000fe200078e02e4 */
[----:B------:R-:W-:Y:S01]  /*32e0*/  LEA R212, R0, R227, 0x1 ;  /* 0x000000e300d47211 */ /* 0x000fe200078e08ff */
[----:B------:R-:W-:Y:S03]  /*32f0*/  LDSM.16.M88.4 R40, [R226] ;  /* 0x00000000e228783b */ /* 0x000fe60000000200 */
[C---:B------:R-:W-:Y:S01]  /*3300*/  HMMA.16816.F32 R32, R76.reuse, R64, RZ ;  /* 0x000000404c20723c */ /* 0x040fe200000018ff */
[----:B------:R-:W-:Y:S03]  /*3310*/  LDSM.16.M88.4 R124, [R225] ;  /* 0x00000000e17c783b */ /* 0x000fe60000000200 */
[----:B------:R-:W1:Y:S01]  /*3320*/  @!P2 LDC.64 R190, c[0x0][0x218] ;  /* 0x00008600ffbeab82 */ /* 0x000e620000000a00 */
[----:B------:R-:W-:Y:S01]  /*3330*/  LDSM.16.M88.4 R132, [R229+0x8800] ;  /* 0x00880000e584783b */ /* 0x000fe20000000200 */
[C---:B------:R-:W-:Y:S03]  /*3340*/  HMMA.16816.F32 R60, R76.reuse, R56, RZ ;  /* 0x000000384c3c723c */ /* 0x040fe600000018ff */
[----:B------:R-:W-:Y:S03]  /*3350*/  LDSM.16.M88.4 R120, [R212+0x2000] ;  /* 0x00200000d478783b */ /* 0x000fe60000000200 */
[C---:B------:R-:W-:Y:S01]  /*3360*/  HMMA.16816.F32 R96, R76.reuse, R92, RZ ;  /* 0x0000005c4c60723c */ /* 0x040fe200000018ff */
[----:B------:R-:W0:Y:S05]  /*3370*/  LDGDEPBAR ;  /* 0x00000000000079af */ /* 0x000e2a0000000000 */
[C---:B------:R-:W-:Y:S06]  /*3380*/  HMMA.16816.F32 R88, R76.reuse, R84, RZ ;  /* 0x000000544c58723c */ /* 0x040fec00000018ff */
[----:B------:R-:W-:Y:S01]  /*3390*/  HMMA.16816.F32 R16, R76, R18, RZ ;  /* 0x000000124c10723c */ /* 0x000fe200000018ff */
[----:B-1----:R-:W-:-:S05]  /*33a0*/  @!P2 LEA R240, P1, R196, R190, 0x1 ;  /* 0x000000bec4f0a211 */ /* 0x002fca00078208ff */
[----:B------:R-:W-:Y:S01]  /*33b0*/  HMMA.16816.F32 R64, R76, R66, RZ ;  /* 0x000000424c40723c */ /* 0x000fe200000018ff */
[----:B------:R-:W-:-:S05]  /*33c0*/  @!P2 LEA.HI.X R241, R196, R191, R195, 0x1, P1 ;  /* 0x000000bfc4f1a211 */ /* 0x000fca00008f0cc3 */
[C---:B------:R-:W-:Y:S06]  /*33d0*/  HMMA.16816.F32 R56, R76.reuse, R58, RZ ;  /* 0x0000003a4c38723c */ /* 0x040fec00000018ff */
[C---:B------:R-:W-:Y:S06]  /*33e0*/  HMMA.16816.F32 R92, R76.reuse, R94, RZ ;  /* 0x0000005e4c5c723c */ /* 0x040fec00000018ff */
[C---:B------:R-:W-:Y:S06]  /*33f0*/  HMMA.16816.F32 R84, R76.reuse, R86, RZ ;  /* 0x000000564c54723c */ /* 0x040fec00000018ff */
[----:B------:R-:W-:Y:S01]  /*3400*/  HMMA.16816.F32 R76, R76, R30, RZ ;  /* 0x0000001e4c4c723c */ /* 0x000fe200000018ff */
[----:B------:R-:W1:Y:S05]  /*3410*/  LDSM.16.M88.4 R28, [R223+0x4000] ;  /* 0x00400000df1c783b */ /* 0x000e6a0000000200 */
[C---:B--2---:R-:W-:Y:S06]  /*3420*/  HMMA.16816.F32 R104, R8.reuse, R12, R104 ;  /* 0x0000000c0868723c */ /* 0x044fec0000001868 */
[C---:B------:R-:W-:Y:S01]  /*3430*/  HMMA.16816.F32 R100, R8.reuse, R14, R100 ;  /* 0x0000000e0864723c */ /* 0x040fe20000001864 */
[----:B------:R-:W2:Y:S05]  /*3440*/  LDSM.16.M88.4 R12, [R223+0x5000] ;  /* 0x00500000df0c783b */ /* 0x000eaa0000000200 */
[C---:B------:R-:W-:Y:S06]  /*3450*/  HMMA.16816.F32 R52, R8.reuse, R24, R52 ;  /* 0x000000180834723c */ /* 0x040fec0000001834 */
[C---:B------:R-:W-:Y:S01]  /*3460*/  HMMA.16816.F32 R48, R8.reuse, R26, R48 ;  /* 0x0000001a0830723c */ /* 0x040fe20000001830 */
[----:B------:R-:W2:Y:S05]  /*3470*/  LDSM.16.M88.4 R24, [R223+0x4800] ;  /* 0x00480000df18783b */ /* 0x000eaa0000000200 */
[C---:B---3--:R-:W-:Y:S06]  /*3480*/  HMMA.16816.F32 R20, R8.reuse, R116, R20 ;  /* 0x000000740814723c */ /* 0x048fec0000001814 */
[C---:B------:R-:W-:Y:S06]  /*3490*/  HMMA.16816.F32 R32, R8.reuse, R112, R32 ;  /* 0x000000700820723c */ /* 0x040fec0000001820 */
[C---:B------:R-:W-:Y:S01]  /*34a0*/  HMMA.16816.F32 R64, R8.reuse, R114, R64 ;  /* 0x000000720840723c */ /* 0x040fe20000001840 */
[----:B------:R-:W3:Y:S05]  /*34b0*/  LDSM.16.M88.4 R112, [R212] ;  /* 0x00000000d470783b */ /* 0x000eea0000000200 */
[C---:B------:R-:W-:Y:S06]  /*34c0*/  HMMA.16816.F32 R60, R8.reuse, R108, R60 ;  /* 0x0000006c083c723c */ /* 0x040fec000000183c */
[C---:B------:R-:W-:Y:S01]  /*34d0*/  HMMA.16816.F32 R56, R8.reuse, R110, R56 ;  /* 0x0000006e0838723c */ /* 0x040fe20000001838 */
[----:B------:R-:W-:Y:S05]  /*34e0*/  LDSM.16.M88.4 R108, [R223+0x7800] ;  /* 0x00780000df6c783b */ /* 0x000fea0000000200 */
[C---:B------:R-:W-:Y:S01]  /*34f0*/  HMMA.16816.F32 R16, R8.reuse, R118, R16 ;  /* 0x000000760810723c */ /* 0x040fe20000001810 */
[----:B------:R-:W-:Y:S05]  /*3500*/  LDSM.16.M88.4 R116, [R223+0x7000] ;  /* 0x00700000df74783b */ /* 0x000fea0000000200 */
[C---:B----4-:R-:W-:Y:S06]  /*3510*/  HMMA.16816.F32 R96, R8.reuse, R68, R96 ;  /* 0x000000440860723c */ /* 0x050fec0000001860 */
[C---:B------:R-:W-:Y:S01]  /*3520*/  HMMA.16816.F32 R92, R8.reuse, R70, R92 ;  /* 0x00000046085c723c */ /* 0x040fe2000000185c */
[----:B------:R-:W4:Y:S05]  /*3530*/  LDSM.16.M88.4 R68, [R223+0x5800] ;  /* 0x00580000df44783b */ /* 0x000f2a0000000200 */
[C---:B------:R-:W-:Y:S06]  /*3540*/  HMMA.16816.F32 R88, R8.reuse, R44, R88 ;  /* 0x0000002c0858723c */ /* 0x040fec0000001858 */
[C---:B------:R-:W-:Y:S01]  /*3550*/  HMMA.16816.F32 R84, R8.reuse, R46, R84 ;  /* 0x0000002e0854723c */ /* 0x040fe20000001854 */
[----:B------:R-:W4:Y:S05]  /*3560*/  LDSM.16.M88.4 R44, [R223+0x6000] ;  /* 0x00600000df2c783b */ /* 0x000f2a0000000200 */
[C---:B------:R-:W-:Y:S06]  /*3570*/  HMMA.16816.F32 R80, R8.reuse, R72, R80 ;  /* 0x000000480850723c */ /* 0x040fec0000001850 */
[----:B------:R-:W-:Y:S01]  /*3580*/  HMMA.16816.F32 R76, R8, R74, R76 ;  /* 0x0000004a084c723c */ /* 0x000fe2000000184c */
[----:B------:R-:W4:Y:S04]  /*3590*/  LDSM.16.M88.4 R8, [R223+0x6800] ;  /* 0x00680000df08783b */ /* 0x000f280000000200 */
[----:B------:R-:W-:Y:S01]  /*35a0*/  LDSM.16.M88.4 R72, [R230+0x2000] ;  /* 0x00200000e648783b */ /* 0x000fe20000000200 */
[C---:B-1----:R-:W-:Y:S06]  /*35b0*/  HMMA.16816.F32 R20, R40.reuse, R28, R20 ;  /* 0x0000001c2814723c */ /* 0x042fec0000001814 */
[C---:B--2---:R-:W-:Y:S06]  /*35c0*/  HMMA.16816.F32 R60, R40.reuse, R12, R60 ;  /* 0x0000000c283c723c */ /* 0x044fec000000183c */
[C---:B------:R-:W-:Y:S01]  /*35d0*/  HMMA.16816.F32 R56, R40.reuse, R14, R56 ;  /* 0x0000000e2838723c */ /* 0x040fe20000001838 */
[----:B------:R-:W1:Y:S05]  /*35e0*/  LDSM.16.M88.4 R12, [R229+0x8000] ;  /* 0x00800000e50c783b */ /* 0x000e6a0000000200 */
[C---:B------:R-:W-:Y:S01]  /*35f0*/  HMMA.16816.F32 R16, R40.reuse, R30, R16 ;  /* 0x0000001e2810723c */ /* 0x040fe20000001810 */
[----:B------:R-:W2:Y:S05]  /*3600*/  LDSM.16.M88.4 R28, [R212+0x800] ;  /* 0x00080000d41c783b */ /* 0x000eaa0000000200 */
[C---:B------:R-:W-:Y:S06]  /*3610*/  HMMA.16816.F32 R32, R40.reuse, R24, R32 ;  /* 0x000000182820723c */ /* 0x040fec0000001820 */
[----:B------:R-:W-:Y:S01]  /*3620*/  HMMA.16816.F32 R64, R40, R26, R64 ;  /* 0x0000001a2840723c */ /* 0x000fe20000001840 */
[----:B------:R-:W2:Y:S05]  /*3630*/  LDSM.16.M88.4 R24, [R212+0x1000] ;  /* 0x00100000d418783b */ /* 0x000eaa0000000200 */
[----:B---3--:R-:W-:Y:S06]  /*3640*/  HMMA.16816.F32 R20, R124, R112, R20 ;  /* 0x000000707c14723c */ /* 0x008fec0000001814 */
[C---:B----4-:R-:W-:Y:S06]  /*3650*/  HMMA.16816.F32 R52, R40.reuse, R68, R52 ;  /* 0x000000442834723c */ /* 0x050fec0000001834 */
[C---:B------:R-:W-:Y:S01]  /*3660*/  HMMA.16816.F32 R48, R40.reuse, R70, R48 ;  /* 0x000000462830723c */ /* 0x040fe20000001830 */
[----:B------:R-:W-:Y:S05]  /*3670*/  LDSM.16.M88.4 R68, [R227+0x4000] ;  /* 0x00400000e344783b */ /* 0x000fea0000000200 */
[C---:B------:R-:W-:Y:S06]  /*3680*/  HMMA.16816.F32 R104, R40.reuse, R44, R104 ;  /* 0x0000002c2868723c */ /* 0x040fec0000001868 */
[C---:B------:R-:W-:Y:S01]  /*3690*/  HMMA.16816.F32 R100, R40.reuse, R46, R100 ;  /* 0x0000002e2864723c */ /* 0x040fe20000001864 */
[----:B------:R-:W3:Y:S05]  /*36a0*/  LDSM.16.M88.4 R44, [R228+0x2000] ;  /* 0x00200000e42c783b */ /* 0x000eea0000000200 */
[C---:B------:R-:W-:Y:S06]  /*36b0*/  HMMA.16816.F32 R96, R40.reuse, R8, R96 ;  /* 0x000000082860723c */ /* 0x040fec0000001860 */
[----:B------:R-:W-:Y:S01]  /*36c0*/  HMMA.16816.F32 R92, R40, R10, R92 ;  /* 0x0000000a285c723c */ /* 0x000fe2000000185c */
[----:B------:R-:W4:Y:S05]  /*36d0*/  LDSM.16.M88.4 R8, [R212+0x1800] ;  /* 0x00180000d408783b */ /* 0x000f2a0000000200 */
[----:B------:R-:W-:Y:S01]  /*36e0*/  HMMA.16816.F32 R16, R124, R114, R16 ;  /* 0x000000727c10723c */ /* 0x000fe20000001810 */
[----:B------:R-:W-:Y:S05]  /*36f0*/  LDSM.16.M88.4 R112, [R212+0x3000] ;  /* 0x00300000d470783b */ /* 0x000fea0000000200 */
[----:B-1----:R-:W-:Y:S06]  /*3700*/  HMMA.16816.F32 R20, R72, R12, R20 ;  /* 0x0000000c4814723c */ /* 0x002fec0000001814 */
[C---:B--2---:R-:W-:Y:S06]  /*3710*/  HMMA.16816.F32 R32, R124.reuse, R28, R32 ;  /* 0x0000001c7c20723c */ /* 0x044fec0000001820 */
[C---:B------:R-:W-:Y:S01]  /*3720*/  HMMA.16816.F32 R64, R124.reuse, R30, R64 ;  /* 0x0000001e7c40723c */ /* 0x040fe20000001840 */
[----:B------:R-:W-:Y:S05]  /*3730*/  LDSM.16.M88.4 R28, [R226+0x2000] ;  /* 0x00200000e21c783b */ /* 0x000fea0000000200 */
[C---:B------:R-:W-:Y:S06]  /*3740*/  HMMA.16816.F32 R60, R124.reuse, R24, R60 ;  /* 0x000000187c3c723c */ /* 0x040fec000000183c */
[----:B------:R-:W-:Y:S01]  /*3750*/  HMMA.16816.F32 R56, R124, R26, R56 ;  /* 0x0000001a7c38723c */ /* 0x000fe20000001838 */
[----:B------:R-:W1:Y:S05]  /*3760*/  LDSM.16.M88.4 R24, [R223+0x8000] ;  /* 0x00800000df18783b */ /* 0x000e6a0000000200 */
[----:B------:R-:W-:Y:S01]  /*3770*/  HMMA.16816.F32 R16, R72, R14, R16 ;  /* 0x0000000e4810723c */ /* 0x000fe20000001810 */
[----:B------:R-:W-:Y:S05]  /*3780*/  LDSM.16.M88.4 R12, [R225+0x2000] ;  /* 0x00200000e10c783b */ /* 0x000fea0000000200 */
[----:B---3--:R-:W-:Y:S06]  /*3790*/  HMMA.16816.F32 R20, R44, R68, R20 ;  /* 0x000000442c14723c */ /* 0x008fec0000001814 */
[C---:B------:R-:W-:Y:S06]  /*37a0*/  HMMA.16816.F32 R88, R40.reuse, R116, R88 ;  /* 0x000000742858723c */ /* 0x040fec0000001858 */
[C---:B------:R-:W-:Y:S01]  /*37b0*/  HMMA.16816.F32 R84, R40.reuse, R118, R84 ;  /* 0x000000762854723c */ /* 0x040fe20000001854 */
[----:B------:R-:W-:Y:S05]  /*37c0*/  LDSM.16.M88.4 R116, [R212+0x2800] ;  /* 0x00280000d474783b */ /* 0x000fea0000000200 */
[C---:B------:R-:W-:Y:S06]  /*37d0*/  HMMA.16816.F32 R80, R40.reuse, R108, R80 ;  /* 0x0000006c2850723c */ /* 0x040fec0000001850 */
[----:B------:R-:W-:Y:S01]  /*37e0*/  HMMA.16816.F32 R76, R40, R110, R76 ;  /* 0x0000006e284c723c */ /* 0x000fe2000000184c */
[----:B------:R-:W2:Y:S04]  /*37f0*/  LDSM.16.M88.4 R40, [R227+0x4800] ;  /* 0x00480000e328783b */ /* 0x000ea80000000200 */
[----:B------:R-:W-:Y:S01]  /*3800*/  LDSM.16.M88.4 R108, [R212+0x3800] ;  /* 0x00380000d46c783b */ /* 0x000fe20000000200 */
[C---:B----4-:R-:W-:Y:S06]  /*3810*/  HMMA.16816.F32 R52, R124.reuse, R8, R52 ;  /* 0x000000087c34723c */ /* 0x050fec0000001834 */
[----:B------:R-:W-:Y:S01]  /*3820*/  HMMA.16816.F32 R48, R124, R10, R48 ;  /* 0x0000000a7c30723c */ /* 0x000fe20000001830 */
[----:B------:R-:W3:Y:S05]  /*3830*/  LDSM.16.M88.4 R8, [R212+0x4000] ;  /* 0x00400000d408783b */ /* 0x000eea0000000200 */
[----:B------:R-:W-:Y:S01]  /*3840*/  HMMA.16816.F32 R16, R44, R70, R16 ;  /* 0x000000462c10723c */ /* 0x000fe20000001810 */
[----:B------:R-:W4:Y:S05]  /*3850*/  LDSM.16.M88.4 R68, [R229+0x9000] ;  /* 0x00900000e544783b */ /* 0x000f2a0000000200 */
[----:B------:R-:W-:Y:S06]  /*3860*/  HMMA.16816.F32 R32, R72, R132, R32 ;  /* 0x000000844820723c */ /* 0x000fec0000001820 */
[----:B-1----:R-:W-:Y:S06]  /*3870*/  HMMA.16816.F32 R20, R28, R24, R20 ;  /* 0x000000181c14723c */ /* 0x002fec0000001814 */
[----:B------:R-:W-:Y:S01]  /*3880*/  HMMA.16816.F32 R128, R124, R120, R104 ;  /* 0x000000787c80723c */ /* 0x000fe20000001868 */
[----:B------:R-:W1:Y:S05]  /*3890*/  LDSM.16.M88.4 R104, [R223+0x8800] ;  /* 0x00880000df68783b */ /* 0x000e6a0000000200 */
[----:B------:R-:W-:Y:S01]  /*38a0*/  HMMA.16816.F32 R16, R28, R26, R16 ;  /* 0x0000001a1c10723c */ /* 0x000fe20000001810 */
[----:B------:R-:W-:Y:S05]  /*38b0*/  LDSM.16.M88.4 R24, [R227+0x5000] ;  /* 0x00500000e318783b */ /* 0x000fea0000000200 */
[----:B--2---:R-:W-:Y:S06]  /*38c0*/  HMMA.16816.F32 R32, R44, R40, R32 ;  /* 0x000000282c20723c */ /* 0x004fec0000001820 */
[C---:B------:R-:W-:Y:S06]  /*38d0*/  HMMA.16816.F32 R96, R124.reuse, R116, R96 ;  /* 0x000000747c60723c */ /* 0x040fec0000001860 */
[----:B------:R-:W-:Y:S01]  /*38e0*/  HMMA.16816.F32 R92, R124, R118, R92 ;  /* 0x000000767c5c723c */ /* 0x000fe2000000185c */
[----:B------:R-:W2:Y:S05]  /*38f0*/  LDSM.16.M88.4 R116, [R229+0x9800] ;  /* 0x00980000e574783b */ /* 0x000eaa0000000200 */
[----:B---3--:R-:W-:Y:S06]  /*3900*/  HMMA.16816.F32 R20, R12, R8, R20 ;  /* 0x000000080c14723c */ /* 0x008fec0000001814 */
[C---:B------:R-:W-:Y:S06]  /*3910*/  HMMA.16816.F32 R88, R124.reuse, R112, R88 ;  /* 0x000000707c58723c */ /* 0x040fec0000001858 */
[C---:B------:R-:W-:Y:S06]  /*3920*/  HMMA.16816.F32 R84, R124.reuse, R114, R84 ;  /* 0x000000727c54723c */ /* 0x040fec0000001854 */
[----:B------:R-:W-:Y:S01]  /*3930*/  HMMA.16816.F32 R112, R124, R108, R80 ;  /* 0x0000006c7c70723c */ /* 0x000fe20000001850 */
[----:B------:R-:W3:Y:S05]  /*3940*/  LDSM.16.M88.4 R80, [R212+0x4800] ;  /* 0x00480000d450783b */ /* 0x000eea0000000200 */
[----:B------:R-:W-:Y:S01]  /*3950*/  HMMA.16816.F32 R16, R12, R10, R16 ;  /* 0x0000000a0c10723c */ /* 0x000fe20000001810 */
[----:B------:R-:W-:Y:S01]  /*3960*/  FMUL.FTZ R0, R20, UR10 ;  /* 0x0000000a14007c20 */ /* 0x000fe20008410000 */
[----:B------:R-:W3:Y:S04]  /*3970*/  LDSM.16.M88.4 R8, [R223+0x9000] ;  /* 0x00900000df08783b */ /* 0x000ee80000000200 */
[----:B----4-:R-:W-:Y:S01]  /*3980*/  HMMA.16816.F32 R60, R72, R68, R60 ;  /* 0x00000044483c723c */ /* 0x010fe2000000183c */
[----:B------:R-:W4:Y:S05]  /*3990*/  MUFU.TANH R0, R0 ;  /* 0x0000000000007308 */ /* 0x000f2a0000002400 */
[----:B-1----:R-:W-:Y:S01]  /*39a0*/  HMMA.16816.F32 R32, R28, R104, R32 ;  /* 0x000000681c20723c */ /* 0x002fe20000001820 */
[----:B------:R-:W-:Y:S01]  /*39b0*/  FMUL.FTZ R69, R21, UR10 ;  /* 0x0000000a15457c20 */ /* 0x000fe20008410000 */
[----:B------:R-:W-:-:S04]  /*39c0*/  FMUL.FTZ R68, R22, UR10 ;  /* 0x0000000a16447c20 */ /* 0x000fc80008410000 */
[C---:B------:R-:W-:Y:S01]  /*39d0*/  HMMA.16816.F32 R56, R72.reuse, R70, R56 ;  /* 0x000000464838723c */ /* 0x040fe20000001838 */
[----:B------:R-:W1:Y:S05]  /*39e0*/  MUFU.TANH R69, R69 ;  /* 0x0000004500457308 */ /* 0x000e6a0000002400 */
[C---:B--2---:R-:W-:Y:S01]  /*39f0*/  HMMA.16816.F32 R52, R72.reuse, R116, R52 ;  /* 0x000000744834723c */ /* 0x044fe20000001834 */
[----:B------:R-:W-:Y:S01]  /*3a00*/  FMUL.FTZ R70, R23, UR10 ;  /* 0x0000000a17467c20 */ /* 0x000fe20008410000 */
[----:B------:R-:W-:Y:S01]  /*3a10*/  FMUL.FTZ R16, R16, UR10 ;  /* 0x0000000a10107c20 */ /* 0x000fe20008410000 */
[----:B------:R-:W2:Y:S01]  /*3a20*/  LDSM.16.M88.4 R20, [R227+0x5800] ;  /* 0x00580000e314783b */ /* 0x000ea20000000200 */
[----:B------:R-:W-:Y:S01]  /*3a30*/  FMUL.FTZ R104, R19, UR10 ;  /* 0x0000000a13687c20 */ /* 0x000fe20008410000 */
[----:B------:R-:W1:Y:S01]  /*3a40*/  MUFU.TANH R68, R68 ;  /* 0x0000004400447308 */ /* 0x000e620000002400 */
[----:B------:R-:W-:Y:S06]  /*3a50*/  HMMA.16816.F32 R48, R72, R118, R48 ;  /* 0x000000764830723c */ /* 0x000fec0000001830 */
[----:B---3--:R-:W-:Y:S01]  /*3a60*/  HMMA.16816.F32 R32, R12, R80, R32 ;  /* 0x000000500c20723c */ /* 0x008fe20000001820 */
[----:B------:R3:W1:Y:S05]  /*3a70*/  MUFU.TANH R71, R16 ;  /* 0x0000001000477308 */ /* 0x00066a0000002400 */
[C---:B------:R-:W-:Y:S01]  /*3a80*/  HMMA.16816.F32 R60, R44.reuse, R24, R60 ;  /* 0x000000182c3c723c */ /* 0x040fe2000000183c */
[----:B------:R-:W-:Y:S01]  /*3a90*/  FMUL.FTZ R80, R17, UR10 ;  /* 0x0000000a11507c20 */ /* 0x000fe20008410000 */
[----:B------:R-:W-:Y:S01]  /*3aa0*/  FMUL.FTZ R81, R18, UR10 ;  /* 0x0000000a12517c20 */ /* 0x000fe20008410000 */
[----:B------:R-:W1:Y:S03]  /*3ab0*/  MUFU.TANH R70, R70 ;  /* 0x0000004600467308 */ /* 0x000e660000002400 */
[----:B------:R-:W-:Y:S01]  /*3ac0*/  HMMA.16816.F32 R56, R44, R26, R56 ;  /* 0x0000001a2c38723c */ /* 0x000fe20000001838 */
[----:B------:R-:W4:Y:S04]  /*3ad0*/  LDSM.16.M88.4 R24, [R229+0xa000] ;  /* 0x00a00000e518783b */ /* 0x000f280000000200 */
[----:B------:R-:W1:Y:S01]  /*3ae0*/  MUFU.TANH R80, R80 ;  /* 0x0000005000507308 */ /* 0x000e620000002400 */
[----:B------:R-:W-:Y:S01]  /*3af0*/  HMMA.16816.F32 R64, R72, R134, R64 ;  /* 0x000000864840723c */ /* 0x000fe20000001840 */
[----:B---3--:R-:W3:Y:S05]  /*3b00*/  LDSM.16.M88.4 R16, [R223+0x9800] ;  /* 0x00980000df10783b */ /* 0x008eea0000000200 */
[----:B------:R-:W-:Y:S01]  /*3b10*/  HMMA.16816.F32 R100, R124, R122, R100 ;  /* 0x0000007a7c64723c */ /* 0x000fe20000001864 */
[----:B------:R-:W-:Y:S01]  /*3b20*/  FMUL.FTZ R32, R32, UR10 ;  /* 0x0000000a20207c20 */ /* 0x000fe20008410000 */
[----:B------:R-:W-:Y:S01]  /*3b30*/  FMUL.FTZ R33, R33, UR10 ;  /* 0x0000000a21217c20 */ /* 0x000fe20008410000 */
[----:B------:R-:W-:Y:S01]  /*3b40*/  FMUL.FTZ R105, R34, UR10 ;  /* 0x0000000a22697c20 */ /* 0x000fe20008410000 */
[----:B------:R-:W1:Y:S02]  /*3b50*/  MUFU.TANH R81, R81 ;  /* 0x0000005100517308 */ /* 0x000e640000002400 */
[----:B------:R-:W-:Y:S06]  /*3b60*/  HMMA.16816.F32 R60, R28, R8, R60 ;  /* 0x000000081c3c723c */ /* 0x000fec000000183c */
[C---:B--2---:R-:W-:Y:S01]  /*3b70*/  HMMA.16816.F32 R52, R44.reuse, R20, R52 ;  /* 0x000000142c34723c */ /* 0x044fe20000001834 */
[----:B------:R-:W2:Y:S05]  /*3b80*/  MUFU.TANH R104, R104 ;  /* 0x0000006800687308 */ /* 0x000eaa0000002400 */
[----:B------:R-:W-:Y:S01]  /*3b90*/  HMMA.16816.F32 R48, R44, R22, R48 ;  /* 0x000000162c30723c */ /* 0x000fe20000001830 */
[----:B------:R-:W1:Y:S02]  /*3ba0*/  LDSM.16.M88.4 R20, [R229+0xa800] ;  /* 0x00a80000e514783b */ /* 0x000e640000000200 */
[----:B------:R-:W1:Y:S03]  /*3bb0*/  MUFU.TANH R105, R105 ;  /* 0x0000006900697308 */ /* 0x000e660000002400 */
[----:B------:R-:W-:Y:S01]  /*3bc0*/  HMMA.16816.F32 R56, R28, R10, R56 ;  /* 0x0000000a1c38723c */ /* 0x000fe20000001838 */
[----:B------:R-:W2:Y:S05]  /*3bd0*/  LDSM.16.M88.4 R8, [R227+0x6000] ;  /* 0x00600000e308783b */ /* 0x000eaa0000000200 */
[----:B------:R-:W-:Y:S01]  /*3be0*/  HMMA.16816.F32 R64, R44, R42, R64 ;  /* 0x0000002a2c40723c */ /* 0x000fe20000001840 */
[----:B------:R-:W2:Y:S05]  /*3bf0*/  LDSM.16.M88.4 R40, [R212+0x5000] ;  /* 0x00500000d428783b */ /* 0x000eaa0000000200 */
[----:B----4-:R-:W-:Y:S06]  /*3c00*/  HMMA.16816.F32 R128, R72, R24, R128 ;  /* 0x000000184880723c */ /* 0x010fec0000001880 */
[----:B---3--:R-:W-:Y:S06]  /*3c10*/  HMMA.16816.F32 R52, R28, R16, R52 ;  /* 0x000000101c34723c */ /* 0x008fec0000001834 */
[----:B------:R-:W-:Y:S01]  /*3c20*/  HMMA.16816.F32 R100, R72, R26, R100 ;  /* 0x0000001a4864723c */ /* 0x000fe20000001864 */
[----:B------:R-:W-:Y:S05]  /*3c30*/  LDSM.16.M88.4 R24, [R212+0x6000] ;  /* 0x00600000d418783b */ /* 0x000fea0000000200 */
[C---:B------:R-:W-:Y:S01]  /*3c40*/  HMMA.16816.F32 R48, R28.reuse, R18, R48 ;  /* 0x000000121c30723c */ /* 0x040fe20000001830 */
[----:B------:R-:W3:Y:S05]  /*3c50*/  LDSM.16.M88.4 R16, [R227+0x6800] ;  /* 0x00680000e310783b */ /* 0x000eea0000000200 */
[----:B------:R-:W-:Y:S06]  /*3c60*/  HMMA.16816.F32 R64, R28, R106, R64 ;  /* 0x0000006a1c40723c */ /* 0x000fec0000001840 */
[----:B-1----:R-:W-:Y:S01]  /*3c70*/  HMMA.16816.F32 R96, R72, R20, R96 ;  /* 0x000000144860723c */ /* 0x002fe20000001860 */
[----:B------:R-:W-:-:S05]  /*3c80*/  FMUL.FTZ R106, R35, UR10 ;  /* 0x0000000a236a7c20 */ /* 0x000fca0008410000 */
[----:B------:R-:W-:Y:S01]  /*3c90*/  HMMA.16816.F32 R92, R72, R22, R92 ;  /* 0x00000016485c723c */ /* 0x000fe2000000185c */
[----:B------:R-:W-:Y:S01]  /*3ca0*/  LDSM.16.M88.4 R20, [R227+0x7000] ;  /* 0x00700000e314783b */ /* 0x000fe20000000200 */
[----:B------:R-:W1:Y:S04]  /*3cb0*/  MUFU.TANH R106, R106 ;  /* 0x0000006a006a7308 */ /* 0x000e680000002400 */
[C---:B--2---:R-:W-:Y:S06]  /*3cc0*/  HMMA.16816.F32 R128, R44.reuse, R8, R128 ;  /* 0x000000082c80723c */ /* 0x044fec0000001880 */
[----:B------:R-:W-:Y:S01]  /*3cd0*/  HMMA.16816.F32 R100, R44, R10, R100 ;  /* 0x0000000a2c64723c */ /* 0x000fe20000001864 */
[----:B------:R-:W2:Y:S05]  /*3ce0*/  LDSM.16.M88.4 R8, [R229+0xb000] ;  /* 0x00b00000e508783b */ /* 0x000eaa0000000200 */
[C---:B------:R-:W-:Y:S06]  /*3cf0*/  HMMA.16816.F32 R60, R12.reuse, R40, R60 ;  /* 0x000000280c3c723c */ /* 0x040fec000000183c */
[C---:B------:R-:W-:Y:S01]  /*3d00*/  HMMA.16816.F32 R56, R12.reuse, R42, R56 ;  /* 0x0000002a0c38723c */ /* 0x040fe20000001838 */
[----:B------:R-:W4:Y:S05]  /*3d10*/  LDSM.16.M88.4 R40, [R223+0xa000] ;  /* 0x00a00000df28783b */ /* 0x000f2a0000000200 */
[----:B------:R-:W-:Y:S01]  /*3d20*/  HMMA.16816.F32 R64, R12, R82, R64 ;  /* 0x000000520c40723c */ /* 0x000fe20000001840 */
[----:B------:R-:W1:Y:S05]  /*3d30*/  MUFU.TANH R82, R32 ;  /* 0x0000002000527308 */ /* 0x000e6a0000002400 */
[C---:B---3--:R-:W-:Y:S03]  /*3d40*/  HMMA.16816.F32 R96, R44.reuse, R16, R96 ;  /* 0x000000102c60723c */ /* 0x048fe60000001860 */
[----:B------:R3:W1:Y:S03]  /*3d50*/  MUFU.TANH R83, R33 ;  /* 0x0000002100537308 */ /* 0x0006660000002400 */
[----:B------:R-:W-:Y:S01]  /*3d60*/  HMMA.16816.F32 R92, R44, R18, R92 ;  /* 0x000000122c5c723c */ /* 0x000fe2000000185c */
[----:B------:R-:W1:Y:S01]  /*3d70*/  LDSM.16.M88.4 R16, [R229+0xb800] ;  /* 0x00b80000e510783b */ /* 0x000e620000000200 */
[----:B------:R-:W-:Y:S01]  /*3d80*/  FMUL.FTZ R60, R60, UR10 ;  /* 0x0000000a3c3c7c20 */ /* 0x000fe20008410000 */
[----:B------:R-:W-:Y:S01]  /*3d90*/  FMUL.FTZ R61, R61, UR10 ;  /* 0x0000000a3d3d7c20 */ /* 0x000fe20008410000 */
[----:B------:R-:W-:Y:S01]  /*3da0*/  FMUL.FTZ R62, R62, UR10 ;  /* 0x0000000a3e3e7c20 */ /* 0x000fe20008410000 */
[----:B------:R-:W-:Y:S01]  /*3db0*/  FMUL.FTZ R63, R63, UR10 ;  /* 0x0000000a3f3f7c20 */ /* 0x000fe20008410000 */
[----:B------:R-:W-:Y:S01]  /*3dc0*/  HMMA.16816.F32 R76, R124, R110, R76 ;  /* 0x0000006e7c4c723c */ /* 0x000fe2000000184c */
[----:B------:R-:W-:Y:S01]  /*3dd0*/  FMUL.FTZ R56, R56, UR10 ;  /* 0x0000000a38387c20 */ /* 0x000fe20008410000 */
[----:B------:R-:W-:Y:S01]  /*3de0*/  FMUL.FTZ R57, R57, UR10 ;  /* 0x0000000a39397c20 */ /* 0x000fe20008410000 */
[----:B------:R-:W-:Y:S01]  /*3df0*/  FMUL.FTZ R58, R58, UR10 ;  /* 0x0000000a3a3a7c20 */ /* 0x000fe20008410000 */
[----:B------:R-:W-:Y:S01]  /*3e00*/  FMUL.FTZ R59, R59, UR10 ;  /* 0x0000000a3b3b7c20 */ /* 0x000fe20008410000 */
[----:B------:R-:W1:Y:S01]  /*3e10*/  MUFU.TANH R60, R60 ;  /* 0x0000003c003c7308 */ /* 0x000e620000002400 */
[C---:B--2---:R-:W-:Y:S01]  /*3e20*/  HMMA.16816.F32 R88, R72.reuse, R8, R88 ;  /* 0x000000084858723c */ /* 0x044fe20000001858 */
[----:B------:R-:W-:Y:S01]  /*3e30*/  FMUL.FTZ R64, R64, UR10 ;  /* 0x0000000a40407c20 */ /* 0x000fe20008410000 */
[----:B---3--:R-:W2:Y:S01]  /*3e40*/  LDSM.16.M88.4 R32, [R212+0x5800] ;  /* 0x00580000d420783b */ /* 0x008ea20000000200 */
[----:B------:R-:W-:Y:S01]  /*3e50*/  FMUL.FTZ R65, R65, UR10 ;  /* 0x0000000a41417c20 */ /* 0x000fe20008410000 */
[----:B------:R-:W-:Y:S01]  /*3e60*/  FMUL.FTZ R66, R66, UR10 ;  /* 0x0000000a42427c20 */ /* 0x000fe20008410000 */
[----:B------:R-:W-:Y:S01]  /*3e70*/  FMUL.FTZ R67, R67, UR10 ;  /* 0x0000000a43437c20 */ /* 0x000fe20008410000 */
[----:B------:R-:W-:Y:S01]  /*3e80*/  HMMA.16816.F32 R84, R72, R10, R84 ;  /* 0x0000000a4854723c */ /* 0x000fe20000001854 */
[----:B------:R-:W3:Y:S01]  /*3e90*/  LDSM.16.M88.4 R8, [R227+0x7800] ;  /* 0x00780000e308783b */ /* 0x000ee20000000200 */
[----:B------:R-:W1:Y:S04]  /*3ea0*/  MUFU.TANH R64, R64 ;  /* 0x0000004000407308 */ /* 0x000e680000002400 */
[C---:B----4-:R-:W-:Y:S04]  /*3eb0*/  HMMA.16816.F32 R128, R28.reuse, R40, R128 ;  /* 0x000000281c80723c */ /* 0x050fe80000001880 */
[----:B------:R-:W4:Y:S02]  /*3ec0*/  MUFU.TANH R65, R65 ;  /* 0x0000004100417308 */ /* 0x000f240000002400 */
[----:B------:R-:W-:Y:S01]  /*3ed0*/  HMMA.16816.F32 R100, R28, R42, R100 ;  /* 0x0000002a1c64723c */ /* 0x000fe20000001864 */
[----:B------:R-:W-:Y:S05]  /*3ee0*/  LDSM.16.M88.4 R40, [R212+0x6800] ;  /* 0x00680000d428783b */ /* 0x000fea0000000200 */
[----:B------:R-:W-:Y:S01]  /*3ef0*/  HMMA.16816.F32 R88, R44, R20, R88 ;  /* 0x000000142c58723c */ /* 0x000fe20000001858 */
[----:B------:R-:W2:Y:S05]  /*3f00*/  MUFU.TANH R66, R66 ;  /* 0x0000004200427308 */ /* 0x000eaa0000002400 */
[C---:B-1----:R-:W-:Y:S03]  /*3f10*/  HMMA.16816.F32 R112, R72.reuse, R16, R112 ;  /* 0x000000104870723c */ /* 0x042fe60000001870 */
[----:B------:R-:W1:Y:S03]  /*3f20*/  MUFU.TANH R67, R67 ;  /* 0x0000004300437308 */ /* 0x000e660000002400 */
[----:B------:R-:W-:Y:S01]  /*3f30*/  HMMA.16816.F32 R76, R72, R18, R76 ;  /* 0x00000012484c723c */ /* 0x000fe2000000184c */
[----:B------:R-:W-:Y:S04]  /*3f40*/  LDSM.16.M88.4 R16, [R212+0x7800] ;  /* 0x00780000d410783b */ /* 0x000fe80000000200 */
[----:B------:R-:W1:Y:S01]  /*3f50*/  MUFU.TANH R61, R61 ;  /* 0x0000003d003d7308 */ /* 0x000e620000002400 */
[C---:B--2---:R-:W-:Y:S06]  /*3f60*/  HMMA.16816.F32 R52, R12.reuse, R32, R52 ;  /* 0x000000200c34723c */ /* 0x044fec0000001834 */
[----:B------:R-:W-:Y:S01]  /*3f70*/  HMMA.16816.F32 R48, R12, R34, R48 ;  /* 0x000000220c30723c */ /* 0x000fe20000001830 */
[----:B------:R-:W2:Y:S01]  /*3f80*/  LDSM.16.M88.4 R32, [R223+0xa800] ;  /* 0x00a80000df20783b */ /* 0x000ea20000000200 */
[----:B------:R-:W1:Y:S04]  /*3f90*/  MUFU.TANH R62, R62 ;  /* 0x0000003e003e7308 */ /* 0x000e680000002400 */
[----:B------:R-:W-:Y:S01]  /*3fa0*/  HMMA.16816.F32 R84, R44, R22, R84 ;  /* 0x000000162c54723c */ /* 0x000fe20000001854 */
[----:B------:R-:W4:Y:S03]  /*3fb0*/  LDSM.16.M88.4 R20, [R223+0xb800] ;  /* 0x00b80000df14783b */ /* 0x000f260000000200 */
[----:B------:R-:W1:Y:S02]  /*3fc0*/  MUFU.TANH R63, R63 ;  /* 0x0000003f003f7308 */ /* 0x000e640000002400 */
[C---:B------:R-:W-:Y:S06]  /*3fd0*/  HMMA.16816.F32 R128, R12.reuse, R24, R128 ;  /* 0x000000180c80723c */ /* 0x040fec0000001880 */
[----:B------:R-:W-:Y:S01]  /*3fe0*/  HMMA.16816.F32 R100, R12, R26, R100 ;  /* 0x0000001a0c64723c */ /* 0x000fe20000001864 */
[----:B------:R-:W1:Y:S01]  /*3ff0*/  LDSM.16.M88.4 R24, [R223+0xb000] ;  /* 0x00b00000df18783b */ /* 0x000e620000000200 */
[----:B------:R-:W-:Y:S01]  /*4000*/  FMUL.FTZ R52, R52, UR10 ;  /* 0x0000000a34347c20 */ /* 0x000fe20008410000 */
[----:B------:R-:W-:Y:S01]  /*4010*/  FMUL.FTZ R53, R53, UR10 ;  /* 0x0000000a35357c20 */ /* 0x000fe20008410000 */
[----:B------:R-:W-:Y:S01]  /*4020*/  FMUL.FTZ R246, R54, UR10 ;  /* 0x0000000a36f67c20 */ /* 0x000fe20008410000 */
[----:B------:R-:W-:Y:S01]  /*4030*/  FMUL.FTZ R55, R55, UR10 ;  /* 0x0000000a37377c20 */ /* 0x000fe20008410000 */
[C---:B---3--:R-:W-:Y:S01]  /*4040*/  HMMA.16816.F32 R112, R44.reuse, R8, R112 ;  /* 0x000000082c70723c */ /* 0x048fe20000001870 */
[----:B------:R-:W-:Y:S01]  /*4050*/  FMUL.FTZ R48, R48, UR10 ;  /* 0x0000000a30307c20 */ /* 0x000fe20008410000 */
[----:B------:R-:W-:Y:S01]  /*4060*/  FMUL.FTZ R49, R49, UR10 ;  /* 0x0000000a31317c20 */ /* 0x000fe20008410000 */
[----:B------:R-:W-:Y:S01]  /*4070*/  FMUL.FTZ R50, R50, UR10 ;  /* 0x0000000a32327c20 */ /* 0x000fe20008410000 */
[----:B------:R-:W-:Y:S01]  /*4080*/  FMUL.FTZ R51, R51, UR10 ;  /* 0x0000000a33337c20 */ /* 0x000fe20008410000 */
[----:B------:R-:W3:Y:S01]  /*4090*/  MUFU.TANH R56, R56 ;  /* 0x0000003800387308 */ /* 0x000ee20000002400 */
[----:B------:R-:W-:Y:S01]  /*40a0*/  HMMA.16816.F32 R76, R44, R10, R76 ;  /* 0x0000000a2c4c723c */ /* 0x000fe2000000184c */
[----:B------:R-:W-:-:S04]  /*40b0*/  SHF.R.S32.HI R8, RZ, 0x1f, R137 ;  /* 0x0000001fff087819 */ /* 0x000fc80000011489 */
[----:B------:R-:W-:Y:S01]  /*40c0*/  LEA.HI R8, R8, R137, RZ, 0x2 ;  /* 0x0000008908087211 */ /* 0x000fe200078f10ff */
[----:B------:R-:W-:Y:S01]  /*40d0*/  FMUL.FTZ R128, R128, UR10 ;  /* 0x0000000a80807c20 */ /* 0x000fe20008410000 */
[----:B------:R-:W-:Y:S01]  /*40e0*/  FMUL.FTZ R129, R129, UR10 ;  /* 0x0000000a81817c20 */ /* 0x000fe20008410000 */
[----:B------:R-:W-:Y:S01]  /*40f0*/  FMUL.FTZ R130, R130, UR10 ;  /* 0x0000000a82827c20 */ /* 0x000fe20008410000 */
[----:B------:R-:W-:Y:S01]  /*4100*/  SHF.R.S32.HI R8, RZ, 0x2, R8 ;  /* 0x00000002ff087819 */ /* 0x000fe20000011408 */
[----:B------:R-:W-:Y:S01]  /*4110*/  FMUL.FTZ R131, R131, UR10 ;  /* 0x0000000a83837c20 */ /* 0x000fe20008410000 */
[C---:B--2---:R-:W-:Y:S01]  /*4120*/  HMMA.16816.F32 R96, R28.reuse, R32, R96 ;  /* 0x000000201c60723c */ /* 0x044fe20000001860 */
[----:B------:R-:W-:Y:S01]  /*4130*/  FMUL.FTZ R100, R100, UR10 ;  /* 0x0000000a64647c20 */ /* 0x000fe20008410000 */
[----:B------:R-:W-:Y:S01]  /*4140*/  FMUL.FTZ R101, R101, UR10 ;  /* 0x0000000a65657c20 */ /* 0x000fe20008410000 */
[----:B------:R-:W-:Y:S01]  /*4150*/  FMUL.FTZ R102, R102, UR10 ;  /* 0x0000000a66667c20 */ /* 0x000fe20008410000 */
[----:B------:R-:W-:Y:S01]  /*4160*/  FMUL.FTZ R103, R103, UR10 ;  /* 0x0000000a67677c20 */ /* 0x000fe20008410000 */
[----:B------:R-:W-:Y:S01]  /*4170*/  IADD3 R8, R139, 0x1, R8 ;  /* 0x000000018b087810 */ /* 0x000fe20007ffe008 */
[----:B------:R-:W-:Y:S01]  /*4180*/  HMMA.16816.F32 R92, R28, R34, R92 ;  /* 0x000000221c5c723c */ /* 0x000fe2000000185c */
[----:B------:R-:W2:Y:S01]  /*4190*/  LDSM.16.M88.4 R32, [R212+0x7000] ;  /* 0x00700000d420783b */ /* 0x000ea20000000200 */
[----:B------:R-:W2:Y:S01]  /*41a0*/  MUFU.TANH R57, R57 ;  /* 0x0000003900397308 */ /* 0x000ea20000002400 */
[----:B------:R-:W-:-:S04]  /*41b0*/  DEPBAR.LE SB0, 0x0 ;  /* 0x000080000000791a */ /* 0x000fc80000000000 */
[C---:B----4-:R-:W-:Y:S03]  /*41c0*/  HMMA.16816.F32 R112, R28.reuse, R20, R112 ;  /* 0x000000141c70723c */ /* 0x050fe60000001870 */
[----:B------:R-:W4:Y:S03]  /*41d0*/  MUFU.TANH R58, R58 ;  /* 0x0000003a003a7308 */ /* 0x000f260000002400 */
[C---:B-1----:R-:W-:Y:S05]  /*41e0*/  HMMA.16816.F32 R88, R28.reuse, R24, R88 ;  /* 0x000000181c58723c */ /* 0x042fea0000001858 */
[----:B------:R-:W1:Y:S01]  /*41f0*/  MUFU.TANH R59, R59 ;  /* 0x0000003b003b7308 */ /* 0x000e620000002400 */
[C---:B------:R-:W-:Y:S06]  /*4200*/  HMMA.16816.F32 R84, R28.reuse, R26, R84 ;  /* 0x0000001a1c54723c */ /* 0x040fec0000001854 */
[----:B------:R-:W-:Y:S01]  /*4210*/  HMMA.16816.F32 R76, R28, R22, R76 ;  /* 0x000000161c4c723c */ /* 0x000fe2000000184c */
[----:B------:R-:W1:Y:S05]  /*4220*/  MUFU.TANH R52, R52 ;  /* 0x0000003400347308 */ /* 0x000e6a0000002400 */
[C---:B------:R-:W-:Y:S03]  /*4230*/  HMMA.16816.F32 R96, R12.reuse, R40, R96 ;  /* 0x000000280c60723c */ /* 0x040fe60000001860 */
[----:B------:R-:W1:Y:S03]  /*4240*/  MUFU.TANH R53, R53 ;  /* 0x0000003500357308 */ /* 0x000e660000002400 */
[C---:B------:R-:W-:Y:S05]  /*4250*/  HMMA.16816.F32 R92, R12.reuse, R42, R92 ;  /* 0x0000002a0c5c723c */ /* 0x040fea000000185c */
[----:B------:R-:W1:Y:S01]  /*4260*/  MUFU.TANH R246, R246 ;  /* 0x000000f600f67308 */ /* 0x000e620000002400 */
[C---:B------:R-:W-:Y:S06]  /*4270*/  HMMA.16816.F32 R112, R12.reuse, R16, R112 ;  /* 0x000000100c70723c */ /* 0x040fec0000001870 */
[C---:B--2---:R-:W-:Y:S01]  /*4280*/  HMMA.16816.F32 R88, R12.reuse, R32, R88 ;  /* 0x000000200c58723c */ /* 0x044fe20000001858 */
[----:B------:R2:W1:Y:S05]  /*4290*/  MUFU.TANH R148, R55 ;  /* 0x0000003700947308 */ /* 0x00046a0000002400 */
[C---:B------:R-:W-:Y:S01]  /*42a0*/  HMMA.16816.F32 R84, R12.reuse, R34, R84 ;  /* 0x000000220c54723c */ /* 0x040fe20000001854 */
[----:B------:R-:W-:Y:S01]  /*42b0*/  FMUL.FTZ R24, R97, UR10 ;  /* 0x0000000a61187c20 */ /* 0x000fe20008410000 */
[----:B------:R-:W-:Y:S01]  /*42c0*/  FMUL.FTZ R96, R96, UR10 ;  /* 0x0000000a60607c20 */ /* 0x000fe20008410000 */
[----:B------:R-:W-:Y:S01]  /*42d0*/  FMUL.FTZ R98, R98, UR10 ;  /* 0x0000000a62627c20 */ /* 0x000fe20008410000 */
[----:B------:R-:W-:Y:S01]  /*42e0*/  FMUL.FTZ R99, R99, UR10 ;  /* 0x0000000a63637c20 */ /* 0x000fe20008410000 */
[----:B------:R2:W1:Y:S01]  /*42f0*/  MUFU.TANH R54, R48 ;  /* 0x0000003000367308 */ /* 0x0004620000002400 */
[----:B------:R-:W-:Y:S01]  /*4300*/  HMMA.16816.F32 R76, R12, R18, R76 ;  /* 0x000000120c4c723c */ /* 0x000fe2000000184c */
[----:B------:R-:W-:Y:S01]  /*4310*/  FMUL.FTZ R32, R92, UR10 ;  /* 0x0000000a5c207c20 */ /* 0x000fe20008410000 */
[----:B------:R-:W-:Y:S01]  /*4320*/  FMUL.FTZ R93, R93, UR10 ;  /* 0x0000000a5d5d7c20 */ /* 0x000fe20008410000 */
[----:B------:R-:W-:Y:S01]  /*4330*/  FMUL.FTZ R94, R94, UR10 ;  /* 0x0000000a5e5e7c20 */ /* 0x000fe20008410000 */
[----:B------:R-:W-:-:S02]  /*4340*/  FMUL.FTZ R95, R95, UR10 ;  /* 0x0000000a5f5f7c20 */ /* 0x000fc40008410000 */
[----:B------:R-:W-:Y:S01]  /*4350*/  FMUL.FTZ R11, R114, UR10 ;  /* 0x0000000a720b7c20 */ /* 0x000fe20008410000 */
[----:B------:R-:W-:Y:S01]  /*4360*/  FMUL.FTZ R9, R115, UR10 ;  /* 0x0000000a73097c20 */ /* 0x000fe20008410000 */
[----:B------:R-:W-:Y:S01]  /*4370*/  FMUL.FTZ R112, R112, UR10 ;  /* 0x0000000a70707c20 */ /* 0x000fe20008410000 */
[----:B------:R-:W-:Y:S01]  /*4380*/  FMUL.FTZ R113, R113, UR10 ;  /* 0x0000000a71717c20 */ /* 0x000fe20008410000 */
[----:B------:R2:W1:Y:S01]  /*4390*/  MUFU.TANH R248, R49 ;  /* 0x0000003100f87308 */ /* 0x0004620000002400 */
[----:B------:R-:W-:Y:S01]  /*43a0*/  IADD3 R13, R37, R8, -R138 ;  /* 0x00000008250d7210 */ /* 0x000fe20007ffe88a */
[----:B------:R-:W-:Y:S01]  /*43b0*/  FMUL.FTZ R88, R88, UR10 ;  /* 0x0000000a58587c20 */ /* 0x000fe20008410000 */
[----:B------:R-:W-:Y:S01]  /*43c0*/  FMUL.FTZ R89, R89, UR10 ;  /* 0x0000000a59597c20 */ /* 0x000fe20008410000 */
[----:B------:R-:W-:Y:S01]  /*43d0*/  FMUL.FTZ R90, R90, UR10 ;  /* 0x0000000a5a5a7c20 */ /* 0x000fe20008410000 */
[----:B------:R-:W-:Y:S01]  /*43e0*/  FMUL.FTZ R91, R91, UR10 ;  /* 0x0000000a5b5b7c20 */ /* 0x000fe20008410000 */
[----:B------:R-:W-:-:S02]  /*43f0*/  IMAD.IADD R136, R13, 0x1, R136 ;  /* 0x000000010d887824 */ /* 0x000fc400078e0288 */
[----:B------:R-:W-:Y:S01]  /*4400*/  FMUL.FTZ R84, R84, UR10 ;  /* 0x0000000a54547c20 */ /* 0x000fe20008410000 */
[----:B------:R-:W-:Y:S01]  /*4410*/  FMUL.FTZ R85, R85, UR10 ;  /* 0x0000000a55557c20 */ /* 0x000fe20008410000 */
[----:B------:R-:W-:Y:S01]  /*4420*/  FMUL.FTZ R86, R86, UR10 ;  /* 0x0000000a56567c20 */ /* 0x000fe20008410000 */
[----:B------:R-:W-:Y:S01]  /*4430*/  FMUL.FTZ R87, R87, UR10 ;  /* 0x0000000a57577c20 */ /* 0x000fe20008410000 */
[----:B------:R2:W1:Y:S01]  /*4440*/  MUFU.TANH R244, R50 ;  /* 0x0000003200f47308 */ /* 0x0004620000002400 */
[----:B------:R-:W-:Y:S02]  /*4450*/  IMAD.SHL.U32 R13, R4, 0x2, RZ ;  /* 0x00000002040d7824 */ /* 0x000fe400078e00ff */
[----:B------:R-:W-:Y:S01]  /*4460*/  FMUL.FTZ R76, R76, UR10 ;  /* 0x0000000a4c4c7c20 */ /* 0x000fe20008410000 */
[----:B------:R-:W-:Y:S01]  /*4470*/  FMUL.FTZ R77, R77, UR10 ;  /* 0x0000000a4d4d7c20 */ /* 0x000fe20008410000 */
[----:B------:R-:W-:Y:S01]  /*4480*/  FMUL.FTZ R78, R78, UR10 ;  /* 0x0000000a4e4e7c20 */ /* 0x000fe20008410000 */
[----:B------:R-:W-:Y:S01]  /*4490*/  FMUL.FTZ R79, R79, UR10 ;  /* 0x0000000a4f4f7c20 */ /* 0x000fe20008410000 */
[C---:B------:R-:W-:Y:S01]  /*44a0*/  VIMNMX R198, R136.reuse, R37, PT ;  /* 0x0000002588c67248 */ /* 0x040fe20003fe0100 */
[----:B------:R2:W1:Y:S01]  /*44b0*/  MUFU.TANH R152, R51 ;  /* 0x0000003300987308 */ /* 0x0004620000002400 */
[----:B------:R-:W-:-:S02]  /*44c0*/  VIADDMNMX R197, R136, 0x8, R37, PT ;  /* 0x0000000888c57846 */ /* 0x000fc40003800125 */
[----:B------:R-:W-:-:S05]  /*44d0*/  LOP3.LUT R13, R13, 0x6, RZ, 0xc0, !PT ;  /* 0x000000060d0d7812 */ /* 0x000fca00078ec0ff */
        /* <DEDUP_REMOVED lines=28> */
[----:B------:R2:W1:Y:S08]  /*46a0*/  MUFU.TANH R142, R76 ;  /* 0x0000004c008e7308 */ /* 0x0004700000002400 */
[----:B------:R2:W1:Y:S08]  /*46b0*/  MUFU.TANH R140, R77 ;  /* 0x0000004d008c7308 */ /* 0x0004700000002400 */
[----:B------:R2:W1:Y:S08]  /*46c0*/  MUFU.TANH R134, R78 ;  /* 0x0000004e00867308 */ /* 0x0004700000002400 */
[----:B------:R2:W1:Y:S01]  /*46d0*/  MUFU.TANH R132, R79 ;  /* 0x0000004f00847308 */ /* 0x0004620000002400 */
[----:B------:R-:W-:Y:S06]  /*46e0*/  BAR.SYNC.DEFER_BLOCKING 0x0 ;  /* 0x0000000000007b1d */ /* 0x000fec0000010000 */
[----:B---34-:R-:W-:Y:S05]  /*46f0*/  @!P2 BRA `(.L_x_2430) ;  /* 0x00000004009ca947 */ /* 0x018fea0003800000 */
[----:B------:R-:W-:Y:S05]  /*4700*/  @!P0 BRA `(.L_x_2431) ;  /* 0x0000000000ec8947 */ /* 0x000fea0003800000 */
[----:B------:R-:W3:Y:S01]  /*4710*/  LDC R7, c[0x0][0x380] ;  /* 0x0000e000ff077b82 */ /* 0x000ee20000000800 */
[----:B------:R-:W-:Y:S01]  /*4720*/  VIADD R12, R2, 0xffffff80 ;  /* 0xffffff80020c7836 */ /* 0x000fe20000000000 */
[----:B------:R-:W-:Y:S01]  /*4730*/  IABS R8, R2 ;  /* 0x0000000200087213 */ /* 0x000fe20000000000 */
[----:B------:R-:W-:-:S03]  /*4740*/  ULDC.64 UR6, c[0x0][0x230] ;  /* 0x00008c0000067ab9 */ /* 0x000fc60000000a00 */
[----:B------:R-:W-:Y:S02]  /*4750*/  IABS R6, R12 ;  /* 0x0000000c00067213 */ /* 0x000fe40000000000 */
[-C--:B---3--:R-:W-:Y:S02]  /*4760*/  IABS R4, R7.reuse ;  /* 0x0000000700047213 */ /* 0x088fe40000000000 */
[----:B------:R-:W-:Y:S02]  /*4770*/  LOP3.LUT R12, R12, R7, RZ, 0x3c, !PT ;  /* 0x000000070c0c7212 */ /* 0x000fe400078e3cff */
[----:B------:R-:W3:Y:S02]  /*4780*/  I2F.RP R10, R4 ;  /* 0x00000004000a7306 */ /* 0x000ee40000209400 */
[----:B------:R-:W-:-:S06]  /*4790*/  ISETP.GE.AND P1, PT, R12, RZ, PT ;  /* 0x000000ff0c00720c */ /* 0x000fcc0003f26270 */
[----:B---3--:R-:W3:Y:S02]  /*47a0*/  MUFU.RCP R16, R10 ;  /* 0x0000000a00107308 */ /* 0x008ee40000001000 */
[----:B---3--:R-:W-:-:S06]  /*47b0*/  VIADD R16, R16, 0xffffffe ;  /* 0x0ffffffe10107836 */ /* 0x008fcc0000000000 */
[----:B------:R-:W3:Y:S02]  /*47c0*/  F2I.FTZ.U32.TRUNC.NTZ R17, R16 ;  /* 0x0000001000117305 */ /* 0x000ee4000021f000 */
[----:B---3--:R-:W-:Y:S02]  /*47d0*/  IADD3 R15, RZ, -R17, RZ ;  /* 0x80000011ff0f7210 */ /* 0x008fe40007ffe0ff */
        /* <DEDUP_REMOVED lines=28> */
[----:B------:R-:W-:Y:S02]  /*49a0*/  IMAD.WIDE R18, R4, 0x4, R238 ;  /* 0x0000000404127825 */ /* 0x000fe400078e02ee */
[----:B------:R-:W3:Y:S04]  /*49b0*/  LDG.E R17, desc[UR12][R16.64] ;  /* 0x0000000c10117981 */ /* 0x000ee8000c1e1900 */
[----:B------:R-:W3:Y:S01]  /*49c0*/  LDG.E R8, desc[UR12][R18.64] ;  /* 0x0000000c12087981 */ /* 0x000ee2000c1e1900 */
[----:B------:R-:W-:-:S04]  /*49d0*/  IMAD.IADD R4, R15, 0x1, -R4 ;  /* 0x000000010f047824 */ /* 0x000fc800078e0a04 */
[----:B------:R-:W-:-:S05]  /*49e0*/  IMAD R7, R4, R7, -0x80 ;  /* 0xffffff8004077424 */ /* 0x000fca00078e0207 */
[----:B------:R-:W-:-:S05]  /*49f0*/  SHF.R.S32.HI R15, RZ, 0x1f, R7 ;  /* 0x0000001fff0f7819 */ /* 0x000fca0000011407 */
[-C--:B------:R-:W-:Y:S02]  /*4a00*/  IMAD R4, R15, R188.reuse, RZ ;  /* 0x000000bc0f047224 */ /* 0x080fe400078e02ff */
[----:B------:R-:W-:-:S04]  /*4a10*/  IMAD.WIDE.U32 R14, R7, R188, RZ ;  /* 0x000000bc070e7225 */ /* 0x000fc800078e00ff */
[----:B------:R-:W-:-:S04]  /*4a20*/  IMAD R4, R7, R189, R4 ;  /* 0x000000bd07047224 */ /* 0x000fc800078e0204 */
[----:B------:R-:W-:Y:S01]  /*4a30*/  IMAD.IADD R15, R15, 0x1, R4 ;  /* 0x000000010f0f7824 */ /* 0x000fe200078e0204 */
[----:B---3--:R-:W-:-:S04]  /*4a40*/  IADD3 R8, -R17, R8, RZ ;  /* 0x0000000811087210 */ /* 0x008fc80007ffe1ff */
[----:B------:R-:W-:Y:S01]  /*4a50*/  SHF.R.S32.HI R6, RZ, 0x1f, R8 ;  /* 0x0000001fff067819 */ /* 0x000fe20000011408 */
[----:B------:R-:W-:-:S04]  /*4a60*/  IMAD.WIDE.U32 R14, R8, UR6, R14 ;  /* 0x00000006080e7c25 */ /* 0x000fc8000f8e000e */
[----:B------:R-:W-:Y:S02]  /*4a70*/  IMAD R7, R6, UR6, RZ ;  /* 0x0000000606077c24 */ /* 0x000fe4000f8e02ff */
[----:B------:R-:W-:Y:S02]  /*4a80*/  IMAD.MOV.U32 R6, RZ, RZ, R14 ;  /* 0x000000ffff067224 */ /* 0x000fe400078e000e */
[----:B------:R-:W-:-:S05]  /*4a90*/  IMAD R7, R8, UR7, R7 ;  /* 0x0000000708077c24 */ /* 0x000fca000f8e0207 */
[----:B------:R-:W-:Y:S01]  /*4aa0*/  IADD3 R4, R15, R7, RZ ;  /* 0x000000070f047210 */ /* 0x000fe20007ffe0ff */
[----:B------:R-:W-:Y:S06]  /*4ab0*/  BRA `(.L_x_2432) ;  /* 0x0000000000087947 */ /* 0x000fec0003800000 */
.L_x_2431:
[----:B------:R-:W-:-:S04]  /*4ac0*/  LEA R6, -R188, RZ, 0x7 ;  /* 0x000000ffbc067211 */ /* 0x000fc800078e39ff */
[----:B------:R-:W-:-:S07]  /*4ad0*/  SHF.R.S32.HI R4, RZ, 0x1f, R6 ;  /* 0x0000001fff047819 */ /* 0x000fce0000011406 */
.L_x_2432:
[----:B------:R-:W3:Y:S01]  /*4ae0*/  LDC.64 R190, c[0x0][0x218] ;  /* 0x00008600ffbe7b82 */ /* 0x000ee20000000a00 */
[----:B------:R-:W-:Y:S01]  /*4af0*/  IADD3 R196, P1, R6, R196, RZ ;  /* 0x000000c406c47210 */ /* 0x000fe20007f3e0ff */
[----:B------:R-:W-:-:S04]  /*4b00*/  IMAD.SHL.U32 R7, R188, 0x20, RZ ;  /* 0x00000020bc077824 */ /* 0x000fc800078e00ff */
[----:B------:R-:W-:Y:S01]  /*4b10*/  IMAD.X R195, R4, 0x1, R195, P1 ;  /* 0x0000000104c37824 */ /* 0x000fe200008e06c3 */
[----:B------:R-:W-:Y:S02]  /*4b20*/  SHF.L.U64.HI R4, R188, 0x5, R189 ;  /* 0x00000005bc047819 */ /* 0x000fe400000102bd */
[----:B---3--:R-:W-:-:S04]  /*4b30*/  LEA R240, P2, R196, R190, 0x1 ;  /* 0x000000bec4f07211 */ /* 0x008fc800078408ff */
        /* <DEDUP_REMOVED lines=35> */
.L_x_2430:
[----:B------:R-:W-:Y:S01]  /*4d70*/  IMAD.IADD R2, R2, 0x1, R13 ;  /* 0x0000000102027824 */ /* 0x000fe200078e020d */
[----:B------:R-:W-:Y:S01]  /*4d80*/  ULDC UR6, c[0x0][0x2ec] ;  /* 0x0000bb0000067ab9 */ /* 0x000fe20000000800 */
[----:B------:R-:W-:Y:S02]  /*4d90*/  LEA R224, R224, UR4, 0x1 ;  /* 0x00000004e0e07c11 */ /* 0x000fe4000f8e08ff */
[C---:B------:R-:W-:Y:S02]  /*4da0*/  VIADD R4, R2.reuse, 0x1 ;  /* 0x0000000102047836 */ /* 0x040fe40000000000 */
[C---:B---3--:R-:W-:Y:S01]  /*4db0*/  VIADD R6, R2.reuse, 0x8 ;  /* 0x0000000802067836 */ /* 0x048fe20000000000 */
[----:B------:R-:W-:Y:S01]  /*4dc0*/  LDSM.16.MT88.4 R124, [R224+0xc000] ;  /* 0x00c00000e07c783b */ /* 0x000fe20000004200 */
[----:B------:R-:W-:Y:S01]  /*4dd0*/  VIADD R7, R2, 0x28 ;  /* 0x0000002802077836 */ /* 0x000fe20000000000 */
[-C--:B------:R-:W-:Y:S01]  /*4de0*/  ISETP.GE.AND P1, PT, R4, R198.reuse, PT ;  /* 0x000000c60400720c */ /* 0x080fe20003f26270 */
[----:B------:R-:W-:Y:S01]  /*4df0*/  VIADD R13, R2, 0x29 ;  /* 0x00000029020d7836 */ /* 0x000fe20000000000 */
[-C--:B------:R-:W-:Y:S01]  /*4e00*/  ISETP.GE.AND P3, PT, R4, R197.reuse, PT ;  /* 0x000000c50400720c */ /* 0x080fe20003f66270 */
[----:B------:R-:W-:Y:S01]  /*4e10*/  VIADD R4, R2, 0x9 ;  /* 0x0000000902047836 */ /* 0x000fe20000000000 */
[CC--:B------:R-:W-:Y:S01]  /*4e20*/  ISETP.GE.AND P6, PT, R6.reuse, R198.reuse, PT ;  /* 0x000000c60600720c */ /* 0x0c0fe20003fc6270 */
[--C-:B------:R-:W-:Y:S01]  /*4e30*/  IMAD R222, R5, 0x2, R224.reuse ;  /* 0x0000000205de7824 */ /* 0x100fe200078e02e0 */
[-C--:B------:R-:W-:Y:S01]  /*4e40*/  ISETP.GE.AND P4, PT, R6, R197.reuse, PT ;  /* 0x000000c50600720c */ /* 0x080fe20003f86270 */
[----:B------:R-:W-:Y:S01]  /*4e50*/  VIADD R6, R2, 0x10 ;  /* 0x0000001002067836 */ /* 0x000fe20000000000 */
[CC--:B------:R-:W-:Y:S01]  /*4e60*/  ISETP.GE.AND P5, PT, R4.reuse, R198.reuse, PT ;  /* 0x000000c60400720c */ /* 0x0c0fe20003fa6270 */
[----:B------:R-:W-:Y:S01]  /*4e70*/  IMAD R221, R3, 0x2, R224 ;  /* 0x0000000203dd7824 */ /* 0x000fe200078e02e0 */
[-C--:B------:R-:W-:Y:S01]  /*4e80*/  ISETP.GE.AND P2, PT, R4, R197.reuse, PT ;  /* 0x000000c50400720c */ /* 0x080fe20003f46270 */
[----:B------:R-:W-:Y:S01]  /*4e90*/  VIADD R4, R2, 0x11 ;  /* 0x0000001102047836 */ /* 0x000fe20000000000 */
[----:B------:R-:W-:Y:S01]  /*4ea0*/  FSEL R18, R69, -INF , !P1 ;  /* 0xff80000045127808 */ /* 0x000fe20004800000 */
[----:B------:R-:W-:Y:S01]  /*4eb0*/  LDSM.16.MT88.4 R116, [R222+0xc000] ;  /* 0x00c00000de74783b */ /* 0x000fe20000004200 */
[----:B------:R-:W-:Y:S01]  /*4ec0*/  FSEL R70, R70, -INF , !P3 ;  /* 0xff80000046467808 */ /* 0x000fe20005800000 */
[----:B------:R-:W-:Y:S01]  /*4ed0*/  IMAD R220, R3, 0x2, R222 ;  /* 0x0000000203dc7824 */ /* 0x000fe200078e02de */
[C---:B------:R-:W-:Y:S01]  /*4ee0*/  ISETP.GE.AND P1, PT, R6.reuse, R198, PT ;  /* 0x000000c60600720c */ /* 0x040fe20003f26270 */
[----:B------:R-:W-:Y:S01]  /*4ef0*/  LDSM.16.MT88.4 R108, [R221+0xc000] ;  /* 0x00c00000dd6c783b */ /* 0x000fe20000004200 */
[----:B------:R-:W-:Y:S01]  /*4f00*/  ISETP.GE.AND P3, PT, R6, R197, PT ;  /* 0x000000c50600720c */ /* 0x000fe20003f66270 */
[----:B------:R-:W-:Y:S01]  /*4f10*/  VIADD R6, R2, 0x18 ;  /* 0x0000001802067836 */ /* 0x000fe20000000000 */
[----:B------:R-:W-:Y:S01]  /*4f20*/  FSEL R20, R71, -INF , !P6 ;  /* 0xff80000047147808 */ /* 0x000fe20007000000 */
[----:B--2---:R-:W-:Y:S01]  /*4f30*/  LDSM.16.MT88.4 R92, [R224+0x10000] ;  /* 0x01000000e05c783b */ /* 0x004fe20000004200 */
[----:B------:R-:W-:-:S02]  /*4f40*/  FSEL R16, R81, -INF , !P4 ;  /* 0xff80000051107808 */ /* 0x000fc40006000000 */
[CC--:B------:R-:W-:Y:S01]  /*4f50*/  ISETP.GE.AND P6, PT, R4.reuse, R198.reuse, PT ;  /* 0x000000c60400720c */ /* 0x0c0fe20003fc6270 */
[----:B------:R-:W-:Y:S01]  /*4f60*/  LDSM.16.MT88.4 R84, [R222+0x10000] ;  /* 0x01000000de54783b */ /* 0x000fe20000004200 */
[-C--:B------:R-:W-:Y:S01]  /*4f70*/  ISETP.GE.AND P4, PT, R4, R197.reuse, PT ;  /* 0x000000c50400720c */ /* 0x080fe20003f86270 */
[----:B------:R-:W-:Y:S01]  /*4f80*/  VIADD R4, R2, 0x19 ;  /* 0x0000001902047836 */ /* 0x000fe20000000000 */
[----:B------:R-:W-:Y:S01]  /*4f90*/  FSEL R80, R80, -INF , !P5 ;  /* 0xff80000050507808 */ /* 0x000fe20006800000 */
[----:B------:R-:W-:Y:S01]  /*4fa0*/  LDSM.16.MT88.4 R100, [R220+0xc000] ;  /* 0x00c00000dc64783b */ /* 0x000fe20000004200 */
[----:B------:R-:W-:Y:S02]  /*4fb0*/  FSEL R104, R104, -INF , !P2 ;  /* 0xff80000068687808 */ /* 0x000fe40005000000 */
[C---:B------:R-:W-:Y:S01]  /*4fc0*/  ISETP.GE.AND P5, PT, R6.reuse, R198, PT ;  /* 0x000000c60600720c */ /* 0x040fe20003fa6270 */
[----:B------:R-:W-:Y:S01]  /*4fd0*/  LDSM.16.MT88.4 R76, [R221+0x10000] ;  /* 0x01000000dd4c783b */ /* 0x000fe20000004200 */
[----:B------:R-:W-:Y:S01]  /*4fe0*/  ISETP.GE.AND P2, PT, R6, R197, PT ;  /* 0x000000c50600720c */ /* 0x000fe20003f46270 */
[----:B------:R-:W-:Y:S01]  /*4ff0*/  VIADD R6, R2, 0x20 ;  /* 0x0000002002067836 */ /* 0x000fe20000000000 */
[----:B------:R-:W-:Y:S01]  /*5000*/  FSEL R82, R82, -INF , !P1 ;  /* 0xff80000052527808 */ /* 0x000fe20004800000 */
[----:B------:R-:W-:Y:S01]  /*5010*/  LDSM.16.MT88.4 R28, [R220+0x10000] ;  /* 0x01000000dc1c783b */ /* 0x000fe20000004200 */
[----:B------:R-:W-:-:S02]  /*5020*/  FSEL R8, R105, -INF , !P3 ;  /* 0xff80000069087808 */ /* 0x000fc40005800000 */
[CC--:B------:R-:W-:Y:S02]  /*5030*/  ISETP.GE.AND P1, PT, R4.reuse, R198.reuse, PT ;  /* 0x000000c60400720c */ /* 0x0c0fe40003f26270 */
[-C--:B------:R-:W-:Y:S01]  /*5040*/  ISETP.GE.AND P3, PT, R4, R197.reuse, PT ;  /* 0x000000c50400720c */ /* 0x080fe20003f66270 */
[----:B------:R-:W-:Y:S01]  /*5050*/  VIADD R4, R2, 0x21 ;  /* 0x0000002102047836 */ /* 0x000fe20000000000 */
[----:B------:R-:W-:Y:S02]  /*5060*/  FSEL R14, R83, -INF , !P6 ;  /* 0xff800000530e7808 */ /* 0x000fe40007000000 */
[----:B------:R-:W-:Y:S02]  /*5070*/  FSEL R106, R106, -INF , !P4 ;  /* 0xff8000006a6a7808 */ /* 0x000fe40006000000 */
[C---:B------:R-:W-:Y:S02]  /*5080*/  ISETP.GE.AND P6, PT, R6.reuse, R198, PT ;  /* 0x000000c60600720c */ /* 0x040fe40003fc6270 */
[----:B------:R-:W-:-:S02]  /*5090*/  ISETP.GE.AND P4, PT, R6, R197, PT ;  /* 0x000000c50600720c */ /* 0x000fc40003f86270 */
[----:B------:R-:W-:Y:S02]  /*50a0*/  FSEL R12, R64, -INF , !P5 ;  /* 0xff800000400c7808 */ /* 0x000fe40006800000 */
[----:B------:R-:W-:Y:S02]  /*50b0*/  FSEL R6, R66, -INF , !P2 ;  /* 0xff80000042067808 */ /* 0x000fe40005000000 */
[C---:B------:R-:W-:Y:S02]  /*50c0*/  ISETP.GE.AND P5, PT, R4.reuse, R198, PT ;  /* 0x000000c60400720c */ /* 0x040fe40003fa6270 */
[----:B------:R-:W-:Y:S02]  /*50d0*/  ISETP.GE.AND P2, PT, R4, R197, PT ;  /* 0x000000c50400720c */ /* 0x000fe40003f46270 */
[----:B------:R-:W-:Y:S02]  /*50e0*/  FSEL R10, R65, -INF , !P1 ;  /* 0xff800000410a7808 */ /* 0x000fe40004800000 */
[----:B------:R-:W-:-:S02]  /*50f0*/  FSEL R4, R67, -INF , !P3 ;  /* 0xff80000043047808 */ /* 0x000fc40005800000 */
[CC--:B------:R-:W-:Y:S02]  /*5100*/  ISETP.GE.AND P1, PT, R7.reuse, R198.reuse, PT ;  /* 0x000000c60700720c */ /* 0x0c0fe40003f26270 */
[----:B------:R-:W-:Y:S01]  /*5110*/  ISETP.GE.AND P3, PT, R7, R197, PT ;  /* 0x000000c50700720c */ /* 0x000fe20003f66270 */
[----:B------:R-:W-:Y:S01]  /*5120*/  VIADD R7, R2, 0x30 ;  /* 0x0000003002077836 */ /* 0x000fe20000000000 */
[----:B------:R-:W-:Y:S02]  /*5130*/  FSEL R37, R61, -INF , !P5 ;  /* 0xff8000003d257808 */ /* 0x000fe40006800000 */
[----:B------:R-:W-:Y:S02]  /*5140*/  FSEL R33, R63, -INF , !P2 ;  /* 0xff8000003f217808 */ /* 0x000fe40005000000 */
[----:B------:R-:W-:Y:S02]  /*5150*/  FSEL R50, R60, -INF , !P6 ;  /* 0xff8000003c327808 */ /* 0x000fe40007000000 */
[----:B------:R-:W-:-:S02]  /*5160*/  ISETP.GE.AND P5, PT, R7, R198, PT ;  /* 0x000000c60700720c */ /* 0x000fc40003fa6270 */
[-C--:B------:R-:W-:Y:S01]  /*5170*/  ISETP.GE.AND P2, PT, R7, R197.reuse, PT ;  /* 0x000000c50700720c */ /* 0x080fe20003f46270 */
[----:B------:R-:W-:Y:S01]  /*5180*/  VIADD R7, R2, 0x38 ;  /* 0x0000003802077836 */ /* 0x000fe20000000000 */
[CC--:B------:R-:W-:Y:S02]  /*5190*/  ISETP.GE.AND P6, PT, R13.reuse, R198.reuse, PT ;  /* 0x000000c60d00720c */ /* 0x0c0fe40003fc6270 */
[----:B------:R-:W-:Y:S02]  /*51a0*/  FSEL R48, R62, -INF , !P4 ;  /* 0xff8000003e307808 */ /* 0x000fe40006000000 */
[----:B------:R-:W-:Y:S01]  /*51b0*/  ISETP.GE.AND P4, PT, R13, R197, PT ;  /* 0x000000c50d00720c */ /* 0x000fe20003f86270 */
[----:B------:R-:W-:Y:S01]  /*51c0*/  VIADD R13, R2, 0x31 ;  /* 0x00000031020d7836 */ /* 0x000fe20000000000 */
[----:B------:R-:W-:Y:S02]  /*51d0*/  FSEL R35, R57, -INF , !P6 ;  /* 0xff80000039237808 */ /* 0x000fe40007000000 */
[----:B------:R-:W-:-:S02]  /*51e0*/  ISETP.GE.AND P6, PT, R7, R198, PT ;  /* 0x000000c60700720c */ /* 0x000fc40003fc6270 */
[----:B-1----:R-:W-:Y:S02]  /*51f0*/  FSEL R252, R59, -INF , !P4 ;  /* 0xff8000003bfc7808 */ /* 0x002fe40006000000 */
[----:B------:R-:W-:Y:S02]  /*5200*/  FSEL R46, R56, -INF , !P1 ;  /* 0xff800000382e7808 */ /* 0x000fe40004800000 */
[----:B------:R-:W-:Y:S02]  /*5210*/  FSEL R44, R58, -INF , !P3 ;  /* 0xff8000003a2c7808 */ /* 0x000fe40005800000 */
[----:B------:R-:W-:Y:S01]  /*5220*/  ISETP.GE.AND P4, PT, R7, R197, PT ;  /* 0x000000c50700720c */ /* 0x000fe20003f86270 */
[----:B------:R-:W-:Y:S01]  /*5230*/  VIADD R7, R2, 0x40 ;  /* 0x0000004002077836 */ /* 0x000fe20000000000 */
[----:B------:R-:W-:Y:S02]  /*5240*/  FSEL R40, R54, -INF , !P6 ;  /* 0xff80000036287808 */ /* 0x000fe40007000000 */
[----:B------:R-:W-:-:S02]  /*5250*/  ISETP.GE.AND P1, PT, R13, R198, PT ;  /* 0x000000c60d00720c */ /* 0x000fc40003f26270 */
[----:B------:R-:W-:Y:S01]  /*5260*/  ISETP.GE.AND P3, PT, R13, R197, PT ;  /* 0x000000c50d00720c */ /* 0x000fe20003f66270 */
[C---:B------:R-:W-:Y:S01]  /*5270*/  VIADD R13, R2.reuse, 0x39 ;  /* 0x00000039020d7836 */ /* 0x040fe20000000000 */
[-C--:B------:R-:W-:Y:S02]  /*5280*/  ISETP.GE.AND P6, PT, R2, R198.reuse, PT ;  /* 0x000000c60200720c */ /* 0x080fe40003fc6270 */
[----:B------:R-:W-:Y:S02]  /*5290*/  FSEL R250, R53, -INF , !P1 ;  /* 0xff80000035fa7808 */ /* 0x000fe40004800000 */
[----:B------:R-:W-:Y:S02]  /*52a0*/  FSEL R148, R148, -INF , !P3 ;  /* 0xff80000094947808 */ /* 0x000fe40005800000 */
[----:B------:R-:W-:Y:S02]  /*52b0*/  FSEL R0, R0, -INF , !P6 ;  /* 0xff80000000007808 */ /* 0x000fe40007000000 */
[----:B------:R-:W-:-:S02]  /*52c0*/  ISETP.GE.AND P1, PT, R7, R198, PT ;  /* 0x000000c60700720c */ /* 0x000fc40003f26270 */
[----:B------:R-:W-:Y:S01]  /*52d0*/  ISETP.GE.AND P3, PT, R7, R197, PT ;  /* 0x000000c50700720c */ /* 0x000fe20003f66270 */
[----:B------:R-:W-:Y:S01]  /*52e0*/  VIADD R7, R2, 0x41 ;  /* 0x0000004102077836 */ /* 0x000fe20000000000 */
[----:B------:R-:W-:Y:S02]  /*52f0*/  FMNMX.FTZ R15, R0, R18, !PT ;  /* 0x00000012000f7209 */ /* 0x000fe40007810000 */
[----:B------:R-:W-:Y:S02]  /*5300*/  FSEL R244, R244, -INF , !P4 ;  /* 0xff800000f4f47808 */ /* 0x000fe40006000000 */
[----:B------:R-:W-:Y:S02]  /*5310*/  ISETP.GE.AND P4, PT, R7, R198, PT ;  /* 0x000000c60700720c */ /* 0x000fe40003f86270 */
[----:B------:R-:W-:Y:S02]  /*5320*/  FMNMX.FTZ R15, R20, R15, !PT ;  /* 0x0000000f140f7209 */ /* 0x000fe40007810000 */
[----:B------:R-:W-:-:S02]  /*5330*/  FSEL R166, R166, -INF , !P4 ;  /* 0xff800000a6a67808 */ /* 0x000fc40006000000 */
[----:B------:R-:W-:Y:S02]  /*5340*/  FSEL R42, R52, -INF , !P5 ;  /* 0xff800000342a7808 */ /* 0x000fe40006800000 */
[----:B------:R-:W-:Y:S02]  /*5350*/  FSEL R246, R246, -INF , !P2 ;  /* 0xff800000f6f67808 */ /* 0x000fe40005000000 */
[----:B------:R-:W-:Y:S02]  /*5360*/  ISETP.GE.AND P4, PT, R2, R197, PT ;  /* 0x000000c50200720c */ /* 0x000fe40003f86270 */
[----:B------:R-:W-:Y:S02]  /*5370*/  FMNMX.FTZ R15, R80, R15, !PT ;  /* 0x0000000f500f7209 */ /* 0x000fe40007810000 */
[C---:B------:R-:W-:Y:S02]  /*5380*/  ISETP.GE.AND P5, PT, R13.reuse, R198, PT ;  /* 0x000000c60d00720c */ /* 0x040fe40003fa6270 */
[----:B------:R-:W-:Y:S01]  /*5390*/  ISETP.GE.AND P2, PT, R13, R197, PT ;  /* 0x000000c50d00720c */ /* 0x000fe20003f46270 */
[----:B------:R-:W-:Y:S01]  /*53a0*/  VIADD R13, R2, 0x48 ;  /* 0x00000048020d7836 */ /* 0x000fe20000000000 */
[----:B------:R-:W-:-:S02]  /*53b0*/  FMNMX.FTZ R15, R82, R15, !PT ;  /* 0x0000000f520f7209 */ /* 0x000fc40007810000 */
[----:B------:R-:W-:Y:S02]  /*53c0*/  FSEL R68, R68, -INF , !P4 ;  /* 0xff80000044447808 */ /* 0x000fe40006000000 */
        /* <DEDUP_REMOVED lines=19> */
[----:B------:R-:W-:Y:S02]  /*5500*/  FSEL R248, R248, -INF , !P5 ;  /* 0xff800000f8f87808 */ /* 0x000fe40006800000 */
[----:B------:R-:W-:Y:S01]  /*5510*/  ISETP.GE.AND P5, PT, R7, R197, PT ;  /* 0x000000c50700720c */ /* 0x000fe20003fa6270 */
[----:B------:R-:W-:Y:S01]  /*5520*/  VIADD R7, R2, 0x49 ;  /* 0x0000004902077836 */ /* 0x000fe20000000000 */
[----:B------:R-:W-:Y:S02]  /*5530*/  FMNMX.FTZ R19, R42, R19, !PT ;  /* 0x000000132a137209 */ /* 0x000fe40007810000 */
[----:B------:R-:W-:Y:S01]  /*5540*/  FMNMX.FTZ R22, R48, R13, !PT ;  /* 0x0000000d30167209 */ /* 0x000fe20007810000 */
[----:B------:R-:W-:Y:S01]  /*5550*/  VIADD R13, R2, 0x71 ;  /* 0x00000071020d7836 */ /* 0x000fe20000000000 */
[----:B------:R-:W-:-:S02]  /*5560*/  FSEL R202, R202, -INF , !P3 ;  /* 0xff800000caca7808 */ /* 0x000fc40005800000 */
[C---:B------:R-:W-:Y:S02]  /*5570*/  ISETP.GE.AND P6, PT, R7.reuse, R198, PT ;  /* 0x000000c60700720c */ /* 0x040fe40003fc6270 */
[----:B------:R-:W-:Y:S01]  /*5580*/  ISETP.GE.AND P3, PT, R7, R197, PT ;  /* 0x000000c50700720c */ /* 0x000fe20003f66270 */
[----:B------:R-:W-:Y:S01]  /*5590*/  VIADD R7, R2, 0x50 ;  /* 0x0000005002077836 */ /* 0x000fe20000000000 */
[----:B------:R-:W-:Y:S02]  /*55a0*/  FMNMX.FTZ R19, R250, R19, !PT ;  /* 0x00000013fa137209 */ /* 0x000fe40007810000 */
[----:B------:R-:W-:Y:S02]  /*55b0*/  FMNMX.FTZ R17, R33, R22, !PT ;  /* 0x0000001621117209 */ /* 0x000fe40007810000 */
[----:B------:R-:W-:Y:S02]  /*55c0*/  FMNMX.FTZ R19, R40, R19, !PT ;  /* 0x0000001328137209 */ /* 0x000fe40007810000 */
[----:B------:R-:W-:-:S02]  /*55d0*/  FMNMX.FTZ R17, R44, R17, !PT ;  /* 0x000000112c117209 */ /* 0x000fc40007810000 */
[----:B------:R-:W-:Y:S02]  /*55e0*/  FSEL R172, R172, -INF , !P5 ;  /* 0xff800000acac7808 */ /* 0x000fe40006800000 */
[----:B------:R-:W-:Y:S02]  /*55f0*/  FSEL R236, R236, -INF , !P2 ;  /* 0xff800000ecec7808 */ /* 0x000fe40005000000 */
        /* <DEDUP_REMOVED lines=11> */
[----:B------:R-:W-:-:S02]  /*56b0*/  FMNMX.FTZ R19, R166, R19, !PT ;  /* 0x00000013a6137209 */ /* 0x000fc40007810000 */
        /* <DEDUP_REMOVED lines=16> */
[----:B------:R-:W-:Y:S02]  /*57c0*/  FMNMX.FTZ R19, R184, R19, !PT ;  /* 0x00000013b8137209 */ /* 0x000fe40007810000 */
[----:B------:R-:W-:Y:S02]  /*57d0*/  FMNMX.FTZ R17, R202, R17, !PT ;  /* 0x00000011ca117209 */ /* 0x000fe40007810000 */
[----:B------:R-:W-:Y:S02]  /*57e0*/  FSEL R180, R180, -INF , !P1 ;  /* 0xff800000b4b47808 */ /* 0x000fe40004800000 */
[----:B------:R-:W-:-:S02]  /*57f0*/  ISETP.GE.AND P4, PT, R7, R198, PT ;  /* 0x000000c60700720c */ /* 0x000fc40003f86270 */
[----:B------:R-:W-:Y:S01]  /*5800*/  ISETP.GE.AND P1, PT, R7, R197, PT ;  /* 0x000000c50700720c */ /* 0x000fe20003f26270 */
[----:B------:R-:W-:Y:S01]  /*5810*/  VIADD R7, R2, 0x61 ;  /* 0x0000006102077836 */ /* 0x000fe20000000000 */
        /* <DEDUP_REMOVED lines=20> */
[-C--:B------:R-:W-:Y:S02]  /*5960*/  ISETP.GE.AND P4, PT, R7, R198.reuse, PT ;  /* 0x000000c60700720c */ /* 0x080fe40003f86270 */
[----:B------:R-:W-:Y:S02]  /*5970*/  FSEL R162, R162, -INF , !P5 ;  /* 0xff800000a2a27808 */ /* 0x000fe40006800000 */
[----:B------:R-:W-:Y:S02]  /*5980*/  FMNMX.FTZ R19, R164, R19, !PT ;  /* 0x00000013a4137209 */ /* 0x000fe40007810000 */
[----:B------:R-:W-:Y:S02]  /*5990*/  FMNMX.FTZ R17, R180, R17, !PT ;  /* 0x00000011b4117209 */ /* 0x000fe40007810000 */
[----:B------:R-:W-:-:S02]  /*59a0*/  ISETP.GE.AND P6, PT, R15, R198, PT ;  /* 0x000000c60f00720c */ /* 0x000fc40003fc6270 */
[----:B------:R-:W-:Y:S02]  /*59b0*/  FSEL R160, R160, -INF , !P4 ;  /* 0xff800000a0a07808 */ /* 0x000fe40006000000 */
[----:B------:R-:W-:Y:S02]  /*59c0*/  FMNMX.FTZ R19, R162, R19, !PT ;  /* 0x00000013a2137209 */ /* 0x000fe40007810000 */
[----:B------:R-:W-:Y:S02]  /*59d0*/  FMNMX.FTZ R17, R178, R17, !PT ;  /* 0x00000011b2117209 */ /* 0x000fe40007810000 */
[----:B------:R-:W-:Y:S02]  /*59e0*/  FSEL R158, R158, -INF , !P1 ;  /* 0xff8000009e9e7808 */ /* 0x000fe40004800000 */
        /* <DEDUP_REMOVED lines=15> */
[----:B------:R-:W-:Y:S02]  /*5ae0*/  FSEL R154, R154, -INF , !P2 ;  /* 0xff8000009a9a7808 */ /* 0x000fe40005000000 */
[----:B------:R-:W-:-:S02]  /*5af0*/  FMNMX.FTZ R17, R156, R17, !PT ;  /* 0x000000119c117209 */ /* 0x000fc40007810000 */
[----:B------:R-:W-:Y:S02]  /*5b00*/  FSEL R140, R140, -INF , !P6 ;  /* 0xff8000008c8c7808 */ /* 0x000fe40007000000 */
[----:B------:R-:W-:Y:S02]  /*5b10*/  FMNMX.FTZ R19, R142, R19, !PT ;  /* 0x000000138e137209 */ /* 0x000fe40007810000 */
[----:B------:R-:W-:Y:S02]  /*5b20*/  ISETP.GE.AND P2, PT, R15, R197, PT ;  /* 0x000000c50f00720c */ /* 0x000fe40003f46270 */
[----:B------:R-:W-:Y:S02]  /*5b30*/  FSEL R150, R150, -INF , !P1 ;  /* 0xff80000096967808 */ /* 0x000fe40004800000 */
[----:B------:R-:W-:Y:S02]  /*5b40*/  FMNMX.FTZ R17, R154, R17, !PT ;  /* 0x000000119a117209 */ /* 0x000fe40007810000 */
[----:B------:R-:W-:-:S02]  /*5b50*/  FMNMX.FTZ R15, R140, R19, !PT ;  /* 0x000000138c0f7209 */ /* 0x000fc40007810000 */
[----:B------:R-:W-:Y:S02]  /*5b60*/  ISETP.GE.AND P1, PT, R13, R197, PT ;  /* 0x000000c50d00720c */ /* 0x000fe40003f26270 */
[----:B------:R-:W-:Y:S01]  /*5b70*/  FSEL R138, R11, -INF , !P2 ;  /* 0xff8000000b8a7808 */ /* 0x000fe20005000000 */
[----:B------:R-:W1:Y:S01]  /*5b80*/  SHFL.BFLY PT, R22, R15, 0x2, 0x1f ;  /* 0x0c401f000f167f89 */ /* 0x000e6200000e0000 */
[----:B------:R-:W-:Y:S02]  /*5b90*/  FMNMX.FTZ R17, R150, R17, !PT ;  /* 0x0000001196117209 */ /* 0x000fe40007810000 */
[----:B------:R-:W-:Y:S02]  /*5ba0*/  ISETP.GE.AND P2, PT, R7, R197, PT ;  /* 0x000000c50700720c */ /* 0x000fe40003f46270 */
[----:B------:R-:W-:Y:S02]  /*5bb0*/  FSEL R136, R9, -INF , !P1 ;  /* 0xff80000009887808 */ /* 0x000fe40004800000 */
[----:B------:R-:W-:-:S02]  /*5bc0*/  FMNMX.FTZ R17, R138, R17, !PT ;  /* 0x000000118a117209 */ /* 0x000fc40007810000 */
[----:B------:R-:W-:Y:S02]  /*5bd0*/  ISETP.GE.AND P1, PT, R2, R197, PT ;  /* 0x000000c50200720c */ /* 0x000fe40003f26270 */
        /* <DEDUP_REMOVED lines=12> */
[----:B------:R-:W-:Y:S02]  /*5ca0*/  FMUL.FTZ R67, R2, UR6 ;  /* 0x0000000602437c20 */ /* 0x000fe40008410000 */
[----:B------:R-:W-:Y:S03]  /*5cb0*/  LDSM.16.MT88.4 R24, [R224+0xc800] ;  /* 0x00c80000e018783b */ /* 0x000fe60000004200 */
[----:B------:R-:W-:-:S05]  /*5cc0*/  FSEL R67, R67, RZ, P1 ;  /* 0x000000ff43437208 */ /* 0x000fca0000800000 */
        /* <DEDUP_REMOVED lines=30> */
[----:B------:R-:W-:Y:S01]  /*5eb0*/  LDSM.16.MT88.4 R16, [R221+0xc800] ;  /* 0x00c80000dd10783b */ /* 0x000fe20000004200 */
[--C-:B------:R-:W-:Y:S01]  /*5ec0*/  FFMA.FTZ R53, R106, UR6, -R65.reuse ;  /* 0x000000066a357c23 */ /* 0x100fe20008010841 */
[----:B------:R-:W2:Y:S01]  /*5ed0*/  MUFU.EX2 R59, R59 ;  /* 0x0000003b003b7308 */ /* 0x000ea20000000800 */
[----:B-1----:R-:W-:Y:S01]  /*5ee0*/  F2FP.F16.F32.PACK_AB R68, R63, R66 ;  /* 0x000000423f44723e */ /* 0x002fe200000000ff */
[----:B------:R-:W1:Y:S01]  /*5ef0*/  LDSM.16.MT88.4 R8, [R222+0xc800] ;  /* 0x00c80000de08783b */ /* 0x000e620000004200 */
        /* <DEDUP_REMOVED lines=11> */
[----:B------:R-:W-:Y:S01]  /*5fb0*/  FFMA.FTZ R152, R152, UR6, -R65 ;  /* 0x0000000698987c23 */ /* 0x000fe20008010841 */
[--C-:B------:R-:W-:Y:S01]  /*5fc0*/  FFMA.FTZ R166, R166, UR6, -R67.reuse ;  /* 0x00000006a6a67c23 */ /* 0x100fe20008010843 */
[----:B------:R-:W4:Y:S01]  /*5fd0*/  MUFU.EX2 R64, R64 ;  /* 0x0000004000407308 */ /* 0x000f220000000800 */
[----:B--2---:R-:W-:Y:S01]  /*5fe0*/  F2FP.F16.F32.PACK_AB R70, R59, R62 ;  /* 0x0000003e3b46723e */ /* 0x004fe200000000ff */
[--C-:B------:R-:W-:Y:S01]  /*5ff0*/  FFMA.FTZ R139, R236, UR6, -R67.reuse ;  /* 0x00000006ec8b7c23 */ /* 0x100fe20008010843 */
[----:B------:R-:W-:Y:S01]  /*6000*/  FFMA.FTZ R170, R170, UR6, -R67 ;  /* 0x00000006aaaa7c23 */ /* 0x000fe20008010843 */
[--C-:B------:R-:W-:Y:S01]  /*6010*/  FFMA.FTZ R141, R202, UR6, -R65.reuse ;  /* 0x00000006ca8d7c23 */ /* 0x100fe20008010841 */
[--C-:B------:R-:W-:Y:S01]  /*6020*/  FFMA.FTZ R172, R172, UR6, -R65.reuse ;  /* 0x00000006acac7c23 */ /* 0x100fe20008010841 */
[--C-:B------:R-:W-:Y:S01]  /*6030*/  FFMA.FTZ R143, R200, UR6, -R65.reuse ;  /* 0x00000006c88f7c23 */ /* 0x100fe20008010841 */
[----:B------:R-:W-:Y:S01]  /*6040*/  FFMA.FTZ R174, R174, UR6, -R65 ;  /* 0x00000006aeae7c23 */ /* 0x000fe20008010841 */
[----:B------:R-:W-:Y:S01]  /*6050*/  MUFU.EX2 R60, R60 ;  /* 0x0000003c003c7308 */ /* 0x000fe20000000800 */
[--C-:B------:R-:W-:Y:S01]  /*6060*/  FFMA.FTZ R145, R184, UR6, -R67.reuse ;  /* 0x00000006b8917c23 */ /* 0x100fe20008010843 */
[--C-:B------:R-:W-:Y:S01]  /*6070*/  FFMA.FTZ R184, R34, UR6, -R67.reuse ;  /* 0x0000000622b87c23 */ /* 0x100fe20008010843 */
[--C-:B------:R-:W-:Y:S01]  /*6080*/  FFMA.FTZ R147, R32, UR6, -R67.reuse ;  /* 0x0000000620937c23 */ /* 0x100fe20008010843 */
[----:B------:R-:W-:Y:S01]  /*6090*/  FFMA.FTZ R186, R186, UR6, -R67 ;  /* 0x00000006baba7c23 */ /* 0x000fe20008010843 */
[----:B------:R-:W-:Y:S01]  /*60a0*/  LDSM.16.MT88.4 R32, [R224+0x12000] ;  /* 0x01200000e020783b */ /* 0x000fe20000004200 */
[--C-:B------:R-:W-:Y:S01]  /*60b0*/  FFMA.FTZ R149, R182, UR6, -R65.reuse ;  /* 0x00000006b6957c23 */ /* 0x100fe20008010841 */
[--C-:B------:R-:W-:Y:S01]  /*60c0*/  FFMA.FTZ R180, R180, UR6, -R65.reuse ;  /* 0x00000006b4b47c23 */ /* 0x100fe20008010841 */
[----:B------:R-:W2:Y:S01]  /*60d0*/  MUFU.EX2 R57, R57 ;  /* 0x0000003900397308 */ /* 0x000ea20000000800 */
[----:B----4-:R-:W-:Y:S01]  /*60e0*/  F2FP.F16.F32.PACK_AB R69, R64, R61 ;  /* 0x0000003d4045723e */ /* 0x010fe200000000ff */
        /* <DEDUP_REMOVED lines=12> */
[--C-:B------:R-:W-:Y:S01]  /*61b0*/  FFMA.FTZ R134, R134, UR6, -R65.reuse ;  /* 0x0000000686867c23 */ /* 0x100fe20008010841 */
[----:B------:R-:W-:Y:S01]  /*61c0*/  FFMA.FTZ R243, R132, UR6, -R65 ;  /* 0x0000000684f37c23 */ /* 0x000fe20008010841 */
[----:B------:R-:W4:Y:S01]  /*61d0*/  MUFU.EX2 R58, R58 ;  /* 0x0000003a003a7308 */ /* 0x000f220000000800 */
[----:B--2---:R-:W-:Y:S01]  /*61e0*/  F2FP.F16.F32.PACK_AB R71, R57, R60 ;  /* 0x0000003c3947723e */ /* 0x004fe200000000ff */
[----:B------:R-:W-:Y:S01]  /*61f0*/  FADD.FTZ R63, R66, R63 ;  /* 0x0000003f423f7221 */ /* 0x000fe20000010000 */
[----:B------:R-:W-:Y:S01]  /*6200*/  FADD.FTZ R61, R61, R64 ;  /* 0x000000403d3d7221 */ /* 0x000fe20000010000 */
[----:B------:R-:W-:-:S02]  /*6210*/  ISETP.GE.AND P1, PT, R194, 0x2, PT ;  /* 0x00000002c200780c */ /* 0x000fc40003f26270 */
[----:B------:R-:W-:Y:S01]  /*6220*/  FADD.FTZ R62, R62, R63 ;  /* 0x0000003f3e3e7221 */ /* 0x000fe20000010000 */
[----:B------:R-:W-:Y:S01]  /*6230*/  FADD.FTZ R60, R60, R61 ;  /* 0x0000003d3c3c7221 */ /* 0x000fe20000010000 */
[----:B------:R-:W-:Y:S01]  /*6240*/  HMMA.16816.F32 R120, R68, R116, RZ ;  /* 0x000000744478723c */ /* 0x000fe200000018ff */
[----:B------:R-:W-:Y:S01]  /*6250*/  MUFU.EX2 R54, R54 ;  /* 0x0000003600367308 */ /* 0x000fe20000000800 */
[----:B------:R-:W-:Y:S01]  /*6260*/  FADD.FTZ R62, R59, R62 ;  /* 0x0000003e3b3e7221 */ /* 0x000fe20000010000 */
[----:B------:R-:W-:-:S03]  /*6270*/  FADD.FTZ R57, R57, R60 ;  /* 0x0000003c39397221 */ /* 0x000fc60000010000 */
[C---:B------:R-:W-:Y:S03]  /*6280*/  HMMA.16816.F32 R116, R68.reuse, R118, RZ ;  /* 0x000000764474723c */ /* 0x040fe600000018ff */
[----:B------:R-:W2:Y:S01]  /*6290*/  MUFU.EX2 R51, R51 ;  /* 0x0000003300337308 */ /* 0x000ea20000000800 */
[----:B----4-:R-:W-:Y:S02]  /*62a0*/  F2FP.F16.F32.PACK_AB R12, R58, R55 ;  /* 0x000000373a0c723e */ /* 0x010fe400000000ff */
[C---:B------:R-:W-:Y:S05]  /*62b0*/  HMMA.16816.F32 R128, R68.reuse, R124, RZ ;  /* 0x0000007c4480723c */ /* 0x040fea00000018ff */
[----:B------:R-:W-:Y:S01]  /*62c0*/  MUFU.EX2 R56, R56 ;  /* 0x0000003800387308 */ /* 0x000fe20000000800 */
[C---:B------:R-:W-:Y:S06]  /*62d0*/  HMMA.16816.F32 R112, R68.reuse, R108, RZ ;  /* 0x0000006c4470723c */ /* 0x040fec00000018ff */
[----:B------:R-:W-:Y:S01]  /*62e0*/  HMMA.16816.F32 R124, R68, R126, RZ ;  /* 0x0000007e447c723c */ /* 0x000fe200000018ff */
[----:B------:R-:W4:Y:S01]  /*62f0*/  MUFU.EX2 R53, R53 ;  /* 0x0000003500357308 */ /* 0x000f220000000800 */
[----:B--2---:R-:W-:-:S04]  /*6300*/  F2FP.F16.F32.PACK_AB R14, R51, R54 ;  /* 0x00000036330e723e */ /* 0x004fc800000000ff */
[C---:B------:R-:W-:Y:S03]  /*6310*/  HMMA.16816.F32 R108, R68.reuse, R110, RZ ;  /* 0x0000006e446c723c */ /* 0x040fe600000018ff */
[----:B------:R-:W-:Y:S03]  /*6320*/  MUFU.EX2 R52, R52 ;  /* 0x0000003400347308 */ /* 0x000fe60000000800 */
[C---:B------:R-:W-:Y:S05]  /*6330*/  HMMA.16816.F32 R96, R68.reuse, R92, RZ ;  /* 0x0000005c4460723c */ /* 0x040fea00000018ff */
[----:B------:R-:W2:Y:S01]  /*6340*/  MUFU.EX2 R49, R49 ;  /* 0x0000003100317308 */ /* 0x000ea20000000800 */
[----:B----4-:R-:W-:Y:S01]  /*6350*/  F2FP.F16.F32.PACK_AB R13, R53, R56 ;  /* 0x00000038350d723e */ /* 0x010fe200000000ff */
[----:B------:R-:W-:Y:S01]  /*6360*/  HMMA.16816.F32 R88, R68, R84, RZ ;  /* 0x000000544458723c */ /* 0x000fe200000018ff */
[----:B------:R-:W-:-:S04]  /*6370*/  FADD.FTZ R56, R56, R57 ;  /* 0x0000003938387221 */ /* 0x000fc80000010000 */
[----:B------:R-:W-:Y:S01]  /*6380*/  FADD.FTZ R53, R53, R56 ;  /* 0x0000003835357221 */ /* 0x000fe20000010000 */
[C---:B------:R-:W-:Y:S01]  /*6390*/  HMMA.16816.F32 R92, R68.reuse, R94, RZ ;  /* 0x0000005e445c723c */ /* 0x040fe200000018ff */
[----:B------:R-:W-:Y:S05]  /*63a0*/  MUFU.EX2 R50, R50 ;  /* 0x0000003200327308 */ /* 0x000fea0000000800 */
[----:B------:R-:W-:Y:S01]  /*63b0*/  HMMA.16816.F32 R84, R68, R86, RZ ;  /* 0x000000564454723c */ /* 0x000fe200000018ff */
[----:B--2---:R-:W-:Y:S02]  /*63c0*/  F2FP.F16.F32.PACK_AB R15, R49, R52 ;  /* 0x00000034310f723e */ /* 0x004fe400000000ff */
[----:B------:R-:W2:Y:S01]  /*63d0*/  MUFU.EX2 R47, R47 ;  /* 0x0000002f002f7308 */ /* 0x000ea20000000800 */
[----:B------:R-:W-:-:S02]  /*63e0*/  FADD.FTZ R52, R52, R53 ;  /* 0x0000003534347221 */ /* 0x000fc40000010000 */
[----:B------:R-:W-:Y:S02]  /*63f0*/  HMMA.16816.F32 R104, R68, R100, RZ ;  /* 0x000000644468723c */ /* 0x000fe400000018ff */
        /* <DEDUP_REMOVED lines=46> */
[----:B--2---:R-:W-:Y:S01]  /*66e0*/  F2FP.F16.F32.PACK_AB R24, R47, R50 ;  /* 0x000000322f18723e */ /* 0x004fe200000000ff */
[----:B------:R-:W2:Y:S01]  /*66f0*/  MUFU.EX2 R166, R166 ;  /* 0x000000a600a67308 */ /* 0x000ea20000000800 */
        /* <DEDUP_REMOVED lines=16> */
[----:B------:R-:W4:Y:S04]  /*6800*/  MUFU.EX2 R172, R172 ;  /* 0x000000ac00ac7308 */ /* 0x000f280000000800 */
[C---:B------:R-:W-:Y:S04]  /*6810*/  HMMA.16816.F32 R128, R24.reuse, R20, R128 ;  /* 0x000000141880723c */ /* 0x040fe80000001880 */
[----:B------:R-:W-:Y:S02]  /*6820*/  MUFU.EX2 R143, R143 ;  /* 0x0000008f008f7308 */ /* 0x000fe40000000800 */
[C---:B------:R-:W-:Y:S01]  /*6830*/  HMMA.16816.F32 R124, R24.reuse, R22, R124 ;  /* 0x00000016187c723c */ /* 0x040fe2000000187c */
[----:B------:R-:W2:Y:S05]  /*6840*/  LDSM.16.MT88.4 R20, [R224+0xd800] ;  /* 0x00d80000e014783b */ /* 0x000eaa0000004200 */
        /* <DEDUP_REMOVED lines=59> */
[C---:B----4-:R-:W-:Y:S01]  /*6c00*/  HMMA.16816.F32 R80, R8.reuse, R12, R80 ;  /* 0x0000000c0850723c */ /* 0x050fe20000001850 */
[----:B------:R-:W-:Y:S01]  /*6c10*/  F2FP.F16.F32.PACK_AB R22, R170, R139 ;  /* 0x0000008baa16723e */ /* 0x000fe200000000ff */
[----:B------:R-:W2:Y:S01]  /*6c20*/  MUFU.EX2 R159, R159 ;  /* 0x0000009f009f7308 */ /* 0x000ea20000000800 */
        /* <DEDUP_REMOVED lines=16> */
[C---:B-1----:R-:W-:Y:S06]  /*6d30*/  HMMA.16816.F32 R120, R20.reuse, R16, R120 ;  /* 0x000000101478723c */ /* 0x042fec0000001878 */
[C---:B------:R-:W-:Y:S01]  /*6d40*/  HMMA.16816.F32 R116, R20.reuse, R18, R116 ;  /* 0x000000121474723c */ /* 0x040fe20000001874 */
[----:B------:R-:W-:Y:S05]  /*6d50*/  LDSM.16.MT88.4 R16, [R224+0xe800] ;  /* 0x00e80000e010783b */ /* 0x000fea0000004200 */
[C---:B----4-:R-:W-:Y:S06]  /*6d60*/  HMMA.16816.F32 R112, R20.reuse, R12, R112 ;  /* 0x0000000c1470723c */ /* 0x050fec0000001870 */
        /* <DEDUP_REMOVED lines=65> */
[--C-:B------:R-:W-:Y:S01]  /*7180*/  FFMA.FTZ R34, R142, UR6, -R67.reuse ;  /* 0x000000068e227c23 */ /* 0x100fe20008010843 */
[----:B------:R-:W-:Y:S01]  /*7190*/  FFMA.FTZ R35, R140, UR6, -R67 ;  /* 0x000000068c237c23 */ /* 0x000fe20008010843 */
[----:B------:R-:W-:Y:S01]  /*71a0*/  FFMA.FTZ R67, R138, UR6, -R65 ;  /* 0x000000068a437c23 */ /* 0x000fe20008010841 */
[----:B------:R-:W-:Y:S02]  /*71b0*/  MUFU.EX2 R32, R32 ;  /* 0x0000002000207308 */ /* 0x000fe40000000800 */
[C---:B------:R-:W-:Y:S01]  /*71c0*/  HMMA.16816.F32 R84, R24.reuse, R10, R84 ;  /* 0x0000000a1854723c */ /* 0x040fe20000001854 */
[----:B------:R-:W1:Y:S05]  /*71d0*/  LDSM.16.MT88.4 R8, [R222+0xf800] ;  /* 0x00f80000de08783b */ /* 0x000e6a0000004200 */
[----:B------:R-:W4:Y:S01]  /*71e0*/  MUFU.EX2 R33, R33 ;  /* 0x0000002100217308 */ /* 0x000f220000000800 */
[C---:B--2---:R-:W-:Y:S06]  /*71f0*/  HMMA.16816.F32 R96, R24.reuse, R12, R96 ;  /* 0x0000000c1860723c */ /* 0x044fec0000001860 */
[C---:B------:R-:W-:Y:S01]  /*7200*/  HMMA.16816.F32 R92, R24.reuse, R14, R92 ;  /* 0x0000000e185c723c */ /* 0x040fe2000000185c */
[----:B------:R-:W-:Y:S01]  /*7210*/  MUFU.EX2 R34, R34 ;  /* 0x0000002200227308 */ /* 0x000fe20000000800 */
[----:B------:R-:W2:Y:S04]  /*7220*/  LDSM.16.MT88.4 R12, [R224+0xf800] ;  /* 0x00f80000e00c783b */ /* 0x000ea80000004200 */
[C---:B---3--:R-:W-:Y:S03]  /*7230*/  HMMA.16816.F32 R80, R24.reuse, R4, R80 ;  /* 0x000000041850723c */ /* 0x048fe60000001850 */
[----:B------:R-:W3:Y:S03]  /*7240*/  MUFU.EX2 R35, R35 ;  /* 0x0000002300237308 */ /* 0x000ee60000000800 */
[----:B------:R-:W-:Y:S01]  /*7250*/  HMMA.16816.F32 R76, R24, R6, R76 ;  /* 0x00000006184c723c */ /* 0x000fe2000000184c */
[----:B----4-:R-:W-:-:S04]  /*7260*/  F2FP.F16.F32.PACK_AB R4, R33, R32 ;  /* 0x000000202104723e */ /* 0x010fc800000000ff */
[----:B------:R-:W4:Y:S01]  /*7270*/  MUFU.EX2 R67, R67 ;  /* 0x0000004300437308 */ /* 0x000f220000000800 */
[----:B------:R-:W-:Y:S01]  /*7280*/  HMMA.16816.F32 R128, R24, R20, R128 ;  /* 0x000000141880723c */ /* 0x000fe20000001880 */
[----:B------:R-:W-:-:S05]  /*7290*/  F2FP.F16.F32.PACK_AB R7, R243, R134 ;  /* 0x00000086f307723e */ /* 0x000fca00000000ff */
[----:B------:R-:W-:Y:S01]  /*72a0*/  HMMA.16816.F32 R124, R24, R22, R124 ;  /* 0x00000016187c723c */ /* 0x000fe2000000187c */
[----:B------:R-:W-:Y:S01]  /*72b0*/  LDSM.16.MT88.4 R20, [R221+0xf800] ;  /* 0x00f80000dd14783b */ /* 0x000fe20000004200 */
[----:B---3--:R-:W-:-:S04]  /*72c0*/  F2FP.F16.F32.PACK_AB R6, R35, R34 ;  /* 0x000000222306723e */ /* 0x008fc800000000ff */
[----:B------:R-:W-:Y:S01]  /*72d0*/  HMMA.16816.F32 R104, R24, R16, R104 ;  /* 0x000000101868723c */ /* 0x000fe20000001868 */
[----:B----4-:R-:W-:Y:S01]  /*72e0*/  F2FP.F16.F32.PACK_AB R5, R136, R67 ;  /* 0x000000438805723e */ /* 0x010fe200000000ff */
[----:B------:R-:W-:-:S04]  /*72f0*/  FADD.FTZ R67, R67, R154 ;  /* 0x0000009a43437221 */ /* 0x000fc80000010000 */
[----:B------:R-:W-:Y:S01]  /*7300*/  HMMA.16816.F32 R100, R24, R18, R100 ;  /* 0x000000121864723c */ /* 0x000fe20000001864 */
[----:B------:R-:W3:Y:S01]  /*7310*/  LDSM.16.MT88.4 R16, [R220+0xf800] ;  /* 0x00f80000dc10783b */ /* 0x000ee20000004200 */
[----:B------:R-:W-:-:S04]  /*7320*/  FADD.FTZ R67, R136, R67 ;  /* 0x0000004388437221 */ /* 0x000fc80000010000 */
[----:B-1----:R-:W-:Y:S01]  /*7330*/  HMMA.16816.F32 R120, R4, R8, R120 ;  /* 0x000000080478723c */ /* 0x002fe20000001878 */
[----:B------:R-:W-:-:S04]  /*7340*/  FADD.FTZ R134, R134, R67 ;  /* 0x0000004386867221 */ /* 0x000fc80000010000 */
[----:B------:R-:W-:Y:S01]  /*7350*/  FADD.FTZ R243, R243, R134 ;  /* 0x00000086f3f37221 */ /* 0x000fe20000010000 */
[----:B--2---:R-:W-:Y:S01]  /*7360*/  HMMA.16816.F32 R128, R4, R12, R128 ;  /* 0x0000000c0480723c */ /* 0x004fe20000001880 */
        /* <DEDUP_REMOVED lines=11> */
[----:B------:R-:W-:Y:S01]  /*7420*/  HMMA.16816.F32 R68, R24, R30, R68 ;  /* 0x0000001e1844723c */ /* 0x000fe20000001844 */
[----:B------:R-:W-:-:S04]  /*7430*/  FADD.FTZ R46, R46, R47 ;  /* 0x0000002f2e2e7221 */ /* 0x000fc80000010000 */
[----:B------:R-:W-:Y:S01]  /*7440*/  FADD.FTZ R43, R43, R46 ;  /* 0x0000002e2b2b7221 */ /* 0x000fe20000010000 */
[----:B---3--:R-:W-:Y:S03]  /*7450*/  HMMA.16816.F32 R104, R4, R16, R104 ;  /* 0x000000100468723c */ /* 0x008fe60000001868 */
[----:B------:R-:W-:-:S03]  /*7460*/  FADD.FTZ R42, R42, R43 ;  /* 0x0000002b2a2a7221 */ /* 0x000fc60000010000 */
[C---:B------:R-:W-:Y:S01]  /*7470*/  HMMA.16816.F32 R100, R4.reuse, R18, R100 ;  /* 0x000000120464723c */ /* 0x040fe20000001864 */
        /* <DEDUP_REMOVED lines=96> */
.L_x_2434:
[----:B------:R-:W-:-:S04]  /*7a80*/  LEA R4, -R192, RZ, 0x7 ;  /* 0x000000ffc0047211 */ /* 0x000fc800078e39ff */
[----:B------:R-:W-:-:S07]  /*7a90*/  SHF.R.S32.HI R3, RZ, 0x1f, R4 ;  /* 0x0000001fff037819 */ /* 0x000fce0000011404 */
.L_x_2435:
        /* <DEDUP_REMOVED lines=16> */
[----:B------:R-:W-:Y:S01]  /*7ba0*/  IMAD.X R9, R7, 0x1, R4, P1 ;  /* 0x0000000107097824 */ /* 0x000fe200008e0604 */
[----:B------:R-:W-:-:S03]  /*7bb0*/  IADD3 R16, P1, R18, R5, RZ ;  /* 0x0000000512107210 */ /* 0x000fc60007f3e0ff */
        /* <DEDUP_REMOVED lines=8> */
[----:B------:R1:W-:Y:S02]  /*7c40*/  LDGSTS.E.BYPASS.LTC128B.128 [R237+0x10800], desc[UR12][R6.64+0x80] ;  /* 0x1080008006ed7fae */ /* 0x0003e4000b901d4c */
[--C-:B------:R-:W-:Y:S01]  /*7c50*/  IMAD.X R23, R21, 0x1, R4.reuse, P1 ;  /* 0x0000000115177824 */ /* 0x100fe200008e0604 */
[----:B------:R-:W-:Y:S01]  /*7c60*/  ISETP.GE.AND P1, PT, R194, 0x3, PT ;  /* 0x00000003c200780c */ /* 0x000fe20003f26270 */
[----:B------:R-:W-:Y:S02]  /*7c70*/  LDGSTS.E.BYPASS.LTC128B.128 [R237+0xd000], desc[UR12][R8.64] ;  /* 0x0d00000008ed7fae */ /* 0x000fe4000b901d4c */
[----:B------:R-:W-:-:S02]  /*7c80*/  IMAD.X R25, R23, 0x1, R4, P2 ;  /* 0x0000000117197824 */ /* 0x000fc400010e0604 */
[----:B------:R-:W-:Y:S04]  /*7c90*/  LDGSTS.E.BYPASS.LTC128B.128 [R237+0x11000], desc[UR12][R8.64+0x80] ;  /* 0x1100008008ed7fae */ /* 0x000fe8000b901d4c */
[----:B------:R-:W-:Y:S04]  /*7ca0*/  LDGSTS.E.BYPASS.LTC128B.128 [R237+0xd800], desc[UR12][R18.64] ;  /* 0x0d80000012ed7fae */ /* 0x000fe8000b901d4c */
[----:B------:R-:W-:Y:S04]  /*7cb0*/  LDGSTS.E.BYPASS.LTC128B.128 [R237+0x11800], desc[UR12][R18.64+0x80] ;  /* 0x1180008012ed7fae */ /* 0x000fe8000b901d4c */
[----:B------:R-:W-:Y:S04]  /*7cc0*/  LDGSTS.E.BYPASS.LTC128B.128 [R237+0xe000], desc[UR12][R16.64] ;  /* 0x0e00000010ed7fae */ /* 0x000fe8000b901d4c */
        /* <DEDUP_REMOVED lines=8> */
[----:B------:R-:W4:Y:S04]  /*7d50*/  LDSM.16.M88.4 R12, [R229+0x4000] ;  /* 0x00400000e50c783b */ /* 0x000f280000000200 */
[----:B------:R-:W5:Y:S04]  /*7d60*/  LDSM.16.M88.4 R40, [R229+0x4800] ;  /* 0x00480000e528783b */ /* 0x000f680000000200 */
[----:B------:R-:W3:Y:S04]  /*7d70*/  LDSM.16.M88.4 R156, [R229+0x5000] ;  /* 0x00500000e59c783b */ /* 0x000ee80000000200 */
[----:B------:R-:W3:Y:S04]  /*7d80*/  LDSM.16.M88.4 R148, [R229+0x5800] ;  /* 0x00580000e594783b */ /* 0x000ee80000000200 */
[----:B------:R-:W3:Y:S04]  /*7d90*/  LDSM.16.M88.4 R140, [R229+0x6000] ;  /* 0x00600000e58c783b */ /* 0x000ee80000000200 */
[----:B------:R-:W3:Y:S04]  /*7da0*/  LDSM.16.M88.4 R132, [R229+0x6800] ;  /* 0x00680000e584783b */ /* 0x000ee80000000200 */
[----:B------:R-:W3:Y:S04]  /*7db0*/  LDSM.16.M88.4 R60, [R229+0x7000] ;  /* 0x00700000e53c783b */ /* 0x000ee80000000200 */
[----:B-1----:R-:W1:Y:S04]  /*7dc0*/  LDSM.16.M88.4 R4, [R229+0x7800] ;  /* 0x00780000e504783b */ /* 0x002e680000000200 */
[----:B------:R-:W-:Y:S04]  /*7dd0*/  LDSM.16.M88.4 R44, [R228] ;  /* 0x00000000e42c783b */ /* 0x000fe80000000200 */
[----:B--2---:R-:W2:Y:S04]  /*7de0*/  LDSM.16.M88.4 R20, [R227] ;  /* 0x00000000e314783b */ /* 0x004ea80000000200 */
[----:B------:R-:W2:Y:S01]  /*7df0*/  LDSM.16.M88.4 R176, [R218] ;  /* 0x00000000dab0783b */ /* 0x000ea20000000200 */
[C---:B----4-:R-:W-:Y:S03]  /*7e00*/  HMMA.16816.F32 R16, R52.reuse, R12, RZ ;  /* 0x0000000c3410723c */ /* 0x050fe600000018ff */
[----:B------:R-:W4:Y:S03]  /*7e10*/  LDSM.16.M88.4 R164, [R216] ;  /* 0x00000000d8a4783b */ /* 0x000f260000000200 */
[C---:B------:R-:W-:Y:S01]  /*7e20*/  HMMA.16816.F32 R12, R52.reuse, R14, RZ ;  /* 0x0000000e340c723c */ /* 0x040fe200000018ff */
[----:B------:R-:W4:Y:S04]  /*7e30*/  LDSM.16.M88.4 R8, [R219] ;  /* 0x00000000db08783b */ /* 0x000f280000000200 */
[----:B------:R-:W4:Y:S01]  /*7e40*/  LDSM.16.M88.4 R36, [R215] ;  /* 0x00000000d724783b */ /* 0x000f220000000200 */
[C---:B-----5:R-:W-:Y:S03]  /*7e50*/  HMMA.16816.F32 R28, R52.reuse, R40, RZ ;  /* 0x00000028341c723c */ /* 0x060fe600000018ff */
[----:B------:R-:W-:Y:S03]  /*7e60*/  LDSM.16.M88.4 R32, [R223+0x4000] ;  /* 0x00400000df20783b */ /* 0x000fe60000000200 */
[C---:B---3--:R-:W-:Y:S01]  /*7e70*/  HMMA.16816.F32 R160, R52.reuse, R156, RZ ;  /* 0x0000009c34a0723c */ /* 0x048fe200000018ff */
[----:B------:R-:W-:Y:S04]  /*7e80*/  LDSM.16.M88.4 R48, [R213] ;  /* 0x00000000d530783b */ /* 0x000fe80000000200 */
[----:B------:R-:W-:Y:S01]  /*7e90*/  LDSM.16.M88.4 R172, [R217] ;  /* 0x00000000d9ac783b */ /* 0x000fe20000000200 */
        /* <DEDUP_REMOVED lines=17> */
[----:B------:R-:W1:Y:S05]  /*7fb0*/  LDSM.16.M88.4 R4, [R226] ;  /* 0x00000000e204783b */ /* 0x000e6a0000000200 */
[C---:B--2---:R-:W-:Y:S06]  /*7fc0*/  HMMA.16816.F32 R16, R44.reuse, R20, R16 ;  /* 0x000000142c10723c */ /* 0x044fec0000001810 */
[C---:B------:R-:W-:Y:S01]  /*7fd0*/  HMMA.16816.F32 R12, R44.reuse, R22, R12 ;  /* 0x000000162c0c723c */ /* 0x040fe2000000180c */
[----:B------:R-:W2:Y:S05]  /*7fe0*/  LDSM.16.M88.4 R20, [R223+0x5000] ;  /* 0x00500000df14783b */ /* 0x000eaa0000000200 */
[C---:B------:R-:W-:Y:S06]  /*7ff0*/  HMMA.16816.F32 R160, R44.reuse, R176, R160 ;  /* 0x000000b02ca0723c */ /* 0x040fec00000018a0 */
[C---:B------:R-:W-:Y:S01]  /*8000*/  HMMA.16816.F32 R156, R44.reuse, R178, R156 ;  /* 0x000000b22c9c723c */ /* 0x040fe2000000189c */
[----:B------:R-:W-:Y:S05]  /*8010*/  LDSM.16.M88.4 R176, [R225] ;  /* 0x00000000e1b0783b */ /* 0x000fea0000000200 */
[C---:B----4-:R-:W-:Y:S06]  /*8020*/  HMMA.16816.F32 R144, R44.reuse, R164, R144 ;  /* 0x000000a42c90723c */ /* 0x050fec0000001890 */
[C---:B------:R-:W-:Y:S01]  /*8030*/  HMMA.16816.F32 R140, R44.reuse, R166, R140 ;  /* 0x000000a62c8c723c */ /* 0x040fe2000000188c */
[----:B------:R-:W3:Y:S05]  /*8040*/  LDSM.16.M88.4 R164, [R212] ;  /* 0x00000000d4a4783b */ /* 0x000eea0000000200 */
[C---:B------:R-:W-:Y:S06]  /*8050*/  HMMA.16816.F32 R28, R44.reuse, R8, R28 ;  /* 0x000000082c1c723c */ /* 0x040fec000000181c */
[C---:B------:R-:W-:Y:S01]  /*8060*/  HMMA.16816.F32 R40, R44.reuse, R10, R40 ;  /* 0x0000000a2c28723c */ /* 0x040fe20000001828 */
[----:B------:R-:W-:Y:S05]  /*8070*/  LDSM.16.M88.4 R8, [R223+0x5800] ;  /* 0x00580000df08783b */ /* 0x000fea0000000200 */
[C---:B------:R-:W-:Y:S06]  /*8080*/  HMMA.16816.F32 R136, R44.reuse, R36, R136 ;  /* 0x000000242c88723c */ /* 0x040fec0000001888 */
[----:B------:R-:W-:Y:S01]  /*8090*/  HMMA.16816.F32 R132, R44, R38, R132 ;  /* 0x000000262c84723c */ /* 0x000fe20000001884 */
[----:B------:R-:W4:Y:S05]  /*80a0*/  LDSM.16.M88.4 R36, [R223+0x6000] ;  /* 0x00600000df24783b */ /* 0x000f2a0000000200 */
[----:B-1----:R-:W-:Y:S06]  /*80b0*/  HMMA.16816.F32 R12, R4, R34, R12 ;  /* 0x00000022040c723c */ /* 0x002fec000000180c */
[C---:B------:R-:W-:Y:S06]  /*80c0*/  HMMA.16816.F32 R56, R44.reuse, R48, R56 ;  /* 0x000000302c38723c */ /* 0x040fec0000001838 */
[----:B------:R-:W-:Y:S01]  /*80d0*/  HMMA.16816.F32 R52, R44, R50, R52 ;  /* 0x000000322c34723c */ /* 0x000fe20000001834 */
[----:B------:R-:W-:Y:S05]  /*80e0*/  LDSM.16.M88.4 R48, [R230+0x2000] ;  /* 0x00200000e630783b */ /* 0x000fea0000000200 */
[----:B------:R-:W-:Y:S01]  /*80f0*/  HMMA.16816.F32 R16, R4, R32, R16 ;  /* 0x000000200410723c */ /* 0x000fe20000001810 */
[----:B------:R-:W1:Y:S05]  /*8100*/  LDSM.16.M88.4 R32, [R229+0x8000] ;  /* 0x00800000e520783b */ /* 0x000e6a0000000200 */
[C---:B------:R-:W-:Y:S06]  /*8110*/  HMMA.16816.F32 R152, R44.reuse, R172, R152 ;  /* 0x000000ac2c98723c */ /* 0x040fec0000001898 */
[----:B------:R-:W-:Y:S01]  /*8120*/  HMMA.16816.F32 R148, R44, R174, R148 ;  /* 0x000000ae2c94723c */ /* 0x000fe20000001894 */
[----:B------:R-:W-:Y:S05]  /*8130*/  LDSM.16.M88.4 R172, [R212+0x1000] ;  /* 0x00100000d4ac783b */ /* 0x000fea0000000200 */
[C---:B------:R-:W-:Y:S06]  /*8140*/  HMMA.16816.F32 R28, R4.reuse, R24, R28 ;  /* 0x00000018041c723c */ /* 0x040fec000000181c */
[C---:B------:R-:W-:Y:S01]  /*8150*/  HMMA.16816.F32 R40, R4.reuse, R26, R40 ;  /* 0x0000001a0428723c */ /* 0x040fe20000001828 */
[----:B------:R-:W5:Y:S05]  /*8160*/  LDSM.16.M88.4 R24, [R223+0x6800] ;  /* 0x00680000df18783b */ /* 0x000f6a0000000200 */
[C---:B--2---:R-:W-:Y:S06]  /*8170*/  HMMA.16816.F32 R160, R4.reuse, R20, R160 ;  /* 0x0000001404a0723c */ /* 0x044fec00000018a0 */
[----:B------:R-:W-:Y:S01]  /*8180*/  HMMA.16816.F32 R156, R4, R22, R156 ;  /* 0x00000016049c723c */ /* 0x000fe2000000189c */
[----:B------:R-:W2:Y:S05]  /*8190*/  LDSM.16.M88.4 R20, [R223+0x7000] ;  /* 0x00700000df14783b */ /* 0x000eaa0000000200 */
[----:B---3--:R-:W-:Y:S06]  /*81a0*/  HMMA.16816.F32 R12, R176, R166, R12 ;  /* 0x000000a6b00c723c */ /* 0x008fec000000180c */
[C---:B------:R-:W-:Y:S06]  /*81b0*/  HMMA.16816.F32 R64, R44.reuse, R168, R64 ;  /* 0x000000a82c40723c */ /* 0x040fec0000001840 */
[----:B------:R-:W-:Y:S01]  /*81c0*/  HMMA.16816.F32 R60, R44, R170, R60 ;  /* 0x000000aa2c3c723c */ /* 0x000fe2000000183c */
[----:B------:R-:W-:Y:S04]  /*81d0*/  LDSM.16.M88.4 R44, [R211] ;  /* 0x00000000d32c783b */ /* 0x000fe80000000200 */
[----:B------:R-:W-:Y:S01]  /*81e0*/  LDSM.16.M88.4 R168, [R212+0x1800] ;  /* 0x00180000d4a8783b */ /* 0x000fe20000000200 */
[C---:B----4-:R-:W-:Y:S06]  /*81f0*/  HMMA.16816.F32 R144, R4.reuse, R36, R144 ;  /* 0x000000240490723c */ /* 0x050fec0000001890 */
[----:B------:R-:W-:Y:S01]  /*8200*/  HMMA.16816.F32 R140, R4, R38, R140 ;  /* 0x00000026048c723c */ /* 0x000fe2000000188c */
[----:B------:R-:W3:Y:S05]  /*8210*/  LDSM.16.M88.4 R36, [R228+0x2000] ;  /* 0x00200000e424783b */ /* 0x000eea0000000200 */
[----:B------:R-:W-:Y:S01]  /*8220*/  HMMA.16816.F32 R16, R176, R164, R16 ;  /* 0x000000a4b010723c */ /* 0x000fe20000001810 */
[----:B------:R-:W-:Y:S05]  /*8230*/  LDSM.16.M88.4 R164, [R212+0x2000] ;  /* 0x00200000d4a4783b */ /* 0x000fea0000000200 */
[C---:B------:R-:W-:Y:S06]  /*8240*/  HMMA.16816.F32 R152, R4.reuse, R8, R152 ;  /* 0x000000080498723c */ /* 0x040fec0000001898 */
[----:B------:R-:W-:Y:S01]  /*8250*/  HMMA.16816.F32 R148, R4, R10, R148 ;  /* 0x0000000a0494723c */ /* 0x000fe20000001894 */
[----:B------:R-:W4:Y:S05]  /*8260*/  LDSM.16.M88.4 R8, [R223+0x7800] ;  /* 0x00780000df08783b */ /* 0x000f2a0000000200 */
[----:B-1----:R-:W-:Y:S06]  /*8270*/  HMMA.16816.F32 R12, R48, R34, R12 ;  /* 0x00000022300c723c */ /* 0x002fec000000180c */
[----:B------:R-:W-:Y:S06]  /*8280*/  HMMA.16816.F32 R28, R176, R184, R28 ;  /* 0x000000b8b01c723c */ /* 0x000fec000000181c */
[C---:B-----5:R-:W-:Y:S06]  /*8290*/  HMMA.16816.F32 R136, R4.reuse, R24, R136 ;  /* 0x000000180488723c */ /* 0x060fec0000001888 */
[C---:B------:R-:W-:Y:S01]  /*82a0*/  HMMA.16816.F32 R132, R4.reuse, R26, R132 ;  /* 0x0000001a0484723c */ /* 0x040fe20000001884 */
[----:B------:R-:W-:Y:S05]  /*82b0*/  LDSM.16.M88.4 R24, [R226+0x2000] ;  /* 0x00200000e218783b */ /* 0x000fea0000000200 */
[C---:B--2---:R-:W-:Y:S06]  /*82c0*/  HMMA.16816.F32 R64, R4.reuse, R20, R64 ;  /* 0x000000140440723c */ /* 0x044fec0000001840 */
[----:B------:R-:W-:Y:S01]  /*82d0*/  HMMA.16816.F32 R60, R4, R22, R60 ;  /* 0x00000016043c723c */ /* 0x000fe2000000183c */
[----:B------:R-:W1:Y:S05]  /*82e0*/  LDSM.16.M88.4 R20, [R223+0x8000] ;  /* 0x00800000df14783b */ /* 0x000e6a0000000200 */
[----:B------:R-:W-:Y:S01]  /*82f0*/  HMMA.16816.F32 R16, R48, R32, R16 ;  /* 0x000000203010723c */ /* 0x000fe20000001810 */
[----:B------:R-:W2:Y:S05]  /*8300*/  LDSM.16.M88.4 R32, [R210] ;  /* 0x00000000d220783b */ /* 0x000eaa0000000200 */
[----:B---3--:R-:W-:Y:S06]  /*8310*/  HMMA.16816.F32 R12, R36, R46, R12 ;  /* 0x0000002e240c723c */ /* 0x008fec000000180c */
[----:B------:R-:W-:Y:S06]  /*8320*/  HMMA.16816.F32 R40, R176, R186, R40 ;  /* 0x000000bab028723c */ /* 0x000fec0000001828 */
[----:B------:R-:W-:Y:S06]  /*8330*/  HMMA.16816.F32 R28, R48, R180, R28 ;  /* 0x000000b4301c723c */ /* 0x000fec000000181c */
[C---:B----4-:R-:W-:Y:S06]  /*8340*/  HMMA.16816.F32 R56, R4.reuse, R8, R56 ;  /* 0x000000080438723c */ /* 0x050fec0000001838 */
[----:B------:R-:W-:Y:S01]  /*8350*/  HMMA.16816.F32 R52, R4, R10, R52 ;  /* 0x0000000a0434723c */ /* 0x000fe20000001834 */
[----:B------:R-:W-:Y:S04]  /*8360*/  LDSM.16.M88.4 R8, [R225+0x2000] ;  /* 0x00200000e108783b */ /* 0x000fe80000000200 */
[----:B------:R-:W3:Y:S01]  /*8370*/  LDSM.16.M88.4 R4, [R212+0x4000] ;  /* 0x00400000d404783b */ /* 0x000ee20000000200 */
[----:B------:R-:W-:Y:S03]  /*8380*/  HMMA.16816.F32 R184, R176, R172, R160 ;  /* 0x000000acb0b8723c */ /* 0x000fe600000018a0 */
[----:B------:R-:W4:Y:S03]  /*8390*/  LDSM.16.M88.4 R160, [R223+0x8800] ;  /* 0x00880000dfa0783b */ /* 0x000f260000000200 */
[----:B------:R-:W-:Y:S01]  /*83a0*/  HMMA.16816.F32 R16, R36, R44, R16 ;  /* 0x0000002c2410723c */ /* 0x000fe20000001810 */
[----:B------:R-:W5:Y:S05]  /*83b0*/  LDSM.16.M88.4 R44, [R229+0x9000] ;  /* 0x00900000e52c783b */ /* 0x000f6a0000000200 */
[----:B-1----:R-:W-:Y:S06]  /*83c0*/  HMMA.16816.F32 R12, R24, R22, R12 ;  /* 0x00000016180c723c */ /* 0x002fec000000180c */
[----:B------:R-:W-:Y:S06]  /*83d0*/  HMMA.16816.F32 R40, R48, R182, R40 ;  /* 0x000000b63028723c */ /* 0x000fec0000001828 */
[----:B--2---:R-:W-:Y:S06]  /*83e0*/  HMMA.16816.F32 R28, R36, R32, R28 ;  /* 0x00000020241c723c */ /* 0x004fec000000181c */
[C---:B------:R-:W-:Y:S06]  /*83f0*/  HMMA.16816.F32 R156, R176.reuse, R174, R156 ;  /* 0x000000aeb09c723c */ /* 0x040fec000000189c */
[C---:B------:R-:W-:Y:S06]  /*8400*/  HMMA.16816.F32 R144, R176.reuse, R164, R144 ;  /* 0x000000a4b090723c */ /* 0x040fec0000001890 */
[----:B------:R-:W-:Y:S01]  /*8410*/  HMMA.16816.F32 R164, R176, R166, R140 ;  /* 0x000000a6b0a4723c */ /* 0x000fe2000000188c */
[----:B------:R-:W1:Y:S05]  /*8420*/  LDSM.16.M88.4 R140, [R212+0x4800] ;  /* 0x00480000d48c783b */ /* 0x000e6a0000000200 */
[----:B------:R-:W-:Y:S01]  /*8430*/  HMMA.16816.F32 R16, R24, R20, R16 ;  /* 0x000000141810723c */ /* 0x000fe20000001810 */
[----:B------:R-:W2:Y:S05]  /*8440*/  LDSM.16.M88.4 R20, [R209] ;  /* 0x00000000d114783b */ /* 0x000eaa0000000200 */
[----:B---3--:R-:W-:Y:S06]  /*8450*/  HMMA.16816.F32 R12, R8, R6, R12 ;  /* 0x00000006080c723c */ /* 0x008fec000000180c */
[----:B------:R-:W-:Y:S01]  /*8460*/  HMMA.16816.F32 R40, R36, R34, R40 ;  /* 0x000000222428723c */ /* 0x000fe20000001828 */
[----:B------:R-:W-:Y:S05]  /*8470*/  LDSM.16.M88.4 R32, [R212+0x5000] ;  /* 0x00500000d420783b */ /* 0x000fea0000000200 */
[----:B----4-:R-:W-:Y:S06]  /*8480*/  HMMA.16816.F32 R28, R24, R160, R28 ;  /* 0x000000a0181c723c */ /* 0x010fec000000181c */
[C---:B-----5:R-:W-:Y:S06]  /*8490*/  HMMA.16816.F32 R184, R48.reuse, R44, R184 ;  /* 0x0000002c30b8723c */ /* 0x060fec00000018b8 */
[----:B------:R-:W-:Y:S01]  /*84a0*/  HMMA.16816.F32 R156, R48, R46, R156 ;  /* 0x0000002e309c723c */ /* 0x000fe2000000189c */
[----:B------:R-:W-:Y:S01]  /*84b0*/  FMUL.FTZ R12, R12, UR10 ;  /* 0x0000000a0c0c7c20 */ /* 0x000fe20008410000 */
[----:B------:R-:W-:Y:S04]  /*84c0*/  LDSM.16.M88.4 R44, [R223+0x9800] ;  /* 0x00980000df2c783b */ /* 0x000fe80000000200 */
[----:B------:R-:W-:Y:S01]  /*84d0*/  HMMA.16816.F32 R16, R8, R4, R16 ;  /* 0x000000040810723c */ /* 0x000fe20000001810 */
[----:B------:R-:W-:Y:S05]  /*84e0*/  LDSM.16.M88.4 R4, [R223+0x9000] ;  /* 0x00900000df04783b */ /* 0x000fea0000000200 */
[C---:B------:R-:W-:Y:S06]  /*84f0*/  HMMA.16816.F32 R152, R176.reuse, R168, R152 ;  /* 0x000000a8b098723c */ /* 0x040fec0000001898 */
[----:B------:R-:W-:Y:S01]  /*8500*/  HMMA.16816.F32 R148, R176, R170, R148 ;  /* 0x000000aab094723c */ /* 0x000fe20000001894 */
[----:B------:R-:W3:Y:S05]  /*8510*/  LDSM.16.M88.4 R168, [R229+0x9800] ;  /* 0x00980000e5a8783b */ /* 0x000eea0000000200 */
[----:B------:R-:W-:Y:S06]  /*8520*/  HMMA.16816.F32 R40, R24, R162, R40 ;  /* 0x000000a21828723c */ /* 0x000fec0000001828 */
[----:B-1----:R-:W-:Y:S01]  /*8530*/  HMMA.16816.F32 R28, R8, R140, R28 ;  /* 0x0000008c081c723c */ /* 0x002fe2000000181c */
[----:B------:R1:W-:Y:S01]  /*8540*/  MUFU.TANH R141, R12 ;  /* 0x0000000c008d7308 */ /* 0x0003e20000002400 */
[----:B------:R-:W-:Y:S01]  /*8550*/  FMUL.FTZ R162, R14, UR10 ;  /* 0x0000000a0ea27c20 */ /* 0x000fe20008410000 */
[----:B------:R-:W-:Y:S01]  /*8560*/  FMUL.FTZ R163, R15, UR10 ;  /* 0x0000000a0fa37c20 */ /* 0x000fe20008410000 */
[----:B------:R-:W-:Y:S01]  /*8570*/  FMUL.FTZ R3, R16, UR10 ;  /* 0x0000000a10037c20 */ /* 0x000fe20008410000 */
[----:B------:R-:W-:Y:S01]  /*8580*/  FMUL.FTZ R160, R17, UR10 ;  /* 0x0000000a11a07c20 */ /* 0x000fe20008410000 */
[C---:B--2---:R-:W-:Y:S01]  /*8590*/  HMMA.16816.F32 R184, R36.reuse, R20, R184 ;  /* 0x0000001424b8723c */ /* 0x044fe200000018b8 */
[----:B------:R-:W-:Y:S01]  /*85a0*/  FMUL.FTZ R140, R13, UR10 ;  /* 0x0000000a0d8c7c20 */ /* 0x000fe20008410000 */
[----:B------:R-:W-:Y:S01]  /*85b0*/  FMUL.FTZ R173, R18, UR10 ;  /* 0x0000000a12ad7c20 */ /* 0x000fe20008410000 */
[----:B------:R-:W-:Y:S01]  /*85c0*/  FMUL.FTZ R161, R19, UR10 ;  /* 0x0000000a13a17c20 */ /* 0x000fe20008410000 */
[----:B------:R-:W-:Y:S01]  /*85d0*/  MUFU.TANH R162, R162 ;  /* 0x000000a200a27308 */ /* 0x000fe20000002400 */
[----:B------:R-:W2:Y:S01]  /*85e0*/  LDSM.16.M88.4 R16, [R208] ;  /* 0x00000000d010783b */ /* 0x000ea20000000200 */
[----:B------:R-:W-:Y:S03]  /*85f0*/  HMMA.16816.F32 R156, R36, R22, R156 ;  /* 0x00000016249c723c */ /* 0x000fe6000000189c */
[----:B------:R-:W-:Y:S03]  /*8600*/  LDSM.16.M88.4 R20, [R212+0x2800] ;  /* 0x00280000d414783b */ /* 0x000fe60000000200 */
[----:B------:R-:W-:Y:S01]  /*8610*/  HMMA.16816.F32 R40, R8, R142, R40 ;  /* 0x0000008e0828723c */ /* 0x000fe20000001828 */
[----:B-1----:R-:W1:Y:S01]  /*8620*/  LDSM.16.M88.4 R12, [R229+0xa000] ;  /* 0x00a00000e50c783b */ /* 0x002e620000000200 */
[----:B------:R-:W4:Y:S04]  /*8630*/  MUFU.TANH R160, R160 ;  /* 0x000000a000a07308 */ /* 0x000f280000002400 */
[----:B------:R-:W-:Y:S01]  /*8640*/  FMUL.FTZ R28, R28, UR10 ;  /* 0x0000000a1c1c7c20 */ /* 0x000fe20008410000 */
[----:B------:R-:W-:Y:S01]  /*8650*/  FMUL.FTZ R29, R29, UR10 ;  /* 0x0000000a1d1d7c20 */ /* 0x000fe20008410000 */
[----:B------:R-:W-:-:S02]  /*8660*/  FMUL.FTZ R30, R30, UR10 ;  /* 0x0000000a1e1e7c20 */ /* 0x000fc40008410000 */
[----:B------:R-:W-:Y:S01]  /*8670*/  MUFU.TANH R142, R28 ;  /* 0x0000001c008e7308 */ /* 0x000fe20000002400 */
[----:B---3--:R-:W-:Y:S06]  /*8680*/  HMMA.16816.F32 R152, R48, R168, R152 ;  /* 0x000000a83098723c */ /* 0x008fec0000001898 */
[----:B------:R-:W-:Y:S01]  /*8690*/  HMMA.16816.F32 R184, R24, R4, R184 ;  /* 0x0000000418b8723c */ /* 0x000fe200000018b8 */
[----:B------:R-:W-:Y:S01]  /*86a0*/  MUFU.TANH R143, R29 ;  /* 0x0000001d008f7308 */ /* 0x000fe20000002400 */
[----:B------:R-:W-:-:S04]  /*86b0*/  FMUL.FTZ R168, R31, UR10 ;  /* 0x0000000a1fa87c20 */ /* 0x000fc80008410000 */
[----:B------:R-:W-:Y:S01]  /*86c0*/  HMMA.16816.F32 R156, R24, R6, R156 ;  /* 0x00000006189c723c */ /* 0x000fe2000000189c */
[----:B------:R-:W3:Y:S01]  /*86d0*/  LDSM.16.M88.4 R4, [R207] ;  /* 0x00000000cf04783b */ /* 0x000ee20000000200 */
[----:B------:R-:W-:Y:S01]  /*86e0*/  FMUL.FTZ R40, R40, UR10 ;  /* 0x0000000a28287c20 */ /* 0x000fe20008410000 */
[----:B------:R5:W-:Y:S01]  /*86f0*/  MUFU.TANH R169, R30 ;  /* 0x0000001e00a97308 */ /* 0x000be20000002400 */
[----:B------:R-:W-:Y:S01]  /*8700*/  FMUL.FTZ R41, R41, UR10 ;  /* 0x0000000a29297c20 */ /* 0x000fe20008410000 */
[----:B------:R-:W-:Y:S01]  /*8710*/  FMUL.FTZ R42, R42, UR10 ;  /* 0x0000000a2a2a7c20 */ /* 0x000fe20008410000 */
[----:B------:R-:W-:Y:S01]  /*8720*/  HMMA.16816.F32 R148, R48, R170, R148 ;  /* 0x000000aa3094723c */ /* 0x000fe20000001894 */
[----:B------:R-:W-:-:S04]  /*8730*/  FMUL.FTZ R43, R43, UR10 ;  /* 0x0000000a2b2b7c20 */ /* 0x000fc80008410000 */
[----:B------:R-:W4:Y:S01]  /*8740*/  MUFU.TANH R161, R161 ;  /* 0x000000a100a17308 */ /* 0x000f220000002400 */
[----:B--2---:R-:W-:Y:S06]  /*8750*/  HMMA.16816.F32 R152, R36, R16, R152 ;  /* 0x000000102498723c */ /* 0x004fec0000001898 */
[C---:B-1----:R-:W-:Y:S01]  /*8760*/  HMMA.16816.F32 R144, R48.reuse, R12, R144 ;  /* 0x0000000c3090723c */ /* 0x042fe20000001890 */
[----:B------:R-:W1:Y:S01]  /*8770*/  MUFU.TANH R140, R140 ;  /* 0x0000008c008c7308 */ /* 0x000e620000002400 */
[----:B-----5:R-:W-:Y:S04]  /*8780*/  LDSM.16.M88.4 R28, [R212+0x5800] ;  /* 0x00580000d41c783b */ /* 0x020fe80000000200 */
[----:B------:R-:W-:Y:S01]  /*8790*/  HMMA.16816.F32 R164, R48, R14, R164 ;  /* 0x0000000e30a4723c */ /* 0x000fe200000018a4 */
[----:B------:R-:W2:Y:S02]  /*87a0*/  LDSM.16.M88.4 R12, [R223+0xa000] ;  /* 0x00a00000df0c783b */ /* 0x000ea40000000200 */
[----:B------:R-:W5:Y:S03]  /*87b0*/  MUFU.TANH R163, R163 ;  /* 0x000000a300a37308 */ /* 0x000f660000002400 */
[----:B------:R-:W-:Y:S05]  /*87c0*/  HMMA.16816.F32 R184, R8, R32, R184 ;  /* 0x0000002008b8723c */ /* 0x000fea00000018b8 */
[----:B------:R-:W5:Y:S01]  /*87d0*/  MUFU.TANH R168, R168 ;  /* 0x000000a800a87308 */ /* 0x000f620000002400 */
[----:B------:R-:W-:Y:S01]  /*87e0*/  HMMA.16816.F32 R148, R36, R18, R148 ;  /* 0x000000122494723c */ /* 0x000fe20000001894 */
[----:B------:R-:W-:Y:S05]  /*87f0*/  LDSM.16.M88.4 R16, [R212+0x3000] ;  /* 0x00300000d410783b */ /* 0x000fea0000000200 */
[----:B------:R-:W-:Y:S01]  /*8800*/  HMMA.16816.F32 R156, R8, R34, R156 ;  /* 0x00000022089c723c */ /* 0x000fe2000000189c */
[----:B------:R-:W4:Y:S01]  /*8810*/  LDSM.16.M88.4 R32, [R229+0xa800] ;  /* 0x00a80000e520783b */ /* 0x000f220000000200 */
[----:B------:R-:W5:Y:S04]  /*8820*/  MUFU.TANH R40, R40 ;  /* 0x0000002800287308 */ /* 0x000f680000002400 */
[----:B---3--:R-:W-:Y:S04]  /*8830*/  HMMA.16816.F32 R144, R36, R4, R144 ;  /* 0x000000042490723c */ /* 0x008fe80000001890 */
[----:B------:R-:W-:Y:S02]  /*8840*/  MUFU.TANH R41, R41 ;  /* 0x0000002900297308 */ /* 0x000fe40000002400 */
[----:B------:R-:W-:Y:S01]  /*8850*/  HMMA.16816.F32 R136, R176, R20, R136 ;  /* 0x00000014b088723c */ /* 0x000fe20000001888 */
[----:B------:R-:W-:-:S05]  /*8860*/  FMUL.FTZ R170, R186, UR10 ;  /* 0x0000000abaaa7c20 */ /* 0x000fca0008410000 */
[----:B------:R-:W-:Y:S01]  /*8870*/  HMMA.16816.F32 R132, R176, R22, R132 ;  /* 0x00000016b084723c */ /* 0x000fe20000001884 */
[----:B------:R-:W3:Y:S01]  /*8880*/  LDSM.16.M88.4 R20, [R212+0x6000] ;  /* 0x00600000d414783b */ /* 0x000ee20000000200 */
[----:B------:R-:W5:Y:S04]  /*8890*/  MUFU.TANH R42, R42 ;  /* 0x0000002a002a7308 */ /* 0x000f680000002400 */
[C---:B------:R-:W-:Y:S04]  /*88a0*/  HMMA.16816.F32 R152, R24.reuse, R44, R152 ;  /* 0x0000002c1898723c */ /* 0x040fe80000001898 */
[----:B------:R-:W5:Y:S02]  /*88b0*/  MUFU.TANH R43, R43 ;  /* 0x0000002b002b7308 */ /* 0x000f640000002400 */
[----:B------:R-:W-:Y:S01]  /*88c0*/  HMMA.16816.F32 R148, R24, R46, R148 ;  /* 0x0000002e1894723c */ /* 0x000fe20000001894 */
[----:B------:R-:W-:Y:S01]  /*88d0*/  FMUL.FTZ R44, R184, UR10 ;  /* 0x0000000ab82c7c20 */ /* 0x000fe20008410000 */
[----:B------:R-:W-:-:S04]  /*88e0*/  FMUL.FTZ R45, R185, UR10 ;  /* 0x0000000ab92d7c20 */ /* 0x000fc80008410000 */
[----:B------:R-:W-:Y:S01]  /*88f0*/  HMMA.16816.F32 R164, R36, R6, R164 ;  /* 0x0000000624a4723c */ /* 0x000fe200000018a4 */
[----:B------:R-:W1:Y:S01]  /*8900*/  LDSM.16.M88.4 R4, [R206] ;  /* 0x00000000ce04783b */ /* 0x000e620000000200 */
[----:B------:R-:W5:Y:S01]  /*8910*/  MUFU.TANH R44, R44 ;  /* 0x0000002c002c7308 */ /* 0x000f620000002400 */
[----:B------:R-:W-:Y:S01]  /*8920*/  FMUL.FTZ R46, R187, UR10 ;  /* 0x0000000abb2e7c20 */ /* 0x000fe20008410000 */
[----:B------:R-:W-:Y:S01]  /*8930*/  FMUL.FTZ R47, R156, UR10 ;  /* 0x0000000a9c2f7c20 */ /* 0x000fe20008410000 */
[----:B------:R-:W-:Y:S01]  /*8940*/  FMUL.FTZ R156, R157, UR10 ;  /* 0x0000000a9d9c7c20 */ /* 0x000fe20008410000 */
[----:B--2---:R-:W-:Y:S01]  /*8950*/  HMMA.16816.F32 R144, R24, R12, R144 ;  /* 0x0000000c1890723c */ /* 0x004fe20000001890 */
[----:B------:R-:W-:Y:S01]  /*8960*/  FMUL.FTZ R157, R158, UR10 ;  /* 0x0000000a9e9d7c20 */ /* 0x000fe20008410000 */
[----:B------:R-:W-:Y:S02]  /*8970*/  FMUL.FTZ R158, R159, UR10 ;  /* 0x0000000a9f9e7c20 */ /* 0x000fe40008410000 */
[----:B------:R-:W-:Y:S02]  /*8980*/  MUFU.TANH R45, R45 ;  /* 0x0000002d002d7308 */ /* 0x000fe40000002400 */
[----:B----4-:R-:W-:Y:S06]  /*8990*/  HMMA.16816.F32 R136, R48, R32, R136 ;  /* 0x000000203088723c */ /* 0x010fec0000001888 */
[C---:B------:R-:W-:Y:S01]  /*89a0*/  HMMA.16816.F32 R152, R8.reuse, R28, R152 ;  /* 0x0000001c0898723c */ /* 0x040fe20000001898 */
[----:B------:R-:W2:Y:S05]  /*89b0*/  MUFU.TANH R170, R170 ;  /* 0x000000aa00aa7308 */ /* 0x000eaa0000002400 */
[----:B------:R-:W-:Y:S01]  /*89c0*/  HMMA.16816.F32 R148, R8, R30, R148 ;  /* 0x0000001e0894723c */ /* 0x000fe20000001894 */
[----:B------:R-:W4:Y:S02]  /*89d0*/  LDSM.16.M88.4 R28, [R223+0xa800] ;  /* 0x00a80000df1c783b */ /* 0x000f240000000200 */
[----:B------:R-:W2:Y:S03]  /*89e0*/  MUFU.TANH R46, R46 ;  /* 0x0000002e002e7308 */ /* 0x000ea60000002400 */
[----:B------:R-:W-:Y:S01]  /*89f0*/  HMMA.16816.F32 R132, R48, R34, R132 ;  /* 0x000000223084723c */ /* 0x000fe20000001884 */
[----:B------:R-:W5:Y:S04]  /*8a00*/  LDSM.16.M88.4 R32, [R229+0xb000] ;  /* 0x00b00000e520783b */ /* 0x000f680000000200 */
[----:B------:R-:W2:Y:S01]  /*8a10*/  MUFU.TANH R47, R47 ;  /* 0x0000002f002f7308 */ /* 0x000ea20000002400 */
[----:B---3--:R-:W-:Y:S01]  /*8a20*/  HMMA.16816.F32 R144, R8, R20, R144 ;  /* 0x000000140890723c */ /* 0x008fe20000001890 */
[----:B------:R-:W3:Y:S05]  /*8a30*/  S2R R20, SR_TID.X ;  /* 0x0000000000147919 */ /* 0x000eea0000002100 */
[----:B------:R-:W-:Y:S01]  /*8a40*/  HMMA.16816.F32 R164, R24, R14, R164 ;  /* 0x0000000e18a4723c */ /* 0x000fe200000018a4 */
[----:B------:R-:W2:Y:S01]  /*8a50*/  LDSM.16.M88.4 R12, [R212+0x3800] ;  /* 0x00380000d40c783b */ /* 0x000ea20000000200 */
[----:B------:R-:W-:Y:S01]  /*8a60*/  FMUL.FTZ R154, R154, UR10 ;  /* 0x0000000a9a9a7c20 */ /* 0x000fe20008410000 */
[----:B------:R-:W-:Y:S01]  /*8a70*/  FMUL.FTZ R152, R152, UR10 ;  /* 0x0000000a98987c20 */ /* 0x000fe20008410000 */
[----:B------:R-:W-:Y:S01]  /*8a80*/  FMUL.FTZ R171, R155, UR10 ;  /* 0x0000000a9bab7c20 */ /* 0x000fe20008410000 */
[----:B------:R-:W-:Y:S01]  /*8a90*/  MUFU.TANH R156, R156 ;  /* 0x0000009c009c7308 */ /* 0x000fe20000002400 */
[C---:B-1----:R-:W-:Y:S01]  /*8aa0*/  HMMA.16816.F32 R136, R36.reuse, R4, R136 ;  /* 0x000000042488723c */ /* 0x042fe20000001888 */
[----:B------:R-:W-:Y:S01]  /*8ab0*/  FMUL.FTZ R148, R148, UR10 ;  /* 0x0000000a94947c20 */ /* 0x000fe20008410000 */
[----:B------:R-:W-:Y:S01]  /*8ac0*/  FMUL.FTZ R153, R153, UR10 ;  /* 0x0000000a99997c20 */ /* 0x000fe20008410000 */
[----:B------:R-:W-:Y:S01]  /*8ad0*/  FMUL.FTZ R151, R151, UR10 ;  /* 0x0000000a97977c20 */ /* 0x000fe20008410000 */
[----:B------:R-:W-:Y:S01]  /*8ae0*/  FMUL.FTZ R150, R150, UR10 ;  /* 0x0000000a96967c20 */ /* 0x000fe20008410000 */
[----:B------:R-:W-:Y:S01]  /*8af0*/  FMUL.FTZ R149, R149, UR10 ;  /* 0x0000000a95957c20 */ /* 0x000fe20008410000 */
[----:B------:R-:W-:Y:S01]  /*8b00*/  HMMA.16816.F32 R132, R36, R6, R132 ;  /* 0x000000062484723c */ /* 0x000fe20000001884 */
[----:B------:R-:W1:Y:S01]  /*8b10*/  LDSM.16.M88.4 R4, [R212+0x6800] ;  /* 0x00680000d404783b */ /* 0x000e620000000200 */
[----:B------:R-:W1:Y:S04]  /*8b20*/  MUFU.TANH R157, R157 ;  /* 0x0000009d009d7308 */ /* 0x000e680000002400 */
[C---:B------:R-:W-:Y:S01]  /*8b30*/  HMMA.16816.F32 R64, R176.reuse, R16, R64 ;  /* 0x00000010b040723c */ /* 0x040fe20000001840 */
[----:B------:R-:W-:Y:S01]  /*8b40*/  FMUL.FTZ R147, R147, UR10 ;  /* 0x0000000a93937c20 */ /* 0x000fe20008410000 */
[----:B------:R-:W-:Y:S01]  /*8b50*/  FMUL.FTZ R144, R144, UR10 ;  /* 0x0000000a90907c20 */ /* 0x000fe20008410000 */
[----:B------:R-:W-:Y:S01]  /*8b60*/  FMUL.FTZ R146, R146, UR10 ;  /* 0x0000000a92927c20 */ /* 0x000fe20008410000 */
[----:B------:R-:W1:Y:S01]  /*8b70*/  MUFU.TANH R158, R158 ;  /* 0x0000009e009e7308 */ /* 0x000e620000002400 */
[----:B------:R-:W-:Y:S01]  /*8b80*/  FMUL.FTZ R145, R145, UR10 ;  /* 0x0000000a91917c20 */ /* 0x000fe20008410000 */
[----:B------:R-:W-:Y:S01]  /*8b90*/  HMMA.16816.F32 R60, R176, R18, R60 ;  /* 0x00000012b03c723c */ /* 0x000fe2000000183c */
[----:B------:R-:W1:Y:S01]  /*8ba0*/  LDSM.16.M88.4 R16, [R205] ;  /* 0x00000000cd10783b */ /* 0x000e620000000200 */
[----:B---3--:R-:W-:-:S04]  /*8bb0*/  IMAD.SHL.U32 R20, R20, 0x2, RZ ;  /* 0x0000000214147824 */ /* 0x008fc800078e00ff */
[----:B----4-:R-:W-:Y:S01]  /*8bc0*/  HMMA.16816.F32 R136, R24, R28, R136 ;  /* 0x0000001c1888723c */ /* 0x010fe20000001888 */
[----:B------:R3:W-:Y:S01]  /*8bd0*/  MUFU.TANH R183, R147 ;  /* 0x0000009300b77308 */ /* 0x0007e20000002400 */
[----:B------:R-:W-:-:S04]  /*8be0*/  LOP3.LUT R20, R20, 0x6, RZ, 0xc0, !PT ;  /* 0x0000000614147812 */ /* 0x000fc800078ec0ff */
[----:B------:R-:W-:Y:S03]  /*8bf0*/  HMMA.16816.F32 R164, R8, R22, R164 ;  /* 0x0000001608a4723c */ /* 0x000fe600000018a4 */
[----:B------:R-:W4:Y:S03]  /*8c00*/  MUFU.TANH R154, R154 ;  /* 0x0000009a009a7308 */ /* 0x000f260000002400 */
[----:B-----5:R-:W-:Y:S05]  /*8c10*/  HMMA.16816.F32 R64, R48, R32, R64 ;  /* 0x000000203040723c */ /* 0x020fea0000001840 */
[----:B------:R-:W5:Y:S01]  /*8c20*/  MUFU.TANH R152, R152 ;  /* 0x0000009800987308 */ /* 0x000f620000002400 */
[C---:B--2---:R-:W-:Y:S06]  /*8c30*/  HMMA.16816.F32 R56, R176.reuse, R12, R56 ;  /* 0x0000000cb038723c */ /* 0x044fec0000001838 */
[----:B------:R-:W-:Y:S01]  /*8c40*/  HMMA.16816.F32 R52, R176, R14, R52 ;  /* 0x0000000eb034723c */ /* 0x000fe20000001834 */
[----:B------:R-:W2:Y:S01]  /*8c50*/  LDSM.16.M88.4 R12, [R223+0xb000] ;  /* 0x00b00000df0c783b */ /* 0x000ea20000000200 */
[----:B------:R-:W5:Y:S04]  /*8c60*/  MUFU.TANH R171, R171 ;  /* 0x000000ab00ab7308 */ /* 0x000f680000002400 */
[----:B------:R-:W-:Y:S01]  /*8c70*/  HMMA.16816.F32 R132, R24, R30, R132 ;  /* 0x0000001e1884723c */ /* 0x000fe20000001884 */
[----:B------:R-:W-:Y:S01]  /*8c80*/  IMAD R178, R235, 0x80, R20 ;  /* 0x00000080ebb27824 */ /* 0x000fe200078e0214 */
[----:B------:R-:W-:Y:S01]  /*8c90*/  LDSM.16.M88.4 R28, [R212+0x7000] ;  /* 0x00700000d41c783b */ /* 0x000fe20000000200 */
[----:B------:R-:W-:Y:S01]  /*8ca0*/  FMUL.FTZ R164, R164, UR10 ;  /* 0x0000000aa4a47c20 */ /* 0x000fe20008410000 */
[----:B------:R-:W5:Y:S01]  /*8cb0*/  MUFU.TANH R148, R148 ;  /* 0x0000009400947308 */ /* 0x000f620000002400 */
[----:B------:R-:W-:Y:S01]  /*8cc0*/  FMUL.FTZ R165, R165, UR10 ;  /* 0x0000000aa5a57c20 */ /* 0x000fe20008410000 */
[----:B------:R-:W3:Y:S01]  /*8cd0*/  LDSM.16.M88.4 R20, [R229+0xb800] ;  /* 0x00b80000e514783b */ /* 0x000ee20000000200 */
[----:B-1----:R-:W-:Y:S01]  /*8ce0*/  HMMA.16816.F32 R136, R8, R4, R136 ;  /* 0x000000040888723c */ /* 0x002fe20000001888 */
[----:B------:R-:W-:-:S04]  /*8cf0*/  FMUL.FTZ R166, R166, UR10 ;  /* 0x0000000aa6a67c20 */ /* 0x000fc80008410000 */
[----:B------:R-:W1:Y:S01]  /*8d00*/  MUFU.TANH R153, R153 ;  /* 0x0000009900997308 */ /* 0x000e620000002400 */
[----:B------:R-:W-:Y:S01]  /*8d10*/  HMMA.16816.F32 R64, R36, R16, R64 ;  /* 0x000000102440723c */ /* 0x000fe20000001840 */
[C---:B------:R-:W-:Y:S02]  /*8d20*/  VIADD R4, R178.reuse, 0x1 ;  /* 0x00000001b2047836 */ /* 0x040fe40000000000 */
[----:B------:R-:W-:-:S03]  /*8d30*/  VIADD R5, R178, 0x8 ;  /* 0x00000008b2057836 */ /* 0x000fc60000000000 */
[CC--:B------:R-:W-:Y:S01]  /*8d40*/  ISETP.GE.AND P2, PT, R4.reuse, R198.reuse, PT ;  /* 0x000000c60400720c */ /* 0x0c0fe20003f46270 */
[----:B------:R-:W-:Y:S01]  /*8d50*/  HMMA.16816.F32 R60, R48, R34, R60 ;  /* 0x00000022303c723c */ /* 0x000fe2000000183c */
[-C--:B------:R-:W-:Y:S01]  /*8d60*/  ISETP.GE.AND P3, PT, R4, R197.reuse, PT ;  /* 0x000000c50400720c */ /* 0x080fe20003f66270 */
[----:B------:R-:W-:Y:S01]  /*8d70*/  VIADD R4, R178, 0x9 ;  /* 0x00000009b2047836 */ /* 0x000fe20000000000 */
[----:B------:R-:W-:Y:S01]  /*8d80*/  FSEL R180, R160, -INF , !P2 ;  /* 0xff800000a0b47808 */ /* 0x000fe20005000000 */
[----:B------:R-:W-:Y:S01]  /*8d90*/  VIADD R16, R178, 0x11 ;  /* 0x00000011b2107836 */ /* 0x000fe20000000000 */
[-C--:B------:R-:W-:Y:S01]  /*8da0*/  ISETP.GE.AND P5, PT, R5, R198.reuse, PT ;  /* 0x000000c60500720c */ /* 0x080fe20003fa6270 */
[----:B------:R-:W-:Y:S01]  /*8db0*/  HMMA.16816.F32 R132, R8, R6, R132 ;  /* 0x000000060884723c */ /* 0x000fe20000001884 */
[CC--:B------:R-:W-:Y:S01]  /*8dc0*/  ISETP.GE.AND P4, PT, R4.reuse, R198.reuse, PT ;  /* 0x000000c60400720c */ /* 0x0c0fe20003f86270 */
[----:B------:R-:W1:Y:S01]  /*8dd0*/  MUFU.TANH R159, R150 ;  /* 0x00000096009f7308 */ /* 0x000e620000002400 */
[-C--:B------:R-:W-:Y:S01]  /*8de0*/  ISETP.GE.AND P2, PT, R4, R197.reuse, PT ;  /* 0x000000c50400720c */ /* 0x080fe20003f46270 */
[----:B------:R-:W-:Y:S01]  /*8df0*/  VIADD R4, R178, 0x10 ;  /* 0x00000010b2047836 */ /* 0x000fe20000000000 */
[----:B------:R-:W-:Y:S01]  /*8e00*/  FSEL R179, R161, -INF , !P3 ;  /* 0xff800000a1b37808 */ /* 0x000fe20005800000 */
[----:B------:R-:W-:Y:S01]  /*8e10*/  FMUL.FTZ R160, R167, UR10 ;  /* 0x0000000aa7a07c20 */ /* 0x000fe20008410000 */
[----:B------:R-:W-:Y:S01]  /*8e20*/  FSEL R182, R141, -INF , !P5 ;  /* 0xff8000008db67808 */ /* 0x000fe20006800000 */
[----:B------:R-:W-:Y:S01]  /*8e30*/  FMUL.FTZ R139, R139, UR10 ;  /* 0x0000000a8b8b7c20 */ /* 0x000fe20008410000 */
[-C--:B------:R-:W-:Y:S01]  /*8e40*/  ISETP.GE.AND P6, PT, R5, R197.reuse, PT ;  /* 0x000000c50500720c */ /* 0x080fe20003fc6270 */
[----:B------:R-:W1:Y:S01]  /*8e50*/  MUFU.TANH R155, R149 ;  /* 0x00000095009b7308 */ /* 0x000e620000002400 */
[CC--:B------:R-:W-:Y:S01]  /*8e60*/  ISETP.GE.AND P3, PT, R4.reuse, R198.reuse, PT ;  /* 0x000000c60400720c */ /* 0x0c0fe20003f66270 */
[----:B--2---:R-:W-:Y:S01]  /*8e70*/  HMMA.16816.F32 R64, R24, R12, R64 ;  /* 0x0000000c1840723c */ /* 0x004fe20000001840 */
[-C--:B------:R-:W-:Y:S01]  /*8e80*/  ISETP.GE.AND P5, PT, R4, R197.reuse, PT ;  /* 0x000000c50400720c */ /* 0x080fe20003fa6270 */
[----:B------:R-:W-:Y:S01]  /*8e90*/  FMUL.FTZ R136, R136, UR10 ;  /* 0x0000000a88887c20 */ /* 0x000fe20008410000 */
[----:B------:R-:W2:Y:S01]  /*8ea0*/  LDSM.16.M88.4 R4, [R204] ;  /* 0x00000000cc04783b */ /* 0x000ea20000000200 */
[----:B------:R-:W-:Y:S01]  /*8eb0*/  FSEL R181, R162, -INF , !P6 ;  /* 0xff800000a2b57808 */ /* 0x000fe20007000000 */
[----:B------:R-:W-:Y:S01]  /*8ec0*/  FMUL.FTZ R162, R137, UR10 ;  /* 0x0000000a89a27c20 */ /* 0x000fe20008410000 */
[----:B------:R-:W-:Y:S01]  /*8ed0*/  FSEL R184, R140, -INF , !P4 ;  /* 0xff8000008cb87808 */ /* 0x000fe20006000000 */
[----:B------:R-:W-:Y:S01]  /*8ee0*/  VIADD R12, R178, 0x19 ;  /* 0x00000019b20c7836 */ /* 0x000fe20000000000 */
[C---:B---3--:R-:W-:Y:S01]  /*8ef0*/  HMMA.16816.F32 R56, R48.reuse, R20, R56 ;  /* 0x000000143038723c */ /* 0x048fe20000001838 */
[-C--:B------:R-:W-:Y:S01]  /*8f00*/  ISETP.GE.AND P6, PT, R16, R198.reuse, PT ;  /* 0x000000c61000720c */ /* 0x080fe20003fc6270 */
[----:B------:R-:W-:Y:S01]  /*8f10*/  FMUL.FTZ R137, R138, UR10 ;  /* 0x0000000a8a897c20 */ /* 0x000fe20008410000 */
[-C--:B------:R-:W-:Y:S01]  /*8f20*/  ISETP.GE.AND P4, PT, R16, R197.reuse, PT ;  /* 0x000000c51000720c */ /* 0x080fe20003f86270 */
[----:B------:R-:W-:Y:S01]  /*8f30*/  VIADD R16, R178, 0x18 ;  /* 0x00000018b2107836 */ /* 0x000fe20000000000 */
[----:B------:R-:W-:Y:S01]  /*8f40*/  FSEL R185, R163, -INF , !P2 ;  /* 0xff800000a3b97808 */ /* 0x000fe20005000000 */
[----:B------:R-:W-:Y:S01]  /*8f50*/  HMMA.16816.F32 R52, R48, R22, R52 ;  /* 0x000000163034723c */ /* 0x000fe20000001834 */
[----:B------:R-:W-:Y:S01]  /*8f60*/  FSEL R176, R142, -INF , !P3 ;  /* 0xff8000008eb07808 */ /* 0x000fe20005800000 */
[----:B------:R-:W3:Y:S01]  /*8f70*/  MUFU.TANH R151, R151 ;  /* 0x0000009700977308 */ /* 0x000ee20000002400 */
[----:B------:R-:W-:Y:S01]  /*8f80*/  FSEL R177, R169, -INF , !P5 ;  /* 0xff800000a9b17808 */ /* 0x000fe20006800000 */
[----:B------:R-:W-:Y:S01]  /*8f90*/  FMUL.FTZ R34, R135, UR10 ;  /* 0x0000000a87227c20 */ /* 0x000fe20008410000 */
[----:B------:R-:W-:Y:S01]  /*8fa0*/  FSEL R140, R143, -INF , !P6 ;  /* 0xff8000008f8c7808 */ /* 0x000fe20007000000 */
[----:B------:R-:W-:Y:S01]  /*8fb0*/  HMMA.16816.F32 R60, R36, R18, R60 ;  /* 0x00000012243c723c */ /* 0x000fe2000000183c */
[-C--:B------:R-:W-:Y:S01]  /*8fc0*/  ISETP.GE.AND P2, PT, R16, R198.reuse, PT ;  /* 0x000000c61000720c */ /* 0x080fe20003f46270 */
[----:B------:R-:W-:Y:S01]  /*8fd0*/  VIADD R23, R178, 0x31 ;  /* 0x00000031b2177836 */ /* 0x000fe20000000000 */
[-C--:B------:R-:W-:Y:S01]  /*8fe0*/  ISETP.GE.AND P3, PT, R16, R197.reuse, PT ;  /* 0x000000c51000720c */ /* 0x080fe20003f66270 */
[----:B------:R-:W3:Y:S01]  /*8ff0*/  MUFU.TANH R144, R144 ;  /* 0x0000009000907308 */ /* 0x000ee20000002400 */
[CC--:B------:R-:W-:Y:S01]  /*9000*/  ISETP.GE.AND P5, PT, R12.reuse, R198.reuse, PT ;  /* 0x000000c60c00720c */ /* 0x0c0fe20003fa6270 */
[----:B------:R-:W4:Y:S01]  /*9010*/  LDSM.16.M88.4 R16, [R223+0xb800] ;  /* 0x00b80000df10783b */ /* 0x000f220000000200 */
[-C--:B------:R-:W-:Y:S01]  /*9020*/  ISETP.GE.AND P6, PT, R12, R197.reuse, PT ;  /* 0x000000c50c00720c */ /* 0x080fe20003fc6270 */
[----:B------:R-:W-:Y:S01]  /*9030*/  VIADD R12, R178, 0x20 ;  /* 0x00000020b20c7836 */ /* 0x000fe20000000000 */
[----:B------:R-:W-:Y:S01]  /*9040*/  FSEL R175, R168, -INF , !P4 ;  /* 0xff800000a8af7808 */ /* 0x000fe20006000000 */
[----:B------:R-:W-:Y:S01]  /*9050*/  HMMA.16816.F32 R64, R8, R28, R64 ;  /* 0x0000001c0840723c */ /* 0x000fe20000001840 */
[----:B------:R-:W-:Y:S01]  /*9060*/  FSEL R174, R40, -INF , !P2 ;  /* 0xff80000028ae7808 */ /* 0x000fe20005000000 */
[----:B------:R-:W-:Y:S01]  /*9070*/  MUFU.TANH R172, R145 ;  /* 0x0000009100ac7308 */ /* 0x000fe20000002400 */
[-C--:B------:R-:W-:Y:S01]  /*9080*/  ISETP.GE.AND P4, PT, R12, R198.reuse, PT ;  /* 0x000000c60c00720c */ /* 0x080fe20003f86270 */
[----:B------:R-:W-:Y:S01]  /*9090*/  FMUL.FTZ R132, R132, UR10 ;  /* 0x0000000a84847c20 */ /* 0x000fe20008410000 */
[-C--:B------:R-:W-:Y:S01]  /*90a0*/  ISETP.GE.AND P2, PT, R12, R197.reuse, PT ;  /* 0x000000c50c00720c */ /* 0x080fe20003f46270 */
[----:B------:R-:W-:Y:S01]  /*90b0*/  VIADD R12, R178, 0x21 ;  /* 0x00000021b20c7836 */ /* 0x000fe20000000000 */
[----:B------:R-:W-:Y:S01]  /*90c0*/  FSEL R147, R42, -INF , !P3 ;  /* 0xff8000002a937808 */ /* 0x000fe20005800000 */
[----:B------:R-:W-:Y:S01]  /*90d0*/  VIADD R29, R178, 0x30 ;  /* 0x00000030b21d7836 */ /* 0x000fe20000000000 */
[----:B------:R-:W-:Y:S01]  /*90e0*/  FSEL R20, R41, -INF , !P5 ;  /* 0xff80000029147808 */ /* 0x000fe20006800000 */
[----:B------:R-:W3:Y:S01]  /*90f0*/  MUFU.TANH R164, R164 ;  /* 0x000000a400a47308 */ /* 0x000ee20000002400 */
[C---:B------:R-:W-:Y:S01]  /*9100*/  ISETP.GE.AND P3, PT, R12.reuse, R198, PT ;  /* 0x000000c60c00720c */ /* 0x040fe20003f66270 */
[----:B------:R-:W-:Y:S01]  /*9110*/  FMUL.FTZ R133, R133, UR10 ;  /* 0x0000000a85857c20 */ /* 0x000fe20008410000 */
[----:B------:R-:W-:Y:S01]  /*9120*/  ISETP.GE.AND P5, PT, R12, R197, PT ;  /* 0x000000c50c00720c */ /* 0x000fe20003fa6270 */
[----:B------:R-:W-:Y:S01]  /*9130*/  VIADD R12, R178, 0x28 ;  /* 0x00000028b20c7836 */ /* 0x000fe20000000000 */
[----:B--2---:R-:W-:Y:S01]  /*9140*/  HMMA.16816.F32 R56, R36, R4, R56 ;  /* 0x000000042438723c */ /* 0x004fe20000001838 */
[----:B------:R-:W-:-:S02]  /*9150*/  FSEL R21, R43, -INF , !P6 ;  /* 0xff8000002b157808 */ /* 0x000fc40007000000 */
[----:B------:R-:W-:Y:S01]  /*9160*/  FSEL R32, R44, -INF , !P4 ;  /* 0xff8000002c207808 */ /* 0x000fe20006000000 */
[----:B------:R2:W-:Y:S01]  /*9170*/  MUFU.TANH R22, R34 ;  /* 0x0000002200167308 */ /* 0x0005e20000002400 */
[CC--:B------:R-:W-:Y:S01]  /*9180*/  ISETP.GE.AND P6, PT, R12.reuse, R198.reuse, PT ;  /* 0x000000c60c00720c */ /* 0x0c0fe20003fc6270 */
[----:B------:R-:W-:Y:S01]  /*9190*/  HMMA.16816.F32 R52, R36, R6, R52 ;  /* 0x000000062434723c */ /* 0x000fe20000001834 */
[-C--:B------:R-:W-:Y:S01]  /*91a0*/  ISETP.GE.AND P4, PT, R12, R197.reuse, PT ;  /* 0x000000c50c00720c */ /* 0x080fe20003f86270 */
[----:B------:R-:W-:Y:S02]  /*91b0*/  VIADD R12, R178, 0x29 ;  /* 0x00000029b20c7836 */ /* 0x000fe40000000000 */
[----:B------:R-:W-:Y:S01]  /*91c0*/  FMUL.FTZ R5, R134, UR10 ;  /* 0x0000000a86057c20 */ /* 0x000fe20008410000 */
[----:B------:R-:W-:Y:S01]  /*91d0*/  FSEL R33, R170, -INF , !P2 ;  /* 0xff800000aa217808 */ /* 0x000fe20005000000 */
[----:B------:R-:W-:Y:S01]  /*91e0*/  FMUL.FTZ R64, R64, UR10 ;  /* 0x0000000a40407c20 */ /* 0x000fe20008410000 */
[----:B------:R-:W-:Y:S01]  /*91f0*/  FSEL R134, R45, -INF , !P3 ;  /* 0xff8000002d867808 */ /* 0x000fe20005800000 */
[C---:B------:R-:W-:Y:S01]  /*9200*/  HMMA.16816.F32 R60, R24.reuse, R14, R60 ;  /* 0x0000000e183c723c */ /* 0x040fe2000000183c */
[CC--:B------:R-:W-:Y:S01]  /*9210*/  ISETP.GE.AND P2, PT, R12.reuse, R198.reuse, PT ;  /* 0x000000c60c00720c */ /* 0x0c0fe20003f46270 */
[----:B------:R-:W3:Y:S01]  /*9220*/  MUFU.TANH R146, R146 ;  /* 0x0000009200927308 */ /* 0x000ee20000002400 */
[-C--:B------:R-:W-:Y:S01]  /*9230*/  ISETP.GE.AND P3, PT, R12, R197.reuse, PT ;  /* 0x000000c50c00720c */ /* 0x080fe20003f66270 */
[----:B------:R-:W-:Y:S01]  /*9240*/  VIADD R7, R178, 0x40 ;  /* 0x00000040b2077836 */ /* 0x000fe20000000000 */
[----:B------:R-:W3:Y:S01]  /*9250*/  LDSM.16.M88.4 R12, [R212+0x7800] ;  /* 0x00780000d40c783b */ /* 0x000ee20000000200 */
[----:B------:R-:W-:Y:S01]  /*9260*/  FSEL R35, R46, -INF , !P5 ;  /* 0xff8000002e237808 */ /* 0x000fe20006800000 */
[----:B------:R-:W-:Y:S01]  /*9270*/  VIADD R6, R178, 0x41 ;  /* 0x00000041b2067836 */ /* 0x000fe20000000000 */
[----:B------:R-:W-:Y:S01]  /*9280*/  FSEL R138, R47, -INF , !P6 ;  /* 0xff8000002f8a7808 */ /* 0x000fe20007000000 */
[----:B------:R-:W-:Y:S01]  /*9290*/  FMUL.FTZ R66, R66, UR10 ;  /* 0x0000000a42427c20 */ /* 0x000fe20008410000 */
[CC--:B------:R-:W-:Y:S01]  /*92a0*/  ISETP.GE.AND P5, PT, R29.reuse, R198.reuse, PT ;  /* 0x000000c61d00720c */ /* 0x0c0fe20003fa6270 */
[C---:B----4-:R-:W-:Y:S01]  /*92b0*/  HMMA.16816.F32 R56, R24.reuse, R16, R56 ;  /* 0x000000101838723c */ /* 0x050fe20000001838 */
[-C--:B------:R-:W-:Y:S01]  /*92c0*/  ISETP.GE.AND P6, PT, R29, R197.reuse, PT ;  /* 0x000000c51d00720c */ /* 0x080fe20003fc6270 */
[----:B------:R-:W-:Y:S01]  /*92d0*/  VIADD R29, R178, 0x38 ;  /* 0x00000038b21d7836 */ /* 0x000fe20000000000 */
[----:B------:R-:W-:Y:S01]  /*92e0*/  FSEL R135, R157, -INF , !P4 ;  /* 0xff8000009d877808 */ /* 0x000fe20006000000 */
[----:B------:R-:W4:Y:S01]  /*92f0*/  MUFU.TANH R186, R165 ;  /* 0x000000a500ba7308 */ /* 0x000f220000002400 */
[----:B--2---:R-:W-:Y:S01]  /*9300*/  FSEL R34, R156, -INF , !P2 ;  /* 0xff8000009c227808 */ /* 0x004fe20005000000 */
[----:B------:R-:W-:Y:S01]  /*9310*/  HMMA.16816.F32 R52, R24, R18, R52 ;  /* 0x000000121834723c */ /* 0x000fe20000001834 */
[----:B------:R-:W-:Y:S01]  /*9320*/  FSEL R145, R158, -INF , !P3 ;  /* 0xff8000009e917808 */ /* 0x000fe20005800000 */
[----:B------:R-:W-:Y:S01]  /*9330*/  FMUL.FTZ R17, R65, UR10 ;  /* 0x0000000a41117c20 */ /* 0x000fe20008410000 */
[-C--:B------:R-:W-:Y:S01]  /*9340*/  ISETP.GE.AND P4, PT, R23, R198.reuse, PT ;  /* 0x000000c61700720c */ /* 0x080fe20003f86270 */
[----:B------:R-:W-:Y:S01]  /*9350*/  FMUL.FTZ R67, R67, UR10 ;  /* 0x0000000a43437c20 */ /* 0x000fe20008410000 */
[----:B------:R-:W-:Y:S01]  /*9360*/  ISETP.GE.AND P2, PT, R23, R197, PT ;  /* 0x000000c51700720c */ /* 0x000fe20003f46270 */
[----:B------:R-:W-:Y:S01]  /*9370*/  VIADD R23, R178, 0x39 ;  /* 0x00000039b2177836 */ /* 0x000fe20000000000 */
[----:B------:R-:W-:Y:S01]  /*9380*/  HMMA.16816.F32 R60, R8, R30, R60 ;  /* 0x0000001e083c723c */ /* 0x000fe2000000183c */
[----:B------:R-:W-:Y:S01]  /*9390*/  ISETP.GE.AND P3, PT, R29, R198, PT ;  /* 0x000000c61d00720c */ /* 0x000fe20003f66270 */
[----:B------:R-:W2:Y:S01]  /*93a0*/  MUFU.TANH R160, R160 ;  /* 0x000000a000a07308 */ /* 0x000ea20000002400 */
[----:B------:R-:W-:Y:S01]  /*93b0*/  FSEL R149, R154, -INF , !P6 ;  /* 0xff8000009a957808 */ /* 0x000fe20007000000 */
[----:B------:R-:W-:Y:S01]  /*93c0*/  VIADD R18, R178, 0x58 ;  /* 0x00000058b2127836 */ /* 0x000fe20000000000 */
[----:B-----5:R-:W-:Y:S01]  /*93d0*/  FSEL R156, R152, -INF , !P5 ;  /* 0xff800000989c7808 */ /* 0x020fe20006800000 */
[----:B------:R-:W-:-:S04]  /*93e0*/  DEPBAR.LE SB0, 0x0 ;  /* 0x000080000000791a */ /* 0x000fc80000000000 */
[----:B------:R-:W-:Y:S01]  /*93f0*/  FSEL R171, R171, -INF , !P2 ;  /* 0xff800000abab7808 */ /* 0x000fe20005000000 */
[----:B------:R5:W-:Y:S01]  /*9400*/  MUFU.TANH R187, R166 ;  /* 0x000000a600bb7308 */ /* 0x000be20000002400 */
[----:B------:R-:W-:Y:S02]  /*9410*/  FSEL R154, R148, -INF , !P3 ;  /* 0xff800000949a7808 */ /* 0x000fe40005800000 */
[-C--:B------:R-:W-:Y:S02]  /*9420*/  ISETP.GE.AND P5, PT, R29, R197.reuse, PT ;  /* 0x000000c51d00720c */ /* 0x080fe40003fa6270 */
[----:B-1----:R-:W-:Y:S02]  /*9430*/  FSEL R150, R153, -INF , !P4 ;  /* 0xff80000099967808 */ /* 0x002fe40006000000 */
[CC--:B------:R-:W-:Y:S01]  /*9440*/  ISETP.GE.AND P2, PT, R7.reuse, R198.reuse, PT ;  /* 0x000000c60700720c */ /* 0x0c0fe20003f46270 */
[----:B------:R-:W1:Y:S01]  /*9450*/  MUFU.TANH R139, R139 ;  /* 0x0000008b008b7308 */ /* 0x000e620000002400 */
[-C--:B------:R-:W-:Y:S01]  /*9460*/  ISETP.GE.AND P3, PT, R7, R197.reuse, PT ;  /* 0x000000c50700720c */ /* 0x080fe20003f66270 */
[C---:B---3--:R-:W-:Y:S01]  /*9470*/  HMMA.16816.F32 R56, R8.reuse, R12, R56 ;  /* 0x0000000c0838723c */ /* 0x048fe20000001838 */
[CC--:B------:R-:W-:Y:S01]  /*9480*/  ISETP.GE.AND P6, PT, R23.reuse, R198.reuse, PT ;  /* 0x000000c61700720c */ /* 0x0c0fe20003fc6270 */
[C---:B------:R-:W-:Y:S01]  /*9490*/  VIADD R7, R178.reuse, 0x48 ;  /* 0x00000048b2077836 */ /* 0x040fe20000000000 */
[-C--:B------:R-:W-:Y:S01]  /*94a0*/  ISETP.GE.AND P4, PT, R23, R197.reuse, PT ;  /* 0x000000c51700720c */ /* 0x080fe20003f86270 */
[----:B------:R-:W-:Y:S01]  /*94b0*/  FMUL.FTZ R61, R61, UR10 ;  /* 0x0000000a3d3d7c20 */ /* 0x000fe20008410000 */
[----:B------:R-:W-:Y:S01]  /*94c0*/  FSEL R169, R159, -INF , !P5 ;  /* 0xff8000009fa97808 */ /* 0x000fe20006800000 */
[----:B------:R-:W3:Y:S01]  /*94d0*/  MUFU.TANH R28, R132 ;  /* 0x00000084001c7308 */ /* 0x000ee20000002400 */
[----:B------:R-:W-:Y:S01]  /*94e0*/  HMMA.16816.F32 R8, R8, R14, R52 ;  /* 0x0000000e0808723c */ /* 0x000fe20000001834 */
[----:B------:R-:W-:Y:S01]  /*94f0*/  FSEL R152, R155, -INF , !P6 ;  /* 0xff8000009b987808 */ /* 0x000fe20007000000 */
[----:B------:R-:W-:Y:S01]  /*9500*/  VIADD R13, R178, 0x50 ;  /* 0x00000050b20d7836 */ /* 0x000fe20000000000 */
[----:B------:R-:W-:Y:S01]  /*9510*/  FSEL R159, R151, -INF , !P4 ;  /* 0xff800000979f7808 */ /* 0x000fe20006000000 */
[----:B------:R-:W-:Y:S01]  /*9520*/  FMUL.FTZ R62, R62, UR10 ;  /* 0x0000000a3e3e7c20 */ /* 0x000fe20008410000 */
[----:B-----5:R-:W-:Y:S01]  /*9530*/  FSEL R166, R144, -INF , !P2 ;  /* 0xff80000090a67808 */ /* 0x020fe20005000000 */
[----:B------:R-:W-:Y:S01]  /*9540*/  FMUL.FTZ R60, R60, UR10 ;  /* 0x0000000a3c3c7c20 */ /* 0x000fe20008410000 */
[----:B------:R-:W5:Y:S01]  /*9550*/  MUFU.TANH R136, R136 ;  /* 0x0000008800887308 */ /* 0x000f620000002400 */
[-C--:B------:R-:W-:Y:S01]  /*9560*/  ISETP.GE.AND P6, PT, R6, R197.reuse, PT ;  /* 0x000000c50600720c */ /* 0x080fe20003fc6270 */
[C---:B------:R-:W-:Y:S01]  /*9570*/  VIADD R14, R178.reuse, 0x60 ;  /* 0x00000060b20e7836 */ /* 0x040fe20000000000 */
[CC--:B------:R-:W-:Y:S01]  /*9580*/  ISETP.GE.AND P4, PT, R7.reuse, R198.reuse, PT ;  /* 0x000000c60700720c */ /* 0x0c0fe20003f86270 */
[C---:B------:R-:W-:Y:S01]  /*9590*/  VIADD R15, R178.reuse, 0x59 ;  /* 0x00000059b20f7836 */ /* 0x040fe20000000000 */
[-C--:B------:R-:W-:Y:S01]  /*95a0*/  ISETP.GE.AND P2, PT, R7, R197.reuse, PT ;  /* 0x000000c50700720c */ /* 0x080fe20003f46270 */
[----:B------:R-:W-:Y:S01]  /*95b0*/  VIADD R7, R178, 0x49 ;  /* 0x00000049b2077836 */ /* 0x000fe20000000000 */
[-C--:B------:R-:W-:Y:S01]  /*95c0*/  ISETP.GE.AND P5, PT, R6, R198.reuse, PT ;  /* 0x000000c60600720c */ /* 0x080fe20003fa6270 */
[----:B------:R-:W5:Y:S01]  /*95d0*/  MUFU.TANH R137, R137 ;  /* 0x0000008900897308 */ /* 0x000f620000002400 */
[----:B------:R-:W-:Y:S01]  /*95e0*/  FSEL R165, R183, -INF , !P6 ;  /* 0xff800000b7a57808 */ /* 0x000fe20007000000 */
[----:B------:R-:W-:Y:S01]  /*95f0*/  FMUL.FTZ R12, R63, UR10 ;  /* 0x0000000a3f0c7c20 */ /* 0x000fe20008410000 */
[----:B------:R-:W-:Y:S01]  /*9600*/  FSEL R170, R164, -INF , !P4 ;  /* 0xff800000a4aa7808 */ /* 0x000fe20006000000 */
[----:B------:R-:W-:Y:S01]  /*9610*/  FMUL.FTZ R56, R56, UR10 ;  /* 0x0000000a38387c20 */ /* 0x000fe20008410000 */
[----:B------:R-:W-:Y:S01]  /*9620*/  FSEL R167, R146, -INF , !P3 ;  /* 0xff80000092a77808 */ /* 0x000fe20005800000 */
[----:B------:R-:W-:Y:S01]  /*9630*/  FMUL.FTZ R58, R58, UR10 ;  /* 0x0000000a3a3a7c20 */ /* 0x000fe20008410000 */
[----:B------:R-:W-:Y:S01]  /*9640*/  FSEL R172, R172, -INF , !P5 ;  /* 0xff800000acac7808 */ /* 0x000fe20006800000 */
[----:B------:R-:W5:Y:S01]  /*9650*/  MUFU.TANH R162, R162 ;  /* 0x000000a200a27308 */ /* 0x000f620000002400 */
[-C--:B------:R-:W-:Y:S01]  /*9660*/  ISETP.GE.AND P6, PT, R13, R198.reuse, PT ;  /* 0x000000c60d00720c */ /* 0x080fe20003fc6270 */
[----:B------:R-:W-:Y:S01]  /*9670*/  FMUL.FTZ R55, R59, UR10 ;  /* 0x0000000a3b377c20 */ /* 0x000fe20008410000 */
[-C--:B------:R-:W-:Y:S01]  /*9680*/  ISETP.GE.AND P4, PT, R13, R197.reuse, PT ;  /* 0x000000c50d00720c */ /* 0x080fe20003f86270 */
[----:B------:R-:W-:Y:S01]  /*9690*/  VIADD R13, R178, 0x51 ;  /* 0x00000051b20d7836 */ /* 0x000fe20000000000 */
[-C--:B------:R-:W-:Y:S01]  /*96a0*/  ISETP.GE.AND P3, PT, R7, R198.reuse, PT ;  /* 0x000000c60700720c */ /* 0x080fe20003f66270 */
[----:B------:R-:W-:Y:S01]  /*96b0*/  FMUL.FTZ R57, R57, UR10 ;  /* 0x0000000a39397c20 */ /* 0x000fe20008410000 */
[-C--:B------:R-:W-:Y:S01]  /*96c0*/  ISETP.GE.AND P5, PT, R7, R197.reuse, PT ;  /* 0x000000c50700720c */ /* 0x080fe20003fa6270 */
[----:B------:R-:W-:Y:S01]  /*96d0*/  MUFU.TANH R4, R133 ;  /* 0x0000008500047308 */ /* 0x000fe20000002400 */
[----:B----4-:R-:W-:Y:S01]  /*96e0*/  FSEL R168, R186, -INF , !P3 ;  /* 0xff800000baa87808 */ /* 0x010fe20005800000 */
[----:B------:R-:W-:Y:S01]  /*96f0*/  FMUL.FTZ R8, R8, UR10 ;  /* 0x0000000a08087c20 */ /* 0x000fe20008410000 */
[----:B--2---:R-:W-:Y:S01]  /*9700*/  FSEL R161, R160, -INF , !P5 ;  /* 0xff800000a0a17808 */ /* 0x004fe20006800000 */
[----:B------:R-:W-:Y:S01]  /*9710*/  FMUL.FTZ R9, R9, UR10 ;  /* 0x0000000a09097c20 */ /* 0x000fe20008410000 */
[----:B------:R-:W-:Y:S01]  /*9720*/  ISETP.GE.AND P3, PT, R13, R197, PT ;  /* 0x000000c50d00720c */ /* 0x000fe20003f66270 */
[----:B------:R-:W-:Y:S01]  /*9730*/  FMUL.FTZ R10, R10, UR10 ;  /* 0x0000000a0a0a7c20 */ /* 0x000fe20008410000 */
[----:B------:R-:W-:Y:S01]  /*9740*/  ISETP.GE.AND P5, PT, R18, R198, PT ;  /* 0x000000c61200720c */ /* 0x000fe20003fa6270 */
[----:B------:R-:W2:Y:S01]  /*9750*/  MUFU.TANH R5, R5 ;  /* 0x0000000500057308 */ /* 0x000ea20000002400 */
[----:B-1----:R-:W-:Y:S01]  /*9760*/  FSEL R155, R139, -INF , !P3 ;  /* 0xff8000008b9b7808 */ /* 0x002fe20005800000 */
[----:B------:R-:W-:Y:S01]  /*9770*/  FMUL.FTZ R11, R11, UR10 ;  /* 0x0000000a0b0b7c20 */ /* 0x000fe20008410000 */
[----:B---3--:R-:W-:-:S02]  /*9780*/  FSEL R160, R28, -INF , !P5 ;  /* 0xff8000001ca07808 */ /* 0x008fc40006800000 */
[----:B------:R-:W-:Y:S02]  /*9790*/  FSEL R163, R187, -INF , !P2 ;  /* 0xff800000bba37808 */ /* 0x000fe40005000000 */
[----:B-----5:R-:W-:Y:S01]  /*97a0*/  FSEL R164, R136, -INF , !P6 ;  /* 0xff80000088a47808 */ /* 0x020fe20007000000 */
[----:B------:R-:W1:Y:S01]  /*97b0*/  MUFU.TANH R16, R64 ;  /* 0x0000004000107308 */ /* 0x000e620000002400 */
[----:B------:R-:W-:Y:S02]  /*97c0*/  FSEL R157, R137, -INF , !P4 ;  /* 0xff800000899d7808 */ /* 0x000fe40006000000 */
[CC--:B------:R-:W-:Y:S02]  /*97d0*/  ISETP.GE.AND P3, PT, R14.reuse, R198.reuse, PT ;  /* 0x000000c60e00720c */ /* 0x0c0fe40003f66270 */
[-C--:B------:R-:W-:Y:S01]  /*97e0*/  ISETP.GE.AND P5, PT, R14, R197.reuse, PT ;  /* 0x000000c50e00720c */ /* 0x080fe20003fa6270 */
[----:B------:R-:W-:Y:S01]  /*97f0*/  VIADD R14, R178, 0x61 ;  /* 0x00000061b20e7836 */ /* 0x000fe20000000000 */
[----:B------:R-:W-:Y:S01]  /*9800*/  ISETP.GE.AND P2, PT, R13, R198, PT ;  /* 0x000000c60d00720c */ /* 0x000fe20003f46270 */
[----:B------:R-:W3:Y:S01]  /*9810*/  MUFU.TANH R17, R17 ;  /* 0x0000001100117308 */ /* 0x000ee20000002400 */
[----:B------:R-:W-:-:S02]  /*9820*/  ISETP.GE.AND P6, PT, R18, R197, PT ;  /* 0x000000c51200720c */ /* 0x000fc40003fc6270 */
[-C--:B------:R-:W-:Y:S02]  /*9830*/  ISETP.GE.AND P4, PT, R15, R198.reuse, PT ;  /* 0x000000c60f00720c */ /* 0x080fe40003f86270 */
[----:B------:R-:W-:Y:S02]  /*9840*/  FSEL R162, R162, -INF , !P2 ;  /* 0xff800000a2a27808 */ /* 0x000fe40005000000 */
[----:B--2---:R-:W-:Y:S01]  /*9850*/  FSEL R153, R5, -INF , !P6 ;  /* 0xff80000005997808 */ /* 0x004fe20007000000 */
[----:B------:R-:W2:Y:S01]  /*9860*/  MUFU.TANH R143, R66 ;  /* 0x00000042008f7308 */ /* 0x000ea20000002400 */
[----:B------:R-:W-:Y:S01]  /*9870*/  FSEL R158, R4, -INF , !P4 ;  /* 0xff800000049e7808 */ /* 0x000fe20006000000 */
[C---:B------:R-:W-:Y:S01]  /*9880*/  VIADD R5, R178.reuse, 0x68 ;  /* 0x00000068b2057836 */ /* 0x040fe20000000000 */
[----:B------:R-:W-:Y:S01]  /*9890*/  ISETP.GE.AND P2, PT, R15, R197, PT ;  /* 0x000000c50f00720c */ /* 0x000fe20003f46270 */
[----:B------:R-:W-:Y:S01]  /*98a0*/  VIADD R4, R178, 0x69 ;  /* 0x00000069b2047836 */ /* 0x000fe20000000000 */
[----:B------:R-:W-:-:S02]  /*98b0*/  ISETP.GE.AND P6, PT, R14, R198, PT ;  /* 0x000000c60e00720c */ /* 0x000fc40003fc6270 */
[----:B------:R-:W-:Y:S01]  /*98c0*/  FSEL R151, R22, -INF , !P2 ;  /* 0xff80000016977808 */ /* 0x000fe20005000000 */
[----:B------:R-:W4:Y:S01]  /*98d0*/  MUFU.TANH R141, R67 ;  /* 0x00000043008d7308 */ /* 0x000f220000002400 */
[----:B-1----:R-:W-:Y:S02]  /*98e0*/  FSEL R148, R16, -INF , !P3 ;  /* 0xff80000010947808 */ /* 0x002fe40005800000 */
[----:B---3--:R-:W-:Y:S02]  /*98f0*/  FSEL R146, R17, -INF , !P6 ;  /* 0xff80000011927808 */ /* 0x008fe40007000000 */
[CC--:B------:R-:W-:Y:S02]  /*9900*/  ISETP.GE.AND P2, PT, R5.reuse, R198.reuse, PT ;  /* 0x000000c60500720c */ /* 0x0c0fe40003f46270 */
[----:B------:R-:W-:Y:S01]  /*9910*/  ISETP.GE.AND P3, PT, R5, R197, PT ;  /* 0x000000c50500720c */ /* 0x000fe20003f66270 */
[----:B------:R-:W1:Y:S01]  /*9920*/  MUFU.TANH R142, R61 ;  /* 0x0000003d008e7308 */ /* 0x000e620000002400 */
[----:B--2---:R-:W-:Y:S01]  /*9930*/  FSEL R143, R143, -INF , !P5 ;  /* 0xff8000008f8f7808 */ /* 0x004fe20006800000 */
[----:B------:R-:W-:Y:S01]  /*9940*/  VIADD R5, R178, 0x70 ;  /* 0x00000070b2057836 */ /* 0x000fe20000000000 */
[----:B------:R-:W-:-:S02]  /*9950*/  ISETP.GE.AND P5, PT, R4, R198, PT ;  /* 0x000000c60400720c */ /* 0x000fc40003fa6270 */
[-C--:B------:R-:W-:Y:S01]  /*9960*/  ISETP.GE.AND P6, PT, R4, R197.reuse, PT ;  /* 0x000000c50400720c */ /* 0x080fe20003fc6270 */
[----:B------:R-:W-:Y:S01]  /*9970*/  VIADD R4, R178, 0x71 ;  /* 0x00000071b2047836 */ /* 0x000fe20000000000 */
[----:B------:R-:W-:Y:S01]  /*9980*/  ISETP.GE.AND P4, PT, R14, R197, PT ;  /* 0x000000c50e00720c */ /* 0x000fe20003f86270 */
[----:B------:R-:W2:Y:S03]  /*9990*/  MUFU.TANH R7, R62 ;  /* 0x0000003e00077308 */ /* 0x000ea60000002400 */
[----:B----4-:R-:W-:Y:S02]  /*99a0*/  FSEL R141, R141, -INF , !P4 ;  /* 0xff8000008d8d7808 */ /* 0x010fe40006000000 */
[----:B------:R-:W-:-:S03]  /*99b0*/  ISETP.GE.AND P4, PT, R5, R198, PT ;  /* 0x000000c60500720c */ /* 0x000fc60003f86270 */
[----:B------:R-:W3:Y:S01]  /*99c0*/  MUFU.TANH R6, R60 ;  /* 0x0000003c00067308 */ /* 0x000ee20000002400 */
[----:B-1----:R-:W-:Y:S02]  /*99d0*/  FSEL R142, R142, -INF , !P5 ;  /* 0xff8000008e8e7808 */ /* 0x002fe40006800000 */
[----:B------:R-:W-:-:S05]  /*99e0*/  ISETP.GE.AND P5, PT, R4, R197, PT ;  /* 0x000000c50400720c */ /* 0x000fca0003fa6270 */
[----:B------:R-:W1:Y:S01]  /*99f0*/  MUFU.TANH R12, R12 ;  /* 0x0000000c000c7308 */ /* 0x000e620000002400 */
[----:B--2---:R-:W-:Y:S02]  /*9a00*/  FSEL R139, R7, -INF , !P3 ;  /* 0xff800000078b7808 */ /* 0x004fe40005800000 */
[----:B------:R-:W-:Y:S01]  /*9a10*/  ISETP.GE.AND P3, PT, R4, R198, PT ;  /* 0x000000c60400720c */ /* 0x000fe20003f66270 */
[----:B------:R-:W-:-:S04]  /*9a20*/  VIADD R4, R178, 0x78 ;  /* 0x00000078b2047836 */ /* 0x000fc80000000000 */
[----:B------:R-:W2:Y:S01]  /*9a30*/  MUFU.TANH R13, R56 ;  /* 0x00000038000d7308 */ /* 0x000ea20000002400 */
[----:B---3--:R-:W-:Y:S02]  /*9a40*/  FSEL R144, R6, -INF , !P2 ;  /* 0xff80000006907808 */ /* 0x008fe40005000000 */
[----:B------:R-:W-:-:S05]  /*9a50*/  ISETP.GE.AND P2, PT, R5, R197, PT ;  /* 0x000000c50500720c */ /* 0x000fca0003f46270 */
[----:B------:R-:W3:Y:S01]  /*9a60*/  MUFU.TANH R61, R58 ;  /* 0x0000003a003d7308 */ /* 0x000ee20000002400 */
[----:B-1----:R-:W-:Y:S02]  /*9a70*/  FSEL R137, R12, -INF , !P6 ;  /* 0xff8000000c897808 */ /* 0x002fe40007000000 */
[----:B------:R-:W-:-:S05]  /*9a80*/  ISETP.GE.AND P6, PT, R178, R198, PT ;  /* 0x000000c6b200720c */ /* 0x000fca0003fc6270 */
[----:B------:R-:W1:Y:S01]  /*9a90*/  MUFU.TANH R132, R57 ;  /* 0x0000003900847308 */ /* 0x000e620000002400 */
[----:B--2---:R-:W-:Y:S02]  /*9aa0*/  FSEL R136, R13, -INF , !P4 ;  /* 0xff8000000d887808 */ /* 0x004fe40006000000 */
[C---:B------:R-:W-:Y:S01]  /*9ab0*/  ISETP.GE.AND P4, PT, R178.reuse, R197, PT ;  /* 0x000000c5b200720c */ /* 0x040fe20003f86270 */
        /* <DEDUP_REMOVED lines=8> */
[----:B--2---:R-:W-:Y:S01]  /*9b40*/  FSEL R55, R55, -INF , !P5 ;  /* 0xff80000037377808 */ /* 0x004fe20006800000 */
[----:B------:R-:W-:Y:S01]  /*9b50*/  BAR.SYNC.DEFER_BLOCKING 0x0 ;  /* 0x0000000000007b1d */ /* 0x000fe20000010000 */
[----:B------:R-:W-:-:S05]  /*9b60*/  ISETP.GE.AND P5, PT, R178, R198, PT ;  /* 0x000000c6b200720c */ /* 0x000fca0003fa6270 */
[----:B------:R-:W2:Y:S01]  /*9b70*/  MUFU.TANH R173, R173 ;  /* 0x000000ad00ad7308 */ /* 0x000ea20000002400 */
[----:B---3--:R-:W-:Y:S02]  /*9b80*/  FSEL R64, R64, -INF , !P2 ;  /* 0xff80000040407808 */ /* 0x008fe40005000000 */
[----:B------:R-:W-:-:S05]  /*9b90*/  ISETP.GE.AND P2, PT, R178, R197, PT ;  /* 0x000000c5b200720c */ /* 0x000fca0003f46270 */
[----:B------:R-:W3:Y:S01]  /*9ba0*/  MUFU.TANH R62, R9 ;  /* 0x00000009003e7308 */ /* 0x000ee20000002400 */
[----:B-1----:R-:W-:-:S07]  /*9bb0*/  FSEL R4, R3, -INF , !P6 ;  /* 0xff80000003047808 */ /* 0x002fce0007000000 */
[----:B------:R-:W1:Y:S01]  /*9bc0*/  MUFU.TANH R54, R10 ;  /* 0x0000000a00367308 */ /* 0x000e620000002400 */
[----:B--2---:R-:W-:-:S07]  /*9bd0*/  FSEL R173, R173, -INF , !P4 ;  /* 0xff800000adad7808 */ /* 0x004fce0006000000 */
[----:B------:R-:W2:Y:S01]  /*9be0*/  MUFU.TANH R51, R11 ;  /* 0x0000000b00337308 */ /* 0x000ea20000002400 */
[----:B---3--:R-:W-:Y:S02]  /*9bf0*/  FSEL R62, R62, -INF , !P5 ;  /* 0xff8000003e3e7808 */ /* 0x008fe40006800000 */
[----:B-1----:R-:W-:Y:S02]  /*9c00*/  FSEL R54, R54, -INF , !P3 ;  /* 0xff80000036367808 */ /* 0x002fe40005800000 */
[----:B--2---:R-:W-:Y:S01]  /*9c10*/  FSEL R51, R51, -INF , !P2 ;  /* 0xff80000033337808 */ /* 0x004fe20005000000 */
        /* <DEDUP_REMOVED lines=51> */
[----:B------:R-:W-:-:S03]  /*9f50*/  SHF.R.S32.HI R3, RZ, 0x1f, R5 ;  /* 0x0000001fff037819 */ /* 0x000fc60000011405 */
[----:B--2---:R-:W-:Y:S02]  /*9f60*/  IMAD.IADD R7, R7, 0x1, -R6 ;  /* 0x0000000107077824 */ /* 0x004fe400078e0a06 */
[----:B------:R-:W-:-:S03]  /*9f70*/  IMAD R6, R3, R188, RZ ;  /* 0x000000bc03067224 */ /* 0x000fc600078e02ff */
[----:B------:R-:W-:Y:S01]  /*9f80*/  SHF.R.S32.HI R3, RZ, 0x1f, R7 ;  /* 0x0000001fff037819 */ /* 0x000fe20000011407 */
[----:B------:R-:W-:-:S04]  /*9f90*/  IMAD R6, R5, R189, R6 ;  /* 0x000000bd05067224 */ /* 0x000fc800078e0206 */
[----:B------:R-:W-:Y:S01]  /*9fa0*/  IMAD R10, R3, UR4, RZ ;  /* 0x00000004030a7c24 */ /* 0x000fe2000f8e02ff */
[----:B------:R-:W-:-:S03]  /*9fb0*/  IADD3 R9, R9, R6, RZ ;  /* 0x0000000609097210 */ /* 0x000fc60007ffe0ff */
[C---:B------:R-:W-:Y:S02]  /*9fc0*/  IMAD R10, R7.reuse, UR5, R10 ;  /* 0x00000005070a7c24 */ /* 0x040fe4000f8e020a */
[----:B------:R-:W-:-:S04]  /*9fd0*/  IMAD.WIDE.U32 R8, R7, UR4, R8 ;  /* 0x0000000407087c25 */ /* 0x000fc8000f8e0008 */
[----:B------:R-:W-:Y:S01]  /*9fe0*/  IMAD.IADD R10, R9, 0x1, R10 ;  /* 0x00000001090a7824 */ /* 0x000fe200078e020a */
[----:B------:R-:W-:Y:S06]  /*9ff0*/  BRA `(.L_x_2438) ;  /* 0x0000000000087947 */ /* 0x000fec0003800000 */
.L_x_2437:
[----:B------:R-:W-:-:S04]  /*a000*/  LEA R8, -R188, RZ, 0x7 ;  /* 0x000000ffbc087211 */ /* 0x000fc800078e39ff */
[----:B------:R-:W-:-:S07]  /*a010*/  SHF.R.S32.HI R10, RZ, 0x1f, R8 ;  /* 0x0000001fff0a7819 */ /* 0x000fce0000011408 */
.L_x_2438:
        /* <DEDUP_REMOVED lines=40> */
.L_x_2436:
        /* <DEDUP_REMOVED lines=163> */
[----:B------:R-:W-:Y:S01]  /*acd0*/  FFMA.FTZ R65, R62, UR6, -R65 ;  /* 0x000000063e417c23 */ /* 0x000fe20008010841 */
[----:B------:R-:W-:-:S05]  /*ace0*/  FFMA.FTZ R51, R51, UR6, -R56 ;  /* 0x0000000633337c23 */ /* 0x000fca0008010838 */
        /* <DEDUP_REMOVED lines=52> */
[----:B------:R-:W4:Y:S01]  /*b030*/  MUFU.EX2 R49, R49 ;  /* 0x0000003100317308 */ /* 0x000f220000000800 */
        /* <DEDUP_REMOVED lines=27> */
[-C--:B------:R-:W-:Y:S01]  /*b1f0*/  FMUL.FTZ R68, R68, R48.reuse ;  /* 0x0000003044447220 */ /* 0x080fe20000410000 */
[----:B------:R-:W-:Y:S01]  /*b200*/  FMUL.FTZ R69, R69, R48 ;  /* 0x0000003045457220 */ /* 0x000fe20000410000 */
[-C--:B------:R-:W-:Y:S01]  /*b210*/  FMUL.FTZ R70, R70, R0.reuse ;  /* 0x0000000046467220 */ /* 0x080fe20000410000 */
[----:B------:R-:W-:Y:S01]  /*b220*/  FMUL.FTZ R71, R71, R0 ;  /* 0x0000000047477220 */ /* 0x000fe20000410000 */
        /* <DEDUP_REMOVED lines=81> */
[----:B------:R-:W4:Y:S01]  /*b740*/  MUFU.EX2 R156, R156 ;  /* 0x0000009c009c7308 */ /* 0x000f220000000800 */
[----:B------:R-:W-:Y:S01]  /*b750*/  LDSM.16.MT88.4 R36, [R224+0x12800] ;  /* 0x01280000e024783b */ /* 0x000fe20000004200 */
[----:B-----5:R-:W-:Y:S01]  /*b760*/  HMMA.16816.F32 R120, R8, R24, R120 ;  /* 0x000000180878723c */ /* 0x020fe20000001878 */
[----:B------:R-:W-:Y:S01]  /*b770*/  FADD.FTZ R134, R134, R67 ;  /* 0x0000004386867221 */ /* 0x000fe20000010000 */
[----:B------:R-:W-:-:S04]  /*b780*/  FADD.FTZ R140, R140, R135 ;  /* 0x000000878c8c7221 */ /* 0x000fc80000010000 */
[----:B------:R-:W-:Y:S01]  /*b790*/  HMMA.16816.F32 R116, R8, R26, R116 ;  /* 0x0000001a0874723c */ /* 0x000fe20000001874 */
[----:B------:R-:W5:Y:S01]  /*b7a0*/  LDSM.16.MT88.4 R24, [R222+0x11000] ;  /* 0x01100000de18783b */ /* 0x000f620000004200 */
[----:B------:R-:W3:Y:S01]  /*b7b0*/  MUFU.EX2 R159, R159 ;  /* 0x0000009f009f7308 */ /* 0x000ee20000000800 */
[----:B--2---:R-:W-:-:S03]  /*b7c0*/  FADD.FTZ R3, R149, R140 ;  /* 0x0000008c95037221 */ /* 0x004fc60000010000 */
[----:B------:R-:W-:Y:S01]  /*b7d0*/  HMMA.16816.F32 R112, R8, R20, R112 ;  /* 0x000000140870723c */ /* 0x000fe20000001870 */
[----:B-1----:R-:W-:-:S03]  /*b7e0*/  FADD.FTZ R3, R154, R3 ;  /* 0x000000039a037221 */ /* 0x002fc60000010000 */
[----:B------:R-:W-:Y:S01]  /*b7f0*/  MUFU.EX2 R166, R166 ;  /* 0x000000a600a67308 */ /* 0x000fe20000000800 */
[----:B----4-:R-:W-:Y:S01]  /*b800*/  FADD.FTZ R0, R156, R3 ;  /* 0x000000039c007221 */ /* 0x010fe20000010000 */
[C---:B------:R-:W-:Y:S01]  /*b810*/  HMMA.16816.F32 R108, R8.reuse, R22, R108 ;  /* 0x00000016086c723c */ /* 0x040fe2000000186c */
[----:B------:R-:W1:Y:S05]  /*b820*/  LDSM.16.MT88.4 R20, [R221+0x11000] ;  /* 0x01100000dd14783b */ /* 0x000e6a0000004200 */
[----:B---3--:R-:W-:Y:S01]  /*b830*/  HMMA.16816.F32 R104, R8, R16, R104 ;  /* 0x000000100868723c */ /* 0x008fe20000001868 */
[----:B------:R-:W2:Y:S01]  /*b840*/  MUFU.EX2 R169, R169 ;  /* 0x000000a900a97308 */ /* 0x000ea20000000800 */
[----:B------:R-:W-:-:S04]  /*b850*/  FADD.FTZ R0, R159, R0 ;  /* 0x000000009f007221 */ /* 0x000fc80000010000 */
        /* <DEDUP_REMOVED lines=10> */
[----:B------:R-:W4:Y:S02]  /*b900*/  LDSM.16.MT88.4 R32, [R224+0xd800] ;  /* 0x00d80000e020783b */ /* 0x000f240000004200 */
[----:B------:R-:W2:Y:S03]  /*b910*/  MUFU.EX2 R168, R168 ;  /* 0x000000a800a87308 */ /* 0x000ea60000000800 */
[C---:B-----5:R-:W-:Y:S05]  /*b920*/  HMMA.16816.F32 R88, R8.reuse, R24, R88 ;  /* 0x000000180858723c */ /* 0x060fea0000001858 */
[----:B------:R-:W-:Y:S01]  /*b930*/  MUFU.EX2 R163, R163 ;  /* 0x000000a300a37308 */ /* 0x000fe20000000800 */
[C---:B------:R-:W-:Y:S01]  /*b940*/  HMMA.16816.F32 R84, R8.reuse, R26, R84 ;  /* 0x0000001a0854723c */ /* 0x040fe20000001854 */
[----:B------:R-:W5:Y:S05]  /*b950*/  LDSM.16.MT88.4 R24, [R221+0xd800] ;  /* 0x00d80000dd18783b */ /* 0x000f6a0000004200 */
[C---:B-1----:R-:W-:Y:S01]  /*b960*/  HMMA.16816.F32 R80, R8.reuse, R20, R80 ;  /* 0x000000140850723c */ /* 0x042fe20000001850 */
[----:B------:R-:W1:Y:S05]  /*b970*/  MUFU.EX2 R172, R172 ;  /* 0x000000ac00ac7308 */ /* 0x000e6a0000000800 */
[C---:B------:R-:W-:Y:S01]  /*b980*/  HMMA.16816.F32 R76, R8.reuse, R22, R76 ;  /* 0x00000016084c723c */ /* 0x040fe2000000184c */
[----:B------:R-:W-:Y:S02]  /*b990*/  LDSM.16.MT88.4 R20, [R220+0xd800] ;  /* 0x00d80000dc14783b */ /* 0x000fe40000004200 */
[----:B------:R-:W1:Y:S03]  /*b9a0*/  MUFU.EX2 R161, R161 ;  /* 0x000000a100a17308 */ /* 0x000e660000000800 */
[C---:B------:R-:W-:Y:S05]  /*b9b0*/  HMMA.16816.F32 R72, R8.reuse, R12, R72 ;  /* 0x0000000c0848723c */ /* 0x040fea0000001848 */
[----:B------:R-:W1:Y:S01]  /*b9c0*/  MUFU.EX2 R162, R162 ;  /* 0x000000a200a27308 */ /* 0x000e620000000800 */
[----:B------:R-:W-:Y:S01]  /*b9d0*/  HMMA.16816.F32 R4, R8, R14, R4 ;  /* 0x0000000e0804723c */ /* 0x000fe20000001804 */
[----:B------:R-:W-:Y:S01]  /*b9e0*/  F2FP.F16.F32.PACK_AB R12, R150, R145 ;  /* 0x00000091960c723e */ /* 0x000fe200000000ff */
[----:B------:R-:W2:Y:S01]  /*b9f0*/  LDSM.16.MT88.4 R8, [R221+0x11800] ;  /* 0x01180000dd08783b */ /* 0x000ea20000004200 */
[----:B------:R-:W-:Y:S01]  /*ba00*/  F2FP.F16.F32.PACK_AB R13, R154, R149 ;  /* 0x000000959a0d723e */ /* 0x000fe200000000ff */
[----:B------:R-:W-:-:S03]  /*ba10*/  FADD.FTZ R145, R145, R134 ;  /* 0x0000008691917221 */ /* 0x000fc60000010000 */
[----:B------:R-:W-:Y:S01]  /*ba20*/  F2FP.F16.F32.PACK_AB R14, R152, R147 ;  /* 0x00000093980e723e */ /* 0x000fe200000000ff */
[----:B------:R-:W-:Y:S01]  /*ba30*/  MUFU.EX2 R160, R160 ;  /* 0x000000a000a07308 */ /* 0x000fe20000000800 */
[----:B------:R-:W-:Y:S01]  /*ba40*/  F2FP.F16.F32.PACK_AB R15, R159, R156 ;  /* 0x0000009c9f0f723e */ /* 0x000fe200000000ff */
[----:B------:R-:W-:-:S04]  /*ba50*/  FADD.FTZ R150, R150, R145 ;  /* 0x0000009196967221 */ /* 0x000fc80000010000 */
[----:B------:R-:W-:Y:S02]  /*ba60*/  FADD.FTZ R147, R147, R150 ;  /* 0x0000009693937221 */ /* 0x000fe40000010000 */
[----:B---3--:R-:W-:Y:S01]  /*ba70*/  HMMA.16816.F32 R120, R12, R28, R120 ;  /* 0x0000001c0c78723c */ /* 0x008fe20000001878 */
[----:B------:R-:W-:Y:S01]  /*ba80*/  MUFU.EX2 R165, R165 ;  /* 0x000000a500a57308 */ /* 0x000fe20000000800 */
[----:B------:R-:W-:-:S04]  /*ba90*/  FADD.FTZ R3, R152, R147 ;  /* 0x0000009398037221 */ /* 0x000fc80000010000 */
[C---:B------:R-:W-:Y:S01]  /*baa0*/  HMMA.16816.F32 R116, R12.reuse, R30, R116 ;  /* 0x0000001e0c74723c */ /* 0x040fe20000001874 */
[----:B------:R-:W3:Y:S02]  /*bab0*/  LDSM.16.MT88.4 R28, [R222+0x11800] ;  /* 0x01180000de1c783b */ /* 0x000ee40000004200 */
[----:B------:R-:W-:Y:S03]  /*bac0*/  MUFU.EX2 R157, R157 ;  /* 0x0000009d009d7308 */ /* 0x000fe60000000800 */
[C---:B------:R-:W-:Y:S05]  /*bad0*/  HMMA.16816.F32 R96, R12.reuse, R16, R96 ;  /* 0x000000100c60723c */ /* 0x040fea0000001860 */
[----:B------:R-:W-:Y:S01]  /*bae0*/  MUFU.EX2 R158, R158 ;  /* 0x0000009e009e7308 */ /* 0x000fe20000000800 */
[C---:B------:R-:W-:Y:S01]  /*baf0*/  HMMA.16816.F32 R92, R12.reuse, R18, R92 ;  /* 0x000000120c5c723c */ /* 0x040fe2000000185c */
[----:B------:R-:W1:Y:S05]  /*bb00*/  LDSM.16.MT88.4 R16, [R222+0xe000] ;  /* 0x00e00000de10783b */ /* 0x000e6a0000004200 */
[C---:B----4-:R-:W-:Y:S01]  /*bb10*/  HMMA.16816.F32 R128, R12.reuse, R32, R128 ;  /* 0x000000200c80723c */ /* 0x050fe20000001880 */
[----:B------:R-:W-:Y:S05]  /*bb20*/  MUFU.EX2 R153, R153 ;  /* 0x0000009900997308 */ /* 0x000fea0000000800 */
[C---:B------:R-:W-:Y:S01]  /*bb30*/  HMMA.16816.F32 R124, R12.reuse, R34, R124 ;  /* 0x000000220c7c723c */ /* 0x040fe2000000187c */
[----:B------:R-:W4:Y:S02]  /*bb40*/  LDSM.16.MT88.4 R32, [R220+0x11800] ;  /* 0x01180000dc20783b */ /* 0x000f240000004200 */
[----:B------:R-:W-:Y:S03]  /*bb50*/  MUFU.EX2 R164, R164 ;  /* 0x000000a400a47308 */ /* 0x000fe60000000800 */
[C---:B-----5:R-:W-:Y:S05]  /*bb60*/  HMMA.16816.F32 R112, R12.reuse, R24, R112 ;  /* 0x000000180c70723c */ /* 0x060fea0000001870 */
[----:B------:R-:W-:Y:S01]  /*bb70*/  MUFU.EX2 R148, R148 ;  /* 0x0000009400947308 */ /* 0x000fe20000000800 */
        /* <DEDUP_REMOVED lines=10> */
[----:B---3--:R-:W-:Y:S01]  /*bc20*/  HMMA.16816.F32 R88, R12, R28, R88 ;  /* 0x0000001c0c58723c */ /* 0x008fe20000001858 */
[----:B------:R-:W-:Y:S01]  /*bc30*/  F2FP.F16.F32.PACK_AB R10, R171, R170 ;  /* 0x000000aaab0a723e */ /* 0x000fe200000000ff */
[----:B------:R-:W-:Y:S01]  /*bc40*/  FADD.FTZ R169, R169, R166 ;  /* 0x000000a6a9a97221 */ /* 0x000fe20000010000 */
[----:B-1----:R-:W-:Y:S01]  /*bc50*/  F2FP.F16.F32.PACK_AB R11, R172, R163 ;  /* 0x000000a3ac0b723e */ /* 0x002fe200000000ff */
[----:B------:R-:W-:-:S02]  /*bc60*/  FADD.FTZ R168, R168, R167 ;  /* 0x000000a7a8a87221 */ /* 0x000fc40000010000 */
[----:B------:R-:W-:Y:S01]  /*bc70*/  HMMA.16816.F32 R84, R12, R30, R84 ;  /* 0x0000001e0c54723c */ /* 0x000fe20000001854 */
[----:B------:R-:W1:Y:S01]  /*bc80*/  LDSM.16.MT88.4 R28, [R221+0xe000] ;  /* 0x00e00000dd1c783b */ /* 0x000e620000004200 */
[----:B------:R-:W-:Y:S01]  /*bc90*/  MUFU.EX2 R155, R155 ;  /* 0x0000009b009b7308 */ /* 0x000fe20000000800 */
[----:B------:R-:W-:Y:S01]  /*bca0*/  FADD.FTZ R0, R170, R169 ;  /* 0x000000a9aa007221 */ /* 0x000fe20000010000 */
[----:B------:R-:W-:Y:S02]  /*bcb0*/  FADD.FTZ R163, R163, R168 ;  /* 0x000000a8a3a37221 */ /* 0x000fe40000010000 */
[C---:B------:R-:W-:Y:S01]  /*bcc0*/  HMMA.16816.F32 R120, R8.reuse, R16, R120 ;  /* 0x000000100878723c */ /* 0x040fe20000001878 */
[----:B------:R-:W-:Y:S01]  /*bcd0*/  FADD.FTZ R0, R171, R0 ;  /* 0x00000000ab007221 */ /* 0x000fe20000010000 */
[----:B------:R-:W-:Y:S02]  /*bce0*/  FADD.FTZ R172, R172, R163 ;  /* 0x000000a3acac7221 */ /* 0x000fe40000010000 */
[----:B------:R-:W-:Y:S01]  /*bcf0*/  MUFU.EX2 R142, R142 ;  /* 0x0000008e008e7308 */ /* 0x000fe20000000800 */
[----:B------:R-:W-:Y:S01]  /*bd00*/  FADD.FTZ R3, R161, R0 ;  /* 0x00000000a1037221 */ /* 0x000fe20000010000 */
[----:B------:R-:W-:Y:S01]  /*bd10*/  HMMA.16816.F32 R116, R8, R18, R116 ;  /* 0x000000120874723c */ /* 0x000fe20000001874 */
[----:B------:R-:W2:Y:S02]  /*bd20*/  LDSM.16.MT88.4 R16, [R221+0x12000] ;  /* 0x01200000dd10783b */ /* 0x000ea40000004200 */
[----:B------:R-:W-:-:S03]  /*bd30*/  FADD.FTZ R3, R162, R3 ;  /* 0x00000003a2037221 */ /* 0x000fc60000010000 */
[C---:B------:R-:W-:Y:S01]  /*bd40*/  HMMA.16816.F32 R104, R12.reuse, R20, R104 ;  /* 0x000000140c68723c */ /* 0x040fe20000001868 */
[----:B------:R-:W-:Y:S05]  /*bd50*/  MUFU.EX2 R141, R141 ;  /* 0x0000008d008d7308 */ /* 0x000fea0000000800 */
[C---:B------:R-:W-:Y:S01]  /*bd60*/  HMMA.16816.F32 R100, R12.reuse, R22, R100 ;  /* 0x000000160c64723c */ /* 0x040fe20000001864 */
[----:B------:R-:W3:Y:S02]  /*bd70*/  LDSM.16.MT88.4 R20, [R220+0xe000] ;  /* 0x00e00000dc14783b */ /* 0x000ee40000004200 */
[----:B------:R-:W-:Y:S03]  /*bd80*/  MUFU.EX2 R139, R139 ;  /* 0x0000008b008b7308 */ /* 0x000fe60000000800 */
[C---:B----4-:R-:W-:Y:S05]  /*bd90*/  HMMA.16816.F32 R72, R12.reuse, R32, R72 ;  /* 0x000000200c48723c */ /* 0x050fea0000001848 */
[----:B------:R-:W-:Y:S01]  /*bda0*/  MUFU.EX2 R146, R146 ;  /* 0x0000009200927308 */ /* 0x000fe20000000800 */
[----:B------:R-:W-:Y:S01]  /*bdb0*/  HMMA.16816.F32 R4, R12, R34, R4 ;  /* 0x000000220c04723c */ /* 0x000fe20000001804 */
[----:B------:R-:W4:Y:S04]  /*bdc0*/  LDSM.16.MT88.4 R32, [R224+0x12000] ;  /* 0x01200000e020783b */ /* 0x000f280000004200 */
[----:B------:R-:W-:Y:S01]  /*bdd0*/  LDSM.16.MT88.4 R12, [R220+0x12000] ;  /* 0x01200000dc0c783b */ /* 0x000fe20000004200 */
[C---:B-----5:R-:W-:Y:S01]  /*bde0*/  HMMA.16816.F32 R128, R8.reuse, R24, R128 ;  /* 0x000000180880723c */ /* 0x060fe20000001880 */
[----:B------:R-:W-:Y:S05]  /*bdf0*/  MUFU.EX2 R136, R136 ;  /* 0x0000008800887308 */ /* 0x000fea0000000800 */
[C---:B------:R-:W-:Y:S01]  /*be00*/  HMMA.16816.F32 R124, R8.reuse, R26, R124 ;  /* 0x0000001a087c723c */ /* 0x040fe2000000187c */
[----:B------:R-:W5:Y:S02]  /*be10*/  LDSM.16.MT88.4 R24, [R222+0x12000] ;  /* 0x01200000de18783b */ /* 0x000f640000004200 */
[----:B------:R-:W3:Y:S03]  /*be20*/  MUFU.EX2 R137, R137 ;  /* 0x0000008900897308 */ /* 0x000ee60000000800 */
[C---:B-1----:R-:W-:Y:S05]  /*be30*/  HMMA.16816.F32 R112, R8.reuse, R28, R112 ;  /* 0x0000001c0870723c */ /* 0x042fea0000001870 */
[----:B------:R-:W-:Y:S01]  /*be40*/  MUFU.EX2 R64, R64 ;  /* 0x0000004000407308 */ /* 0x000fe20000000800 */
[C---:B------:R-:W-:Y:S01]  /*be50*/  HMMA.16816.F32 R108, R8.reuse, R30, R108 ;  /* 0x0000001e086c723c */ /* 0x040fe2000000186c */
[----:B------:R-:W1:Y:S05]  /*be60*/  LDSM.16.MT88.4 R28, [R224+0xe800] ;  /* 0x00e80000e01c783b */ /* 0x000e6a0000004200 */
[----:B--2---:R-:W-:Y:S01]  /*be70*/  HMMA.16816.F32 R80, R8, R16, R80 ;  /* 0x000000100850723c */ /* 0x004fe20000001850 */
[----:B------:R-:W2:Y:S01]  /*be80*/  MUFU.EX2 R65, R65 ;  /* 0x0000004100417308 */ /* 0x000ea20000000800 */
[----:B---3--:R-:W-:-:S04]  /*be90*/  F2FP.F16.F32.PACK_AB R68, R137, R136 ;  /* 0x000000888944723e */ /* 0x008fc800000000ff */
[C---:B------:R-:W-:Y:S01]  /*bea0*/  HMMA.16816.F32 R76, R8.reuse, R18, R76 ;  /* 0x00000012084c723c */ /* 0x040fe2000000184c */
[----:B------:R-:W3:Y:S05]  /*beb0*/  LDSM.16.MT88.4 R16, [R221+0xe800] ;  /* 0x00e80000dd10783b */ /* 0x000eea0000004200 */
[C---:B------:R-:W-:Y:S06]  /*bec0*/  HMMA.16816.F32 R104, R8.reuse, R20, R104 ;  /* 0x000000140868723c */ /* 0x040fec0000001868 */
[----:B------:R-:W-:Y:S01]  /*bed0*/  HMMA.16816.F32 R100, R8, R22, R100 ;  /* 0x000000160864723c */ /* 0x000fe20000001864 */
[----:B------:R-:W3:Y:S01]  /*bee0*/  LDSM.16.MT88.4 R20, [R222+0xe800] ;  /* 0x00e80000de14783b */ /* 0x000ee20000004200 */
[----:B--2---:R-:W-:-:S04]  /*bef0*/  F2FP.F16.F32.PACK_AB R70, R65, R64 ;  /* 0x000000404146723e */ /* 0x004fc800000000ff */
[C---:B----4-:R-:W-:Y:S06]  /*bf00*/  HMMA.16816.F32 R96, R8.reuse, R32, R96 ;  /* 0x000000200860723c */ /* 0x050fec0000001860 */
[C---:B------:R-:W-:Y:S01]  /*bf10*/  HMMA.16816.F32 R92, R8.reuse, R34, R92 ;  /* 0x00000022085c723c */ /* 0x040fe2000000185c */
[----:B------:R-:W-:Y:S05]  /*bf20*/  LDSM.16.MT88.4 R32, [R222+0x12800] ;  /* 0x01280000de20783b */ /* 0x000fea0000004200 */
[C---:B-----5:R-:W-:Y:S06]  /*bf30*/  HMMA.16816.F32 R88, R8.reuse, R24, R88 ;  /* 0x000000180858723c */ /* 0x060fec0000001858 */
[----:B------:R-:W-:Y:S01]  /*bf40*/  HMMA.16816.F32 R84, R8, R26, R84 ;  /* 0x0000001a0854723c */ /* 0x000fe20000001854 */
[----:B------:R-:W-:-:S02]  /*bf50*/  F2FP.F16.F32.PACK_AB R24, R162, R161 ;  /* 0x000000a1a218723e */ /* 0x000fc400000000ff */
[C---:B------:R-:W-:Y:S01]  /*bf60*/  F2FP.F16.F32.PACK_AB R25, R158.reuse, R157 ;  /* 0x0000009d9e19723e */ /* 0x040fe200000000ff */
[----:B------:R-:W-:Y:S02]  /*bf70*/  FADD.FTZ R157, R157, R172 ;  /* 0x000000ac9d9d7221 */ /* 0x000fe40000010000 */
        /* <DEDUP_REMOVED lines=8> */
[----:B------:R-:W-:-:S02]  /*c000*/  FADD.FTZ R165, R165, R160 ;  /* 0x000000a0a5a57221 */ /* 0x000fc40000010000 */
[----:B------:R-:W4:Y:S01]  /*c010*/  LDSM.16.MT88.4 R12, [R220+0xe800] ;  /* 0x00e80000dc0c783b */ /* 0x000f220000004200 */
[----:B-1----:R-:W-:Y:S01]  /*c020*/  HMMA.16816.F32 R128, R24, R28, R128 ;  /* 0x0000001c1880723c */ /* 0x002fe20000001880 */
[----:B------:R-:W-:-:S04]  /*c030*/  FADD.FTZ R3, R164, R3 ;  /* 0x00000003a4037221 */ /* 0x000fc80000010000 */
[----:B------:R-:W-:Y:S01]  /*c040*/  FADD.FTZ R0, R142, R3 ;  /* 0x000000038e007221 */ /* 0x000fe20000010000 */
[----:B------:R-:W-:Y:S01]  /*c050*/  HMMA.16816.F32 R124, R24, R30, R124 ;  /* 0x0000001e187c723c */ /* 0x000fe2000000187c */
[----:B------:R-:W1:Y:S02]  /*c060*/  LDSM.16.MT88.4 R28, [R220+0x12800] ;  /* 0x01280000dc1c783b */ /* 0x000e640000004200 */
[----:B------:R-:W-:-:S03]  /*c070*/  FADD.FTZ R0, R141, R0 ;  /* 0x000000008d007221 */ /* 0x000fc60000010000 */
[----:B---3--:R-:W-:Y:S01]  /*c080*/  HMMA.16816.F32 R112, R24, R16, R112 ;  /* 0x000000101870723c */ /* 0x008fe20000001870 */
[----:B------:R-:W-:Y:S01]  /*c090*/  FADD.FTZ R3, R139, R0 ;  /* 0x000000008b037221 */ /* 0x000fe20000010000 */
[----:B------:R-:W-:-:S03]  /*c0a0*/  MOV R0, R45 ;  /* 0x0000002d00007202 */ /* 0x000fc60000000f00 */
[----:B------:R-:W-:Y:S01]  /*c0b0*/  FADD.FTZ R3, R146, R3 ;  /* 0x0000000392037221 */ /* 0x000fe20000010000 */
[C---:B------:R-:W-:Y:S01]  /*c0c0*/  HMMA.16816.F32 R108, R24.reuse, R18, R108 ;  /* 0x00000012186c723c */ /* 0x040fe2000000186c */
[----:B------:R-:W3:Y:S05]  /*c0d0*/  LDSM.16.MT88.4 R16, [R222+0xf000] ;  /* 0x00f00000de10783b */ /* 0x000eea0000004200 */
[C---:B------:R-:W-:Y:S06]  /*c0e0*/  HMMA.16816.F32 R120, R24.reuse, R20, R120 ;  /* 0x000000141878723c */ /* 0x040fec0000001878 */
[C---:B------:R-:W-:Y:S01]  /*c0f0*/  HMMA.16816.F32 R116, R24.reuse, R22, R116 ;  /* 0x000000161874723c */ /* 0x040fe20000001874 */
[----:B------:R-:W5:Y:S05]  /*c100*/  LDSM.16.MT88.4 R20, [R224+0xf000] ;  /* 0x00f00000e014783b */ /* 0x000f6a0000004200 */
[C---:B--2---:R-:W-:Y:S06]  /*c110*/  HMMA.16816.F32 R80, R24.reuse, R8, R80 ;  /* 0x000000081850723c */ /* 0x044fec0000001850 */
        /* <DEDUP_REMOVED lines=22> */
[C---:B-1----:R-:W-:Y:S06]  /*c280*/  HMMA.16816.F32 R72, R24.reuse, R28, R72 ;  /* 0x0000001c1848723c */ /* 0x042fec0000001848 */
[----:B------:R-:W-:Y:S01]  /*c290*/  HMMA.16816.F32 R4, R24, R30, R4 ;  /* 0x0000001e1804723c */ /* 0x000fe20000001804 */
[----:B------:R-:W1:Y:S04]  /*c2a0*/  LDSM.16.MT88.4 R24, [R224+0x13000] ;  /* 0x01300000e018783b */ /* 0x000e680000004200 */
[----:B------:R-:W1:Y:S01]  /*c2b0*/  LDSM.16.MT88.4 R28, [R222+0x13000] ;  /* 0x01300000de1c783b */ /* 0x000e620000004200 */
[C---:B---3--:R-:W-:Y:S06]  /*c2c0*/  HMMA.16816.F32 R120, R8.reuse, R16, R120 ;  /* 0x000000100878723c */ /* 0x048fec0000001878 */
[C---:B------:R-:W-:Y:S01]  /*c2d0*/  HMMA.16816.F32 R116, R8.reuse, R18, R116 ;  /* 0x000000120874723c */ /* 0x040fe20000001874 */
[----:B------:R-:W3:Y:S05]  /*c2e0*/  LDSM.16.MT88.4 R16, [R220+0x13000] ;  /* 0x01300000dc10783b */ /* 0x000eea0000004200 */
[C---:B-----5:R-:W-:Y:S06]  /*c2f0*/  HMMA.16816.F32 R128, R8.reuse, R20, R128 ;  /* 0x000000140880723c */ /* 0x060fec0000001880 */
[C---:B------:R-:W-:Y:S01]  /*c300*/  HMMA.16816.F32 R124, R8.reuse, R22, R124 ;  /* 0x00000016087c723c */ /* 0x040fe2000000187c */
[----:B------:R-:W-:Y:S05]  /*c310*/  LDSM.16.MT88.4 R20, [R224+0xf800] ;  /* 0x00f80000e014783b */ /* 0x000fea0000004200 */
        /* <DEDUP_REMOVED lines=8> */
[----:B------:R-:W-:Y:S01]  /*c3a0*/  FFMA.FTZ R34, R54, UR6, -R56 ;  /* 0x0000000636227c23 */ /* 0x000fe20008010838 */
[----:B------:R-:W-:Y:S04]  /*c3b0*/  MUFU.EX2 R32, R32 ;  /* 0x0000002000207308 */ /* 0x000fe80000000800 */
[C---:B------:R-:W-:Y:S01]  /*c3c0*/  HMMA.16816.F32 R92, R8.reuse, R26, R92 ;  /* 0x0000001a085c723c */ /* 0x040fe2000000185c */
[----:B------:R-:W1:Y:S03]  /*c3d0*/  LDSM.16.MT88.4 R24, [R221+0xf800] ;  /* 0x00f80000dd18783b */ /* 0x000e660000004200 */
[----:B------:R-:W4:Y:S02]  /*c3e0*/  MUFU.EX2 R33, R33 ;  /* 0x0000002100217308 */ /* 0x000f240000000800 */
        /* <DEDUP_REMOVED lines=16> */
[C---:B--2---:R-:W-:Y:S06]  /*c4f0*/  HMMA.16816.F32 R120, R68.reuse, R12, R120 ;  /* 0x0000000c4478723c */ /* 0x044fec0000001878 */
[C---:B------:R-:W-:Y:S01]  /*c500*/  HMMA.16816.F32 R116, R68.reuse, R14, R116 ;  /* 0x0000000e4474723c */ /* 0x040fe20000001874 */
[----:B------:R-:W2:Y:S05]  /*c510*/  LDSM.16.MT88.4 R12, [R222+0x13800] ;  /* 0x01380000de0c783b */ /* 0x000eaa0000004200 */
[C---:B------:R-:W-:Y:S06]  /*c520*/  HMMA.16816.F32 R128, R68.reuse, R20, R128 ;  /* 0x000000144480723c */ /* 0x040fec0000001880 */
        /* <DEDUP_REMOVED lines=8> */
[----:B------:R-:W3:Y:S05]  /*c5b0*/  LDSM.16.MT88.4 R16, [R220+0x13800] ;  /* 0x01380000dc10783b */ /* 0x000eea0000004200 */
[C---:B--2---:R-:W-:Y:S06]  /*c5c0*/  HMMA.16816.F32 R88, R68.reuse, R12, R88 ;  /* 0x0000000c4458723c */ /* 0x044fec0000001858 */
[C---:B------:R-:W-:Y:S06]  /*c5d0*/  HMMA.16816.F32 R84, R68.reuse, R14, R84 ;  /* 0x0000000e4454723c */ /* 0x040fec0000001854 */
[C---:B-1----:R-:W-:Y:S06]  /*c5e0*/  HMMA.16816.F32 R80, R68.reuse, R8, R80 ;  /* 0x000000084450723c */ /* 0x042fec0000001850 */
[C---:B------:R-:W-:Y:S06]  /*c5f0*/  HMMA.16816.F32 R76, R68.reuse, R10, R76 ;  /* 0x0000000a444c723c */ /* 0x040fec000000184c */
[C---:B---3--:R-:W-:Y:S06]  /*c600*/  HMMA.16816.F32 R72, R68.reuse, R16, R72 ;  /* 0x000000104448723c */ /* 0x048fec0000001848 */
[----:B------:R-:W-:-:S15]  /*c610*/  HMMA.16816.F32 R68, R68, R18, R4 ;  /* 0x000000124444723c */ /* 0x000fde0000001804 */
[----:B------:R-:W-:-:S09]  /*c620*/  NOP ;  /* 0x0000000000007918 */ /* 0x000fd20000000000 */
.L_x_2433:
        /* <DEDUP_REMOVED lines=14> */
[----:B------:R-:W-:Y:S01]  /*c710*/  ULDC UR10, c[0x0][0x39c] ;  /* 0x0000e700000a7ab9 */ /* 0x000fe20000000800 */
[----:B------:R-:W-:-:S10]  /*c720*/  ULDC UR4, c[0x0][0x2ec] ;  /* 0x0000bb0000047ab9 */ /* 0x000fd40000000800 */
.L_x_2443:
[----:B------:R-:W-:Y:S04]  /*c730*/  DEPBAR.LE SB0, 0x0 ;  /* 0x000080000000791a */ /* 0x000fe80000000000 */
[----:B------:R-:W-:Y:S01]  /*c740*/  BAR.SYNC.DEFER_BLOCKING 0x0 ;  /* 0x0000000000007b1d */ /* 0x000fe20000010000 */
[----:B------:R-:W-:Y:S02]  /*c750*/  MOV R10, R242 ;  /* 0x000000f2000a7202 */ /* 0x000fe40000000f00 */
[----:B------:R-:W-:Y:S03]  /*c760*/  MOV R0, R236 ;  /* 0x000000ec00007202 */ /* 0x000fe60000000f00 */
[----:B------:R-:W-:Y:S05]  /*c770*/  @!P0 BRA `(.L_x_2440) ;  /* 0x0000000000f48947 */ /* 0x000fea0003800000 */
[----:B------:R-:W1:Y:S01]  /*c780*/  LDC R0, c[0x0][0x380] ;  /* 0x0000e000ff007b82 */ /* 0x000e620000000800 */
[----:B------:R-:W-:Y:S04]  /*c790*/  SHF.L.U32 R11, R235, 0x7, RZ ;  /* 0x00000007eb0b7819 */ /* 0x000fe800000006ff */
[----:B------:R-:W-:Y:S02]  /*c7a0*/  IABS R6, R11 ;  /* 0x0000000b00067213 */ /* 0x000fe40000000000 */
[-C--:B-1----:R-:W-:Y:S04]  /*c7b0*/  IABS R2, R0.reuse ;  /* 0x0000000000027213 */ /* 0x082fe80000000000 */
[----:B------:R-:W1:Y:S10]  /*c7c0*/  I2F.RP R7, R2 ;  /* 0x0000000200077306 */ /* 0x000e740000209400 */
[----:B-1----:R-:W1:Y:S02]  /*c7d0*/  MUFU.RCP R3, R7 ;  /* 0x0000000700037308 */ /* 0x002e640000001000 */
[----:B-1----:R-:W-:Y:S02]  /*c7e0*/  VIADD R8, R3, 0xffffffe ;  /* 0x0ffffffe03087836 */ /* 0x002fe40000000000 */
[C---:B------:R-:W-:Y:S01]  /*c7f0*/  VIADD R3, R11.reuse, 0xffffff80 ;  /* 0xffffff800b037836 */ /* 0x040fe20000000000 */
[-C--:B------:R-:W-:Y:S05]  /*c800*/  LOP3.LUT R11, R11, R0.reuse, RZ, 0x3c, !PT ;  /* 0x000000000b0b7212 */ /* 0x080fea00078e3cff */
[----:B------:R-:W1:Y:S01]  /*c810*/  F2I.FTZ.U32.TRUNC.NTZ R9, R8 ;  /* 0x0000000800097305 */ /* 0x000e62000021f000 */
[----:B------:R-:W-:Y:S02]  /*c820*/  IABS R4, R3 ;  /* 0x0000000300047213 */ /* 0x000fe40000000000 */
[----:B------:R-:W-:Y:S02]  /*c830*/  LOP3.LUT R3, R3, R0, RZ, 0x3c, !PT ;  /* 0x0000000003037212 */ /* 0x000fe400078e3cff */
[----:B------:R-:W-:Y:S02]  /*c840*/  ISETP.GE.AND P3, PT, R11, RZ, PT ;  /* 0x000000ff0b00720c */ /* 0x000fe40003f66270 */
        /* <DEDUP_REMOVED lines=48> */
.L_x_2440:
        /* <DEDUP_REMOVED lines=31> */
[----:B------:R1:W-:Y:S06]  /*cd40*/  LDGSTS.E.BYPASS.LTC128B.128 [R237+0x12800], desc[UR14][R32.64+0x80] ;  /* 0x1280008020ed7fae */ /* 0x0003ec000b901d4e */
[----:B------:R-:W-:Y:S06]  /*cd50*/  LDGSTS.E.BYPASS.LTC128B.128 [R237+0xf000], desc[UR14][R2.64] ;  /* 0x0f00000002ed7fae */ /* 0x000fec000b901d4e */
[----:B------:R-:W-:Y:S06]  /*cd60*/  LDGSTS.E.BYPASS.LTC128B.128 [R237+0x13000], desc[UR14][R2.64+0x80] ;  /* 0x1300008002ed7fae */ /* 0x000fec000b901d4e */
[----:B------:R-:W-:Y:S06]  /*cd70*/  LDGSTS.E.BYPASS.LTC128B.128 [R237+0xf800], desc[UR14][R42.64] ;  /* 0x0f8000002aed7fae */ /* 0x000fec000b901d4e */
[----:B------:R2:W-:Y:S06]  /*cd80*/  LDGSTS.E.BYPASS.LTC128B.128 [R237+0x13800], desc[UR14][R42.64+0x80] ;  /* 0x138000802aed7fae */ /* 0x0005ec000b901d4e */
[----:B------:R-:W-:Y:S06]  /*cd90*/  LDSM.16.M88.4 R136, [R230] ;  /* 0x00000000e688783b */ /* 0x000fec0000000200 */
[----:B------:R-:W3:Y:S06]  /*cda0*/  LDSM.16.M88.4 R140, [R229+0x4000] ;  /* 0x00400000e58c783b */ /* 0x000eec0000000200 */
        /* <DEDUP_REMOVED lines=33> */
[----:B------:R-:W3:Y:S01]  /*cfc0*/  LDSM.16.M88.4 R164, [R223+0x4000] ;  /* 0x00400000dfa4783b */ /* 0x000ee20000000200 */
        /* <DEDUP_REMOVED lines=300> */
[----:B------:R-:W-:Y:S06]  /*e290*/  @!P0 BRA `(.L_x_2442) ;  /* 0x0000000000f88947 */ /* 0x000fec0003800000 */
[----:B--2---:R-:W2:Y:S01]  /*e2a0*/  LDC R0, c[0x0][0x380] ;  /* 0x0000e000ff007b82 */ /* 0x004ea20000000800 */
[----:B------:R-:W-:Y:S05]  /*e2b0*/  SHF.L.U32 R15, R235, 0x7, RZ ;  /* 0x00000007eb0f7819 */ /* 0x000fea00000006ff */
[C---:B------:R-:W-:Y:S02]  /*e2c0*/  VIADD R13, R15.reuse, 0xffffff00 ;  /* 0xffffff000f0d7836 */ /* 0x040fe40000000000 */
[----:B------:R-:W-:Y:S05]  /*e2d0*/  VIADD R15, R15, 0xffffff80 ;  /* 0xffffff800f0f7836 */ /* 0x000fea0000000000 */
[----:B------:R-:W-:Y:S02]  /*e2e0*/  IABS R6, R15 ;  /* 0x0000000f00067213 */ /* 0x000fe40000000000 */
        /* <DEDUP_REMOVED lines=10> */
[--C-:B--2---:R-:W-:Y:S01]  /*e390*/  IMAD.MOV R5, RZ, RZ, -R17.reuse ;  /* 0x000000ffff057224 */ /* 0x104fe200078e0a11 */
        /* <DEDUP_REMOVED lines=18> */
[----:B------:R-:W-:Y:S07]  /*e4c0*/  LOP3.LUT R2, RZ, R0, RZ, 0x33, !PT ;  /* 0x00000000ff027212 */ /* 0x000fee00078e33ff */
[----:B------:R-:W-:Y:S04]  /*e4d0*/  @P5 VIADD R9, R9, 0x1 ;  /* 0x0000000109095836 */ /* 0x000fe80000000000 */
[----:B------:R-:W-:Y:S01]  /*e4e0*/  @P6 VIADD R12, R12, 0x1 ;  /* 0x000000010c0c6836 */ /* 0x000fe20000000000 */
[----:B------:R-:W-:Y:S03]  /*e4f0*/  @!P1 IADD3 R9, -R9, RZ, RZ ;  /* 0x000000ff09099210 */ /* 0x000fe60007ffe1ff */
[----:B------:R-:W-:Y:S01]  /*e500*/  @!P3 IMAD.MOV R12, RZ, RZ, -R12 ;  /* 0x000000ffff0cb224 */ /* 0x000fe200078e0a0c */
[C---:B------:R-:W-:Y:S04]  /*e510*/  SEL R5, R2.reuse, R9, !P2 ;  /* 0x0000000902057207 */ /* 0x040fe80005000000 */
[----:B------:R-:W-:Y:S02]  /*e520*/  SEL R9, R2, R12, !P2 ;  /* 0x0000000c02097207 */ /* 0x000fe40005000000 */
[-C--:B------:R-:W-:Y:S01]  /*e530*/  LEA R16, P2, R5, R238.reuse, 0x2 ;  /* 0x000000ee05107211 */ /* 0x080fe200078410ff */
[----:B------:R-:W2:Y:S01]  /*e540*/  LDC R2, c[0x0][0x24c] ;  /* 0x00009300ff027b82 */ /* 0x000ea20000000800 */
        /* <DEDUP_REMOVED lines=19> */
.L_x_2442:
        /* <DEDUP_REMOVED lines=36> */
.L_x_2441:
        /* <DEDUP_REMOVED lines=164> */
[--C-:B------:R-:W-:Y:S01]  /*f300*/  FFMA.FTZ R187, R187, UR4, -R144.reuse ;  /* 0x00000004bbbb7c23 */ /* 0x100fe20008010890 */
[--C-:B------:R-:W-:Y:S01]  /*f310*/  FFMA.FTZ R184, R184, UR4, -R145.reuse ;  /* 0x00000004b8b87c23 */ /* 0x100fe20008010891 */
[----:B------:R-:W-:Y:S01]  /*f320*/  ISETP.GT.AND P1, PT, R235, 0x1, PT ;  /* 0x00000001eb00780c */ /* 0x000fe20003f24270 */
[--C-:B------:R-:W-:Y:S01]  /*f330*/  FFMA.FTZ R183, R183, UR4, -R144.reuse ;  /* 0x00000004b7b77c23 */ /* 0x100fe20008010890 */
[----:B------:R-:W-:Y:S01]  /*f340*/  FFMA.FTZ R181, R181, UR4, -R145 ;  /* 0x00000004b5b57c23 */ /* 0x000fe20008010891 */
[----:B------:R-:W-:Y:S03]  /*f350*/  LDSM.16.MT88.4 R72, [R220+0xc800] ;  /* 0x00c80000dc48783b */ /* 0x000fe60000004200 */
[----:B------:R-:W5:Y:S01]  /*f360*/  MUFU.EX2 R136, R136 ;  /* 0x0000008800887308 */ /* 0x000f620000000800 */
[----:B----4-:R-:W-:Y:S01]  /*f370*/  F2FP.F16.F32.PACK_AB R130, R137, R140 ;  /* 0x0000008c8982723e */ /* 0x010fe200000000ff */
[----:B------:R-:W-:Y:S01]  /*f380*/  FFMA.FTZ R134, R134, UR4, -R144 ;  /* 0x0000000486867c23 */ /* 0x000fe20008010890 */
[----:B------:R-:W-:Y:S01]  /*f390*/  FFMA.FTZ R143, R132, R243, R143 ;  /* 0x000000f3848f7223 */ /* 0x000fe2000001008f */
[----:B------:R-:W-:Y:S01]  /*f3a0*/  FFMA.FTZ R142, R133, R244, R142 ;  /* 0x000000f4858e7223 */ /* 0x000fe2000001008e */
[----:B------:R-:W-:Y:S05]  /*f3b0*/  LDSM.16.MT88.4 R100, [R221+0xe800] ;  /* 0x00e80000dd64783b */ /* 0x000fea0000004200 */
[----:B------:R-:W-:Y:S01]  /*f3c0*/  MUFU.EX2 R147, R147 ;  /* 0x0000009300937308 */ /* 0x000fe20000000800 */
[----:B------:R-:W-:Y:S01]  /*f3d0*/  FADD.FTZ R141, R141, R142 ;  /* 0x0000008e8d8d7221 */ /* 0x000fe20000010000 */
[----:B------:R-:W-:Y:S03]  /*f3e0*/  FADD.FTZ R138, R138, R143 ;  /* 0x0000008f8a8a7221 */ /* 0x000fe60000010000 */
[----:B------:R-:W-:Y:S01]  /*f3f0*/  FADD.FTZ R140, R140, R141 ;  /* 0x0000008d8c8c7221 */ /* 0x000fe20000010000 */
[----:B------:R-:W-:Y:S04]  /*f400*/  LDSM.16.MT88.4 R116, [R222+0xf800] ;  /* 0x00f80000de74783b */ /* 0x000fe80000004200 */
[----:B------:R-:W-:Y:S01]  /*f410*/  MUFU.EX2 R148, R148 ;  /* 0x0000009400947308 */ /* 0x000fe20000000800 */
[----:B-----5:R-:W-:Y:S01]  /*f420*/  F2FP.F16.F32.PACK_AB R131, R136, R139 ;  /* 0x0000008b8883723e */ /* 0x020fe200000000ff */
[----:B------:R-:W-:Y:S02]  /*f430*/  FADD.FTZ R140, R137, R140 ;  /* 0x0000008c898c7221 */ /* 0x000fe40000010000 */
        /* <DEDUP_REMOVED lines=77> */
[--C-:B------:R-:W-:Y:S01]  /*f910*/  FFMA.FTZ R115, R175, UR4, -R144.reuse ;  /* 0x00000004af737c23 */ /* 0x100fe20008010890 */
[C---:B------:R-:W-:Y:S01]  /*f920*/  HMMA.16816.F32 R52, R128.reuse, R64, R52 ;  /* 0x000000408034723c */ /* 0x040fe20000001834 */
[----:B------:R-:W-:Y:S04]  /*f930*/  MUFU.EX2 R105, R105 ;  /* 0x0000006900697308 */ /* 0x000fe80000000800 */
[C---:B------:R-:W-:Y:S01]  /*f940*/  FMUL.FTZ R58, R132.reuse, R78 ;  /* 0x0000004e843a7220 */ /* 0x040fe20000410000 */
[----:B------:R-:W-:Y:S01]  /*f950*/  FMUL.FTZ R59, R132, R79 ;  /* 0x0000004f843b7220 */ /* 0x000fe20000410000 */
[C---:B------:R-:W-:Y:S01]  /*f960*/  FMUL.FTZ R64, R133.reuse, R68 ;  /* 0x0000004485407220 */ /* 0x040fe20000410000 */
[----:B------:R-:W4:Y:S03]  /*f970*/  LDSM.16.MT88.4 R76, [R224+0x10800] ;  /* 0x01080000e04c783b */ /* 0x000f260000004200 */
[----:B------:R-:W5:Y:S01]  /*f980*/  MUFU.EX2 R104, R104 ;  /* 0x0000006800687308 */ /* 0x000f620000000800 */
[----:B------:R-:W-:Y:S01]  /*f990*/  FMUL.FTZ R65, R133, R69 ;  /* 0x0000004585417220 */ /* 0x000fe20000410000 */
[--C-:B------:R-:W-:Y:S01]  /*f9a0*/  FFMA.FTZ R149, R178, UR4, -R145.reuse ;  /* 0x00000004b2957c23 */ /* 0x100fe20008010891 */
[C---:B------:R-:W-:Y:S03]  /*f9b0*/  HMMA.16816.F32 R56, R128.reuse, R66, R56 ;  /* 0x000000428038723c */ /* 0x040fe60000001838 */
[--C-:B------:R-:W-:Y:S04]  /*f9c0*/  FFMA.FTZ R175, R195, UR4, -R144.reuse ;  /* 0x00000004c3af7c23 */ /* 0x100fe80008010890 */
[----:B------:R-:W-:Y:S01]  /*f9d0*/  MUFU.EX2 R106, R106 ;  /* 0x0000006a006a7308 */ /* 0x000fe20000000800 */
[--C-:B------:R-:W-:Y:S01]  /*f9e0*/  FFMA.FTZ R177, R190, UR4, -R145.reuse ;  /* 0x00000004beb17c23 */ /* 0x100fe20008010891 */
[C---:B--2---:R-:W-:Y:S03]  /*f9f0*/  HMMA.16816.F32 R60, R128.reuse, R88, R60 ;  /* 0x00000058803c723c */ /* 0x044fe6000000183c */
[C---:B------:R-:W-:Y:S05]  /*fa00*/  FMUL.FTZ R66, R132.reuse, R70 ;  /* 0x0000004684427220 */ /* 0x040fea0000410000 */
[----:B------:R-:W2:Y:S03]  /*fa10*/  MUFU.EX2 R107, R107 ;  /* 0x0000006b006b7308 */ /* 0x000ea60000000800 */
[----:B------:R-:W-:Y:S01]  /*fa20*/  FMUL.FTZ R67, R132, R71 ;  /* 0x0000004784437220 */ /* 0x000fe20000410000 */
[----:B-----5:R-:W-:Y:S01]  /*fa30*/  F2FP.F16.F32.PACK_AB R68, R104, R105 ;  /* 0x000000696844723e */ /* 0x020fe200000000ff */
[--C-:B------:R-:W-:Y:S01]  /*fa40*/  FFMA.FTZ R178, R193, UR4, -R144.reuse ;  /* 0x00000004c1b27c23 */ /* 0x100fe20008010890 */
[--C-:B------:R-:W-:Y:S01]  /*fa50*/  FFMA.FTZ R189, R182, UR4, -R145.reuse ;  /* 0x00000004b6bd7c23 */ /* 0x100fe20008010891 */
[----:B------:R-:W-:Y:S03]  /*fa60*/  MOV R133, R0 ;  /* 0x0000000000857202 */ /* 0x000fe60000000f00 */
[----:B------:R-:W-:Y:S01]  /*fa70*/  HMMA.16816.F32 R64, R128, R90, R64 ;  /* 0x0000005a8040723c */ /* 0x000fe20000001840 */
[----:B------:R-:W-:Y:S01]  /*fa80*/  MUFU.EX2 R112, R112 ;  /* 0x0000007000707308 */ /* 0x000fe20000000800 */
[----:B------:R-:W-:Y:S01]  /*fa90*/  LDSM.16.MT88.4 R88, [R222+0xd000] ;  /* 0x00d00000de58783b */ /* 0x000fe20000004200 */
[--C-:B------:R-:W-:Y:S01]  /*faa0*/  FFMA.FTZ R182, R185, UR4, -R144.reuse ;  /* 0x00000004b9b67c23 */ /* 0x100fe20008010890 */
[----:B------:R-:W-:Y:S01]  /*fab0*/  FFMA.FTZ R145, R180, UR4, -R145 ;  /* 0x00000004b4917c23 */ /* 0x000fe20008010891 */
[----:B------:R-:W-:Y:S01]  /*fac0*/  FFMA.FTZ R144, R3, UR4, -R144 ;  /* 0x0000000403907c23 */ /* 0x000fe20008010890 */
[----:B------:R-:W-:Y:S01]  /*fad0*/  FADD.FTZ R3, R139, R138 ;  /* 0x0000008a8b037221 */ /* 0x000fe20000010000 */
[----:B------:R-:W-:Y:S04]  /*fae0*/  FADD.FTZ R105, R105, R140 ;  /* 0x0000008c69697221 */ /* 0x000fe80000010000 */
        /* <DEDUP_REMOVED lines=12> */
[----:B------:R-:W5:Y:S01]  /*fbb0*/  MUFU.EX2 R151, R151 ;  /* 0x0000009700977308 */ /* 0x000f620000000800 */
        /* <DEDUP_REMOVED lines=9> */
[C---:B------:R-:W-:Y:S01]  /*fc50*/  FADD.FTZ R3, R146.reuse, R3 ;  /* 0x0000000392037221 */ /* 0x040fe20000010000 */
        /* <DEDUP_REMOVED lines=68> */
[C---:B---3--:R-:W-:Y:S03]  /*100a0*/  HMMA.16816.F32 R52, R68.reuse, R80, R52 ;  /* 0x000000504434723c */ /* 0x048fe60000001834 */
[----:B--2---:R-:W-:Y:S03]  /*100b0*/  F2FP.F16.F32.PACK_AB R75, R159, R158 ;  /* 0x0000009e9f4b723e */ /* 0x004fe600000000ff */
[C---:B------:R-:W-:Y:S01]  /*100c0*/  HMMA.16816.F32 R56, R68.reuse, R82, R56 ;  /* 0x000000524438723c */ /* 0x040fe20000001838 */
[----:B------:R-:W2:Y:S01]  /*100d0*/  LDSM.16.MT88.4 R80, [R220+0xd800] ;  /* 0x00d80000dc50783b */ /* 0x000ea20000004200 */
[----:B------:R-:W-:Y:S03]  /*100e0*/  MUFU.EX2 R184, R184 ;  /* 0x000000b800b87308 */ /* 0x000fe60000000800 */
[----:B------:R-:W-:Y:S01]  /*100f0*/  FADD.FTZ R154, R154, R151 ;  /* 0x000000979a9a7221 */ /* 0x000fe20000010000 */
[C---:B------:R-:W-:Y:S06]  /*10100*/  HMMA.16816.F32 R60, R68.reuse, R88, R60 ;  /* 0x00000058443c723c */ /* 0x040fec000000183c */
[----:B------:R-:W3:Y:S01]  /*10110*/  MUFU.EX2 R189, R189 ;  /* 0x000000bd00bd7308 */ /* 0x000ee20000000800 */
[----:B------:R-:W-:Y:S01]  /*10120*/  FADD.FTZ R155, R155, R154 ;  /* 0x0000009a9b9b7221 */ /* 0x000fe20000010000 */
[----:B------:R-:W-:Y:S01]  /*10130*/  HMMA.16816.F32 R64, R68, R90, R64 ;  /* 0x0000005a4440723c */ /* 0x000fe20000001840 */
[----:B------:R-:W5:Y:S02]  /*10140*/  LDSM.16.MT88.4 R68, [R224+0x11800] ;  /* 0x01180000e044783b */ /* 0x000f640000004200 */
[----:B------:R-:W-:Y:S03]  /*10150*/  FADD.FTZ R158, R158, R155 ;  /* 0x0000009b9e9e7221 */ /* 0x000fe60000010000 */
[C---:B-1----:R-:W-:Y:S02]  /*10160*/  HMMA.16816.F32 R4, R72.reuse, R84, R4 ;  /* 0x000000544804723c */ /* 0x042fe40000001804 */
[----:B------:R-:W-:Y:S01]  /*10170*/  MUFU.EX2 R182, R182 ;  /* 0x000000b600b67308 */ /* 0x000fe20000000800 */
[----:B------:R-:W-:Y:S02]  /*10180*/  LDSM.16.MT88.4 R88, [R221+0x11800] ;  /* 0x01180000dd58783b */ /* 0x000fe40000004200 */
[----:B------:R-:W-:Y:S01]  /*10190*/  FADD.FTZ R158, R159, R158 ;  /* 0x0000009e9f9e7221 */ /* 0x000fe20000010000 */
[C---:B------:R-:W-:Y:S06]  /*101a0*/  HMMA.16816.F32 R8, R72.reuse, R86, R8 ;  /* 0x000000564808723c */ /* 0x040fec0000001808 */
[----:B------:R-:W1:Y:S01]  /*101b0*/  MUFU.EX2 R183, R183 ;  /* 0x000000b700b77308 */ /* 0x000e620000000800 */
[----:B------:R-:W5:Y:S01]  /*101c0*/  LDSM.16.MT88.4 R84, [R222+0x11800] ;  /* 0x01180000de54783b */ /* 0x000f620000004200 */
[C---:B------:R-:W-:Y:S03]  /*101d0*/  HMMA.16816.F32 R12, R72.reuse, R92, R12 ;  /* 0x0000005c480c723c */ /* 0x040fe6000000180c */
[----:B---3--:R-:W-:Y:S03]  /*101e0*/  F2FP.F16.F32.PACK_AB R136, R189, R184 ;  /* 0x000000b8bd88723e */ /* 0x008fe600000000ff */
[C---:B------:R-:W-:Y:S01]  /*101f0*/  HMMA.16816.F32 R16, R72.reuse, R94, R16 ;  /* 0x0000005e4810723c */ /* 0x040fe20000001810 */
[----:B------:R-:W3:Y:S01]  /*10200*/  LDSM.16.MT88.4 R92, [R220+0x11800] ;  /* 0x01180000dc5c783b */ /* 0x000ee20000004200 */
[----:B------:R-:W-:Y:S03]  /*10210*/  MUFU.EX2 R181, R181 ;  /* 0x000000b500b57308 */ /* 0x000fe60000000800 */
[----:B------:R-:W-:Y:S01]  /*10220*/  FADD.FTZ R3, R161, R158 ;  /* 0x0000009ea1037221 */ /* 0x000fe20000010000 */
[C---:B----4-:R-:W-:Y:S06]  /*10230*/  HMMA.16816.F32 R20, R72.reuse, R76, R20 ;  /* 0x0000004c4814723c */ /* 0x050fec0000001814 */
[----:B------:R-:W4:Y:S01]  /*10240*/  MUFU.EX2 R180, R145 ;  /* 0x0000009100b47308 */ /* 0x000f220000000800 */
[----:B-1----:R-:W-:Y:S01]  /*10250*/  F2FP.F16.F32.PACK_AB R137, R183, R182 ;  /* 0x000000b6b789723e */ /* 0x002fe200000000ff */
[C---:B------:R-:W-:Y:S01]  /*10260*/  HMMA.16816.F32 R24, R72.reuse, R78, R24 ;  /* 0x0000004e4818723c */ /* 0x040fe20000001818 */
[----:B------:R-:W1:Y:S02]  /*10270*/  LDSM.16.MT88.4 R76, [R224+0xe000] ;  /* 0x00e00000e04c783b */ /* 0x000e640000004200 */
[----:B------:R-:W-:Y:S03]  /*10280*/  FADD.FTZ R3, R162, R3 ;  /* 0x00000003a2037221 */ /* 0x000fe60000010000 */
[C---:B--2---:R-:W-:Y:S02]  /*10290*/  HMMA.16816.F32 R28, R72.reuse, R80, R28 ;  /* 0x00000050481c723c */ /* 0x044fe4000000181c */
[----:B------:R-:W-:Y:S04]  /*102a0*/  MUFU.EX2 R134, R134 ;  /* 0x0000008600867308 */ /* 0x000fe80000000800 */
[C---:B------:R-:W-:Y:S01]  /*102b0*/  HMMA.16816.F32 R32, R72.reuse, R82, R32 ;  /* 0x000000524820723c */ /* 0x040fe20000001820 */
[----:B------:R-:W2:Y:S05]  /*102c0*/  LDSM.16.MT88.4 R80, [R222+0xe000] ;  /* 0x00e00000de50783b */ /* 0x000eaa0000004200 */
[----:B------:R-:W3:Y:S01]  /*102d0*/  MUFU.EX2 R243, R144 ;  /* 0x0000009000f37308 */ /* 0x000ee20000000800 */
[----:B----4-:R-:W-:Y:S01]  /*102e0*/  F2FP.F16.F32.PACK_AB R138, R180, R181 ;  /* 0x000000b5b48a723e */ /* 0x010fe200000000ff */
[C---:B-----5:R-:W-:Y:S06]  /*102f0*/  HMMA.16816.F32 R36, R72.reuse, R68, R36 ;  /* 0x000000444824723c */ /* 0x060fec0000001824 */
[C---:B------:R-:W-:Y:S05]  /*10300*/  HMMA.16816.F32 R40, R72.reuse, R70, R40 ;  /* 0x000000464828723c */ /* 0x040fea0000001828 */
[----:B------:R-:W-:Y:S01]  /*10310*/  F2FP.F16.F32.PACK_AB R68, R160, R163 ;  /* 0x000000a3a044723e */ /* 0x000fe200000000ff */
[C---:B------:R-:W-:Y:S05]  /*10320*/  HMMA.16816.F32 R44, R72.reuse, R84, R44 ;  /* 0x00000054482c723c */ /* 0x040fea000000182c */
[----:B------:R-:W-:Y:S01]  /*10330*/  F2FP.F16.F32.PACK_AB R69, R162, R161 ;  /* 0x000000a1a245723e */ /* 0x000fe200000000ff */
[C---:B------:R-:W-:Y:S01]  /*10340*/  HMMA.16816.F32 R48, R72.reuse, R86, R48 ;  /* 0x000000564830723c */ /* 0x040fe20000001830 */
[----:B------:R-:W4:Y:S04]  /*10350*/  LDSM.16.MT88.4 R84, [R221+0xe000] ;  /* 0x00e00000dd54783b */ /* 0x000f280000004200 */
[----:B------:R-:W-:Y:S01]  /*10360*/  F2FP.F16.F32.PACK_AB R70, R165, R164 ;  /* 0x000000a4a546723e */ /* 0x000fe200000000ff */
[C---:B------:R-:W-:Y:S05]  /*10370*/  HMMA.16816.F32 R52, R72.reuse, R88, R52 ;  /* 0x000000584834723c */ /* 0x040fea0000001834 */
[----:B------:R-:W-:Y:S01]  /*10380*/  F2FP.F16.F32.PACK_AB R71, R167, R166 ;  /* 0x000000a6a747723e */ /* 0x000fe200000000ff */
[C---:B------:R-:W-:Y:S01]  /*10390*/  HMMA.16816.F32 R56, R72.reuse, R90, R56 ;  /* 0x0000005a4838723c */ /* 0x040fe20000001838 */
[----:B------:R-:W-:Y:S04]  /*103a0*/  LDSM.16.MT88.4 R88, [R222+0x12000] ;  /* 0x01200000de58783b */ /* 0x000fe80000004200 */
[----:B---3--:R-:W-:Y:S01]  /*103b0*/  F2FP.F16.F32.PACK_AB R139, R243, R134 ;  /* 0x00000086f38b723e */ /* 0x008fe200000000ff */
[C---:B------:R-:W-:Y:S05]  /*103c0*/  HMMA.16816.F32 R60, R72.reuse, R92, R60 ;  /* 0x0000005c483c723c */ /* 0x040fea000000183c */
[----:B------:R-:W-:Y:S01]  /*103d0*/  FADD.FTZ R166, R166, R3 ;  /* 0x00000003a6a67221 */ /* 0x000fe20000010000 */
[----:B------:R-:W-:Y:S01]  /*103e0*/  HMMA.16816.F32 R64, R72, R94, R64 ;  /* 0x0000005e4840723c */ /* 0x000fe20000001840 */
[----:B------:R-:W3:Y:S04]  /*103f0*/  LDSM.16.MT88.4 R72, [R220+0xe000] ;  /* 0x00e00000dc48783b */ /* 0x000ee80000004200 */
[----:B------:R-:W-:Y:S01]  /*10400*/  FADD.FTZ R167, R167, R166 ;  /* 0x000000a6a7a77221 */ /* 0x000fe20000010000 */
[C---:B-1----:R-:W-:Y:S03]  /*10410*/  HMMA.16816.F32 R4, R68.reuse, R76, R4 ;  /* 0x0000004c4404723c */ /* 0x042fe60000001804 */
[----:B------:R-:W-:Y:S02]  /*10420*/  LDSM.16.MT88.4 R92, [R221+0x12000] ;  /* 0x01200000dd5c783b */ /* 0x000fe40000004200 */
[----:B------:R-:W-:Y:S01]  /*10430*/  IADD3 R3, R235, -0x1, RZ ;  /* 0xffffffffeb037810 */ /* 0x000fe20007ffe0ff */
[C---:B------:R-:W-:Y:S05]  /*10440*/  HMMA.16816.F32 R8, R68.reuse, R78, R8 ;  /* 0x0000004e4408723c */ /* 0x040fea0000001808 */
[----:B------:R-:W1:Y:S01]  /*10450*/  LDSM.16.MT88.4 R76, [R224+0x12000] ;  /* 0x01200000e04c783b */ /* 0x000e620000004200 */
[C---:B--2---:R-:W-:Y:S05]  /*10460*/  HMMA.16816.F32 R12, R68.reuse, R80, R12 ;  /* 0x00000050440c723c */ /* 0x044fea000000180c */
[----:B------:R-:W-:Y:S01]  /*10470*/  MOV R235, R3 ;  /* 0x0000000300eb7202 */ /* 0x000fe20000000f00 */
[C---:B------:R-:W-:Y:S01]  /*10480*/  HMMA.16816.F32 R16, R68.reuse, R82, R16 ;  /* 0x000000524410723c */ /* 0x040fe20000001810 */
[----:B------:R-:W2:Y:S05]  /*10490*/  LDSM.16.MT88.4 R80, [R224+0xe800] ;  /* 0x00e80000e050783b */ /* 0x000eaa0000004200 */
[C---:B----4-:R-:W-:Y:S06]  /*104a0*/  HMMA.16816.F32 R20, R68.reuse, R84, R20 ;  /* 0x000000544414723c */ /* 0x050fec0000001814 */
[C---:B------:R-:W-:Y:S01]  /*104b0*/  HMMA.16816.F32 R24, R68.reuse, R86, R24 ;  /* 0x000000564418723c */ /* 0x040fe20000001818 */
[----:B------:R-:W4:Y:S05]  /*104c0*/  LDSM.16.MT88.4 R84, [R222+0xe800] ;  /* 0x00e80000de54783b */ /* 0x000f2a0000004200 */
[C---:B---3--:R-:W-:Y:S06]  /*104d0*/  HMMA.16816.F32 R28, R68.reuse, R72, R28 ;  /* 0x00000048441c723c */ /* 0x048fec000000181c */
        /* <DEDUP_REMOVED lines=20> */
[----:B------:R-:W3:Y:S05]  /*10620*/  LDSM.16.MT88.4 R68, [R224+0x12800] ;  /* 0x01280000e044783b */ /* 0x000eea0000004200 */
[C---:B--2---:R-:W-:Y:S03]  /*10630*/  HMMA.16816.F32 R4, R72.reuse, R80, R4 ;  /* 0x000000504804723c */ /* 0x044fe60000001804 */
[----:B------:R-:W-:Y:S03]  /*10640*/  LDSM.16.MT88.4 R96, [R221+0xf000] ;  /* 0x00f00000dd60783b */ /* 0x000fe60000004200 */
[C---:B------:R-:W-:Y:S05]  /*10650*/  HMMA.16816.F32 R8, R72.reuse, R82, R8 ;  /* 0x000000524808723c */ /* 0x040fea0000001808 */
[----:B------:R-:W2:Y:S01]  /*10660*/  LDSM.16.MT88.4 R80, [R222+0x12800] ;  /* 0x01280000de50783b */ /* 0x000ea20000004200 */
[C---:B----4-:R-:W-:Y:S06]  /*10670*/  HMMA.16816.F32 R12, R72.reuse, R84, R12 ;  /* 0x00000054480c723c */ /* 0x050fec000000180c */
[C---:B------:R-:W-:Y:S01]  /*10680*/  HMMA.16816.F32 R16, R72.reuse, R86, R16 ;  /* 0x000000564810723c */ /* 0x040fe20000001810 */
[----:B------:R-:W4:Y:S05]  /*10690*/  LDSM.16.MT88.4 R84, [R221+0x12800] ;  /* 0x01280000dd54783b */ /* 0x000f2a0000004200 */
[C---:B------:R-:W-:Y:S06]  /*106a0*/  HMMA.16816.F32 R20, R72.reuse, R100, R20 ;  /* 0x000000644814723c */ /* 0x040fec0000001814 */
[C---:B------:R-:W-:Y:S01]  /*106b0*/  HMMA.16816.F32 R24, R72.reuse, R102, R24 ;  /* 0x000000664818723c */ /* 0x040fe20000001818 */
[----:B------:R-:W-:Y:S05]  /*106c0*/  LDSM.16.MT88.4 R100, [R220+0xf800] ;  /* 0x00f80000dc64783b */ /* 0x000fea0000004200 */
[C---:B-1----:R-:W-:Y:S06]  /*106d0*/  HMMA.16816.F32 R28, R72.reuse, R76, R28 ;  /* 0x0000004c481c723c */ /* 0x042fec000000181c */
[C---:B------:R-:W-:Y:S01]  /*106e0*/  HMMA.16816.F32 R32, R72.reuse, R78, R32 ;  /* 0x0000004e4820723c */ /* 0x040fe20000001820 */
[----:B------:R-:W1:Y:S05]  /*106f0*/  LDSM.16.MT88.4 R76, [R224+0xf000] ;  /* 0x00f00000e04c783b */ /* 0x000e6a0000004200 */
[C---:B---3--:R-:W-:Y:S06]  /*10700*/  HMMA.16816.F32 R36, R72.reuse, R68, R36 ;  /* 0x000000444824723c */ /* 0x048fec0000001824 */
[C---:B------:R-:W-:Y:S05]  /*10710*/  HMMA.16816.F32 R40, R72.reuse, R70, R40 ;  /* 0x000000464828723c */ /* 0x040fea0000001828 */
[----:B------:R-:W-:Y:S01]  /*10720*/  F2FP.F16.F32.PACK_AB R68, R177, R176 ;  /* 0x000000b0b144723e */ /* 0x000fe200000000ff */
[C---:B--2---:R-:W-:Y:S05]  /*10730*/  HMMA.16816.F32 R44, R72.reuse, R80, R44 ;  /* 0x00000050482c723c */ /* 0x044fea000000182c */
[----:B------:R-:W-:Y:S01]  /*10740*/  F2FP.F16.F32.PACK_AB R69, R179, R178 ;  /* 0x000000b2b345723e */ /* 0x000fe200000000ff */
[C---:B------:R-:W-:Y:S01]  /*10750*/  HMMA.16816.F32 R48, R72.reuse, R82, R48 ;  /* 0x000000524830723c */ /* 0x040fe20000001830 */
[----:B------:R-:W2:Y:S04]  /*10760*/  LDSM.16.MT88.4 R80, [R220+0xf000] ;  /* 0x00f00000dc50783b */ /* 0x000ea80000004200 */
[----:B------:R-:W-:Y:S01]  /*10770*/  F2FP.F16.F32.PACK_AB R70, R191, R188 ;  /* 0x000000bcbf46723e */ /* 0x000fe200000000ff */
[C---:B----4-:R-:W-:Y:S05]  /*10780*/  HMMA.16816.F32 R52, R72.reuse, R84, R52 ;  /* 0x000000544834723c */ /* 0x050fea0000001834 */
        /* <DEDUP_REMOVED lines=22> */
[C---:B--2---:R-:W-:Y:S06]  /*108f0*/  HMMA.16816.F32 R28, R68.reuse, R80, R28 ;  /* 0x00000050441c723c */ /* 0x044fec000000181c */
[C---:B------:R-:W-:Y:S01]  /*10900*/  HMMA.16816.F32 R32, R68.reuse, R82, R32 ;  /* 0x000000524420723c */ /* 0x040fe20000001820 */
[----:B------:R-:W2:Y:S05]  /*10910*/  LDSM.16.MT88.4 R80, [R220+0x13000] ;  /* 0x01300000dc50783b */ /* 0x000eaa0000004200 */
[C---:B---3--:R-:W-:Y:S06]  /*10920*/  HMMA.16816.F32 R36, R68.reuse, R84, R36 ;  /* 0x000000544424723c */ /* 0x048fec0000001824 */
[C---:B------:R-:W-:Y:S01]  /*10930*/  HMMA.16816.F32 R40, R68.reuse, R86, R40 ;  /* 0x000000564428723c */ /* 0x040fe20000001828 */
[----:B------:R-:W3:Y:S05]  /*10940*/  LDSM.16.MT88.4 R84, [R222+0x13800] ;  /* 0x01380000de54783b */ /* 0x000eea0000004200 */
[C---:B----4-:R-:W-:Y:S06]  /*10950*/  HMMA.16816.F32 R44, R68.reuse, R72, R44 ;  /* 0x00000048442c723c */ /* 0x050fec000000182c */
[C---:B------:R-:W-:Y:S06]  /*10960*/  HMMA.16816.F32 R48, R68.reuse, R74, R48 ;  /* 0x0000004a4430723c */ /* 0x040fec0000001830 */
[C---:B-1----:R-:W-:Y:S06]  /*10970*/  HMMA.16816.F32 R52, R68.reuse, R76, R52 ;  /* 0x0000004c4434723c */ /* 0x042fec0000001834 */
[C---:B------:R-:W-:Y:S01]  /*10980*/  HMMA.16816.F32 R56, R68.reuse, R78, R56 ;  /* 0x0000004e4438723c */ /* 0x040fe20000001838 */
[----:B------:R-:W1:Y:S05]  /*10990*/  LDSM.16.MT88.4 R76, [R221+0x13800] ;  /* 0x01380000dd4c783b */ /* 0x000e6a0000004200 */
[C---:B--2---:R-:W-:Y:S06]  /*109a0*/  HMMA.16816.F32 R60, R68.reuse, R80, R60 ;  /* 0x00000050443c723c */ /* 0x044fec000000183c */
[----:B------:R-:W-:Y:S01]  /*109b0*/  HMMA.16816.F32 R64, R68, R82, R64 ;  /* 0x000000524440723c */ /* 0x000fe20000001840 */
[----:B------:R-:W2:Y:S05]  /*109c0*/  LDSM.16.MT88.4 R68, [R220+0x13800] ;  /* 0x01380000dc44783b */ /* 0x000eaa0000004200 */
        /* <DEDUP_REMOVED lines=23> */
[C---:B-1----:R-:W-:Y:S05]  /*10b40*/  HMMA.16816.F32 R80, R136.reuse, R76, R52 ;  /* 0x0000004c8850723c */ /* 0x042fea0000001834 */
[----:B------:R-:W-:Y:S01]  /*10b50*/  FADD.FTZ R165, R165, R164 ;  /* 0x000000a4a5a57221 */ /* 0x000fe20000010000 */
[C---:B------:R-:W-:Y:S05]  /*10b60*/  HMMA.16816.F32 R76, R136.reuse, R78, R56 ;  /* 0x0000004e884c723c */ /* 0x040fea0000001838 */
[----:B------:R-:W-:Y:S01]  /*10b70*/  FADD.FTZ R168, R168, R165 ;  /* 0x000000a5a8a87221 */ /* 0x000fe20000010000 */
[C---:B--2---:R-:W-:Y:S05]  /*10b80*/  HMMA.16816.F32 R72, R136.reuse, R68, R60 ;  /* 0x000000448848723c */ /* 0x044fea000000183c */
        /* <DEDUP_REMOVED lines=13> */
.L_x_2439:
[----:B------:R-:W1:Y:S01]  /*10c60*/  SHFL.BFLY PT, R3, R244, 0x2, 0x1f ;  /* 0x0c401f00f4037f89 */ /* 0x000e6200000e0000 */
[----:B------:R-:W-:Y:S01]  /*10c70*/  MOV R6, 0x3f800000 ;  /* 0x3f80000000067802 */ /* 0x000fe20000000f00 */
[----:B------:R-:W2:Y:S01]  /*10c80*/  S2UR UR4, SR_CgaCtaId ;  /* 0x00000000000479c3 */ /* 0x000ea20000008800 */
[----:B------:R-:W-:Y:S01]  /*10c90*/  MOV R7, 0x3f800000 ;  /* 0x3f80000000077802 */ /* 0x000fe20000000f00 */
[----:B------:R-:W3:Y:S01]  /*10ca0*/  SHFL.BFLY PT, R4, R243, 0x2, 0x1f ;  /* 0x0c401f00f3047f89 */ /* 0x000ee200000e0000 */
[----:B------:R-:W-:Y:S01]  /*10cb0*/  UMOV UR5, 0x400 ;  /* 0x0000040000057882 */ /* 0x000fe20000000000 */
[----:B-1----:R-:W-:Y:S02]  /*10cc0*/  FADD.FTZ R8, R3, R244 ;  /* 0x000000f403087221 */ /* 0x002fe40000010000 */
[----:B------:R-:W1:Y:S01]  /*10cd0*/  S2R R3, SR_TID.X ;  /* 0x0000000000037919 */ /* 0x000e620000002100 */
[----:B--2---:R-:W-:Y:S01]  /*10ce0*/  ULEA UR4, UR4, UR5, 0x18 ;  /* 0x0000000504047291 */ /* 0x004fe2000f8ec03f */
[----:B---3--:R-:W-:Y:S01]  /*10cf0*/  FADD.FTZ R9, R4, R243 ;  /* 0x000000f304097221 */ /* 0x008fe20000010000 */
[----:B------:R-:W2:Y:S04]  /*10d00*/  SHFL.BFLY PT, R5, R8, 0x1, 0x1f ;  /* 0x0c201f0008057f89 */ /* 0x000ea800000e0000 */
[----:B------:R-:W3:Y:S01]  /*10d10*/  SHFL.BFLY PT, R4, R9, 0x1, 0x1f ;  /* 0x0c201f0009047f89 */ /* 0x000ee200000e0000 */
[----:B--2---:R-:W-:Y:S01]  /*10d20*/  FADD.FTZ R5, R8, R5 ;  /* 0x0000000508057221 */ /* 0x004fe20000010000 */
[----:B---3--:R-:W-:-:S04]  /*10d30*/  FADD.FTZ R4, R9, R4 ;  /* 0x0000000409047221 */ /* 0x008fc80000010000 */
[----:B------:R-:W-:Y:S02]  /*10d40*/  FSETP.NE.FTZ.AND P4, PT, R5, RZ, PT ;  /* 0x000000ff0500720b */ /* 0x000fe40003f95000 */
[----:B------:R-:W-:-:S11]  /*10d50*/  FSETP.NE.FTZ.AND P3, PT, R4, RZ, PT ;  /* 0x000000ff0400720b */ /* 0x000fd60003f75000 */
[----:B------:R-:W2:Y:S08]  /*10d60*/  @P4 MUFU.RCP R6, R5 ;  /* 0x0000000500064308 */ /* 0x000eb00000001000 */
[----:B------:R-:W3:Y:S08]  /*10d70*/  @P3 MUFU.RCP R7, R4 ;  /* 0x0000000400073308 */ /* 0x000ef00000001000 */
[----:B------:R-:W4:Y:S01]  /*10d80*/  @P4 MUFU.LG2 R5, R5 ;  /* 0x0000000500054308 */ /* 0x000f220000000c00 */
        /* <DEDUP_REMOVED lines=32> */
[----:B-1----:R-:W-:Y:S01]  /*10f90*/  SHF.R.S32.HI R6, RZ, 0x1f, R3 ;  /* 0x0000001fff067819 */ /* 0x002fe20000011403 */
[C---:B---3--:R-:W-:Y:S01]  /*10fa0*/  FMUL.FTZ R131, R7.reuse, R131 ;  /* 0x0000008307837220 */ /* 0x048fe20000410000 */
        /* <DEDUP_REMOVED lines=125> */
[----:B---3--:R-:W3:Y:S03]  /*11780*/  @P4 LDC R11, c[0x0][0x2e8] ;  /* 0x0000ba00ff0b4b82 */ /* 0x008ee60000000800 */
[----:B------:R-:W-:Y:S04]  /*11790*/  STS [R19+0x2000], R80 ;  /* 0x0020005013007388 */ /* 0x000fe80000000800 */
[----:B------:R2:W-:Y:S01]  /*117a0*/  STS [R19+0x2400], R82 ;  /* 0x0024005213007388 */ /* 0x0005e20000000800 */
[----:B-----5:R-:W3:Y:S03]  /*117b0*/  @P3 LDC R9, c[0x0][0x2e8] ;  /* 0x0000ba00ff093b82 */ /* 0x020ee60000000800 */
[----:B------:R1:W-:Y:S04]  /*117c0*/  STS [R21+0x2000], R76 ;  /* 0x0020004c15007388 */ /* 0x0003e80000000800 */
[----:B------:R3:W-:Y:S01]  /*117d0*/  STS [R21+0x2400], R78 ;  /* 0x0024004e15007388 */ /* 0x0007e20000000800 */
[----:B----4-:R-:W-:-:S03]  /*117e0*/  @P4 FMUL.FTZ R15, R5, 0.69314718246459960938 ;  /* 0x3f317218050f4820 */ /* 0x010fc60000410000 */
        /* <DEDUP_REMOVED lines=15> */
.L_x_2444:
[----:B---3--:R-:W-:Y:S01]  /*118e0*/  @P4 FFMA.FTZ R8, R2, R11, R15 ;  /* 0x0000000b02084223 */ /* 0x008fe2000001000f */
        /* <DEDUP_REMOVED lines=9> */
.L_x_2445:
[----:B------:R-:W1:Y:S01]  /*11980*/  S2R R5, SR_CTAID.Y ;  /* 0x0000000000057919 */ /* 0x000e620000002600 */
[----:B------:R-:W1:Y:S08]  /*11990*/  S2UR UR6, SR_CTAID.Z ;  /* 0x00000000000679c3 */ /* 0x000e700000002700 */
[----:B------:R-:W1:Y:S08]  /*119a0*/  LDC R0, c[0x0][0x270] ;  /* 0x00009c00ff007b82 */ /* 0x000e700000000800 */
[----:B------:R-:W2:Y:S01]  /*119b0*/  LDC R234, c[0x0][0x2c4] ;  /* 0x0000b100ffea7b82 */ /* 0x000ea20000000800 */
[----:B-1----:R-:W-:-:S04]  /*119c0*/  IMAD R5, R5, R0, UR6 ;  /* 0x0000000605057e24 */ /* 0x002fc8000f8e0200 */
[----:B--2---:R-:W-:-:S07]  /*119d0*/  IMAD R234, R5, R234, RZ ;  /* 0x000000ea05ea7224 */ /* 0x004fce00078e02ff */
.L_x_2446:
        /* <DEDUP_REMOVED lines=32> */
.L_x_2448:
[----:B------:R-:W-:Y:S05]  /*11be0*/  BSYNC B0 ;  /* 0x0000000000007941 */ /* 0x000fea0003800000 */
.L_x_2447:
[----:B------:R-:W2:Y:S01]  /*11bf0*/  S2UR UR5, SR_CTAID.X ;  /* 0x00000000000579c3 */ /* 0x000ea20000002500 */
[----:B------:R-:W-:Y:S01]  /*11c00*/  LEA.HI R6, R9, R0, RZ, 0x3 ;  /* 0x0000000009067211 */ /* 0x000fe200078f18ff */
[----:B------:R3:W3:Y:S01]  /*11c10*/  LDS.128 R12, [R237+0x1800] ;  /* 0x00180000ed0c7984 */ /* 0x0006e20000000c00 */
[----:B------:R-:W-:Y:S02]  /*11c20*/  BSSY B0, `(.L_x_2449) ;  /* 0x000002a000007945 */ /* 0x000fe40003800000 */
[----:B------:R-:W-:Y:S01]  /*11c30*/  LOP3.LUT R3, R6, 0xfffffff8, RZ, 0xc0, !PT ;  /* 0xfffffff806037812 */ /* 0x000fe200078ec0ff */
[----:B-1----:R1:W1:Y:S02]  /*11c40*/  LDS.128 R8, [R237+0x3800] ;  /* 0x00380000ed087984 */ /* 0x0022640000000c00 */
[----:B------:R-:W5:Y:S02]  /*11c50*/  LDC.64 R4, c[0x0][0x298] ;  /* 0x0000a600ff047b82 */ /* 0x000f640000000a00 */
[----:B------:R-:W-:-:S04]  /*11c60*/  IMAD.IADD R0, R0, 0x1, -R3 ;  /* 0x0000000100007824 */ /* 0x000fc800078e0a03 */
[----:B------:R-:W-:Y:S01]  /*11c70*/  IMAD.SHL.U32 R22, R0, 0x8, RZ ;  /* 0x0000000800167824 */ /* 0x000fe200078e00ff */
[----:B------:R-:W-:Y:S01]  /*11c80*/  SHF.R.S32.HI R0, RZ, 0x3, R6 ;  /* 0x00000003ff007819 */ /* 0x000fe20000011406 */
[----:B------:R-:W3:Y:S03]  /*11c90*/  LDC.64 R2, c[0x0][0x2a0] ;  /* 0x0000a800ff027b82 */ /* 0x000ee60000000a00 */
[----:B----4-:R-:W-:Y:S01]  /*11ca0*/  SHF.R.S32.HI R23, RZ, 0x1f, R22 ;  /* 0x0000001fff177819 */ /* 0x010fe20000011416 */
        /* <DEDUP_REMOVED lines=11> */
[----:B---3--:R-:W-:Y:S02]  /*11d60*/  IMAD R18, R2, UR4, RZ ;  /* 0x0000000402127c24 */ /* 0x008fe4000f8e02ff */
        /* <DEDUP_REMOVED lines=21> */
.L_x_2450:
[----:B------:R-:W-:Y:S05]  /*11ec0*/  BSYNC B0 ;  /* 0x0000000000007941 */ /* 0x000fea0003800000 */
.L_x_2449:
        /* <DEDUP_REMOVED lines=17> */
.L_x_2452:
[----:B------:R-:W-:Y:S05]  /*11fe0*/  BSYNC B0 ;  /* 0x0000000000007941 */ /* 0x000fea0003800000 */
.L_x_2451:
        /* <DEDUP_REMOVED lines=17> */
.L_x_2454:
[----:B------:R-:W-:Y:S05]  /*12100*/  BSYNC B0 ;  /* 0x0000000000007941 */ /* 0x000fea0003800000 */
.L_x_2453:
        /* <DEDUP_REMOVED lines=15> */
.L_x_2455:
        /* <DEDUP_REMOVED lines=16> */
.L_x_8375:


//--------------------- .text._ZN5flash24flash_fwd_splitkv_kernelI23Flash_fwd_kernel_traitsILi128ELi64ELi128ELi4ELb0ELb0EN7cutlass6half_tE19Flash_kernel_traitsILi128ELi64ELi128ELi4ES3_EELb1ELb0ELb1ELb0ELb0ELb0ELb0ELb0EEEvNS_16Flash_fwd_paramsE --------------------------
	.section	.text._ZN5flash24flash_fwd_splitkv_kernelI23Flash_fwd_kernel_traitsILi128ELi64ELi128ELi4ELb0ELb0EN7cutlass6half_tE19Flash_kernel_traitsILi128ELi64ELi128ELi4ES3_EELb1ELb0ELb1ELb0ELb0ELb0ELb0ELb0EEEvNS_16Flash_fwd_paramsE,"ax",@progbits
	.align	128
        .global         _ZN5flash24flash_fwd_splitkv_kernelI23Flash_fwd_kernel_traitsILi128ELi64ELi128ELi4ELb0ELb0EN7cutlass6half_tE19Flash_kernel_traitsILi128ELi64ELi128ELi4ES3_EELb1ELb0ELb1ELb0ELb0ELb0ELb0ELb0EEEvNS_16Flash_fwd_paramsE
        .type           _ZN5flash24flash_fwd_splitkv_kernelI23Flash_fwd_kernel_traitsILi128ELi64ELi128ELi4ELb0ELb0EN7cutlass6half_tE19Flash_kernel_traitsILi128ELi64ELi128ELi4ES3_EELb1ELb0ELb1ELb0ELb0ELb0ELb0ELb0EEEvNS_16Flash_fwd_paramsE,@function
        .size           _ZN5flash24flash_fwd_splitkv_kernelI23Flash_fwd_kernel_traitsILi128ELi64ELi128ELi4ELb0ELb0EN7cutlass6half_tE19Flash_kernel_traitsILi128ELi64ELi128ELi4ES3_EELb1ELb0ELb1ELb0ELb0ELb0ELb0ELb0EEEvNS_16Flash_fwd_paramsE,(.L_x_8376 - _ZN5flash24flash_fwd_splitkv_kernelI23Flash_fwd_kernel_traitsILi128ELi64ELi128ELi4ELb0ELb0EN7cutlass6half_tE19Flash_kernel_traitsILi128ELi64ELi128ELi4ES3_EELb1ELb0ELb1ELb0ELb0ELb0ELb0ELb0EEEvNS_16Flash_fwd_paramsE)
        .other          _ZN5flash24flash_fwd_splitkv_kernelI23Flash_fwd_kernel_traitsILi128ELi64ELi128ELi4ELb0ELb0EN7cutlass6half_tE19Flash_kernel_traitsILi128ELi64ELi128ELi4ES3_EELb1ELb0ELb1ELb0ELb0ELb0ELb0ELb0EEEvNS_16Flash_fwd_paramsE,@"STO_CUDA_ENTRY STV_DEFAULT"
_ZN5flash24flash_fwd_splitkv_kernelI23Flash_fwd_kernel_traitsILi128ELi64ELi128ELi4ELb0ELb0EN7cutlass6half_tE19Flash_kernel_traitsILi128ELi64ELi128ELi4ES3_EELb1ELb0ELb1ELb0ELb0ELb0ELb0ELb0EEEvNS_16Flash_fwd_paramsE:
.text._ZN5flash24flash_fwd_splitkv_kernelI23Flash_fwd_kernel_traitsILi128ELi64ELi128ELi4ELb0ELb0EN7cutlass6half_tE19Flash_kernel_traitsILi128ELi64ELi128ELi4ES3_EELb1ELb0ELb1ELb0ELb0ELb0ELb0ELb0EEEvNS_16Flash_fwd_paramsE:
        /* <DEDUP_REMOVED lines=38> */
.L_x_2456:
[----:B------:R-:W1:Y:S02]  /*0260*/  LDC R0, c[0x0][0x2c8] ;  /* 0x0000b200ff007b82 */ /* 0x000e640000000800 */
.L_x_2457:
[----:B------:R-:W4:Y:S02]  /*0270*/  LDC.64 R2, c[0x0][0x308] ;  /* 0x0000c200ff027b82 */ /* 0x000f240000000a00 */
[----:B----4-:R-:W-:-:S04]  /*0280*/  ISETP.NE.U32.AND P1, PT, R2, RZ, PT ;  /* 0x000000ff0200720c */ /* 0x010fc80003f25070 */
[----:B------:R-:W-:-:S13]  /*0290*/  ISETP.NE.AND.EX P1, PT, R3, RZ, PT, P1 ;  /* 0x000000ff0300720c */ /* 0x000fda0003f25310 */
[----:B------:R-:W4:Y:S01]  /*02a0*/  @P1 LDC.64 R2, c[0x0][0x308] ;  /* 0x0000c200ff021b82 */ /* 0x000f220000000a00 */
[----:B------:R-:W-:-:S07]  /*02b0*/  IMAD.SHL.U32 R135, R39, 0x40, RZ ;  /* 0x0000004027877824 */ /* 0x000fce00078e00ff */
[----:B---3--:R-:W3:Y:S01]  /*02c0*/  @!P1 LDC R4, c[0x0][0x2cc] ;  /* 0x0000b300ff049b82 */ /* 0x008ee20000000800 */
[----:B----4-:R-:W-:-:S07]  /*02d0*/  @P1 IMAD.WIDE R6, R20, 0x4, R2 ;  /* 0x0000000414061825 */ /* 0x010fce00078e0202 */
[----:B------:R-:W4:Y:S01]  /*02e0*/  @!P1 LDC.64 R2, c[0x0][0x318] ;  /* 0x0000c600ff029b82 */ /* 0x000f220000000a00 */
[----:B------:R1:W5:Y:S01]  /*02f0*/  @P1 LDG.E R6, desc[UR12][R6.64] ;  /* 0x0000000c06061981 */ /* 0x000362000c1e1900 */
[----:B--2---:R-:W-:-:S13]  /*0300*/  ISETP.GT.AND P0, PT, R220, R135, PT ;  /* 0x00000087dc00720c */ /* 0x004fda0003f04270 */
[----:B---3--:R-:W-:Y:S05]  /*0310*/  @!P0 EXIT ;  /* 0x000000000000894d */ /* 0x008fea0003800000 */
[----:B------:R-:W2:Y:S01]  /*0320*/  LDC R130, c[0x0][0x398] ;  /* 0x0000e600ff827b82 */ /* 0x000ea20000000800 */
[----:B----4-:R-:W-:Y:S01]  /*0330*/  @!P1 ISETP.NE.U32.AND P0, PT, R2, RZ, PT ;  /* 0x000000ff0200920c */ /* 0x010fe20003f05070 */
        /* <DEDUP_REMOVED lines=26> */
[----:B------:R-:W-:Y:S01]  /*04e0*/  ULDC UR6, c[0x0][0x270] ;  /* 0x00009c0000067ab9 */ /* 0x000fe20000000800 */
[----:B------:R-:W-:Y:S01]  /*04f0*/  BSSY B0, `(.L_x_2459) ;  /* 0x0000036000007945 */ /* 0x000fe20003800000 */
[----:B------:R-:W-:-:S04]  /*0500*/  LEA.HI R0, R0, R133, RZ, 0x3 ;  /* 0x0000008500007211 */ /* 0x000fc800078f18ff */
[----:B------:R-:W-:Y:S02]  /*0510*/  LOP3.LUT R10, R0, 0xfffffff8, RZ, 0xc0, !PT ;  /* 0xfffffff8000a7812 */ /* 0x000fe400078ec0ff */
[----:B------:R-:W-:Y:S01]  /*0520*/  SHF.R.S32.HI R0, RZ, 0x3, R0 ;  /* 0x00000003ff007819 */ /* 0x000fe20000011400 */
[----:B------:R-:W2:Y:S01]  /*0530*/  @!P0 LDC.64 R2, c[0x0][0x290] ;  /* 0x0000a400ff028b82 */ /* 0x000ea20000000a00 */
[----:B------:R-:W-:Y:S01]  /*0540*/  @!P0 SHF.R.S32.HI R7, RZ, 0x1f, R20 ;  /* 0x0000001fff078819 */ /* 0x000fe20000011414 */
[----:B------:R-:W-:-:S05]  /*0550*/  IMAD.IADD R133, R133, 0x1, -R10 ;  /* 0x0000000185857824 */ /* 0x000fca00078e0a0a */
[----:B------:R-:W-:Y:S01]  /*0560*/  ISETP.NE.AND P6, PT, R133, RZ, PT ;  /* 0x000000ff8500720c */ /* 0x000fe20003fc5270 */
[----:B-1----:R-:W-:-:S04]  /*0570*/  @P0 IMAD.WIDE.U32 R8, R221, R4, RZ ;  /* 0x00000004dd080225 */ /* 0x002fc800078e00ff */
[----:B------:R-:W-:Y:S01]  /*0580*/  @P0 IMAD R221, R221, R5, R9 ;  /* 0x00000005dddd0224 */ /* 0x000fe200078e0209 */
[----:B------:R-:W-:Y:S01]  /*0590*/  SHF.R.S32.HI R9, RZ, 0x1f, R135 ;  /* 0x0000001fff097819 */ /* 0x000fe20000011487 */
[-C--:B--2---:R-:W-:Y:S02]  /*05a0*/  @!P0 IMAD R6, R7, R2.reuse, RZ ;  /* 0x0000000207068224 */ /* 0x084fe400078e02ff */
[----:B------:R-:W-:-:S04]  /*05b0*/  @!P0 IMAD.WIDE.U32 R10, R20, R2, RZ ;  /* 0x00000002140a8225 */ /* 0x000fc800078e00ff */
[C---:B------:R-:W-:Y:S01]  /*05c0*/  @!P0 IMAD R3, R20.reuse, R3, R6 ;  /* 0x0000000314038224 */ /* 0x040fe200078e0206 */
[----:B------:R-:W-:Y:S01]  /*05d0*/  @!P0 MOV R8, R10 ;  /* 0x0000000a00088202 */ /* 0x000fe20000000f00 */
[----:B------:R-:W-:Y:S02]  /*05e0*/  IMAD.SHL.U32 R6, R133, 0x8, RZ ;  /* 0x0000000885067824 */ /* 0x000fe400078e00ff */
[----:B------:R-:W-:Y:S01]  /*05f0*/  @!P0 IMAD.IADD R221, R11, 0x1, R3 ;  /* 0x000000010bdd8824 */ /* 0x000fe200078e0203 */
[----:B------:R-:W-:Y:S01]  /*0600*/  IADD3 R3, -R135, R220, RZ ;  /* 0x000000dc87037210 */ /* 0x000fe20007ffe1ff */
[-C--:B------:R-:W-:Y:S01]  /*0610*/  IMAD R2, R9, R4.reuse, RZ ;  /* 0x0000000409027224 */ /* 0x080fe200078e02ff */
[----:B------:R-:W-:Y:S01]  /*0620*/  SHF.R.S32.HI R7, RZ, 0x1f, R6 ;  /* 0x0000001fff077819 */ /* 0x000fe20000011406 */
[--C-:B------:R-:W-:Y:S01]  /*0630*/  IMAD R20, R20, UR6, R30.reuse ;  /* 0x0000000614147c24 */ /* 0x100fe2000f8e021e */
[----:B------:R-:W-:Y:S01]  /*0640*/  SHF.R.S32.HI R9, RZ, 0x1f, R30 ;  /* 0x0000001fff097819 */ /* 0x000fe2000001141e */
[C---:B------:R-:W-:Y:S01]  /*0650*/  IMAD R2, R135.reuse, R5, R2 ;  /* 0x0000000587027224 */ /* 0x040fe200078e0202 */
[----:B------:R-:W-:Y:S01]  /*0660*/  ISETP.GE.AND P2, PT, R0, R3, PT ;  /* 0x000000030000720c */ /* 0x000fe20003f46270 */
[----:B------:R-:W-:-:S04]  /*0670*/  IMAD.WIDE.U32 R12, R135, R4, R6 ;  /* 0x00000004870c7225 */ /* 0x000fc800078e0006 */
[----:B------:R-:W-:Y:S01]  /*0680*/  IMAD R9, R9, UR4, RZ ;  /* 0x0000000409097c24 */ /* 0x000fe2000f8e02ff */
[----:B------:R-:W-:Y:S01]  /*0690*/  IADD3 R12, P0, R8, R12, RZ ;  /* 0x0000000c080c7210 */ /* 0x000fe20007f1e0ff */
[----:B------:R-:W-:Y:S02]  /*06a0*/  VIADD R10, R0, 0x10 ;  /* 0x00000010000a7836 */ /* 0x000fe40000000000 */
[----:B------:R-:W-:Y:S01]  /*06b0*/  IMAD R15, R30, UR5, R9 ;  /* 0x000000051e0f7c24 */ /* 0x000fe2000f8e0209 */
[----:B------:R-:W-:Y:S01]  /*06c0*/  IADD3.X R13, R221, R13, R2, P0, !PT ;  /* 0x0000000ddd0d7210 */ /* 0x000fe200007fe402 */
[----:B------:R-:W-:Y:S01]  /*06d0*/  VIADD R8, R6, 0x40 ;  /* 0x0000004006087836 */ /* 0x000fe20000000000 */
[----:B------:R-:W-:Y:S02]  /*06e0*/  IADD3 R2, R0, 0x20, RZ ;  /* 0x0000002000027810 */ /* 0x000fe40007ffe0ff */
[-C--:B------:R-:W-:Y:S01]  /*06f0*/  ISETP.GE.AND P1, PT, R10, R3.reuse, PT ;  /* 0x000000030a00720c */ /* 0x080fe20003f26270 */
[----:B------:R-:W-:Y:S01]  /*0700*/  IMAD.WIDE.U32 R30, R30, UR4, R12 ;  /* 0x000000041e1e7c25 */ /* 0x000fe2000f8e000c */
[----:B------:R-:W-:Y:S01]  /*0710*/  ULDC UR4, c[0x0][0x2c4] ;  /* 0x0000b10000047ab9 */ /* 0x000fe20000000800 */
[----:B------:R-:W-:-:S02]  /*0720*/  ISETP.GE.OR P4, PT, R10, R3, P6 ;  /* 0x000000030a00720c */ /* 0x000fc40003786670 */
[----:B------:R-:W-:Y:S01]  /*0730*/  IMAD R135, R20, UR4, R135 ;  /* 0x0000000414877c24 */ /* 0x000fe2000f8e0287 */
[----:B------:R-:W-:Y:S02]  /*0740*/  ISETP.GE.AND P0, PT, R2, R3, PT ;  /* 0x000000030200720c */ /* 0x000fe40003f06270 */
[----:B------:R-:W-:Y:S02]  /*0750*/  SHF.R.S32.HI R9, RZ, 0x1f, R0 ;  /* 0x0000001fff097819 */ /* 0x000fe40000011400 */
[----:B------:R-:W-:Y:S01]  /*0760*/  IADD3 R15, R31, R15, RZ ;  /* 0x0000000f1f0f7210 */ /* 0x000fe20007ffe0ff */
[----:B------:R-:W-:Y:S08]  /*0770*/  @P2 BRA `(.L_x_2460) ;  /* 0x0000000000342947 */ /* 0x000ff00003800000 */
[-C--:B------:R-:W-:Y:S01]  /*0780*/  IMAD R10, R9, R4.reuse, RZ ;  /* 0x00000004090a7224 */ /* 0x080fe200078e02ff */
[----:B------:R-:W-:Y:S01]  /*0790*/  ULDC UR6, c[0x0][0x2d0] ;  /* 0x0000b40000067ab9 */ /* 0x000fe20000000800 */
[----:B------:R-:W-:Y:S01]  /*07a0*/  IMAD.MOV.U32 R14, RZ, RZ, R30 ;  /* 0x000000ffff0e7224 */ /* 0x000fe200078e001e */
[----:B------:R-:W-:Y:S01]  /*07b0*/  ISETP.GE.AND P5, PT, R6, UR6, PT ;  /* 0x0000000606007c0c */ /* 0x000fe2000bfa6270 */
[----:B------:R-:W-:Y:S01]  /*07c0*/  IMAD R10, R0, R5, R10 ;  /* 0x00000005000a7224 */ /* 0x000fe200078e020a */
        /* <DEDUP_REMOVED lines=8> */
.L_x_2460:
[----:B------:R-:W-:Y:S05]  /*0850*/  BSYNC B0 ;  /* 0x0000000000007941 */ /* 0x000fea0003800000 */
.L_x_2459:
        /* <DEDUP_REMOVED lines=17> */
[----:B------:R2:W-:Y:S04]  /*0970*/  @!P2 STG.E.128 desc[UR12][R10.64], RZ ;  /* 0x000000ff0a00a986 */ /* 0x0005e8000c101d0c */
[----:B------:R2:W-:Y:S02]  /*0980*/  @!P1 STG.E.128 desc[UR12][R10.64+0x80], RZ ;  /* 0x000080ff0a009986 */ /* 0x0005e4000c101d0c */
.L_x_2462:
[----:B------:R-:W-:Y:S05]  /*0990*/  BSYNC B0 ;  /* 0x0000000000007941 */ /* 0x000fea0003800000 */
.L_x_2461:
[----:B------:R-:W-:Y:S01]  /*09a0*/  BSSY B0, `(.L_x_2463) ;  /* 0x0000014000007945 */ /* 0x000fe20003800000 */
[----:B--2---:R-:W-:Y:S02]  /*09b0*/  IADD3 R10, P2, R135, R0, RZ ;  /* 0x00000000870a7210 */ /* 0x004fe40007f5e0ff */
[----:B------:R-:W-:Y:S01]  /*09c0*/  IADD3 R12, R0, 0x30, RZ ;  /* 0x00000030000c7810 */ /* 0x000fe20007ffe0ff */
[----:B------:R-:W-:Y:S05]  /*09d0*/  @P0 BRA `(.L_x_2464) ;  /* 0x0000000000400947 */ /* 0x000fea0003800000 */
[----:B------:R-:W-:Y:S01]  /*09e0*/  IADD3 R11, P0, R0, 0x20, RZ ;  /* 0x00000020000b7810 */ /* 0x000fe20007f1e0ff */
[----:B-1----:R-:W-:Y:S01]  /*09f0*/  IMAD.MOV.U32 R16, RZ, RZ, R30 ;  /* 0x000000ffff107224 */ /* 0x002fe200078e001e */
        /* <DEDUP_REMOVED lines=12> */
[----:B------:R2:W-:Y:S04]  /*0ac0*/  @!P1 STG.E.128 desc[UR12][R18.64], RZ ;  /* 0x000000ff12009986 */ /* 0x0005e8000c101d0c */
[----:B------:R2:W-:Y:S02]  /*0ad0*/  @!P0 STG.E.128 desc[UR12][R18.64+0x80], RZ ;  /* 0x000080ff12008986 */ /* 0x0005e4000c101d0c */
.L_x_2464:
[----:B------:R-:W-:Y:S05]  /*0ae0*/  BSYNC B0 ;  /* 0x0000000000007941 */ /* 0x000fea0003800000 */
.L_x_2463:
        /* <DEDUP_REMOVED lines=19> */
.L_x_2466:
[----:B------:R-:W-:Y:S05]  /*0c20*/  BSYNC B0 ;  /* 0x0000000000007941 */ /* 0x000fea0003800000 */
.L_x_2465:
[----:B------:R-:W-:Y:S01]  /*0c30*/  ULDC.64 UR4, c[0x0][0x2b0] ;  /* 0x0000ac0000047ab9 */ /* 0x000fe20000000a00 */
[----:B------:R-:W-:Y:S01]  /*0c40*/  ISETP.GE.OR P6, PT, R12, R3, P6 ;  /* 0x000000030c00720c */ /* 0x000fe200037c6670 */
[----:B------:R-:W-:Y:S01]  /*0c50*/  @!P4 IMAD.MOV.U32 R7, RZ, RZ, 0x7f800000 ;  /* 0x7f800000ff07c424 */ /* 0x000fe200078e00ff */
[----:B------:R-:W-:Y:S01]  /*0c60*/  LEA.HI.X.SX32 R9, R135, R9, 0x1, P2 ;  /* 0x0000000987097211 */ /* 0x000fe200010f0eff */
[----:B---3--:R-:W-:Y:S01]  /*0c70*/  @!P3 IMAD.MOV.U32 R5, RZ, RZ, 0x7f800000 ;  /* 0x7f800000ff05b424 */ /* 0x008fe200078e00ff */
[----:B------:R-:W-:-:S04]  /*0c80*/  LEA R2, P0, R10, UR4, 0x2 ;  /* 0x000000040a027c11 */ /* 0x000fc8000f8010ff */
[----:B------:R-:W-:Y:S01]  /*0c90*/  LEA.HI.X R3, R10, UR5, R9, 0x2, P0 ;  /* 0x000000050a037c11 */ /* 0x000fe200080f1409 */
[----:B------:R-:W-:-:S04]  /*0ca0*/  @!P5 IMAD.MOV.U32 R9, RZ, RZ, 0x7f800000 ;  /* 0x7f800000ff09d424 */ /* 0x000fc800078e00ff */
[----:B------:R3:W-:Y:S04]  /*0cb0*/  @!P4 STG.E desc[UR12][R2.64+0x40], R7 ;  /* 0x000040070200c986 */ /* 0x0007e8000c10190c */
[----:B------:R3:W-:Y:S04]  /*0cc0*/  @!P5 STG.E desc[UR12][R2.64], R9 ;  /* 0x000000090200d986 */ /* 0x0007e8000c10190c */
[----:B------:R3:W-:Y:S01]  /*0cd0*/  @!P3 STG.E desc[UR12][R2.64+0x80], R5 ;  /* 0x000080050200b986 */ /* 0x0007e2000c10190c */
[----:B------:R-:W-:Y:S05]  /*0ce0*/  @P6 EXIT ;  /* 0x000000000000694d */ /* 0x000fea0003800000 */
[----:B---3--:R-:W-:-:S05]  /*0cf0*/  MOV R5, 0x7f800000 ;  /* 0x7f80000000057802 */ /* 0x008fca0000000f00 */
[----:B------:R-:W-:Y:S01]  /*0d00*/  STG.E desc[UR12][R2.64+0xc0], R5 ;  /* 0x0000c00502007986 */ /* 0x000fe2000c10190c */
[----:B------:R-:W-:Y:S05]  /*0d10*/  EXIT ;  /* 0x000000000000794d */ /* 0x000fea0003800000 */
.L_x_2458:
        /* <DEDUP_REMOVED lines=24> */
.L_x_2467:
[----:B------:R-:W-:Y:S05]  /*0ea0*/  @!P0 BRA `(.L_x_2468) ;  /* 0x00000004003c8947 */ /* 0x000fea0003800000 */
[----:B------:R-:W1:Y:S01]  /*0eb0*/  LDC R10, c[0x0][0x380] ;  /* 0x0000e000ff0a7b82 */ /* 0x000e620000000800 */
[----:B------:R-:W-:Y:S01]  /*0ec0*/  LEA R25, R196, 0xffffff80, 0x7 ;  /* 0xffffff80c4197811 */ /* 0x000fe200078e38ff */
[----:B------:R-:W-:-:S06]  /*0ed0*/  ULDC.64 UR4, c[0x0][0x260] ;  /* 0x0000980000047ab9 */ /* 0x000fcc0000000a00 */
        /* <DEDUP_REMOVED lines=9> */
[----:B-----5:R-:W-:Y:S01]  /*0f70*/  IMAD R0, R3, R2, RZ ;  /* 0x0000000203007224 */ /* 0x020fe200078e02ff */
[----:B------:R-:W-:-:S03]  /*0f80*/  IABS R3, R25 ;  /* 0x0000001900037213 */ /* 0x000fc60000000000 */
        /* <DEDUP_REMOVED lines=12> */
[----:B------:R-:W-:Y:S01]  /*1050*/  @!P1 IMAD.MOV R11, RZ, RZ, -R11 ;  /* 0x000000ffff0b9224 */ /* 0x000fe200078e0a0b */
[----:B------:R-:W-:-:S05]  /*1060*/  @!P2 LOP3.LUT R11, RZ, R10, RZ, 0x33, !PT ;  /* 0x0000000aff0ba212 */ /* 0x000fca00078e33ff */
[----:B------:R-:W-:-:S05]  /*1070*/  IMAD.WIDE R12, R11, 0x4, R224 ;  /* 0x000000040b0c7825 */ /* 0x000fca00078e02e0 */
[----:B------:R-:W4:Y:S01]  /*1080*/  LDG.E R0, desc[UR12][R12.64] ;  /* 0x0000000c0c007981 */ /* 0x000f22000c1e1900 */
[----:B--2---:R-:W-:Y:S01]  /*1090*/  IABS R2, R9 ;  /* 0x0000000900027213 */ /* 0x004fe20000000000 */
[----:B------:R-:W-:-:S03]  /*10a0*/  IMAD.MOV R8, RZ, RZ, -R11 ;  /* 0x000000ffff087224 */ /* 0x000fc600078e0a0b */
[----:B------:R-:W1:Y:S01]  /*10b0*/  I2F.RP R5, R2 ;  /* 0x0000000200057306 */ /* 0x000e620000209400 */
[----:B------:R-:W-:-:S05]  /*10c0*/  IMAD R25, R10, R8, R25 ;  /* 0x000000080a197224 */ /* 0x000fca00078e0219 */
[----:B------:R-:W-:Y:S02]  /*10d0*/  SHF.R.S32.HI R23, RZ, 0x1f, R25 ;  /* 0x0000001fff177819 */ /* 0x000fe40000011419 */
        /* <DEDUP_REMOVED lines=11> */
[C---:B------:R-:W-:Y:S02]  /*1190*/  IMAD R3, R2.reuse, R3, R4 ;  /* 0x0000000302037224 */ /* 0x040fe400078e0204 */
[----:B------:R-:W1:Y:S03]  /*11a0*/  LDC.64 R4, c[0x0][0x230] ;  /* 0x00008c00ff047b82 */ /* 0x000e660000000a00 */
[----:B------:R-:W-:-:S13]  /*11b0*/  ISETP.GT.U32.AND P2, PT, R2, R3, PT ;  /* 0x000000030200720c */ /* 0x000fda0003f44070 */
[----:B------:R-:W-:Y:S01]  /*11c0*/  @!P2 IMAD.IADD R3, R3, 0x1, -R2 ;  /* 0x000000010303a824 */ /* 0x000fe200078e0a02 */
[----:B------:R-:W-:Y:S02]  /*11d0*/  @!P2 IADD3 R32, R32, 0x1, RZ ;  /* 0x000000012020a810 */ /* 0x000fe40007ffe0ff */
[----:B------:R-:W-:Y:S02]  /*11e0*/  ISETP.NE.AND P2, PT, R9, RZ, PT ;  /* 0x000000ff0900720c */ /* 0x000fe40003f45270 */
[----:B------:R-:W-:Y:S02]  /*11f0*/  ISETP.GE.U32.AND P3, PT, R3, R2, PT ;  /* 0x000000020300720c */ /* 0x000fe40003f66070 */
[----:B------:R-:W-:-:S04]  /*1200*/  LOP3.LUT R2, R30, R9, RZ, 0x3c, !PT ;  /* 0x000000091e027212 */ /* 0x000fc800078e3cff */
[----:B------:R-:W-:Y:S02]  /*1210*/  ISETP.GE.AND P1, PT, R2, RZ, PT ;  /* 0x000000ff0200720c */ /* 0x000fe40003f26270 */
[----:B------:R-:W2:Y:S05]  /*1220*/  LDC.64 R2, c[0x0][0x238] ;  /* 0x00008e00ff027b82 */ /* 0x000eaa0000000a00 */
[----:B------:R-:W-:-:S06]  /*1230*/  @P3 IADD3 R32, R32, 0x1, RZ ;  /* 0x0000000120203810 */ /* 0x000fcc0007ffe0ff */
[----:B------:R-:W-:Y:S01]  /*1240*/  @!P1 IMAD.MOV R32, RZ, RZ, -R32 ;  /* 0x000000ffff209224 */ /* 0x000fe200078e0a20 */
        /* <DEDUP_REMOVED lines=8> */
[----:B--2---:R-:W-:Y:S01]  /*12d0*/  IMAD R7, R7, R2, RZ ;  /* 0x0000000207077224 */ /* 0x004fe200078e02ff */
[----:B------:R-:W-:Y:S01]  /*12e0*/  IADD3 R11, R11, R5, RZ ;  /* 0x000000050b0b7210 */ /* 0x000fe20007ffe0ff */
[----:B------:R-:W-:-:S02]  /*12f0*/  IMAD R5, R9, UR4, RZ ;  /* 0x0000000409057c24 */ /* 0x000fc4000f8e02ff */
[----:B------:R-:W-:Y:S02]  /*1300*/  IMAD R3, R0, R3, R7 ;  /* 0x0000000300037224 */ /* 0x000fe400078e0207 */
[----:B------:R-:W-:-:S04]  /*1310*/  IMAD.WIDE.U32 R10, R25, R184, R10 ;  /* 0x000000b8190a7225 */ /* 0x000fc800078e000a */
[----:B------:R-:W-:Y:S01]  /*1320*/  IMAD.WIDE.U32 R6, R0, R2, RZ ;  /* 0x0000000200067225 */ /* 0x000fe200078e00ff */
[----:B------:R-:W-:-:S03]  /*1330*/  IADD3 R11, R11, R4, RZ ;  /* 0x000000040b0b7210 */ /* 0x000fc60007ffe0ff */
[C---:B------:R-:W-:Y:S01]  /*1340*/  IMAD R5, R32.reuse, UR5, R5 ;  /* 0x0000000520057c24 */ /* 0x040fe2000f8e0205 */
[----:B------:R-:W-:Y:S01]  /*1350*/  IADD3 R8, R7, R3, RZ ;  /* 0x0000000307087210 */ /* 0x000fe20007ffe0ff */
[----:B------:R-:W-:-:S04]  /*1360*/  IMAD.WIDE.U32 R26, R32, UR4, R10 ;  /* 0x00000004201a7c25 */ /* 0x000fc8000f8e000a */
[----:B------:R-:W-:Y:S01]  /*1370*/  IMAD.MOV.U32 R10, RZ, RZ, R6 ;  /* 0x000000ffff0a7224 */ /* 0x000fe200078e0006 */
[----:B------:R-:W-:Y:S01]  /*1380*/  IADD3 R7, R27, R5, RZ ;  /* 0x000000051b077210 */ /* 0x000fe20007ffe0ff */
[----:B------:R-:W-:Y:S06]  /*1390*/  BRA `(.L_x_2469) ;  /* 0x0000000400387947 */ /* 0x000fec0003800000 */
.L_x_2468:
        /* <DEDUP_REMOVED lines=49> */
.L_x_2470:
[----:B------:R-:W-:Y:S01]  /*16b0*/  MOV R12, R10 ;  /* 0x0000000a000c7202 */ /* 0x000fe20000000f00 */
[----:B------:R-:W-:Y:S01]  /*16c0*/  IMAD R4, R23, R184, RZ ;  /* 0x000000b817047224 */ /* 0x000fe200078e02ff */
[----:B------:R-:W-:Y:S02]  /*16d0*/  MOV R13, R5 ;  /* 0x00000005000d7202 */ /* 0x000fe40000000f00 */
[----:B------:R-:W-:Y:S01]  /*16e0*/  @!P1 LOP3.LUT R32, RZ, R9, RZ, 0x33, !PT ;  /* 0x00000009ff209212 */ /* 0x000fe200078e33ff */
[-C--:B------:R-:W-:Y:S01]  /*16f0*/  IMAD R4, R185, R25.reuse, R4 ;  /* 0x00000019b9047224 */ /* 0x080fe200078e0204 */
[----:B------:R-:W-:Y:S01]  /*1700*/  @P4 IADD3 R8, R11, R8, RZ ;  /* 0x000000080b084210 */ /* 0x000fe20007ffe0ff */
[----:B------:R-:W-:Y:S01]  /*1710*/  IMAD.WIDE.U32 R12, R184, R25, R12 ;  /* 0x00000019b80c7225 */ /* 0x000fe200078e000c */
[----:B------:R-:W-:-:S03]  /*1720*/  SHF.R.S32.HI R9, RZ, 0x1f, R32 ;  /* 0x0000001fff097819 */ /* 0x000fc60000011420 */
[----:B-1----:R-:W-:Y:S01]  /*1730*/  @P4 IMAD.WIDE.U32 R14, R8, R6, RZ ;  /* 0x00000006080e4225 */ /* 0x002fe200078e00ff */
[----:B------:R-:W-:-:S03]  /*1740*/  IADD3 R13, R13, R4, RZ ;  /* 0x000000040d0d7210 */ /* 0x000fc60007ffe0ff */
[----:B--2---:R-:W-:Y:S01]  /*1750*/  IMAD R4, R9, R2, RZ ;  /* 0x0000000209047224 */ /* 0x004fe200078e02ff */
[----:B------:R-:W-:Y:S01]  /*1760*/  @P4 MOV R10, R14 ;  /* 0x0000000e000a4202 */ /* 0x000fe20000000f00 */
        /* <DEDUP_REMOVED lines=17> */
.L_x_2469:
[----:B------:R-:W-:Y:S01]  /*1880*/  ISETP.NE.AND P1, PT, R221, -0x1, PT ;  /* 0xffffffffdd00780c */ /* 0x000fe20003f25270 */
[----:B------:R-:W1:Y:S01]  /*1890*/  S2UR UR8, SR_CgaCtaId ;  /* 0x00000000000879c3 */ /* 0x000e620000008800 */
[----:B------:R-:W-:Y:S01]  /*18a0*/  SHF.R.S32.HI R134, RZ, 0x1f, R133 ;  /* 0x0000001fff867819 */ /* 0x000fe20000011485 */
[----:B------:R-:W-:Y:S01]  /*18b0*/  ULDC.64 UR6, c[0x0][0x268] ;  /* 0x00009a0000067ab9 */ /* 0x000fe20000000a00 */
[----:B------:R-:W-:Y:S01]  /*18c0*/  IMAD.IADD R212, R220, 0x1, -R135 ;  /* 0x00000001dcd47824 */ /* 0x000fe200078e0a87 */
[----:B------:R-:W-:Y:S01]  /*18d0*/  SHF.R.S32.HI R31, RZ, 0x1f, R30 ;  /* 0x0000001fff1f7819 */ /* 0x000fe2000001141e */
[----:B------:R-:W-:Y:S01]  /*18e0*/  IMAD R9, R9, UR6, RZ ;  /* 0x0000000609097c24 */ /* 0x000fe2000f8e02ff */
[CC--:B-----5:R-:W-:Y:S01]  /*18f0*/  LEA.HI R0, R134.reuse, R133.reuse, RZ, 0x3 ;  /* 0x0000008586007211 */ /* 0x0e0fe200078f18ff */
[----:B------:R-:W-:Y:S01]  /*1900*/  ULDC.64 UR4, c[0x0][0x258] ;  /* 0x0000960000047ab9 */ /* 0x000fe20000000a00 */
[----:B------:R-:W-:Y:S01]  /*1910*/  LEA.HI R16, R134, R133, RZ, 0x4 ;  /* 0x0000008586107211 */ /* 0x000fe200078f20ff */
[----:B------:R-:W2:Y:S01]  /*1920*/  LDC.64 R186, c[0x0][0x250] ;  /* 0x00009400ffba7b82 */ /* 0x000ea20000000a00 */
[----:B------:R-:W-:Y:S01]  /*1930*/  SHF.R.S32.HI R14, RZ, 0x3, R0 ;  /* 0x00000003ff0e7819 */ /* 0x000fe20000011400 */
[----:B------:R-:W-:Y:S01]  /*1940*/  IMAD R37, R31, UR4, RZ ;  /* 0x000000041f257c24 */ /* 0x000fe2000f8e02ff */
[----:B------:R-:W-:Y:S01]  /*1950*/  LOP3.LUT R0, R0, 0xfffffff8, RZ, 0xc0, !PT ;  /* 0xfffffff800007812 */ /* 0x000fe200078ec0ff */
[----:B------:R-:W-:Y:S01]  /*1960*/  BSSY B0, `(.L_x_2471) ;  /* 0x0000059000007945 */ /* 0x000fe20003800000 */
[----:B------:R-:W-:Y:S01]  /*1970*/  @!P1 SHF.R.S32.HI R11, RZ, 0x1f, R20 ;  /* 0x0000001fff0b9819 */ /* 0x000fe20000011414 */
[----:B------:R-:W-:Y:S01]  /*1980*/  IMAD.SHL.U32 R219, R14, 0x40, RZ ;  /* 0x000000400edb7824 */ /* 0x000fe200078e00ff */
[----:B------:R-:W-:Y:S01]  /*1990*/  LOP3.LUT R6, R16, 0xfffffff0, RZ, 0xc0, !PT ;  /* 0xfffffff010067812 */ /* 0x000fe200078ec0ff */
[----:B------:R-:W3:Y:S01]  /*19a0*/  @!P1 LDC.64 R4, c[0x0][0x228] ;  /* 0x00008a00ff049b82 */ /* 0x000ee20000000a00 */
[----:B------:R-:W-:Y:S01]  /*19b0*/  IMAD.IADD R0, R133, 0x1, -R0 ;  /* 0x0000000185007824 */ /* 0x000fe200078e0a00 */
[C---:B------:R-:W-:Y:S01]  /*19c0*/  ISETP.GE.AND P6, PT, R14.reuse, R212, PT ;  /* 0x000000d40e00720c */ /* 0x040fe20003fc6270 */
[----:B------:R-:W-:Y:S01]  /*19d0*/  VIADD R21, R14, 0x10 ;  /* 0x000000100e157836 */ /* 0x000fe20000000000 */
[----:B------:R-:W-:Y:S01]  /*19e0*/  LOP3.LUT R219, R219, 0x1c0, RZ, 0xc0, !PT ;  /* 0x000001c0dbdb7812 */ /* 0x000fe200078ec0ff */
[----:B------:R-:W-:Y:S01]  /*19f0*/  IMAD.SHL.U32 R222, R0, 0x8, RZ ;  /* 0x0000000800de7824 */ /* 0x000fe200078e00ff */
[----:B------:R-:W-:Y:S01]  /*1a00*/  IADD3 R218, R196, -0x1, RZ ;  /* 0xffffffffc4da7810 */ /* 0x000fe20007ffe0ff */
[----:B------:R-:W-:Y:S01]  /*1a10*/  IMAD.IADD R6, R133, 0x1, -R6 ;  /* 0x0000000185067824 */ /* 0x000fe200078e0a06 */
[----:B------:R-:W4:Y:S01]  /*1a20*/  @P1 LDC.64 R2, c[0x0][0x240] ;  /* 0x00009000ff021b82 */ /* 0x000f220000000a00 */
[----:B------:R-:W-:Y:S01]  /*1a30*/  VIADD R17, R14, 0x30 ;  /* 0x000000300e117836 */ /* 0x000fe20000000000 */
[----:B------:R-:W-:Y:S01]  /*1a40*/  LOP3.LUT R12, R219, 0x38, R222, 0xf8, !PT ;  /* 0x00000038db0c7812 */ /* 0x000fe200078ef8de */
[----:B------:R-:W-:Y:S01]  /*1a50*/  IMAD R37, R30, UR5, R37 ;  /* 0x000000051e257c24 */ /* 0x000fe2000f8e0225 */
[----:B------:R-:W-:Y:S01]  /*1a60*/  SHF.R.U32.HI R219, RZ, 0x3, R219 ;  /* 0x00000003ffdb7819 */ /* 0x000fe200000116db */
[----:B------:R-:W-:Y:S01]  /*1a70*/  VIADD R213, R222, 0x40 ;  /* 0x00000040ded57836 */ /* 0x000fe20000000000 */
[----:B------:R-:W-:-:S02]  /*1a80*/  SHF.R.S32.HI R13, RZ, 0x1f, R6 ;  /* 0x0000001fff0d7819 */ /* 0x000fc40000011406 */
[----:B------:R-:W-:Y:S02]  /*1a90*/  LOP3.LUT R219, R12, R219, RZ, 0x3c, !PT ;  /* 0x000000db0cdb7212 */ /* 0x000fe400078e3cff */
[----:B------:R-:W-:Y:S02]  /*1aa0*/  LEA.HI R13, R13, R6, RZ, 0x3 ;  /* 0x000000060d0d7211 */ /* 0x000fe400078f18ff */
[C---:B------:R-:W-:Y:S02]  /*1ab0*/  IADD3 R10, P2, R222.reuse, R10, RZ ;  /* 0x0000000ade0a7210 */ /* 0x040fe40007f5e0ff */
[----:B------:R-:W-:Y:S01]  /*1ac0*/  IADD3 R26, P3, R222, R26, RZ ;  /* 0x0000001ade1a7210 */ /* 0x000fe20007f7e0ff */
[----:B---3--:R-:W-:Y:S01]  /*1ad0*/  @!P1 IMAD R11, R11, R4, RZ ;  /* 0x000000040b0b9224 */ /* 0x008fe200078e02ff */
[----:B------:R-:W-:Y:S01]  /*1ae0*/  ISETP.GE.AND P5, PT, R21, R212, PT ;  /* 0x000000d41500720c */ /* 0x000fe20003fa6270 */
[----:B------:R-:W-:Y:S01]  /*1af0*/  @!P1 IMAD.WIDE.U32 R18, R20, R4, RZ ;  /* 0x0000000414129225 */ /* 0x000fe200078e00ff */
[----:B------:R-:W-:-:S03]  /*1b00*/  SHF.R.S32.HI R15, RZ, 0x1f, R14 ;  /* 0x0000001fff0f7819 */ /* 0x000fc6000001140e */
[----:B------:R-:W-:Y:S01]  /*1b10*/  @!P1 IMAD R5, R20, R5, R11 ;  /* 0x0000000514059224 */ /* 0x000fe200078e020b */
[----:B------:R-:W-:Y:S01]  /*1b20*/  LEA.HI R11, R134, R133, RZ, 0x6 ;  /* 0x00000085860b7211 */ /* 0x000fe200078f30ff */
[----:B----4-:R-:W-:-:S04]  /*1b30*/  @P1 IMAD.WIDE.U32 R28, R221, R2, RZ ;  /* 0x00000002dd1c1225 */ /* 0x010fc800078e00ff */
[----:B------:R-:W-:Y:S01]  /*1b40*/  IMAD.SHL.U32 R4, R11, 0x8, RZ ;  /* 0x000000080b047824 */ /* 0x000fe200078e00ff */
[----:B------:R-:W-:Y:S01]  /*1b50*/  LOP3.LUT R11, R13, 0xfffffff8, RZ, 0xc0, !PT ;  /* 0xfffffff80d0b7812 */ /* 0x000fe200078ec0ff */
[----:B------:R-:W-:Y:S02]  /*1b60*/  @P1 IMAD.MOV.U32 R2, RZ, RZ, R28 ;  /* 0x000000ffff021224 */ /* 0x000fe400078e001c */
[----:B------:R-:W-:Y:S01]  /*1b70*/  @!P1 IMAD.MOV.U32 R2, RZ, RZ, R18 ;  /* 0x000000ffff029224 */ /* 0x000fe200078e0012 */
[----:B------:R-:W-:Y:S01]  /*1b80*/  LOP3.LUT R219, R219, 0xfffffe00, R4, 0xf8, !PT ;  /* 0xfffffe00dbdb7812 */ /* 0x000fe200078ef804 */
[----:B------:R-:W-:Y:S01]  /*1b90*/  IMAD.IADD R6, R6, 0x1, -R11 ;  /* 0x0000000106067824 */ /* 0x000fe200078e0a0b */
[----:B------:R-:W-:Y:S01]  /*1ba0*/  SHF.R.S32.HI R4, RZ, 0x1f, R222 ;  /* 0x0000001fff047819 */ /* 0x000fe200000114de */
[----:B------:R-:W-:Y:S02]  /*1bb0*/  IMAD R18, R32, UR7, R9 ;  /* 0x0000000720127c24 */ /* 0x000fe4000f8e0209 */
[----:B------:R-:W-:Y:S01]  /*1bc0*/  @P1 IMAD R3, R221, R3, R29 ;  /* 0x00000003dd031224 */ /* 0x000fe200078e021d */
[----:B------:R-:W-:Y:S01]  /*1bd0*/  @!P1 IADD3 R3, R19, R5, RZ ;  /* 0x0000000513039210 */ /* 0x000fe20007ffe0ff */
[----:B------:R-:W-:Y:S01]  /*1be0*/  IMAD.X R11, R4, 0x1, R8, P2 ;  /* 0x00000001040b7824 */ /* 0x000fe200010e0608 */
[----:B------:R-:W-:Y:S01]  /*1bf0*/  IADD3 R34, P1, R222, R2, RZ ;  /* 0x00000002de227210 */ /* 0x000fe20007f3e0ff */
[----:B------:R-:W-:-:S02]  /*1c00*/  VIADD R19, R14, 0x20 ;  /* 0x000000200e137836 */ /* 0x000fc40000000000 */
[----:B------:R-:W-:Y:S02]  /*1c10*/  IMAD.WIDE.U32 R32, R32, UR6, R10 ;  /* 0x0000000620207c25 */ /* 0x000fe4000f8e000a */
[----:B------:R-:W3:Y:S01]  /*1c20*/  LDC.64 R10, c[0x0][0x3c8] ;  /* 0x0000f200ff0a7b82 */ /* 0x000ee20000000a00 */
[-C--:B------:R-:W-:Y:S01]  /*1c30*/  ISETP.GE.AND P4, PT, R19, R212.reuse, PT ;  /* 0x000000d41300720c */ /* 0x080fe20003f86270 */
[C---:B------:R-:W-:Y:S01]  /*1c40*/  IMAD.X R35, R4.reuse, 0x1, R3, P1 ;  /* 0x0000000104237824 */ /* 0x040fe200008e0603 */
[----:B------:R-:W-:Y:S01]  /*1c50*/  MOV R3, 0x20 ;  /* 0x0000002000037802 */ /* 0x000fe20000000f00 */
[----:B------:R-:W-:Y:S01]  /*1c60*/  IMAD.X R27, R4, 0x1, R7, P3 ;  /* 0x00000001041b7824 */ /* 0x000fe200018e0607 */
[----:B------:R-:W-:Y:S01]  /*1c70*/  ISETP.GE.AND P3, PT, R17, R212, PT ;  /* 0x000000d41100720c */ /* 0x000fe20003f66270 */
[----:B------:R-:W-:Y:S01]  /*1c80*/  IMAD.WIDE.U32 R34, R30, UR4, R34 ;  /* 0x000000041e227c25 */ /* 0x000fe2000f8e0022 */
[----:B------:R-:W-:Y:S02]  /*1c90*/  UMOV UR4, 0x400 ;  /* 0x0000040000047882 */ /* 0x000fe40000000000 */
[----:B-1----:R-:W-:Y:S01]  /*1ca0*/  ULEA UR4, UR8, UR4, 0x18 ;  /* 0x0000000408047291 */ /* 0x002fe2000f8ec03f */
[----:B------:R-:W-:Y:S01]  /*1cb0*/  IMAD.MOV.U32 R7, RZ, RZ, 0x10 ;  /* 0x00000010ff077424 */ /* 0x000fe200078e00ff */
[----:B------:R-:W-:Y:S01]  /*1cc0*/  R2P PR, R6, 0x6 ;  /* 0x0000000606007804 */ /* 0x000fe20000000000 */
[----:B------:R-:W-:-:S02]  /*1cd0*/  IMAD.SHL.U32 R2, R218, 0x80, RZ ;  /* 0x00000080da027824 */ /* 0x000fc400078e00ff */
[----:B------:R-:W-:Y:S01]  /*1ce0*/  IMAD.WIDE R38, R39, 0x40, R14 ;  /* 0x0000004027267825 */ /* 0x000fe200078e020e */
[----:B------:R-:W-:Y:S02]  /*1cf0*/  LEA R219, R219, UR4, 0x1 ;  /* 0x00000004dbdb7c11 */ /* 0x000fe4000f8e08ff */
[----:B------:R-:W-:Y:S01]  /*1d00*/  SEL R5, R7, 0xfffffff0, !P1 ;  /* 0xfffffff007057807 */ /* 0x000fe20004800000 */
[----:B------:R-:W-:Y:S01]  /*1d10*/  IMAD.IADD R12, R131, 0x1, -R2 ;  /* 0x00000001830c7824 */ /* 0x000fe200078e0a02 */
[----:B------:R-:W-:Y:S01]  /*1d20*/  SEL R4, R3, 0xffffffe0, !P2 ;  /* 0xffffffe003047807 */ /* 0x000fe20005000000 */
        /* <DEDUP_REMOVED lines=28> */
.L_x_2472:
[----:B------:R-:W-:Y:S05]  /*1ef0*/  BSYNC B0 ;  /* 0x0000000000007941 */ /* 0x000fea0003800000 */
.L_x_2471:
        /* <DEDUP_REMOVED lines=25> */
[----:B----4-:R-:W-:-:S04]  /*2090*/  LEA R8, P1, R40, UR6, 0x1 ;  /* 0x0000000628087c11 */ /* 0x010fc8000f8208ff */
[----:B------:R-:W-:-:S05]  /*20a0*/  LEA.HI.X R9, R40, UR7, R22, 0x1, P1 ;  /* 0x0000000728097c11 */ /* 0x000fca00088f0c16 */
[----:B------:R-:W-:Y:S01]  /*20b0*/  @!PT LDS RZ, [RZ] ;  /* 0x00000000fffff984 */ /* 0x000fe20000000800 */
[----:B------:R-:W-:Y:S01]  /*20c0*/  @!PT LDS RZ, [RZ] ;  /* 0x00000000fffff984 */ /* 0x000fe20000000800 */
[----:B------:R-:W-:Y:S01]  /*20d0*/  @!PT LDS RZ, [RZ] ;  /* 0x00000000fffff984 */ /* 0x000fe20000000800 */
[----:B------:R1:W-:Y:S04]  /*20e0*/  LDGSTS.E.BYPASS.LTC128B.128 [R219+0x2800], desc[UR12][R8.64+0x80] ;  /* 0x0280008008db7fae */ /* 0x0003e8000b901d4c */
.L_x_2474:
[----:B------:R-:W-:Y:S05]  /*20f0*/  BSYNC B0 ;  /* 0x0000000000007941 */ /* 0x000fea0003800000 */
.L_x_2473:
        /* <DEDUP_REMOVED lines=12> */
[----:B-12-4-:R-:W1:Y:S01]  /*21c0*/  @!P2 LDC.64 R8, c[0x0][0x210] ;  /* 0x00008400ff08ab82 */ /* 0x016e620000000a00 */
        /* <DEDUP_REMOVED lines=18> */
.L_x_2476:
[----:B------:R-:W-:Y:S05]  /*22f0*/  BSYNC B0 ;  /* 0x0000000000007941 */ /* 0x000fea0003800000 */
.L_x_2475:
        /* <DEDUP_REMOVED lines=11> */
[----:B-12-4-:R-:W1:Y:S01]  /*23b0*/  @!P2 LDC.64 R8, c[0x0][0x210] ;  /* 0x00008400ff08ab82 */ /* 0x016e620000000a00 */
        /* <DEDUP_REMOVED lines=18> */
.L_x_2478:
[----:B------:R-:W-:Y:S05]  /*24e0*/  BSYNC B0 ;  /* 0x0000000000007941 */ /* 0x000fea0003800000 */
.L_x_2477:
[C---:B------:R-:W-:Y:S01]  /*24f0*/  ISETP.GE.AND P1, PT, R14.reuse, R12, PT ;  /* 0x0000000c0e00720c */ /* 0x040fe20003f26270 */
[-C--:B------:R-:W-:Y:S01]  /*2500*/  IMAD R191, R15, R184.reuse, RZ ;  /* 0x000000b80fbf7224 */ /* 0x080fe200078e02ff */
[----:B------:R-:W-:Y:S01]  /*2510*/  BSSY B0, `(.L_x_2479) ;  /* 0x000001f000007945 */ /* 0x000fe20003800000 */
[C---:B------:R-:W-:Y:S01]  /*2520*/  IMAD.WIDE.U32 R26, R14.reuse, R184, R26 ;  /* 0x000000b80e1a7225 */ /* 0x040fe200078e001a */
[C---:B------:R-:W-:Y:S02]  /*2530*/  IADD3 R38, P4, R14.reuse, R25, RZ ;  /* 0x000000190e267210 */ /* 0x040fe40007f9e0ff */
[-C--:B------:R-:W-:Y:S01]  /*2540*/  ISETP.GE.AND P6, PT, R21, R12.reuse, PT ;  /* 0x0000000c1500720c */ /* 0x080fe20003fc6270 */
[----:B------:R-:W-:Y:S01]  /*2550*/  IMAD R191, R14, R185, R191 ;  /* 0x000000b90ebf7224 */ /* 0x000fe200078e02bf */
[----:B------:R-:W-:Y:S01]  /*2560*/  ISETP.GE.AND P5, PT, R19, R12, PT ;  /* 0x0000000c1300720c */ /* 0x000fe20003fa6270 */
[C---:B------:R-:W-:Y:S01]  /*2570*/  IMAD.SHL.U32 R215, R184.reuse, 0x10, RZ ;  /* 0x00000010b8d77824 */ /* 0x040fe200078e00ff */
[----:B------:R-:W-:Y:S01]  /*2580*/  SHF.L.U64.HI R214, R184, 0x4, R185 ;  /* 0x00000004b8d67819 */ /* 0x000fe200000102b9 */
[----:B------:R-:W-:Y:S01]  /*2590*/  IMAD.MOV.U32 R190, RZ, RZ, R26 ;  /* 0x000000ffffbe7224 */ /* 0x000fe200078e001a */
[----:B------:R-:W-:Y:S01]  /*25a0*/  IADD3 R191, R27, R191, RZ ;  /* 0x000000bf1bbf7210 */ /* 0x000fe20007ffe0ff */
[----:B------:R-:W-:Y:S08]  /*25b0*/  @P1 BRA `(.L_x_2480) ;  /* 0x0000000000501947 */ /* 0x000ff00003800000 */
[----:B------:R-:W-:Y:S02]  /*25c0*/  ULDC UR5, c[0x0][0x2d0] ;  /* 0x0000b40000057ab9 */ /* 0x000fe40000000800 */
[----:B------:R-:W-:Y:S02]  /*25d0*/  ISETP.GE.AND P2, PT, R222, UR5, PT ;  /* 0x00000005de007c0c */ /* 0x000fe4000bf46270 */
[----:B------:R-:W-:-:S11]  /*25e0*/  ISETP.GE.AND P1, PT, R213, UR5, PT ;  /* 0x00000005d5007c0c */ /* 0x000fd6000bf26270 */
[----:B-12-4-:R-:W1:Y:S01]  /*25f0*/  @!P2 LDC.64 R8, c[0x0][0x218] ;  /* 0x00008600ff08ab82 */ /* 0x016e620000000a00 */
        /* <DEDUP_REMOVED lines=16> */
.L_x_2480:
[----:B------:R-:W-:Y:S05]  /*2700*/  BSYNC B0 ;  /* 0x0000000000007941 */ /* 0x000fea0003800000 */
.L_x_2479:
[----:B------:R-:W-:Y:S04]  /*2710*/  BSSY B0, `(.L_x_2481) ;  /* 0x0000018000007945 */ /* 0x000fe80003800000 */
[----:B------:R-:W-:Y:S05]  /*2720*/  @P6 BRA `(.L_x_2482) ;  /* 0x0000000000586947 */ /* 0x000fea0003800000 */
[----:B------:R-:W-:Y:S01]  /*2730*/  ULDC UR5, c[0x0][0x2d0] ;  /* 0x0000b40000057ab9 */ /* 0x000fe20000000800 */
[----:B------:R-:W-:Y:S02]  /*2740*/  IADD3 R25, P3, R215, R190, RZ ;  /* 0x000000bed7197210 */ /* 0x000fe40007f7e0ff */
[----:B------:R-:W-:Y:S02]  /*2750*/  ISETP.GE.AND P2, PT, R222, UR5, PT ;  /* 0x00000005de007c0c */ /* 0x000fe4000bf46270 */
[----:B------:R-:W-:Y:S01]  /*2760*/  ISETP.GE.AND P1, PT, R213, UR5, PT ;  /* 0x00000005d5007c0c */ /* 0x000fe2000bf26270 */
[----:B------:R-:W-:-:S10]  /*2770*/  IMAD.X R22, R214, 0x1, R191, P3 ;  /* 0x00000001d6167824 */ /* 0x000fd400018e06bf */
        /* <DEDUP_REMOVED lines=17> */
.L_x_2482:
[----:B------:R-:W-:Y:S05]  /*2890*/  BSYNC B0 ;  /* 0x0000000000007941 */ /* 0x000fea0003800000 */
.L_x_2481:
        /* <DEDUP_REMOVED lines=10> */
[----:B----4-:R-:W1:Y:S01]  /*2940*/  @!P3 LDC.64 R8, c[0x0][0x218] ;  /* 0x00008600ff08bb82 */ /* 0x010e620000000a00 */
        /* <DEDUP_REMOVED lines=16> */
.L_x_2484:
[----:B------:R-:W-:Y:S05]  /*2a50*/  BSYNC B0 ;  /* 0x0000000000007941 */ /* 0x000fea0003800000 */
.L_x_2483:
[----:B------:R-:W-:Y:S01]  /*2a60*/  BSSY B0, `(.L_x_2485) ;  /* 0x000001d000007945 */ /* 0x000fe20003800000 */
[-C--:B------:R-:W-:Y:S01]  /*2a70*/  ISETP.GE.AND P6, PT, R35, R12.reuse, PT ;  /* 0x0000000c2300720c */ /* 0x080fe20003fc6270 */
[C---:B------:R-:W-:Y:S01]  /*2a80*/  VIADD R27, R14.reuse, 0x60 ;  /* 0x000000600e1b7836 */ /* 0x040fe20000000000 */
[----:B------:R-:W-:Y:S01]  /*2a90*/  ISETP.GE.AND P1, PT, R29, R12, PT ;  /* 0x0000000c1d00720c */ /* 0x000fe20003f26270 */
[----:B------:R-:W-:Y:S01]  /*2aa0*/  VIADD R25, R14, 0x70 ;  /* 0x000000700e197836 */ /* 0x000fe20000000000 */
[----:B------:R-:W-:Y:S11]  /*2ab0*/  @P2 BRA `(.L_x_2486) ;  /* 0x00000000005c2947 */ /* 0x000ff60003800000 */
[----:B------:R-:W-:Y:S01]  /*2ac0*/  ULDC UR5, c[0x0][0x2d0] ;  /* 0x0000b40000057ab9 */ /* 0x000fe20000000800 */
[----:B------:R-:W-:Y:S01]  /*2ad0*/  IMAD R22, R185, 0x30, RZ ;  /* 0x00000030b9167824 */ /* 0x000fe200078e02ff */
[----:B------:R-:W-:Y:S01]  /*2ae0*/  ISETP.GE.AND P3, PT, R222, UR5, PT ;  /* 0x00000005de007c0c */ /* 0x000fe2000bf66270 */
[----:B------:R-:W-:Y:S01]  /*2af0*/  IMAD.WIDE.U32 R36, R184, 0x30, R190 ;  /* 0x00000030b8247825 */ /* 0x000fe200078e00be */
[----:B------:R-:W-:-:S03]  /*2b00*/  ISETP.GE.AND P2, PT, R213, UR5, PT ;  /* 0x00000005d5007c0c */ /* 0x000fc6000bf46270 */
[----:B------:R-:W-:-:S08]  /*2b10*/  IMAD.IADD R22, R37, 0x1, R22 ;  /* 0x0000000125167824 */ /* 0x000fd000078e0216 */
        /* <DEDUP_REMOVED lines=17> */
.L_x_2486:
[----:B------:R-:W-:Y:S05]  /*2c30*/  BSYNC B0 ;  /* 0x0000000000007941 */ /* 0x000fea0003800000 */
.L_x_2485:
[----:B------:R-:W-:Y:S04]  /*2c40*/  BSSY B0, `(.L_x_2487) ;  /* 0x0000018000007945 */ /* 0x000fe80003800000 */
[----:B------:R-:W-:Y:S05]  /*2c50*/  @P6 BRA `(.L_x_2488) ;  /* 0x0000000000586947 */ /* 0x000fea0003800000 */
[----:B------:R-:W-:Y:S01]  /*2c60*/  ULDC UR5, c[0x0][0x2d0] ;  /* 0x0000b40000057ab9 */ /* 0x000fe20000000800 */
[----:B------:R-:W-:Y:S02]  /*2c70*/  LEA R37, P5, R184, R190, 0x6 ;  /* 0x000000beb8257211 */ /* 0x000fe400078a30ff */
[----:B------:R-:W-:Y:S02]  /*2c80*/  ISETP.GE.AND P3, PT, R222, UR5, PT ;  /* 0x00000005de007c0c */ /* 0x000fe4000bf66270 */
[----:B------:R-:W-:Y:S02]  /*2c90*/  ISETP.GE.AND P2, PT, R213, UR5, PT ;  /* 0x00000005d5007c0c */ /* 0x000fe4000bf46270 */
[----:B------:R-:W-:-:S09]  /*2ca0*/  LEA.HI.X R22, R184, R191, R185, 0x6, P5 ;  /* 0x000000bfb8167211 */ /* 0x000fd200028f34b9 */
        /* <DEDUP_REMOVED lines=17> */
.L_x_2488:
[----:B------:R-:W-:Y:S05]  /*2dc0*/  BSYNC B0 ;  /* 0x0000000000007941 */ /* 0x000fea0003800000 */
.L_x_2487:
[----:B------:R-:W-:Y:S01]  /*2dd0*/  BSSY B0, `(.L_x_2489) ;  /* 0x000001c000007945 */ /* 0x000fe20003800000 */
[-C--:B------:R-:W-:Y:S02]  /*2de0*/  ISETP.GE.AND P6, PT, R27, R12.reuse, PT ;  /* 0x0000000c1b00720c */ /* 0x080fe40003fc6270 */
[----:B------:R-:W-:Y:S02]  /*2df0*/  ISETP.GE.AND P5, PT, R25, R12, PT ;  /* 0x0000000c1900720c */ /* 0x000fe40003fa6270 */
[----:B------:R-:W-:Y:S01]  /*2e00*/  SHF.R.S32.HI R22, RZ, 0x1f, R20 ;  /* 0x0000001fff167819 */ /* 0x000fe20000011414 */
[----:B------:R-:W-:Y:S05]  /*2e10*/  @P1 BRA `(.L_x_2490) ;  /* 0x00000000005c1947 */ /* 0x000fea0003800000 */
        /* <DEDUP_REMOVED lines=23> */
.L_x_2490:
[----:B------:R-:W-:Y:S05]  /*2f90*/  BSYNC B0 ;  /* 0x0000000000007941 */ /* 0x000fea0003800000 */
.L_x_2489:
        /* <DEDUP_REMOVED lines=25> */
.L_x_2492:
[----:B------:R-:W-:Y:S05]  /*3130*/  BSYNC B0 ;  /* 0x0000000000007941 */ /* 0x000fea0003800000 */
.L_x_2491:
        /* <DEDUP_REMOVED lines=25> */
.L_x_2494:
[----:B------:R-:W-:Y:S05]  /*32d0*/  BSYNC B0 ;  /* 0x0000000000007941 */ /* 0x000fea0003800000 */
.L_x_2493:
[----:B------:R-:W0:Y:S01]  /*32e0*/  LDGDEPBAR ;  /* 0x00000000000079af */ /* 0x000e220000000000 */
[----:B------:R-:W-:Y:S01]  /*32f0*/  ULDC.64 UR6, c[0x0][0x3d0] ;  /* 0x0000f40000067ab9 */ /* 0x000fe20000000a00 */
[-C--:B------:R-:W-:Y:S01]  /*3300*/  ISETP.GE.AND P5, PT, R14, R12.reuse, PT ;  /* 0x0000000c0e00720c */ /* 0x080fe20003fa6270 */
[----:B-12-4-:R-:W-:Y:S01]  /*3310*/  IMAD R9, R22, UR6, RZ ;  /* 0x0000000616097c24 */ /* 0x016fe2000f8e02ff */
[----:B------:R-:W-:Y:S01]  /*3320*/  ULDC UR5, c[0x0][0x2e8] ;  /* 0x0000ba0000057ab9 */ /* 0x000fe20000000800 */
[C---:B------:R-:W-:Y:S01]  /*3330*/  IMAD.WIDE.U32 R30, R20.reuse, UR6, R30 ;  /* 0x00000006141e7c25 */ /* 0x040fe2000f8e001e */
[-C--:B------:R-:W-:Y:S02]  /*3340*/  ISETP.GE.AND P6, PT, R21, R12.reuse, PT ;  /* 0x0000000c1500720c */ /* 0x080fe40003fc6270 */
[----:B------:R-:W-:Y:S01]  /*3350*/  ISETP.GE.AND P2, PT, R19, R12, PT ;  /* 0x0000000c1300720c */ /* 0x000fe20003f46270 */
[----:B------:R-:W-:Y:S01]  /*3360*/  IMAD R9, R20, UR7, R9 ;  /* 0x0000000714097c24 */ /* 0x000fe2000f8e0209 */
[----:B---3--:R-:W-:Y:S01]  /*3370*/  LEA R128, P3, R30, R10, 0x2 ;  /* 0x0000000a1e807211 */ /* 0x008fe200078610ff */
[----:B------:R-:W-:Y:S01]  /*3380*/  IMAD.X R23, R15, 0x1, R23, P4 ;  /* 0x000000010f177824 */ /* 0x000fe200020e0617 */
[----:B------:R-:W-:Y:S01]  /*3390*/  ULDC.64 UR6, c[0x0][0x220] ;  /* 0x0000880000067ab9 */ /* 0x000fe20000000a00 */
[----:B------:R-:W-:Y:S01]  /*33a0*/  IMAD.IADD R9, R31, 0x1, R9 ;  /* 0x000000011f097824 */ /* 0x000fe200078e0209 */
[----:B------:R-:W-:Y:S01]  /*33b0*/  ISETP.GE.AND P1, PT, R17, R12, PT ;  /* 0x0000000c1100720c */ /* 0x000fe20003f26270 */
[----:B------:R-:W-:-:S02]  /*33c0*/  IMAD R23, R23, R186, RZ ;  /* 0x000000ba17177224 */ /* 0x000fc400078e02ff */
[----:B------:R-:W-:Y:S01]  /*33d0*/  IMAD.IADD R33, R33, 0x1, R18 ;  /* 0x0000000121217824 */ /* 0x000fe200078e0212 */
[----:B------:R-:W-:Y:S01]  /*33e0*/  LEA.HI.X R129, R30, R11, R9, 0x2, P3 ;  /* 0x0000000b1e817211 */ /* 0x000fe200018f1409 */
[----:B------:R-:W-:Y:S01]  /*33f0*/  IMAD R23, R38, R187, R23 ;  /* 0x000000bb26177224 */ /* 0x000fe200078e0217 */
[----:B------:R-:W-:-:S04]  /*3400*/  DEPBAR.LE SB0, 0x0 ;  /* 0x000080000000791a */ /* 0x000fc80000000000 */
[----:B------:R1:W5:Y:S01]  /*3410*/  LDG.E R128, desc[UR12][R128.64] ;  /* 0x0000000c80807981 */ /* 0x000362000c1e1900 */
[----:B------:R-:W-:Y:S01]  /*3420*/  IMAD.WIDE.U32 R38, R38, R186, R32 ;  /* 0x000000ba26267225 */ /* 0x000fe200078e0020 */
[----:B------:R-:W-:Y:S01]  /*3430*/  SHF.R.S32.HI R9, RZ, 0x4, R16 ;  /* 0x00000004ff097819 */ /* 0x000fe20000011410 */
[----:B------:R-:W-:Y:S02]  /*3440*/  BAR.SYNC.DEFER_BLOCKING 0x0 ;  /* 0x0000000000007b1d */ /* 0x000fe40000010000 */
[----:B------:R-:W-:Y:S01]  /*3450*/  IMAD.IADD R36, R39, 0x1, R23 ;  /* 0x0000000127247824 */ /* 0x000fe200078e0217 */
[----:B------:R-:W-:Y:S02]  /*3460*/  LEA.HI R210, R16, R9, RZ, 0x1 ;  /* 0x0000000910d27211 */ /* 0x000fe400078f08ff */
[----:B------:R-:W-:Y:S01]  /*3470*/  LEA R188, P4, R38, UR6, 0x1 ;  /* 0x0000000626bc7c11 */ /* 0x000fe2000f8808ff */
[----:B------:R-:W2:Y:S01]  /*3480*/  MUFU.RCP R37, UR5 ;  /* 0x0000000500257d08 */ /* 0x000ea20008001000 */
[----:B------:R-:W-:Y:S01]  /*3490*/  BSSY B0, `(.L_x_2495) ;  /* 0x0000018000007945 */ /* 0x000fe20003800000 */
[----:B------:R-:W-:Y:S01]  /*34a0*/  ISETP.GE.AND P3, PT, R35, R12, PT ;  /* 0x0000000c2300720c */ /* 0x000fe20003f66270 */
[----:B------:R1:W-:Y:S04]  /*34b0*/  @P5 STS.128 [R219+0xc000], RZ ;  /* 0x00c000ffdb005388 */ /* 0x0003e80000000c00 */
[----:B------:R1:W-:Y:S01]  /*34c0*/  @P5 STS.128 [R219+0x10000], RZ ;  /* 0x010000ffdb005388 */ /* 0x0003e20000000c00 */
[----:B------:R-:W-:Y:S01]  /*34d0*/  LEA.HI R134, R134, R133, RZ, 0x5 ;  /* 0x0000008586867211 */ /* 0x000fe200078f28ff */
[C---:B------:R-:W-:Y:S01]  /*34e0*/  IMAD.SHL.U32 R217, R186.reuse, 0x10, RZ ;  /* 0x00000010bad97824 */ /* 0x040fe200078e00ff */
[----:B------:R-:W-:-:S02]  /*34f0*/  SHF.L.U64.HI R216, R186, 0x4, R187 ;  /* 0x00000004bad87819 */ /* 0x000fc400000102bb */
[----:B------:R-:W-:Y:S02]  /*3500*/  LOP3.LUT R210, R210, 0xfffffffe, RZ, 0xc0, !PT ;  /* 0xfffffffed2d27812 */ /* 0x000fe400078ec0ff */
[----:B------:R-:W-:Y:S01]  /*3510*/  LEA.HI.X R189, R38, UR7, R36, 0x1, P4 ;  /* 0x0000000726bd7c11 */ /* 0x000fe2000a0f0c24 */
[----:B------:R-:W-:Y:S06]  /*3520*/  @P5 BRA `(.L_x_2496) ;  /* 0x0000000000385947 */ /* 0x000fec0003800000 */
        /* <DEDUP_REMOVED lines=14> */
.L_x_2496:
[----:B------:R-:W-:Y:S05]  /*3610*/  BSYNC B0 ;  /* 0x0000000000007941 */ /* 0x000fea0003800000 */
.L_x_2495:
        /* <DEDUP_REMOVED lines=22> */
.L_x_2498:
[----:B------:R-:W-:Y:S05]  /*3780*/  BSYNC B0 ;  /* 0x0000000000007941 */ /* 0x000fea0003800000 */
.L_x_2497:
[----:B------:R2:W-:Y:S01]  /*3790*/  @P2 STS.128 [R219+0xd000], RZ ;  /* 0x00d000ffdb002388 */ /* 0x0005e20000000c00 */
[----:B------:R-:W-:Y:S01]  /*37a0*/  IMAD.SHL.U32 R8, R0, 0x40, RZ ;  /* 0x0000004000087824 */ /* 0x000fe200078e00ff */
[----:B------:R-:W-:Y:S01]  /*37b0*/  SHF.R.S32.HI R132, RZ, 0x5, R134 ;  /* 0x00000005ff847819 */ /* 0x000fe20000011486 */
[----:B------:R-:W-:Y:S01]  /*37c0*/  IMAD.IADD R210, R9, 0x1, -R210 ;  /* 0x0000000109d27824 */ /* 0x000fe200078e0ad2 */
[----:B------:R2:W-:Y:S01]  /*37d0*/  @P2 STS.128 [R219+0x11000], RZ ;  /* 0x011000ffdb002388 */ /* 0x0005e20000000c00 */
[----:B------:R-:W-:Y:S01]  /*37e0*/  IMAD.SHL.U32 R6, R6, 0x40, RZ ;  /* 0x0000004006067824 */ /* 0x000fe200078e00ff */
[----:B------:R-:W-:Y:S01]  /*37f0*/  LOP3.LUT R9, R8, 0x1c0, RZ, 0xc0, !PT ;  /* 0x000001c008097812 */ /* 0x000fe200078ec0ff */
[----:B------:R-:W-:Y:S01]  /*3800*/  IMAD.SHL.U32 R14, R14, 0x8, RZ ;  /* 0x000000080e0e7824 */ /* 0x000fe200078e00ff */
[----:B------:R-:W-:Y:S01]  /*3810*/  BSSY B0, `(.L_x_2499) ;  /* 0x0000022000007945 */ /* 0x000fe20003800000 */
[----:B------:R-:W-:Y:S01]  /*3820*/  IMAD.SHL.U32 R8, R210, 0x8, RZ ;  /* 0x00000008d2087824 */ /* 0x000fe200078e00ff */
[----:B-1----:R-:W-:Y:S01]  /*3830*/  LOP3.LUT R11, R6, 0x1c0, RZ, 0xc0, !PT ;  /* 0x000001c0060b7812 */ /* 0x002fe200078ec0ff */
        /* <DEDUP_REMOVED lines=31> */
.L_x_2500:
[----:B------:R-:W-:Y:S05]  /*3a30*/  BSYNC B0 ;  /* 0x0000000000007941 */ /* 0x000fea0003800000 */
.L_x_2499:
        /* <DEDUP_REMOVED lines=9> */
[----:B------:R-:W-:Y:S05]  /*3ad0*/  @P1 BRA `(.L_x_2502) ;  /* 0x0000000000501947 */ /* 0x000fea0003800000 */
[----:B------:R-:W-:Y:S02]  /*3ae0*/  ULDC UR5, c[0x0][0x2d0] ;  /* 0x0000b40000057ab9 */ /* 0x000fe40000000800 */
[----:B------:R-:W-:Y:S02]  /*3af0*/  ISETP.GE.AND P2, PT, R222, UR5, PT ;  /* 0x00000005de007c0c */ /* 0x000fe4000bf46270 */
[----:B------:R-:W-:-:S11]  /*3b00*/  ISETP.GE.AND P1, PT, R213, UR5, PT ;  /* 0x00000005d5007c0c */ /* 0x000fd6000bf26270 */
[----:B------:R-:W-:Y:S01]  /*3b10*/  @!P2 IMAD R8, R187, 0x60, RZ ;  /* 0x00000060bb08a824 */ /* 0x000fe200078e02ff */
[----:B------:R1:W-:Y:S01]  /*3b20*/  @P2 STS.128 [R219+0xd800], RZ ;  /* 0x00d800ffdb002388 */ /* 0x0003e20000000c00 */
[----:B--2---:R-:W-:-:S05]  /*3b30*/  @!P2 IMAD.WIDE.U32 R10, R186, 0x60, R188 ;  /* 0x00000060ba0aa825 */ /* 0x004fca00078e00bc */
        /* <DEDUP_REMOVED lines=14> */
.L_x_2502:
[----:B------:R-:W-:Y:S05]  /*3c20*/  BSYNC B0 ;  /* 0x0000000000007941 */ /* 0x000fea0003800000 */
.L_x_2501:
        /* <DEDUP_REMOVED lines=24> */
.L_x_2504:
[----:B------:R-:W-:Y:S05]  /*3db0*/  BSYNC B0 ;  /* 0x0000000000007941 */ /* 0x000fea0003800000 */
.L_x_2503:
        /* <DEDUP_REMOVED lines=24> */
.L_x_2506:
[----:B------:R-:W-:Y:S05]  /*3f40*/  BSYNC B0 ;  /* 0x0000000000007941 */ /* 0x000fea0003800000 */
.L_x_2505:
        /* <DEDUP_REMOVED lines=24> */
.L_x_2508:
[----:B------:R-:W-:Y:S05]  /*40d0*/  BSYNC B0 ;  /* 0x0000000000007941 */ /* 0x000fea0003800000 */
.L_x_2507:
        /* <DEDUP_REMOVED lines=8> */
[----:B------:R1:W-:Y:S02]  /*4160*/  @P2 STS.128 [R219+0xf800], RZ ;  /* 0x00f800ffdb002388 */ /* 0x0003e40000000c00 */
[----:B-1234-:R-:W-:-:S05]  /*4170*/  @!P2 IMAD.WIDE.U32 R10, R186, 0xe0, R188 ;  /* 0x000000e0ba0aa825 */ /* 0x01efca00078e00bc */
        /* <DEDUP_REMOVED lines=14> */
.L_x_2510:
[----:B------:R-:W-:Y:S05]  /*4260*/  BSYNC B0 ;  /* 0x0000000000007941 */ /* 0x000fea0003800000 */
.L_x_2509:
[----:B------:R-:W-:Y:S01]  /*4270*/  LDSM.16.M88.4 R68, [R211] ;  /* 0x00000000d344783b */ /* 0x000fe20000000200 */
[----:B------:R-:W-:Y:S01]  /*4280*/  LOP3.LUT P1, RZ, R0, 0x2, RZ, 0xc0, !PT ;  /* 0x0000000200ff7812 */ /* 0x000fe2000782c0ff */
[--C-:B------:R-:W-:Y:S01]  /*4290*/  IMAD R209, R5, 0x2, R211.reuse ;  /* 0x0000000205d17824 */ /* 0x100fe200078e02d3 */
[----:B------:R-:W-:Y:S01]  /*42a0*/  LOP3.LUT R134, R134, 0xffffffe0, RZ, 0xc0, !PT ;  /* 0xffffffe086867812 */ /* 0x000fe200078ec0ff */
[----:B------:R-:W2:Y:S01]  /*42b0*/  LDSM.16.M88.4 R32, [R210+0x4000] ;  /* 0x00400000d220783b */ /* 0x000ea20000000200 */
[----:B------:R-:W-:Y:S01]  /*42c0*/  SEL R7, R7, 0xfffffff0, !P1 ;  /* 0xfffffff007077807 */ /* 0x000fe20004800000 */
[----:B------:R-:W-:Y:S01]  /*42d0*/  IMAD R207, R4, 0x2, R211 ;  /* 0x0000000204cf7824 */ /* 0x000fe200078e02d3 */
[----:B------:R-:W-:Y:S01]  /*42e0*/  LOP3.LUT P1, RZ, R0, 0x4, RZ, 0xc0, !PT ;  /* 0x0000000400ff7812 */ /* 0x000fe2000782c0ff */
[----:B------:R-:W1:Y:S01]  /*42f0*/  LDSM.16.M88.4 R24, [R210+0x4800] ;  /* 0x00480000d218783b */ /* 0x000e620000000200 */
[----:B------:R-:W-:Y:S01]  /*4300*/  VIADD R0, R210, 0x4000 ;  /* 0x00004000d2007836 */ /* 0x000fe20000000000 */
[----:B------:R-:W-:Y:S01]  /*4310*/  LOP3.LUT R6, R6, R129, RZ, 0xfc, !PT ;  /* 0x0000008106067212 */ /* 0x000fe200078efcff */
[----:B------:R-:W-:Y:S01]  /*4320*/  IMAD R136, R7, 0x2, R210 ;  /* 0x0000000207887824 */ /* 0x000fe200078e02d2 */
[----:B------:R-:W1:Y:S01]  /*4330*/  LDSM.16.M88.4 R92, [R210+0x6000] ;  /* 0x00600000d25c783b */ /* 0x000e620000000200 */
[----:B------:R-:W-:Y:S01]  /*4340*/  SEL R3, R3, 0xffffffe0, !P1 ;  /* 0xffffffe003037807 */ /* 0x000fe20004800000 */
[----:B------:R-:W-:Y:S01]  /*4350*/  IMAD R208, R7, 0x2, R0 ;  /* 0x0000000207d07824 */ /* 0x000fe200078e0200 */
[----:B------:R-:W-:Y:S01]  /*4360*/  SHF.R.S32.HI R7, RZ, 0x1f, R132 ;  /* 0x0000001fff077819 */ /* 0x000fe20000011484 */
[----:B------:R-:W1:Y:S01]  /*4370*/  LDSM.16.M88.4 R16, [R210+0x5000] ;  /* 0x00500000d210783b */ /* 0x000e620000000200 */
[----:B------:R-:W-:-:S02]  /*4380*/  IMAD R206, R4, 0x2, R209 ;  /* 0x0000000204ce7824 */ /* 0x000fc400078e02d1 */
[C---:B------:R-:W-:Y:S01]  /*4390*/  IMAD R203, R3.reuse, 0x2, R210 ;  /* 0x0000000203cb7824 */ /* 0x040fe200078e02d2 */
[----:B------:R-:W1:Y:S01]  /*43a0*/  LDSM.16.M88.4 R100, [R210+0x5800] ;  /* 0x00580000d264783b */ /* 0x000e620000000200 */
[----:B------:R-:W-:Y:S02]  /*43b0*/  IMAD R205, R3, 0x2, R208 ;  /* 0x0000000203cd7824 */ /* 0x000fe400078e02d0 */
[C---:B------:R-:W-:Y:S01]  /*43c0*/  IMAD.IADD R134, R133.reuse, 0x1, -R134 ;  /* 0x0000000185867824 */ /* 0x040fe200078e0a86 */
[----:B------:R-:W1:Y:S01]  /*43d0*/  LDSM.16.M88.4 R84, [R210+0x6800] ;  /* 0x00680000d254783b */ /* 0x000e620000000200 */
[----:B------:R-:W-:Y:S02]  /*43e0*/  IMAD R0, R132, 0x10, R135 ;  /* 0x0000001084007824 */ /* 0x000fe400078e0287 */
[----:B------:R-:W-:Y:S01]  /*43f0*/  IMAD.SHL.U32 R229, R133, 0x2, RZ ;  /* 0x0000000285e57824 */ /* 0x000fe200078e00ff */
[----:B------:R-:W1:Y:S01]  /*4400*/  LDSM.16.M88.4 R76, [R210+0x7000] ;  /* 0x00700000d24c783b */ /* 0x000e620000000200 */
[----:B------:R-:W-:-:S03]  /*4410*/  SHF.R.S32.HI R227, RZ, 0x1f, R134 ;  /* 0x0000001fffe37819 */ /* 0x000fc60000011486 */
[----:B------:R-:W1:Y:S01]  /*4420*/  LDSM.16.M88.4 R124, [R210+0x7800] ;  /* 0x00780000d27c783b */ /* 0x000e620000000200 */
[----:B------:R-:W-:Y:S02]  /*4430*/  LEA.HI R227, R227, R134, RZ, 0x2 ;  /* 0x00000086e3e37211 */ /* 0x000fe400078f10ff */
[----:B------:R-:W-:Y:S01]  /*4440*/  LOP3.LUT R229, R229, 0x6, RZ, 0xc0, !PT ;  /* 0x00000006e5e57812 */ /* 0x000fe200078ec0ff */
[----:B------:R-:W-:Y:S01]  /*4450*/  LDSM.16.M88.4 R64, [R209] ;  /* 0x00000000d140783b */ /* 0x000fe20000000200 */
[----:B------:R-:W-:-:S03]  /*4460*/  SHF.R.S32.HI R227, RZ, 0x2, R227 ;  /* 0x00000002ffe37819 */ /* 0x000fc600000114e3 */
[----:B------:R-:W1:Y:S01]  /*4470*/  LDSM.16.M88.4 R120, [R136+0x4000] ;  /* 0x004000008878783b */ /* 0x000e620000000200 */
[----:B------:R-:W-:Y:S02]  /*4480*/  IADD3 R3, R0, 0x1, R227 ;  /* 0x0000000100037810 */ /* 0x000fe40007ffe0e3 */
[----:B------:R-:W-:Y:S01]  /*4490*/  LEA.HI R0, R7, R132, RZ, 0x2 ;  /* 0x0000008407007211 */ /* 0x000fe200078f10ff */
[----:B------:R-:W1:Y:S01]  /*44a0*/  LDSM.16.M88.4 R44, [R136+0x4800] ;  /* 0x00480000882c783b */ /* 0x000e620000000200 */
[C---:B--2---:R-:W-:Y:S01]  /*44b0*/  HMMA.16816.F32 R40, R68.reuse, R32, RZ ;  /* 0x000000204428723c */ /* 0x044fe200000018ff */
[----:B------:R-:W-:Y:S02]  /*44c0*/  IADD3 R7, R131, R3, -R220 ;  /* 0x0000000383077210 */ /* 0x000fe40007ffe8dc */
[----:B-1-34-:R-:W1:Y:S01]  /*44d0*/  LDSM.16.M88.4 R8, [R136+0x6000] ;  /* 0x006000008808783b */ /* 0x01ae620000000200 */
[----:B------:R-:W-:Y:S01]  /*44e0*/  LOP3.LUT R3, R0, 0xfffffffc, RZ, 0xc0, !PT ;  /* 0xfffffffc00037812 */ /* 0x000fe200078ec0ff */
[----:B------:R-:W-:Y:S01]  /*44f0*/  IMAD.IADD R0, R2, 0x1, R229 ;  /* 0x0000000102007824 */ /* 0x000fe200078e02e5 */
[----:B------:R-:W-:Y:S01]  /*4500*/  HMMA.16816.F32 R32, R68, R34, RZ ;  /* 0x000000224420723c */ /* 0x000fe200000018ff */
[----:B------:R-:W2:Y:S01]  /*4510*/  LDSM.16.M88.4 R116, [R136+0x5000] ;  /* 0x005000008874783b */ /* 0x000ea20000000200 */
[----:B------:R-:W-:-:S02]  /*4520*/  IMAD.IADD R130, R7, 0x1, R130 ;  /* 0x0000000107827824 */ /* 0x000fc400078e0282 */
[----:B------:R-:W-:Y:S01]  /*4530*/  VIADD R7, R0, 0x1 ;  /* 0x0000000100077836 */ /* 0x000fe20000000000 */
[----:B------:R-:W3:Y:S01]  /*4540*/  LDSM.16.M88.4 R112, [R136+0x5800] ;  /* 0x005800008870783b */ /* 0x000ee20000000200 */
[C---:B------:R-:W-:Y:S01]  /*4550*/  HMMA.16816.F32 R28, R68.reuse, R24, RZ ;  /* 0x00000018441c723c */ /* 0x040fe200000018ff */
[----:B------:R-:W-:Y:S01]  /*4560*/  VIMNMX R193, R130, R131, PT ;  /* 0x0000008382c17248 */ /* 0x000fe20003fe0100 */
[----:B------:R-:W-:Y:S01]  /*4570*/  IMAD.IADD R226, R132, 0x1, -R3 ;  /* 0x0000000184e27824 */ /* 0x000fe200078e0a03 */
[----:B------:R-:W4:Y:S01]  /*4580*/  LDSM.16.M88.4 R48, [R136+0x6800] ;  /* 0x006800008830783b */ /* 0x000f220000000200 */
[----:B------:R-:W-:Y:S01]  /*4590*/  VIADDMNMX R192, R130, 0x8, R131, PT ;  /* 0x0000000882c07846 */ /* 0x000fe20003800183 */
[----:B-----5:R-:W-:Y:S01]  /*45a0*/  FMUL.FTZ R3, R128, R37 ;  /* 0x0000002580037220 */ /* 0x020fe20000410000 */
[----:B------:R-:W-:Y:S01]  /*45b0*/  HMMA.16816.F32 R96, R68, R92, RZ ;  /* 0x0000005c4460723c */ /* 0x000fe200000018ff */
[----:B------:R-:W4:Y:S01]  /*45c0*/  LDSM.16.M88.4 R108, [R136+0x7000] ;  /* 0x00700000886c783b */ /* 0x000f220000000200 */
[----:B------:R-:W-:-:S02]  /*45d0*/  ISETP.GE.AND P6, PT, R7, R193, PT ;  /* 0x000000c10700720c */ /* 0x000fc40003fc6270 */
[----:B------:R-:W-:Y:S01]  /*45e0*/  ISETP.GE.AND P4, PT, R7, R192, PT ;  /* 0x000000c00700720c */ /* 0x000fe20003f86270 */
[----:B------:R-:W4:Y:S01]  /*45f0*/  LDSM.16.M88.4 R104, [R136+0x7800] ;  /* 0x007800008868783b */ /* 0x000f220000000200 */
[C---:B------:R-:W-:Y:S03]  /*4600*/  HMMA.16816.F32 R24, R68.reuse, R26, RZ ;  /* 0x0000001a4418723c */ /* 0x040fe600000018ff */
[----:B------:R-:W-:Y:S03]  /*4610*/  LDSM.16.M88.4 R52, [R207] ;  /* 0x00000000cf34783b */ /* 0x000fe60000000200 */
[C---:B------:R-:W-:Y:S01]  /*4620*/  HMMA.16816.F32 R92, R68.reuse, R94, RZ ;  /* 0x0000005e445c723c */ /* 0x040fe200000018ff */
[----:B------:R-:W4:Y:S04]  /*4630*/  LDSM.16.M88.4 R60, [R203+0x4000] ;  /* 0x00400000cb3c783b */ /* 0x000f280000000200 */
[----:B------:R-:W4:Y:S01]  /*4640*/  LDSM.16.M88.4 R56, [R203+0x4800] ;  /* 0x00480000cb38783b */ /* 0x000f220000000200 */
[C---:B------:R-:W-:Y:S03]  /*4650*/  HMMA.16816.F32 R20, R68.reuse, R16, RZ ;  /* 0x000000104414723c */ /* 0x040fe600000018ff */
        /* <DEDUP_REMOVED lines=11> */
[C---:B------:R-:W-:Y:S06]  /*4710*/  HMMA.16816.F32 R40, R64.reuse, R120, R40 ;  /* 0x000000784028723c */ /* 0x040fec0000001828 */
[C---:B------:R-:W-:Y:S01]  /*4720*/  HMMA.16816.F32 R32, R64.reuse, R122, R32 ;  /* 0x0000007a4020723c */ /* 0x040fe20000001820 */
[----:B------:R-:W-:Y:S05]  /*4730*/  LDSM.16.M88.4 R120, [R207+0x2000] ;  /* 0x00200000cf78783b */ /* 0x000fea0000000200 */
        /* <DEDUP_REMOVED lines=8> */
[----:B------:R-:W-:Y:S05]  /*47c0*/  LDSM.16.M88.4 R116, [R205] ;  /* 0x00000000cd74783b */ /* 0x000fea0000000200 */
[C---:B---3--:R-:W-:Y:S06]  /*47d0*/  HMMA.16816.F32 R12, R64.reuse, R112, R12 ;  /* 0x00000070400c723c */ /* 0x048fec000000180c */
[C---:B------:R-:W-:Y:S01]  /*47e0*/  HMMA.16816.F32 R100, R64.reuse, R114, R100 ;  /* 0x000000724064723c */ /* 0x040fe20000001864 */
[----:B------:R-:W-:Y:S05]  /*47f0*/  LDSM.16.M88.4 R112, [R205+0x800] ;  /* 0x00080000cd70783b */ /* 0x000fea0000000200 */
[C---:B----4-:R-:W-:Y:S06]  /*4800*/  HMMA.16816.F32 R88, R64.reuse, R48, R88 ;  /* 0x000000304058723c */ /* 0x050fec0000001858 */
[C---:B------:R-:W-:Y:S01]  /*4810*/  HMMA.16816.F32 R84, R64.reuse, R50, R84 ;  /* 0x000000324054723c */ /* 0x040fe20000001854 */
[----:B------:R-:W2:Y:S05]  /*4820*/  LDSM.16.M88.4 R48, [R203+0x6000] ;  /* 0x00600000cb30783b */ /* 0x000eaa0000000200 */
[C---:B------:R-:W-:Y:S06]  /*4830*/  HMMA.16816.F32 R80, R64.reuse, R108, R80 ;  /* 0x0000006c4050723c */ /* 0x040fec0000001850 */
[C---:B------:R-:W-:Y:S01]  /*4840*/  HMMA.16816.F32 R76, R64.reuse, R110, R76 ;  /* 0x0000006e404c723c */ /* 0x040fe2000000184c */
[----:B------:R-:W-:Y:S05]  /*4850*/  LDSM.16.M88.4 R108, [R205+0x1000] ;  /* 0x00100000cd6c783b */ /* 0x000fea0000000200 */
[C---:B------:R-:W-:Y:S06]  /*4860*/  HMMA.16816.F32 R72, R64.reuse, R104, R72 ;  /* 0x000000684048723c */ /* 0x040fec0000001848 */
[----:B------:R-:W-:Y:S01]  /*4870*/  HMMA.16816.F32 R68, R64, R106, R68 ;  /* 0x0000006a4044723c */ /* 0x000fe20000001844 */
[----:B------:R-:W3:Y:S04]  /*4880*/  LDSM.16.M88.4 R64, [R203+0x6800] ;  /* 0x00680000cb40783b */ /* 0x000ee80000000200 */
[----:B------:R-:W-:Y:S01]  /*4890*/  LDSM.16.M88.4 R104, [R205+0x2800] ;  /* 0x00280000cd68783b */ /* 0x000fe20000000200 */
        /* <DEDUP_REMOVED lines=21> */
[C---:B------:R-:W-:Y:S06]  /*49f0*/  HMMA.16816.F32 R72, R52.reuse, R56, R72 ;  /* 0x000000383448723c */ /* 0x040fec0000001848 */
[----:B------:R-:W-:Y:S01]  /*4a00*/  HMMA.16816.F32 R68, R52, R58, R68 ;  /* 0x0000003a3444723c */ /* 0x000fe20000001844 */
[----:B------:R-:W-:Y:S04]  /*4a10*/  LDSM.16.M88.4 R56, [R211+0x2000] ;  /* 0x00200000d338783b */ /* 0x000fe80000000200 */
[----:B------:R-:W4:Y:S01]  /*4a20*/  LDSM.16.M88.4 R52, [R210+0x8000] ;  /* 0x00800000d234783b */ /* 0x000f220000000200 */
        /* <DEDUP_REMOVED lines=23> */
[----:B------:R-:W3:Y:S04]  /*4ba0*/  LDSM.16.M88.4 R44, [R210+0xa800] ;  /* 0x00a80000d22c783b */ /* 0x000ee80000000200 */
[----:B------:R-:W4:Y:S01]  /*4bb0*/  LDSM.16.M88.4 R60, [R210+0xb000] ;  /* 0x00b00000d23c783b */ /* 0x000f220000000200 */
        /* <DEDUP_REMOVED lines=12> */
[C---:B------:R-:W-:Y:S06]  /*4c80*/  HMMA.16816.F32 R20, R56.reuse, R48, R20 ;  /* 0x000000303814723c */ /* 0x040fec0000001814 */
[C---:B------:R-:W-:Y:S01]  /*4c90*/  HMMA.16816.F32 R16, R56.reuse, R50, R16 ;  /* 0x000000323810723c */ /* 0x040fe20000001810 */
[----:B------:R-:W3:Y:S05]  /*4ca0*/  LDSM.16.M88.4 R48, [R136+0x8800] ;  /* 0x008800008830783b */ /* 0x000eea0000000200 */
        /* <DEDUP_REMOVED lines=8> */
[----:B------:R-:W4:Y:S04]  /*4d30*/  LDSM.16.M88.4 R56, [R136+0xb800] ;  /* 0x00b800008838783b */ /* 0x000f280000000200 */
[----:B------:R-:W-:Y:S01]  /*4d40*/  LDSM.16.M88.4 R112, [R203+0xa800] ;  /* 0x00a80000cb70783b */ /* 0x000fe20000000200 */
        /* <DEDUP_REMOVED lines=12> */
[C---:B----4-:R-:W-:Y:S06]  /*4e10*/  HMMA.16816.F32 R72, R52.reuse, R56, R72 ;  /* 0x000000383448723c */ /* 0x050fec0000001848 */
[----:B------:R-:W-:Y:S01]  /*4e20*/  HMMA.16816.F32 R68, R52, R58, R68 ;  /* 0x0000003a3444723c */ /* 0x000fe20000001844 */
[----:B------:R-:W-:Y:S05]  /*4e30*/  LDSM.16.M88.4 R56, [R205+0x5000] ;  /* 0x00500000cd38783b */ /* 0x000fea0000000200 */
[C---:B-1----:R-:W-:Y:S06]  /*4e40*/  HMMA.16816.F32 R40, R120.reuse, R8, R40 ;  /* 0x000000087828723c */ /* 0x042fec0000001828 */
[----:B------:R-:W-:Y:S01]  /*4e50*/  HMMA.16816.F32 R32, R120, R10, R32 ;  /* 0x0000000a7820723c */ /* 0x000fe20000001820 */
[----:B------:R-:W1:Y:S05]  /*4e60*/  LDSM.16.M88.4 R8, [R206+0x2000] ;  /* 0x00200000ce08783b */ /* 0x000e6a0000000200 */
[C---:B------:R-:W-:Y:S06]  /*4e70*/  HMMA.16816.F32 R88, R52.reuse, R64, R88 ;  /* 0x000000403458723c */ /* 0x040fec0000001858 */
[C---:B------:R-:W-:Y:S06]  /*4e80*/  HMMA.16816.F32 R12, R52.reuse, R104, R12 ;  /* 0x00000068340c723c */ /* 0x040fec000000180c */
[C---:B------:R-:W-:Y:S01]  /*4e90*/  HMMA.16816.F32 R100, R52.reuse, R106, R100 ;  /* 0x0000006a3464723c */ /* 0x040fe20000001864 */
[----:B------:R-:W4:Y:S05]  /*4ea0*/  LDSM.16.M88.4 R104, [R203+0xb800] ;  /* 0x00b80000cb68783b */ /* 0x000f2a0000000200 */
        /* <DEDUP_REMOVED lines=8> */
[----:B------:R-:W2:Y:S01]  /*4f30*/  LDSM.16.M88.4 R52, [R205+0x5800] ;  /* 0x00580000cd34783b */ /* 0x000ea20000000200 */
[C---:B------:R-:W-:Y:S06]  /*4f40*/  HMMA.16816.F32 R88, R120.reuse, R112, R88 ;  /* 0x000000707858723c */ /* 0x040fec0000001858 */
[C---:B---3--:R-:W-:Y:S06]  /*4f50*/  HMMA.16816.F32 R28, R120.reuse, R48, R28 ;  /* 0x00000030781c723c */ /* 0x048fec000000181c */
[C---:B------:R-:W-:Y:S01]  /*4f60*/  HMMA.16816.F32 R24, R120.reuse, R50, R24 ;  /* 0x000000327818723c */ /* 0x040fe20000001818 */
[----:B------:R-:W3:Y:S05]  /*4f70*/  LDSM.16.M88.4 R48, [R205+0x6000] ;  /* 0x00600000cd30783b */ /* 0x000eea0000000200 */
[----:B------:R-:W-:Y:S01]  /*4f80*/  HMMA.16816.F32 R112, R120, R114, R84 ;  /* 0x000000727870723c */ /* 0x000fe20000001854 */
[----:B------:R-:W3:Y:S05]  /*4f90*/  LDSM.16.M88.4 R84, [R205+0x7000] ;  /* 0x00700000cd54783b */ /* 0x000eea0000000200 */
[C---:B-1----:R-:W-:Y:S06]  /*4fa0*/  HMMA.16816.F32 R20, R8.reuse, R56, R20 ;  /* 0x000000380814723c */ /* 0x042fec0000001814 */
[----:B------:R-:W-:Y:S01]  /*4fb0*/  HMMA.16816.F32 R16, R8, R58, R16 ;  /* 0x0000003a0810723c */ /* 0x000fe20000001810 */
[----:B------:R-:W1:Y:S01]  /*4fc0*/  LDSM.16.M88.4 R56, [R205+0x7800] ;  /* 0x00780000cd38783b */ /* 0x000e620000000200 */
[----:B------:R-:W-:-:S04]  /*4fd0*/  DEPBAR.LE SB0, 0x0 ;  /* 0x000080000000791a */ /* 0x000fc80000000000 */
[C---:B------:R-:W-:Y:S06]  /*4fe0*/  HMMA.16816.F32 R12, R120.reuse, R124, R12 ;  /* 0x0000007c780c723c */ /* 0x040fec000000180c */
[C---:B------:R-:W-:Y:S06]  /*4ff0*/  HMMA.16816.F32 R100, R120.reuse, R126, R100 ;  /* 0x0000007e7864723c */ /* 0x040fec0000001864 */
[C---:B------:R-:W-:Y:S06]  /*5000*/  HMMA.16816.F32 R96, R120.reuse, R116, R96 ;  /* 0x000000747860723c */ /* 0x040fec0000001860 */
[C---:B------:R-:W-:Y:S06]  /*5010*/  HMMA.16816.F32 R92, R120.reuse, R118, R92 ;  /* 0x00000076785c723c */ /* 0x040fec000000185c */
[C---:B------:R-:W-:Y:S06]  /*5020*/  HMMA.16816.F32 R80, R120.reuse, R108, R80 ;  /* 0x0000006c7850723c */ /* 0x040fec0000001850 */
[C---:B------:R-:W-:Y:S06]  /*5030*/  HMMA.16816.F32 R76, R120.reuse, R110, R76 ;  /* 0x0000006e784c723c */ /* 0x040fec000000184c */
[C---:B----4-:R-:W-:Y:S06]  /*5040*/  HMMA.16816.F32 R72, R120.reuse, R104, R72 ;  /* 0x000000687848723c */ /* 0x050fec0000001848 */
[----:B------:R-:W-:Y:S06]  /*5050*/  HMMA.16816.F32 R68, R120, R106, R68 ;  /* 0x0000006a7844723c */ /* 0x000fec0000001844 */
[C---:B------:R-:W-:Y:S06]  /*5060*/  HMMA.16816.F32 R40, R8.reuse, R64, R40 ;  /* 0x000000400828723c */ /* 0x040fec0000001828 */
[C---:B------:R-:W-:Y:S06]  /*5070*/  HMMA.16816.F32 R32, R8.reuse, R66, R32 ;  /* 0x000000420820723c */ /* 0x040fec0000001820 */
[C---:B--2---:R-:W-:Y:S06]  /*5080*/  HMMA.16816.F32 R28, R8.reuse, R60, R28 ;  /* 0x0000003c081c723c */ /* 0x044fec000000181c */
[C---:B------:R-:W-:Y:S06]  /*5090*/  HMMA.16816.F32 R24, R8.reuse, R62, R24 ;  /* 0x0000003e0818723c */ /* 0x040fec0000001818 */
[C---:B------:R-:W-:Y:S06]  /*50a0*/  HMMA.16816.F32 R12, R8.reuse, R52, R12 ;  /* 0x00000034080c723c */ /* 0x040fec000000180c */
[C---:B------:R-:W-:Y:S06]  /*50b0*/  HMMA.16816.F32 R100, R8.reuse, R54, R100 ;  /* 0x000000360864723c */ /* 0x040fec0000001864 */
[C---:B---3--:R-:W-:Y:S06]  /*50c0*/  HMMA.16816.F32 R96, R8.reuse, R48, R96 ;  /* 0x000000300860723c */ /* 0x048fec0000001860 */
[----:B------:R-:W-:Y:S01]  /*50d0*/  HMMA.16816.F32 R92, R8, R50, R92 ;  /* 0x00000032085c723c */ /* 0x000fe2000000185c */
[----:B------:R-:W-:-:S05]  /*50e0*/  VIADD R48, R0, 0x21 ;  /* 0x0000002100307836 */ /* 0x000fca0000000000 */
[C---:B------:R-:W-:Y:S06]  /*50f0*/  HMMA.16816.F32 R88, R8.reuse, R44, R88 ;  /* 0x0000002c0858723c */ /* 0x040fec0000001858 */
[C---:B------:R-:W-:Y:S06]  /*5100*/  HMMA.16816.F32 R112, R8.reuse, R46, R112 ;  /* 0x0000002e0870723c */ /* 0x040fec0000001870 */
[C---:B------:R-:W-:Y:S06]  /*5110*/  HMMA.16816.F32 R80, R8.reuse, R84, R80 ;  /* 0x000000540850723c */ /* 0x040fec0000001850 */
[C---:B------:R-:W-:Y:S06]  /*5120*/  HMMA.16816.F32 R76, R8.reuse, R86, R76 ;  /* 0x00000056084c723c */ /* 0x040fec000000184c */
[C---:B-1----:R-:W-:Y:S06]  /*5130*/  HMMA.16816.F32 R72, R8.reuse, R56, R72 ;  /* 0x000000380848723c */ /* 0x042fec0000001848 */
[----:B------:R-:W-:Y:S07]  /*5140*/  HMMA.16816.F32 R68, R8, R58, R68 ;  /* 0x0000003a0844723c */ /* 0x000fee0000001844 */
[C---:B------:R-:W-:Y:S01]  /*5150*/  VIADD R8, R0.reuse, 0x9 ;  /* 0x0000000900087836 */ /* 0x040fe20000000000 */
[----:B------:R-:W-:Y:S01]  /*5160*/  I2FP.F32.S32 R10, R7 ;  /* 0x00000007000a7245 */ /* 0x000fe20000201400 */
[----:B------:R-:W-:Y:S01]  /*5170*/  VIADD R9, R0, 0x8 ;  /* 0x0000000800097836 */ /* 0x000fe20000000000 */
[----:B------:R-:W-:Y:S02]  /*5180*/  BAR.SYNC.DEFER_BLOCKING 0x0 ;  /* 0x0000000000007b1d */ /* 0x000fe40000010000 */
[C---:B------:R-:W-:Y:S01]  /*5190*/  ISETP.GE.AND P1, PT, R8.reuse, R193, PT ;  /* 0x000000c10800720c */ /* 0x040fe20003f26270 */
[C---:B------:R-:W-:Y:S01]  /*51a0*/  FFMA.FTZ R41, R3.reuse, R10, R41 ;  /* 0x0000000a03297223 */ /* 0x040fe20000010029 */
[----:B------:R-:W-:Y:S01]  /*51b0*/  ISETP.GE.AND P3, PT, R8, R192, PT ;  /* 0x000000c00800720c */ /* 0x000fe20003f66270 */
[----:B------:R-:W-:Y:S01]  /*51c0*/  FFMA.FTZ R43, R3, R10, R43 ;  /* 0x0000000a032b7223 */ /* 0x000fe2000001002b */
[----:B------:R-:W-:Y:S01]  /*51d0*/  I2FP.F32.S32 R7, R9 ;  /* 0x0000000900077245 */ /* 0x000fe20000201400 */
[----:B------:R-:W-:Y:S01]  /*51e0*/  VIADD R10, R0, 0x10 ;  /* 0x00000010000a7836 */ /* 0x000fe20000000000 */
[----:B------:R-:W-:-:S02]  /*51f0*/  I2FP.F32.S32 R8, R8 ;  /* 0x0000000800087245 */ /* 0x000fc40000201400 */
[----:B------:R-:W-:Y:S01]  /*5200*/  ISETP.GE.AND P5, PT, R9, R193, PT ;  /* 0x000000c10900720c */ /* 0x000fe20003fa6270 */
[CC--:B------:R-:W-:Y:S01]  /*5210*/  FFMA.FTZ R32, R3.reuse, R7.reuse, R32 ;  /* 0x0000000703207223 */ /* 0x0c0fe20000010020 */
[C---:B------:R-:W-:Y:S01]  /*5220*/  FFMA.FTZ R34, R3.reuse, R7, R34 ;  /* 0x0000000703227223 */ /* 0x040fe20000010022 */
[CC--:B------:R-:W-:Y:S01]  /*5230*/  FFMA.FTZ R33, R3.reuse, R8.reuse, R33 ;  /* 0x0000000803217223 */ /* 0x0c0fe20000010021 */
[----:B------:R-:W-:Y:S01]  /*5240*/  FFMA.FTZ R35, R3, R8, R35 ;  /* 0x0000000803237223 */ /* 0x000fe20000010023 */
        /* <DEDUP_REMOVED lines=8> */
[-C--:B------:R-:W-:Y:S02]  /*52d0*/  ISETP.GE.AND P4, PT, R10, R192.reuse, PT ;  /* 0x000000c00a00720c */ /* 0x080fe40003f86270 */
[C---:B------:R-:W-:Y:S02]  /*52e0*/  ISETP.GE.AND P1, PT, R7.reuse, R193, PT ;  /* 0x000000c10700720c */ /* 0x040fe40003f26270 */
[----:B------:R-:W-:-:S02]  /*52f0*/  ISETP.GE.AND P3, PT, R7, R192, PT ;  /* 0x000000c00700720c */ /* 0x000fc40003f66270 */
[----:B------:R-:W-:Y:S02]  /*5300*/  I2FP.F32.S32 R10, R10 ;  /* 0x0000000a000a7245 */ /* 0x000fe40000201400 */
[----:B------:R-:W-:Y:S02]  /*5310*/  FSEL R55, R32, -INF , !P5 ;  /* 0xff80000020377808 */ /* 0x000fe40006800000 */
[----:B------:R-:W-:Y:S01]  /*5320*/  FSEL R52, R34, -INF , !P2 ;  /* 0xff80000022347808 */ /* 0x000fe20005000000 */
[CC--:B------:R-:W-:Y:S01]  /*5330*/  FFMA.FTZ R28, R3.reuse, R10.reuse, R28 ;  /* 0x0000000a031c7223 */ /* 0x0c0fe2000001001c */
[----:B------:R-:W-:Y:S01]  /*5340*/  I2FP.F32.S32 R7, R7 ;  /* 0x0000000700077245 */ /* 0x000fe20000201400 */
[C---:B------:R-:W-:Y:S01]  /*5350*/  FFMA.FTZ R10, R3.reuse, R10, R30 ;  /* 0x0000000a030a7223 */ /* 0x040fe2000001001e */
[----:B------:R-:W-:Y:S01]  /*5360*/  ISETP.GE.AND P5, PT, R8, R193, PT ;  /* 0x000000c10800720c */ /* 0x000fe20003fa6270 */
[----:B------:R-:W-:Y:S01]  /*5370*/  VIADD R34, R0, 0x49 ;  /* 0x0000004900227836 */ /* 0x000fe20000000000 */
[----:B------:R-:W-:Y:S01]  /*5380*/  ISETP.GE.AND P2, PT, R8, R192, PT ;  /* 0x000000c00800720c */ /* 0x000fe20003f46270 */
[CC--:B------:R-:W-:Y:S01]  /*5390*/  FFMA.FTZ R9, R3.reuse, R7.reuse, R24 ;  /* 0x0000000703097223 */ /* 0x0c0fe20000010018 */
[----:B------:R-:W-:Y:S01]  /*53a0*/  I2FP.F32.S32 R8, R8 ;  /* 0x0000000800087245 */ /* 0x000fe20000201400 */
[----:B------:R-:W-:Y:S01]  /*53b0*/  FFMA.FTZ R26, R3, R7, R26 ;  /* 0x00000007031a7223 */ /* 0x000fe2000001001a */
[----:B------:R-:W-:Y:S01]  /*53c0*/  VIADD R24, R0, 0x19 ;  /* 0x0000001900187836 */ /* 0x000fe20000000000 */
[----:B------:R-:W-:-:S02]  /*53d0*/  FSEL R10, R10, -INF , !P4 ;  /* 0xff8000000a0a7808 */ /* 0x000fc40006000000 */
[CC--:B------:R-:W-:Y:S01]  /*53e0*/  FFMA.FTZ R11, R3.reuse, R8.reuse, R29 ;  /* 0x00000008030b7223 */ /* 0x0c0fe2000001001d */
[----:B------:R-:W-:Y:S01]  /*53f0*/  FFMA.FTZ R8, R3, R8, R31 ;  /* 0x0000000803087223 */ /* 0x000fe2000001001f */
[----:B------:R-:W-:Y:S01]  /*5400*/  VIADD R31, R0, 0x20 ;  /* 0x00000020001f7836 */ /* 0x000fe20000000000 */
[----:B------:R-:W-:Y:S02]  /*5410*/  FSEL R9, R9, -INF , !P1 ;  /* 0xff80000009097808 */ /* 0x000fe40004800000 */
[----:B------:R-:W-:Y:S02]  /*5420*/  FSEL R44, R26, -INF , !P3 ;  /* 0xff8000001a2c7808 */ /* 0x000fe40005800000 */
[----:B------:R-:W-:Y:S02]  /*5430*/  FSEL R29, R28, -INF , !P6 ;  /* 0xff8000001c1d7808 */ /* 0x000fe40007000000 */
[C---:B------:R-:W-:Y:S02]  /*5440*/  ISETP.GE.AND P1, PT, R48.reuse, R193, PT ;  /* 0x000000c13000720c */ /* 0x040fe40003f26270 */
[----:B------:R-:W-:-:S02]  /*5450*/  ISETP.GE.AND P3, PT, R48, R192, PT ;  /* 0x000000c03000720c */ /* 0x000fc40003f66270 */
[CC--:B------:R-:W-:Y:S02]  /*5460*/  ISETP.GE.AND P6, PT, R24.reuse, R193.reuse, PT ;  /* 0x000000c11800720c */ /* 0x0c0fe40003fc6270 */
[----:B------:R-:W-:Y:S02]  /*5470*/  ISETP.GE.AND P4, PT, R24, R192, PT ;  /* 0x000000c01800720c */ /* 0x000fe40003f86270 */
[----:B------:R-:W-:Y:S02]  /*5480*/  I2FP.F32.S32 R48, R48 ;  /* 0x0000003000307245 */ /* 0x000fe40000201400 */
[----:B------:R-:W-:Y:S02]  /*5490*/  I2FP.F32.S32 R24, R24 ;  /* 0x0000001800187245 */ /* 0x000fe40000201400 */
[----:B------:R-:W-:Y:S01]  /*54a0*/  FSEL R11, R11, -INF , !P5 ;  /* 0xff8000000b0b7808 */ /* 0x000fe20006800000 */
[C---:B------:R-:W-:Y:S01]  /*54b0*/  FFMA.FTZ R49, R3.reuse, R48, R21 ;  /* 0x0000003003317223 */ /* 0x040fe20000010015 */
[----:B------:R-:W-:Y:S01]  /*54c0*/  FSEL R8, R8, -INF , !P2 ;  /* 0xff80000008087808 */ /* 0x000fe20005000000 */
[-C--:B------:R-:W-:Y:S01]  /*54d0*/  FFMA.FTZ R7, R3, R24.reuse, R25 ;  /* 0x0000001803077223 */ /* 0x080fe20000010019 */
[----:B------:R-:W-:Y:S01]  /*54e0*/  ISETP.GE.AND P5, PT, R31, R193, PT ;  /* 0x000000c11f00720c */ /* 0x000fe20003fa6270 */
[----:B------:R-:W-:Y:S01]  /*54f0*/  FFMA.FTZ R27, R3, R24, R27 ;  /* 0x00000018031b7223 */ /* 0x000fe2000001001b */
[----:B------:R-:W-:Y:S01]  /*5500*/  ISETP.GE.AND P2, PT, R31, R192, PT ;  /* 0x000000c01f00720c */ /* 0x000fe20003f46270 */
[----:B------:R-:W-:Y:S01]  /*5510*/  FFMA.FTZ R48, R3, R48, R23 ;  /* 0x0000003003307223 */ /* 0x000fe20000010017 */
[----:B------:R-:W-:Y:S01]  /*5520*/  I2FP.F32.S32 R31, R31 ;  /* 0x0000001f001f7245 */ /* 0x000fe20000201400 */
[C---:B------:R-:W-:Y:S01]  /*5530*/  VIADD R23, R0.reuse, 0x28 ;  /* 0x0000002800177836 */ /* 0x040fe20000000000 */
[----:B------:R-:W-:Y:S01]  /*5540*/  FSEL R7, R7, -INF , !P6 ;  /* 0xff80000007077808 */ /* 0x000fe20007000000 */
[C---:B------:R-:W-:Y:S01]  /*5550*/  VIADD R21, R0.reuse, 0x30 ;  /* 0x0000003000157836 */ /* 0x040fe20000000000 */
[----:B------:R-:W-:Y:S01]  /*5560*/  FSEL R49, R49, -INF , !P1 ;  /* 0xff80000031317808 */ /* 0x000fe20004800000 */
[----:B------:R-:W-:Y:S01]  /*5570*/  FFMA.FTZ R22, R3, R31, R22 ;  /* 0x0000001f03167223 */ /* 0x000fe20000010016 */
[----:B------:R-:W-:-:S02]  /*5580*/  VIADD R24, R0, 0x29 ;  /* 0x0000002900187836 */ /* 0x000fc40000000000 */
[----:B------:R-:W-:Y:S01]  /*5590*/  FFMA.FTZ R51, R3, R31, R20 ;  /* 0x0000001f03337223 */ /* 0x000fe20000010014 */
        /* <DEDUP_REMOVED lines=8> */
[----:B------:R-:W-:Y:S01]  /*5620*/  I2FP.F32.S32 R21, R21 ;  /* 0x0000001500157245 */ /* 0x000fe20000201400 */
[CC--:B------:R-:W-:Y:S01]  /*5630*/  FFMA.FTZ R47, R3.reuse, R23.reuse, R16 ;  /* 0x00000017032f7223 */ /* 0x0c0fe20000010010 */
[----:B------:R-:W-:Y:S01]  /*5640*/  I2FP.F32.S32 R22, R24 ;  /* 0x0000001800167245 */ /* 0x000fe20000201400 */
[----:B------:R-:W-:Y:S01]  /*5650*/  FFMA.FTZ R18, R3, R23, R18 ;  /* 0x0000001703127223 */ /* 0x000fe20000010012 */
[----:B------:R-:W-:Y:S01]  /*5660*/  FSEL R51, R51, -INF , !P5 ;  /* 0xff80000033337808 */ /* 0x000fe20006800000 */
[CC--:B------:R-:W-:Y:S01]  /*5670*/  FFMA.FTZ R45, R3.reuse, R21.reuse, R12 ;  /* 0x00000015032d7223 */ /* 0x0c0fe2000001000c */
[C---:B------:R-:W-:Y:S01]  /*5680*/  FFMA.FTZ R144, R3.reuse, R21, R14 ;  /* 0x0000001503907223 */ /* 0x040fe2000001000e */
[-C--:B------:R-:W-:Y:S01]  /*5690*/  FFMA.FTZ R17, R3, R22.reuse, R17 ;  /* 0x0000001603117223 */ /* 0x080fe20000010011 */
[----:B------:R-:W-:Y:S01]  /*56a0*/  VIADD R14, R0, 0x31 ;  /* 0x00000031000e7836 */ /* 0x000fe20000000000 */
[----:B------:R-:W-:Y:S01]  /*56b0*/  ISETP.GE.AND P5, PT, R24, R193, PT ;  /* 0x000000c11800720c */ /* 0x000fe20003fa6270 */
[C---:B------:R-:W-:Y:S01]  /*56c0*/  VIADD R12, R0.reuse, 0x39 ;  /* 0x00000039000c7836 */ /* 0x040fe20000000000 */
[----:B------:R-:W-:Y:S01]  /*56d0*/  FSEL R47, R47, -INF , !P6 ;  /* 0xff8000002f2f7808 */ /* 0x000fe20007000000 */
[----:B------:R-:W-:Y:S01]  /*56e0*/  VIADD R16, R0, 0x38 ;  /* 0x0000003800107836 */ /* 0x000fe20000000000 */
[----:B------:R-:W-:Y:S01]  /*56f0*/  FSEL R46, R18, -INF , !P4 ;  /* 0xff800000122e7808 */ /* 0x000fe20006000000 */
[----:B------:R-:W-:Y:S01]  /*5700*/  FFMA.FTZ R19, R3, R22, R19 ;  /* 0x0000001603137223 */ /* 0x000fe20000010013 */
[----:B------:R-:W-:-:S02]  /*5710*/  FSEL R45, R45, -INF , !P1 ;  /* 0xff8000002d2d7808 */ /* 0x000fc40004800000 */
[----:B------:R-:W-:Y:S02]  /*5720*/  FSEL R144, R144, -INF , !P3 ;  /* 0xff80000090907808 */ /* 0x000fe40005800000 */
[CC--:B------:R-:W-:Y:S02]  /*5730*/  ISETP.GE.AND P6, PT, R14.reuse, R193.reuse, PT ;  /* 0x000000c10e00720c */ /* 0x0c0fe40003fc6270 */
[-C--:B------:R-:W-:Y:S02]  /*5740*/  ISETP.GE.AND P4, PT, R14, R192.reuse, PT ;  /* 0x000000c00e00720c */ /* 0x080fe40003f86270 */
[----:B------:R-:W-:Y:S02]  /*5750*/  FSEL R43, R17, -INF , !P5 ;  /* 0xff800000112b7808 */ /* 0x000fe40006800000 */
[C---:B------:R-:W-:Y:S02]  /*5760*/  ISETP.GE.AND P1, PT, R12.reuse, R193, PT ;  /* 0x000000c10c00720c */ /* 0x040fe40003f26270 */
[----:B------:R-:W-:-:S02]  /*5770*/  ISETP.GE.AND P3, PT, R12, R192, PT ;  /* 0x000000c00c00720c */ /* 0x000fc40003f66270 */
[----:B------:R-:W-:Y:S02]  /*5780*/  I2FP.F32.S32 R14, R14 ;  /* 0x0000000e000e7245 */ /* 0x000fe40000201400 */
[----:B------:R-:W-:Y:S02]  /*5790*/  I2FP.F32.S32 R17, R16 ;  /* 0x0000001000117245 */ /* 0x000fe40000201400 */
[----:B------:R-:W-:Y:S01]  /*57a0*/  I2FP.F32.S32 R12, R12 ;  /* 0x0000000c000c7245 */ /* 0x000fe20000201400 */
[C---:B------:R-:W-:Y:S01]  /*57b0*/  FFMA.FTZ R143, R3.reuse, R14, R13 ;  /* 0x0000000e038f7223 */ /* 0x040fe2000001000d */
[----:B------:R-:W-:Y:S01]  /*57c0*/  ISETP.GE.AND P2, PT, R24, R192, PT ;  /* 0x000000c01800720c */ /* 0x000fe20003f46270 */
[CC--:B------:R-:W-:Y:S01]  /*57d0*/  FFMA.FTZ R41, R3.reuse, R17.reuse, R100 ;  /* 0x0000001103297223 */ /* 0x0c0fe20000010064 */
[C---:B------:R-:W-:Y:S01]  /*57e0*/  FFMA.FTZ R102, R3.reuse, R17, R102 ;  /* 0x0000001103667223 */ /* 0x040fe20000010066 */
[-C--:B------:R-:W-:Y:S01]  /*57f0*/  FFMA.FTZ R37, R3, R12.reuse, R101 ;  /* 0x0000000c03257223 */ /* 0x080fe20000010065 */
[----:B------:R-:W-:Y:S01]  /*5800*/  FSEL R170, R19, -INF , !P2 ;  /* 0xff80000013aa7808 */ /* 0x000fe20005000000 */
[----:B------:R-:W-:Y:S01]  /*5810*/  FFMA.FTZ R103, R3, R12, R103 ;  /* 0x0000000c03677223 */ /* 0x000fe20000010067 */
[----:B------:R-:W-:Y:S01]  /*5820*/  ISETP.GE.AND P5, PT, R16, R193, PT ;  /* 0x000000c11000720c */ /* 0x000fe20003fa6270 */
[----:B------:R-:W-:Y:S01]  /*5830*/  VIADD R12, R0, 0x41 ;  /* 0x00000041000c7836 */ /* 0x000fe20000000000 */
[----:B------:R-:W-:Y:S01]  /*5840*/  ISETP.GE.AND P2, PT, R16, R192, PT ;  /* 0x000000c01000720c */ /* 0x000fe20003f46270 */
[----:B------:R-:W-:-:S02]  /*5850*/  VIADD R13, R0, 0x48 ;  /* 0x00000048000d7836 */ /* 0x000fc40000000000 */
[----:B------:R-:W-:Y:S01]  /*5860*/  FFMA.FTZ R15, R3, R14, R15 ;  /* 0x0000000e030f7223 */ /* 0x000fe2000001000f */
[----:B------:R-:W-:Y:S01]  /*5870*/  VIADD R14, R0, 0x40 ;  /* 0x00000040000e7836 */ /* 0x000fe20000000000 */
[----:B------:R-:W-:Y:S02]  /*5880*/  FSEL R41, R41, -INF , !P5 ;  /* 0xff80000029297808 */ /* 0x000fe40006800000 */
[----:B------:R-:W-:Y:S02]  /*5890*/  FSEL R154, R102, -INF , !P2 ;  /* 0xff800000669a7808 */ /* 0x000fe40005000000 */
[----:B------:R-:W-:Y:S02]  /*58a0*/  FSEL R37, R37, -INF , !P1 ;  /* 0xff80000025257808 */ /* 0x000fe40004800000 */
[----:B------:R-:W-:Y:S02]  /*58b0*/  FSEL R146, R103, -INF , !P3 ;  /* 0xff80000067927808 */ /* 0x000fe40005800000 */
[----:B------:R-:W-:-:S02]  /*58c0*/  ISETP.GE.AND P5, PT, R12, R193, PT ;  /* 0x000000c10c00720c */ /* 0x000fc40003fa6270 */
[-C--:B------:R-:W-:Y:S02]  /*58d0*/  ISETP.GE.AND P2, PT, R12, R192.reuse, PT ;  /* 0x000000c00c00720c */ /* 0x080fe40003f46270 */
[C---:B------:R-:W-:Y:S02]  /*58e0*/  ISETP.GE.AND P1, PT, R13.reuse, R193, PT ;  /* 0x000000c10d00720c */ /* 0x040fe40003f26270 */
[----:B------:R-:W-:Y:S02]  /*58f0*/  ISETP.GE.AND P3, PT, R13, R192, PT ;  /* 0x000000c00d00720c */ /* 0x000fe40003f66270 */
[----:B------:R-:W-:Y:S02]  /*5900*/  FSEL R143, R143, -INF , !P6 ;  /* 0xff8000008f8f7808 */ /* 0x000fe40007000000 */
[----:B------:R-:W-:Y:S02]  /*5910*/  FSEL R156, R15, -INF , !P4 ;  /* 0xff8000000f9c7808 */ /* 0x000fe40006000000 */
[----:B------:R-:W-:-:S02]  /*5920*/  I2FP.F32.S32 R12, R12 ;  /* 0x0000000c000c7245 */ /* 0x000fc40000201400 */
[----:B------:R-:W-:Y:S02]  /*5930*/  I2FP.F32.S32 R13, R13 ;  /* 0x0000000d000d7245 */ /* 0x000fe40000201400 */
[C---:B------:R-:W-:Y:S01]  /*5940*/  ISETP.GE.AND P6, PT, R14.reuse, R193, PT ;  /* 0x000000c10e00720c */ /* 0x040fe20003fc6270 */
[C---:B------:R-:W-:Y:S01]  /*5950*/  FFMA.FTZ R97, R3.reuse, R12, R97 ;  /* 0x0000000c03617223 */ /* 0x040fe20000010061 */
[----:B------:R-:W-:Y:S01]  /*5960*/  ISETP.GE.AND P4, PT, R14, R192, PT ;  /* 0x000000c00e00720c */ /* 0x000fe20003f86270 */
[C---:B------:R-:W-:Y:S01]  /*5970*/  FFMA.FTZ R99, R3.reuse, R12, R99 ;  /* 0x0000000c03637223 */ /* 0x040fe20000010063 */
[----:B------:R-:W-:Y:S01]  /*5980*/  I2FP.F32.S32 R14, R14 ;  /* 0x0000000e000e7245 */ /* 0x000fe20000201400 */
[CC--:B------:R-:W-:Y:S01]  /*5990*/  FFMA.FTZ R92, R3.reuse, R13.reuse, R92 ;  /* 0x0000000d035c7223 */ /* 0x0c0fe2000001005c */
[----:B------:R-:W-:Y:S01]  /*59a0*/  FFMA.FTZ R32, R3, R13, R94 ;  /* 0x0000000d03207223 */ /* 0x000fe2000001005e */
[C---:B------:R-:W-:Y:S01]  /*59b0*/  VIADD R13, R0.reuse, 0x50 ;  /* 0x00000050000d7836 */ /* 0x040fe20000000000 */
[----:B------:R-:W-:Y:S01]  /*59c0*/  FSEL R159, R97, -INF , !P5 ;  /* 0xff800000619f7808 */ /* 0x000fe20006800000 */
[----:B------:R-:W-:-:S02]  /*59d0*/  VIADD R12, R0, 0x51 ;  /* 0x00000051000c7836 */ /* 0x000fc40000000000 */
[CC--:B------:R-:W-:Y:S01]  /*59e0*/  FFMA.FTZ R96, R3.reuse, R14.reuse, R96 ;  /* 0x0000000e03607223 */ /* 0x0c0fe20000010060 */
[----:B------:R-:W-:Y:S01]  /*59f0*/  FFMA.FTZ R98, R3, R14, R98 ;  /* 0x0000000e03627223 */ /* 0x000fe20000010062 */
[----:B------:R-:W-:Y:S01]  /*5a00*/  FSEL R158, R99, -INF , !P2 ;  /* 0xff800000639e7808 */ /* 0x000fe20005000000 */
[----:B------:R-:W-:Y:S01]  /*5a10*/  VIADD R14, R0, 0x58 ;  /* 0x00000058000e7836 */ /* 0x000fe20000000000 */
[----:B------:R-:W-:Y:S02]  /*5a20*/  FSEL R155, R92, -INF , !P1 ;  /* 0xff8000005c9b7808 */ /* 0x000fe40004800000 */
[----:B------:R-:W-:Y:S02]  /*5a30*/  FSEL R32, R32, -INF , !P3 ;  /* 0xff80000020207808 */ /* 0x000fe40005800000 */
[C---:B------:R-:W-:Y:S02]  /*5a40*/  ISETP.GE.AND P5, PT, R13.reuse, R193, PT ;  /* 0x000000c10d00720c */ /* 0x040fe40003fa6270 */
[----:B------:R-:W-:-:S02]  /*5a50*/  ISETP.GE.AND P2, PT, R13, R192, PT ;  /* 0x000000c00d00720c */ /* 0x000fc40003f46270 */
[C---:B------:R-:W-:Y:S02]  /*5a60*/  ISETP.GE.AND P1, PT, R12.reuse, R193, PT ;  /* 0x000000c10c00720c */ /* 0x040fe40003f26270 */
[----:B------:R-:W-:Y:S02]  /*5a70*/  ISETP.GE.AND P3, PT, R12, R192, PT ;  /* 0x000000c00c00720c */ /* 0x000fe40003f66270 */
[----:B------:R-:W-:Y:S02]  /*5a80*/  FSEL R151, R96, -INF , !P6 ;  /* 0xff80000060977808 */ /* 0x000fe40007000000 */
[----:B------:R-:W-:Y:S02]  /*5a90*/  FSEL R160, R98, -INF , !P4 ;  /* 0xff80000062a07808 */ /* 0x000fe40006000000 */
[----:B------:R-:W-:Y:S02]  /*5aa0*/  I2FP.F32.S32 R13, R13 ;  /* 0x0000000d000d7245 */ /* 0x000fe40000201400 */
[----:B------:R-:W-:-:S02]  /*5ab0*/  I2FP.F32.S32 R12, R12 ;  /* 0x0000000c000c7245 */ /* 0x000fc40000201400 */
[C---:B------:R-:W-:Y:S01]  /*5ac0*/  ISETP.GE.AND P6, PT, R34.reuse, R193, PT ;  /* 0x000000c12200720c */ /* 0x040fe20003fc6270 */
[CC--:B------:R-:W-:Y:S01]  /*5ad0*/  FFMA.FTZ R88, R3.reuse, R13.reuse, R88 ;  /* 0x0000000d03587223 */ /* 0x0c0fe20000010058 */
[----:B------:R-:W-:Y:S01]  /*5ae0*/  ISETP.GE.AND P4, PT, R34, R192, PT ;  /* 0x000000c02200720c */ /* 0x000fe20003f86270 */
[C---:B------:R-:W-:Y:S01]  /*5af0*/  FFMA.FTZ R90, R3.reuse, R13, R90 ;  /* 0x0000000d035a7223 */ /* 0x040fe2000001005a */
[----:B------:R-:W-:Y:S01]  /*5b00*/  I2FP.F32.S32 R34, R34 ;  /* 0x0000002200227245 */ /* 0x000fe20000201400 */
[CC--:B------:R-:W-:Y:S01]  /*5b10*/  FFMA.FTZ R35, R3.reuse, R12.reuse, R89 ;  /* 0x0000000c03237223 */ /* 0x0c0fe20000010059 */
[C---:B------:R-:W-:Y:S01]  /*5b20*/  FFMA.FTZ R91, R3.reuse, R12, R91 ;  /* 0x0000000c035b7223 */ /* 0x040fe2000001005b */
[----:B------:R-:W-:Y:S01]  /*5b30*/  VIADD R12, R0, 0x59 ;  /* 0x00000059000c7836 */ /* 0x000fe20000000000 */
[----:B------:R-:W-:Y:S01]  /*5b40*/  FSEL R161, R88, -INF , !P5 ;  /* 0xff80000058a17808 */ /* 0x000fe20006800000 */
[----:B------:R-:W-:Y:S02]  /*5b50*/  VIADD R13, R0, 0x60 ;  /* 0x00000060000d7836 */ /* 0x000fe40000000000 */
[CC--:B------:R-:W-:Y:S01]  /*5b60*/  FFMA.FTZ R93, R3.reuse, R34.reuse, R93 ;  /* 0x00000022035d7223 */ /* 0x0c0fe2000001005d */
[----:B------:R-:W-:Y:S01]  /*5b70*/  FFMA.FTZ R34, R3, R34, R95 ;  /* 0x0000002203227223 */ /* 0x000fe2000001005f */
        /* <DEDUP_REMOVED lines=8> */
[----:B------:R-:W-:Y:S02]  /*5c00*/  I2FP.F32.S32 R13, R13 ;  /* 0x0000000d000d7245 */ /* 0x000fe40000201400 */
[----:B------:R-:W-:Y:S01]  /*5c10*/  FSEL R157, R93, -INF , !P6 ;  /* 0xff8000005d9d7808 */ /* 0x000fe20007000000 */
[CC--:B------:R-:W-:Y:S01]  /*5c20*/  FFMA.FTZ R113, R3.reuse, R12.reuse, R113 ;  /* 0x0000000c03717223 */ /* 0x0c0fe20000010071 */
[----:B------:R-:W-:Y:S01]  /*5c30*/  FSEL R34, R34, -INF , !P4 ;  /* 0xff80000022227808 */ /* 0x000fe20006000000 */
[C---:B------:R-:W-:Y:S01]  /*5c40*/  FFMA.FTZ R115, R3.reuse, R12, R115 ;  /* 0x0000000c03737223 */ /* 0x040fe20000010073 */
[C---:B------:R-:W-:Y:S01]  /*5c50*/  ISETP.GE.AND P6, PT, R14.reuse, R193, PT ;  /* 0x000000c10e00720c */ /* 0x040fe20003fc6270 */
[CC--:B------:R-:W-:Y:S01]  /*5c60*/  FFMA.FTZ R80, R3.reuse, R13.reuse, R80 ;  /* 0x0000000d03507223 */ /* 0x0c0fe20000010050 */
[----:B------:R-:W-:Y:S01]  /*5c70*/  ISETP.GE.AND P4, PT, R14, R192, PT ;  /* 0x000000c00e00720c */ /* 0x000fe20003f86270 */
[C---:B------:R-:W-:Y:S01]  /*5c80*/  FFMA.FTZ R82, R3.reuse, R13, R82 ;  /* 0x0000000d03527223 */ /* 0x040fe20000010052 */
[----:B------:R-:W-:Y:S01]  /*5c90*/  I2FP.F32.S32 R14, R14 ;  /* 0x0000000e000e7245 */ /* 0x000fe20000201400 */
[----:B------:R-:W-:Y:S01]  /*5ca0*/  VIADD R12, R0, 0x69 ;  /* 0x00000069000c7836 */ /* 0x000fe20000000000 */
[----:B------:R-:W-:Y:S01]  /*5cb0*/  FSEL R153, R80, -INF , !P1 ;  /* 0xff80000050997808 */ /* 0x000fe20004800000 */
[----:B------:R-:W-:Y:S01]  /*5cc0*/  VIADD R13, R0, 0x68 ;  /* 0x00000068000d7836 */ /* 0x000fe20000000000 */
[----:B------:R-:W-:Y:S01]  /*5cd0*/  FSEL R152, R82, -INF , !P3 ;  /* 0xff80000052987808 */ /* 0x000fe20005800000 */
[CC--:B------:R-:W-:Y:S01]  /*5ce0*/  FFMA.FTZ R33, R3.reuse, R14.reuse, R112 ;  /* 0x0000000e03217223 */ /* 0x0c0fe20000010070 */
[----:B------:R-:W-:Y:S01]  /*5cf0*/  FFMA.FTZ R114, R3, R14, R114 ;  /* 0x0000000e03727223 */ /* 0x000fe20000010072 */
[----:B------:R-:W-:Y:S01]  /*5d00*/  VIADD R14, R0, 0x61 ;  /* 0x00000061000e7836 */ /* 0x000fe20000000000 */
[----:B------:R-:W-:-:S02]  /*5d10*/  ISETP.GE.AND P1, PT, R12, R193, PT ;  /* 0x000000c10c00720c */ /* 0x000fc40003f26270 */
[----:B------:R-:W-:Y:S02]  /*5d20*/  ISETP.GE.AND P3, PT, R12, R192, PT ;  /* 0x000000c00c00720c */ /* 0x000fe40003f66270 */
[----:B------:R-:W-:Y:S02]  /*5d30*/  I2FP.F32.S32 R12, R12 ;  /* 0x0000000c000c7245 */ /* 0x000fe40000201400 */
[----:B------:R-:W-:Y:S02]  /*5d40*/  FSEL R33, R33, -INF , !P6 ;  /* 0xff80000021217808 */ /* 0x000fe40007000000 */
[----:B------:R-:W-:Y:S01]  /*5d50*/  FSEL R164, R114, -INF , !P4 ;  /* 0xff80000072a47808 */ /* 0x000fe20006000000 */
[-C--:B------:R-:W-:Y:S01]  /*5d60*/  FFMA.FTZ R77, R3, R12.reuse, R77 ;  /* 0x0000000c034d7223 */ /* 0x080fe2000001004d */
[----:B------:R-:W-:Y:S01]  /*5d70*/  FSEL R163, R113, -INF , !P5 ;  /* 0xff80000071a37808 */ /* 0x000fe20006800000 */
[----:B------:R-:W-:Y:S01]  /*5d80*/  FFMA.FTZ R79, R3, R12, R79 ;  /* 0x0000000c034f7223 */ /* 0x000fe2000001004f */
[----:B------:R-:W-:Y:S01]  /*5d90*/  FSEL R162, R115, -INF , !P2 ;  /* 0xff80000073a27808 */ /* 0x000fe20005000000 */
[----:B------:R-:W-:Y:S01]  /*5da0*/  VIADD R12, R0, 0x78 ;  /* 0x00000078000c7836 */ /* 0x000fe20000000000 */
[----:B------:R-:W-:-:S02]  /*5db0*/  ISETP.GE.AND P6, PT, R14, R193, PT ;  /* 0x000000c10e00720c */ /* 0x000fc40003fc6270 */
[-C--:B------:R-:W-:Y:S02]  /*5dc0*/  ISETP.GE.AND P4, PT, R14, R192.reuse, PT ;  /* 0x000000c00e00720c */ /* 0x080fe40003f86270 */
[C---:B------:R-:W-:Y:S02]  /*5dd0*/  ISETP.GE.AND P5, PT, R13.reuse, R193, PT ;  /* 0x000000c10d00720c */ /* 0x040fe40003fa6270 */
[----:B------:R-:W-:Y:S02]  /*5de0*/  ISETP.GE.AND P2, PT, R13, R192, PT ;  /* 0x000000c00d00720c */ /* 0x000fe40003f46270 */
[----:B------:R-:W-:Y:S02]  /*5df0*/  I2FP.F32.S32 R14, R14 ;  /* 0x0000000e000e7245 */ /* 0x000fe40000201400 */
[----:B------:R-:W-:Y:S02]  /*5e00*/  I2FP.F32.S32 R13, R13 ;  /* 0x0000000d000d7245 */ /* 0x000fe40000201400 */
[----:B------:R-:W-:Y:S01]  /*5e10*/  I2FP.F32.S32 R15, R12 ;  /* 0x0000000c000f7245 */ /* 0x000fe20000201400 */
[CC--:B------:R-:W-:Y:S01]  /*5e20*/  FFMA.FTZ R81, R3.reuse, R14.reuse, R81 ;  /* 0x0000000e03517223 */ /* 0x0c0fe20000010051 */
[C---:B------:R-:W-:Y:S01]  /*5e30*/  FFMA.FTZ R83, R3.reuse, R14, R83 ;  /* 0x0000000e03537223 */ /* 0x040fe20000010053 */
[CC--:B------:R-:W-:Y:S01]  /*5e40*/  FFMA.FTZ R76, R3.reuse, R13.reuse, R76 ;  /* 0x0000000d034c7223 */ /* 0x0c0fe2000001004c */
[----:B------:R-:W-:Y:S01]  /*5e50*/  FFMA.FTZ R78, R3, R13, R78 ;  /* 0x0000000d034e7223 */ /* 0x000fe2000001004e */
[C---:B------:R-:W-:Y:S01]  /*5e60*/  VIADD R13, R0.reuse, 0x70 ;  /* 0x00000070000d7836 */ /* 0x040fe20000000000 */
[----:B------:R-:W-:Y:S01]  /*5e70*/  FSEL R149, R81, -INF , !P6 ;  /* 0xff80000051957808 */ /* 0x000fe20007000000 */
[----:B------:R-:W-:Y:S01]  /*5e80*/  VIADD R14, R0, 0x71 ;  /* 0x00000071000e7836 */ /* 0x000fe20000000000 */
[----:B------:R-:W-:Y:S01]  /*5e90*/  FSEL R150, R83, -INF , !P4 ;  /* 0xff80000053967808 */ /* 0x000fe20006000000 */
[CC--:B------:R-:W-:Y:S01]  /*5ea0*/  FFMA.FTZ R68, R3.reuse, R15.reuse, R68 ;  /* 0x0000000f03447223 */ /* 0x0c0fe20000010044 */
[----:B------:R-:W-:Y:S01]  /*5eb0*/  FSEL R147, R76, -INF , !P5 ;  /* 0xff8000004c937808 */ /* 0x000fe20006800000 */
[----:B------:R-:W-:Y:S01]  /*5ec0*/  FFMA.FTZ R70, R3, R15, R70 ;  /* 0x0000000f03467223 */ /* 0x000fe20000010046 */
[----:B------:R-:W-:-:S02]  /*5ed0*/  FSEL R148, R78, -INF , !P2 ;  /* 0xff8000004e947808 */ /* 0x000fc40005000000 */
[CC--:B------:R-:W-:Y:S02]  /*5ee0*/  ISETP.GE.AND P6, PT, R13.reuse, R193.reuse, PT ;  /* 0x000000c10d00720c */ /* 0x0c0fe40003fc6270 */
[-C--:B------:R-:W-:Y:S02]  /*5ef0*/  ISETP.GE.AND P4, PT, R13, R192.reuse, PT ;  /* 0x000000c00d00720c */ /* 0x080fe40003f86270 */
[C---:B------:R-:W-:Y:S02]  /*5f00*/  ISETP.GE.AND P5, PT, R14.reuse, R193, PT ;  /* 0x000000c10e00720c */ /* 0x040fe40003fa6270 */
[----:B------:R-:W-:Y:S02]  /*5f10*/  ISETP.GE.AND P2, PT, R14, R192, PT ;  /* 0x000000c00e00720c */ /* 0x000fe40003f46270 */
[----:B------:R-:W-:Y:S02]  /*5f20*/  I2FP.F32.S32 R13, R13 ;  /* 0x0000000d000d7245 */ /* 0x000fe40000201400 */
[----:B------:R-:W-:-:S02]  /*5f30*/  I2FP.F32.S32 R14, R14 ;  /* 0x0000000e000e7245 */ /* 0x000fc40000201400 */
[----:B------:R-:W-:Y:S01]  /*5f40*/  FSEL R145, R77, -INF , !P1 ;  /* 0xff8000004d917808 */ /* 0x000fe20004800000 */
[C---:B------:R-:W-:Y:S01]  /*5f50*/  FFMA.FTZ R72, R3.reuse, R13, R72 ;  /* 0x0000000d03487223 */ /* 0x040fe20000010048 */
[C---:B------:R-:W-:Y:S01]  /*5f60*/  ISETP.GE.AND P1, PT, R12.reuse, R193, PT ;  /* 0x000000c10c00720c */ /* 0x040fe20003f26270 */
[----:B------:R-:W-:Y:S01]  /*5f70*/  FFMA.FTZ R74, R3, R13, R74 ;  /* 0x0000000d034a7223 */ /* 0x000fe2000001004a */
[----:B------:R-:W-:Y:S01]  /*5f80*/  FSEL R142, R79, -INF , !P3 ;  /* 0xff8000004f8e7808 */ /* 0x000fe20005800000 */
[C---:B------:R-:W-:Y:S01]  /*5f90*/  FFMA.FTZ R73, R3.reuse, R14, R73 ;  /* 0x0000000e03497223 */ /* 0x040fe20000010049 */
[----:B------:R-:W-:Y:S01]  /*5fa0*/  ISETP.GE.AND P3, PT, R12, R192, PT ;  /* 0x000000c00c00720c */ /* 0x000fe20003f66270 */
[----:B------:R-:W-:Y:S01]  /*5fb0*/  FFMA.FTZ R75, R3, R14, R75 ;  /* 0x0000000e034b7223 */ /* 0x000fe2000001004b */
[----:B------:R-:W-:Y:S01]  /*5fc0*/  VIADD R12, R0, 0x79 ;  /* 0x00000079000c7836 */ /* 0x000fe20000000000 */
[----:B------:R-:W-:Y:S02]  /*5fd0*/  FSEL R137, R68, -INF , !P1 ;  /* 0xff80000044897808 */ /* 0x000fe40004800000 */
[----:B------:R-:W-:-:S02]  /*5fe0*/  ISETP.GE.AND P1, PT, R196, 0x2, PT ;  /* 0x00000002c400780c */ /* 0x000fc40003f26270 */
        /* <DEDUP_REMOVED lines=8> */
[----:B------:R-:W-:Y:S02]  /*6070*/  I2FP.F32.S32 R0, R0 ;  /* 0x0000000000007245 */ /* 0x000fe40000201400 */
[----:B------:R-:W-:Y:S02]  /*6080*/  I2FP.F32.S32 R12, R12 ;  /* 0x0000000c000c7245 */ /* 0x000fe40000201400 */
[----:B------:R-:W-:Y:S01]  /*6090*/  FSEL R134, R70, -INF , !P3 ;  /* 0xff80000046867808 */ /* 0x000fe20005800000 */
[CC--:B------:R-:W-:Y:S01]  /*60a0*/  FFMA.FTZ R21, R3.reuse, R0.reuse, R40 ;  /* 0x0000000003157223 */ /* 0x0c0fe20000010028 */
[C---:B------:R-:W-:Y:S01]  /*60b0*/  FFMA.FTZ R22, R3.reuse, R0, R42 ;  /* 0x0000000003167223 */ /* 0x040fe2000001002a */
[CC--:B------:R-:W-:Y:S01]  /*60c0*/  FFMA.FTZ R69, R3.reuse, R12.reuse, R69 ;  /* 0x0000000c03457223 */ /* 0x0c0fe20000010045 */
[----:B------:R-:W-:-:S02]  /*60d0*/  FFMA.FTZ R71, R3, R12, R71 ;  /* 0x0000000c03477223 */ /* 0x000fc40000010047 */
[----:B------:R-:W-:Y:S02]  /*60e0*/  FSEL R21, R21, -INF , !P6 ;  /* 0xff80000015157808 */ /* 0x000fe40007000000 */
[----:B------:R-:W-:Y:S02]  /*60f0*/  FSEL R22, R22, -INF , !P4 ;  /* 0xff80000016167808 */ /* 0x000fe40006000000 */
[----:B------:R-:W-:Y:S02]  /*6100*/  FSEL R135, R69, -INF , !P5 ;  /* 0xff80000045877808 */ /* 0x000fe40006800000 */
        /* <DEDUP_REMOVED lines=11> */
[-C--:B------:R-:W-:Y:S02]  /*61c0*/  LOP3.LUT R18, R18, R13.reuse, RZ, 0x3c, !PT ;  /* 0x0000000d12127212 */ /* 0x080fe400078e3cff */
[----:B------:R-:W-:Y:S02]  /*61d0*/  ISETP.GE.AND P4, PT, R2, RZ, PT ;  /* 0x000000ff0200720c */ /* 0x000fe40003f86270 */
[----:B------:R-:W-:-:S03]  /*61e0*/  LOP3.LUT R2, RZ, R13, RZ, 0x33, !PT ;  /* 0x0000000dff027212 */ /* 0x000fc600078e33ff */
        /* <DEDUP_REMOVED lines=48> */
.L_x_2512:
[----:B------:R-:W-:-:S04]  /*64f0*/  LEA R23, -R184, RZ, 0x7 ;  /* 0x000000ffb8177211 */ /* 0x000fc800078e39ff */
[----:B------:R-:W-:-:S07]  /*6500*/  SHF.R.S32.HI R0, RZ, 0x1f, R23 ;  /* 0x0000001fff007819 */ /* 0x000fce0000011417 */
.L_x_2513:
        /* <DEDUP_REMOVED lines=28> */
[----:B------:R-:W-:Y:S01]  /*66d0*/  @!P4 LEA.HI.X R67, R59, R13, R26, 0x1, P5 ;  /* 0x0000000d3b43c211 */ /* 0x000fe200028f0c1a */
[----:B------:R-:W4:Y:S01]  /*66e0*/  @!P3 LDC.64 R14, c[0x0][0x218] ;  /* 0x00008600ff0ebb82 */ /* 0x000f220000000a00 */
        /* <DEDUP_REMOVED lines=8> */
[----:B------:R-:W3:Y:S01]  /*6770*/  @!P4 LDC.64 R12, c[0x0][0x218] ;  /* 0x00008600ff0ccb82 */ /* 0x000ee20000000a00 */
[----:B------:R-:W-:Y:S01]  /*6780*/  IMAD.X R2, R214, 0x1, R2, P2 ;  /* 0x00000001d6027824 */ /* 0x000fe200010e0602 */
[----:B------:R-:W-:Y:S01]  /*6790*/  @!P4 IADD3 R24, P2, R25, R190, RZ ;  /* 0x000000be1918c210 */ /* 0x000fe20007f5e0ff */
[----:B------:R1:W-:Y:S01]  /*67a0*/  @P4 STS.128 [R219+0x4800], RZ ;  /* 0x004800ffdb004388 */ /* 0x0003e20000000c00 */
[----:B------:R-:W-:-:S03]  /*67b0*/  @!P3 LEA.HI.X R59, R27, R19, R26, 0x1, P5 ;  /* 0x000000131b3bb211 */ /* 0x000fc600028f0c1a */
[--C-:B------:R-:W-:Y:S01]  /*67c0*/  @!P4 IMAD.X R26, R2, 0x1, R191.reuse, P2 ;  /* 0x00000001021ac824 */ /* 0x100fe200010e06bf */
[C---:B-1----:R-:W-:Y:S01]  /*67d0*/  @!P4 LEA R62, P2, R24.reuse, R16, 0x1 ;  /* 0x00000010183ec211 */ /* 0x042fe200078408ff */
[----:B------:R-:W1:Y:S01]  /*67e0*/  @!P3 LDC.64 R18, c[0x0][0x218] ;  /* 0x00008600ff12bb82 */ /* 0x000e620000000a00 */
[----:B--2---:R-:W-:Y:S01]  /*67f0*/  IADD3 R61, P5, R215, R25, RZ ;  /* 0x00000019d73d7210 */ /* 0x004fe20007fbe0ff */
[----:B------:R-:W-:Y:S01]  /*6800*/  @!PT LDS RZ, [RZ] ;  /* 0x00000000fffff984 */ /* 0x000fe20000000800 */
[----:B------:R-:W-:Y:S01]  /*6810*/  @!PT LDS RZ, [RZ] ;  /* 0x00000000fffff984 */ /* 0x000fe20000000800 */
[----:B------:R-:W-:Y:S01]  /*6820*/  @!PT LDS RZ, [RZ] ;  /* 0x00000000fffff984 */ /* 0x000fe20000000800 */
[----:B------:R-:W-:Y:S01]  /*6830*/  @!P4 LDGSTS.E.BYPASS.LTC128B.128 [R219+0x4800], desc[UR12][R66.64] ;  /* 0x0480000042dbcfae */ /* 0x000fe2000b901d4c */
[----:B------:R-:W-:Y:S02]  /*6840*/  @!P4 LEA.HI.X R63, R24, R17, R26, 0x1, P2 ;  /* 0x00000011183fc211 */ /* 0x000fe400010f0c1a */
[-C--:B------:R-:W-:Y:S01]  /*6850*/  @!P3 IADD3 R25, P2, R25, R190.reuse, RZ ;  /* 0x000000be1919b210 */ /* 0x080fe20007f5e0ff */
[----:B------:R-:W-:Y:S01]  /*6860*/  IMAD.X R26, R214, 0x1, R2, P5 ;  /* 0x00000001d61a7824 */ /* 0x000fe200028e0602 */
[----:B------:R-:W-:Y:S01]  /*6870*/  @!P4 IADD3 R24, P5, R61, R190, RZ ;  /* 0x000000be3d18c210 */ /* 0x000fe20007fbe0ff */
[----:B------:R-:W2:Y:S01]  /*6880*/  @!P4 LDC.64 R16, c[0x0][0x218] ;  /* 0x00008600ff10cb82 */ /* 0x000ea20000000a00 */
        /* <DEDUP_REMOVED lines=8> */
[----:B---3--:R-:W-:-:S02]  /*6910*/  @!P4 LEA R30, P5, R24, R12, 0x1 ;  /* 0x0000000c181ec211 */ /* 0x008fc400078a08ff */
        /* <DEDUP_REMOVED lines=9> */
[----:B------:R5:W-:Y:S02]  /*69b0*/  @!P4 LDGSTS.E.BYPASS.LTC128B.128 [R219+0x5000], desc[UR12][R62.64] ;  /* 0x050000003edbcfae */ /* 0x000be4000b901d4c */
[--C-:B------:R-:W-:Y:S01]  /*69c0*/  @!P3 IMAD.X R28, R26, 0x1, R191.reuse, P5 ;  /* 0x000000011a1cb824 */ /* 0x100fe200028e06bf */
[----:B-1----:R-:W-:Y:S01]  /*69d0*/  @!P3 LEA R24, P5, R25, R18, 0x1 ;  /* 0x000000121918b211 */ /* 0x002fe200078a08ff */
[----:B------:R-:W-:Y:S01]  /*69e0*/  IMAD.X R26, R214, 0x1, R26, P2 ;  /* 0x00000001d61a7824 */ /* 0x000fe200010e061a */
[----:B------:R-:W-:Y:S01]  /*69f0*/  @!P4 IADD3 R2, P2, R61, R190, RZ ;  /* 0x000000be3d02c210 */ /* 0x000fe20007f5e0ff */
[----:B------:R-:W5:Y:S01]  /*6a00*/  @!P4 LDC.64 R12, c[0x0][0x218] ;  /* 0x00008600ff0ccb82 */ /* 0x000f620000000a00 */
        /* <DEDUP_REMOVED lines=8> */
[----:B------:R-:W3:Y:S01]  /*6a90*/  @!P3 LDC.64 R18, c[0x0][0x218] ;  /* 0x00008600ff12bb82 */ /* 0x000ee20000000a00 */
[C---:B--2---:R-:W-:Y:S01]  /*6aa0*/  @!P4 LEA R58, P2, R2.reuse, R16, 0x1 ;  /* 0x00000010023ac211 */ /* 0x044fe200078408ff */
[----:B------:R2:W-:Y:S03]  /*6ab0*/  @P4 STS.128 [R219+0x5800], RZ ;  /* 0x005800ffdb004388 */ /* 0x0005e60000000c00 */
        /* <DEDUP_REMOVED lines=8> */
[----:B------:R-:W-:Y:S02]  /*6b40*/  @!P4 LDGSTS.E.BYPASS.LTC128B.128 [R219+0x5800], desc[UR12][R30.64] ;  /* 0x058000001edbcfae */ /* 0x000fe4000b901d4c */
[--C-:B------:R-:W-:Y:S01]  /*6b50*/  @!P3 IMAD.X R26, R26, 0x1, R191.reuse, P2 ;  /* 0x000000011a1ab824 */ /* 0x100fe200010e06bf */
[----:B----4-:R-:W-:Y:S01]  /*6b60*/  @!P3 LEA R60, P2, R28, R14, 0x1 ;  /* 0x0000000e1c3cb211 */ /* 0x010fe200078408ff */
[----:B------:R-:W-:Y:S01]  /*6b70*/  @!P4 IMAD.X R14, R2, 0x1, R191, P5 ;  /* 0x00000001020ec824 */ /* 0x000fe200028e06bf */
[----:B-----5:R-:W-:Y:S01]  /*6b80*/  @!P4 LEA R62, P5, R40, R12, 0x1 ;  /* 0x0000000c283ec211 */ /* 0x020fe200078a08ff */
[----:B------:R4:W-:Y:S01]  /*6b90*/  @P3 STS.128 [R219+0x9800], RZ ;  /* 0x009800ffdb003388 */ /* 0x0009e20000000c00 */
[----:B------:R-:W-:-:S02]  /*6ba0*/  @!P3 LEA.HI.X R61, R28, R15, R26, 0x1, P2 ;  /* 0x0000000f1c3db211 */ /* 0x000fc400010f0c1a */
[----:B------:R-:W-:Y:S01]  /*6bb0*/  @!P4 LEA.HI.X R63, R40, R13, R14, 0x1, P5 ;  /* 0x0000000d283fc211 */ /* 0x000fe200028f0c0e */
[----:B------:R-:W-:Y:S01]  /*6bc0*/  @!PT LDS RZ, [RZ] ;  /* 0x00000000fffff984 */ /* 0x000fe20000000800 */
[----:B------:R-:W-:Y:S01]  /*6bd0*/  @!PT LDS RZ, [RZ] ;  /* 0x00000000fffff984 */ /* 0x000fe20000000800 */
[----:B------:R-:W-:Y:S01]  /*6be0*/  @!PT LDS RZ, [RZ] ;  /* 0x00000000fffff984 */ /* 0x000fe20000000800 */
[----:B------:R5:W-:Y:S01]  /*6bf0*/  @!P3 LDGSTS.E.BYPASS.LTC128B.128 [R219+0x9800], desc[UR12][R24.64+0x80] ;  /* 0x0980008018dbbfae */ /* 0x000be2000b901d4c */
[----:B------:R-:W5:Y:S01]  /*6c00*/  @!P3 LDC.64 R14, c[0x0][0x218] ;  /* 0x00008600ff0ebb82 */ /* 0x000f620000000a00 */
[-C--:B------:R-:W-:Y:S02]  /*6c10*/  @!P3 IADD3 R26, P2, R27, R190.reuse, RZ ;  /* 0x000000be1b1ab210 */ /* 0x080fe40007f5e0ff */
[----:B-1----:R-:W-:Y:S01]  /*6c20*/  IADD3 R65, P5, R215, R27, RZ ;  /* 0x0000001bd7417210 */ /* 0x002fe20007fbe0ff */
[----:B------:R4:W-:Y:S02]  /*6c30*/  @P4 STS.128 [R219+0x6000], RZ ;  /* 0x006000ffdb004388 */ /* 0x0009e40000000c00 */
[--C-:B------:R-:W-:Y:S01]  /*6c40*/  @!P3 IMAD.X R27, R2, 0x1, R191.reuse, P2 ;  /* 0x00000001021bb824 */ /* 0x100fe200010e06bf */
[----:B------:R-:W-:Y:S01]  /*6c50*/  @!P4 IADD3 R28, P2, R65, R190, RZ ;  /* 0x000000be411cc210 */ /* 0x000fe20007f5e0ff */
[----:B------:R-:W1:Y:S01]  /*6c60*/  @!P4 LDC.64 R12, c[0x0][0x218] ;  /* 0x00008600ff0ccb82 */ /* 0x000e620000000a00 */
[----:B------:R-:W-:Y:S01]  /*6c70*/  IMAD.X R2, R214, 0x1, R2, P5 ;  /* 0x00000001d6027824 */ /* 0x000fe200028e0602 */
[----:B---3--:R-:W-:Y:S01]  /*6c80*/  @!P3 LEA R66, P5, R26, R18, 0x1 ;  /* 0x000000121a42b211 */ /* 0x008fe200078a08ff */
[----:B------:R-:W-:Y:S01]  /*6c90*/  @!PT LDS RZ, [RZ] ;  /* 0x00000000fffff984 */ /* 0x000fe20000000800 */
[----:B------:R-:W-:Y:S01]  /*6ca0*/  @!PT LDS RZ, [RZ] ;  /* 0x00000000fffff984 */ /* 0x000fe20000000800 */
[----:B------:R-:W-:Y:S01]  /*6cb0*/  @!PT LDS RZ, [RZ] ;  /* 0x00000000fffff984 */ /* 0x000fe20000000800 */
[----:B------:R4:W-:Y:S02]  /*6cc0*/  @!P4 LDGSTS.E.BYPASS.LTC128B.128 [R219+0x6000], desc[UR12][R58.64] ;  /* 0x060000003adbcfae */ /* 0x0009e4000b901d4c */
[----:B------:R-:W-:Y:S01]  /*6cd0*/  @!P4 IMAD.X R18, R2, 0x1, R191, P2 ;  /* 0x000000010212c824 */ /* 0x000fe200010e06bf */
[----:B------:R-:W-:Y:S01]  /*6ce0*/  @!P3 LEA.HI.X R67, R26, R19, R27, 0x1, P5 ;  /* 0x000000131a43b211 */ /* 0x000fe200028f0c1b */
[----:B------:R4:W-:Y:S01]  /*6cf0*/  @P3 STS.128 [R219+0xa000], RZ ;  /* 0x00a000ffdb003388 */ /* 0x0009e20000000c00 */
[----:B--2---:R-:W-:-:S02]  /*6d00*/  @!P4 LEA R26, P2, R28, R16, 0x1 ;  /* 0x000000101c1ac211 */ /* 0x004fc400078408ff */
        /* <DEDUP_REMOVED lines=11> */
[----:B-----5:R-:W-:Y:S01]  /*6dc0*/  @!P3 LEA R24, P2, R65, R14, 0x1 ;  /* 0x0000000e4118b211 */ /* 0x020fe200078408ff */
        /* <DEDUP_REMOVED lines=33> */
[----:B----4-:R-:W-:-:S04]  /*6fe0*/  LEA R12, P2, R19, UR8, 0x1 ;  /* 0x00000008130c7c11 */ /* 0x010fc8000f8408ff */
[----:B------:R-:W-:-:S05]  /*6ff0*/  LEA.HI.X R13, R19, UR9, R16, 0x1, P2 ;  /* 0x00000009130d7c11 */ /* 0x000fca00090f0c10 */
[----:B------:R-:W-:Y:S01]  /*7000*/  @!PT LDS RZ, [RZ] ;  /* 0x00000000fffff984 */ /* 0x000fe20000000800 */
[----:B------:R-:W-:Y:S01]  /*7010*/  @!PT LDS RZ, [RZ] ;  /* 0x00000000fffff984 */ /* 0x000fe20000000800 */
[----:B------:R-:W-:Y:S01]  /*7020*/  @!PT LDS RZ, [RZ] ;  /* 0x00000000fffff984 */ /* 0x000fe20000000800 */
[----:B------:R1:W-:Y:S04]  /*7030*/  LDGSTS.E.BYPASS.LTC128B.128 [R219+0xb800], desc[UR12][R12.64+0x80] ;  /* 0x0b8000800cdb7fae */ /* 0x0003e8000b901d4c */
.L_x_2515:
[----:B------:R-:W-:Y:S05]  /*7040*/  BSYNC B0 ;  /* 0x0000000000007941 */ /* 0x000fea0003800000 */
.L_x_2514:
[----:B------:R-:W0:Y:S01]  /*7050*/  LDGDEPBAR ;  /* 0x00000000000079af */ /* 0x000e220000000000 */
[----:B------:R-:W-:-:S04]  /*7060*/  IADD3 R190, P2, R23, R190, RZ ;  /* 0x000000be17be7210 */ /* 0x000fc80007f5e0ff */
[----:B------:R-:W-:-:S09]  /*7070*/  IADD3.X R191, R0, R191, RZ, P2, !PT ;  /* 0x000000bf00bf7210 */ /* 0x000fd200017fe4ff */
.L_x_2511:
[----:B------:R-:W-:Y:S01]  /*7080*/  FMNMX.FTZ R14, R21, R57, !PT ;  /* 0x00000039150e7209 */ /* 0x000fe20007810000 */
[----:B------:R-:W-:Y:S01]  /*7090*/  ULDC UR10, c[0x0][0x2ec] ;  /* 0x0000bb00000a7ab9 */ /* 0x000fe20000000800 */
[----:B-1--4-:R-:W-:Y:S01]  /*70a0*/  FMNMX.FTZ R13, R22, R54, !PT ;  /* 0x00000036160d7209 */ /* 0x012fe20007810000 */
        /* <DEDUP_REMOVED lines=80> */
[----:B-1----:R-:W-:-:S02]  /*75b0*/  FMNMX.FTZ R2, R15, R2, !PT ;  /* 0x000000020f027209 */ /* 0x002fc40007810000 */
[----:B--2---:R-:W-:-:S03]  /*75c0*/  FMNMX.FTZ R0, R13, R0, !PT ;  /* 0x000000000d007209 */ /* 0x004fc60007810000 */
[C---:B------:R-:W-:Y:S01]  /*75d0*/  FMUL.FTZ R140, R2.reuse, UR10 ;  /* 0x0000000a028c7c20 */ /* 0x040fe20008410000 */
[----:B------:R-:W-:Y:S01]  /*75e0*/  FSETP.NEU.FTZ.AND P2, PT, R2, -INF , PT ;  /* 0xff8000000200780b */ /* 0x000fe20003f5d000 */
[----:B------:R-:W-:-:S03]  /*75f0*/  FMUL.FTZ R133, R0, UR10 ;  /* 0x0000000a00857c20 */ /* 0x000fc60008410000 */
        /* <DEDUP_REMOVED lines=17> */
[----:B------:R-:W1:Y:S01]  /*7710*/  LDSM.16.MT88.4 R8, [R202+0xc800] ;  /* 0x00c80000ca08783b */ /* 0x000e620000004200 */
[--C-:B------:R-:W-:Y:S01]  /*7720*/  FFMA.FTZ R53, R7, UR10, -R140.reuse ;  /* 0x0000000a07357c23 */ /* 0x100fe2000801088c */
[--C-:B------:R-:W-:Y:S01]  /*7730*/  FFMA.FTZ R55, R44, UR10, -R133.reuse ;  /* 0x0000000a2c377c23 */ /* 0x100fe20008010885 */
[----:B------:R-:W2:Y:S01]  /*7740*/  MUFU.EX2 R66, R66 ;  /* 0x0000004200427308 */ /* 0x000ea20000000800 */
[--C-:B------:R-:W-:Y:S01]  /*7750*/  FFMA.FTZ R52, R20, UR10, -R133.reuse ;  /* 0x0000000a14347c23 */ /* 0x100fe20008010885 */
[----:B------:R-:W1:Y:S01]  /*7760*/  LDSM.16.MT88.4 R28, [R200+0x10000] ;  /* 0x01000000c81c783b */ /* 0x000e620000004200 */
[--C-:B------:R-:W-:Y:S01]  /*7770*/  FFMA.FTZ R50, R49, UR10, -R140.reuse ;  /* 0x0000000a31327c23 */ /* 0x100fe2000801088c */
[--C-:B------:R-:W-:Y:S01]  /*7780*/  FFMA.FTZ R44, R43, UR10, -R140.reuse ;  /* 0x0000000a2b2c7c23 */ /* 0x100fe2000801088c */
[--C-:B------:R-:W-:Y:S01]  /*7790*/  FFMA.FTZ R51, R51, UR10, -R140.reuse ;  /* 0x0000000a33337c23 */ /* 0x100fe2000801088c */
[----:B------:R-:W1:Y:S01]  /*77a0*/  LDSM.16.MT88.4 R4, [R204+0x10800] ;  /* 0x01080000cc04783b */ /* 0x000e620000004200 */
[--C-:B------:R-:W-:Y:S01]  /*77b0*/  FFMA.FTZ R47, R47, UR10, -R140.reuse ;  /* 0x0000000a2f2f7c23 */ /* 0x100fe2000801088c */
[----:B------:R-:W-:Y:S01]  /*77c0*/  MUFU.EX2 R62, R62 ;  /* 0x0000003e003e7308 */ /* 0x000fe20000000800 */
[--C-:B------:R-:W-:Y:S01]  /*77d0*/  FFMA.FTZ R49, R172, UR10, -R133.reuse ;  /* 0x0000000aac317c23 */ /* 0x100fe20008010885 */
[----:B------:R-:W-:Y:S01]  /*77e0*/  LDSM.16.MT88.4 R20, [R200+0xc800] ;  /* 0x00c80000c814783b */ /* 0x000fe20000004200 */
        /* <DEDUP_REMOVED lines=37> */
[----:B------:R-:W3:Y:S01]  /*7a40*/  MUFU.EX2 R60, R60 ;  /* 0x0000003c003c7308 */ /* 0x000ee20000000800 */
[----:B--2---:R-:W-:Y:S01]  /*7a50*/  F2FP.F16.F32.PACK_AB R113, R65, R64 ;  /* 0x000000404171723e */ /* 0x004fe200000000ff */
[----:B------:R-:W-:Y:S01]  /*7a60*/  FFMA.FTZ R147, R147, UR10, -R140 ;  /* 0x0000000a93937c23 */ /* 0x000fe2000801088c */
[--C-:B------:R-:W-:Y:S01]  /*7a70*/  FFMA.FTZ R145, R152, UR10, -R133.reuse ;  /* 0x0000000a98917c23 */ /* 0x100fe20008010885 */
[--C-:B------:R-:W-:Y:S01]  /*7a80*/  FFMA.FTZ R150, R150, UR10, -R133.reuse ;  /* 0x0000000a96967c23 */ /* 0x100fe20008010885 */
[--C-:B------:R-:W-:Y:S01]  /*7a90*/  FFMA.FTZ R148, R148, UR10, -R133.reuse ;  /* 0x0000000a94947c23 */ /* 0x100fe20008010885 */
[----:B------:R-:W-:Y:S01]  /*7aa0*/  FFMA.FTZ R149, R142, UR10, -R133 ;  /* 0x0000000a8e957c23 */ /* 0x000fe20008010885 */
[----:B------:R-:W-:Y:S01]  /*7ab0*/  FADD.FTZ R67, R67, R66 ;  /* 0x0000004243437221 */ /* 0x000fe20000010000 */
[----:B------:R-:W-:Y:S01]  /*7ac0*/  MUFU.EX2 R58, R58 ;  /* 0x0000003a003a7308 */ /* 0x000fe20000000800 */
[----:B------:R-:W-:Y:S01]  /*7ad0*/  FADD.FTZ R64, R64, R65 ;  /* 0x0000004140407221 */ /* 0x000fe20000010000 */
[----:B------:R-:W-:Y:S01]  /*7ae0*/  FFMA.FTZ R235, R132, UR10, -R133 ;  /* 0x0000000a84eb7c23 */ /* 0x000fe20008010885 */
[----:B------:R-:W-:Y:S01]  /*7af0*/  FADD.FTZ R62, R62, R67 ;  /* 0x000000433e3e7221 */ /* 0x000fe20000010000 */
[----:B------:R-:W-:-:S03]  /*7b00*/  LEA R234, P2, R190, UR8, 0x1 ;  /* 0x00000008beea7c11 */ /* 0x000fc6000f8408ff */
[----:B------:R-:W-:Y:S01]  /*7b10*/  FADD.FTZ R61, R61, R62 ;  /* 0x0000003e3d3d7221 */ /* 0x000fe20000010000 */
[----:B------:R-:W2:Y:S01]  /*7b20*/  MUFU.EX2 R57, R57 ;  /* 0x0000003900397308 */ /* 0x000ea20000000800 */
[----:B---3--:R-:W-:Y:S01]  /*7b30*/  F2FP.F16.F32.PACK_AB R115, R60, R63 ;  /* 0x0000003f3c73723e */ /* 0x008fe200000000ff */
[----:B------:R-:W-:Y:S01]  /*7b40*/  FADD.FTZ R63, R63, R64 ;  /* 0x000000403f3f7221 */ /* 0x000fe20000010000 */
[----:B------:R-:W-:-:S03]  /*7b50*/  LEA.HI.X R233, R190, UR9, R191, 0x1, P2 ;  /* 0x00000009bee97c11 */ /* 0x000fc600090f0cbf */
[----:B------:R-:W-:Y:S02]  /*7b60*/  FADD.FTZ R60, R60, R63 ;  /* 0x0000003f3c3c7221 */ /* 0x000fe40000010000 */
[C---:B------:R-:W-:Y:S01]  /*7b70*/  HMMA.16816.F32 R68, R112.reuse, R72, RZ ;  /* 0x000000487044723c */ /* 0x040fe200000018ff */
[----:B------:R-:W-:Y:S05]  /*7b80*/  MUFU.EX2 R56, R56 ;  /* 0x0000003800387308 */ /* 0x000fea0000000800 */
[C---:B------:R-:W-:Y:S03]  /*7b90*/  HMMA.16816.F32 R72, R112.reuse, R74, RZ ;  /* 0x0000004a7048723c */ /* 0x040fe600000018ff */
[----:B------:R-:W3:Y:S01]  /*7ba0*/  MUFU.EX2 R53, R53 ;  /* 0x0000003500357308 */ /* 0x000ee20000000800 */
[C---:B--2---:R-:W-:Y:S01]  /*7bb0*/  F2FP.F16.F32.PACK_AB R12, R57.reuse, R58 ;  /* 0x0000003a390c723e */ /* 0x044fe200000000ff */
[----:B------:R-:W-:Y:S01]  /*7bc0*/  FADD.FTZ R58, R58, R61 ;  /* 0x0000003d3a3a7221 */ /* 0x000fe20000010000 */
[----:B------:R-:W-:Y:S03]  /*7bd0*/  HMMA.16816.F32 R128, R112, R124, RZ ;  /* 0x0000007c7080723c */ /* 0x000fe600000018ff */
[----:B------:R-:W-:-:S02]  /*7be0*/  FADD.FTZ R57, R57, R58 ;  /* 0x0000003a39397221 */ /* 0x000fc40000010000 */
        /* <DEDUP_REMOVED lines=11> */
[----:B--2---:R-:W-:Y:S01]  /*7ca0*/  F2FP.F16.F32.PACK_AB R13, R54, R59 ;  /* 0x0000003b360d723e */ /* 0x004fe200000000ff */
[----:B------:R-:W-:Y:S01]  /*7cb0*/  HMMA.16816.F32 R96, R112, R98, RZ ;  /* 0x000000627060723c */ /* 0x000fe200000018ff */
[----:B------:R-:W-:-:S04]  /*7cc0*/  FADD.FTZ R59, R59, R60 ;  /* 0x0000003c3b3b7221 */ /* 0x000fc80000010000 */
[----:B------:R-:W-:Y:S01]  /*7cd0*/  FADD.FTZ R54, R54, R59 ;  /* 0x0000003b36367221 */ /* 0x000fe20000010000 */
[C---:B----4-:R-:W-:Y:S01]  /*7ce0*/  HMMA.16816.F32 R100, R112.reuse, R104, RZ ;  /* 0x000000687064723c */ /* 0x050fe200000018ff */
        /* <DEDUP_REMOVED lines=55> */
[----:B------:R-:W-:Y:S01]  /*8060*/  FADD.FTZ R51, R51, R56 ;  /* 0x0000003833337221 */ /* 0x000fe20000010000 */
[----:B------:R-:W-:Y:S01]  /*8070*/  FADD.FTZ R49, R49, R52 ;  /* 0x0000003431317221 */ /* 0x000fe20000010000 */
[----:B------:R-:W-:-:S02]  /*8080*/  F2FP.F16.F32.PACK_AB R26, R44, R47 ;  /* 0x0000002f2c1a723e */ /* 0x000fc400000000ff */
        /* <DEDUP_REMOVED lines=30> */
[C---:B------:R-:W-:Y:S01]  /*8270*/  HMMA.16816.F32 R84, R24.reuse, R16, R84 ;  /* 0x000000101854723c */ /* 0x040fe20000001854 */
[----:B------:R-:W-:Y:S05]  /*8280*/  MUFU.EX2 R165, R165 ;  /* 0x000000a500a57308 */ /* 0x000fea0000000800 */
[C---:B------:R-:W-:Y:S01]  /*8290*/  HMMA.16816.F32 R88, R24.reuse, R18, R88 ;  /* 0x000000121858723c */ /* 0x040fe20000001858 */
[----:B------:R-:W3:Y:S02]  /*82a0*/  LDSM.16.MT88.4 R16, [R200+0xd800] ;  /* 0x00d80000c810783b */ /* 0x000ee40000004200 */
[----:B------:R-:W-:Y:S03]  /*82b0*/  MUFU.EX2 R172, R172 ;  /* 0x000000ac00ac7308 */ /* 0x000fe60000000800 */
[C---:B-1----:R-:W-:Y:S05]  /*82c0*/  HMMA.16816.F32 R120, R24.reuse, R8, R120 ;  /* 0x000000081878723c */ /* 0x042fea0000001878 */
        /* <DEDUP_REMOVED lines=13> */
[----:B------:R-:W1:Y:S02]  /*83a0*/  LDSM.16.MT88.4 R28, [R204+0x11800] ;  /* 0x01180000cc1c783b */ /* 0x000e640000004200 */
[----:B------:R-:W-:Y:S01]  /*83b0*/  FADD.FTZ R143, R143, R144 ;  /* 0x000000908f8f7221 */ /* 0x000fe20000010000 */
[----:B------:R-:W-:Y:S01]  /*83c0*/  MUFU.EX2 R164, R164 ;  /* 0x000000a400a47308 */ /* 0x000fe20000000800 */
[----:B------:R-:W-:Y:S01]  /*83d0*/  LDSM.16.MT88.4 R24, [R200+0x11800] ;  /* 0x01180000c818783b */ /* 0x000fe20000004200 */
[----:B--2---:R-:W-:Y:S01]  /*83e0*/  HMMA.16816.F32 R128, R8, R20, R128 ;  /* 0x000000140880723c */ /* 0x004fe20000001880 */
[----:B------:R-:W-:-:S05]  /*83f0*/  FADD.FTZ R146, R146, R143 ;  /* 0x0000008f92927221 */ /* 0x000fca0000010000 */
[C---:B------:R-:W-:Y:S01]  /*8400*/  HMMA.16816.F32 R124, R8.reuse, R22, R124 ;  /* 0x00000016087c723c */ /* 0x040fe2000000187c */
[----:B------:R-:W2:Y:S01]  /*8410*/  LDSM.16.MT88.4 R20, [R202+0x11800] ;  /* 0x01180000ca14783b */ /* 0x000ea20000004200 */
[----:B------:R-:W2:Y:S04]  /*8420*/  MUFU.EX2 R167, R167 ;  /* 0x000000a700a77308 */ /* 0x000ea80000000800 */
[C---:B-----5:R-:W-:Y:S04]  /*8430*/  HMMA.16816.F32 R68, R8.reuse, R12, R68 ;  /* 0x0000000c0844723c */ /* 0x060fe80000001844 */
[----:B------:R-:W-:Y:S02]  /*8440*/  MUFU.EX2 R153, R153 ;  /* 0x0000009900997308 */ /* 0x000fe40000000800 */
        /* <DEDUP_REMOVED lines=9> */
[C---:B------:R-:W-:Y:S01]  /*84e0*/  HMMA.16816.F32 R88, R8.reuse, R18, R88 ;  /* 0x000000120858723c */ /* 0x040fe20000001858 */
[----:B------:R-:W3:Y:S05]  /*84f0*/  LDSM.16.MT88.4 R16, [R202+0xe000] ;  /* 0x00e00000ca10783b */ /* 0x000eea0000004200 */
[C---:B-1----:R-:W-:Y:S01]  /*8500*/  HMMA.16816.F32 R92, R8.reuse, R28, R92 ;  /* 0x0000001c085c723c */ /* 0x042fe2000000185c */
[----:B------:R-:W-:Y:S05]  /*8510*/  MUFU.EX2 R145, R145 ;  /* 0x0000009100917308 */ /* 0x000fea0000000800 */
[C---:B------:R-:W-:Y:S01]  /*8520*/  HMMA.16816.F32 R96, R8.reuse, R30, R96 ;  /* 0x0000001e0860723c */ /* 0x040fe20000001860 */
[----:B------:R-:W-:Y:S02]  /*8530*/  LDSM.16.MT88.4 R28, [R202+0x12000] ;  /* 0x01200000ca1c783b */ /* 0x000fe40000004200 */
[----:B------:R-:W1:Y:S03]  /*8540*/  MUFU.EX2 R150, R150 ;  /* 0x0000009600967308 */ /* 0x000e660000000800 */
        /* <DEDUP_REMOVED lines=18> */
[----:B------:R-:W1:Y:S04]  /*8670*/  LDSM.16.MT88.4 R8, [R200+0xe000] ;  /* 0x00e00000c808783b */ /* 0x000e680000004200 */
[----:B------:R-:W-:Y:S01]  /*8680*/  LDSM.16.MT88.4 R24, [R200+0x12000] ;  /* 0x01200000c818783b */ /* 0x000fe20000004200 */
[C---:B----4-:R-:W-:Y:S06]  /*8690*/  HMMA.16816.F32 R128, R20.reuse, R4, R128 ;  /* 0x000000041480723c */ /* 0x050fec0000001880 */
        /* <DEDUP_REMOVED lines=21> */
[----:B------:R-:W4:Y:S01]  /*87f0*/  LDSM.16.MT88.4 R4, [R200+0xe800] ;  /* 0x00e80000c804783b */ /* 0x000f220000004200 */
[----:B------:R-:W-:-:S04]  /*8800*/  FADD.FTZ R164, R164, R163 ;  /* 0x000000a3a4a47221 */ /* 0x000fc80000010000 */
[----:B---3--:R-:W-:Y:S01]  /*8810*/  HMMA.16816.F32 R128, R28, R16, R128 ;  /* 0x000000101c80723c */ /* 0x008fe20000001880 */
[----:B------:R-:W-:-:S05]  /*8820*/  FADD.FTZ R164, R167, R164 ;  /* 0x000000a4a7a47221 */ /* 0x000fca0000010000 */
[C---:B------:R-:W-:Y:S01]  /*8830*/  HMMA.16816.F32 R124, R28.reuse, R18, R124 ;  /* 0x000000121c7c723c */ /* 0x040fe2000000187c */
[----:B------:R-:W3:Y:S05]  /*8840*/  LDSM.16.MT88.4 R16, [R202+0x12800] ;  /* 0x01280000ca10783b */ /* 0x000eea0000004200 */
[C---:B-1----:R-:W-:Y:S06]  /*8850*/  HMMA.16816.F32 R76, R28.reuse, R8, R76 ;  /* 0x000000081c4c723c */ /* 0x042fec000000184c */
[C---:B------:R-:W-:Y:S01]  /*8860*/  HMMA.16816.F32 R80, R28.reuse, R10, R80 ;  /* 0x0000000a1c50723c */ /* 0x040fe20000001850 */
[----:B------:R-:W-:Y:S05]  /*8870*/  LDSM.16.MT88.4 R8, [R202+0xf000] ;  /* 0x00f00000ca08783b */ /* 0x000fea0000004200 */
[C---:B------:R-:W-:Y:S06]  /*8880*/  HMMA.16816.F32 R68, R28.reuse, R12, R68 ;  /* 0x0000000c1c44723c */ /* 0x040fec0000001844 */
[----:B------:R-:W-:Y:S01]  /*8890*/  HMMA.16816.F32 R72, R28, R14, R72 ;  /* 0x0000000e1c48723c */ /* 0x000fe20000001848 */
[----:B------:R-:W1:Y:S05]  /*88a0*/  LDSM.16.MT88.4 R12, [R201+0x12800] ;  /* 0x01280000c90c783b */ /* 0x000e6a0000004200 */
[C---:B------:R-:W-:Y:S06]  /*88b0*/  HMMA.16816.F32 R92, R20.reuse, R32, R92 ;  /* 0x00000020145c723c */ /* 0x040fec000000185c */
[C---:B------:R-:W-:Y:S01]  /*88c0*/  HMMA.16816.F32 R96, R20.reuse, R34, R96 ;  /* 0x000000221460723c */ /* 0x040fe20000001860 */
[----:B------:R-:W-:Y:S05]  /*88d0*/  LDSM.16.MT88.4 R32, [R200+0x12800] ;  /* 0x01280000c820783b */ /* 0x000fea0000004200 */
[C---:B------:R-:W-:Y:S06]  /*88e0*/  HMMA.16816.F32 R116, R20.reuse, R24, R116 ;  /* 0x000000181474723c */ /* 0x040fec0000001874 */
[----:B------:R-:W-:Y:S01]  /*88f0*/  HMMA.16816.F32 R112, R20, R26, R112 ;  /* 0x0000001a1470723c */ /* 0x000fe20000001870 */
[----:B------:R-:W5:Y:S04]  /*8900*/  LDSM.16.MT88.4 R20, [R204+0x12800] ;  /* 0x01280000cc14783b */ /* 0x000f680000004200 */
[----:B------:R-:W5:Y:S01]  /*8910*/  LDSM.16.MT88.4 R24, [R204+0xf000] ;  /* 0x00f00000cc18783b */ /* 0x000f620000004200 */
[C---:B----4-:R-:W-:Y:S06]  /*8920*/  HMMA.16816.F32 R84, R28.reuse, R4, R84 ;  /* 0x000000041c54723c */ /* 0x050fec0000001854 */
[C---:B------:R-:W-:Y:S01]  /*8930*/  HMMA.16816.F32 R88, R28.reuse, R6, R88 ;  /* 0x000000061c58723c */ /* 0x040fe20000001858 */
[----:B------:R-:W4:Y:S05]  /*8940*/  LDSM.16.MT88.4 R4, [R201+0xf000] ;  /* 0x00f00000c904783b */ /* 0x000f2a0000004200 */
[C---:B---3--:R-:W-:Y:S06]  /*8950*/  HMMA.16816.F32 R100, R28.reuse, R16, R100 ;  /* 0x000000101c64723c */ /* 0x048fec0000001864 */
[----:B------:R-:W-:Y:S01]  /*8960*/  HMMA.16816.F32 R104, R28, R18, R104 ;  /* 0x000000121c68723c */ /* 0x000fe20000001868 */
[----:B------:R-:W-:-:S02]  /*8970*/  F2FP.F16.F32.PACK_AB R16, R162, R153 ;  /* 0x00000099a210723e */ /* 0x000fc400000000ff */
[----:B------:R-:W-:-:S03]  /*8980*/  F2FP.F16.F32.PACK_AB R17, R150, R145 ;  /* 0x000000919611723e */ /* 0x000fc600000000ff */
[----:B-1----:R-:W-:Y:S01]  /*8990*/  HMMA.16816.F32 R120, R28, R12, R120 ;  /* 0x0000000c1c78723c */ /* 0x002fe20000001878 */
[----:B------:R-:W-:Y:S02]  /*89a0*/  F2FP.F16.F32.PACK_AB R18, R168, R147 ;  /* 0x00000093a812723e */ /* 0x000fe400000000ff */
[----:B--2---:R-:W-:-:S03]  /*89b0*/  F2FP.F16.F32.PACK_AB R19, R149, R148 ;  /* 0x000000949513723e */ /* 0x004fc600000000ff */
[----:B------:R-:W-:Y:S01]  /*89c0*/  HMMA.16816.F32 R108, R28, R14, R108 ;  /* 0x0000000e1c6c723c */ /* 0x000fe2000000186c */
[----:B------:R-:W-:Y:S05]  /*89d0*/  LDSM.16.MT88.4 R12, [R204+0x13000] ;  /* 0x01300000cc0c783b */ /* 0x000fea0000004200 */
[C---:B------:R-:W-:Y:S06]  /*89e0*/  HMMA.16816.F32 R68, R16.reuse, R8, R68 ;  /* 0x000000081044723c */ /* 0x040fec0000001844 */
[----:B------:R-:W-:Y:S01]  /*89f0*/  HMMA.16816.F32 R72, R16, R10, R72 ;  /* 0x0000000a1048723c */ /* 0x000fe20000001848 */
[----:B------:R-:W1:Y:S05]  /*8a00*/  LDSM.16.MT88.4 R8, [R202+0x13000] ;  /* 0x01300000ca08783b */ /* 0x000e6a0000004200 */
[C---:B-----5:R-:W-:Y:S06]  /*8a10*/  HMMA.16816.F32 R92, R28.reuse, R20, R92 ;  /* 0x000000141c5c723c */ /* 0x060fec000000185c */
[----:B------:R-:W-:Y:S01]  /*8a20*/  HMMA.16816.F32 R96, R28, R22, R96 ;  /* 0x000000161c60723c */ /* 0x000fe20000001860 */
[----:B------:R-:W2:Y:S05]  /*8a30*/  LDSM.16.MT88.4 R20, [R200+0xf000] ;  /* 0x00f00000c814783b */ /* 0x000eaa0000004200 */
[C---:B------:R-:W-:Y:S06]  /*8a40*/  HMMA.16816.F32 R128, R16.reuse, R24, R128 ;  /* 0x000000181080723c */ /* 0x040fec0000001880 */
[C---:B------:R-:W-:Y:S01]  /*8a50*/  HMMA.16816.F32 R124, R16.reuse, R26, R124 ;  /* 0x0000001a107c723c */ /* 0x040fe2000000187c */
[----:B------:R-:W-:Y:S05]  /*8a60*/  LDSM.16.MT88.4 R24, [R200+0x13000] ;  /* 0x01300000c818783b */ /* 0x000fea0000004200 */
[C---:B----4-:R-:W-:Y:S06]  /*8a70*/  HMMA.16816.F32 R76, R16.reuse, R4, R76 ;  /* 0x00000004104c723c */ /* 0x050fec000000184c */
[C---:B------:R-:W-:Y:S01]  /*8a80*/  HMMA.16816.F32 R80, R16.reuse, R6, R80 ;  /* 0x000000061050723c */ /* 0x040fe20000001850 */
[----:B------:R-:W3:Y:S05]  /*8a90*/  LDSM.16.MT88.4 R4, [R201+0x13000] ;  /* 0x01300000c904783b */ /* 0x000eea0000004200 */
[C---:B-1----:R-:W-:Y:S06]  /*8aa0*/  HMMA.16816.F32 R100, R16.reuse, R8, R100 ;  /* 0x000000081064723c */ /* 0x042fec0000001864 */
[----:B------:R-:W-:Y:S01]  /*8ab0*/  HMMA.16816.F32 R104, R16, R10, R104 ;  /* 0x0000000a1068723c */ /* 0x000fe20000001868 */
[----:B------:R-:W1:Y:S05]  /*8ac0*/  LDSM.16.MT88.4 R8, [R202+0xf800] ;  /* 0x00f80000ca08783b */ /* 0x000e6a0000004200 */
[C---:B------:R-:W-:Y:S06]  /*8ad0*/  HMMA.16816.F32 R116, R28.reuse, R32, R116 ;  /* 0x000000201c74723c */ /* 0x040fec0000001874 */
[----:B------:R-:W-:Y:S01]  /*8ae0*/  HMMA.16816.F32 R112, R28, R34, R112 ;  /* 0x000000221c70723c */ /* 0x000fe20000001870 */
[--C-:B------:R-:W-:Y:S01]  /*8af0*/  FFMA.FTZ R32, R138, UR10, -R133.reuse ;  /* 0x0000000a8a207c23 */ /* 0x100fe20008010885 */
[----:B------:R-:W-:-:S04]  /*8b00*/  FFMA.FTZ R33, R136, UR10, -R133 ;  /* 0x0000000a88217c23 */ /* 0x000fc80008010885 */
[C---:B--2---:R-:W-:Y:S01]  /*8b10*/  HMMA.16816.F32 R84, R16.reuse, R20, R84 ;  /* 0x000000141054723c */ /* 0x044fe20000001854 */
[--C-:B------:R-:W-:Y:S01]  /*8b20*/  FFMA.FTZ R28, R141, UR10, -R140.reuse ;  /* 0x0000000a8d1c7c23 */ /* 0x100fe2000801088c */
[--C-:B------:R-:W-:Y:S01]  /*8b30*/  FFMA.FTZ R29, R139, UR10, -R140.reuse ;  /* 0x0000000a8b1d7c23 */ /* 0x100fe2000801088c */
[--C-:B------:R-:W-:Y:S01]  /*8b40*/  FFMA.FTZ R30, R137, UR10, -R140.reuse ;  /* 0x0000000a891e7c23 */ /* 0x100fe2000801088c */
[----:B------:R-:W-:Y:S01]  /*8b50*/  FFMA.FTZ R31, R135, UR10, -R140 ;  /* 0x0000000a871f7c23 */ /* 0x000fe2000801088c */
[----:B------:R-:W-:Y:S01]  /*8b60*/  FFMA.FTZ R34, R134, UR10, -R133 ;  /* 0x0000000a86227c23 */ /* 0x000fe20008010885 */
[----:B------:R-:W-:Y:S01]  /*8b70*/  MUFU.EX2 R32, R32 ;  /* 0x0000002000207308 */ /* 0x000fe20000000800 */
[C---:B------:R-:W-:Y:S01]  /*8b80*/  HMMA.16816.F32 R88, R16.reuse, R22, R88 ;  /* 0x000000161058723c */ /* 0x040fe20000001858 */
[----:B------:R-:W-:Y:S05]  /*8b90*/  LDSM.16.MT88.4 R20, [R201+0xf800] ;  /* 0x00f80000c914783b */ /* 0x000fea0000004200 */
[C---:B------:R-:W-:Y:S01]  /*8ba0*/  HMMA.16816.F32 R92, R16.reuse, R12, R92 ;  /* 0x0000000c105c723c */ /* 0x040fe2000000185c */
[----:B------:R-:W-:Y:S05]  /*8bb0*/  MUFU.EX2 R28, R28 ;  /* 0x0000001c001c7308 */ /* 0x000fea0000000800 */
[C---:B------:R-:W-:Y:S01]  /*8bc0*/  HMMA.16816.F32 R96, R16.reuse, R14, R96 ;  /* 0x0000000e1060723c */ /* 0x040fe20000001860 */
[----:B------:R-:W2:Y:S02]  /*8bd0*/  LDSM.16.MT88.4 R12, [R204+0xf800] ;  /* 0x00f80000cc0c783b */ /* 0x000ea40000004200 */
[----:B------:R-:W4:Y:S03]  /*8be0*/  MUFU.EX2 R29, R29 ;  /* 0x0000001d001d7308 */ /* 0x000f260000000800 */
[C---:B---3--:R-:W-:Y:S05]  /*8bf0*/  HMMA.16816.F32 R120, R16.reuse, R4, R120 ;  /* 0x000000041078723c */ /* 0x048fea0000001878 */
[----:B------:R-:W-:Y:S01]  /*8c00*/  MUFU.EX2 R30, R30 ;  /* 0x0000001e001e7308 */ /* 0x000fe20000000800 */
[C---:B------:R-:W-:Y:S06]  /*8c10*/  HMMA.16816.F32 R108, R16.reuse, R6, R108 ;  /* 0x00000006106c723c */ /* 0x040fec000000186c */
[----:B------:R-:W-:Y:S01]  /*8c20*/  HMMA.16816.F32 R116, R16, R24, R116 ;  /* 0x000000181074723c */ /* 0x000fe20000001874 */
[----:B------:R-:W3:Y:S01]  /*8c30*/  MUFU.EX2 R31, R31 ;  /* 0x0000001f001f7308 */ /* 0x000ee20000000800 */
[----:B----4-:R-:W-:-:S04]  /*8c40*/  F2FP.F16.F32.PACK_AB R4, R29, R28 ;  /* 0x0000001c1d04723e */ /* 0x010fc800000000ff */
[----:B------:R-:W-:Y:S01]  /*8c50*/  HMMA.16816.F32 R112, R16, R26, R112 ;  /* 0x0000001a1070723c */ /* 0x000fe20000001870 */
[----:B------:R-:W4:Y:S01]  /*8c60*/  LDSM.16.MT88.4 R16, [R200+0xf800] ;  /* 0x00f80000c810783b */ /* 0x000f220000004200 */
[----:B------:R-:W-:Y:S01]  /*8c70*/  FADD.FTZ R24, R40, R45 ;  /* 0x0000002d28187221 */ /* 0x000fe20000010000 */
[----:B------:R-:W5:Y:S03]  /*8c80*/  MUFU.EX2 R33, R33 ;  /* 0x0000002100217308 */ /* 0x000f660000000800 */
[----:B------:R-:W-:-:S04]  /*8c90*/  FADD.FTZ R24, R37, R24 ;  /* 0x0000001825187221 */ /* 0x000fc80000010000 */
[----:B------:R-:W-:Y:S01]  /*8ca0*/  FADD.FTZ R151, R151, R24 ;  /* 0x0000001897977221 */ /* 0x000fe20000010000 */
[----:B------:R-:W1:Y:S01]  /*8cb0*/  MUFU.EX2 R34, R34 ;  /* 0x0000002200227308 */ /* 0x000e620000000800 */
[----:B---3--:R-:W-:Y:S02]  /*8cc0*/  F2FP.F16.F32.PACK_AB R6, R31, R30 ;  /* 0x0000001e1f06723e */ /* 0x008fe400000000ff */
[----:B------:R-:W-:-:S04]  /*8cd0*/  FADD.FTZ R154, R154, R151 ;  /* 0x000000979a9a7221 */ /* 0x000fc80000010000 */
[----:B------:R-:W-:Y:S01]  /*8ce0*/  FADD.FTZ R155, R155, R154 ;  /* 0x0000009a9b9b7221 */ /* 0x000fe20000010000 */
[----:B-----5:R-:W-:-:S03]  /*8cf0*/  F2FP.F16.F32.PACK_AB R5, R33, R32 ;  /* 0x000000202105723e */ /* 0x020fc600000000ff */
[----:B------:R-:W-:-:S04]  /*8d00*/  FADD.FTZ R156, R156, R155 ;  /* 0x0000009b9c9c7221 */ /* 0x000fc80000010000 */
[----:B------:R-:W-:Y:S01]  /*8d10*/  FADD.FTZ R161, R161, R156 ;  /* 0x0000009ca1a17221 */ /* 0x000fe20000010000 */
[----:B-1----:R-:W-:-:S03]  /*8d20*/  F2FP.F16.F32.PACK_AB R7, R235, R34 ;  /* 0x00000022eb07723e */ /* 0x002fc600000000ff */
        /* <DEDUP_REMOVED lines=19> */
[----:B------:R-:W-:Y:S01]  /*8e60*/  HMMA.16816.F32 R104, R4, R10, R104 ;  /* 0x0000000a0468723c */ /* 0x000fe20000001868 */
[----:B------:R-:W-:-:S04]  /*8e70*/  FADD.FTZ R9, R145, R164 ;  /* 0x000000a491097221 */ /* 0x000fc80000010000 */
[----:B------:R-:W-:Y:S01]  /*8e80*/  FADD.FTZ R9, R150, R9 ;  /* 0x0000000996097221 */ /* 0x000fe20000010000 */
[C---:B--2---:R-:W-:Y:S03]  /*8e90*/  HMMA.16816.F32 R92, R4.reuse, R12, R92 ;  /* 0x0000000c045c723c */ /* 0x044fe6000000185c */
[----:B------:R-:W-:Y:S01]  /*8ea0*/  FADD.FTZ R148, R148, R9 ;  /* 0x0000000994947221 */ /* 0x000fe20000010000 */
[----:B------:R-:W-:Y:S02]  /*8eb0*/  FADD.FTZ R9, R168, R147 ;  /* 0x00000093a8097221 */ /* 0x000fe40000010000 */
[----:B------:R-:W-:Y:S01]  /*8ec0*/  HMMA.16816.F32 R96, R4, R14, R96 ;  /* 0x0000000e0460723c */ /* 0x000fe20000001860 */
[----:B------:R-:W-:Y:S01]  /*8ed0*/  FADD.FTZ R149, R149, R148 ;  /* 0x0000009495957221 */ /* 0x000fe20000010000 */
[----:B------:R-:W-:-:S03]  /*8ee0*/  FADD.FTZ R28, R28, R9 ;  /* 0x000000091c1c7221 */ /* 0x000fc60000010000 */
[----:B------:R-:W-:Y:S01]  /*8ef0*/  FADD.FTZ R32, R32, R149 ;  /* 0x0000009520207221 */ /* 0x000fe20000010000 */
[----:B------:R-:W-:Y:S01]  /*8f00*/  FADD.FTZ R29, R29, R28 ;  /* 0x0000001c1d1d7221 */ /* 0x000fe20000010000 */
[----:B---3--:R-:W-:Y:S02]  /*8f10*/  HMMA.16816.F32 R120, R4, R20, R120 ;  /* 0x000000140478723c */ /* 0x008fe40000001878 */
[----:B------:R-:W-:Y:S01]  /*8f20*/  FADD.FTZ R33, R33, R32 ;  /* 0x0000002021217221 */ /* 0x000fe20000010000 */
[----:B------:R-:W-:-:S03]  /*8f30*/  FADD.FTZ R30, R30, R29 ;  /* 0x0000001d1e1e7221 */ /* 0x000fc60000010000 */
[----:B------:R-:W-:Y:S01]  /*8f40*/  FADD.FTZ R34, R34, R33 ;  /* 0x0000002122227221 */ /* 0x000fe20000010000 */
[----:B------:R-:W-:Y:S01]  /*8f50*/  HMMA.16816.F32 R108, R4, R22, R108 ;  /* 0x00000016046c723c */ /* 0x000fe2000000186c */
[----:B------:R-:W-:Y:S02]  /*8f60*/  FADD.FTZ R236, R31, R30 ;  /* 0x0000001e1fec7221 */ /* 0x000fe40000010000 */
[----:B------:R-:W-:-:S03]  /*8f70*/  FADD.FTZ R235, R235, R34 ;  /* 0x00000022ebeb7221 */ /* 0x000fc60000010000 */
        /* <DEDUP_REMOVED lines=57> */
[----:B------:R-:W-:Y:S02]  /*9310*/  IMAD R5, R6, R187, R5 ;  /* 0x000000bb06057224 */ /* 0x000fe400078e0205 */
[----:B--2---:R-:W-:Y:S02]  /*9320*/  IMAD.IADD R4, R4, 0x1, -R9 ;  /* 0x0000000104047824 */ /* 0x004fe400078e0a09 */
[----:B------:R-:W-:-:S03]  /*9330*/  IMAD.WIDE.U32 R8, R6, R186, RZ ;  /* 0x000000ba06087225 */ /* 0x000fc600078e00ff */
[----:B------:R-:W-:Y:S02]  /*9340*/  SHF.R.S32.HI R7, RZ, 0x1f, R4 ;  /* 0x0000001fff077819 */ /* 0x000fe40000011404 */
[----:B------:R-:W-:-:S03]  /*9350*/  IADD3 R9, R9, R5, RZ ;  /* 0x0000000509097210 */ /* 0x000fc60007ffe0ff */
[----:B------:R-:W-:Y:S02]  /*9360*/  IMAD R7, R7, UR4, RZ ;  /* 0x0000000407077c24 */ /* 0x000fe4000f8e02ff */
[----:B------:R-:W-:-:S04]  /*9370*/  IMAD.WIDE.U32 R8, R4, UR4, R8 ;  /* 0x0000000404087c25 */ /* 0x000fc8000f8e0008 */
[----:B------:R-:W-:-:S04]  /*9380*/  IMAD R7, R4, UR5, R7 ;  /* 0x0000000504077c24 */ /* 0x000fc8000f8e0207 */
[----:B------:R-:W-:Y:S01]  /*9390*/  IMAD.IADD R5, R9, 0x1, R7 ;  /* 0x0000000109057824 */ /* 0x000fe200078e0207 */
[----:B------:R-:W-:Y:S06]  /*93a0*/  BRA `(.L_x_2518) ;  /* 0x0000000000087947 */ /* 0x000fec0003800000 */
.L_x_2517:
[----:B------:R-:W-:-:S04]  /*93b0*/  LEA R8, -R186, RZ, 0x7 ;  /* 0x000000ffba087211 */ /* 0x000fc800078e39ff */
[----:B------:R-:W-:-:S07]  /*93c0*/  SHF.R.S32.HI R5, RZ, 0x1f, R8 ;  /* 0x0000001fff057819 */ /* 0x000fce0000011408 */
.L_x_2518:
        /* <DEDUP_REMOVED lines=71> */
[----:B------:R-:W-:Y:S01]  /*9840*/  @!P2 LEA R30, P5, R4, R188, 0x1 ;  /* 0x000000bc041ea211 */ /* 0x000fe200078a08ff */
        /* <DEDUP_REMOVED lines=22> */
[----:B-1----:R-:W-:Y:S01]  /*99b0*/  @!P1 LEA R26, P5, R4, UR6, 0x1 ;  /* 0x00000006041a9c11 */ /* 0x002fe2000f8a08ff */
[----:B------:R-:W-:Y:S01]  /*99c0*/  @!P1 IMAD.X R7, R6, 0x1, R36, P3 ;  /* 0x0000000106079824 */ /* 0x000fe200018e0624 */
[----:B------:R-:W-:Y:S01]  /*99d0*/  @!PT LDS RZ, [RZ] ;  /* 0x00000000fffff984 */ /* 0x000fe20000000800 */
[----:B------:R-:W-:Y:S01]  /*99e0*/  @!PT LDS RZ, [RZ] ;  /* 0x00000000fffff984 */ /* 0x000fe20000000800 */
[----:B------:R-:W-:Y:S01]  /*99f0*/  @!PT LDS RZ, [RZ] ;  /* 0x00000000fffff984 */ /* 0x000fe20000000800 */
[----:B------:R-:W-:Y:S01]  /*9a00*/  @!P1 LDGSTS.E.BYPASS.LTC128B.128 [R219+0x11800], desc[UR12][R14.64+0x80] ;  /* 0x118000800edb9fae */ /* 0x000fe2000b901d4c */
[----:B------:R-:W-:Y:S01]  /*9a10*/  @!P2 LEA R8, P4, R9, R188, 0x1 ;  /* 0x000000bc0908a211 */ /* 0x000fe200078808ff */
        /* <DEDUP_REMOVED lines=10> */
[----:B------:R-:W-:Y:S01]  /*9ac0*/  IMAD.MOV.U32 R189, RZ, RZ, R195 ;  /* 0x000000ffffbd7224 */ /* 0x000fe200078e00c3 */
        /* <DEDUP_REMOVED lines=38> */
[----:B-1----:R-:W2:Y:S04]  /*9d30*/  LDSM.16.M88.4 R28, [R210+0x4800] ;  /* 0x00480000d21c783b */ /* 0x002ea80000000200 */
[----:B------:R-:W1:Y:S04]  /*9d40*/  LDSM.16.M88.4 R20, [R210+0x5000] ;  /* 0x00500000d214783b */ /* 0x000e680000000200 */
[----:B------:R-:W4:Y:S04]  /*9d50*/  LDSM.16.M88.4 R12, [R210+0x5800] ;  /* 0x00580000d20c783b */ /* 0x000f280000000200 */
[----:B------:R-:W5:Y:S04]  /*9d60*/  LDSM.16.M88.4 R4, [R210+0x6000] ;  /* 0x00600000d204783b */ /* 0x000f680000000200 */
[----:B------:R-:W-:Y:S04]  /*9d70*/  LDSM.16.M88.4 R172, [R209] ;  /* 0x00000000d1ac783b */ /* 0x000fe80000000200 */
[----:B------:R-:W5:Y:S04]  /*9d80*/  LDSM.16.M88.4 R60, [R208] ;  /* 0x00000000d03c783b */ /* 0x000f680000000200 */
[----:B------:R-:W5:Y:S04]  /*9d90*/  LDSM.16.M88.4 R160, [R210+0x6800] ;  /* 0x00680000d2a0783b */ /* 0x000f680000000200 */
[----:B------:R-:W5:Y:S04]  /*9da0*/  LDSM.16.M88.4 R152, [R210+0x7000] ;  /* 0x00700000d298783b */ /* 0x000f680000000200 */
[----:B------:R-:W5:Y:S04]  /*9db0*/  LDSM.16.M88.4 R64, [R210+0x7800] ;  /* 0x00780000d240783b */ /* 0x000f680000000200 */
[----:B------:R-:W5:Y:S01]  /*9dc0*/  LDSM.16.M88.4 R56, [R208+0x800] ;  /* 0x00080000d038783b */ /* 0x000f620000000200 */
[C---:B---3--:R-:W-:Y:S03]  /*9dd0*/  HMMA.16816.F32 R40, R144.reuse, R36, RZ ;  /* 0x000000249028723c */ /* 0x048fe600000018ff */
[----:B------:R-:W3:Y:S03]  /*9de0*/  LDSM.16.M88.4 R52, [R208+0x1000] ;  /* 0x00100000d034783b */ /* 0x000ee60000000200 */
[C---:B------:R-:W-:Y:S01]  /*9df0*/  HMMA.16816.F32 R36, R144.reuse, R38, RZ ;  /* 0x000000269024723c */ /* 0x040fe200000018ff */
[----:B------:R-:W3:Y:S04]  /*9e00*/  LDSM.16.M88.4 R48, [R208+0x1800] ;  /* 0x00180000d030783b */ /* 0x000ee80000000200 */
[----:B------:R-:W3:Y:S01]  /*9e10*/  LDSM.16.M88.4 R44, [R208+0x2000] ;  /* 0x00200000d02c783b */ /* 0x000ee20000000200 */
[C---:B--2---:R-:W-:Y:S03]  /*9e20*/  HMMA.16816.F32 R32, R144.reuse, R28, RZ ;  /* 0x0000001c9020723c */ /* 0x044fe600000018ff */
[----:B------:R-:W2:Y:S03]  /*9e30*/  LDSM.16.M88.4 R132, [R208+0x2800] ;  /* 0x00280000d084783b */ /* 0x000ea60000000200 */
[C---:B-1----:R-:W-:Y:S01]  /*9e40*/  HMMA.16816.F32 R24, R144.reuse, R20, RZ ;  /* 0x000000149018723c */ /* 0x042fe200000018ff */
[----:B------:R-:W-:Y:S04]  /*9e50*/  LDSM.16.M88.4 R176, [R208+0x3800] ;  /* 0x00380000d0b0783b */ /* 0x000fe80000000200 */
[----:B------:R-:W-:Y:S01]  /*9e60*/  LDSM.16.M88.4 R168, [R203+0x6000] ;  /* 0x00600000cba8783b */ /* 0x000fe20000000200 */
[C---:B----4-:R-:W-:Y:S03]  /*9e70*/  HMMA.16816.F32 R16, R144.reuse, R12, RZ ;  /* 0x0000000c9010723c */ /* 0x050fe600000018ff */
[----:B------:R-:W-:Y:S03]  /*9e80*/  LDSM.16.M88.4 R140, [R203+0x6800] ;  /* 0x00680000cb8c783b */ /* 0x000fe60000000200 */
[C---:B------:R-:W-:Y:S01]  /*9e90*/  HMMA.16816.F32 R28, R144.reuse, R30, RZ ;  /* 0x0000001e901c723c */ /* 0x040fe200000018ff */
[----:B------:R-:W-:Y:S04]  /*9ea0*/  LDSM.16.M88.4 R136, [R203+0x7000] ;  /* 0x00700000cb88783b */ /* 0x000fe80000000200 */
[----:B------:R-:W-:Y:S01]  /*9eb0*/  LDSM.16.M88.4 R180, [R206] ;  /* 0x00000000ceb4783b */ /* 0x000fe20000000200 */
[C---:B------:R-:W-:Y:S03]  /*9ec0*/  HMMA.16816.F32 R20, R144.reuse, R22, RZ ;  /* 0x000000169014723c */ /* 0x040fe600000018ff */
[----:B------:R-:W0:Y:S03]  /*9ed0*/  LDGDEPBAR ;  /* 0x00000000000079af */ /* 0x000e260000000000 */
[C---:B------:R-:W-:Y:S06]  /*9ee0*/  HMMA.16816.F32 R12, R144.reuse, R14, RZ ;  /* 0x0000000e900c723c */ /* 0x040fec00000018ff */
[C---:B-----5:R-:W-:Y:S06]  /*9ef0*/  HMMA.16816.F32 R8, R144.reuse, R4, RZ ;  /* 0x000000049008723c */ /* 0x060fec00000018ff */
[----:B------:R-:W-:Y:S06]  /*9f00*/  HMMA.16816.F32 R4, R144, R6, RZ ;  /* 0x000000069004723c */ /* 0x000fec00000018ff */
[C---:B------:R-:W-:Y:S06]  /*9f10*/  HMMA.16816.F32 R40, R172.reuse, R60, R40 ;  /* 0x0000003cac28723c */ /* 0x040fec0000001828 */
[----:B------:R-:W-:Y:S01]  /*9f20*/  HMMA.16816.F32 R36, R172, R62, R36 ;  /* 0x0000003eac24723c */ /* 0x000fe20000001824 */
[----:B------:R-:W1:Y:S05]  /*9f30*/  LDSM.16.M88.4 R60, [R208+0x3000] ;  /* 0x00300000d03c783b */ /* 0x000e6a0000000200 */
[C---:B------:R-:W-:Y:S06]  /*9f40*/  HMMA.16816.F32 R164, R144.reuse, R160, RZ ;  /* 0x000000a090a4723c */ /* 0x040fec00000018ff */
[C---:B------:R-:W-:Y:S06]  /*9f50*/  HMMA.16816.F32 R156, R144.reuse, R152, RZ ;  /* 0x00000098909c723c */ /* 0x040fec00000018ff */
[C---:B------:R-:W-:Y:S06]  /*9f60*/  HMMA.16816.F32 R160, R144.reuse, R162, RZ ;  /* 0x000000a290a0723c */ /* 0x040fec00000018ff */
[C---:B------:R-:W-:Y:S06]  /*9f70*/  HMMA.16816.F32 R152, R144.reuse, R154, RZ ;  /* 0x0000009a9098723c */ /* 0x040fec00000018ff */
[C---:B------:R-:W-:Y:S06]  /*9f80*/  HMMA.16816.F32 R148, R144.reuse, R64, RZ ;  /* 0x000000409094723c */ /* 0x040fec00000018ff */
[----:B------:R-:W-:Y:S01]  /*9f90*/  HMMA.16816.F32 R144, R144, R66, RZ ;  /* 0x000000429090723c */ /* 0x000fe200000018ff */
[----:B------:R-:W-:Y:S05]  /*9fa0*/  LDSM.16.M88.4 R64, [R207] ;  /* 0x00000000cf40783b */ /* 0x000fea0000000200 */
        /* <DEDUP_REMOVED lines=8> */
[----:B------:R-:W5:Y:S05]  /*a030*/  LDSM.16.M88.4 R48, [R203+0x5000] ;  /* 0x00500000cb30783b */ /* 0x000f6a0000000200 */
[C---:B------:R-:W-:Y:S06]  /*a040*/  HMMA.16816.F32 R8, R172.reuse, R44, R8 ;  /* 0x0000002cac08723c */ /* 0x040fec0000001808 */
[C---:B------:R-:W-:Y:S01]  /*a050*/  HMMA.16816.F32 R4, R172.reuse, R46, R4 ;  /* 0x0000002eac04723c */ /* 0x040fe20000001804 */
[----:B------:R-:W5:Y:S05]  /*a060*/  LDSM.16.M88.4 R44, [R203+0x5800] ;  /* 0x00580000cb2c783b */ /* 0x000f6a0000000200 */
[C---:B--2---:R-:W-:Y:S06]  /*a070*/  HMMA.16816.F32 R164, R172.reuse, R132, R164 ;  /* 0x00000084aca4723c */ /* 0x044fec00000018a4 */
[C---:B------:R-:W-:Y:S01]  /*a080*/  HMMA.16816.F32 R160, R172.reuse, R134, R160 ;  /* 0x00000086aca0723c */ /* 0x040fe200000018a0 */
[----:B------:R-:W2:Y:S05]  /*a090*/  LDSM.16.M88.4 R132, [R203+0x7800] ;  /* 0x00780000cb84783b */ /* 0x000eaa0000000200 */
[C---:B-1----:R-:W-:Y:S06]  /*a0a0*/  HMMA.16816.F32 R156, R172.reuse, R60, R156 ;  /* 0x0000003cac9c723c */ /* 0x042fec000000189c */
[C---:B------:R-:W-:Y:S01]  /*a0b0*/  HMMA.16816.F32 R152, R172.reuse, R62, R152 ;  /* 0x0000003eac98723c */ /* 0x040fe20000001898 */
[----:B------:R-:W1:Y:S05]  /*a0c0*/  LDSM.16.M88.4 R60, [R205] ;  /* 0x00000000cd3c783b */ /* 0x000e6a0000000200 */
[C---:B------:R-:W-:Y:S06]  /*a0d0*/  HMMA.16816.F32 R148, R172.reuse, R176, R148 ;  /* 0x000000b0ac94723c */ /* 0x040fec0000001894 */
[----:B------:R-:W-:Y:S01]  /*a0e0*/  HMMA.16816.F32 R144, R172, R178, R144 ;  /* 0x000000b2ac90723c */ /* 0x000fe20000001890 */
[----:B------:R-:W-:Y:S04]  /*a0f0*/  LDSM.16.M88.4 R176, [R205+0x2800] ;  /* 0x00280000cdb0783b */ /* 0x000fe80000000200 */
[----:B------:R-:W-:Y:S01]  /*a100*/  LDSM.16.M88.4 R172, [R205+0x3000] ;  /* 0x00300000cdac783b */ /* 0x000fe20000000200 */
[C---:B----4-:R-:W-:Y:S06]  /*a110*/  HMMA.16816.F32 R40, R64.reuse, R56, R40 ;  /* 0x000000384028723c */ /* 0x050fec0000001828 */
[C---:B------:R-:W-:Y:S01]  /*a120*/  HMMA.16816.F32 R36, R64.reuse, R58, R36 ;  /* 0x0000003a4024723c */ /* 0x040fe20000001824 */
[----:B------:R-:W4:Y:S05]  /*a130*/  LDSM.16.M88.4 R56, [R205+0x800] ;  /* 0x00080000cd38783b */ /* 0x000f2a0000000200 */
[C---:B---3--:R-:W-:Y:S06]  /*a140*/  HMMA.16816.F32 R32, R64.reuse, R52, R32 ;  /* 0x000000344020723c */ /* 0x048fec0000001820 */
[C---:B------:R-:W-:Y:S01]  /*a150*/  HMMA.16816.F32 R28, R64.reuse, R54, R28 ;  /* 0x00000036401c723c */ /* 0x040fe2000000181c */
[----:B------:R-:W3:Y:S05]  /*a160*/  LDSM.16.M88.4 R52, [R205+0x1000] ;  /* 0x00100000cd34783b */ /* 0x000eea0000000200 */
[C---:B-----5:R-:W-:Y:S06]  /*a170*/  HMMA.16816.F32 R24, R64.reuse, R48, R24 ;  /* 0x000000304018723c */ /* 0x060fec0000001818 */
[C---:B------:R-:W-:Y:S01]  /*a180*/  HMMA.16816.F32 R20, R64.reuse, R50, R20 ;  /* 0x000000324014723c */ /* 0x040fe20000001814 */
[----:B------:R-:W5:Y:S05]  /*a190*/  LDSM.16.M88.4 R48, [R205+0x1800] ;  /* 0x00180000cd30783b */ /* 0x000f6a0000000200 */
[C---:B------:R-:W-:Y:S06]  /*a1a0*/  HMMA.16816.F32 R16, R64.reuse, R44, R16 ;  /* 0x0000002c4010723c */ /* 0x040fec0000001810 */
[C---:B------:R-:W-:Y:S01]  /*a1b0*/  HMMA.16816.F32 R12, R64.reuse, R46, R12 ;  /* 0x0000002e400c723c */ /* 0x040fe2000000180c */
[----:B------:R-:W5:Y:S05]  /*a1c0*/  LDSM.16.M88.4 R44, [R205+0x2000] ;  /* 0x00200000cd2c783b */ /* 0x000f6a0000000200 */
[C---:B------:R-:W-:Y:S06]  /*a1d0*/  HMMA.16816.F32 R8, R64.reuse, R168, R8 ;  /* 0x000000a84008723c */ /* 0x040fec0000001808 */
        /* <DEDUP_REMOVED lines=8> */
[C---:B--2---:R-:W-:Y:S06]  /*a260*/  HMMA.16816.F32 R148, R64.reuse, R132, R148 ;  /* 0x000000844094723c */ /* 0x044fec0000001894 */
[----:B------:R-:W-:Y:S01]  /*a270*/  HMMA.16816.F32 R144, R64, R134, R144 ;  /* 0x000000864090723c */ /* 0x000fe20000001890 */
[----:B------:R-:W2:Y:S04]  /*a280*/  LDSM.16.M88.4 R132, [R210+0x8800] ;  /* 0x00880000d284783b */ /* 0x000ea80000000200 */
[----:B------:R-:W-:Y:S01]  /*a290*/  LDSM.16.M88.4 R64, [R210+0x9000] ;  /* 0x00900000d240783b */ /* 0x000fe20000000200 */
[C---:B-1----:R-:W-:Y:S06]  /*a2a0*/  HMMA.16816.F32 R40, R180.reuse, R60, R40 ;  /* 0x0000003cb428723c */ /* 0x042fec0000001828 */
[C---:B------:R-:W-:Y:S01]  /*a2b0*/  HMMA.16816.F32 R36, R180.reuse, R62, R36 ;  /* 0x0000003eb424723c */ /* 0x040fe20000001824 */
[----:B------:R-:W-:Y:S05]  /*a2c0*/  LDSM.16.M88.4 R60, [R210+0x9800] ;  /* 0x00980000d23c783b */ /* 0x000fea0000000200 */
[C---:B----4-:R-:W-:Y:S06]  /*a2d0*/  HMMA.16816.F32 R32, R180.reuse, R56, R32 ;  /* 0x00000038b420723c */ /* 0x050fec0000001820 */
[C---:B------:R-:W-:Y:S01]  /*a2e0*/  HMMA.16816.F32 R28, R180.reuse, R58, R28 ;  /* 0x0000003ab41c723c */ /* 0x040fe2000000181c */
[----:B------:R-:W-:Y:S05]  /*a2f0*/  LDSM.16.M88.4 R56, [R210+0xa000] ;  /* 0x00a00000d238783b */ /* 0x000fea0000000200 */
[C---:B---3--:R-:W-:Y:S06]  /*a300*/  HMMA.16816.F32 R24, R180.reuse, R52, R24 ;  /* 0x00000034b418723c */ /* 0x048fec0000001818 */
[C---:B------:R-:W-:Y:S01]  /*a310*/  HMMA.16816.F32 R20, R180.reuse, R54, R20 ;  /* 0x00000036b414723c */ /* 0x040fe20000001814 */
[----:B------:R-:W1:Y:S05]  /*a320*/  LDSM.16.M88.4 R52, [R210+0xa800] ;  /* 0x00a80000d234783b */ /* 0x000e6a0000000200 */
[C---:B-----5:R-:W-:Y:S06]  /*a330*/  HMMA.16816.F32 R16, R180.reuse, R48, R16 ;  /* 0x00000030b410723c */ /* 0x060fec0000001810 */
[C---:B------:R-:W-:Y:S01]  /*a340*/  HMMA.16816.F32 R12, R180.reuse, R50, R12 ;  /* 0x00000032b40c723c */ /* 0x040fe2000000180c */
[----:B------:R-:W3:Y:S05]  /*a350*/  LDSM.16.M88.4 R48, [R210+0xb000] ;  /* 0x00b00000d230783b */ /* 0x000eea0000000200 */
[C---:B------:R-:W-:Y:S06]  /*a360*/  HMMA.16816.F32 R8, R180.reuse, R44, R8 ;  /* 0x0000002cb408723c */ /* 0x040fec0000001808 */
        /* <DEDUP_REMOVED lines=9> */
[----:B------:R-:W-:Y:S05]  /*a400*/  LDSM.16.M88.4 R168, [R209+0x2000] ;  /* 0x00200000d1a8783b */ /* 0x000fea0000000200 */
        /* <DEDUP_REMOVED lines=8> */
[----:B------:R-:W-:Y:S05]  /*a490*/  LDSM.16.M88.4 R52, [R207+0x2000] ;  /* 0x00200000cf34783b */ /* 0x000fea0000000200 */
[C---:B---3--:R-:W-:Y:S06]  /*a4a0*/  HMMA.16816.F32 R156, R140.reuse, R48, R156 ;  /* 0x000000308c9c723c */ /* 0x048fec000000189c */
[C---:B------:R-:W-:Y:S01]  /*a4b0*/  HMMA.16816.F32 R152, R140.reuse, R50, R152 ;  /* 0x000000328c98723c */ /* 0x040fe20000001898 */
[----:B------:R-:W1:Y:S05]  /*a4c0*/  LDSM.16.M88.4 R48, [R203+0x8000] ;  /* 0x00800000cb30783b */ /* 0x000e6a0000000200 */
[C---:B----4-:R-:W-:Y:S06]  /*a4d0*/  HMMA.16816.F32 R148, R140.reuse, R44, R148 ;  /* 0x0000002c8c94723c */ /* 0x050fec0000001894 */
[C---:B------:R-:W-:Y:S01]  /*a4e0*/  HMMA.16816.F32 R144, R140.reuse, R46, R144 ;  /* 0x0000002e8c90723c */ /* 0x040fe20000001890 */
[----:B------:R-:W3:Y:S05]  /*a4f0*/  LDSM.16.M88.4 R44, [R208+0x6000] ;  /* 0x00600000d02c783b */ /* 0x000eea0000000200 */
[C---:B------:R-:W-:Y:S06]  /*a500*/  HMMA.16816.F32 R16, R140.reuse, R60, R16 ;  /* 0x0000003c8c10723c */ /* 0x040fec0000001810 */
[----:B------:R-:W-:Y:S01]  /*a510*/  HMMA.16816.F32 R12, R140, R62, R12 ;  /* 0x0000003e8c0c723c */ /* 0x000fe2000000180c */
[----:B------:R-:W4:Y:S05]  /*a520*/  LDSM.16.M88.4 R60, [R208+0x5000] ;  /* 0x00500000d03c783b */ /* 0x000f2a0000000200 */
[----:B-----5:R-:W-:Y:S06]  /*a530*/  HMMA.16816.F32 R40, R168, R136, R40 ;  /* 0x00000088a828723c */ /* 0x020fec0000001828 */
[C---:B------:R-:W-:Y:S06]  /*a540*/  HMMA.16816.F32 R24, R140.reuse, R64, R24 ;  /* 0x000000408c18723c */ /* 0x040fec0000001818 */
[C---:B------:R-:W-:Y:S01]  /*a550*/  HMMA.16816.F32 R20, R140.reuse, R66, R20 ;  /* 0x000000428c14723c */ /* 0x040fe20000001814 */
[----:B------:R-:W-:Y:S05]  /*a560*/  LDSM.16.M88.4 R64, [R208+0x7000] ;  /* 0x00700000d040783b */ /* 0x000fea0000000200 */
[C---:B------:R-:W-:Y:S06]  /*a570*/  HMMA.16816.F32 R8, R140.reuse, R56, R8 ;  /* 0x000000388c08723c */ /* 0x040fec0000001808 */
[----:B------:R-:W-:Y:S01]  /*a580*/  HMMA.16816.F32 R4, R140, R58, R4 ;  /* 0x0000003a8c04723c */ /* 0x000fe20000001804 */
[----:B------:R-:W-:Y:S05]  /*a590*/  LDSM.16.M88.4 R56, [R208+0x5800] ;  /* 0x00580000d038783b */ /* 0x000fea0000000200 */
[C---:B--2---:R-:W-:Y:S06]  /*a5a0*/  HMMA.16816.F32 R32, R168.reuse, R132, R32 ;  /* 0x00000084a820723c */ /* 0x044fec0000001820 */
[C---:B------:R-:W-:Y:S01]  /*a5b0*/  HMMA.16816.F32 R140, R168.reuse, R134, R28 ;  /* 0x00000086a88c723c */ /* 0x040fe2000000181c */
[----:B------:R-:W-:Y:S04]  /*a5c0*/  LDSM.16.M88.4 R132, [R206+0x2000] ;  /* 0x00200000ce84783b */ /* 0x000fe80000000200 */
[----:B------:R-:W2:Y:S01]  /*a5d0*/  LDSM.16.M88.4 R28, [R205+0x4000] ;  /* 0x00400000cd1c783b */ /* 0x000ea20000000200 */
[----:B------:R-:W-:Y:S03]  /*a5e0*/  HMMA.16816.F32 R36, R168, R138, R36 ;  /* 0x0000008aa824723c */ /* 0x000fe60000001824 */
[----:B------:R-:W-:Y:S03]  /*a5f0*/  LDSM.16.M88.4 R136, [R208+0x6800] ;  /* 0x00680000d088783b */ /* 0x000fe60000000200 */
[----:B-1----:R-:W-:Y:S06]  /*a600*/  HMMA.16816.F32 R40, R52, R48, R40 ;  /* 0x000000303428723c */ /* 0x002fec0000001828 */
[C---:B---3--:R-:W-:Y:S06]  /*a610*/  HMMA.16816.F32 R8, R168.reuse, R44, R8 ;  /* 0x0000002ca808723c */ /* 0x048fec0000001808 */
[----:B------:R-:W-:Y:S01]  /*a620*/  HMMA.16816.F32 R4, R168, R46, R4 ;  /* 0x0000002ea804723c */ /* 0x000fe20000001804 */
[----:B------:R-:W1:Y:S05]  /*a630*/  LDSM.16.M88.4 R44, [R205+0x4800] ;  /* 0x00480000cd2c783b */ /* 0x000e6a0000000200 */
[----:B------:R-:W-:Y:S01]  /*a640*/  HMMA.16816.F32 R36, R52, R50, R36 ;  /* 0x000000323424723c */ /* 0x000fe20000001824 */
[----:B------:R-:W-:Y:S05]  /*a650*/  LDSM.16.M88.4 R48, [R203+0x9000] ;  /* 0x00900000cb30783b */ /* 0x000fea0000000200 */
[C---:B----4-:R-:W-:Y:S06]  /*a660*/  HMMA.16816.F32 R24, R168.reuse, R60, R24 ;  /* 0x0000003ca818723c */ /* 0x050fec0000001818 */
[----:B------:R-:W-:Y:S01]  /*a670*/  HMMA.16816.F32 R20, R168, R62, R20 ;  /* 0x0000003ea814723c */ /* 0x000fe20000001814 */
[----:B------:R-:W3:Y:S05]  /*a680*/  LDSM.16.M88.4 R60, [R208+0x7800] ;  /* 0x00780000d03c783b */ /* 0x000eea0000000200 */
[----:B--2---:R-:W-:Y:S06]  /*a690*/  HMMA.16816.F32 R40, R132, R28, R40 ;  /* 0x0000001c8428723c */ /* 0x004fec0000001828 */
[----:B------:R-:W-:Y:S06]  /*a6a0*/  HMMA.16816.F32 R32, R52, R172, R32 ;  /* 0x000000ac3420723c */ /* 0x000fec0000001820 */
[----:B------:R-:W-:Y:S01]  /*a6b0*/  HMMA.16816.F32 R36, R132, R30, R36 ;  /* 0x0000001e8424723c */ /* 0x000fe20000001824 */
[----:B------:R-:W2:Y:S05]  /*a6c0*/  LDSM.16.M88.4 R28, [R205+0x5000] ;  /* 0x00500000cd1c783b */ /* 0x000eaa0000000200 */
[C---:B------:R-:W-:Y:S06]  /*a6d0*/  HMMA.16816.F32 R156, R168.reuse, R64, R156 ;  /* 0x00000040a89c723c */ /* 0x040fec000000189c */
[----:B------:R-:W-:Y:S01]  /*a6e0*/  HMMA.16816.F32 R16, R168, R56, R16 ;  /* 0x00000038a810723c */ /* 0x000fe20000001810 */
[----:B------:R-:W-:-:S05]  /*a6f0*/  IMAD R65, R218, 0x80, R229 ;  /* 0x00000080da417824 */ /* 0x000fca00078e02e5 */
[----:B------:R-:W-:Y:S01]  /*a700*/  HMMA.16816.F32 R140, R52, R174, R140 ;  /* 0x000000ae348c723c */ /* 0x000fe2000000188c */
[----:B------:R-:W-:-:S05]  /*a710*/  VIADD R57, R65, 0x1 ;  /* 0x0000000141397836 */ /* 0x000fca0000000000 */
[----:B------:R-:W-:Y:S01]  /*a720*/  I2FP.F32.S32 R56, R57 ;  /* 0x0000003900387245 */ /* 0x000fe20000201400 */
[----:B------:R-:W-:Y:S01]  /*a730*/  HMMA.16816.F32 R12, R168, R58, R12 ;  /* 0x0000003aa80c723c */ /* 0x000fe2000000180c */
[C---:B------:R-:W-:Y:S02]  /*a740*/  ISETP.GE.AND P4, PT, R57.reuse, R193, PT ;  /* 0x000000c13900720c */ /* 0x040fe40003f86270 */
[----:B------:R-:W-:Y:S01]  /*a750*/  ISETP.GE.AND P5, PT, R57, R192, PT ;  /* 0x000000c03900720c */ /* 0x000fe20003fa6270 */
[----:B------:R-:W-:Y:S02]  /*a760*/  FFMA.FTZ R41, R3, R56, R41 ;  /* 0x0000003803297223 */ /* 0x000fe40000010029 */
[----:B-1----:R-:W-:Y:S01]  /*a770*/  HMMA.16816.F32 R32, R132, R44, R32 ;  /* 0x0000002c8420723c */ /* 0x002fe20000001820 */
[----:B------:R-:W-:-:S05]  /*a780*/  VIADD R58, R65, 0x8 ;  /* 0x00000008413a7836 */ /* 0x000fca0000000000 */
[C---:B------:R-:W-:Y:S01]  /*a790*/  ISETP.GE.AND P6, PT, R58.reuse, R193, PT ;  /* 0x000000c13a00720c */ /* 0x040fe20003fc6270 */
[----:B---3--:R-:W-:Y:S01]  /*a7a0*/  HMMA.16816.F32 R148, R168, R60, R148 ;  /* 0x0000003ca894723c */ /* 0x008fe20000001894 */
[----:B------:R-:W-:Y:S02]  /*a7b0*/  I2FP.F32.S32 R45, R58 ;  /* 0x0000003a002d7245 */ /* 0x000fe40000201400 */
[----:B------:R-:W-:Y:S01]  /*a7c0*/  FSEL R44, R41, -INF , !P4 ;  /* 0xff800000292c7808 */ /* 0x000fe20006000000 */
[C---:B------:R-:W-:Y:S01]  /*a7d0*/  FFMA.FTZ R41, R3.reuse, R56, R43 ;  /* 0x0000003803297223 */ /* 0x040fe2000001002b */
[----:B------:R-:W-:Y:S01]  /*a7e0*/  ISETP.GE.AND P4, PT, R58, R192, PT ;  /* 0x000000c03a00720c */ /* 0x000fe20003f86270 */
[-C--:B------:R-:W-:Y:S01]  /*a7f0*/  FFMA.FTZ R36, R3, R45.reuse, R36 ;  /* 0x0000002d03247223 */ /* 0x080fe20000010024 */
[----:B------:R-:W1:Y:S01]  /*a800*/  LDSM.16.M88.4 R56, [R203+0x9800] ;  /* 0x00980000cb38783b */ /* 0x000e620000000200 */
[----:B------:R-:W-:Y:S01]  /*a810*/  VIADD R60, R65, 0x9 ;  /* 0x00000009413c7836 */ /* 0x000fe20000000000 */
[----:B------:R-:W-:Y:S01]  /*a820*/  HMMA.16816.F32 R24, R52, R48, R24 ;  /* 0x000000303418723c */ /* 0x000fe20000001818 */
[----:B------:R-:W-:Y:S01]  /*a830*/  FSEL R41, R41, -INF , !P5 ;  /* 0xff80000029297808 */ /* 0x000fe20006800000 */
[----:B------:R-:W-:Y:S01]  /*a840*/  FFMA.FTZ R38, R3, R45, R38 ;  /* 0x0000002d03267223 */ /* 0x000fe20000010026 */
[----:B------:R-:W-:Y:S01]  /*a850*/  FSEL R43, R36, -INF , !P6 ;  /* 0xff800000242b7808 */ /* 0x000fe20007000000 */
[----:B------:R-:W-:Y:S01]  /*a860*/  VIADD R36, R65, 0x10 ;  /* 0x0000001041247836 */ /* 0x000fe20000000000 */
[----:B------:R-:W-:Y:S01]  /*a870*/  ISETP.GE.AND P5, PT, R60, R193, PT ;  /* 0x000000c13c00720c */ /* 0x000fe20003fa6270 */
[----:B------:R-:W-:Y:S01]  /*a880*/  HMMA.16816.F32 R140, R132, R46, R140 ;  /* 0x0000002e848c723c */ /* 0x000fe2000000188c */
[----:B------:R-:W-:-:S02]  /*a890*/  I2FP.F32.S32 R48, R60 ;  /* 0x0000003c00307245 */ /* 0x000fc40000201400 */
[----:B------:R-:W-:Y:S02]  /*a8a0*/  I2FP.F32.S32 R61, R36 ;  /* 0x00000024003d7245 */ /* 0x000fe40000201400 */
[----:B------:R-:W-:Y:S01]  /*a8b0*/  FSEL R49, R38, -INF , !P4 ;  /* 0xff80000026317808 */ /* 0x000fe20006000000 */
[CC--:B------:R-:W-:Y:S01]  /*a8c0*/  FFMA.FTZ R37, R3.reuse, R48.reuse, R37 ;  /* 0x0000003003257223 */ /* 0x0c0fe20000010025 */
[C---:B------:R-:W-:Y:S01]  /*a8d0*/  HMMA.16816.F32 R164, R168.reuse, R136, R164 ;  /* 0x00000088a8a4723c */ /* 0x040fe200000018a4 */
[----:B------:R-:W-:Y:S01]  /*a8e0*/  FFMA.FTZ R39, R3, R48, R39 ;  /* 0x0000003003277223 */ /* 0x000fe20000010027 */
[C---:B------:R-:W-:Y:S02]  /*a8f0*/  ISETP.GE.AND P4, PT, R36.reuse, R193, PT ;  /* 0x000000c12400720c */ /* 0x040fe40003f86270 */
[----:B------:R-:W-:Y:S02]  /*a900*/  FSEL R175, R37, -INF , !P5 ;  /* 0xff80000025af7808 */ /* 0x000fe40006800000 */
[----:B------:R-:W-:Y:S01]  /*a910*/  HMMA.16816.F32 R160, R168, R138, R160 ;  /* 0x0000008aa8a0723c */ /* 0x000fe200000018a0 */
[-C--:B------:R-:W-:Y:S01]  /*a920*/  ISETP.GE.AND P5, PT, R36, R192.reuse, PT ;  /* 0x000000c02400720c */ /* 0x080fe20003fa6270 */
[----:B------:R-:W-:Y:S01]  /*a930*/  VIADD R36, R65, 0x11 ;  /* 0x0000001141247836 */ /* 0x000fe20000000000 */
[----:B------:R-:W-:-:S03]  /*a940*/  ISETP.GE.AND P6, PT, R60, R192, PT ;  /* 0x000000c03c00720c */ /* 0x000fc60003fc6270 */
[----:B------:R-:W-:Y:S01]  /*a950*/  HMMA.16816.F32 R152, R168, R66, R152 ;  /* 0x00000042a898723c */ /* 0x000fe20000001898 */
[----:B------:R-:W-:Y:S02]  /*a960*/  FSEL R173, R39, -INF , !P6 ;  /* 0xff80000027ad7808 */ /* 0x000fe40007000000 */
[----:B------:R-:W-:-:S03]  /*a970*/  ISETP.GE.AND P6, PT, R36, R193, PT ;  /* 0x000000c12400720c */ /* 0x000fc60003fc6270 */
[----:B------:R-:W-:Y:S06]  /*a980*/  HMMA.16816.F32 R144, R168, R62, R144 ;  /* 0x0000003ea890723c */ /* 0x000fec0000001890 */
[----:B------:R-:W-:Y:S01]  /*a990*/  HMMA.16816.F32 R20, R52, R50, R20 ;  /* 0x000000323414723c */ /* 0x000fe20000001814 */
[CC--:B------:R-:W-:Y:S01]  /*a9a0*/  FFMA.FTZ R171, R3.reuse, R61.reuse, R32 ;  /* 0x0000003d03ab7223 */ /* 0x0c0fe20000010020 */
[----:B------:R-:W-:Y:S01]  /*a9b0*/  I2FP.F32.S32 R32, R36 ;  /* 0x0000002400207245 */ /* 0x000fe20000201400 */
[----:B------:R-:W-:Y:S01]  /*a9c0*/  FFMA.FTZ R61, R3, R61, R34 ;  /* 0x0000003d033d7223 */ /* 0x000fe20000010022 */
[----:B------:R-:W-:-:S02]  /*a9d0*/  VIADD R34, R65, 0x18 ;  /* 0x0000001841227836 */ /* 0x000fc40000000000 */
[----:B------:R-:W-:Y:S01]  /*a9e0*/  FSEL R171, R171, -INF , !P4 ;  /* 0xff800000abab7808 */ /* 0x000fe20006000000 */
[----:B------:R-:W-:Y:S01]  /*a9f0*/  FFMA.FTZ R33, R3, R32, R33 ;  /* 0x0000002003217223 */ /* 0x000fe20000010021 */
[----:B------:R-:W-:Y:S01]  /*aa00*/  ISETP.GE.AND P4, PT, R36, R192, PT ;  /* 0x000000c02400720c */ /* 0x000fe20003f86270 */
[----:B--2---:R-:W-:Y:S01]  /*aa10*/  HMMA.16816.F32 R24, R132, R28, R24 ;  /* 0x0000001c8418723c */ /* 0x004fe20000001818 */
[----:B------:R-:W2:Y:S01]  /*aa20*/  LDSM.16.M88.4 R36, [R205+0x5800] ;  /* 0x00580000cd24783b */ /* 0x000ea20000000200 */
[----:B------:R-:W-:Y:S01]  /*aa30*/  FSEL R61, R61, -INF , !P5 ;  /* 0xff8000003d3d7808 */ /* 0x000fe20006800000 */
[----:B------:R-:W-:Y:S01]  /*aa40*/  FFMA.FTZ R67, R3, R32, R35 ;  /* 0x0000002003437223 */ /* 0x000fe20000010023 */
[----:B------:R-:W-:Y:S02]  /*aa50*/  FSEL R48, R33, -INF , !P6 ;  /* 0xff80000021307808 */ /* 0x000fe40007000000 */
[C---:B------:R-:W-:Y:S01]  /*aa60*/  ISETP.GE.AND P5, PT, R34.reuse, R193, PT ;  /* 0x000000c12200720c */ /* 0x040fe20003fa6270 */
[----:B------:R-:W-:Y:S01]  /*aa70*/  VIADD R28, R65, 0x19 ;  /* 0x00000019411c7836 */ /* 0x000fe20000000000 */
[----:B------:R-:W-:Y:S01]  /*aa80*/  I2FP.F32.S32 R29, R34 ;  /* 0x00000022001d7245 */ /* 0x000fe20000201400 */
[----:B-1----:R-:W-:Y:S01]  /*aa90*/  HMMA.16816.F32 R16, R52, R56, R16 ;  /* 0x000000383410723c */ /* 0x002fe20000001810 */
[----:B------:R-:W-:-:S02]  /*aaa0*/  ISETP.GE.AND P6, PT, R34, R192, PT ;  /* 0x000000c02200720c */ /* 0x000fc40003fc6270 */
[----:B------:R-:W1:Y:S01]  /*aab0*/  LDSM.16.M88.4 R32, [R203+0xa000] ;  /* 0x00a00000cb20783b */ /* 0x000e620000000200 */
[CC--:B------:R-:W-:Y:S01]  /*aac0*/  FFMA.FTZ R140, R3.reuse, R29.reuse, R140 ;  /* 0x0000001d038c7223 */ /* 0x0c0fe2000001008c */
[----:B------:R-:W-:Y:S01]  /*aad0*/  I2FP.F32.S32 R46, R28 ;  /* 0x0000001c002e7245 */ /* 0x000fe20000201400 */
[----:B------:R-:W-:Y:S01]  /*aae0*/  FFMA.FTZ R60, R3, R29, R142 ;  /* 0x0000001d033c7223 */ /* 0x000fe2000001008e */
[----:B------:R-:W-:Y:S01]  /*aaf0*/  FSEL R67, R67, -INF , !P4 ;  /* 0xff80000043437808 */ /* 0x000fe20006000000 */
[----:B------:R-:W-:Y:S01]  /*ab00*/  HMMA.16816.F32 R20, R132, R30, R20 ;  /* 0x0000001e8414723c */ /* 0x000fe20000001814 */
[----:B------:R-:W-:Y:S01]  /*ab10*/  FSEL R169, R140, -INF , !P5 ;  /* 0xff8000008ca97808 */ /* 0x000fe20006800000 */
[CC--:B------:R-:W-:Y:S01]  /*ab20*/  FFMA.FTZ R137, R3.reuse, R46.reuse, R141 ;  /* 0x0000002e03897223 */ /* 0x0c0fe2000001008d */
[C---:B------:R-:W-:Y:S01]  /*ab30*/  ISETP.GE.AND P4, PT, R28.reuse, R193, PT ;  /* 0x000000c11c00720c */ /* 0x040fe20003f86270 */
[----:B------:R-:W-:Y:S01]  /*ab40*/  FFMA.FTZ R143, R3, R46, R143 ;  /* 0x0000002e038f7223 */ /* 0x000fe2000001008f */
[----:B------:R-:W-:Y:S01]  /*ab50*/  ISETP.GE.AND P5, PT, R28, R192, PT ;  /* 0x000000c01c00720c */ /* 0x000fe20003fa6270 */
[----:B------:R-:W-:Y:S01]  /*ab60*/  VIADD R28, R65, 0x20 ;  /* 0x00000020411c7836 */ /* 0x000fe20000000000 */
[----:B------:R-:W-:Y:S01]  /*ab70*/  FSEL R60, R60, -INF , !P6 ;  /* 0xff8000003c3c7808 */ /* 0x000fe20007000000 */
[----:B------:R-:W-:Y:S01]  /*ab80*/  HMMA.16816.F32 R12, R52, R58, R12 ;  /* 0x0000003a340c723c */ /* 0x000fe2000000180c */
[----:B------:R-:W-:-:S02]  /*ab90*/  FSEL R137, R137, -INF , !P4 ;  /* 0xff80000089897808 */ /* 0x000fc40006000000 */
[----:B------:R-:W-:Y:S02]  /*aba0*/  I2FP.F32.S32 R29, R28 ;  /* 0x0000001c001d7245 */ /* 0x000fe40000201400 */
[C---:B------:R-:W-:Y:S02]  /*abb0*/  ISETP.GE.AND P6, PT, R28.reuse, R193, PT ;  /* 0x000000c11c00720c */ /* 0x040fe40003fc6270 */
[----:B------:R-:W-:Y:S01]  /*abc0*/  ISETP.GE.AND P4, PT, R28, R192, PT ;  /* 0x000000c01c00720c */ /* 0x000fe20003f86270 */
[----:B------:R-:W-:Y:S02]  /*abd0*/  VIADD R28, R65, 0x21 ;  /* 0x00000021411c7836 */ /* 0x000fe40000000000 */
[-C--:B------:R-:W-:Y:S01]  /*abe0*/  FFMA.FTZ R24, R3, R29.reuse, R24 ;  /* 0x0000001d03187223 */ /* 0x080fe20000010018 */
[----:B------:R-:W-:Y:S01]  /*abf0*/  FSEL R59, R143, -INF , !P5 ;  /* 0xff8000008f3b7808 */ /* 0x000fe20006800000 */
[----:B------:R-:W-:Y:S01]  /*ac00*/  FFMA.FTZ R26, R3, R29, R26 ;  /* 0x0000001d031a7223 */ /* 0x000fe2000001001a */
[----:B------:R-:W-:-:S02]  /*ac10*/  I2FP.F32.S32 R46, R28 ;  /* 0x0000001c002e7245 */ /* 0x000fc40000201400 */
[----:B------:R-:W-:Y:S01]  /*ac20*/  FSEL R66, R24, -INF , !P6 ;  /* 0xff80000018427808 */ /* 0x000fe20007000000 */
[----:B------:R-:W-:Y:S01]  /*ac30*/  VIADD R24, R65, 0x28 ;  /* 0x0000002841187836 */ /* 0x000fe20000000000 */
[CC--:B------:R-:W-:Y:S01]  /*ac40*/  ISETP.GE.AND P5, PT, R28.reuse, R193.reuse, PT ;  /* 0x000000c11c00720c */ /* 0x0c0fe20003fa6270 */
[C---:B------:R-:W-:Y:S01]  /*ac50*/  FFMA.FTZ R25, R3.reuse, R46, R25 ;  /* 0x0000002e03197223 */ /* 0x040fe20000010019 */
[----:B------:R-:W-:Y:S01]  /*ac60*/  ISETP.GE.AND P6, PT, R28, R192, PT ;  /* 0x000000c01c00720c */ /* 0x000fe20003fc6270 */
[----:B--2---:R-:W-:Y:S01]  /*ac70*/  HMMA.16816.F32 R16, R132, R36, R16 ;  /* 0x000000248410723c */ /* 0x004fe20000001810 */
[----:B------:R-:W2:Y:S01]  /*ac80*/  LDSM.16.M88.4 R28, [R205+0x6000] ;  /* 0x00600000cd1c783b */ /* 0x000ea20000000200 */
[----:B------:R-:W-:Y:S01]  /*ac90*/  FSEL R138, R26, -INF , !P4 ;  /* 0xff8000001a8a7808 */ /* 0x000fe20006000000 */
[----:B------:R-:W-:Y:S01]  /*aca0*/  FFMA.FTZ R46, R3, R46, R27 ;  /* 0x0000002e032e7223 */ /* 0x000fe2000001001b */
[C---:B------:R-:W-:Y:S02]  /*acb0*/  ISETP.GE.AND P4, PT, R24.reuse, R193, PT ;  /* 0x000000c11800720c */ /* 0x040fe40003f86270 */
[----:B------:R-:W-:Y:S01]  /*acc0*/  I2FP.F32.S32 R45, R24 ;  /* 0x00000018002d7245 */ /* 0x000fe20000201400 */
[----:B------:R-:W-:Y:S01]  /*acd0*/  VIADD R36, R65, 0x29 ;  /* 0x0000002941247836 */ /* 0x000fe20000000000 */
[----:B------:R-:W-:Y:S01]  /*ace0*/  FSEL R37, R25, -INF , !P5 ;  /* 0xff80000019257808 */ /* 0x000fe20006800000 */
[----:B-1----:R-:W-:Y:S01]  /*acf0*/  HMMA.16816.F32 R8, R52, R32, R8 ;  /* 0x000000203408723c */ /* 0x002fe20000001808 */
[----:B------:R-:W-:Y:S01]  /*ad00*/  ISETP.GE.AND P5, PT, R24, R192, PT ;  /* 0x000000c01800720c */ /* 0x000fe20003fa6270 */
[CC--:B------:R-:W-:Y:S01]  /*ad10*/  FFMA.FTZ R20, R3.reuse, R45.reuse, R20 ;  /* 0x0000002d03147223 */ /* 0x0c0fe20000010014 */
[----:B------:R-:W1:Y:S01]  /*ad20*/  LDSM.16.M88.4 R24, [R203+0xa800] ;  /* 0x00a80000cb18783b */ /* 0x000e620000000200 */
[----:B------:R-:W-:-:S02]  /*ad30*/  FFMA.FTZ R22, R3, R45, R22 ;  /* 0x0000002d03167223 */ /* 0x000fc40000010016 */
[----:B------:R-:W-:Y:S01]  /*ad40*/  HMMA.16816.F32 R12, R132, R38, R12 ;  /* 0x00000026840c723c */ /* 0x000fe2000000180c */
[----:B------:R-:W-:Y:S02]  /*ad50*/  FSEL R32, R46, -INF , !P6 ;  /* 0xff8000002e207808 */ /* 0x000fe40007000000 */
[----:B------:R-:W-:Y:S02]  /*ad60*/  I2FP.F32.S32 R46, R36 ;  /* 0x00000024002e7245 */ /* 0x000fe40000201400 */
[----:B------:R-:W-:Y:S01]  /*ad70*/  FSEL R33, R20, -INF , !P4 ;  /* 0xff80000014217808 */ /* 0x000fe20006000000 */
[----:B------:R-:W-:Y:S01]  /*ad80*/  VIADD R20, R65, 0x30 ;  /* 0x0000003041147836 */ /* 0x000fe20000000000 */
[C---:B------:R-:W-:Y:S01]  /*ad90*/  ISETP.GE.AND P6, PT, R36.reuse, R193, PT ;  /* 0x000000c12400720c */ /* 0x040fe20003fc6270 */
[C---:B------:R-:W-:Y:S01]  /*ada0*/  FFMA.FTZ R23, R3.reuse, R46, R23 ;  /* 0x0000002e03177223 */ /* 0x040fe20000010017 */
[----:B------:R-:W-:Y:S01]  /*adb0*/  ISETP.GE.AND P4, PT, R36, R192, PT ;  /* 0x000000c02400720c */ /* 0x000fe20003f86270 */
[----:B------:R-:W-:Y:S01]  /*adc0*/  FFMA.FTZ R36, R3, R46, R21 ;  /* 0x0000002e03247223 */ /* 0x000fe20000010015 */
[----:B------:R-:W-:Y:S01]  /*add0*/  I2FP.F32.S32 R21, R20 ;  /* 0x0000001400157245 */ /* 0x000fe20000201400 */
[----:B------:R-:W-:Y:S01]  /*ade0*/  HMMA.16816.F32 R4, R52, R34, R4 ;  /* 0x000000223404723c */ /* 0x000fe20000001804 */
[----:B------:R-:W-:-:S02]  /*adf0*/  FSEL R140, R22, -INF , !P5 ;  /* 0xff800000168c7808 */ /* 0x000fc40006800000 */
[----:B------:R-:W-:Y:S01]  /*ae00*/  FSEL R36, R36, -INF , !P6 ;  /* 0xff80000024247808 */ /* 0x000fe20007000000 */
[C---:B------:R-:W-:Y:S01]  /*ae10*/  FFMA.FTZ R16, R3.reuse, R21, R16 ;  /* 0x0000001503107223 */ /* 0x040fe20000010010 */
[C---:B------:R-:W-:Y:S01]  /*ae20*/  ISETP.GE.AND P5, PT, R20.reuse, R193, PT ;  /* 0x000000c11400720c */ /* 0x040fe20003fa6270 */
[----:B------:R-:W-:Y:S01]  /*ae30*/  FFMA.FTZ R18, R3, R21, R18 ;  /* 0x0000001503127223 */ /* 0x000fe20000010012 */
[----:B------:R-:W-:Y:S01]  /*ae40*/  ISETP.GE.AND P6, PT, R20, R192, PT ;  /* 0x000000c01400720c */ /* 0x000fe20003fc6270 */
[----:B------:R-:W-:Y:S01]  /*ae50*/  VIADD R20, R65, 0x31 ;  /* 0x0000003141147836 */ /* 0x000fe20000000000 */
[----:B------:R-:W-:Y:S02]  /*ae60*/  FSEL R139, R23, -INF , !P4 ;  /* 0xff800000178b7808 */ /* 0x000fe40006000000 */
[----:B------:R-:W-:Y:S01]  /*ae70*/  FSEL R246, R16, -INF , !P5 ;  /* 0xff80000010f67808 */ /* 0x000fe20006800000 */
[----:B------:R-:W-:Y:S01]  /*ae80*/  VIADD R16, R65, 0x38 ;  /* 0x0000003841107836 */ /* 0x000fe20000000000 */
[----:B------:R-:W-:Y:S01]  /*ae90*/  ISETP.GE.AND P4, PT, R20, R193, PT ;  /* 0x000000c11400720c */ /* 0x000fe20003f86270 */
[----:B--2---:R-:W-:Y:S01]  /*aea0*/  HMMA.16816.F32 R8, R132, R28, R8 ;  /* 0x0000001c8408723c */ /* 0x004fe20000001808 */
[----:B------:R-:W-:-:S02]  /*aeb0*/  I2FP.F32.S32 R244, R20 ;  /* 0x0000001400f47245 */ /* 0x000fc40000201400 */
[----:B------:R-:W-:Y:S02]  /*aec0*/  ISETP.GE.AND P5, PT, R20, R192, PT ;  /* 0x000000c01400720c */ /* 0x000fe40003fa6270 */
[----:B------:R-:W2:Y:S01]  /*aed0*/  LDSM.16.M88.4 R20, [R205+0x6800] ;  /* 0x00680000cd14783b */ /* 0x000ea20000000200 */
[----:B------:R-:W-:Y:S01]  /*aee0*/  FFMA.FTZ R17, R3, R244, R17 ;  /* 0x000000f403117223 */ /* 0x000fe20000010011 */
[----:B------:R-:W-:Y:S01]  /*aef0*/  I2FP.F32.S32 R29, R16 ;  /* 0x00000010001d7245 */ /* 0x000fe20000201400 */
[----:B------:R-:W-:Y:S01]  /*af00*/  VIADD R28, R65, 0x39 ;  /* 0x00000039411c7836 */ /* 0x000fe20000000000 */
[----:B------:R-:W-:Y:S01]  /*af10*/  FSEL R242, R18, -INF , !P6 ;  /* 0xff80000012f27808 */ /* 0x000fe20007000000 */
[----:B------:R-:W-:Y:S01]  /*af20*/  FFMA.FTZ R244, R3, R244, R19 ;  /* 0x000000f403f47223 */ /* 0x000fe20000010013 */
[----:B------:R-:W-:Y:S01]  /*af30*/  FSEL R250, R17, -INF , !P4 ;  /* 0xff80000011fa7808 */ /* 0x000fe20006000000 */
[C---:B------:R-:W-:Y:S01]  /*af40*/  FFMA.FTZ R12, R3.reuse, R29, R12 ;  /* 0x0000001d030c7223 */ /* 0x040fe2000001000c */
[C---:B------:R-:W-:Y:S01]  /*af50*/  ISETP.GE.AND P6, PT, R16.reuse, R193, PT ;  /* 0x000000c11000720c */ /* 0x040fe20003fc6270 */
[----:B-1----:R-:W-:Y:S01]  /*af60*/  HMMA.16816.F32 R164, R52, R24, R164 ;  /* 0x0000001834a4723c */ /* 0x002fe200000018a4 */
[----:B------:R-:W-:Y:S01]  /*af70*/  ISETP.GE.AND P4, PT, R16, R192, PT ;  /* 0x000000c01000720c */ /* 0x000fe20003f86270 */
[----:B------:R-:W-:Y:S01]  /*af80*/  FFMA.FTZ R14, R3, R29, R14 ;  /* 0x0000001d030e7223 */ /* 0x000fe2000001000e */
[----:B------:R-:W1:Y:S01]  /*af90*/  LDSM.16.M88.4 R16, [R203+0xb000] ;  /* 0x00b00000cb10783b */ /* 0x000e620000000200 */
[----:B------:R-:W-:Y:S01]  /*afa0*/  FSEL R248, R12, -INF , !P6 ;  /* 0xff8000000cf87808 */ /* 0x000fe20007000000 */
[----:B------:R-:W-:Y:S01]  /*afb0*/  VIADD R12, R65, 0x40 ;  /* 0x00000040410c7836 */ /* 0x000fe20000000000 */
[----:B------:R-:W-:Y:S01]  /*afc0*/  FSEL R244, R244, -INF , !P5 ;  /* 0xff800000f4f47808 */ /* 0x000fe20006800000 */
[----:B------:R-:W-:Y:S01]  /*afd0*/  HMMA.16816.F32 R4, R132, R30, R4 ;  /* 0x0000001e8404723c */ /* 0x000fe20000001804 */
[----:B------:R-:W-:-:S02]  /*afe0*/  I2FP.F32.S32 R24, R28 ;  /* 0x0000001c00187245 */ /* 0x000fc40000201400 */
[-C--:B------:R-:W-:Y:S02]  /*aff0*/  ISETP.GE.AND P5, PT, R28, R193.reuse, PT ;  /* 0x000000c11c00720c */ /* 0x080fe40003fa6270 */
[----:B------:R-:W-:Y:S01]  /*b000*/  FSEL R240, R14, -INF , !P4 ;  /* 0xff8000000ef07808 */ /* 0x000fe20006000000 */
[C---:B------:R-:W-:Y:S01]  /*b010*/  FFMA.FTZ R252, R3.reuse, R24, R13 ;  /* 0x0000001803fc7223 */ /* 0x040fe2000001000d */
[----:B------:R-:W-:Y:S01]  /*b020*/  I2FP.F32.S32 R13, R12 ;  /* 0x0000000c000d7245 */ /* 0x000fe20000201400 */
[C---:B------:R-:W-:Y:S01]  /*b030*/  FFMA.FTZ R15, R3.reuse, R24, R15 ;  /* 0x00000018030f7223 */ /* 0x040fe2000001000f */
[----:B------:R-:W-:Y:S01]  /*b040*/  ISETP.GE.AND P4, PT, R12, R193, PT ;  /* 0x000000c10c00720c */ /* 0x000fe20003f86270 */
[----:B------:R-:W-:Y:S01]  /*b050*/  HMMA.16816.F32 R160, R52, R26, R160 ;  /* 0x0000001a34a0723c */ /* 0x000fe200000018a0 */
[----:B------:R-:W-:Y:S01]  /*b060*/  FSEL R252, R252, -INF , !P5 ;  /* 0xff800000fcfc7808 */ /* 0x000fe20006800000 */
[-C--:B------:R-:W-:Y:S01]  /*b070*/  FFMA.FTZ R8, R3, R13.reuse, R8 ;  /* 0x0000000d03087223 */ /* 0x080fe20000010008 */
[-C--:B------:R-:W-:Y:S01]  /*b080*/  ISETP.GE.AND P5, PT, R12, R192.reuse, PT ;  /* 0x000000c00c00720c */ /* 0x080fe20003fa6270 */
[----:B------:R-:W-:Y:S01]  /*b090*/  VIADD R12, R65, 0x41 ;  /* 0x00000041410c7836 */ /* 0x000fe20000000000 */
[----:B------:R-:W-:Y:S01]  /*b0a0*/  ISETP.GE.AND P6, PT, R28, R192, PT ;  /* 0x000000c01c00720c */ /* 0x000fe20003fc6270 */
[----:B------:R-:W-:Y:S01]  /*b0b0*/  FFMA.FTZ R10, R3, R13, R10 ;  /* 0x0000000d030a7223 */ /* 0x000fe2000001000a */
[----:B------:R-:W-:Y:S01]  /*b0c0*/  FSEL R230, R8, -INF , !P4 ;  /* 0xff80000008e67808 */ /* 0x000fe20006000000 */
[----:B------:R-:W-:Y:S01]  /*b0d0*/  VIADD R8, R65, 0x48 ;  /* 0x0000004841087836 */ /* 0x000fe20000000000 */
[----:B------:R-:W-:-:S02]  /*b0e0*/  I2FP.F32.S32 R182, R12 ;  /* 0x0000000c00b67245 */ /* 0x000fc40000201400 */
[----:B------:R-:W-:Y:S02]  /*b0f0*/  FSEL R238, R15, -INF , !P6 ;  /* 0xff8000000fee7808 */ /* 0x000fe40007000000 */
[CC--:B------:R-:W-:Y:S01]  /*b100*/  ISETP.GE.AND P6, PT, R12.reuse, R193.reuse, PT ;  /* 0x000000c10c00720c */ /* 0x0c0fe20003fc6270 */
[C---:B------:R-:W-:Y:S01]  /*b110*/  FFMA.FTZ R9, R3.reuse, R182, R9 ;  /* 0x000000b603097223 */ /* 0x040fe20000010009 */
[----:B------:R-:W-:Y:S01]  /*b120*/  ISETP.GE.AND P4, PT, R12, R192, PT ;  /* 0x000000c00c00720c */ /* 0x000fe20003f86270 */
[C---:B--2---:R-:W-:Y:S01]  /*b130*/  HMMA.16816.F32 R164, R132.reuse, R20, R164 ;  /* 0x0000001484a4723c */ /* 0x044fe200000018a4 */
[----:B------:R-:W2:Y:S01]  /*b140*/  LDSM.16.M88.4 R12, [R205+0x7000] ;  /* 0x00700000cd0c783b */ /* 0x000ea20000000200 */
[----:B------:R-:W-:Y:S01]  /*b150*/  FSEL R178, R10, -INF , !P5 ;  /* 0xff8000000ab27808 */ /* 0x000fe20006800000 */
[----:B------:R-:W-:Y:S01]  /*b160*/  FFMA.FTZ R182, R3, R182, R11 ;  /* 0x000000b603b67223 */ /* 0x000fe2000001000b */
[----:B------:R-:W-:Y:S02]  /*b170*/  FSEL R228, R9, -INF , !P6 ;  /* 0xff80000009e47808 */ /* 0x000fe40007000000 */
[C---:B------:R-:W-:Y:S01]  /*b180*/  ISETP.GE.AND P5, PT, R8.reuse, R193, PT ;  /* 0x000000c10800720c */ /* 0x040fe20003fa6270 */
[----:B------:R-:W-:Y:S01]  /*b190*/  VIADD R20, R65, 0x49 ;  /* 0x0000004941147836 */ /* 0x000fe20000000000 */
[----:B------:R-:W-:Y:S01]  /*b1a0*/  I2FP.F32.S32 R21, R8 ;  /* 0x0000000800157245 */ /* 0x000fe20000201400 */
[----:B------:R-:W-:Y:S01]  /*b1b0*/  HMMA.16816.F32 R160, R132, R22, R160 ;  /* 0x0000001684a0723c */ /* 0x000fe200000018a0 */
[----:B------:R-:W-:-:S02]  /*b1c0*/  ISETP.GE.AND P6, PT, R8, R192, PT ;  /* 0x000000c00800720c */ /* 0x000fc40003fc6270 */
[----:B------:R-:W3:Y:S01]  /*b1d0*/  LDSM.16.M88.4 R8, [R203+0xb800] ;  /* 0x00b80000cb08783b */ /* 0x000ee20000000200 */
[CC--:B------:R-:W-:Y:S01]  /*b1e0*/  FFMA.FTZ R4, R3.reuse, R21.reuse, R4 ;  /* 0x0000001503047223 */ /* 0x0c0fe20000010004 */
[----:B------:R-:W-:Y:S01]  /*b1f0*/  FSEL R182, R182, -INF , !P4 ;  /* 0xff800000b6b67808 */ /* 0x000fe20006000000 */
[C---:B-1----:R-:W-:Y:S01]  /*b200*/  HMMA.16816.F32 R156, R52.reuse, R16, R156 ;  /* 0x00000010349c723c */ /* 0x042fe2000000189c */
[----:B------:R-:W-:Y:S01]  /*b210*/  FFMA.FTZ R6, R3, R21, R6 ;  /* 0x0000001503067223 */ /* 0x000fe20000010006 */
[----:B------:R-:W-:Y:S01]  /*b220*/  ISETP.GE.AND P4, PT, R20, R193, PT ;  /* 0x000000c11400720c */ /* 0x000fe20003f86270 */
[C---:B------:R-:W-:Y:S01]  /*b230*/  VIADD R21, R65.reuse, 0x58 ;  /* 0x0000005841157836 */ /* 0x040fe20000000000 */
        /* <DEDUP_REMOVED lines=8> */
[C---:B------:R-:W-:Y:S01]  /*b2c0*/  FFMA.FTZ R7, R3.reuse, R16, R7 ;  /* 0x0000001003077223 */ /* 0x040fe20000010007 */
[C---:B------:R-:W-:Y:S01]  /*b2d0*/  ISETP.GE.AND P6, PT, R4.reuse, R193, PT ;  /* 0x000000c10400720c */ /* 0x040fe20003fc6270 */
[-C--:B------:R-:W-:Y:S01]  /*b2e0*/  FFMA.FTZ R164, R3, R17.reuse, R164 ;  /* 0x0000001103a47223 */ /* 0x080fe200000100a4 */
[----:B------:R-:W-:Y:S01]  /*b2f0*/  VIADD R16, R65, 0x51 ;  /* 0x0000005141107836 */ /* 0x000fe20000000000 */
[----:B------:R-:W-:Y:S01]  /*b300*/  FSEL R232, R5, -INF , !P4 ;  /* 0xff80000005e87808 */ /* 0x000fe20006000000 */
[----:B------:R-:W-:Y:S01]  /*b310*/  FFMA.FTZ R166, R3, R17, R166 ;  /* 0x0000001103a67223 */ /* 0x000fe200000100a6 */
[----:B------:R-:W-:-:S02]  /*b320*/  ISETP.GE.AND P4, PT, R4, R192, PT ;  /* 0x000000c00400720c */ /* 0x000fc40003f86270 */
[----:B------:R-:W-:Y:S02]  /*b330*/  FSEL R180, R7, -INF , !P5 ;  /* 0xff80000007b47808 */ /* 0x000fe40006800000 */
[----:B------:R-:W1:Y:S01]  /*b340*/  LDSM.16.M88.4 R4, [R205+0x7800] ;  /* 0x00780000cd04783b */ /* 0x000e620000000200 */
[----:B------:R-:W-:Y:S01]  /*b350*/  FSEL R176, R164, -INF , !P6 ;  /* 0xff800000a4b07808 */ /* 0x000fe20007000000 */
[----:B------:R-:W-:-:S04]  /*b360*/  DEPBAR.LE SB0, 0x0 ;  /* 0x000080000000791a */ /* 0x000fc80000000000 */
[----:B------:R-:W-:Y:S01]  /*b370*/  BAR.SYNC.DEFER_BLOCKING 0x0 ;  /* 0x0000000000007b1d */ /* 0x000fe20000010000 */
[CC--:B------:R-:W-:Y:S02]  /*b380*/  ISETP.GE.AND P5, PT, R16.reuse, R193.reuse, PT ;  /* 0x000000c11000720c */ /* 0x0c0fe40003fa6270 */
[----:B------:R-:W-:Y:S02]  /*b390*/  I2FP.F32.S32 R20, R16 ;  /* 0x0000001000147245 */ /* 0x000fe40000201400 */
[----:B------:R-:W-:Y:S02]  /*b3a0*/  ISETP.GE.AND P6, PT, R16, R192, PT ;  /* 0x000000c01000720c */ /* 0x000fe40003fc6270 */
[----:B--2---:R-:W-:Y:S01]  /*b3b0*/  HMMA.16816.F32 R16, R132, R12, R156 ;  /* 0x0000000c8410723c */ /* 0x004fe2000000189c */
[CC--:B------:R-:W-:Y:S01]  /*b3c0*/  FFMA.FTZ R165, R3.reuse, R20.reuse, R165 ;  /* 0x0000001403a57223 */ /* 0x0c0fe200000100a5 */
[----:B------:R-:W-:Y:S01]  /*b3d0*/  FFMA.FTZ R167, R3, R20, R167 ;  /* 0x0000001403a77223 */ /* 0x000fe200000100a7 */
[----:B------:R-:W-:Y:S01]  /*b3e0*/  FSEL R168, R166, -INF , !P4 ;  /* 0xff800000a6a87808 */ /* 0x000fe20006000000 */
[----:B------:R-:W-:Y:S01]  /*b3f0*/  VIADD R20, R65, 0x61 ;  /* 0x0000006141147836 */ /* 0x000fe20000000000 */
[----:B------:R-:W-:Y:S01]  /*b400*/  ISETP.GE.AND P4, PT, R21, R193, PT ;  /* 0x000000c11500720c */ /* 0x000fe20003f86270 */
[----:B---3--:R-:W-:Y:S01]  /*b410*/  HMMA.16816.F32 R148, R52, R8, R148 ;  /* 0x000000083494723c */ /* 0x008fe20000001894 */
[----:B------:R-:W-:Y:S01]  /*b420*/  I2FP.F32.S32 R12, R21 ;  /* 0x00000015000c7245 */ /* 0x000fe20000201400 */
[----:B------:R-:W-:Y:S01]  /*b430*/  VIADD R13, R65, 0x59 ;  /* 0x00000059410d7836 */ /* 0x000fe20000000000 */
[----:B------:R-:W-:-:S02]  /*b440*/  FSEL R172, R165, -INF , !P5 ;  /* 0xff800000a5ac7808 */ /* 0x000fc40006800000 */
[----:B------:R-:W-:Y:S01]  /*b450*/  FSEL R166, R167, -INF , !P6 ;  /* 0xff800000a7a67808 */ /* 0x000fe20007000000 */
[-C--:B------:R-:W-:Y:S01]  /*b460*/  FFMA.FTZ R160, R3, R12.reuse, R160 ;  /* 0x0000000c03a07223 */ /* 0x080fe200000100a0 */
[----:B------:R-:W-:Y:S01]  /*b470*/  I2FP.F32.S32 R8, R13 ;  /* 0x0000000d00087245 */ /* 0x000fe20000201400 */
[----:B------:R-:W-:Y:S02]  /*b480*/  VIADD R9, R65, 0x60 ;  /* 0x0000006041097836 */ /* 0x000fe40000000000 */
[----:B------:R-:W-:Y:S01]  /*b490*/  FFMA.FTZ R162, R3, R12, R162 ;  /* 0x0000000c03a27223 */ /* 0x000fe200000100a2 */
[----:B------:R-:W-:Y:S02]  /*b4a0*/  ISETP.GE.AND P5, PT, R21, R192, PT ;  /* 0x000000c01500720c */ /* 0x000fe40003fa6270 */
[----:B------:R-:W-:Y:S01]  /*b4b0*/  FSEL R174, R160, -INF , !P4 ;  /* 0xff800000a0ae7808 */ /* 0x000fe20006000000 */
[-C--:B------:R-:W-:Y:S01]  /*b4c0*/  FFMA.FTZ R161, R3, R8.reuse, R161 ;  /* 0x0000000803a17223 */ /* 0x080fe200000100a1 */
[----:B------:R-:W-:Y:S01]  /*b4d0*/  ISETP.GE.AND P6, PT, R13, R193, PT ;  /* 0x000000c10d00720c */ /* 0x000fe20003fc6270 */
[----:B------:R-:W-:Y:S01]  /*b4e0*/  FFMA.FTZ R163, R3, R8, R163 ;  /* 0x0000000803a37223 */ /* 0x000fe200000100a3 */
[----:B------:R-:W-:-:S02]  /*b4f0*/  ISETP.GE.AND P4, PT, R13, R192, PT ;  /* 0x000000c00d00720c */ /* 0x000fc40003f86270 */
[----:B------:R-:W-:Y:S01]  /*b500*/  HMMA.16816.F32 R12, R132, R14, R152 ;  /* 0x0000000e840c723c */ /* 0x000fe20000001898 */
[----:B------:R-:W-:Y:S02]  /*b510*/  I2FP.F32.S32 R24, R9 ;  /* 0x0000000900187245 */ /* 0x000fe40000201400 */
[----:B------:R-:W-:Y:S02]  /*b520*/  FSEL R162, R162, -INF , !P5 ;  /* 0xff800000a2a27808 */ /* 0x000fe40006800000 */
[----:B------:R-:W-:Y:S01]  /*b530*/  FSEL R170, R161, -INF , !P6 ;  /* 0xff800000a1aa7808 */ /* 0x000fe20007000000 */
[-C--:B------:R-:W-:Y:S01]  /*b540*/  FFMA.FTZ R16, R3, R24.reuse, R16 ;  /* 0x0000001803107223 */ /* 0x080fe20000010010 */
[----:B------:R-:W-:Y:S01]  /*b550*/  ISETP.GE.AND P5, PT, R9, R193, PT ;  /* 0x000000c10900720c */ /* 0x000fe20003fa6270 */
[----:B------:R-:W-:Y:S01]  /*b560*/  FFMA.FTZ R18, R3, R24, R18 ;  /* 0x0000001803127223 */ /* 0x000fe20000010012 */
[----:B------:R-:W-:Y:S02]  /*b570*/  ISETP.GE.AND P6, PT, R9, R192, PT ;  /* 0x000000c00900720c */ /* 0x000fe40003fc6270 */
[----:B------:R-:W-:Y:S01]  /*b580*/  HMMA.16816.F32 R8, R52, R10, R144 ;  /* 0x0000000a3408723c */ /* 0x000fe20000001890 */
[----:B------:R-:W-:-:S02]  /*b590*/  FSEL R164, R163, -INF , !P4 ;  /* 0xff800000a3a47808 */ /* 0x000fc40006000000 */
[----:B------:R-:W-:Y:S02]  /*b5a0*/  FSEL R158, R16, -INF , !P5 ;  /* 0xff800000109e7808 */ /* 0x000fe40006800000 */
[C---:B------:R-:W-:Y:S02]  /*b5b0*/  ISETP.GE.AND P4, PT, R20.reuse, R193, PT ;  /* 0x000000c11400720c */ /* 0x040fe40003f86270 */
[----:B------:R-:W-:Y:S02]  /*b5c0*/  I2FP.F32.S32 R26, R20 ;  /* 0x00000014001a7245 */ /* 0x000fe40000201400 */
[----:B------:R-:W-:Y:S02]  /*b5d0*/  ISETP.GE.AND P5, PT, R20, R192, PT ;  /* 0x000000c01400720c */ /* 0x000fe40003fa6270 */
[----:B-1----:R-:W-:Y:S01]  /*b5e0*/  HMMA.16816.F32 R20, R132, R4, R148 ;  /* 0x000000048414723c */ /* 0x002fe20000001894 */
[CC--:B------:R-:W-:Y:S01]  /*b5f0*/  FFMA.FTZ R19, R3.reuse, R26.reuse, R19 ;  /* 0x0000001a03137223 */ /* 0x0c0fe20000010013 */
[----:B------:R-:W-:-:S04]  /*b600*/  FFMA.FTZ R17, R3, R26, R17 ;  /* 0x0000001a03117223 */ /* 0x000fc80000010011 */
[----:B------:R-:W-:Y:S01]  /*b610*/  FSEL R146, R19, -INF , !P5 ;  /* 0xff80000013927808 */ /* 0x000fe20006800000 */
[C---:B------:R-:W-:Y:S01]  /*b620*/  VIADD R5, R65.reuse, 0x68 ;  /* 0x0000006841057836 */ /* 0x040fe20000000000 */
[----:B------:R-:W-:Y:S01]  /*b630*/  FSEL R148, R18, -INF , !P6 ;  /* 0xff80000012947808 */ /* 0x000fe20007000000 */
[----:B------:R-:W-:Y:S01]  /*b640*/  VIADD R4, R65, 0x69 ;  /* 0x0000006941047836 */ /* 0x000fe20000000000 */
[----:B------:R-:W-:Y:S02]  /*b650*/  FSEL R154, R17, -INF , !P4 ;  /* 0xff800000119a7808 */ /* 0x000fe40006000000 */
[----:B------:R-:W-:Y:S01]  /*b660*/  I2FP.F32.S32 R16, R5 ;  /* 0x0000000500107245 */ /* 0x000fe20000201400 */
[----:B------:R-:W-:Y:S01]  /*b670*/  HMMA.16816.F32 R8, R132, R6, R8 ;  /* 0x000000068408723c */ /* 0x000fe20000001808 */
[-C--:B------:R-:W-:Y:S02]  /*b680*/  ISETP.GE.AND P6, PT, R5, R193.reuse, PT ;  /* 0x000000c10500720c */ /* 0x080fe40003fc6270 */
[----:B------:R-:W-:Y:S01]  /*b690*/  ISETP.GE.AND P5, PT, R4, R193, PT ;  /* 0x000000c10400720c */ /* 0x000fe20003fa6270 */
[C---:B------:R-:W-:Y:S01]  /*b6a0*/  FFMA.FTZ R152, R3.reuse, R16, R12 ;  /* 0x0000001003987223 */ /* 0x040fe2000001000c */
[----:B------:R-:W-:Y:S01]  /*b6b0*/  I2FP.F32.S32 R12, R4 ;  /* 0x00000004000c7245 */ /* 0x000fe20000201400 */
[----:B------:R-:W-:Y:S01]  /*b6c0*/  FFMA.FTZ R14, R3, R16, R14 ;  /* 0x00000010030e7223 */ /* 0x000fe2000001000e */
[----:B------:R-:W-:-:S02]  /*b6d0*/  ISETP.GE.AND P4, PT, R5, R192, PT ;  /* 0x000000c00500720c */ /* 0x000fc40003f86270 */
[----:B------:R-:W-:Y:S01]  /*b6e0*/  FSEL R152, R152, -INF , !P6 ;  /* 0xff80000098987808 */ /* 0x000fe20007000000 */
[----:B------:R-:W-:Y:S01]  /*b6f0*/  FFMA.FTZ R13, R3, R12, R13 ;  /* 0x0000000c030d7223 */ /* 0x000fe2000001000d */
[----:B------:R-:W-:Y:S01]  /*b700*/  ISETP.GE.AND P6, PT, R4, R192, PT ;  /* 0x000000c00400720c */ /* 0x000fe20003fc6270 */
[----:B------:R-:W-:Y:S01]  /*b710*/  VIADD R4, R65, 0x70 ;  /* 0x0000007041047836 */ /* 0x000fe20000000000 */
[----:B------:R-:W-:Y:S01]  /*b720*/  FSEL R144, R14, -INF , !P4 ;  /* 0xff8000000e907808 */ /* 0x000fe20006000000 */
[----:B------:R-:W-:Y:S01]  /*b730*/  FFMA.FTZ R15, R3, R12, R15 ;  /* 0x0000000c030f7223 */ /* 0x000fe2000001000f */
[----:B------:R-:W-:Y:S02]  /*b740*/  FSEL R150, R13, -INF , !P5 ;  /* 0xff8000000d967808 */ /* 0x000fe40006800000 */
[----:B------:R-:W-:Y:S02]  /*b750*/  ISETP.GE.AND P4, PT, R4, R193, PT ;  /* 0x000000c10400720c */ /* 0x000fe40003f86270 */
[----:B------:R-:W-:-:S02]  /*b760*/  I2FP.F32.S32 R5, R4 ;  /* 0x0000000400057245 */ /* 0x000fc40000201400 */
[----:B------:R-:W-:Y:S01]  /*b770*/  ISETP.GE.AND P5, PT, R4, R192, PT ;  /* 0x000000c00400720c */ /* 0x000fe20003fa6270 */
[----:B------:R-:W-:Y:S01]  /*b780*/  VIADD R4, R65, 0x71 ;  /* 0x0000007141047836 */ /* 0x000fe20000000000 */
[----:B------:R-:W-:Y:S01]  /*b790*/  FSEL R142, R15, -INF , !P6 ;  /* 0xff8000000f8e7808 */ /* 0x000fe20007000000 */
[CC--:B------:R-:W-:Y:S01]  /*b7a0*/  FFMA.FTZ R20, R3.reuse, R5.reuse, R20 ;  /* 0x0000000503147223 */ /* 0x0c0fe20000010014 */
[----:B------:R-:W-:Y:S01]  /*b7b0*/  FFMA.FTZ R22, R3, R5, R22 ;  /* 0x0000000503167223 */ /* 0x000fe20000010016 */
[----:B------:R-:W-:Y:S01]  /*b7c0*/  VIADD R5, R65, 0x78 ;  /* 0x0000007841057836 */ /* 0x000fe20000000000 */
[----:B------:R-:W-:Y:S02]  /*b7d0*/  I2FP.F32.S32 R6, R4 ;  /* 0x0000000400067245 */ /* 0x000fe40000201400 */
[----:B------:R-:W-:Y:S02]  /*b7e0*/  FSEL R136, R20, -INF , !P4 ;  /* 0xff80000014887808 */ /* 0x000fe40006000000 */
[C---:B------:R-:W-:Y:S01]  /*b7f0*/  ISETP.GE.AND P6, PT, R4.reuse, R193, PT ;  /* 0x000000c10400720c */ /* 0x040fe20003fc6270 */
[C---:B------:R-:W-:Y:S01]  /*b800*/  FFMA.FTZ R21, R3.reuse, R6, R21 ;  /* 0x0000000603157223 */ /* 0x040fe20000010015 */
[----:B------:R-:W-:Y:S01]  /*b810*/  ISETP.GE.AND P4, PT, R4, R192, PT ;  /* 0x000000c00400720c */ /* 0x000fe20003f86270 */
[----:B------:R-:W-:Y:S01]  /*b820*/  FFMA.FTZ R23, R3, R6, R23 ;  /* 0x0000000603177223 */ /* 0x000fe20000010017 */
[----:B------:R-:W-:-:S02]  /*b830*/  I2FP.F32.S32 R4, R5 ;  /* 0x0000000500047245 */ /* 0x000fc40000201400 */
[----:B------:R-:W-:Y:S02]  /*b840*/  FSEL R62, R22, -INF , !P5 ;  /* 0xff800000163e7808 */ /* 0x000fe40006800000 */
[----:B------:R-:W-:Y:S01]  /*b850*/  FSEL R132, R21, -INF , !P6 ;  /* 0xff80000015847808 */ /* 0x000fe20007000000 */
[-C--:B------:R-:W-:Y:S01]  /*b860*/  FFMA.FTZ R8, R3, R4.reuse, R8 ;  /* 0x0000000403087223 */ /* 0x080fe20000010008 */
[----:B------:R-:W-:Y:S01]  /*b870*/  ISETP.GE.AND P5, PT, R5, R193, PT ;  /* 0x000000c10500720c */ /* 0x000fe20003fa6270 */
[----:B------:R-:W-:Y:S01]  /*b880*/  FFMA.FTZ R10, R3, R4, R10 ;  /* 0x00000004030a7223 */ /* 0x000fe2000001000a */
[----:B------:R-:W-:Y:S01]  /*b890*/  ISETP.GE.AND P6, PT, R5, R192, PT ;  /* 0x000000c00500720c */ /* 0x000fe20003fc6270 */
[----:B------:R-:W-:Y:S01]  /*b8a0*/  VIADD R4, R65, 0x79 ;  /* 0x0000007941047836 */ /* 0x000fe20000000000 */
[----:B------:R-:W-:Y:S02]  /*b8b0*/  I2FP.F32.S32 R5, R65 ;  /* 0x0000004100057245 */ /* 0x000fe40000201400 */
[----:B------:R-:W-:-:S02]  /*b8c0*/  FSEL R56, R23, -INF , !P4 ;  /* 0xff80000017387808 */ /* 0x000fc40006000000 */
[----:B------:R-:W-:Y:S01]  /*b8d0*/  I2FP.F32.S32 R6, R4 ;  /* 0x0000000400067245 */ /* 0x000fe20000201400 */
[----:B------:R-:W-:Y:S01]  /*b8e0*/  FFMA.FTZ R40, R3, R5, R40 ;  /* 0x0000000503287223 */ /* 0x000fe20000010028 */
[----:B------:R-:W-:Y:S01]  /*b8f0*/  ISETP.GE.AND P4, PT, R65, R193, PT ;  /* 0x000000c14100720c */ /* 0x000fe20003f86270 */
[C---:B------:R-:W-:Y:S01]  /*b900*/  FFMA.FTZ R42, R3.reuse, R5, R42 ;  /* 0x00000005032a7223 */ /* 0x040fe2000001002a */
[----:B------:R-:W-:Y:S01]  /*b910*/  FSEL R64, R8, -INF , !P5 ;  /* 0xff80000008407808 */ /* 0x000fe20006800000 */
[CC--:B------:R-:W-:Y:S01]  /*b920*/  FFMA.FTZ R9, R3.reuse, R6.reuse, R9 ;  /* 0x0000000603097223 */ /* 0x0c0fe20000010009 */
[----:B------:R-:W-:Y:S01]  /*b930*/  FSEL R50, R10, -INF , !P6 ;  /* 0xff8000000a327808 */ /* 0x000fe20007000000 */
[----:B------:R-:W-:Y:S01]  /*b940*/  FFMA.FTZ R11, R3, R6, R11 ;  /* 0x00000006030b7223 */ /* 0x000fe2000001000b */
[----:B------:R-:W-:Y:S02]  /*b950*/  FSEL R8, R40, -INF , !P4 ;  /* 0xff80000028087808 */ /* 0x000fe40006000000 */
[----:B------:R-:W-:-:S02]  /*b960*/  ISETP.GE.AND P5, PT, R65, R192, PT ;  /* 0x000000c04100720c */ /* 0x000fc40003fa6270 */
[C---:B------:R-:W-:Y:S02]  /*b970*/  ISETP.GE.AND P6, PT, R4.reuse, R193, PT ;  /* 0x000000c10400720c */ /* 0x040fe40003fc6270 */
        /* <DEDUP_REMOVED lines=53> */
[----:B------:R-:W-:Y:S01]  /*bcd0*/  SHF.R.S32.HI R7, RZ, 0x1f, R11 ;  /* 0x0000001fff077819 */ /* 0x000fe2000001140b */
[----:B------:R-:W-:Y:S01]  /*bce0*/  IMAD.WIDE.U32 R14, R11, R184, RZ ;  /* 0x000000b80b0e7225 */ /* 0x000fe200078e00ff */
[----:B--2---:R-:W-:-:S03]  /*bcf0*/  IADD3 R9, -R10, R9, RZ ;  /* 0x000000090a097210 */ /* 0x004fc60007ffe1ff */
[----:B------:R-:W-:Y:S01]  /*bd00*/  IMAD R10, R7, R184, RZ ;  /* 0x000000b8070a7224 */ /* 0x000fe200078e02ff */
[----:B------:R-:W-:-:S03]  /*bd10*/  SHF.R.S32.HI R7, RZ, 0x1f, R9 ;  /* 0x0000001fff077819 */ /* 0x000fc60000011409 */
[----:B------:R-:W-:Y:S02]  /*bd20*/  IMAD R10, R11, R185, R10 ;  /* 0x000000b90b0a7224 */ /* 0x000fe400078e020a */
[-C--:B-1----:R-:W-:Y:S02]  /*bd30*/  IMAD R12, R7, R4.reuse, RZ ;  /* 0x00000004070c7224 */ /* 0x082fe400078e02ff */
[----:B------:R-:W-:Y:S02]  /*bd40*/  IMAD.IADD R15, R15, 0x1, R10 ;  /* 0x000000010f0f7824 */ /* 0x000fe400078e020a */
[C---:B------:R-:W-:Y:S02]  /*bd50*/  IMAD R12, R9.reuse, R5, R12 ;  /* 0x00000005090c7224 */ /* 0x040fe400078e020c */
[----:B------:R-:W-:-:S04]  /*bd60*/  IMAD.WIDE.U32 R4, R9, R4, R14 ;  /* 0x0000000409047225 */ /* 0x000fc800078e000e */
[----:B------:R-:W-:Y:S01]  /*bd70*/  IMAD.MOV.U32 R9, RZ, RZ, R4 ;  /* 0x000000ffff097224 */ /* 0x000fe200078e0004 */
[----:B------:R-:W-:Y:S01]  /*bd80*/  IADD3 R12, R5, R12, RZ ;  /* 0x0000000c050c7210 */ /* 0x000fe20007ffe0ff */
[----:B------:R-:W-:Y:S06]  /*bd90*/  BRA `(.L_x_2521) ;  /* 0x0000000000087947 */ /* 0x000fec0003800000 */
.L_x_2520:
[----:B------:R-:W-:-:S04]  /*bda0*/  LEA R9, -R184, RZ, 0x7 ;  /* 0x000000ffb8097211 */ /* 0x000fc800078e39ff */
[----:B------:R-:W-:-:S07]  /*bdb0*/  SHF.R.S32.HI R12, RZ, 0x1f, R9 ;  /* 0x0000001fff0c7819 */ /* 0x000fce0000011409 */
.L_x_2521:
        /* <DEDUP_REMOVED lines=51> */
[----:B------:R-:W-:Y:S01]  /*c0f0*/  @!P1 LDGSTS.E.BYPASS.LTC128B.128 [R219+0x8800], desc[UR12][R24.64+0x80] ;  /* 0x0880008018db9fae */ /* 0x000fe2000b901d4c */
        /* <DEDUP_REMOVED lines=34> */
[----:B------:R-:W-:-:S03]  /*c320*/  @!P1 LEA R14, P3, R13, UR8, 0x1 ;  /* 0x000000080d0e9c11 */ /* 0x000fc6000f8608ff */
[----:B------:R1:W-:Y:S01]  /*c330*/  @P1 STS.128 [R219+0x9800], RZ ;  /* 0x009800ffdb001388 */ /* 0x0003e20000000c00 */
[----:B------:R-:W-:Y:S02]  /*c340*/  @!P1 LEA.HI.X R15, R13, UR9, R10, 0x1, P3 ;  /* 0x000000090d0f9c11 */ /* 0x000fe400098f0c0a */
[----:B------:R-:W-:Y:S01]  /*c350*/  @!P2 LEA R10, P4, R5, R234, 0x1 ;  /* 0x000000ea050aa211 */ /* 0x000fe200078808ff */
[----:B------:R-:W-:Y:S01]  /*c360*/  @!PT LDS RZ, [RZ] ;  /* 0x00000000fffff984 */ /* 0x000fe20000000800 */
[----:B------:R-:W-:Y:S01]  /*c370*/  @!PT LDS RZ, [RZ] ;  /* 0x00000000fffff984 */ /* 0x000fe20000000800 */
[----:B------:R-:W-:Y:S01]  /*c380*/  @!PT LDS RZ, [RZ] ;  /* 0x00000000fffff984 */ /* 0x000fe20000000800 */
[----:B------:R1:W-:Y:S01]  /*c390*/  @!P1 LDGSTS.E.BYPASS.LTC128B.128 [R219+0x9800], desc[UR12][R16.64+0x80] ;  /* 0x0980008010db9fae */ /* 0x0003e2000b901d4c */
[----:B------:R-:W-:Y:S02]  /*c3a0*/  IADD3 R7, P3, R215, R5, RZ ;  /* 0x00000005d7077210 */ /* 0x000fe40007f7e0ff */
[--C-:B------:R-:W-:Y:S01]  /*c3b0*/  @!P2 LEA.HI.X R11, R5, R233, R4.reuse, 0x1, P4 ;  /* 0x000000e9050ba211 */ /* 0x100fe200020f0c04 */
[----:B------:R1:W-:Y:S02]  /*c3c0*/  @P2 STS.128 [R219+0x6000], RZ ;  /* 0x006000ffdb002388 */ /* 0x0003e40000000c00 */
[----:B------:R-:W-:-:S02]  /*c3d0*/  IMAD.X R4, R214, 0x1, R4, P3 ;  /* 0x00000001d6047824 */ /* 0x000fc400018e0604 */
        /* <DEDUP_REMOVED lines=46> */
.L_x_2523:
[----:B------:R-:W-:Y:S05]  /*c6c0*/  BSYNC B0 ;  /* 0x0000000000007941 */ /* 0x000fea0003800000 */
.L_x_2522:
[----:B------:R-:W0:Y:S01]  /*c6d0*/  LDGDEPBAR ;  /* 0x00000000000079af */ /* 0x000e220000000000 */
[----:B------:R-:W-:-:S04]  /*c6e0*/  LEA R234, P1, R9, R234, 0x1 ;  /* 0x000000ea09ea7211 */ /* 0x000fc800078208ff */
[----:B------:R-:W-:-:S09]  /*c6f0*/  LEA.HI.X R233, R9, R233, R12, 0x1, P1 ;  /* 0x000000e909e97211 */ /* 0x000fd200008f0c0c */
.L_x_2519:
[----:B------:R-:W-:Y:S01]  /*c700*/  FMNMX.FTZ R5, R2, R8, !PT ;  /* 0x0000000802057209 */ /* 0x000fe20007810000 */
[----:B-1----:R-:W-:Y:S01]  /*c710*/  LDSM.16.MT88.4 R16, [R202+0xc000] ;  /* 0x00c00000ca10783b */ /* 0x002fe20000004200 */
[----:B--2---:R-:W-:Y:S02]  /*c720*/  FMNMX.FTZ R10, R0, R6, !PT ;  /* 0x00000006000a7209 */ /* 0x004fe40007810000 */
        /* <DEDUP_REMOVED lines=11> */
[----:B------:R-:W-:-:S04]  /*c7e0*/  FMNMX.FTZ R4, R48, R5, !PT ;  /* 0x0000000530047209 */ /* 0x000fc80007810000 */
[----:B------:R-:W-:-:S04]  /*c7f0*/  FMNMX.FTZ R4, R169, R4, !PT ;  /* 0x00000004a9047209 */ /* 0x000fc80007810000 */
[----:B------:R-:W-:-:S04]  /*c800*/  FMNMX.FTZ R5, R137, R4, !PT ;  /* 0x0000000489057209 */ /* 0x000fc80007810000 */
[----:B------:R-:W-:Y:S02]  /*c810*/  FMNMX.FTZ R4, R66, R5, !PT ;  /* 0x0000000542047209 */ /* 0x000fe40007810000 */
[----:B------:R-:W-:Y:S02]  /*c820*/  FMNMX.FTZ R5, R67, R10, !PT ;  /* 0x0000000a43057209 */ /* 0x000fe40007810000 */
        /* <DEDUP_REMOVED lines=50> */
[----:B------:R-:W2:Y:S01]  /*cb50*/  SHFL.BFLY PT, R5, R10, 0x2, 0x1f ;  /* 0x0c401f000a057f89 */ /* 0x000ea200000e0000 */
[----:B-1----:R-:W-:-:S05]  /*cb60*/  FMNMX.FTZ R4, R7, R4, !PT ;  /* 0x0000000407047209 */ /* 0x002fca0007810000 */
[----:B------:R-:W1:Y:S01]  /*cb70*/  SHFL.BFLY PT, R47, R4, 0x1, 0x1f ;  /* 0x0c201f00042f7f89 */ /* 0x000e6200000e0000 */
[----:B--2---:R-:W-:-:S05]  /*cb80*/  FMNMX.FTZ R5, R10, R5, !PT ;  /* 0x000000050a057209 */ /* 0x004fca0007810000 */
[----:B------:R-:W2:Y:S01]  /*cb90*/  SHFL.BFLY PT, R46, R5, 0x1, 0x1f ;  /* 0x0c201f00052e7f89 */ /* 0x000ea200000e0000 */
[----:B-1----:R-:W-:-:S04]  /*cba0*/  FMNMX.FTZ R47, R4, R47, !PT ;  /* 0x0000002f042f7209 */ /* 0x002fc80007810000 */
[C---:B------:R-:W-:Y:S01]  /*cbb0*/  FSETP.NEU.FTZ.AND P2, PT, R47.reuse, -INF , PT ;  /* 0xff8000002f00780b */ /* 0x040fe20003f5d000 */
[----:B------:R-:W-:-:S05]  /*cbc0*/  FMUL.FTZ R65, R47, UR10 ;  /* 0x0000000a2f417c20 */ /* 0x000fca0008410000 */
[----:B------:R-:W-:-:S05]  /*cbd0*/  FSEL R65, R65, RZ, P2 ;  /* 0x000000ff41417208 */ /* 0x000fca0001000000 */
[--C-:B------:R-:W-:Y:S01]  /*cbe0*/  FFMA.FTZ R45, R44, UR10, -R65.reuse ;  /* 0x0000000a2c2d7c23 */ /* 0x100fe20008010841 */
[--C-:B------:R-:W-:Y:S01]  /*cbf0*/  FFMA.FTZ R44, R43, UR10, -R65.reuse ;  /* 0x0000000a2b2c7c23 */ /* 0x100fe20008010841 */
[--C-:B------:R-:W-:Y:S01]  /*cc00*/  FFMA.FTZ R51, R8, UR10, -R65.reuse ;  /* 0x0000000a08337c23 */ /* 0x100fe20008010841 */
[----:B--2---:R-:W-:Y:S01]  /*cc10*/  FMNMX.FTZ R46, R5, R46, !PT ;  /* 0x0000002e052e7209 */ /* 0x004fe20007810000 */
[--C-:B------:R-:W-:Y:S01]  /*cc20*/  FFMA.FTZ R43, R175, UR10, -R65.reuse ;  /* 0x0000000aaf2b7c23 */ /* 0x100fe20008010841 */
[----:B------:R-:W-:Y:S01]  /*cc30*/  FSEL R5, R47, RZ, P2 ;  /* 0x000000ff2f057208 */ /* 0x000fe20001000000 */
[----:B------:R-:W-:Y:S01]  /*cc40*/  MUFU.EX2 R45, R45 ;  /* 0x0000002d002d7308 */ /* 0x000fe20000000800 */
[C---:B------:R-:W-:Y:S01]  /*cc50*/  FSETP.NEU.FTZ.AND P1, PT, R46.reuse, -INF , PT ;  /* 0xff8000002e00780b */ /* 0x040fe20003f3d000 */
[----:B------:R-:W-:Y:S01]  /*cc60*/  FMUL.FTZ R57, R46, UR10 ;  /* 0x0000000a2e397c20 */ /* 0x000fe20008410000 */
[----:B------:R-:W-:Y:S01]  /*cc70*/  FFMA.FTZ R53, R171, UR10, -R65 ;  /* 0x0000000aab357c23 */ /* 0x000fe20008010841 */
[----:B------:R-:W-:Y:S01]  /*cc80*/  FADD.FTZ R2, R2, -R5 ;  /* 0x8000000502027221 */ /* 0x000fe20000010000 */
[----:B------:R-:W-:Y:S01]  /*cc90*/  FSEL R9, R46, RZ, P1 ;  /* 0x000000ff2e097208 */ /* 0x000fe20000800000 */
[----:B------:R-:W-:Y:S01]  /*cca0*/  FFMA.FTZ R48, R48, UR10, -R65 ;  /* 0x0000000a30307c23 */ /* 0x000fe20008010841 */
[----:B------:R-:W-:Y:S01]  /*ccb0*/  FSEL R57, R57, RZ, P1 ;  /* 0x000000ff39397208 */ /* 0x000fe20000800000 */
[----:B------:R-:W-:Y:S01]  /*ccc0*/  FMUL.FTZ R2, R2, UR10 ;  /* 0x0000000a02027c20 */ /* 0x000fe20008410000 */
[----:B------:R-:W1:Y:S01]  /*ccd0*/  MUFU.EX2 R51, R51 ;  /* 0x0000003300337308 */ /* 0x000e620000000800 */
[----:B------:R-:W-:Y:S01]  /*cce0*/  FADD.FTZ R9, R0, -R9 ;  /* 0x8000000900097221 */ /* 0x000fe20000010000 */
[----:B------:R-:W-:Y:S01]  /*ccf0*/  FFMA.FTZ R55, R169, UR10, -R65 ;  /* 0x0000000aa9377c23 */ /* 0x000fe20008010841 */
[--C-:B------:R-:W-:Y:S01]  /*cd00*/  FFMA.FTZ R42, R6, UR10, -R57.reuse ;  /* 0x0000000a062a7c23 */ /* 0x100fe20008010839 */
[--C-:B------:R-:W-:Y:S01]  /*cd10*/  FFMA.FTZ R40, R49, UR10, -R57.reuse ;  /* 0x0000000a31287c23 */ /* 0x100fe20008010839 */
[----:B------:R-:W2:Y:S01]  /*cd20*/  LDSM.16.MT88.4 R4, [R204+0xc000] ;  /* 0x00c00000cc04783b */ /* 0x000ea20000004200 */
[--C-:B------:R-:W-:Y:S01]  /*cd30*/  FFMA.FTZ R41, R41, UR10, -R57.reuse ;  /* 0x0000000a29297c23 */ /* 0x100fe20008010839 */
[----:B------:R-:W-:Y:S01]  /*cd40*/  FFMA.FTZ R49, R173, UR10, -R57 ;  /* 0x0000000aad317c23 */ /* 0x000fe20008010839 */
[----:B------:R-:W-:Y:S01]  /*cd50*/  FMUL.FTZ R0, R9, UR10 ;  /* 0x0000000a09007c20 */ /* 0x000fe20008410000 */
[----:B------:R-:W-:Y:S01]  /*cd60*/  MUFU.EX2 R44, R44 ;  /* 0x0000002c002c7308 */ /* 0x000fe20000000800 */
[----:B------:R-:W3:Y:S01]  /*cd70*/  LDSM.16.MT88.4 R8, [R201+0xc000] ;  /* 0x00c00000c908783b */ /* 0x000ee20000004200 */
[----:B------:R-:W-:Y:S01]  /*cd80*/  FFMA.FTZ R54, R137, UR10, -R65 ;  /* 0x0000000a89367c23 */ /* 0x000fe20008010841 */
[--C-:B------:R-:W-:Y:S01]  /*cd90*/  FFMA.FTZ R61, R61, UR10, -R57.reuse ;  /* 0x0000000a3d3d7c23 */ /* 0x100fe20008010839 */
[--C-:B------:R-:W-:Y:S01]  /*cda0*/  FFMA.FTZ R58, R67, UR10, -R57.reuse ;  /* 0x0000000a433a7c23 */ /* 0x100fe20008010839 */
[--C-:B------:R-:W-:Y:S01]  /*cdb0*/  FFMA.FTZ R60, R60, UR10, -R57.reuse ;  /* 0x0000000a3c3c7c23 */ /* 0x100fe20008010839 */
[----:B------:R-:W-:Y:S01]  /*cdc0*/  FFMA.FTZ R59, R59, UR10, -R57 ;  /* 0x0000000a3b3b7c23 */ /* 0x000fe20008010839 */
[--C-:B------:R-:W-:Y:S01]  /*cdd0*/  FFMA.FTZ R133, R37, UR10, -R65.reuse ;  /* 0x0000000a25857c23 */ /* 0x100fe20008010841 */
[----:B------:R-:W4:Y:S01]  /*cde0*/  MUFU.EX2 R43, R43 ;  /* 0x0000002b002b7308 */ /* 0x000f220000000800 */
[----:B-1----:R-:W-:Y:S01]  /*cdf0*/  F2FP.F16.F32.PACK_AB R12, R45, R51 ;  /* 0x000000332d0c723e */ /* 0x002fe200000000ff */
[----:B------:R-:W-:Y:S01]  /*ce00*/  FFMA.FTZ R134, R36, UR10, -R65 ;  /* 0x0000000a24867c23 */ /* 0x000fe20008010841 */
[--C-:B------:R-:W-:Y:S01]  /*ce10*/  FFMA.FTZ R135, R138, UR10, -R57.reuse ;  /* 0x0000000a8a877c23 */ /* 0x100fe20008010839 */
[----:B------:R-:W-:Y:S01]  /*ce20*/  LDSM.16.MT88.4 R36, [R200+0x10800] ;  /* 0x01080000c824783b */ /* 0x000fe20000004200 */
[----:B------:R-:W-:Y:S01]  /*ce30*/  FFMA.FTZ R137, R140, UR10, -R57 ;  /* 0x0000000a8c897c23 */ /* 0x000fe20008010839 */
[--C-:B------:R-:W-:Y:S01]  /*ce40*/  FFMA.FTZ R66, R66, UR10, -R65.reuse ;  /* 0x0000000a42427c23 */ /* 0x100fe20008010841 */
[----:B------:R-:W-:Y:S01]  /*ce50*/  FFMA.FTZ R67, R33, UR10, -R65 ;  /* 0x0000000a21437c23 */ /* 0x000fe20008010841 */
[----:B------:R-:W-:Y:S01]  /*ce60*/  MUFU.EX2 R42, R42 ;  /* 0x0000002a002a7308 */ /* 0x000fe20000000800 */
[--C-:B------:R-:W-:Y:S01]  /*ce70*/  FFMA.FTZ R138, R32, UR10, -R57.reuse ;  /* 0x0000000a208a7c23 */ /* 0x100fe20008010839 */
[----:B------:R-:W-:Y:S01]  /*ce80*/  FFMA.FTZ R140, R139, UR10, -R57 ;  /* 0x0000000a8b8c7c23 */ /* 0x000fe20008010839 */
[----:B------:R-:W-:Y:S01]  /*ce90*/  LDSM.16.MT88.4 R32, [R204+0xd000] ;  /* 0x00d00000cc20783b */ /* 0x000fe20000004200 */
[--C-:B------:R-:W-:Y:S01]  /*cea0*/  FFMA.FTZ R139, R246, UR10, -R65.reuse ;  /* 0x0000000af68b7c23 */ /* 0x100fe20008010841 */
[--C-:B------:R-:W-:Y:S01]  /*ceb0*/  FFMA.FTZ R156, R250, UR10, -R65.reuse ;  /* 0x0000000afa9c7c23 */ /* 0x100fe20008010841 */
[--C-:B------:R-:W-:Y:S01]  /*cec0*/  FFMA.FTZ R141, R248, UR10, -R65.reuse ;  /* 0x0000000af88d7c23 */ /* 0x100fe20008010841 */
[----:B------:R-:W-:Y:S01]  /*ced0*/  FFMA.FTZ R160, R252, UR10, -R65 ;  /* 0x0000000afca07c23 */ /* 0x000fe20008010841 */
[----:B------:R-:W1:Y:S01]  /*cee0*/  MUFU.EX2 R41, R41 ;  /* 0x0000002900297308 */ /* 0x000e620000000800 */
[----:B----4-:R-:W-:Y:S01]  /*cef0*/  F2FP.F16.F32.PACK_AB R14, R43, R44 ;  /* 0x0000002c2b0e723e */ /* 0x010fe200000000ff */
[--C-:B------:R-:W-:Y:S01]  /*cf00*/  FFMA.FTZ R143, R242, UR10, -R57.reuse ;  /* 0x0000000af28f7c23 */ /* 0x100fe20008010839 */
[--C-:B------:R-:W-:Y:S01]  /*cf10*/  FFMA.FTZ R190, R244, UR10, -R57.reuse ;  /* 0x0000000af4be7c23 */ /* 0x100fe20008010839 */
[--C-:B------:R-:W-:Y:S01]  /*cf20*/  FFMA.FTZ R145, R240, UR10, -R57.reuse ;  /* 0x0000000af0917c23 */ /* 0x100fe20008010839 */
[----:B------:R-:W-:Y:S01]  /*cf30*/  FFMA.FTZ R192, R238, UR10, -R57 ;  /* 0x0000000aeec07c23 */ /* 0x000fe20008010839 */
[----:B------:R-:W-:Y:S01]  /*cf40*/  FFMA.FTZ R149, R198, UR10, -R65 ;  /* 0x0000000ac6957c23 */ /* 0x000fe20008010841 */
[----:B------:R-:W-:Y:S01]  /*cf50*/  FFMA.FTZ R151, R178, UR10, -R57 ;  /* 0x0000000ab2977c23 */ /* 0x000fe20008010839 */
        /* <DEDUP_REMOVED lines=16> */
[----:B------:R-:W1:Y:S01]  /*d060*/  MUFU.EX2 R2, R2 ;  /* 0x0000000200027308 */ /* 0x000e620000000800 */
[----:B------:R-:W-:Y:S01]  /*d070*/  FFMA.FTZ R162, R164, UR10, -R57 ;  /* 0x0000000aa4a27c23 */ /* 0x000fe20008010839 */
[--C-:B------:R-:W-:Y:S01]  /*d080*/  FFMA.FTZ R158, R158, UR10, -R65.reuse ;  /* 0x0000000a9e9e7c23 */ /* 0x100fe20008010841 */
[--C-:B------:R-:W-:Y:S01]  /*d090*/  FFMA.FTZ R163, R154, UR10, -R65.reuse ;  /* 0x0000000a9aa37c23 */ /* 0x100fe20008010841 */
[--C-:B------:R-:W-:Y:S01]  /*d0a0*/  FFMA.FTZ R152, R152, UR10, -R65.reuse ;  /* 0x0000000a98987c23 */ /* 0x100fe20008010841 */
[----:B------:R-:W-:Y:S01]  /*d0b0*/  FFMA.FTZ R165, R150, UR10, -R65 ;  /* 0x0000000a96a57c23 */ /* 0x000fe20008010841 */
[--C-:B------:R-:W-:Y:S01]  /*d0c0*/  FFMA.FTZ R148, R148, UR10, -R57.reuse ;  /* 0x0000000a94947c23 */ /* 0x100fe20008010839 */
[--C-:B------:R-:W-:Y:S01]  /*d0d0*/  FFMA.FTZ R167, R146, UR10, -R57.reuse ;  /* 0x0000000a92a77c23 */ /* 0x100fe20008010839 */
[----:B------:R-:W5:Y:S01]  /*d0e0*/  MUFU.EX2 R0, R0 ;  /* 0x0000000000007308 */ /* 0x000f620000000800 */
        /* <DEDUP_REMOVED lines=24> */
[C---:B--2---:R-:W-:Y:S01]  /*d270*/  HMMA.16816.F32 R128, R12.reuse, R4, R128 ;  /* 0x000000040c80723c */ /* 0x044fe20000001880 */
        /* <DEDUP_REMOVED lines=21> */
[-C--:B------:R-:W-:Y:S01]  /*d3d0*/  FMUL.FTZ R92, R92, R2.reuse ;  /* 0x000000025c5c7220 */ /* 0x080fe20000410000 */
[----:B------:R-:W-:Y:S01]  /*d3e0*/  FMUL.FTZ R93, R93, R2 ;  /* 0x000000025d5d7220 */ /* 0x000fe20000410000 */
        /* <DEDUP_REMOVED lines=43> */
[----:B------:R-:W5:Y:S01]  /*d6a0*/  MUFU.EX2 R58, R58 ;  /* 0x0000003a003a7308 */ /* 0x000f620000000800 */
[----:B------:R-:W-:Y:S01]  /*d6b0*/  FFMA.FTZ R2, R236, R2, R51 ;  /* 0x00000002ec027223 */ /* 0x000fe20000010033 */
[----:B------:R-:W-:Y:S01]  /*d6c0*/  FFMA.FTZ R0, R235, R0, R42 ;  /* 0x00000000eb007223 */ /* 0x000fe2000001002a */
[----:B------:R-:W-:Y:S01]  /*d6d0*/  FFMA.FTZ R52, R52, UR10, -R57 ;  /* 0x0000000a34347c23 */ /* 0x000fe20008010839 */
[C---:B---3--:R-:W-:Y:S01]  /*d6e0*/  HMMA.16816.F32 R100, R12.reuse, R8, R100 ;  /* 0x000000080c64723c */ /* 0x048fe20000001864 */
[----:B------:R-:W-:Y:S01]  /*d6f0*/  FADD.FTZ R45, R45, R2 ;  /* 0x000000022d2d7221 */ /* 0x000fe20000010000 */
[----:B------:R-:W-:Y:S01]  /*d700*/  FADD.FTZ R41, R41, R0 ;  /* 0x0000000029297221 */ /* 0x000fe20000010000 */
[----:B------:R-:W-:Y:S01]  /*d710*/  MOV R2, R47 ;  /* 0x0000002f00027202 */ /* 0x000fe20000000f00 */
        /* <DEDUP_REMOVED lines=8> */
[----:B------:R-:W-:-:S06]  /*d7a0*/  FADD.FTZ R40, R49, R40 ;  /* 0x0000002831287221 */ /* 0x000fcc0000010000 */
        /* <DEDUP_REMOVED lines=37> */
[C---:B--2---:R-:W-:Y:S05]  /*da00*/  HMMA.16816.F32 R92, R4.reuse, R16, R92 ;  /* 0x00000010045c723c */ /* 0x044fea000000185c */
[----:B------:R-:W2:Y:S01]  /*da10*/  MUFU.EX2 R156, R156 ;  /* 0x0000009c009c7308 */ /* 0x000ea20000000800 */
        /* <DEDUP_REMOVED lines=8> */
[----:B------:R-:W-:Y:S01]  /*daa0*/  MUFU.EX2 R143, R143 ;  /* 0x0000008f008f7308 */ /* 0x000fe20000000800 */
        /* <DEDUP_REMOVED lines=19> */
[----:B------:R-:W-:Y:S01]  /*dbe0*/  FADD.FTZ R140, R140, R137 ;  /* 0x000000898c8c7221 */ /* 0x000fe20000010000 */
[----:B------:R-:W-:-:S03]  /*dbf0*/  MOV R0, R46 ;  /* 0x0000002e00007202 */ /* 0x000fc60000000f00 */
[C---:B------:R-:W-:Y:S01]  /*dc00*/  HMMA.16816.F32 R72, R8.reuse, R26, R72 ;  /* 0x0000001a0848723c */ /* 0x040fe20000001848 */
[----:B------:R-:W3:Y:S01]  /*dc10*/  LDSM.16.MT88.4 R24, [R202+0x11000] ;  /* 0x01100000ca18783b */ /* 0x000ee20000004200 */
[----:B------:R-:W4:Y:S04]  /*dc20*/  MUFU.EX2 R192, R192 ;  /* 0x000000c000c07308 */ /* 0x000f280000000800 */
[C---:B------:R-:W-:Y:S04]  /*dc30*/  HMMA.16816.F32 R76, R8.reuse, R20, R76 ;  /* 0x00000014084c723c */ /* 0x040fe8000000184c */
[----:B------:R-:W-:Y:S02]  /*dc40*/  MUFU.EX2 R147, R147 ;  /* 0x0000009300937308 */ /* 0x000fe40000000800 */
[C---:B------:R-:W-:Y:S01]  /*dc50*/  HMMA.16816.F32 R80, R8.reuse, R22, R80 ;  /* 0x000000160850723c */ /* 0x040fe20000001850 */
[----:B------:R-:W5:Y:S05]  /*dc60*/  LDSM.16.MT88.4 R20, [R201+0x11000] ;  /* 0x01100000c914783b */ /* 0x000f6a0000004200 */
[C---:B--2---:R-:W-:Y:S01]  /*dc70*/  HMMA.16816.F32 R84, R8.reuse, R16, R84 ;  /* 0x000000100854723c */ /* 0x044fe20000001854 */
[----:B------:R-:W2:Y:S05]  /*dc80*/  MUFU.EX2 R194, R194 ;  /* 0x000000c200c27308 */ /* 0x000eaa0000000800 */
        /* <DEDUP_REMOVED lines=8> */
[----:B------:R-:W-:Y:S05]  /*dd10*/  MUFU.EX2 R151, R151 ;  /* 0x0000009700977308 */ /* 0x000fea0000000800 */
[C---:B------:R-:W-:Y:S01]  /*dd20*/  HMMA.16816.F32 R124, R8.reuse, R34, R124 ;  /* 0x00000022087c723c */ /* 0x040fe2000000187c */
[----:B------:R-:W2:Y:S02]  /*dd30*/  LDSM.16.MT88.4 R32, [R204+0xd800] ;  /* 0x00d80000cc20783b */ /* 0x000ea40000004200 */
[----:B------:R-:W2:Y:S03]  /*dd40*/  MUFU.EX2 R178, R178 ;  /* 0x000000b200b27308 */ /* 0x000ea60000000800 */
[C---:B---3--:R-:W-:Y:S05]  /*dd50*/  HMMA.16816.F32 R100, R8.reuse, R24, R100 ;  /* 0x000000180864723c */ /* 0x048fea0000001864 */
[----:B------:R-:W-:Y:S01]  /*dd60*/  MUFU.EX2 R153, R153 ;  /* 0x0000009900997308 */ /* 0x000fe20000000800 */
[C---:B------:R-:W-:Y:S01]  /*dd70*/  HMMA.16816.F32 R104, R8.reuse, R26, R104 ;  /* 0x0000001a0868723c */ /* 0x040fe20000001868 */
[----:B------:R-:W3:Y:S05]  /*dd80*/  LDSM.16.MT88.4 R24, [R201+0xd800] ;  /* 0x00d80000c918783b */ /* 0x000eea0000004200 */
[C---:B-----5:R-:W-:Y:S01]  /*dd90*/  HMMA.16816.F32 R120, R8.reuse, R20, R120 ;  /* 0x000000140878723c */ /* 0x060fe20000001878 */
[----:B------:R-:W5:Y:S05]  /*dda0*/  MUFU.EX2 R180, R180 ;  /* 0x000000b400b47308 */ /* 0x000f6a0000000800 */
[C---:B------:R-:W-:Y:S01]  /*ddb0*/  HMMA.16816.F32 R108, R8.reuse, R22, R108 ;  /* 0x00000016086c723c */ /* 0x040fe2000000186c */
[----:B------:R-:W-:Y:S02]  /*ddc0*/  LDSM.16.MT88.4 R20, [R200+0xd800] ;  /* 0x00d80000c814783b */ /* 0x000fe40000004200 */
[----:B------:R-:W-:Y:S03]  /*ddd0*/  MUFU.EX2 R155, R155 ;  /* 0x0000009b009b7308 */ /* 0x000fe60000000800 */
[C---:B------:R-:W-:Y:S05]  /*dde0*/  HMMA.16816.F32 R116, R8.reuse, R12, R116 ;  /* 0x0000000c0874723c */ /* 0x040fea0000001874 */
[----:B------:R-:W-:Y:S01]  /*ddf0*/  MUFU.EX2 R172, R172 ;  /* 0x000000ac00ac7308 */ /* 0x000fe20000000800 */
[----:B------:R-:W-:Y:S01]  /*de00*/  HMMA.16816.F32 R4, R8, R14, R4 ;  /* 0x0000000e0804723c */ /* 0x000fe20000001804 */
[----:B------:R-:W-:Y:S01]  /*de10*/  F2FP.F16.F32.PACK_AB R12, R156, R139 ;  /* 0x0000008b9c0c723e */ /* 0x000fe200000000ff */
[----:B------:R-:W5:Y:S01]  /*de20*/  LDSM.16.MT88.4 R8, [R201+0x11800] ;  /* 0x01180000c908783b */ /* 0x000f620000004200 */
[----:B-1----:R-:W-:Y:S01]  /*de30*/  F2FP.F16.F32.PACK_AB R13, R190, R143 ;  /* 0x0000008fbe0d723e */ /* 0x002fe200000000ff */
[----:B------:R-:W-:Y:S01]  /*de40*/  FADD.FTZ R139, R139, R134 ;  /* 0x000000868b8b7221 */ /* 0x000fe20000010000 */
[----:B------:R-:W-:-:S02]  /*de50*/  FADD.FTZ R143, R143, R140 ;  /* 0x0000008c8f8f7221 */ /* 0x000fc40000010000 */
[----:B------:R-:W-:Y:S01]  /*de60*/  F2FP.F16.F32.PACK_AB R14, R160, R141 ;  /* 0x0000008da00e723e */ /* 0x000fe200000000ff */
[----:B------:R-:W-:Y:S01]  /*de70*/  MUFU.EX2 R157, R157 ;  /* 0x0000009d009d7308 */ /* 0x000fe20000000800 */
[----:B----4-:R-:W-:Y:S01]  /*de80*/  F2FP.F16.F32.PACK_AB R15, R192, R145 ;  /* 0x00000091c00f723e */ /* 0x010fe200000000ff */
[----:B------:R-:W-:Y:S01]  /*de90*/  FADD.FTZ R156, R156, R139 ;  /* 0x0000008b9c9c7221 */ /* 0x000fe20000010000 */
[----:B------:R-:W-:-:S03]  /*dea0*/  FADD.FTZ R190, R190, R143 ;  /* 0x0000008fbebe7221 */ /* 0x000fc60000010000 */
[----:B------:R-:W-:Y:S01]  /*deb0*/  FADD.FTZ R141, R141, R156 ;  /* 0x0000009c8d8d7221 */ /* 0x000fe20000010000 */
[----:B------:R-:W-:Y:S01]  /*dec0*/  FADD.FTZ R145, R145, R190 ;  /* 0x000000be91917221 */ /* 0x000fe20000010000 */
[----:B--2---:R-:W-:Y:S01]  /*ded0*/  HMMA.16816.F32 R68, R12, R28, R68 ;  /* 0x0000001c0c44723c */ /* 0x004fe20000001844 */
        /* <DEDUP_REMOVED lines=25> */
[----:B------:R-:W-:Y:S01]  /*e070*/  MUFU.EX2 R152, R152 ;  /* 0x0000009800987308 */ /* 0x000fe20000000800 */
        /* <DEDUP_REMOVED lines=19> */
[C---:B------:R-:W-:Y:S01]  /*e1b0*/  HMMA.16816.F32 R88, R12.reuse, R22, R88 ;  /* 0x000000160c58723c */ /* 0x040fe20000001858 */
[----:B------:R-:W5:Y:S02]  /*e1c0*/  LDSM.16.MT88.4 R20, [R200+0xe000] ;  /* 0x00e00000c814783b */ /* 0x000f640000004200 */
[----:B------:R-:W-:Y:S03]  /*e1d0*/  MUFU.EX2 R144, R144 ;  /* 0x0000009000907308 */ /* 0x000fe60000000800 */
[C---:B----4-:R-:W-:Y:S05]  /*e1e0*/  HMMA.16816.F32 R116, R12.reuse, R32, R116 ;  /* 0x000000200c74723c */ /* 0x050fea0000001874 */
[----:B------:R-:W-:Y:S01]  /*e1f0*/  MUFU.EX2 R169, R169 ;  /* 0x000000a900a97308 */ /* 0x000fe20000000800 */
[----:B------:R-:W-:Y:S01]  /*e200*/  HMMA.16816.F32 R4, R12, R34, R4 ;  /* 0x000000220c04723c */ /* 0x000fe20000001804 */
[----:B------:R-:W4:Y:S04]  /*e210*/  LDSM.16.MT88.4 R32, [R204+0x12000] ;  /* 0x01200000cc20783b */ /* 0x000f280000004200 */
[----:B------:R-:W-:Y:S01]  /*e220*/  LDSM.16.MT88.4 R12, [R200+0x12000] ;  /* 0x01200000c80c783b */ /* 0x000fe20000004200 */
[C---:B---3--:R-:W-:Y:S01]  /*e230*/  HMMA.16816.F32 R128, R8.reuse, R24, R128 ;  /* 0x000000180880723c */ /* 0x048fe20000001880 */
[----:B------:R-:W-:Y:S05]  /*e240*/  MUFU.EX2 R136, R136 ;  /* 0x0000008800887308 */ /* 0x000fea0000000800 */
[C---:B------:R-:W-:Y:S01]  /*e250*/  HMMA.16816.F32 R124, R8.reuse, R26, R124 ;  /* 0x0000001a087c723c */ /* 0x040fe2000000187c */
[----:B------:R-:W3:Y:S02]  /*e260*/  LDSM.16.MT88.4 R24, [R202+0x12000] ;  /* 0x01200000ca18783b */ /* 0x000ee40000004200 */
[----:B------:R-:W5:Y:S03]  /*e270*/  MUFU.EX2 R171, R171 ;  /* 0x000000ab00ab7308 */ /* 0x000f660000000800 */
[C---:B-1----:R-:W-:Y:S05]  /*e280*/  HMMA.16816.F32 R76, R8.reuse, R28, R76 ;  /* 0x0000001c084c723c */ /* 0x042fea000000184c */
[----:B------:R-:W-:Y:S01]  /*e290*/  MUFU.EX2 R64, R64 ;  /* 0x0000004000407308 */ /* 0x000fe20000000800 */
[C---:B------:R-:W-:Y:S01]  /*e2a0*/  HMMA.16816.F32 R80, R8.reuse, R30, R80 ;  /* 0x0000001e0850723c */ /* 0x040fe20000001850 */
[----:B------:R-:W1:Y:S05]  /*e2b0*/  LDSM.16.MT88.4 R28, [R204+0xe800] ;  /* 0x00e80000cc1c783b */ /* 0x000e6a0000004200 */
[----:B--2---:R-:W-:Y:S01]  /*e2c0*/  HMMA.16816.F32 R120, R8, R16, R120 ;  /* 0x000000100878723c */ /* 0x004fe20000001878 */
[----:B------:R-:W2:Y:S01]  /*e2d0*/  MUFU.EX2 R63, R63 ;  /* 0x0000003f003f7308 */ /* 0x000ea20000000800 */
[----:B-----5:R-:W-:-:S04]  /*e2e0*/  F2FP.F16.F32.PACK_AB R112, R171, R136 ;  /* 0x00000088ab70723e */ /* 0x020fc800000000ff */
[C---:B------:R-:W-:Y:S01]  /*e2f0*/  HMMA.16816.F32 R108, R8.reuse, R18, R108 ;  /* 0x00000012086c723c */ /* 0x040fe2000000186c */
[----:B------:R-:W5:Y:S05]  /*e300*/  LDSM.16.MT88.4 R16, [R201+0xe800] ;  /* 0x00e80000c910783b */ /* 0x000f6a0000004200 */
[C---:B------:R-:W-:Y:S06]  /*e310*/  HMMA.16816.F32 R84, R8.reuse, R20, R84 ;  /* 0x000000140854723c */ /* 0x040fec0000001854 */
[----:B------:R-:W-:Y:S01]  /*e320*/  HMMA.16816.F32 R88, R8, R22, R88 ;  /* 0x000000160858723c */ /* 0x000fe20000001858 */
[----:B------:R-:W5:Y:S01]  /*e330*/  LDSM.16.MT88.4 R20, [R202+0xe800] ;  /* 0x00e80000ca14783b */ /* 0x000f620000004200 */
[----:B--2---:R-:W-:-:S04]  /*e340*/  F2FP.F16.F32.PACK_AB R114, R63, R64 ;  /* 0x000000403f72723e */ /* 0x004fc800000000ff */
[C---:B----4-:R-:W-:Y:S06]  /*e350*/  HMMA.16816.F32 R92, R8.reuse, R32, R92 ;  /* 0x00000020085c723c */ /* 0x050fec000000185c */
[C---:B------:R-:W-:Y:S01]  /*e360*/  HMMA.16816.F32 R96, R8.reuse, R34, R96 ;  /* 0x000000220860723c */ /* 0x040fe20000001860 */
[----:B------:R-:W-:Y:S05]  /*e370*/  LDSM.16.MT88.4 R32, [R202+0x12800] ;  /* 0x01280000ca20783b */ /* 0x000fea0000004200 */
[C---:B---3--:R-:W-:Y:S06]  /*e380*/  HMMA.16816.F32 R100, R8.reuse, R24, R100 ;  /* 0x000000180864723c */ /* 0x048fec0000001864 */
        /* <DEDUP_REMOVED lines=11> */
[----:B------:R-:W2:Y:S04]  /*e440*/  LDSM.16.MT88.4 R8, [R201+0x12800] ;  /* 0x01280000c908783b */ /* 0x000ea80000004200 */
[----:B------:R-:W3:Y:S01]  /*e450*/  LDSM.16.MT88.4 R12, [R200+0xe800] ;  /* 0x00e80000c80c783b */ /* 0x000ee20000004200 */
[C---:B-1----:R-:W-:Y:S06]  /*e460*/  HMMA.16816.F32 R128, R24.reuse, R28, R128 ;  /* 0x0000001c1880723c */ /* 0x042fec0000001880 */
[C---:B------:R-:W-:Y:S01]  /*e470*/  HMMA.16816.F32 R124, R24.reuse, R30, R124 ;  /* 0x0000001e187c723c */ /* 0x040fe2000000187c */
[----:B------:R-:W1:Y:S05]  /*e480*/  LDSM.16.MT88.4 R28, [R200+0x12800] ;  /* 0x01280000c81c783b */ /* 0x000e6a0000004200 */
[C---:B-----5:R-:W-:Y:S06]  /*e490*/  HMMA.16816.F32 R76, R24.reuse, R16, R76 ;  /* 0x00000010184c723c */ /* 0x060fec000000184c */
[C---:B------:R-:W-:Y:S01]  /*e4a0*/  HMMA.16816.F32 R80, R24.reuse, R18, R80 ;  /* 0x000000121850723c */ /* 0x040fe20000001850 */
[----:B------:R-:W4:Y:S05]  /*e4b0*/  LDSM.16.MT88.4 R16, [R202+0xf000] ;  /* 0x00f00000ca10783b */ /* 0x000f2a0000004200 */
[C---:B------:R-:W-:Y:S06]  /*e4c0*/  HMMA.16816.F32 R68, R24.reuse, R20, R68 ;  /* 0x000000141844723c */ /* 0x040fec0000001844 */
[C---:B------:R-:W-:Y:S01]  /*e4d0*/  HMMA.16816.F32 R72, R24.reuse, R22, R72 ;  /* 0x000000161848723c */ /* 0x040fe20000001848 */
[----:B------:R-:W5:Y:S05]  /*e4e0*/  LDSM.16.MT88.4 R20, [R204+0xf000] ;  /* 0x00f00000cc14783b */ /* 0x000f6a0000004200 */
[C---:B--2---:R-:W-:Y:S06]  /*e4f0*/  HMMA.16816.F32 R120, R24.reuse, R8, R120 ;  /* 0x000000081878723c */ /* 0x044fec0000001878 */
[----:B------:R-:W-:Y:S01]  /*e500*/  HMMA.16816.F32 R108, R24, R10, R108 ;  /* 0x0000000a186c723c */ /* 0x000fe2000000186c */
[----:B------:R-:W-:-:S02]  /*e510*/  F2FP.F16.F32.PACK_AB R8, R163, R158 ;  /* 0x0000009ea308723e */ /* 0x000fc400000000ff */
[----:B------:R-:W-:-:S03]  /*e520*/  F2FP.F16.F32.PACK_AB R9, R167, R148 ;  /* 0x00000094a709723e */ /* 0x000fc600000000ff */
[----:B---3--:R-:W-:Y:S01]  /*e530*/  HMMA.16816.F32 R84, R24, R12, R84 ;  /* 0x0000000c1854723c */ /* 0x008fe20000001854 */
[----:B------:R-:W-:Y:S02]  /*e540*/  F2FP.F16.F32.PACK_AB R10, R165, R152 ;  /* 0x00000098a50a723e */ /* 0x000fe400000000ff */
[----:B------:R-:W-:-:S03]  /*e550*/  F2FP.F16.F32.PACK_AB R11, R169, R144 ;  /* 0x00000090a90b723e */ /* 0x000fc600000000ff */
[C---:B------:R-:W-:Y:S01]  /*e560*/  HMMA.16816.F32 R88, R24.reuse, R14, R88 ;  /* 0x0000000e1858723c */ /* 0x040fe20000001858 */
[----:B------:R-:W2:Y:S05]  /*e570*/  LDSM.16.MT88.4 R12, [R201+0xf000] ;  /* 0x00f00000c90c783b */ /* 0x000eaa0000004200 */
[C---:B------:R-:W-:Y:S06]  /*e580*/  HMMA.16816.F32 R92, R24.reuse, R36, R92 ;  /* 0x00000024185c723c */ /* 0x040fec000000185c */
[C---:B------:R-:W-:Y:S01]  /*e590*/  HMMA.16816.F32 R96, R24.reuse, R38, R96 ;  /* 0x000000261860723c */ /* 0x040fe20000001860 */
[----:B------:R-:W-:Y:S05]  /*e5a0*/  LDSM.16.MT88.4 R36, [R201+0x13000] ;  /* 0x01300000c924783b */ /* 0x000fea0000004200 */
[C---:B------:R-:W-:Y:S06]  /*e5b0*/  HMMA.16816.F32 R100, R24.reuse, R32, R100 ;  /* 0x000000201864723c */ /* 0x040fec0000001864 */
[C---:B------:R-:W-:Y:S01]  /*e5c0*/  HMMA.16816.F32 R104, R24.reuse, R34, R104 ;  /* 0x000000221868723c */ /* 0x040fe20000001868 */
[----:B------:R-:W3:Y:S05]  /*e5d0*/  LDSM.16.MT88.4 R32, [R200+0xf000] ;  /* 0x00f00000c820783b */ /* 0x000eea0000004200 */
[C---:B-1----:R-:W-:Y:S06]  /*e5e0*/  HMMA.16816.F32 R116, R24.reuse, R28, R116 ;  /* 0x0000001c1874723c */ /* 0x042fec0000001874 */
[----:B------:R-:W-:Y:S01]  /*e5f0*/  HMMA.16816.F32 R4, R24, R30, R4 ;  /* 0x0000001e1804723c */ /* 0x000fe20000001804 */
[----:B------:R-:W1:Y:S04]  /*e600*/  LDSM.16.MT88.4 R24, [R204+0x13000] ;  /* 0x01300000cc18783b */ /* 0x000e680000004200 */
[----:B------:R-:W1:Y:S01]  /*e610*/  LDSM.16.MT88.4 R28, [R202+0x13000] ;  /* 0x01300000ca1c783b */ /* 0x000e620000004200 */
[C---:B----4-:R-:W-:Y:S06]  /*e620*/  HMMA.16816.F32 R68, R8.reuse, R16, R68 ;  /* 0x000000100844723c */ /* 0x050fec0000001844 */
[C---:B------:R-:W-:Y:S01]  /*e630*/  HMMA.16816.F32 R72, R8.reuse, R18, R72 ;  /* 0x000000120848723c */ /* 0x040fe20000001848 */
[----:B------:R-:W4:Y:S05]  /*e640*/  LDSM.16.MT88.4 R16, [R200+0x13000] ;  /* 0x01300000c810783b */ /* 0x000f2a0000004200 */
[C---:B-----5:R-:W-:Y:S06]  /*e650*/  HMMA.16816.F32 R128, R8.reuse, R20, R128 ;  /* 0x000000140880723c */ /* 0x060fec0000001880 */
[C---:B------:R-:W-:Y:S01]  /*e660*/  HMMA.16816.F32 R124, R8.reuse, R22, R124 ;  /* 0x00000016087c723c */ /* 0x040fe2000000187c */
[----:B------:R-:W-:Y:S05]  /*e670*/  LDSM.16.MT88.4 R20, [R204+0xf800] ;  /* 0x00f80000cc14783b */ /* 0x000fea0000004200 */
[C---:B--2---:R-:W-:Y:S06]  /*e680*/  HMMA.16816.F32 R76, R8.reuse, R12, R76 ;  /* 0x0000000c084c723c */ /* 0x044fec000000184c */
[C---:B------:R-:W-:Y:S01]  /*e690*/  HMMA.16816.F32 R80, R8.reuse, R14, R80 ;  /* 0x0000000e0850723c */ /* 0x040fe20000001850 */
[----:B------:R-:W2:Y:S05]  /*e6a0*/  LDSM.16.MT88.4 R12, [R202+0xf800] ;  /* 0x00f80000ca0c783b */ /* 0x000eaa0000004200 */
[C---:B---3--:R-:W-:Y:S06]  /*e6b0*/  HMMA.16816.F32 R84, R8.reuse, R32, R84 ;  /* 0x000000200854723c */ /* 0x048fec0000001854 */
        /* <DEDUP_REMOVED lines=8> */
[----:B------:R-:W3:Y:S02]  /*e740*/  MUFU.EX2 R33, R33 ;  /* 0x0000002100217308 */ /* 0x000ee40000000800 */
[C---:B------:R-:W-:Y:S06]  /*e750*/  HMMA.16816.F32 R100, R8.reuse, R28, R100 ;  /* 0x0000001c0864723c */ /* 0x040fec0000001864 */
[C---:B------:R-:W-:Y:S01]  /*e760*/  HMMA.16816.F32 R104, R8.reuse, R30, R104 ;  /* 0x0000001e0868723c */ /* 0x040fe20000001868 */
[----:B------:R-:W-:Y:S05]  /*e770*/  MUFU.EX2 R34, R34 ;  /* 0x0000002200227308 */ /* 0x000fea0000000800 */
[----:B------:R-:W-:Y:S03]  /*e780*/  HMMA.16816.F32 R120, R8, R36, R120 ;  /* 0x000000240878723c */ /* 0x000fe60000001878 */
[----:B------:R-:W5:Y:S01]  /*e790*/  MUFU.EX2 R29, R52 ;  /* 0x00000034001d7308 */ /* 0x000f620000000800 */
[----:B---3--:R-:W-:-:S02]  /*e7a0*/  F2FP.F16.F32.PACK_AB R113, R33, R32 ;  /* 0x000000202171723e */ /* 0x008fc400000000ff */
[C---:B------:R-:W-:Y:S06]  /*e7b0*/  HMMA.16816.F32 R108, R8.reuse, R38, R108 ;  /* 0x00000026086c723c */ /* 0x040fec000000186c */
[C---:B----4-:R-:W-:Y:S06]  /*e7c0*/  HMMA.16816.F32 R116, R8.reuse, R16, R116 ;  /* 0x000000100874723c */ /* 0x050fec0000001874 */
[----:B------:R-:W-:Y:S01]  /*e7d0*/  HMMA.16816.F32 R4, R8, R18, R4 ;  /* 0x000000120804723c */ /* 0x000fe20000001804 */
[----:B------:R-:W3:Y:S01]  /*e7e0*/  LDSM.16.MT88.4 R8, [R200+0xf800] ;  /* 0x00f80000c808783b */ /* 0x000ee20000004200 */
[----:B-----5:R-:W-:-:S03]  /*e7f0*/  F2FP.F16.F32.PACK_AB R115, R29, R34 ;  /* 0x000000221d73723e */ /* 0x020fc600000000ff */
[----:B------:R-:W4:Y:S04]  /*e800*/  LDSM.16.MT88.4 R16, [R204+0x13800] ;  /* 0x01380000cc10783b */ /* 0x000f280000004200 */
        /* <DEDUP_REMOVED lines=14> */
[----:B------:R-:W-:Y:S01]  /*e8f0*/  HMMA.16816.F32 R104, R112, R14, R104 ;  /* 0x0000000e7068723c */ /* 0x000fe20000001868 */
[----:B------:R-:W-:-:S04]  /*e900*/  FADD.FTZ R13, R161, R166 ;  /* 0x000000a6a10d7221 */ /* 0x000fc80000010000 */
[----:B------:R-:W-:-:S04]  /*e910*/  FADD.FTZ R13, R162, R13 ;  /* 0x0000000da20d7221 */ /* 0x000fc80000010000 */
[----:B------:R-:W-:-:S04]  /*e920*/  FADD.FTZ R148, R148, R13 ;  /* 0x0000000d94947221 */ /* 0x000fc80000010000 */
[----:B------:R-:W-:Y:S01]  /*e930*/  FADD.FTZ R167, R167, R148 ;  /* 0x00000094a7a77221 */ /* 0x000fe20000010000 */
[----:B-1----:R-:W-:Y:S03]  /*e940*/  HMMA.16816.F32 R120, R112, R8, R120 ;  /* 0x000000087078723c */ /* 0x002fe60000001878 */
[----:B------:R-:W-:-:S04]  /*e950*/  FADD.FTZ R144, R144, R167 ;  /* 0x000000a790907221 */ /* 0x000fc80000010000 */
[----:B------:R-:W-:Y:S01]  /*e960*/  FADD.FTZ R169, R169, R144 ;  /* 0x00000090a9a97221 */ /* 0x000fe20000010000 */
[C---:B------:R-:W-:Y:S01]  /*e970*/  HMMA.16816.F32 R108, R112.reuse, R10, R108 ;  /* 0x0000000a706c723c */ /* 0x040fe2000000186c */
[----:B------:R-:W-:Y:S02]  /*e980*/  FADD.FTZ R9, R157, R172 ;  /* 0x000000ac9d097221 */ /* 0x000fe40000010000 */
[----:B------:R-:W-:Y:S02]  /*e990*/  FADD.FTZ R32, R32, R169 ;  /* 0x000000a920207221 */ /* 0x000fe40000010000 */
[----:B------:R-:W-:Y:S01]  /*e9a0*/  FADD.FTZ R9, R170, R9 ;  /* 0x00000009aa097221 */ /* 0x000fe20000010000 */
[----:B---3--:R-:W-:Y:S01]  /*e9b0*/  HMMA.16816.F32 R116, R112, R16, R116 ;  /* 0x000000107074723c */ /* 0x008fe20000001874 */
[----:B------:R-:W-:Y:S02]  /*e9c0*/  FADD.FTZ R33, R33, R32 ;  /* 0x0000002021217221 */ /* 0x000fe40000010000 */
[----:B------:R-:W-:-:S02]  /*e9d0*/  FADD.FTZ R158, R158, R9 ;  /* 0x000000099e9e7221 */ /* 0x000fc40000010000 */
[----:B------:R-:W-:Y:S01]  /*e9e0*/  FADD.FTZ R34, R34, R33 ;  /* 0x0000002122227221 */ /* 0x000fe20000010000 */
[----:B------:R-:W-:Y:S01]  /*e9f0*/  HMMA.16816.F32 R112, R112, R18, R4 ;  /* 0x000000127070723c */ /* 0x000fe20000001804 */
[----:B------:R-:W-:Y:S02]  /*ea00*/  FADD.FTZ R163, R163, R158 ;  /* 0x0000009ea3a37221 */ /* 0x000fe40000010000 */
[----:B------:R-:W-:Y:S02]  /*ea10*/  FADD.FTZ R235, R29, R34 ;  /* 0x000000221deb7221 */ /* 0x000fe40000010000 */
[----:B------:R-:W-:-:S04]  /*ea20*/  FADD.FTZ R152, R152, R163 ;  /* 0x000000a398987221 */ /* 0x000fc80000010000 */
[----:B------:R-:W-:-:S04]  /*ea30*/  FADD.FTZ R165, R165, R152 ;  /* 0x00000098a5a57221 */ /* 0x000fc80000010000 */
[----:B------:R-:W-:-:S04]  /*ea40*/  FADD.FTZ R136, R136, R165 ;  /* 0x000000a588887221 */ /* 0x000fc80000010000 */
[----:B------:R-:W-:-:S04]  /*ea50*/  FADD.FTZ R171, R171, R136 ;  /* 0x00000088abab7221 */ /* 0x000fc80000010000 */
[----:B------:R-:W-:-:S04]  /*ea60*/  FADD.FTZ R64, R64, R171 ;  /* 0x000000ab40407221 */ /* 0x000fc80000010000 */
[----:B------:R-:W-:-:S07]  /*ea70*/  FADD.FTZ R236, R63, R64 ;  /* 0x000000403fec7221 */ /* 0x000fce0000010000 */
.L_x_2516:
        /* <DEDUP_REMOVED lines=14> */
.L_x_2528:
        /* <DEDUP_REMOVED lines=71> */
.L_x_2525:
        /* <DEDUP_REMOVED lines=400> */
.L_x_2527:
        /* <DEDUP_REMOVED lines=129> */
.L_x_2526:
[----:B-1----:R-:W-:Y:S01]  /*110e0*/  IADD3 R152, R218, -0x1, RZ ;  /* 0xffffffffda987810 */ /* 0x002fe20007ffe0ff */
[----:B------:R-:W-:Y:S01]  /*110f0*/  LDSM.16.MT88.4 R144, [R201+0xc000] ;  /* 0x00c00000c990783b */ /* 0x000fe20000004200 */
[----:B------:R-:W-:Y:S01]  /*11100*/  UMOV UR11, UR15 ;  /* 0x0000000f000b7c82 */ /* 0x000fe20008000000 */
[----:B------:R-:W-:Y:S01]  /*11110*/  UMOV UR10, UR14 ;  /* 0x0000000e000a7c82 */ /* 0x000fe20008000000 */
[----:B------:R-:W-:Y:S04]  /*11120*/  LEA R0, R152, R229, 0x7 ;  /* 0x000000e598007211 */ /* 0x000fe800078e38ff */
[----:B------:R-:W-:Y:S01]  /*11130*/  I2FP.F32.S32 R2, R0 ;  /* 0x0000000000027245 */ /* 0x000fe20000201400 */
[----:B------:R-:W-:Y:S01]  /*11140*/  LDSM.16.MT88.4 R148, [R204+0x10800] ;  /* 0x01080000cc94783b */ /* 0x000fe20000004200 */
[C---:B------:R-:W-:Y:S02]  /*11150*/  IADD3 R132, R0.reuse, 0x1, RZ ;  /* 0x0000000100847810 */ /* 0x040fe40007ffe0ff */
[C---:B------:R-:W-:Y:S01]  /*11160*/  IADD3 R137, R0.reuse, 0x8, RZ ;  /* 0x0000000800897810 */ /* 0x040fe20007ffe0ff */
[CC--:B------:R-:W-:Y:S01]  /*11170*/  FFMA.FTZ R6, R3.reuse, R2.reuse, R6 ;  /* 0x0000000203067223 */ /* 0x0c0fe20000010006 */
[C---:B------:R-:W-:Y:S01]  /*11180*/  FFMA.FTZ R4, R3.reuse, R2, R4 ;  /* 0x0000000203047223 */ /* 0x040fe20000010004 */
[C---:B------:R-:W-:Y:S02]  /*11190*/  IADD3 R2, R0.reuse, 0x9, RZ ;  /* 0x0000000900027810 */ /* 0x040fe40007ffe0ff */
[----:B------:R-:W-:Y:S02]  /*111a0*/  I2FP.F32.S32 R132, R132 ;  /* 0x0000008400847245 */ /* 0x000fe40000201400 */
[----:B------:R-:W-:Y:S02]  /*111b0*/  I2FP.F32.S32 R2, R2 ;  /* 0x0000000200027245 */ /* 0x000fe40000201400 */
[----:B------:R-:W-:Y:S01]  /*111c0*/  I2FP.F32.S32 R137, R137 ;  /* 0x0000008900897245 */ /* 0x000fe20000201400 */
[CC--:B------:R-:W-:Y:S01]  /*111d0*/  FFMA.FTZ R7, R3.reuse, R132.reuse, R7 ;  /* 0x0000008403077223 */ /* 0x0c0fe20000010007 */
[C---:B------:R-:W-:Y:S01]  /*111e0*/  FFMA.FTZ R5, R3.reuse, R132, R5 ;  /* 0x0000008403057223 */ /* 0x040fe20000010005 */
[C---:B------:R-:W-:Y:S01]  /*111f0*/  IADD3 R132, R0.reuse, 0x11, RZ ;  /* 0x0000001100847810 */ /* 0x040fe20007ffe0ff */
[CC--:B------:R-:W-:Y:S01]  /*11200*/  FFMA.FTZ R11, R3.reuse, R2.reuse, R11 ;  /* 0x00000002030b7223 */ /* 0x0c0fe2000001000b */
[C---:B------:R-:W-:Y:S01]  /*11210*/  FFMA.FTZ R9, R3.reuse, R2, R9 ;  /* 0x0000000203097223 */ /* 0x040fe20000010009 */
[C---:B------:R-:W-:Y:S01]  /*11220*/  IADD3 R2, R0.reuse, 0x19, RZ ;  /* 0x0000001900027810 */ /* 0x040fe20007ffe0ff */
[CC--:B------:R-:W-:Y:S01]  /*11230*/  FFMA.FTZ R10, R3.reuse, R137.reuse, R10 ;  /* 0x00000089030a7223 */ /* 0x0c0fe2000001000a */
[----:B------:R-:W-:Y:S01]  /*11240*/  I2FP.F32.S32 R132, R132 ;  /* 0x0000008400847245 */ /* 0x000fe20000201400 */
[C---:B------:R-:W-:Y:S01]  /*11250*/  FFMA.FTZ R8, R3.reuse, R137, R8 ;  /* 0x0000008903087223 */ /* 0x040fe20000010008 */
[C---:B------:R-:W-:Y:S02]  /*11260*/  IADD3 R139, R0.reuse, 0x10, RZ ;  /* 0x00000010008b7810 */ /* 0x040fe40007ffe0ff */
[C---:B------:R-:W-:Y:S01]  /*11270*/  IADD3 R137, R0.reuse, 0x18, RZ ;  /* 0x0000001800897810 */ /* 0x040fe20007ffe0ff */
[C---:B------:R-:W-:Y:S01]  /*11280*/  FFMA.FTZ R15, R3.reuse, R132, R15 ;  /* 0x00000084030f7223 */ /* 0x040fe2000001000f */
[----:B------:R-:W-:Y:S01]  /*11290*/  I2FP.F32.S32 R2, R2 ;  /* 0x0000000200027245 */ /* 0x000fe20000201400 */
[C---:B------:R-:W-:Y:S01]  /*112a0*/  FFMA.FTZ R13, R3.reuse, R132, R13 ;  /* 0x00000084030d7223 */ /* 0x040fe2000001000d */
[----:B------:R-:W-:Y:S02]  /*112b0*/  I2FP.F32.S32 R139, R139 ;  /* 0x0000008b008b7245 */ /* 0x000fe40000201400 */
[----:B------:R-:W-:Y:S01]  /*112c0*/  I2FP.F32.S32 R137, R137 ;  /* 0x0000008900897245 */ /* 0x000fe20000201400 */
[CC--:B------:R-:W-:Y:S01]  /*112d0*/  FFMA.FTZ R19, R3.reuse, R2.reuse, R19 ;  /* 0x0000000203137223 */ /* 0x0c0fe20000010013 */
[C---:B------:R-:W-:Y:S01]  /*112e0*/  IADD3 R132, R0.reuse, 0x21, RZ ;  /* 0x0000002100847810 */ /* 0x040fe20007ffe0ff */
[C---:B------:R-:W-:Y:S01]  /*112f0*/  FFMA.FTZ R17, R3.reuse, R2, R17 ;  /* 0x0000000203117223 */ /* 0x040fe20000010011 */
[C---:B------:R-:W-:Y:S01]  /*11300*/  IADD3 R2, R0.reuse, 0x29, RZ ;  /* 0x0000002900027810 */ /* 0x040fe20007ffe0ff */
[CC--:B------:R-:W-:Y:S01]  /*11310*/  FFMA.FTZ R14, R3.reuse, R139.reuse, R14 ;  /* 0x0000008b030e7223 */ /* 0x0c0fe2000001000e */
[C---:B------:R-:W-:Y:S01]  /*11320*/  FFMA.FTZ R12, R3.reuse, R139, R12 ;  /* 0x0000008b030c7223 */ /* 0x040fe2000001000c */
[----:B------:R-:W-:Y:S01]  /*11330*/  I2FP.F32.S32 R132, R132 ;  /* 0x0000008400847245 */ /* 0x000fe20000201400 */
[CC--:B------:R-:W-:Y:S01]  /*11340*/  FFMA.FTZ R18, R3.reuse, R137.reuse, R18 ;  /* 0x0000008903127223 */ /* 0x0c0fe20000010012 */
[C---:B------:R-:W-:Y:S01]  /*11350*/  IADD3 R139, R0.reuse, 0x20, RZ ;  /* 0x00000020008b7810 */ /* 0x040fe20007ffe0ff */
[C---:B------:R-:W-:Y:S01]  /*11360*/  FFMA.FTZ R16, R3.reuse, R137, R16 ;  /* 0x0000008903107223 */ /* 0x040fe20000010010 */
[----:B------:R-:W-:Y:S01]  /*11370*/  I2FP.F32.S32 R2, R2 ;  /* 0x0000000200027245 */ /* 0x000fe20000201400 */
[CC--:B------:R-:W-:Y:S01]  /*11380*/  FFMA.FTZ R23, R3.reuse, R132.reuse, R23 ;  /* 0x0000008403177223 */ /* 0x0c0fe20000010017 */
[C---:B------:R-:W-:Y:S01]  /*11390*/  IADD3 R137, R0.reuse, 0x28, RZ ;  /* 0x0000002800897810 */ /* 0x040fe20007ffe0ff */
[C---:B------:R-:W-:Y:S01]  /*113a0*/  FFMA.FTZ R21, R3.reuse, R132, R21 ;  /* 0x0000008403157223 */ /* 0x040fe20000010015 */
[----:B------:R-:W-:Y:S01]  /*113b0*/  I2FP.F32.S32 R139, R139 ;  /* 0x0000008b008b7245 */ /* 0x000fe20000201400 */
[CC--:B------:R-:W-:Y:S01]  /*113c0*/  FFMA.FTZ R27, R3.reuse, R2.reuse, R27 ;  /* 0x00000002031b7223 */ /* 0x0c0fe2000001001b */
[----:B------:R-:W-:Y:S01]  /*113d0*/  I2FP.F32.S32 R137, R137 ;  /* 0x0000008900897245 */ /* 0x000fe20000201400 */
[C---:B------:R-:W-:Y:S01]  /*113e0*/  FFMA.FTZ R25, R3.reuse, R2, R25 ;  /* 0x0000000203197223 */ /* 0x040fe20000010019 */
[C---:B------:R-:W-:Y:S01]  /*113f0*/  IADD3 R132, R0.reuse, 0x31, RZ ;  /* 0x0000003100847810 */ /* 0x040fe20007ffe0ff */
        /* <DEDUP_REMOVED lines=15> */
[----:B------:R-:W-:Y:S01]  /*114f0*/  IADD3 R134, R0, 0x30, RZ ;  /* 0x0000003000867810 */ /* 0x000fe20007ffe0ff */
[C---:B------:R-:W-:Y:S01]  /*11500*/  FFMA.FTZ R34, R3.reuse, R139, R34 ;  /* 0x0000008b03227223 */ /* 0x040fe20000010022 */
[----:B------:R-:W-:Y:S01]  /*11510*/  FMNMX.FTZ R132, R6, R135, !PT ;  /* 0x0000008706847209 */ /* 0x000fe20007810000 */
[C---:B------:R-:W-:Y:S01]  /*11520*/  FFMA.FTZ R32, R3.reuse, R139, R32 ;  /* 0x0000008b03207223 */ /* 0x040fe20000010020 */
[----:B------:R-:W-:Y:S01]  /*11530*/  FMNMX.FTZ R2, R4, R133, !PT ;  /* 0x0000008504027209 */ /* 0x000fe20007810000 */
[CC--:B------:R-:W-:Y:S01]  /*11540*/  FFMA.FTZ R38, R3.reuse, R137.reuse, R38 ;  /* 0x0000008903267223 */ /* 0x0c0fe20000010026 */
[----:B------:R-:W-:Y:S01]  /*11550*/  I2FP.F32.S32 R134, R134 ;  /* 0x0000008600867245 */ /* 0x000fe20000201400 */
[----:B------:R-:W-:Y:S01]  /*11560*/  FFMA.FTZ R36, R3, R137, R36 ;  /* 0x0000008903247223 */ /* 0x000fe20000010024 */
[----:B------:R-:W-:Y:S02]  /*11570*/  FMNMX.FTZ R139, R7, R132, !PT ;  /* 0x00000084078b7209 */ /* 0x000fe40007810000 */
[----:B------:R-:W-:Y:S01]  /*11580*/  IADD3 R136, R0, 0x41, RZ ;  /* 0x0000004100887810 */ /* 0x000fe20007ffe0ff */
[----:B------:R-:W-:Y:S01]  /*11590*/  FFMA.FTZ R30, R3, R134, R30 ;  /* 0x00000086031e7223 */ /* 0x000fe2000001001e */
[----:B------:R-:W-:Y:S01]  /*115a0*/  FMNMX.FTZ R137, R5, R2, !PT ;  /* 0x0000000205897209 */ /* 0x000fe20007810000 */
[----:B------:R-:W-:Y:S01]  /*115b0*/  FFMA.FTZ R28, R3, R134, R28 ;  /* 0x00000086031c7223 */ /* 0x000fe2000001001c */
[----:B------:R-:W-:Y:S02]  /*115c0*/  FMNMX.FTZ R138, R10, R139, !PT ;  /* 0x0000008b0a8a7209 */ /* 0x000fe40007810000 */
[----:B------:R-:W-:Y:S02]  /*115d0*/  I2FP.F32.S32 R136, R136 ;  /* 0x0000008800887245 */ /* 0x000fe40000201400 */
[----:B------:R-:W-:Y:S02]  /*115e0*/  FMNMX.FTZ R134, R8, R137, !PT ;  /* 0x0000008908867209 */ /* 0x000fe40007810000 */
[----:B------:R-:W-:Y:S01]  /*115f0*/  FMNMX.FTZ R139, R11, R138, !PT ;  /* 0x0000008a0b8b7209 */ /* 0x000fe20007810000 */
[----:B------:R-:W-:Y:S01]  /*11600*/  FFMA.FTZ R39, R3, R136, R39 ;  /* 0x0000008803277223 */ /* 0x000fe20000010027 */
[----:B------:R-:W-:Y:S01]  /*11610*/  FMNMX.FTZ R137, R9, R134, !PT ;  /* 0x0000008609897209 */ /* 0x000fe20007810000 */
[----:B------:R-:W-:Y:S01]  /*11620*/  FFMA.FTZ R37, R3, R136, R37 ;  /* 0x0000008803257223 */ /* 0x000fe20000010025 */
[----:B------:R-:W-:Y:S02]  /*11630*/  FMNMX.FTZ R136, R14, R139, !PT ;  /* 0x0000008b0e887209 */ /* 0x000fe40007810000 */
[----:B------:R-:W-:Y:S02]  /*11640*/  IADD3 R132, R0, 0x48, RZ ;  /* 0x0000004800847810 */ /* 0x000fe40007ffe0ff */
[----:B------:R-:W-:Y:S02]  /*11650*/  FMNMX.FTZ R134, R12, R137, !PT ;  /* 0x000000890c867209 */ /* 0x000fe40007810000 */
[----:B------:R-:W-:Y:S02]  /*11660*/  I2FP.F32.S32 R132, R132 ;  /* 0x0000008400847245 */ /* 0x000fe40000201400 */
[----:B------:R-:W-:Y:S02]  /*11670*/  FMNMX.FTZ R137, R15, R136, !PT ;  /* 0x000000880f897209 */ /* 0x000fe40007810000 */
[----:B------:R-:W-:Y:S01]  /*11680*/  FMNMX.FTZ R139, R13, R134, !PT ;  /* 0x000000860d8b7209 */ /* 0x000fe20007810000 */
[CC--:B------:R-:W-:Y:S01]  /*11690*/  FFMA.FTZ R42, R3.reuse, R132.reuse, R42 ;  /* 0x00000084032a7223 */ /* 0x0c0fe2000001002a */
[----:B------:R-:W-:Y:S01]  /*116a0*/  FMNMX.FTZ R134, R18, R137, !PT ;  /* 0x0000008912867209 */ /* 0x000fe20007810000 */
[----:B------:R-:W-:Y:S01]  /*116b0*/  FFMA.FTZ R40, R3, R132, R40 ;  /* 0x0000008403287223 */ /* 0x000fe20000010028 */
[----:B------:R-:W-:Y:S02]  /*116c0*/  FMNMX.FTZ R132, R16, R139, !PT ;  /* 0x0000008b10847209 */ /* 0x000fe40007810000 */
[C---:B------:R-:W-:Y:S02]  /*116d0*/  IADD3 R136, R0.reuse, 0x50, RZ ;  /* 0x0000005000887810 */ /* 0x040fe40007ffe0ff */
[----:B------:R-:W-:Y:S02]  /*116e0*/  FMNMX.FTZ R137, R19, R134, !PT ;  /* 0x0000008613897209 */ /* 0x000fe40007810000 */
[----:B------:R-:W-:Y:S02]  /*116f0*/  IADD3 R2, R0, 0x49, RZ ;  /* 0x0000004900027810 */ /* 0x000fe40007ffe0ff */
[----:B------:R-:W-:Y:S02]  /*11700*/  FMNMX.FTZ R139, R17, R132, !PT ;  /* 0x00000084118b7209 */ /* 0x000fe40007810000 */
[----:B------:R-:W-:Y:S02]  /*11710*/  I2FP.F32.S32 R134, R136 ;  /* 0x0000008800867245 */ /* 0x000fe40000201400 */
[----:B------:R-:W-:Y:S02]  /*11720*/  FMNMX.FTZ R136, R22, R137, !PT ;  /* 0x0000008916887209 */ /* 0x000fe40007810000 */
[----:B------:R-:W-:Y:S01]  /*11730*/  I2FP.F32.S32 R2, R2 ;  /* 0x0000000200027245 */ /* 0x000fe20000201400 */
[CC--:B------:R-:W-:Y:S01]  /*11740*/  FFMA.FTZ R46, R3.reuse, R134.reuse, R46 ;  /* 0x00000086032e7223 */ /* 0x0c0fe2000001002e */
[----:B------:R-:W-:Y:S01]  /*11750*/  FMNMX.FTZ R132, R20, R139, !PT ;  /* 0x0000008b14847209 */ /* 0x000fe20007810000 */
[----:B------:R-:W-:Y:S01]  /*11760*/  FFMA.FTZ R44, R3, R134, R44 ;  /* 0x00000086032c7223 */ /* 0x000fe2000001002c */
[----:B------:R-:W-:Y:S01]  /*11770*/  FMNMX.FTZ R141, R23, R136, !PT ;  /* 0x00000088178d7209 */ /* 0x000fe20007810000 */
[----:B------:R-:W-:Y:S01]  /*11780*/  FFMA.FTZ R43, R3, R2, R43 ;  /* 0x00000002032b7223 */ /* 0x000fe2000001002b */
[----:B------:R-:W-:Y:S01]  /*11790*/  FMNMX.FTZ R139, R21, R132, !PT ;  /* 0x00000084158b7209 */ /* 0x000fe20007810000 */
[----:B------:R-:W-:Y:S01]  /*117a0*/  FFMA.FTZ R41, R3, R2, R41 ;  /* 0x0000000203297223 */ /* 0x000fe20000010029 */
[----:B------:R-:W-:Y:S02]  /*117b0*/  FMNMX.FTZ R134, R26, R141, !PT ;  /* 0x0000008d1a867209 */ /* 0x000fe40007810000 */
[----:B------:R-:W-:Y:S02]  /*117c0*/  IADD3 R2, R0, 0x51, RZ ;  /* 0x0000005100027810 */ /* 0x000fe40007ffe0ff */
[----:B------:R-:W-:Y:S02]  /*117d0*/  FMNMX.FTZ R132, R24, R139, !PT ;  /* 0x0000008b18847209 */ /* 0x000fe40007810000 */
[----:B------:R-:W-:Y:S02]  /*117e0*/  FMNMX.FTZ R139, R27, R134, !PT ;  /* 0x000000861b8b7209 */ /* 0x000fe40007810000 */
[----:B------:R-:W-:Y:S02]  /*117f0*/  I2FP.F32.S32 R2, R2 ;  /* 0x0000000200027245 */ /* 0x000fe40000201400 */
[----:B------:R-:W-:Y:S02]  /*11800*/  IADD3 R137, R0, 0x58, RZ ;  /* 0x0000005800897810 */ /* 0x000fe40007ffe0ff */
[----:B------:R-:W-:Y:S01]  /*11810*/  FMNMX.FTZ R141, R25, R132, !PT ;  /* 0x00000084198d7209 */ /* 0x000fe20007810000 */
[CC--:B------:R-:W-:Y:S01]  /*11820*/  FFMA.FTZ R47, R3.reuse, R2.reuse, R47 ;  /* 0x00000002032f7223 */ /* 0x0c0fe2000001002f */
[----:B------:R-:W-:Y:S01]  /*11830*/  FMNMX.FTZ R132, R30, R139, !PT ;  /* 0x0000008b1e847209 */ /* 0x000fe20007810000 */
[----:B------:R-:W-:Y:S01]  /*11840*/  FFMA.FTZ R45, R3, R2, R45 ;  /* 0x00000002032d7223 */ /* 0x000fe2000001002d */
[----:B------:R-:W-:Y:S02]  /*11850*/  I2FP.F32.S32 R137, R137 ;  /* 0x0000008900897245 */ /* 0x000fe40000201400 */
[----:B------:R-:W-:Y:S02]  /*11860*/  FMNMX.FTZ R2, R28, R141, !PT ;  /* 0x0000008d1c027209 */ /* 0x000fe40007810000 */
[----:B------:R-:W-:Y:S01]  /*11870*/  FMNMX.FTZ R139, R31, R132, !PT ;  /* 0x000000841f8b7209 */ /* 0x000fe20007810000 */
[CC--:B------:R-:W-:Y:S01]  /*11880*/  FFMA.FTZ R50, R3.reuse, R137.reuse, R50 ;  /* 0x0000008903327223 */ /* 0x0c0fe20000010032 */
[----:B------:R-:W-:Y:S01]  /*11890*/  FFMA.FTZ R48, R3, R137, R48 ;  /* 0x0000008903307223 */ /* 0x000fe20000010030 */
[----:B------:R-:W-:Y:S02]  /*118a0*/  FMNMX.FTZ R137, R29, R2, !PT ;  /* 0x000000021d897209 */ /* 0x000fe40007810000 */
[----:B------:R-:W-:Y:S02]  /*118b0*/  IADD3 R136, R0, 0x59, RZ ;  /* 0x0000005900887810 */ /* 0x000fe40007ffe0ff */
[----:B------:R-:W-:Y:S02]  /*118c0*/  FMNMX.FTZ R138, R34, R139, !PT ;  /* 0x0000008b228a7209 */ /* 0x000fe40007810000 */
[----:B------:R-:W-:Y:S02]  /*118d0*/  FMNMX.FTZ R134, R32, R137, !PT ;  /* 0x0000008920867209 */ /* 0x000fe40007810000 */
        /* <DEDUP_REMOVED lines=15> */
[C---:B------:R-:W-:Y:S02]  /*119d0*/  IADD3 R136, R0.reuse, 0x68, RZ ;  /* 0x0000006800887810 */ /* 0x040fe40007ffe0ff */
[----:B------:R-:W-:Y:S02]  /*119e0*/  FMNMX.FTZ R137, R43, R134, !PT ;  /* 0x000000862b897209 */ /* 0x000fe40007810000 */
[----:B------:R-:W-:Y:S02]  /*119f0*/  FMNMX.FTZ R139, R41, R132, !PT ;  /* 0x00000084298b7209 */ /* 0x000fe40007810000 */
[----:B------:R-:W-:Y:S02]  /*11a00*/  IADD3 R2, R0, 0x61, RZ ;  /* 0x0000006100027810 */ /* 0x000fe40007ffe0ff */
[----:B------:R-:W-:Y:S02]  /*11a10*/  I2FP.F32.S32 R134, R136 ;  /* 0x0000008800867245 */ /* 0x000fe40000201400 */
[----:B------:R-:W-:Y:S02]  /*11a20*/  FMNMX.FTZ R136, R46, R137, !PT ;  /* 0x000000892e887209 */ /* 0x000fe40007810000 */
[----:B------:R-:W-:Y:S01]  /*11a30*/  FMNMX.FTZ R132, R44, R139, !PT ;  /* 0x0000008b2c847209 */ /* 0x000fe20007810000 */
[C---:B------:R-:W-:Y:S01]  /*11a40*/  FFMA.FTZ R58, R3.reuse, R134, R58 ;  /* 0x00000086033a7223 */ /* 0x040fe2000001003a */
[----:B------:R-:W-:Y:S01]  /*11a50*/  I2FP.F32.S32 R2, R2 ;  /* 0x0000000200027245 */ /* 0x000fe20000201400 */
[----:B------:R-:W-:Y:S01]  /*11a60*/  FFMA.FTZ R56, R3, R134, R56 ;  /* 0x0000008603387223 */ /* 0x000fe20000010038 */
        /* <DEDUP_REMOVED lines=19> */
[C---:B------:R-:W-:Y:S02]  /*11ba0*/  IADD3 R132, R0.reuse, 0x78, RZ ;  /* 0x0000007800847810 */ /* 0x040fe40007ffe0ff */
[----:B------:R-:W-:Y:S02]  /*11bb0*/  FMNMX.FTZ R137, R53, R2, !PT ;  /* 0x0000000235897209 */ /* 0x000fe40007810000 */
[C---:B------:R-:W-:Y:S02]  /*11bc0*/  IADD3 R134, R0.reuse, 0x71, RZ ;  /* 0x0000007100867810 */ /* 0x040fe40007ffe0ff */
        /* <DEDUP_REMOVED lines=28> */
[----:B-1----:R-:W-:Y:S07]  /*11d90*/  FMNMX.FTZ R2, R141, R2, !PT ;  /* 0x000000028d027209 */ /* 0x002fee0007810000 */
[----:B------:R-:W-:Y:S01]  /*11da0*/  LDSM.16.MT88.4 R140, [R202+0xc000] ;  /* 0x00c00000ca8c783b */ /* 0x000fe20000004200 */
[----:B--2---:R-:W-:Y:S01]  /*11db0*/  FMNMX.FTZ R0, R137, R0, !PT ;  /* 0x0000000089007209 */ /* 0x004fe20007810000 */
[C---:B------:R-:W-:Y:S01]  /*11dc0*/  FADD.FTZ R133, -R2.reuse, R133 ;  /* 0x0000008502857221 */ /* 0x040fe20000010100 */
[----:B------:R-:W-:Y:S02]  /*11dd0*/  FMUL.FTZ R159, R2, UR4 ;  /* 0x00000004029f7c20 */ /* 0x000fe40008410000 */
[C---:B------:R-:W-:Y:S01]  /*11de0*/  FSETP.NEU.FTZ.AND P1, PT, R0.reuse, -INF , PT ;  /* 0xff8000000000780b */ /* 0x040fe20003f3d000 */
[C---:B------:R-:W-:Y:S01]  /*11df0*/  FADD.FTZ R132, -R0.reuse, R135 ;  /* 0x0000008700847221 */ /* 0x040fe20000010100 */
[----:B------:R-:W-:Y:S01]  /*11e00*/  FMUL.FTZ R135, R133, UR4 ;  /* 0x0000000485877c20 */ /* 0x000fe20008410000 */
[----:B------:R-:W-:Y:S01]  /*11e10*/  FMUL.FTZ R160, R0, UR4 ;  /* 0x0000000400a07c20 */ /* 0x000fe20008410000 */
[----:B------:R-:W1:Y:S01]  /*11e20*/  LDSM.16.MT88.4 R136, [R204+0xc000] ;  /* 0x00c00000cc88783b */ /* 0x000e620000004200 */
[----:B------:R-:W-:Y:S01]  /*11e30*/  FMUL.FTZ R134, R132, UR4 ;  /* 0x0000000484867c20 */ /* 0x000fe20008410000 */
[----:B------:R2:W3:Y:S02]  /*11e40*/  MUFU.EX2 R133, R135 ;  /* 0x0000008700857308 */ /* 0x0004e40000000800 */
[----:B------:R-:W-:Y:S02]  /*11e50*/  FSEL R160, R160, RZ, P1 ;  /* 0x000000ffa0a07208 */ /* 0x000fe40000800000 */
[----:B------:R-:W-:Y:S03]  /*11e60*/  FSETP.NEU.FTZ.AND P1, PT, R2, -INF , PT ;  /* 0xff8000000200780b */ /* 0x000fe60003f3d000 */
[--C-:B------:R-:W-:Y:S03]  /*11e70*/  FFMA.FTZ R153, R10, UR4, -R160.reuse ;  /* 0x000000040a997c23 */ /* 0x100fe600080108a0 */
[----:B------:R4:W5:Y:S01]  /*11e80*/  MUFU.EX2 R132, R134 ;  /* 0x0000008600847308 */ /* 0x0009620000000800 */
        /* <DEDUP_REMOVED lines=8> */
[--C-:B--2---:R-:W-:Y:S01]  /*11f10*/  FFMA.FTZ R135, R9, UR4, -R159.reuse ;  /* 0x0000000409877c23 */ /* 0x104fe2000801089f */
[----:B------:R-:W-:Y:S01]  /*11f20*/  MUFU.EX2 R157, R157 ;  /* 0x0000009d009d7308 */ /* 0x000fe20000000800 */
[C---:B---3--:R-:W-:Y:S01]  /*11f30*/  FMUL.FTZ R4, R133.reuse, R128 ;  /* 0x0000008085047220 */ /* 0x048fe20000410000 */
[C---:B------:R-:W-:Y:S01]  /*11f40*/  FMUL.FTZ R5, R133.reuse, R129 ;  /* 0x0000008185057220 */ /* 0x040fe20000410000 */
[C---:B------:R-:W-:Y:S01]  /*11f50*/  FMUL.FTZ R8, R133.reuse, R124 ;  /* 0x0000007c85087220 */ /* 0x040fe20000410000 */
[C---:B------:R-:W-:Y:S01]  /*11f60*/  FMUL.FTZ R9, R133.reuse, R125 ;  /* 0x0000007d85097220 */ /* 0x040fe20000410000 */
[C---:B------:R-:W-:Y:S01]  /*11f70*/  FMUL.FTZ R68, R133.reuse, R68 ;  /* 0x0000004485447220 */ /* 0x040fe20000410000 */
[----:B------:R-:W-:Y:S01]  /*11f80*/  FMUL.FTZ R69, R133, R69 ;  /* 0x0000004585457220 */ /* 0x000fe20000410000 */
[--C-:B----4-:R-:W-:Y:S03]  /*11f90*/  FFMA.FTZ R134, R11, UR4, -R160.reuse ;  /* 0x000000040b867c23 */ /* 0x110fe600080108a0 */
[----:B------:R-:W2:Y:S01]  /*11fa0*/  MUFU.EX2 R155, R155 ;  /* 0x0000009b009b7308 */ /* 0x000ea20000000800 */
[C---:B-----5:R-:W-:Y:S01]  /*11fb0*/  FMUL.FTZ R6, R132.reuse, R130 ;  /* 0x0000008284067220 */ /* 0x060fe20000410000 */
[C---:B------:R-:W-:Y:S01]  /*11fc0*/  FMUL.FTZ R7, R132.reuse, R131 ;  /* 0x0000008384077220 */ /* 0x040fe20000410000 */
[C---:B------:R-:W-:Y:S01]  /*11fd0*/  FMUL.FTZ R10, R132.reuse, R126 ;  /* 0x0000007e840a7220 */ /* 0x040fe20000410000 */
[C---:B------:R-:W-:Y:S01]  /*11fe0*/  FMUL.FTZ R11, R132.reuse, R127 ;  /* 0x0000007f840b7220 */ /* 0x040fe20000410000 */
[C---:B------:R-:W-:Y:S01]  /*11ff0*/  FMUL.FTZ R70, R132.reuse, R70 ;  /* 0x0000004684467220 */ /* 0x040fe20000410000 */
[----:B------:R-:W3:Y:S01]  /*12000*/  LDSM.16.MT88.4 R124, [R200+0xc000] ;  /* 0x00c00000c87c783b */ /* 0x000ee20000004200 */
        /* <DEDUP_REMOVED lines=16> */
[--C-:B------:R-:W-:Y:S03]  /*12110*/  FFMA.FTZ R170, R42, UR4, -R160.reuse ;  /* 0x000000042aaa7c23 */ /* 0x100fe600080108a0 */
        /* <DEDUP_REMOVED lines=9> */
[----:B----4-:R-:W-:Y:S01]  /*121b0*/  F2FP.F16.F32.PACK_AB R131, R134, R153 ;  /* 0x000000998683723e */ /* 0x010fe200000000ff */
[--C-:B------:R-:W-:Y:S01]  /*121c0*/  FFMA.FTZ R178, R47, UR4, -R160.reuse ;  /* 0x000000042fb27c23 */ /* 0x100fe200080108a0 */
[--C-:B------:R-:W-:Y:S01]  /*121d0*/  FFMA.FTZ R179, R50, UR4, -R160.reuse ;  /* 0x0000000432b37c23 */ /* 0x100fe200080108a0 */
[--C-:B------:R-:W-:Y:S01]  /*121e0*/  FFMA.FTZ R180, R51, UR4, -R160.reuse ;  /* 0x0000000433b47c23 */ /* 0x100fe200080108a0 */
[----:B------:R-:W-:Y:S01]  /*121f0*/  LDSM.16.MT88.4 R40, [R202+0x12000] ;  /* 0x01200000ca28783b */ /* 0x000fe20000004200 */
[--C-:B------:R-:W-:Y:S01]  /*12200*/  FFMA.FTZ R181, R44, UR4, -R159.reuse ;  /* 0x000000042cb57c23 */ /* 0x100fe2000801089f */
[--C-:B------:R-:W-:Y:S03]  /*12210*/  FFMA.FTZ R182, R45, UR4, -R159.reuse ;  /* 0x000000042db67c23 */ /* 0x100fe6000801089f */
[----:B------:R-:W-:Y:S01]  /*12220*/  MUFU.EX2 R154, R154 ;  /* 0x0000009a009a7308 */ /* 0x000fe20000000800 */
[--C-:B------:R-:W-:Y:S01]  /*12230*/  FFMA.FTZ R183, R48, UR4, -R159.reuse ;  /* 0x0000000430b77c23 */ /* 0x100fe2000801089f */
[--C-:B------:R-:W-:Y:S01]  /*12240*/  FFMA.FTZ R184, R49, UR4, -R159.reuse ;  /* 0x0000000431b87c23 */ /* 0x100fe2000801089f */
[C---:B------:R-:W-:Y:S01]  /*12250*/  FMUL.FTZ R86, R132.reuse, R86 ;  /* 0x0000005684567220 */ /* 0x040fe20000410000 */
[----:B------:R-:W-:Y:S01]  /*12260*/  FMUL.FTZ R87, R132, R87 ;  /* 0x0000005784577220 */ /* 0x000fe20000410000 */
[----:B------:R-:W-:Y:S01]  /*12270*/  LDSM.16.MT88.4 R44, [R201+0xe800] ;  /* 0x00e80000c92c783b */ /* 0x000fe20000004200 */
[C---:B------:R-:W-:Y:S01]  /*12280*/  FMUL.FTZ R84, R133.reuse, R84 ;  /* 0x0000005485547220 */ /* 0x040fe20000410000 */
[C---:B------:R-:W-:Y:S03]  /*12290*/  FMUL.FTZ R85, R133.reuse, R85 ;  /* 0x0000005585557220 */ /* 0x040fe60000410000 */
[----:B------:R-:W4:Y:S01]  /*122a0*/  MUFU.EX2 R135, R135 ;  /* 0x0000008700877308 */ /* 0x000f220000000800 */
[----:B--2---:R-:W-:Y:S01]  /*122b0*/  F2FP.F16.F32.PACK_AB R128, R156, R158 ;  /* 0x0000009e9c80723e */ /* 0x004fe200000000ff */
[C---:B------:R-:W-:Y:S01]  /*122c0*/  FMUL.FTZ R90, R132.reuse, R90 ;  /* 0x0000005a845a7220 */ /* 0x040fe20000410000 */
[C---:B------:R-:W-:Y:S01]  /*122d0*/  FMUL.FTZ R91, R132.reuse, R91 ;  /* 0x0000005b845b7220 */ /* 0x040fe20000410000 */
[C---:B------:R-:W-:Y:S01]  /*122e0*/  FMUL.FTZ R88, R133.reuse, R88 ;  /* 0x0000005885587220 */ /* 0x040fe20000410000 */
[----:B------:R-:W-:Y:S01]  /*122f0*/  LDSM.16.MT88.4 R48, [R201+0xf000] ;  /* 0x00f00000c930783b */ /* 0x000fe20000004200 */
        /* <DEDUP_REMOVED lines=9> */
[--C-:B------:R-:W-:Y:S01]  /*12390*/  FFMA.FTZ R164, R14, UR4, -R160.reuse ;  /* 0x000000040ea47c23 */ /* 0x100fe200080108a0 */
[C---:B------:R-:W-:Y:S01]  /*123a0*/  FMUL.FTZ R14, R132.reuse, R122 ;  /* 0x0000007a840e7220 */ /* 0x040fe20000410000 */
[----:B----4-:R-:W-:Y:S01]  /*123b0*/  F2FP.F16.F32.PACK_AB R130, R135, R154 ;  /* 0x0000009a8782723e */ /* 0x010fe200000000ff */
[--C-:B------:R-:W-:Y:S01]  /*123c0*/  FFMA.FTZ R161, R15, UR4, -R160.reuse ;  /* 0x000000040fa17c23 */ /* 0x100fe200080108a0 */
[C---:B------:R-:W-:Y:S01]  /*123d0*/  FMUL.FTZ R15, R132.reuse, R123 ;  /* 0x0000007b840f7220 */ /* 0x040fe20000410000 */
[C---:B------:R-:W-:Y:S01]  /*123e0*/  FMUL.FTZ R102, R132.reuse, R102 ;  /* 0x0000006684667220 */ /* 0x040fe20000410000 */
[----:B------:R-:W-:Y:S01]  /*123f0*/  FMUL.FTZ R103, R132, R103 ;  /* 0x0000006784677220 */ /* 0x000fe20000410000 */
[C---:B------:R-:W-:Y:S01]  /*12400*/  FMUL.FTZ R100, R133.reuse, R100 ;  /* 0x0000006485647220 */ /* 0x040fe20000410000 */
[C---:B------:R-:W-:Y:S01]  /*12410*/  FMUL.FTZ R101, R133.reuse, R101 ;  /* 0x0000006585657220 */ /* 0x040fe20000410000 */
[C---:B-1----:R-:W-:Y:S01]  /*12420*/  HMMA.16816.F32 R4, R128.reuse, R136, R4 ;  /* 0x000000888004723c */ /* 0x042fe20000001804 */
[----:B------:R-:W-:Y:S04]  /*12430*/  MUFU.EX2 R164, R164 ;  /* 0x000000a400a47308 */ /* 0x000fe80000000800 */
[--C-:B------:R-:W-:Y:S01]  /*12440*/  FFMA.FTZ R165, R12, UR4, -R159.reuse ;  /* 0x000000040ca57c23 */ /* 0x100fe2000801089f */
[C---:B------:R-:W-:Y:S01]  /*12450*/  HMMA.16816.F32 R8, R128.reuse, R138, R8 ;  /* 0x0000008a8008723c */ /* 0x040fe20000001808 */
[----:B------:R-:W1:Y:S04]  /*12460*/  LDSM.16.MT88.4 R136, [R204+0x10000] ;  /* 0x01000000cc88783b */ /* 0x000e680000004200 */
[----:B------:R-:W-:Y:S01]  /*12470*/  MUFU.EX2 R161, R161 ;  /* 0x000000a100a17308 */ /* 0x000fe20000000800 */
[----:B------:R-:W-:Y:S01]  /*12480*/  ISETP.GT.AND P1, PT, R218, 0x1, PT ;  /* 0x00000001da00780c */ /* 0x000fe20003f24270 */
[----:B------:R-:W-:Y:S01]  /*12490*/  FMUL.FTZ R12, R133, R120 ;  /* 0x00000078850c7220 */ /* 0x000fe20000410000 */
[C---:B------:R-:W-:Y:S03]  /*124a0*/  HMMA.16816.F32 R68, R128.reuse, R140, R68 ;  /* 0x0000008c8044723c */ /* 0x040fe60000001844 */
[--C-:B------:R-:W-:Y:S03]  /*124b0*/  FFMA.FTZ R166, R13, UR4, -R159.reuse ;  /* 0x000000040da67c23 */ /* 0x100fe6000801089f */
[C---:B------:R-:W-:Y:S01]  /*124c0*/  HMMA.16816.F32 R72, R128.reuse, R142, R72 ;  /* 0x0000008e8048723c */ /* 0x040fe20000001848 */
[----:B------:R-:W2:Y:S01]  /*124d0*/  LDSM.16.MT88.4 R140, [R202+0x10000] ;  /* 0x01000000ca8c783b */ /* 0x000ea20000004200 */
[----:B------:R-:W-:Y:S03]  /*124e0*/  MUFU.EX2 R165, R165 ;  /* 0x000000a500a57308 */ /* 0x000fe60000000800 */
[C---:B------:R-:W-:Y:S01]  /*124f0*/  FMUL.FTZ R13, R133.reuse, R121 ;  /* 0x00000079850d7220 */ /* 0x040fe20000410000 */
[C---:B------:R-:W-:Y:S03]  /*12500*/  HMMA.16816.F32 R76, R128.reuse, R144, R76 ;  /* 0x00000090804c723c */ /* 0x040fe6000000184c */
[----:B------:R-:W-:Y:S03]  /*12510*/  LDSM.16.MT88.4 R120, [R204+0xc800] ;  /* 0x00c80000cc78783b */ /* 0x000fe60000004200 */
[----:B------:R-:W4:Y:S01]  /*12520*/  MUFU.EX2 R166, R166 ;  /* 0x000000a600a67308 */ /* 0x000f220000000800 */
[C---:B------:R-:W-:Y:S01]  /*12530*/  FMUL.FTZ R106, R132.reuse, R106 ;  /* 0x0000006a846a7220 */ /* 0x040fe20000410000 */
[C---:B------:R-:W-:Y:S03]  /*12540*/  HMMA.16816.F32 R80, R128.reuse, R146, R80 ;  /* 0x000000928050723c */ /* 0x040fe60000001850 */
[----:B------:R-:W-:Y:S03]  /*12550*/  LDSM.16.MT88.4 R144, [R201+0xc800] ;  /* 0x00c80000c990783b */ /* 0x000fe60000004200 */
[C---:B---3--:R-:W-:Y:S02]  /*12560*/  HMMA.16816.F32 R84, R128.reuse, R124, R84 ;  /* 0x0000007c8054723c */ /* 0x048fe40000001854 */
[----:B------:R-:W-:Y:S03]  /*12570*/  MUFU.EX2 R172, R172 ;  /* 0x000000ac00ac7308 */ /* 0x000fe60000000800 */
[C---:B------:R-:W-:Y:S01]  /*12580*/  FMUL.FTZ R107, R132.reuse, R107 ;  /* 0x0000006b846b7220 */ /* 0x040fe20000410000 */
[C---:B------:R-:W-:Y:S01]  /*12590*/  HMMA.16816.F32 R88, R128.reuse, R126, R88 ;  /* 0x0000007e8058723c */ /* 0x040fe20000001858 */
[----:B------:R-:W3:Y:S05]  /*125a0*/  LDSM.16.MT88.4 R124, [R201+0x10000] ;  /* 0x01000000c97c783b */ /* 0x000eea0000004200 */
[----:B------:R-:W-:Y:S01]  /*125b0*/  MUFU.EX2 R169, R169 ;  /* 0x000000a900a97308 */ /* 0x000fe20000000800 */
[C---:B------:R-:W-:Y:S01]  /*125c0*/  FMUL.FTZ R104, R133.reuse, R104 ;  /* 0x0000006885687220 */ /* 0x040fe20000410000 */
[C---:B-1----:R-:W-:Y:S03]  /*125d0*/  HMMA.16816.F32 R92, R128.reuse, R136, R92 ;  /* 0x00000088805c723c */ /* 0x042fe6000000185c */
[----:B------:R-:W-:Y:S03]  /*125e0*/  FMUL.FTZ R105, R133, R105 ;  /* 0x0000006985697220 */ /* 0x000fe60000410000 */
[C---:B------:R-:W-:Y:S01]  /*125f0*/  HMMA.16816.F32 R96, R128.reuse, R138, R96 ;  /* 0x0000008a8060723c */ /* 0x040fe20000001860 */
[----:B------:R-:W1:Y:S01]  /*12600*/  LDSM.16.MT88.4 R136, [R200+0x10000] ;  /* 0x01000000c888783b */ /* 0x000e620000004200 */
[----:B------:R-:W-:Y:S03]  /*12610*/  MUFU.EX2 R170, R170 ;  /* 0x000000aa00aa7308 */ /* 0x000fe60000000800 */
[C---:B------:R-:W-:Y:S01]  /*12620*/  FMUL.FTZ R110, R132.reuse, R110 ;  /* 0x0000006e846e7220 */ /* 0x040fe20000410000 */
[C---:B--2---:R-:W-:Y:S06]  /*12630*/  HMMA.16816.F32 R100, R128.reuse, R140, R100 ;  /* 0x0000008c8064723c */ /* 0x044fec0000001864 */
[----:B------:R-:W-:Y:S01]  /*12640*/  MUFU.EX2 R171, R171 ;  /* 0x000000ab00ab7308 */ /* 0x000fe20000000800 */
[----:B------:R-:W-:Y:S01]  /*12650*/  FMUL.FTZ R111, R132, R111 ;  /* 0x0000006f846f7220 */ /* 0x000fe20000410000 */
[C---:B------:R-:W-:Y:S01]  /*12660*/  HMMA.16816.F32 R104, R128.reuse, R142, R104 ;  /* 0x0000008e8068723c */ /* 0x040fe20000001868 */
[----:B------:R-:W2:Y:S02]  /*12670*/  LDSM.16.MT88.4 R140, [R202+0xc800] ;  /* 0x00c80000ca8c783b */ /* 0x000ea40000004200 */
[--C-:B------:R-:W-:Y:S01]  /*12680*/  FFMA.FTZ R162, R18, UR4, -R160.reuse ;  /* 0x0000000412a27c23 */ /* 0x100fe200080108a0 */
[--C-:B------:R-:W-:Y:S01]  /*12690*/  FFMA.FTZ R163, R19, UR4, -R160.reuse ;  /* 0x0000000413a37c23 */ /* 0x100fe200080108a0 */
[--C-:B------:R-:W-:Y:S01]  /*126a0*/  FFMA.FTZ R167, R16, UR4, -R159.reuse ;  /* 0x0000000410a77c23 */ /* 0x100fe2000801089f */
[--C-:B------:R-:W-:Y:S02]  /*126b0*/  FFMA.FTZ R168, R17, UR4, -R159.reuse ;  /* 0x0000000411a87c23 */ /* 0x100fe4000801089f */
[----:B------:R-:W-:Y:S03]  /*126c0*/  MUFU.EX2 R173, R173 ;  /* 0x000000ad00ad7308 */ /* 0x000fe60000000800 */
[C---:B------:R-:W-:Y:S01]  /*126d0*/  FMUL.FTZ R108, R133.reuse, R108 ;  /* 0x0000006c856c7220 */ /* 0x040fe20000410000 */
[C---:B------:R-:W-:Y:S01]  /*126e0*/  FMUL.FTZ R109, R133.reuse, R109 ;  /* 0x0000006d856d7220 */ /* 0x040fe20000410000 */
[C---:B------:R-:W-:Y:S01]  /*126f0*/  FMUL.FTZ R18, R132.reuse, R118 ;  /* 0x0000007684127220 */ /* 0x040fe20000410000 */
[----:B------:R-:W-:Y:S01]  /*12700*/  FMUL.FTZ R19, R132, R119 ;  /* 0x0000007784137220 */ /* 0x000fe20000410000 */
[C---:B------:R-:W-:Y:S01]  /*12710*/  FMUL.FTZ R16, R133.reuse, R116 ;  /* 0x0000007485107220 */ /* 0x040fe20000410000 */
[----:B----4-:R-:W-:Y:S01]  /*12720*/  F2FP.F16.F32.PACK_AB R116, R166, R165 ;  /* 0x000000a5a674723e */ /* 0x010fe200000000ff */
[C---:B---3--:R-:W-:Y:S01]  /*12730*/  HMMA.16816.F32 R12, R128.reuse, R124, R12 ;  /* 0x0000007c800c723c */ /* 0x048fe2000000180c */
[----:B------:R-:W-:Y:S02]  /*12740*/  MUFU.EX2 R162, R162 ;  /* 0x000000a200a27308 */ /* 0x000fe40000000800 */
[----:B------:R-:W-:Y:S01]  /*12750*/  FMUL.FTZ R17, R133, R117 ;  /* 0x0000007585117220 */ /* 0x000fe20000410000 */
[----:B------:R-:W-:Y:S01]  /*12760*/  F2FP.F16.F32.PACK_AB R117, R161, R164 ;  /* 0x000000a4a175723e */ /* 0x000fe200000000ff */
[C---:B------:R-:W-:Y:S01]  /*12770*/  FMUL.FTZ R114, R132.reuse, R114 ;  /* 0x0000007284727220 */ /* 0x040fe20000410000 */
[C---:B------:R-:W-:Y:S01]  /*12780*/  HMMA.16816.F32 R108, R128.reuse, R126, R108 ;  /* 0x0000007e806c723c */ /* 0x040fe2000000186c */
[----:B------:R-:W3:Y:S04]  /*12790*/  LDSM.16.MT88.4 R124, [R200+0xc800] ;  /* 0x00c80000c87c783b */ /* 0x000ee80000004200 */
[----:B------:R-:W4:Y:S01]  /*127a0*/  MUFU.EX2 R163, R163 ;  /* 0x000000a300a37308 */ /* 0x000f220000000800 */
[----:B------:R-:W-:Y:S01]  /*127b0*/  FMUL.FTZ R115, R132, R115 ;  /* 0x0000007384737220 */ /* 0x000fe20000410000 */
[C---:B-1----:R-:W-:Y:S08]  /*127c0*/  HMMA.16816.F32 R16, R128.reuse, R136, R16 ;  /* 0x000000888010723c */ /* 0x042ff00000001810 */
[----:B------:R-:W-:Y:S03]  /*127d0*/  MUFU.EX2 R167, R167 ;  /* 0x000000a700a77308 */ /* 0x000fe60000000800 */
[C---:B------:R-:W-:Y:S01]  /*127e0*/  FMUL.FTZ R112, R133.reuse, R112 ;  /* 0x0000007085707220 */ /* 0x040fe20000410000 */
[----:B------:R-:W-:Y:S01]  /*127f0*/  FMUL.FTZ R113, R133, R113 ;  /* 0x0000007185717220 */ /* 0x000fe20000410000 */
[--C-:B------:R-:W-:Y:S01]  /*12800*/  FFMA.FTZ R54, R54, UR4, -R160.reuse ;  /* 0x0000000436367c23 */ /* 0x100fe200080108a0 */
[--C-:B------:R-:W-:Y:S01]  /*12810*/  FFMA.FTZ R55, R55, UR4, -R160.reuse ;  /* 0x0000000437377c23 */ /* 0x100fe200080108a0 */
[--C-:B------:R-:W-:Y:S03]  /*12820*/  FFMA.FTZ R58, R58, UR4, -R160.reuse ;  /* 0x000000043a3a7c23 */ /* 0x100fe600080108a0 */
[----:B------:R-:W1:Y:S01]  /*12830*/  MUFU.EX2 R168, R168 ;  /* 0x000000a800a87308 */ /* 0x000e620000000800 */
[----:B------:R-:W-:Y:S01]  /*12840*/  HMMA.16816.F32 R112, R128, R138, R112 ;  /* 0x0000008a8070723c */ /* 0x000fe20000001870 */
[----:B------:R-:W-:Y:S02]  /*12850*/  LDSM.16.MT88.4 R128, [R201+0x10800] ;  /* 0x01080000c980783b */ /* 0x000fe40000004200 */
[----:B----4-:R-:W-:Y:S01]  /*12860*/  F2FP.F16.F32.PACK_AB R119, R163, R162 ;  /* 0x000000a2a377723e */ /* 0x010fe200000000ff */
[----:B------:R-:W-:Y:S01]  /*12870*/  FFMA.FTZ R59, R59, UR4, -R160 ;  /* 0x000000043b3b7c23 */ /* 0x000fe200080108a0 */
[--C-:B------:R-:W-:Y:S01]  /*12880*/  FFMA.FTZ R52, R52, UR4, -R159.reuse ;  /* 0x0000000434347c23 */ /* 0x100fe2000801089f */
[--C-:B------:R-:W-:Y:S03]  /*12890*/  FFMA.FTZ R53, R53, UR4, -R159.reuse ;  /* 0x0000000435357c23 */ /* 0x100fe6000801089f */
[----:B------:R-:W-:Y:S02]  /*128a0*/  MUFU.EX2 R174, R174 ;  /* 0x000000ae00ae7308 */ /* 0x000fe40000000800 */
[--C-:B------:R-:W-:Y:S01]  /*128b0*/  FFMA.FTZ R56, R56, UR4, -R159.reuse ;  /* 0x0000000438387c23 */ /* 0x100fe2000801089f */
[----:B------:R-:W-:Y:S01]  /*128c0*/  LDSM.16.MT88.4 R136, [R204+0xd000] ;  /* 0x00d00000cc88783b */ /* 0x000fe20000004200 */
[----:B------:R-:W-:Y:S01]  /*128d0*/  FFMA.FTZ R57, R57, UR4, -R159 ;  /* 0x0000000439397c23 */ /* 0x000fe2000801089f */
[----:B------:R-:W-:Y:S01]  /*128e0*/  FFMA.FTZ R157, R132, R235, R157 ;  /* 0x000000eb849d7223 */ /* 0x000fe2000001009d */
[----:B------:R-:W-:Y:S01]  /*128f0*/  FFMA.FTZ R158, R133, R236, R158 ;  /* 0x000000ec859e7223 */ /* 0x000fe2000001009e */
[----:B------:R-:W-:Y:S03]  /*12900*/  MOV R218, R152 ;  /* 0x0000009800da7202 */ /* 0x000fe60000000f00 */
[----:B------:R-:W-:Y:S01]  /*12910*/  MUFU.EX2 R175, R175 ;  /* 0x000000af00af7308 */ /* 0x000fe20000000800 */
[----:B-1----:R-:W-:Y:S02]  /*12920*/  F2FP.F16.F32.PACK_AB R118, R168, R167 ;  /* 0x000000a7a876723e */ /* 0x002fe400000000ff */
[----:B------:R-:W-:Y:S05]  /*12930*/  MOV R133, R2 ;  /* 0x0000000200857202 */ /* 0x000fea0000000f00 */
[C---:B------:R-:W-:Y:S02]  /*12940*/  HMMA.16816.F32 R4, R116.reuse, R120, R4 ;  /* 0x000000787404723c */ /* 0x040fe40000001804 */
[----:B------:R-:W-:Y:S04]  /*12950*/  MUFU.EX2 R176, R176 ;  /* 0x000000b000b07308 */ /* 0x000fe80000000800 */
[C---:B------:R-:W-:Y:S01]  /*12960*/  HMMA.16816.F32 R8, R116.reuse, R122, R8 ;  /* 0x0000007a7408723c */ /* 0x040fe20000001808 */
[----:B------:R-:W1:Y:S05]  /*12970*/  LDSM.16.MT88.4 R120, [R202+0x10800] ;  /* 0x01080000ca78783b */ /* 0x000e6a0000004200 */
[----:B------:R-:W-:Y:S01]  /*12980*/  MUFU.EX2 R177, R177 ;  /* 0x000000b100b17308 */ /* 0x000fe20000000800 */
[C---:B--2---:R-:W-:Y:S09]  /*12990*/  HMMA.16816.F32 R68, R116.reuse, R140, R68 ;  /* 0x0000008c7444723c */ /* 0x044ff20000001844 */
[----:B------:R-:W-:Y:S01]  /*129a0*/  MUFU.EX2 R178, R178 ;  /* 0x000000b200b27308 */ /* 0x000fe20000000800 */
[C---:B------:R-:W-:Y:S01]  /*129b0*/  HMMA.16816.F32 R72, R116.reuse, R142, R72 ;  /* 0x0000008e7448723c */ /* 0x040fe20000001848 */
[----:B------:R-:W-:Y:S05]  /*129c0*/  LDSM.16.MT88.4 R140, [R202+0xd000] ;  /* 0x00d00000ca8c783b */ /* 0x000fea0000004200 */
[C---:B------:R-:W-:Y:S03]  /*129d0*/  HMMA.16816.F32 R76, R116.reuse, R144, R76 ;  /* 0x00000090744c723c */ /* 0x040fe6000000184c */
[----:B------:R-:W-:Y:S03]  /*129e0*/  MUFU.EX2 R179, R179 ;  /* 0x000000b300b37308 */ /* 0x000fe60000000800 */
[C---:B------:R-:W-:Y:S07]  /*129f0*/  HMMA.16816.F32 R80, R116.reuse, R146, R80 ;  /* 0x000000927450723c */ /* 0x040fee0000001850 */
[----:B------:R-:W-:Y:S01]  /*12a00*/  MUFU.EX2 R180, R180 ;  /* 0x000000b400b47308 */ /* 0x000fe20000000800 */
[--C-:B------:R-:W-:Y:S01]  /*12a10*/  FFMA.FTZ R144, R22, UR4, -R160.reuse ;  /* 0x0000000416907c23 */ /* 0x100fe200080108a0 */
[C---:B---3--:R-:W-:Y:S03]  /*12a20*/  HMMA.16816.F32 R84, R116.reuse, R124, R84 ;  /* 0x0000007c7454723c */ /* 0x048fe60000001854 */
[--C-:B------:R-:W-:Y:S03]  /*12a30*/  FFMA.FTZ R147, R26, UR4, -R160.reuse ;  /* 0x000000041a937c23 */ /* 0x100fe600080108a0 */
[C---:B------:R-:W-:Y:S01]  /*12a40*/  HMMA.16816.F32 R88, R116.reuse, R126, R88 ;  /* 0x0000007e7458723c */ /* 0x040fe20000001858 */
[----:B------:R-:W2:Y:S01]  /*12a50*/  LDSM.16.MT88.4 R124, [R200+0x10800] ;  /* 0x01080000c87c783b */ /* 0x000ea20000004200 */
[----:B------:R-:W-:Y:S03]  /*12a60*/  MUFU.EX2 R144, R144 ;  /* 0x0000009000907308 */ /* 0x000fe60000000800 */
[--C-:B------:R-:W-:Y:S01]  /*12a70*/  FFMA.FTZ R146, R27, UR4, -R160.reuse ;  /* 0x000000041b927c23 */ /* 0x100fe200080108a0 */
[C---:B------:R-:W-:Y:S06]  /*12a80*/  HMMA.16816.F32 R92, R116.reuse, R148, R92 ;  /* 0x00000094745c723c */ /* 0x040fec000000185c */
[----:B------:R-:W-:Y:S01]  /*12a90*/  MUFU.EX2 R147, R147 ;  /* 0x0000009300937308 */ /* 0x000fe20000000800 */
[--C-:B------:R-:W-:Y:S01]  /*12aa0*/  FFMA.FTZ R145, R23, UR4, -R160.reuse ;  /* 0x0000000417917c23 */ /* 0x100fe200080108a0 */
[C---:B------:R-:W-:Y:S03]  /*12ab0*/  HMMA.16816.F32 R96, R116.reuse, R150, R96 ;  /* 0x000000967460723c */ /* 0x040fe60000001860 */
[--C-:B------:R-:W-:Y:S03]  /*12ac0*/  FFMA.FTZ R148, R20, UR4, -R159.reuse ;  /* 0x0000000414947c23 */ /* 0x100fe6000801089f */
[C---:B-1----:R-:W-:Y:S02]  /*12ad0*/  HMMA.16816.F32 R100, R116.reuse, R120, R100 ;  /* 0x000000787464723c */ /* 0x042fe40000001864 */
[----:B------:R-:W1:Y:S03]  /*12ae0*/  MUFU.EX2 R145, R145 ;  /* 0x0000009100917308 */ /* 0x000e660000000800 */
[--C-:B------:R-:W-:Y:S01]  /*12af0*/  FFMA.FTZ R150, R24, UR4, -R159.reuse ;  /* 0x0000000418967c23 */ /* 0x100fe2000801089f */
[C---:B------:R-:W-:Y:S01]  /*12b00*/  HMMA.16816.F32 R104, R116.reuse, R122, R104 ;  /* 0x0000007a7468723c */ /* 0x040fe20000001868 */
[----:B------:R-:W3:Y:S05]  /*12b10*/  LDSM.16.MT88.4 R120, [R201+0xd000] ;  /* 0x00d00000c978783b */ /* 0x000eea0000004200 */
[----:B------:R-:W4:Y:S01]  /*12b20*/  MUFU.EX2 R146, R146 ;  /* 0x0000009200927308 */ /* 0x000f220000000800 */
[--C-:B------:R-:W-:Y:S01]  /*12b30*/  FFMA.FTZ R151, R25, UR4, -R159.reuse ;  /* 0x0000000419977c23 */ /* 0x100fe2000801089f */
[C---:B------:R-:W-:Y:S01]  /*12b40*/  HMMA.16816.F32 R12, R116.reuse, R128, R12 ;  /* 0x00000080740c723c */ /* 0x040fe2000000180c */
[----:B------:R-:W5:Y:S02]  /*12b50*/  LDSM.16.MT88.4 R24, [R200+0xd000] ;  /* 0x00d00000c818783b */ /* 0x000f640000004200 */
[--C-:B------:R-:W-:Y:S03]  /*12b60*/  FFMA.FTZ R149, R21, UR4, -R159.reuse ;  /* 0x0000000415957c23 */ /* 0x100fe6000801089f */
[C---:B------:R-:W-:Y:S02]  /*12b70*/  HMMA.16816.F32 R108, R116.reuse, R130, R108 ;  /* 0x00000082746c723c */ /* 0x040fe4000000186c */
[----:B------:R-:W-:Y:S01]  /*12b80*/  MUFU.EX2 R148, R148 ;  /* 0x0000009400947308 */ /* 0x000fe20000000800 */
[----:B------:R-:W-:Y:S03]  /*12b90*/  LDSM.16.MT88.4 R128, [R200+0x11000] ;  /* 0x01100000c880783b */ /* 0x000fe60000004200 */
[C---:B--2---:R-:W-:Y:S06]  /*12ba0*/  HMMA.16816.F32 R16, R116.reuse, R124, R16 ;  /* 0x0000007c7410723c */ /* 0x044fec0000001810 */
[----:B------:R-:W2:Y:S01]  /*12bb0*/  MUFU.EX2 R149, R149 ;  /* 0x0000009500957308 */ /* 0x000ea20000000800 */
[----:B-1----:R-:W-:Y:S01]  /*12bc0*/  F2FP.F16.F32.PACK_AB R21, R145, R144 ;  /* 0x000000909115723e */ /* 0x002fe200000000ff */
[----:B------:R-:W-:Y:S01]  /*12bd0*/  HMMA.16816.F32 R112, R116, R126, R112 ;  /* 0x0000007e7470723c */ /* 0x000fe20000001870 */
[----:B------:R-:W1:Y:S07]  /*12be0*/  LDSM.16.MT88.4 R116, [R204+0x11000] ;  /* 0x01100000cc74783b */ /* 0x000e6e0000004200 */
[----:B------:R-:W-:Y:S03]  /*12bf0*/  MUFU.EX2 R150, R150 ;  /* 0x0000009600967308 */ /* 0x000fe60000000800 */
[----:B----4-:R-:W-:Y:S01]  /*12c00*/  F2FP.F16.F32.PACK_AB R23, R146, R147 ;  /* 0x000000939217723e */ /* 0x010fe200000000ff */
[----:B------:R-:W4:Y:S06]  /*12c10*/  LDSM.16.MT88.4 R124, [R202+0x11000] ;  /* 0x01100000ca7c783b */ /* 0x000f2c0000004200 */
[----:B------:R-:W3:Y:S01]  /*12c20*/  MUFU.EX2 R151, R151 ;  /* 0x0000009700977308 */ /* 0x000ee20000000800 */
[----:B--2---:R-:W-:Y:S09]  /*12c30*/  F2FP.F16.F32.PACK_AB R20, R149, R148 ;  /* 0x000000949514723e */ /* 0x004ff200000000ff */
[----:B------:R-:W-:Y:S10]  /*12c40*/  MUFU.EX2 R181, R181 ;  /* 0x000000b500b57308 */ /* 0x000ff40000000800 */
[----:B------:R-:W-:Y:S01]  /*12c50*/  MUFU.EX2 R182, R182 ;  /* 0x000000b600b67308 */ /* 0x000fe20000000800 */
[----:B---3--:R-:W-:Y:S07]  /*12c60*/  F2FP.F16.F32.PACK_AB R22, R151, R150 ;  /* 0x000000969716723e */ /* 0x008fee00000000ff */
[C---:B------:R-:W-:Y:S02]  /*12c70*/  HMMA.16816.F32 R4, R20.reuse, R136, R4 ;  /* 0x000000881404723c */ /* 0x040fe40000001804 */
[----:B------:R-:W-:Y:S04]  /*12c80*/  MUFU.EX2 R183, R183 ;  /* 0x000000b700b77308 */ /* 0x000fe80000000800 */
[C---:B------:R-:W-:Y:S06]  /*12c90*/  HMMA.16816.F32 R8, R20.reuse, R138, R8 ;  /* 0x0000008a1408723c */ /* 0x040fec0000001808 */
[----:B------:R-:W-:Y:S01]  /*12ca0*/  MUFU.EX2 R184, R184 ;  /* 0x000000b800b87308 */ /* 0x000fe20000000800 */
[--C-:B------:R-:W-:Y:S01]  /*12cb0*/  FFMA.FTZ R136, R30, UR4, -R160.reuse ;  /* 0x000000041e887c23 */ /* 0x100fe200080108a0 */
[C---:B------:R-:W-:Y:S03]  /*12cc0*/  HMMA.16816.F32 R68, R20.reuse, R140, R68 ;  /* 0x0000008c1444723c */ /* 0x040fe60000001844 */
[--C-:B------:R-:W-:Y:S03]  /*12cd0*/  FFMA.FTZ R139, R31, UR4, -R160.reuse ;  /* 0x000000041f8b7c23 */ /* 0x100fe600080108a0 */
[C---:B------:R-:W-:Y:S02]  /*12ce0*/  HMMA.16816.F32 R72, R20.reuse, R142, R72 ;  /* 0x0000008e1448723c */ /* 0x040fe40000001848 */
[----:B------:R-:W-:Y:S03]  /*12cf0*/  MUFU.EX2 R136, R136 ;  /* 0x0000008800887308 */ /* 0x000fe60000000800 */
[--C-:B------:R-:W-:Y:S01]  /*12d00*/  FFMA.FTZ R140, R28, UR4, -R159.reuse ;  /* 0x000000041c8c7c23 */ /* 0x100fe2000801089f */
[C---:B------:R-:W-:Y:S06]  /*12d10*/  HMMA.16816.F32 R76, R20.reuse, R120, R76 ;  /* 0x00000078144c723c */ /* 0x040fec000000184c */
[----:B------:R-:W2:Y:S01]  /*12d20*/  MUFU.EX2 R139, R139 ;  /* 0x0000008b008b7308 */ /* 0x000ea20000000800 */
[--C-:B------:R-:W-:Y:S01]  /*12d30*/  FFMA.FTZ R141, R29, UR4, -R159.reuse ;  /* 0x000000041d8d7c23 */ /* 0x100fe2000801089f */
[C---:B------:R-:W-:Y:S01]  /*12d40*/  HMMA.16816.F32 R80, R20.reuse, R122, R80 ;  /* 0x0000007a1450723c */ /* 0x040fe20000001850 */
[----:B------:R-:W3:Y:S02]  /*12d50*/  LDSM.16.MT88.4 R120, [R201+0x11000] ;  /* 0x01100000c978783b */ /* 0x000ee40000004200 */
[--C-:B------:R-:W-:Y:S03]  /*12d60*/  FFMA.FTZ R137, R34, UR4, -R160.reuse ;  /* 0x0000000422897c23 */ /* 0x100fe600080108a0 */
[C---:B-----5:R-:W-:Y:S02]  /*12d70*/  HMMA.16816.F32 R84, R20.reuse, R24, R84 ;  /* 0x000000181454723c */ /* 0x060fe40000001854 */
[----:B------:R-:W-:Y:S01]  /*12d80*/  MUFU.EX2 R140, R140 ;  /* 0x0000008c008c7308 */ /* 0x000fe20000000800 */
[----:B------:R-:W5:Y:S02]  /*12d90*/  LDSM.16.MT88.4 R28, [R204+0xd800] ;  /* 0x00d80000cc1c783b */ /* 0x000f640000004200 */
[--C-:B------:R-:W-:Y:S01]  /*12da0*/  FFMA.FTZ R138, R35, UR4, -R160.reuse ;  /* 0x00000004238a7c23 */ /* 0x100fe200080108a0 */
[C---:B------:R-:W-:Y:S06]  /*12db0*/  HMMA.16816.F32 R88, R20.reuse, R26, R88 ;  /* 0x0000001a1458723c */ /* 0x040fec0000001858 */
[----:B------:R-:W-:Y:S01]  /*12dc0*/  MUFU.EX2 R137, R137 ;  /* 0x0000008900897308 */ /* 0x000fe20000000800 */
[--C-:B------:R-:W-:Y:S01]  /*12dd0*/  FFMA.FTZ R142, R32, UR4, -R159.reuse ;  /* 0x00000004208e7c23 */ /* 0x100fe2000801089f */
[C---:B-1----:R-:W-:Y:S03]  /*12de0*/  HMMA.16816.F32 R92, R20.reuse, R116, R92 ;  /* 0x00000074145c723c */ /* 0x042fe6000000185c */
[--C-:B------:R-:W-:Y:S03]  /*12df0*/  FFMA.FTZ R143, R33, UR4, -R159.reuse ;  /* 0x00000004218f7c23 */ /* 0x100fe6000801089f */
[C---:B------:R-:W-:Y:S01]  /*12e00*/  HMMA.16816.F32 R96, R20.reuse, R118, R96 ;  /* 0x000000761460723c */ /* 0x040fe20000001860 */
[----:B------:R-:W1:Y:S01]  /*12e10*/  LDSM.16.MT88.4 R116, [R202+0xd800] ;  /* 0x00d80000ca74783b */ /* 0x000e620000004200 */
[----:B------:R-:W5:Y:S03]  /*12e20*/  MUFU.EX2 R138, R138 ;  /* 0x0000008a008a7308 */ /* 0x000f660000000800 */
[----:B--2---:R-:W-:Y:S01]  /*12e30*/  F2FP.F16.F32.PACK_AB R25, R139, R136 ;  /* 0x000000888b19723e */ /* 0x004fe200000000ff */
[C---:B----4-:R-:W-:Y:S03]  /*12e40*/  HMMA.16816.F32 R100, R20.reuse, R124, R100 ;  /* 0x0000007c1464723c */ /* 0x050fe60000001864 */
[----:B------:R-:W2:Y:S03]  /*12e50*/  LDSM.16.MT88.4 R32, [R201+0xd800] ;  /* 0x00d80000c920783b */ /* 0x000ea60000004200 */
[----:B------:R-:W4:Y:S01]  /*12e60*/  MUFU.EX2 R141, R141 ;  /* 0x0000008d008d7308 */ /* 0x000f220000000800 */
[C---:B------:R-:W-:Y:S04]  /*12e70*/  HMMA.16816.F32 R104, R20.reuse, R126, R104 ;  /* 0x0000007e1468723c */ /* 0x040fe80000001868 */
[----:B------:R-:W-:Y:S02]  /*12e80*/  LDSM.16.MT88.4 R124, [R200+0x11800] ;  /* 0x01180000c87c783b */ /* 0x000fe40000004200 */
[C---:B---3--:R-:W-:Y:S03]  /*12e90*/  HMMA.16816.F32 R12, R20.reuse, R120, R12 ;  /* 0x00000078140c723c */ /* 0x048fe6000000180c */
[----:B------:R-:W-:Y:S02]  /*12ea0*/  MUFU.EX2 R142, R142 ;  /* 0x0000008e008e7308 */ /* 0x000fe40000000800 */
[----:B-----5:R-:W-:Y:S01]  /*12eb0*/  F2FP.F16.F32.PACK_AB R27, R138, R137 ;  /* 0x000000898a1b723e */ /* 0x020fe200000000ff */
[C---:B------:R-:W-:Y:S01]  /*12ec0*/  HMMA.16816.F32 R108, R20.reuse, R122, R108 ;  /* 0x0000007a146c723c */ /* 0x040fe2000000186c */
[----:B------:R-:W3:Y:S06]  /*12ed0*/  LDSM.16.MT88.4 R120, [R200+0xd800] ;  /* 0x00d80000c878783b */ /* 0x000eec0000004200 */
[----:B------:R-:W5:Y:S01]  /*12ee0*/  MUFU.EX2 R143, R143 ;  /* 0x0000008f008f7308 */ /* 0x000f620000000800 */
[----:B----4-:R-:W-:Y:S01]  /*12ef0*/  F2FP.F16.F32.PACK_AB R24, R141, R140 ;  /* 0x0000008c8d18723e */ /* 0x010fe200000000ff */
[C---:B------:R-:W-:Y:S08]  /*12f00*/  HMMA.16816.F32 R16, R20.reuse, R128, R16 ;  /* 0x000000801410723c */ /* 0x040ff00000001810 */
[----:B------:R-:W-:Y:S01]  /*12f10*/  MUFU.EX2 R54, R54 ;  /* 0x0000003600367308 */ /* 0x000fe20000000800 */
[----:B------:R-:W-:Y:S01]  /*12f20*/  HMMA.16816.F32 R112, R20, R130, R112 ;  /* 0x000000821470723c */ /* 0x000fe20000001870 */
[----:B------:R-:W4:Y:S08]  /*12f30*/  LDSM.16.MT88.4 R20, [R204+0x11800] ;  /* 0x01180000cc14783b */ /* 0x000f300000004200 */
[----:B------:R-:W4:Y:S02]  /*12f40*/  MUFU.EX2 R55, R55 ;  /* 0x0000003700377308 */ /* 0x000f240000000800 */
[----:B-----5:R-:W-:Y:S07]  /*12f50*/  F2FP.F16.F32.PACK_AB R26, R143, R142 ;  /* 0x0000008e8f1a723e */ /* 0x020fee00000000ff */
[C---:B------:R-:W-:Y:S01]  /*12f60*/  HMMA.16816.F32 R4, R24.reuse, R28, R4 ;  /* 0x0000001c1804723c */ /* 0x040fe20000001804 */
[----:B------:R-:W-:Y:S05]  /*12f70*/  MUFU.EX2 R58, R58 ;  /* 0x0000003a003a7308 */ /* 0x000fea0000000800 */
[C---:B------:R-:W-:Y:S01]  /*12f80*/  HMMA.16816.F32 R8, R24.reuse, R30, R8 ;  /* 0x0000001e1808723c */ /* 0x040fe20000001808 */
[----:B------:R-:W5:Y:S04]  /*12f90*/  LDSM.16.MT88.4 R28, [R202+0x11800] ;  /* 0x01180000ca1c783b */ /* 0x000f680000004200 */
[----:B------:R-:W5:Y:S01]  /*12fa0*/  MUFU.EX2 R59, R59 ;  /* 0x0000003b003b7308 */ /* 0x000f620000000800 */
[C---:B-1----:R-:W-:Y:S09]  /*12fb0*/  HMMA.16816.F32 R68, R24.reuse, R116, R68 ;  /* 0x000000741844723c */ /* 0x042ff20000001844 */
[----:B------:R-:W-:Y:S01]  /*12fc0*/  MUFU.EX2 R52, R52 ;  /* 0x0000003400347308 */ /* 0x000fe20000000800 */
[C---:B------:R-:W-:Y:S01]  /*12fd0*/  HMMA.16816.F32 R72, R24.reuse, R118, R72 ;  /* 0x000000761848723c */ /* 0x040fe20000001848 */
[----:B------:R-:W1:Y:S05]  /*12fe0*/  LDSM.16.MT88.4 R116, [R201+0x11800] ;  /* 0x01180000c974783b */ /* 0x000e6a0000004200 */
[C---:B--2---:R-:W-:Y:S03]  /*12ff0*/  HMMA.16816.F32 R76, R24.reuse, R32, R76 ;  /* 0x00000020184c723c */ /* 0x044fe6000000184c */
[----:B------:R-:W2:Y:S03]  /*13000*/  MUFU.EX2 R53, R53 ;  /* 0x0000003500357308 */ /* 0x000ea60000000800 */
[C---:B------:R-:W-:Y:S01]  /*13010*/  HMMA.16816.F32 R80, R24.reuse, R34, R80 ;  /* 0x000000221850723c */ /* 0x040fe20000001850 */
[----:B------:R-:W2:Y:S06]  /*13020*/  LDSM.16.MT88.4 R32, [R204+0xe000] ;  /* 0x00e00000cc20783b */ /* 0x000eac0000004200 */
[----:B------:R-:W-:Y:S01]  /*13030*/  MUFU.EX2 R56, R56 ;  /* 0x0000003800387308 */ /* 0x000fe20000000800 */
[C---:B---3--:R-:W-:Y:S09]  /*13040*/  HMMA.16816.F32 R84, R24.reuse, R120, R84 ;  /* 0x000000781854723c */ /* 0x048ff20000001854 */
[----:B------:R-:W3:Y:S01]  /*13050*/  MUFU.EX2 R57, R57 ;  /* 0x0000003900397308 */ /* 0x000ee20000000800 */
[C---:B------:R-:W-:Y:S01]  /*13060*/  HMMA.16816.F32 R88, R24.reuse, R122, R88 ;  /* 0x0000007a1858723c */ /* 0x040fe20000001858 */
[----:B------:R-:W-:Y:S05]  /*13070*/  LDSM.16.MT88.4 R120, [R200+0x12000] ;  /* 0x01200000c878783b */ /* 0x000fea0000004200 */
[C---:B----4-:R-:W-:Y:S06]  /*13080*/  HMMA.16816.F32 R92, R24.reuse, R20, R92 ;  /* 0x00000014185c723c */ /* 0x050fec000000185c */
[C---:B------:R-:W-:Y:S05]  /*13090*/  HMMA.16816.F32 R96, R24.reuse, R22, R96 ;  /* 0x000000161860723c */ /* 0x040fea0000001860 */
[----:B------:R-:W-:Y:S01]  /*130a0*/  F2FP.F16.F32.PACK_AB R21, R169, R172 ;  /* 0x000000aca915723e */ /* 0x000fe200000000ff */
[C---:B-----5:R-:W-:Y:S05]  /*130b0*/  HMMA.16816.F32 R100, R24.reuse, R28, R100 ;  /* 0x0000001c1864723c */ /* 0x060fea0000001864 */
[----:B------:R-:W-:Y:S01]  /*130c0*/  F2FP.F16.F32.PACK_AB R23, R171, R170 ;  /* 0x000000aaab17723e */ /* 0x000fe200000000ff */
[C---:B------:R-:W-:Y:S01]  /*130d0*/  HMMA.16816.F32 R104, R24.reuse, R30, R104 ;  /* 0x0000001e1868723c */ /* 0x040fe20000001868 */
[----:B------:R-:W4:Y:S04]  /*130e0*/  LDSM.16.MT88.4 R28, [R201+0xe000] ;  /* 0x00e00000c91c783b */ /* 0x000f280000004200 */
[----:B------:R-:W-:Y:S01]  /*130f0*/  F2FP.F16.F32.PACK_AB R20, R174, R173 ;  /* 0x000000adae14723e */ /* 0x000fe200000000ff */
[C---:B-1----:R-:W-:Y:S05]  /*13100*/  HMMA.16816.F32 R12, R24.reuse, R116, R12 ;  /* 0x00000074180c723c */ /* 0x042fea000000180c */
[----:B------:R-:W-:Y:S01]  /*13110*/  F2FP.F16.F32.PACK_AB R22, R176, R175 ;  /* 0x000000afb016723e */ /* 0x000fe200000000ff */
[C---:B------:R-:W-:Y:S01]  /*13120*/  HMMA.16816.F32 R108, R24.reuse, R118, R108 ;  /* 0x00000076186c723c */ /* 0x040fe2000000186c */
[----:B------:R-:W-:Y:S05]  /*13130*/  LDSM.16.MT88.4 R116, [R201+0x12000] ;  /* 0x01200000c974783b */ /* 0x000fea0000004200 */
[C---:B------:R-:W-:Y:S06]  /*13140*/  HMMA.16816.F32 R16, R24.reuse, R124, R16 ;  /* 0x0000007c1810723c */ /* 0x040fec0000001810 */
[----:B------:R-:W-:Y:S01]  /*13150*/  HMMA.16816.F32 R112, R24, R126, R112 ;  /* 0x0000007e1870723c */ /* 0x000fe20000001870 */
[----:B------:R-:W1:Y:S05]  /*13160*/  LDSM.16.MT88.4 R24, [R200+0xe000] ;  /* 0x00e00000c818783b */ /* 0x000e6a0000004200 */
[C---:B--2---:R-:W-:Y:S03]  /*13170*/  HMMA.16816.F32 R4, R20.reuse, R32, R4 ;  /* 0x000000201404723c */ /* 0x044fe60000001804 */
[----:B------:R-:W-:Y:S03]  /*13180*/  LDSM.16.MT88.4 R124, [R204+0xf800] ;  /* 0x00f80000cc7c783b */ /* 0x000fe60000004200 */
[C---:B------:R-:W-:Y:S05]  /*13190*/  HMMA.16816.F32 R8, R20.reuse, R34, R8 ;  /* 0x000000221408723c */ /* 0x040fea0000001808 */
[----:B------:R-:W2:Y:S01]  /*131a0*/  LDSM.16.MT88.4 R32, [R204+0x12000] ;  /* 0x01200000cc20783b */ /* 0x000ea20000004200 */
[C---:B------:R-:W-:Y:S06]  /*131b0*/  HMMA.16816.F32 R68, R20.reuse, R36, R68 ;  /* 0x000000241444723c */ /* 0x040fec0000001844 */
[C---:B------:R-:W-:Y:S01]  /*131c0*/  HMMA.16816.F32 R72, R20.reuse, R38, R72 ;  /* 0x000000261448723c */ /* 0x040fe20000001848 */
[----:B------:R-:W5:Y:S05]  /*131d0*/  LDSM.16.MT88.4 R36, [R204+0xe800] ;  /* 0x00e80000cc24783b */ /* 0x000f6a0000004200 */
[C---:B----4-:R-:W-:Y:S06]  /*131e0*/  HMMA.16816.F32 R76, R20.reuse, R28, R76 ;  /* 0x0000001c144c723c */ /* 0x050fec000000184c */
[C---:B------:R-:W-:Y:S01]  /*131f0*/  HMMA.16816.F32 R80, R20.reuse, R30, R80 ;  /* 0x0000001e1450723c */ /* 0x040fe20000001850 */
[----:B------:R-:W4:Y:S05]  /*13200*/  LDSM.16.MT88.4 R28, [R202+0xe800] ;  /* 0x00e80000ca1c783b */ /* 0x000f2a0000004200 */
[C---:B-1----:R-:W-:Y:S06]  /*13210*/  HMMA.16816.F32 R84, R20.reuse, R24, R84 ;  /* 0x000000181454723c */ /* 0x042fec0000001854 */
[C---:B------:R-:W-:Y:S05]  /*13220*/  HMMA.16816.F32 R88, R20.reuse, R26, R88 ;  /* 0x0000001a1458723c */ /* 0x040fea0000001858 */
[----:B------:R-:W-:Y:S02]  /*13230*/  F2FP.F16.F32.PACK_AB R25, R178, R177 ;  /* 0x000000b1b219723e */ /* 0x000fe400000000ff */
[----:B------:R-:W-:Y:S01]  /*13240*/  F2FP.F16.F32.PACK_AB R27, R180, R179 ;  /* 0x000000b3b41b723e */ /* 0x000fe200000000ff */
[C---:B--2---:R-:W-:Y:S03]  /*13250*/  HMMA.16816.F32 R92, R20.reuse, R32, R92 ;  /* 0x00000020145c723c */ /* 0x044fe6000000185c */
        /* <DEDUP_REMOVED lines=8> */
[C---:B------:R-:W-:Y:S06]  /*132e0*/  HMMA.16816.F32 R108, R20.reuse, R118, R108 ;  /* 0x00000076146c723c */ /* 0x040fec000000186c */
[C---:B------:R-:W-:Y:S06]  /*132f0*/  HMMA.16816.F32 R16, R20.reuse, R120, R16 ;  /* 0x000000781410723c */ /* 0x040fec0000001810 */
[----:B------:R-:W-:Y:S01]  /*13300*/  HMMA.16816.F32 R112, R20, R122, R112 ;  /* 0x0000007a1470723c */ /* 0x000fe20000001870 */
[----:B------:R-:W2:Y:S05]  /*13310*/  LDSM.16.MT88.4 R20, [R204+0x12800] ;  /* 0x01280000cc14783b */ /* 0x000eaa0000004200 */
[C---:B-----5:R-:W-:Y:S06]  /*13320*/  HMMA.16816.F32 R4, R24.reuse, R36, R4 ;  /* 0x000000241804723c */ /* 0x060fec0000001804 */
[C---:B------:R-:W-:Y:S01]  /*13330*/  HMMA.16816.F32 R8, R24.reuse, R38, R8 ;  /* 0x000000261808723c */ /* 0x040fe20000001808 */
[----:B------:R-:W-:Y:S05]  /*13340*/  LDSM.16.MT88.4 R36, [R201+0x12800] ;  /* 0x01280000c924783b */ /* 0x000fea0000004200 */
        /* <DEDUP_REMOVED lines=9> */
[C---:B--2---:R-:W-:Y:S06]  /*133e0*/  HMMA.16816.F32 R92, R24.reuse, R20, R92 ;  /* 0x00000014185c723c */ /* 0x044fec000000185c */
        /* <DEDUP_REMOVED lines=8> */
[----:B---3--:R-:W-:Y:S01]  /*13470*/  F2FP.F16.F32.PACK_AB R22, R57, R56 ;  /* 0x000000383916723e */ /* 0x008fe200000000ff */
[C---:B------:R-:W-:Y:S01]  /*13480*/  HMMA.16816.F32 R108, R24.reuse, R38, R108 ;  /* 0x00000026186c723c */ /* 0x040fe2000000186c */
[----:B------:R-:W3:Y:S05]  /*13490*/  LDSM.16.MT88.4 R36, [R204+0x13000] ;  /* 0x01300000cc24783b */ /* 0x000eea0000004200 */
[C---:B------:R-:W-:Y:S06]  /*134a0*/  HMMA.16816.F32 R16, R24.reuse, R40, R16 ;  /* 0x000000281810723c */ /* 0x040fec0000001810 */
[----:B------:R-:W-:Y:S01]  /*134b0*/  HMMA.16816.F32 R112, R24, R42, R112 ;  /* 0x0000002a1870723c */ /* 0x000fe20000001870 */
[----:B------:R-:W4:Y:S04]  /*134c0*/  LDSM.16.MT88.4 R24, [R202+0x13000] ;  /* 0x01300000ca18783b */ /* 0x000f280000004200 */
[--C-:B------:R-:W-:Y:S01]  /*134d0*/  FFMA.FTZ R40, R62, UR4, -R160.reuse ;  /* 0x000000043e287c23 */ /* 0x100fe200080108a0 */
[C---:B-1----:R-:W-:Y:S05]  /*134e0*/  HMMA.16816.F32 R4, R20.reuse, R32, R4 ;  /* 0x000000201404723c */ /* 0x042fea0000001804 */
[----:B------:R-:W-:Y:S01]  /*134f0*/  MUFU.EX2 R40, R40 ;  /* 0x0000002800287308 */ /* 0x000fe20000000800 */
[C---:B------:R-:W-:Y:S01]  /*13500*/  HMMA.16816.F32 R8, R20.reuse, R34, R8 ;  /* 0x000000221408723c */ /* 0x040fe20000001808 */
[----:B------:R-:W1:Y:S04]  /*13510*/  LDSM.16.MT88.4 R32, [R201+0x13000] ;  /* 0x01300000c920783b */ /* 0x000e680000004200 */
[--C-:B------:R-:W-:Y:S01]  /*13520*/  FFMA.FTZ R41, R63, UR4, -R160.reuse ;  /* 0x000000043f297c23 */ /* 0x100fe200080108a0 */
[C---:B------:R-:W-:Y:S05]  /*13530*/  HMMA.16816.F32 R68, R20.reuse, R44, R68 ;  /* 0x0000002c1444723c */ /* 0x040fea0000001844 */
[----:B------:R-:W5:Y:S01]  /*13540*/  MUFU.EX2 R41, R41 ;  /* 0x0000002900297308 */ /* 0x000f620000000800 */
[C---:B------:R-:W-:Y:S05]  /*13550*/  HMMA.16816.F32 R72, R20.reuse, R46, R72 ;  /* 0x0000002e1448723c */ /* 0x040fea0000001848 */
[--C-:B------:R-:W-:Y:S01]  /*13560*/  FFMA.FTZ R44, R60, UR4, -R159.reuse ;  /* 0x000000043c2c7c23 */ /* 0x100fe2000801089f */
[C---:B------:R-:W-:Y:S05]  /*13570*/  HMMA.16816.F32 R76, R20.reuse, R48, R76 ;  /* 0x00000030144c723c */ /* 0x040fea000000184c */
[----:B------:R-:W-:Y:S01]  /*13580*/  MUFU.EX2 R44, R44 ;  /* 0x0000002c002c7308 */ /* 0x000fe20000000800 */
[C---:B------:R-:W-:Y:S05]  /*13590*/  HMMA.16816.F32 R80, R20.reuse, R50, R80 ;  /* 0x000000321450723c */ /* 0x040fea0000001850 */
[--C-:B------:R-:W-:Y:S01]  /*135a0*/  FFMA.FTZ R45, R61, UR4, -R159.reuse ;  /* 0x000000043d2d7c23 */ /* 0x100fe2000801089f */
[C---:B--2---:R-:W-:Y:S05]  /*135b0*/  HMMA.16816.F32 R84, R20.reuse, R28, R84 ;  /* 0x0000001c1454723c */ /* 0x044fea0000001854 */
[----:B------:R-:W2:Y:S01]  /*135c0*/  MUFU.EX2 R45, R45 ;  /* 0x0000002d002d7308 */ /* 0x000ea20000000800 */
[C---:B------:R-:W-:Y:S01]  /*135d0*/  HMMA.16816.F32 R88, R20.reuse, R30, R88 ;  /* 0x0000001e1458723c */ /* 0x040fe20000001858 */
[----:B------:R-:W5:Y:S04]  /*135e0*/  LDSM.16.MT88.4 R28, [R200+0x13000] ;  /* 0x01300000c81c783b */ /* 0x000f680000004200 */
        /* <DEDUP_REMOVED lines=9> */
[----:B------:R-:W-:Y:S01]  /*13680*/  FFMA.FTZ R159, R65, UR4, -R159 ;  /* 0x00000004419f7c23 */ /* 0x000fe2000801089f */
[C---:B-1----:R-:W-:Y:S05]  /*13690*/  HMMA.16816.F32 R12, R20.reuse, R32, R12 ;  /* 0x00000020140c723c */ /* 0x042fea000000180c */
[----:B------:R-:W-:Y:S01]  /*136a0*/  FFMA.FTZ R160, R67, UR4, -R160 ;  /* 0x0000000443a07c23 */ /* 0x000fe200080108a0 */
[C---:B------:R-:W-:Y:S01]  /*136b0*/  HMMA.16816.F32 R108, R20.reuse, R34, R108 ;  /* 0x00000022146c723c */ /* 0x040fe2000000186c */
[----:B------:R-:W1:Y:S01]  /*136c0*/  MUFU.EX2 R159, R159 ;  /* 0x0000009f009f7308 */ /* 0x000e620000000800 */
[----:B------:R-:W4:Y:S03]  /*136d0*/  LDSM.16.MT88.4 R32, [R201+0xf800] ;  /* 0x00f80000c920783b */ /* 0x000f260000004200 */
[----:B------:R-:W-:Y:S01]  /*136e0*/  FADD.FTZ R24, R155, R157 ;  /* 0x0000009d9b187221 */ /* 0x000fe20000010000 */
[C---:B-----5:R-:W-:Y:S05]  /*136f0*/  HMMA.16816.F32 R16, R20.reuse, R28, R16 ;  /* 0x0000001c1410723c */ /* 0x060fea0000001810 */
[----:B------:R-:W5:Y:S01]  /*13700*/  MUFU.EX2 R43, R160 ;  /* 0x000000a0002b7308 */ /* 0x000f620000000800 */
[----:B------:R-:W-:Y:S01]  /*13710*/  FADD.FTZ R25, R156, R158 ;  /* 0x0000009e9c197221 */ /* 0x000fe20000010000 */
[----:B------:R-:W-:Y:S01]  /*13720*/  HMMA.16816.F32 R112, R20, R30, R112 ;  /* 0x0000001e1470723c */ /* 0x000fe20000001870 */
[----:B------:R-:W4:Y:S03]  /*13730*/  LDSM.16.MT88.4 R20, [R200+0xf800] ;  /* 0x00f80000c814783b */ /* 0x000f260000004200 */
[----:B------:R-:W-:Y:S01]  /*13740*/  FADD.FTZ R153, R153, R24 ;  /* 0x0000001899997221 */ /* 0x000fe20000010000 */
[----:B------:R-:W-:Y:S01]  /*13750*/  FADD.FTZ R48, R154, R25 ;  /* 0x000000199a307221 */ /* 0x000fe20000010000 */
[----:B------:R-:W-:Y:S03]  /*13760*/  F2FP.F16.F32.PACK_AB R25, R41, R40 ;  /* 0x000000282919723e */ /* 0x000fe600000000ff */
[----:B------:R-:W-:Y:S02]  /*13770*/  LDSM.16.MT88.4 R28, [R201+0x13800] ;  /* 0x01380000c91c783b */ /* 0x000fe40000004200 */
[----:B--2---:R-:W-:Y:S01]  /*13780*/  F2FP.F16.F32.PACK_AB R24, R45, R44 ;  /* 0x0000002c2d18723e */ /* 0x004fe200000000ff */
[----:B------:R-:W-:Y:S01]  /*13790*/  FADD.FTZ R153, R134, R153 ;  /* 0x0000009986997221 */ /* 0x000fe20000010000 */
[----:B-1----:R-:W-:Y:S01]  /*137a0*/  F2FP.F16.F32.PACK_AB R26, R159, R46 ;  /* 0x0000002e9f1a723e */ /* 0x002fe200000000ff */
[----:B------:R-:W-:Y:S01]  /*137b0*/  FADD.FTZ R48, R135, R48 ;  /* 0x0000003087307221 */ /* 0x000fe20000010000 */
[----:B-----5:R-:W-:Y:S01]  /*137c0*/  F2FP.F16.F32.PACK_AB R27, R43, R42 ;  /* 0x0000002a2b1b723e */ /* 0x020fe200000000ff */
[----:B------:R-:W-:Y:S01]  /*137d0*/  FADD.FTZ R164, R164, R153 ;  /* 0x00000099a4a47221 */ /* 0x000fe20000010000 */
[----:B------:R-:W-:Y:S01]  /*137e0*/  MOV R135, R0 ;  /* 0x0000000000877202 */ /* 0x000fe20000000f00 */
[----:B------:R-:W-:Y:S02]  /*137f0*/  FADD.FTZ R165, R165, R48 ;  /* 0x00000030a5a57221 */ /* 0x000fe40000010000 */
[----:B------:R-:W-:Y:S02]  /*13800*/  FADD.FTZ R161, R161, R164 ;  /* 0x000000a4a1a17221 */ /* 0x000fe40000010000 */
[C---:B------:R-:W-:Y:S01]  /*13810*/  HMMA.16816.F32 R128, R24.reuse, R124, R4 ;  /* 0x0000007c1880723c */ /* 0x040fe20000001804 */
[----:B------:R-:W1:Y:S04]  /*13820*/  LDSM.16.MT88.4 R4, [R204+0x13800] ;  /* 0x01380000cc04783b */ /* 0x000e680000004200 */
[----:B------:R-:W-:Y:S01]  /*13830*/  FADD.FTZ R166, R166, R165 ;  /* 0x000000a5a6a67221 */ /* 0x000fe20000010000 */
[C---:B------:R-:W-:Y:S03]  /*13840*/  HMMA.16816.F32 R124, R24.reuse, R126, R8 ;  /* 0x0000007e187c723c */ /* 0x040fe60000001808 */
[----:B------:R-:W2:Y:S02]  /*13850*/  LDSM.16.MT88.4 R8, [R202+0x13800] ;  /* 0x01380000ca08783b */ /* 0x000ea40000004200 */
[----:B------:R-:W-:Y:S01]  /*13860*/  FADD.FTZ R162, R162, R161 ;  /* 0x000000a1a2a27221 */ /* 0x000fe20000010000 */
[C---:B---3--:R-:W-:Y:S05]  /*13870*/  HMMA.16816.F32 R68, R24.reuse, R36, R68 ;  /* 0x000000241844723c */ /* 0x048fea0000001844 */
[----:B------:R-:W-:Y:S01]  /*13880*/  FADD.FTZ R167, R167, R166 ;  /* 0x000000a6a7a77221 */ /* 0x000fe20000010000 */
[C---:B------:R-:W-:Y:S05]  /*13890*/  HMMA.16816.F32 R72, R24.reuse, R38, R72 ;  /* 0x000000261848723c */ /* 0x040fea0000001848 */
[----:B------:R-:W-:Y:S01]  /*138a0*/  FADD.FTZ R163, R163, R162 ;  /* 0x000000a2a3a37221 */ /* 0x000fe20000010000 */
[C---:B----4-:R-:W-:Y:S05]  /*138b0*/  HMMA.16816.F32 R76, R24.reuse, R32, R76 ;  /* 0x00000020184c723c */ /* 0x050fea000000184c */
[----:B------:R-:W-:Y:S01]  /*138c0*/  FADD.FTZ R167, R168, R167 ;  /* 0x000000a7a8a77221 */ /* 0x000fe20000010000 */
[C---:B------:R-:W-:Y:S05]  /*138d0*/  HMMA.16816.F32 R80, R24.reuse, R34, R80 ;  /* 0x000000221850723c */ /* 0x040fea0000001850 */
[----:B------:R-:W-:Y:S01]  /*138e0*/  FADD.FTZ R144, R144, R163 ;  /* 0x000000a390907221 */ /* 0x000fe20000010000 */
[C---:B------:R-:W-:Y:S05]  /*138f0*/  HMMA.16816.F32 R84, R24.reuse, R20, R84 ;  /* 0x000000141854723c */ /* 0x040fea0000001854 */
[----:B------:R-:W-:Y:S01]  /*13900*/  FADD.FTZ R148, R148, R167 ;  /* 0x000000a794947221 */ /* 0x000fe20000010000 */
[C---:B------:R-:W-:Y:S01]  /*13910*/  HMMA.16816.F32 R88, R24.reuse, R22, R88 ;  /* 0x000000161858723c */ /* 0x040fe20000001858 */
[----:B------:R-:W3:Y:S04]  /*13920*/  LDSM.16.MT88.4 R20, [R200+0x13800] ;  /* 0x01380000c814783b */ /* 0x000ee80000004200 */
        /* <DEDUP_REMOVED lines=16> */
[C---:B------:R-:W-:Y:S04]  /*13a30*/  HMMA.16816.F32 R108, R24.reuse, R30, R108 ;  /* 0x0000001e186c723c */ /* 0x040fe8000000186c */
[----:B------:R-:W-:Y:S01]  /*13a40*/  FADD.FTZ R142, R142, R141 ;  /* 0x0000008d8e8e7221 */ /* 0x000fe20000010000 */
[----:B------:R-:W-:Y:S01]  /*13a50*/  FADD.FTZ R137, R138, R137 ;  /* 0x000000898a897221 */ /* 0x000fe20000010000 */
[C---:B---3--:R-:W-:Y:S05]  /*13a60*/  HMMA.16816.F32 R116, R24.reuse, R20, R16 ;  /* 0x000000141874723c */ /* 0x048fea0000001810 */
        /* <DEDUP_REMOVED lines=34> */
[----:B------:R-:W-:Y:S06]  /*13c90*/  @P1 BRA `(.L_x_2528) ;  /* 0xffffffac00b01947 */ /* 0x000fec000383ffff */
.L_x_2524:
        /* <DEDUP_REMOVED lines=179> */
[----:B-----5:R-:W-:-:S03]  /*147d0*/  MOV R13, 0x7f800000 ;  /* 0x7f800000000d7802 */ /* 0x020fc60000000f00 */
[----:B------:R3:W-:Y:S04]  /*147e0*/  STS [R21+0x2000], R108 ;  /* 0x0020006c15007388 */ /* 0x0007e80000000800 */
[----:B------:R3:W-:Y:S01]  /*147f0*/  STS [R21+0x2400], R110 ;  /* 0x0024006e15007388 */ /* 0x0007e20000000800 */
[----:B----4-:R-:W-:-:S03]  /*14800*/  @P4 FMUL.FTZ R15, R8, 0.69314718246459960938 ;  /* 0x3f317218080f4820 */ /* 0x010fc60000410000 */
[----:B------:R4:W-:Y:S01]  /*14810*/  STS [R23+0x2000], R116 ;  /* 0x0020007417007388 */ /* 0x0009e20000000800 */
[----:B--2---:R-:W-:-:S03]  /*14820*/  @P4 FFMA.FTZ R4, R2, R27, R15 ;  /* 0x0000001b02044223 */ /* 0x004fc6000001000f */
[----:B------:R4:W-:Y:S01]  /*14830*/  STS [R23+0x2400], R118 ;  /* 0x0024007617007388 */ /* 0x0009e20000000800 */
[----:B-1----:R-:W-:-:S03]  /*14840*/  @P3 FMUL.FTZ R17, R7, 0.69314718246459960938 ;  /* 0x3f31721807113820 */ /* 0x002fc60000410000 */
[----:B------:R4:W-:Y:S01]  /*14850*/  STS [R25+0x2000], R11 ;  /* 0x0020000b19007388 */ /* 0x0009e20000000800 */
[----:B---3--:R-:W-:-:S03]  /*14860*/  @P3 FFMA.FTZ R13, R0, R9, R17 ;  /* 0x00000009000d3223 */ /* 0x008fc60000010011 */
[----:B------:R4:W-:Y:S01]  /*14870*/  STS [R25+0x2400], R12 ;  /* 0x0024000c19007388 */ /* 0x0009e20000000800 */
[----:B------:R-:W-:Y:S05]  /*14880*/  @!P0 BRA `(.L_x_2529) ;  /* 0x0000000000248947 */ /* 0x000fea0003800000 */
[----:B------:R-:W1:Y:S01]  /*14890*/  S2R R0, SR_CTAID.Y ;  /* 0x0000000000007919 */ /* 0x000e620000002600 */
[----:B------:R-:W1:Y:S01]  /*148a0*/  LDC R7, c[0x0][0x2c4] ;  /* 0x0000b100ff077b82 */ /* 0x000e620000000800 */
[----:B------:R-:W-:-:S07]  /*148b0*/  ISETP.NE.AND P0, PT, R221, -0x1, PT ;  /* 0xffffffffdd00780c */ /* 0x000fce0003f05270 */
[----:B------:R-:W2:Y:S08]  /*148c0*/  S2UR UR6, SR_CTAID.Z ;  /* 0x00000000000679c3 */ /* 0x000eb00000002700 */
[----:B------:R-:W2:Y:S01]  /*148d0*/  LDC R2, c[0x0][0x2e4] ;  /* 0x0000b900ff027b82 */ /* 0x000ea20000000800 */
[----:B-1----:R-:W-:-:S05]  /*148e0*/  IMAD R8, R0, R7, RZ ;  /* 0x0000000700087224 */ /* 0x002fca00078e02ff */
[----:B------:R-:W-:-:S05]  /*148f0*/  SEL R7, R8, R221, !P0 ;  /* 0x000000dd08077207 */ /* 0x000fca0004000000 */
[----:B--2---:R-:W-:Y:S01]  /*14900*/  IMAD R2, R2, UR6, R7 ;  /* 0x0000000602027c24 */ /* 0x004fe2000f8e0207 */
[----:B------:R-:W-:Y:S06]  /*14910*/  BRA `(.L_x_2530) ;  /* 0x0000000000187947 */ /* 0x000fec0003800000 */
.L_x_2529:
[----:B------:R-:W1:Y:S01]  /*14920*/  S2R R0, SR_CTAID.Y ;  /* 0x0000000000007919 */ /* 0x000e620000002600 */
[----:B------:R-:W1:Y:S08]  /*14930*/  S2UR UR6, SR_CTAID.Z ;  /* 0x00000000000679c3 */ /* 0x000e700000002700 */
[----:B------:R-:W1:Y:S08]  /*14940*/  LDC R7, c[0x0][0x270] ;  /* 0x00009c00ff077b82 */ /* 0x000e700000000800 */
[----:B------:R-:W2:Y:S01]  /*14950*/  LDC R2, c[0x0][0x2c4] ;  /* 0x0000b100ff027b82 */ /* 0x000ea20000000800 */
[----:B-1----:R-:W-:-:S04]  /*14960*/  IMAD R7, R0, R7, UR6 ;  /* 0x0000000600077e24 */ /* 0x002fc8000f8e0207 */
[----:B--2---:R-:W-:-:S03]  /*14970*/  IMAD R2, R7, R2, RZ ;  /* 0x0000000207027224 */ /* 0x004fc600078e02ff */
.L_x_2530:
[----:B----4-:R-:W-:Y:S01]  /*14980*/  LOP3.LUT R12, R5, 0xffffffe0, RZ, 0xc0, !PT ;  /* 0xffffffe0050c7812 */ /* 0x010fe200078ec0ff */
[----:B------:R-:W1:Y:S01]  /*14990*/  LDC.64 R8, c[0x0][0x290] ;  /* 0x0000a400ff087b82 */ /* 0x000e620000000a00 */
[----:B------:R-:W-:Y:S01]  /*149a0*/  BSSY B0, `(.L_x_2531) ;  /* 0x0000014000007945 */ /* 0x000fe20003800000 */
[----:B------:R-:W-:Y:S02]  /*149b0*/  IMAD R227, R226, 0x10, R227 ;  /* 0x00000010e2e37824 */ /* 0x000fe400078e02e3 */
[----:B------:R-:W-:-:S04]  /*149c0*/  IMAD.IADD R5, R3, 0x1, -R12 ;  /* 0x0000000103057824 */ /* 0x000fc800078e0a0c */
[----:B------:R-:W2:Y:S08]  /*149d0*/  LDC.64 R10, c[0x0][0x298] ;  /* 0x0000a600ff0a7b82 */ /* 0x000eb00000000a00 */
[----:B------:R-:W-:Y:S01]  /*149e0*/  BAR.SYNC.DEFER_BLOCKING 0x0 ;  /* 0x0000000000007b1d */ /* 0x000fe20000010000 */
[----:B------:R-:W-:-:S13]  /*149f0*/  LOP3.LUT P0, RZ, R5, 0x3, RZ, 0xc0, !PT ;  /* 0x0000000305ff7812 */ /* 0x000fda000780c0ff */
[----:B------:R-:W-:Y:S05]  /*14a00*/  @P0 BRA `(.L_x_2532) ;  /* 0x0000000000340947 */ /* 0x000fea0003800000 */
[----:B------:R-:W3:Y:S01]  /*14a10*/  S2R R5, SR_CTAID.X ;  /* 0x0000000000057919 */ /* 0x000ee20000002500 */
[----:B------:R-:W-:Y:S01]  /*14a20*/  ISETP.GE.AND P2, PT, R227, R212, PT ;  /* 0x000000d4e300720c */ /* 0x000fe20003f46270 */
[----:B------:R-:W-:Y:S01]  /*14a30*/  ULDC.64 UR4, c[0x0][0x2b0] ;  /* 0x0000ac0000047ab9 */ /* 0x000fe20000000a00 */
[----:B---3--:R-:W-:Y:S02]  /*14a40*/  IMAD R2, R5, 0x40, R2 ;  /* 0x0000004005027824 */ /* 0x008fe400078e0202 */
        /* <DEDUP_REMOVED lines=9> */
.L_x_2532:
[----:B------:R-:W-:Y:S05]  /*14ae0*/  BSYNC B0 ;  /* 0x0000000000007941 */ /* 0x000fea0003800000 */
.L_x_2531:
[----:B------:R-:W4:Y:S01]  /*14af0*/  S2UR UR5, SR_CTAID.X ;  /* 0x00000000000579c3 */ /* 0x000f220000002500 */
[----:B------:R-:W5:Y:S01]  /*14b00*/  S2R R12, SR_TID.X ;  /* 0x00000000000c7919 */ /* 0x000f620000002100 */
[----:B---3--:R-:W-:Y:S01]  /*14b10*/  LEA.HI R13, R6, R3, RZ, 0x3 ;  /* 0x00000003060d7211 */ /* 0x008fe200078f18ff */
[----:B-1----:R-:W-:Y:S01]  /*14b20*/  IMAD.WIDE.U32 R14, R0, R8, RZ ;  /* 0x00000008000e7225 */ /* 0x002fe200078e00ff */
[----:B------:R-:W-:Y:S01]  /*14b30*/  SHF.R.S32.HI R5, RZ, 0x1f, R0 ;  /* 0x0000001fff057819 */ /* 0x000fe20000011400 */
[----:B------:R-:W-:Y:S01]  /*14b40*/  BSSY B0, `(.L_x_2533) ;  /* 0x0000034000007945 */ /* 0x000fe20003800000 */
[C---:B------:R-:W-:Y:S01]  /*14b50*/  ISETP.NE.AND P0, PT, R221.reuse, -0x1, PT ;  /* 0xffffffffdd00780c */ /* 0x040fe20003f05270 */
[----:B--2---:R-:W-:Y:S01]  /*14b60*/  IMAD.WIDE.U32 R18, R221, R10, RZ ;  /* 0x0000000add127225 */ /* 0x004fe200078e00ff */
[----:B------:R-:W1:Y:S01]  /*14b70*/  LDC.64 R2, c[0x0][0x2a0] ;  /* 0x0000a800ff027b82 */ /* 0x000e620000000a00 */
[----:B------:R-:W-:Y:S02]  /*14b80*/  SHF.R.S32.HI R223, RZ, 0x1f, R222 ;  /* 0x0000001fffdf7819 */ /* 0x000fe400000114de */
[----:B------:R-:W-:Y:S01]  /*14b90*/  IMAD R16, R5, R8, RZ ;  /* 0x0000000805107224 */ /* 0x000fe200078e02ff */
[----:B------:R-:W-:Y:S01]  /*14ba0*/  SEL R14, R14, R18, !P0 ;  /* 0x000000120e0e7207 */ /* 0x000fe20004000000 */
[----:B------:R-:W-:Y:S01]  /*14bb0*/  IMAD R221, R221, R11, R19 ;  /* 0x0000000bdddd7224 */ /* 0x000fe200078e0213 */
[----:B------:R2:W3:Y:S01]  /*14bc0*/  LDS.128 R4, [R219+0x1800] ;  /* 0x00180000db047984 */ /* 0x0004e20000000c00 */
[----:B------:R-:W-:Y:S01]  /*14bd0*/  IMAD R9, R0, R9, R16 ;  /* 0x0000000900097224 */ /* 0x000fe200078e0210 */
[----:B------:R-:W-:-:S03]  /*14be0*/  SHF.R.S32.HI R0, RZ, 0x3, R13 ;  /* 0x00000003ff007819 */ /* 0x000fc6000001140d */
[----:B------:R-:W-:Y:S02]  /*14bf0*/  @!P0 IMAD.IADD R221, R15, 0x1, R9 ;  /* 0x000000010fdd8824 */ /* 0x000fe400078e0209 */
[----:B------:R-:W-:Y:S01]  /*14c00*/  VIADD R9, R0, 0x10 ;  /* 0x0000001000097836 */ /* 0x000fe20000000000 */
[----:B----4-:R-:W-:-:S04]  /*14c10*/  USHF.L.U32 UR5, UR5, 0x6, URZ ;  /* 0x0000000605057899 */ /* 0x010fc8000800063f */
[----:B------:R-:W-:Y:S01]  /*14c20*/  ISETP.GE.AND P2, PT, R9, R212, PT ;  /* 0x000000d40900720c */ /* 0x000fe20003f46270 */
[----:B------:R-:W-:Y:S01]  /*14c30*/  USHF.R.S32.HI UR4, URZ, 0x1f, UR5 ;  /* 0x0000001f3f047899 */ /* 0x000fe20008011405 */
[----:B------:R-:W-:Y:S01]  /*14c40*/  IADD3 R9, R0, 0x30, RZ ;  /* 0x0000003000097810 */ /* 0x000fe20007ffe0ff */
[----:B------:R-:W-:Y:S01]  /*14c50*/  IMAD.WIDE.U32 R16, R10, UR5, R222 ;  /* 0x000000050a107c25 */ /* 0x000fe2000f8e00de */
[----:B-----5:R-:W-:-:S03]  /*14c60*/  SHF.R.S32.HI R13, RZ, 0x1f, R12 ;  /* 0x0000001fff0d7819 */ /* 0x020fc6000001140c */
[----:B------:R-:W-:Y:S01]  /*14c70*/  IMAD R8, R10, UR4, RZ ;  /* 0x000000040a087c24 */ /* 0x000fe2000f8e02ff */
[----:B------:R-:W-:Y:S01]  /*14c80*/  USHF.R.S32.HI UR4, URZ, 0x1f, UR6 ;  /* 0x0000001f3f047899 */ /* 0x000fe20008011406 */
[----:B------:R-:W-:Y:S01]  /*14c90*/  IADD3 R20, P0, R14, R16, RZ ;  /* 0x000000100e147210 */ /* 0x000fe20007f1e0ff */
[----:B------:R-:W-:Y:S01]  /*14ca0*/  VIADD R15, R220, -UR5 ;  /* 0x80000005dc0f7c36 */ /* 0x000fe20008000000 */
[----:B------:R-:W-:Y:S01]  /*14cb0*/  LEA.HI R12, R13, R12, RZ, 0x3 ;  /* 0x0000000c0d0c7211 */ /* 0x000fe200078f18ff */
[----:B------:R-:W-:Y:S02]  /*14cc0*/  IMAD R8, R11, UR5, R8 ;  /* 0x000000050b087c24 */ /* 0x000fe4000f8e0208 */
[C---:B------:R-:W-:Y:S01]  /*14cd0*/  VIADD R13, R0.reuse, 0x20 ;  /* 0x00000020000d7836 */ /* 0x040fe20000000000 */
[----:B------:R-:W-:Y:S02]  /*14ce0*/  ISETP.GE.AND P3, PT, R0, R15, PT ;  /* 0x0000000f0000720c */ /* 0x000fe40003f66270 */
[----:B------:R-:W-:Y:S01]  /*14cf0*/  IADD3.X R21, R221, R17, R8, P0, !PT ;  /* 0x00000011dd157210 */ /* 0x000fe200007fe408 */
[C---:B-1----:R-:W-:Y:S01]  /*14d00*/  IMAD R8, R2.reuse, UR4, RZ ;  /* 0x0000000402087c24 */ /* 0x042fe2000f8e02ff */
[-C--:B------:R-:W-:Y:S01]  /*14d10*/  ISETP.GE.AND P1, PT, R13, R212.reuse, PT ;  /* 0x000000d40d00720c */ /* 0x080fe20003f26270 */
[----:B------:R2:W1:Y:S01]  /*14d20*/  LDS.128 R16, [R219] ;  /* 0x00000000db107984 */ /* 0x0004620000000c00 */
[----:B------:R-:W-:Y:S01]  /*14d30*/  ISETP.GE.AND P0, PT, R9, R212, PT ;  /* 0x000000d40900720c */ /* 0x000fe20003f06270 */
[----:B------:R-:W-:Y:S01]  /*14d40*/  IMAD R25, R3, UR6, R8 ;  /* 0x0000000603197c24 */ /* 0x000fe2000f8e0208 */
[----:B------:R-:W-:Y:S01]  /*14d50*/  SHF.R.S32.HI R3, RZ, 0x3, R12 ;  /* 0x00000003ff037819 */ /* 0x000fe2000001140c */
[----:B------:R-:W-:Y:S01]  /*14d60*/  IMAD.WIDE.U32 R20, R2, UR6, R20 ;  /* 0x0000000602147c25 */ /* 0x000fe2000f8e0014 */
[----:B------:R2:W4:Y:S02]  /*14d70*/  LDS.128 R12, [R219+0x2000] ;  /* 0x00200000db0c7984 */ /* 0x0005240000000c00 */
[----:B------:R-:W-:-:S02]  /*14d80*/  SHF.R.S32.HI R3, RZ, 0x1f, R3 ;  /* 0x0000001fff037819 */ /* 0x000fc40000011403 */
[----:B------:R-:W-:Y:S01]  /*14d90*/  IADD3 R25, R25, R21, RZ ;  /* 0x0000001519197210 */ /* 0x000fe20007ffe0ff */
[----:B---3--:R-:W-:Y:S06]  /*14da0*/  @P3 BRA `(.L_x_2534) ;  /* 0x0000000000343947 */ /* 0x008fec0003800000 */
        /* <DEDUP_REMOVED lines=11> */
[----:B-1----:R3:W-:Y:S04]  /*14e60*/  @!P4 STG.E.128 desc[UR12][R22.64], R16 ;  /* 0x000000101600c986 */ /* 0x0027e8000c101d0c */
[----:B----4-:R3:W-:Y:S02]  /*14e70*/  @!P3 STG.E.128 desc[UR12][R22.64+0x80], R12 ;  /* 0x0000800c1600b986 */ /* 0x0107e4000c101d0c */
.L_x_2534:
[----:B------:R-:W-:Y:S05]  /*14e80*/  BSYNC B0 ;  /* 0x0000000000007941 */ /* 0x000fea0003800000 */
.L_x_2533:
[----:B-1-3--:R1:W3:Y:S01]  /*14e90*/  LDS.128 R16, [R219+0x800] ;  /* 0x00080000db107984 */ /* 0x00a2e20000000c00 */
[----:B------:R-:W-:Y:S03]  /*14ea0*/  BSSY B0, `(.L_x_2535) ;  /* 0x0000013000007945 */ /* 0x000fe60003800000 */
[----:B----4-:R1:W4:Y:S01]  /*14eb0*/  LDS.128 R12, [R219+0x2800] ;  /* 0x00280000db0c7984 */ /* 0x0103220000000c00 */
        /* <DEDUP_REMOVED lines=15> */
[----:B---3--:R3:W-:Y:S04]  /*14fb0*/  @!P3 STG.E.128 desc[UR12][R8.64], R16 ;  /* 0x000000100800b986 */ /* 0x0087e8000c101d0c */
[----:B----4-:R3:W-:Y:S02]  /*14fc0*/  @!P2 STG.E.128 desc[UR12][R8.64+0x80], R12 ;  /* 0x0000800c0800a986 */ /* 0x0107e4000c101d0c */
.L_x_2536:
[----:B------:R-:W-:Y:S05]  /*14fd0*/  BSYNC B0 ;  /* 0x0000000000007941 */ /* 0x000fea0003800000 */
.L_x_2535:
[----:B---3--:R3:W1:Y:S01]  /*14fe0*/  LDS.128 R16, [R219+0x1000] ;  /* 0x00100000db107984 */ /* 0x0086620000000c00 */
        /* <DEDUP_REMOVED lines=18> */
[----:B----4-:R1:W-:Y:S02]  /*15110*/  @!P1 STG.E.128 desc[UR12][R8.64+0x80], R12 ;  /* 0x0000800c08009986 */ /* 0x0103e4000c101d0c */
.L_x_2538:
[----:B------:R-:W-:Y:S05]  /*15120*/  BSYNC B0 ;  /* 0x0000000000007941 */ /* 0x000fea0003800000 */
.L_x_2537:
[----:B-1--4-:R1:W4:Y:S01]  /*15130*/  LDS.128 R12, [R219+0x3800] ;  /* 0x00380000db0c7984 */ /* 0x0123220000000c00 */
        /* <DEDUP_REMOVED lines=17> */
[----:B----4-:R-:W-:Y:S01]  /*15250*/  STG.E.128 desc[UR12][R10.64+0x80], R12 ;  /* 0x0000800c0a007986 */ /* 0x010fe2000c101d0c */
[----:B------:R-:W-:Y:S05]  /*15260*/  EXIT ;  /* 0x000000000000794d */ /* 0x000fea0003800000 */
.L_x_2539:
        /* <DEDUP_REMOVED lines=9> */
.L_x_8376:


//--------------------- .text._ZN5flash24flash_fwd_splitkv_kernelI23Flash_fwd_kernel_traitsILi128ELi64ELi128ELi4ELb0ELb0EN7cutlass6half_tE19Flash_kernel_traitsILi128ELi64ELi128ELi4ES3_EELb1ELb0ELb1ELb0ELb0ELb1ELb0ELb0EEEvNS_16Flash_fwd_paramsE --------------------------
	.section	.text._ZN5flash24flash_fwd_splitkv_kernelI23Flash_fwd_kernel_traitsILi128ELi64ELi128ELi4ELb0ELb0EN7cutlass6half_tE19Flash_kernel_traitsILi128ELi64ELi128ELi4ES3_EELb1ELb0ELb1ELb0ELb0ELb1ELb0ELb0EEEvNS_16Flash_fwd_paramsE,"ax",@progbits
	.align	128
        .global         _ZN5flash24flash_fwd_splitkv_kernelI23Flash_fwd_kernel_traitsILi128ELi64ELi128ELi4ELb0ELb0EN7cutlass6half_tE19Flash_kernel_traitsILi128ELi64ELi128ELi4ES3_EELb1ELb0ELb1ELb0ELb0ELb1ELb0ELb0EEEvNS_16Flash_fwd_paramsE
        .type           _ZN5flash24flash_fwd_splitkv_kernelI23Flash_fwd_kernel_traitsILi128ELi64ELi128ELi4ELb0ELb0EN7cutlass6half_tE19Flash_kernel_traitsILi128ELi64ELi128ELi4ES3_EELb1ELb0ELb1ELb0ELb0ELb1ELb0ELb0EEEvNS_16Flash_fwd_paramsE,@function
        .size           _ZN5flash24flash_fwd_splitkv_kernelI23Flash_fwd_kernel_traitsILi128ELi64ELi128ELi4ELb0ELb0EN7cutlass6half_tE19Flash_kernel_traitsILi128ELi64ELi128ELi4ES3_EELb1ELb0ELb1ELb0ELb0ELb1ELb0ELb0EEEvNS_16Flash_fwd_paramsE,(.L_x_8377 - _ZN5flash24flash_fwd_splitkv_kernelI23Flash_fwd_kernel_traitsILi128ELi64ELi128ELi4ELb0ELb0EN7cutlass6half_tE19Flash_kernel_traitsILi128ELi64ELi128ELi4ES3_EELb1ELb0ELb1ELb0ELb0ELb1ELb0ELb0EEEvNS_16Flash_fwd_paramsE)
        .other          _ZN5flash24flash_fwd_splitkv_kernelI23Flash_fwd_kernel_traitsILi128ELi64ELi128ELi4ELb0ELb0EN7cutlass6half_tE19Flash_kernel_traitsILi128ELi64ELi128ELi4ES3_EELb1ELb0ELb1ELb0ELb0ELb1ELb0ELb0EEEvNS_16Flash_fwd_paramsE,@"STO_CUDA_ENTRY STV_DEFAULT"
_ZN5flash24flash_fwd_splitkv_kernelI23Flash_fwd_kernel_traitsILi128ELi64ELi128ELi4ELb0ELb0EN7cutlass6half_tE19Flash_kernel_traitsILi128ELi64ELi128ELi4ES3_EELb1ELb0ELb1ELb0ELb0ELb1ELb0ELb0EEEvNS_16Flash_fwd_paramsE:
.text._ZN5flash24flash_fwd_splitkv_kernelI23Flash_fwd_kernel_traitsILi128ELi64ELi128ELi4ELb0ELb0EN7cutlass6half_tE19Flash_kernel_traitsILi128ELi64ELi128ELi4ES3_EELb1ELb0ELb1ELb0ELb0ELb1ELb0ELb0EEEvNS_16Flash_fwd_paramsE:
        /* <DEDUP_REMOVED lines=38> */
.L_x_2540:
[----:B------:R-:W1:Y:S02]  /*0260*/  LDC R0, c[0x0][0x2c8] ;  /* 0x0000b200ff007b82 */ /* 0x000e640000000800 */
.L_x_2541:
        /* <DEDUP_REMOVED lines=94> */
.L_x_2544:
[----:B------:R-:W-:Y:S05]  /*0850*/  BSYNC B0 ;  /* 0x0000000000007941 */ /* 0x000fea0003800000 */
.L_x_2543:
        /* <DEDUP_REMOVED lines=19> */
.L_x_2546:
[----:B------:R-:W-:Y:S05]  /*0990*/  BSYNC B0 ;  /* 0x0000000000007941 */ /* 0x000fea0003800000 */
.L_x_2545:
        /* <DEDUP_REMOVED lines=20> */
.L_x_2548:
[----:B------:R-:W-:Y:S05]  /*0ae0*/  BSYNC B0 ;  /* 0x0000000000007941 */ /* 0x000fea0003800000 */
.L_x_2547:
        /* <DEDUP_REMOVED lines=19> */
.L_x_2550:
[----:B------:R-:W-:Y:S05]  /*0c20*/  BSYNC B0 ;  /* 0x0000000000007941 */ /* 0x000fea0003800000 */
.L_x_2549:
        /* <DEDUP_REMOVED lines=15> */
.L_x_2542:
        /* <DEDUP_REMOVED lines=24> */
.L_x_2551:
        /* <DEDUP_REMOVED lines=80> */
.L_x_2552:
        /* <DEDUP_REMOVED lines=49> */
.L_x_2554:
        /* <DEDUP_REMOVED lines=29> */
.L_x_2553:
        /* <DEDUP_REMOVED lines=103> */
.L_x_2556:
[----:B------:R-:W-:Y:S05]  /*1ef0*/  BSYNC B0 ;  /* 0x0000000000007941 */ /* 0x000fea0003800000 */
.L_x_2555:
        /* <DEDUP_REMOVED lines=31> */
.L_x_2558:
[----:B------:R-:W-:Y:S05]  /*20f0*/  BSYNC B0 ;  /* 0x0000000000007941 */ /* 0x000fea0003800000 */
.L_x_2557:
        /* <DEDUP_REMOVED lines=31> */
.L_x_2560:
[----:B------:R-:W-:Y:S05]  /*22f0*/  BSYNC B0 ;  /* 0x0000000000007941 */ /* 0x000fea0003800000 */
.L_x_2559:
        /* <DEDUP_REMOVED lines=30> */
.L_x_2562:
[----:B------:R-:W-:Y:S05]  /*24e0*/  BSYNC B0 ;  /* 0x0000000000007941 */ /* 0x000fea0003800000 */
.L_x_2561:
        /* <DEDUP_REMOVED lines=10> */
[----:B------:R-:W-:-:S02]  /*2590*/  IMAD.IADD R193, R195, 0x1, R193 ;  /* 0x00000001c3c17824 */ /* 0x000fc400078e02c1 */
        /* <DEDUP_REMOVED lines=21> */
.L_x_2564:
[----:B------:R-:W-:Y:S05]  /*26f0*/  BSYNC B0 ;  /* 0x0000000000007941 */ /* 0x000fea0003800000 */
.L_x_2563:
        /* <DEDUP_REMOVED lines=24> */
.L_x_2566:
[----:B------:R-:W-:Y:S05]  /*2880*/  BSYNC B0 ;  /* 0x0000000000007941 */ /* 0x000fea0003800000 */
.L_x_2565:
        /* <DEDUP_REMOVED lines=27> */
.L_x_2568:
[----:B------:R-:W-:Y:S05]  /*2a40*/  BSYNC B0 ;  /* 0x0000000000007941 */ /* 0x000fea0003800000 */
.L_x_2567:
[----:B------:R-:W-:Y:S01]  /*2a50*/  BSSY B0, `(.L_x_2569) ;  /* 0x000001e000007945 */ /* 0x000fe20003800000 */
[-C--:B------:R-:W-:Y:S01]  /*2a60*/  ISETP.GE.AND P6, PT, R35, R12.reuse, PT ;  /* 0x0000000c2300720c */ /* 0x080fe20003fc6270 */
[C---:B------:R-:W-:Y:S01]  /*2a70*/  VIADD R27, R14.reuse, 0x60 ;  /* 0x000000600e1b7836 */ /* 0x040fe20000000000 */
[----:B------:R-:W-:Y:S01]  /*2a80*/  ISETP.GE.AND P1, PT, R29, R12, PT ;  /* 0x0000000c1d00720c */ /* 0x000fe20003f26270 */
[----:B------:R-:W-:Y:S01]  /*2a90*/  VIADD R25, R14, 0x70 ;  /* 0x000000700e197836 */ /* 0x000fe20000000000 */
[----:B------:R-:W-:Y:S11]  /*2aa0*/  @P2 BRA `(.L_x_2570) ;  /* 0x0000000000602947 */ /* 0x000ff60003800000 */
[----:B------:R-:W-:Y:S01]  /*2ab0*/  ULDC UR5, c[0x0][0x2d0] ;  /* 0x0000b40000057ab9 */ /* 0x000fe20000000800 */
[----:B------:R-:W-:Y:S01]  /*2ac0*/  IMAD.MOV.U32 R195, RZ, RZ, R193 ;  /* 0x000000ffffc37224 */ /* 0x000fe200078e00c1 */
[----:B------:R-:W-:Y:S01]  /*2ad0*/  ISETP.GE.AND P3, PT, R226, UR5, PT ;  /* 0x00000005e2007c0c */ /* 0x000fe2000bf66270 */
[----:B------:R-:W-:Y:S01]  /*2ae0*/  IMAD R22, R189, 0x30, RZ ;  /* 0x00000030bd167824 */ /* 0x000fe200078e02ff */
[----:B------:R-:W-:Y:S01]  /*2af0*/  ISETP.GE.AND P2, PT, R217, UR5, PT ;  /* 0x00000005d9007c0c */ /* 0x000fe2000bf46270 */
[----:B------:R-:W-:-:S04]  /*2b00*/  IMAD.WIDE.U32 R40, R188, 0x30, R194 ;  /* 0x00000030bc287825 */ /* 0x000fc800078e00c2 */
[----:B------:R-:W-:-:S06]  /*2b10*/  IMAD.IADD R22, R41, 0x1, R22 ;  /* 0x0000000129167824 */ /* 0x000fcc00078e0216 */
        /* <DEDUP_REMOVED lines=17> */
.L_x_2570:
[----:B------:R-:W-:Y:S05]  /*2c30*/  BSYNC B0 ;  /* 0x0000000000007941 */ /* 0x000fea0003800000 */
.L_x_2569:
        /* <DEDUP_REMOVED lines=24> */
.L_x_2572:
[----:B------:R-:W-:Y:S05]  /*2dc0*/  BSYNC B0 ;  /* 0x0000000000007941 */ /* 0x000fea0003800000 */
.L_x_2571:
[----:B------:R-:W-:Y:S01]  /*2dd0*/  BSSY B0, `(.L_x_2573) ;  /* 0x000001d000007945 */ /* 0x000fe20003800000 */
[-C--:B------:R-:W-:Y:S02]  /*2de0*/  ISETP.GE.AND P6, PT, R27, R12.reuse, PT ;  /* 0x0000000c1b00720c */ /* 0x080fe40003fc6270 */
[----:B------:R-:W-:Y:S02]  /*2df0*/  ISETP.GE.AND P5, PT, R25, R12, PT ;  /* 0x0000000c1900720c */ /* 0x000fe40003fa6270 */
[----:B------:R-:W-:Y:S01]  /*2e00*/  SHF.R.S32.HI R22, RZ, 0x1f, R20 ;  /* 0x0000001fff167819 */ /* 0x000fe20000011414 */
        /* <DEDUP_REMOVED lines=25> */
.L_x_2574:
[----:B------:R-:W-:Y:S05]  /*2fa0*/  BSYNC B0 ;  /* 0x0000000000007941 */ /* 0x000fea0003800000 */
.L_x_2573:
        /* <DEDUP_REMOVED lines=26> */
.L_x_2576:
[----:B------:R-:W-:Y:S05]  /*3150*/  BSYNC B0 ;  /* 0x0000000000007941 */ /* 0x000fea0003800000 */
.L_x_2575:
        /* <DEDUP_REMOVED lines=26> */
.L_x_2578:
[----:B------:R-:W-:Y:S05]  /*3300*/  BSYNC B0 ;  /* 0x0000000000007941 */ /* 0x000fea0003800000 */
.L_x_2577:
        /* <DEDUP_REMOVED lines=51> */
.L_x_2580:
[----:B------:R-:W-:Y:S05]  /*3640*/  BSYNC B0 ;  /* 0x0000000000007941 */ /* 0x000fea0003800000 */
.L_x_2579:
[----:B------:R1:W-:Y:S01]  /*3650*/  @P6 STS.128 [R223+0xc800], RZ ;  /* 0x00c800ffdf006388 */ /* 0x0003e20000000c00 */
[----:B------:R-:W-:Y:S03]  /*3660*/  BSSY B0, `(.L_x_2581) ;  /* 0x0000015000007945 */ /* 0x000fe60003800000 */
[----:B------:R1:W-:Y:S01]  /*3670*/  @P6 STS.128 [R223+0x10800], RZ ;  /* 0x010800ffdf006388 */ /* 0x0003e20000000c00 */
[----:B------:R-:W-:Y:S05]  /*3680*/  @P6 BRA `(.L_x_2582) ;  /* 0x0000000000486947 */ /* 0x000fea0003800000 */
[----:B------:R-:W-:Y:S02]  /*3690*/  ULDC UR5, c[0x0][0x2d0] ;  /* 0x0000b40000057ab9 */ /* 0x000fe40000000800 */
[----:B------:R-:W-:Y:S02]  /*36a0*/  ISETP.GE.AND P5, PT, R226, UR5, PT ;  /* 0x00000005e2007c0c */ /* 0x000fe4000bfa6270 */
[----:B------:R-:W-:-:S11]  /*36b0*/  ISETP.GE.AND P4, PT, R217, UR5, PT ;  /* 0x00000005d9007c0c */ /* 0x000fd6000bf86270 */
        /* <DEDUP_REMOVED lines=15> */
.L_x_2582:
[----:B------:R-:W-:Y:S05]  /*37b0*/  BSYNC B0 ;  /* 0x0000000000007941 */ /* 0x000fea0003800000 */
.L_x_2581:
        /* <DEDUP_REMOVED lines=42> */
.L_x_2584:
[----:B------:R-:W-:Y:S05]  /*3a60*/  BSYNC B0 ;  /* 0x0000000000007941 */ /* 0x000fea0003800000 */
.L_x_2583:
        /* <DEDUP_REMOVED lines=30> */
.L_x_2586:
[----:B------:R-:W-:Y:S05]  /*3c50*/  BSYNC B0 ;  /* 0x0000000000007941 */ /* 0x000fea0003800000 */
.L_x_2585:
        /* <DEDUP_REMOVED lines=24> */
.L_x_2588:
[----:B------:R-:W-:Y:S05]  /*3de0*/  BSYNC B0 ;  /* 0x0000000000007941 */ /* 0x000fea0003800000 */
.L_x_2587:
        /* <DEDUP_REMOVED lines=24> */
.L_x_2590:
[----:B------:R-:W-:Y:S05]  /*3f70*/  BSYNC B0 ;  /* 0x0000000000007941 */ /* 0x000fea0003800000 */
.L_x_2589:
        /* <DEDUP_REMOVED lines=24> */
.L_x_2592:
[----:B------:R-:W-:Y:S05]  /*4100*/  BSYNC B0 ;  /* 0x0000000000007941 */ /* 0x000fea0003800000 */
.L_x_2591:
        /* <DEDUP_REMOVED lines=24> */
.L_x_2594:
[----:B------:R-:W-:Y:S05]  /*4290*/  BSYNC B0 ;  /* 0x0000000000007941 */ /* 0x000fea0003800000 */
.L_x_2593:
[----:B------:R-:W-:Y:S01]  /*42a0*/  LDSM.16.M88.4 R108, [R215] ;  /* 0x00000000d76c783b */ /* 0x000fe20000000200 */
[----:B------:R-:W-:Y:S01]  /*42b0*/  LOP3.LUT P1, RZ, R0, 0x2, RZ, 0xc0, !PT ;  /* 0x0000000200ff7812 */ /* 0x000fe2000782c0ff */
[--C-:B------:R-:W-:Y:S01]  /*42c0*/  IMAD R213, R5, 0x2, R215.reuse ;  /* 0x0000000205d57824 */ /* 0x100fe200078e02d7 */
[----:B------:R-:W-:Y:S01]  /*42d0*/  ULDC UR10, c[0x0][0x39c] ;  /* 0x0000e700000a7ab9 */ /* 0x000fe20000000800 */
[----:B------:R-:W2:Y:S01]  /*42e0*/  LDSM.16.M88.4 R80, [R214+0x4000] ;  /* 0x00400000d650783b */ /* 0x000ea20000000200 */
[----:B------:R-:W-:Y:S01]  /*42f0*/  SEL R7, R7, 0xfffffff0, !P1 ;  /* 0xfffffff007077807 */ /* 0x000fe20004800000 */
[----:B------:R-:W-:Y:S01]  /*4300*/  IMAD R211, R4, 0x2, R215 ;  /* 0x0000000204d37824 */ /* 0x000fe200078e02d7 */
[----:B------:R-:W-:Y:S01]  /*4310*/  LOP3.LUT P1, RZ, R0, 0x4, RZ, 0xc0, !PT ;  /* 0x0000000400ff7812 */ /* 0x000fe2000782c0ff */
[----:B------:R-:W2:Y:S01]  /*4320*/  LDSM.16.M88.4 R48, [R214+0x6000] ;  /* 0x00600000d630783b */ /* 0x000ea20000000200 */
[----:B------:R-:W-:Y:S01]  /*4330*/  VIADD R0, R214, 0x4000 ;  /* 0x00004000d6007836 */ /* 0x000fe20000000000 */
[----:B------:R-:W-:Y:S01]  /*4340*/  LOP3.LUT R6, R6, R135, RZ, 0xfc, !PT ;  /* 0x0000008706067212 */ /* 0x000fe200078efcff */
[----:B------:R-:W-:Y:S01]  /*4350*/  IMAD R140, R7, 0x2, R214 ;  /* 0x00000002078c7824 */ /* 0x000fe200078e02d6 */
[----:B------:R-:W2:Y:S01]  /*4360*/  LDSM.16.M88.4 R72, [R214+0x4800] ;  /* 0x00480000d648783b */ /* 0x000ea20000000200 */
[----:B------:R-:W-:Y:S01]  /*4370*/  SEL R3, R3, 0xffffffe0, !P1 ;  /* 0xffffffe003037807 */ /* 0x000fe20004800000 */
[----:B------:R-:W-:Y:S01]  /*4380*/  IMAD R212, R7, 0x2, R0 ;  /* 0x0000000207d47824 */ /* 0x000fe200078e0200 */
[----:B------:R-:W-:Y:S01]  /*4390*/  LOP3.LUT R0, R138, 0xffffffe0, RZ, 0xc0, !PT ;  /* 0xffffffe08a007812 */ /* 0x000fe200078ec0ff */
[----:B------:R-:W2:Y:S01]  /*43a0*/  LDSM.16.M88.4 R64, [R214+0x5000] ;  /* 0x00500000d640783b */ /* 0x000ea20000000200 */
[----:B------:R-:W-:-:S02]  /*43b0*/  IMAD R210, R4, 0x2, R213 ;  /* 0x0000000204d27824 */ /* 0x000fc400078e02d5 */
[C---:B------:R-:W-:Y:S01]  /*43c0*/  IMAD R207, R3.reuse, 0x2, R214 ;  /* 0x0000000203cf7824 */ /* 0x040fe200078e02d6 */
[----:B------:R-:W2:Y:S01]  /*43d0*/  LDSM.16.M88.4 R56, [R214+0x5800] ;  /* 0x00580000d638783b */ /* 0x000ea20000000200 */
[----:B------:R-:W-:Y:S02]  /*43e0*/  IMAD R209, R3, 0x2, R212 ;  /* 0x0000000203d17824 */ /* 0x000fe400078e02d4 */
[C---:B------:R-:W-:Y:S01]  /*43f0*/  IMAD.IADD R0, R37.reuse, 0x1, -R0 ;  /* 0x0000000125007824 */ /* 0x040fe200078e0a00 */
[----:B------:R-:W2:Y:S01]  /*4400*/  LDSM.16.M88.4 R40, [R214+0x6800] ;  /* 0x00680000d628783b */ /* 0x000ea20000000200 */
[----:B------:R-:W-:-:S03]  /*4410*/  IMAD.SHL.U32 R231, R37, 0x2, RZ ;  /* 0x0000000225e77824 */ /* 0x000fc600078e00ff */
[----:B------:R-:W2:Y:S02]  /*4420*/  LDSM.16.M88.4 R28, [R214+0x7000] ;  /* 0x00700000d61c783b */ /* 0x000ea40000000200 */
[----:B------:R-:W-:Y:S02]  /*4430*/  LOP3.LUT R231, R231, 0x6, RZ, 0xc0, !PT ;  /* 0x00000006e7e77812 */ /* 0x000fe400078ec0ff */
[----:B-1----:R-:W1:Y:S04]  /*4440*/  LDSM.16.M88.4 R12, [R214+0x7800] ;  /* 0x00780000d60c783b */ /* 0x002e680000000200 */
[----:B------:R-:W-:Y:S04]  /*4450*/  LDSM.16.M88.4 R24, [R213] ;  /* 0x00000000d518783b */ /* 0x000fe80000000200 */
[----:B--234-:R-:W2:Y:S01]  /*4460*/  LDSM.16.M88.4 R8, [R140+0x4000] ;  /* 0x004000008c08783b */ /* 0x01cea20000000200 */
[C---:B------:R-:W-:Y:S03]  /*4470*/  HMMA.16816.F32 R16, R108.reuse, R80, RZ ;  /* 0x000000506c10723c */ /* 0x040fe600000018ff */
[----:B------:R-:W3:Y:S04]  /*4480*/  LDSM.16.M88.4 R88, [R140+0x6000] ;  /* 0x006000008c58783b */ /* 0x000ee80000000200 */
        /* <DEDUP_REMOVED lines=8> */
[C---:B------:R-:W-:Y:S01]  /*4510*/  HMMA.16816.F32 R76, R108.reuse, R72, RZ ;  /* 0x000000486c4c723c */ /* 0x040fe200000018ff */
[----:B------:R-:W4:Y:S04]  /*4520*/  LDSM.16.M88.4 R92, [R140+0x7800] ;  /* 0x007800008c5c783b */ /* 0x000f280000000200 */
[----:B------:R-:W-:Y:S01]  /*4530*/  LDSM.16.M88.4 R84, [R211] ;  /* 0x00000000d354783b */ /* 0x000fe20000000200 */
[C---:B------:R-:W-:Y:S03]  /*4540*/  HMMA.16816.F32 R68, R108.reuse, R64, RZ ;  /* 0x000000406c44723c */ /* 0x040fe600000018ff */
[----:B------:R-:W4:Y:S03]  /*4550*/  LDSM.16.M88.4 R20, [R207+0x4000] ;  /* 0x00400000cf14783b */ /* 0x000f260000000200 */
[C---:B------:R-:W-:Y:S01]  /*4560*/  HMMA.16816.F32 R60, R108.reuse, R56, RZ ;  /* 0x000000386c3c723c */ /* 0x040fe200000018ff */
[----:B------:R-:W-:Y:S04]  /*4570*/  LDSM.16.M88.4 R128, [R140+0x8000] ;  /* 0x008000008c80783b */ /* 0x000fe80000000200 */
[----:B------:R-:W-:Y:S01]  /*4580*/  LDSM.16.M88.4 R124, [R214+0xb000] ;  /* 0x00b00000d67c783b */ /* 0x000fe20000000200 */
        /* <DEDUP_REMOVED lines=41> */
[----:B------:R-:W-:Y:S05]  /*4820*/  LDSM.16.M88.4 R12, [R209] ;  /* 0x00000000d10c783b */ /* 0x000fea0000000200 */
[C---:B--2---:R-:W-:Y:S06]  /*4830*/  HMMA.16816.F32 R68, R84.reuse, R8, R68 ;  /* 0x000000085444723c */ /* 0x044fec0000001844 */
[C---:B------:R-:W-:Y:S01]  /*4840*/  HMMA.16816.F32 R64, R84.reuse, R10, R64 ;  /* 0x0000000a5440723c */ /* 0x040fe20000001840 */
[----:B------:R-:W1:Y:S05]  /*4850*/  LDSM.16.M88.4 R8, [R210] ;  /* 0x00000000d208783b */ /* 0x000e6a0000000200 */
        /* <DEDUP_REMOVED lines=46> */
[----:B------:R-:W-:Y:S05]  /*4b40*/  LDSM.16.M88.4 R24, [R211+0x2000] ;  /* 0x00200000d318783b */ /* 0x000fea0000000200 */
[C---:B----4-:R-:W-:Y:S06]  /*4b50*/  HMMA.16816.F32 R68, R120.reuse, R20, R68 ;  /* 0x000000147844723c */ /* 0x050fec0000001844 */
[----:B------:R-:W-:Y:S01]  /*4b60*/  HMMA.16816.F32 R64, R120, R22, R64 ;  /* 0x000000167840723c */ /* 0x000fe20000001840 */
[----:B------:R-:W2:Y:S05]  /*4b70*/  LDSM.16.M88.4 R20, [R207+0x8000] ;  /* 0x00800000cf14783b */ /* 0x000eaa0000000200 */
[C---:B------:R-:W-:Y:S06]  /*4b80*/  HMMA.16816.F32 R16, R104.reuse, R128, R16 ;  /* 0x000000806810723c */ /* 0x040fec0000001810 */
[----:B------:R-:W-:Y:S06]  /*4b90*/  HMMA.16816.F32 R80, R104, R130, R80 ;  /* 0x000000826850723c */ /* 0x000fec0000001850 */
        /* <DEDUP_REMOVED lines=13> */
[C---:B------:R-:W-:Y:S06]  /*4c70*/  HMMA.16816.F32 R28, R120.reuse, R126, R28 ;  /* 0x0000007e781c723c */ /* 0x040fec000000181c */
[C---:B------:R-:W-:Y:S06]  /*4c80*/  HMMA.16816.F32 R112, R120.reuse, R116, R112 ;  /* 0x000000747870723c */ /* 0x040fec0000001870 */
[----:B------:R-:W-:Y:S01]  /*4c90*/  HMMA.16816.F32 R108, R120, R118, R108 ;  /* 0x00000076786c723c */ /* 0x000fe2000000186c */
[----:B------:R-:W2:Y:S04]  /*4ca0*/  LDSM.16.M88.4 R120, [R207+0x8800] ;  /* 0x00880000cf78783b */ /* 0x000ea80000000200 */
[----:B------:R-:W-:Y:S01]  /*4cb0*/  LDSM.16.M88.4 R116, [R140+0xb000] ;  /* 0x00b000008c74783b */ /* 0x000fe20000000200 */
[C---:B------:R-:W-:Y:S06]  /*4cc0*/  HMMA.16816.F32 R52, R104.reuse, R88, R52 ;  /* 0x000000586834723c */ /* 0x040fec0000001834 */
[C---:B------:R-:W-:Y:S01]  /*4cd0*/  HMMA.16816.F32 R48, R104.reuse, R90, R48 ;  /* 0x0000005a6830723c */ /* 0x040fe20000001830 */
[----:B------:R-:W3:Y:S05]  /*4ce0*/  LDSM.16.M88.4 R88, [R207+0x9000] ;  /* 0x00900000cf58783b */ /* 0x000eea0000000200 */
[----:B------:R-:W-:Y:S06]  /*4cf0*/  HMMA.16816.F32 R76, R104, R100, R76 ;  /* 0x00000064684c723c */ /* 0x000fec000000184c */
[C---:B-1----:R-:W-:Y:S06]  /*4d00*/  HMMA.16816.F32 R16, R8.reuse, R12, R16 ;  /* 0x0000000c0810723c */ /* 0x042fec0000001810 */
[----:B------:R-:W-:Y:S01]  /*4d10*/  HMMA.16816.F32 R80, R8, R14, R80 ;  /* 0x0000000e0850723c */ /* 0x000fe20000001850 */
[----:B------:R-:W1:Y:S05]  /*4d20*/  LDSM.16.M88.4 R12, [R207+0xa000] ;  /* 0x00a00000cf0c783b */ /* 0x000e6a0000000200 */
[C---:B------:R-:W-:Y:S01]  /*4d30*/  HMMA.16816.F32 R72, R104.reuse, R102, R72 ;  /* 0x000000666848723c */ /* 0x040fe20000001848 */
[----:B------:R-:W4:Y:S05]  /*4d40*/  LDSM.16.M88.4 R100, [R140+0xb800] ;  /* 0x00b800008c64783b */ /* 0x000f2a0000000200 */
[C---:B------:R-:W-:Y:S06]  /*4d50*/  HMMA.16816.F32 R68, R104.reuse, R96, R68 ;  /* 0x000000606844723c */ /* 0x040fec0000001844 */
[----:B------:R-:W-:Y:S01]  /*4d60*/  HMMA.16816.F32 R64, R104, R98, R64 ;  /* 0x000000626840723c */ /* 0x000fe20000001840 */
[----:B------:R-:W-:Y:S01]  /*4d70*/  FMUL.FTZ R7, R17, UR10 ;  /* 0x0000000a11077c20 */ /* 0x000fe20008410000 */
[----:B------:R-:W-:Y:S01]  /*4d80*/  FMUL.FTZ R17, R19, UR10 ;  /* 0x0000000a13117c20 */ /* 0x000fe20008410000 */
[----:B------:R-:W-:-:S03]  /*4d90*/  FMUL.FTZ R3, R16, UR10 ;  /* 0x0000000a10037c20 */ /* 0x000fc60008410000 */
[----:B--2---:R-:W-:Y:S01]  /*4da0*/  HMMA.16816.F32 R76, R24, R120, R76 ;  /* 0x00000078184c723c */ /* 0x004fe2000000184c */
[----:B------:R-:W-:Y:S01]  /*4db0*/  FMUL.FTZ R81, R81, UR10 ;  /* 0x0000000a51517c20 */ /* 0x000fe20008410000 */
[----:B------:R-:W-:Y:S01]  /*4dc0*/  FMUL.FTZ R82, R82, UR10 ;  /* 0x0000000a52527c20 */ /* 0x000fe20008410000 */
[----:B------:R-:W-:Y:S01]  /*4dd0*/  FMUL.FTZ R83, R83, UR10 ;  /* 0x0000000a53537c20 */ /* 0x000fe20008410000 */
[----:B------:R-:W-:Y:S01]  /*4de0*/  FMUL.FTZ R19, R80, UR10 ;  /* 0x0000000a50137c20 */ /* 0x000fe20008410000 */
[----:B------:R-:W-:Y:S01]  /*4df0*/  MUFU.TANH R97, R81 ;  /* 0x0000005100617308 */ /* 0x000fe20000002400 */
[C---:B------:R-:W-:Y:S06]  /*4e00*/  HMMA.16816.F32 R44, R104.reuse, R84, R44 ;  /* 0x00000054682c723c */ /* 0x040fec000000182c */
[----:B------:R-:W-:Y:S01]  /*4e10*/  HMMA.16816.F32 R40, R104, R86, R40 ;  /* 0x000000566828723c */ /* 0x000fe20000001828 */
[----:B------:R-:W2:Y:S01]  /*4e20*/  LDSM.16.M88.4 R84, [R207+0x9800] ;  /* 0x00980000cf54783b */ /* 0x000ea20000000200 */
[----:B------:R-:W-:Y:S04]  /*4e30*/  MUFU.TANH R99, R82 ;  /* 0x0000005200637308 */ /* 0x000fe80000002400 */
[----:B------:R-:W-:Y:S04]  /*4e40*/  HMMA.16816.F32 R72, R24, R122, R72 ;  /* 0x0000007a1848723c */ /* 0x000fe80000001848 */
[----:B------:R-:W2:Y:S02]  /*4e50*/  MUFU.TANH R7, R7 ;  /* 0x0000000700077308 */ /* 0x000ea40000002400 */
[C---:B------:R-:W-:Y:S06]  /*4e60*/  HMMA.16816.F32 R60, R104.reuse, R92, R60 ;  /* 0x0000005c683c723c */ /* 0x040fec000000183c */
[----:B------:R-:W-:Y:S01]  /*4e70*/  HMMA.16816.F32 R56, R104, R94, R56 ;  /* 0x0000005e6838723c */ /* 0x000fe20000001838 */
[----:B------:R-:W-:Y:S01]  /*4e80*/  LDSM.16.M88.4 R92, [R207+0xb000] ;  /* 0x00b00000cf5c783b */ /* 0x000fe20000000200 */
[----:B------:R-:W2:Y:S04]  /*4e90*/  MUFU.TANH R17, R17 ;  /* 0x0000001100117308 */ /* 0x000ea80000002400 */
[C---:B---3--:R-:W-:Y:S04]  /*4ea0*/  HMMA.16816.F32 R68, R24.reuse, R88, R68 ;  /* 0x000000581844723c */ /* 0x048fe80000001844 */
[----:B------:R-:W3:Y:S02]  /*4eb0*/  MUFU.TANH R19, R19 ;  /* 0x0000001300137308 */ /* 0x000ee40000002400 */
[C---:B------:R-:W-:Y:S01]  /*4ec0*/  HMMA.16816.F32 R64, R24.reuse, R90, R64 ;  /* 0x0000005a1840723c */ /* 0x040fe20000001840 */
[----:B------:R-:W3:Y:S05]  /*4ed0*/  LDSM.16.M88.4 R88, [R207+0xa800] ;  /* 0x00a80000cf58783b */ /* 0x000eea0000000200 */
[C---:B-1----:R-:W-:Y:S01]  /*4ee0*/  HMMA.16816.F32 R52, R24.reuse, R12, R52 ;  /* 0x0000000c1834723c */ /* 0x042fe20000001834 */
[----:B------:R-:W-:Y:S05]  /*4ef0*/  MUFU.TANH R3, R3 ;  /* 0x0000000300037308 */ /* 0x000fea0000002400 */
[----:B------:R-:W-:Y:S01]  /*4f00*/  HMMA.16816.F32 R48, R24, R14, R48 ;  /* 0x0000000e1830723c */ /* 0x000fe20000001830 */
[----:B------:R-:W1:Y:S05]  /*4f10*/  LDSM.16.M88.4 R12, [R207+0xb800] ;  /* 0x00b80000cf0c783b */ /* 0x000e6a0000000200 */
[----:B------:R-:W-:Y:S06]  /*4f20*/  HMMA.16816.F32 R76, R8, R20, R76 ;  /* 0x00000014084c723c */ /* 0x000fec000000184c */
[----:B------:R-:W-:Y:S06]  /*4f30*/  HMMA.16816.F32 R32, R104, R116, R32 ;  /* 0x000000746820723c */ /* 0x000fec0000001820 */
[----:B------:R-:W-:Y:S01]  /*4f40*/  HMMA.16816.F32 R72, R8, R22, R72 ;  /* 0x000000160848723c */ /* 0x000fe20000001848 */
[----:B------:R-:W1:Y:S05]  /*4f50*/  LDSM.16.M88.4 R20, [R209+0x5800] ;  /* 0x00580000d114783b */ /* 0x000e6a0000000200 */
[C---:B----4-:R-:W-:Y:S01]  /*4f60*/  HMMA.16816.F32 R112, R104.reuse, R100, R112 ;  /* 0x000000646870723c */ /* 0x050fe20000001870 */
[----:B------:R4:W1:Y:S05]  /*4f70*/  MUFU.TANH R101, R83 ;  /* 0x0000005300657308 */ /* 0x00086a0000002400 */
[----:B------:R-:W-:Y:S01]  /*4f80*/  HMMA.16816.F32 R108, R104, R102, R108 ;  /* 0x00000066686c723c */ /* 0x000fe2000000186c */
[----:B------:R-:W-:-:S04]  /*4f90*/  FMUL.FTZ R76, R76, UR10 ;  /* 0x0000000a4c4c7c20 */ /* 0x000fc80008410000 */
[----:B------:R1:W1:Y:S01]  /*4fa0*/  MUFU.TANH R103, R76 ;  /* 0x0000004c00677308 */ /* 0x0002620000002400 */
[C---:B--2---:R-:W-:Y:S06]  /*4fb0*/  HMMA.16816.F32 R60, R24.reuse, R84, R60 ;  /* 0x00000054183c723c */ /* 0x044fec000000183c */
[----:B------:R-:W-:Y:S01]  /*4fc0*/  HMMA.16816.F32 R56, R24, R86, R56 ;  /* 0x000000561838723c */ /* 0x000fe20000001838 */
[----:B----4-:R-:W2:Y:S01]  /*4fd0*/  LDSM.16.M88.4 R80, [R209+0x6800] ;  /* 0x00680000d150783b */ /* 0x010ea20000000200 */
[----:B------:R-:W-:Y:S01]  /*4fe0*/  FMUL.FTZ R72, R72, UR10 ;  /* 0x0000000a48487c20 */ /* 0x000fe20008410000 */
[----:B------:R-:W-:-:S02]  /*4ff0*/  FMUL.FTZ R73, R73, UR10 ;  /* 0x0000000a49497c20 */ /* 0x000fc40008410000 */
[----:B------:R-:W4:Y:S01]  /*5000*/  LDSM.16.M88.4 R84, [R209+0x5000] ;  /* 0x00500000d154783b */ /* 0x000f220000000200 */
[C---:B---3--:R-:W-:Y:S03]  /*5010*/  HMMA.16816.F32 R44, R24.reuse, R88, R44 ;  /* 0x00000058182c723c */ /* 0x048fe6000000182c */
[----:B------:R-:W-:Y:S03]  /*5020*/  MUFU.TANH R73, R73 ;  /* 0x0000004900497308 */ /* 0x000fe60000002400 */
[----:B------:R-:W-:Y:S01]  /*5030*/  HMMA.16816.F32 R40, R24, R90, R40 ;  /* 0x0000005a1828723c */ /* 0x000fe20000001828 */
[----:B------:R-:W-:-:S05]  /*5040*/  FMUL.FTZ R89, R77, UR10 ;  /* 0x0000000a4d597c20 */ /* 0x000fca0008410000 */
[----:B------:R-:W-:Y:S01]  /*5050*/  HMMA.16816.F32 R32, R24, R92, R32 ;  /* 0x0000005c1820723c */ /* 0x000fe20000001820 */
[----:B------:R-:W-:Y:S01]  /*5060*/  FMUL.FTZ R91, R78, UR10 ;  /* 0x0000000a4e5b7c20 */ /* 0x000fe20008410000 */
[----:B------:R-:W-:Y:S04]  /*5070*/  MUFU.TANH R89, R89 ;  /* 0x0000005900597308 */ /* 0x000fe80000002400 */
[----:B------:R-:W-:Y:S01]  /*5080*/  HMMA.16816.F32 R28, R104, R118, R28 ;  /* 0x00000076681c723c */ /* 0x000fe2000000181c */
[----:B------:R-:W-:Y:S02]  /*5090*/  FMUL.FTZ R93, R79, UR10 ;  /* 0x0000000a4f5d7c20 */ /* 0x000fe40008410000 */
[----:B-1----:R-:W1:Y:S01]  /*50a0*/  LDSM.16.M88.4 R76, [R209+0x6000] ;  /* 0x00600000d14c783b */ /* 0x002e620000000200 */
[----:B------:R-:W3:Y:S02]  /*50b0*/  MUFU.TANH R91, R91 ;  /* 0x0000005b005b7308 */ /* 0x000ee40000002400 */
[C---:B------:R-:W-:Y:S06]  /*50c0*/  HMMA.16816.F32 R112, R24.reuse, R12, R112 ;  /* 0x0000000c1870723c */ /* 0x040fec0000001870 */
[----:B------:R-:W-:Y:S01]  /*50d0*/  HMMA.16816.F32 R108, R24, R14, R108 ;  /* 0x0000000e186c723c */ /* 0x000fe2000000186c */
[----:B------:R-:W3:Y:S01]  /*50e0*/  LDSM.16.M88.4 R12, [R209+0x7000] ;  /* 0x00700000d10c783b */ /* 0x000ee20000000200 */
[----:B------:R-:W3:Y:S04]  /*50f0*/  MUFU.TANH R93, R93 ;  /* 0x0000005d005d7308 */ /* 0x000ee80000002400 */
[C---:B------:R-:W-:Y:S06]  /*5100*/  HMMA.16816.F32 R60, R8.reuse, R20, R60 ;  /* 0x00000014083c723c */ /* 0x040fec000000183c */
[----:B------:R-:W-:Y:S01]  /*5110*/  HMMA.16816.F32 R56, R8, R22, R56 ;  /* 0x000000160838723c */ /* 0x000fe20000001838 */
[----:B------:R-:W3:Y:S01]  /*5120*/  LDSM.16.M88.4 R20, [R209+0x7800] ;  /* 0x00780000d114783b */ /* 0x000ee20000000200 */
[----:B------:R-:W-:-:S04]  /*5130*/  DEPBAR.LE SB0, 0x0 ;  /* 0x000080000000791a */ /* 0x000fc80000000000 */
[----:B------:R-:W-:Y:S01]  /*5140*/  HMMA.16816.F32 R28, R24, R94, R28 ;  /* 0x0000005e181c723c */ /* 0x000fe2000000181c */
[----:B------:R-:W3:Y:S05]  /*5150*/  MUFU.TANH R95, R72 ;  /* 0x00000048005f7308 */ /* 0x000eea0000002400 */
[----:B--2---:R-:W-:Y:S01]  /*5160*/  HMMA.16816.F32 R44, R8, R80, R44 ;  /* 0x00000050082c723c */ /* 0x004fe2000000182c */
[----:B------:R-:W-:Y:S01]  /*5170*/  FMUL.FTZ R25, R74, UR10 ;  /* 0x0000000a4a197c20 */ /* 0x000fe20008410000 */
[----:B------:R-:W-:-:S04]  /*5180*/  FMUL.FTZ R27, R75, UR10 ;  /* 0x0000000a4b1b7c20 */ /* 0x000fc80008410000 */
[C---:B----4-:R-:W-:Y:S01]  /*5190*/  HMMA.16816.F32 R64, R8.reuse, R86, R64 ;  /* 0x000000560840723c */ /* 0x050fe20000001840 */
[----:B------:R-:W-:Y:S01]  /*51a0*/  SHF.R.S32.HI R81, RZ, 0x1f, R0 ;  /* 0x0000001fff517819 */ /* 0x000fe20000011400 */
[----:B------:R-:W2:Y:S01]  /*51b0*/  MUFU.TANH R25, R25 ;  /* 0x0000001900197308 */ /* 0x000ea20000002400 */
[----:B------:R-:W-:Y:S01]  /*51c0*/  FMUL.FTZ R63, R63, UR10 ;  /* 0x0000000a3f3f7c20 */ /* 0x000fe20008410000 */
[----:B------:R-:W-:Y:S01]  /*51d0*/  FMUL.FTZ R60, R60, UR10 ;  /* 0x0000000a3c3c7c20 */ /* 0x000fe20008410000 */
[----:B------:R-:W-:Y:S01]  /*51e0*/  LEA.HI R0, R81, R0, RZ, 0x2 ;  /* 0x0000000051007211 */ /* 0x000fe200078f10ff */
[C---:B-1----:R-:W-:Y:S01]  /*51f0*/  HMMA.16816.F32 R52, R8.reuse, R76, R52 ;  /* 0x0000004c0834723c */ /* 0x042fe20000001834 */
[----:B------:R-:W-:Y:S01]  /*5200*/  FMUL.FTZ R57, R57, UR10 ;  /* 0x0000000a39397c20 */ /* 0x000fe20008410000 */
[----:B------:R-:W-:Y:S01]  /*5210*/  FMUL.FTZ R59, R59, UR10 ;  /* 0x0000000a3b3b7c20 */ /* 0x000fe20008410000 */
[----:B------:R-:W-:Y:S01]  /*5220*/  FMUL.FTZ R61, R61, UR10 ;  /* 0x0000000a3d3d7c20 */ /* 0x000fe20008410000 */
[----:B------:R-:W-:Y:S01]  /*5230*/  MUFU.TANH R27, R27 ;  /* 0x0000001b001b7308 */ /* 0x000fe20000002400 */
[----:B------:R-:W-:Y:S01]  /*5240*/  FMUL.FTZ R58, R58, UR10 ;  /* 0x0000000a3a3a7c20 */ /* 0x000fe20008410000 */
[C---:B---3--:R-:W-:Y:S06]  /*5250*/  HMMA.16816.F32 R32, R8.reuse, R12, R32 ;  /* 0x0000000c0820723c */ /* 0x048fec0000001820 */
[C---:B------:R-:W-:Y:S01]  /*5260*/  HMMA.16816.F32 R40, R8.reuse, R82, R40 ;  /* 0x000000520828723c */ /* 0x040fe20000001828 */
[----:B------:R-:W-:Y:S01]  /*5270*/  IMAD R12, R136, 0x10, R139 ;  /* 0x00000010880c7824 */ /* 0x000fe200078e028b */
[----:B------:R-:W-:Y:S01]  /*5280*/  SHF.R.S32.HI R13, RZ, 0x2, R0 ;  /* 0x00000002ff0d7819 */ /* 0x000fe20000011400 */
[----:B------:R-:W-:Y:S03]  /*5290*/  MUFU.TANH R37, R57 ;  /* 0x0000003900257308 */ /* 0x000fe60000002400 */
[C---:B------:R-:W-:Y:S01]  /*52a0*/  HMMA.16816.F32 R28, R8.reuse, R14, R28 ;  /* 0x0000000e081c723c */ /* 0x040fe2000000181c */
[----:B------:R-:W-:Y:S01]  /*52b0*/  SHF.R.S32.HI R83, RZ, 0x1f, R136 ;  /* 0x0000001fff537819 */ /* 0x000fe20000011488 */
[----:B------:R-:W-:Y:S01]  /*52c0*/  FMUL.FTZ R65, R65, UR10 ;  /* 0x0000000a41417c20 */ /* 0x000fe20008410000 */
[----:B------:R-:W-:Y:S01]  /*52d0*/  IADD3 R12, R12, 0x1, R13 ;  /* 0x000000010c0c7810 */ /* 0x000fe20007ffe00d */
[----:B------:R-:W-:Y:S01]  /*52e0*/  FMUL.FTZ R13, R67, UR10 ;  /* 0x0000000a430d7c20 */ /* 0x000fe20008410000 */
[----:B------:R-:W-:Y:S01]  /*52f0*/  LEA.HI R0, R83, R136, RZ, 0x2 ;  /* 0x0000008853007211 */ /* 0x000fe200078f10ff */
[C---:B------:R-:W-:Y:S01]  /*5300*/  HMMA.16816.F32 R68, R8.reuse, R84, R68 ;  /* 0x000000540844723c */ /* 0x040fe20000001844 */
[----:B------:R-:W-:Y:S01]  /*5310*/  IADD3 R83, R137, R12, -R224 ;  /* 0x0000000c89537210 */ /* 0x000fe20007ffe8e0 */
[----:B------:R-:W-:Y:S01]  /*5320*/  FMUL.FTZ R16, R55, UR10 ;  /* 0x0000000a37107c20 */ /* 0x000fe20008410000 */
[----:B------:R-:W-:Y:S01]  /*5330*/  LOP3.LUT R67, R0, 0xfffffffc, RZ, 0xc0, !PT ;  /* 0xfffffffc00437812 */ /* 0x000fe200078ec0ff */
[----:B-----5:R-:W-:Y:S01]  /*5340*/  FMUL.FTZ R0, R133, R132 ;  /* 0x0000008485007220 */ /* 0x020fe20000410000 */
[----:B------:R-:W-:Y:S01]  /*5350*/  FMUL.FTZ R64, R64, UR10 ;  /* 0x0000000a40407c20 */ /* 0x000fe20008410000 */
[----:B------:R-:W-:Y:S01]  /*5360*/  HMMA.16816.F32 R48, R8, R78, R48 ;  /* 0x0000004e0830723c */ /* 0x000fe20000001830 */
[----:B------:R-:W-:Y:S01]  /*5370*/  IMAD.IADD R134, R83, 0x1, R134 ;  /* 0x0000000153867824 */ /* 0x000fe200078e0286 */
[----:B------:R1:W-:Y:S01]  /*5380*/  MUFU.TANH R15, R13 ;  /* 0x0000000d000f7308 */ /* 0x0003e20000002400 */
[----:B------:R-:W-:Y:S01]  /*5390*/  FMUL.FTZ R66, R66, UR10 ;  /* 0x0000000a42427c20 */ /* 0x000fe20008410000 */
[----:B------:R-:W-:-:S02]  /*53a0*/  IMAD.IADD R230, R136, 0x1, -R67 ;  /* 0x0000000188e67824 */ /* 0x000fc400078e0a43 */
[----:B------:R-:W-:Y:S01]  /*53b0*/  FMUL.FTZ R32, R32, UR10 ;  /* 0x0000000a20207c20 */ /* 0x000fe20008410000 */
[C---:B------:R-:W-:Y:S01]  /*53c0*/  HMMA.16816.F32 R112, R8.reuse, R20, R112 ;  /* 0x000000140870723c */ /* 0x040fe20000001870 */
[----:B------:R-:W-:Y:S01]  /*53d0*/  VIMNMX R196, R134, R137, PT ;  /* 0x0000008986c47248 */ /* 0x000fe20003fe0100 */
[----:B------:R-:W-:Y:S01]  /*53e0*/  FMUL.FTZ R34, R34, UR10 ;  /* 0x0000000a22227c20 */ /* 0x000fe20008410000 */
[----:B------:R-:W-:Y:S01]  /*53f0*/  VIADDMNMX R195, R134, 0x8, R137, PT ;  /* 0x0000000886c37846 */ /* 0x000fe20003800189 */
[----:B------:R-:W-:Y:S01]  /*5400*/  MUFU.TANH R85, R16 ;  /* 0x0000001000557308 */ /* 0x000fe20000002400 */
[----:B------:R-:W-:Y:S01]  /*5410*/  FMUL.FTZ R33, R33, UR10 ;  /* 0x0000000a21217c20 */ /* 0x000fe20008410000 */
[----:B------:R-:W-:Y:S01]  /*5420*/  HMMA.16816.F32 R108, R8, R22, R108 ;  /* 0x00000016086c723c */ /* 0x000fe2000000186c */
[----:B------:R-:W-:Y:S01]  /*5430*/  FMUL.FTZ R14, R29, UR10 ;  /* 0x0000000a1d0e7c20 */ /* 0x000fe20008410000 */
        /* <DEDUP_REMOVED lines=9> */
[----:B------:R3:W-:Y:S01]  /*54d0*/  MUFU.TANH R55, R10 ;  /* 0x0000000a00377308 */ /* 0x0007e20000002400 */
[----:B------:R-:W-:Y:S01]  /*54e0*/  FMUL.FTZ R70, R70, UR10 ;  /* 0x0000000a46467c20 */ /* 0x000fe20008410000 */
[----:B------:R-:W-:Y:S01]  /*54f0*/  FMUL.FTZ R69, R69, UR10 ;  /* 0x0000000a45457c20 */ /* 0x000fe20008410000 */
[----:B------:R-:W-:Y:S01]  /*5500*/  FMUL.FTZ R71, R71, UR10 ;  /* 0x0000000a47477c20 */ /* 0x000fe20008410000 */
[----:B------:R-:W-:Y:S01]  /*5510*/  FMUL.FTZ R12, R50, UR10 ;  /* 0x0000000a320c7c20 */ /* 0x000fe20008410000 */
[----:B------:R-:W-:Y:S01]  /*5520*/  FMUL.FTZ R50, R41, UR10 ;  /* 0x0000000a29327c20 */ /* 0x000fe20008410000 */
[----:B------:R-:W-:Y:S01]  /*5530*/  FMUL.FTZ R41, R42, UR10 ;  /* 0x0000000a2a297c20 */ /* 0x000fe20008410000 */
[----:B-1----:R-:W-:Y:S01]  /*5540*/  FMUL.FTZ R13, R48, UR10 ;  /* 0x0000000a300d7c20 */ /* 0x002fe20008410000 */
[----:B------:R1:W-:Y:S01]  /*5550*/  MUFU.TANH R57, R18 ;  /* 0x0000001200397308 */ /* 0x0003e20000002400 */
[----:B------:R-:W-:Y:S01]  /*5560*/  FMUL.FTZ R11, R62, UR10 ;  /* 0x0000000a3e0b7c20 */ /* 0x000fe20008410000 */
[----:B------:R-:W-:Y:S01]  /*5570*/  FMUL.FTZ R49, R49, UR10 ;  /* 0x0000000a31317c20 */ /* 0x000fe20008410000 */
[----:B------:R-:W-:Y:S01]  /*5580*/  FMUL.FTZ R51, R51, UR10 ;  /* 0x0000000a33337c20 */ /* 0x000fe20008410000 */
[----:B------:R-:W-:Y:S01]  /*5590*/  FMUL.FTZ R48, R44, UR10 ;  /* 0x0000000a2c307c20 */ /* 0x000fe20008410000 */
[----:B------:R-:W-:Y:S01]  /*55a0*/  FMUL.FTZ R56, R45, UR10 ;  /* 0x0000000a2d387c20 */ /* 0x000fe20008410000 */
[----:B------:R-:W-:Y:S01]  /*55b0*/  FMUL.FTZ R45, R47, UR10 ;  /* 0x0000000a2f2d7c20 */ /* 0x000fe20008410000 */
[----:B------:R-:W-:Y:S01]  /*55c0*/  FMUL.FTZ R44, R43, UR10 ;  /* 0x0000000a2b2c7c20 */ /* 0x000fe20008410000 */
[----:B------:R-:W4:Y:S01]  /*55d0*/  MUFU.TANH R75, R68 ;  /* 0x00000044004b7308 */ /* 0x000f220000002400 */
[----:B---3--:R-:W-:-:S02]  /*55e0*/  IMAD.IADD R10, R2, 0x1, R231 ;  /* 0x00000001020a7824 */ /* 0x008fc400078e02e7 */
[----:B------:R-:W-:Y:S01]  /*55f0*/  FMUL.FTZ R28, R28, UR10 ;  /* 0x0000000a1c1c7c20 */ /* 0x000fe20008410000 */
[----:B------:R-:W-:Y:S01]  /*5600*/  FMUL.FTZ R31, R31, UR10 ;  /* 0x0000000a1f1f7c20 */ /* 0x000fe20008410000 */
[----:B------:R-:W-:Y:S01]  /*5610*/  FMUL.FTZ R30, R30, UR10 ;  /* 0x0000000a1e1e7c20 */ /* 0x000fe20008410000 */
[----:B------:R-:W-:Y:S02]  /*5620*/  VIADD R23, R10, 0x1 ;  /* 0x000000010a177836 */ /* 0x000fe40000000000 */
[----:B------:R-:W-:Y:S01]  /*5630*/  FMUL.FTZ R108, R108, UR10 ;  /* 0x0000000a6c6c7c20 */ /* 0x000fe20008410000 */
[C---:B------:R-:W-:Y:S01]  /*5640*/  VIADD R24, R10.reuse, 0x8 ;  /* 0x000000080a187836 */ /* 0x040fe20000000000 */
[----:B------:R-:W3:Y:S01]  /*5650*/  MUFU.TANH R77, R70 ;  /* 0x00000046004d7308 */ /* 0x000ee20000002400 */
[C---:B------:R-:W-:Y:S01]  /*5660*/  VIADD R22, R10.reuse, 0x9 ;  /* 0x000000090a167836 */ /* 0x040fe20000000000 */
[CC--:B------:R-:W-:Y:S01]  /*5670*/  ISETP.GE.AND P6, PT, R23.reuse, R196.reuse, PT ;  /* 0x000000c41700720c */ /* 0x0c0fe20003fc6270 */
[C---:B-1----:R-:W-:Y:S01]  /*5680*/  VIADD R18, R10.reuse, 0x10 ;  /* 0x000000100a127836 */ /* 0x042fe20000000000 */
[----:B------:R-:W-:Y:S01]  /*5690*/  ISETP.GE.AND P4, PT, R23, R195, PT ;  /* 0x000000c31700720c */ /* 0x000fe20003f86270 */
[C---:B------:R-:W-:Y:S01]  /*56a0*/  VIADD R40, R10.reuse, 0x11 ;  /* 0x000000110a287836 */ /* 0x040fe20000000000 */
[----:B------:R-:W-:Y:S01]  /*56b0*/  I2FP.F32.S32 R23, R23 ;  /* 0x0000001700177245 */ /* 0x000fe20000201400 */
[----:B------:R-:W-:Y:S01]  /*56c0*/  VIADD R42, R10, 0x19 ;  /* 0x000000190a2a7836 */ /* 0x000fe20000000000 */
[C---:B------:R-:W-:Y:S01]  /*56d0*/  ISETP.GE.AND P5, PT, R24.reuse, R196, PT ;  /* 0x000000c41800720c */ /* 0x040fe20003fa6270 */
[----:B------:R1:W-:Y:S01]  /*56e0*/  MUFU.TANH R83, R20 ;  /* 0x0000001400537308 */ /* 0x0003e20000002400 */
[----:B------:R-:W-:Y:S01]  /*56f0*/  ISETP.GE.AND P2, PT, R24, R195, PT ;  /* 0x000000c31800720c */ /* 0x000fe20003f46270 */
[CC--:B------:R-:W-:Y:S01]  /*5700*/  FFMA.FTZ R29, R0.reuse, R23.reuse, R7 ;  /* 0x00000017001d7223 */ /* 0x0c0fe20000010007 */
[----:B------:R-:W-:Y:S01]  /*5710*/  I2FP.F32.S32 R24, R24 ;  /* 0x0000001800187245 */ /* 0x000fe20000201400 */
[----:B------:R-:W-:Y:S01]  /*5720*/  FFMA.FTZ R17, R0, R23, R17 ;  /* 0x0000001700117223 */ /* 0x000fe20000010011 */
[----:B------:R-:W-:Y:S01]  /*5730*/  ISETP.GE.AND P1, PT, R22, R196, PT ;  /* 0x000000c41600720c */ /* 0x000fe20003f26270 */
[----:B------:R-:W-:Y:S01]  /*5740*/  VIADD R7, R10, 0x18 ;  /* 0x000000180a077836 */ /* 0x000fe20000000000 */
[-C--:B------:R-:W-:Y:S01]  /*5750*/  ISETP.GE.AND P3, PT, R22, R195.reuse, PT ;  /* 0x000000c31600720c */ /* 0x080fe20003f66270 */
[CC--:B------:R-:W-:Y:S01]  /*5760*/  FFMA.FTZ R19, R0.reuse, R24.reuse, R19 ;  /* 0x0000001800137223 */ /* 0x0c0fe20000010013 */
[----:B------:R-:W-:Y:S01]  /*5770*/  FFMA.FTZ R24, R0, R24, R99 ;  /* 0x0000001800187223 */ /* 0x000fe20000010063 */
[----:B------:R-:W-:Y:S01]  /*5780*/  FSEL R29, R29, -INF , !P6 ;  /* 0xff8000001d1d7808 */ /* 0x000fe20007000000 */
[----:B------:R-:W-:Y:S01]  /*5790*/  MUFU.TANH R69, R69 ;  /* 0x0000004500457308 */ /* 0x000fe20000002400 */
[----:B------:R-:W-:Y:S01]  /*57a0*/  FSEL R26, R17, -INF , !P4 ;  /* 0xff800000111a7808 */ /* 0x000fe20006000000 */
[C---:B------:R-:W-:Y:S01]  /*57b0*/  VIADD R46, R10.reuse, 0x21 ;  /* 0x000000210a2e7836 */ /* 0x040fe20000000000 */
[----:B------:R-:W-:Y:S01]  /*57c0*/  I2FP.F32.S32 R22, R22 ;  /* 0x0000001600167245 */ /* 0x000fe20000201400 */
[----:B------:R-:W-:Y:S01]  /*57d0*/  VIADD R156, R10, 0x30 ;  /* 0x000000300a9c7836 */ /* 0x000fe20000000000 */
[----:B------:R-:W-:Y:S01]  /*57e0*/  ISETP.GE.AND P6, PT, R18, R196, PT ;  /* 0x000000c41200720c */ /* 0x000fe20003fc6270 */
[----:B------:R-:W-:Y:S01]  /*57f0*/  VIADD R144, R10, 0x31 ;  /* 0x000000310a907836 */ /* 0x000fe20000000000 */
[-C--:B------:R-:W-:Y:S01]  /*5800*/  ISETP.GE.AND P4, PT, R18, R195.reuse, PT ;  /* 0x000000c31200720c */ /* 0x080fe20003f86270 */
[C---:B------:R-:W-:Y:S01]  /*5810*/  FFMA.FTZ R97, R0.reuse, R22, R97 ;  /* 0x0000001600617223 */ /* 0x040fe20000010061 */
[----:B------:R-:W-:Y:S01]  /*5820*/  I2FP.F32.S32 R18, R18 ;  /* 0x0000001200127245 */ /* 0x000fe20000201400 */
[----:B------:R-:W-:Y:S01]  /*5830*/  FFMA.FTZ R22, R0, R22, R101 ;  /* 0x0000001600167223 */ /* 0x000fe20000010065 */
[----:B------:R-:W-:Y:S01]  /*5840*/  FSEL R23, R19, -INF , !P5 ;  /* 0xff80000013177808 */ /* 0x000fe20006800000 */
[----:B------:R-:W-:Y:S01]  /*5850*/  MUFU.TANH R71, R71 ;  /* 0x0000004700477308 */ /* 0x000fe20000002400 */
[----:B------:R-:W-:Y:S01]  /*5860*/  FSEL R24, R24, -INF , !P2 ;  /* 0xff80000018187808 */ /* 0x000fe20005000000 */
[----:B------:R-:W-:Y:S01]  /*5870*/  FFMA.FTZ R19, R0, R18, R103 ;  /* 0x0000001200137223 */ /* 0x000fe20000010067 */
[----:B------:R-:W-:Y:S01]  /*5880*/  ISETP.GE.AND P5, PT, R40, R196, PT ;  /* 0x000000c42800720c */ /* 0x000fe20003fa6270 */
[----:B------:R-:W-:Y:S01]  /*5890*/  FFMA.FTZ R18, R0, R18, R91 ;  /* 0x0000001200127223 */ /* 0x000fe2000001005b */
[----:B------:R-:W-:Y:S01]  /*58a0*/  ISETP.GE.AND P2, PT, R40, R195, PT ;  /* 0x000000c32800720c */ /* 0x000fe20003f46270 */
[----:B------:R-:W-:Y:S01]  /*58b0*/  VIADD R154, R10, 0x38 ;  /* 0x000000380a9a7836 */ /* 0x000fe20000000000 */
[----:B------:R-:W-:Y:S01]  /*58c0*/  I2FP.F32.S32 R40, R40 ;  /* 0x0000002800287245 */ /* 0x000fe20000201400 */
[----:B------:R-:W-:Y:S01]  /*58d0*/  MUFU.TANH R53, R63 ;  /* 0x0000003f00357308 */ /* 0x000fe20000002400 */
[----:B-1----:R-:W-:Y:S01]  /*58e0*/  I2FP.F32.S32 R20, R7 ;  /* 0x0000000700147245 */ /* 0x002fe20000201400 */
[----:B------:R-:W-:Y:S01]  /*58f0*/  FMUL.FTZ R113, R113, UR10 ;  /* 0x0000000a71717c20 */ /* 0x000fe20008410000 */
[----:B------:R-:W-:Y:S01]  /*5900*/  FSEL R22, R22, -INF , !P3 ;  /* 0xff80000016167808 */ /* 0x000fe20005800000 */
[CC--:B------:R-:W-:Y:S01]  /*5910*/  FFMA.FTZ R17, R0.reuse, R40.reuse, R89 ;  /* 0x0000002800117223 */ /* 0x0c0fe20000010059 */
[----:B------:R-:W-:Y:S01]  /*5920*/  FFMA.FTZ R93, R0, R40, R93 ;  /* 0x00000028005d7223 */ /* 0x000fe2000001005d */
[----:B------:R-:W-:-:S02]  /*5930*/  VIADD R40, R10, 0x20 ;  /* 0x000000200a287836 */ /* 0x000fc40000000000 */
[CC--:B------:R-:W-:Y:S01]  /*5940*/  FFMA.FTZ R95, R0.reuse, R20.reuse, R95 ;  /* 0x00000014005f7223 */ /* 0x0c0fe2000001005f */
[----:B------:R-:W-:Y:S01]  /*5950*/  MUFU.TANH R63, R59 ;  /* 0x0000003b003f7308 */ /* 0x000fe20000002400 */
[----:B--2---:R-:W-:Y:S01]  /*5960*/  FFMA.FTZ R20, R0, R20, R25 ;  /* 0x0000001400147223 */ /* 0x004fe20000010019 */
[-C--:B------:R-:W-:Y:S01]  /*5970*/  ISETP.GE.AND P3, PT, R7, R195.reuse, PT ;  /* 0x000000c30700720c */ /* 0x080fe20003f66270 */
[----:B------:R-:W-:Y:S01]  /*5980*/  FMUL.FTZ R115, R115, UR10 ;  /* 0x0000000a73737c20 */ /* 0x000fe20008410000 */
[----:B------:R-:W-:Y:S01]  /*5990*/  FSEL R19, R19, -INF , !P6 ;  /* 0xff80000013137808 */ /* 0x000fe20007000000 */
[----:B------:R-:W-:Y:S01]  /*59a0*/  FMUL.FTZ R112, R112, UR10 ;  /* 0x0000000a70707c20 */ /* 0x000fe20008410000 */
[----:B------:R-:W-:Y:S01]  /*59b0*/  FSEL R18, R18, -INF , !P4 ;  /* 0xff80000012127808 */ /* 0x000fe20006000000 */
[----:B------:R-:W-:Y:S01]  /*59c0*/  FMUL.FTZ R114, R114, UR10 ;  /* 0x0000000a72727c20 */ /* 0x000fe20008410000 */
[----:B------:R1:W-:Y:S01]  /*59d0*/  MUFU.TANH R59, R21 ;  /* 0x00000015003b7308 */ /* 0x0003e20000002400 */
[C---:B------:R-:W-:Y:S01]  /*59e0*/  ISETP.GE.AND P6, PT, R42.reuse, R196, PT ;  /* 0x000000c42a00720c */ /* 0x040fe20003fc6270 */
[----:B------:R-:W-:Y:S01]  /*59f0*/  FMUL.FTZ R109, R109, UR10 ;  /* 0x0000000a6d6d7c20 */ /* 0x000fe20008410000 */
[----:B------:R-:W-:Y:S01]  /*5a00*/  ISETP.GE.AND P4, PT, R42, R195, PT ;  /* 0x000000c32a00720c */ /* 0x000fe20003f86270 */
[----:B------:R-:W-:Y:S01]  /*5a10*/  FMUL.FTZ R111, R111, UR10 ;  /* 0x0000000a6f6f7c20 */ /* 0x000fe20008410000 */
[----:B------:R-:W-:Y:S01]  /*5a20*/  FSEL R17, R17, -INF , !P5 ;  /* 0xff80000011117808 */ /* 0x000fe20006800000 */
[----:B------:R-:W-:Y:S01]  /*5a30*/  FMUL.FTZ R110, R110, UR10 ;  /* 0x0000000a6e6e7c20 */ /* 0x000fe20008410000 */
[----:B------:R-:W-:Y:S01]  /*5a40*/  FSEL R16, R93, -INF , !P2 ;  /* 0xff8000005d107808 */ /* 0x000fe20005000000 */
[----:B------:R-:W2:Y:S01]  /*5a50*/  MUFU.TANH R79, R64 ;  /* 0x00000040004f7308 */ /* 0x000ea20000002400 */
[----:B------:R-:W-:-:S02]  /*5a60*/  I2FP.F32.S32 R42, R42 ;  /* 0x0000002a002a7245 */ /* 0x000fc40000201400 */
[C---:B------:R-:W-:Y:S02]  /*5a70*/  ISETP.GE.AND P5, PT, R40.reuse, R196, PT ;  /* 0x000000c42800720c */ /* 0x040fe40003fa6270 */
[-C--:B------:R-:W-:Y:S02]  /*5a80*/  ISETP.GE.AND P2, PT, R40, R195.reuse, PT ;  /* 0x000000c32800720c */ /* 0x080fe40003f46270 */
[----:B------:R-:W-:Y:S01]  /*5a90*/  I2FP.F32.S32 R40, R40 ;  /* 0x0000002800287245 */ /* 0x000fe20000201400 */
[----:B------:R-:W-:Y:S01]  /*5aa0*/  MUFU.TANH R65, R65 ;  /* 0x0000004100417308 */ /* 0x000fe20000002400 */
[----:B-1----:R-:W-:Y:S02]  /*5ab0*/  FSEL R21, R97, -INF , !P1 ;  /* 0xff80000061157808 */ /* 0x002fe40004800000 */
[----:B------:R-:W-:Y:S01]  /*5ac0*/  ISETP.GE.AND P1, PT, R7, R196, PT ;  /* 0x000000c40700720c */ /* 0x000fe20003f26270 */
[----:B------:R-:W-:Y:S01]  /*5ad0*/  FFMA.FTZ R7, R0, R42, R73 ;  /* 0x0000002a00077223 */ /* 0x000fe20000010049 */
[----:B------:R-:W-:Y:S01]  /*5ae0*/  FSEL R20, R20, -INF , !P3 ;  /* 0xff80000014147808 */ /* 0x000fe20005800000 */
[-C--:B----4-:R-:W-:Y:S01]  /*5af0*/  FFMA.FTZ R75, R0, R40.reuse, R75 ;  /* 0x00000028004b7223 */ /* 0x090fe2000001004b */
[----:B------:R-:W-:Y:S01]  /*5b00*/  ISETP.GE.AND P3, PT, R46, R195, PT ;  /* 0x000000c32e00720c */ /* 0x000fe20003f66270 */
[----:B------:R-:W1:Y:S01]  /*5b10*/  MUFU.TANH R81, R66 ;  /* 0x0000004200517308 */ /* 0x000e620000002400 */
[----:B---3--:R-:W-:Y:S01]  /*5b20*/  FFMA.FTZ R77, R0, R40, R77 ;  /* 0x00000028004d7223 */ /* 0x008fe2000001004d */
[----:B------:R-:W-:Y:S01]  /*5b30*/  VIADD R40, R10, 0x29 ;  /* 0x000000290a287836 */ /* 0x000fe20000000000 */
[----:B------:R-:W-:-:S05]  /*5b40*/  FSEL R7, R7, -INF , !P6 ;  /* 0xff80000007077808 */ /* 0x000fca0007000000 */
[----:B------:R3:W-:Y:S08]  /*5b50*/  MUFU.TANH R87, R13 ;  /* 0x0000000d00577308 */ /* 0x0007f00000002400 */
[----:B------:R4:W-:Y:S08]  /*5b60*/  MUFU.TANH R91, R12 ;  /* 0x0000000c005b7308 */ /* 0x0009f00000002400 */
[----:B------:R-:W1:Y:S01]  /*5b70*/  MUFU.TANH R67, R60 ;  /* 0x0000003c00437308 */ /* 0x000e620000002400 */
[----:B---3--:R-:W-:-:S02]  /*5b80*/  FSEL R13, R95, -INF , !P1 ;  /* 0xff8000005f0d7808 */ /* 0x008fc40004800000 */
[----:B------:R-:W-:Y:S02]  /*5b90*/  ISETP.GE.AND P1, PT, R46, R196, PT ;  /* 0x000000c42e00720c */ /* 0x000fe40003f26270 */
[----:B------:R-:W-:-:S03]  /*5ba0*/  I2FP.F32.S32 R46, R46 ;  /* 0x0000002e002e7245 */ /* 0x000fc60000201400 */
[----:B------:R-:W3:Y:S01]  /*5bb0*/  MUFU.TANH R11, R11 ;  /* 0x0000000b000b7308 */ /* 0x000ee20000002400 */
[----:B----4-:R-:W-:Y:S01]  /*5bc0*/  FFMA.FTZ R12, R0, R42, R27 ;  /* 0x0000002a000c7223 */ /* 0x010fe2000001001b */
[----:B------:R-:W-:-:S04]  /*5bd0*/  VIADD R42, R10, 0x28 ;  /* 0x000000280a2a7836 */ /* 0x000fc80000000000 */
[----:B------:R-:W-:Y:S02]  /*5be0*/  FSEL R12, R12, -INF , !P4 ;  /* 0xff8000000c0c7808 */ /* 0x000fe40006000000 */
[----:B------:R4:W-:Y:S01]  /*5bf0*/  MUFU.TANH R25, R49 ;  /* 0x0000003100197308 */ /* 0x0009e20000002400 */
[C---:B------:R-:W-:Y:S02]  /*5c00*/  ISETP.GE.AND P6, PT, R42.reuse, R196, PT ;  /* 0x000000c42a00720c */ /* 0x040fe40003fc6270 */
[----:B------:R-:W-:Y:S02]  /*5c10*/  ISETP.GE.AND P4, PT, R42, R195, PT ;  /* 0x000000c32a00720c */ /* 0x000fe40003f86270 */
[----:B------:R-:W-:-:S03]  /*5c20*/  I2FP.F32.S32 R42, R42 ;  /* 0x0000002a002a7245 */ /* 0x000fc60000201400 */
[----:B------:R3:W-:Y:S02]  /*5c30*/  MUFU.TANH R89, R51 ;  /* 0x0000003300597308 */ /* 0x0007e40000002400 */
[CC--:B--2---:R-:W-:Y:S01]  /*5c40*/  FFMA.FTZ R47, R0.reuse, R42.reuse, R79 ;  /* 0x0000002a002f7223 */ /* 0x0c4fe2000001004f */
[----:B-1----:R-:W-:-:S04]  /*5c50*/  FFMA.FTZ R42, R0, R42, R81 ;  /* 0x0000002a002a7223 */ /* 0x002fc80000010051 */
[----:B------:R-:W-:Y:S01]  /*5c60*/  FSEL R47, R47, -INF , !P6 ;  /* 0xff8000002f2f7808 */ /* 0x000fe20007000000 */
[----:B------:R1:W-:Y:S01]  /*5c70*/  MUFU.TANH R27, R48 ;  /* 0x00000030001b7308 */ /* 0x0003e20000002400 */
[CC--:B----4-:R-:W-:Y:S01]  /*5c80*/  FFMA.FTZ R49, R0.reuse, R46.reuse, R69 ;  /* 0x0000002e00317223 */ /* 0x0d0fe20000010045 */
[----:B------:R-:W-:Y:S01]  /*5c90*/  FFMA.FTZ R46, R0, R46, R71 ;  /* 0x0000002e002e7223 */ /* 0x000fe20000010047 */
[----:B------:R-:W-:Y:S02]  /*5ca0*/  FSEL R42, R42, -INF , !P4 ;  /* 0xff8000002a2a7808 */ /* 0x000fe40006000000 */
[----:B------:R-:W-:Y:S02]  /*5cb0*/  ISETP.GE.AND P6, PT, R144, R196, PT ;  /* 0x000000c49000720c */ /* 0x000fe40003fc6270 */
[----:B------:R-:W-:Y:S01]  /*5cc0*/  FSEL R49, R49, -INF , !P1 ;  /* 0xff80000031317808 */ /* 0x000fe20004800000 */
[----:B------:R-:W2:Y:S01]  /*5cd0*/  MUFU.TANH R9, R61 ;  /* 0x0000003d00097308 */ /* 0x000ea20000002400 */
[----:B---3--:R-:W-:-:S02]  /*5ce0*/  FSEL R51, R75, -INF , !P5 ;  /* 0xff8000004b337808 */ /* 0x008fc40006800000 */
[-C--:B------:R-:W-:Y:S02]  /*5cf0*/  ISETP.GE.AND P5, PT, R40, R196.reuse, PT ;  /* 0x000000c42800720c */ /* 0x080fe40003fa6270 */
[----:B------:R-:W-:Y:S02]  /*5d00*/  FSEL R46, R46, -INF , !P3 ;  /* 0xff8000002e2e7808 */ /* 0x000fe40005800000 */
[----:B------:R-:W-:Y:S01]  /*5d10*/  ISETP.GE.AND P1, PT, R156, R196, PT ;  /* 0x000000c49c00720c */ /* 0x000fe20003f26270 */
[----:B------:R-:W3:Y:S01]  /*5d20*/  MUFU.TANH R61, R58 ;  /* 0x0000003a003d7308 */ /* 0x000ee20000002400 */
[----:B-1----:R-:W-:Y:S02]  /*5d30*/  FSEL R48, R77, -INF , !P2 ;  /* 0xff8000004d307808 */ /* 0x002fe40005000000 */
[----:B------:R-:W-:Y:S02]  /*5d40*/  ISETP.GE.AND P2, PT, R40, R195, PT ;  /* 0x000000c32800720c */ /* 0x000fe40003f46270 */
[----:B------:R-:W-:-:S02]  /*5d50*/  I2FP.F32.S32 R40, R40 ;  /* 0x0000002800287245 */ /* 0x000fc40000201400 */
[-C--:B------:R-:W-:Y:S01]  /*5d60*/  ISETP.GE.AND P3, PT, R156, R195.reuse, PT ;  /* 0x000000c39c00720c */ /* 0x080fe20003f66270 */
[----:B------:R1:W4:Y:S01]  /*5d70*/  MUFU.TANH R71, R54 ;  /* 0x0000003600477308 */ /* 0x0003220000002400 */
[----:B------:R-:W-:Y:S01]  /*5d80*/  I2FP.F32.S32 R156, R156 ;  /* 0x0000009c009c7245 */ /* 0x000fe20000201400 */
[CC--:B------:R-:W-:Y:S01]  /*5d90*/  FFMA.FTZ R43, R0.reuse, R40.reuse, R65 ;  /* 0x00000028002b7223 */ /* 0x0c0fe20000010041 */
[----:B------:R-:W-:Y:S01]  /*5da0*/  FFMA.FTZ R15, R0, R40, R15 ;  /* 0x00000028000f7223 */ /* 0x000fe2000001000f */
[----:B------:R-:W-:Y:S02]  /*5db0*/  ISETP.GE.AND P4, PT, R144, R195, PT ;  /* 0x000000c39000720c */ /* 0x000fe40003f86270 */
[CC--:B------:R-:W-:Y:S01]  /*5dc0*/  FFMA.FTZ R67, R0.reuse, R156.reuse, R67 ;  /* 0x0000009c00437223 */ /* 0x0c0fe20000010043 */
[----:B------:R-:W-:Y:S01]  /*5dd0*/  FFMA.FTZ R156, R0, R156, R11 ;  /* 0x0000009c009c7223 */ /* 0x000fe2000001000b */
[----:B------:R-:W-:Y:S01]  /*5de0*/  FSEL R43, R43, -INF , !P5 ;  /* 0xff8000002b2b7808 */ /* 0x000fe20006800000 */
[----:B------:R3:W4:Y:S01]  /*5df0*/  MUFU.TANH R65, R45 ;  /* 0x0000002d00417308 */ /* 0x0007220000002400 */
[----:B------:R-:W-:-:S02]  /*5e00*/  FSEL R40, R15, -INF , !P2 ;  /* 0xff8000000f287808 */ /* 0x000fc40005000000 */
[C---:B------:R-:W-:Y:S02]  /*5e10*/  ISETP.GE.AND P5, PT, R154.reuse, R196, PT ;  /* 0x000000c49a00720c */ /* 0x040fe40003fa6270 */
[-C--:B------:R-:W-:Y:S02]  /*5e20*/  ISETP.GE.AND P2, PT, R154, R195.reuse, PT ;  /* 0x000000c39a00720c */ /* 0x080fe40003f46270 */
[----:B------:R-:W-:Y:S01]  /*5e30*/  I2FP.F32.S32 R144, R144 ;  /* 0x0000009000907245 */ /* 0x000fe20000201400 */
[----:B-1----:R-:W-:Y:S01]  /*5e40*/  VIADD R54, R10, 0x39 ;  /* 0x000000390a367836 */ /* 0x002fe20000000000 */
[----:B------:R-:W-:Y:S01]  /*5e50*/  I2FP.F32.S32 R154, R154 ;  /* 0x0000009a009a7245 */ /* 0x000fe20000201400 */
[----:B------:R1:W-:Y:S01]  /*5e60*/  MUFU.TANH R11, R52 ;  /* 0x00000034000b7308 */ /* 0x0003e20000002400 */
[----:B------:R-:W-:Y:S01]  /*5e70*/  FSEL R156, R156, -INF , !P3 ;  /* 0xff8000009c9c7808 */ /* 0x000fe20005800000 */
[-C--:B--2---:R-:W-:Y:S01]  /*5e80*/  FFMA.FTZ R143, R0, R144.reuse, R9 ;  /* 0x00000090008f7223 */ /* 0x084fe20000010009 */
[----:B------:R-:W-:Y:S01]  /*5e90*/  ISETP.GE.AND P3, PT, R54, R195, PT ;  /* 0x000000c33600720c */ /* 0x000fe20003f66270 */
[----:B------:R-:W-:Y:S01]  /*5ea0*/  FFMA.FTZ R144, R0, R144, R53 ;  /* 0x0000009000907223 */ /* 0x000fe20000010035 */
[----:B------:R-:W-:Y:S01]  /*5eb0*/  VIADD R53, R10, 0x48 ;  /* 0x000000480a357836 */ /* 0x000fe20000000000 */
[----:B---3--:R-:W-:-:S02]  /*5ec0*/  FSEL R45, R67, -INF , !P1 ;  /* 0xff800000432d7808 */ /* 0x008fc40004800000 */
[----:B------:R2:W-:Y:S01]  /*5ed0*/  MUFU.TANH R15, R50 ;  /* 0x00000032000f7308 */ /* 0x0005e20000002400 */
[----:B------:R-:W-:Y:S02]  /*5ee0*/  ISETP.GE.AND P1, PT, R54, R196, PT ;  /* 0x000000c43600720c */ /* 0x000fe40003f26270 */
[----:B------:R-:W-:Y:S02]  /*5ef0*/  FSEL R143, R143, -INF , !P6 ;  /* 0xff8000008f8f7808 */ /* 0x000fe40007000000 */
[----:B------:R-:W-:-:S03]  /*5f00*/  FSEL R144, R144, -INF , !P4 ;  /* 0xff80000090907808 */ /* 0x000fc60006000000 */
[----:B------:R3:W-:Y:S01]  /*5f10*/  MUFU.TANH R9, R41 ;  /* 0x0000002900097308 */ /* 0x0007e20000002400 */
[----:B-1----:R-:W-:Y:S01]  /*5f20*/  I2FP.F32.S32 R52, R54 ;  /* 0x0000003600347245 */ /* 0x002fe20000201400 */
[CC--:B------:R-:W-:Y:S01]  /*5f30*/  FFMA.FTZ R54, R0.reuse, R154.reuse, R55 ;  /* 0x0000009a00367223 */ /* 0x0c0fe20000010037 */
[----:B------:R-:W-:-:S03]  /*5f40*/  FFMA.FTZ R154, R0, R154, R61 ;  /* 0x0000009a009a7223 */ /* 0x000fc6000001003d */
[CC--:B------:R-:W-:Y:S01]  /*5f50*/  FFMA.FTZ R37, R0.reuse, R52.reuse, R37 ;  /* 0x0000003400257223 */ /* 0x0c0fe20000010025 */
[----:B------:R-:W-:Y:S01]  /*5f60*/  FFMA.FTZ R63, R0, R52, R63 ;  /* 0x00000034003f7223 */ /* 0x000fe2000001003f */
[C---:B------:R-:W-:Y:S01]  /*5f70*/  VIADD R52, R10.reuse, 0x40 ;  /* 0x000000400a347836 */ /* 0x040fe20000000000 */
[----:B------:R1:W-:Y:S01]  /*5f80*/  MUFU.TANH R55, R44 ;  /* 0x0000002c00377308 */ /* 0x0003e20000002400 */
[----:B--2---:R-:W-:Y:S01]  /*5f90*/  VIADD R50, R10, 0x41 ;  /* 0x000000410a327836 */ /* 0x004fe20000000000 */
[----:B------:R-:W-:Y:S02]  /*5fa0*/  FSEL R154, R154, -INF , !P2 ;  /* 0xff8000009a9a7808 */ /* 0x000fe40005000000 */
[-C--:B------:R-:W-:Y:S02]  /*5fb0*/  ISETP.GE.AND P6, PT, R52, R196.reuse, PT ;  /* 0x000000c43400720c */ /* 0x080fe40003fc6270 */
[----:B------:R-:W-:Y:S02]  /*5fc0*/  ISETP.GE.AND P2, PT, R50, R195, PT ;  /* 0x000000c33200720c */ /* 0x000fe40003f46270 */
[----:B---3--:R-:W-:Y:S01]  /*5fd0*/  FSEL R41, R54, -INF , !P5 ;  /* 0xff80000036297808 */ /* 0x008fe20006800000 */
[----:B------:R-:W2:Y:S01]  /*5fe0*/  MUFU.TANH R69, R56 ;  /* 0x0000003800457308 */ /* 0x000ea20000002400 */
[----:B------:R-:W-:-:S02]  /*5ff0*/  ISETP.GE.AND P5, PT, R50, R196, PT ;  /* 0x000000c43200720c */ /* 0x000fc40003fa6270 */
[----:B------:R-:W-:Y:S02]  /*6000*/  I2FP.F32.S32 R50, R50 ;  /* 0x0000003200327245 */ /* 0x000fe40000201400 */
[----:B------:R-:W-:Y:S02]  /*6010*/  ISETP.GE.AND P4, PT, R52, R195, PT ;  /* 0x000000c33400720c */ /* 0x000fe40003f86270 */
[----:B------:R-:W-:Y:S01]  /*6020*/  I2FP.F32.S32 R52, R52 ;  /* 0x0000003400347245 */ /* 0x000fe20000201400 */
[----:B------:R3:W2:Y:S01]  /*6030*/  MUFU.TANH R61, R32 ;  /* 0x00000020003d7308 */ /* 0x0006a20000002400 */
[----:B-1----:R-:W-:Y:S01]  /*6040*/  I2FP.F32.S32 R44, R53 ;  /* 0x00000035002c7245 */ /* 0x002fe20000201400 */
[CC--:B------:R-:W-:Y:S01]  /*6050*/  FFMA.FTZ R59, R0.reuse, R50.reuse, R59 ;  /* 0x00000032003b7223 */ /* 0x0c0fe2000001003b */
[----:B------:R-:W-:Y:S01]  /*6060*/  FSEL R37, R37, -INF , !P1 ;  /* 0xff80000025257808 */ /* 0x000fe20004800000 */
[C---:B------:R-:W-:Y:S01]  /*6070*/  FFMA.FTZ R85, R0.reuse, R50, R85 ;  /* 0x0000003200557223 */ /* 0x040fe20000010055 */
[----:B------:R-:W-:Y:S01]  /*6080*/  FSEL R148, R63, -INF , !P3 ;  /* 0xff8000003f947808 */ /* 0x000fe20005800000 */
[CC--:B------:R-:W-:Y:S01]  /*6090*/  FFMA.FTZ R87, R0.reuse, R44.reuse, R87 ;  /* 0x0000002c00577223 */ /* 0x0c0fe20000010057 */
[----:B------:R-:W-:Y:S01]  /*60a0*/  FFMA.FTZ R91, R0, R44, R91 ;  /* 0x0000002c005b7223 */ /* 0x000fe2000001005b */
[C---:B------:R-:W-:Y:S01]  /*60b0*/  ISETP.GE.AND P1, PT, R53.reuse, R196, PT ;  /* 0x000000c43500720c */ /* 0x040fe20003f26270 */
[C---:B------:R-:W-:Y:S01]  /*60c0*/  VIADD R44, R10.reuse, 0x50 ;  /* 0x000000500a2c7836 */ /* 0x040fe20000000000 */
[----:B------:R-:W-:Y:S01]  /*60d0*/  ISETP.GE.AND P3, PT, R53, R195, PT ;  /* 0x000000c33500720c */ /* 0x000fe20003f66270 */
[----:B------:R-:W-:Y:S01]  /*60e0*/  VIADD R50, R10, 0x49 ;  /* 0x000000490a327836 */ /* 0x000fe20000000000 */
[----:B------:R1:W2:Y:S01]  /*60f0*/  MUFU.TANH R63, R34 ;  /* 0x00000022003f7308 */ /* 0x0002a20000002400 */
[CC--:B------:R-:W-:Y:S01]  /*6100*/  FFMA.FTZ R57, R0.reuse, R52.reuse, R57 ;  /* 0x0000003400397223 */ /* 0x0c0fe20000010039 */
[----:B------:R-:W-:Y:S01]  /*6110*/  FSEL R155, R87, -INF , !P1 ;  /* 0xff800000579b7808 */ /* 0x000fe20004800000 */
[----:B------:R-:W-:Y:S01]  /*6120*/  FFMA.FTZ R83, R0, R52, R83 ;  /* 0x0000003400537223 */ /* 0x000fe20000010053 */
[----:B------:R-:W-:Y:S01]  /*6130*/  FSEL R159, R59, -INF , !P5 ;  /* 0xff8000003b9f7808 */ /* 0x000fe20006800000 */
[----:B---3--:R-:W-:Y:S01]  /*6140*/  VIADD R32, R10, 0x51 ;  /* 0x000000510a207836 */ /* 0x008fe20000000000 */
[----:B------:R-:W-:-:S02]  /*6150*/  FSEL R158, R85, -INF , !P2 ;  /* 0xff800000559e7808 */ /* 0x000fc40005000000 */
[----:B------:R3:W-:Y:S01]  /*6160*/  MUFU.TANH R53, R33 ;  /* 0x0000002100357308 */ /* 0x0007e20000002400 */
[-C--:B------:R-:W-:Y:S02]  /*6170*/  ISETP.GE.AND P5, PT, R44, R196.reuse, PT ;  /* 0x000000c42c00720c */ /* 0x080fe40003fa6270 */
[----:B------:R-:W-:Y:S02]  /*6180*/  ISETP.GE.AND P1, PT, R32, R196, PT ;  /* 0x000000c42000720c */ /* 0x000fe40003f26270 */
[-C--:B------:R-:W-:Y:S02]  /*6190*/  ISETP.GE.AND P2, PT, R44, R195.reuse, PT ;  /* 0x000000c32c00720c */ /* 0x080fe40003f46270 */
[----:B------:R-:W-:Y:S01]  /*61a0*/  I2FP.F32.S32 R44, R44 ;  /* 0x0000002c002c7245 */ /* 0x000fe20000201400 */
[----:B------:R2:W-:Y:S01]  /*61b0*/  MUFU.TANH R59, R28 ;  /* 0x0000001c003b7308 */ /* 0x0005e20000002400 */
[----:B-1----:R-:W-:Y:S02]  /*61c0*/  FSEL R34, R91, -INF , !P3 ;  /* 0xff8000005b227808 */ /* 0x002fe40005800000 */
[----:B------:R-:W-:Y:S01]  /*61d0*/  ISETP.GE.AND P3, PT, R32, R195, PT ;  /* 0x000000c32000720c */ /* 0x000fe20003f66270 */
[C---:B------:R-:W-:Y:S01]  /*61e0*/  FFMA.FTZ R161, R0.reuse, R44, R27 ;  /* 0x0000002c00a17223 */ /* 0x040fe2000001001b */
[----:B------:R-:W-:Y:S01]  /*61f0*/  I2FP.F32.S32 R32, R32 ;  /* 0x0000002000207245 */ /* 0x000fe20000201400 */
[----:B----4-:R-:W-:Y:S01]  /*6200*/  FFMA.FTZ R71, R0, R44, R71 ;  /* 0x0000002c00477223 */ /* 0x010fe20000010047 */
[----:B------:R-:W-:Y:S01]  /*6210*/  FSEL R149, R57, -INF , !P6 ;  /* 0xff80000039957808 */ /* 0x000fe20007000000 */
[----:B------:R-:W-:Y:S01]  /*6220*/  VIADD R44, R10, 0x59 ;  /* 0x000000590a2c7836 */ /* 0x000fe20000000000 */
[----:B---3--:R-:W-:Y:S01]  /*6230*/  I2FP.F32.S32 R33, R50 ;  /* 0x0000003200217245 */ /* 0x008fe20000201400 */
[----:B------:R1:W-:Y:S01]  /*6240*/  MUFU.TANH R57, R35 ;  /* 0x0000002300397308 */ /* 0x0003e20000002400 */
[----:B------:R-:W-:Y:S01]  /*6250*/  FFMA.FTZ R65, R0, R32, R65 ;  /* 0x0000002000417223 */ /* 0x000fe20000010041 */
[----:B------:R-:W-:-:S02]  /*6260*/  FSEL R161, R161, -INF , !P5 ;  /* 0xff800000a1a17808 */ /* 0x000fc40006800000 */
[CC--:B------:R-:W-:Y:S01]  /*6270*/  FFMA.FTZ R157, R0.reuse, R33.reuse, R25 ;  /* 0x00000021009d7223 */ /* 0x0c0fe20000010019 */
[----:B------:R-:W-:Y:S01]  /*6280*/  FFMA.FTZ R89, R0, R33, R89 ;  /* 0x0000002100597223 */ /* 0x000fe20000010059 */
[C---:B------:R-:W-:Y:S01]  /*6290*/  VIADD R33, R10.reuse, 0x58 ;  /* 0x000000580a217836 */ /* 0x040fe20000000000 */
[----:B------:R-:W-:Y:S01]  /*62a0*/  FSEL R166, R65, -INF , !P3 ;  /* 0xff80000041a67808 */ /* 0x000fe20005800000 */
[----:B--2---:R-:W-:Y:S01]  /*62b0*/  VIADD R28, R10, 0x60 ;  /* 0x000000600a1c7836 */ /* 0x004fe20000000000 */
[----:B------:R2:W3:Y:S01]  /*62c0*/  MUFU.TANH R25, R14 ;  /* 0x0000000e00197308 */ /* 0x0004e20000002400 */
[----:B------:R-:W-:Y:S02]  /*62d0*/  FSEL R168, R71, -INF , !P2 ;  /* 0xff80000047a87808 */ /* 0x000fe40005000000 */
[----:B------:R-:W-:Y:S02]  /*62e0*/  ISETP.GE.AND P5, PT, R44, R196, PT ;  /* 0x000000c42c00720c */ /* 0x000fe40003fa6270 */
[----:B------:R-:W-:-:S02]  /*62f0*/  ISETP.GE.AND P3, PT, R28, R195, PT ;  /* 0x000000c31c00720c */ /* 0x000fc40003f66270 */
[----:B------:R-:W-:Y:S01]  /*6300*/  ISETP.GE.AND P2, PT, R44, R195, PT ;  /* 0x000000c32c00720c */ /* 0x000fe20003f46270 */
[C---:B-1----:R-:W-:Y:S01]  /*6310*/  FFMA.FTZ R35, R0.reuse, R32, R69 ;  /* 0x0000002000237223 */ /* 0x042fe20000010045 */
[----:B------:R-:W1:Y:S01]  /*6320*/  MUFU.TANH R31, R31 ;  /* 0x0000001f001f7308 */ /* 0x000e620000002400 */
[----:B------:R-:W-:Y:S02]  /*6330*/  I2FP.F32.S32 R44, R44 ;  /* 0x0000002c002c7245 */ /* 0x000fe40000201400 */
[----:B------:R-:W-:Y:S02]  /*6340*/  FSEL R160, R83, -INF , !P4 ;  /* 0xff80000053a07808 */ /* 0x000fe40006000000 */
[----:B------:R-:W-:Y:S01]  /*6350*/  FSEL R35, R35, -INF , !P1 ;  /* 0xff80000023237808 */ /* 0x000fe20004800000 */
[----:B------:R-:W-:Y:S01]  /*6360*/  FFMA.FTZ R15, R0, R44, R15 ;  /* 0x0000002c000f7223 */ /* 0x000fe2000001000f */
[----:B------:R-:W-:Y:S01]  /*6370*/  ISETP.GE.AND P1, PT, R28, R196, PT ;  /* 0x000000c41c00720c */ /* 0x000fe20003f26270 */
[----:B------:R4:W1:Y:S01]  /*6380*/  MUFU.TANH R27, R30 ;  /* 0x0000001e001b7308 */ /* 0x0008620000002400 */
[----:B--2---:R-:W-:Y:S01]  /*6390*/  I2FP.F32.S32 R14, R33 ;  /* 0x00000021000e7245 */ /* 0x004fe20000201400 */
[----:B------:R-:W-:Y:S01]  /*63a0*/  FFMA.FTZ R55, R0, R44, R55 ;  /* 0x0000002c00377223 */ /* 0x000fe20000010037 */
[----:B------:R-:W-:-:S02]  /*63b0*/  I2FP.F32.S32 R28, R28 ;  /* 0x0000001c001c7245 */ /* 0x000fc40000201400 */
[----:B------:R-:W-:Y:S01]  /*63c0*/  ISETP.GE.AND P6, PT, R50, R196, PT ;  /* 0x000000c43200720c */ /* 0x000fe20003fc6270 */
[-C--:B------:R-:W-:Y:S01]  /*63d0*/  FFMA.FTZ R11, R0, R14.reuse, R11 ;  /* 0x0000000e000b7223 */ /* 0x080fe2000001000b */
[-C--:B------:R-:W-:Y:S01]  /*63e0*/  ISETP.GE.AND P4, PT, R50, R195.reuse, PT ;  /* 0x000000c33200720c */ /* 0x080fe20003f86270 */
[C---:B------:R-:W-:Y:S01]  /*63f0*/  FFMA.FTZ R164, R0.reuse, R14, R9 ;  /* 0x0000000e00a47223 */ /* 0x040fe20000010009 */
[CC--:B------:R-:W-:Y:S01]  /*6400*/  FFMA.FTZ R61, R0.reuse, R28.reuse, R61 ;  /* 0x0000001c003d7223 */ /* 0x0c0fe2000001003d */
[----:B------:R-:W-:Y:S01]  /*6410*/  FFMA.FTZ R63, R0, R28, R63 ;  /* 0x0000001c003f7223 */ /* 0x000fe2000001003f */
[C---:B------:R-:W-:Y:S01]  /*6420*/  VIADD R14, R10.reuse, 0x69 ;  /* 0x000000690a0e7836 */ /* 0x040fe20000000000 */
[----:B------:R-:W-:Y:S01]  /*6430*/  FSEL R157, R157, -INF , !P6 ;  /* 0xff8000009d9d7808 */ /* 0x000fe20007000000 */
[C---:B------:R-:W-:Y:S01]  /*6440*/  VIADD R28, R10.reuse, 0x68 ;  /* 0x000000680a1c7836 */ /* 0x040fe20000000000 */
[----:B------:R-:W-:Y:S01]  /*6450*/  FSEL R32, R89, -INF , !P4 ;  /* 0xff80000059207808 */ /* 0x000fe20006000000 */
[----:B------:R-:W-:Y:S01]  /*6460*/  MUFU.TANH R9, R112 ;  /* 0x0000007000097308 */ /* 0x000fe20000002400 */
[C---:B------:R-:W-:Y:S01]  /*6470*/  ISETP.GE.AND P6, PT, R33.reuse, R196, PT ;  /* 0x000000c42100720c */ /* 0x040fe20003fc6270 */
[----:B----4-:R-:W-:Y:S01]  /*6480*/  VIADD R30, R10, 0x61 ;  /* 0x000000610a1e7836 */ /* 0x010fe20000000000 */
[----:B------:R-:W-:-:S02]  /*6490*/  ISETP.GE.AND P4, PT, R33, R195, PT ;  /* 0x000000c32100720c */ /* 0x000fc40003f86270 */
[----:B------:R-:W-:Y:S02]  /*64a0*/  FSEL R153, R61, -INF , !P1 ;  /* 0xff8000003d997808 */ /* 0x000fe40004800000 */
[----:B------:R-:W-:Y:S01]  /*64b0*/  FSEL R152, R63, -INF , !P3 ;  /* 0xff8000003f987808 */ /* 0x000fe20005800000 */
[----:B------:R-:W-:Y:S01]  /*64c0*/  MUFU.TANH R113, R113 ;  /* 0x0000007100717308 */ /* 0x000fe20000002400 */
[----:B------:R-:W-:Y:S02]  /*64d0*/  FSEL R163, R15, -INF , !P5 ;  /* 0xff8000000fa37808 */ /* 0x000fe40006800000 */
[C---:B------:R-:W-:Y:S02]  /*64e0*/  ISETP.GE.AND P1, PT, R14.reuse, R196, PT ;  /* 0x000000c40e00720c */ /* 0x040fe40003f26270 */
[----:B------:R-:W-:Y:S02]  /*64f0*/  ISETP.GE.AND P3, PT, R14, R195, PT ;  /* 0x000000c30e00720c */ /* 0x000fe40003f66270 */
[----:B------:R-:W-:Y:S01]  /*6500*/  I2FP.F32.S32 R14, R14 ;  /* 0x0000000e000e7245 */ /* 0x000fe20000201400 */
[----:B------:R-:W2:Y:S01]  /*6510*/  MUFU.TANH R15, R108 ;  /* 0x0000006c000f7308 */ /* 0x000ea20000002400 */
[----:B------:R-:W-:-:S02]  /*6520*/  FSEL R33, R11, -INF , !P6 ;  /* 0xff8000000b217808 */ /* 0x000fc40007000000 */
[----:B------:R-:W-:Y:S01]  /*6530*/  FSEL R164, R164, -INF , !P4 ;  /* 0xff800000a4a47808 */ /* 0x000fe20006000000 */
[CC--:B---3--:R-:W-:Y:S01]  /*6540*/  FFMA.FTZ R25, R0.reuse, R14.reuse, R25 ;  /* 0x0000000e00197223 */ /* 0x0c8fe20000010019 */
[----:B------:R-:W-:Y:S01]  /*6550*/  FSEL R162, R55, -INF , !P2 ;  /* 0xff80000037a27808 */ /* 0x000fe20005000000 */
[----:B-1----:R-:W-:Y:S01]  /*6560*/  FFMA.FTZ R31, R0, R14, R31 ;  /* 0x0000000e001f7223 */ /* 0x002fe2000001001f */
[CC--:B------:R-:W-:Y:S01]  /*6570*/  ISETP.GE.AND P6, PT, R30.reuse, R196.reuse, PT ;  /* 0x000000c41e00720c */ /* 0x0c0fe20003fc6270 */
[----:B------:R-:W1:Y:S01]  /*6580*/  MUFU.TANH R11, R114 ;  /* 0x00000072000b7308 */ /* 0x000e620000002400 */
[-C--:B------:R-:W-:Y:S01]  /*6590*/  ISETP.GE.AND P4, PT, R30, R195.reuse, PT ;  /* 0x000000c31e00720c */ /* 0x080fe20003f86270 */
[----:B------:R-:W-:Y:S01]  /*65a0*/  VIADD R14, R10, 0x78 ;  /* 0x000000780a0e7836 */ /* 0x000fe20000000000 */
[C---:B------:R-:W-:Y:S01]  /*65b0*/  ISETP.GE.AND P5, PT, R28.reuse, R196, PT ;  /* 0x000000c41c00720c */ /* 0x040fe20003fa6270 */
[----:B------:R-:W-:Y:S01]  /*65c0*/  BAR.SYNC.DEFER_BLOCKING 0x0 ;  /* 0x0000000000007b1d */ /* 0x000fe20000010000 */
[----:B------:R-:W-:-:S02]  /*65d0*/  ISETP.GE.AND P2, PT, R28, R195, PT ;  /* 0x000000c31c00720c */ /* 0x000fc40003f46270 */
[----:B------:R-:W-:Y:S02]  /*65e0*/  I2FP.F32.S32 R30, R30 ;  /* 0x0000001e001e7245 */ /* 0x000fe40000201400 */
[----:B------:R-:W-:Y:S01]  /*65f0*/  I2FP.F32.S32 R28, R28 ;  /* 0x0000001c001c7245 */ /* 0x000fe20000201400 */
[----:B------:R-:W3:Y:S01]  /*6600*/  MUFU.TANH R115, R115 ;  /* 0x0000007300737308 */ /* 0x000ee20000002400 */
[----:B------:R-:W-:Y:S01]  /*6610*/  FSEL R145, R25, -INF , !P1 ;  /* 0xff80000019917808 */ /* 0x000fe20004800000 */
[CC--:B------:R-:W-:Y:S01]  /*6620*/  FFMA.FTZ R53, R0.reuse, R30.reuse, R53 ;  /* 0x0000001e00357223 */ /* 0x0c0fe20000010035 */
[C---:B------:R-:W-:Y:S01]  /*6630*/  FFMA.FTZ R57, R0.reuse, R30, R57 ;  /* 0x0000001e00397223 */ /* 0x040fe20000010039 */
[CC--:B------:R-:W-:Y:S01]  /*6640*/  FFMA.FTZ R59, R0.reuse, R28.reuse, R59 ;  /* 0x0000001c003b7223 */ /* 0x0c0fe2000001003b */
[----:B------:R-:W-:Y:S01]  /*6650*/  FFMA.FTZ R27, R0, R28, R27 ;  /* 0x0000001c001b7223 */ /* 0x000fe2000001001b */
[C---:B------:R-:W-:Y:S01]  /*6660*/  VIADD R30, R10.reuse, 0x70 ;  /* 0x000000700a1e7836 */ /* 0x040fe20000000000 */
[----:B------:R-:W-:Y:S01]  /*6670*/  FSEL R142, R31, -INF , !P3 ;  /* 0xff8000001f8e7808 */ /* 0x000fe20005800000 */
[----:B------:R-:W-:Y:S01]  /*6680*/  VIADD R28, R10, 0x71 ;  /* 0x000000710a1c7836 */ /* 0x000fe20000000000 */
[C---:B------:R-:W-:Y:S01]  /*6690*/  ISETP.GE.AND P1, PT, R14.reuse, R196, PT ;  /* 0x000000c40e00720c */ /* 0x040fe20003f26270 */
[----:B------:R4:W-:Y:S01]  /*66a0*/  MUFU.TANH R25, R8 ;  /* 0x0000000800197308 */ /* 0x0009e20000002400 */
[----:B------:R-:W-:-:S02]  /*66b0*/  ISETP.GE.AND P3, PT, R14, R195, PT ;  /* 0x000000c30e00720c */ /* 0x000fc40003f66270 */
[----:B------:R-:W-:Y:S02]  /*66c0*/  I2FP.F32.S32 R14, R14 ;  /* 0x0000000e000e7245 */ /* 0x000fe40000201400 */
[----:B------:R-:W-:Y:S02]  /*66d0*/  FSEL R151, R53, -INF , !P6 ;  /* 0xff80000035977808 */ /* 0x000fe40007000000 */
[----:B------:R-:W-:Y:S01]  /*66e0*/  FSEL R150, R57, -INF , !P4 ;  /* 0xff80000039967808 */ /* 0x000fe20006000000 */
[----:B------:R-:W3:Y:S01]  /*66f0*/  MUFU.TANH R53, R110 ;  /* 0x0000006e00357308 */ /* 0x000ee20000002400 */
[----:B------:R-:W-:Y:S01]  /*6700*/  FSEL R147, R59, -INF , !P5 ;  /* 0xff8000003b937808 */ /* 0x000fe20006800000 */
[----:B--2---:R-:W-:Y:S01]  /*6710*/  FFMA.FTZ R15, R0, R14, R15 ;  /* 0x0000000e000f7223 */ /* 0x004fe2000001000f */
[----:B------:R-:W-:Y:S02]  /*6720*/  FSEL R146, R27, -INF , !P2 ;  /* 0xff8000001b927808 */ /* 0x000fe40005000000 */
[----:B------:R-:W-:-:S02]  /*6730*/  ISETP.GE.AND P6, PT, R30, R196, PT ;  /* 0x000000c41e00720c */ /* 0x000fc40003fc6270 */
[-C--:B------:R-:W-:Y:S01]  /*6740*/  ISETP.GE.AND P4, PT, R30, R195.reuse, PT ;  /* 0x000000c31e00720c */ /* 0x080fe20003f86270 */
[----:B------:R-:W2:Y:S01]  /*6750*/  MUFU.TANH R109, R109 ;  /* 0x0000006d006d7308 */ /* 0x000ea20000002400 */
[----:B------:R-:W-:Y:S01]  /*6760*/  ISETP.GE.AND P5, PT, R28, R196, PT ;  /* 0x000000c41c00720c */ /* 0x000fe20003fa6270 */
[----:B----4-:R-:W-:Y:S01]  /*6770*/  VIADD R8, R10, 0x79 ;  /* 0x000000790a087836 */ /* 0x010fe20000000000 */
[----:B------:R-:W-:Y:S02]  /*6780*/  ISETP.GE.AND P2, PT, R28, R195, PT ;  /* 0x000000c31c00720c */ /* 0x000fe40003f46270 */
[----:B------:R-:W-:Y:S02]  /*6790*/  I2FP.F32.S32 R30, R30 ;  /* 0x0000001e001e7245 */ /* 0x000fe40000201400 */
[----:B------:R-:W-:Y:S01]  /*67a0*/  I2FP.F32.S32 R28, R28 ;  /* 0x0000001c001c7245 */ /* 0x000fe20000201400 */
[----:B------:R-:W4:Y:S01]  /*67b0*/  MUFU.TANH R111, R111 ;  /* 0x0000006f006f7308 */ /* 0x000f220000002400 */
[----:B------:R-:W-:Y:S01]  /*67c0*/  FSEL R137, R15, -INF , !P1 ;  /* 0xff8000000f897808 */ /* 0x000fe20004800000 */
[CC--:B------:R-:W-:Y:S01]  /*67d0*/  FFMA.FTZ R9, R0.reuse, R30.reuse, R9 ;  /* 0x0000001e00097223 */ /* 0x0c0fe20000010009 */
[C---:B-1----:R-:W-:Y:S01]  /*67e0*/  FFMA.FTZ R11, R0.reuse, R30, R11 ;  /* 0x0000001e000b7223 */ /* 0x042fe2000001000b */
[CC--:B------:R-:W-:Y:S01]  /*67f0*/  FFMA.FTZ R113, R0.reuse, R28.reuse, R113 ;  /* 0x0000001c00717223 */ /* 0x0c0fe20000010071 */
[----:B---3--:R-:W-:Y:S01]  /*6800*/  FFMA.FTZ R115, R0, R28, R115 ;  /* 0x0000001c00737223 */ /* 0x008fe20000010073 */
[----:B------:R-:W-:Y:S01]  /*6810*/  ISETP.GE.AND P1, PT, R192, 0x2, PT ;  /* 0x00000002c000780c */ /* 0x000fe20003f26270 */
[----:B------:R-:W-:Y:S01]  /*6820*/  FFMA.FTZ R53, R0, R14, R53 ;  /* 0x0000000e00357223 */ /* 0x000fe20000010035 */
        /* <DEDUP_REMOVED lines=8> */
[----:B------:R-:W-:Y:S02]  /*68b0*/  I2FP.F32.S32 R10, R10 ;  /* 0x0000000a000a7245 */ /* 0x000fe40000201400 */
[----:B------:R-:W-:Y:S02]  /*68c0*/  I2FP.F32.S32 R8, R8 ;  /* 0x0000000800087245 */ /* 0x000fe40000201400 */
[----:B------:R-:W-:Y:S01]  /*68d0*/  FSEL R134, R53, -INF , !P3 ;  /* 0xff80000035867808 */ /* 0x000fe20005800000 */
[CC--:B------:R-:W-:Y:S01]  /*68e0*/  FFMA.FTZ R3, R0.reuse, R10.reuse, R3 ;  /* 0x0000000a00037223 */ /* 0x0c0fe20000010003 */
[C---:B------:R-:W-:Y:S01]  /*68f0*/  FFMA.FTZ R28, R0.reuse, R10, R25 ;  /* 0x0000000a001c7223 */ /* 0x040fe20000010019 */
[CC--:B--2---:R-:W-:Y:S01]  /*6900*/  FFMA.FTZ R109, R0.reuse, R8.reuse, R109 ;  /* 0x00000008006d7223 */ /* 0x0c4fe2000001006d */
[----:B----4-:R-:W-:-:S02]  /*6910*/  FFMA.FTZ R111, R0, R8, R111 ;  /* 0x00000008006f7223 */ /* 0x010fc4000001006f */
        /* <DEDUP_REMOVED lines=54> */
[----:B------:R-:W-:Y:S01]  /*6c80*/  IMAD R8, R9, R189, R8 ;  /* 0x000000bd09087224 */ /* 0x000fe200078e0208 */
        /* <DEDUP_REMOVED lines=10> */
.L_x_2596:
[----:B------:R-:W-:-:S04]  /*6d30*/  LEA R27, -R188, RZ, 0x7 ;  /* 0x000000ffbc1b7211 */ /* 0x000fc800078e39ff */
[----:B------:R-:W-:-:S07]  /*6d40*/  SHF.R.S32.HI R30, RZ, 0x1f, R27 ;  /* 0x0000001fff1e7819 */ /* 0x000fce000001141b */
.L_x_2597:
        /* <DEDUP_REMOVED lines=36> */
[--C-:B------:R-:W-:Y:S01]  /*6f90*/  @!P3 IMAD.X R52, R44, 0x1, R193.reuse, P5 ;  /* 0x000000012c34b824 */ /* 0x100fe200028e06c1 */
[----:B-----5:R-:W-:Y:S01]  /*6fa0*/  @!P3 LEA R58, P5, R53, R14, 0x1 ;  /* 0x0000000e353ab211 */ /* 0x020fe200078a08ff */
[----:B------:R-:W4:Y:S01]  /*6fb0*/  @!P4 LDC.64 R2, c[0x0][0x218] ;  /* 0x00008600ff02cb82 */ /* 0x000f220000000a00 */
[----:B------:R-:W-:Y:S01]  /*6fc0*/  IMAD.X R44, R218, 0x1, R44, P2 ;  /* 0x00000001da2c7824 */ /* 0x000fe200010e062c */
[----:B------:R-:W-:Y:S01]  /*6fd0*/  @!P4 IADD3 R50, P2, R31, R194, RZ ;  /* 0x000000c21f32c210 */ /* 0x000fe20007f5e0ff */
[----:B------:R2:W-:Y:S01]  /*6fe0*/  @P4 STS.128 [R223+0x4800], RZ ;  /* 0x004800ffdf004388 */ /* 0x0005e20000000c00 */
[----:B------:R-:W-:Y:S02]  /*6ff0*/  @!P3 LEA.HI.X R59, R53, R15, R52, 0x1, P5 ;  /* 0x0000000f353bb211 */ /* 0x000fe400028f0c34 */
[----:B------:R-:W-:Y:S01]  /*7000*/  IADD3 R57, P5, R219, R31, RZ ;  /* 0x0000001fdb397210 */ /* 0x000fe20007fbe0ff */
[--C-:B------:R-:W-:Y:S01]  /*7010*/  @!P4 IMAD.X R52, R44, 0x1, R193.reuse, P2 ;  /* 0x000000012c34c824 */ /* 0x100fe200010e06c1 */
[C---:B-1----:R-:W-:Y:S01]  /*7020*/  @!P4 LEA R60, P2, R50.reuse, R10, 0x1 ;  /* 0x0000000a323cc211 */ /* 0x042fe200078408ff */
[----:B------:R-:W1:Y:S01]  /*7030*/  @!P3 LDC.64 R14, c[0x0][0x218] ;  /* 0x00008600ff0ebb82 */ /* 0x000e620000000a00 */
        /* <DEDUP_REMOVED lines=9> */
[----:B------:R-:W5:Y:S02]  /*70d0*/  @!P4 LDC.64 R10, c[0x0][0x218] ;  /* 0x00008600ff0acb82 */ /* 0x000f640000000a00 */
[--C-:B------:R-:W-:Y:S01]  /*70e0*/  @!P3 IMAD.X R44, R44, 0x1, R193.reuse, P2 ;  /* 0x000000012c2cb824 */ /* 0x100fe200010e06c1 */
[----:B---3--:R-:W-:Y:S01]  /*70f0*/  @!P3 LEA R64, P2, R31, R8, 0x1 ;  /* 0x000000081f40b211 */ /* 0x008fe200078408ff */
[----:B------:R-:W-:Y:S01]  /*7100*/  @!P4 IMAD.X R8, R50, 0x1, R193, P5 ;  /* 0x000000013208c824 */ /* 0x000fe200028e06c1 */
[----:B------:R-:W-:Y:S01]  /*7110*/  @!PT LDS RZ, [RZ] ;  /* 0x00000000fffff984 */ /* 0x000fe20000000800 */
[----:B------:R-:W-:Y:S01]  /*7120*/  @!PT LDS RZ, [RZ] ;  /* 0x00000000fffff984 */ /* 0x000fe20000000800 */
[----:B------:R-:W-:Y:S01]  /*7130*/  @!PT LDS RZ, [RZ] ;  /* 0x00000000fffff984 */ /* 0x000fe20000000800 */
[----:B------:R5:W-:Y:S01]  /*7140*/  @!P3 LDGSTS.E.BYPASS.LTC128B.128 [R223+0x8800], desc[UR12][R58.64+0x80] ;  /* 0x088000803adfbfae */ /* 0x000be2000b901d4c */
[----:B----4-:R-:W-:-:S02]  /*7150*/  @!P4 LEA R54, P5, R52, R2, 0x1 ;  /* 0x000000023436c211 */ /* 0x010fc400078a08ff */
[----:B------:R-:W-:Y:S01]  /*7160*/  @!P3 LEA.HI.X R65, R31, R9, R44, 0x1, P2 ;  /* 0x000000091f41b211 */ /* 0x000fe200010f0c2c */
[----:B------:R2:W-:Y:S01]  /*7170*/  @P4 STS.128 [R223+0x5000], RZ ;  /* 0x005000ffdf004388 */ /* 0x0005e20000000c00 */
        /* <DEDUP_REMOVED lines=12> */
[----:B------:R-:W1:Y:S01]  /*7240*/  @!P4 LDC.64 R2, c[0x0][0x218] ;  /* 0x00008600ff02cb82 */ /* 0x000e620000000a00 */
        /* <DEDUP_REMOVED lines=8> */
[----:B------:R-:W4:Y:S01]  /*72d0*/  @!P3 LDC.64 R14, c[0x0][0x218] ;  /* 0x00008600ff0ebb82 */ /* 0x000f220000000a00 */
[C---:B-----5:R-:W-:Y:S01]  /*72e0*/  @!P4 LEA R58, P2, R44.reuse, R10, 0x1 ;  /* 0x0000000a2c3ac211 */ /* 0x060fe200078408ff */
[----:B------:R2:W-:Y:S03]  /*72f0*/  @P4 STS.128 [R223+0x5800], RZ ;  /* 0x005800ffdf004388 */ /* 0x0005e60000000c00 */
[----:B------:R-:W-:Y:S01]  /*7300*/  @!P4 LEA.HI.X R59, R44, R11, R56, 0x1, P2 ;  /* 0x0000000b2c3bc211 */ /* 0x000fe200010f0c38 */
[----:B------:R-:W-:Y:S01]  /*7310*/  IMAD.X R44, R218, 0x1, R50, P5 ;  /* 0x00000001da2c7824 */ /* 0x000fe200028e0632 */
[-C--:B------:R-:W-:Y:S01]  /*7320*/  @!P3 IADD3 R56, P2, R57, R194.reuse, RZ ;  /* 0x000000c23938b210 */ /* 0x080fe20007f5e0ff */
[----:B------:R-:W5:Y:S01]  /*7330*/  @!P4 LDC.64 R10, c[0x0][0x218] ;  /* 0x00008600ff0acb82 */ /* 0x000f620000000a00 */
        /* <DEDUP_REMOVED lines=8> */
[----:B-1----:R-:W-:Y:S01]  /*73c0*/  @!P4 LEA R62, P5, R57, R2, 0x1 ;  /* 0x00000002393ec211 */ /* 0x002fe200078a08ff */
        /* <DEDUP_REMOVED lines=13> */
[----:B------:R-:W3:Y:S01]  /*74a0*/  @!P4 LDC.64 R2, c[0x0][0x218] ;  /* 0x00008600ff02cb82 */ /* 0x000ee20000000a00 */
[----:B------:R-:W-:Y:S01]  /*74b0*/  IMAD.X R44, R218, 0x1, R44, P5 ;  /* 0x00000001da2c7824 */ /* 0x000fe200028e062c */
[----:B----4-:R-:W-:Y:S01]  /*74c0*/  @!P3 LEA R64, P5, R50, R14, 0x1 ;  /* 0x0000000e3240b211 */ /* 0x010fe200078a08ff */
[----:B------:R-:W-:Y:S01]  /*74d0*/  @!PT LDS RZ, [RZ] ;  /* 0x00000000fffff984 */ /* 0x000fe20000000800 */
[----:B------:R-:W-:Y:S01]  /*74e0*/  @!PT LDS RZ, [RZ] ;  /* 0x00000000fffff984 */ /* 0x000fe20000000800 */
[----:B------:R-:W-:Y:S01]  /*74f0*/  @!PT LDS RZ, [RZ] ;  /* 0x00000000fffff984 */ /* 0x000fe20000000800 */
[----:B------:R2:W-:Y:S02]  /*7500*/  @!P4 LDGSTS.E.BYPASS.LTC128B.128 [R223+0x6000], desc[UR12][R58.64] ;  /* 0x060000003adfcfae */ /* 0x0005e4000b901d4c */
[----:B------:R-:W-:Y:S01]  /*7510*/  @!P4 IMAD.X R14, R44, 0x1, R193, P2 ;  /* 0x000000012c0ec824 */ /* 0x000fe200010e06c1 */
[----:B------:R-:W-:Y:S01]  /*7520*/  @!P3 LEA.HI.X R65, R50, R15, R31, 0x1, P5 ;  /* 0x0000000f3241b211 */ /* 0x000fe200028f0c1f */
[----:B------:R2:W-:Y:S01]  /*7530*/  @P3 STS.128 [R223+0xa000], RZ ;  /* 0x00a000ffdf003388 */ /* 0x0005e20000000c00 */
[----:B-----5:R-:W-:-:S02]  /*7540*/  @!P4 LEA R54, P2, R56, R10, 0x1 ;  /* 0x0000000a3836c211 */ /* 0x020fc400078408ff */
        /* <DEDUP_REMOVED lines=45> */
[----:B--2---:R-:W-:-:S04]  /*7820*/  LEA R2, P2, R15, UR8, 0x1 ;  /* 0x000000080f027c11 */ /* 0x004fc8000f8408ff */
[----:B------:R-:W-:-:S05]  /*7830*/  LEA.HI.X R3, R15, UR9, R10, 0x1, P2 ;  /* 0x000000090f037c11 */ /* 0x000fca00090f0c0a */
[----:B------:R-:W-:Y:S01]  /*7840*/  @!PT LDS RZ, [RZ] ;  /* 0x00000000fffff984 */ /* 0x000fe20000000800 */
[----:B------:R-:W-:Y:S01]  /*7850*/  @!PT LDS RZ, [RZ] ;  /* 0x00000000fffff984 */ /* 0x000fe20000000800 */
[----:B------:R-:W-:Y:S01]  /*7860*/  @!PT LDS RZ, [RZ] ;  /* 0x00000000fffff984 */ /* 0x000fe20000000800 */
[----:B------:R1:W-:Y:S04]  /*7870*/  LDGSTS.E.BYPASS.LTC128B.128 [R223+0xb800], desc[UR12][R2.64+0x80] ;  /* 0x0b80008002df7fae */ /* 0x0003e8000b901d4c */
.L_x_2599:
[----:B------:R-:W-:Y:S05]  /*7880*/  BSYNC B0 ;  /* 0x0000000000007941 */ /* 0x000fea0003800000 */
.L_x_2598:
[----:B------:R-:W0:Y:S01]  /*7890*/  LDGDEPBAR ;  /* 0x00000000000079af */ /* 0x000e220000000000 */
[----:B------:R-:W-:-:S04]  /*78a0*/  IADD3 R194, P2, R27, R194, RZ ;  /* 0x000000c21bc27210 */ /* 0x000fc80007f5e0ff */
[----:B------:R-:W-:-:S09]  /*78b0*/  IADD3.X R193, R30, R193, RZ, P2, !PT ;  /* 0x000000c11ec17210 */ /* 0x000fd200017fe4ff */
.L_x_2595:
        /* <DEDUP_REMOVED lines=80> */
[----:B------:R-:W-:Y:S01]  /*7dc0*/  LDSM.16.MT88.4 R76, [R205+0x10000] ;  /* 0x01000000cd4c783b */ /* 0x000fe20000004200 */
[----:B-1----:R-:W-:-:S02]  /*7dd0*/  FMNMX.FTZ R3, R8, R3, !PT ;  /* 0x0000000308037209 */ /* 0x002fc40007810000 */
[----:B--2---:R-:W-:-:S03]  /*7de0*/  FMNMX.FTZ R2, R9, R2, !PT ;  /* 0x0000000209027209 */ /* 0x004fc60007810000 */
[C---:B------:R-:W-:Y:S01]  /*7df0*/  FMUL.FTZ R140, R3.reuse, UR11 ;  /* 0x0000000b038c7c20 */ /* 0x040fe20008410000 */
[----:B------:R-:W-:Y:S01]  /*7e00*/  FSETP.NEU.FTZ.AND P2, PT, R3, -INF , PT ;  /* 0xff8000000300780b */ /* 0x000fe20003f5d000 */
[----:B------:R-:W1:Y:S01]  /*7e10*/  LDSM.16.MT88.4 R8, [R206+0xc800] ;  /* 0x00c80000ce08783b */ /* 0x000e620000004200 */
[----:B------:R-:W-:Y:S02]  /*7e20*/  FMUL.FTZ R133, R2, UR11 ;  /* 0x0000000b02857c20 */ /* 0x000fe40008410000 */
        /* <DEDUP_REMOVED lines=20> */
[----:B------:R-:W4:Y:S01]  /*7f70*/  MUFU.EX2 R66, R66 ;  /* 0x0000004200427308 */ /* 0x000f220000000800 */
[----:B------:R-:W5:Y:S01]  /*7f80*/  LDSM.16.MT88.4 R16, [R205+0xc800] ;  /* 0x00c80000cd10783b */ /* 0x000f620000004200 */
[--C-:B------:R-:W-:Y:S01]  /*7f90*/  FFMA.FTZ R52, R12, UR11, -R133.reuse ;  /* 0x0000000b0c347c23 */ /* 0x100fe20008010885 */
[--C-:B------:R-:W-:Y:S01]  /*7fa0*/  FFMA.FTZ R50, R49, UR11, -R140.reuse ;  /* 0x0000000b31327c23 */ /* 0x100fe2000801088c */
[--C-:B------:R-:W-:Y:S01]  /*7fb0*/  FFMA.FTZ R49, R48, UR11, -R133.reuse ;  /* 0x0000000b30317c23 */ /* 0x100fe20008010885 */
[----:B------:R-:W5:Y:S01]  /*7fc0*/  LDSM.16.MT88.4 R28, [R204+0x10000] ;  /* 0x01000000cc1c783b */ /* 0x000f620000004200 */
[--C-:B------:R-:W-:Y:S01]  /*7fd0*/  FFMA.FTZ R44, R43, UR11, -R140.reuse ;  /* 0x0000000b2b2c7c23 */ /* 0x100fe2000801088c */
[--C-:B------:R-:W-:Y:S01]  /*7fe0*/  FFMA.FTZ R48, R46, UR11, -R133.reuse ;  /* 0x0000000b2e307c23 */ /* 0x100fe20008010885 */
[----:B------:R-:W-:Y:S01]  /*7ff0*/  MUFU.EX2 R62, R62 ;  /* 0x0000003e003e7308 */ /* 0x000fe20000000800 */
[----:B------:R-:W5:Y:S01]  /*8000*/  LDSM.16.MT88.4 R4, [R208+0x10800] ;  /* 0x01080000d004783b */ /* 0x000f620000004200 */
[--C-:B------:R-:W-:Y:S01]  /*8010*/  FFMA.FTZ R51, R51, UR11, -R140.reuse ;  /* 0x0000000b33337c23 */ /* 0x100fe2000801088c */
[--C-:B------:R-:W-:Y:S01]  /*8020*/  FFMA.FTZ R47, R47, UR11, -R140.reuse ;  /* 0x0000000b2f2f7c23 */ /* 0x100fe2000801088c */
[--C-:B------:R-:W-:Y:S01]  /*8030*/  FFMA.FTZ R46, R42, UR11, -R133.reuse ;  /* 0x0000000b2a2e7c23 */ /* 0x100fe20008010885 */
[----:B------:R-:W-:Y:S01]  /*8040*/  LDSM.16.MT88.4 R20, [R204+0xc800] ;  /* 0x00c80000cc14783b */ /* 0x000fe20000004200 */
        /* <DEDUP_REMOVED lines=43> */
[----:B------:R-:W-:Y:S01]  /*8300*/  FADD.FTZ R67, R67, R66 ;  /* 0x0000004243437221 */ /* 0x000fe20000010000 */
[----:B------:R-:W-:Y:S01]  /*8310*/  FADD.FTZ R64, R64, R65 ;  /* 0x0000004140407221 */ /* 0x000fe20000010000 */
[----:B------:R-:W-:Y:S01]  /*8320*/  FFMA.FTZ R239, R132, UR11, -R133 ;  /* 0x0000000b84ef7c23 */ /* 0x000fe20008010885 */
[----:B------:R-:W-:Y:S01]  /*8330*/  LEA R236, P2, R194, UR8, 0x1 ;  /* 0x00000008c2ec7c11 */ /* 0x000fe2000f8408ff */
[----:B------:R-:W-:-:S03]  /*8340*/  FADD.FTZ R62, R62, R67 ;  /* 0x000000433e3e7221 */ /* 0x000fc60000010000 */
[----:B------:R-:W4:Y:S01]  /*8350*/  MUFU.EX2 R57, R57 ;  /* 0x0000003900397308 */ /* 0x000f220000000800 */
[----:B---3--:R-:W-:Y:S01]  /*8360*/  F2FP.F16.F32.PACK_AB R71, R60, R63 ;  /* 0x0000003f3c47723e */ /* 0x008fe200000000ff */
[----:B------:R-:W-:Y:S01]  /*8370*/  FADD.FTZ R63, R63, R64 ;  /* 0x000000403f3f7221 */ /* 0x000fe20000010000 */
[----:B------:R-:W-:Y:S01]  /*8380*/  FADD.FTZ R61, R61, R62 ;  /* 0x0000003e3d3d7221 */ /* 0x000fe20000010000 */
[----:B------:R-:W-:Y:S02]  /*8390*/  LEA.HI.X R237, R194, UR9, R193, 0x1, P2 ;  /* 0x00000009c2ed7c11 */ /* 0x000fe400090f0cc1 */
[----:B------:R-:W-:Y:S02]  /*83a0*/  FADD.FTZ R60, R60, R63 ;  /* 0x0000003f3c3c7221 */ /* 0x000fe40000010000 */
[C---:B------:R-:W-:Y:S01]  /*83b0*/  HMMA.16816.F32 R120, R68.reuse, R116, RZ ;  /* 0x000000744478723c */ /* 0x040fe200000018ff */
[----:B------:R-:W-:Y:S05]  /*83c0*/  MUFU.EX2 R56, R56 ;  /* 0x0000003800387308 */ /* 0x000fea0000000800 */
[C---:B------:R-:W-:Y:S03]  /*83d0*/  HMMA.16816.F32 R116, R68.reuse, R118, RZ ;  /* 0x000000764474723c */ /* 0x040fe600000018ff */
[----:B------:R-:W3:Y:S01]  /*83e0*/  MUFU.EX2 R53, R53 ;  /* 0x0000003500357308 */ /* 0x000ee20000000800 */
[C---:B----4-:R-:W-:Y:S01]  /*83f0*/  F2FP.F16.F32.PACK_AB R12, R57.reuse, R58 ;  /* 0x0000003a390c723e */ /* 0x050fe200000000ff */
[----:B------:R-:W-:Y:S01]  /*8400*/  FADD.FTZ R58, R58, R61 ;  /* 0x0000003d3a3a7221 */ /* 0x000fe20000010000 */
[----:B------:R-:W-:Y:S03]  /*8410*/  HMMA.16816.F32 R128, R68, R124, RZ ;  /* 0x0000007c4480723c */ /* 0x000fe600000018ff */
[----:B------:R-:W-:-:S02]  /*8420*/  FADD.FTZ R57, R57, R58 ;  /* 0x0000003a39397221 */ /* 0x000fc40000010000 */
[----:B------:R-:W-:Y:S01]  /*8430*/  MUFU.EX2 R59, R59 ;  /* 0x0000003b003b7308 */ /* 0x000fe20000000800 */
[C---:B------:R-:W-:Y:S06]  /*8440*/  HMMA.16816.F32 R112, R68.reuse, R108, RZ ;  /* 0x0000006c4470723c */ /* 0x040fec00000018ff */
[----:B------:R-:W-:Y:S01]  /*8450*/  HMMA.16816.F32 R124, R68, R126, RZ ;  /* 0x0000007e447c723c */ /* 0x000fe200000018ff */
[----:B------:R-:W4:Y:S01]  /*8460*/  MUFU.EX2 R54, R54 ;  /* 0x0000003600367308 */ /* 0x000f220000000800 */
[----:B---3--:R-:W-:Y:S01]  /*8470*/  F2FP.F16.F32.PACK_AB R14, R53, R56 ;  /* 0x00000038350e723e */ /* 0x008fe200000000ff */
[----:B------:R-:W-:-:S03]  /*8480*/  FADD.FTZ R56, R56, R57 ;  /* 0x0000003938387221 */ /* 0x000fc60000010000 */
[C---:B------:R-:W-:Y:S01]  /*8490*/  HMMA.16816.F32 R108, R68.reuse, R110, RZ ;  /* 0x0000006e446c723c */ /* 0x040fe200000018ff */
[----:B------:R-:W-:Y:S02]  /*84a0*/  FADD.FTZ R56, R53, R56 ;  /* 0x0000003835387221 */ /* 0x000fe40000010000 */
[----:B------:R-:W-:Y:S03]  /*84b0*/  MUFU.EX2 R55, R55 ;  /* 0x0000003700377308 */ /* 0x000fe60000000800 */
[C---:B------:R-:W-:Y:S05]  /*84c0*/  HMMA.16816.F32 R96, R68.reuse, R92, RZ ;  /* 0x0000005c4460723c */ /* 0x040fea00000018ff */
[----:B------:R-:W3:Y:S01]  /*84d0*/  MUFU.EX2 R52, R52 ;  /* 0x0000003400347308 */ /* 0x000ee20000000800 */
[----:B----4-:R-:W-:Y:S01]  /*84e0*/  F2FP.F16.F32.PACK_AB R13, R54, R59 ;  /* 0x0000003b360d723e */ /* 0x010fe200000000ff */
        /* <DEDUP_REMOVED lines=20> */
[C---:B-----5:R-:W-:Y:S01]  /*8630*/  HMMA.16816.F32 R112, R12.reuse, R16, R112 ;  /* 0x000000100c70723c */ /* 0x060fe20000001870 */
        /* <DEDUP_REMOVED lines=71> */
[C---:B------:R-:W-:Y:S01]  /*8ab0*/  HMMA.16816.F32 R104, R24.reuse, R16, R104 ;  /* 0x000000101868723c */ /* 0x040fe20000001868 */
[----:B------:R-:W-:Y:S05]  /*8ac0*/  MUFU.EX2 R165, R165 ;  /* 0x000000a500a57308 */ /* 0x000fea0000000800 */
[C---:B------:R-:W-:Y:S01]  /*8ad0*/  HMMA.16816.F32 R100, R24.reuse, R18, R100 ;  /* 0x000000121864723c */ /* 0x040fe20000001864 */
[----:B------:R-:W2:Y:S02]  /*8ae0*/  LDSM.16.MT88.4 R16, [R204+0xd800] ;  /* 0x00d80000cc10783b */ /* 0x000ea40000004200 */
        /* <DEDUP_REMOVED lines=19> */
[----:B---3--:R-:W-:Y:S01]  /*8c20*/  HMMA.16816.F32 R128, R8, R20, R128 ;  /* 0x000000140880723c */ /* 0x008fe20000001880 */
[----:B------:R-:W-:-:S05]  /*8c30*/  FADD.FTZ R148, R148, R143 ;  /* 0x0000008f94947221 */ /* 0x000fca0000010000 */
[C---:B------:R-:W-:Y:S01]  /*8c40*/  HMMA.16816.F32 R124, R8.reuse, R22, R124 ;  /* 0x00000016087c723c */ /* 0x040fe2000000187c */
[----:B------:R-:W3:Y:S01]  /*8c50*/  LDSM.16.MT88.4 R20, [R206+0x11800] ;  /* 0x01180000ce14783b */ /* 0x000ee20000004200 */
[----:B------:R-:W3:Y:S04]  /*8c60*/  MUFU.EX2 R167, R167 ;  /* 0x000000a700a77308 */ /* 0x000ee80000000800 */
        /* <DEDUP_REMOVED lines=13> */
[C---:B-1----:R-:W-:Y:S01]  /*8d40*/  HMMA.16816.F32 R96, R8.reuse, R28, R96 ;  /* 0x0000001c0860723c */ /* 0x042fe20000001860 */
[----:B------:R-:W-:Y:S05]  /*8d50*/  MUFU.EX2 R145, R145 ;  /* 0x0000009100917308 */ /* 0x000fea0000000800 */
[C---:B------:R-:W-:Y:S01]  /*8d60*/  HMMA.16816.F32 R92, R8.reuse, R30, R92 ;  /* 0x0000001e085c723c */ /* 0x040fe2000000185c */
[----:B------:R-:W-:Y:S02]  /*8d70*/  LDSM.16.MT88.4 R28, [R206+0x12000] ;  /* 0x01200000ce1c783b */ /* 0x000fe40000004200 */
[----:B------:R-:W1:Y:S03]  /*8d80*/  MUFU.EX2 R150, R150 ;  /* 0x0000009600967308 */ /* 0x000e660000000800 */
        /* <DEDUP_REMOVED lines=23> */
[C---:B--2---:R-:W-:Y:S06]  /*8f00*/  HMMA.16816.F32 R120, R20.reuse, R16, R120 ;  /* 0x000000101478723c */ /* 0x044fec0000001878 */
[C---:B------:R-:W-:Y:S01]  /*8f10*/  HMMA.16816.F32 R116, R20.reuse, R18, R116 ;  /* 0x000000121474723c */ /* 0x040fe20000001874 */
[----:B------:R-:W2:Y:S05]  /*8f20*/  LDSM.16.MT88.4 R16, [R208+0xe800] ;  /* 0x00e80000d010783b */ /* 0x000eaa0000004200 */
        /* <DEDUP_REMOVED lines=18> */
[----:B--2---:R-:W-:Y:S01]  /*9050*/  HMMA.16816.F32 R128, R28, R16, R128 ;  /* 0x000000101c80723c */ /* 0x004fe20000001880 */
[----:B------:R-:W-:-:S05]  /*9060*/  FADD.FTZ R164, R167, R164 ;  /* 0x000000a4a7a47221 */ /* 0x000fca0000010000 */
[C---:B------:R-:W-:Y:S01]  /*9070*/  HMMA.16816.F32 R124, R28.reuse, R18, R124 ;  /* 0x000000121c7c723c */ /* 0x040fe2000000187c */
[----:B------:R-:W2:Y:S05]  /*9080*/  LDSM.16.MT88.4 R16, [R206+0x12800] ;  /* 0x01280000ce10783b */ /* 0x000eaa0000004200 */
        /* <DEDUP_REMOVED lines=17> */
[----:B------:R-:W-:Y:S01]  /*91a0*/  HMMA.16816.F32 R84, R28, R18, R84 ;  /* 0x000000121c54723c */ /* 0x000fe20000001854 */
[----:B------:R-:W-:-:S02]  /*91b0*/  F2FP.F16.F32.PACK_AB R16, R162, R153 ;  /* 0x00000099a210723e */ /* 0x000fc400000000ff */
[----:B------:R-:W-:-:S03]  /*91c0*/  F2FP.F16.F32.PACK_AB R17, R150, R145 ;  /* 0x000000919611723e */ /* 0x000fc600000000ff */
[----:B-1----:R-:W-:Y:S01]  /*91d0*/  HMMA.16816.F32 R80, R28, R12, R80 ;  /* 0x0000000c1c50723c */ /* 0x002fe20000001850 */
[----:B------:R-:W-:Y:S02]  /*91e0*/  F2FP.F16.F32.PACK_AB R18, R168, R147 ;  /* 0x00000093a812723e */ /* 0x000fe400000000ff */
[----:B---3--:R-:W-:-:S03]  /*91f0*/  F2FP.F16.F32.PACK_AB R19, R151, R146 ;  /* 0x000000929713723e */ /* 0x008fc600000000ff */
        /* <DEDUP_REMOVED lines=159> */
.L_x_2601:
[----:B------:R-:W-:-:S04]  /*9bf0*/  LEA R8, -R190, RZ, 0x7 ;  /* 0x000000ffbe087211 */ /* 0x000fc800078e39ff */
[----:B------:R-:W-:-:S07]  /*9c00*/  SHF.R.S32.HI R5, RZ, 0x1f, R8 ;  /* 0x0000001fff057819 */ /* 0x000fce0000011408 */
.L_x_2602:
        /* <DEDUP_REMOVED lines=100> */
[----:B------:R-:W-:-:S02]  /*a250*/  @!P2 LEA R8, P4, R9, R180, 0x1 ;  /* 0x000000b40908a211 */ /* 0x000fc400078808ff */
[----:B------:R-:W-:Y:S01]  /*a260*/  @!P1 LEA R34, P3, R38, UR6, 0x1 ;  /* 0x0000000626229c11 */ /* 0x000fe2000f8608ff */
[----:B------:R-:W-:Y:S01]  /*a270*/  @P2 STS.128 [R223+0xe000], RZ ;  /* 0x00e000ffdf002388 */ /* 0x000fe20000000c00 */
[----:B------:R-:W-:Y:S02]  /*a280*/  @!P1 LEA.HI.X R27, R4, UR7, R5, 0x1, P5 ;  /* 0x00000007041b9c11 */ /* 0x000fe4000a8f0c05 */
[----:B------:R-:W-:Y:S01]  /*a290*/  @!P2 LEA.HI.X R9, R9, R181, R6, 0x1, P4 ;  /* 0x000000b50909a211 */ /* 0x000fe200020f0c06 */
[----:B------:R-:W-:Y:S01]  /*a2a0*/  @!PT LDS RZ, [RZ] ;  /* 0x00000000fffff984 */ /* 0x000fe20000000800 */
[----:B------:R-:W-:Y:S01]  /*a2b0*/  @!PT LDS RZ, [RZ] ;  /* 0x00000000fffff984 */ /* 0x000fe20000000800 */
[----:B------:R-:W-:Y:S01]  /*a2c0*/  @!PT LDS RZ, [RZ] ;  /* 0x00000000fffff984 */ /* 0x000fe20000000800 */
[----:B------:R-:W-:Y:S01]  /*a2d0*/  @!P2 LDGSTS.E.BYPASS.LTC128B.128 [R223+0xe000], desc[UR12][R12.64] ;  /* 0x0e0000000cdfafae */ /* 0x000fe2000b901d4c */
[----:B------:R-:W-:Y:S02]  /*a2e0*/  @!P1 LEA.HI.X R35, R38, UR7, R7, 0x1, P3 ;  /* 0x0000000726239c11 */ /* 0x000fe400098f0c07 */
        /* <DEDUP_REMOVED lines=39> */
[----:B------:R-:W3:Y:S04]  /*a560*/  LDSM.16.M88.4 R36, [R214+0x5000] ;  /* 0x00500000d624783b */ /* 0x000ee80000000200 */
[----:B-1----:R-:W1:Y:S04]  /*a570*/  LDSM.16.M88.4 R28, [R214+0x5800] ;  /* 0x00580000d61c783b */ /* 0x002e680000000200 */
[----:B------:R-:W1:Y:S04]  /*a580*/  LDSM.16.M88.4 R20, [R214+0x6000] ;  /* 0x00600000d614783b */ /* 0x000e680000000200 */
[----:B------:R-:W1:Y:S04]  /*a590*/  LDSM.16.M88.4 R12, [R214+0x6800] ;  /* 0x00680000d60c783b */ /* 0x000e680000000200 */
[----:B------:R-:W1:Y:S04]  /*a5a0*/  LDSM.16.M88.4 R164, [R214+0x7000] ;  /* 0x00700000d6a4783b */ /* 0x000e680000000200 */
[----:B--2---:R-:W2:Y:S04]  /*a5b0*/  LDSM.16.M88.4 R8, [R214+0x7800] ;  /* 0x00780000d608783b */ /* 0x004ea80000000200 */
[----:B------:R-:W-:Y:S04]  /*a5c0*/  LDSM.16.M88.4 R136, [R213] ;  /* 0x00000000d588783b */ /* 0x000fe80000000200 */
[----:B------:R-:W2:Y:S01]  /*a5d0*/  LDSM.16.M88.4 R4, [R212] ;  /* 0x00000000d404783b */ /* 0x000ea20000000200 */
[C---:B----4-:R-:W-:Y:S03]  /*a5e0*/  HMMA.16816.F32 R56, R156.reuse, R52, RZ ;  /* 0x000000349c38723c */ /* 0x050fe600000018ff */
[----:B------:R-:W4:Y:S04]  /*a5f0*/  LDSM.16.M88.4 R132, [R212+0x800] ;  /* 0x00080000d484783b */ /* 0x000f280000000200 */
[----:B------:R-:W4:Y:S01]  /*a600*/  LDSM.16.M88.4 R60, [R212+0x1800] ;  /* 0x00180000d43c783b */ /* 0x000f220000000200 */
[C---:B------:R-:W-:Y:S03]  /*a610*/  HMMA.16816.F32 R52, R156.reuse, R54, RZ ;  /* 0x000000369c34723c */ /* 0x040fe600000018ff */
[----:B------:R-:W-:Y:S03]  /*a620*/  LDSM.16.M88.4 R64, [R212+0x1000] ;  /* 0x00100000d440783b */ /* 0x000fe60000000200 */
[C---:B-----5:R-:W-:Y:S01]  /*a630*/  HMMA.16816.F32 R48, R156.reuse, R44, RZ ;  /* 0x0000002c9c30723c */ /* 0x060fe200000018ff */
[----:B------:R-:W-:Y:S04]  /*a640*/  LDSM.16.M88.4 R140, [R212+0x3800] ;  /* 0x00380000d48c783b */ /* 0x000fe80000000200 */
[----:B------:R-:W-:Y:S01]  /*a650*/  LDSM.16.M88.4 R144, [R212+0x3000] ;  /* 0x00300000d490783b */ /* 0x000fe20000000200 */
[C---:B---3--:R-:W-:Y:S03]  /*a660*/  HMMA.16816.F32 R40, R156.reuse, R36, RZ ;  /* 0x000000249c28723c */ /* 0x048fe600000018ff */
[----:B------:R-:W-:Y:S03]  /*a670*/  LDSM.16.M88.4 R180, [R211] ;  /* 0x00000000d3b4783b */ /* 0x000fe60000000200 */
[C---:B-1----:R-:W-:Y:S01]  /*a680*/  HMMA.16816.F32 R32, R156.reuse, R28, RZ ;  /* 0x0000001c9c20723c */ /* 0x042fe200000018ff */
[----:B------:R-:W-:Y:S04]  /*a690*/  LDSM.16.M88.4 R152, [R210] ;  /* 0x00000000d298783b */ /* 0x000fe80000000200 */
[----:B------:R-:W-:Y:S01]  /*a6a0*/  LDSM.16.M88.4 R148, [R209] ;  /* 0x00000000d194783b */ /* 0x000fe20000000200 */
[C---:B------:R-:W-:Y:S03]  /*a6b0*/  HMMA.16816.F32 R24, R156.reuse, R20, RZ ;  /* 0x000000149c18723c */ /* 0x040fe600000018ff */
[----:B------:R-:W-:Y:S03]  /*a6c0*/  LDSM.16.M88.4 R184, [R207+0x6800] ;  /* 0x00680000cfb8783b */ /* 0x000fe60000000200 */
        /* <DEDUP_REMOVED lines=11> */
[C---:B--2---:R-:W-:Y:S06]  /*a780*/  HMMA.16816.F32 R160, R156.reuse, R8, RZ ;  /* 0x000000089ca0723c */ /* 0x044fec00000018ff */
[----:B------:R-:W-:Y:S01]  /*a790*/  HMMA.16816.F32 R156, R156, R10, RZ ;  /* 0x0000000a9c9c723c */ /* 0x000fe200000018ff */
[----:B------:R-:W1:Y:S05]  /*a7a0*/  LDSM.16.M88.4 R8, [R212+0x2000] ;  /* 0x00200000d408783b */ /* 0x000e6a0000000200 */
[C---:B------:R-:W-:Y:S06]  /*a7b0*/  HMMA.16816.F32 R56, R136.reuse, R4, R56 ;  /* 0x000000048838723c */ /* 0x040fec0000001838 */
        /* <DEDUP_REMOVED lines=19> */
[----:B------:R-:W5:Y:S05]  /*a8f0*/  LDSM.16.M88.4 R140, [R209+0x1000] ;  /* 0x00100000d18c783b */ /* 0x000f6a0000000200 */
[C---:B------:R-:W-:Y:S06]  /*a900*/  HMMA.16816.F32 R168, R136.reuse, R144, R168 ;  /* 0x0000009088a8723c */ /* 0x040fec00000018a8 */
[----:B------:R-:W-:Y:S01]  /*a910*/  HMMA.16816.F32 R164, R136, R146, R164 ;  /* 0x0000009288a4723c */ /* 0x000fe200000018a4 */
[----:B------:R-:W5:Y:S04]  /*a920*/  LDSM.16.M88.4 R144, [R209+0x800] ;  /* 0x00080000d190783b */ /* 0x000f680000000200 */
[----:B------:R-:W-:Y:S01]  /*a930*/  LDSM.16.M88.4 R136, [R209+0x1800] ;  /* 0x00180000d188783b */ /* 0x000fe20000000200 */
[C---:B---3--:R-:W-:Y:S06]  /*a940*/  HMMA.16816.F32 R52, R180.reuse, R134, R52 ;  /* 0x00000086b434723c */ /* 0x048fec0000001834 */
[C---:B----4-:R-:W-:Y:S06]  /*a950*/  HMMA.16816.F32 R40, R180.reuse, R60, R40 ;  /* 0x0000003cb428723c */ /* 0x050fec0000001828 */
[C---:B-1----:R-:W-:Y:S06]  /*a960*/  HMMA.16816.F32 R32, R180.reuse, R8, R32 ;  /* 0x00000008b420723c */ /* 0x042fec0000001820 */
[C---:B------:R-:W-:Y:S01]  /*a970*/  HMMA.16816.F32 R28, R180.reuse, R10, R28 ;  /* 0x0000000ab41c723c */ /* 0x040fe2000000181c */
[----:B------:R-:W-:Y:S05]  /*a980*/  LDSM.16.M88.4 R8, [R215+0x2000] ;  /* 0x00200000d708783b */ /* 0x000fea0000000200 */
[C---:B--2---:R-:W-:Y:S06]  /*a990*/  HMMA.16816.F32 R24, R180.reuse, R4, R24 ;  /* 0x00000004b418723c */ /* 0x044fec0000001818 */
[C---:B------:R-:W-:Y:S01]  /*a9a0*/  HMMA.16816.F32 R20, R180.reuse, R6, R20 ;  /* 0x00000006b414723c */ /* 0x040fe20000001814 */
[----:B------:R-:W1:Y:S05]  /*a9b0*/  LDSM.16.M88.4 R4, [R214+0x8000] ;  /* 0x00800000d604783b */ /* 0x000e6a0000000200 */
[C---:B------:R-:W-:Y:S01]  /*a9c0*/  HMMA.16816.F32 R56, R180.reuse, R132, R56 ;  /* 0x00000084b438723c */ /* 0x040fe20000001838 */
[----:B------:R-:W2:Y:S05]  /*a9d0*/  LDSM.16.M88.4 R132, [R209+0x2000] ;  /* 0x00200000d184783b */ /* 0x000eaa0000000200 */
[C---:B-----5:R-:W-:Y:S06]  /*a9e0*/  HMMA.16816.F32 R48, R180.reuse, R64, R48 ;  /* 0x00000040b430723c */ /* 0x060fec0000001830 */
[C---:B------:R-:W-:Y:S01]  /*a9f0*/  HMMA.16816.F32 R44, R180.reuse, R66, R44 ;  /* 0x00000042b42c723c */ /* 0x040fe2000000182c */
[----:B------:R-:W-:Y:S05]  /*aa00*/  LDSM.16.M88.4 R64, [R209+0x2800] ;  /* 0x00280000d140783b */ /* 0x000fea0000000200 */
[----:B------:R-:W-:Y:S01]  /*aa10*/  HMMA.16816.F32 R36, R180, R62, R36 ;  /* 0x0000003eb424723c */ /* 0x000fe20000001824 */
[----:B------:R-:W3:Y:S05]  /*aa20*/  LDSM.16.M88.4 R60, [R209+0x3000] ;  /* 0x00300000d13c783b */ /* 0x000eea0000000200 */
[----:B------:R-:W-:Y:S06]  /*aa30*/  HMMA.16816.F32 R52, R152, R150, R52 ;  /* 0x000000969834723c */ /* 0x000fec0000001834 */
        /* <DEDUP_REMOVED lines=8> */
[C---:B------:R-:W-:Y:S01]  /*aac0*/  HMMA.16816.F32 R180, R152.reuse, R140, R40 ;  /* 0x0000008c98b4723c */ /* 0x040fe20000001828 */
[----:B------:R-:W4:Y:S05]  /*aad0*/  LDSM.16.M88.4 R40, [R212+0x4000] ;  /* 0x00400000d428783b */ /* 0x000f2a0000000200 */
[C---:B------:R-:W-:Y:S01]  /*aae0*/  HMMA.16816.F32 R56, R152.reuse, R148, R56 ;  /* 0x000000949838723c */ /* 0x040fe20000001838 */
[----:B------:R-:W-:Y:S05]  /*aaf0*/  LDSM.16.M88.4 R148, [R209+0x3800] ;  /* 0x00380000d194783b */ /* 0x000fea0000000200 */
[C---:B------:R-:W-:Y:S06]  /*ab00*/  HMMA.16816.F32 R48, R152.reuse, R144, R48 ;  /* 0x000000909830723c */ /* 0x040fec0000001830 */
[----:B------:R-:W-:Y:S01]  /*ab10*/  HMMA.16816.F32 R44, R152, R146, R44 ;  /* 0x00000092982c723c */ /* 0x000fe2000000182c */
[----:B------:R-:W5:Y:S05]  /*ab20*/  LDSM.16.M88.4 R144, [R214+0x9000] ;  /* 0x00900000d690783b */ /* 0x000f6a0000000200 */
[----:B-1----:R-:W-:Y:S06]  /*ab30*/  HMMA.16816.F32 R52, R8, R6, R52 ;  /* 0x000000060834723c */ /* 0x002fec0000001834 */
[C---:B------:R-:W-:Y:S01]  /*ab40*/  HMMA.16816.F32 R36, R152.reuse, R142, R36 ;  /* 0x0000008e9824723c */ /* 0x040fe20000001824 */
[----:B------:R-:W-:Y:S05]  /*ab50*/  LDSM.16.M88.4 R140, [R214+0xa800] ;  /* 0x00a80000d68c783b */ /* 0x000fea0000000200 */
[C---:B--2---:R-:W-:Y:S06]  /*ab60*/  HMMA.16816.F32 R24, R152.reuse, R132, R24 ;  /* 0x000000849818723c */ /* 0x044fec0000001818 */
[C---:B------:R-:W-:Y:S01]  /*ab70*/  HMMA.16816.F32 R20, R152.reuse, R134, R20 ;  /* 0x000000869814723c */ /* 0x040fe20000001814 */
[----:B------:R-:W-:Y:S05]  /*ab80*/  LDSM.16.M88.4 R132, [R211+0x2000] ;  /* 0x00200000d384783b */ /* 0x000fea0000000200 */
[C---:B---3--:R-:W-:Y:S06]  /*ab90*/  HMMA.16816.F32 R168, R152.reuse, R60, R168 ;  /* 0x0000003c98a8723c */ /* 0x048fec00000018a8 */
[----:B------:R-:W-:Y:S01]  /*aba0*/  HMMA.16816.F32 R164, R152, R62, R164 ;  /* 0x0000003e98a4723c */ /* 0x000fe200000018a4 */
[----:B------:R-:W1:Y:S05]  /*abb0*/  LDSM.16.M88.4 R60, [R207+0x8000] ;  /* 0x00800000cf3c783b */ /* 0x000e6a0000000200 */
[----:B------:R-:W-:Y:S01]  /*abc0*/  HMMA.16816.F32 R56, R8, R4, R56 ;  /* 0x000000040838723c */ /* 0x000fe20000001838 */
[----:B------:R-:W2:Y:S05]  /*abd0*/  LDSM.16.M88.4 R4, [R212+0x4800] ;  /* 0x00480000d404783b */ /* 0x000eaa0000000200 */
[----:B----4-:R-:W-:Y:S06]  /*abe0*/  HMMA.16816.F32 R52, R176, R42, R52 ;  /* 0x0000002ab034723c */ /* 0x010fec0000001834 */
[C---:B------:R-:W-:Y:S06]  /*abf0*/  HMMA.16816.F32 R48, R8.reuse, R172, R48 ;  /* 0x000000ac0830723c */ /* 0x040fec0000001830 */
[C---:B------:R-:W-:Y:S06]  /*ac00*/  HMMA.16816.F32 R44, R8.reuse, R174, R44 ;  /* 0x000000ae082c723c */ /* 0x040fec000000182c */
[----:B-----5:R-:W-:Y:S06]  /*ac10*/  HMMA.16816.F32 R180, R8, R144, R180 ;  /* 0x0000009008b4723c */ /* 0x020fec00000018b4 */
[C---:B------:R-:W-:Y:S06]  /*ac20*/  HMMA.16816.F32 R32, R152.reuse, R136, R32 ;  /* 0x000000889820723c */ /* 0x040fec0000001820 */
[----:B------:R-:W-:Y:S01]  /*ac30*/  HMMA.16816.F32 R28, R152, R138, R28 ;  /* 0x0000008a981c723c */ /* 0x000fe2000000181c */
[----:B------:R-:W-:Y:S05]  /*ac40*/  LDSM.16.M88.4 R136, [R210+0x2000] ;  /* 0x00200000d288783b */ /* 0x000fea0000000200 */
[----:B------:R-:W-:Y:S01]  /*ac50*/  HMMA.16816.F32 R144, R8, R146, R36 ;  /* 0x000000920890723c */ /* 0x000fe20000001824 */
[----:B------:R-:W3:Y:S05]  /*ac60*/  LDSM.16.M88.4 R36, [R209+0x4000] ;  /* 0x00400000d124783b */ /* 0x000eea0000000200 */
[----:B------:R-:W-:Y:S01]  /*ac70*/  HMMA.16816.F32 R56, R176, R40, R56 ;  /* 0x00000028b038723c */ /* 0x000fe20000001838 */
[----:B------:R-:W4:Y:S05]  /*ac80*/  LDSM.16.M88.4 R40, [R207+0x8800] ;  /* 0x00880000cf28783b */ /* 0x000f2a0000000200 */
[C---:B------:R-:W-:Y:S06]  /*ac90*/  HMMA.16816.F32 R16, R152.reuse, R64, R16 ;  /* 0x000000409810723c */ /* 0x040fec0000001810 */
[----:B------:R-:W-:Y:S01]  /*aca0*/  HMMA.16816.F32 R12, R152, R66, R12 ;  /* 0x00000042980c723c */ /* 0x000fe2000000180c */
[----:B------:R-:W5:Y:S05]  /*acb0*/  LDSM.16.M88.4 R64, [R214+0x9800] ;  /* 0x00980000d640783b */ /* 0x000f6a0000000200 */
[----:B-1----:R-:W-:Y:S06]  /*acc0*/  HMMA.16816.F32 R52, R132, R62, R52 ;  /* 0x0000003e8434723c */ /* 0x002fec0000001834 */
[C---:B--2---:R-:W-:Y:S06]  /*acd0*/  HMMA.16816.F32 R48, R176.reuse, R4, R48 ;  /* 0x00000004b030723c */ /* 0x044fec0000001830 */
[----:B------:R-:W-:Y:S01]  /*ace0*/  HMMA.16816.F32 R44, R176, R6, R44 ;  /* 0x00000006b02c723c */ /* 0x000fe2000000182c */
[----:B------:R-:W-:Y:S05]  /*acf0*/  LDSM.16.M88.4 R4, [R207+0x9000] ;  /* 0x00900000cf04783b */ /* 0x000fea0000000200 */
[C---:B------:R-:W-:Y:S06]  /*ad00*/  HMMA.16816.F32 R160, R152.reuse, R148, R160 ;  /* 0x0000009498a0723c */ /* 0x040fec00000018a0 */
[----:B------:R-:W-:Y:S01]  /*ad10*/  HMMA.16816.F32 R156, R152, R150, R156 ;  /* 0x00000096989c723c */ /* 0x000fe2000000189c */
[----:B------:R-:W1:Y:S04]  /*ad20*/  LDSM.16.M88.4 R148, [R214+0xa000] ;  /* 0x00a00000d694783b */ /* 0x000e680000000200 */
[----:B------:R-:W2:Y:S01]  /*ad30*/  LDSM.16.M88.4 R152, [R212+0x5000] ;  /* 0x00500000d498783b */ /* 0x000ea20000000200 */
[----:B------:R-:W-:Y:S03]  /*ad40*/  HMMA.16816.F32 R56, R132, R60, R56 ;  /* 0x0000003c8438723c */ /* 0x000fe60000001838 */
[----:B------:R-:W-:Y:S03]  /*ad50*/  LDSM.16.M88.4 R60, [R209+0x4800] ;  /* 0x00480000d13c783b */ /* 0x000fe60000000200 */
[----:B---3--:R-:W-:Y:S06]  /*ad60*/  HMMA.16816.F32 R52, R136, R38, R52 ;  /* 0x000000268834723c */ /* 0x008fec0000001834 */
[C---:B----4-:R-:W-:Y:S06]  /*ad70*/  HMMA.16816.F32 R48, R132.reuse, R40, R48 ;  /* 0x000000288430723c */ /* 0x050fec0000001830 */
[----:B------:R-:W-:Y:S01]  /*ad80*/  HMMA.16816.F32 R44, R132, R42, R44 ;  /* 0x0000002a842c723c */ /* 0x000fe2000000182c */
[----:B------:R-:W3:Y:S05]  /*ad90*/  LDSM.16.M88.4 R40, [R212+0x5800] ;  /* 0x00580000d428783b */ /* 0x000eea0000000200 */
[C---:B-----5:R-:W-:Y:S06]  /*ada0*/  HMMA.16816.F32 R32, R8.reuse, R64, R32 ;  /* 0x000000400820723c */ /* 0x060fec0000001820 */
[----:B------:R-:W-:Y:S01]  /*adb0*/  HMMA.16816.F32 R28, R8, R66, R28 ;  /* 0x00000042081c723c */ /* 0x000fe2000000181c */
[----:B------:R-:W4:Y:S01]  /*adc0*/  LDSM.16.M88.4 R64, [R214+0xb000] ;  /* 0x00b00000d640783b */ /* 0x000f220000000200 */
[----:B------:R-:W-:-:S04]  /*add0*/  FMUL.FTZ R52, R52, UR10 ;  /* 0x0000000a34347c20 */ /* 0x000fc80008410000 */
[----:B------:R-:W-:Y:S01]  /*ade0*/  HMMA.16816.F32 R56, R136, R36, R56 ;  /* 0x000000248838723c */ /* 0x000fe20000001838 */
[----:B------:R-:W5:Y:S05]  /*adf0*/  LDSM.16.M88.4 R36, [R214+0xb800] ;  /* 0x00b80000d624783b */ /* 0x000f6a0000000200 */
[C---:B-1----:R-:W-:Y:S06]  /*ae00*/  HMMA.16816.F32 R24, R8.reuse, R148, R24 ;  /* 0x000000940818723c */ /* 0x042fec0000001818 */
[----:B------:R-:W-:Y:S01]  /*ae10*/  HMMA.16816.F32 R20, R8, R150, R20 ;  /* 0x000000960814723c */ /* 0x000fe20000001814 */
[----:B------:R-:W-:-:S05]  /*ae20*/  FMUL.FTZ R149, R54, UR10 ;  /* 0x0000000a36957c20 */ /* 0x000fca0008410000 */
[----:B------:R-:W-:Y:S01]  /*ae30*/  HMMA.16816.F32 R16, R8, R140, R16 ;  /* 0x0000008c0810723c */ /* 0x000fe20000001810 */
[----:B------:R1:W-:Y:S01]  /*ae40*/  MUFU.TANH R141, R52 ;  /* 0x00000034008d7308 */ /* 0x0003e20000002400 */
[----:B------:R-:W-:-:S04]  /*ae50*/  FMUL.FTZ R151, R55, UR10 ;  /* 0x0000000a37977c20 */ /* 0x000fc80008410000 */
[----:B------:R-:W-:Y:S01]  /*ae60*/  HMMA.16816.F32 R12, R8, R142, R12 ;  /* 0x0000008e080c723c */ /* 0x000fe2000000180c */
[----:B------:R-:W-:Y:S01]  /*ae70*/  FMUL.FTZ R59, R59, UR10 ;  /* 0x0000000a3b3b7c20 */ /* 0x000fe20008410000 */
[----:B------:R-:W-:Y:S01]  /*ae80*/  FMUL.FTZ R57, R57, UR10 ;  /* 0x0000000a39397c20 */ /* 0x000fe20008410000 */
[----:B------:R-:W-:Y:S01]  /*ae90*/  MUFU.TANH R149, R149 ;  /* 0x0000009500957308 */ /* 0x000fe20000002400 */
[----:B------:R-:W-:Y:S01]  /*aea0*/  FMUL.FTZ R56, R56, UR10 ;  /* 0x0000000a38387c20 */ /* 0x000fe20008410000 */
[----:B------:R-:W-:Y:S01]  /*aeb0*/  FMUL.FTZ R58, R58, UR10 ;  /* 0x0000000a3a3a7c20 */ /* 0x000fe20008410000 */
[----:B--2---:R-:W-:Y:S01]  /*aec0*/  HMMA.16816.F32 R180, R176, R152, R180 ;  /* 0x00000098b0b4723c */ /* 0x004fe200000018b4 */
[----:B------:R-:W-:-:S04]  /*aed0*/  FMUL.FTZ R143, R53, UR10 ;  /* 0x0000000a358f7c20 */ /* 0x000fc80008410000 */
[----:B------:R-:W2:Y:S01]  /*aee0*/  MUFU.TANH R59, R59 ;  /* 0x0000003b003b7308 */ /* 0x000ea20000002400 */
[----:B-1----:R-:W1:Y:S01]  /*aef0*/  LDSM.16.M88.4 R52, [R207+0x9800] ;  /* 0x00980000cf34783b */ /* 0x002e620000000200 */
[C---:B------:R-:W-:Y:S06]  /*af00*/  HMMA.16816.F32 R144, R176.reuse, R154, R144 ;  /* 0x0000009ab090723c */ /* 0x040fec0000001890 */
[----:B---3--:R-:W-:Y:S01]  /*af10*/  HMMA.16816.F32 R32, R176, R40, R32 ;  /* 0x00000028b020723c */ /* 0x008fe20000001820 */
[----:B------:R-:W3:Y:S05]  /*af20*/  MUFU.TANH R57, R57 ;  /* 0x0000003900397308 */ /* 0x000eea0000002400 */
[C---:B----4-:R-:W-:Y:S03]  /*af30*/  HMMA.16816.F32 R168, R8.reuse, R64, R168 ;  /* 0x0000004008a8723c */ /* 0x050fe600000018a8 */
[----:B------:R-:W4:Y:S03]  /*af40*/  MUFU.TANH R143, R143 ;  /* 0x0000008f008f7308 */ /* 0x000f260000002400 */
[C---:B------:R-:W-:Y:S01]  /*af50*/  HMMA.16816.F32 R164, R8.reuse, R66, R164 ;  /* 0x0000004208a4723c */ /* 0x040fe200000018a4 */
[----:B------:R-:W2:Y:S04]  /*af60*/  LDSM.16.M88.4 R64, [R209+0x5000] ;  /* 0x00500000d140783b */ /* 0x000ea80000000200 */
[----:B------:R-:W4:Y:S01]  /*af70*/  MUFU.TANH R151, R151 ;  /* 0x0000009700977308 */ /* 0x000f220000002400 */
[C---:B-----5:R-:W-:Y:S06]  /*af80*/  HMMA.16816.F32 R160, R8.reuse, R36, R160 ;  /* 0x0000002408a0723c */ /* 0x060fec00000018a0 */
[----:B------:R-:W-:Y:S01]  /*af90*/  HMMA.16816.F32 R156, R8, R38, R156 ;  /* 0x00000026089c723c */ /* 0x000fe2000000189c */
[----:B------:R-:W-:Y:S01]  /*afa0*/  LDSM.16.M88.4 R8, [R209+0x5800] ;  /* 0x00580000d108783b */ /* 0x000fe20000000200 */
[----:B------:R-:W-:Y:S03]  /*afb0*/  MUFU.TANH R185, R56 ;  /* 0x0000003800b97308 */ /* 0x000fe60000002400 */
[----:B------:R-:W5:Y:S01]  /*afc0*/  LDSM.16.M88.4 R36, [R212+0x7000] ;  /* 0x00700000d424783b */ /* 0x000f620000000200 */
[C---:B------:R-:W-:Y:S06]  /*afd0*/  HMMA.16816.F32 R48, R136.reuse, R60, R48 ;  /* 0x0000003c8830723c */ /* 0x040fec0000001830 */
[----:B------:R-:W-:Y:S01]  /*afe0*/  HMMA.16816.F32 R44, R136, R62, R44 ;  /* 0x0000003e882c723c */ /* 0x000fe2000000182c */
[----:B------:R-:W3:Y:S05]  /*aff0*/  LDSM.16.M88.4 R60, [R212+0x6000] ;  /* 0x00600000d43c783b */ /* 0x000eea0000000200 */
[C---:B------:R-:W-:Y:S06]  /*b000*/  HMMA.16816.F32 R180, R132.reuse, R4, R180 ;  /* 0x0000000484b4723c */ /* 0x040fec00000018b4 */
[C---:B------:R-:W-:Y:S01]  /*b010*/  HMMA.16816.F32 R144, R132.reuse, R6, R144 ;  /* 0x000000068490723c */ /* 0x040fe20000001890 */
[----:B------:R-:W4:Y:S05]  /*b020*/  LDSM.16.M88.4 R4, [R212+0x6800] ;  /* 0x00680000d404783b */ /* 0x000f2a0000000200 */
[----:B-1----:R-:W-:Y:S01]  /*b030*/  HMMA.16816.F32 R32, R132, R52, R32 ;  /* 0x000000348420723c */ /* 0x002fe20000001820 */
[----:B------:R-:W-:Y:S01]  /*b040*/  FMUL.FTZ R48, R48, UR10 ;  /* 0x0000000a30307c20 */ /* 0x000fe20008410000 */
[----:B------:R-:W-:Y:S01]  /*b050*/  FMUL.FTZ R50, R50, UR10 ;  /* 0x0000000a32327c20 */ /* 0x000fe20008410000 */
[----:B------:R-:W-:Y:S01]  /*b060*/  FMUL.FTZ R49, R49, UR10 ;  /* 0x0000000a31317c20 */ /* 0x000fe20008410000 */
[----:B------:R-:W-:Y:S01]  /*b070*/  FMUL.FTZ R51, R51, UR10 ;  /* 0x0000000a33337c20 */ /* 0x000fe20008410000 */
[----:B------:R-:W1:Y:S01]  /*b080*/  MUFU.TANH R153, R48 ;  /* 0x0000003000997308 */ /* 0x000e620000002400 */
[----:B------:R-:W-:Y:S01]  /*b090*/  HMMA.16816.F32 R28, R176, R42, R28 ;  /* 0x0000002ab01c723c */ /* 0x000fe2000000181c */
[----:B------:R-:W1:Y:S01]  /*b0a0*/  LDSM.16.M88.4 R40, [R207+0xa000] ;  /* 0x00a00000cf28783b */ /* 0x000e620000000200 */
[----:B------:R-:W-:Y:S01]  /*b0b0*/  FMUL.FTZ R44, R44, UR10 ;  /* 0x0000000a2c2c7c20 */ /* 0x000fe20008410000 */
[----:B------:R-:W-:Y:S01]  /*b0c0*/  FMUL.FTZ R46, R46, UR10 ;  /* 0x0000000a2e2e7c20 */ /* 0x000fe20008410000 */
[----:B------:R-:W-:Y:S01]  /*b0d0*/  FMUL.FTZ R45, R45, UR10 ;  /* 0x0000000a2d2d7c20 */ /* 0x000fe20008410000 */
[----:B------:R-:W-:Y:S01]  /*b0e0*/  FMUL.FTZ R47, R47, UR10 ;  /* 0x0000000a2f2f7c20 */ /* 0x000fe20008410000 */
[----:B--2---:R-:W-:Y:S01]  /*b0f0*/  HMMA.16816.F32 R180, R136, R64, R180 ;  /* 0x0000004088b4723c */ /* 0x004fe200000018b4 */
[----:B------:R2:W-:Y:S05]  /*b100*/  MUFU.TANH R65, R44 ;  /* 0x0000002c00417308 */ /* 0x0005ea0000002400 */
[----:B-----5:R-:W-:Y:S03]  /*b110*/  HMMA.16816.F32 R168, R176, R36, R168 ;  /* 0x00000024b0a8723c */ /* 0x020fe600000018a8 */
[----:B------:R5:W-:Y:S03]  /*b120*/  MUFU.TANH R175, R46 ;  /* 0x0000002e00af7308 */ /* 0x000be60000002400 */
[----:B------:R-:W-:Y:S05]  /*b130*/  HMMA.16816.F32 R32, R136, R8, R32 ;  /* 0x000000088820723c */ /* 0x000fea0000001820 */
[----:B------:R-:W1:Y:S01]  /*b140*/  MUFU.TANH R155, R50 ;  /* 0x00000032009b7308 */ /* 0x000e620000002400 */
[----:B---3--:R-:W-:Y:S01]  /*b150*/  HMMA.16816.F32 R24, R176, R60, R24 ;  /* 0x0000003cb018723c */ /* 0x008fe20000001818 */
[----:B--2---:R-:W-:-:S04]  /*b160*/  IMAD R44, R222, 0x80, R231 ;  /* 0x00000080de2c7824 */ /* 0x004fc800078e02e7 */
[C---:B------:R-:W-:Y:S01]  /*b170*/  VIADD R8, R44.reuse, 0x1 ;  /* 0x000000012c087836 */ /* 0x040fe20000000000 */
[----:B------:R-:W-:Y:S01]  /*b180*/  HMMA.16816.F32 R28, R132, R54, R28 ;  /* 0x00000036841c723c */ /* 0x000fe2000000181c */
[----:B------:R-:W2:Y:S01]  /*b190*/  MUFU.TANH R49, R49 ;  /* 0x0000003100317308 */ /* 0x000ea20000002400 */
[----:B-----5:R-:W-:Y:S02]  /*b1a0*/  VIADD R46, R44, 0x8 ;  /* 0x000000082c2e7836 */ /* 0x020fe40000000000 */
[----:B------:R-:W-:Y:S01]  /*b1b0*/  FMUL.FTZ R53, R180, UR10 ;  /* 0x0000000ab4357c20 */ /* 0x000fe20008410000 */
[----:B------:R-:W-:Y:S01]  /*b1c0*/  I2FP.F32.S32 R9, R8 ;  /* 0x0000000800097245 */ /* 0x000fe20000201400 */
[----:B------:R-:W-:Y:S01]  /*b1d0*/  IMAD.MOV.U32 R180, RZ, RZ, R198 ;  /* 0x000000ffffb47224 */ /* 0x000fe200078e00c6 */
[C---:B----4-:R-:W-:Y:S01]  /*b1e0*/  HMMA.16816.F32 R16, R176.reuse, R4, R16 ;  /* 0x00000004b010723c */ /* 0x050fe20000001810 */
[CC--:B------:R-:W-:Y:S02]  /*b1f0*/  ISETP.GE.AND P4, PT, R8.reuse, R196.reuse, PT ;  /* 0x000000c40800720c */ /* 0x0c0fe40003f86270 */
[----:B------:R-:W-:Y:S01]  /*b200*/  ISETP.GE.AND P5, PT, R8, R195, PT ;  /* 0x000000c30800720c */ /* 0x000fe20003fa6270 */
[----:B------:R-:W-:Y:S01]  /*b210*/  FFMA.FTZ R59, R0, R9, R59 ;  /* 0x00000009003b7223 */ /* 0x000fe2000001003b */
[----:B------:R-:W-:Y:S01]  /*b220*/  ISETP.GE.AND P6, PT, R46, R196, PT ;  /* 0x000000c42e00720c */ /* 0x000fe20003fc6270 */
[----:B------:R-:W-:Y:S01]  /*b230*/  HMMA.16816.F32 R12, R176, R6, R12 ;  /* 0x00000006b00c723c */ /* 0x000fe2000000180c */
[----:B------:R-:W3:Y:S01]  /*b240*/  LDSM.16.M88.4 R4, [R212+0x7800] ;  /* 0x00780000d404783b */ /* 0x000ee20000000200 */
[----:B------:R-:W-:Y:S01]  /*b250*/  FMUL.FTZ R197, R32, UR10 ;  /* 0x0000000a20c57c20 */ /* 0x000fe20008410000 */
[----:B------:R-:W-:Y:S01]  /*b260*/  I2FP.F32.S32 R32, R46 ;  /* 0x0000002e00207245 */ /* 0x000fe20000201400 */
[----:B------:R-:W-:-:S02]  /*b270*/  VIADD R8, R44, 0x9 ;  /* 0x000000092c087836 */ /* 0x000fc40000000000 */
[----:B------:R-:W-:Y:S01]  /*b280*/  FMUL.FTZ R201, R34, UR10 ;  /* 0x0000000a22c97c20 */ /* 0x000fe20008410000 */
[----:B------:R-:W-:Y:S01]  /*b290*/  HMMA.16816.F32 R164, R176, R38, R164 ;  /* 0x00000026b0a4723c */ /* 0x000fe200000018a4 */
[----:B------:R-:W4:Y:S01]  /*b2a0*/  LDSM.16.M88.4 R36, [R209+0x6000] ;  /* 0x00600000d124783b */ /* 0x000f220000000200 */
[----:B------:R-:W-:Y:S01]  /*b2b0*/  FFMA.FTZ R48, R0, R9, R57 ;  /* 0x0000000900307223 */ /* 0x000fe20000010039 */
[----:B------:R-:W-:Y:S01]  /*b2c0*/  I2FP.F32.S32 R34, R8 ;  /* 0x0000000800227245 */ /* 0x000fe20000201400 */
[----:B------:R5:W2:Y:S01]  /*b2d0*/  MUFU.TANH R173, R51 ;  /* 0x0000003300ad7308 */ /* 0x000aa20000002400 */
[----:B------:R-:W-:Y:S01]  /*b2e0*/  FMUL.FTZ R33, R33, UR10 ;  /* 0x0000000a21217c20 */ /* 0x000fe20008410000 */
[----:B-1----:R-:W-:Y:S01]  /*b2f0*/  HMMA.16816.F32 R24, R132, R40, R24 ;  /* 0x000000288418723c */ /* 0x002fe20000001818 */
[----:B------:R-:W-:Y:S01]  /*b300*/  FSEL R48, R48, -INF , !P4 ;  /* 0xff80000030307808 */ /* 0x000fe20006000000 */
[-C--:B------:R-:W-:Y:S01]  /*b310*/  FFMA.FTZ R140, R0, R34.reuse, R143 ;  /* 0x00000022008c7223 */ /* 0x080fe2000001008f */
[----:B------:R-:W-:Y:S01]  /*b320*/  ISETP.GE.AND P4, PT, R46, R195, PT ;  /* 0x000000c32e00720c */ /* 0x000fe20003f86270 */
[C---:B------:R-:W-:Y:S01]  /*b330*/  FFMA.FTZ R55, R0.reuse, R34, R151 ;  /* 0x0000002200377223 */ /* 0x040fe20000010097 */
[----:B------:R-:W-:Y:S01]  /*b340*/  FMUL.FTZ R35, R35, UR10 ;  /* 0x0000000a23237c20 */ /* 0x000fe20008410000 */
[----:B------:R-:W-:Y:S01]  /*b350*/  HMMA.16816.F32 R28, R136, R10, R28 ;  /* 0x0000000a881c723c */ /* 0x000fe2000000181c */
[----:B------:R-:W-:Y:S01]  /*b360*/  FFMA.FTZ R40, R0, R32, R141 ;  /* 0x0000002000287223 */ /* 0x000fe2000001008d */
[----:B------:R-:W-:Y:S01]  /*b370*/  FSEL R41, R59, -INF , !P5 ;  /* 0xff8000003b297808 */ /* 0x000fe20006800000 */
[----:B------:R1:W-:Y:S01]  /*b380*/  MUFU.TANH R57, R33 ;  /* 0x0000002100397308 */ /* 0x0003e20000002400 */
[----:B------:R-:W-:-:S02]  /*b390*/  ISETP.GE.AND P5, PT, R8, R196, PT ;  /* 0x000000c40800720c */ /* 0x000fc40003fa6270 */
[----:B------:R-:W-:Y:S01]  /*b3a0*/  HMMA.16816.F32 R20, R176, R62, R20 ;  /* 0x0000003eb014723c */ /* 0x000fe20000001814 */
[----:B------:R-:W-:Y:S02]  /*b3b0*/  FSEL R40, R40, -INF , !P6 ;  /* 0xff80000028287808 */ /* 0x000fe40007000000 */
[-C--:B------:R-:W-:Y:S01]  /*b3c0*/  ISETP.GE.AND P6, PT, R8, R195.reuse, PT ;  /* 0x000000c30800720c */ /* 0x080fe20003fc6270 */
[----:B-----5:R-:W-:Y:S01]  /*b3d0*/  FFMA.FTZ R51, R0, R32, R149 ;  /* 0x0000002000337223 */ /* 0x020fe20000010095 */
[----:B------:R-:W5:Y:S01]  /*b3e0*/  LDSM.16.M88.4 R8, [R207+0xa800] ;  /* 0x00a80000cf08783b */ /* 0x000f620000000200 */
[----:B------:R-:W-:Y:S01]  /*b3f0*/  VIADD R32, R44, 0x10 ;  /* 0x000000102c207836 */ /* 0x000fe20000000000 */
[----:B------:R-:W-:Y:S01]  /*b400*/  FSEL R140, R140, -INF , !P5 ;  /* 0xff8000008c8c7808 */ /* 0x000fe20006800000 */
[----:B------:R-:W-:Y:S01]  /*b410*/  HMMA.16816.F32 R144, R136, R66, R144 ;  /* 0x000000428890723c */ /* 0x000fe20000001890 */
[----:B------:R-:W-:Y:S01]  /*b420*/  FSEL R51, R51, -INF , !P4 ;  /* 0xff80000033337808 */ /* 0x000fe20006000000 */
[----:B------:R-:W5:Y:S01]  /*b430*/  MUFU.TANH R45, R45 ;  /* 0x0000002d002d7308 */ /* 0x000f620000002400 */
[----:B------:R-:W-:Y:S01]  /*b440*/  ISETP.GE.AND P4, PT, R32, R196, PT ;  /* 0x000000c42000720c */ /* 0x000fe20003f86270 */
[----:B------:R-:W-:Y:S01]  /*b450*/  FMUL.FTZ R63, R182, UR10 ;  /* 0x0000000ab63f7c20 */ /* 0x000fe20008410000 */
[----:B------:R-:W-:Y:S01]  /*b460*/  ISETP.GE.AND P5, PT, R32, R195, PT ;  /* 0x000000c32000720c */ /* 0x000fe20003fa6270 */
[----:B-1----:R-:W-:Y:S01]  /*b470*/  VIADD R33, R44, 0x11 ;  /* 0x000000112c217836 */ /* 0x002fe20000000000 */
[----:B------:R-:W-:Y:S01]  /*b480*/  I2FP.F32.S32 R32, R32 ;  /* 0x0000002000207245 */ /* 0x000fe20000201400 */
[----:B------:R-:W-:Y:S01]  /*b490*/  FMUL.FTZ R67, R181, UR10 ;  /* 0x0000000ab5437c20 */ /* 0x000fe20008410000 */
[----:B---3--:R-:W-:Y:S01]  /*b4a0*/  HMMA.16816.F32 R160, R176, R4, R160 ;  /* 0x00000004b0a0723c */ /* 0x008fe200000018a0 */
[----:B------:R-:W-:Y:S01]  /*b4b0*/  FMUL.FTZ R141, R29, UR10 ;  /* 0x0000000a1d8d7c20 */ /* 0x000fe20008410000 */
[----:B------:R-:W-:Y:S01]  /*b4c0*/  FMUL.FTZ R28, R28, UR10 ;  /* 0x0000000a1c1c7c20 */ /* 0x000fe20008410000 */
[----:B------:R-:W-:-:S02]  /*b4d0*/  VIADD R29, R44, 0x18 ;  /* 0x000000182c1d7836 */ /* 0x000fc40000000000 */
[CC--:B------:R-:W-:Y:S01]  /*b4e0*/  FFMA.FTZ R66, R0.reuse, R32.reuse, R153 ;  /* 0x0000002000427223 */ /* 0x0c0fe20000010099 */
[----:B------:R-:W-:Y:S01]  /*b4f0*/  FFMA.FTZ R61, R0, R32, R155 ;  /* 0x00000020003d7223 */ /* 0x000fe2000001009b */
[----:B----4-:R-:W-:Y:S01]  /*b500*/  HMMA.16816.F32 R24, R136, R36, R24 ;  /* 0x000000248818723c */ /* 0x010fe20000001818 */
[----:B------:R1:W-:Y:S01]  /*b510*/  MUFU.TANH R143, R28 ;  /* 0x0000001c008f7308 */ /* 0x0003e20000002400 */
[----:B------:R-:W-:Y:S01]  /*b520*/  I2FP.F32.S32 R4, R33 ;  /* 0x0000002100047245 */ /* 0x000fe20000201400 */
[----:B------:R-:W-:Y:S01]  /*b530*/  FMUL.FTZ R30, R30, UR10 ;  /* 0x0000000a1e1e7c20 */ /* 0x000fe20008410000 */
[----:B------:R-:W-:Y:S01]  /*b540*/  FSEL R55, R55, -INF , !P6 ;  /* 0xff80000037377808 */ /* 0x000fe20007000000 */
[----:B------:R-:W-:Y:S01]  /*b550*/  FMUL.FTZ R181, R183, UR10 ;  /* 0x0000000ab7b57c20 */ /* 0x000fe20008410000 */
[C---:B------:R-:W-:Y:S01]  /*b560*/  HMMA.16816.F32 R20, R132.reuse, R42, R20 ;  /* 0x0000002a8414723c */ /* 0x040fe20000001814 */
[C---:B--2---:R-:W-:Y:S01]  /*b570*/  FFMA.FTZ R49, R0.reuse, R4, R49 ;  /* 0x0000000400317223 */ /* 0x044fe20000010031 */
[----:B------:R-:W-:Y:S01]  /*b580*/  ISETP.GE.AND P6, PT, R33, R196, PT ;  /* 0x000000c42100720c */ /* 0x000fe20003fc6270 */
[----:B------:R-:W-:Y:S01]  /*b590*/  FFMA.FTZ R59, R0, R4, R173 ;  /* 0x00000004003b7223 */ /* 0x000fe200000100ad */
[----:B------:R-:W-:Y:S01]  /*b5a0*/  FSEL R66, R66, -INF , !P4 ;  /* 0xff80000042427808 */ /* 0x000fe20006000000 */
[----:B------:R-:W2:Y:S01]  /*b5b0*/  MUFU.TANH R47, R47 ;  /* 0x0000002f002f7308 */ /* 0x000ea20000002400 */
[----:B------:R-:W-:Y:S01]  /*b5c0*/  FSEL R61, R61, -INF , !P5 ;  /* 0xff8000003d3d7808 */ /* 0x000fe20006800000 */
[----:B------:R-:W-:Y:S01]  /*b5d0*/  VIADD R4, R44, 0x19 ;  /* 0x000000192c047836 */ /* 0x000fe20000000000 */
[----:B------:R-:W-:Y:S01]  /*b5e0*/  ISETP.GE.AND P4, PT, R33, R195, PT ;  /* 0x000000c32100720c */ /* 0x000fe20003f86270 */
[----:B------:R-:W-:Y:S01]  /*b5f0*/  FMUL.FTZ R144, R144, UR10 ;  /* 0x0000000a90907c20 */ /* 0x000fe20008410000 */
[----:B------:R-:W-:Y:S01]  /*b600*/  ISETP.GE.AND P5, PT, R29, R196, PT ;  /* 0x000000c41d00720c */ /* 0x000fe20003fa6270 */
[----:B------:R-:W-:Y:S01]  /*b610*/  FMUL.FTZ R145, R145, UR10 ;  /* 0x0000000a91917c20 */ /* 0x000fe20008410000 */
[----:B-1----:R-:W-:Y:S01]  /*b620*/  I2FP.F32.S32 R28, R29 ;  /* 0x0000001d001c7245 */ /* 0x002fe20000201400 */
[----:B------:R1:W-:Y:S01]  /*b630*/  MUFU.TANH R153, R30 ;  /* 0x0000001e00997308 */ /* 0x0003e20000002400 */
[----:B------:R-:W-:Y:S01]  /*b640*/  FSEL R50, R49, -INF , !P6 ;  /* 0xff80000031327808 */ /* 0x000fe20007000000 */
[----:B------:R-:W-:Y:S01]  /*b650*/  FMUL.FTZ R49, R31, UR10 ;  /* 0x0000000a1f317c20 */ /* 0x000fe20008410000 */
[-C--:B------:R-:W-:Y:S01]  /*b660*/  ISETP.GE.AND P6, PT, R29, R195.reuse, PT ;  /* 0x000000c31d00720c */ /* 0x080fe20003fc6270 */
[CC--:B------:R-:W-:Y:S01]  /*b670*/  FFMA.FTZ R60, R0.reuse, R28.reuse, R65 ;  /* 0x0000001c003c7223 */ /* 0x0c0fe20000010041 */
[----:B------:R-:W-:Y:S01]  /*b680*/  FSEL R59, R59, -INF , !P4 ;  /* 0xff8000003b3b7808 */ /* 0x000fe20006000000 */
[----:B------:R-:W-:Y:S01]  /*b690*/  FFMA.FTZ R175, R0, R28, R175 ;  /* 0x0000001c00af7223 */ /* 0x000fe200000100af */
[----:B------:R-:W-:Y:S01]  /*b6a0*/  ISETP.GE.AND P4, PT, R4, R196, PT ;  /* 0x000000c40400720c */ /* 0x000fe20003f86270 */
[----:B------:R-:W3:Y:S01]  /*b6b0*/  MUFU.TANH R53, R53 ;  /* 0x0000003500357308 */ /* 0x000ee20000002400 */
[----:B------:R-:W-:Y:S01]  /*b6c0*/  FSEL R60, R60, -INF , !P5 ;  /* 0xff8000003c3c7808 */ /* 0x000fe20006800000 */
[----:B-----5:R-:W-:Y:S01]  /*b6d0*/  HMMA.16816.F32 R16, R132, R8, R16 ;  /* 0x000000088410723c */ /* 0x020fe20000001810 */
[----:B------:R-:W-:Y:S01]  /*b6e0*/  ISETP.GE.AND P5, PT, R4, R195, PT ;  /* 0x000000c30400720c */ /* 0x000fe20003fa6270 */
[----:B------:R-:W-:Y:S01]  /*b6f0*/  FMUL.FTZ R24, R24, UR10 ;  /* 0x0000000a18187c20 */ /* 0x000fe20008410000 */
[----:B------:R-:W-:Y:S01]  /*b700*/  I2FP.F32.S32 R4, R4 ;  /* 0x0000000400047245 */ /* 0x000fe20000201400 */
[----:B------:R-:W-:Y:S01]  /*b710*/  FMUL.FTZ R33, R25, UR10 ;  /* 0x0000000a19217c20 */ /* 0x000fe20008410000 */
[----:B------:R-:W-:Y:S01]  /*b720*/  FMUL.FTZ R32, R26, UR10 ;  /* 0x0000000a1a207c20 */ /* 0x000fe20008410000 */
[----:B------:R-:W4:Y:S01]  /*b730*/  MUFU.TANH R67, R67 ;  /* 0x0000004300437308 */ /* 0x000f220000002400 */
[----:B-1----:R-:W1:Y:S01]  /*b740*/  LDSM.16.M88.4 R28, [R209+0x6800] ;  /* 0x00680000d11c783b */ /* 0x002e620000000200 */
[----:B------:R-:W-:Y:S01]  /*b750*/  FFMA.FTZ R45, R0, R4, R45 ;  /* 0x00000004002d7223 */ /* 0x000fe2000001002d */
[C---:B------:R-:W-:Y:S01]  /*b760*/  VIADD R8, R44.reuse, 0x20 ;  /* 0x000000202c087836 */ /* 0x040fe20000000000 */
[----:B------:R-:W-:Y:S01]  /*b770*/  HMMA.16816.F32 R20, R136, R38, R20 ;  /* 0x000000268814723c */ /* 0x000fe20000001814 */
[----:B------:R-:W-:-:S02]  /*b780*/  VIADD R9, R44, 0x21 ;  /* 0x000000212c097836 */ /* 0x000fc40000000000 */
[----:B--2---:R-:W-:Y:S01]  /*b790*/  FFMA.FTZ R37, R0, R4, R47 ;  /* 0x0000000400257223 */ /* 0x004fe2000001002f */
[----:B------:R-:W-:Y:S01]  /*b7a0*/  FSEL R54, R45, -INF , !P4 ;  /* 0xff8000002d367808 */ /* 0x000fe20006000000 */
[----:B------:R-:W2:Y:S01]  /*b7b0*/  MUFU.TANH R63, R63 ;  /* 0x0000003f003f7308 */ /* 0x000ea20000002400 */
[----:B------:R-:W-:Y:S01]  /*b7c0*/  ISETP.GE.AND P4, PT, R8, R195, PT ;  /* 0x000000c30800720c */ /* 0x000fe20003f86270 */
[----:B------:R-:W-:Y:S01]  /*b7d0*/  FMUL.FTZ R43, R27, UR10 ;  /* 0x0000000a1b2b7c20 */ /* 0x000fe20008410000 */
[----:B------:R-:W-:Y:S01]  /*b7e0*/  FSEL R39, R175, -INF , !P6 ;  /* 0xff800000af277808 */ /* 0x000fe20007000000 */
[----:B------:R-:W-:Y:S01]  /*b7f0*/  FMUL.FTZ R146, R146, UR10 ;  /* 0x0000000a92927c20 */ /* 0x000fe20008410000 */
[----:B------:R-:W-:Y:S01]  /*b800*/  ISETP.GE.AND P6, PT, R8, R196, PT ;  /* 0x000000c40800720c */ /* 0x000fe20003fc6270 */
[----:B------:R-:W-:Y:S01]  /*b810*/  FMUL.FTZ R147, R147, UR10 ;  /* 0x0000000a93937c20 */ /* 0x000fe20008410000 */
[----:B------:R-:W-:Y:S01]  /*b820*/  I2FP.F32.S32 R8, R8 ;  /* 0x0000000800087245 */ /* 0x000fe20000201400 */
[----:B------:R-:W-:Y:S01]  /*b830*/  MUFU.TANH R181, R181 ;  /* 0x000000b500b57308 */ /* 0x000fe20000002400 */
[----:B------:R-:W-:Y:S01]  /*b840*/  I2FP.F32.S32 R4, R9 ;  /* 0x0000000900047245 */ /* 0x000fe20000201400 */
[----:B------:R-:W-:Y:S01]  /*b850*/  HMMA.16816.F32 R12, R132, R10, R12 ;  /* 0x0000000a840c723c */ /* 0x000fe2000000180c */
[----:B------:R-:W-:Y:S01]  /*b860*/  FSEL R37, R37, -INF , !P5 ;  /* 0xff80000025257808 */ /* 0x000fe20006800000 */
[C---:B---3--:R-:W-:Y:S01]  /*b870*/  FFMA.FTZ R36, R0.reuse, R8, R53 ;  /* 0x0000000800247223 */ /* 0x048fe20000010035 */
[----:B------:R-:W-:Y:S01]  /*b880*/  ISETP.GE.AND P5, PT, R9, R196, PT ;  /* 0x000000c40900720c */ /* 0x000fe20003fa6270 */
[----:B----4-:R-:W-:-:S02]  /*b890*/  FFMA.FTZ R38, R0, R4, R67 ;  /* 0x0000000400267223 */ /* 0x010fc40000010043 */
[----:B------:R-:W3:Y:S01]  /*b8a0*/  MUFU.TANH R183, R144 ;  /* 0x0000009000b77308 */ /* 0x000ee20000002400 */
[----:B------:R-:W-:Y:S01]  /*b8b0*/  FSEL R36, R36, -INF , !P6 ;  /* 0xff80000024247808 */ /* 0x000fe20007000000 */
[----:B------:R-:W-:Y:S01]  /*b8c0*/  HMMA.16816.F32 R156, R176, R6, R156 ;  /* 0x00000006b09c723c */ /* 0x000fe2000000189c */
[----:B------:R-:W-:Y:S01]  /*b8d0*/  FSEL R38, R38, -INF , !P5 ;  /* 0xff80000026267808 */ /* 0x000fe20006800000 */
[----:B------:R-:W-:Y:S01]  /*b8e0*/  FMUL.FTZ R20, R20, UR10 ;  /* 0x0000000a14147c20 */ /* 0x000fe20008410000 */
[----:B------:R-:W-:Y:S01]  /*b8f0*/  ISETP.GE.AND P6, PT, R9, R195, PT ;  /* 0x000000c30900720c */ /* 0x000fe20003fc6270 */
[----:B------:R-:W-:Y:S02]  /*b900*/  VIADD R9, R44, 0x30 ;  /* 0x000000302c097836 */ /* 0x000fe40000000000 */
[----:B------:R-:W-:Y:S01]  /*b910*/  FMUL.FTZ R21, R21, UR10 ;  /* 0x0000000a15157c20 */ /* 0x000fe20008410000 */
[----:B------:R4:W-:Y:S01]  /*b920*/  MUFU.TANH R65, R24 ;  /* 0x0000001800417308 */ /* 0x0009e20000002400 */
[----:B------:R-:W-:Y:S01]  /*b930*/  FMUL.FTZ R22, R22, UR10 ;  /* 0x0000000a16167c20 */ /* 0x000fe20008410000 */
[----:B------:R-:W-:-:S06]  /*b940*/  FMUL.FTZ R23, R23, UR10 ;  /* 0x0000000a17177c20 */ /* 0x000fcc0008410000 */
[----:B------:R2:W-:Y:S01]  /*b950*/  MUFU.TANH R45, R33 ;  /* 0x00000021002d7308 */ /* 0x0005e20000002400 */
[C---:B-1----:R-:W-:Y:S06]  /*b960*/  HMMA.16816.F32 R16, R136.reuse, R28, R16 ;  /* 0x0000001c8810723c */ /* 0x042fec0000001810 */
[----:B------:R-:W-:Y:S01]  /*b970*/  HMMA.16816.F32 R12, R136, R30, R12 ;  /* 0x0000001e880c723c */ /* 0x000fe2000000180c */
[----:B------:R-:W-:Y:S01]  /*b980*/  MUFU.TANH R145, R145 ;  /* 0x0000009100917308 */ /* 0x000fe20000002400 */
[----:B----4-:R-:W1:Y:S07]  /*b990*/  LDSM.16.M88.4 R24, [R207+0xb000] ;  /* 0x00b00000cf18783b */ /* 0x010e6e0000000200 */
[----:B------:R-:W4:Y:S01]  /*b9a0*/  MUFU.TANH R187, R146 ;  /* 0x0000009200bb7308 */ /* 0x000f220000002400 */
[----:B--2---:R-:W-:Y:S01]  /*b9b0*/  FFMA.FTZ R33, R0, R8, R63 ;  /* 0x0000000800217223 */ /* 0x004fe2000001003f */
[----:B------:R-:W-:-:S04]  /*b9c0*/  VIADD R8, R44, 0x28 ;  /* 0x000000282c087836 */ /* 0x000fc80000000000 */
[----:B------:R-:W-:Y:S02]  /*b9d0*/  FSEL R33, R33, -INF , !P4 ;  /* 0xff80000021217808 */ /* 0x000fe40006000000 */
[C---:B------:R-:W-:Y:S01]  /*b9e0*/  ISETP.GE.AND P4, PT, R8.reuse, R196, PT ;  /* 0x000000c40800720c */ /* 0x040fe20003f86270 */
[----:B------:R2:W-:Y:S01]  /*b9f0*/  MUFU.TANH R5, R35 ;  /* 0x0000002300057308 */ /* 0x0005e20000002400 */
[----:B------:R-:W-:Y:S01]  /*ba00*/  ISETP.GE.AND P5, PT, R8, R195, PT ;  /* 0x000000c30800720c */ /* 0x000fe20003fa6270 */
[----:B------:R-:W-:Y:S01]  /*ba10*/  FMUL.FTZ R67, R16, UR10 ;  /* 0x0000000a10437c20 */ /* 0x000fe20008410000 */
[----:B------:R-:W-:Y:S01]  /*ba20*/  I2FP.F32.S32 R8, R8 ;  /* 0x0000000800087245 */ /* 0x000fe20000201400 */
[----:B------:R-:W-:Y:S01]  /*ba30*/  FMUL.FTZ R17, R17, UR10 ;  /* 0x0000000a11117c20 */ /* 0x000fe20008410000 */
[----:B------:R-:W-:Y:S01]  /*ba40*/  FMUL.FTZ R19, R19, UR10 ;  /* 0x0000000a13137c20 */ /* 0x000fe20008410000 */
[----:B------:R-:W-:Y:S01]  /*ba50*/  FMUL.FTZ R12, R12, UR10 ;  /* 0x0000000a0c0c7c20 */ /* 0x000fe20008410000 */
[----:B------:R-:W-:Y:S01]  /*ba60*/  FMUL.FTZ R13, R13, UR10 ;  /* 0x0000000a0d0d7c20 */ /* 0x000fe20008410000 */
[----:B---3--:R-:W-:Y:S01]  /*ba70*/  FFMA.FTZ R34, R0, R8, R183 ;  /* 0x0000000800227223 */ /* 0x008fe200000100b7 */
[----:B------:R-:W-:Y:S04]  /*ba80*/  MUFU.TANH R197, R197 ;  /* 0x000000c500c57308 */ /* 0x000fe80000002400 */
[----:B------:R-:W-:Y:S01]  /*ba90*/  FSEL R34, R34, -INF , !P4 ;  /* 0xff80000022227808 */ /* 0x000fe20006000000 */
[----:B--2---:R-:W-:-:S03]  /*baa0*/  FFMA.FTZ R35, R0, R4, R181 ;  /* 0x0000000400237223 */ /* 0x004fc600000100b5 */
[----:B------:R-:W-:Y:S01]  /*bab0*/  MUFU.TANH R201, R201 ;  /* 0x000000c900c97308 */ /* 0x000fe20000002400 */
[----:B------:R-:W-:Y:S02]  /*bac0*/  VIADD R4, R44, 0x29 ;  /* 0x000000292c047836 */ /* 0x000fe40000000000 */
[----:B------:R-:W-:Y:S01]  /*bad0*/  IMAD.MOV.U32 R181, RZ, RZ, R199 ;  /* 0x000000ffffb57224 */ /* 0x000fe200078e00c7 */
[----:B------:R-:W-:Y:S02]  /*bae0*/  FSEL R35, R35, -INF , !P6 ;  /* 0xff80000023237808 */ /* 0x000fe40007000000 */
[C---:B------:R-:W-:Y:S01]  /*baf0*/  ISETP.GE.AND P6, PT, R4.reuse, R196, PT ;  /* 0x000000c40400720c */ /* 0x040fe20003fc6270 */
[----:B-1----:R-:W-:Y:S01]  /*bb00*/  HMMA.16816.F32 R168, R132, R24, R168 ;  /* 0x0000001884a8723c */ /* 0x002fe200000018a8 */
[----:B------:R-:W-:Y:S01]  /*bb10*/  ISETP.GE.AND P4, PT, R4, R195, PT ;  /* 0x000000c30400720c */ /* 0x000fe20003f86270 */
[----:B------:R4:W1:Y:S01]  /*bb20*/  MUFU.TANH R191, R147 ;  /* 0x0000009300bf7308 */ /* 0x0008620000002400 */
[----:B------:R-:W-:-:S03]  /*bb30*/  I2FP.F32.S32 R4, R4 ;  /* 0x0000000400047245 */ /* 0x000fc60000201400 */
[----:B------:R-:W-:Y:S01]  /*bb40*/  HMMA.16816.F32 R164, R132, R26, R164 ;  /* 0x0000001a84a4723c */ /* 0x000fe200000018a4 */
[----:B------:R-:W-:-:S03]  /*bb50*/  VIADD R24, R44, 0x31 ;  /* 0x000000312c187836 */ /* 0x000fc60000000000 */
[----:B------:R2:W-:Y:S03]  /*bb60*/  MUFU.TANH R53, R32 ;  /* 0x0000002000357308 */ /* 0x0005e60000002400 */
[----:B------:R-:W-:-:S05]  /*bb70*/  FMUL.FTZ R26, R15, UR10 ;  /* 0x0000000a0f1a7c20 */ /* 0x000fca0008410000 */
[----:B------:R-:W-:Y:S01]  /*bb80*/  MUFU.TANH R47, R20 ;  /* 0x00000014002f7308 */ /* 0x000fe20000002400 */
[C---:B----4-:R-:W-:Y:S01]  /*bb90*/  FFMA.FTZ R147, R0.reuse, R8, R187 ;  /* 0x0000000800937223 */ /* 0x050fe200000100bb */
[----:B------:R-:W-:Y:S01]  /*bba0*/  I2FP.F32.S32 R8, R9 ;  /* 0x0000000900087245 */ /* 0x000fe20000201400 */
[----:B-1----:R-:W-:-:S03]  /*bbb0*/  FFMA.FTZ R149, R0, R4, R191 ;  /* 0x0000000400957223 */ /* 0x002fc600000100bf */
[----:B------:R-:W-:Y:S01]  /*bbc0*/  FSEL R147, R147, -INF , !P5 ;  /* 0xff80000093937808 */ /* 0x000fe20006800000 */
[C---:B------:R-:W-:Y:S01]  /*bbd0*/  FFMA.FTZ R144, R0.reuse, R8, R197 ;  /* 0x0000000800907223 */ /* 0x040fe200000100c5 */
[----:B------:R-:W-:Y:S01]  /*bbe0*/  ISETP.GE.AND P5, PT, R9, R196, PT ;  /* 0x000000c40900720c */ /* 0x000fe20003fa6270 */
[C---:B--2---:R-:W-:Y:S01]  /*bbf0*/  FFMA.FTZ R32, R0.reuse, R4, R145 ;  /* 0x0000000400207223 */ /* 0x044fe20000010091 */
[----:B------:R-:W-:Y:S01]  /*bc00*/  FFMA.FTZ R151, R0, R8, R201 ;  /* 0x0000000800977223 */ /* 0x000fe200000100c9 */
[----:B------:R-:W-:Y:S01]  /*bc10*/  VIADD R4, R44, 0x38 ;  /* 0x000000382c047836 */ /* 0x000fe20000000000 */
[----:B------:R-:W-:Y:S01]  /*bc20*/  FSEL R149, R149, -INF , !P4 ;  /* 0xff80000095957808 */ /* 0x000fe20006000000 */
[----:B------:R-:W-:Y:S01]  /*bc30*/  MUFU.TANH R29, R21 ;  /* 0x00000015001d7308 */ /* 0x000fe20000002400 */
[----:B------:R-:W-:Y:S02]  /*bc40*/  FSEL R32, R32, -INF , !P6 ;  /* 0xff80000020207808 */ /* 0x000fe40007000000 */
[----:B------:R-:W-:-:S02]  /*bc50*/  ISETP.GE.AND P6, PT, R9, R195, PT ;  /* 0x000000c30900720c */ /* 0x000fc40003fc6270 */
[----:B------:R-:W1:Y:S01]  /*bc60*/  LDSM.16.M88.4 R8, [R209+0x7000] ;  /* 0x00700000d108783b */ /* 0x000e620000000200 */
[----:B------:R-:W-:Y:S02]  /*bc70*/  FSEL R144, R144, -INF , !P5 ;  /* 0xff80000090907808 */ /* 0x000fe40006800000 */
[C---:B------:R-:W-:Y:S01]  /*bc80*/  ISETP.GE.AND P4, PT, R24.reuse, R196, PT ;  /* 0x000000c41800720c */ /* 0x040fe20003f86270 */
[----:B------:R-:W-:Y:S01]  /*bc90*/  MUFU.TANH R63, R22 ;  /* 0x00000016003f7308 */ /* 0x000fe20000002400 */
[----:B------:R-:W-:Y:S02]  /*bca0*/  ISETP.GE.AND P5, PT, R24, R195, PT ;  /* 0x000000c31800720c */ /* 0x000fe40003fa6270 */
[----:B------:R-:W-:Y:S02]  /*bcb0*/  I2FP.F32.S32 R24, R24 ;  /* 0x0000001800187245 */ /* 0x000fe40000201400 */
[----:B------:R-:W-:Y:S02]  /*bcc0*/  I2FP.F32.S32 R16, R4 ;  /* 0x0000000400107245 */ /* 0x000fe40000201400 */
[----:B------:R-:W-:Y:S01]  /*bcd0*/  FSEL R151, R151, -INF , !P6 ;  /* 0xff80000097977808 */ /* 0x000fe20007000000 */
[----:B------:R2:W-:Y:S01]  /*bce0*/  MUFU.TANH R25, R23 ;  /* 0x0000001700197308 */ /* 0x0005e20000002400 */
[-C--:B------:R-:W-:Y:S01]  /*bcf0*/  FFMA.FTZ R152, R0, R24.reuse, R57 ;  /* 0x0000001800987223 */ /* 0x080fe20000010039 */
[----:B------:R-:W-:Y:S01]  /*bd00*/  FMUL.FTZ R57, R18, UR10 ;  /* 0x0000000a12397c20 */ /* 0x000fe20008410000 */
[C---:B------:R-:W-:Y:S01]  /*bd10*/  FFMA.FTZ R5, R0.reuse, R24, R5 ;  /* 0x0000001800057223 */ /* 0x040fe20000010005 */
[----:B------:R-:W-:Y:S01]  /*bd20*/  FFMA.FTZ R143, R0, R16, R143 ;  /* 0x00000010008f7223 */ /* 0x000fe2000001008f */
[----:B------:R-:W-:Y:S01]  /*bd30*/  ISETP.GE.AND P6, PT, R4, R196, PT ;  /* 0x000000c40400720c */ /* 0x000fe20003fc6270 */
[----:B------:R-:W-:Y:S01]  /*bd40*/  VIADD R18, R44, 0x39 ;  /* 0x000000392c127836 */ /* 0x000fe20000000000 */
[----:B------:R-:W-:Y:S01]  /*bd50*/  FSEL R152, R152, -INF , !P4 ;  /* 0xff80000098987808 */ /* 0x000fe20006000000 */
[----:B------:R-:W3:Y:S01]  /*bd60*/  MUFU.TANH R141, R141 ;  /* 0x0000008d008d7308 */ /* 0x000ee20000002400 */
[----:B------:R-:W-:Y:S01]  /*bd70*/  FSEL R175, R5, -INF , !P5 ;  /* 0xff80000005af7808 */ /* 0x000fe20006800000 */
[----:B------:R-:W-:Y:S01]  /*bd80*/  FFMA.FTZ R153, R0, R16, R153 ;  /* 0x0000001000997223 */ /* 0x000fe20000010099 */
[----:B------:R-:W-:Y:S01]  /*bd90*/  FSEL R154, R143, -INF , !P6 ;  /* 0xff8000008f9a7808 */ /* 0x000fe20007000000 */
[----:B------:R-:W-:Y:S01]  /*bda0*/  VIADD R24, R44, 0x41 ;  /* 0x000000412c187836 */ /* 0x000fe20000000000 */
[----:B------:R-:W-:-:S02]  /*bdb0*/  ISETP.GE.AND P5, PT, R18, R196, PT ;  /* 0x000000c41200720c */ /* 0x000fc40003fa6270 */
[-C--:B------:R-:W-:Y:S01]  /*bdc0*/  ISETP.GE.AND P6, PT, R18, R195.reuse, PT ;  /* 0x000000c31200720c */ /* 0x080fe20003fc6270 */
[----:B------:R-:W4:Y:S01]  /*bdd0*/  MUFU.TANH R49, R49 ;  /* 0x0000003100317308 */ /* 0x000f220000002400 */
[----:B--2---:R-:W2:Y:S01]  /*bde0*/  LDSM.16.M88.4 R20, [R207+0xb800] ;  /* 0x00b80000cf14783b */ /* 0x004ea20000000200 */
[----:B------:R-:W-:Y:S02]  /*bdf0*/  I2FP.F32.S32 R18, R18 ;  /* 0x0000001200127245 */ /* 0x000fe40000201400 */
[----:B------:R-:W-:Y:S01]  /*be00*/  ISETP.GE.AND P4, PT, R4, R195, PT ;  /* 0x000000c30400720c */ /* 0x000fe20003f86270 */
[----:B------:R-:W-:-:S03]  /*be10*/  VIADD R4, R44, 0x40 ;  /* 0x000000402c047836 */ /* 0x000fc60000000000 */
[----:B------:R-:W-:Y:S01]  /*be20*/  FSEL R173, R153, -INF , !P4 ;  /* 0xff80000099ad7808 */ /* 0x000fe20006000000 */
[----:B---3--:R-:W-:Y:S01]  /*be30*/  FFMA.FTZ R141, R0, R18, R141 ;  /* 0x00000012008d7223 */ /* 0x008fe2000001008d */
[C---:B------:R-:W-:Y:S01]  /*be40*/  ISETP.GE.AND P4, PT, R4.reuse, R196, PT ;  /* 0x000000c40400720c */ /* 0x040fe20003f86270 */
[----:B------:R-:W3:Y:S01]  /*be50*/  MUFU.TANH R43, R43 ;  /* 0x0000002b002b7308 */ /* 0x000ee20000002400 */
[----:B------:R-:W-:Y:S02]  /*be60*/  I2FP.F32.S32 R16, R4 ;  /* 0x0000000400107245 */ /* 0x000fe40000201400 */
[----:B------:R-:W-:Y:S02]  /*be70*/  FSEL R174, R141, -INF , !P5 ;  /* 0xff8000008dae7808 */ /* 0x000fe40006800000 */
[-C--:B------:R-:W-:Y:S01]  /*be80*/  ISETP.GE.AND P5, PT, R4, R195.reuse, PT ;  /* 0x000000c30400720c */ /* 0x080fe20003fa6270 */
[C---:B------:R-:W-:Y:S01]  /*be90*/  FFMA.FTZ R65, R0.reuse, R16, R65 ;  /* 0x0000001000417223 */ /* 0x040fe20000010041 */
[C---:B-1----:R-:W-:Y:S01]  /*bea0*/  HMMA.16816.F32 R4, R136.reuse, R8, R168 ;  /* 0x000000088804723c */ /* 0x042fe200000018a8 */
[----:B------:R-:W-:Y:S05]  /*beb0*/  MUFU.TANH R31, R17 ;  /* 0x00000011001f7308 */ /* 0x000fea0000002400 */
[----:B------:R-:W-:Y:S01]  /*bec0*/  HMMA.16816.F32 R8, R136, R10, R164 ;  /* 0x0000000a8808723c */ /* 0x000fe200000018a4 */
[----:B----4-:R-:W-:Y:S01]  /*bed0*/  FFMA.FTZ R171, R0, R18, R49 ;  /* 0x0000001200ab7223 */ /* 0x010fe20000010031 */
[----:B------:R-:W-:Y:S01]  /*bee0*/  FSEL R170, R65, -INF , !P4 ;  /* 0xff80000041aa7808 */ /* 0x000fe20006000000 */
[----:B------:R2:W-:Y:S01]  /*bef0*/  MUFU.TANH R143, R19 ;  /* 0x00000013008f7308 */ /* 0x0005e20000002400 */
[----:B------:R-:W-:Y:S01]  /*bf00*/  ISETP.GE.AND P4, PT, R24, R195, PT ;  /* 0x000000c31800720c */ /* 0x000fe20003f86270 */
[----:B------:R-:W-:Y:S01]  /*bf10*/  FFMA.FTZ R169, R0, R16, R53 ;  /* 0x0000001000a97223 */ /* 0x000fe20000010035 */
[----:B------:R-:W-:Y:S01]  /*bf20*/  FSEL R171, R171, -INF , !P6 ;  /* 0xff800000abab7808 */ /* 0x000fe20007000000 */
[----:B------:R-:W-:Y:S01]  /*bf30*/  FMUL.FTZ R53, R14, UR10 ;  /* 0x0000000a0e357c20 */ /* 0x000fe20008410000 */
[----:B------:R-:W-:-:S02]  /*bf40*/  ISETP.GE.AND P6, PT, R24, R196, PT ;  /* 0x000000c41800720c */ /* 0x000fc40003fc6270 */
[----:B------:R-:W-:Y:S01]  /*bf50*/  I2FP.F32.S32 R24, R24 ;  /* 0x0000001800187245 */ /* 0x000fe20000201400 */
[----:B------:R-:W1:Y:S01]  /*bf60*/  MUFU.TANH R67, R67 ;  /* 0x0000004300437308 */ /* 0x000e620000002400 */
[----:B------:R-:W-:-:S03]  /*bf70*/  FSEL R169, R169, -INF , !P5 ;  /* 0xff800000a9a97808 */ /* 0x000fc60006800000 */
[CC--:B------:R-:W-:Y:S01]  /*bf80*/  FFMA.FTZ R172, R0.reuse, R24.reuse, R45 ;  /* 0x0000001800ac7223 */ /* 0x0c0fe2000001002d */
[----:B---3--:R-:W-:Y:S01]  /*bf90*/  FFMA.FTZ R167, R0, R24, R43 ;  /* 0x0000001800a77223 */ /* 0x008fe2000001002b */
[----:B------:R-:W-:Y:S02]  /*bfa0*/  VIADD R24, R44, 0x50 ;  /* 0x000000502c187836 */ /* 0x000fe40000000000 */
[----:B------:R-:W-:Y:S01]  /*bfb0*/  FMUL.FTZ R4, R4, UR10 ;  /* 0x0000000a04047c20 */ /* 0x000fe20008410000 */
[----:B------:R-:W-:Y:S01]  /*bfc0*/  MUFU.TANH R27, R12 ;  /* 0x0000000c001b7308 */ /* 0x000fe20000002400 */
[----:B--2---:R-:W-:Y:S01]  /*bfd0*/  HMMA.16816.F32 R16, R132, R20, R160 ;  /* 0x000000148410723c */ /* 0x004fe200000018a0 */
[----:B------:R-:W-:Y:S01]  /*bfe0*/  FSEL R172, R172, -INF , !P6 ;  /* 0xff800000acac7808 */ /* 0x000fe20007000000 */
[----:B------:R-:W-:Y:S01]  /*bff0*/  FMUL.FTZ R5, R5, UR10 ;  /* 0x0000000a05057c20 */ /* 0x000fe20008410000 */
[----:B------:R-:W-:Y:S01]  /*c000*/  FSEL R167, R167, -INF , !P4 ;  /* 0xff800000a7a77808 */ /* 0x000fe20006000000 */
[----:B------:R-:W-:Y:S01]  /*c010*/  FMUL.FTZ R7, R7, UR10 ;  /* 0x0000000a07077c20 */ /* 0x000fe20008410000 */
[----:B------:R-:W-:Y:S01]  /*c020*/  FMUL.FTZ R9, R9, UR10 ;  /* 0x0000000a09097c20 */ /* 0x000fe20008410000 */
[----:B------:R-:W-:Y:S01]  /*c030*/  FMUL.FTZ R8, R8, UR10 ;  /* 0x0000000a08087c20 */ /* 0x000fe20008410000 */
[C---:B------:R-:W-:Y:S01]  /*c040*/  VIADD R20, R44.reuse, 0x48 ;  /* 0x000000482c147836 */ /* 0x040fe20000000000 */
[----:B------:R2:W-:Y:S01]  /*c050*/  MUFU.TANH R49, R13 ;  /* 0x0000000d00317308 */ /* 0x0005e20000002400 */
[----:B------:R-:W-:-:S02]  /*c060*/  VIADD R21, R44, 0x49 ;  /* 0x000000492c157836 */ /* 0x000fc40000000000 */
[----:B------:R-:W-:Y:S01]  /*c070*/  FMUL.FTZ R11, R11, UR10 ;  /* 0x0000000a0b0b7c20 */ /* 0x000fe20008410000 */
[C---:B------:R-:W-:Y:S02]  /*c080*/  ISETP.GE.AND P5, PT, R20.reuse, R196, PT ;  /* 0x000000c41400720c */ /* 0x040fe40003fa6270 */
[----:B------:R-:W-:Y:S02]  /*c090*/  ISETP.GE.AND P6, PT, R20, R195, PT ;  /* 0x000000c31400720c */ /* 0x000fe40003fc6270 */
[----:B------:R-:W-:Y:S01]  /*c0a0*/  I2FP.F32.S32 R20, R20 ;  /* 0x0000001400147245 */ /* 0x000fe20000201400 */
[----:B------:R3:W-:Y:S01]  /*c0b0*/  MUFU.TANH R43, R4 ;  /* 0x00000004002b7308 */ /* 0x0007e20000002400 */
[----:B------:R-:W-:-:S03]  /*c0c0*/  ISETP.GE.AND P4, PT, R21, R196, PT ;  /* 0x000000c41500720c */ /* 0x000fc60003f86270 */
[CC--:B------:R-:W-:Y:S01]  /*c0d0*/  FFMA.FTZ R47, R0.reuse, R20.reuse, R47 ;  /* 0x00000014002f7223 */ /* 0x0c0fe2000001002f */
[C---:B------:R-:W-:Y:S01]  /*c0e0*/  FFMA.FTZ R63, R0.reuse, R20, R63 ;  /* 0x00000014003f7223 */ /* 0x040fe2000001003f */
[----:B------:R-:W-:Y:S01]  /*c0f0*/  I2FP.F32.S32 R20, R21 ;  /* 0x0000001500147245 */ /* 0x000fe20000201400 */
[----:B--2---:R-:W2:Y:S01]  /*c100*/  LDSM.16.M88.4 R12, [R209+0x7800] ;  /* 0x00780000d10c783b */ /* 0x004ea20000000200 */
[----:B------:R-:W4:Y:S01]  /*c110*/  MUFU.TANH R57, R57 ;  /* 0x0000003900397308 */ /* 0x000f220000002400 */
[----:B------:R-:W-:Y:S02]  /*c120*/  FSEL R168, R47, -INF , !P5 ;  /* 0xff8000002fa87808 */ /* 0x000fe40006800000 */
[CC--:B------:R-:W-:Y:S01]  /*c130*/  FFMA.FTZ R25, R0.reuse, R20.reuse, R25 ;  /* 0x0000001400197223 */ /* 0x0c0fe20000010019 */
[----:B------:R-:W-:Y:S01]  /*c140*/  FSEL R165, R63, -INF , !P6 ;  /* 0xff8000003fa57808 */ /* 0x000fe20007000000 */
[----:B------:R-:W-:Y:S01]  /*c150*/  FFMA.FTZ R29, R0, R20, R29 ;  /* 0x00000014001d7223 */ /* 0x000fe2000001001d */
[----:B------:R-:W-:Y:S01]  /*c160*/  ISETP.GE.AND P5, PT, R21, R195, PT ;  /* 0x000000c31500720c */ /* 0x000fe20003fa6270 */
[----:B------:R-:W-:-:S04]  /*c170*/  DEPBAR.LE SB0, 0x0 ;  /* 0x000080000000791a */ /* 0x000fc80000000000 */
[----:B---3--:R-:W-:Y:S01]  /*c180*/  I2FP.F32.S32 R4, R24 ;  /* 0x0000001800047245 */ /* 0x008fe20000201400 */
[----:B------:R3:W-:Y:S01]  /*c190*/  MUFU.TANH R45, R26 ;  /* 0x0000001a002d7308 */ /* 0x0007e20000002400 */
[----:B------:R-:W-:Y:S01]  /*c1a0*/  ISETP.GE.AND P6, PT, R24, R196, PT ;  /* 0x000000c41800720c */ /* 0x000fe20003fc6270 */
[----:B------:R-:W-:Y:S01]  /*c1b0*/  HMMA.16816.F32 R20, R132, R22, R156 ;  /* 0x000000168414723c */ /* 0x000fe2000000189c */
[----:B------:R-:W-:Y:S01]  /*c1c0*/  FSEL R163, R25, -INF , !P5 ;  /* 0xff80000019a37808 */ /* 0x000fe20006800000 */
[CC--:B-1----:R-:W-:Y:S01]  /*c1d0*/  FFMA.FTZ R67, R0.reuse, R4.reuse, R67 ;  /* 0x0000000400437223 */ /* 0x0c2fe20000010043 */
[----:B------:R-:W-:Y:S01]  /*c1e0*/  FSEL R166, R29, -INF , !P4 ;  /* 0xff8000001da67808 */ /* 0x000fe20006000000 */
[----:B----4-:R-:W-:Y:S01]  /*c1f0*/  FFMA.FTZ R57, R0, R4, R57 ;  /* 0x0000000400397223 */ /* 0x010fe20000010039 */
[----:B------:R-:W-:Y:S01]  /*c200*/  ISETP.GE.AND P4, PT, R24, R195, PT ;  /* 0x000000c31800720c */ /* 0x000fe20003f86270 */
[----:B------:R-:W1:Y:S01]  /*c210*/  MUFU.TANH R53, R53 ;  /* 0x0000003500357308 */ /* 0x000e620000002400 */
[----:B------:R-:W-:Y:S01]  /*c220*/  FSEL R164, R67, -INF , !P6 ;  /* 0xff80000043a47808 */ /* 0x000fe20007000000 */
[----:B------:R-:W-:Y:S01]  /*c230*/  VIADD R4, R44, 0x58 ;  /* 0x000000582c047836 */ /* 0x000fe20000000000 */
[----:B------:R-:W-:Y:S01]  /*c240*/  FSEL R159, R57, -INF , !P4 ;  /* 0xff800000399f7808 */ /* 0x000fe20006000000 */
[----:B------:R-:W-:Y:S01]  /*c250*/  FMUL.FTZ R25, R10, UR10 ;  /* 0x0000000a0a197c20 */ /* 0x000fe20008410000 */
[----:B------:R-:W-:-:S02]  /*c260*/  VIADD R10, R44, 0x59 ;  /* 0x000000592c0a7836 */ /* 0x000fc40000000000 */
[----:B------:R-:W-:Y:S01]  /*c270*/  ISETP.GE.AND P4, PT, R4, R196, PT ;  /* 0x000000c40400720c */ /* 0x000fe20003f86270 */
[----:B------:R-:W-:Y:S01]  /*c280*/  MUFU.TANH R5, R5 ;  /* 0x0000000500057308 */ /* 0x000fe20000002400 */
[----:B---3--:R-:W-:Y:S01]  /*c290*/  FMUL.FTZ R26, R6, UR10 ;  /* 0x0000000a061a7c20 */ /* 0x008fe20008410000 */
[----:B------:R-:W-:-:S05]  /*c2a0*/  VIADD R6, R44, 0x51 ;  /* 0x000000512c067836 */ /* 0x000fca0000000000 */
[C---:B------:R-:W-:Y:S01]  /*c2b0*/  ISETP.GE.AND P5, PT, R6.reuse, R196, PT ;  /* 0x000000c40600720c */ /* 0x040fe20003fa6270 */
[----:B------:R-:W3:Y:S01]  /*c2c0*/  MUFU.TANH R29, R26 ;  /* 0x0000001a001d7308 */ /* 0x000ee20000002400 */
[----:B------:R-:W-:Y:S01]  /*c2d0*/  BAR.SYNC.DEFER_BLOCKING 0x0 ;  /* 0x0000000000007b1d */ /* 0x000fe20000010000 */
[----:B------:R-:W-:Y:S02]  /*c2e0*/  ISETP.GE.AND P6, PT, R6, R195, PT ;  /* 0x000000c30600720c */ /* 0x000fe40003fc6270 */
[----:B------:R-:W-:Y:S01]  /*c2f0*/  I2FP.F32.S32 R6, R6 ;  /* 0x0000000600067245 */ /* 0x000fe20000201400 */
[C---:B--2---:R-:W-:Y:S03]  /*c300*/  HMMA.16816.F32 R16, R136.reuse, R12, R16 ;  /* 0x0000000c8810723c */ /* 0x044fe60000001810 */
[----:B------:R-:W2:Y:S01]  /*c310*/  MUFU.TANH R7, R7 ;  /* 0x0000000700077308 */ /* 0x000ea20000002400 */
[CC--:B------:R-:W-:Y:S01]  /*c320*/  FFMA.FTZ R31, R0.reuse, R6.reuse, R31 ;  /* 0x00000006001f7223 */ /* 0x0c0fe2000001001f */
[----:B------:R-:W-:Y:S01]  /*c330*/  FFMA.FTZ R143, R0, R6, R143 ;  /* 0x00000006008f7223 */ /* 0x000fe2000001008f */
[----:B------:R-:W-:Y:S01]  /*c340*/  VIADD R6, R44, 0x60 ;  /* 0x000000602c067836 */ /* 0x000fe20000000000 */
[----:B------:R-:W-:Y:S02]  /*c350*/  HMMA.16816.F32 R20, R136, R14, R20 ;  /* 0x0000000e8814723c */ /* 0x000fe40000001814 */
[----:B------:R-:W-:-:S02]  /*c360*/  FSEL R162, R31, -INF , !P5 ;  /* 0xff8000001fa27808 */ /* 0x000fc40006800000 */
[-C--:B------:R-:W-:Y:S01]  /*c370*/  ISETP.GE.AND P5, PT, R4, R195.reuse, PT ;  /* 0x000000c30400720c */ /* 0x080fe20003fa6270 */
[----:B------:R4:W5:Y:S01]  /*c380*/  MUFU.TANH R13, R8 ;  /* 0x00000008000d7308 */ /* 0x0009620000002400 */
[----:B------:R-:W-:Y:S02]  /*c390*/  I2FP.F32.S32 R4, R4 ;  /* 0x0000000400047245 */ /* 0x000fe40000201400 */
[----:B------:R-:W-:Y:S02]  /*c3a0*/  FSEL R157, R143, -INF , !P6 ;  /* 0xff8000008f9d7808 */ /* 0x000fe40007000000 */
[----:B------:R-:W-:Y:S01]  /*c3b0*/  ISETP.GE.AND P6, PT, R10, R196, PT ;  /* 0x000000c40a00720c */ /* 0x000fe20003fc6270 */
[CC--:B------:R-:W-:Y:S01]  /*c3c0*/  FFMA.FTZ R27, R0.reuse, R4.reuse, R27 ;  /* 0x00000004001b7223 */ /* 0x0c0fe2000001001b */
[----:B-1----:R-:W-:Y:S01]  /*c3d0*/  FFMA.FTZ R53, R0, R4, R53 ;  /* 0x0000000400357223 */ /* 0x002fe20000010035 */
[----:B------:R-:W-:Y:S01]  /*c3e0*/  I2FP.F32.S32 R4, R10 ;  /* 0x0000000a00047245 */ /* 0x000fe20000201400 */
[----:B------:R-:W-:Y:S02]  /*c3f0*/  MUFU.TANH R9, R9 ;  /* 0x0000000900097308 */ /* 0x000fe40000002400 */
[----:B------:R-:W-:Y:S01]  /*c400*/  FSEL R160, R27, -INF , !P4 ;  /* 0xff8000001ba07808 */ /* 0x000fe20006000000 */
[----:B------:R-:W-:Y:S01]  /*c410*/  FMUL.FTZ R16, R16, UR10 ;  /* 0x0000000a10107c20 */ /* 0x000fe20008410000 */
[CC--:B------:R-:W-:Y:S01]  /*c420*/  FFMA.FTZ R49, R0.reuse, R4.reuse, R49 ;  /* 0x0000000400317223 */ /* 0x0c0fe20000010031 */
[----:B------:R-:W-:Y:S01]  /*c430*/  FSEL R155, R53, -INF , !P5 ;  /* 0xff800000359b7808 */ /* 0x000fe20006800000 */
[----:B------:R-:W-:Y:S01]  /*c440*/  FFMA.FTZ R45, R0, R4, R45 ;  /* 0x00000004002d7223 */ /* 0x000fe2000001002d */
[----:B------:R-:W-:Y:S01]  /*c450*/  ISETP.GE.AND P5, PT, R6, R196, PT ;  /* 0x000000c40600720c */ /* 0x000fe20003fa6270 */
[----:B------:R-:W-:Y:S01]  /*c460*/  VIADD R4, R44, 0x61 ;  /* 0x000000612c047836 */ /* 0x000fe20000000000 */
[----:B------:R-:W-:Y:S01]  /*c470*/  FSEL R158, R49, -INF , !P6 ;  /* 0xff800000319e7808 */ /* 0x000fe20007000000 */
[----:B------:R-:W1:Y:S01]  /*c480*/  MUFU.TANH R25, R25 ;  /* 0x0000001900197308 */ /* 0x000e620000002400 */
[-C--:B------:R-:W-:Y:S01]  /*c490*/  ISETP.GE.AND P6, PT, R6, R195.reuse, PT ;  /* 0x000000c30600720c */ /* 0x080fe20003fc6270 */
[----:B----4-:R-:W-:Y:S01]  /*c4a0*/  VIADD R8, R44, 0x68 ;  /* 0x000000682c087836 */ /* 0x010fe20000000000 */
[----:B------:R-:W-:Y:S01]  /*c4b0*/  I2FP.F32.S32 R6, R6 ;  /* 0x0000000600067245 */ /* 0x000fe20000201400 */
[----:B------:R-:W-:Y:S01]  /*c4c0*/  FMUL.FTZ R18, R18, UR10 ;  /* 0x0000000a12127c20 */ /* 0x000fe20008410000 */
[-C--:B------:R-:W-:Y:S01]  /*c4d0*/  ISETP.GE.AND P4, PT, R10, R195.reuse, PT ;  /* 0x000000c30a00720c */ /* 0x080fe20003f86270 */
[----:B------:R-:W-:Y:S01]  /*c4e0*/  FMUL.FTZ R17, R17, UR10 ;  /* 0x0000000a11117c20 */ /* 0x000fe20008410000 */
[----:B------:R-:W-:Y:S01]  /*c4f0*/  FMUL.FTZ R19, R19, UR10 ;  /* 0x0000000a13137c20 */ /* 0x000fe20008410000 */
[CC--:B------:R-:W-:Y:S01]  /*c500*/  FFMA.FTZ R43, R0.reuse, R6.reuse, R43 ;  /* 0x00000006002b7223 */ /* 0x0c0fe2000001002b */
[----:B---3--:R-:W-:Y:S01]  /*c510*/  FFMA.FTZ R29, R0, R6, R29 ;  /* 0x00000006001d7223 */ /* 0x008fe2000001001d */
[----:B------:R-:W-:Y:S01]  /*c520*/  I2FP.F32.S32 R6, R4 ;  /* 0x0000000400067245 */ /* 0x000fe20000201400 */
[----:B------:R-:W3:Y:S01]  /*c530*/  MUFU.TANH R11, R11 ;  /* 0x0000000b000b7308 */ /* 0x000ee20000002400 */
[----:B------:R-:W-:Y:S01]  /*c540*/  FSEL R153, R45, -INF , !P4 ;  /* 0xff8000002d997808 */ /* 0x000fe20006000000 */
[----:B------:R-:W-:Y:S01]  /*c550*/  FMUL.FTZ R20, R20, UR10 ;  /* 0x0000000a14147c20 */ /* 0x000fe20008410000 */
[----:B------:R-:W-:Y:S01]  /*c560*/  ISETP.GE.AND P4, PT, R4, R196, PT ;  /* 0x000000c40400720c */ /* 0x000fe20003f86270 */
[CC--:B------:R-:W-:Y:S01]  /*c570*/  FFMA.FTZ R5, R0.reuse, R6.reuse, R5 ;  /* 0x0000000600057223 */ /* 0x0c0fe20000010005 */
[----:B------:R-:W-:Y:S01]  /*c580*/  FSEL R150, R43, -INF , !P5 ;  /* 0xff8000002b967808 */ /* 0x000fe20006800000 */
[----:B--2---:R-:W-:Y:S01]  /*c590*/  FFMA.FTZ R143, R0, R6, R7 ;  /* 0x00000006008f7223 */ /* 0x004fe20000010007 */
[----:B------:R-:W-:Y:S01]  /*c5a0*/  ISETP.GE.AND P5, PT, R4, R195, PT ;  /* 0x000000c30400720c */ /* 0x000fe20003fa6270 */
[----:B------:R-:W2:Y:S01]  /*c5b0*/  MUFU.TANH R15, R16 ;  /* 0x00000010000f7308 */ /* 0x000ea20000002400 */
[----:B------:R-:W-:Y:S01]  /*c5c0*/  FSEL R145, R29, -INF , !P6 ;  /* 0xff8000001d917808 */ /* 0x000fe20007000000 */
[----:B------:R-:W-:Y:S01]  /*c5d0*/  FMUL.FTZ R22, R22, UR10 ;  /* 0x0000000a16167c20 */ /* 0x000fe20008410000 */
[----:B------:R-:W-:Y:S01]  /*c5e0*/  FSEL R148, R5, -INF , !P4 ;  /* 0xff80000005947808 */ /* 0x000fe20006000000 */
[----:B------:R-:W-:Y:S01]  /*c5f0*/  FMUL.FTZ R23, R23, UR10 ;  /* 0x0000000a17177c20 */ /* 0x000fe20008410000 */
[----:B------:R-:W-:-:S02]  /*c600*/  ISETP.GE.AND P6, PT, R8, R196, PT ;  /* 0x000000c40800720c */ /* 0x000fc40003fc6270 */
[----:B------:R-:W-:Y:S01]  /*c610*/  ISETP.GE.AND P4, PT, R8, R195, PT ;  /* 0x000000c30800720c */ /* 0x000fe20003f86270 */
[----:B------:R-:W4:Y:S01]  /*c620*/  MUFU.TANH R5, R18 ;  /* 0x0000001200057308 */ /* 0x000f220000002400 */
[----:B------:R-:W-:Y:S01]  /*c630*/  I2FP.F32.S32 R4, R8 ;  /* 0x0000000800047245 */ /* 0x000fe20000201400 */
[----:B------:R-:W-:Y:S01]  /*c640*/  VIADD R8, R44, 0x69 ;  /* 0x000000692c087836 */ /* 0x000fe20000000000 */
[----:B------:R-:W-:-:S03]  /*c650*/  FSEL R143, R143, -INF , !P5 ;  /* 0xff8000008f8f7808 */ /* 0x000fc60006800000 */
[C---:B-----5:R-:W-:Y:S01]  /*c660*/  FFMA.FTZ R13, R0.reuse, R4, R13 ;  /* 0x00000004000d7223 */ /* 0x060fe2000001000d */
[----:B------:R-:W-:Y:S01]  /*c670*/  I2FP.F32.S32 R6, R8 ;  /* 0x0000000800067245 */ /* 0x000fe20000201400 */
[----:B------:R-:W5:Y:S01]  /*c680*/  MUFU.TANH R17, R17 ;  /* 0x0000001100117308 */ /* 0x000f620000002400 */
[----:B-1----:R-:W-:Y:S01]  /*c690*/  FFMA.FTZ R25, R0, R4, R25 ;  /* 0x0000000400197223 */ /* 0x002fe20000010019 */
[----:B------:R-:W-:Y:S01]  /*c6a0*/  VIADD R4, R44, 0x70 ;  /* 0x000000702c047836 */ /* 0x000fe20000000000 */
[----:B------:R-:W-:Y:S01]  /*c6b0*/  ISETP.GE.AND P5, PT, R8, R196, PT ;  /* 0x000000c40800720c */ /* 0x000fe20003fa6270 */
[CC--:B------:R-:W-:Y:S01]  /*c6c0*/  FFMA.FTZ R142, R0.reuse, R6.reuse, R9 ;  /* 0x00000006008e7223 */ /* 0x0c0fe20000010009 */
[----:B------:R-:W-:Y:S01]  /*c6d0*/  FSEL R146, R13, -INF , !P6 ;  /* 0xff8000000d927808 */ /* 0x000fe20007000000 */
[----:B---3--:R-:W-:Y:S01]  /*c6e0*/  FFMA.FTZ R139, R0, R6, R11 ;  /* 0x00000006008b7223 */ /* 0x008fe2000001000b */
[----:B------:R-:W-:Y:S01]  /*c6f0*/  FSEL R141, R25, -INF , !P4 ;  /* 0xff800000198d7808 */ /* 0x000fe20006000000 */
[----:B------:R-:W1:Y:S01]  /*c700*/  MUFU.TANH R7, R19 ;  /* 0x0000001300077308 */ /* 0x000e620000002400 */
[----:B------:R-:W-:-:S02]  /*c710*/  FSEL R142, R142, -INF , !P5 ;  /* 0xff8000008e8e7808 */ /* 0x000fc40006800000 */
[-C--:B------:R-:W-:Y:S01]  /*c720*/  ISETP.GE.AND P6, PT, R8, R195.reuse, PT ;  /* 0x000000c30800720c */ /* 0x080fe20003fc6270 */
[----:B------:R-:W-:Y:S01]  /*c730*/  VIADD R8, R44, 0x71 ;  /* 0x000000712c087836 */ /* 0x000fe20000000000 */
[C---:B------:R-:W-:Y:S02]  /*c740*/  ISETP.GE.AND P4, PT, R4.reuse, R196, PT ;  /* 0x000000c40400720c */ /* 0x040fe40003f86270 */
[----:B------:R-:W-:Y:S01]  /*c750*/  ISETP.GE.AND P5, PT, R4, R195, PT ;  /* 0x000000c30400720c */ /* 0x000fe20003fa6270 */
[----:B------:R-:W3:Y:S01]  /*c760*/  MUFU.TANH R9, R20 ;  /* 0x0000001400097308 */ /* 0x000ee20000002400 */
[----:B------:R-:W-:Y:S02]  /*c770*/  I2FP.F32.S32 R4, R4 ;  /* 0x0000000400047245 */ /* 0x000fe40000201400 */
[----:B------:R-:W-:Y:S02]  /*c780*/  I2FP.F32.S32 R6, R8 ;  /* 0x0000000800067245 */ /* 0x000fe40000201400 */
[----:B------:R-:W-:Y:S01]  /*c790*/  FSEL R139, R139, -INF , !P6 ;  /* 0xff8000008b8b7808 */ /* 0x000fe20007000000 */
[CC--:B--2---:R-:W-:Y:S01]  /*c7a0*/  FFMA.FTZ R15, R0.reuse, R4.reuse, R15 ;  /* 0x00000004000f7223 */ /* 0x0c4fe2000001000f */
[----:B----4-:R-:W-:Y:S01]  /*c7b0*/  FFMA.FTZ R63, R0, R4, R5 ;  /* 0x00000004003f7223 */ /* 0x010fe20000010005 */
[----:B------:R-:W-:-:S02]  /*c7c0*/  VIADD R4, R44, 0x78 ;  /* 0x000000782c047836 */ /* 0x000fc40000000000 */
[CC--:B-----5:R-:W-:Y:S01]  /*c7d0*/  FFMA.FTZ R17, R0.reuse, R6.reuse, R17 ;  /* 0x0000000600117223 */ /* 0x0e0fe20000010011 */
[----:B-1----:R-:W-:Y:S01]  /*c7e0*/  FFMA.FTZ R57, R0, R6, R7 ;  /* 0x0000000600397223 */ /* 0x002fe20000010007 */
[----:B------:R-:W1:Y:S01]  /*c7f0*/  MUFU.TANH R11, R22 ;  /* 0x00000016000b7308 */ /* 0x000e620000002400 */
[----:B------:R-:W-:Y:S01]  /*c800*/  FMUL.FTZ R7, R21, UR10 ;  /* 0x0000000a15077c20 */ /* 0x000fe20008410000 */
[----:B------:R-:W-:Y:S02]  /*c810*/  I2FP.F32.S32 R6, R4 ;  /* 0x0000000400067245 */ /* 0x000fe40000201400 */
[----:B------:R-:W-:Y:S02]  /*c820*/  ISETP.GE.AND P6, PT, R8, R196, PT ;  /* 0x000000c40800720c */ /* 0x000fe40003fc6270 */
[----:B------:R-:W-:Y:S01]  /*c830*/  FSEL R136, R15, -INF , !P4 ;  /* 0xff8000000f887808 */ /* 0x000fe20006000000 */
[----:B---3--:R-:W-:Y:S01]  /*c840*/  FFMA.FTZ R64, R0, R6, R9 ;  /* 0x0000000600407223 */ /* 0x008fe20000010009 */
[----:B------:R-:W2:Y:S01]  /*c850*/  MUFU.TANH R5, R58 ;  /* 0x0000003a00057308 */ /* 0x000ea20000002400 */
[----:B------:R-:W-:-:S02]  /*c860*/  FSEL R63, R63, -INF , !P5 ;  /* 0xff8000003f3f7808 */ /* 0x000fc40006800000 */
[----:B------:R-:W-:Y:S02]  /*c870*/  FSEL R132, R17, -INF , !P6 ;  /* 0xff80000011847808 */ /* 0x000fe40007000000 */
[-C--:B------:R-:W-:Y:S02]  /*c880*/  ISETP.GE.AND P4, PT, R8, R195.reuse, PT ;  /* 0x000000c30800720c */ /* 0x080fe40003f86270 */
[C---:B------:R-:W-:Y:S01]  /*c890*/  ISETP.GE.AND P5, PT, R4.reuse, R196, PT ;  /* 0x000000c40400720c */ /* 0x040fe20003fa6270 */
[----:B------:R-:W3:Y:S01]  /*c8a0*/  MUFU.TANH R7, R7 ;  /* 0x0000000700077308 */ /* 0x000ee20000002400 */
[----:B------:R-:W-:Y:S01]  /*c8b0*/  ISETP.GE.AND P6, PT, R4, R195, PT ;  /* 0x000000c30400720c */ /* 0x000fe20003fc6270 */
[----:B------:R-:W-:Y:S01]  /*c8c0*/  VIADD R4, R44, 0x79 ;  /* 0x000000792c047836 */ /* 0x000fe20000000000 */
[----:B------:R-:W-:Y:S01]  /*c8d0*/  I2FP.F32.S32 R8, R44 ;  /* 0x0000002c00087245 */ /* 0x000fe20000201400 */
[----:B-1----:R-:W-:Y:S01]  /*c8e0*/  FFMA.FTZ R11, R0, R6, R11 ;  /* 0x00000006000b7223 */ /* 0x002fe2000001000b */
[----:B------:R-:W-:-:S02]  /*c8f0*/  FSEL R57, R57, -INF , !P4 ;  /* 0xff80000039397808 */ /* 0x000fc40006000000 */
[----:B------:R-:W-:Y:S01]  /*c900*/  I2FP.F32.S32 R10, R4 ;  /* 0x00000004000a7245 */ /* 0x000fe20000201400 */
[----:B------:R-:W1:Y:S01]  /*c910*/  MUFU.TANH R9, R23 ;  /* 0x0000001700097308 */ /* 0x000e620000002400 */
[----:B------:R-:W-:Y:S01]  /*c920*/  FFMA.FTZ R6, R0, R8, R185 ;  /* 0x0000000800067223 */ /* 0x000fe200000100b9 */
[----:B------:R-:W-:Y:S01]  /*c930*/  ISETP.GE.AND P4, PT, R44, R196, PT ;  /* 0x000000c42c00720c */ /* 0x000fe20003f86270 */
[----:B--2---:R-:W-:Y:S01]  /*c940*/  FFMA.FTZ R5, R0, R8, R5 ;  /* 0x0000000800057223 */ /* 0x004fe20000010005 */
[----:B------:R-:W-:Y:S02]  /*c950*/  FSEL R64, R64, -INF , !P5 ;  /* 0xff80000040407808 */ /* 0x000fe40006800000 */
[----:B------:R-:W-:Y:S02]  /*c960*/  FSEL R53, R11, -INF , !P6 ;  /* 0xff8000000b357808 */ /* 0x000fe40007000000 */
[----:B------:R-:W-:Y:S01]  /*c970*/  FSEL R6, R6, -INF , !P4 ;  /* 0xff80000006067808 */ /* 0x000fe20006000000 */
[----:B---3--:R-:W-:Y:S01]  /*c980*/  FFMA.FTZ R62, R0, R10, R7 ;  /* 0x0000000a003e7223 */ /* 0x008fe20000010007 */
[----:B------:R-:W-:-:S02]  /*c990*/  ISETP.GE.AND P5, PT, R44, R195, PT ;  /* 0x000000c32c00720c */ /* 0x000fc40003fa6270 */
[C---:B------:R-:W-:Y:S02]  /*c9a0*/  ISETP.GE.AND P6, PT, R4.reuse, R196, PT ;  /* 0x000000c40400720c */ /* 0x040fe40003fc6270 */
[----:B------:R-:W-:Y:S02]  /*c9b0*/  ISETP.GE.AND P4, PT, R4, R195, PT ;  /* 0x000000c30400720c */ /* 0x000fe40003f86270 */
[----:B------:R-:W-:Y:S01]  /*c9c0*/  FSEL R7, R5, -INF , !P5 ;  /* 0xff80000005077808 */ /* 0x000fe20006800000 */
[----:B-1----:R-:W-:Y:S01]  /*c9d0*/  FFMA.FTZ R9, R0, R10, R9 ;  /* 0x0000000a00097223 */ /* 0x002fe20000010009 */
[----:B------:R-:W-:-:S04]  /*c9e0*/  FSEL R62, R62, -INF , !P6 ;  /* 0xff8000003e3e7808 */ /* 0x000fc80007000000 */
        /* <DEDUP_REMOVED lines=31> */
[----:B------:R-:W-:Y:S02]  /*cbe0*/  ISETP.GE.AND P5, PT, R9, RZ, PT ;  /* 0x000000ff0900720c */ /* 0x000fe40003fa6270 */
[----:B------:R-:W-:Y:S02]  /*cbf0*/  @!P4 IADD3 R4, R4, 0x1, RZ ;  /* 0x000000010404c810 */ /* 0x000fe40007ffe0ff */
[----:B------:R-:W-:-:S02]  /*cc00*/  ISETP.GE.U32.AND P6, PT, R10, R5, PT ;  /* 0x000000050a00720c */ /* 0x000fc40003fc6070 */
[----:B------:R-:W-:-:S04]  /*cc10*/  ISETP.NE.AND P4, PT, R8, RZ, PT ;  /* 0x000000ff0800720c */ /* 0x000fc80003f85270 */
[----:B------:R-:W-:Y:S01]  /*cc20*/  @P3 VIADD R14, R14, 0x1 ;  /* 0x000000010e0e3836 */ /* 0x000fe20000000000 */
[----:B------:R-:W-:-:S03]  /*cc30*/  ISETP.GE.AND P3, PT, R13, RZ, PT ;  /* 0x000000ff0d00720c */ /* 0x000fc60003f66270 */
[----:B------:R-:W-:-:S03]  /*cc40*/  @!P5 IMAD.MOV R14, RZ, RZ, -R14 ;  /* 0x000000ffff0ed224 */ /* 0x000fc600078e0a0e */
[----:B------:R-:W-:-:S05]  /*cc50*/  @P6 VIADD R4, R4, 0x1 ;  /* 0x0000000104046836 */ /* 0x000fca0000000000 */
[----:B------:R-:W-:Y:S02]  /*cc60*/  MOV R5, R4 ;  /* 0x0000000400057202 */ /* 0x000fe40000000f00 */
        /* <DEDUP_REMOVED lines=18> */
[----:B-1----:R-:W-:-:S04]  /*cd90*/  IMAD.WIDE.U32 R14, R9, R4, R14 ;  /* 0x00000004090e7225 */ /* 0x002fc800078e000e */
[----:B------:R-:W-:Y:S02]  /*cda0*/  IMAD R8, R13, R4, RZ ;  /* 0x000000040d087224 */ /* 0x000fe400078e02ff */
[----:B------:R-:W-:Y:S02]  /*cdb0*/  IMAD.MOV.U32 R11, RZ, RZ, R14 ;  /* 0x000000ffff0b7224 */ /* 0x000fe400078e000e */
[----:B------:R-:W-:-:S05]  /*cdc0*/  IMAD R5, R9, R5, R8 ;  /* 0x0000000509057224 */ /* 0x000fca00078e0208 */
[----:B------:R-:W-:Y:S01]  /*cdd0*/  IADD3 R10, R15, R5, RZ ;  /* 0x000000050f0a7210 */ /* 0x000fe20007ffe0ff */
[----:B------:R-:W-:Y:S06]  /*cde0*/  BRA `(.L_x_2605) ;  /* 0x0000000000087947 */ /* 0x000fec0003800000 */
.L_x_2604:
[----:B------:R-:W-:-:S04]  /*cdf0*/  LEA R11, -R188, RZ, 0x7 ;  /* 0x000000ffbc0b7211 */ /* 0x000fc800078e39ff */
[----:B------:R-:W-:-:S07]  /*ce00*/  SHF.R.S32.HI R10, RZ, 0x1f, R11 ;  /* 0x0000001fff0a7819 */ /* 0x000fce000001140b */
.L_x_2605:
        /* <DEDUP_REMOVED lines=51> */
[----:B------:R-:W-:Y:S02]  /*d140*/  @!P1 LEA R16, P3, R13, UR8, 0x1 ;  /* 0x000000080d109c11 */ /* 0x000fe4000f8608ff */
        /* <DEDUP_REMOVED lines=92> */
.L_x_2607:
[----:B------:R-:W-:Y:S05]  /*d710*/  BSYNC B0 ;  /* 0x0000000000007941 */ /* 0x000fea0003800000 */
.L_x_2606:
[----:B------:R-:W0:Y:S01]  /*d720*/  LDGDEPBAR ;  /* 0x00000000000079af */ /* 0x000e220000000000 */
[----:B------:R-:W-:-:S04]  /*d730*/  LEA R236, P1, R11, R236, 0x1 ;  /* 0x000000ec0bec7211 */ /* 0x000fc800078208ff */
[----:B------:R-:W-:-:S09]  /*d740*/  LEA.HI.X R237, R11, R237, R10, 0x1, P1 ;  /* 0x000000ed0bed7211 */ /* 0x000fd200008f0c0a */
.L_x_2603:
        /* <DEDUP_REMOVED lines=74> */
[----:B-1----:R-:W-:Y:S02]  /*dbf0*/  FMNMX.FTZ R47, R4, R47, !PT ;  /* 0x0000002f042f7209 */ /* 0x002fe40007810000 */
[----:B--2---:R-:W-:-:S03]  /*dc00*/  FMNMX.FTZ R46, R5, R46, !PT ;  /* 0x0000002e052e7209 */ /* 0x004fc60007810000 */
[C---:B------:R-:W-:Y:S01]  /*dc10*/  FMUL.FTZ R65, R47.reuse, UR11 ;  /* 0x0000000b2f417c20 */ /* 0x040fe20008410000 */
[----:B------:R-:W-:Y:S02]  /*dc20*/  FSETP.NEU.FTZ.AND P2, PT, R47, -INF , PT ;  /* 0xff8000002f00780b */ /* 0x000fe40003f5d000 */
[C---:B------:R-:W-:Y:S01]  /*dc30*/  FSETP.NEU.FTZ.AND P1, PT, R46.reuse, -INF , PT ;  /* 0xff8000002e00780b */ /* 0x040fe20003f3d000 */
[----:B------:R-:W-:Y:S01]  /*dc40*/  FMUL.FTZ R56, R46, UR11 ;  /* 0x0000000b2e387c20 */ /* 0x000fe20008410000 */
[----:B------:R-:W-:Y:S02]  /*dc50*/  FSEL R65, R65, RZ, P2 ;  /* 0x000000ff41417208 */ /* 0x000fe40001000000 */
[----:B------:R-:W-:Y:S02]  /*dc60*/  FSEL R8, R47, RZ, P2 ;  /* 0x000000ff2f087208 */ /* 0x000fe40001000000 */
[----:B------:R-:W-:Y:S01]  /*dc70*/  FSEL R56, R56, RZ, P1 ;  /* 0x000000ff38387208 */ /* 0x000fe20000800000 */
[--C-:B------:R-:W-:Y:S01]  /*dc80*/  FFMA.FTZ R49, R6, UR11, -R65.reuse ;  /* 0x0000000b06317c23 */ /* 0x100fe20008010841 */
[----:B------:R-:W-:Y:S01]  /*dc90*/  FSEL R9, R46, RZ, P1 ;  /* 0x000000ff2e097208 */ /* 0x000fe20000800000 */
[----:B------:R-:W-:Y:S01]  /*dca0*/  FADD.FTZ R8, R3, -R8 ;  /* 0x8000000803087221 */ /* 0x000fe20000010000 */
[--C-:B------:R-:W-:Y:S01]  /*dcb0*/  FFMA.FTZ R45, R48, UR11, -R65.reuse ;  /* 0x0000000b302d7c23 */ /* 0x100fe20008010841 */
[--C-:B------:R-:W-:Y:S01]  /*dcc0*/  FFMA.FTZ R42, R7, UR11, -R56.reuse ;  /* 0x0000000b072a7c23 */ /* 0x100fe20008010838 */
[----:B------:R-:W-:Y:S01]  /*dcd0*/  FFMA.FTZ R44, R40, UR11, -R65 ;  /* 0x0000000b282c7c23 */ /* 0x000fe20008010841 */
[----:B------:R-:W1:Y:S01]  /*dce0*/  LDSM.16.MT88.4 R4, [R208+0xc000] ;  /* 0x00c00000d004783b */ /* 0x000e620000004200 */
[----:B------:R-:W-:Y:S01]  /*dcf0*/  FADD.FTZ R9, R2, -R9 ;  /* 0x8000000902097221 */ /* 0x000fe20000010000 */
        /* <DEDUP_REMOVED lines=20> */
[----:B------:R-:W-:Y:S01]  /*de40*/  LDSM.16.MT88.4 R36, [R204+0x10800] ;  /* 0x01080000cc24783b */ /* 0x000fe20000004200 */
        /* <DEDUP_REMOVED lines=226> */
[----:B--2---:R-:W-:Y:S01]  /*ec70*/  FADD.FTZ R3, R151, R140 ;  /* 0x0000008c97037221 */ /* 0x004fe20000010000 */
[----:B------:R-:W-:Y:S02]  /*ec80*/  FADD.FTZ R2, R147, R2 ;  /* 0x0000000293027221 */ /* 0x000fe40000010000 */
[----:B------:R-:W-:Y:S01]  /*ec90*/  HMMA.16816.F32 R112, R8, R20, R112 ;  /* 0x000000140870723c */ /* 0x000fe20000001870 */
[----:B-1----:R-:W-:-:S03]  /*eca0*/  FADD.FTZ R3, R154, R3 ;  /* 0x000000039a037221 */ /* 0x002fc60000010000 */
[----:B------:R-:W-:Y:S02]  /*ecb0*/  MUFU.EX2 R170, R170 ;  /* 0x000000aa00aa7308 */ /* 0x000fe40000000800 */
[C---:B------:R-:W-:Y:S01]  /*ecc0*/  HMMA.16816.F32 R108, R8.reuse, R22, R108 ;  /* 0x00000016086c723c */ /* 0x040fe2000000186c */
[----:B------:R-:W1:Y:S05]  /*ecd0*/  LDSM.16.MT88.4 R20, [R205+0x11000] ;  /* 0x01100000cd14783b */ /* 0x000e6a0000004200 */
[C---:B---3--:R-:W-:Y:S01]  /*ece0*/  HMMA.16816.F32 R104, R8.reuse, R16, R104 ;  /* 0x000000100868723c */ /* 0x048fe20000001868 */
        /* <DEDUP_REMOVED lines=71> */
[----:B------:R-:W-:-:S03]  /*f160*/  FADD.FTZ R168, R168, R171 ;  /* 0x000000aba8a87221 */ /* 0x000fc60000010000 */
[----:B---3--:R-:W-:Y:S01]  /*f170*/  HMMA.16816.F32 R120, R8, R16, R120 ;  /* 0x000000100878723c */ /* 0x008fe20000001878 */
[----:B------:R-:W-:-:S03]  /*f180*/  FADD.FTZ R2, R173, R168 ;  /* 0x000000a8ad027221 */ /* 0x000fc60000010000 */
[----:B------:R-:W-:Y:S02]  /*f190*/  MUFU.EX2 R142, R142 ;  /* 0x0000008e008e7308 */ /* 0x000fe40000000800 */
[----:B------:R-:W-:Y:S01]  /*f1a0*/  HMMA.16816.F32 R116, R8, R18, R116 ;  /* 0x000000120874723c */ /* 0x000fe20000001874 */
[----:B------:R-:W2:Y:S05]  /*f1b0*/  LDSM.16.MT88.4 R16, [R205+0x12000] ;  /* 0x01200000cd10783b */ /* 0x000eaa0000004200 */
[C---:B------:R-:W-:Y:S01]  /*f1c0*/  HMMA.16816.F32 R104, R12.reuse, R20, R104 ;  /* 0x000000140c68723c */ /* 0x040fe20000001868 */
[----:B------:R-:W-:Y:S05]  /*f1d0*/  MUFU.EX2 R143, R143 ;  /* 0x0000008f008f7308 */ /* 0x000fea0000000800 */
[C---:B------:R-:W-:Y:S01]  /*f1e0*/  HMMA.16816.F32 R100, R12.reuse, R22, R100 ;  /* 0x000000160c64723c */ /* 0x040fe20000001864 */
[----:B------:R-:W3:Y:S02]  /*f1f0*/  LDSM.16.MT88.4 R20, [R204+0xe000] ;  /* 0x00e00000cc14783b */ /* 0x000ee40000004200 */
[----:B------:R-:W-:Y:S03]  /*f200*/  MUFU.EX2 R141, R141 ;  /* 0x0000008d008d7308 */ /* 0x000fe60000000800 */
[C---:B-----5:R-:W-:Y:S05]  /*f210*/  HMMA.16816.F32 R72, R12.reuse, R32, R72 ;  /* 0x000000200c48723c */ /* 0x060fea0000001848 */
[----:B------:R-:W-:Y:S01]  /*f220*/  MUFU.EX2 R148, R148 ;  /* 0x0000009400947308 */ /* 0x000fe20000000800 */
[----:B------:R-:W-:Y:S01]  /*f230*/  HMMA.16816.F32 R4, R12, R34, R4 ;  /* 0x000000220c04723c */ /* 0x000fe20000001804 */
[----:B------:R-:W5:Y:S04]  /*f240*/  LDSM.16.MT88.4 R32, [R208+0x12000] ;  /* 0x01200000d020783b */ /* 0x000f680000004200 */
[----:B------:R-:W-:Y:S01]  /*f250*/  LDSM.16.MT88.4 R12, [R204+0x12000] ;  /* 0x01200000cc0c783b */ /* 0x000fe20000004200 */
[C---:B----4-:R-:W-:Y:S01]  /*f260*/  HMMA.16816.F32 R128, R8.reuse, R24, R128 ;  /* 0x000000180880723c */ /* 0x050fe20000001880 */
[----:B------:R-:W-:Y:S05]  /*f270*/  MUFU.EX2 R136, R136 ;  /* 0x0000008800887308 */ /* 0x000fea0000000800 */
[C---:B------:R-:W-:Y:S01]  /*f280*/  HMMA.16816.F32 R124, R8.reuse, R26, R124 ;  /* 0x0000001a087c723c */ /* 0x040fe2000000187c */
[----:B------:R-:W4:Y:S02]  /*f290*/  LDSM.16.MT88.4 R24, [R206+0x12000] ;  /* 0x01200000ce18783b */ /* 0x000f240000004200 */
        /* <DEDUP_REMOVED lines=14> */
[C---:B-----5:R-:W-:Y:S06]  /*f380*/  HMMA.16816.F32 R96, R8.reuse, R32, R96 ;  /* 0x000000200860723c */ /* 0x060fec0000001860 */
        /* <DEDUP_REMOVED lines=21> */
[----:B------:R-:W-:Y:S01]  /*f4e0*/  HMMA.16816.F32 R124, R24, R30, R124 ;  /* 0x0000001e187c723c */ /* 0x000fe2000000187c */
[----:B------:R-:W1:Y:S01]  /*f4f0*/  LDSM.16.MT88.4 R28, [R204+0x12800] ;  /* 0x01280000cc1c783b */ /* 0x000e620000004200 */
[----:B------:R-:W-:-:S04]  /*f500*/  FADD.FTZ R2, R142, R3 ;  /* 0x000000038e027221 */ /* 0x000fc80000010000 */
[----:B---3--:R-:W-:Y:S01]  /*f510*/  HMMA.16816.F32 R112, R24, R16, R112 ;  /* 0x000000101870723c */ /* 0x008fe20000001870 */
[----:B------:R-:W-:-:S04]  /*f520*/  FADD.FTZ R2, R143, R2 ;  /* 0x000000028f027221 */ /* 0x000fc80000010000 */
[----:B------:R-:W-:Y:S01]  /*f530*/  FADD.FTZ R3, R141, R2 ;  /* 0x000000028d037221 */ /* 0x000fe20000010000 */
[----:B------:R-:W-:Y:S01]  /*f540*/  HMMA.16816.F32 R108, R24, R18, R108 ;  /* 0x00000012186c723c */ /* 0x000fe2000000186c */
[----:B------:R-:W3:Y:S01]  /*f550*/  LDSM.16.MT88.4 R16, [R206+0xf000] ;  /* 0x00f00000ce10783b */ /* 0x000ee20000004200 */
[----:B------:R-:W-:Y:S01]  /*f560*/  MOV R2, R46 ;  /* 0x0000002e00027202 */ /* 0x000fe20000000f00 */
[----:B------:R-:W-:-:S03]  /*f570*/  FADD.FTZ R3, R148, R3 ;  /* 0x0000000394037221 */ /* 0x000fc60000010000 */
        /* <DEDUP_REMOVED lines=54> */
[----:B----4-:R-:W-:Y:S01]  /*f8e0*/  F2FP.F16.F32.PACK_AB R69, R33, R32 ;  /* 0x000000202145723e */ /* 0x010fe200000000ff */
[----:B------:R-:W-:Y:S01]  /*f8f0*/  FADD.FTZ R32, R32, R3 ;  /* 0x0000000320207221 */ /* 0x000fe20000010000 */
[----:B------:R-:W-:Y:S01]  /*f900*/  HMMA.16816.F32 R76, R8, R38, R76 ;  /* 0x00000026084c723c */ /* 0x000fe2000000184c */
[----:B------:R-:W-:-:S02]  /*f910*/  MOV R3, R47 ;  /* 0x0000002f00037202 */ /* 0x000fc40000000f00 */
        /* <DEDUP_REMOVED lines=28> */
.L_x_2600:
        /* <DEDUP_REMOVED lines=15> */
.L_x_2612:
        /* <DEDUP_REMOVED lines=22> */
[----:B------:R-:W-:Y:S01]  /*fd30*/  LOP3.LUT R3, R3, R4, RZ, 0x3c, !PT ;  /* 0x0000000403037212 */ /* 0x000fe200078e3cff */
        /* <DEDUP_REMOVED lines=20> */
[----:B------:R-:W-:Y:S01]  /*fe80*/  ISETP.GE.AND P2, PT, R11, RZ, PT ;  /* 0x000000ff0b00720c */ /* 0x000fe20003f46270 */
[----:B------:R-:W1:Y:S08]  /*fe90*/  LDC.64 R2, c[0x0][0x238] ;  /* 0x00008e00ff027b82 */ /* 0x000e700000000a00 */
        /* <DEDUP_REMOVED lines=12> */
[----:B------:R-:W2:Y:S02]  /*ff60*/  LDG.E R5, desc[UR12][R14.64] ;  /* 0x0000000c0e057981 */ /* 0x000ea4000c1e1900 */
[----:B------:R-:W-:Y:S02]  /*ff70*/  IMAD R8, R7, R4, -0x80 ;  /* 0xffffff8007087424 */ /* 0x000fe400078e0204 */
[----:B------:R-:W2:Y:S02]  /*ff80*/  LDG.E R6, desc[UR12][R12.64] ;  /* 0x0000000c0c067981 */ /* 0x000ea4000c1e1900 */
[C---:B------:R-:W-:Y:S01]  /*ff90*/  IMAD R4, R8.reuse, UR10, RZ ;  /* 0x0000000a08047c24 */ /* 0x040fe2000f8e02ff */
[----:B------:R-:W-:Y:S01]  /*ffa0*/  SHF.R.S32.HI R7, RZ, 0x1f, R8 ;  /* 0x0000001fff077819 */ /* 0x000fe20000011408 */
        /* <DEDUP_REMOVED lines=9> */
.L_x_2609:
[C---:B------:R-:W-:Y:S01]  /*10040*/  LEA R2, P2, R8.reuse, R180, 0x1 ;  /* 0x000000b408027211 */ /* 0x040fe200078408ff */
[----:B------:R-:W-:Y:S01]  /*10050*/  @P4 STS.128 [R223+0xc000], RZ ;  /* 0x00c000ffdf004388 */ /* 0x000fe20000000c00 */
[----:B------:R-:W-:Y:S02]  /*10060*/  IADD3 R33, P1, R221, R8, RZ ;  /* 0x00000008dd217210 */ /* 0x000fe40007f3e0ff */
[----:B------:R-:W-:Y:S02]  /*10070*/  LEA.HI.X R3, R8, R181, R35, 0x1, P2 ;  /* 0x000000b508037211 */ /* 0x000fe400010f0c23 */
[CC--:B------:R-:W-:Y:S02]  /*10080*/  @!P4 LEA R46, P5, R33.reuse, R180.reuse, 0x1 ;  /* 0x000000b4212ec211 */ /* 0x0c0fe400078a08ff */
        /* <DEDUP_REMOVED lines=63> */
[----:B------:R1:W-:Y:S01]  /*10480*/  @!P3 LDGSTS.E.BYPASS.LTC128B.128 [R223+0x11800], desc[UR12][R36.64+0x80] ;  /* 0x1180008024dfbfae */ /* 0x0003e2000b901d4c */
        /* <DEDUP_REMOVED lines=26> */
[----:B------:R-:W-:Y:S02]  /*10630*/  IADD3.X R32, R220, R34, RZ, P1, !PT ;  /* 0x00000022dc207210 */ /* 0x000fe40000ffe4ff */
[----:B------:R-:W-:Y:S01]  /*10640*/  @P3 STS.128 [R223+0x12800], RZ ;  /* 0x012800ffdf003388 */ /* 0x000fe20000000c00 */
[C---:B------:R-:W-:Y:S02]  /*10650*/  @!P3 LEA R62, P1, R33.reuse, R180, 0x1 ;  /* 0x000000b4213eb211 */ /* 0x040fe400078208ff */
[CCC-:B------:R-:W-:Y:S02]  /*10660*/  @!P4 LEA.HI.X R59, R33.reuse, R181.reuse, R32.reuse, 0x1, P5 ;  /* 0x000000b5213bc211 */ /* 0x1c0fe400028f0c20 */
[----:B------:R-:W-:Y:S01]  /*10670*/  @!PT LDS RZ, [RZ] ;  /* 0x00000000fffff984 */ /* 0x000fe20000000800 */
[----:B------:R-:W-:Y:S01]  /*10680*/  @!PT LDS RZ, [RZ] ;  /* 0x00000000fffff984 */ /* 0x000fe20000000800 */
[----:B------:R-:W-:Y:S01]  /*10690*/  @!PT LDS RZ, [RZ] ;  /* 0x00000000fffff984 */ /* 0x000fe20000000800 */
[----:B------:R3:W-:Y:S01]  /*106a0*/  @!P3 LDGSTS.E.BYPASS.LTC128B.128 [R223+0x12800], desc[UR12][R52.64+0x80] ;  /* 0x1280008034dfbfae */ /* 0x0007e2000b901d4c */
[----:B------:R-:W-:Y:S02]  /*106b0*/  @!P3 LEA.HI.X R63, R33, R181, R32, 0x1, P1 ;  /* 0x000000b5213fb211 */ /* 0x000fe400008f0c20 */
[----:B------:R-:W-:Y:S02]  /*106c0*/  ISETP.GE.AND P1, PT, R222, 0x2, PT ;  /* 0x00000002de00780c */ /* 0x000fe40003f26270 */
        /* <DEDUP_REMOVED lines=21> */
[----:B------:R-:W1:Y:S05]  /*10820*/  LDSM.16.M88.4 R140, [R214+0x4000] ;  /* 0x00400000d68c783b */ /* 0x000e6a0000000200 */
[----:B------:R-:W2:Y:S05]  /*10830*/  LDSM.16.M88.4 R144, [R214+0x4800] ;  /* 0x00480000d690783b */ /* 0x000eaa0000000200 */
[----:B------:R-:W3:Y:S05]  /*10840*/  LDSM.16.M88.4 R148, [R214+0x5000] ;  /* 0x00500000d694783b */ /* 0x000eea0000000200 */
[----:B------:R-:W4:Y:S05]  /*10850*/  LDSM.16.M88.4 R152, [R214+0x5800] ;  /* 0x00580000d698783b */ /* 0x000f2a0000000200 */
[----:B------:R-:W0:Y:S05]  /*10860*/  LDGDEPBAR ;  /* 0x00000000000079af */ /* 0x000e2a0000000000 */
[----:B------:R-:W5:Y:S05]  /*10870*/  LDSM.16.M88.4 R156, [R214+0x6000] ;  /* 0x00600000d69c783b */ /* 0x000f6a0000000200 */
[----:B------:R-:W5:Y:S05]  /*10880*/  LDSM.16.M88.4 R160, [R214+0x6800] ;  /* 0x00680000d6a0783b */ /* 0x000f6a0000000200 */
[----:B------:R-:W5:Y:S05]  /*10890*/  LDSM.16.M88.4 R164, [R214+0x7000] ;  /* 0x00700000d6a4783b */ /* 0x000f6a0000000200 */
[----:B------:R-:W-:Y:S01]  /*108a0*/  LDSM.16.M88.4 R168, [R213] ;  /* 0x00000000d5a8783b */ /* 0x000fe20000000200 */
[C---:B-1----:R-:W-:Y:S04]  /*108b0*/  HMMA.16816.F32 R4, R136.reuse, R140, RZ ;  /* 0x0000008c8804723c */ /* 0x042fe800000018ff */
[----:B------:R-:W-:Y:S02]  /*108c0*/  LDSM.16.M88.4 R172, [R212] ;  /* 0x00000000d4ac783b */ /* 0x000fe40000000200 */
[C---:B------:R-:W-:Y:S03]  /*108d0*/  HMMA.16816.F32 R8, R136.reuse, R142, RZ ;  /* 0x0000008e8808723c */ /* 0x040fe600000018ff */
[----:B------:R-:W1:Y:S03]  /*108e0*/  LDSM.16.M88.4 R140, [R214+0x7800] ;  /* 0x00780000d68c783b */ /* 0x000e660000000200 */
[C---:B--2---:R-:W-:Y:S02]  /*108f0*/  HMMA.16816.F32 R12, R136.reuse, R144, RZ ;  /* 0x00000090880c723c */ /* 0x044fe400000018ff */
[----:B------:R-:W2:Y:S04]  /*10900*/  LDSM.16.M88.4 R176, [R212+0x800] ;  /* 0x00080000d4b0783b */ /* 0x000ea80000000200 */
[C---:B------:R-:W-:Y:S01]  /*10910*/  HMMA.16816.F32 R16, R136.reuse, R146, RZ ;  /* 0x000000928810723c */ /* 0x040fe200000018ff */
[----:B------:R-:W2:Y:S05]  /*10920*/  LDSM.16.M88.4 R144, [R212+0x1000] ;  /* 0x00100000d490783b */ /* 0x000eaa0000000200 */
[C---:B---3--:R-:W-:Y:S01]  /*10930*/  HMMA.16816.F32 R20, R136.reuse, R148, RZ ;  /* 0x000000948814723c */ /* 0x048fe200000018ff */
[----:B------:R-:W-:Y:S05]  /*10940*/  LDSM.16.M88.4 R180, [R212+0x3000] ;  /* 0x00300000d4b4783b */ /* 0x000fea0000000200 */
[C---:B------:R-:W-:Y:S01]  /*10950*/  HMMA.16816.F32 R24, R136.reuse, R150, RZ ;  /* 0x000000968818723c */ /* 0x040fe200000018ff */
[----:B------:R-:W3:Y:S05]  /*10960*/  LDSM.16.M88.4 R148, [R212+0x1800] ;  /* 0x00180000d494783b */ /* 0x000eea0000000200 */
[C---:B----4-:R-:W-:Y:S01]  /*10970*/  HMMA.16816.F32 R28, R136.reuse, R152, RZ ;  /* 0x00000098881c723c */ /* 0x050fe200000018ff */
[----:B------:R-:W-:Y:S05]  /*10980*/  LDSM.16.M88.4 R184, [R211] ;  /* 0x00000000d3b8783b */ /* 0x000fea0000000200 */
[C---:B------:R-:W-:Y:S01]  /*10990*/  HMMA.16816.F32 R32, R136.reuse, R154, RZ ;  /* 0x0000009a8820723c */ /* 0x040fe200000018ff */
[----:B------:R-:W4:Y:S05]  /*109a0*/  LDSM.16.M88.4 R152, [R212+0x2000] ;  /* 0x00200000d498783b */ /* 0x000f2a0000000200 */
[C---:B-----5:R-:W-:Y:S01]  /*109b0*/  HMMA.16816.F32 R36, R136.reuse, R156, RZ ;  /* 0x0000009c8824723c */ /* 0x060fe200000018ff */
        /* <DEDUP_REMOVED lines=11> */
[C---:B-1----:R-:W-:Y:S01]  /*10a70*/  HMMA.16816.F32 R60, R136.reuse, R140, RZ ;  /* 0x0000008c883c723c */ /* 0x042fe200000018ff */
[----:B------:R-:W-:Y:S05]  /*10a80*/  LDSM.16.M88.4 R200, [R209+0x4000] ;  /* 0x00400000d1c8783b */ /* 0x000fea0000000200 */
[----:B------:R-:W-:Y:S01]  /*10a90*/  HMMA.16816.F32 R64, R136, R142, RZ ;  /* 0x0000008e8840723c */ /* 0x000fe200000018ff */
[----:B------:R-:W1:Y:S05]  /*10aa0*/  LDSM.16.M88.4 R136, [R207+0x4800] ;  /* 0x00480000cf88783b */ /* 0x000e6a0000000200 */
[C---:B------:R-:W-:Y:S01]  /*10ab0*/  HMMA.16816.F32 R4, R168.reuse, R172, R4 ;  /* 0x000000aca804723c */ /* 0x040fe20000001804 */
[----:B------:R-:W1:Y:S05]  /*10ac0*/  LDSM.16.M88.4 R140, [R207+0x5000] ;  /* 0x00500000cf8c783b */ /* 0x000e6a0000000200 */
[C---:B------:R-:W-:Y:S01]  /*10ad0*/  HMMA.16816.F32 R8, R168.reuse, R174, R8 ;  /* 0x000000aea808723c */ /* 0x040fe20000001808 */
[----:B------:R-:W-:Y:S05]  /*10ae0*/  LDSM.16.M88.4 R172, [R209+0x1000] ;  /* 0x00100000d1ac783b */ /* 0x000fea0000000200 */
[C---:B--2---:R-:W-:Y:S06]  /*10af0*/  HMMA.16816.F32 R12, R168.reuse, R176, R12 ;  /* 0x000000b0a80c723c */ /* 0x044fec000000180c */
        /* <DEDUP_REMOVED lines=24> */
[C---:B-1----:R-:W-:Y:S06]  /*10c80*/  HMMA.16816.F32 R12, R184.reuse, R136, R12 ;  /* 0x00000088b80c723c */ /* 0x042fec000000180c */
[C---:B------:R-:W-:Y:S01]  /*10c90*/  HMMA.16816.F32 R16, R184.reuse, R138, R16 ;  /* 0x0000008ab810723c */ /* 0x040fe20000001810 */
[----:B------:R-:W1:Y:S05]  /*10ca0*/  LDSM.16.M88.4 R136, [R210] ;  /* 0x00000000d288783b */ /* 0x000e6a0000000200 */
[C---:B------:R-:W-:Y:S06]  /*10cb0*/  HMMA.16816.F32 R20, R184.reuse, R140, R20 ;  /* 0x0000008cb814723c */ /* 0x040fec0000001814 */
        /* <DEDUP_REMOVED lines=11> */
[C---:B-----5:R-:W-:Y:S06]  /*10d70*/  HMMA.16816.F32 R52, R184.reuse, R156, R52 ;  /* 0x0000009cb834723c */ /* 0x060fec0000001834 */
[C---:B------:R-:W-:Y:S01]  /*10d80*/  HMMA.16816.F32 R56, R184.reuse, R158, R56 ;  /* 0x0000009eb838723c */ /* 0x040fe20000001838 */
[----:B------:R-:W4:Y:S05]  /*10d90*/  LDSM.16.M88.4 R156, [R214+0x8000] ;  /* 0x00800000d69c783b */ /* 0x000f2a0000000200 */
[C---:B------:R-:W-:Y:S06]  /*10da0*/  HMMA.16816.F32 R60, R184.reuse, R160, R60 ;  /* 0x000000a0b83c723c */ /* 0x040fec000000183c */
[----:B------:R-:W-:Y:S01]  /*10db0*/  HMMA.16816.F32 R64, R184, R162, R64 ;  /* 0x000000a2b840723c */ /* 0x000fe20000001840 */
[----:B------:R-:W5:Y:S05]  /*10dc0*/  LDSM.16.M88.4 R160, [R214+0x8800] ;  /* 0x00880000d6a0783b */ /* 0x000f6a0000000200 */
[C---:B-1----:R-:W-:Y:S01]  /*10dd0*/  HMMA.16816.F32 R4, R136.reuse, R164, R4 ;  /* 0x000000a48804723c */ /* 0x042fe20000001804 */
[----:B------:R-:W-:Y:S05]  /*10de0*/  LDSM.16.M88.4 R184, [R207+0xa000] ;  /* 0x00a00000cfb8783b */ /* 0x000fea0000000200 */
        /* <DEDUP_REMOVED lines=21> */
[----:B------:R-:W-:Y:S01]  /*10f40*/  HMMA.16816.F32 R64, R136, R150, R64 ;  /* 0x000000968840723c */ /* 0x000fe20000001840 */
[----:B------:R-:W3:Y:S05]  /*10f50*/  LDSM.16.M88.4 R136, [R214+0xb000] ;  /* 0x00b00000d688783b */ /* 0x000eea0000000200 */
[----:B------:R-:W3:Y:S01]  /*10f60*/  LDSM.16.M88.4 R148, [R214+0xb800] ;  /* 0x00b80000d694783b */ /* 0x000ee20000000200 */
        /* <DEDUP_REMOVED lines=21> */
[C---:B------:R-:W-:Y:S06]  /*110c0*/  HMMA.16816.F32 R60, R152.reuse, R148, R60 ;  /* 0x00000094983c723c */ /* 0x040fec000000183c */
[----:B------:R-:W-:Y:S01]  /*110d0*/  HMMA.16816.F32 R64, R152, R150, R64 ;  /* 0x000000969840723c */ /* 0x000fe20000001840 */
[----:B------:R-:W3:Y:S05]  /*110e0*/  LDSM.16.M88.4 R148, [R212+0x7000] ;  /* 0x00700000d494783b */ /* 0x000eea0000000200 */
[----:B------:R-:W3:Y:S01]  /*110f0*/  LDSM.16.M88.4 R152, [R212+0x7800] ;  /* 0x00780000d498783b */ /* 0x000ee20000000200 */
[C---:B----4-:R-:W-:Y:S06]  /*11100*/  HMMA.16816.F32 R4, R156.reuse, R172, R4 ;  /* 0x000000ac9c04723c */ /* 0x050fec0000001804 */
[C---:B------:R-:W-:Y:S01]  /*11110*/  HMMA.16816.F32 R8, R156.reuse, R174, R8 ;  /* 0x000000ae9c08723c */ /* 0x040fe20000001808 */
[----:B------:R-:W-:Y:S05]  /*11120*/  LDSM.16.M88.4 R172, [R207+0x9000] ;  /* 0x00900000cfac783b */ /* 0x000fea0000000200 */
[C---:B-----5:R-:W-:Y:S06]  /*11130*/  HMMA.16816.F32 R12, R156.reuse, R160, R12 ;  /* 0x000000a09c0c723c */ /* 0x060fec000000180c */
        /* <DEDUP_REMOVED lines=12> */
[C---:B------:R-:W-:Y:S06]  /*11200*/  HMMA.16816.F32 R48, R156.reuse, R146, R48 ;  /* 0x000000929c30723c */ /* 0x040fec0000001830 */
[C---:B---3--:R-:W-:Y:S06]  /*11210*/  HMMA.16816.F32 R52, R156.reuse, R148, R52 ;  /* 0x000000949c34723c */ /* 0x048fec0000001834 */
[C---:B------:R-:W-:Y:S06]  /*11220*/  HMMA.16816.F32 R56, R156.reuse, R150, R56 ;  /* 0x000000969c38723c */ /* 0x040fec0000001838 */
[C---:B------:R-:W-:Y:S06]  /*11230*/  HMMA.16816.F32 R60, R156.reuse, R152, R60 ;  /* 0x000000989c3c723c */ /* 0x040fec000000183c */
[----:B------:R-:W-:Y:S06]  /*11240*/  HMMA.16816.F32 R64, R156, R154, R64 ;  /* 0x0000009a9c40723c */ /* 0x000fec0000001840 */
[C---:B------:R-:W-:Y:S06]  /*11250*/  HMMA.16816.F32 R4, R168.reuse, R176, R4 ;  /* 0x000000b0a804723c */ /* 0x040fec0000001804 */
        /* <DEDUP_REMOVED lines=11> */
[C---:B------:R-:W-:Y:S06]  /*11310*/  HMMA.16816.F32 R52, R168.reuse, R188, R52 ;  /* 0x000000bca834723c */ /* 0x040fec0000001834 */
[C---:B------:R-:W-:Y:S06]  /*11320*/  HMMA.16816.F32 R56, R168.reuse, R190, R56 ;  /* 0x000000bea838723c */ /* 0x040fec0000001838 */
[C---:B------:R-:W-:Y:S06]  /*11330*/  HMMA.16816.F32 R60, R168.reuse, R192, R60 ;  /* 0x000000c0a83c723c */ /* 0x040fec000000183c */
[----:B------:R-:W-:Y:S06]  /*11340*/  HMMA.16816.F32 R64, R168, R194, R64 ;  /* 0x000000c2a840723c */ /* 0x000fec0000001840 */
[C---:B------:R-:W-:Y:S06]  /*11350*/  HMMA.16816.F32 R4, R196.reuse, R200, R4 ;  /* 0x000000c8c404723c */ /* 0x040fec0000001804 */
[C---:B------:R-:W-:Y:S06]  /*11360*/  HMMA.16816.F32 R8, R196.reuse, R202, R8 ;  /* 0x000000cac408723c */ /* 0x040fec0000001808 */
[C---:B--2---:R-:W-:Y:S06]  /*11370*/  HMMA.16816.F32 R12, R196.reuse, R136, R12 ;  /* 0x00000088c40c723c */ /* 0x044fec000000180c */
[C---:B------:R-:W-:Y:S01]  /*11380*/  HMMA.16816.F32 R16, R196.reuse, R138, R16 ;  /* 0x0000008ac410723c */ /* 0x040fe20000001810 */
[----:B------:R-:W1:Y:S05]  /*11390*/  LDSM.16.M88.4 R136, [R209+0x5800] ;  /* 0x00580000d188783b */ /* 0x000e6a0000000200 */
[C---:B------:R-:W-:Y:S05]  /*113a0*/  HMMA.16816.F32 R20, R196.reuse, R140, R20 ;  /* 0x0000008cc414723c */ /* 0x040fea0000001814 */
[----:B------:R-:W-:Y:S01]  /*113b0*/  FMUL.FTZ R201, R4, UR5 ;  /* 0x0000000504c97c20 */ /* 0x000fe20008410000 */
[C---:B------:R-:W-:Y:S01]  /*113c0*/  HMMA.16816.F32 R24, R196.reuse, R142, R24 ;  /* 0x0000008ec418723c */ /* 0x040fe20000001818 */
[----:B------:R-:W2:Y:S04]  /*113d0*/  LDSM.16.M88.4 R140, [R209+0x6000] ;  /* 0x00600000d18c783b */ /* 0x000ea80000000200 */
[----:B------:R-:W3:Y:S01]  /*113e0*/  MUFU.TANH R201, R201 ;  /* 0x000000c900c97308 */ /* 0x000ee20000002400 */
[----:B------:R-:W-:Y:S01]  /*113f0*/  FMUL.FTZ R203, R5, UR5 ;  /* 0x0000000505cb7c20 */ /* 0x000fe20008410000 */
[----:B------:R-:W-:Y:S01]  /*11400*/  FMUL.FTZ R241, R6, UR5 ;  /* 0x0000000506f17c20 */ /* 0x000fe20008410000 */
[----:B------:R-:W-:Y:S03]  /*11410*/  FMUL.FTZ R243, R7, UR5 ;  /* 0x0000000507f37c20 */ /* 0x000fe60008410000 */
[----:B------:R-:W-:Y:S01]  /*11420*/  FMUL.FTZ R245, R8, UR5 ;  /* 0x0000000508f57c20 */ /* 0x000fe20008410000 */
[----:B------:R-:W-:Y:S03]  /*11430*/  FMUL.FTZ R247, R9, UR5 ;  /* 0x0000000509f77c20 */ /* 0x000fe60008410000 */
[----:B------:R-:W4:Y:S01]  /*11440*/  MUFU.TANH R203, R203 ;  /* 0x000000cb00cb7308 */ /* 0x000f220000002400 */
[----:B------:R-:W-:Y:S01]  /*11450*/  FMUL.FTZ R249, R10, UR5 ;  /* 0x000000050af97c20 */ /* 0x000fe20008410000 */
[----:B------:R-:W-:Y:S01]  /*11460*/  FMUL.FTZ R202, R11, UR5 ;  /* 0x000000050bca7c20 */ /* 0x000fe20008410000 */
[----:B------:R-:W-:Y:S01]  /*11470*/  FMUL.FTZ R200, R12, UR5 ;  /* 0x000000050cc87c20 */ /* 0x000fe20008410000 */
[----:B------:R-:W-:Y:S01]  /*11480*/  FMUL.FTZ R251, R13, UR5 ;  /* 0x000000050dfb7c20 */ /* 0x000fe20008410000 */
[----:B------:R-:W-:Y:S01]  /*11490*/  FMUL.FTZ R134, R21, UR5 ;  /* 0x0000000515867c20 */ /* 0x000fe20008410000 */
[----:B------:R-:W-:Y:S01]  /*114a0*/  FMUL.FTZ R182, R23, UR5 ;  /* 0x0000000517b67c20 */ /* 0x000fe20008410000 */
[----:B------:R-:W-:Y:S03]  /*114b0*/  FMUL.FTZ R242, R14, UR5 ;  /* 0x000000050ef27c20 */ /* 0x000fe60008410000 */
[----:B------:R-:W2:Y:S01]  /*114c0*/  MUFU.TANH R241, R241 ;  /* 0x000000f100f17308 */ /* 0x000ea20000002400 */
[----:B------:R-:W-:Y:S01]  /*114d0*/  FMUL.FTZ R240, R15, UR5 ;  /* 0x000000050ff07c20 */ /* 0x000fe20008410000 */
[----:B------:R-:W-:Y:S01]  /*114e0*/  FMUL.FTZ R246, R16, UR5 ;  /* 0x0000000510f67c20 */ /* 0x000fe20008410000 */
[----:B------:R-:W-:Y:S01]  /*114f0*/  FMUL.FTZ R181, R24, UR5 ;  /* 0x0000000518b57c20 */ /* 0x000fe20008410000 */
[----:B------:R-:W-:Y:S01]  /*11500*/  FMUL.FTZ R244, R17, UR5 ;  /* 0x0000000511f47c20 */ /* 0x000fe20008410000 */
[----:B------:R-:W-:Y:S01]  /*11510*/  FMUL.FTZ R250, R18, UR5 ;  /* 0x0000000512fa7c20 */ /* 0x000fe20008410000 */
[----:B------:R-:W-:Y:S01]  /*11520*/  FMUL.FTZ R248, R19, UR5 ;  /* 0x0000000513f87c20 */ /* 0x000fe20008410000 */
[----:B------:R-:W-:Y:S03]  /*11530*/  FMUL.FTZ R252, R20, UR5 ;  /* 0x0000000514fc7c20 */ /* 0x000fe60008410000 */
[----:B------:R5:W3:Y:S01]  /*11540*/  MUFU.TANH R177, R134 ;  /* 0x0000008600b17308 */ /* 0x000ae20000002400 */
[C---:B-1----:R-:W-:Y:S03]  /*11550*/  HMMA.16816.F32 R28, R196.reuse, R136, R28 ;  /* 0x00000088c41c723c */ /* 0x042fe6000000181c */
[----:B------:R-:W-:Y:S01]  /*11560*/  FMUL.FTZ R194, R22, UR5 ;  /* 0x0000000516c27c20 */ /* 0x000fe20008410000 */
[----:B------:R-:W-:Y:S01]  /*11570*/  FMUL.FTZ R135, R26, UR5 ;  /* 0x000000051a877c20 */ /* 0x000fe20008410000 */
[----:B------:R-:W-:Y:S01]  /*11580*/  FMUL.FTZ R180, R25, UR5 ;  /* 0x0000000519b47c20 */ /* 0x000fe20008410000 */
[C---:B------:R-:W-:Y:S03]  /*11590*/  HMMA.16816.F32 R32, R196.reuse, R138, R32 ;  /* 0x0000008ac420723c */ /* 0x040fe60000001820 */
[----:B------:R1:W1:Y:S01]  /*115a0*/  MUFU.TANH R166, R182 ;  /* 0x000000b600a67308 */ /* 0x0002620000002400 */
[----:B------:R-:W4:Y:S02]  /*115b0*/  LDSM.16.M88.4 R136, [R209+0x6800] ;  /* 0x00680000d188783b */ /* 0x000f240000000200 */
[C---:B--2---:R-:W-:Y:S07]  /*115c0*/  HMMA.16816.F32 R36, R196.reuse, R140, R36 ;  /* 0x0000008cc424723c */ /* 0x044fee0000001824 */
[----:B------:R2:W2:Y:S01]  /*115d0*/  MUFU.TANH R165, R181 ;  /* 0x000000b500a57308 */ /* 0x0004a20000002400 */
[----:B-----5:R-:W-:Y:S01]  /*115e0*/  FMUL.FTZ R134, R27, UR5 ;  /* 0x000000051b867c20 */ /* 0x020fe20008410000 */
[C---:B------:R-:W-:Y:S08]  /*115f0*/  HMMA.16816.F32 R40, R196.reuse, R142, R40 ;  /* 0x0000008ec428723c */ /* 0x040ff00000001828 */
[----:B------:R-:W3:Y:S03]  /*11600*/  MUFU.TANH R164, R135 ;  /* 0x0000008700a47308 */ /* 0x000ee60000002400 */
[----:B------:R-:W-:Y:S01]  /*11610*/  FMUL.FTZ R193, R28, UR5 ;  /* 0x000000051cc17c20 */ /* 0x000fe20008410000 */
[----:B------:R-:W-:Y:S01]  /*11620*/  FMUL.FTZ R184, R29, UR5 ;  /* 0x000000051db87c20 */ /* 0x000fe20008410000 */
[----:B-1----:R-:W-:Y:S01]  /*11630*/  FMUL.FTZ R182, R31, UR5 ;  /* 0x000000051fb67c20 */ /* 0x002fe20008410000 */
[----:B------:R-:W-:Y:S04]  /*11640*/  FMUL.FTZ R32, R32, UR5 ;  /* 0x0000000520207c20 */ /* 0x000fe80008410000 */
[----:B------:R-:W1:Y:S01]  /*11650*/  MUFU.TANH R162, R134 ;  /* 0x0000008600a27308 */ /* 0x000e620000002400 */
[----:B------:R-:W-:Y:S01]  /*11660*/  FMUL.FTZ R33, R33, UR5 ;  /* 0x0000000521217c20 */ /* 0x000fe20008410000 */
[----:B------:R-:W-:Y:S01]  /*11670*/  FMUL.FTZ R34, R34, UR5 ;  /* 0x0000000522227c20 */ /* 0x000fe20008410000 */
[----:B------:R-:W-:Y:S01]  /*11680*/  FMUL.FTZ R35, R35, UR5 ;  /* 0x0000000523237c20 */ /* 0x000fe20008410000 */
[----:B--2---:R-:W-:Y:S01]  /*11690*/  FMUL.FTZ R181, R30, UR5 ;  /* 0x000000051eb57c20 */ /* 0x004fe20008410000 */
        /* <DEDUP_REMOVED lines=8> */
[----:B------:R-:W-:Y:S05]  /*11720*/  FMUL.FTZ R43, R43, UR5 ;  /* 0x000000052b2b7c20 */ /* 0x000fea0008410000 */
[----:B------:R-:W1:Y:S01]  /*11730*/  MUFU.TANH R183, R33 ;  /* 0x0000002100b77308 */ /* 0x000e620000002400 */
[C---:B----4-:R-:W-:Y:S06]  /*11740*/  HMMA.16816.F32 R44, R196.reuse, R136, R44 ;  /* 0x00000088c42c723c */ /* 0x050fec000000182c */
[C---:B------:R-:W-:Y:S03]  /*11750*/  HMMA.16816.F32 R48, R196.reuse, R138, R48 ;  /* 0x0000008ac430723c */ /* 0x040fe60000001830 */
[----:B------:R-:W4:Y:S10]  /*11760*/  MUFU.TANH R172, R34 ;  /* 0x0000002200ac7308 */ /* 0x000f340000002400 */
[----:B------:R5:W1:Y:S10]  /*11770*/  MUFU.TANH R178, R35 ;  /* 0x0000002300b27308 */ /* 0x000a740000002400 */
[----:B------:R-:W1:Y:S01]  /*11780*/  MUFU.TANH R195, R36 ;  /* 0x0000002400c37308 */ /* 0x000e620000002400 */
[----:B------:R-:W-:Y:S01]  /*11790*/  FMUL.FTZ R44, R44, UR5 ;  /* 0x000000052c2c7c20 */ /* 0x000fe20008410000 */
[----:B------:R-:W-:Y:S01]  /*117a0*/  FMUL.FTZ R45, R45, UR5 ;  /* 0x000000052d2d7c20 */ /* 0x000fe20008410000 */
[----:B------:R-:W-:Y:S01]  /*117b0*/  FMUL.FTZ R46, R46, UR5 ;  /* 0x000000052e2e7c20 */ /* 0x000fe20008410000 */
[----:B------:R-:W-:Y:S01]  /*117c0*/  FMUL.FTZ R47, R47, UR5 ;  /* 0x000000052f2f7c20 */ /* 0x000fe20008410000 */
[----:B------:R-:W-:Y:S05]  /*117d0*/  FMUL.FTZ R48, R48, UR5 ;  /* 0x0000000530307c20 */ /* 0x000fea0008410000 */
[----:B------:R-:W1:Y:S01]  /*117e0*/  MUFU.TANH R191, R37 ;  /* 0x0000002500bf7308 */ /* 0x000e620000002400 */
[----:B-----5:R-:W5:Y:S01]  /*117f0*/  LDSM.16.M88.4 R32, [R209+0x7000] ;  /* 0x00700000d120783b */ /* 0x020f620000000200 */
[----:B------:R-:W-:Y:S01]  /*11800*/  FMUL.FTZ R49, R49, UR5 ;  /* 0x0000000531317c20 */ /* 0x000fe20008410000 */
[----:B------:R-:W-:Y:S01]  /*11810*/  FMUL.FTZ R50, R50, UR5 ;  /* 0x0000000532327c20 */ /* 0x000fe20008410000 */
[----:B------:R-:W-:Y:S06]  /*11820*/  FMUL.FTZ R51, R51, UR5 ;  /* 0x0000000533337c20 */ /* 0x000fec0008410000 */
[----:B------:R-:W1:Y:S10]  /*11830*/  MUFU.TANH R192, R38 ;  /* 0x0000002600c07308 */ /* 0x000e740000002400 */
[----:B------:R3:W1:Y:S10]  /*11840*/  MUFU.TANH R186, R39 ;  /* 0x0000002700ba7308 */ /* 0x0006740000002400 */
[----:B------:R-:W1:Y:S10]  /*11850*/  MUFU.TANH R179, R184 ;  /* 0x000000b800b37308 */ /* 0x000e740000002400 */
[----:B------:R-:W1:Y:S01]  /*11860*/  MUFU.TANH R243, R243 ;  /* 0x000000f300f37308 */ /* 0x000e620000002400 */
[----:B---3--:R-:W3:Y:S01]  /*11870*/  LDSM.16.M88.4 R36, [R209+0x7800] ;  /* 0x00780000d124783b */ /* 0x008ee20000000200 */
[----:B------:R-:W-:Y:S08]  /*11880*/  DEPBAR.LE SB0, 0x0 ;  /* 0x000080000000791a */ /* 0x000ff00000000000 */
[----:B------:R-:W1:Y:S01]  /*11890*/  MUFU.TANH R245, R245 ;  /* 0x000000f500f57308 */ /* 0x000e620000002400 */
[----:B------:R-:W-:Y:S01]  /*118a0*/  BAR.SYNC.DEFER_BLOCKING 0x0 ;  /* 0x0000000000007b1d */ /* 0x000fe20000010000 */
[C---:B-----5:R-:W-:Y:S08]  /*118b0*/  HMMA.16816.F32 R52, R196.reuse, R32, R52 ;  /* 0x00000020c434723c */ /* 0x060ff00000001834 */
[----:B------:R-:W1:Y:S01]  /*118c0*/  MUFU.TANH R247, R247 ;  /* 0x000000f700f77308 */ /* 0x000e620000002400 */
[C---:B------:R-:W-:Y:S09]  /*118d0*/  HMMA.16816.F32 R56, R196.reuse, R34, R56 ;  /* 0x00000022c438723c */ /* 0x040ff20000001838 */
[----:B------:R-:W1:Y:S10]  /*118e0*/  MUFU.TANH R249, R249 ;  /* 0x000000f900f97308 */ /* 0x000e740000002400 */
[----:B------:R-:W1:Y:S01]  /*118f0*/  MUFU.TANH R202, R202 ;  /* 0x000000ca00ca7308 */ /* 0x000e620000002400 */
[----:B------:R-:W-:Y:S01]  /*11900*/  FMUL.FTZ R52, R52, UR5 ;  /* 0x0000000534347c20 */ /* 0x000fe20008410000 */
[----:B------:R-:W-:Y:S01]  /*11910*/  FMUL.FTZ R53, R53, UR5 ;  /* 0x0000000535357c20 */ /* 0x000fe20008410000 */
[----:B------:R-:W-:Y:S01]  /*11920*/  FMUL.FTZ R54, R54, UR5 ;  /* 0x0000000536367c20 */ /* 0x000fe20008410000 */
[----:B------:R-:W-:Y:S06]  /*11930*/  FMUL.FTZ R55, R55, UR5 ;  /* 0x0000000537377c20 */ /* 0x000fec0008410000 */
[----:B------:R-:W1:Y:S01]  /*11940*/  MUFU.TANH R200, R200 ;  /* 0x000000c800c87308 */ /* 0x000e620000002400 */
[C---:B---3--:R-:W-:Y:S03]  /*11950*/  HMMA.16816.F32 R60, R196.reuse, R36, R60 ;  /* 0x00000024c43c723c */ /* 0x048fe6000000183c */
[----:B------:R-:W-:Y:S01]  /*11960*/  FMUL.FTZ R56, R56, UR5 ;  /* 0x0000000538387c20 */ /* 0x000fe20008410000 */
[----:B------:R-:W-:Y:S01]  /*11970*/  FMUL.FTZ R57, R57, UR5 ;  /* 0x0000000539397c20 */ /* 0x000fe20008410000 */
[----:B------:R-:W-:Y:S01]  /*11980*/  FMUL.FTZ R58, R58, UR5 ;  /* 0x000000053a3a7c20 */ /* 0x000fe20008410000 */
[----:B------:R-:W-:Y:S03]  /*11990*/  HMMA.16816.F32 R64, R196, R38, R64 ;  /* 0x00000026c440723c */ /* 0x000fe60000001840 */
[----:B------:R-:W3:Y:S02]  /*119a0*/  MUFU.TANH R251, R251 ;  /* 0x000000fb00fb7308 */ /* 0x000ee40000002400 */
[----:B------:R-:W-:Y:S08]  /*119b0*/  FMUL.FTZ R59, R59, UR5 ;  /* 0x000000053b3b7c20 */ /* 0x000ff00008410000 */
[----:B------:R-:W1:Y:S10]  /*119c0*/  MUFU.TANH R242, R242 ;  /* 0x000000f200f27308 */ /* 0x000e740000002400 */
[----:B------:R-:W1:Y:S01]  /*119d0*/  MUFU.TANH R240, R240 ;  /* 0x000000f000f07308 */ /* 0x000e620000002400 */
[----:B------:R-:W-:Y:S01]  /*119e0*/  FMUL.FTZ R60, R60, UR5 ;  /* 0x000000053c3c7c20 */ /* 0x000fe20008410000 */
[----:B------:R-:W-:Y:S01]  /*119f0*/  FMUL.FTZ R61, R61, UR5 ;  /* 0x000000053d3d7c20 */ /* 0x000fe20008410000 */
[----:B------:R-:W-:Y:S01]  /*11a00*/  FMUL.FTZ R62, R62, UR5 ;  /* 0x000000053e3e7c20 */ /* 0x000fe20008410000 */
[----:B------:R-:W-:Y:S01]  /*11a10*/  FMUL.FTZ R63, R63, UR5 ;  /* 0x000000053f3f7c20 */ /* 0x000fe20008410000 */
[----:B------:R-:W-:Y:S05]  /*11a20*/  FMUL.FTZ R64, R64, UR5 ;  /* 0x0000000540407c20 */ /* 0x000fea0008410000 */
[----:B------:R-:W1:Y:S01]  /*11a30*/  MUFU.TANH R246, R246 ;  /* 0x000000f600f67308 */ /* 0x000e620000002400 */
[----:B------:R-:W-:Y:S01]  /*11a40*/  FMUL.FTZ R65, R65, UR5 ;  /* 0x0000000541417c20 */ /* 0x000fe20008410000 */
[----:B------:R-:W-:Y:S01]  /*11a50*/  FMUL.FTZ R66, R66, UR5 ;  /* 0x0000000542427c20 */ /* 0x000fe20008410000 */
[----:B------:R-:W-:Y:S07]  /*11a60*/  FMUL.FTZ R67, R67, UR5 ;  /* 0x0000000543437c20 */ /* 0x000fee0008410000 */
[----:B------:R-:W1:Y:S10]  /*11a70*/  MUFU.TANH R244, R244 ;  /* 0x000000f400f47308 */ /* 0x000e740000002400 */
[----:B------:R-:W1:Y:S10]  /*11a80*/  MUFU.TANH R250, R250 ;  /* 0x000000fa00fa7308 */ /* 0x000e740000002400 */
[----:B------:R-:W1:Y:S10]  /*11a90*/  MUFU.TANH R248, R248 ;  /* 0x000000f800f87308 */ /* 0x000e740000002400 */
[----:B------:R-:W1:Y:S10]  /*11aa0*/  MUFU.TANH R252, R252 ;  /* 0x000000fc00fc7308 */ /* 0x000e740000002400 */
[----:B------:R-:W1:Y:S10]  /*11ab0*/  MUFU.TANH R194, R194 ;  /* 0x000000c200c27308 */ /* 0x000e740000002400 */
[----:B------:R5:W1:Y:S10]  /*11ac0*/  MUFU.TANH R175, R180 ;  /* 0x000000b400af7308 */ /* 0x000a740000002400 */
[----:B------:R-:W1:Y:S10]  /*11ad0*/  MUFU.TANH R193, R193 ;  /* 0x000000c100c17308 */ /* 0x000e740000002400 */
[----:B------:R2:W1:Y:S01]  /*11ae0*/  MUFU.TANH R168, R181 ;  /* 0x000000b500a87308 */ /* 0x0004620000002400 */
[----:B-----5:R-:W-:Y:S09]  /*11af0*/  MOV R180, R2 ;  /* 0x0000000200b47202 */ /* 0x020ff20000000f00 */
[----:B------:R-:W1:Y:S10]  /*11b00*/  MUFU.TANH R182, R182 ;  /* 0x000000b600b67308 */ /* 0x000e740000002400 */
[----:B------:R1:W1:Y:S01]  /*11b10*/  MUFU.TANH R187, R40 ;  /* 0x0000002800bb7308 */ /* 0x0002620000002400 */
[----:B--2---:R-:W-:Y:S09]  /*11b20*/  MOV R181, R3 ;  /* 0x0000000300b57202 */ /* 0x004ff20000000f00 */
        /* <DEDUP_REMOVED lines=27> */
[----:B---34-:R-:W-:Y:S05]  /*11ce0*/  @!P1 BRA `(.L_x_2610) ;  /* 0x0000000c00109947 */ /* 0x018fea0003800000 */
[----:B------:R-:W-:Y:S01]  /*11cf0*/  ULDC.64 UR10, c[0x0][0x248] ;  /* 0x00009200000a7ab9 */ /* 0x000fe20000000a00 */
[----:B------:R-:W-:Y:S02]  /*11d00*/  MOV R8, R233 ;  /* 0x000000e900087202 */ /* 0x000fe40000000f00 */
[----:B------:R-:W-:Y:S01]  /*11d10*/  MOV R5, R232 ;  /* 0x000000e800057202 */ /* 0x000fe20000000f00 */
[----:B------:R-:W-:Y:S06]  /*11d20*/  @!P0 BRA `(.L_x_2611) ;  /* 0x0000000000fc8947 */ /* 0x000fec0003800000 */
[----:B------:R-:W3:Y:S01]  /*11d30*/  LDC R4, c[0x0][0x380] ;  /* 0x0000e000ff047b82 */ /* 0x000ee20000000800 */
[----:B------:R-:W-:Y:S01]  /*11d40*/  SHF.L.U32 R11, R222, 0x7, RZ ;  /* 0x00000007de0b7819 */ /* 0x000fe200000006ff */
[----:B------:R-:W-:Y:S01]  /*11d50*/  UMOV UR10, UR8 ;  /* 0x00000008000a7c82 */ /* 0x000fe20008000000 */
[----:B------:R-:W-:Y:S03]  /*11d60*/  UMOV UR11, UR9 ;  /* 0x00000009000b7c82 */ /* 0x000fe60008000000 */
[C---:B------:R-:W-:Y:S02]  /*11d70*/  VIADD R9, R11.reuse, 0xffffff00 ;  /* 0xffffff000b097836 */ /* 0x040fe40000000000 */
[----:B------:R-:W-:Y:S03]  /*11d80*/  VIADD R11, R11, 0xffffff80 ;  /* 0xffffff800b0b7836 */ /* 0x000fe60000000000 */
[----:B------:R-:W-:Y:S02]  /*11d90*/  IABS R5, R9 ;  /* 0x0000000900057213 */ /* 0x000fe40000000000 */
[----:B------:R-:W-:Y:S02]  /*11da0*/  IABS R6, R11 ;  /* 0x0000000b00067213 */ /* 0x000fe40000000000 */
[-C--:B---3--:R-:W-:Y:S02]  /*11db0*/  IABS R2, R4.reuse ;  /* 0x0000000400027213 */ /* 0x088fe40000000000 */
[-C--:B------:R-:W-:Y:S02]  /*11dc0*/  LOP3.LUT R9, R9, R4.reuse, RZ, 0x3c, !PT ;  /* 0x0000000409097212 */ /* 0x080fe400078e3cff */
[----:B------:R-:W3:Y:S01]  /*11dd0*/  I2F.RP R7, R2 ;  /* 0x0000000200077306 */ /* 0x000ee20000209400 */
[----:B------:R-:W-:Y:S09]  /*11de0*/  LOP3.LUT R11, R11, R4, RZ, 0x3c, !PT ;  /* 0x000000040b0b7212 */ /* 0x000ff200078e3cff */
[----:B---3--:R-:W3:Y:S02]  /*11df0*/  MUFU.RCP R3, R7 ;  /* 0x0000000700037308 */ /* 0x008ee40000001000 */
[----:B---3--:R-:W-:Y:S08]  /*11e00*/  VIADD R12, R3, 0xffffffe ;  /* 0x0ffffffe030c7836 */ /* 0x008ff00000000000 */
[----:B------:R-:W3:Y:S02]  /*11e10*/  F2I.FTZ.U32.TRUNC.NTZ R13, R12 ;  /* 0x0000000c000d7305 */ /* 0x000ee4000021f000 */
[--C-:B---3--:R-:W-:Y:S01]  /*11e20*/  IMAD.MOV R3, RZ, RZ, -R13.reuse ;  /* 0x000000ffff037224 */ /* 0x108fe200078e0a0d */
        /* <DEDUP_REMOVED lines=8> */
[C---:B------:R-:W-:Y:S01]  /*11eb0*/  IMAD R6, R2.reuse, R7, R6 ;  /* 0x0000000702067224 */ /* 0x040fe200078e0206 */
[----:B------:R-:W-:Y:S02]  /*11ec0*/  LOP3.LUT R7, RZ, R4, RZ, 0x33, !PT ;  /* 0x00000004ff077212 */ /* 0x000fe400078e33ff */
[C---:B------:R-:W-:Y:S02]  /*11ed0*/  ISETP.GT.U32.AND P1, PT, R2.reuse, R5, PT ;  /* 0x000000050200720c */ /* 0x040fe40003f24070 */
[----:B------:R-:W-:Y:S11]  /*11ee0*/  ISETP.GT.U32.AND P2, PT, R2, R6, PT ;  /* 0x000000060200720c */ /* 0x000ff60003f44070 */
[-C--:B------:R-:W-:Y:S01]  /*11ef0*/  @!P1 IADD3 R5, R5, -R2.reuse, RZ ;  /* 0x8000000205059210 */ /* 0x080fe20007ffe0ff */
[----:B------:R-:W-:Y:S01]  /*11f00*/  @!P1 VIADD R8, R8, 0x1 ;  /* 0x0000000108089836 */ /* 0x000fe20000000000 */
[----:B------:R-:W-:Y:S01]  /*11f10*/  @!P2 IADD3 R10, R10, 0x1, RZ ;  /* 0x000000010a0aa810 */ /* 0x000fe20007ffe0ff */
[----:B------:R-:W-:Y:S01]  /*11f20*/  @!P2 IMAD.IADD R6, R6, 0x1, -R2 ;  /* 0x000000010606a824 */ /* 0x000fe200078e0a02 */
[-C--:B------:R-:W-:Y:S02]  /*11f30*/  ISETP.GE.U32.AND P5, PT, R5, R2.reuse, PT ;  /* 0x000000020500720c */ /* 0x080fe40003fa6070 */
[----:B------:R-:W-:Y:S02]  /*11f40*/  ISETP.GE.AND P1, PT, R9, RZ, PT ;  /* 0x000000ff0900720c */ /* 0x000fe40003f26270 */
[----:B------:R-:W-:Y:S02]  /*11f50*/  ISETP.GE.U32.AND P6, PT, R6, R2, PT ;  /* 0x000000020600720c */ /* 0x000fe40003fc6070 */
[----:B------:R-:W-:Y:S07]  /*11f60*/  ISETP.GE.AND P2, PT, R11, RZ, PT ;  /* 0x000000ff0b00720c */ /* 0x000fee0003f46270 */
[----:B------:R-:W-:Y:S01]  /*11f70*/  @P5 VIADD R8, R8, 0x1 ;  /* 0x0000000108085836 */ /* 0x000fe20000000000 */
[----:B------:R-:W-:Y:S03]  /*11f80*/  ISETP.NE.AND P5, PT, R4, RZ, PT ;  /* 0x000000ff0400720c */ /* 0x000fe60003fa5270 */
        /* <DEDUP_REMOVED lines=14> */
[C---:B------:R-:W-:Y:S01]  /*12070*/  IMAD R4, R8.reuse, UR9, RZ ;  /* 0x0000000908047c24 */ /* 0x040fe2000f8e02ff */
[----:B------:R-:W-:Y:S01]  /*12080*/  SHF.R.S32.HI R7, RZ, 0x1f, R8 ;  /* 0x0000001fff077819 */ /* 0x000fe20000011408 */
[----:B------:R-:W-:Y:S04]  /*12090*/  IMAD.WIDE.U32 R8, R8, UR8, RZ ;  /* 0x0000000808087c25 */ /* 0x000fe8000f8e00ff */
[----:B------:R-:W-:Y:S04]  /*120a0*/  IMAD R4, R7, UR8, R4 ;  /* 0x0000000807047c24 */ /* 0x000fe8000f8e0204 */
[----:B------:R-:W-:Y:S01]  /*120b0*/  IMAD.IADD R9, R9, 0x1, R4 ;  /* 0x0000000109097824 */ /* 0x000fe200078e0204 */
[----:B---3--:R-:W-:Y:S04]  /*120c0*/  IADD3 R5, -R6, R5, RZ ;  /* 0x0000000506057210 */ /* 0x008fe80007ffe1ff */
[----:B------:R-:W-:Y:S01]  /*120d0*/  SHF.R.S32.HI R7, RZ, 0x1f, R5 ;  /* 0x0000001fff077819 */ /* 0x000fe20000011405 */
[-C--:B----4-:R-:W-:Y:S04]  /*120e0*/  IMAD.WIDE.U32 R8, R5, R2.reuse, R8 ;  /* 0x0000000205087225 */ /* 0x090fe800078e0008 */
[----:B------:R-:W-:Y:S04]  /*120f0*/  IMAD R4, R7, R2, RZ ;  /* 0x0000000207047224 */ /* 0x000fe800078e02ff */
[----:B------:R-:W-:Y:S05]  /*12100*/  IMAD R4, R5, R3, R4 ;  /* 0x0000000305047224 */ /* 0x000fea00078e0204 */
[----:B------:R-:W-:Y:S07]  /*12110*/  IADD3 R5, R9, R4, RZ ;  /* 0x0000000409057210 */ /* 0x000fee0007ffe0ff */
.L_x_2611:
        /* <DEDUP_REMOVED lines=129> */
.L_x_2610:
[----:B------:R-:W-:Y:S01]  /*12930*/  IADD3 R136, R222, -0x1, RZ ;  /* 0xffffffffde887810 */ /* 0x000fe20007ffe0ff */
[----:B---3--:R-:W-:Y:S01]  /*12940*/  LDSM.16.MT88.4 R12, [R208+0xc000] ;  /* 0x00c00000d00c783b */ /* 0x008fe20000004200 */
[----:B------:R-:W-:Y:S01]  /*12950*/  UMOV UR11, UR16 ;  /* 0x00000010000b7c82 */ /* 0x000fe20008000000 */
[----:B------:R-:W-:Y:S01]  /*12960*/  UMOV UR10, UR15 ;  /* 0x0000000f000a7c82 */ /* 0x000fe20008000000 */
[----:B------:R-:W-:Y:S04]  /*12970*/  LEA R2, R136, R231, 0x7 ;  /* 0x000000e788027211 */ /* 0x000fe800078e38ff */
[----:B------:R-:W-:Y:S01]  /*12980*/  I2FP.F32.S32 R3, R2 ;  /* 0x0000000200037245 */ /* 0x000fe20000201400 */
[----:B------:R-:W-:Y:S01]  /*12990*/  LDSM.16.MT88.4 R20, [R206+0xc000] ;  /* 0x00c00000ce14783b */ /* 0x000fe20000004200 */
[C---:B------:R-:W-:Y:S02]  /*129a0*/  IADD3 R7, R2.reuse, 0x21, RZ ;  /* 0x0000002102077810 */ /* 0x040fe40007ffe0ff */
[----:B------:R-:W-:Y:S01]  /*129b0*/  IADD3 R6, R2, 0x1, RZ ;  /* 0x0000000102067810 */ /* 0x000fe20007ffe0ff */
[CC--:B------:R-:W-:Y:S01]  /*129c0*/  FFMA.FTZ R241, R0.reuse, R3.reuse, R241 ;  /* 0x0000000300f17223 */ /* 0x0c0fe200000100f1 */
[----:B------:R-:W-:Y:S01]  /*129d0*/  FFMA.FTZ R201, R0, R3, R201 ;  /* 0x0000000300c97223 */ /* 0x000fe200000100c9 */
[C---:B------:R-:W-:Y:S02]  /*129e0*/  IADD3 R3, R2.reuse, 0x9, RZ ;  /* 0x0000000902037810 */ /* 0x040fe40007ffe0ff */
[----:B------:R-:W-:Y:S01]  /*129f0*/  IADD3 R4, R2, 0x8, RZ ;  /* 0x0000000802047810 */ /* 0x000fe20007ffe0ff */
[----:B------:R-:W-:Y:S01]  /*12a00*/  LDSM.16.MT88.4 R28, [R205+0xc000] ;  /* 0x00c00000cd1c783b */ /* 0x000fe20000004200 */
[----:B------:R-:W-:Y:S02]  /*12a10*/  I2FP.F32.S32 R3, R3 ;  /* 0x0000000300037245 */ /* 0x000fe40000201400 */
[----:B------:R-:W-:Y:S02]  /*12a20*/  I2FP.F32.S32 R7, R7 ;  /* 0x0000000700077245 */ /* 0x000fe40000201400 */
[----:B------:R-:W-:Y:S01]  /*12a30*/  I2FP.F32.S32 R6, R6 ;  /* 0x0000000600067245 */ /* 0x000fe20000201400 */
[CC--:B-1----:R-:W-:Y:S01]  /*12a40*/  FFMA.FTZ R202, R0.reuse, R3.reuse, R202 ;  /* 0x0000000300ca7223 */ /* 0x0c2fe200000100ca */
[----:B------:R-:W-:Y:S01]  /*12a50*/  FFMA.FTZ R247, R0, R3, R247 ;  /* 0x0000000300f77223 */ /* 0x000fe200000100f7 */
[----:B------:R-:W-:Y:S01]  /*12a60*/  IADD3 R3, R2, 0x28, RZ ;  /* 0x0000002802037810 */ /* 0x000fe20007ffe0ff */
[CC--:B------:R-:W-:Y:S01]  /*12a70*/  FFMA.FTZ R166, R0.reuse, R7.reuse, R166 ;  /* 0x0000000700a67223 */ /* 0x0c0fe200000100a6 */
[----:B------:R-:W-:Y:S01]  /*12a80*/  I2FP.F32.S32 R4, R4 ;  /* 0x0000000400047245 */ /* 0x000fe20000201400 */
[C---:B------:R-:W-:Y:S01]  /*12a90*/  FFMA.FTZ R177, R0.reuse, R7, R177 ;  /* 0x0000000700b17223 */ /* 0x040fe200000100b1 */
[----:B------:R-:W-:Y:S01]  /*12aa0*/  I2FP.F32.S32 R3, R3 ;  /* 0x0000000300037245 */ /* 0x000fe20000201400 */
[----:B------:R-:W-:Y:S01]  /*12ab0*/  FFMA.FTZ R243, R0, R6, R243 ;  /* 0x0000000600f37223 */ /* 0x000fe200000100f3 */
[----:B------:R-:W-:Y:S01]  /*12ac0*/  IADD3 R7, R2, 0x38, RZ ;  /* 0x0000003802077810 */ /* 0x000fe20007ffe0ff */
[C---:B------:R-:W-:Y:S01]  /*12ad0*/  FFMA.FTZ R249, R0.reuse, R4, R249 ;  /* 0x0000000400f97223 */ /* 0x040fe200000100f9 */
[C---:B------:R-:W-:Y:S01]  /*12ae0*/  FFMA.FTZ R203, R0.reuse, R6, R203 ;  /* 0x0000000600cb7223 */ /* 0x040fe200000100cb */
[CC--:B------:R-:W-:Y:S01]  /*12af0*/  FFMA.FTZ R164, R0.reuse, R3.reuse, R164 ;  /* 0x0000000300a47223 */ /* 0x0c0fe200000100a4 */
[----:B------:R-:W-:Y:S01]  /*12b00*/  FFMA.FTZ R165, R0, R3, R165 ;  /* 0x0000000300a57223 */ /* 0x000fe200000100a5 */
[----:B------:R-:W-:Y:S01]  /*12b10*/  IADD3 R3, R2, 0x31, RZ ;  /* 0x0000003102037810 */ /* 0x000fe20007ffe0ff */
[----:B------:R-:W-:Y:S01]  /*12b20*/  FFMA.FTZ R245, R0, R4, R245 ;  /* 0x0000000400f57223 */ /* 0x000fe200000100f5 */
[C---:B------:R-:W-:Y:S01]  /*12b30*/  IADD3 R4, R2.reuse, 0x40, RZ ;  /* 0x0000004002047810 */ /* 0x040fe20007ffe0ff */
[----:B------:R-:W-:Y:S01]  /*12b40*/  LDSM.16.MT88.4 R36, [R204+0xc000] ;  /* 0x00c00000cc24783b */ /* 0x000fe20000004200 */
[----:B------:R-:W-:Y:S02]  /*12b50*/  I2FP.F32.S32 R3, R3 ;  /* 0x0000000300037245 */ /* 0x000fe40000201400 */
[----:B------:R-:W-:Y:S02]  /*12b60*/  FMNMX.FTZ R6, R241, R133, !PT ;  /* 0x00000085f1067209 */ /* 0x000fe40007810000 */
[----:B--2---:R-:W-:Y:S01]  /*12b70*/  IADD3 R55, R2, 0x10, RZ ;  /* 0x0000001002377810 */ /* 0x004fe20007ffe0ff */
[C---:B------:R-:W-:Y:S01]  /*12b80*/  FFMA.FTZ R182, R0.reuse, R3, R182 ;  /* 0x0000000300b67223 */ /* 0x040fe200000100b6 */
[----:B------:R-:W-:Y:S01]  /*12b90*/  I2FP.F32.S32 R7, R7 ;  /* 0x0000000700077245 */ /* 0x000fe20000201400 */
[C---:B------:R-:W-:Y:S01]  /*12ba0*/  FFMA.FTZ R179, R0.reuse, R3, R179 ;  /* 0x0000000300b37223 */ /* 0x040fe200000100b3 */
[----:B------:R-:W-:Y:S01]  /*12bb0*/  FMNMX.FTZ R6, R243, R6, !PT ;  /* 0x00000006f3067209 */ /* 0x000fe20007810000 */
[----:B------:R-:W-:Y:S01]  /*12bc0*/  LDSM.16.MT88.4 R48, [R208+0x10000] ;  /* 0x01000000d030783b */ /* 0x000fe20000004200 */
[----:B------:R-:W-:Y:S01]  /*12bd0*/  I2FP.F32.S32 R3, R4 ;  /* 0x0000000400037245 */ /* 0x000fe20000201400 */
[CC--:B------:R-:W-:Y:S01]  /*12be0*/  FFMA.FTZ R172, R0.reuse, R7.reuse, R172 ;  /* 0x0000000700ac7223 */ /* 0x0c0fe200000100ac */
[----:B------:R-:W-:Y:S01]  /*12bf0*/  FMNMX.FTZ R4, R201, R132, !PT ;  /* 0x00000084c9047209 */ /* 0x000fe20007810000 */
[C---:B------:R-:W-:Y:S01]  /*12c00*/  FFMA.FTZ R189, R0.reuse, R7, R189 ;  /* 0x0000000700bd7223 */ /* 0x040fe200000100bd */
[----:B------:R-:W-:Y:S01]  /*12c10*/  I2FP.F32.S32 R55, R55 ;  /* 0x0000003700377245 */ /* 0x000fe20000201400 */
[-C--:B------:R-:W-:Y:S01]  /*12c20*/  FFMA.FTZ R192, R0, R3.reuse, R192 ;  /* 0x0000000300c07223 */ /* 0x080fe200000100c0 */
[----:B------:R-:W-:Y:S01]  /*12c30*/  IADD3 R53, R2, 0x11, RZ ;  /* 0x0000001102357810 */ /* 0x000fe20007ffe0ff */
[C---:B------:R-:W-:Y:S01]  /*12c40*/  FFMA.FTZ R195, R0.reuse, R3, R195 ;  /* 0x0000000300c37223 */ /* 0x040fe200000100c3 */
[----:B------:R-:W-:Y:S01]  /*12c50*/  FMNMX.FTZ R7, R249, R6, !PT ;  /* 0x00000006f9077209 */ /* 0x000fe20007810000 */
[CC--:B------:R-:W-:Y:S01]  /*12c60*/  FFMA.FTZ R44, R0.reuse, R55.reuse, R242 ;  /* 0x00000037002c7223 */ /* 0x0c0fe200000100f2 */
[----:B------:R-:W-:Y:S01]  /*12c70*/  FMNMX.FTZ R4, R203, R4, !PT ;  /* 0x00000004cb047209 */ /* 0x000fe20007810000 */
[----:B------:R-:W-:Y:S01]  /*12c80*/  FFMA.FTZ R55, R0, R55, R200 ;  /* 0x0000003700377223 */ /* 0x000fe200000100c8 */
[----:B------:R-:W-:Y:S01]  /*12c90*/  I2FP.F32.S32 R53, R53 ;  /* 0x0000003500357245 */ /* 0x000fe20000201400 */
[----:B------:R-:W-:Y:S01]  /*12ca0*/  LDSM.16.MT88.4 R56, [R206+0x10000] ;  /* 0x01000000ce38783b */ /* 0x000fe20000004200 */
[----:B------:R-:W-:Y:S02]  /*12cb0*/  IADD3 R63, R2, 0x18, RZ ;  /* 0x00000018023f7810 */ /* 0x000fe40007ffe0ff */
        /* <DEDUP_REMOVED lines=46> */
[-C--:B------:R-:W-:Y:S01]  /*12fa0*/  FFMA.FTZ R178, R0, R5.reuse, R178 ;  /* 0x0000000500b27223 */ /* 0x080fe200000100b2 */
[----:B------:R-:W-:Y:S01]  /*12fb0*/  IADD3 R9, R2, 0x41, RZ ;  /* 0x0000004102097810 */ /* 0x000fe20007ffe0ff */
[----:B------:R-:W-:Y:S01]  /*12fc0*/  FFMA.FTZ R183, R0, R5, R183 ;  /* 0x0000000500b77223 */ /* 0x000fe200000100b7 */
[----:B------:R-:W-:Y:S02]  /*12fd0*/  FMNMX.FTZ R7, R172, R7, !PT ;  /* 0x00000007ac077209 */ /* 0x000fe40007810000 */
[----:B------:R-:W-:Y:S02]  /*12fe0*/  FMNMX.FTZ R4, R179, R4, !PT ;  /* 0x00000004b3047209 */ /* 0x000fe40007810000 */
[----:B------:R-:W-:Y:S02]  /*12ff0*/  IADD3 R5, R2, 0x48, RZ ;  /* 0x0000004802057810 */ /* 0x000fe40007ffe0ff */
[----:B------:R-:W-:Y:S02]  /*13000*/  I2FP.F32.S32 R9, R9 ;  /* 0x0000000900097245 */ /* 0x000fe40000201400 */
[----:B------:R-:W-:Y:S02]  /*13010*/  FMNMX.FTZ R7, R178, R7, !PT ;  /* 0x00000007b2077209 */ /* 0x000fe40007810000 */
[----:B------:R-:W-:Y:S01]  /*13020*/  FMNMX.FTZ R4, R189, R4, !PT ;  /* 0x00000004bd047209 */ /* 0x000fe20007810000 */
[-C--:B------:R-:W-:Y:S01]  /*13030*/  FFMA.FTZ R186, R0, R9.reuse, R186 ;  /* 0x0000000900ba7223 */ /* 0x080fe200000100ba */
[----:B------:R-:W-:Y:S01]  /*13040*/  IADD3 R3, R2, 0x49, RZ ;  /* 0x0000004902037810 */ /* 0x000fe20007ffe0ff */
[----:B------:R-:W-:Y:S01]  /*13050*/  FFMA.FTZ R191, R0, R9, R191 ;  /* 0x0000000900bf7223 */ /* 0x000fe200000100bf */
        /* <DEDUP_REMOVED lines=56> */
[----:B------:R-:W-:Y:S01]  /*133e0*/  I2FP.F32.S32 R3, R3 ;  /* 0x0000000300037245 */ /* 0x000fe20000201400 */
[CC--:B------:R-:W-:Y:S01]  /*133f0*/  FFMA.FTZ R154, R0.reuse, R5.reuse, R154 ;  /* 0x00000005009a7223 */ /* 0x0c0fe2000001009a */
[----:B------:R-:W-:Y:S01]  /*13400*/  FMNMX.FTZ R4, R159, R4, !PT ;  /* 0x000000049f047209 */ /* 0x000fe20007810000 */
[----:B------:R-:W-:Y:S01]  /*13410*/  FFMA.FTZ R153, R0, R5, R153 ;  /* 0x0000000500997223 */ /* 0x000fe20000010099 */
[----:B------:R-:W-:Y:S01]  /*13420*/  IADD3 R9, R2, 0x71, RZ ;  /* 0x0000007102097810 */ /* 0x000fe20007ffe0ff */
[----:B------:R-:W-:Y:S01]  /*13430*/  FFMA.FTZ R152, R0, R3, R152 ;  /* 0x0000000300987223 */ /* 0x000fe20000010098 */
[----:B------:R-:W-:Y:S01]  /*13440*/  FMNMX.FTZ R7, R156, R7, !PT ;  /* 0x000000079c077209 */ /* 0x000fe20007810000 */
[----:B------:R-:W-:Y:S01]  /*13450*/  FFMA.FTZ R149, R0, R3, R149 ;  /* 0x0000000300957223 */ /* 0x000fe20000010095 */
[----:B------:R-:W-:Y:S02]  /*13460*/  FMNMX.FTZ R4, R157, R4, !PT ;  /* 0x000000049d047209 */ /* 0x000fe40007810000 */
[----:B------:R-:W-:Y:S02]  /*13470*/  I2FP.F32.S32 R9, R9 ;  /* 0x0000000900097245 */ /* 0x000fe40000201400 */
[----:B------:R-:W-:Y:S02]  /*13480*/  IADD3 R3, R2, 0x78, RZ ;  /* 0x0000007802037810 */ /* 0x000fe40007ffe0ff */
[----:B------:R-:W-:Y:S01]  /*13490*/  FMNMX.FTZ R7, R154, R7, !PT ;  /* 0x000000079a077209 */ /* 0x000fe20007810000 */
[CC--:B------:R-:W-:Y:S01]  /*134a0*/  FFMA.FTZ R150, R0.reuse, R9.reuse, R150 ;  /* 0x0000000900967223 */ /* 0x0c0fe20000010096 */
[----:B------:R-:W-:Y:S01]  /*134b0*/  FMNMX.FTZ R4, R155, R4, !PT ;  /* 0x000000049b047209 */ /* 0x000fe20007810000 */
[----:B------:R-:W-:Y:S01]  /*134c0*/  FFMA.FTZ R147, R0, R9, R147 ;  /* 0x0000000900937223 */ /* 0x000fe20000010093 */
        /* <DEDUP_REMOVED lines=10> */
[----:B------:R-:W-:Y:S01]  /*13570*/  FMNMX.FTZ R3, R135, R2, !PT ;  /* 0x0000000287037209 */ /* 0x000fe20007810000 */
[----:B------:R-:W-:Y:S01]  /*13580*/  FFMA.FTZ R140, R0, R5, R140 ;  /* 0x00000005008c7223 */ /* 0x000fe2000001008c */
        /* <DEDUP_REMOVED lines=12> */
[C---:B------:R-:W-:Y:S01]  /*13650*/  FMUL.FTZ R148, R3.reuse, UR4 ;  /* 0x0000000403947c20 */ /* 0x040fe20008410000 */
[----:B------:R-:W-:Y:S01]  /*13660*/  FADD.FTZ R5, -R3, R132 ;  /* 0x0000008403057221 */ /* 0x000fe20000010100 */
[C---:B------:R-:W-:Y:S01]  /*13670*/  FSETP.NEU.FTZ.AND P1, PT, R2.reuse, -INF , PT ;  /* 0xff8000000200780b */ /* 0x040fe20003f3d000 */
[C---:B------:R-:W-:Y:S01]  /*13680*/  FMUL.FTZ R151, R2.reuse, UR4 ;  /* 0x0000000402977c20 */ /* 0x040fe20008410000 */
[----:B------:R-:W-:Y:S01]  /*13690*/  FADD.FTZ R4, -R2, R133 ;  /* 0x0000008502047221 */ /* 0x000fe20000010100 */
[----:B------:R-:W-:Y:S03]  /*136a0*/  FMUL.FTZ R133, R5, UR4 ;  /* 0x0000000405857c20 */ /* 0x000fe60008410000 */
[----:B------:R-:W-:Y:S01]  /*136b0*/  FSEL R151, R151, RZ, P1 ;  /* 0x000000ff97977208 */ /* 0x000fe20000800000 */
[----:B------:R-:W-:Y:S01]  /*136c0*/  FMUL.FTZ R132, R4, UR4 ;  /* 0x0000000404847c20 */ /* 0x000fe20008410000 */
[----:B------:R-:W-:Y:S01]  /*136d0*/  FSETP.NEU.FTZ.AND P1, PT, R3, -INF , PT ;  /* 0xff8000000300780b */ /* 0x000fe20003f3d000 */
[----:B------:R-:W1:Y:S02]  /*136e0*/  MUFU.EX2 R133, R133 ;  /* 0x0000008500857308 */ /* 0x000e640000000800 */
        /* <DEDUP_REMOVED lines=15> */
[C---:B-1----:R-:W-:Y:S01]  /*137e0*/  FMUL.FTZ R4, R133.reuse, R128 ;  /* 0x0000008085047220 */ /* 0x042fe20000410000 */
        /* <DEDUP_REMOVED lines=24> */
[----:B------:R-:W-:Y:S01]  /*13970*/  FMUL.FTZ R41, R133, R93 ;  /* 0x0000005d85297220 */ /* 0x000fe20000410000 */
[C---:B------:R-:W-:Y:S03]  /*13980*/  FMUL.FTZ R46, R132.reuse, R90 ;  /* 0x0000005a842e7220 */ /* 0x040fe60000410000 */
[----:B------:R-:W2:Y:S01]  /*13990*/  MUFU.EX2 R137, R137 ;  /* 0x0000008900897308 */ /* 0x000ea20000000800 */
[----:B-1----:R-:W-:Y:S01]  /*139a0*/  F2FP.F16.F32.PACK_AB R129, R143, R145 ;  /* 0x000000918f81723e */ /* 0x002fe200000000ff */
[C---:B------:R-:W-:Y:S01]  /*139b0*/  FMUL.FTZ R47, R132.reuse, R91 ;  /* 0x0000005b842f7220 */ /* 0x040fe20000410000 */
[C---:B------:R-:W-:Y:S01]  /*139c0*/  FMUL.FTZ R45, R133.reuse, R89 ;  /* 0x00000059852d7220 */ /* 0x040fe20000410000 */
[----:B------:R-:W-:Y:S01]  /*139d0*/  LDSM.16.MT88.4 R100, [R205+0xe800] ;  /* 0x00e80000cd64783b */ /* 0x000fe20000004200 */
[C---:B------:R-:W-:Y:S01]  /*139e0*/  FMUL.FTZ R54, R132.reuse, R82 ;  /* 0x0000005284367220 */ /* 0x040fe20000410000 */
[----:B------:R-:W-:Y:S01]  /*139f0*/  FMUL.FTZ R62, R132, R74 ;  /* 0x0000004a843e7220 */ /* 0x000fe20000410000 */
[----:B------:R-:W-:Y:S03]  /*13a00*/  FMUL.FTZ R60, R133, R72 ;  /* 0x00000048853c7220 */ /* 0x000fe60000410000 */
        /* <DEDUP_REMOVED lines=8> */
[----:B------:R-:W1:Y:S01]  /*13a90*/  MUFU.EX2 R144, R144 ;  /* 0x0000009000907308 */ /* 0x000e620000000800 */
[----:B--2---:R-:W-:Y:S01]  /*13aa0*/  F2FP.F16.F32.PACK_AB R131, R137, R142 ;  /* 0x0000008e8983723e */ /* 0x004fe200000000ff */
[--C-:B------:R-:W-:Y:S01]  /*13ab0*/  FFMA.FTZ R179, R179, UR4, -R148.reuse ;  /* 0x00000004b3b37c23 */ /* 0x100fe20008010894 */
[--C-:B------:R-:W-:Y:S01]  /*13ac0*/  FFMA.FTZ R182, R189, UR4, -R148.reuse ;  /* 0x00000004bdb67c23 */ /* 0x100fe20008010894 */
[----:B------:R-:W-:Y:S01]  /*13ad0*/  LDSM.16.MT88.4 R108, [R205+0xf800] ;  /* 0x00f80000cd6c783b */ /* 0x000fe20000004200 */
[--C-:B------:R-:W-:Y:S01]  /*13ae0*/  FFMA.FTZ R183, R183, UR4, -R148.reuse ;  /* 0x00000004b7b77c23 */ /* 0x100fe20008010894 */
[--C-:B------:R-:W-:Y:S01]  /*13af0*/  FFMA.FTZ R189, R192, UR4, -R151.reuse ;  /* 0x00000004c0bd7c23 */ /* 0x100fe20008010897 */
[--C-:B------:R-:W-:Y:S03]  /*13b00*/  FFMA.FTZ R193, R190, UR4, -R151.reuse ;  /* 0x00000004bec17c23 */ /* 0x100fe60008010897 */
[----:B------:R-:W-:Y:S01]  /*13b10*/  MUFU.EX2 R139, R139 ;  /* 0x0000008b008b7308 */ /* 0x000fe20000000800 */
[--C-:B------:R-:W-:Y:S01]  /*13b20*/  FFMA.FTZ R186, R186, UR4, -R151.reuse ;  /* 0x00000004baba7c23 */ /* 0x100fe20008010897 */
[--C-:B------:R-:W-:Y:S01]  /*13b30*/  FFMA.FTZ R188, R188, UR4, -R151.reuse ;  /* 0x00000004bcbc7c23 */ /* 0x100fe20008010897 */
[--C-:B------:R-:W-:Y:S01]  /*13b40*/  FFMA.FTZ R190, R195, UR4, -R148.reuse ;  /* 0x00000004c3be7c23 */ /* 0x100fe20008010894 */
[--C-:B------:R-:W-:Y:S01]  /*13b50*/  FFMA.FTZ R191, R191, UR4, -R148.reuse ;  /* 0x00000004bfbf7c23 */ /* 0x100fe20008010894 */
[--C-:B------:R-:W-:Y:S01]  /*13b60*/  FFMA.FTZ R187, R187, UR4, -R148.reuse ;  /* 0x00000004bbbb7c23 */ /* 0x100fe20008010894 */
[--C-:B------:R-:W-:Y:S01]  /*13b70*/  FFMA.FTZ R192, R185, UR4, -R148.reuse ;  /* 0x00000004b9c07c23 */ /* 0x100fe20008010894 */
[--C-:B------:R-:W-:Y:S03]  /*13b80*/  FFMA.FTZ R185, R176, UR4, -R151.reuse ;  /* 0x00000004b0b97c23 */ /* 0x100fe60008010897 */
[----:B------:R-:W2:Y:S01]  /*13b90*/  MUFU.EX2 R138, R138 ;  /* 0x0000008a008a7308 */ /* 0x000ea20000000800 */
[----:B-1----:R-:W-:Y:S01]  /*13ba0*/  F2FP.F16.F32.PACK_AB R128, R144, R146 ;  /* 0x000000929080723e */ /* 0x002fe200000000ff */
[--C-:B------:R-:W-:Y:S01]  /*13bb0*/  FFMA.FTZ R195, R170, UR4, -R151.reuse ;  /* 0x00000004aac37c23 */ /* 0x100fe20008010897 */
[--C-:B------:R-:W-:Y:S01]  /*13bc0*/  FFMA.FTZ R184, R184, UR4, -R151.reuse ;  /* 0x00000004b8b87c23 */ /* 0x100fe20008010897 */
[--C-:B------:R-:W-:Y:S01]  /*13bd0*/  FFMA.FTZ R174, R174, UR4, -R151.reuse ;  /* 0x00000004aeae7c23 */ /* 0x100fe20008010897 */
        /* <DEDUP_REMOVED lines=12> */
[----:B--2---:R-:W-:Y:S01]  /*13ca0*/  F2FP.F16.F32.PACK_AB R130, R138, R139 ;  /* 0x0000008b8a82723e */ /* 0x004fe200000000ff */
[--C-:B------:R-:W-:Y:S01]  /*13cb0*/  FFMA.FTZ R155, R155, UR4, -R148.reuse ;  /* 0x000000049b9b7c23 */ /* 0x100fe20008010894 */
[--C-:B------:R-:W-:Y:S01]  /*13cc0*/  FFMA.FTZ R158, R153, UR4, -R148.reuse ;  /* 0x00000004999e7c23 */ /* 0x100fe20008010894 */
[--C-:B------:R-:W-:Y:S01]  /*13cd0*/  FFMA.FTZ R153, R150, UR4, -R151.reuse ;  /* 0x0000000496997c23 */ /* 0x100fe20008010897 */
[----:B------:R-:W-:Y:S01]  /*13ce0*/  ISETP.GT.AND P1, PT, R222, 0x1, PT ;  /* 0x00000001de00780c */ /* 0x000fe20003f24270 */
[--C-:B------:R-:W-:Y:S01]  /*13cf0*/  FFMA.FTZ R152, R152, UR4, -R151.reuse ;  /* 0x0000000498987c23 */ /* 0x100fe20008010897 */
[--C-:B------:R-:W-:Y:S01]  /*13d00*/  FFMA.FTZ R150, R135, UR4, -R151.reuse ;  /* 0x0000000487967c23 */ /* 0x100fe20008010897 */
[C---:B------:R-:W-:Y:S02]  /*13d10*/  HMMA.16816.F32 R4, R128.reuse, R12, R4 ;  /* 0x0000000c8004723c */ /* 0x040fe40000001804 */
[----:B------:R-:W-:Y:S03]  /*13d20*/  MUFU.EX2 R162, R162 ;  /* 0x000000a200a27308 */ /* 0x000fe60000000800 */
[--C-:B------:R-:W-:Y:S01]  /*13d30*/  FFMA.FTZ R149, R149, UR4, -R148.reuse ;  /* 0x0000000495957c23 */ /* 0x100fe20008010894 */
[C---:B------:R-:W-:Y:S06]  /*13d40*/  HMMA.16816.F32 R8, R128.reuse, R14, R8 ;  /* 0x0000000e8008723c */ /* 0x040fec0000001808 */
[----:B------:R-:W-:Y:S01]  /*13d50*/  MUFU.EX2 R164, R164 ;  /* 0x000000a400a47308 */ /* 0x000fe20000000800 */
[C---:B------:R-:W-:Y:S01]  /*13d60*/  FMUL.FTZ R12, R133.reuse, R120 ;  /* 0x00000078850c7220 */ /* 0x040fe20000410000 */
[----:B------:R-:W-:Y:S03]  /*13d70*/  FMUL.FTZ R13, R133, R121 ;  /* 0x00000079850d7220 */ /* 0x000fe60000410000 */
[C---:B------:R-:W-:Y:S01]  /*13d80*/  FMUL.FTZ R14, R132.reuse, R122 ;  /* 0x0000007a840e7220 */ /* 0x040fe20000410000 */
[----:B------:R-:W-:Y:S04]  /*13d90*/  FMUL.FTZ R15, R132, R123 ;  /* 0x0000007b840f7220 */ /* 0x000fe80000410000 */
[----:B------:R-:W-:Y:S01]  /*13da0*/  MUFU.EX2 R165, R165 ;  /* 0x000000a500a57308 */ /* 0x000fe20000000800 */
[----:B------:R-:W-:Y:S01]  /*13db0*/  FFMA.FTZ R120, R194, UR4, -R151 ;  /* 0x00000004c2787c23 */ /* 0x000fe20008010897 */
[--C-:B------:R-:W-:Y:S01]  /*13dc0*/  FFMA.FTZ R121, R197, UR4, -R148.reuse ;  /* 0x00000004c5797c23 */ /* 0x100fe20008010894 */
[--C-:B------:R-:W-:Y:S01]  /*13dd0*/  FFMA.FTZ R194, R147, UR4, -R148.reuse ;  /* 0x0000000493c27c23 */ /* 0x100fe20008010894 */
[C---:B------:R-:W-:Y:S03]  /*13de0*/  HMMA.16816.F32 R12, R128.reuse, R20, R12 ;  /* 0x00000014800c723c */ /* 0x040fe6000000180c */
[--C-:B------:R-:W-:Y:S03]  /*13df0*/  FFMA.FTZ R141, R141, UR4, -R148.reuse ;  /* 0x000000048d8d7c23 */ /* 0x100fe60008010894 */
[----:B------:R-:W-:Y:S01]  /*13e00*/  MUFU.EX2 R120, R120 ;  /* 0x0000007800787308 */ /* 0x000fe20000000800 */
[C---:B------:R-:W-:Y:S01]  /*13e10*/  FFMA.FTZ R145, R132.reuse, R239, R145 ;  /* 0x000000ef84917223 */ /* 0x040fe20000010091 */
[C---:B------:R-:W-:Y:S03]  /*13e20*/  HMMA.16816.F32 R16, R128.reuse, R22, R16 ;  /* 0x000000168010723c */ /* 0x040fe60000001810 */
[C---:B------:R-:W-:Y:S01]  /*13e30*/  FMUL.FTZ R20, R133.reuse, R112 ;  /* 0x0000007085147220 */ /* 0x040fe20000410000 */
[----:B------:R-:W-:Y:S03]  /*13e40*/  FMUL.FTZ R21, R133, R113 ;  /* 0x0000007185157220 */ /* 0x000fe60000410000 */
[C---:B------:R-:W-:Y:S01]  /*13e50*/  FMUL.FTZ R22, R132.reuse, R114 ;  /* 0x0000007284167220 */ /* 0x040fe20000410000 */
[C---:B------:R-:W-:Y:S01]  /*13e60*/  FMUL.FTZ R23, R132.reuse, R115 ;  /* 0x0000007384177220 */ /* 0x040fe20000410000 */
[----:B------:R-:W-:Y:S02]  /*13e70*/  MUFU.EX2 R121, R121 ;  /* 0x0000007900797308 */ /* 0x000fe40000000800 */
[--C-:B------:R-:W-:Y:S01]  /*13e80*/  FFMA.FTZ R112, R55, UR4, -R148.reuse ;  /* 0x0000000437707c23 */ /* 0x100fe20008010894 */
[C---:B------:R-:W-:Y:S01]  /*13e90*/  FMUL.FTZ R55, R132.reuse, R83 ;  /* 0x0000005384377220 */ /* 0x040fe20000410000 */
[--C-:B------:R-:W-:Y:S01]  /*13ea0*/  FFMA.FTZ R113, R53, UR4, -R148.reuse ;  /* 0x0000000435717c23 */ /* 0x100fe20008010894 */
[----:B------:R-:W-:Y:S01]  /*13eb0*/  FMUL.FTZ R53, R133, R81 ;  /* 0x0000005185357220 */ /* 0x000fe20000410000 */
[C---:B------:R-:W-:Y:S04]  /*13ec0*/  HMMA.16816.F32 R20, R128.reuse, R28, R20 ;  /* 0x0000001c8014723c */ /* 0x040fe80000001814 */
[----:B------:R-:W-:Y:S01]  /*13ed0*/  MUFU.EX2 R166, R166 ;  /* 0x000000a600a67308 */ /* 0x000fe20000000800 */
[--C-:B------:R-:W-:Y:S01]  /*13ee0*/  FFMA.FTZ R114, R63, UR4, -R148.reuse ;  /* 0x000000043f727c23 */ /* 0x100fe20008010894 */
[C---:B------:R-:W-:Y:S01]  /*13ef0*/  FMUL.FTZ R63, R132.reuse, R75 ;  /* 0x0000004b843f7220 */ /* 0x040fe20000410000 */
[--C-:B------:R-:W-:Y:S01]  /*13f00*/  FFMA.FTZ R115, R61, UR4, -R148.reuse ;  /* 0x000000043d737c23 */ /* 0x100fe20008010894 */
[C---:B------:R-:W-:Y:S06]  /*13f10*/  HMMA.16816.F32 R24, R128.reuse, R30, R24 ;  /* 0x0000001e8018723c */ /* 0x040fec0000001818 */
[----:B------:R-:W-:Y:S01]  /*13f20*/  MUFU.EX2 R168, R168 ;  /* 0x000000a800a87308 */ /* 0x000fe20000000800 */
[C---:B------:R-:W-:Y:S01]  /*13f30*/  FMUL.FTZ R28, R133.reuse, R104 ;  /* 0x00000068851c7220 */ /* 0x040fe20000410000 */
[C---:B------:R-:W-:Y:S03]  /*13f40*/  FMUL.FTZ R29, R133.reuse, R105 ;  /* 0x00000069851d7220 */ /* 0x040fe60000410000 */
[C---:B------:R-:W-:Y:S01]  /*13f50*/  FMUL.FTZ R30, R132.reuse, R106 ;  /* 0x0000006a841e7220 */ /* 0x040fe20000410000 */
[----:B------:R-:W-:Y:S01]  /*13f60*/  FMUL.FTZ R31, R132, R107 ;  /* 0x0000006b841f7220 */ /* 0x000fe20000410000 */
[C---:B------:R-:W-:Y:S01]  /*13f70*/  FMUL.FTZ R61, R133.reuse, R73 ;  /* 0x00000049853d7220 */ /* 0x040fe20000410000 */
[--C-:B------:R-:W-:Y:S01]  /*13f80*/  FFMA.FTZ R104, R42, UR4, -R151.reuse ;  /* 0x000000042a687c23 */ /* 0x100fe20008010897 */
[----:B------:R-:W-:Y:S01]  /*13f90*/  LDSM.16.MT88.4 R72, [R204+0xc800] ;  /* 0x00c80000cc48783b */ /* 0x000fe20000004200 */
[----:B------:R-:W-:Y:S03]  /*13fa0*/  FMUL.FTZ R42, R132, R94 ;  /* 0x0000005e842a7220 */ /* 0x000fe60000410000 */
[C---:B------:R-:W-:Y:S01]  /*13fb0*/  HMMA.16816.F32 R28, R128.reuse, R36, R28 ;  /* 0x00000024801c723c */ /* 0x040fe2000000181c */
[----:B------:R-:W-:Y:S02]  /*13fc0*/  MUFU.EX2 R177, R177 ;  /* 0x000000b100b17308 */ /* 0x000fe40000000800 */
[--C-:B------:R-:W-:Y:S01]  /*13fd0*/  FFMA.FTZ R105, R40, UR4, -R151.reuse ;  /* 0x0000000428697c23 */ /* 0x100fe20008010897 */
[C---:B------:R-:W-:Y:S01]  /*13fe0*/  FMUL.FTZ R40, R133.reuse, R92 ;  /* 0x0000005c85287220 */ /* 0x040fe20000410000 */
[--C-:B------:R-:W-:Y:S01]  /*13ff0*/  FFMA.FTZ R107, R44, UR4, -R151.reuse ;  /* 0x000000042c6b7c23 */ /* 0x100fe20008010897 */
[C---:B------:R-:W-:Y:S01]  /*14000*/  HMMA.16816.F32 R32, R128.reuse, R38, R32 ;  /* 0x000000268020723c */ /* 0x040fe20000001820 */
[----:B------:R-:W-:Y:S04]  /*14010*/  LDSM.16.MT88.4 R92, [R205+0xc800] ;  /* 0x00c80000cd5c783b */ /* 0x000fe80000004200 */
[----:B------:R-:W-:Y:S01]  /*14020*/  MUFU.EX2 R104, R104 ;  /* 0x0000006800687308 */ /* 0x000fe20000000800 */
[C---:B------:R-:W-:Y:S01]  /*14030*/  FMUL.FTZ R36, R133.reuse, R96 ;  /* 0x0000006085247220 */ /* 0x040fe20000410000 */
[C---:B------:R-:W-:Y:S01]  /*14040*/  FMUL.FTZ R37, R133.reuse, R97 ;  /* 0x0000006185257220 */ /* 0x040fe20000410000 */
[C---:B------:R-:W-:Y:S03]  /*14050*/  FMUL.FTZ R38, R132.reuse, R98 ;  /* 0x0000006284267220 */ /* 0x040fe60000410000 */
[----:B------:R-:W-:Y:S02]  /*14060*/  FMUL.FTZ R39, R132, R99 ;  /* 0x0000006384277220 */ /* 0x000fe40000410000 */
[----:B------:R-:W-:Y:S01]  /*14070*/  LDSM.16.MT88.4 R96, [R204+0x12000] ;  /* 0x01200000cc60783b */ /* 0x000fe20000004200 */
[C---:B------:R-:W-:Y:S01]  /*14080*/  FMUL.FTZ R44, R133.reuse, R88 ;  /* 0x00000058852c7220 */ /* 0x040fe20000410000 */
[--C-:B------:R-:W-:Y:S01]  /*14090*/  FFMA.FTZ R106, R52, UR4, -R151.reuse ;  /* 0x00000004346a7c23 */ /* 0x100fe20008010897 */
[C---:B------:R-:W-:Y:S01]  /*140a0*/  FMUL.FTZ R52, R133.reuse, R80 ;  /* 0x0000005085347220 */ /* 0x040fe20000410000 */
[----:B------:R-:W-:Y:S01]  /*140b0*/  MUFU.EX2 R172, R172 ;  /* 0x000000ac00ac7308 */ /* 0x000fe20000000800 */
[C---:B------:R-:W-:Y:S03]  /*140c0*/  HMMA.16816.F32 R36, R128.reuse, R48, R36 ;  /* 0x000000308024723c */ /* 0x040fe60000001824 */
[----:B------:R-:W1:Y:S01]  /*140d0*/  LDSM.16.MT88.4 R88, [R204+0x10000] ;  /* 0x01000000cc58783b */ /* 0x000e620000004200 */
[----:B------:R-:W-:Y:S01]  /*140e0*/  FFMA.FTZ R151, R134, UR4, -R151 ;  /* 0x0000000486977c23 */ /* 0x000fe20008010897 */
[----:B------:R-:W-:Y:S01]  /*140f0*/  FFMA.FTZ R148, R140, UR4, -R148 ;  /* 0x000000048c947c23 */ /* 0x000fe20008010894 */
[C---:B------:R-:W-:Y:S03]  /*14100*/  HMMA.16816.F32 R40, R128.reuse, R50, R40 ;  /* 0x000000328028723c */ /* 0x040fe60000001828 */
[----:B------:R-:W-:Y:S02]  /*14110*/  MUFU.EX2 R175, R175 ;  /* 0x000000af00af7308 */ /* 0x000fe40000000800 */
[C---:B------:R-:W-:Y:S01]  /*14120*/  FMUL.FTZ R48, R133.reuse, R84 ;  /* 0x0000005485307220 */ /* 0x040fe20000410000 */
[C---:B------:R-:W-:Y:S01]  /*14130*/  HMMA.16816.F32 R44, R128.reuse, R56, R44 ;  /* 0x00000038802c723c */ /* 0x040fe2000000182c */
[----:B------:R-:W2:Y:S06]  /*14140*/  LDSM.16.MT88.4 R80, [R208+0xc800] ;  /* 0x00c80000d050783b */ /* 0x000eac0000004200 */
[----:B------:R-:W3:Y:S01]  /*14150*/  MUFU.EX2 R107, R107 ;  /* 0x0000006b006b7308 */ /* 0x000ee20000000800 */
[C---:B------:R-:W-:Y:S03]  /*14160*/  FMUL.FTZ R50, R132.reuse, R86 ;  /* 0x0000005684327220 */ /* 0x040fe60000410000 */
[----:B------:R-:W-:Y:S01]  /*14170*/  FMUL.FTZ R51, R132, R87 ;  /* 0x0000005784337220 */ /* 0x000fe20000410000 */
[C---:B------:R-:W-:Y:S01]  /*14180*/  FMUL.FTZ R49, R133.reuse, R85 ;  /* 0x0000005585317220 */ /* 0x040fe20000410000 */
[C---:B------:R-:W-:Y:S01]  /*14190*/  FMUL.FTZ R56, R133.reuse, R76 ;  /* 0x0000004c85387220 */ /* 0x040fe20000410000 */
[----:B------:R-:W4:Y:S01]  /*141a0*/  LDSM.16.MT88.4 R84, [R206+0xc800] ;  /* 0x00c80000ce54783b */ /* 0x000f220000004200 */
[C---:B------:R-:W-:Y:S02]  /*141b0*/  FMUL.FTZ R57, R133.reuse, R77 ;  /* 0x0000004d85397220 */ /* 0x040fe40000410000 */
[----:B------:R-:W-:Y:S01]  /*141c0*/  MUFU.EX2 R178, R178 ;  /* 0x000000b200b27308 */ /* 0x000fe20000000800 */
[----:B------:R-:W-:Y:S01]  /*141d0*/  FFMA.FTZ R146, R133, R238, R146 ;  /* 0x000000ee85927223 */ /* 0x000fe20000010092 */
[C---:B------:R-:W-:Y:S03]  /*141e0*/  HMMA.16816.F32 R48, R128.reuse, R58, R48 ;  /* 0x0000003a8030723c */ /* 0x040fe60000001830 */
[----:B------:R-:W-:Y:S01]  /*141f0*/  FADD.FTZ R145, R143, R145 ;  /* 0x000000918f917221 */ /* 0x000fe20000010000 */
[----:B------:R-:W-:Y:S01]  /*14200*/  FADD.FTZ R146, R144, R146 ;  /* 0x0000009290927221 */ /* 0x000fe20000010000 */
[----:B------:R-:W-:Y:S01]  /*14210*/  MOV R222, R136 ;  /* 0x0000008800de7202 */ /* 0x000fe20000000f00 */
[C---:B------:R-:W-:Y:S02]  /*14220*/  HMMA.16816.F32 R52, R128.reuse, R64, R52 ;  /* 0x000000408034723c */ /* 0x040fe40000001834 */
[----:B------:R-:W-:Y:S03]  /*14230*/  MUFU.EX2 R105, R105 ;  /* 0x0000006900697308 */ /* 0x000fe60000000800 */
[C---:B------:R-:W-:Y:S01]  /*14240*/  FMUL.FTZ R58, R132.reuse, R78 ;  /* 0x0000004e843a7220 */ /* 0x040fe20000410000 */
[----:B------:R-:W-:Y:S01]  /*14250*/  FMUL.FTZ R59, R132, R79 ;  /* 0x0000004f843b7220 */ /* 0x000fe20000410000 */
[C---:B------:R-:W-:Y:S01]  /*14260*/  FMUL.FTZ R64, R133.reuse, R68 ;  /* 0x0000004485407220 */ /* 0x040fe20000410000 */
[----:B------:R-:W5:Y:S04]  /*14270*/  LDSM.16.MT88.4 R76, [R208+0x10800] ;  /* 0x01080000d04c783b */ /* 0x000f680000004200 */
[----:B------:R-:W2:Y:S01]  /*14280*/  MUFU.EX2 R106, R106 ;  /* 0x0000006a006a7308 */ /* 0x000ea20000000800 */
[----:B------:R-:W-:Y:S01]  /*14290*/  FMUL.FTZ R65, R133, R69 ;  /* 0x0000004585417220 */ /* 0x000fe20000410000 */
[----:B---3--:R-:W-:Y:S01]  /*142a0*/  F2FP.F16.F32.PACK_AB R69, R104, R107 ;  /* 0x0000006b6845723e */ /* 0x008fe200000000ff */
[C---:B------:R-:W-:Y:S03]  /*142b0*/  HMMA.16816.F32 R56, R128.reuse, R66, R56 ;  /* 0x000000428038723c */ /* 0x040fe60000001838 */
[----:B------:R-:W-:Y:S04]  /*142c0*/  FADD.FTZ R142, R142, R145 ;  /* 0x000000918e8e7221 */ /* 0x000fe80000010000 */
[----:B------:R-:W-:Y:S01]  /*142d0*/  MUFU.EX2 R112, R112 ;  /* 0x0000007000707308 */ /* 0x000fe20000000800 */
[C---:B-1----:R-:W-:Y:S03]  /*142e0*/  HMMA.16816.F32 R60, R128.reuse, R88, R60 ;  /* 0x00000058803c723c */ /* 0x042fe6000000183c */
[C---:B------:R-:W-:Y:S06]  /*142f0*/  FMUL.FTZ R66, R132.reuse, R70 ;  /* 0x0000004684427220 */ /* 0x040fec0000410000 */
[----:B------:R-:W1:Y:S02]  /*14300*/  MUFU.EX2 R113, R113 ;  /* 0x0000007100717308 */ /* 0x000e640000000800 */
[----:B------:R-:W-:Y:S01]  /*14310*/  FMUL.FTZ R67, R132, R71 ;  /* 0x0000004784437220 */ /* 0x000fe20000410000 */
[----:B--2---:R-:W-:Y:S01]  /*14320*/  F2FP.F16.F32.PACK_AB R71, R106, R105 ;  /* 0x000000696a47723e */ /* 0x004fe200000000ff */
[----:B------:R-:W-:Y:S05]  /*14330*/  FADD.FTZ R142, R137, R142 ;  /* 0x0000008e898e7221 */ /* 0x000fea0000010000 */
[----:B------:R-:W-:Y:S01]  /*14340*/  HMMA.16816.F32 R64, R128, R90, R64 ;  /* 0x0000005a8040723c */ /* 0x000fe20000001840 */
[----:B------:R-:W-:Y:S01]  /*14350*/  MUFU.EX2 R114, R114 ;  /* 0x0000007200727308 */ /* 0x000fe20000000800 */
[----:B------:R-:W-:Y:S01]  /*14360*/  LDSM.16.MT88.4 R88, [R206+0xd000] ;  /* 0x00d00000ce58783b */ /* 0x000fe20000004200 */
[----:B------:R-:W-:Y:S04]  /*14370*/  FADD.FTZ R107, R107, R142 ;  /* 0x0000008e6b6b7221 */ /* 0x000fe80000010000 */
[----:B------:R-:W-:Y:S04]  /*14380*/  FADD.FTZ R104, R104, R107 ;  /* 0x0000006b68687221 */ /* 0x000fe80000010000 */
[----:B------:R-:W2:Y:S01]  /*14390*/  MUFU.EX2 R115, R115 ;  /* 0x0000007300737308 */ /* 0x000ea20000000800 */
[----:B-1----:R-:W-:Y:S09]  /*143a0*/  F2FP.F16.F32.PACK_AB R68, R113, R112 ;  /* 0x000000707144723e */ /* 0x002ff200000000ff */
[----:B------:R-:W1:Y:S10]  /*143b0*/  MUFU.EX2 R179, R179 ;  /* 0x000000b300b37308 */ /* 0x000e740000000800 */
[----:B------:R-:W-:Y:S01]  /*143c0*/  MUFU.EX2 R182, R182 ;  /* 0x000000b600b67308 */ /* 0x000fe20000000800 */
[----:B--2---:R-:W-:Y:S07]  /*143d0*/  F2FP.F16.F32.PACK_AB R70, R115, R114 ;  /* 0x000000727346723e */ /* 0x004fee00000000ff */
[C---:B------:R-:W-:Y:S02]  /*143e0*/  HMMA.16816.F32 R4, R68.reuse, R80, R4 ;  /* 0x000000504404723c */ /* 0x040fe40000001804 */
[----:B------:R-:W2:Y:S04]  /*143f0*/  MUFU.EX2 R183, R183 ;  /* 0x000000b700b77308 */ /* 0x000ea80000000800 */
[C---:B------:R-:W-:Y:S01]  /*14400*/  HMMA.16816.F32 R8, R68.reuse, R82, R8 ;  /* 0x000000524408723c */ /* 0x040fe20000001808 */
[----:B------:R-:W3:Y:S05]  /*14410*/  LDSM.16.MT88.4 R80, [R206+0x10800] ;  /* 0x01080000ce50783b */ /* 0x000eea0000004200 */
[----:B------:R-:W-:Y:S01]  /*14420*/  MUFU.EX2 R189, R189 ;  /* 0x000000bd00bd7308 */ /* 0x000fe20000000800 */
[C---:B----4-:R-:W-:Y:S09]  /*14430*/  HMMA.16816.F32 R12, R68.reuse, R84, R12 ;  /* 0x00000054440c723c */ /* 0x050ff2000000180c */
[----:B------:R-:W-:Y:S01]  /*14440*/  MUFU.EX2 R186, R186 ;  /* 0x000000ba00ba7308 */ /* 0x000fe20000000800 */
[C---:B------:R-:W-:Y:S01]  /*14450*/  HMMA.16816.F32 R16, R68.reuse, R86, R16 ;  /* 0x000000564410723c */ /* 0x040fe20000001810 */
[----:B------:R-:W4:Y:S05]  /*14460*/  LDSM.16.MT88.4 R84, [R205+0x10800] ;  /* 0x01080000cd54783b */ /* 0x000f2a0000004200 */
        /* <DEDUP_REMOVED lines=8> */
[----:B------:R-:W1:Y:S05]  /*144f0*/  LDSM.16.MT88.4 R72, [R204+0x10800] ;  /* 0x01080000cc48783b */ /* 0x000e6a0000004200 */
[C---:B-----5:R-:W-:Y:S03]  /*14500*/  HMMA.16816.F32 R36, R68.reuse, R76, R36 ;  /* 0x0000004c4424723c */ /* 0x060fe60000001824 */
[----:B------:R-:W-:Y:S03]  /*14510*/  MUFU.EX2 R191, R191 ;  /* 0x000000bf00bf7308 */ /* 0x000fe60000000800 */
[C---:B------:R-:W-:Y:S01]  /*14520*/  HMMA.16816.F32 R40, R68.reuse, R78, R40 ;  /* 0x0000004e4428723c */ /* 0x040fe20000001828 */
[----:B------:R-:W5:Y:S06]  /*14530*/  LDSM.16.MT88.4 R76, [R208+0xd000] ;  /* 0x00d00000d04c783b */ /* 0x000f6c0000004200 */
[----:B------:R-:W-:Y:S01]  /*14540*/  MUFU.EX2 R187, R187 ;  /* 0x000000bb00bb7308 */ /* 0x000fe20000000800 */
[C---:B---3--:R-:W-:Y:S09]  /*14550*/  HMMA.16816.F32 R44, R68.reuse, R80, R44 ;  /* 0x00000050442c723c */ /* 0x048ff2000000182c */
[----:B------:R-:W-:Y:S01]  /*14560*/  MUFU.EX2 R192, R192 ;  /* 0x000000c000c07308 */ /* 0x000fe20000000800 */
[C---:B------:R-:W-:Y:S01]  /*14570*/  HMMA.16816.F32 R48, R68.reuse, R82, R48 ;  /* 0x000000524430723c */ /* 0x040fe20000001830 */
[----:B------:R-:W3:Y:S05]  /*14580*/  LDSM.16.MT88.4 R80, [R205+0xd000] ;  /* 0x00d00000cd50783b */ /* 0x000eea0000004200 */
[C---:B----4-:R-:W-:Y:S03]  /*14590*/  HMMA.16816.F32 R52, R68.reuse, R84, R52 ;  /* 0x000000544434723c */ /* 0x050fe60000001834 */
[----:B------:R-:W-:Y:S03]  /*145a0*/  MUFU.EX2 R184, R184 ;  /* 0x000000b800b87308 */ /* 0x000fe60000000800 */
[C---:B------:R-:W-:Y:S01]  /*145b0*/  HMMA.16816.F32 R56, R68.reuse, R86, R56 ;  /* 0x000000564438723c */ /* 0x040fe20000001838 */
[----:B------:R-:W4:Y:S06]  /*145c0*/  LDSM.16.MT88.4 R84, [R204+0xd000] ;  /* 0x00d00000cc54783b */ /* 0x000f2c0000004200 */
[----:B------:R-:W-:Y:S01]  /*145d0*/  MUFU.EX2 R185, R185 ;  /* 0x000000b900b97308 */ /* 0x000fe20000000800 */
[C---:B-1----:R-:W-:Y:S09]  /*145e0*/  HMMA.16816.F32 R60, R68.reuse, R72, R60 ;  /* 0x00000048443c723c */ /* 0x042ff2000000183c */
[----:B------:R-:W-:Y:S01]  /*145f0*/  MUFU.EX2 R174, R174 ;  /* 0x000000ae00ae7308 */ /* 0x000fe20000000800 */
[----:B------:R-:W-:Y:S01]  /*14600*/  HMMA.16816.F32 R64, R68, R74, R64 ;  /* 0x0000004a4440723c */ /* 0x000fe20000001840 */
[----:B------:R-:W1:Y:S06]  /*14610*/  LDSM.16.MT88.4 R72, [R208+0x11000] ;  /* 0x01100000d048783b */ /* 0x000e6c0000004200 */
[----:B------:R-:W-:Y:S02]  /*14620*/  F2FP.F16.F32.PACK_AB R69, R161, R120 ;  /* 0x00000078a145723e */ /* 0x000fe400000000ff */
[----:B------:R-:W-:Y:S02]  /*14630*/  MUFU.EX2 R195, R195 ;  /* 0x000000c300c37308 */ /* 0x000fe40000000800 */
[----:B------:R-:W-:Y:S02]  /*14640*/  F2FP.F16.F32.PACK_AB R71, R162, R163 ;  /* 0x000000a3a247723e */ /* 0x000fe400000000ff */
[----:B------:R-:W-:Y:S02]  /*14650*/  F2FP.F16.F32.PACK_AB R68, R164, R121 ;  /* 0x00000079a444723e */ /* 0x000fe400000000ff */
[----:B------:R-:W-:Y:S04]  /*14660*/  F2FP.F16.F32.PACK_AB R70, R166, R165 ;  /* 0x000000a5a646723e */ /* 0x000fe800000000ff */
[----:B------:R-:W-:Y:S03]  /*14670*/  MUFU.EX2 R170, R170 ;  /* 0x000000aa00aa7308 */ /* 0x000fe60000000800 */
[C---:B-----5:R-:W-:Y:S07]  /*14680*/  HMMA.16816.F32 R4, R68.reuse, R76, R4 ;  /* 0x0000004c4404723c */ /* 0x060fee0000001804 */
[----:B------:R-:W-:Y:S01]  /*14690*/  MUFU.EX2 R171, R171 ;  /* 0x000000ab00ab7308 */ /* 0x000fe20000000800 */
[C---:B------:R-:W-:Y:S01]  /*146a0*/  HMMA.16816.F32 R8, R68.reuse, R78, R8 ;  /* 0x0000004e4408723c */ /* 0x040fe20000001808 */
[----:B------:R-:W5:Y:S08]  /*146b0*/  LDSM.16.MT88.4 R76, [R206+0x11000] ;  /* 0x01100000ce4c783b */ /* 0x000f700000004200 */
        /* <DEDUP_REMOVED lines=16> */
[C---:B------:R-:W-:Y:S03]  /*147c0*/  HMMA.16816.F32 R40, R68.reuse, R74, R40 ;  /* 0x0000004a4428723c */ /* 0x040fe60000001828 */
[----:B------:R-:W-:Y:S03]  /*147d0*/  F2FP.F16.F32.PACK_AB R73, R177, R168 ;  /* 0x000000a8b149723e */ /* 0x000fe600000000ff */
[C---:B-----5:R-:W-:Y:S03]  /*147e0*/  HMMA.16816.F32 R44, R68.reuse, R76, R44 ;  /* 0x0000004c442c723c */ /* 0x060fe6000000182c */
[----:B------:R-:W-:Y:S02]  /*147f0*/  MUFU.EX2 R154, R154 ;  /* 0x0000009a009a7308 */ /* 0x000fe40000000800 */
[----:B------:R-:W-:Y:S01]  /*14800*/  F2FP.F16.F32.PACK_AB R75, R175, R172 ;  /* 0x000000acaf4b723e */ /* 0x000fe200000000ff */
[C---:B------:R-:W-:Y:S01]  /*14810*/  HMMA.16816.F32 R48, R68.reuse, R78, R48 ;  /* 0x0000004e4430723c */ /* 0x040fe20000001830 */
[----:B------:R-:W1:Y:S06]  /*14820*/  LDSM.16.MT88.4 R76, [R205+0xd800] ;  /* 0x00d80000cd4c783b */ /* 0x000e6c0000004200 */
[----:B------:R-:W-:Y:S01]  /*14830*/  MUFU.EX2 R157, R157 ;  /* 0x0000009d009d7308 */ /* 0x000fe20000000800 */
[----:B------:R-:W-:Y:S01]  /*14840*/  F2FP.F16.F32.PACK_AB R72, R179, R178 ;  /* 0x000000b2b348723e */ /* 0x000fe200000000ff */
[C---:B---3--:R-:W-:Y:S03]  /*14850*/  HMMA.16816.F32 R52, R68.reuse, R80, R52 ;  /* 0x000000504434723c */ /* 0x048fe60000001834 */
[----:B--2---:R-:W-:Y:S03]  /*14860*/  F2FP.F16.F32.PACK_AB R74, R183, R182 ;  /* 0x000000b6b74a723e */ /* 0x004fe600000000ff */
[C---:B------:R-:W-:Y:S01]  /*14870*/  HMMA.16816.F32 R56, R68.reuse, R82, R56 ;  /* 0x000000524438723c */ /* 0x040fe20000001838 */
[----:B------:R-:W2:Y:S01]  /*14880*/  LDSM.16.MT88.4 R80, [R204+0xd800] ;  /* 0x00d80000cc50783b */ /* 0x000ea20000004200 */
[----:B------:R-:W-:Y:S04]  /*14890*/  MUFU.EX2 R155, R155 ;  /* 0x0000009b009b7308 */ /* 0x000fe80000000800 */
[C---:B------:R-:W-:Y:S06]  /*148a0*/  HMMA.16816.F32 R60, R68.reuse, R88, R60 ;  /* 0x00000058443c723c */ /* 0x040fec000000183c */
[----:B------:R-:W-:Y:S01]  /*148b0*/  MUFU.EX2 R158, R158 ;  /* 0x0000009e009e7308 */ /* 0x000fe20000000800 */
[----:B------:R-:W-:Y:S01]  /*148c0*/  HMMA.16816.F32 R64, R68, R90, R64 ;  /* 0x0000005a4440723c */ /* 0x000fe20000001840 */
[----:B------:R-:W3:Y:S05]  /*148d0*/  LDSM.16.MT88.4 R68, [R208+0x11800] ;  /* 0x01180000d044783b */ /* 0x000eea0000004200 */
[C---:B----4-:R-:W-:Y:S03]  /*148e0*/  HMMA.16816.F32 R4, R72.reuse, R84, R4 ;  /* 0x000000544804723c */ /* 0x050fe60000001804 */
[----:B------:R-:W-:Y:S01]  /*148f0*/  MUFU.EX2 R152, R152 ;  /* 0x0000009800987308 */ /* 0x000fe20000000800 */
[----:B------:R-:W-:Y:S02]  /*14900*/  LDSM.16.MT88.4 R88, [R205+0x11800] ;  /* 0x01180000cd58783b */ /* 0x000fe40000004200 */
[C---:B------:R-:W-:Y:S07]  /*14910*/  HMMA.16816.F32 R8, R72.reuse, R86, R8 ;  /* 0x000000564808723c */ /* 0x040fee0000001808 */
[----:B------:R-:W4:Y:S01]  /*14920*/  MUFU.EX2 R153, R153 ;  /* 0x0000009900997308 */ /* 0x000f220000000800 */
[----:B------:R-:W5:Y:S01]  /*14930*/  LDSM.16.MT88.4 R84, [R206+0x11800] ;  /* 0x01180000ce54783b */ /* 0x000f620000004200 */
[C---:B------:R-:W-:Y:S08]  /*14940*/  HMMA.16816.F32 R12, R72.reuse, R92, R12 ;  /* 0x0000005c480c723c */ /* 0x040ff0000000180c */
[----:B------:R-:W-:Y:S01]  /*14950*/  MUFU.EX2 R150, R150 ;  /* 0x0000009600967308 */ /* 0x000fe20000000800 */
[C---:B------:R-:W-:Y:S01]  /*14960*/  HMMA.16816.F32 R16, R72.reuse, R94, R16 ;  /* 0x0000005e4810723c */ /* 0x040fe20000001810 */
[----:B------:R-:W5:Y:S05]  /*14970*/  LDSM.16.MT88.4 R92, [R204+0x11800] ;  /* 0x01180000cc5c783b */ /* 0x000f6a0000004200 */
[C---:B-1----:R-:W-:Y:S03]  /*14980*/  HMMA.16816.F32 R20, R72.reuse, R76, R20 ;  /* 0x0000004c4814723c */ /* 0x042fe60000001814 */
[----:B------:R-:W1:Y:S02]  /*14990*/  MUFU.EX2 R151, R151 ;  /* 0x0000009700977308 */ /* 0x000e640000000800 */
[----:B----4-:R-:W-:Y:S01]  /*149a0*/  F2FP.F16.F32.PACK_AB R133, R153, R152 ;  /* 0x000000989985723e */ /* 0x010fe200000000ff */
[C---:B------:R-:W-:Y:S01]  /*149b0*/  HMMA.16816.F32 R24, R72.reuse, R78, R24 ;  /* 0x0000004e4818723c */ /* 0x040fe20000001818 */
[----:B------:R-:W4:Y:S06]  /*149c0*/  LDSM.16.MT88.4 R76, [R208+0xe000] ;  /* 0x00e00000d04c783b */ /* 0x000f2c0000004200 */
[----:B------:R-:W-:Y:S01]  /*149d0*/  MUFU.EX2 R149, R149 ;  /* 0x0000009500957308 */ /* 0x000fe20000000800 */
[C---:B--2---:R-:W-:Y:S09]  /*149e0*/  HMMA.16816.F32 R28, R72.reuse, R80, R28 ;  /* 0x00000050481c723c */ /* 0x044ff2000000181c */
[----:B------:R-:W2:Y:S01]  /*149f0*/  MUFU.EX2 R194, R194 ;  /* 0x000000c200c27308 */ /* 0x000ea20000000800 */
[C---:B------:R-:W-:Y:S01]  /*14a00*/  HMMA.16816.F32 R32, R72.reuse, R82, R32 ;  /* 0x000000524820723c */ /* 0x040fe20000001820 */
[----:B------:R-:W4:Y:S02]  /*14a10*/  LDSM.16.MT88.4 R80, [R206+0xe000] ;  /* 0x00e00000ce50783b */ /* 0x000f240000004200 */
[----:B-1----:R-:W-:Y:S03]  /*14a20*/  F2FP.F16.F32.PACK_AB R135, R151, R150 ;  /* 0x000000969787723e */ /* 0x002fe600000000ff */
[C---:B---3--:R-:W-:Y:S03]  /*14a30*/  HMMA.16816.F32 R36, R72.reuse, R68, R36 ;  /* 0x000000444824723c */ /* 0x048fe60000001824 */
[----:B------:R-:W-:Y:S03]  /*14a40*/  MUFU.EX2 R141, R141 ;  /* 0x0000008d008d7308 */ /* 0x000fe60000000800 */
[C---:B------:R-:W-:Y:S07]  /*14a50*/  HMMA.16816.F32 R40, R72.reuse, R70, R40 ;  /* 0x000000464828723c */ /* 0x040fee0000001828 */
[----:B------:R-:W1:Y:S01]  /*14a60*/  MUFU.EX2 R148, R148 ;  /* 0x0000009400947308 */ /* 0x000e620000000800 */
[----:B------:R-:W-:Y:S01]  /*14a70*/  F2FP.F16.F32.PACK_AB R69, R186, R189 ;  /* 0x000000bdba45723e */ /* 0x000fe200000000ff */
[C---:B-----5:R-:W-:Y:S03]  /*14a80*/  HMMA.16816.F32 R44, R72.reuse, R84, R44 ;  /* 0x00000054482c723c */ /* 0x060fe6000000182c */
[----:B------:R-:W-:Y:S03]  /*14a90*/  F2FP.F16.F32.PACK_AB R71, R193, R188 ;  /* 0x000000bcc147723e */ /* 0x000fe600000000ff */
[C---:B------:R-:W-:Y:S01]  /*14aa0*/  HMMA.16816.F32 R48, R72.reuse, R86, R48 ;  /* 0x000000564830723c */ /* 0x040fe20000001830 */
[----:B------:R-:W3:Y:S04]  /*14ab0*/  LDSM.16.MT88.4 R84, [R205+0xe000] ;  /* 0x00e00000cd54783b */ /* 0x000ee80000004200 */
[----:B------:R-:W-:Y:S01]  /*14ac0*/  F2FP.F16.F32.PACK_AB R68, R191, R190 ;  /* 0x000000bebf44723e */ /* 0x000fe200000000ff */
[C---:B------:R-:W-:Y:S05]  /*14ad0*/  HMMA.16816.F32 R52, R72.reuse, R88, R52 ;  /* 0x000000584834723c */ /* 0x040fea0000001834 */
[----:B------:R-:W-:Y:S01]  /*14ae0*/  F2FP.F16.F32.PACK_AB R70, R192, R187 ;  /* 0x000000bbc046723e */ /* 0x000fe200000000ff */
[C---:B------:R-:W-:Y:S01]  /*14af0*/  HMMA.16816.F32 R56, R72.reuse, R90, R56 ;  /* 0x0000005a4838723c */ /* 0x040fe20000001838 */
[----:B------:R-:W-:Y:S04]  /*14b00*/  LDSM.16.MT88.4 R88, [R206+0x12000] ;  /* 0x01200000ce58783b */ /* 0x000fe80000004200 */
[----:B--2---:R-:W-:Y:S01]  /*14b10*/  F2FP.F16.F32.PACK_AB R132, R194, R149 ;  /* 0x00000095c284723e */ /* 0x004fe200000000ff */
[C---:B------:R-:W-:Y:S05]  /*14b20*/  HMMA.16816.F32 R60, R72.reuse, R92, R60 ;  /* 0x0000005c483c723c */ /* 0x040fea000000183c */
[----:B-1----:R-:W-:Y:S01]  /*14b30*/  F2FP.F16.F32.PACK_AB R134, R148, R141 ;  /* 0x0000008d9486723e */ /* 0x002fe200000000ff */
[----:B------:R-:W-:Y:S01]  /*14b40*/  HMMA.16816.F32 R64, R72, R94, R64 ;  /* 0x0000005e4840723c */ /* 0x000fe20000001840 */
[----:B------:R-:W1:Y:S05]  /*14b50*/  LDSM.16.MT88.4 R72, [R204+0xe000] ;  /* 0x00e00000cc48783b */ /* 0x000e6a0000004200 */
[C---:B----4-:R-:W-:Y:S03]  /*14b60*/  HMMA.16816.F32 R4, R68.reuse, R76, R4 ;  /* 0x0000004c4404723c */ /* 0x050fe60000001804 */
[----:B------:R-:W-:Y:S03]  /*14b70*/  LDSM.16.MT88.4 R92, [R205+0x12000] ;  /* 0x01200000cd5c783b */ /* 0x000fe60000004200 */
[C---:B------:R-:W-:Y:S05]  /*14b80*/  HMMA.16816.F32 R8, R68.reuse, R78, R8 ;  /* 0x0000004e4408723c */ /* 0x040fea0000001808 */
[----:B------:R-:W2:Y:S01]  /*14b90*/  LDSM.16.MT88.4 R76, [R208+0x12000] ;  /* 0x01200000d04c783b */ /* 0x000ea20000004200 */
[C---:B------:R-:W-:Y:S06]  /*14ba0*/  HMMA.16816.F32 R12, R68.reuse, R80, R12 ;  /* 0x00000050440c723c */ /* 0x040fec000000180c */
[C---:B------:R-:W-:Y:S01]  /*14bb0*/  HMMA.16816.F32 R16, R68.reuse, R82, R16 ;  /* 0x000000524410723c */ /* 0x040fe20000001810 */
[----:B------:R-:W4:Y:S05]  /*14bc0*/  LDSM.16.MT88.4 R80, [R208+0xe800] ;  /* 0x00e80000d050783b */ /* 0x000f2a0000004200 */
[C---:B---3--:R-:W-:Y:S06]  /*14bd0*/  HMMA.16816.F32 R20, R68.reuse, R84, R20 ;  /* 0x000000544414723c */ /* 0x048fec0000001814 */
[C---:B------:R-:W-:Y:S01]  /*14be0*/  HMMA.16816.F32 R24, R68.reuse, R86, R24 ;  /* 0x000000564418723c */ /* 0x040fe20000001818 */
[----:B------:R-:W3:Y:S05]  /*14bf0*/  LDSM.16.MT88.4 R84, [R206+0xe800] ;  /* 0x00e80000ce54783b */ /* 0x000eea0000004200 */
        /* <DEDUP_REMOVED lines=17> */
[----:B------:R-:W2:Y:S05]  /*14d10*/  LDSM.16.MT88.4 R68, [R208+0x12800] ;  /* 0x01280000d044783b */ /* 0x000eaa0000004200 */
[C---:B----4-:R-:W-:Y:S03]  /*14d20*/  HMMA.16816.F32 R4, R72.reuse, R80, R4 ;  /* 0x000000504804723c */ /* 0x050fe60000001804 */
[----:B------:R-:W-:Y:S03]  /*14d30*/  LDSM.16.MT88.4 R96, [R205+0xf000] ;  /* 0x00f00000cd60783b */ /* 0x000fe60000004200 */
[C---:B------:R-:W-:Y:S05]  /*14d40*/  HMMA.16816.F32 R8, R72.reuse, R82, R8 ;  /* 0x000000524808723c */ /* 0x040fea0000001808 */
[----:B------:R-:W4:Y:S01]  /*14d50*/  LDSM.16.MT88.4 R80, [R206+0x12800] ;  /* 0x01280000ce50783b */ /* 0x000f220000004200 */
        /* <DEDUP_REMOVED lines=23> */
[----:B------:R-:W4:Y:S05]  /*14ed0*/  LDSM.16.MT88.4 R72, [R206+0x13000] ;  /* 0x01300000ce48783b */ /* 0x000f2a0000004200 */
        /* <DEDUP_REMOVED lines=15> */
[C---:B------:R-:W-:Y:S05]  /*14fd0*/  HMMA.16816.F32 R48, R68.reuse, R74, R48 ;  /* 0x0000004a4430723c */ /* 0x040fea0000001830 */
[----:B------:R-:W-:Y:S01]  /*14fe0*/  FADD.FTZ R73, R139, R146 ;  /* 0x000000928b497221 */ /* 0x000fe20000010000 */
[C---:B-1----:R-:W-:Y:S05]  /*14ff0*/  HMMA.16816.F32 R52, R68.reuse, R76, R52 ;  /* 0x0000004c4434723c */ /* 0x042fea0000001834 */
[----:B------:R-:W-:Y:S01]  /*15000*/  FADD.FTZ R73, R138, R73 ;  /* 0x000000498a497221 */ /* 0x000fe20000010000 */
[C---:B------:R-:W-:Y:S01]  /*15010*/  HMMA.16816.F32 R56, R68.reuse, R78, R56 ;  /* 0x0000004e4438723c */ /* 0x040fe20000001838 */
[----:B------:R-:W1:Y:S04]  /*15020*/  LDSM.16.MT88.4 R76, [R205+0x13800] ;  /* 0x01380000cd4c783b */ /* 0x000e680000004200 */
[----:B------:R-:W-:Y:S01]  /*15030*/  FADD.FTZ R112, R112, R73 ;  /* 0x0000004970707221 */ /* 0x000fe20000010000 */
[C---:B--2---:R-:W-:Y:S05]  /*15040*/  HMMA.16816.F32 R60, R68.reuse, R80, R60 ;  /* 0x00000050443c723c */ /* 0x044fea000000183c */
[----:B------:R-:W-:Y:S01]  /*15050*/  FADD.FTZ R113, R113, R112 ;  /* 0x0000007071717221 */ /* 0x000fe20000010000 */
[----:B------:R-:W-:Y:S01]  /*15060*/  HMMA.16816.F32 R64, R68, R82, R64 ;  /* 0x000000524440723c */ /* 0x000fe20000001840 */
[----:B------:R-:W2:Y:S04]  /*15070*/  LDSM.16.MT88.4 R68, [R204+0x13800] ;  /* 0x01380000cc44783b */ /* 0x000ea80000004200 */
[----:B------:R-:W-:Y:S01]  /*15080*/  FADD.FTZ R114, R114, R113 ;  /* 0x0000007172727221 */ /* 0x000fe20000010000 */
[C---:B------:R-:W-:Y:S05]  /*15090*/  HMMA.16816.F32 R128, R132.reuse, R124, R4 ;  /* 0x0000007c8480723c */ /* 0x040fea0000001804 */
[----:B------:R-:W-:Y:S01]  /*150a0*/  FADD.FTZ R114, R115, R114 ;  /* 0x0000007273727221 */ /* 0x000fe20000010000 */
[C---:B------:R-:W-:Y:S05]  /*150b0*/  HMMA.16816.F32 R124, R132.reuse, R126, R8 ;  /* 0x0000007e847c723c */ /* 0x040fea0000001808 */
[----:B------:R-:W-:Y:S06]  /*150c0*/  FADD.FTZ R5, R105, R104 ;  /* 0x0000006869057221 */ /* 0x000fec0000010000 */
[----:B------:R-:W-:Y:S04]  /*150d0*/  FADD.FTZ R5, R106, R5 ;  /* 0x000000056a057221 */ /* 0x000fe80000010000 */
[----:B------:R-:W-:Y:S01]  /*150e0*/  FADD.FTZ R4, R120, R5 ;  /* 0x0000000578047221 */ /* 0x000fe20000010000 */
[----:B------:R-:W-:Y:S02]  /*150f0*/  FADD.FTZ R5, R121, R114 ;  /* 0x0000007279057221 */ /* 0x000fe40000010000 */
[C---:B------:R-:W-:Y:S03]  /*15100*/  HMMA.16816.F32 R120, R132.reuse, R116, R12 ;  /* 0x000000748478723c */ /* 0x040fe6000000180c */
        /* <DEDUP_REMOVED lines=17> */
[C---:B---3--:R-:W-:Y:S04]  /*15220*/  HMMA.16816.F32 R88, R132.reuse, R84, R44 ;  /* 0x000000548458723c */ /* 0x048fe8000000182c */
[----:B------:R-:W-:Y:S01]  /*15230*/  FADD.FTZ R172, R172, R177 ;  /* 0x000000b1acac7221 */ /* 0x000fe20000010000 */
[----:B------:R-:W-:Y:S01]  /*15240*/  FADD.FTZ R182, R182, R179 ;  /* 0x000000b3b6b67221 */ /* 0x000fe20000010000 */
[C---:B------:R-:W-:Y:S05]  /*15250*/  HMMA.16816.F32 R84, R132.reuse, R86, R48 ;  /* 0x000000568454723c */ /* 0x040fea0000001830 */
[----:B------:R-:W-:Y:S01]  /*15260*/  FADD.FTZ R172, R175, R172 ;  /* 0x000000acafac7221 */ /* 0x000fe20000010000 */
[----:B------:R-:W-:Y:S01]  /*15270*/  FADD.FTZ R183, R183, R182 ;  /* 0x000000b6b7b77221 */ /* 0x000fe20000010000 */
[C---:B-1----:R-:W-:Y:S04]  /*15280*/  HMMA.16816.F32 R80, R132.reuse, R76, R52 ;  /* 0x0000004c8450723c */ /* 0x042fe80000001834 */
        /* <DEDUP_REMOVED lines=11> */
[----:B------:R-:W-:Y:S04]  /*15340*/  MOV R133, R2 ;  /* 0x0000000200857202 */ /* 0x000fe80000000f00 */
        /* <DEDUP_REMOVED lines=26> */
.L_x_2608:
        /* <DEDUP_REMOVED lines=17> */
[----:B------:R-:W-:Y:S01]  /*15600*/  LEA.HI R5, R7, R0, RZ, 0x5 ;  /* 0x0000000007057211 */ /* 0x000fe200078f28ff */
[----:B--2---:R-:W-:-:S03]  /*15610*/  FADD.FTZ R6, R13, R6 ;  /* 0x000000060d067221 */ /* 0x004fc60000010000 */
[----:B------:R-:W-:Y:S02]  /*15620*/  SHF.R.S32.HI R4, RZ, 0x5, R5 ;  /* 0x00000005ff047819 */ /* 0x000fe40000011405 */
[----:B------:R-:W-:Y:S02]  /*15630*/  FSETP.NE.FTZ.AND P4, PT, R8, RZ, PT ;  /* 0x000000ff0800720b */ /* 0x000fe40003f95000 */
[----:B------:R-:W-:Y:S02]  /*15640*/  LEA R4, R4, R9, 0x9 ;  /* 0x0000000904047211 */ /* 0x000fe400078e48ff */
[--C-:B------:R-:W-:Y:S02]  /*15650*/  SHF.R.S32.HI R9, RZ, 0x2, R10.reuse ;  /* 0x00000002ff097819 */ /* 0x100fe4000001140a */
[----:B------:R-:W-:Y:S02]  /*15660*/  SHF.R.S32.HI R10, RZ, 0x1f, R10 ;  /* 0x0000001fff0a7819 */ /* 0x000fe4000001140a */
[----:B------:R-:W-:-:S02]  /*15670*/  FSETP.NE.FTZ.AND P3, PT, R6, RZ, PT ;  /* 0x000000ff0600720b */ /* 0x000fc40003f75000 */
        /* <DEDUP_REMOVED lines=9> */
[----:B------:R-:W3:Y:S01]  /*15710*/  @P4 MUFU.LG2 R8, R8 ;  /* 0x0000000800084308 */ /* 0x000ee20000000c00 */
        /* <DEDUP_REMOVED lines=8> */
[----:B--2---:R-:W-:Y:S01]  /*157a0*/  FMUL.FTZ R131, R12, R131 ;  /* 0x000000830c837220 */ /* 0x004fe20000410000 */
        /* <DEDUP_REMOVED lines=102> */
[----:B------:R-:W1:Y:S01]  /*15e10*/  @P4 LDC R4, c[0x0][0x2e8] ;  /* 0x0000ba00ff044b82 */ /* 0x000e620000000800 */
[----:B------:R-:W-:Y:S01]  /*15e20*/  F2FP.F16.F32.PACK_AB R90, R91, R90 ;  /* 0x0000005a5b5a723e */ /* 0x000fe200000000ff */
[----:B------:R-:W-:Y:S01]  /*15e30*/  STS [R21], R108 ;  /* 0x0000006c15007388 */ /* 0x000fe20000000800 */
[----:B------:R-:W-:Y:S01]  /*15e40*/  F2FP.F16.F32.PACK_AB R84, R85, R84 ;  /* 0x000000545554723e */ /* 0x000fe200000000ff */
[----:B------:R-:W2:Y:S01]  /*15e50*/  @P3 MUFU.LG2 R6, R6 ;  /* 0x0000000600063308 */ /* 0x000ea20000000c00 */
[----:B------:R-:W-:Y:S01]  /*15e60*/  F2FP.F16.F32.PACK_AB R86, R87, R86 ;  /* 0x000000565756723e */ /* 0x000fe200000000ff */
[----:B------:R-:W-:Y:S01]  /*15e70*/  STS [R21+0x400], R110 ;  /* 0x0004006e15007388 */ /* 0x000fe20000000800 */
[----:B------:R-:W-:Y:S01]  /*15e80*/  F2FP.F16.F32.PACK_AB R80, R81, R80 ;  /* 0x000000505150723e */ /* 0x000fe200000000ff */
[----:B------:R-:W-:Y:S01]  /*15e90*/  ULDC.U8 UR4, c[0x0][0x3d8] ;  /* 0x0000f60000047ab9 */ /* 0x000fe20000000000 */
[----:B------:R-:W-:Y:S01]  /*15ea0*/  F2FP.F16.F32.PACK_AB R82, R83, R82 ;  /* 0x000000525352723e */ /* 0x000fe200000000ff */
[----:B------:R-:W-:Y:S01]  /*15eb0*/  STS [R23], R104 ;  /* 0x0000006817007388 */ /* 0x000fe20000000800 */
[----:B------:R-:W-:Y:S01]  /*15ec0*/  F2FP.F16.F32.PACK_AB R76, R77, R76 ;  /* 0x0000004c4d4c723e */ /* 0x000fe200000000ff */
[----:B---3--:R-:W-:Y:S01]  /*15ed0*/  @P4 FMUL.FTZ R8, R8, 0.69314718246459960938 ;  /* 0x3f31721808084820 */ /* 0x008fe20000410000 */
        /* <DEDUP_REMOVED lines=8> */
[----:B------:R-:W-:Y:S02]  /*15f60*/  ISETP.NE.AND P0, PT, RZ, UR4, PT ;  /* 0x00000004ff007c0c */ /* 0x000fe4000bf05270 */
[----:B------:R-:W-:Y:S01]  /*15f70*/  MOV R10, 0x7f800000 ;  /* 0x7f800000000a7802 */ /* 0x000fe20000000f00 */
[----:B------:R-:W-:Y:S01]  /*15f80*/  STS [R9+0x2000], R96 ;  /* 0x0020006009007388 */ /* 0x000fe20000000800 */
[----:B-1----:R-:W-:-:S03]  /*15f90*/  @P4 FFMA.FTZ R10, R3, R4, R8 ;  /* 0x00000004030a4223 */ /* 0x002fc60000010008 */
[----:B------:R1:W-:Y:S04]  /*15fa0*/  STS [R9+0x2400], R98 ;  /* 0x0024006209007388 */ /* 0x0003e80000000800 */
[----:B------:R-:W-:Y:S04]  /*15fb0*/  STS [R13+0x2000], R92 ;  /* 0x0020005c0d007388 */ /* 0x000fe80000000800 */
[----:B------:R2:W-:Y:S04]  /*15fc0*/  STS [R13+0x2400], R94 ;  /* 0x0024005e0d007388 */ /* 0x0005e80000000800 */
[----:B------:R-:W-:Y:S04]  /*15fd0*/  STS [R15+0x2000], R88 ;  /* 0x002000580f007388 */ /* 0x000fe80000000800 */
[----:B------:R3:W-:Y:S04]  /*15fe0*/  STS [R15+0x2400], R90 ;  /* 0x0024005a0f007388 */ /* 0x0007e80000000800 */
[----:B------:R4:W-:Y:S04]  /*15ff0*/  STS [R17+0x2000], R84 ;  /* 0x0020005411007388 */ /* 0x0009e80000000800 */
[----:B------:R4:W-:Y:S01]  /*16000*/  STS [R17+0x2400], R86 ;  /* 0x0024005611007388 */ /* 0x0009e20000000800 */
[----:B-1----:R-:W1:Y:S03]  /*16010*/  @P3 LDC R9, c[0x0][0x2e8] ;  /* 0x0000ba00ff093b82 */ /* 0x002e660000000800 */
[----:B------:R4:W-:Y:S04]  /*16020*/  STS [R19+0x2000], R80 ;  /* 0x0020005013007388 */ /* 0x0009e80000000800 */
[----:B------:R4:W-:Y:S01]  /*16030*/  STS [R19+0x2400], R82 ;  /* 0x0024005213007388 */ /* 0x0009e20000000800 */
[----:B--2---:R-:W-:-:S03]  /*16040*/  @P3 FMUL.FTZ R13, R6, 0.69314718246459960938 ;  /* 0x3f317218060d3820 */ /* 0x004fc60000410000 */
[----:B------:R4:W-:Y:S04]  /*16050*/  STS [R21+0x2000], R76 ;  /* 0x0020004c15007388 */ /* 0x0009e80000000800 */
[----:B------:R4:W-:Y:S01]  /*16060*/  STS [R21+0x2400], R78 ;  /* 0x0024004e15007388 */ /* 0x0009e20000000800 */
[----:B---3--:R-:W-:-:S03]  /*16070*/  MOV R15, 0x7f800000 ;  /* 0x7f800000000f7802 */ /* 0x008fc60000000f00 */
[----:B------:R4:W-:Y:S04]  /*16080*/  STS [R23+0x2000], R72 ;  /* 0x0020004817007388 */ /* 0x0009e80000000800 */
[----:B------:R4:W-:Y:S01]  /*16090*/  STS [R23+0x2400], R74 ;  /* 0x0024004a17007388 */ /* 0x0009e20000000800 */
[----:B-1----:R-:W-:-:S03]  /*160a0*/  @P3 FFMA.FTZ R15, R2, R9, R13 ;  /* 0x00000009020f3223 */ /* 0x002fc6000001000d */
[----:B------:R4:W-:Y:S04]  /*160b0*/  STS [R25+0x2000], R11 ;  /* 0x0020000b19007388 */ /* 0x0009e80000000800 */
        /* <DEDUP_REMOVED lines=11> */
.L_x_2613:
[----:B------:R-:W1:Y:S01]  /*16170*/  S2R R14, SR_CTAID.Y ;  /* 0x00000000000e7919 */ /* 0x000e620000002600 */
[----:B------:R-:W1:Y:S08]  /*16180*/  S2UR UR6, SR_CTAID.Z ;  /* 0x00000000000679c3 */ /* 0x000e700000002700 */
[----:B------:R-:W1:Y:S08]  /*16190*/  LDC R3, c[0x0][0x270] ;  /* 0x00009c00ff037b82 */ /* 0x000e700000000800 */
[----:B------:R-:W2:Y:S01]  /*161a0*/  LDC R6, c[0x0][0x2c4] ;  /* 0x0000b100ff067b82 */ /* 0x000ea20000000800 */
[----:B-1----:R-:W-:-:S04]  /*161b0*/  IMAD R3, R14, R3, UR6 ;  /* 0x000000060e037e24 */ /* 0x002fc8000f8e0203 */
[----:B--2---:R-:W-:-:S07]  /*161c0*/  IMAD R6, R3, R6, RZ ;  /* 0x0000000603067224 */ /* 0x004fce00078e02ff */
.L_x_2614:
[----:B------:R-:W4:Y:S01]  /*161d0*/  S2R R13, SR_TID.X ;  /* 0x00000000000d7919 */ /* 0x000f220000002100 */
[----:B------:R-:W-:Y:S01]  /*161e0*/  LOP3.LUT R9, R5, 0xffffffe0, RZ, 0xc0, !PT ;  /* 0xffffffe005097812 */ /* 0x000fe200078ec0ff */
[----:B------:R-:W1:Y:S01]  /*161f0*/  LDC.64 R2, c[0x0][0x290] ;  /* 0x0000a400ff027b82 */ /* 0x000e620000000a00 */
[----:B------:R-:W-:Y:S03]  /*16200*/  BSSY B0, `(.L_x_2615) ;  /* 0x000001a000007945 */ /* 0x000fe60003800000 */
[----:B------:R-:W-:-:S04]  /*16210*/  IMAD.IADD R8, R0, 0x1, -R9 ;  /* 0x0000000100087824 */ /* 0x000fc800078e0a09 */
[----:B------:R-:W-:Y:S01]  /*16220*/  BAR.SYNC.DEFER_BLOCKING 0x0 ;  /* 0x0000000000007b1d */ /* 0x000fe20000010000 */
[----:B------:R-:W-:Y:S02]  /*16230*/  LOP3.LUT P0, RZ, R8, 0x3, RZ, 0xc0, !PT ;  /* 0x0000000308ff7812 */ /* 0x000fe4000780c0ff */
[----:B----4-:R-:W-:-:S04]  /*16240*/  SHF.R.S32.HI R12, RZ, 0x1f, R13 ;  /* 0x0000001fff0c7819 */ /* 0x010fc8000001140d */
[----:B------:R-:W-:-:S04]  /*16250*/  LEA.HI R4, R12, R13, RZ, 0x5 ;  /* 0x0000000d0c047211 */ /* 0x000fc800078f28ff */
[----:B------:R-:W-:-:S05]  /*16260*/  LOP3.LUT R4, R4, 0xffffffe0, RZ, 0xc0, !PT ;  /* 0xffffffe004047812 */ /* 0x000fca00078ec0ff */
[----:B------:R-:W-:-:S05]  /*16270*/  IMAD.IADD R4, R13, 0x1, -R4 ;  /* 0x000000010d047824 */ /* 0x000fca00078e0a04 */
[----:B------:R-:W-:-:S04]  /*16280*/  SHF.R.S32.HI R5, RZ, 0x1f, R4 ;  /* 0x0000001fff057819 */ /* 0x000fc80000011404 */
[----:B------:R-:W-:-:S04]  /*16290*/  LEA.HI R5, R5, R4, RZ, 0x2 ;  /* 0x0000000405057211 */ /* 0x000fc800078f10ff */
[----:B------:R-:W-:-:S05]  /*162a0*/  SHF.R.S32.HI R5, RZ, 0x2, R5 ;  /* 0x00000002ff057819 */ /* 0x000fca0000011405 */
[----:B------:R-:W-:Y:S01]  /*162b0*/  IMAD R5, R230, 0x10, R5 ;  /* 0x00000010e6057824 */ /* 0x000fe200078e0205 */
[----:B-1----:R-:W-:Y:S06]  /*162c0*/  @P0 BRA `(.L_x_2616) ;  /* 0x0000000000340947 */ /* 0x002fec0003800000 */
        /* <DEDUP_REMOVED lines=13> */
.L_x_2616:
[----:B------:R-:W-:Y:S05]  /*163a0*/  BSYNC B0 ;  /* 0x0000000000007941 */ /* 0x000fea0003800000 */
.L_x_2615:
[----:B------:R-:W2:Y:S01]  /*163b0*/  S2UR UR5, SR_CTAID.X ;  /* 0x00000000000579c3 */ /* 0x000ea20000002500 */
[----:B-1----:R-:W-:Y:S01]  /*163c0*/  SHF.R.S32.HI R9, RZ, 0x1f, R14 ;  /* 0x0000001fff097819 */ /* 0x002fe2000001140e */
[----:B------:R-:W-:Y:S01]  /*163d0*/  BSSY B0, `(.L_x_2617) ;  /* 0x0000036000007945 */ /* 0x000fe20003800000 */
[----:B------:R-:W-:Y:S02]  /*163e0*/  ISETP.NE.AND P0, PT, R225, -0x1, PT ;  /* 0xffffffffe100780c */ /* 0x000fe40003f05270 */
[----:B------:R-:W-:Y:S01]  /*163f0*/  LEA.HI R0, R7, R0, RZ, 0x3 ;  /* 0x0000000007007211 */ /* 0x000fe200078f18ff */
[-C--:B------:R-:W-:Y:S01]  /*16400*/  IMAD R6, R9, R2.reuse, RZ ;  /* 0x0000000209067224 */ /* 0x080fe200078e02ff */
[----:B------:R-:W-:Y:S01]  /*16410*/  SHF.R.S32.HI R227, RZ, 0x1f, R226 ;  /* 0x0000001fffe37819 */ /* 0x000fe200000114e2 */
[----:B------:R-:W1:Y:S01]  /*16420*/  LDC.64 R4, c[0x0][0x298] ;  /* 0x0000a600ff047b82 */ /* 0x000e620000000a00 */
[----:B------:R-:W-:Y:S01]  /*16430*/  SHF.R.S32.HI R0, RZ, 0x3, R0 ;  /* 0x00000003ff007819 */ /* 0x000fe20000011400 */
[C---:B------:R-:W-:Y:S01]  /*16440*/  IMAD R3, R14.reuse, R3, R6 ;  /* 0x000000030e037224 */ /* 0x040fe200078e0206 */
[----:B------:R3:W4:Y:S01]  /*16450*/  LDS.128 R8, [R223+0x1800] ;  /* 0x00180000df087984 */ /* 0x0007220000000c00 */
[----:B------:R-:W-:-:S04]  /*16460*/  IMAD.WIDE.U32 R14, R14, R2, RZ ;  /* 0x000000020e0e7225 */ /* 0x000fc800078e00ff */
[----:B------:R-:W5:Y:S01]  /*16470*/  LDC.64 R6, c[0x0][0x2a0] ;  /* 0x0000a800ff067b82 */ /* 0x000f620000000a00 */
[----:B--2---:R-:W-:-:S04]  /*16480*/  USHF.L.U32 UR5, UR5, 0x6, URZ ;  /* 0x0000000605057899 */ /* 0x004fc8000800063f */
[----:B------:R-:W-:Y:S01]  /*16490*/  USHF.R.S32.HI UR4, URZ, 0x1f, UR5 ;  /* 0x0000001f3f047899 */ /* 0x000fe20008011405 */
[----:B-1----:R-:W-:-:S04]  /*164a0*/  IMAD.WIDE.U32 R18, R225, R4, RZ ;  /* 0x00000004e1127225 */ /* 0x002fc800078e00ff */
[----:B------:R-:W-:Y:S01]  /*164b0*/  IMAD.WIDE.U32 R16, R4, UR5, R226 ;  /* 0x0000000504107c25 */ /* 0x000fe2000f8e00e2 */
[----:B------:R-:W-:-:S03]  /*164c0*/  SEL R14, R14, R18, !P0 ;  /* 0x000000120e0e7207 */ /* 0x000fc60004000000 */
[----:B------:R-:W-:Y:S01]  /*164d0*/  IMAD R2, R4, UR4, RZ ;  /* 0x0000000404027c24 */ /* 0x000fe2000f8e02ff */
[----:B------:R-:W-:Y:S01]  /*164e0*/  USHF.R.S32.HI UR4, URZ, 0x1f, UR6 ;  /* 0x0000001f3f047899 */ /* 0x000fe20008011406 */
[----:B------:R-:W-:Y:S02]  /*164f0*/  IMAD R225, R225, R5, R19 ;  /* 0x00000005e1e17224 */ /* 0x000fe400078e0213 */
[----:B------:R-:W-:Y:S01]  /*16500*/  @!P0 IMAD.IADD R225, R15, 0x1, R3 ;  /* 0x000000010fe18824 */ /* 0x000fe200078e0203 */
[----:B------:R-:W-:Y:S01]  /*16510*/  IADD3 R20, P0, R14, R16, RZ ;  /* 0x000000100e147210 */ /* 0x000fe20007f1e0ff */
[----:B------:R-:W-:Y:S01]  /*16520*/  VIADD R15, R0, 0x10 ;  /* 0x00000010000f7836 */ /* 0x000fe20000000000 */
[----:B------:R-:W-:Y:S01]  /*16530*/  LEA.HI R3, R12, R13, RZ, 0x3 ;  /* 0x0000000d0c037211 */ /* 0x000fe200078f18ff */
[----:B------:R-:W-:Y:S01]  /*16540*/  IMAD R2, R5, UR5, R2 ;  /* 0x0000000505027c24 */ /* 0x000fe2000f8e0202 */
[C---:B------:R-:W-:Y:S02]  /*16550*/  IADD3 R13, R0.reuse, 0x30, RZ ;  /* 0x00000030000d7810 */ /* 0x040fe40007ffe0ff */
[-C--:B------:R-:W-:Y:S01]  /*16560*/  ISETP.GE.AND P2, PT, R15, R216.reuse, PT ;  /* 0x000000d80f00720c */ /* 0x080fe20003f46270 */
[----:B------:R-:W-:Y:S01]  /*16570*/  VIADD R15, R0, 0x20 ;  /* 0x00000020000f7836 */ /* 0x000fe20000000000 */
[----:B------:R-:W-:Y:S01]  /*16580*/  IADD3.X R21, R225, R17, R2, P0, !PT ;  /* 0x00000011e1157210 */ /* 0x000fe200007fe402 */
[----:B------:R-:W-:Y:S01]  /*16590*/  VIADD R17, R224, -UR5 ;  /* 0x80000005e0117c36 */ /* 0x000fe20008000000 */
[-C--:B------:R-:W-:Y:S01]  /*165a0*/  ISETP.GE.AND P0, PT, R13, R216.reuse, PT ;  /* 0x000000d80d00720c */ /* 0x080fe20003f06270 */
[C---:B-----5:R-:W-:Y:S01]  /*165b0*/  IMAD R2, R6.reuse, UR4, RZ ;  /* 0x0000000406027c24 */ /* 0x060fe2000f8e02ff */
[----:B------:R-:W-:Y:S01]  /*165c0*/  ISETP.GE.AND P1, PT, R15, R216, PT ;  /* 0x000000d80f00720c */ /* 0x000fe20003f26270 */
[----:B------:R-:W-:Y:S01]  /*165d0*/  IMAD.WIDE.U32 R20, R6, UR6, R20 ;  /* 0x0000000606147c25 */ /* 0x000fe2000f8e0014 */
[----:B------:R-:W-:Y:S01]  /*165e0*/  ISETP.GE.AND P3, PT, R0, R17, PT ;  /* 0x000000110000720c */ /* 0x000fe20003f66270 */
[----:B------:R3:W1:Y:S01]  /*165f0*/  LDS.128 R12, [R223+0x2000] ;  /* 0x00200000df0c7984 */ /* 0x0006620000000c00 */
[----:B------:R-:W-:Y:S01]  /*16600*/  SHF.R.S32.HI R3, RZ, 0x3, R3 ;  /* 0x00000003ff037819 */ /* 0x000fe20000011403 */
[----:B------:R-:W-:-:S02]  /*16610*/  IMAD R7, R7, UR6, R2 ;  /* 0x0000000607077c24 */ /* 0x000fc4000f8e0202 */
[----:B------:R3:W2:Y:S01]  /*16620*/  LDS.128 R16, [R223] ;  /* 0x00000000df107984 */ /* 0x0006a20000000c00 */
[----:B------:R-:W-:Y:S02]  /*16630*/  SHF.R.S32.HI R3, RZ, 0x1f, R3 ;  /* 0x0000001fff037819 */ /* 0x000fe40000011403 */
[----:B------:R-:W-:-:S05]  /*16640*/  IADD3 R25, R7, R21, RZ ;  /* 0x0000001507197210 */ /* 0x000fca0007ffe0ff */
[----:B----4-:R-:W-:Y:S05]  /*16650*/  @P3 BRA `(.L_x_2618) ;  /* 0x0000000000343947 */ /* 0x010fea0003800000 */
        /* <DEDUP_REMOVED lines=11> */
[----:B--2---:R4:W-:Y:S04]  /*16710*/  @!P4 STG.E.128 desc[UR12][R22.64], R16 ;  /* 0x000000101600c986 */ /* 0x0049e8000c101d0c */
[----:B-1----:R4:W-:Y:S02]  /*16720*/  @!P3 STG.E.128 desc[UR12][R22.64+0x80], R12 ;  /* 0x0000800c1600b986 */ /* 0x0029e4000c101d0c */
.L_x_2618:
[----:B------:R-:W-:Y:S05]  /*16730*/  BSYNC B0 ;  /* 0x0000000000007941 */ /* 0x000fea0003800000 */
.L_x_2617:
[----:B--2-4-:R2:W4:Y:S01]  /*16740*/  LDS.128 R16, [R223+0x800] ;  /* 0x00080000df107984 */ /* 0x0145220000000c00 */
[----:B------:R-:W-:Y:S03]  /*16750*/  BSSY B0, `(.L_x_2619) ;  /* 0x0000013000007945 */ /* 0x000fe60003800000 */
[----:B-1----:R2:W1:Y:S01]  /*16760*/  LDS.128 R12, [R223+0x2800] ;  /* 0x00280000df0c7984 */ /* 0x0024620000000c00 */
        /* <DEDUP_REMOVED lines=16> */
[----:B-1----:R4:W-:Y:S02]  /*16870*/  @!P2 STG.E.128 desc[UR12][R6.64+0x80], R12 ;  /* 0x0000800c0600a986 */ /* 0x0029e4000c101d0c */
.L_x_2620:
[----:B------:R-:W-:Y:S05]  /*16880*/  BSYNC B0 ;  /* 0x0000000000007941 */ /* 0x000fea0003800000 */
.L_x_2619:
[----:B----4-:R4:W2:Y:S01]  /*16890*/  LDS.128 R16, [R223+0x1000] ;  /* 0x00100000df107984 */ /* 0x0108a20000000c00 */
        /* <DEDUP_REMOVED lines=17> */
[----:B--2---:R2:W-:Y:S04]  /*169b0*/  @!P2 STG.E.128 desc[UR12][R6.64], R16 ;  /* 0x000000100600a986 */ /* 0x0045e8000c101d0c */
[----:B-1----:R2:W-:Y:S02]  /*169c0*/  @!P1 STG.E.128 desc[UR12][R6.64+0x80], R12 ;  /* 0x0000800c06009986 */ /* 0x0025e4000c101d0c */
.L_x_2622:
[----:B------:R-:W-:Y:S05]  /*169d0*/  BSYNC B0 ;  /* 0x0000000000007941 */ /* 0x000fea0003800000 */
.L_x_2621:
[----:B-12---:R1:W2:Y:S01]  /*169e0*/  LDS.128 R12, [R223+0x3800] ;  /* 0x00380000df0c7984 */ /* 0x0062a20000000c00 */
        /* <DEDUP_REMOVED lines=17> */
[----:B--2---:R-:W-:Y:S01]  /*16b00*/  STG.E.128 desc[UR12][R4.64+0x80], R12 ;  /* 0x0000800c04007986 */ /* 0x004fe2000c101d0c */
[----:B------:R-:W-:Y:S05]  /*16b10*/  EXIT ;  /* 0x000000000000794d */ /* 0x000fea0003800000 */
.L_x_2623:
        /* <DEDUP_REMOVED lines=14> */
.L_x_8377:


//--------------------- .text._ZN5flash24flash_fwd_splitkv_kernelI23Flash_fwd_kernel_traitsILi128ELi64ELi128ELi4ELb0ELb0EN7cutlass6half_tE19Flash_kernel_traitsILi128ELi64ELi128ELi4ES3_EELb1ELb0ELb0ELb0ELb1ELb0ELb0ELb1EEEvNS_16Flash_fwd_paramsE --------------------------
	.section	.text._ZN5flash24flash_fwd_splitkv_kernelI23Flash_fwd_kernel_traitsILi128ELi64ELi128ELi4ELb0ELb0EN7cutlass6half_tE19Flash_kernel_traitsILi128ELi64ELi128ELi4ES3_EELb1ELb0ELb0ELb0ELb1ELb0ELb0ELb1EEEvNS_16Flash_fwd_paramsE,"ax",@progbits
	.align	128
        .global         _ZN5flash24flash_fwd_splitkv_kernelI23Flash_fwd_kernel_traitsILi128ELi64ELi128ELi4ELb0ELb0EN7cutlass6half_tE19Flash_kernel_traitsILi128ELi64ELi128ELi4ES3_EELb1ELb0ELb0ELb0ELb1ELb0ELb0ELb1EEEvNS_16Flash_fwd_paramsE
        .type           _ZN5flash24flash_fwd_splitkv_kernelI23Flash_fwd_kernel_traitsILi128ELi64ELi128ELi4ELb0ELb0EN7cutlass6half_tE19Flash_kernel_traitsILi128ELi64ELi128ELi4ES3_EELb1ELb0ELb0ELb0ELb1ELb0ELb0ELb1EEEvNS_16Flash_fwd_paramsE,@function
        .size           _ZN5flash24flash_fwd_splitkv_kernelI23Flash_fwd_kernel_traitsILi128ELi64ELi128ELi4ELb0ELb0EN7cutlass6half_tE19Flash_kernel_traitsILi128ELi64ELi128ELi4ES3_EELb1ELb0ELb0ELb0ELb1ELb0ELb0ELb1EEEvNS_16Flash_fwd_paramsE,(.L_x_8378 - _ZN5flash24flash_fwd_splitkv_kernelI23Flash_fwd_kernel_traitsILi128ELi64ELi128ELi4ELb0ELb0EN7cutlass6half_tE19Flash_kernel_traitsILi128ELi64ELi128ELi4ES3_EELb1ELb0ELb0ELb0ELb1ELb0ELb0ELb1EEEvNS_16Flash_fwd_paramsE)
        .other          _ZN5flash24flash_fwd_splitkv_kernelI23Flash_fwd_kernel_traitsILi128ELi64ELi128ELi4ELb0ELb0EN7cutlass6half_tE19Flash_kernel_traitsILi128ELi64ELi128ELi4ES3_EELb1ELb0ELb0ELb0ELb1ELb0ELb0ELb1EEEvNS_16Flash_fwd_paramsE,@"STO_CUDA_ENTRY STV_DEFAULT"
_ZN5flash24flash_fwd_splitkv_kernelI23Flash_fwd_kernel_traitsILi128ELi64ELi128ELi4ELb0ELb0EN7cutlass6half_tE19Flash_kernel_traitsILi128ELi64ELi128ELi4ES3_EELb1ELb0ELb0ELb0ELb1ELb0ELb0ELb1EEEvNS_16Flash_fwd_paramsE:
.text._ZN5flash24flash_fwd_splitkv_kernelI23Flash_fwd_kernel_traitsILi128ELi64ELi128ELi4ELb0ELb0EN7cutlass6half_tE19Flash_kernel_traitsILi128ELi64ELi128ELi4ES3_EELb1ELb0ELb0ELb0ELb1ELb0ELb0ELb1EEEvNS_16Flash_fwd_paramsE:
[----:B------:R-:W-:Y:S08]  /*0000*/  LDC R1, c[0x0][0x28] ;  /* 0x00000a00ff017b82 */ /* 0x000ff00000000800 */
[----:B------:R-:W1:Y:S01]  /*0010*/  LDC.64 R2, c[0x0][0x2f0] ;  /* 0x0000bc00ff027b82 */ /* 0x000e620000000a00 */
[----:B------:R-:W2:Y:S01]  /*0020*/  S2R R21, SR_CTAID.Y ;  /* 0x0000000000157919 */ /* 0x000ea20000002600 */
[----:B------:R-:W-:Y:S01]  /*0030*/  IMAD.MOV.U32 R228, RZ, RZ, -0x1 ;  /* 0xffffffffffe47424 */ /* 0x000fe200078e00ff */
[----:B------:R-:W-:Y:S01]  /*0040*/  ULDC.64 UR6, c[0x0][0x208] ;  /* 0x0000820000067ab9 */ /* 0x000fe20000000a00 */
[----:B------:R-:W-:-:S04]  /*0050*/  ULDC.64 UR8, c[0x0][0x300] ;  /* 0x0000c00000087ab9 */ /* 0x000fc80000000a00 */
[----:B------:R-:W2:Y:S08]  /*0060*/  LDC.64 R4, c[0x0][0x2f0] ;  /* 0x0000bc00ff047b82 */ /* 0x000eb00000000a00 */
[----:B------:R-:W3:Y:S01]  /*0070*/  LDC.U8 R0, c[0x0][0x3c2] ;  /* 0x0000f080ff007b82 */ /* 0x000ee20000000000 */
[----:B-1----:R-:W-:-:S07]  /*0080*/  ISETP.NE.U32.AND P0, PT, R2, RZ, PT ;  /* 0x000000ff0200720c */ /* 0x002fce0003f05070 */
[----:B------:R-:W1:Y:S01]  /*0090*/  LDC.64 R152, c[0x0][0x300] ;  /* 0x0000c000ff987b82 */ /* 0x000e620000000a00 */
[----:B------:R-:W-:-:S07]  /*00a0*/  ISETP.NE.AND.EX P0, PT, R3, RZ, PT, P0 ;  /* 0x000000ff0300720c */ /* 0x000fce0003f05300 */
[----:B------:R-:W4:Y:S01]  /*00b0*/  LDC.64 R2, c[0x0][0x2f8] ;  /* 0x0000be00ff027b82 */ /* 0x000f220000000a00 */
[----:B--2---:R-:W-:-:S05]  /*00c0*/  IMAD.WIDE R8, R21, 0x4, R4 ;  /* 0x0000000415087825 */ /* 0x004fca00078e0204 */
[----:B------:R-:W2:Y:S02]  /*00d0*/  @P0 LDG.E R228, desc[UR6][R8.64] ;  /* 0x0000000608e40981 */ /* 0x000ea4000c1e1900 */
[----:B------:R-:W1:Y:S02]  /*00e0*/  LDC.64 R4, c[0x0][0x2f8] ;  /* 0x0000be00ff047b82 */ /* 0x000e640000000a00 */
[----:B------:R1:W2:Y:S01]  /*00f0*/  @P0 LDG.E R227, desc[UR6][R8.64+0x4] ;  /* 0x0000040608e30981 */ /* 0x0002a2000c1e1900 */
[----:B---3--:R-:W-:Y:S02]  /*0100*/  ISETP.NE.AND P3, PT, R0, RZ, PT ;  /* 0x000000ff0000720c */ /* 0x008fe40003f65270 */
[----:B------:R-:W-:-:S04]  /*0110*/  ISETP.NE.U32.AND P1, PT, RZ, UR8, PT ;  /* 0x00000008ff007c0c */ /* 0x000fc8000bf25070 */
[----:B------:R-:W-:Y:S02]  /*0120*/  ISETP.NE.AND.EX P4, PT, RZ, UR9, PT, P1 ;  /* 0x00000009ff007c0c */ /* 0x000fe4000bf85310 */
[----:B----4-:R-:W-:-:S04]  /*0130*/  ISETP.EQ.U32.AND P2, PT, R2, RZ, PT ;  /* 0x000000ff0200720c */ /* 0x010fc80003f42070 */
[----:B------:R-:W-:Y:S01]  /*0140*/  ISETP.EQ.OR.EX P2, PT, R3, RZ, !P3, P2 ;  /* 0x000000ff0300720c */ /* 0x000fe20005f42720 */
[----:B------:R-:W-:Y:S02]  /*0150*/  IMAD.MOV.U32 R13, RZ, RZ, -0x1 ;  /* 0xffffffffff0d7424 */ /* 0x000fe400078e00ff */
[----:B------:R-:W-:Y:S02]  /*0160*/  IMAD.MOV.U32 R6, RZ, RZ, RZ ;  /* 0x000000ffff067224 */ /* 0x000fe400078e00ff */
[----:B-1----:R-:W-:-:S04]  /*0170*/  IMAD.WIDE R4, R21, 0x4, R4 ;  /* 0x0000000415047825 */ /* 0x002fc800078e0204 */
[----:B------:R-:W-:-:S04]  /*0180*/  IMAD.WIDE R152, R21, 0x4, R152 ;  /* 0x0000000415987825 */ /* 0x000fc800078e0298 */
[----:B------:R1:W5:Y:S04]  /*0190*/  @!P2 LDG.E R13, desc[UR6][R4.64] ;  /* 0x00000006040da981 */ /* 0x000368000c1e1900 */
[----:B------:R1:W5:Y:S01]  /*01a0*/  @P4 LDG.E R6, desc[UR6][R152.64] ;  /* 0x0000000698064981 */ /* 0x000362000c1e1900 */
[----:B------:R-:W3:Y:S01]  /*01b0*/  S2R R17, SR_CTAID.X ;  /* 0x0000000000117919 */ /* 0x000ee20000002500 */
[----:B------:R-:W4:Y:S01]  /*01c0*/  S2R R150, SR_CTAID.Z ;  /* 0x0000000000967919 */ /* 0x000f220000002700 */
[--C-:B------:R-:W-:Y:S01]  /*01d0*/  SHF.R.S32.HI R9, RZ, 0x1f, R21.reuse ;  /* 0x0000001fff097819 */ /* 0x100fe20000011415 */
[----:B------:R-:W-:Y:S02]  /*01e0*/  IMAD.MOV.U32 R7, RZ, RZ, R21 ;  /* 0x000000ffff077224 */ /* 0x000fe400078e0015 */
[----:B--2---:R-:W-:-:S06]  /*01f0*/  @P0 IMAD.IADD R227, R227, 0x1, -R228 ;  /* 0x00000001e3e30824 */ /* 0x004fcc00078e0ae4 */
[----:B------:R-:W2:Y:S01]  /*0200*/  @!P0 LDC R227, c[0x0][0x2c4] ;  /* 0x0000b100ffe38b82 */ /* 0x000ea20000000800 */
[----:B------:R-:W-:-:S04]  /*0210*/  ISETP.NE.U32.AND P0, PT, R2, RZ, PT ;  /* 0x000000ff0200720c */ /* 0x000fc80003f05070 */
[----:B------:R-:W-:-:S13]  /*0220*/  ISETP.NE.AND.EX P0, PT, R3, RZ, PT, P0 ;  /* 0x000000ff0300720c */ /* 0x000fda0003f05300 */
[----:B-1-34-:R-:W-:Y:S05]  /*0230*/  @!P0 BRA `(.L_x_2624) ;  /* 0x0000000000108947 */ /* 0x01afea0003800000 */
[----:B------:R-:W3:Y:S02]  /*0240*/  @P3 LDG.E R0, desc[UR6][R4.64+0x4] ;  /* 0x0000040604003981 */ /* 0x000ee4000c1e1900 */
[----:B---3-5:R-:W-:-:S06]  /*0250*/  @P3 IADD3 R69, R0, -R13, RZ ;  /* 0x8000000d00453210 */ /* 0x028fcc0007ffe0ff */
[----:B------:R3:W5:Y:S01]  /*0260*/  @!P3 LDG.E R69, desc[UR6][R4.64] ;  /* 0x000000060445b981 */ /* 0x000762000c1e1900 */
[----:B------:R-:W-:Y:S05]  /*0270*/  BRA `(.L_x_2625) ;  /* 0x0000000000047947 */ /* 0x000fea0003800000 */
.L_x_2624:
[----:B------:R-:W1:Y:S02]  /*0280*/  LDC R69, c[0x0][0x2c8] ;  /* 0x0000b200ff457b82 */ /* 0x000e640000000800 */
.L_x_2625:
        /* <DEDUP_REMOVED lines=13> */
[--C-:B-1---5:R-:W-:Y:S01]  /*0360*/  IMAD.IADD R69, R69, 0x1, -R6.reuse ;  /* 0x0000000145457824 */ /* 0x122fe200078e0a06 */
[----:B------:R-:W-:Y:S01]  /*0370*/  ULDC UR5, c[0x0][0x2c8] ;  /* 0x0000b20000057ab9 */ /* 0x000fe20000000800 */
[----:B------:R-:W-:Y:S01]  /*0380*/  @P0 IMAD.IADD R62, R5, 0x1, -R6 ;  /* 0x00000001053e0824 */ /* 0x000fe200078e0a06 */
[----:B------:R-:W-:Y:S01]  /*0390*/  @!P0 ISETP.NE.AND.EX P1, PT, R3, RZ, PT, P1 ;  /* 0x000000ff0300820c */ /* 0x000fe20003f25310 */
[----:B------:R-:W-:Y:S01]  /*03a0*/  UIADD3 UR5, UR5, 0x7f, URZ ;  /* 0x0000007f05057890 */ /* 0x000fe2000fffe03f */
[----:B------:R-:W-:Y:S01]  /*03b0*/  IADD3 R3, -R227, 0xbf, R60 ;  /* 0x000000bfe3037810 */ /* 0x000fe20007ffe13c */
[----:B------:R-:W1:Y:S01]  /*03c0*/  S2R R57, SR_TID.X ;  /* 0x0000000000397919 */ /* 0x000e620000002100 */
[----:B------:R-:W-:Y:S01]  /*03d0*/  @!P0 SEL R0, R0, RZ, P1 ;  /* 0x000000ff00008207 */ /* 0x000fe20000800000 */
[----:B------:R-:W-:-:S04]  /*03e0*/  USHF.R.S32.HI UR4, URZ, 0x1f, UR5 ;  /* 0x0000001f3f047899 */ /* 0x000fc80008011405 */
[----:B------:R-:W-:Y:S01]  /*03f0*/  @!P0 IMAD.IADD R62, R69, 0x1, R0 ;  /* 0x00000001453e8824 */ /* 0x000fe200078e0200 */
[----:B------:R-:W-:-:S03]  /*0400*/  ULEA.HI UR4, UR4, UR5, URZ, 0x7 ;  /* 0x0000000504047291 */ /* 0x000fc6000f8f383f */
        /* <DEDUP_REMOVED lines=15> */
[----:B------:R-:W-:Y:S01]  /*0500*/  IMAD.IADD R227, R227, 0x1, -R60 ;  /* 0x00000001e3e37824 */ /* 0x000fe200078e0a3c */
[----:B------:R-:W-:Y:S01]  /*0510*/  LOP3.LUT P2, RZ, R57, 0x7, RZ, 0xc0, !PT ;  /* 0x0000000739ff7812 */ /* 0x000fe2000784c0ff */
[----:B------:R-:W-:Y:S01]  /*0520*/  ULDC.64 UR4, c[0x0][0x2a0] ;  /* 0x0000a80000047ab9 */ /* 0x000fe20000000a00 */
[----:B------:R-:W-:Y:S01]  /*0530*/  LEA.HI R0, R0, R57, RZ, 0x3 ;  /* 0x0000003900007211 */ /* 0x000fe200078f18ff */
[----:B------:R-:W-:Y:S01]  /*0540*/  ULDC UR8, c[0x0][0x270] ;  /* 0x00009c0000087ab9 */ /* 0x000fe20000000800 */
[----:B------:R-:W-:Y:S01]  /*0550*/  P2R R7, PR, RZ, 0x4 ;  /* 0x00000004ff077803 */ /* 0x000fe20000000000 */
[----:B------:R-:W-:Y:S01]  /*0560*/  BSSY B0, `(.L_x_2627) ;  /* 0x0000030000007945 */ /* 0x000fe20003800000 */
[----:B------:R-:W-:-:S02]  /*0570*/  LOP3.LUT R6, R0, 0x1ffffff8, RZ, 0xc0, !PT ;  /* 0x1ffffff800067812 */ /* 0x000fc400078ec0ff */
[----:B------:R-:W-:Y:S01]  /*0580*/  SHF.R.S32.HI R7, RZ, 0x1f, R60 ;  /* 0x0000001fff077819 */ /* 0x000fe2000001143c */
[----:B------:R-:W2:Y:S01]  /*0590*/  @!P0 LDC.64 R2, c[0x0][0x290] ;  /* 0x0000a400ff028b82 */ /* 0x000ea20000000a00 */
[----:B------:R-:W-:Y:S01]  /*05a0*/  SHF.R.S32.HI R0, RZ, 0x3, R0 ;  /* 0x00000003ff007819 */ /* 0x000fe20000011400 */
[----:B------:R-:W-:-:S04]  /*05b0*/  IMAD.IADD R6, R57, 0x1, -R6 ;  /* 0x0000000139067824 */ /* 0x000fc800078e0a06 */
[----:B------:R-:W-:-:S05]  /*05c0*/  IMAD.SHL.U32 R14, R6, 0x8, RZ ;  /* 0x00000008060e7824 */ /* 0x000fca00078e00ff */
[--C-:B------:R-:W-:Y:S01]  /*05d0*/  SHF.R.S32.HI R15, RZ, 0x1f, R14.reuse ;  /* 0x0000001fff0f7819 */ /* 0x100fe2000001140e */
[-C--:B-1----:R-:W-:Y:S02]  /*05e0*/  IMAD R7, R7, R4.reuse, RZ ;  /* 0x0000000407077224 */ /* 0x082fe400078e02ff */
[----:B------:R-:W-:-:S04]  /*05f0*/  IMAD.WIDE.U32 R14, R60, R4, R14 ;  /* 0x000000043c0e7225 */ /* 0x000fc800078e000e */
[----:B------:R-:W-:Y:S02]  /*0600*/  IMAD R7, R60, R5, R7 ;  /* 0x000000053c077224 */ /* 0x000fe400078e0207 */
[-C--:B--2---:R-:W-:Y:S02]  /*0610*/  @!P0 IMAD R10, R9, R2.reuse, RZ ;  /* 0x00000002090a8224 */ /* 0x084fe400078e02ff */
[----:B------:R-:W-:-:S04]  /*0620*/  @!P0 IMAD.WIDE.U32 R12, R21, R2, RZ ;  /* 0x00000002150c8225 */ /* 0x000fc800078e00ff */
[----:B------:R-:W-:Y:S01]  /*0630*/  @P0 IMAD.WIDE.U32 R8, R228, R4, RZ ;  /* 0x00000004e4080225 */ /* 0x000fe200078e00ff */
[----:B------:R-:W-:-:S03]  /*0640*/  @!P0 MOV R8, R12 ;  /* 0x0000000c00088202 */ /* 0x000fc60000000f00 */
[----:B------:R-:W-:Y:S02]  /*0650*/  @!P0 IMAD R3, R21, R3, R10 ;  /* 0x0000000315038224 */ /* 0x000fe400078e020a */
[----:B------:R-:W-:Y:S02]  /*0660*/  @P0 IMAD R228, R228, R5, R9 ;  /* 0x00000005e4e40224 */ /* 0x000fe400078e0209 */
[----:B------:R-:W-:Y:S01]  /*0670*/  @!P0 IMAD.IADD R228, R13, 0x1, R3 ;  /* 0x000000010de48824 */ /* 0x000fe200078e0203 */
[----:B------:R-:W-:Y:S01]  /*0680*/  IADD3 R8, P0, R8, R14, RZ ;  /* 0x0000000e08087210 */ /* 0x000fe20007f1e0ff */
[--C-:B------:R-:W-:Y:S01]  /*0690*/  IMAD R21, R21, UR8, R150.reuse ;  /* 0x0000000815157c24 */ /* 0x100fe2000f8e0296 */
[----:B------:R-:W-:Y:S01]  /*06a0*/  SHF.R.S32.HI R3, RZ, 0x1f, R150 ;  /* 0x0000001fff037819 */ /* 0x000fe20000011496 */
[----:B------:R-:W-:Y:S01]  /*06b0*/  VIADD R10, R0, 0x10 ;  /* 0x00000010000a7836 */ /* 0x000fe20000000000 */
[----:B------:R-:W-:Y:S01]  /*06c0*/  IADD3.X R9, R228, R15, R7, P0, !PT ;  /* 0x0000000fe4097210 */ /* 0x000fe200007fe407 */
[C---:B------:R-:W-:Y:S01]  /*06d0*/  VIADD R2, R0.reuse, 0x20 ;  /* 0x0000002000027836 */ /* 0x040fe20000000000 */
[-C--:B------:R-:W-:Y:S01]  /*06e0*/  ISETP.GE.AND P0, PT, R0, R227.reuse, PT ;  /* 0x000000e30000720c */ /* 0x080fe20003f06270 */
[----:B------:R-:W-:Y:S01]  /*06f0*/  IMAD R3, R3, UR4, RZ ;  /* 0x0000000403037c24 */ /* 0x000fe2000f8e02ff */
[----:B------:R-:W-:-:S02]  /*0700*/  ISETP.GE.OR P5, PT, R10, R227, P2 ;  /* 0x000000e30a00720c */ /* 0x000fc400017a6670 */
[-C--:B------:R-:W-:Y:S01]  /*0710*/  ISETP.GE.OR P4, PT, R2, R227.reuse, P2 ;  /* 0x000000e30200720c */ /* 0x080fe20001786670 */
[----:B------:R-:W-:Y:S01]  /*0720*/  IMAD R15, R150, UR5, R3 ;  /* 0x00000005960f7c24 */ /* 0x000fe2000f8e0203 */
[-C--:B------:R-:W-:Y:S01]  /*0730*/  ISETP.GE.AND P1, PT, R10, R227.reuse, PT ;  /* 0x000000e30a00720c */ /* 0x080fe20003f26270 */
[----:B------:R-:W-:Y:S01]  /*0740*/  IMAD.WIDE.U32 R150, R150, UR4, R8 ;  /* 0x0000000496967c25 */ /* 0x000fe2000f8e0008 */
[----:B------:R-:W-:Y:S01]  /*0750*/  ULDC UR4, c[0x0][0x2c4] ;  /* 0x0000b10000047ab9 */ /* 0x000fe20000000800 */
[-C--:B------:R-:W-:Y:S02]  /*0760*/  ISETP.GE.AND P3, PT, R2, R227.reuse, PT ;  /* 0x000000e30200720c */ /* 0x080fe40003f66270 */
[----:B------:R-:W-:Y:S01]  /*0770*/  IMAD R3, R21, UR4, R60 ;  /* 0x0000000415037c24 */ /* 0x000fe2000f8e023c */
[----:B------:R-:W-:Y:S02]  /*0780*/  ISETP.GE.OR P2, PT, R0, R227, P2 ;  /* 0x000000e30000720c */ /* 0x000fe40001746670 */
[----:B------:R-:W-:-:S02]  /*0790*/  SHF.R.S32.HI R8, RZ, 0x1f, R0 ;  /* 0x0000001fff087819 */ /* 0x000fc40000011400 */
[----:B------:R-:W-:Y:S01]  /*07a0*/  IADD3 R15, R151, R15, RZ ;  /* 0x0000000f970f7210 */ /* 0x000fe20007ffe0ff */
        /* <DEDUP_REMOVED lines=11> */
.L_x_2628:
[----:B------:R-:W-:Y:S05]  /*0860*/  BSYNC B0 ;  /* 0x0000000000007941 */ /* 0x000fea0003800000 */
.L_x_2627:
[----:B------:R-:W-:Y:S01]  /*0870*/  BSSY B0, `(.L_x_2629) ;  /* 0x0000011000007945 */ /* 0x000fe20003800000 */
[----:B------:R-:W-:Y:S02]  /*0880*/  IADD3 R6, P6, R3, R0, RZ ;  /* 0x0000000003067210 */ /* 0x000fe40007fde0ff */
[----:B-1----:R-:W-:Y:S01]  /*0890*/  IADD3 R10, R0, 0x30, RZ ;  /* 0x00000030000a7810 */ /* 0x002fe20007ffe0ff */
[----:B------:R-:W-:Y:S05]  /*08a0*/  @P1 BRA `(.L_x_2630) ;  /* 0x0000000000341947 */ /* 0x000fea0003800000 */
[----:B------:R-:W-:Y:S01]  /*08b0*/  IADD3 R7, P0, R0, 0x10, RZ ;  /* 0x0000001000077810 */ /* 0x000fe20007f1e0ff */
[----:B------:R-:W-:Y:S01]  /*08c0*/  IMAD.MOV.U32 R12, RZ, RZ, R150 ;  /* 0x000000ffff0c7224 */ /* 0x000fe200078e0096 */
        /* <DEDUP_REMOVED lines=11> */
.L_x_2630:
[----:B------:R-:W-:Y:S05]  /*0980*/  BSYNC B0 ;  /* 0x0000000000007941 */ /* 0x000fea0003800000 */
.L_x_2629:
[----:B------:R-:W-:Y:S01]  /*0990*/  BSSY B0, `(.L_x_2631) ;  /* 0x0000010000007945 */ /* 0x000fe20003800000 */
[----:B------:R-:W-:-:S03]  /*09a0*/  ISETP.GE.AND P1, PT, R10, R227, PT ;  /* 0x000000e30a00720c */ /* 0x000fc60003f26270 */
[----:B------:R-:W-:Y:S10]  /*09b0*/  @P3 BRA `(.L_x_2632) ;  /* 0x0000000000343947 */ /* 0x000ff40003800000 */
[----:B------:R-:W-:Y:S01]  /*09c0*/  IADD3 R7, P0, R0, 0x20, RZ ;  /* 0x0000002000077810 */ /* 0x000fe20007f1e0ff */
[----:B------:R-:W-:Y:S01]  /*09d0*/  IMAD.MOV.U32 R12, RZ, RZ, R150 ;  /* 0x000000ffff0c7224 */ /* 0x000fe200078e0096 */
[----:B------:R-:W-:Y:S01]  /*09e0*/  MOV R13, R15 ;  /* 0x0000000f000d7202 */ /* 0x000fe20000000f00 */
[----:B------:R-:W-:Y:S02]  /*09f0*/  ULDC.64 UR4, c[0x0][0x280] ;  /* 0x0000a00000047ab9 */ /* 0x000fe40000000a00 */
[----:B------:R-:W-:Y:S02]  /*0a00*/  IMAD.X R9, RZ, RZ, R8, P0 ;  /* 0x000000ffff097224 */ /* 0x000fe400000e0608 */
[----:B------:R-:W-:-:S04]  /*0a10*/  IMAD.WIDE.U32 R12, R7, R4, R12 ;  /* 0x00000004070c7225 */ /* 0x000fc800078e000c */
[----:B------:R-:W-:Y:S01]  /*0a20*/  IMAD R2, R9, R4, RZ ;  /* 0x0000000409027224 */ /* 0x000fe200078e02ff */
[----:B-1----:R-:W-:-:S03]  /*0a30*/  LEA R16, P0, R12, UR4, 0x1 ;  /* 0x000000040c107c11 */ /* 0x002fc6000f8008ff */
[----:B------:R-:W-:-:S05]  /*0a40*/  IMAD R2, R7, R5, R2 ;  /* 0x0000000507027224 */ /* 0x000fca00078e0202 */
[----:B------:R-:W-:-:S04]  /*0a50*/  IADD3 R7, R13, R2, RZ ;  /* 0x000000020d077210 */ /* 0x000fc80007ffe0ff */
[----:B------:R-:W-:-:S05]  /*0a60*/  LEA.HI.X R17, R12, UR5, R7, 0x1, P0 ;  /* 0x000000050c117c11 */ /* 0x000fca00080f0c07 */
[----:B------:R2:W-:Y:S04]  /*0a70*/  STG.E.128 desc[UR6][R16.64], RZ ;  /* 0x000000ff10007986 */ /* 0x0005e8000c101d06 */
[----:B------:R2:W-:Y:S02]  /*0a80*/  STG.E.128 desc[UR6][R16.64+0x80], RZ ;  /* 0x000080ff10007986 */ /* 0x0005e4000c101d06 */
.L_x_2632:
[----:B------:R-:W-:Y:S05]  /*0a90*/  BSYNC B0 ;  /* 0x0000000000007941 */ /* 0x000fea0003800000 */
.L_x_2631:
[----:B------:R-:W-:Y:S04]  /*0aa0*/  BSSY B0, `(.L_x_2633) ;  /* 0x000000e000007945 */ /* 0x000fe80003800000 */
[----:B------:R-:W-:Y:S05]  /*0ab0*/  @P1 BRA `(.L_x_2634) ;  /* 0x0000000000301947 */ /* 0x000fea0003800000 */
[----:B------:R-:W-:Y:S01]  /*0ac0*/  IADD3 R7, P0, R0, 0x30, RZ ;  /* 0x0000003000077810 */ /* 0x000fe20007f1e0ff */
[----:B------:R-:W-:Y:S01]  /*0ad0*/  ULDC.64 UR4, c[0x0][0x280] ;  /* 0x0000a00000047ab9 */ /* 0x000fe20000000a00 */
[----:B------:R-:W-:Y:S02]  /*0ae0*/  MOV R14, R150 ;  /* 0x00000096000e7202 */ /* 0x000fe40000000f00 */
[----:B------:R-:W-:-:S03]  /*0af0*/  IADD3.X R9, RZ, R8, RZ, P0, !PT ;  /* 0x00000008ff097210 */ /* 0x000fc600007fe4ff */
        /* <DEDUP_REMOVED lines=8> */
.L_x_2634:
[----:B------:R-:W-:Y:S05]  /*0b80*/  BSYNC B0 ;  /* 0x0000000000007941 */ /* 0x000fea0003800000 */
.L_x_2633:
[----:B------:R-:W-:Y:S01]  /*0b90*/  LOP3.LUT P1, RZ, R57, 0x7, RZ, 0xc0, !PT ;  /* 0x0000000739ff7812 */ /* 0x000fe2000782c0ff */
[----:B------:R-:W-:Y:S01]  /*0ba0*/  ULDC.64 UR4, c[0x0][0x2b0] ;  /* 0x0000ac0000047ab9 */ /* 0x000fe20000000a00 */
[----:B------:R-:W-:Y:S01]  /*0bb0*/  LEA.HI.X.SX32 R3, R3, R8, 0x1, P6 ;  /* 0x0000000803037211 */ /* 0x000fe200030f0eff */
[----:B------:R-:W-:Y:S01]  /*0bc0*/  @!P2 IMAD.MOV.U32 R9, RZ, RZ, 0x7f800000 ;  /* 0x7f800000ff09a424 */ /* 0x000fe200078e00ff */
[----:B------:R-:W-:Y:S01]  /*0bd0*/  ISETP.GE.OR P1, PT, R10, R227, P1 ;  /* 0x000000e30a00720c */ /* 0x000fe20000f26670 */
[----:B------:R-:W-:Y:S01]  /*0be0*/  @!P5 IMAD.MOV.U32 R7, RZ, RZ, 0x7f800000 ;  /* 0x7f800000ff07d424 */ /* 0x000fe200078e00ff */
[----:B------:R-:W-:Y:S01]  /*0bf0*/  LEA R2, P0, R6, UR4, 0x2 ;  /* 0x0000000406027c11 */ /* 0x000fe2000f8010ff */
[----:B---3--:R-:W-:-:S03]  /*0c00*/  @!P4 IMAD.MOV.U32 R5, RZ, RZ, 0x7f800000 ;  /* 0x7f800000ff05c424 */ /* 0x008fc600078e00ff */
[----:B------:R-:W-:-:S05]  /*0c10*/  LEA.HI.X R3, R6, UR5, R3, 0x2, P0 ;  /* 0x0000000506037c11 */ /* 0x000fca00080f1403 */
[----:B------:R3:W-:Y:S04]  /*0c20*/  @!P2 STG.E desc[UR6][R2.64], R9 ;  /* 0x000000090200a986 */ /* 0x0007e8000c101906 */
[----:B------:R3:W-:Y:S04]  /*0c30*/  @!P5 STG.E desc[UR6][R2.64+0x40], R7 ;  /* 0x000040070200d986 */ /* 0x0007e8000c101906 */
[----:B------:R3:W-:Y:S01]  /*0c40*/  @!P4 STG.E desc[UR6][R2.64+0x80], R5 ;  /* 0x000080050200c986 */ /* 0x0007e2000c101906 */
[----:B------:R-:W-:Y:S05]  /*0c50*/  @P1 EXIT ;  /* 0x000000000000194d */ /* 0x000fea0003800000 */
[----:B---3--:R-:W-:-:S05]  /*0c60*/  MOV R5, 0x7f800000 ;  /* 0x7f80000000057802 */ /* 0x008fca0000000f00 */
[----:B------:R-:W-:Y:S01]  /*0c70*/  STG.E desc[UR6][R2.64+0xc0], R5 ;  /* 0x0000c00502007986 */ /* 0x000fe2000c101906 */
[----:B------:R-:W-:Y:S05]  /*0c80*/  EXIT ;  /* 0x000000000000794d */ /* 0x000fea0003800000 */
.L_x_2626:
[----:B------:R-:W1:Y:S01]  /*0c90*/  LDC.64 R2, c[0x0][0x368] ;  /* 0x0000da00ff027b82 */ /* 0x000e620000000a00 */
[----:B------:R-:W-:Y:S01]  /*0ca0*/  ULDC.64 UR10, c[0x0][0x370] ;  /* 0x0000dc00000a7ab9 */ /* 0x000fe20000000a00 */
[----:B-1----:R-:W-:-:S04]  /*0cb0*/  ISETP.NE.U32.AND P0, PT, R2, RZ, PT ;  /* 0x000000ff0200720c */ /* 0x002fc80003f05070 */
[----:B------:R-:W-:-:S13]  /*0cc0*/  ISETP.NE.AND.EX P0, PT, R3, RZ, PT, P0 ;  /* 0x000000ff0300720c */ /* 0x000fda0003f05300 */
[----:B------:R-:W1:Y:S01]  /*0cd0*/  @P0 LDC.64 R2, c[0x0][0x368] ;  /* 0x0000da00ff020b82 */ /* 0x000e620000000a00 */
[----:B------:R-:W-:Y:S01]  /*0ce0*/  UPLOP3.LUT UP0, UPT, UPT, UPT, UPT, 0x40, 0x0 ;  /* 0x000000000000789c */ /* 0x000fe20003f0e870 */
[----:B-1----:R-:W-:-:S05]  /*0cf0*/  @P0 IMAD.WIDE R2, R21, 0x4, R2 ;  /* 0x0000000415020825 */ /* 0x002fca00078e0202 */
[----:B------:R1:W5:Y:S01]  /*0d00*/  @P0 LDG.E R21, desc[UR6][R2.64] ;  /* 0x0000000602150981 */ /* 0x000362000c1e1900 */
[----:B------:R-:W-:Y:S02]  /*0d10*/  ISETP.NE.U32.AND P0, PT, RZ, UR10, PT ;  /* 0x0000000aff007c0c */ /* 0x000fe4000bf05070 */
[----:B------:R-:W-:Y:S02]  /*0d20*/  CS2R R232, SRZ ;  /* 0x0000000000e87805 */ /* 0x000fe4000001ff00 */
[----:B------:R-:W-:-:S13]  /*0d30*/  ISETP.NE.AND.EX P0, PT, RZ, UR11, PT, P0 ;  /* 0x0000000bff007c0c */ /* 0x000fda000bf05300 */
[----:B------:R-:W-:Y:S05]  /*0d40*/  @!P0 BRA `(.L_x_2635) ;  /* 0x00000000003c8947 */ /* 0x000fea0003800000 */
[----:B------:R-:W-:Y:S01]  /*0d50*/  R2UR UR13, R9 ;  /* 0x00000000090d72ca */ /* 0x000fe200000e0000 */
[----:B------:R-:W-:Y:S01]  /*0d60*/  ULDC.64 UR4, c[0x0][0x378] ;  /* 0x0000de0000047ab9 */ /* 0x000fe20000000a00 */
[C---:B------:R-:W-:Y:S02]  /*0d70*/  R2UR UR14, R7.reuse ;  /* 0x00000000070e72ca */ /* 0x040fe400000e0000 */
[----:B------:R-:W-:-:S09]  /*0d80*/  R2UR UR12, R7 ;  /* 0x00000000070c72ca */ /* 0x000fd200000e0000 */
[----:B------:R-:W-:Y:S02]  /*0d90*/  UIMAD UR13, UR13, UR4, URZ ;  /* 0x000000040d0d72a4 */ /* 0x000fe4000f8e023f */
[----:B------:R-:W-:Y:S02]  /*0da0*/  UIMAD.WIDE.U32 UR14, UR14, UR4, URZ ;  /* 0x000000040e0e72a5 */ /* 0x000fe4000f8e003f */
[----:B------:R-:W-:Y:S02]  /*0db0*/  UIMAD UR5, UR12, UR5, UR13 ;  /* 0x000000050c0572a4 */ /* 0x000fe4000f8e020d */
[----:B------:R-:W-:Y:S02]  /*0dc0*/  ULEA UR10, UP1, UR14, UR10, 0x2 ;  /* 0x0000000a0e0a7291 */ /* 0x000fe4000f82103f */
[----:B------:R-:W-:Y:S02]  /*0dd0*/  UIADD3 UR5, UR15, UR5, URZ ;  /* 0x000000050f057290 */ /* 0x000fe4000fffe03f */
[----:B------:R-:W-:-:S02]  /*0de0*/  UISETP.NE.U32.AND UP0, UPT, UR10, URZ, UPT ;  /* 0x0000003f0a00728c */ /* 0x000fc4000bf05070 */
[----:B------:R-:W-:Y:S01]  /*0df0*/  USHF.L.U64.HI UR5, UR14, 0x2, UR5 ;  /* 0x000000020e057899 */ /* 0x000fe20008010205 */
[----:B------:R-:W-:-:S03]  /*0e00*/  IMAD.U32 R232, RZ, RZ, UR10 ;  /* 0x0000000affe87e24 */ /* 0x000fc6000f8e00ff */
[----:B------:R-:W-:-:S04]  /*0e10*/  UIADD3.X UR5, UR5, UR11, URZ, UP1, !UPT ;  /* 0x0000000b05057290 */ /* 0x000fc80008ffe43f */
[----:B------:R-:W-:Y:S02]  /*0e20*/  UISETP.NE.AND.EX UP0, UPT, UR5, URZ, UPT, UP0 ;  /* 0x0000003f0500728c */ /* 0x000fe4000bf05300 */
[----:B------:R-:W-:-:S09]  /*0e30*/  IMAD.U32 R233, RZ, RZ, UR5 ;  /* 0x00000005ffe97e24 */ /* 0x000fd2000f8e00ff */
.L_x_2635:
[----:B------:R-:W-:-:S13]  /*0e40*/  PLOP3.LUT P0, PT, PT, PT, UP0, 0x40, 0x0 ;  /* 0x000000000000781c */ /* 0x000fda0003f0e808 */
[----:B------:R-:W-:Y:S05]  /*0e50*/  @P0 BRA `(.L_x_2636) ;  /* 0x0000000400440947 */ /* 0x000fea0003800000 */
[----:B------:R-:W1:Y:S01]  /*0e60*/  LDC R13, c[0x0][0x380] ;  /* 0x0000e000ff0d7b82 */ /* 0x000e620000000800 */
[----:B------:R-:W-:Y:S01]  /*0e70*/  LEA R46, R54, 0xffffff80, 0x7 ;  /* 0xffffff80362e7811 */ /* 0x000fe200078e38ff */
[----:B------:R-:W-:-:S06]  /*0e80*/  ULDC.64 UR4, c[0x0][0x230] ;  /* 0x00008c0000047ab9 */ /* 0x000fcc0000000a00 */
[----:B------:R-:W2:Y:S01]  /*0e90*/  LDC R11, c[0x0][0x278] ;  /* 0x00009e00ff0b7b82 */ /* 0x000ea20000000800 */
[----:B------:R-:W-:-:S07]  /*0ea0*/  MOV R14, RZ ;  /* 0x000000ff000e7202 */ /* 0x000fce0000000f00 */
        /* <DEDUP_REMOVED lines=24> */
[----:B------:R-:W-:-:S06]  /*1030*/  IMAD.WIDE R4, R19, 0x4, R232 ;  /* 0x0000000413047825 */ /* 0x000fcc00078e02e8 */
[----:B------:R1:W4:Y:S01]  /*1040*/  LDG.E R4, desc[UR6][R4.64] ;  /* 0x0000000604047981 */ /* 0x000322000c1e1900 */
[----:B--2---:R-:W-:Y:S01]  /*1050*/  IABS R2, R11 ;  /* 0x0000000b00027213 */ /* 0x004fe20000000000 */
[----:B------:R-:W-:-:S03]  /*1060*/  IMAD.MOV R19, RZ, RZ, -R19 ;  /* 0x000000ffff137224 */ /* 0x000fc600078e0a13 */
[----:B------:R-:W2:Y:S01]  /*1070*/  I2F.RP R6, R2 ;  /* 0x0000000200067306 */ /* 0x000ea20000209400 */
[----:B------:R-:W-:-:S07]  /*1080*/  IMAD R19, R13, R19, R46 ;  /* 0x000000130d137224 */ /* 0x000fce00078e022e */
[----:B--2---:R-:W2:Y:S02]  /*1090*/  MUFU.RCP R15, R6 ;  /* 0x00000006000f7308 */ /* 0x004ea40000001000 */
[----:B--2---:R-:W-:-:S06]  /*10a0*/  IADD3 R15, R15, 0xffffffe, RZ ;  /* 0x0ffffffe0f0f7810 */ /* 0x004fcc0007ffe0ff */
[----:B------:R-:W2:Y:S02]  /*10b0*/  F2I.FTZ.U32.TRUNC.NTZ R15, R15 ;  /* 0x0000000f000f7305 */ /* 0x000ea4000021f000 */
[----:B--2---:R-:W-:-:S04]  /*10c0*/  IMAD.MOV R0, RZ, RZ, -R15 ;  /* 0x000000ffff007224 */ /* 0x004fc800078e0a0f */
[----:B------:R-:W-:Y:S01]  /*10d0*/  IMAD R3, R0, R2, RZ ;  /* 0x0000000200037224 */ /* 0x000fe200078e02ff */
[----:B------:R-:W-:-:S03]  /*10e0*/  IABS R0, R150 ;  /* 0x0000009600007213 */ /* 0x000fc60000000000 */
[----:B------:R-:W-:-:S04]  /*10f0*/  IMAD.HI.U32 R14, R15, R3, R14 ;  /* 0x000000030f0e7227 */ /* 0x000fc800078e000e */
[----:B-1----:R-:W-:-:S04]  /*1100*/  IMAD.MOV.U32 R5, RZ, RZ, R0 ;  /* 0x000000ffff057224 */ /* 0x002fc800078e0000 */
        /* <DEDUP_REMOVED lines=9> */
[----:B------:R-:W-:Y:S02]  /*11a0*/  ISETP.GE.AND P1, PT, R2, RZ, PT ;  /* 0x000000ff0200720c */ /* 0x000fe40003f26270 */
[----:B------:R-:W1:Y:S05]  /*11b0*/  LDC.64 R2, c[0x0][0x238] ;  /* 0x00008e00ff027b82 */ /* 0x000e6a0000000a00 */
[----:B------:R-:W-:-:S06]  /*11c0*/  @P2 IADD3 R0, R0, 0x1, RZ ;  /* 0x0000000100002810 */ /* 0x000fcc0007ffe0ff */
[----:B------:R-:W-:Y:S01]  /*11d0*/  @!P1 IMAD.MOV R0, RZ, RZ, -R0 ;  /* 0x000000ffff009224 */ /* 0x000fe200078e0a00 */
[----:B------:R-:W-:-:S04]  /*11e0*/  @!P0 LOP3.LUT R0, RZ, R11, RZ, 0x33, !PT ;  /* 0x0000000bff008212 */ /* 0x000fc800078e33ff */
[----:B------:R-:W-:Y:S02]  /*11f0*/  SHF.R.S32.HI R109, RZ, 0x1f, R0 ;  /* 0x0000001fff6d7819 */ /* 0x000fe40000011400 */
[----:B----4-:R-:W-:Y:S01]  /*1200*/  SHF.R.S32.HI R5, RZ, 0x1f, R4 ;  /* 0x0000001fff057819 */ /* 0x010fe20000011404 */
        /* <DEDUP_REMOVED lines=8> */
[----:B---3--:R-:W-:-:S02]  /*1290*/  IMAD R6, R15, R154, RZ ;  /* 0x0000009a0f067224 */ /* 0x008fc400078e02ff */
[----:B------:R-:W-:-:S04]  /*12a0*/  IMAD.WIDE.U32 R4, R4, R2, RZ ;  /* 0x0000000204047225 */ /* 0x000fc800078e00ff */
[----:B------:R-:W-:Y:S01]  /*12b0*/  IMAD.WIDE.U32 R10, R19, R154, R12 ;  /* 0x0000009a130a7225 */ /* 0x000fe200078e000c */
[----:B------:R-:W-:-:S03]  /*12c0*/  MOV R8, R4 ;  /* 0x0000000400087202 */ /* 0x000fc60000000f00 */
[----:B------:R-:W-:Y:S01]  /*12d0*/  IMAD R6, R19, R155, R6 ;  /* 0x0000009b13067224 */ /* 0x000fe200078e0206 */
[----:B------:R-:W-:Y:S01]  /*12e0*/  MOV R12, R10 ;  /* 0x0000000a000c7202 */ /* 0x000fe20000000f00 */
[----:B------:R-:W-:Y:S02]  /*12f0*/  IMAD.IADD R23, R5, 0x1, R3 ;  /* 0x0000000105177824 */ /* 0x000fe400078e0203 */
[----:B------:R-:W-:Y:S02]  /*1300*/  IMAD.IADD R13, R11, 0x1, R6 ;  /* 0x000000010b0d7824 */ /* 0x000fe400078e0206 */
[----:B------:R-:W-:Y:S02]  /*1310*/  IMAD R11, R109, UR4, RZ ;  /* 0x000000046d0b7c24 */ /* 0x000fe4000f8e02ff */
[----:B------:R-:W-:-:S04]  /*1320*/  IMAD.WIDE.U32 R12, R0, UR4, R12 ;  /* 0x00000004000c7c25 */ /* 0x000fc8000f8e000c */
[----:B------:R-:W-:Y:S01]  /*1330*/  IMAD R11, R0, UR5, R11 ;  /* 0x00000005000b7c24 */ /* 0x000fe2000f8e020b */
[----:B------:R-:W-:-:S04]  /*1340*/  MOV R2, R12 ;  /* 0x0000000c00027202 */ /* 0x000fc80000000f00 */
[----:B------:R-:W-:Y:S01]  /*1350*/  IADD3 R13, R13, R11, RZ ;  /* 0x0000000b0d0d7210 */ /* 0x000fe20007ffe0ff */
[----:B------:R-:W-:Y:S06]  /*1360*/  BRA `(.L_x_2637) ;  /* 0x0000000400387947 */ /* 0x000fec0003800000 */
.L_x_2636:
[----:B------:R-:W1:Y:S01]  /*1370*/  LDC R19, c[0x0][0x278] ;  /* 0x00009e00ff137b82 */ /* 0x000e620000000800 */
[----:B------:R-:W-:Y:S02]  /*1380*/  MOV R4, RZ ;  /* 0x000000ff00047202 */ /* 0x000fe40000000f00 */
        /* <DEDUP_REMOVED lines=10> */
[----:B------:R-:W-:Y:S01]  /*1430*/  @P0 IADD3 R11, R23, R11, RZ ;  /* 0x0000000b170b0210 */ /* 0x000fe20007ffe0ff */
[----:B-1----:R-:W-:Y:S01]  /*1440*/  VIADD R8, R8, 0xffffffe ;  /* 0x0ffffffe08087836 */ /* 0x002fe20000000000 */
[----:B------:R-:W-:-:S05]  /*1450*/  @P0 MOV R10, R22 ;  /* 0x00000016000a0202 */ /* 0x000fca0000000f00 */
[----:B------:R-:W1:Y:S02]  /*1460*/  F2I.FTZ.U32.TRUNC.NTZ R5, R8 ;  /* 0x0000000800057305 */ /* 0x000e64000021f000 */
[----:B-1----:R-:W-:Y:S01]  /*1470*/  IMAD.MOV R0, RZ, RZ, -R5 ;  /* 0x000000ffff007224 */ /* 0x002fe200078e0a05 */
[----:B------:R-:W-:-:S03]  /*1480*/  LOP3.LUT R8, R150, R19, RZ, 0x3c, !PT ;  /* 0x0000001396087212 */ /* 0x000fc600078e3cff */
[----:B------:R-:W-:Y:S01]  /*1490*/  IMAD R2, R0, R3, RZ ;  /* 0x0000000300027224 */ /* 0x000fe200078e02ff */
[----:B------:R-:W-:Y:S02]  /*14a0*/  IABS R0, R150 ;  /* 0x0000009600007213 */ /* 0x000fe40000000000 */
[----:B------:R-:W-:Y:S01]  /*14b0*/  ISETP.GE.AND P2, PT, R8, RZ, PT ;  /* 0x000000ff0800720c */ /* 0x000fe20003f46270 */
[----:B------:R-:W-:-:S04]  /*14c0*/  IMAD.HI.U32 R5, R5, R2, R4 ;  /* 0x0000000205057227 */ /* 0x000fc800078e0004 */
[----:B------:R-:W-:-:S04]  /*14d0*/  IMAD.MOV.U32 R4, RZ, RZ, R0 ;  /* 0x000000ffff047224 */ /* 0x000fc800078e0000 */
[----:B------:R-:W-:-:S04]  /*14e0*/  IMAD.HI.U32 R0, R5, R4, RZ ;  /* 0x0000000405007227 */ /* 0x000fc800078e00ff */
[----:B------:R-:W-:-:S04]  /*14f0*/  IMAD.MOV R2, RZ, RZ, -R0 ;  /* 0x000000ffff027224 */ /* 0x000fc800078e0a00 */
[C---:B------:R-:W-:Y:S02]  /*1500*/  IMAD R2, R3.reuse, R2, R4 ;  /* 0x0000000203027224 */ /* 0x040fe400078e0204 */
[----:B------:R-:W1:Y:S03]  /*1510*/  @P0 LDC.64 R4, c[0x0][0x250] ;  /* 0x00009400ff040b82 */ /* 0x000e660000000a00 */
[----:B------:R-:W-:-:S13]  /*1520*/  ISETP.GT.U32.AND P1, PT, R3, R2, PT ;  /* 0x000000020300720c */ /* 0x000fda0003f24070 */
        /* <DEDUP_REMOVED lines=19> */
[----:B------:R-:W-:-:S07]  /*1660*/  IADD3 R11, R11, R8, RZ ;  /* 0x000000080b0b7210 */ /* 0x000fce0007ffe0ff */
.L_x_2638:
[----:B------:R-:W-:Y:S01]  /*1670*/  IMAD R8, R15, R154, RZ ;  /* 0x0000009a0f087224 */ /* 0x000fe200078e02ff */
[----:B------:R-:W-:Y:S01]  /*1680*/  @!P1 LOP3.LUT R0, RZ, R19, RZ, 0x33, !PT ;  /* 0x00000013ff009212 */ /* 0x000fe200078e33ff */
[-C--:B------:R-:W-:Y:S01]  /*1690*/  IMAD.WIDE.U32 R10, R154, R46.reuse, R10 ;  /* 0x0000002e9a0a7225 */ /* 0x080fe200078e000a */
[----:B------:R-:W-:Y:S02]  /*16a0*/  @P0 IADD3 R13, R6, R13, RZ ;  /* 0x0000000d060d0210 */ /* 0x000fe40007ffe0ff */
[----:B------:R-:W-:Y:S01]  /*16b0*/  SHF.R.S32.HI R109, RZ, 0x1f, R0 ;  /* 0x0000001fff6d7819 */ /* 0x000fe20000011400 */
[----:B------:R-:W-:Y:S02]  /*16c0*/  IMAD R8, R155, R46, R8 ;  /* 0x0000002e9b087224 */ /* 0x000fe400078e0208 */
[----:B-1----:R-:W-:-:S03]  /*16d0*/  @P0 IMAD.WIDE.U32 R18, R13, R4, RZ ;  /* 0x000000040d120225 */ /* 0x002fc600078e00ff */
[----:B------:R-:W-:Y:S01]  /*16e0*/  IADD3 R11, R11, R8, RZ ;  /* 0x000000080b0b7210 */ /* 0x000fe20007ffe0ff */
[----:B--2---:R-:W-:Y:S02]  /*16f0*/  IMAD R8, R109, R2, RZ ;  /* 0x000000026d087224 */ /* 0x004fe400078e02ff */
[----:B------:R-:W-:Y:S01]  /*1700*/  @P0 IMAD R23, R13, R5, R19 ;  /* 0x000000050d170224 */ /* 0x000fe200078e0213 */
[----:B------:R-:W-:Y:S01]  /*1710*/  MOV R19, R46 ;  /* 0x0000002e00137202 */ /* 0x000fe20000000f00 */
[----:B------:R-:W-:-:S04]  /*1720*/  IMAD.WIDE.U32 R10, R0, R2, R10 ;  /* 0x00000002000a7225 */ /* 0x000fc800078e000a */
[----:B------:R-:W-:Y:S01]  /*1730*/  IMAD R3, R0, R3, R8 ;  /* 0x0000000300037224 */ /* 0x000fe200078e0208 */
[----:B------:R-:W-:Y:S02]  /*1740*/  MOV R2, R10 ;  /* 0x0000000a00027202 */ /* 0x000fe40000000f00 */
        /* <DEDUP_REMOVED lines=16> */
.L_x_2637:
[----:B------:R1:W5:Y:S01]  /*1850*/  @P4 LDG.E R3, desc[UR6][R152.64] ;  /* 0x0000000698034981 */ /* 0x000362000c1e1900 */
[----:B------:R-:W-:Y:S01]  /*1860*/  ISETP.NE.AND P0, PT, R228, -0x1, PT ;  /* 0xffffffffe400780c */ /* 0x000fe20003f05270 */
[----:B------:R-:W2:Y:S01]  /*1870*/  LDC.64 R4, c[0x0][0x240] ;  /* 0x00009000ff047b82 */ /* 0x000ea20000000a00 */
[----:B------:R-:W-:Y:S01]  /*1880*/  SHF.R.S32.HI R6, RZ, 0x1f, R57 ;  /* 0x0000001fff067819 */ /* 0x000fe20000011439 */
[----:B------:R-:W-:Y:S01]  /*1890*/  ULDC.64 UR4, c[0x0][0x268] ;  /* 0x00009a0000047ab9 */ /* 0x000fe20000000a00 */
[----:B------:R-:W-:Y:S01]  /*18a0*/  ULDC.64 UR34, c[0x0][0x250] ;  /* 0x0000940000227ab9 */ /* 0x000fe20000000a00 */
[----:B------:R-:W-:Y:S01]  /*18b0*/  IMAD.MOV.U32 R45, RZ, RZ, 0x10 ;  /* 0x00000010ff2d7424 */ /* 0x000fe200078e00ff */
[CC--:B------:R-:W-:Y:S01]  /*18c0*/  LEA.HI R12, R6.reuse, R57.reuse, RZ, 0x3 ;  /* 0x00000039060c7211 */ /* 0x0c0fe200078f18ff */
[----:B------:R-:W-:Y:S01]  /*18d0*/  IMAD.MOV.U32 R43, RZ, RZ, 0x20 ;  /* 0x00000020ff2b7424 */ /* 0x000fe200078e00ff */
[----:B------:R-:W-:Y:S01]  /*18e0*/  LEA.HI R143, R6, R57, RZ, 0x4 ;  /* 0x00000039068f7211 */ /* 0x000fe200078f20ff */
[----:B------:R-:W3:Y:S01]  /*18f0*/  LDC R141, c[0x0][0x2e0] ;  /* 0x0000b800ff8d7b82 */ /* 0x000ee20000000800 */
[----:B------:R-:W-:Y:S01]  /*1900*/  SHF.R.S32.HI R230, RZ, 0x3, R12 ;  /* 0x00000003ffe67819 */ /* 0x000fe2000001140c */
[----:B------:R-:W-:Y:S01]  /*1910*/  USHF.L.U32 UR14, UR34, 0x4, URZ ;  /* 0x00000004220e7899 */ /* 0x000fe2000800063f */
[----:B------:R-:W-:-:S02]  /*1920*/  LOP3.LUT R12, R12, 0xfffffff8, RZ, 0xc0, !PT ;  /* 0xfffffff80c0c7812 */ /* 0x000fc400078ec0ff */
[----:B------:R-:W-:Y:S01]  /*1930*/  SHF.R.S32.HI R231, RZ, 0x1f, R230 ;  /* 0x0000001fffe77819 */ /* 0x000fe200000114e6 */
[----:B------:R-:W-:Y:S01]  /*1940*/  IMAD.SHL.U32 R25, R230, 0x40, RZ ;  /* 0x00000040e6197824 */ /* 0x000fe200078e00ff */
[----:B------:R-:W-:Y:S01]  /*1950*/  LOP3.LUT R14, R143, 0xfffffff0, RZ, 0xc0, !PT ;  /* 0xfffffff08f0e7812 */ /* 0x000fe200078ec0ff */
[----:B------:R-:W4:Y:S01]  /*1960*/  @!P0 LDC.64 R10, c[0x0][0x228] ;  /* 0x00008a00ff0a8b82 */ /* 0x000f220000000a00 */
[----:B------:R-:W-:Y:S01]  /*1970*/  IMAD.IADD R61, R57, 0x1, -R12 ;  /* 0x00000001393d7824 */ /* 0x000fe200078e0a0c */
[CC--:B------:R-:W-:Y:S01]  /*1980*/  LEA.HI R18, R6.reuse, R57.reuse, RZ, 0x6 ;  /* 0x0000003906127211 */ /* 0x0c0fe200078f30ff */
[----:B------:R-:W-:Y:S01]  /*1990*/  IMAD.WIDE R26, R17, 0x40, R230 ;  /* 0x00000040111a7825 */ /* 0x000fe200078e02e6 */
[----:B------:R-:W-:Y:S02]  /*19a0*/  LOP3.LUT R25, R25, 0x1c0, RZ, 0xc0, !PT ;  /* 0x000001c019197812 */ /* 0x000fe400078ec0ff */
[----:B------:R-:W-:Y:S01]  /*19b0*/  LEA.HI R6, R6, R57, RZ, 0x5 ;  /* 0x0000003906067211 */ /* 0x000fe200078f28ff */
[----:B------:R-:W-:Y:S01]  /*19c0*/  IMAD.SHL.U32 R16, R61, 0x8, RZ ;  /* 0x000000083d107824 */ /* 0x000fe200078e00ff */
[----:B------:R-:W-:Y:S01]  /*19d0*/  SHF.R.U32.HI R144, RZ, 0x3, R25 ;  /* 0x00000003ff907819 */ /* 0x000fe20000011619 */
[----:B------:R-:W-:Y:S01]  /*19e0*/  IMAD.IADD R14, R57, 0x1, -R14 ;  /* 0x00000001390e7824 */ /* 0x000fe200078e0a0e */
[----:B------:R-:W-:Y:S01]  /*19f0*/  SHF.L.U64.HI R114, R154, 0x4, R155 ;  /* 0x000000049a727819 */ /* 0x000fe2000001029b */
[----:B------:R-:W-:Y:S01]  /*1a00*/  IMAD.SHL.U32 R137, R61, 0x4, RZ ;  /* 0x000000043d897824 */ /* 0x000fe200078e00ff */
[--C-:B-----5:R-:W-:Y:S01]  /*1a10*/  LOP3.LUT R21, R25, 0x38, R16.reuse, 0xf8, !PT ;  /* 0x0000003819157812 */ /* 0x120fe200078ef810 */
[----:B--2---:R-:W-:Y:S01]  /*1a20*/  @P0 IMAD.WIDE.U32 R24, R228, R4, RZ ;  /* 0x00000004e4180225 */ /* 0x004fe200078e00ff */
[----:B------:R-:W-:-:S02]  /*1a30*/  SHF.R.S32.HI R17, RZ, 0x1f, R16 ;  /* 0x0000001fff117819 */ /* 0x000fc40000011410 */
[----:B------:R-:W-:Y:S01]  /*1a40*/  LOP3.LUT R144, R21, R144, RZ, 0x3c, !PT ;  /* 0x0000009015907212 */ /* 0x000fe200078e3cff */
[----:B------:R-:W-:Y:S01]  /*1a50*/  @P0 IMAD.MOV.U32 R12, RZ, RZ, R24 ;  /* 0x000000ffff0c0224 */ /* 0x000fe200078e0018 */
[----:B------:R-:W-:Y:S01]  /*1a60*/  SHF.R.S32.HI R63, RZ, 0x1f, R14 ;  /* 0x0000001fff3f7819 */ /* 0x000fe2000001140e */
[----:B------:R-:W-:Y:S01]  /*1a70*/  @P0 IMAD R21, R228, R5, R25 ;  /* 0x00000005e4150224 */ /* 0x000fe200078e0219 */
[----:B------:R-:W-:Y:S02]  /*1a80*/  SHF.L.U32 R25, R18, 0x3, RZ ;  /* 0x0000000312197819 */ /* 0x000fe400000006ff */
[----:B------:R-:W-:Y:S01]  /*1a90*/  LEA.HI R63, R63, R14, RZ, 0x3 ;  /* 0x0000000e3f3f7211 */ /* 0x000fe200078f18ff */
[-C--:B----4-:R-:W-:Y:S01]  /*1aa0*/  @!P0 IMAD.WIDE.U32 R28, R7, R10.reuse, RZ ;  /* 0x0000000a071c8225 */ /* 0x090fe200078e00ff */
[----:B---3--:R-:W-:Y:S02]  /*1ab0*/  LEA.HI R141, R141, R141, RZ, 0x1 ;  /* 0x0000008d8d8d7211 */ /* 0x008fe400078f08ff */
[----:B------:R-:W-:Y:S01]  /*1ac0*/  LOP3.LUT R144, R144, 0xfffffe00, R25, 0xf8, !PT ;  /* 0xfffffe0090907812 */ /* 0x000fe200078ef819 */
[----:B------:R-:W-:Y:S01]  /*1ad0*/  @!P0 IMAD R20, R9, R10, RZ ;  /* 0x0000000a09148224 */ /* 0x000fe200078e02ff */
[----:B------:R-:W-:Y:S01]  /*1ae0*/  LOP3.LUT R25, R63, 0xfffffff8, RZ, 0xc0, !PT ;  /* 0xfffffff83f197812 */ /* 0x000fe200078ec0ff */
[----:B------:R-:W-:Y:S01]  /*1af0*/  @!P0 IMAD.MOV.U32 R12, RZ, RZ, R28 ;  /* 0x000000ffff0c8224 */ /* 0x000fe200078e001c */
[----:B------:R-:W-:Y:S01]  /*1b00*/  SHF.R.S32.HI R139, RZ, 0x1, R141 ;  /* 0x00000001ff8b7819 */ /* 0x000fe2000001148d */
[----:B------:R-:W-:Y:S01]  /*1b10*/  @!P0 IMAD R11, R7, R11, R20 ;  /* 0x0000000b070b8224 */ /* 0x000fe200078e0214 */
[----:B------:R-:W-:Y:S01]  /*1b20*/  SHF.L.U32 R115, R154, 0x4, RZ ;  /* 0x000000049a737819 */ /* 0x000fe200000006ff */
[----:B------:R-:W-:Y:S01]  /*1b30*/  IMAD.IADD R142, R14, 0x1, -R25 ;  /* 0x000000010e8e7824 */ /* 0x000fe200078e0a19 */
[C---:B------:R-:W-:Y:S01]  /*1b40*/  IADD3 R20, P1, R16.reuse, R12, RZ ;  /* 0x0000000c10147210 */ /* 0x040fe20007f3e0ff */
[----:B------:R-:W-:Y:S01]  /*1b50*/  @!P0 IMAD.IADD R21, R29, 0x1, R11 ;  /* 0x000000011d158824 */ /* 0x000fe200078e020b */
[----:B------:R-:W-:Y:S01]  /*1b60*/  IADD3 R22, P0, R16, R8, RZ ;  /* 0x0000000810167210 */ /* 0x000fe20007f1e0ff */
[----:B------:R-:W-:Y:S01]  /*1b70*/  IMAD R11, R109, UR4, RZ ;  /* 0x000000046d0b7c24 */ /* 0x000fe2000f8e02ff */
[----:B------:R-:W-:Y:S01]  /*1b80*/  SHF.R.S32.HI R58, RZ, 0x5, R6 ;  /* 0x00000005ff3a7819 */ /* 0x000fe20000011406 */
[C---:B------:R-:W-:Y:S01]  /*1b90*/  IMAD.X R21, R17.reuse, 0x1, R21, P1 ;  /* 0x0000000111157824 */ /* 0x040fe200008e0615 */
[----:B------:R-:W-:Y:S01]  /*1ba0*/  IADD3.X R23, R17, R23, RZ, P0, !PT ;  /* 0x0000001711177210 */ /* 0x000fe200007fe4ff */
[-C--:B------:R-:W-:Y:S01]  /*1bb0*/  IMAD R8, R27, R4.reuse, RZ ;  /* 0x000000041b087224 */ /* 0x080fe200078e02ff */
[----:B------:R-:W-:Y:S01]  /*1bc0*/  IADD3 R146, P0, R230, R19, RZ ;  /* 0x00000013e6927210 */ /* 0x000fe20007f1e0ff */
[----:B------:R-:W-:Y:S01]  /*1bd0*/  IMAD.WIDE.U32 R20, R26, R4, R20 ;  /* 0x000000041a147225 */ /* 0x000fe200078e0014 */
[----:B------:R-:W-:-:S02]  /*1be0*/  SHF.R.S32.HI R4, RZ, 0x1f, R150 ;  /* 0x0000001fff047819 */ /* 0x000fc40000011496 */
[----:B------:R-:W-:Y:S01]  /*1bf0*/  SHF.L.U32 R140, R139, 0x4, RZ ;  /* 0x000000048b8c7819 */ /* 0x000fe200000006ff */
[C---:B------:R-:W-:Y:S02]  /*1c00*/  IMAD R11, R0.reuse, UR5, R11 ;  /* 0x00000005000b7c24 */ /* 0x040fe4000f8e020b */
[----:B------:R-:W-:Y:S01]  /*1c10*/  IMAD.WIDE.U32 R22, R0, UR4, R22 ;  /* 0x0000000400167c25 */ /* 0x000fe2000f8e0016 */
[----:B------:R-:W-:-:S03]  /*1c20*/  ULDC.64 UR4, c[0x0][0x258] ;  /* 0x0000960000047ab9 */ /* 0x000fc60000000a00 */
[----:B------:R-:W-:Y:S01]  /*1c30*/  IMAD R145, R4, UR4, RZ ;  /* 0x0000000404917c24 */ /* 0x000fe2000f8e02ff */
[----:B------:R-:W-:Y:S01]  /*1c40*/  SHF.R.S32.HI R4, RZ, 0x1f, R69 ;  /* 0x0000001fff047819 */ /* 0x000fe20000011445 */
[----:B------:R-:W-:Y:S01]  /*1c50*/  IMAD.X R15, R231, 0x1, R15, P0 ;  /* 0x00000001e70f7824 */ /* 0x000fe200000e060f */
[----:B------:R-:W-:Y:S01]  /*1c60*/  IADD3 R148, P0, R16, R2, RZ ;  /* 0x0000000210947210 */ /* 0x000fe20007f1e0ff */
[----:B------:R-:W-:Y:S01]  /*1c70*/  IMAD R8, R26, R5, R8 ;  /* 0x000000051a087224 */ /* 0x000fe200078e0208 */
[----:B------:R-:W-:Y:S01]  /*1c80*/  LEA.HI R67, R4, R69, RZ, 0x7 ;  /* 0x0000004504437211 */ /* 0x000fe200078f38ff */
[----:B------:R-:W-:Y:S01]  /*1c90*/  IMAD R5, R15, UR34, RZ ;  /* 0x000000220f057c24 */ /* 0x000fe2000f8e02ff */
[----:B------:R-:W-:Y:S01]  /*1ca0*/  IADD3 R23, R23, R11, RZ ;  /* 0x0000000b17177210 */ /* 0x000fe20007ffe0ff */
[----:B------:R-:W-:Y:S01]  /*1cb0*/  IMAD.X R149, R17, 0x1, R13, P0 ;  /* 0x0000000111957824 */ /* 0x000fe200000e060d */
[----:B------:R-:W-:Y:S01]  /*1cc0*/  SHF.R.S32.HI R67, RZ, 0x7, R67 ;  /* 0x00000007ff437819 */ /* 0x000fe20000011443 */
[----:B------:R-:W-:Y:S01]  /*1cd0*/  IMAD R138, R230, R139, R137 ;  /* 0x0000008be68a7224 */ /* 0x000fe200078e0289 */
[----:B------:R-:W-:Y:S01]  /*1ce0*/  LOP3.LUT R4, R6, 0xffffffe0, RZ, 0xc0, !PT ;  /* 0xffffffe006047812 */ /* 0x000fe200078ec0ff */
[----:B------:R-:W-:Y:S01]  /*1cf0*/  IMAD.IADD R21, R21, 0x1, R8 ;  /* 0x0000000115157824 */ /* 0x000fe200078e0208 */
[----:B------:R-:W-:Y:S01]  /*1d00*/  VIMNMX R67, RZ, R67, !PT ;  /* 0x00000043ff437248 */ /* 0x000fe20007fe0100 */
[----:B------:R-:W-:Y:S01]  /*1d10*/  IMAD R11, R231, R154, RZ ;  /* 0x0000009ae70b7224 */ /* 0x000fe200078e02ff */
[----:B------:R-:W-:Y:S01]  /*1d20*/  SHF.R.S32.HI R125, RZ, 0x1f, R138 ;  /* 0x0000001fff7d7819 */ /* 0x000fe2000001148a */
[----:B------:R-:W-:Y:S01]  /*1d30*/  IMAD R5, R146, UR35, R5 ;  /* 0x0000002392057c24 */ /* 0x000fe2000f8e0205 */
[----:B------:R-:W-:Y:S01]  /*1d40*/  ISETP.GT.AND P0, PT, R54, R67, PT ;  /* 0x000000433600720c */ /* 0x000fe20003f04270 */
[----:B------:R-:W-:-:S03]  /*1d50*/  IMAD.WIDE.U32 R146, R146, UR34, R22 ;  /* 0x0000002292927c25 */ /* 0x000fc6000f8e0016 */
[----:B------:R-:W-:Y:S01]  /*1d60*/  R2P PR, R142, 0x6 ;  /* 0x000000068e007804 */ /* 0x000fe20000000000 */
[C---:B------:R-:W-:Y:S01]  /*1d70*/  IMAD R145, R150.reuse, UR5, R145 ;  /* 0x0000000596917c24 */ /* 0x040fe2000f8e0291 */
[----:B------:R-:W-:Y:S01]  /*1d80*/  USHF.L.U64.HI UR5, UR34, 0x4, UR35 ;  /* 0x0000000422057899 */ /* 0x000fe20008010223 */
[----:B------:R-:W-:Y:S01]  /*1d90*/  IMAD.IADD R137, R137, 0x1, R138 ;  /* 0x0000000189897824 */ /* 0x000fe200078e028a */
[----:B------:R-:W-:Y:S01]  /*1da0*/  IADD3 R52, R147, R5, RZ ;  /* 0x0000000593347210 */ /* 0x000fe20007ffe0ff */
[----:B------:R-:W-:Y:S01]  /*1db0*/  IMAD.WIDE.U32 R150, R150, UR4, R20 ;  /* 0x0000000496967c25 */ /* 0x000fe2000f8e0014 */
[----:B------:R-:W-:Y:S02]  /*1dc0*/  SEL R45, R45, 0xfffffff0, !P1 ;  /* 0xfffffff02d2d7807 */ /* 0x000fe40004800000 */
[----:B------:R-:W-:Y:S01]  /*1dd0*/  SHF.R.S32.HI R124, RZ, 0x1f, R137 ;  /* 0x0000001fff7c7819 */ /* 0x000fe20000011489 */
[C---:B------:R-:W-:Y:S01]  /*1de0*/  IMAD R11, R230.reuse, R155, R11 ;  /* 0x0000009be60b7224 */ /* 0x040fe200078e020b */
[----:B------:R-:W-:Y:S01]  /*1df0*/  SEL R43, R43, 0xffffffe0, !P2 ;  /* 0xffffffe02b2b7807 */ /* 0x000fe20005000000 */
[----:B------:R-:W-:-:S04]  /*1e00*/  IMAD.WIDE.U32 R148, R230, R154, R148 ;  /* 0x0000009ae6947225 */ /* 0x000fc800078e0094 */
[----:B------:R-:W-:Y:S02]  /*1e10*/  IMAD.IADD R59, R57, 0x1, -R4 ;  /* 0x00000001393b7824 */ /* 0x000fe400078e0a04 */
[----:B------:R-:W-:Y:S02]  /*1e20*/  IMAD.IADD R56, R149, 0x1, R11 ;  /* 0x0000000195387824 */ /* 0x000fe400078e020b */
[----:B------:R-:W-:Y:S02]  /*1e30*/  IMAD.IADD R145, R151, 0x1, R145 ;  /* 0x0000000197917824 */ /* 0x000fe400078e0291 */
[----:B------:R-:W-:Y:S01]  /*1e40*/  @!P4 IMAD.MOV.U32 R3, RZ, RZ, RZ ;  /* 0x000000ffff03c224 */ /* 0x000fe200078e00ff */
[----:B-1----:R-:W-:Y:S06]  /*1e50*/  @!P0 BRA `(.L_x_2639) ;  /* 0x000000c000288947 */ /* 0x002fec0003800000 */
[----:B------:R-:W1:Y:S01]  /*1e60*/  LDC.64 R82, c[0x0][0x338] ;  /* 0x0000ce00ff527b82 */ /* 0x000e620000000a00 */
[----:B------:R-:W-:Y:S01]  /*1e70*/  ULDC.64 UR12, c[0x0][0x330] ;  /* 0x0000cc00000c7ab9 */ /* 0x000fe20000000a00 */
[----:B------:R-:W-:Y:S01]  /*1e80*/  ULDC.64 UR10, c[0x0][0x328] ;  /* 0x0000ca00000a7ab9 */ /* 0x000fe20000000a00 */
[C---:B------:R-:W-:Y:S01]  /*1e90*/  IMAD R4, R9.reuse, UR12, RZ ;  /* 0x0000000c09047c24 */ /* 0x040fe2000f8e02ff */
[--C-:B------:R-:W-:Y:S01]  /*1ea0*/  SHF.R.S32.HI R6, RZ, 0x1f, R69.reuse ;  /* 0x0000001fff067819 */ /* 0x100fe20000011445 */
[----:B------:R-:W-:Y:S01]  /*1eb0*/  IMAD R2, R9, UR10, RZ ;  /* 0x0000000a09027c24 */ /* 0x000fe2000f8e02ff */
[----:B------:R-:W-:Y:S01]  /*1ec0*/  IADD3 R5, P1, P0, R46, R230, -R69 ;  /* 0x000000e62e057210 */ /* 0x000fe2000783e845 */
[C---:B------:R-:W-:Y:S01]  /*1ed0*/  IMAD.WIDE.U32 R8, R7.reuse, UR12, R16 ;  /* 0x0000000c07087c25 */ /* 0x040fe2000f8e0010 */
[----:B------:R-:W-:Y:S01]  /*1ee0*/  ULDC.64 UR22, c[0x0][0x350] ;  /* 0x0000d40000167ab9 */ /* 0x000fe20000000a00 */
[----:B------:R-:W-:Y:S01]  /*1ef0*/  ULDC.64 UR18, c[0x0][0x348] ;  /* 0x0000d20000127ab9 */ /* 0x000fe20000000a00 */
[----:B------:R-:W-:Y:S01]  /*1f00*/  ULDC.64 UR16, c[0x0][0x320] ;  /* 0x0000c80000107ab9 */ /* 0x000fe20000000a00 */
[C---:B------:R-:W-:Y:S01]  /*1f10*/  IMAD R4, R7.reuse, UR13, R4 ;  /* 0x0000000d07047c24 */ /* 0x040fe2000f8e0204 */
[----:B------:R-:W-:Y:S01]  /*1f20*/  ULDC.64 UR12, c[0x0][0x318] ;  /* 0x0000c600000c7ab9 */ /* 0x000fe20000000a00 */
[C---:B------:R-:W-:Y:S01]  /*1f30*/  IMAD.WIDE.U32 R10, R7.reuse, UR10, R16 ;  /* 0x0000000a070a7c25 */ /* 0x040fe2000f8e0010 */
[----:B------:R-:W-:Y:S01]  /*1f40*/  UIMAD.WIDE.U32 UR38, UR34, 0x40, URZ ;  /* 0x00000040222678a5 */ /* 0x000fe2000f8e003f */
[----:B------:R-:W-:Y:S01]  /*1f50*/  IADD3 R132, R140, 0x40, RZ ;  /* 0x000000408c847810 */ /* 0x000fe20007ffe0ff */
[----:B------:R-:W-:Y:S01]  /*1f60*/  UIMAD.WIDE.U32 UR36, UR34, 0x20, URZ ;  /* 0x00000020222478a5 */ /* 0x000fe2000f8e003f */
[----:B------:R-:W-:Y:S01]  /*1f70*/  IMAD R2, R7, UR11, R2 ;  /* 0x0000000b07027c24 */ /* 0x000fe2000f8e0202 */
[----:B------:R-:W-:Y:S01]  /*1f80*/  SHF.R.S32.HI R7, RZ, 0x1f, R46 ;  /* 0x0000001fff077819 */ /* 0x000fe2000001142e */
[----:B------:R-:W-:Y:S01]  /*1f90*/  ULDC.64 UR10, c[0x0][0x340] ;  /* 0x0000d000000a7ab9 */ /* 0x000fe20000000a00 */
[----:B------:R-:W-:Y:S01]  /*1fa0*/  IMAD.IADD R9, R9, 0x1, R4 ;  /* 0x0000000109097824 */ /* 0x000fe200078e0204 */
[----:B------:R-:W-:Y:S01]  /*1fb0*/  IADD3 R46, R3, R46, RZ ;  /* 0x0000002e032e7210 */ /* 0x000fe20007ffe0ff */
[----:B------:R-:W-:Y:S01]  /*1fc0*/  IMAD.IADD R11, R11, 0x1, R2 ;  /* 0x000000010b0b7824 */ /* 0x000fe200078e0202 */
[----:B------:R-:W-:Y:S01]  /*1fd0*/  IADD3.X R7, R7, R231, ~R6, P1, P0 ;  /* 0x000000e707077210 */ /* 0x000fe20000fe0c06 */
[C---:B------:R-:W-:Y:S01]  /*1fe0*/  IMAD R107, R109.reuse, UR22, RZ ;  /* 0x000000166d6b7c24 */ /* 0x040fe2000f8e02ff */
[----:B------:R-:W-:Y:S01]  /*1ff0*/  UIMAD.WIDE.U32 UR58, UR34, 0x60, URZ ;  /* 0x00000060223a78a5 */ /* 0x000fe2000f8e003f */
[----:B------:R-:W-:Y:S01]  /*2000*/  IMAD R109, R109, UR18, RZ ;  /* 0x000000126d6d7c24 */ /* 0x000fe2000f8e02ff */
[----:B------:R-:W-:Y:S01]  /*2010*/  UIMAD.WIDE.U32 UR52, UR34, 0xa0, URZ ;  /* 0x000000a0223478a5 */ /* 0x000fe2000f8e003f */
[CC--:B-1----:R-:W-:Y:S01]  /*2020*/  IMAD R2, R7.reuse, R82.reuse, RZ ;  /* 0x0000005207027224 */ /* 0x0c2fe200078e02ff */
[----:B------:R-:W-:Y:S01]  /*2030*/  UIMAD.WIDE.U32 UR50, UR34, 0xc0, URZ ;  /* 0x000000c0223278a5 */ /* 0x000fe2000f8e003f */
[----:B------:R-:W-:Y:S01]  /*2040*/  IMAD R4, R7, UR10, RZ ;  /* 0x0000000a07047c24 */ /* 0x000fe2000f8e02ff */
[----:B------:R-:W-:Y:S01]  /*2050*/  UIMAD.WIDE.U32 UR60, UR34, 0xe0, URZ ;  /* 0x000000e0223c78a5 */ /* 0x000fe2000f8e003f */
[C---:B------:R-:W-:Y:S01]  /*2060*/  IMAD R2, R5.reuse, R83, R2 ;  /* 0x0000005305027224 */ /* 0x040fe200078e0202 */
[----:B------:R-:W-:Y:S01]  /*2070*/  USHF.L.U64.HI UR15, UR10, 0x4, UR11 ;  /* 0x000000040a0f7899 */ /* 0x000fe2000801020b */
[----:B------:R-:W-:Y:S01]  /*2080*/  IMAD.WIDE.U32 R6, R5, R82, R10 ;  /* 0x0000005205067225 */ /* 0x000fe200078e000a */
[----:B------:R-:W-:Y:S01]  /*2090*/  USHF.L.U32 UR4, UR10, 0x4, URZ ;  /* 0x000000040a047899 */ /* 0x000fe2000800063f */
[C---:B------:R-:W-:Y:S01]  /*20a0*/  SHF.L.U64.HI R70, R82.reuse, 0x4, R83 ;  /* 0x0000000452467819 */ /* 0x040fe20000010253 */
[----:B------:R-:W-:Y:S01]  /*20b0*/  USHF.L.U64.HI UR20, UR10, 0x5, UR11 ;  /* 0x000000050a147899 */ /* 0x000fe2000801020b */
[----:B------:R-:W-:Y:S01]  /*20c0*/  IMAD.IADD R7, R7, 0x1, R2 ;  /* 0x0000000107077824 */ /* 0x000fe200078e0202 */
[----:B------:R-:W-:Y:S01]  /*20d0*/  USHF.L.U32 UR21, UR10, 0x5, URZ ;  /* 0x000000050a157899 */ /* 0x000fe2000800063f */
[C---:B------:R-:W-:Y:S01]  /*20e0*/  IMAD R4, R5.reuse, UR11, R4 ;  /* 0x0000000b05047c24 */ /* 0x040fe2000f8e0204 */
[----:B------:R-:W-:Y:S01]  /*20f0*/  UIMAD.WIDE.U32 UR48, UR10, 0x60, URZ ;  /* 0x000000600a3078a5 */ /* 0x000fe2000f8e003f */
[----:B------:R-:W-:Y:S01]  /*2100*/  IMAD.WIDE.U32 R8, R5, UR10, R8 ;  /* 0x0000000a05087c25 */ /* 0x000fe2000f8e0008 */
[----:B------:R-:W-:Y:S01]  /*2110*/  UIMAD UR24, UR11, 0x60, URZ ;  /* 0x000000600b1878a4 */ /* 0x000fe2000f8e023f */
[----:B------:R-:W-:Y:S01]  /*2120*/  SHF.L.U64.HI R72, R82, 0x5, R83 ;  /* 0x0000000552487819 */ /* 0x000fe20000010253 */
[----:B------:R-:W-:Y:S01]  /*2130*/  USHF.L.U64.HI UR26, UR10, 0x6, UR11 ;  /* 0x000000060a1a7899 */ /* 0x000fe2000801020b */
[C---:B------:R-:W-:Y:S01]  /*2140*/  IMAD R109, R0.reuse, UR19, R109 ;  /* 0x00000013006d7c24 */ /* 0x040fe2000f8e026d */
[----:B------:R-:W-:Y:S01]  /*2150*/  USHF.L.U32 UR27, UR10, 0x6, URZ ;  /* 0x000000060a1b7899 */ /* 0x000fe2000800063f */
[----:B------:R-:W-:Y:S01]  /*2160*/  IMAD.WIDE.U32 R6, R0, UR18, R6 ;  /* 0x0000001200067c25 */ /* 0x000fe2000f8e0006 */
[----:B------:R-:W-:Y:S01]  /*2170*/  ULDC.64 UR18, c[0x0][0x218] ;  /* 0x0000860000127ab9 */ /* 0x000fe20000000a00 */
[----:B------:R-:W-:Y:S01]  /*2180*/  UIMAD.WIDE.U32 UR46, UR10, 0xa0, URZ ;  /* 0x000000a00a2e78a5 */ /* 0x000fe2000f8e003f */
[----:B------:R-:W-:Y:S01]  /*2190*/  SHF.L.U64.HI R83, R82, 0x6, R83 ;  /* 0x0000000652537819 */ /* 0x000fe20000010253 */
[----:B------:R-:W-:Y:S01]  /*21a0*/  IMAD.IADD R5, R9, 0x1, R4 ;  /* 0x0000000109057824 */ /* 0x000fe200078e0204 */
[----:B------:R-:W-:Y:S01]  /*21b0*/  LEA R108, P0, R6, UR12, 0x1 ;  /* 0x0000000c066c7c11 */ /* 0x000fe2000f8008ff */
[----:B------:R-:W-:Y:S01]  /*21c0*/  IMAD.MOV.U32 R4, RZ, RZ, R8 ;  /* 0x000000ffff047224 */ /* 0x000fe200078e0008 */
[----:B------:R-:W-:Y:S01]  /*21d0*/  UIMAD UR30, UR11, 0xa0, URZ ;  /* 0x000000a00b1e78a4 */ /* 0x000fe2000f8e023f */
[----:B------:R-:W-:Y:S01]  /*21e0*/  IMAD.IADD R109, R7, 0x1, R109 ;  /* 0x00000001076d7824 */ /* 0x000fe200078e026d */
[----:B------:R-:W-:Y:S01]  /*21f0*/  UIMAD.WIDE.U32 UR44, UR10, 0xc0, URZ ;  /* 0x000000c00a2c78a5 */ /* 0x000fe2000f8e003f */
[C---:B------:R-:W-:Y:S01]  /*2200*/  IMAD R107, R0.reuse, UR23, R107 ;  /* 0x00000017006b7c24 */ /* 0x040fe2000f8e026b */
[----:B------:R-:W-:Y:S01]  /*2210*/  UIMAD UR32, UR11, 0xc0, URZ ;  /* 0x000000c00b2078a4 */ /* 0x000fe2000f8e023f */
[----:B------:R-:W-:Y:S01]  /*2220*/  IMAD.WIDE.U32 R4, R0, UR22, R4 ;  /* 0x0000001600047c25 */ /* 0x000fe2000f8e0004 */
[----:B------:R-:W-:Y:S01]  /*2230*/  LEA.HI.X R109, R6, UR13, R109, 0x1, P0 ;  /* 0x0000000d066d7c11 */ /* 0x000fe200080f0c6d */
[----:B------:R-:W-:Y:S01]  /*2240*/  UIMAD UR34, UR11, 0xe0, URZ ;  /* 0x000000e00b2278a4 */ /* 0x000fe2000f8e023f */
[----:B------:R-:W-:Y:S01]  /*2250*/  LEA R102, P0, R148, UR18, 0x1 ;  /* 0x0000001294667c11 */ /* 0x000fe2000f8008ff */
[----:B------:R-:W-:Y:S01]  /*2260*/  IMAD.IADD R107, R5, 0x1, R107 ;  /* 0x00000001056b7824 */ /* 0x000fe200078e026b */
[----:B------:R-:W-:Y:S01]  /*2270*/  LEA R106, P1, R4, UR16, 0x1 ;  /* 0x00000010046a7c11 */ /* 0x000fe2000f8208ff */
[----:B------:R-:W-:Y:S01]  /*2280*/  IMAD R46, R139, R46, RZ ;  /* 0x0000002e8b2e7224 */ /* 0x000fe200078e02ff */
[----:B------:R-:W-:Y:S01]  /*2290*/  LEA.HI.X R103, R148, UR19, R56, 0x1, P0 ;  /* 0x0000001394677c11 */ /* 0x000fe200080f0c38 */
[----:B------:R-:W-:Y:S01]  /*22a0*/  UIMAD.WIDE.U32 UR42, UR10, 0xe0, URZ ;  /* 0x000000e00a2a78a5 */ /* 0x000fe2000f8e003f */
[----:B------:R-:W-:Y:S01]  /*22b0*/  LEA.HI.X R107, R4, UR17, R107, 0x1, P1 ;  /* 0x00000011046b7c11 */ /* 0x000fe200088f0c6b */
[----:B------:R-:W-:Y:S01]  /*22c0*/  ULDC.64 UR16, c[0x0][0x220] ;  /* 0x0000880000107ab9 */ /* 0x000fe20000000a00 */
[----:B------:R-:W-:Y:S01]  /*22d0*/  SHF.R.S32.HI R47, RZ, 0x1f, R46 ;  /* 0x0000001fff2f7819 */ /* 0x000fe2000001142e */
[----:B------:R-:W-:Y:S01]  /*22e0*/  ULDC.64 UR12, c[0x0][0x360] ;  /* 0x0000d800000c7ab9 */ /* 0x000fe20000000a00 */
[-C--:B------:R-:W-:Y:S01]  /*22f0*/  IADD3 R112, P0, R137, R46.reuse, RZ ;  /* 0x0000002e89707210 */ /* 0x080fe20007f1e0ff */
[----:B------:R-:W-:Y:S01]  /*2300*/  ULDC.64 UR10, c[0x0][0x358] ;  /* 0x0000d600000a7ab9 */ /* 0x000fe20000000a00 */
[----:B------:R-:W-:Y:S01]  /*2310*/  IADD3 R46, P1, R138, R46, RZ ;  /* 0x0000002e8a2e7210 */ /* 0x000fe20007f3e0ff */
[----:B------:R-:W-:Y:S01]  /*2320*/  IMAD.SHL.U32 R71, R82, 0x10, RZ ;  /* 0x0000001052477824 */ /* 0x000fe200078e00ff */
[----:B------:R-:W-:Y:S01]  /*2330*/  IADD3 R131, R140, R132, RZ ;  /* 0x000000848c837210 */ /* 0x000fe20007ffe0ff */
[--C-:B------:R-:W-:Y:S01]  /*2340*/  IMAD.X R113, R124, 0x1, R47.reuse, P0 ;  /* 0x000000017c717824 */ /* 0x100fe200000e062f */
[----:B------:R-:W-:Y:S01]  /*2350*/  LEA R104, P0, R146, UR16, 0x1 ;  /* 0x0000001092687c11 */ /* 0x000fe2000f8008ff */
[----:B------:R-:W-:Y:S01]  /*2360*/  IMAD.X R47, R125, 0x1, R47, P1 ;  /* 0x000000017d2f7824 */ /* 0x000fe200008e062f */
[----:B------:R-:W1:Y:S01]  /*2370*/  LDC R68, c[0x0][0x340] ;  /* 0x0000d000ff447b82 */ /* 0x000e620000000800 */
[----:B------:R-:W-:Y:S01]  /*2380*/  IMAD.SHL.U32 R73, R82, 0x20, RZ ;  /* 0x0000002052497824 */ /* 0x000fe200078e00ff */
[----:B------:R-:W-:Y:S01]  /*2390*/  LEA.HI.X R105, R146, UR17, R52, 0x1, P0 ;  /* 0x0000001192697c11 */ /* 0x000fe200080f0c34 */
[----:B------:R-:W-:Y:S01]  /*23a0*/  IMAD.SHL.U32 R84, R82, 0x40, RZ ;  /* 0x0000004052547824 */ /* 0x000fe200078e00ff */
[C---:B------:R-:W-:Y:S01]  /*23b0*/  SHF.L.U64.HI R47, R46.reuse, 0x1, R47 ;  /* 0x000000012e2f7819 */ /* 0x040fe2000001022f */
[----:B------:R-:W-:Y:S01]  /*23c0*/  USHF.L.U32 UR40, UR35, 0x5, URZ ;  /* 0x0000000523287899 */ /* 0x000fe2000800063f */
[----:B------:R-:W-:Y:S01]  /*23d0*/  SHF.L.U32 R46, R46, 0x1, RZ ;  /* 0x000000012e2e7819 */ /* 0x000fe200000006ff */
[----:B------:R-:W-:Y:S01]  /*23e0*/  IMAD.U32 R168, RZ, RZ, UR58 ;  /* 0x0000003affa87e24 */ /* 0x000fe2000f8e00ff */
[C---:B------:R-:W-:Y:S01]  /*23f0*/  SHF.L.U64.HI R113, R112.reuse, 0x1, R113 ;  /* 0x0000000170717819 */ /* 0x040fe20000010271 */
[----:B------:R-:W-:Y:S01]  /*2400*/  IMAD.SHL.U32 R112, R112, 0x2, RZ ;  /* 0x0000000270707824 */ /* 0x000fe200078e00ff */
[C---:B------:R-:W-:Y:S01]  /*2410*/  IADD3 R10, P1, R46.reuse, UR12, RZ ;  /* 0x0000000c2e0a7c10 */ /* 0x040fe2000ff3e0ff */
[----:B------:R-:W-:Y:S01]  /*2420*/  UIADD3 UR22, UR37, UR40, URZ ;  /* 0x0000002825167290 */ /* 0x000fe2000fffe03f */
[----:B------:R-:W-:Y:S01]  /*2430*/  IADD3 R46, P0, R46, UR10, RZ ;  /* 0x0000000a2e2e7c10 */ /* 0x000fe2000ff1e0ff */
[----:B------:R-:W-:Y:S01]  /*2440*/  IMAD.U32 R169, RZ, RZ, UR59 ;  /* 0x0000003bffa97e24 */ /* 0x000fe2000f8e00ff */
[C---:B------:R-:W-:Y:S01]  /*2450*/  IADD3.X R9, R47.reuse, UR13, RZ, P1, !PT ;  /* 0x0000000d2f097c10 */ /* 0x040fe20008ffe4ff */
[----:B------:R-:W-:Y:S01]  /*2460*/  UMOV UR40, UR58 ;  /* 0x0000003a00287c82 */ /* 0x000fe20008000000 */
[----:B------:R-:W-:Y:S01]  /*2470*/  IADD3.X R47, R47, UR11, RZ, P0, !PT ;  /* 0x0000000b2f2f7c10 */ /* 0x000fe200087fe4ff */
[----:B------:R-:W-:Y:S01]  /*2480*/  UMOV UR41, UR59 ;  /* 0x0000003b00297c82 */ /* 0x000fe20008000000 */
[----:B------:R-:W-:Y:S01]  /*2490*/  IADD3 R78, P1, P0, R115, 0x40, R115 ;  /* 0x00000040734e7810 */ /* 0x000fe2000783e073 */
[----:B------:R-:W-:Y:S01]  /*24a0*/  USHF.L.U32 UR28, UR35, 0x6, URZ ;  /* 0x00000006231c7899 */ /* 0x000fe2000800063f */
[----:B------:R-:W-:Y:S01]  /*24b0*/  IADD3 R110, P3, R112, UR12, RZ ;  /* 0x0000000c706e7c10 */ /* 0x000fe2000ff7e0ff */
[----:B------:R-:W-:Y:S01]  /*24c0*/  UIMAD UR31, UR35, 0xa0, URZ ;  /* 0x000000a0231f78a4 */ /* 0x000fe2000f8e023f */
[----:B------:R-:W-:Y:S01]  /*24d0*/  IADD3.X R77, R114, RZ, R114, P1, P0 ;  /* 0x000000ff724d7210 */ /* 0x000fe20000fe0472 */
[----:B------:R-:W-:Y:S01]  /*24e0*/  UIMAD UR33, UR35, 0xc0, URZ ;  /* 0x000000c0232178a4 */ /* 0x000fe2000f8e023f */
[----:B------:R-:W-:Y:S01]  /*24f0*/  IADD3 R112, P2, R112, UR10, RZ ;  /* 0x0000000a70707c10 */ /* 0x000fe2000ff5e0ff */
[----:B------:R-:W-:Y:S01]  /*2500*/  IMAD.SHL.U32 R85, R155, 0x40, RZ ;  /* 0x000000409b557824 */ /* 0x000fe200078e00ff */
[----:B------:R-:W-:Y:S01]  /*2510*/  IADD3 R82, P0, R115, R78, RZ ;  /* 0x0000004e73527210 */ /* 0x000fe20007f1e0ff */
[----:B------:R-:W-:Y:S01]  /*2520*/  IMAD.WIDE.U32 R156, R154, 0x40, RZ ;  /* 0x000000409a9c7825 */ /* 0x000fe200078e00ff */
[C---:B------:R-:W-:Y:S01]  /*2530*/  IADD3.X R111, R113.reuse, UR13, RZ, P3, !PT ;  /* 0x0000000d716f7c10 */ /* 0x040fe20009ffe4ff */
[----:B------:R-:W-:Y:S01]  /*2540*/  UIMAD UR25, UR35, 0x60, URZ ;  /* 0x00000060231978a4 */ /* 0x000fe2000f8e023f */
[----:B------:R-:W-:Y:S01]  /*2550*/  IADD3.X R113, R113, UR11, RZ, P2, !PT ;  /* 0x0000000b71717c10 */ /* 0x000fe200097fe4ff */
[----:B------:R-:W-:Y:S01]  /*2560*/  IMAD.X R81, R114, 0x1, R77, P0 ;  /* 0x0000000172517824 */ /* 0x000fe200000e064d */
[----:B------:R-:W-:Y:S01]  /*2570*/  IADD3 R76, P2, P1, R71, 0x40, R71 ;  /* 0x00000040474c7810 */ /* 0x000fe2000795e047 */
[----:B------:R-:W-:Y:S01]  /*2580*/  IMAD.U32 R164, RZ, RZ, UR52 ;  /* 0x00000034ffa47e24 */ /* 0x000fe2000f8e00ff */
[C---:B------:R-:W-:Y:S01]  /*2590*/  IADD3 R89, P0, R115.reuse, R82, RZ ;  /* 0x0000005273597210 */ /* 0x040fe20007f1e0ff */
[----:B------:R-:W-:Y:S01]  /*25a0*/  IMAD.U32 R160, RZ, RZ, UR50 ;  /* 0x00000032ffa07e24 */ /* 0x000fe2000f8e00ff */
[----:B------:R-:W-:Y:S01]  /*25b0*/  IADD3.X R75, R70, RZ, R70, P2, P1 ;  /* 0x000000ff464b7210 */ /* 0x000fe200017e2446 */
[----:B------:R-:W-:Y:S01]  /*25c0*/  IMAD.U32 R171, RZ, RZ, UR49 ;  /* 0x00000031ffab7e24 */ /* 0x000fe2000f8e00ff */
[----:B------:R-:W-:Y:S01]  /*25d0*/  IADD3 R80, P1, R76, R71, RZ ;  /* 0x000000474c507210 */ /* 0x000fe20007f3e0ff */
[----:B------:R-:W-:Y:S01]  /*25e0*/  IMAD.X R88, R114, 0x1, R81, P0 ;  /* 0x0000000172587824 */ /* 0x000fe200000e0651 */
[----:B------:R-:W-:Y:S01]  /*25f0*/  IADD3 R93, P0, R115, R89, RZ ;  /* 0x00000059735d7210 */ /* 0x000fe20007f1e0ff */
[----:B------:R-:W-:Y:S01]  /*2600*/  UIADD3 UR28, UR39, UR28, URZ ;  /* 0x0000001c271c7290 */ /* 0x000fe2000fffe03f */
[----:B------:R-:W-:Y:S01]  /*2610*/  IADD3 R130, R140, R131, RZ ;  /* 0x000000838c827210 */ /* 0x000fe20007ffe0ff */
[----:B------:R-:W-:Y:S01]  /*2620*/  UIADD3 UR31, UR53, UR31, URZ ;  /* 0x0000001f351f7290 */ /* 0x000fe2000fffe03f */
[-C--:B------:R-:W-:Y:S01]  /*2630*/  IADD3.X R79, R75, R70.reuse, RZ, P1, !PT ;  /* 0x000000464b4f7210 */ /* 0x080fe20000ffe4ff */
[----:B------:R-:W-:Y:S01]  /*2640*/  IMAD.X R92, R114, 0x1, R88, P0 ;  /* 0x00000001725c7824 */ /* 0x000fe200000e0658 */
[----:B------:R-:W-:Y:S01]  /*2650*/  IADD3 R86, P1, R80, R71, RZ ;  /* 0x0000004750567210 */ /* 0x000fe20007f3e0ff */
[C---:B------:R-:W-:Y:S01]  /*2660*/  IMAD.IADD R129, R140.reuse, 0x1, R130 ;  /* 0x000000018c817824 */ /* 0x040fe200078e0282 */
[C---:B------:R-:W-:Y:S01]  /*2670*/  R2UR UR57, R139.reuse ;  /* 0x000000008b3972ca */ /* 0x040fe200000e0000 */
[----:B------:R-:W-:Y:S01]  /*2680*/  UIADD3 UR33, UR51, UR33, URZ ;  /* 0x0000002133217290 */ /* 0x000fe2000fffe03f */
[----:B------:R-:W-:Y:S01]  /*2690*/  R2UR UR54, R139 ;  /* 0x000000008b3672ca */ /* 0x000fe200000e0000 */
[C---:B------:R-:W-:Y:S01]  /*26a0*/  IMAD.IADD R128, R140.reuse, 0x1, R129 ;  /* 0x000000018c807824 */ /* 0x040fe200078e0281 */
[----:B------:R-:W-:Y:S01]  /*26b0*/  IADD3 R97, P0, R115, R93, RZ ;  /* 0x0000005d73617210 */ /* 0x000fe20007f1e0ff */
[----:B------:R-:W-:Y:S01]  /*26c0*/  UIADD3 UR24, UR49, UR24, URZ ;  /* 0x0000001831187290 */ /* 0x000fe2000fffe03f */
[-C--:B------:R-:W-:Y:S01]  /*26d0*/  IADD3.X R87, R79, R70.reuse, RZ, P1, !PT ;  /* 0x000000464f577210 */ /* 0x080fe20000ffe4ff */
[----:B------:R-:W-:Y:S01]  /*26e0*/  IMAD.IADD R127, R140, 0x1, R128 ;  /* 0x000000018c7f7824 */ /* 0x000fe200078e0280 */
[-C--:B------:R-:W-:Y:S01]  /*26f0*/  IADD3 R90, P1, R86, R71.reuse, RZ ;  /* 0x00000047565a7210 */ /* 0x080fe20007f3e0ff */
[----:B------:R-:W-:Y:S01]  /*2700*/  IMAD.X R96, R114, 0x1, R92, P0 ;  /* 0x0000000172607824 */ /* 0x000fe200000e065c */
[----:B------:R-:W-:Y:S01]  /*2710*/  SHF.L.U32 R3, R155, 0x5, RZ ;  /* 0x000000059b037819 */ /* 0x000fe200000006ff */
[----:B------:R-:W-:Y:S01]  /*2720*/  IMAD.IADD R126, R140, 0x1, R127 ;  /* 0x000000018c7e7824 */ /* 0x000fe200078e027f */
[----:B------:R-:W-:Y:S01]  /*2730*/  IADD3.X R91, R87, R70, RZ, P1, !PT ;  /* 0x00000046575b7210 */ /* 0x000fe20000ffe4ff */
[----:B------:R-:W-:Y:S01]  /*2740*/  USHF.L.U32 UR59, UR57, 0x5, URZ ;  /* 0x00000005393b7899 */ /* 0x000fe2000800063f */
[----:B------:R-:W-:Y:S01]  /*2750*/  IADD3 R94, P0, R90, R71, RZ ;  /* 0x000000475a5e7210 */ /* 0x000fe20007f1e0ff */
[----:B------:R-:W-:Y:S01]  /*2760*/  UIMAD UR58, UR54, 0x30, URZ ;  /* 0x00000030363a78a4 */ /* 0x000fe2000f8e023f */
[----:B------:R-:W-:Y:S01]  /*2770*/  IMAD.WIDE.U32 R154, R154, 0x20, RZ ;  /* 0x000000209a9a7825 */ /* 0x000fe200078e00ff */
[----:B------:R-:W-:Y:S01]  /*2780*/  UIMAD UR56, UR54, 0x50, URZ ;  /* 0x00000050363878a4 */ /* 0x000fe2000f8e023f */
[----:B------:R-:W-:Y:S01]  /*2790*/  IADD3 R101, P1, R115, R97, RZ ;  /* 0x0000006173657210 */ /* 0x000fe20007f3e0ff */
[----:B------:R-:W-:Y:S01]  /*27a0*/  UIMAD UR55, UR54, 0x60, URZ ;  /* 0x00000060363778a4 */ /* 0x000fe2000f8e023f */
[----:B------:R-:W-:Y:S01]  /*27b0*/  IMAD.X R95, R91, 0x1, R70, P0 ;  /* 0x000000015b5f7824 */ /* 0x000fe200000e0646 */
[----:B------:R-:W-:Y:S01]  /*27c0*/  USHF.L.U32 UR57, UR57, 0x6, URZ ;  /* 0x0000000639397899 */ /* 0x000fe2000800063f */
[----:B------:R-:W-:Y:S01]  /*27d0*/  IADD3 R99, P0, R94, R71, RZ ;  /* 0x000000475e637210 */ /* 0x000fe20007f1e0ff */
[----:B------:R-:W-:Y:S01]  /*27e0*/  UIMAD UR54, UR54, 0x70, URZ ;  /* 0x00000070363678a4 */ /* 0x000fe2000f8e023f */
[----:B------:R-:W-:Y:S01]  /*27f0*/  MOV R165, UR53 ;  /* 0x0000003500a57c02 */ /* 0x000fe20008000f00 */
[----:B------:R-:W-:Y:S01]  /*2800*/  UIMAD UR35, UR35, 0xe0, URZ ;  /* 0x000000e0232378a4 */ /* 0x000fe2000f8e023f */
[----:B------:R-:W-:Y:S01]  /*2810*/  MOV R161, UR51 ;  /* 0x0000003300a17c02 */ /* 0x000fe20008000f00 */
[----:B------:R-:W-:Y:S01]  /*2820*/  USHF.R.S32.HI UR53, URZ, 0x1f, UR59 ;  /* 0x0000001f3f357899 */ /* 0x000fe2000801143b */
[----:B------:R-:W-:Y:S01]  /*2830*/  MOV R170, UR48 ;  /* 0x0000003000aa7c02 */ /* 0x000fe20008000f00 */
[----:B------:R-:W-:Y:S01]  /*2840*/  USHF.R.S32.HI UR52, URZ, 0x1f, UR58 ;  /* 0x0000001f3f347899 */ /* 0x000fe2000801143a */
[C---:B------:R-:W-:Y:S01]  /*2850*/  IADD3 R66, R230.reuse, 0x10, RZ ;  /* 0x00000010e6427810 */ /* 0x040fe20007ffe0ff */
[----:B------:R-:W-:Y:S01]  /*2860*/  USHF.R.S32.HI UR51, URZ, 0x1f, UR57 ;  /* 0x0000001f3f337899 */ /* 0x000fe20008011439 */
[C---:B------:R-:W-:Y:S01]  /*2870*/  VIADD R65, R230.reuse, 0x20 ;  /* 0x00000020e6417836 */ /* 0x040fe20000000000 */
[----:B------:R-:W-:Y:S01]  /*2880*/  USHF.R.S32.HI UR50, URZ, 0x1f, UR56 ;  /* 0x0000001f3f327899 */ /* 0x000fe20008011438 */
[C---:B------:R-:W-:Y:S01]  /*2890*/  VIADD R64, R230.reuse, 0x30 ;  /* 0x00000030e6407836 */ /* 0x040fe20000000000 */
[----:B------:R-:W-:Y:S01]  /*28a0*/  USHF.R.S32.HI UR49, URZ, 0x1f, UR55 ;  /* 0x0000001f3f317899 */ /* 0x000fe20008011437 */
[C---:B------:R-:W-:Y:S01]  /*28b0*/  VIADD R136, R230.reuse, 0x40 ;  /* 0x00000040e6887836 */ /* 0x040fe20000000000 */
[----:B------:R-:W-:Y:S01]  /*28c0*/  USHF.R.S32.HI UR48, URZ, 0x1f, UR54 ;  /* 0x0000001f3f307899 */ /* 0x000fe20008011436 */
[C---:B------:R-:W-:Y:S01]  /*28d0*/  IADD3 R135, R230.reuse, 0x50, RZ ;  /* 0x00000050e6877810 */ /* 0x040fe20007ffe0ff */
[C---:B------:R-:W-:Y:S01]  /*28e0*/  VIADD R134, R230.reuse, 0x60 ;  /* 0x00000060e6867836 */ /* 0x040fe20000000000 */
[----:B------:R-:W-:Y:S01]  /*28f0*/  SHF.R.S32.HI R123, RZ, 0x1f, R140 ;  /* 0x0000001fff7b7819 */ /* 0x000fe2000001148c */
[----:B------:R-:W-:Y:S01]  /*2900*/  VIADD R133, R230, 0x70 ;  /* 0x00000070e6857836 */ /* 0x000fe20000000000 */
[----:B------:R-:W-:Y:S01]  /*2910*/  SHF.R.S32.HI R122, RZ, 0x1f, R132 ;  /* 0x0000001fff7a7819 */ /* 0x000fe20000011484 */
[----:B------:R-:W-:Y:S01]  /*2920*/  VIADD R12, R16, 0x40 ;  /* 0x00000040100c7836 */ /* 0x000fe20000000000 */
[----:B------:R-:W-:Y:S01]  /*2930*/  SHF.R.S32.HI R121, RZ, 0x1f, R131 ;  /* 0x0000001fff797819 */ /* 0x000fe20000011483 */
[----:B------:R-:W-:Y:S01]  /*2940*/  IMAD.MOV.U32 R11, RZ, RZ, R54 ;  /* 0x000000ffff0b7224 */ /* 0x000fe200078e0036 */
[----:B------:R-:W-:Y:S01]  /*2950*/  SHF.R.S32.HI R120, RZ, 0x1f, R130 ;  /* 0x0000001fff787819 */ /* 0x000fe20000011482 */
[----:B------:R-:W-:Y:S01]  /*2960*/  IMAD.IADD R85, R157, 0x1, R85 ;  /* 0x000000019d557824 */ /* 0x000fe200078e0255 */
[----:B------:R-:W-:Y:S01]  /*2970*/  SHF.R.S32.HI R119, RZ, 0x1f, R129 ;  /* 0x0000001fff777819 */ /* 0x000fe20000011481 */
[----:B------:R-:W-:Y:S01]  /*2980*/  IMAD.IADD R74, R155, 0x1, R3 ;  /* 0x000000019b4a7824 */ /* 0x000fe200078e0203 */
[----:B------:R-:W-:Y:S01]  /*2990*/  SHF.R.S32.HI R118, RZ, 0x1f, R128 ;  /* 0x0000001fff767819 */ /* 0x000fe20000011480 */
[----:B-1----:R-:W-:Y:S01]  /*29a0*/  IMAD.U32 R68, R68, -0x80, RZ ;  /* 0xffffff8044447824 */ /* 0x002fe200078e00ff */
[----:B------:R-:W-:Y:S01]  /*29b0*/  IADD3.X R100, R114, R96, RZ, P1, !PT ;  /* 0x0000006072647210 */ /* 0x000fe20000ffe4ff */
[----:B------:R-:W-:Y:S01]  /*29c0*/  IMAD.X R98, R95, 0x1, R70, P0 ;  /* 0x000000015f627824 */ /* 0x000fe200000e0646 */
[----:B------:R-:W-:Y:S01]  /*29d0*/  SHF.R.S32.HI R117, RZ, 0x1f, R127 ;  /* 0x0000001fff757819 */ /* 0x000fe2000001147f */
[----:B------:R-:W-:Y:S01]  /*29e0*/  IMAD.U32 R166, RZ, RZ, UR46 ;  /* 0x0000002effa67e24 */ /* 0x000fe2000f8e00ff */
[----:B------:R-:W-:Y:S01]  /*29f0*/  SHF.R.S32.HI R116, RZ, 0x1f, R126 ;  /* 0x0000001fff747819 */ /* 0x000fe2000001147e */
[----:B------:R-:W-:Y:S01]  /*2a00*/  IMAD.U32 R167, RZ, RZ, UR47 ;  /* 0x0000002fffa77e24 */ /* 0x000fe2000f8e00ff */
[----:B------:R-:W-:Y:S01]  /*2a10*/  MOV R163, UR45 ;  /* 0x0000002d00a37c02 */ /* 0x000fe20008000f00 */
[----:B------:R-:W-:Y:S01]  /*2a20*/  IMAD.U32 R162, RZ, RZ, UR44 ;  /* 0x0000002cffa27e24 */ /* 0x000fe2000f8e00ff */
[----:B------:R-:W-:Y:S01]  /*2a30*/  USHF.L.U32 UR29, UR38, 0x1, URZ ;  /* 0x00000001261d7899 */ /* 0x000fe2000800063f */
[----:B------:R-:W-:Y:S01]  /*2a40*/  IMAD.U32 R158, RZ, RZ, UR42 ;  /* 0x0000002aff9e7e24 */ /* 0x000fe2000f8e00ff */
[----:B------:R-:W-:Y:S01]  /*2a50*/  USHF.L.U32 UR23, UR36, 0x1, URZ ;  /* 0x0000000124177899 */ /* 0x000fe2000800063f */
[----:B------:R-:W-:Y:S01]  /*2a60*/  IMAD.U32 R159, RZ, RZ, UR43 ;  /* 0x0000002bff9f7e24 */ /* 0x000fe2000f8e00ff */
[----:B------:R-:W-:-:S02]  /*2a70*/  UIADD3 UR25, UR41, UR25, URZ ;  /* 0x0000001929197290 */ /* 0x000fc4000fffe03f */
[----:B------:R-:W-:Y:S02]  /*2a80*/  USHF.L.U64.HI UR28, UR38, 0x1, UR28 ;  /* 0x00000001261c7899 */ /* 0x000fe4000801021c */
[----:B------:R-:W-:Y:S02]  /*2a90*/  USHF.L.U64.HI UR22, UR36, 0x1, UR22 ;  /* 0x0000000124167899 */ /* 0x000fe40008010216 */
[----:B------:R-:W-:Y:S02]  /*2aa0*/  USHF.L.U64.HI UR18, UR4, 0x1, UR15 ;  /* 0x0000000104127899 */ /* 0x000fe4000801020f */
[----:B------:R-:W-:Y:S02]  /*2ab0*/  USHF.L.U32 UR19, UR4, 0x1, URZ ;  /* 0x0000000104137899 */ /* 0x000fe4000800063f */
[----:B------:R-:W-:Y:S02]  /*2ac0*/  USHF.L.U64.HI UR20, UR21, 0x1, UR20 ;  /* 0x0000000115147899 */ /* 0x000fe40008010214 */
[----:B------:R-:W-:-:S02]  /*2ad0*/  USHF.L.U64.HI UR26, UR27, 0x1, UR26 ;  /* 0x000000011b1a7899 */ /* 0x000fc4000801021a */
[----:B------:R-:W-:Y:S02]  /*2ae0*/  UIADD3 UR30, UR47, UR30, URZ ;  /* 0x0000001e2f1e7290 */ /* 0x000fe4000fffe03f */
[----:B------:R-:W-:Y:S02]  /*2af0*/  UIADD3 UR32, UR45, UR32, URZ ;  /* 0x000000202d207290 */ /* 0x000fe4000fffe03f */
[----:B------:R-:W-:Y:S02]  /*2b00*/  UIADD3 UR34, UR43, UR34, URZ ;  /* 0x000000222b227290 */ /* 0x000fe4000fffe03f */
[----:B------:R-:W-:Y:S02]  /*2b10*/  UIADD3 UR35, UR61, UR35, URZ ;  /* 0x000000233d237290 */ /* 0x000fe4000fffe03f */
[----:B------:R-:W-:Y:S02]  /*2b20*/  USHF.L.U32 UR21, UR21, 0x1, URZ ;  /* 0x0000000115157899 */ /* 0x000fe4000800063f */
[----:B------:R-:W-:-:S02]  /*2b30*/  USHF.L.U32 UR27, UR27, 0x1, URZ ;  /* 0x000000011b1b7899 */ /* 0x000fc4000800063f */
[----:B------:R-:W-:Y:S02]  /*2b40*/  USHF.L.U32 UR37, UR59, 0x1, URZ ;  /* 0x000000013b257899 */ /* 0x000fe4000800063f */
[----:B------:R-:W-:Y:S02]  /*2b50*/  USHF.L.U32 UR39, UR58, 0x1, URZ ;  /* 0x000000013a277899 */ /* 0x000fe4000800063f */
[----:B------:R-:W-:Y:S02]  /*2b60*/  USHF.L.U32 UR41, UR57, 0x1, URZ ;  /* 0x0000000139297899 */ /* 0x000fe4000800063f */
[----:B------:R-:W-:Y:S02]  /*2b70*/  USHF.L.U32 UR43, UR56, 0x1, URZ ;  /* 0x00000001382b7899 */ /* 0x000fe4000800063f */
[----:B------:R-:W-:Y:S02]  /*2b80*/  USHF.L.U32 UR45, UR55, 0x1, URZ ;  /* 0x00000001372d7899 */ /* 0x000fe4000800063f */
[----:B------:R-:W-:-:S02]  /*2b90*/  USHF.L.U32 UR47, UR54, 0x1, URZ ;  /* 0x00000001362f7899 */ /* 0x000fc4000800063f */
[----:B------:R-:W-:Y:S02]  /*2ba0*/  USHF.L.U64.HI UR36, UR59, 0x1, UR53 ;  /* 0x000000013b247899 */ /* 0x000fe40008010235 */
[----:B------:R-:W-:Y:S02]  /*2bb0*/  USHF.L.U64.HI UR38, UR58, 0x1, UR52 ;  /* 0x000000013a267899 */ /* 0x000fe40008010234 */
[----:B------:R-:W-:Y:S02]  /*2bc0*/  USHF.L.U64.HI UR40, UR57, 0x1, UR51 ;  /* 0x0000000139287899 */ /* 0x000fe40008010233 */
[----:B------:R-:W-:Y:S02]  /*2bd0*/  USHF.L.U64.HI UR42, UR56, 0x1, UR50 ;  /* 0x00000001382a7899 */ /* 0x000fe40008010232 */
[----:B------:R-:W-:Y:S02]  /*2be0*/  USHF.L.U64.HI UR44, UR55, 0x1, UR49 ;  /* 0x00000001372c7899 */ /* 0x000fe40008010231 */
[----:B------:R-:W-:Y:S01]  /*2bf0*/  USHF.L.U64.HI UR46, UR54, 0x1, UR48 ;  /* 0x00000001362e7899 */ /* 0x000fe20008010230 */
[----:B------:R-:W-:Y:S01]  /*2c00*/  ULDC UR4, c[0x0][0x2e0] ;  /* 0x0000b80000047ab9 */ /* 0x000fe20000000800 */
[----:B------:R-:W-:Y:S01]  /*2c10*/  ULDC.U8 UR17, c[0x0][0x3c3] ;  /* 0x0000f0c000117ab9 */ /* 0x000fe20000000000 */
[----:B------:R-:W-:Y:S01]  /*2c20*/  ULDC UR16, c[0x0][0x2e0] ;  /* 0x0000b80000107ab9 */ /* 0x000fe20000000800 */
[----:B------:R-:W-:Y:S01]  /*2c30*/  ULDC UR15, c[0x0][0x2e0] ;  /* 0x0000b800000f7ab9 */ /* 0x000fe20000000800 */
[----:B------:R-:W-:-:S07]  /*2c40*/  ULDC.64 UR10, c[0x0][0x248] ;  /* 0x00009200000a7ab9 */ /* 0x000fce0000000a00 */
.L_x_2709:
[----:B--23--:R-:W-:Y:S01]  /*2c50*/  MOV R6, UR16 ;  /* 0x0000001000067c02 */ /* 0x00cfe20008000f00 */
[----:B------:R-:W-:Y:S01]  /*2c60*/  IMAD.SHL.U32 R14, R11, 0x80, RZ ;  /* 0x000000800b0e7824 */ /* 0x000fe200078e00ff */
[----:B------:R-:W-:Y:S01]  /*2c70*/  R2UR UR16, R170 ;  /* 0x00000000aa1072ca */ /* 0x000fe200000e0000 */
[----:B------:R-:W-:Y:S01]  /*2c80*/  IMAD.U32 R191, RZ, RZ, UR14 ;  /* 0x0000000effbf7e24 */ /* 0x000fe2000f8e00ff */
[----:B------:R-:W-:Y:S01]  /*2c90*/  R2UR UR12, R168 ;  /* 0x00000000a80c72ca */ /* 0x000fe200000e0000 */
[----:B------:R-:W-:Y:S01]  /*2ca0*/  VIADD R13, R14, 0xffffff80 ;  /* 0xffffff800e0d7836 */ /* 0x000fe20000000000 */
[----:B------:R-:W-:Y:S01]  /*2cb0*/  MOV R15, UR36 ;  /* 0x00000024000f7c02 */ /* 0x000fe20008000f00 */
[----:B-1--4-:R-:W-:Y:S01]  /*2cc0*/  IMAD.U32 R20, RZ, RZ, UR5 ;  /* 0x00000005ff147e24 */ /* 0x012fe2000f8e00ff */
[----:B------:R-:W-:Y:S01]  /*2cd0*/  R2UR UR36, R166 ;  /* 0x00000000a62472ca */ /* 0x000fe200000e0000 */
[--C-:B------:R-:W-:Y:S01]  /*2ce0*/  IMAD.IADD R7, R62, 0x1, -R13.reuse ;  /* 0x000000013e077824 */ /* 0x100fe200078e0a0d */
[----:B------:R-:W-:Y:S01]  /*2cf0*/  MOV R3, UR10 ;  /* 0x0000000a00037c02 */ /* 0x000fe20008000f00 */
[----:B------:R-:W-:Y:S01]  /*2d00*/  IMAD.IADD R5, R69, 0x1, -R13 ;  /* 0x0000000145057824 */ /* 0x000fe200078e0a0d */
[----:B------:R-:W-:Y:S01]  /*2d10*/  R2UR UR10, R162 ;  /* 0x00000000a20a72ca */ /* 0x000fe200000e0000 */
[----:B------:R-:W-:Y:S01]  /*2d20*/  IMAD.MOV.U32 R194, RZ, RZ, R106 ;  /* 0x000000ffffc27224 */ /* 0x000fe200078e006a */
[-C--:B------:R-:W-:Y:S01]  /*2d30*/  ISETP.GE.AND P0, PT, R66, R7.reuse, PT ;  /* 0x000000074200720c */ /* 0x080fe20003f06270 */
[----:B------:R-:W-:Y:S01]  /*2d40*/  IMAD.MOV.U32 R195, RZ, RZ, R107 ;  /* 0x000000ffffc37224 */ /* 0x000fe200078e006b */
[----:B------:R-:W-:Y:S01]  /*2d50*/  ISETP.GE.AND P1, PT, R136, R7, PT ;  /* 0x000000078800720c */ /* 0x000fe20003f26270 */
[----:B------:R-:W-:Y:S01]  /*2d60*/  IMAD.U32 R19, RZ, RZ, UR14 ;  /* 0x0000000eff137e24 */ /* 0x000fe2000f8e00ff */
[----:B------:R-:W-:Y:S02]  /*2d70*/  ISETP.GE.AND P2, PT, R66, R5, !P0 ;  /* 0x000000054200720c */ /* 0x000fe40004746270 */
[C---:B------:R-:W-:Y:S02]  /*2d80*/  ISETP.GE.AND P0, PT, R65.reuse, R7, PT ;  /* 0x000000074100720c */ /* 0x040fe40003f06270 */
[-C--:B------:R-:W-:Y:S02]  /*2d90*/  ISETP.GE.AND P3, PT, R136, R5.reuse, !P1 ;  /* 0x000000058800720c */ /* 0x080fe40004f66270 */
[----:B------:R-:W-:Y:S02]  /*2da0*/  ISETP.GE.AND P5, PT, R65, R5, !P0 ;  /* 0x000000054100720c */ /* 0x000fe400047a6270 */
[C---:B------:R-:W-:Y:S02]  /*2db0*/  ISETP.GE.AND P0, PT, R64.reuse, R7, PT ;  /* 0x000000074000720c */ /* 0x040fe40003f06270 */
[----:B------:R-:W-:Y:S02]  /*2dc0*/  P2R R174, PR, RZ, 0x8 ;  /* 0x00000008ffae7803 */ /* 0x000fe40000000000 */
[----:B------:R-:W-:Y:S02]  /*2dd0*/  ISETP.GE.AND P4, PT, R64, R5, !P0 ;  /* 0x000000054000720c */ /* 0x000fe40004786270 */
[----:B------:R-:W-:Y:S02]  /*2de0*/  ISETP.GE.AND P3, PT, R135, R7, PT ;  /* 0x000000078700720c */ /* 0x000fe40003f66270 */
[----:B------:R-:W-:Y:S02]  /*2df0*/  @P2 LEA R190, P0, R191, R104, 0x1 ;  /* 0x00000068bfbe2211 */ /* 0x000fe400078008ff */
[----:B------:R-:W-:Y:S02]  /*2e00*/  ISETP.GE.AND P6, PT, R135, R5, !P3 ;  /* 0x000000058700720c */ /* 0x000fe40005fc6270 */
[----:B------:R-:W-:Y:S02]  /*2e10*/  ISETP.NE.AND P3, PT, R174, RZ, PT ;  /* 0x000000ffae00720c */ /* 0x000fe40003f65270 */
[C---:B------:R-:W-:Y:S02]  /*2e20*/  @P2 IADD3 R192, P1, R106.reuse, UR19, RZ ;  /* 0x000000136ac02c10 */ /* 0x040fe4000ff3e0ff */
[----:B------:R-:W-:Y:S02]  /*2e30*/  @P2 LEA.HI.X R191, R19, R105, R20, 0x1, P0 ;  /* 0x0000006913bf2211 */ /* 0x000fe400000f0c14 */
[----:B------:R-:W-:Y:S02]  /*2e40*/  @P5 IADD3 R188, P0, R106, UR21, RZ ;  /* 0x000000156abc5c10 */ /* 0x000fe4000ff1e0ff */
[C---:B------:R-:W-:Y:S02]  /*2e50*/  @P2 IADD3.X R193, R107.reuse, UR18, RZ, P1, !PT ;  /* 0x000000126bc12c10 */ /* 0x040fe40008ffe4ff */
[----:B------:R-:W-:Y:S02]  /*2e60*/  @P5 IADD3 R186, P1, R104, UR23, RZ ;  /* 0x0000001768ba5c10 */ /* 0x000fe4000ff3e0ff */
[----:B------:R-:W-:Y:S02]  /*2e70*/  @P5 IADD3.X R189, R107, UR20, RZ, P0, !PT ;  /* 0x000000146bbd5c10 */ /* 0x000fe400087fe4ff */
[----:B------:R-:W-:Y:S02]  /*2e80*/  @P4 IADD3 R184, P0, R106, UR16, RZ ;  /* 0x000000106ab84c10 */ /* 0x000fe4000ff1e0ff */
[----:B------:R-:W-:Y:S02]  /*2e90*/  @P5 IADD3.X R187, R105, UR22, RZ, P1, !PT ;  /* 0x0000001669bb5c10 */ /* 0x000fe40008ffe4ff */
[----:B------:R-:W-:Y:S02]  /*2ea0*/  @P4 IADD3 R182, P1, R104, UR12, RZ ;  /* 0x0000000c68b64c10 */ /* 0x000fe4000ff3e0ff */
[----:B------:R-:W-:Y:S02]  /*2eb0*/  @P4 IADD3.X R185, R107, UR24, RZ, P0, !PT ;  /* 0x000000186bb94c10 */ /* 0x000fe400087fe4ff */
[----:B------:R-:W-:Y:S02]  /*2ec0*/  @P3 IADD3 R180, P0, R106, UR27, RZ ;  /* 0x0000001b6ab43c10 */ /* 0x000fe4000ff1e0ff */
[----:B------:R-:W-:Y:S02]  /*2ed0*/  @P4 IADD3.X R183, R105, UR25, RZ, P1, !PT ;  /* 0x0000001969b74c10 */ /* 0x000fe40008ffe4ff */
[----:B------:R-:W-:Y:S02]  /*2ee0*/  R2UR UR16, R164 ;  /* 0x00000000a41072ca */ /* 0x000fe400000e0000 */
[----:B------:R-:W-:Y:S02]  /*2ef0*/  ISETP.GE.AND P1, PT, R134, R7, PT ;  /* 0x000000078600720c */ /* 0x000fe40003f26270 */
[----:B------:R-:W-:Y:S02]  /*2f00*/  @P3 IADD3.X R181, R107, UR26, RZ, P0, !PT ;  /* 0x0000001a6bb53c10 */ /* 0x000fe400087fe4ff */
[----:B------:R-:W-:Y:S02]  /*2f10*/  @P3 IADD3 R178, P0, R104, UR29, RZ ;  /* 0x0000001d68b23c10 */ /* 0x000fe4000ff1e0ff */
[----:B------:R-:W-:Y:S02]  /*2f20*/  ISETP.GE.AND P1, PT, R134, R5, !P1 ;  /* 0x000000058600720c */ /* 0x000fe40004f26270 */
[----:B------:R-:W-:Y:S02]  /*2f30*/  @P3 IADD3.X R179, R105, UR28, RZ, P0, !PT ;  /* 0x0000001c69b33c10 */ /* 0x000fe400087fe4ff */
[----:B------:R-:W-:Y:S02]  /*2f40*/  @P6 IADD3 R176, P0, R106, UR36, RZ ;  /* 0x000000246ab06c10 */ /* 0x000fe4000ff1e0ff */
[----:B------:R-:W-:Y:S02]  /*2f50*/  MOV R0, UR8 ;  /* 0x0000000800007c02 */ /* 0x000fe40008000f00 */
[----:B------:R-:W-:Y:S02]  /*2f60*/  R2UR UR8, R160 ;  /* 0x00000000a00872ca */ /* 0x000fe400000e0000 */
[----:B------:R-:W-:Y:S02]  /*2f70*/  @P6 IADD3.X R177, R107, UR30, RZ, P0, !PT ;  /* 0x0000001e6bb16c10 */ /* 0x000fe400087fe4ff */
[----:B------:R-:W-:Y:S02]  /*2f80*/  @P6 IADD3 R50, P0, R104, UR16, RZ ;  /* 0x0000001068326c10 */ /* 0x000fe4000ff1e0ff */
[----:B------:R-:W-:Y:S02]  /*2f90*/  P2R R173, PR, RZ, 0x2 ;  /* 0x00000002ffad7803 */ /* 0x000fe40000000000 */
[----:B------:R-:W-:Y:S02]  /*2fa0*/  @P6 IADD3.X R51, R105, UR31, RZ, P0, !PT ;  /* 0x0000001f69336c10 */ /* 0x000fe400087fe4ff */
[----:B------:R-:W-:Y:S02]  /*2fb0*/  @P1 IADD3 R48, P0, R106, UR10, RZ ;  /* 0x0000000a6a301c10 */ /* 0x000fe4000ff1e0ff */
[----:B------:R-:W-:Y:S02]  /*2fc0*/  R2UR UR12, R158 ;  /* 0x000000009e0c72ca */ /* 0x000fe400000e0000 */
[----:B------:R-:W-:Y:S02]  /*2fd0*/  @P1 IADD3.X R49, R107, UR32, RZ, P0, !PT ;  /* 0x000000206b311c10 */ /* 0x000fe400087fe4ff */
[----:B------:R-:W-:Y:S02]  /*2fe0*/  @P1 IADD3 R40, P0, R104, UR8, RZ ;  /* 0x0000000868281c10 */ /* 0x000fe4000ff1e0ff */
[----:B------:R-:W-:Y:S02]  /*2ff0*/  MOV R18, UR37 ;  /* 0x0000002500127c02 */ /* 0x000fe40008000f00 */
[----:B------:R-:W-:Y:S02]  /*3000*/  @P1 IADD3.X R41, R105, UR33, RZ, P0, !PT ;  /* 0x0000002169291c10 */ /* 0x000fe400087fe4ff */
[----:B------:R-:W-:Y:S02]  /*3010*/  ISETP.GE.AND P0, PT, R133, R7, PT ;  /* 0x000000078500720c */ /* 0x000fe40003f06270 */
[----:B------:R-:W-:Y:S02]  /*3020*/  R2UR UR37, R167 ;  /* 0x00000000a72572ca */ /* 0x000fe400000e0000 */
[----:B------:R-:W-:Y:S02]  /*3030*/  ISETP.GE.AND P1, PT, R133, R5, !P0 ;  /* 0x000000058500720c */ /* 0x000fe40004726270 */
[----:B------:R-:W-:Y:S02]  /*3040*/  R2UR UR37, R18 ;  /* 0x00000000122572ca */ /* 0x000fe400000e0000 */
[----:B------:R-:W-:Y:S02]  /*3050*/  MOV R2, UR9 ;  /* 0x0000000900027c02 */ /* 0x000fe40008000f00 */
[----:B------:R-:W-:Y:S02]  /*3060*/  R2UR UR9, R161 ;  /* 0x00000000a10972ca */ /* 0x000fe400000e0000 */
[----:B------:R-:W-:Y:S02]  /*3070*/  R2UR UR9, R2 ;  /* 0x00000000020972ca */ /* 0x000fe400000e0000 */
[----:B------:R-:W-:Y:S02]  /*3080*/  R2UR UR10, R3 ;  /* 0x00000000030a72ca */ /* 0x000fe400000e0000 */
[----:B------:R-:W-:Y:S02]  /*3090*/  P2R R172, PR, RZ, 0x2 ;  /* 0x00000002ffac7803 */ /* 0x000fe40000000000 */
[----:B------:R-:W-:Y:S02]  /*30a0*/  @P1 IADD3 R18, P0, R106, UR12, RZ ;  /* 0x0000000c6a121c10 */ /* 0x000fe4000ff1e0ff */
[----:B------:R-:W-:Y:S02]  /*30b0*/  MOV R4, UR11 ;  /* 0x0000000b00047c02 */ /* 0x000fe40008000f00 */
[----:B------:R-:W-:Y:S02]  /*30c0*/  @P1 IADD3.X R19, R107, UR34, RZ, P0, !PT ;  /* 0x000000226b131c10 */ /* 0x000fe400087fe4ff */
[----:B------:R-:W-:Y:S02]  /*30d0*/  @P1 IADD3 R2, P0, R104, UR60, RZ ;  /* 0x0000003c68021c10 */ /* 0x000fe4000ff1e0ff */
[----:B------:R-:W-:Y:S02]  /*30e0*/  R2UR UR11, R163 ;  /* 0x00000000a30b72ca */ /* 0x000fe400000e0000 */
[----:B------:R-:W-:Y:S02]  /*30f0*/  @P1 IADD3.X R3, R105, UR35, RZ, P0, !PT ;  /* 0x0000002369031c10 */ /* 0x000fe400087fe4ff */
[----:B------:R-:W-:Y:S02]  /*3100*/  LEA R106, P0, R68, R194, 0x1 ;  /* 0x000000c2446a7211 */ /* 0x000fe400078008ff */
[----:B------:R-:W-:Y:S02]  /*3110*/  R2UR UR16, R6 ;  /* 0x00000000061072ca */ /* 0x000fe400000e0000 */
[----:B------:R-:W-:Y:S02]  /*3120*/  LEA.HI.X.SX32 R107, R68, R195, 0x1, P0 ;  /* 0x000000c3446b7211 */ /* 0x000fe400000f0eff */
[----:B------:R-:W-:Y:S02]  /*3130*/  ISETP.GE.AND P0, PT, R230, R7, PT ;  /* 0x00000007e600720c */ /* 0x000fe40003f06270 */
[----:B------:R-:W-:Y:S02]  /*3140*/  R2UR UR11, R4 ;  /* 0x00000000040b72ca */ /* 0x000fe400000e0000 */
[----:B------:R-:W-:Y:S02]  /*3150*/  ISETP.GE.AND P1, PT, R230, R5, !P0 ;  /* 0x00000005e600720c */ /* 0x000fe40004726270 */
[----:B------:R-:W-:Y:S02]  /*3160*/  ISETP.NE.AND P0, PT, R172, RZ, PT ;  /* 0x000000ffac00720c */ /* 0x000fe40003f05270 */
[----:B------:R-:W-:Y:S02]  /*3170*/  R2UR UR8, R0 ;  /* 0x00000000000872ca */ /* 0x000fe400000e0000 */
[----:B------:R-:W-:Y:S02]  /*3180*/  P2R R0, PR, RZ, 0x1 ;  /* 0x00000001ff007803 */ /* 0x000fe40000000000 */
[----:B------:R-:W-:Y:S02]  /*3190*/  ISETP.NE.AND P0, PT, R173, RZ, PT ;  /* 0x000000ffad00720c */ /* 0x000fe40003f05270 */
[----:B------:R-:W-:Y:S02]  /*31a0*/  MOV R8, UR17 ;  /* 0x0000001100087c02 */ /* 0x000fe40008000f00 */
[----:B------:R-:W-:Y:S01]  /*31b0*/  R2UR UR17, R171 ;  /* 0x00000000ab1172ca */ /* 0x000fe200000e0000 */
[----:B------:R-:W2:Y:S01]  /*31c0*/  @P1 LDG.E.128 R28, desc[UR6][R194.64] ;  /* 0x00000006c21c1981 */ /* 0x000ea2000c1e1d00 */
[----:B------:R-:W-:Y:S02]  /*31d0*/  R2UR UR13, R169 ;  /* 0x00000000a90d72ca */ /* 0x000fe400000e0000 */
[----:B------:R-:W-:Y:S02]  /*31e0*/  R2UR UR17, R165 ;  /* 0x00000000a51172ca */ /* 0x000fe400000e0000 */
[----:B------:R-:W-:Y:S02]  /*31f0*/  R2UR UR13, R159 ;  /* 0x000000009f0d72ca */ /* 0x000fe400000e0000 */
[----:B------:R-:W-:Y:S02]  /*3200*/  R2UR UR36, R15 ;  /* 0x000000000f2472ca */ /* 0x000fe400000e0000 */
[----:B------:R-:W-:Y:S01]  /*3210*/  R2UR UR17, R8 ;  /* 0x00000000081172ca */ /* 0x000fe200000e0000 */
[----:B--2---:R1:W-:Y:S04]  /*3220*/  @P1 STG.E.128 desc[UR6][R104.64], R28 ;  /* 0x0000001c68001986 */ /* 0x0043e8000c101d06 */
[----:B------:R-:W2:Y:S04]  /*3230*/  @P1 LDG.E.128 R24, desc[UR6][R194.64+0x80] ;  /* 0x00008006c2181981 */ /* 0x000ea8000c1e1d00 */
[----:B--2---:R2:W-:Y:S04]  /*3240*/  @P1 STG.E.128 desc[UR6][R104.64+0x80], R24 ;  /* 0x0000801868001986 */ /* 0x0045e8000c101d06 */
[----:B------:R-:W3:Y:S04]  /*3250*/  @P2 LDG.E.128 R20, desc[UR6][R192.64] ;  /* 0x00000006c0142981 */ /* 0x000ee8000c1e1d00 */
[----:B---3--:R3:W-:Y:S04]  /*3260*/  @P2 STG.E.128 desc[UR6][R190.64], R20 ;  /* 0x00000014be002986 */ /* 0x0087e8000c101d06 */
[----:B------:R-:W4:Y:S04]  /*3270*/  @P2 LDG.E.128 R4, desc[UR6][R192.64+0x80] ;  /* 0x00008006c0042981 */ /* 0x000f28000c1e1d00 */
[----:B----4-:R4:W-:Y:S04]  /*3280*/  @P2 STG.E.128 desc[UR6][R190.64+0x80], R4 ;  /* 0x00008004be002986 */ /* 0x0109e8000c101d06 */
[----:B------:R-:W5:Y:S04]  /*3290*/  @P5 LDG.E.128 R36, desc[UR6][R188.64] ;  /* 0x00000006bc245981 */ /* 0x000f68000c1e1d00 */
[----:B-----5:R5:W-:Y:S04]  /*32a0*/  @P5 STG.E.128 desc[UR6][R186.64], R36 ;  /* 0x00000024ba005986 */ /* 0x020be8000c101d06 */
[----:B------:R-:W2:Y:S04]  /*32b0*/  @P5 LDG.E.128 R32, desc[UR6][R188.64+0x80] ;  /* 0x00008006bc205981 */ /* 0x000ea8000c1e1d00 */
[----:B--2---:R2:W-:Y:S04]  /*32c0*/  @P5 STG.E.128 desc[UR6][R186.64+0x80], R32 ;  /* 0x00008020ba005986 */ /* 0x0045e8000c101d06 */
[----:B-1----:R-:W3:Y:S04]  /*32d0*/  @P4 LDG.E.128 R28, desc[UR6][R184.64] ;  /* 0x00000006b81c4981 */ /* 0x002ee8000c1e1d00 */
[----:B---3--:R1:W-:Y:S04]  /*32e0*/  @P4 STG.E.128 desc[UR6][R182.64], R28 ;  /* 0x0000001cb6004986 */ /* 0x0083e8000c101d06 */
        /* <DEDUP_REMOVED lines=8> */
[----:B------:R-:W3:Y:S04]  /*3370*/  @P6 LDG.E.128 R32, desc[UR6][R176.64+0x80] ;  /* 0x00008006b0206981 */ /* 0x000ee8000c1e1d00 */
[----:B---3--:R2:W-:Y:S04]  /*3380*/  @P6 STG.E.128 desc[UR6][R50.64+0x80], R32 ;  /* 0x0000802032006986 */ /* 0x0085e8000c101d06 */
[----:B-1----:R-:W3:Y:S04]  /*3390*/  @P0 LDG.E.128 R28, desc[UR6][R48.64] ;  /* 0x00000006301c0981 */ /* 0x002ee8000c1e1d00 */
[----:B---3--:R2:W-:Y:S04]  /*33a0*/  @P0 STG.E.128 desc[UR6][R40.64], R28 ;  /* 0x0000001c28000986 */ /* 0x0085e8000c101d06 */
[----:B------:R-:W3:Y:S04]  /*33b0*/  @P0 LDG.E.128 R24, desc[UR6][R48.64+0x80] ;  /* 0x0000800630180981 */ /* 0x000ee8000c1e1d00 */
[----:B---3--:R2:W-:Y:S01]  /*33c0*/  @P0 STG.E.128 desc[UR6][R40.64+0x80], R24 ;  /* 0x0000801828000986 */ /* 0x0085e2000c101d06 */
[----:B------:R-:W-:Y:S11]  /*33d0*/  ISETP.NE.AND P0, PT, R0, RZ, PT ;  /* 0x000000ff0000720c */ /* 0x000ff60003f05270 */
[----:B------:R-:W-:Y:S02]  /*33e0*/  @!UPT UIADD3 URZ, URZ, URZ, URZ ;  /* 0x0000003f3f3ff290 */ /* 0x000fe4000fffe03f */
[----:B----4-:R-:W3:Y:S04]  /*33f0*/  @P0 LDG.E.128 R20, desc[UR6][R18.64] ;  /* 0x0000000612140981 */ /* 0x010ee8000c1e1d00 */
[----:B---3--:R2:W-:Y:S04]  /*3400*/  @P0 STG.E.128 desc[UR6][R2.64], R20 ;  /* 0x0000001402000986 */ /* 0x0085e8000c101d06 */
[----:B-----5:R-:W3:Y:S04]  /*3410*/  @P0 LDG.E.128 R4, desc[UR6][R18.64+0x80] ;  /* 0x0000800612040981 */ /* 0x020ee8000c1e1d00 */
[----:B---3--:R2:W-:Y:S01]  /*3420*/  @P0 STG.E.128 desc[UR6][R2.64+0x80], R4 ;  /* 0x0000800402000986 */ /* 0x0085e2000c101d06 */
[----:B------:R-:W-:Y:S11]  /*3430*/  ISETP.NE.AND P0, PT, RZ, UR4, PT ;  /* 0x00000004ff007c0c */ /* 0x000ff6000bf05270 */
[----:B------:R-:W-:Y:S02]  /*3440*/  @!UPT UIADD3 URZ, URZ, URZ, URZ ;  /* 0x0000003f3f3ff290 */ /* 0x000fe4000fffe03f */
[----:B------:R-:W-:Y:S05]  /*3450*/  @!P0 BRA `(.L_x_2640) ;  /* 0x0000009c00e48947 */ /* 0x000fea0003800000 */
[----:B------:R-:W-:Y:S11]  /*3460*/  ISETP.NE.AND P0, PT, RZ, UR17, PT ;  /* 0x00000011ff007c0c */ /* 0x000ff6000bf05270 */
[----:B------:R-:W-:Y:S02]  /*3470*/  @!UPT UIADD3 URZ, URZ, URZ, URZ ;  /* 0x0000003f3f3ff290 */ /* 0x000fe4000fffe03f */
[----:B------:R-:W-:Y:S05]  /*3480*/  @!P0 BRA `(.L_x_2641) ;  /* 0x00000038006c8947 */ /* 0x000fea0003800000 */
[----:B------:R-:W-:Y:S04]  /*3490*/  BSSY B0, `(.L_x_2642) ;  /* 0x0000067000007945 */ /* 0x000fe80003800000 */
[----:B------:R-:W-:Y:S05]  /*34a0*/  @!P1 BRA `(.L_x_2643) ;  /* 0x0000000400949947 */ /* 0x000fea0003800000 */
[----:B------:R-:W-:Y:S01]  /*34b0*/  ISETP.GE.AND P0, PT, R16, UR4, PT ;  /* 0x0000000410007c0c */ /* 0x000fe2000bf06270 */
[----:B--2---:R-:W2:Y:S11]  /*34c0*/  LDG.E.128 R24, desc[UR6][R108.64] ;  /* 0x000000066c187981 */ /* 0x004eb6000c1e1d00 */
[----:B------:R-:W-:Y:S01]  /*34d0*/  @!UPT UIADD3 URZ, URZ, URZ, URZ ;  /* 0x0000003f3f3ff290 */ /* 0x000fe2000fffe03f */
[----:B------:R-:W-:Y:S01]  /*34e0*/  @!P0 MOV R8, R10 ;  /* 0x0000000a00088202 */ /* 0x000fe20000000f00 */
[----:B------:R-:W3:Y:S06]  /*34f0*/  @!P0 LDG.E.64 R32, desc[UR6][R46.64] ;  /* 0x000000062e208981 */ /* 0x000eec000c1e1b00 */
[----:B------:R-:W4:Y:S01]  /*3500*/  @!P0 LDG.E.64 R18, desc[UR6][R8.64] ;  /* 0x0000000608128981 */ /* 0x000f22000c1e1b00 */
[----:B---3--:R-:W-:Y:S01]  /*3510*/  @!P0 HADD2.F32 R30, -RZ, R32.H0_H0 ;  /* 0x20000020ff1e8230 */ /* 0x008fe20000004100 */
[----:B--2---:R-:W-:Y:S01]  /*3520*/  @!P0 MOV R15, R24 ;  /* 0x00000018000f8202 */ /* 0x004fe20000000f00 */
[--C-:B------:R-:W-:Y:S01]  /*3530*/  @!P0 HADD2.F32 R31, -RZ, R33.reuse.H0_H0 ;  /* 0x20000021ff1f8230 */ /* 0x100fe20000004100 */
[----:B------:R-:W-:Y:S01]  /*3540*/  @!P0 MOV R23, R25 ;  /* 0x0000001900178202 */ /* 0x000fe20000000f00 */
[----:B------:R-:W-:Y:S02]  /*3550*/  @!P0 HADD2.F32 R35, -RZ, R33.H1_H1 ;  /* 0x30000021ff238230 */ /* 0x000fe40000004100 */
[--C-:B------:R-:W-:Y:S02]  /*3560*/  @!P0 HADD2.F32 R29, -RZ, R15.reuse.H1_H1 ;  /* 0x3000000fff1d8230 */ /* 0x100fe40000004100 */
[--C-:B----4-:R-:W-:Y:S02]  /*3570*/  @!P0 HADD2.F32 R22, -RZ, R18.reuse.H0_H0 ;  /* 0x20000012ff168230 */ /* 0x110fe40000004100 */
[----:B------:R-:W-:Y:S02]  /*3580*/  @!P0 HADD2.F32 R21, -RZ, R15.H0_H0 ;  /* 0x2000000fff158230 */ /* 0x000fe40000004100 */
[----:B------:R-:W-:Y:S02]  /*3590*/  @!P0 HADD2.F32 R20, -RZ, R18.H1_H1 ;  /* 0x30000012ff148230 */ /* 0x000fe40000004100 */
[-C--:B------:R-:W-:Y:S01]  /*35a0*/  @!P0 FMUL.FTZ R37, R29, R22.reuse ;  /* 0x000000161d258220 */ /* 0x080fe20000410000 */
[--C-:B------:R-:W-:Y:S01]  /*35b0*/  @!P0 HADD2.F32 R15, -RZ, R19.reuse.H0_H0 ;  /* 0x20000013ff0f8230 */ /* 0x100fe20000004100 */
[----:B------:R-:W-:Y:S01]  /*35c0*/  @!P0 MOV R18, R27 ;  /* 0x0000001b00128202 */ /* 0x000fe20000000f00 */
[----:B------:R-:W-:Y:S02]  /*35d0*/  @!P0 HADD2.F32 R19, -RZ, R19.H1_H1 ;  /* 0x30000013ff138230 */ /* 0x000fe40000004100 */
[C---:B------:R-:W-:Y:S01]  /*35e0*/  @!P0 FMUL.FTZ R0, R21.reuse, R22 ;  /* 0x0000001615008220 */ /* 0x040fe20000410000 */
[----:B------:R-:W-:Y:S01]  /*35f0*/  @!P0 MOV R22, R26 ;  /* 0x0000001a00168202 */ /* 0x000fe20000000f00 */
[----:B------:R-:W-:Y:S02]  /*3600*/  @!P0 HADD2.F32 R32, -RZ, R32.H1_H1 ;  /* 0x30000020ff208230 */ /* 0x000fe40000004100 */
[-C--:B------:R-:W-:Y:S01]  /*3610*/  @!P0 FFMA.FTZ R37, R21, R30.reuse, -R37 ;  /* 0x0000001e15258223 */ /* 0x080fe20000010825 */
[----:B------:R-:W-:Y:S01]  /*3620*/  @!P0 FFMA.FTZ R0, R29, R30, R0 ;  /* 0x0000001e1d008223 */ /* 0x000fe20000010000 */
[--C-:B------:R-:W-:Y:S02]  /*3630*/  @!P0 HADD2.F32 R21, -RZ, R23.reuse.H0_H0 ;  /* 0x20000017ff158230 */ /* 0x100fe40000004100 */
[--C-:B------:R-:W-:Y:S02]  /*3640*/  @!P0 HADD2.F32 R30, -RZ, R22.reuse.H1_H1 ;  /* 0x30000016ff1e8230 */ /* 0x100fe40000004100 */
[----:B------:R-:W-:Y:S01]  /*3650*/  @!P0 F2FP.F16.F32.PACK_AB R37, R0, R37 ;  /* 0x000000250025823e */ /* 0x000fe200000000ff */
[----:B------:R-:W-:Y:S02]  /*3660*/  @!P0 HADD2.F32 R22, -RZ, R22.H0_H0 ;  /* 0x20000016ff168230 */ /* 0x000fe40000004100 */
[-C--:B------:R-:W-:Y:S01]  /*3670*/  @!P0 FMUL.FTZ R2, R21, R20.reuse ;  /* 0x0000001415028220 */ /* 0x080fe20000410000 */
[--C-:B------:R-:W-:Y:S01]  /*3680*/  @!P0 HADD2.F32 R33, -RZ, R18.reuse.H1_H1 ;  /* 0x30000012ff218230 */ /* 0x100fe20000004100 */
[----:B------:R-:W-:Y:S01]  /*3690*/  @!P0 MOV R24, R37 ;  /* 0x0000002500188202 */ /* 0x000fe20000000f00 */
[----:B------:R-:W-:Y:S02]  /*36a0*/  @!P0 HADD2.F32 R29, -RZ, R23.H1_H1 ;  /* 0x30000017ff1d8230 */ /* 0x000fe40000004100 */
[----:B------:R-:W-:Y:S01]  /*36b0*/  @!P0 FMUL.FTZ R3, R22, R15 ;  /* 0x0000000f16038220 */ /* 0x000fe20000410000 */
[----:B------:R-:W-:Y:S02]  /*36c0*/  @!P0 HADD2.F32 R18, -RZ, R18.H0_H0 ;  /* 0x20000012ff128230 */ /* 0x000fe40000004100 */
[----:B------:R-:W-:Y:S01]  /*36d0*/  @!P0 FMUL.FTZ R41, R33, R19 ;  /* 0x0000001321298220 */ /* 0x000fe20000410000 */
[----:B------:R-:W-:Y:S01]  /*36e0*/  @!P0 FMUL.FTZ R36, R30, R15 ;  /* 0x0000000f1e248220 */ /* 0x000fe20000410000 */
[C---:B------:R-:W-:Y:S01]  /*36f0*/  @!P0 FMUL.FTZ R39, R29.reuse, R20 ;  /* 0x000000141d278220 */ /* 0x040fe20000410000 */
[-C--:B------:R-:W-:Y:S01]  /*3700*/  @!P0 FFMA.FTZ R2, R29, R32.reuse, R2 ;  /* 0x000000201d028223 */ /* 0x080fe20000010002 */
[----:B------:R-:W-:Y:S01]  /*3710*/  @!P0 FMUL.FTZ R4, R18, R19 ;  /* 0x0000001312048220 */ /* 0x000fe20000410000 */
[-C--:B------:R-:W-:Y:S01]  /*3720*/  @!P0 FFMA.FTZ R3, R30, R31.reuse, R3 ;  /* 0x0000001f1e038223 */ /* 0x080fe20000010003 */
[----:B------:R-:W-:Y:S01]  /*3730*/  @!P0 FFMA.FTZ R39, R21, R32, -R39 ;  /* 0x0000002015278223 */ /* 0x000fe20000010827 */
[----:B------:R-:W-:Y:S01]  /*3740*/  @!P0 FFMA.FTZ R36, R22, R31, -R36 ;  /* 0x0000001f16248223 */ /* 0x000fe20000010824 */
[-C--:B------:R-:W-:Y:S01]  /*3750*/  @!P0 FFMA.FTZ R41, R18, R35.reuse, -R41 ;  /* 0x0000002312298223 */ /* 0x080fe20000010829 */
[----:B------:R-:W-:Y:S02]  /*3760*/  @!P0 FFMA.FTZ R4, R33, R35, R4 ;  /* 0x0000002321048223 */ /* 0x000fe40000010004 */
[----:B------:R-:W-:Y:S02]  /*3770*/  @!P0 F2FP.F16.F32.PACK_AB R38, R2, R39 ;  /* 0x000000270226823e */ /* 0x000fe400000000ff */
[----:B------:R-:W-:Y:S02]  /*3780*/  @!P0 F2FP.F16.F32.PACK_AB R36, R3, R36 ;  /* 0x000000240324823e */ /* 0x000fe400000000ff */
[----:B------:R-:W-:Y:S02]  /*3790*/  @!P0 F2FP.F16.F32.PACK_AB R41, R4, R41 ;  /* 0x000000290429823e */ /* 0x000fe400000000ff */
[----:B------:R-:W-:Y:S02]  /*37a0*/  @!P0 MOV R25, R38 ;  /* 0x0000002600198202 */ /* 0x000fe40000000f00 */
[----:B------:R-:W-:Y:S02]  /*37b0*/  @!P0 MOV R26, R36 ;  /* 0x00000024001a8202 */ /* 0x000fe40000000f00 */
[----:B------:R-:W-:Y:S02]  /*37c0*/  @!P0 MOV R27, R41 ;  /* 0x00000029001b8202 */ /* 0x000fe40000000f00 */
[----:B------:R-:W-:Y:S03]  /*37d0*/  ISETP.GE.AND P0, PT, R12, UR4, PT ;  /* 0x000000040c007c0c */ /* 0x000fe6000bf06270 */
[----:B------:R1:W-:Y:S08]  /*37e0*/  STG.E.128 desc[UR6][R102.64], R24 ;  /* 0x0000001866007986 */ /* 0x0003f0000c101d06 */
[----:B------:R-:W2:Y:S02]  /*37f0*/  LDG.E.128 R20, desc[UR6][R108.64+0x80] ;  /* 0x000080066c147981 */ /* 0x000ea4000c1e1d00 */
[----:B------:R-:W-:Y:S06]  /*3800*/  @!P0 MOV R8, R10 ;  /* 0x0000000a00088202 */ /* 0x000fec0000000f00 */
[----:B------:R-:W3:Y:S06]  /*3810*/  @!P0 LDG.E.64 R18, desc[UR6][R8.64+0x40] ;  /* 0x0000400608128981 */ /* 0x000eec000c1e1b00 */
[----:B------:R-:W4:Y:S01]  /*3820*/  @!P0 LDG.E.64 R34, desc[UR6][R46.64+0x40] ;  /* 0x000040062e228981 */ /* 0x000f22000c1e1b00 */
[----:B--2---:R-:W-:Y:S02]  /*3830*/  @!P0 MOV R15, R20 ;  /* 0x00000014000f8202 */ /* 0x004fe40000000f00 */
[----:B-1----:R-:W-:Y:S02]  /*3840*/  @!P0 MOV R27, R21 ;  /* 0x00000015001b8202 */ /* 0x002fe40000000f00 */
[----:B------:R-:W-:Y:S01]  /*3850*/  @!P0 MOV R26, R22 ;  /* 0x00000016001a8202 */ /* 0x000fe20000000f00 */
[--C-:B------:R-:W-:Y:S02]  /*3860*/  @!P0 HADD2.F32 R30, -RZ, R15.reuse.H1_H1 ;  /* 0x3000000fff1e8230 */ /* 0x100fe40000004100 */
[----:B------:R-:W-:Y:S02]  /*3870*/  @!P0 HADD2.F32 R25, -RZ, R15.H0_H0 ;  /* 0x2000000fff198230 */ /* 0x000fe40000004100 */
[--C-:B---3--:R-:W-:Y:S02]  /*3880*/  @!P0 HADD2.F32 R28, -RZ, R18.reuse.H0_H0 ;  /* 0x20000012ff1c8230 */ /* 0x108fe40000004100 */
[----:B------:R-:W-:Y:S01]  /*3890*/  @!P0 HADD2.F32 R24, -RZ, R18.H1_H1 ;  /* 0x30000012ff188230 */ /* 0x000fe20000004100 */
[----:B------:R-:W-:Y:S01]  /*38a0*/  @!P0 MOV R18, R23 ;  /* 0x0000001700128202 */ /* 0x000fe20000000f00 */
[--C-:B------:R-:W-:Y:S02]  /*38b0*/  @!P0 HADD2.F32 R15, -RZ, R19.reuse.H0_H0 ;  /* 0x20000013ff0f8230 */ /* 0x100fe40000004100 */
[CC--:B------:R-:W-:Y:S01]  /*38c0*/  @!P0 FMUL.FTZ R36, R30.reuse, R28.reuse ;  /* 0x0000001c1e248220 */ /* 0x0c0fe20000410000 */
[----:B----4-:R-:W-:Y:S02]  /*38d0*/  @!P0 HADD2.F32 R32, -RZ, R34.H0_H0 ;  /* 0x20000022ff208230 */ /* 0x010fe40000004100 */
[C---:B------:R-:W-:Y:S01]  /*38e0*/  @!P0 FMUL.FTZ R5, R25.reuse, R28 ;  /* 0x0000001c19058220 */ /* 0x040fe20000410000 */
[----:B------:R-:W-:Y:S02]  /*38f0*/  @!P0 HADD2.F32 R33, -RZ, R18.H1_H1 ;  /* 0x30000012ff218230 */ /* 0x000fe40000004100 */
[----:B------:R-:W-:Y:S02]  /*3900*/  @!P0 HADD2.F32 R19, -RZ, R19.H1_H1 ;  /* 0x30000013ff138230 */ /* 0x000fe40000004100 */
[-C--:B------:R-:W-:Y:S01]  /*3910*/  @!P0 FFMA.FTZ R36, R25, R32.reuse, -R36 ;  /* 0x0000002019248223 */ /* 0x080fe20000010824 */
[----:B------:R-:W-:Y:S01]  /*3920*/  @!P0 FFMA.FTZ R5, R30, R32, R5 ;  /* 0x000000201e058223 */ /* 0x000fe20000010005 */
[--C-:B------:R-:W-:Y:S02]  /*3930*/  @!P0 HADD2.F32 R25, -RZ, R27.reuse.H0_H0 ;  /* 0x2000001bff198230 */ /* 0x100fe40000004100 */
[--C-:B------:R-:W-:Y:S02]  /*3940*/  @!P0 HADD2.F32 R30, -RZ, R26.reuse.H1_H1 ;  /* 0x3000001aff1e8230 */ /* 0x100fe40000004100 */
[----:B------:R-:W-:Y:S01]  /*3950*/  @!P0 FMUL.FTZ R39, R33, R19 ;  /* 0x0000001321278220 */ /* 0x000fe20000410000 */
[----:B------:R-:W-:Y:S01]  /*3960*/  @!P0 F2FP.F16.F32.PACK_AB R36, R5, R36 ;  /* 0x000000240524823e */ /* 0x000fe200000000ff */
[----:B------:R-:W-:Y:S02]  /*3970*/  @!P0 HADD2.F32 R26, -RZ, R26.H0_H0 ;  /* 0x2000001aff1a8230 */ /* 0x000fe40000004100 */
[----:B------:R-:W-:Y:S01]  /*3980*/  @!P0 FMUL.FTZ R6, R25, R24 ;  /* 0x0000001819068220 */ /* 0x000fe20000410000 */
[----:B------:R-:W-:Y:S01]  /*3990*/  @!P0 HADD2.F32 R29, -RZ, R27.H1_H1 ;  /* 0x3000001bff1d8230 */ /* 0x000fe20000004100 */
[----:B------:R-:W-:Y:S01]  /*39a0*/  @!P0 MOV R20, R36 ;  /* 0x0000002400148202 */ /* 0x000fe20000000f00 */
[----:B------:R-:W-:Y:S02]  /*39b0*/  @!P0 HADD2.F32 R18, -RZ, R18.H0_H0 ;  /* 0x20000012ff128230 */ /* 0x000fe40000004100 */
[-C--:B------:R-:W-:Y:S01]  /*39c0*/  @!P0 FMUL.FTZ R7, R26, R15.reuse ;  /* 0x0000000f1a078220 */ /* 0x080fe20000410000 */
[----:B------:R-:W-:Y:S02]  /*39d0*/  @!P0 HADD2.F32 R34, -RZ, R34.H1_H1 ;  /* 0x30000022ff228230 */ /* 0x000fe40000004100 */
[C---:B------:R-:W-:Y:S01]  /*39e0*/  @!P0 FMUL.FTZ R37, R29.reuse, R24 ;  /* 0x000000181d258220 */ /* 0x040fe20000410000 */
[--C-:B------:R-:W-:Y:S02]  /*39f0*/  @!P0 HADD2.F32 R31, -RZ, R35.reuse.H0_H0 ;  /* 0x20000023ff1f8230 */ /* 0x100fe40000004100 */
[----:B------:R-:W-:Y:S01]  /*3a00*/  @!P0 FMUL.FTZ R38, R30, R15 ;  /* 0x0000000f1e268220 */ /* 0x000fe20000410000 */
[----:B------:R-:W-:Y:S02]  /*3a10*/  @!P0 HADD2.F32 R35, -RZ, R35.H1_H1 ;  /* 0x30000023ff238230 */ /* 0x000fe40000004100 */
[----:B------:R-:W-:Y:S01]  /*3a20*/  @!P0 FMUL.FTZ R8, R18, R19 ;  /* 0x0000001312088220 */ /* 0x000fe20000410000 */
[-C--:B------:R-:W-:Y:S01]  /*3a30*/  @!P0 FFMA.FTZ R6, R29, R34.reuse, R6 ;  /* 0x000000221d068223 */ /* 0x080fe20000010006 */
        /* <DEDUP_REMOVED lines=10> */
[----:B------:R-:W-:Y:S05]  /*3ae0*/  @!P0 MOV R23, R39 ;  /* 0x0000002700178202 */ /* 0x000fea0000000f00 */
[----:B------:R1:W-:Y:S02]  /*3af0*/  STG.E.128 desc[UR6][R102.64+0x80], R20 ;  /* 0x0000801466007986 */ /* 0x0003e4000c101d06 */
.L_x_2643:
[----:B------:R-:W-:Y:S05]  /*3b00*/  BSYNC B0 ;  /* 0x0000000000007941 */ /* 0x000fea0003800000 */
.L_x_2642:
[----:B------:R-:W-:Y:S04]  /*3b10*/  BSSY B0, `(.L_x_2644) ;  /* 0x000006f000007945 */ /* 0x000fe80003800000 */
[----:B------:R-:W-:Y:S05]  /*3b20*/  @!P2 BRA `(.L_x_2645) ;  /* 0x0000000400b4a947 */ /* 0x000fea0003800000 */
[C---:B------:R-:W-:Y:S02]  /*3b30*/  LEA R174, P0, R71.reuse, R108, 0x1 ;  /* 0x0000006c47ae7211 */ /* 0x040fe400078008ff */
[C---:B------:R-:W-:Y:S02]  /*3b40*/  SHF.L.U32 R49, R140.reuse, 0x1, RZ ;  /* 0x000000018c317819 */ /* 0x040fe400000006ff */
[----:B------:R-:W-:Y:S02]  /*3b50*/  LEA.HI.X R175, R71, R109, R70, 0x1, P0 ;  /* 0x0000006d47af7211 */ /* 0x000fe400000f0c46 */
[C---:B--2---:R-:W-:Y:S02]  /*3b60*/  LEA R40, P0, R115.reuse, R102, 0x1 ;  /* 0x0000006673287211 */ /* 0x044fe400078008ff */
[----:B------:R-:W-:Y:S01]  /*3b70*/  SHF.L.U64.HI R42, R140, 0x1, R123 ;  /* 0x000000018c2a7819 */ /* 0x000fe2000001027b */
[----:B------:R-:W2:Y:S01]  /*3b80*/  LDG.E.128 R24, desc[UR6][R174.64] ;  /* 0x00000006ae187981 */ /* 0x000ea2000c1e1d00 */
[----:B------:R-:W-:Y:S02]  /*3b90*/  LEA.HI.X R41, R115, R103, R114, 0x1, P0 ;  /* 0x0000006773297211 */ /* 0x000fe400000f0c72 */
[C---:B------:R-:W-:Y:S04]  /*3ba0*/  IADD3 R38, P0, R49.reuse, R46, RZ ;  /* 0x0000002e31267210 */ /* 0x040fe80007f1e0ff */
[C---:B------:R-:W-:Y:S02]  /*3bb0*/  IADD3.X R39, R42.reuse, R47, RZ, P0, !PT ;  /* 0x0000002f2a277210 */ /* 0x040fe400007fe4ff */
[----:B------:R-:W-:Y:S04]  /*3bc0*/  IADD3 R28, P0, R49, R10, RZ ;  /* 0x0000000a311c7210 */ /* 0x000fe80007f1e0ff */
[----:B------:R-:W-:Y:S02]  /*3bd0*/  IADD3.X R29, R42, R9, RZ, P0, !PT ;  /* 0x000000092a1d7210 */ /* 0x000fe400007fe4ff */
[----:B------:R-:W-:Y:S11]  /*3be0*/  ISETP.GE.AND P0, PT, R16, UR4, PT ;  /* 0x0000000410007c0c */ /* 0x000ff6000bf06270 */
[----:B------:R-:W-:Y:S02]  /*3bf0*/  @!UPT UIADD3 URZ, URZ, URZ, URZ ;  /* 0x0000003f3f3ff290 */ /* 0x000fe4000fffe03f */
[----:B------:R-:W1:Y:S06]  /*3c00*/  @!P0 LDG.E.64 R18, desc[UR6][R28.64] ;  /* 0x000000061c128981 */ /* 0x000e6c000c1e1b00 */
[----:B------:R-:W3:Y:S01]  /*3c10*/  @!P0 LDG.E.64 R34, desc[UR6][R38.64] ;  /* 0x0000000626228981 */ /* 0x000ee2000c1e1b00 */
[--C-:B-1----:R-:W-:Y:S01]  /*3c20*/  @!P0 HADD2.F32 R22, -RZ, R18.reuse.H0_H0 ;  /* 0x20000012ff168230 */ /* 0x102fe20000004100 */
[----:B--2---:R-:W-:Y:S01]  /*3c30*/  @!P0 MOV R15, R24 ;  /* 0x00000018000f8202 */ /* 0x004fe20000000f00 */
[----:B------:R-:W-:Y:S01]  /*3c40*/  @!P0 HADD2.F32 R20, -RZ, R18.H1_H1 ;  /* 0x30000012ff148230 */ /* 0x000fe20000004100 */
[----:B------:R-:W-:Y:S02]  /*3c50*/  @!P0 MOV R23, R25 ;  /* 0x0000001900178202 */ /* 0x000fe40000000f00 */
[----:B------:R-:W-:Y:S01]  /*3c60*/  @!P0 MOV R18, R27 ;  /* 0x0000001b00128202 */ /* 0x000fe20000000f00 */
[--C-:B------:R-:W-:Y:S02]  /*3c70*/  @!P0 HADD2.F32 R31, -RZ, R15.reuse.H1_H1 ;  /* 0x3000000fff1f8230 */ /* 0x100fe40000004100 */
[----:B------:R-:W-:Y:S02]  /*3c80*/  @!P0 HADD2.F32 R21, -RZ, R15.H0_H0 ;  /* 0x2000000fff158230 */ /* 0x000fe40000004100 */
[----:B---3--:R-:W-:Y:S02]  /*3c90*/  @!P0 HADD2.F32 R32, -RZ, R34.H0_H0 ;  /* 0x20000022ff208230 */ /* 0x008fe40000004100 */
[-C--:B------:R-:W-:Y:S01]  /*3ca0*/  @!P0 FMUL.FTZ R49, R31, R22.reuse ;  /* 0x000000161f318220 */ /* 0x080fe20000410000 */
[--C-:B------:R-:W-:Y:S02]  /*3cb0*/  @!P0 HADD2.F32 R33, -RZ, R35.reuse.H0_H0 ;  /* 0x20000023ff218230 */ /* 0x100fe40000004100 */
[C---:B------:R-:W-:Y:S01]  /*3cc0*/  @!P0 FMUL.FTZ R0, R21.reuse, R22 ;  /* 0x0000001615008220 */ /* 0x040fe20000410000 */
[----:B------:R-:W-:Y:S01]  /*3cd0*/  @!P0 HADD2.F32 R37, -RZ, R35.H1_H1 ;  /* 0x30000023ff258230 */ /* 0x000fe20000004100 */
[----:B------:R-:W-:Y:S01]  /*3ce0*/  @!P0 MOV R22, R26 ;  /* 0x0000001a00168202 */ /* 0x000fe20000000f00 */
[----:B------:R-:W-:Y:S02]  /*3cf0*/  @!P0 HADD2.F32 R15, -RZ, R19.H0_H0 ;  /* 0x20000013ff0f8230 */ /* 0x000fe40000004100 */
[-C--:B------:R-:W-:Y:S01]  /*3d00*/  @!P0 FFMA.FTZ R49, R21, R32.reuse, -R49 ;  /* 0x0000002015318223 */ /* 0x080fe20000010831 */
[----:B------:R-:W-:Y:S02]  /*3d10*/  @!P0 HADD2.F32 R21, -RZ, R23.H0_H0 ;  /* 0x20000017ff158230 */ /* 0x000fe40000004100 */
[----:B------:R-:W-:Y:S01]  /*3d20*/  @!P0 FFMA.FTZ R0, R31, R32, R0 ;  /* 0x000000201f008223 */ /* 0x000fe20000010000 */
[--C-:B------:R-:W-:Y:S02]  /*3d30*/  @!P0 HADD2.F32 R32, -RZ, R22.reuse.H1_H1 ;  /* 0x30000016ff208230 */ /* 0x100fe40000004100 */
[----:B------:R-:W-:Y:S02]  /*3d40*/  @!P0 HADD2.F32 R22, -RZ, R22.H0_H0 ;  /* 0x20000016ff168230 */ /* 0x000fe40000004100 */
[-C--:B------:R-:W-:Y:S01]  /*3d50*/  @!P0 FMUL.FTZ R2, R21, R20.reuse ;  /* 0x0000001415028220 */ /* 0x080fe20000410000 */
[----:B------:R-:W-:Y:S01]  /*3d60*/  @!P0 F2FP.F16.F32.PACK_AB R49, R0, R49 ;  /* 0x000000310031823e */ /* 0x000fe200000000ff */
[--C-:B------:R-:W-:Y:S02]  /*3d70*/  @!P0 HADD2.F32 R35, -RZ, R18.reuse.H1_H1 ;  /* 0x30000012ff238230 */ /* 0x100fe40000004100 */
[----:B------:R-:W-:Y:S01]  /*3d80*/  @!P0 FMUL.FTZ R42, R32, R15 ;  /* 0x0000000f202a8220 */ /* 0x000fe20000410000 */
[----:B------:R-:W-:Y:S01]  /*3d90*/  @!P0 HADD2.F32 R19, -RZ, R19.H1_H1 ;  /* 0x30000013ff138230 */ /* 0x000fe20000004100 */
[----:B------:R-:W-:Y:S01]  /*3da0*/  @!P0 MOV R24, R49 ;  /* 0x0000003100188202 */ /* 0x000fe20000000f00 */
[----:B------:R-:W-:Y:S02]  /*3db0*/  @!P0 HADD2.F32 R31, -RZ, R23.H1_H1 ;  /* 0x30000017ff1f8230 */ /* 0x000fe40000004100 */
[C---:B------:R-:W-:Y:S01]  /*3dc0*/  @!P0 FMUL.FTZ R3, R22.reuse, R15 ;  /* 0x0000000f16038220 */ /* 0x040fe20000410000 */
[----:B------:R-:W-:Y:S02]  /*3dd0*/  @!P0 HADD2.F32 R18, -RZ, R18.H0_H0 ;  /* 0x20000012ff128230 */ /* 0x000fe40000004100 */
[----:B------:R-:W-:Y:S01]  /*3de0*/  @!P0 FMUL.FTZ R53, R35, R19 ;  /* 0x0000001323358220 */ /* 0x000fe20000410000 */
[----:B------:R-:W-:Y:S02]  /*3df0*/  @!P0 HADD2.F32 R34, -RZ, R34.H1_H1 ;  /* 0x30000022ff228230 */ /* 0x000fe40000004100 */
[C---:B------:R-:W-:Y:S01]  /*3e00*/  @!P0 FMUL.FTZ R51, R31.reuse, R20 ;  /* 0x000000141f338220 */ /* 0x040fe20000410000 */
[----:B------:R-:W-:Y:S01]  /*3e10*/  @!P0 FFMA.FTZ R42, R22, R33, -R42 ;  /* 0x00000021162a8223 */ /* 0x000fe2000001082a */
[C---:B------:R-:W-:Y:S01]  /*3e20*/  @!P0 FMUL.FTZ R4, R18.reuse, R19 ;  /* 0x0000001312048220 */ /* 0x040fe20000410000 */
[----:B------:R-:W-:Y:S01]  /*3e30*/  @!P0 FFMA.FTZ R53, R18, R37, -R53 ;  /* 0x0000002512358223 */ /* 0x000fe20000010835 */
[-C--:B------:R-:W-:Y:S01]  /*3e40*/  @!P0 FFMA.FTZ R2, R31, R34.reuse, R2 ;  /* 0x000000221f028223 */ /* 0x080fe20000010002 */
[----:B------:R-:W-:Y:S01]  /*3e50*/  @!P0 FFMA.FTZ R3, R32, R33, R3 ;  /* 0x0000002120038223 */ /* 0x000fe20000010003 */
[----:B------:R-:W-:Y:S01]  /*3e60*/  @!P0 FFMA.FTZ R51, R21, R34, -R51 ;  /* 0x0000002215338223 */ /* 0x000fe20000010833 */
[----:B------:R-:W-:Y:S03]  /*3e70*/  @!P0 FFMA.FTZ R4, R35, R37, R4 ;  /* 0x0000002523048223 */ /* 0x000fe60000010004 */
        /* <DEDUP_REMOVED lines=8> */
[----:B------:R-:W2:Y:S08]  /*3f00*/  LDG.E.128 R20, desc[UR6][R174.64+0x80] ;  /* 0x00008006ae147981 */ /* 0x000eb0000c1e1d00 */
        /* <DEDUP_REMOVED lines=47> */
.L_x_2645:
[----:B------:R-:W-:Y:S05]  /*4200*/  BSYNC B0 ;  /* 0x0000000000007941 */ /* 0x000fea0003800000 */
.L_x_2644:
[----:B------:R-:W-:Y:S04]  /*4210*/  BSSY B0, `(.L_x_2646) ;  /* 0x0000070000007945 */ /* 0x000fe80003800000 */
[----:B------:R-:W-:Y:S05]  /*4220*/  @!P5 BRA `(.L_x_2647) ;  /* 0x0000000400b8d947 */ /* 0x000fea0003800000 */
[C---:B------:R-:W-:Y:S02]  /*4230*/  LEA R48, P1, R73.reuse, R108, 0x1 ;  /* 0x0000006c49307211 */ /* 0x040fe400078208ff */
[----:B------:R-:W-:Y:S02]  /*4240*/  ISETP.GE.AND P0, PT, R16, UR4, PT ;  /* 0x0000000410007c0c */ /* 0x000fe4000bf06270 */
[----:B------:R-:W-:Y:S02]  /*4250*/  LEA.HI.X R49, R73, R109, R72, 0x1, P1 ;  /* 0x0000006d49317211 */ /* 0x000fe400008f0c48 */
[----:B--23--:R-:W-:Y:S03]  /*4260*/  IADD3 R40, P1, R46, UR37, RZ ;  /* 0x000000252e287c10 */ /* 0x00cfe6000ff3e0ff */
[----:B------:R-:W2:Y:S01]  /*4270*/  LDG.E.128 R24, desc[UR6][R48.64] ;  /* 0x0000000630187981 */ /* 0x000ea2000c1e1d00 */
[----:B------:R-:W-:Y:S02]  /*4280*/  IADD3.X R41, R47, UR36, RZ, P1, !PT ;  /* 0x000000242f297c10 */ /* 0x000fe40008ffe4ff */
[----:B------:R-:W-:Y:S04]  /*4290*/  IADD3 R28, P1, R10, UR37, RZ ;  /* 0x000000250a1c7c10 */ /* 0x000fe8000ff3e0ff */
[----:B------:R-:W-:Y:S01]  /*42a0*/  IADD3.X R29, R9, UR36, RZ, P1, !PT ;  /* 0x00000024091d7c10 */ /* 0x000fe20008ffe4ff */
[----:B------:R-:W3:Y:S01]  /*42b0*/  @!P0 LDG.E.64 R38, desc[UR6][R40.64] ;  /* 0x0000000628268981 */ /* 0x000ee2000c1e1b00 */
[C---:B------:R-:W-:Y:S04]  /*42c0*/  LEA R174, P1, R154.reuse, R102, 0x1 ;  /* 0x000000669aae7211 */ /* 0x040fe800078208ff */
[----:B------:R-:W-:Y:S01]  /*42d0*/  LEA.HI.X R175, R154, R103, R74, 0x1, P1 ;  /* 0x000000679aaf7211 */ /* 0x000fe200008f0c4a */
[----:B------:R-:W4:Y:S01]  /*42e0*/  @!P0 LDG.E.64 R18, desc[UR6][R28.64] ;  /* 0x000000061c128981 */ /* 0x000f22000c1e1b00 */
[C---:B------:R-:W-:Y:S04]  /*42f0*/  LEA R176, P1, R76.reuse, R108, 0x1 ;  /* 0x0000006c4cb07211 */ /* 0x040fe800078208ff */
[----:B------:R-:W-:Y:S02]  /*4300*/  LEA.HI.X R177, R76, R109, R75, 0x1, P1 ;  /* 0x0000006d4cb17211 */ /* 0x000fe400008f0c4b */
[----:B------:R-:W-:Y:S01]  /*4310*/  ISETP.GE.AND P1, PT, R12, UR4, PT ;  /* 0x000000040c007c0c */ /* 0x000fe2000bf26270 */
[--C-:B---3--:R-:W-:Y:S01]  /*4320*/  @!P0 HADD2.F32 R33, -RZ, R38.reuse.H0_H0 ;  /* 0x20000026ff218230 */ /* 0x108fe20000004100 */
[----:B--2---:R-:W-:Y:S01]  /*4330*/  @!P0 MOV R15, R24 ;  /* 0x00000018000f8202 */ /* 0x004fe20000000f00 */
[----:B------:R-:W-:Y:S01]  /*4340*/  @!P0 HADD2.F32 R32, -RZ, R38.H1_H1 ;  /* 0x30000026ff208230 */ /* 0x000fe20000004100 */
[----:B-1----:R-:W-:Y:S01]  /*4350*/  @!P0 MOV R22, R27 ;  /* 0x0000001b00168202 */ /* 0x002fe20000000f00 */
[----:B------:R-:W-:Y:S01]  /*4360*/  @!P0 HADD2.F32 R37, -RZ, R39.H0_H0 ;  /* 0x20000027ff258230 */ /* 0x000fe20000004100 */
[----:B------:R-:W-:Y:S01]  /*4370*/  @!P0 MOV R21, R25 ;  /* 0x0000001900158202 */ /* 0x000fe20000000f00 */
[--C-:B----4-:R-:W-:Y:S02]  /*4380*/  @!P0 HADD2.F32 R23, -RZ, R18.reuse.H0_H0 ;  /* 0x20000012ff178230 */ /* 0x110fe40000004100 */
[--C-:B------:R-:W-:Y:S02]  /*4390*/  @!P0 HADD2.F32 R31, -RZ, R15.reuse.H1_H1 ;  /* 0x3000000fff1f8230 */ /* 0x100fe40000004100 */
[----:B------:R-:W-:Y:S02]  /*43a0*/  @!P0 HADD2.F32 R20, -RZ, R15.H0_H0 ;  /* 0x2000000fff148230 */ /* 0x000fe40000004100 */
[--C-:B------:R-:W-:Y:S02]  /*43b0*/  @!P0 HADD2.F32 R35, -RZ, R21.reuse.H1_H1 ;  /* 0x30000015ff238230 */ /* 0x100fe40000004100 */
[CC--:B------:R-:W-:Y:S01]  /*43c0*/  @!P0 FMUL.FTZ R49, R31.reuse, R23.reuse ;  /* 0x000000171f318220 */ /* 0x0c0fe20000410000 */
[----:B------:R-:W-:Y:S02]  /*43d0*/  @!P0 HADD2.F32 R18, -RZ, R18.H1_H1 ;  /* 0x30000012ff128230 */ /* 0x000fe40000004100 */
[C---:B------:R-:W-:Y:S01]  /*43e0*/  @!P0 FMUL.FTZ R0, R20.reuse, R23 ;  /* 0x0000001714008220 */ /* 0x040fe20000410000 */
[----:B------:R-:W-:Y:S02]  /*43f0*/  @!P0 HADD2.F32 R21, -RZ, R21.H0_H0 ;  /* 0x20000015ff158230 */ /* 0x000fe40000004100 */
[-C--:B------:R-:W-:Y:S01]  /*4400*/  @!P0 FFMA.FTZ R49, R20, R33.reuse, -R49 ;  /* 0x0000002114318223 */ /* 0x080fe20000010831 */
[----:B------:R-:W-:Y:S01]  /*4410*/  @!P0 MOV R20, R26 ;  /* 0x0000001a00148202 */ /* 0x000fe20000000f00 */
[--C-:B------:R-:W-:Y:S02]  /*4420*/  @!P0 HADD2.F32 R15, -RZ, R19.reuse.H0_H0 ;  /* 0x20000013ff0f8230 */ /* 0x100fe40000004100 */
[----:B------:R-:W-:Y:S01]  /*4430*/  @!P0 FFMA.FTZ R0, R31, R33, R0 ;  /* 0x000000211f008223 */ /* 0x000fe20000010000 */
[-C--:B------:R-:W-:Y:S01]  /*4440*/  @!P0 FMUL.FTZ R2, R21, R18.reuse ;  /* 0x0000001215028220 */ /* 0x080fe20000410000 */
[C---:B------:R-:W-:Y:S01]  /*4450*/  @!P0 FMUL.FTZ R51, R35.reuse, R18 ;  /* 0x0000001223338220 */ /* 0x040fe20000410000 */
[--C-:B------:R-:W-:Y:S02]  /*4460*/  @!P0 HADD2.F32 R34, -RZ, R20.reuse.H1_H1 ;  /* 0x30000014ff228230 */ /* 0x100fe40000004100 */
[----:B------:R-:W-:Y:S01]  /*4470*/  @!P0 F2FP.F16.F32.PACK_AB R49, R0, R49 ;  /* 0x000000310031823e */ /* 0x000fe200000000ff */
[----:B------:R-:W-:Y:S02]  /*4480*/  @!P0 HADD2.F32 R20, -RZ, R20.H0_H0 ;  /* 0x20000014ff148230 */ /* 0x000fe40000004100 */
[-C--:B------:R-:W-:Y:S01]  /*4490*/  @!P0 FFMA.FTZ R2, R35, R32.reuse, R2 ;  /* 0x0000002023028223 */ /* 0x080fe20000010002 */
[----:B------:R-:W-:Y:S01]  /*44a0*/  @!P0 HADD2.F32 R19, -RZ, R19.H1_H1 ;  /* 0x30000013ff138230 */ /* 0x000fe20000004100 */
[----:B------:R-:W-:Y:S01]  /*44b0*/  @!P0 MOV R24, R49 ;  /* 0x0000003100188202 */ /* 0x000fe20000000f00 */
[--C-:B------:R-:W-:Y:S02]  /*44c0*/  @!P0 HADD2.F32 R31, -RZ, R22.reuse.H1_H1 ;  /* 0x30000016ff1f8230 */ /* 0x100fe40000004100 */
[-C--:B------:R-:W-:Y:S01]  /*44d0*/  @!P0 FMUL.FTZ R3, R20, R15.reuse ;  /* 0x0000000f14038220 */ /* 0x080fe20000410000 */
[----:B------:R-:W-:Y:S02]  /*44e0*/  @!P0 HADD2.F32 R18, -RZ, R22.H0_H0 ;  /* 0x20000016ff128230 */ /* 0x000fe40000004100 */
[C---:B------:R-:W-:Y:S01]  /*44f0*/  @!P0 FMUL.FTZ R42, R34.reuse, R15 ;  /* 0x0000000f222a8220 */ /* 0x040fe20000410000 */
[----:B------:R-:W-:Y:S02]  /*4500*/  @!P0 HADD2.F32 R39, -RZ, R39.H1_H1 ;  /* 0x30000027ff278230 */ /* 0x000fe40000004100 */
[----:B------:R-:W-:Y:S01]  /*4510*/  @!P0 FMUL.FTZ R53, R31, R19 ;  /* 0x000000131f358220 */ /* 0x000fe20000410000 */
[----:B------:R-:W-:Y:S01]  /*4520*/  @!P0 FFMA.FTZ R3, R34, R37, R3 ;  /* 0x0000002522038223 */ /* 0x000fe20000010003 */
[----:B------:R-:W-:Y:S01]  /*4530*/  @!P0 FMUL.FTZ R4, R18, R19 ;  /* 0x0000001312048220 */ /* 0x000fe20000410000 */
        /* <DEDUP_REMOVED lines=10> */
[----:B------:R1:W-:Y:S08]  /*45e0*/  STG.E.128 desc[UR6][R174.64], R24 ;  /* 0x00000018ae007986 */ /* 0x0003f0000c101d06 */
[----:B------:R-:W2:Y:S08]  /*45f0*/  LDG.E.128 R20, desc[UR6][R176.64] ;  /* 0x00000006b0147981 */ /* 0x000eb0000c1e1d00 */
[----:B------:R-:W3:Y:S06]  /*4600*/  @!P1 LDG.E.64 R18, desc[UR6][R28.64+0x40] ;  /* 0x000040061c129981 */ /* 0x000eec000c1e1b00 */
[----:B------:R-:W4:Y:S01]  /*4610*/  @!P1 LDG.E.64 R36, desc[UR6][R40.64+0x40] ;  /* 0x0000400628249981 */ /* 0x000f22000c1e1b00 */
[C---:B-1----:R-:W-:Y:S04]  /*4620*/  LEA R174, P0, R78.reuse, R102, 0x1 ;  /* 0x000000664eae7211 */ /* 0x042fe800078008ff */
[----:B------:R-:W-:Y:S02]  /*4630*/  LEA.HI.X R175, R78, R103, R77, 0x1, P0 ;  /* 0x000000674eaf7211 */ /* 0x000fe400000f0c4d */
[----:B--2---:R-:W-:Y:S02]  /*4640*/  @!P1 MOV R15, R20 ;  /* 0x00000014000f9202 */ /* 0x004fe40000000f00 */
[----:B------:R-:W-:Y:S02]  /*4650*/  @!P1 MOV R27, R21 ;  /* 0x00000015001b9202 */ /* 0x000fe40000000f00 */
        /* <DEDUP_REMOVED lines=43> */
.L_x_2647:
[----:B------:R-:W-:Y:S05]  /*4910*/  BSYNC B0 ;  /* 0x0000000000007941 */ /* 0x000fea0003800000 */
.L_x_2646:
[----:B------:R-:W-:Y:S04]  /*4920*/  BSSY B0, `(.L_x_2648) ;  /* 0x0000074000007945 */ /* 0x000fe80003800000 */
[----:B------:R-:W-:Y:S05]  /*4930*/  @!P4 BRA `(.L_x_2649) ;  /* 0x0000000400c8c947 */ /* 0x000fea0003800000 */
[----:B--23--:R-:W2:Y:S01]  /*4940*/  LDC.64 R40, c[0x0][0x338] ;  /* 0x0000ce00ff287b82 */ /* 0x00cea20000000a00 */
[----:B------:R-:W-:Y:S02]  /*4950*/  ISETP.GE.AND P0, PT, R16, UR4, PT ;  /* 0x0000000410007c0c */ /* 0x000fe4000bf06270 */
[----:B------:R-:W-:Y:S02]  /*4960*/  IADD3 R28, P1, R10, UR39, RZ ;  /* 0x000000270a1c7c10 */ /* 0x000fe4000ff3e0ff */
[----:B------:R-:W-:Y:S02]  /*4970*/  IADD3 R38, P2, R46, UR39, RZ ;  /* 0x000000272e267c10 */ /* 0x000fe4000ff5e0ff */
[----:B------:R-:W-:Y:S02]  /*4980*/  IADD3.X R29, R9, UR38, RZ, P1, !PT ;  /* 0x00000026091d7c10 */ /* 0x000fe40008ffe4ff */
[----:B------:R-:W-:Y:S02]  /*4990*/  IADD3.X R39, R47, UR38, RZ, P2, !PT ;  /* 0x000000262f277c10 */ /* 0x000fe400097fe4ff */
[----:B------:R-:W-:Y:S03]  /*49a0*/  ISETP.GE.AND P1, PT, R12, UR4, PT ;  /* 0x000000040c007c0c */ /* 0x000fe6000bf26270 */
[----:B------:R-:W1:Y:S06]  /*49b0*/  @!P0 LDG.E.64 R18, desc[UR6][R28.64] ;  /* 0x000000061c128981 */ /* 0x000e6c000c1e1b00 */
[----:B------:R-:W3:Y:S01]  /*49c0*/  @!P0 LDG.E.64 R36, desc[UR6][R38.64] ;  /* 0x0000000626248981 */ /* 0x000ee2000c1e1b00 */
[----:B--2---:R-:W-:Y:S04]  /*49d0*/  IMAD.WIDE.U32 R48, R40, 0x60, R108 ;  /* 0x0000006028307825 */ /* 0x004fe800078e006c */
[----:B------:R-:W-:Y:S05]  /*49e0*/  IMAD R41, R41, 0x60, RZ ;  /* 0x0000006029297824 */ /* 0x000fea00078e02ff */
[----:B------:R-:W-:Y:S02]  /*49f0*/  IADD3 R49, R49, R41, RZ ;  /* 0x0000002931317210 */ /* 0x000fe40007ffe0ff */
[----:B------:R-:W2:Y:S03]  /*4a00*/  LDC.64 R40, c[0x0][0x248] ;  /* 0x00009200ff287b82 */ /* 0x000ea60000000a00 */
[----:B------:R-:W5:Y:S01]  /*4a10*/  LDG.E.128 R24, desc[UR6][R48.64] ;  /* 0x0000000630187981 */ /* 0x000f62000c1e1d00 */
[----:B--2---:R-:W-:Y:S02]  /*4a20*/  IMAD R41, R41, 0x60, RZ ;  /* 0x0000006029297824 */ /* 0x004fe400078e02ff */
[--C-:B-1--4-:R-:W-:Y:S02]  /*4a30*/  @!P0 HADD2.F32 R20, -RZ, R18.reuse.H0_H0 ;  /* 0x20000012ff148230 */ /* 0x112fe40000004100 */
[----:B------:R-:W-:Y:S02]  /*4a40*/  @!P0 HADD2.F32 R18, -RZ, R18.H1_H1 ;  /* 0x30000012ff128230 */ /* 0x000fe40000004100 */
[--C-:B---3--:R-:W-:Y:S02]  /*4a50*/  @!P0 HADD2.F32 R32, -RZ, R36.reuse.H0_H0 ;  /* 0x20000024ff208230 */ /* 0x108fe40000004100 */
[----:B------:R-:W-:Y:S02]  /*4a60*/  @!P0 HADD2.F32 R34, -RZ, R36.H1_H1 ;  /* 0x30000024ff228230 */ /* 0x000fe40000004100 */
[--C-:B------:R-:W-:Y:S02]  /*4a70*/  @!P0 HADD2.F32 R35, -RZ, R37.reuse.H0_H0 ;  /* 0x20000025ff238230 */ /* 0x100fe40000004100 */
[----:B------:R-:W-:Y:S01]  /*4a80*/  @!P0 HADD2.F32 R37, -RZ, R37.H1_H1 ;  /* 0x30000025ff258230 */ /* 0x000fe20000004100 */
[----:B-----5:R-:W-:Y:S02]  /*4a90*/  @!P0 MOV R15, R24 ;  /* 0x00000018000f8202 */ /* 0x020fe40000000f00 */
[----:B------:R-:W-:Y:S03]  /*4aa0*/  @!P0 MOV R22, R25 ;  /* 0x0000001900168202 */ /* 0x000fe60000000f00 */
[--C-:B------:R-:W-:Y:S02]  /*4ab0*/  @!P0 HADD2.F32 R31, -RZ, R15.reuse.H1_H1 ;  /* 0x3000000fff1f8230 */ /* 0x100fe40000004100 */
[----:B------:R-:W-:Y:S02]  /*4ac0*/  @!P0 HADD2.F32 R21, -RZ, R15.H0_H0 ;  /* 0x2000000fff158230 */ /* 0x000fe40000004100 */
[--C-:B------:R-:W-:Y:S02]  /*4ad0*/  @!P0 HADD2.F32 R33, -RZ, R22.reuse.H1_H1 ;  /* 0x30000016ff218230 */ /* 0x100fe40000004100 */
[-C--:B------:R-:W-:Y:S01]  /*4ae0*/  @!P0 FMUL.FTZ R49, R31, R20.reuse ;  /* 0x000000141f318220 */ /* 0x080fe20000410000 */
[----:B------:R-:W-:Y:S02]  /*4af0*/  @!P0 HADD2.F32 R23, -RZ, R22.H0_H0 ;  /* 0x20000016ff178230 */ /* 0x000fe40000004100 */
[C---:B------:R-:W-:Y:S01]  /*4b00*/  @!P0 FMUL.FTZ R0, R21.reuse, R20 ;  /* 0x0000001415008220 */ /* 0x040fe20000410000 */
[----:B------:R-:W-:Y:S01]  /*4b10*/  @!P0 MOV R20, R26 ;  /* 0x0000001a00148202 */ /* 0x000fe20000000f00 */
[-C--:B------:R-:W-:Y:S01]  /*4b20*/  @!P0 FFMA.FTZ R49, R21, R32.reuse, -R49 ;  /* 0x0000002015318223 */ /* 0x080fe20000010831 */
[----:B------:R-:W-:Y:S01]  /*4b30*/  @!P0 MOV R21, R27 ;  /* 0x0000001b00158202 */ /* 0x000fe20000000f00 */
[----:B------:R-:W-:Y:S01]  /*4b40*/  @!P0 FFMA.FTZ R0, R31, R32, R0 ;  /* 0x000000201f008223 */ /* 0x000fe20000010000 */
[-C--:B------:R-:W-:Y:S01]  /*4b50*/  @!P0 FMUL.FTZ R2, R23, R18.reuse ;  /* 0x0000001217028220 */ /* 0x080fe20000410000 */
[--C-:B------:R-:W-:Y:S02]  /*4b60*/  @!P0 HADD2.F32 R32, -RZ, R20.reuse.H1_H1 ;  /* 0x30000014ff208230 */ /* 0x100fe40000004100 */
[----:B------:R-:W-:Y:S01]  /*4b70*/  @!P0 FMUL.FTZ R51, R33, R18 ;  /* 0x0000001221338220 */ /* 0x000fe20000410000 */
[----:B------:R-:W-:Y:S01]  /*4b80*/  @!P0 HADD2.F32 R20, -RZ, R20.H0_H0 ;  /* 0x20000014ff148230 */ /* 0x000fe20000004100 */
[----:B------:R-:W-:Y:S01]  /*4b90*/  @!P0 F2FP.F16.F32.PACK_AB R49, R0, R49 ;  /* 0x000000310031823e */ /* 0x000fe200000000ff */
[--C-:B------:R-:W-:Y:S02]  /*4ba0*/  @!P0 HADD2.F32 R15, -RZ, R19.reuse.H0_H0 ;  /* 0x20000013ff0f8230 */ /* 0x100fe40000004100 */
[-C--:B------:R-:W-:Y:S01]  /*4bb0*/  @!P0 FFMA.FTZ R51, R23, R34.reuse, -R51 ;  /* 0x0000002217338223 */ /* 0x080fe20000010833 */
[----:B------:R-:W-:Y:S01]  /*4bc0*/  @!P0 HADD2.F32 R19, -RZ, R19.H1_H1 ;  /* 0x30000013ff138230 */ /* 0x000fe20000004100 */
[----:B------:R-:W-:Y:S01]  /*4bd0*/  @!P0 MOV R24, R49 ;  /* 0x0000003100188202 */ /* 0x000fe20000000f00 */
[--C-:B------:R-:W-:Y:S02]  /*4be0*/  @!P0 HADD2.F32 R31, -RZ, R21.reuse.H1_H1 ;  /* 0x30000015ff1f8230 */ /* 0x100fe40000004100 */
[-C--:B------:R-:W-:Y:S01]  /*4bf0*/  @!P0 FMUL.FTZ R3, R20, R15.reuse ;  /* 0x0000000f14038220 */ /* 0x080fe20000410000 */
[----:B------:R-:W-:Y:S02]  /*4c00*/  @!P0 HADD2.F32 R18, -RZ, R21.H0_H0 ;  /* 0x20000015ff128230 */ /* 0x000fe40000004100 */
[C---:B------:R-:W-:Y:S01]  /*4c10*/  @!P0 FMUL.FTZ R42, R32.reuse, R15 ;  /* 0x0000000f202a8220 */ /* 0x040fe20000410000 */
[----:B------:R-:W-:Y:S01]  /*4c20*/  @!P0 FFMA.FTZ R2, R33, R34, R2 ;  /* 0x0000002221028223 */ /* 0x000fe20000010002 */
[C---:B------:R-:W-:Y:S01]  /*4c30*/  @!P0 FMUL.FTZ R53, R31.reuse, R19 ;  /* 0x000000131f358220 */ /* 0x040fe20000410000 */
[----:B------:R-:W-:Y:S01]  /*4c40*/  @!P0 FFMA.FTZ R3, R32, R35, R3 ;  /* 0x0000002320038223 */ /* 0x000fe20000010003 */
[----:B------:R-:W-:Y:S01]  /*4c50*/  @!P0 FMUL.FTZ R4, R18, R19 ;  /* 0x0000001312048220 */ /* 0x000fe20000410000 */
[----:B------:R-:W-:Y:S01]  /*4c60*/  @!P0 FFMA.FTZ R42, R20, R35, -R42 ;  /* 0x00000023142a8223 */ /* 0x000fe2000001082a */
[----:B------:R-:W-:Y:S01]  /*4c70*/  @!P0 F2FP.F16.F32.PACK_AB R44, R2, R51 ;  /* 0x00000033022c823e */ /* 0x000fe200000000ff */
[-C--:B------:R-:W-:Y:S01]  /*4c80*/  @!P0 FFMA.FTZ R53, R18, R37.reuse, -R53 ;  /* 0x0000002512358223 */ /* 0x080fe20000010835 */
[----:B------:R-:W-:Y:S01]  /*4c90*/  @!P0 FFMA.FTZ R4, R31, R37, R4 ;  /* 0x000000251f048223 */ /* 0x000fe20000010004 */
[----:B------:R-:W-:Y:S01]  /*4ca0*/  IMAD.WIDE.U32 R50, R40, 0x60, R102 ;  /* 0x0000006028327825 */ /* 0x000fe200078e0066 */
[C---:B------:R-:W-:Y:S02]  /*4cb0*/  LEA R40, P2, R80.reuse, R108, 0x1 ;  /* 0x0000006c50287211 */ /* 0x040fe400078408ff */
[----:B------:R-:W-:Y:S02]  /*4cc0*/  @!P0 F2FP.F16.F32.PACK_AB R42, R3, R42 ;  /* 0x0000002a032a823e */ /* 0x000fe400000000ff */
[----:B------:R-:W-:Y:S02]  /*4cd0*/  IADD3 R51, R51, R41, RZ ;  /* 0x0000002933337210 */ /* 0x000fe40007ffe0ff */
[----:B------:R-:W-:Y:S02]  /*4ce0*/  LEA.HI.X R41, R80, R109, R79, 0x1, P2 ;  /* 0x0000006d50297211 */ /* 0x000fe400010f0c4f */
        /* <DEDUP_REMOVED lines=55> */
.L_x_2649:
[----:B------:R-:W-:Y:S05]  /*5060*/  BSYNC B0 ;  /* 0x0000000000007941 */ /* 0x000fea0003800000 */
.L_x_2648:
[----:B------:R-:W-:Y:S04]  /*5070*/  BSSY B0, `(.L_x_2650) ;  /* 0x0000070000007945 */ /* 0x000fe80003800000 */
[----:B------:R-:W-:Y:S05]  /*5080*/  @!P3 BRA `(.L_x_2651) ;  /* 0x0000000400b8b947 */ /* 0x000fea0003800000 */
[----:B------:R-:W-:Y:S02]  /*5090*/  LEA R48, P3, R84, R108, 0x1 ;  /* 0x0000006c54307211 */ /* 0x000fe400078608ff */
[----:B------:R-:W-:Y:S02]  /*50a0*/  ISETP.GE.AND P0, PT, R16, UR4, PT ;  /* 0x0000000410007c0c */ /* 0x000fe4000bf06270 */
[----:B------:R-:W-:Y:S02]  /*50b0*/  LEA.HI.X R49, R84, R109, R83, 0x1, P3 ;  /* 0x0000006d54317211 */ /* 0x000fe400018f0c53 */
[----:B--2---:R-:W-:Y:S02]  /*50c0*/  IADD3 R28, P1, R10, UR41, RZ ;  /* 0x000000290a1c7c10 */ /* 0x004fe4000ff3e0ff */
[----:B---3--:R-:W-:Y:S01]  /*50d0*/  IADD3 R40, P2, R46, UR41, RZ ;  /* 0x000000292e287c10 */ /* 0x008fe2000ff5e0ff */
[----:B------:R-:W2:Y:S01]  /*50e0*/  LDG.E.128 R24, desc[UR6][R48.64] ;  /* 0x0000000630187981 */ /* 0x000ea2000c1e1d00 */
[----:B------:R-:W-:Y:S02]  /*50f0*/  IADD3.X R29, R9, UR40, RZ, P1, !PT ;  /* 0x00000028091d7c10 */ /* 0x000fe40008ffe4ff */
[----:B------:R-:W-:Y:S02]  /*5100*/  IADD3.X R41, R47, UR40, RZ, P2, !PT ;  /* 0x000000282f297c10 */ /* 0x000fe400097fe4ff */
[----:B----4-:R-:W-:Y:S02]  /*5110*/  LEA R174, P3, R156, R102, 0x1 ;  /* 0x000000669cae7211 */ /* 0x010fe400078608ff */
[----:B-1----:R-:W-:Y:S01]  /*5120*/  LEA R50, P2, R86, R108, 0x1 ;  /* 0x0000006c56327211 */ /* 0x002fe200078408ff */
[----:B------:R-:W3:Y:S01]  /*5130*/  @!P0 LDG.E.64 R18, desc[UR6][R28.64] ;  /* 0x000000061c128981 */ /* 0x000ee2000c1e1b00 */
[----:B------:R-:W-:Y:S02]  /*5140*/  ISETP.GE.AND P1, PT, R12, UR4, PT ;  /* 0x000000040c007c0c */ /* 0x000fe4000bf26270 */
[----:B------:R-:W-:Y:S03]  /*5150*/  LEA.HI.X R175, R156, R103, R85, 0x1, P3 ;  /* 0x000000679caf7211 */ /* 0x000fe600018f0c55 */
[----:B------:R-:W4:Y:S01]  /*5160*/  @!P0 LDG.E.64 R38, desc[UR6][R40.64] ;  /* 0x0000000628268981 */ /* 0x000f22000c1e1b00 */
[--C-:B---3--:R-:W-:Y:S01]  /*5170*/  @!P0 HADD2.F32 R23, -RZ, R18.reuse.H0_H0 ;  /* 0x20000012ff178230 */ /* 0x108fe20000004100 */
[----:B--2---:R-:W-:Y:S01]  /*5180*/  @!P0 MOV R15, R24 ;  /* 0x00000018000f8202 */ /* 0x004fe20000000f00 */
[----:B------:R-:W-:Y:S01]  /*5190*/  @!P0 HADD2.F32 R18, -RZ, R18.H1_H1 ;  /* 0x30000012ff128230 */ /* 0x000fe20000004100 */
[----:B------:R-:W-:Y:S02]  /*51a0*/  @!P0 MOV R22, R27 ;  /* 0x0000001b00168202 */ /* 0x000fe40000000f00 */
[----:B------:R-:W-:Y:S01]  /*51b0*/  @!P0 MOV R21, R25 ;  /* 0x0000001900158202 */ /* 0x000fe20000000f00 */
[--C-:B------:R-:W-:Y:S02]  /*51c0*/  @!P0 HADD2.F32 R31, -RZ, R15.reuse.H1_H1 ;  /* 0x3000000fff1f8230 */ /* 0x100fe40000004100 */
[----:B----4-:R-:W-:Y:S02]  /*51d0*/  @!P0 HADD2.F32 R33, -RZ, R38.H0_H0 ;  /* 0x20000026ff218230 */ /* 0x010fe40000004100 */
[----:B------:R-:W-:Y:S02]  /*51e0*/  @!P0 HADD2.F32 R20, -RZ, R15.H0_H0 ;  /* 0x2000000fff148230 */ /* 0x000fe40000004100 */
[-C--:B------:R-:W-:Y:S01]  /*51f0*/  @!P0 FMUL.FTZ R49, R31, R23.reuse ;  /* 0x000000171f318220 */ /* 0x080fe20000410000 */
[--C-:B------:R-:W-:Y:S02]  /*5200*/  @!P0 HADD2.F32 R35, -RZ, R21.reuse.H1_H1 ;  /* 0x30000015ff238230 */ /* 0x100fe40000004100 */
[----:B------:R-:W-:Y:S02]  /*5210*/  @!P0 HADD2.F32 R21, -RZ, R21.H0_H0 ;  /* 0x20000015ff158230 */ /* 0x000fe40000004100 */
[C---:B------:R-:W-:Y:S01]  /*5220*/  @!P0 FMUL.FTZ R0, R20.reuse, R23 ;  /* 0x0000001714008220 */ /* 0x040fe20000410000 */
[--C-:B------:R-:W-:Y:S02]  /*5230*/  @!P0 HADD2.F32 R15, -RZ, R19.reuse.H0_H0 ;  /* 0x20000013ff0f8230 */ /* 0x100fe40000004100 */
[-C--:B------:R-:W-:Y:S01]  /*5240*/  @!P0 FFMA.FTZ R49, R20, R33.reuse, -R49 ;  /* 0x0000002114318223 */ /* 0x080fe20000010831 */
[----:B------:R-:W-:Y:S01]  /*5250*/  @!P0 MOV R20, R26 ;  /* 0x0000001a00148202 */ /* 0x000fe20000000f00 */
[----:B------:R-:W-:Y:S02]  /*5260*/  @!P0 HADD2.F32 R19, -RZ, R19.H1_H1 ;  /* 0x30000013ff138230 */ /* 0x000fe40000004100 */
[-C--:B------:R-:W-:Y:S01]  /*5270*/  @!P0 FMUL.FTZ R2, R21, R18.reuse ;  /* 0x0000001215028220 */ /* 0x080fe20000410000 */
[----:B------:R-:W-:Y:S01]  /*5280*/  @!P0 FFMA.FTZ R0, R31, R33, R0 ;  /* 0x000000211f008223 */ /* 0x000fe20000010000 */
[----:B------:R-:W-:Y:S01]  /*5290*/  @!P0 FMUL.FTZ R51, R35, R18 ;  /* 0x0000001223338220 */ /* 0x000fe20000410000 */
[--C-:B------:R-:W-:Y:S02]  /*52a0*/  @!P0 HADD2.F32 R34, -RZ, R20.reuse.H1_H1 ;  /* 0x30000014ff228230 */ /* 0x100fe40000004100 */
[----:B------:R-:W-:Y:S01]  /*52b0*/  @!P0 HADD2.F32 R20, -RZ, R20.H0_H0 ;  /* 0x20000014ff148230 */ /* 0x000fe20000004100 */
[----:B------:R-:W-:Y:S01]  /*52c0*/  @!P0 F2FP.F16.F32.PACK_AB R49, R0, R49 ;  /* 0x000000310031823e */ /* 0x000fe200000000ff */
[--C-:B------:R-:W-:Y:S02]  /*52d0*/  @!P0 HADD2.F32 R31, -RZ, R22.reuse.H1_H1 ;  /* 0x30000016ff1f8230 */ /* 0x100fe40000004100 */
[----:B------:R-:W-:Y:S01]  /*52e0*/  @!P0 FMUL.FTZ R42, R34, R15 ;  /* 0x0000000f222a8220 */ /* 0x000fe20000410000 */
[----:B------:R-:W-:Y:S01]  /*52f0*/  @!P0 HADD2.F32 R18, -RZ, R22.H0_H0 ;  /* 0x20000016ff128230 */ /* 0x000fe20000004100 */
[----:B------:R-:W-:Y:S01]  /*5300*/  @!P0 MOV R24, R49 ;  /* 0x0000003100188202 */ /* 0x000fe20000000f00 */
[----:B------:R-:W-:Y:S02]  /*5310*/  @!P0 HADD2.F32 R32, -RZ, R38.H1_H1 ;  /* 0x30000026ff208230 */ /* 0x000fe40000004100 */
[----:B------:R-:W-:Y:S01]  /*5320*/  @!P0 FMUL.FTZ R3, R20, R15 ;  /* 0x0000000f14038220 */ /* 0x000fe20000410000 */
[--C-:B------:R-:W-:Y:S02]  /*5330*/  @!P0 HADD2.F32 R37, -RZ, R39.reuse.H0_H0 ;  /* 0x20000027ff258230 */ /* 0x100fe40000004100 */
[-C--:B------:R-:W-:Y:S01]  /*5340*/  @!P0 FMUL.FTZ R53, R31, R19.reuse ;  /* 0x000000131f358220 */ /* 0x080fe20000410000 */
        /* <DEDUP_REMOVED lines=9> */
[----:B------:R-:W-:Y:S02]  /*53e0*/  LEA.HI.X R51, R86, R109, R87, 0x1, P2 ;  /* 0x0000006d56337211 */ /* 0x000fe400010f0c57 */
        /* <DEDUP_REMOVED lines=56> */
.L_x_2651:
[----:B------:R-:W-:Y:S05]  /*5770*/  BSYNC B0 ;  /* 0x0000000000007941 */ /* 0x000fea0003800000 */
.L_x_2650:
        /* <DEDUP_REMOVED lines=116> */
.L_x_2653:
[----:B------:R-:W-:Y:S05]  /*5ec0*/  BSYNC B0 ;  /* 0x0000000000007941 */ /* 0x000fea0003800000 */
.L_x_2652:
[----:B------:R-:W-:Y:S01]  /*5ed0*/  ISETP.NE.AND P0, PT, R173, RZ, PT ;  /* 0x000000ffad00720c */ /* 0x000fe20003f05270 */
[----:B------:R-:W-:Y:S11]  /*5ee0*/  BSSY B0, `(.L_x_2654) ;  /* 0x0000075000007945 */ /* 0x000ff60003800000 */
[----:B------:R-:W-:Y:S01]  /*5ef0*/  @!UPT UIADD3 URZ, URZ, URZ, URZ ;  /* 0x0000003f3f3ff290 */ /* 0x000fe2000fffe03f */
        /* <DEDUP_REMOVED lines=115> */
.L_x_2655:
[----:B------:R-:W-:Y:S05]  /*6630*/  BSYNC B0 ;  /* 0x0000000000007941 */ /* 0x000fea0003800000 */
.L_x_2654:
        /* <DEDUP_REMOVED lines=59> */
[----:B------:R-:W-:Y:S02]  /*69f0*/  LEA R40, P2, R99, R108, 0x1 ;  /* 0x0000006c63287211 */ /* 0x000fe400078408ff */
        /* <DEDUP_REMOVED lines=58> */
.L_x_2657:
[----:B------:R-:W-:Y:S05]  /*6da0*/  BSYNC B0 ;  /* 0x0000000000007941 */ /* 0x000fea0003800000 */
.L_x_2656:
[----:B------:R-:W2:Y:S01]  /*6db0*/  LDC R0, c[0x0][0x2e0] ;  /* 0x0000b800ff007b82 */ /* 0x000ea20000000800 */
[----:B------:R-:W-:Y:S01]  /*6dc0*/  IMAD.MOV.U32 R8, RZ, RZ, R10 ;  /* 0x000000ffff087224 */ /* 0x000fe200078e000a */
[----:B------:R-:W-:Y:S01]  /*6dd0*/  UMOV UR4, UR16 ;  /* 0x0000001000047c82 */ /* 0x000fe20008000000 */
[----:B--2---:R-:W-:Y:S05]  /*6de0*/  IMAD.U32 R3, R0, -0x40, RZ ;  /* 0xffffffc000037824 */ /* 0x004fea00078e00ff */
[C---:B------:R-:W-:Y:S02]  /*6df0*/  LEA R46, P1, R3.reuse, R46, 0x1 ;  /* 0x0000002e032e7211 */ /* 0x040fe400078208ff */
[C---:B------:R-:W-:Y:S02]  /*6e00*/  LEA R10, P0, R3.reuse, R8, 0x1 ;  /* 0x00000008030a7211 */ /* 0x040fe400078008ff */
[C---:B------:R-:W-:Y:S02]  /*6e10*/  LEA.HI.X.SX32 R47, R3.reuse, R47, 0x1, P1 ;  /* 0x0000002f032f7211 */ /* 0x040fe400008f0eff */
[----:B------:R-:W-:Y:S01]  /*6e20*/  LEA.HI.X.SX32 R9, R3, R9, 0x1, P0 ;  /* 0x0000000903097211 */ /* 0x000fe200000f0eff */
[----:B------:R-:W-:Y:S08]  /*6e30*/  BRA `(.L_x_2658) ;  /* 0x0000006800ac7947 */ /* 0x000ff00003800000 */
.L_x_2641:
[----:B------:R-:W-:Y:S04]  /*6e40*/  BSSY B1, `(.L_x_2659) ;  /* 0x00000b5000017945 */ /* 0x000fe80003800000 */
[----:B------:R-:W-:Y:S05]  /*6e50*/  @!P1 BRA `(.L_x_2660) ;  /* 0x0000000800cc9947 */ /* 0x000fea0003800000 */
[----:B--2---:R1:W5:Y:S01]  /*6e60*/  LDG.E.128 R36, desc[UR6][R108.64] ;  /* 0x000000066c247981 */ /* 0x004362000c1e1d00 */
[----:B------:R-:W-:Y:S01]  /*6e70*/  IADD3 R180, P0, R108, 0x80, RZ ;  /* 0x000000806cb47810 */ /* 0x000fe20007f1e0ff */
[----:B------:R-:W-:Y:S04]  /*6e80*/  BSSY B0, `(.L_x_2661) ;  /* 0x0000057000007945 */ /* 0x000fe80003800000 */
[----:B------:R-:W-:Y:S01]  /*6e90*/  IMAD.X R181, RZ, RZ, R109, P0 ;  /* 0x000000ffffb57224 */ /* 0x000fe200000e066d */
[----:B------:R-:W-:Y:S11]  /*6ea0*/  ISETP.GE.AND P0, PT, R16, UR4, PT ;  /* 0x0000000410007c0c */ /* 0x000ff6000bf06270 */
[----:B------:R-:W-:Y:S02]  /*6eb0*/  @!UPT UIADD3 URZ, URZ, URZ, URZ ;  /* 0x0000003f3f3ff290 */ /* 0x000fe4000fffe03f */
[----:B------:R-:W-:Y:S05]  /*6ec0*/  @P0 BRA `(.L_x_2662) ;  /* 0x0000000400480947 */ /* 0x000fea0003800000 */
[--C-:B-----5:R-:W-:Y:S01]  /*6ed0*/  HADD2.F32 R33, -RZ, R36.reuse.H0_H0 ;  /* 0x20000024ff217230 */ /* 0x120fe20000004100 */
[----:B------:R-:W-:Y:S01]  /*6ee0*/  ULEA.HI UR12, UR4, UR4, URZ, 0x1 ;  /* 0x00000004040c7291 */ /* 0x000fe2000f8f083f */
[----:B------:R-:W-:Y:S01]  /*6ef0*/  HADD2.F32 R35, -RZ, R36.H1_H1 ;  /* 0x30000024ff237230 */ /* 0x000fe20000004100 */
[----:B------:R-:W-:Y:S02]  /*6f00*/  MOV R175, RZ ;  /* 0x000000ff00af7202 */ /* 0x000fe40000000f00 */
[----:B------:R-:W-:Y:S01]  /*6f10*/  USHF.R.S32.HI UR12, URZ, 0x1, UR12 ;  /* 0x000000013f0c7899 */ /* 0x000fe2000801140c */
[----:B------:R-:W-:Y:S02]  /*6f20*/  MOV R55, R37 ;  /* 0x0000002500377202 */ /* 0x000fe40000000f00 */
[----:B------:R-:W-:Y:S02]  /*6f30*/  MOV R44, R38 ;  /* 0x00000026002c7202 */ /* 0x000fe40000000f00 */
[----:B------:R-:W-:Y:S01]  /*6f40*/  MOV R53, R39 ;  /* 0x0000002700357202 */ /* 0x000fe20000000f00 */
[----:B------:R-:W-:Y:S01]  /*6f50*/  HADD2.F32 R36, -RZ, R55.H0_H0 ;  /* 0x20000037ff247230 */ /* 0x000fe20000004100 */
[----:B------:R-:W-:Y:S11]  /*6f60*/  ISETP.GE.AND P0, PT, R16, UR12, PT ;  /* 0x0000000c10007c0c */ /* 0x000ff6000bf06270 */
[----:B------:R-:W-:Y:S02]  /*6f70*/  @!UPT UIADD3 URZ, URZ, URZ, URZ ;  /* 0x0000003f3f3ff290 */ /* 0x000fe4000fffe03f */
[----:B------:R-:W-:Y:S04]  /*6f80*/  @P0 IADD3 R175, RZ, -UR12, RZ ;  /* 0x8000000cffaf0c10 */ /* 0x000fe8000fffe0ff */
[C---:B------:R-:W-:Y:S04]  /*6f90*/  LEA R176, P1, R175.reuse, R110, 0x1 ;  /* 0x0000006eafb07211 */ /* 0x040fe800078208ff */
[----:B------:R-:W-:Y:S02]  /*6fa0*/  LEA.HI.X.SX32 R177, R175, R111, 0x1, P1 ;  /* 0x0000006fafb17211 */ /* 0x000fe400008f0eff */
[----:B------:R-:W-:Y:S02]  /*6fb0*/  MOV R175, RZ ;  /* 0x000000ff00af7202 */ /* 0x000fe40000000f00 */
[----:B------:R-:W-:Y:S02]  /*6fc0*/  @P0 IADD3 R175, RZ, -UR12, RZ ;  /* 0x8000000cffaf0c10 */ /* 0x000fe4000fffe0ff */
[----:B------:R-:W2:Y:S02]  /*6fd0*/  LDG.E.128 R176, desc[UR6][R176.64] ;  /* 0x00000006b0b07981 */ /* 0x000ea4000c1e1d00 */
[C---:B------:R-:W-:Y:S04]  /*6fe0*/  LEA R40, P1, R175.reuse, R112, 0x1 ;  /* 0x00000070af287211 */ /* 0x040fe800078208ff */
[----:B------:R-:W-:Y:S02]  /*6ff0*/  LEA.HI.X.SX32 R41, R175, R113, 0x1, P1 ;  /* 0x00000071af297211 */ /* 0x000fe400008f0eff */
[----:B------:R-:W-:Y:S02]  /*7000*/  MOV R175, UR12 ;  /* 0x0000000c00af7c02 */ /* 0x000fe40008000f00 */
[----:B------:R-:W-:Y:S01]  /*7010*/  @P0 IADD3 R175, RZ, -UR12, RZ ;  /* 0x8000000cffaf0c10 */ /* 0x000fe2000fffe0ff */
[----:B------:R-:W3:Y:S03]  /*7020*/  LDG.E.128 R48, desc[UR6][R40.64] ;  /* 0x0000000628307981 */ /* 0x000ee6000c1e1d00 */
[C---:B------:R-:W-:Y:S04]  /*7030*/  LEA R30, P1, R175.reuse, R108, 0x1 ;  /* 0x0000006caf1e7211 */ /* 0x040fe800078208ff */
[----:B------:R-:W-:Y:S05]  /*7040*/  LEA.HI.X.SX32 R31, R175, R109, 0x1, P1 ;  /* 0x0000006daf1f7211 */ /* 0x000fea00008f0eff */
[----:B------:R-:W4:Y:S01]  /*7050*/  LDG.E.128 R20, desc[UR6][R30.64] ;  /* 0x000000061e147981 */ /* 0x000f22000c1e1d00 */
[--C-:B--2---:R-:W-:Y:S02]  /*7060*/  HADD2.F32 R28, -RZ, R176.reuse.H0_H0 ;  /* 0x200000b0ff1c7230 */ /* 0x104fe40000004100 */
[----:B------:R-:W-:Y:S02]  /*7070*/  HADD2.F32 R27, -RZ, R176.H1_H1 ;  /* 0x300000b0ff1b7230 */ /* 0x000fe40000004100 */
[--C-:B------:R-:W-:Y:S02]  /*7080*/  HADD2.F32 R19, -RZ, R178.reuse.H1_H1 ;  /* 0x300000b2ff137230 */ /* 0x100fe40000004100 */
[----:B------:R-:W-:Y:S01]  /*7090*/  @!P0 FADD.FTZ R28, -R28, -RZ ;  /* 0x800000ff1c1c8221 */ /* 0x000fe20000010100 */
[--C-:B------:R-:W-:Y:S02]  /*70a0*/  HADD2.F32 R26, -RZ, R177.reuse.H0_H0 ;  /* 0x200000b1ff1a7230 */ /* 0x100fe40000004100 */
[----:B------:R-:W-:Y:S01]  /*70b0*/  @!P0 FADD.FTZ R27, -R27, -RZ ;  /* 0x800000ff1b1b8221 */ /* 0x000fe20000010100 */
[----:B------:R-:W-:Y:S02]  /*70c0*/  HADD2.F32 R25, -RZ, R177.H1_H1 ;  /* 0x300000b1ff197230 */ /* 0x000fe40000004100 */
[----:B------:R-:W-:Y:S01]  /*70d0*/  @!P0 FADD.FTZ R19, -R19, -RZ ;  /* 0x800000ff13138221 */ /* 0x000fe20000010100 */
[----:B------:R-:W-:Y:S02]  /*70e0*/  HADD2.F32 R24, -RZ, R178.H0_H0 ;  /* 0x200000b2ff187230 */ /* 0x000fe40000004100 */
[----:B------:R-:W-:Y:S01]  /*70f0*/  @!P0 FADD.FTZ R26, -R26, -RZ ;  /* 0x800000ff1a1a8221 */ /* 0x000fe20000010100 */
[--C-:B---3--:R-:W-:Y:S02]  /*7100*/  HADD2.F32 R32, -RZ, R48.reuse.H0_H0 ;  /* 0x20000030ff207230 */ /* 0x108fe40000004100 */
[----:B------:R-:W-:Y:S01]  /*7110*/  @!P0 FADD.FTZ R25, -R25, -RZ ;  /* 0x800000ff19198221 */ /* 0x000fe20000010100 */
[--C-:B------:R-:W-:Y:S02]  /*7120*/  HADD2.F32 R18, -RZ, R179.reuse.H0_H0 ;  /* 0x200000b3ff127230 */ /* 0x100fe40000004100 */
[----:B------:R-:W-:Y:S01]  /*7130*/  @!P0 FADD.FTZ R24, -R24, -RZ ;  /* 0x800000ff18188221 */ /* 0x000fe20000010100 */
[----:B------:R-:W-:Y:S02]  /*7140*/  HADD2.F32 R15, -RZ, R179.H1_H1 ;  /* 0x300000b3ff0f7230 */ /* 0x000fe40000004100 */
[----:B------:R-:W-:Y:S02]  /*7150*/  HADD2.F32 R34, -RZ, R48.H1_H1 ;  /* 0x30000030ff227230 */ /* 0x000fe40000004100 */
[----:B------:R-:W-:Y:S01]  /*7160*/  @!P0 FADD.FTZ R18, -R18, -RZ ;  /* 0x800000ff12128221 */ /* 0x000fe20000010100 */
[--C-:B------:R-:W-:Y:S02]  /*7170*/  HADD2.F32 R37, -RZ, R49.reuse.H0_H0 ;  /* 0x20000031ff257230 */ /* 0x100fe40000004100 */
[----:B------:R-:W-:Y:S01]  /*7180*/  @!P0 FADD.FTZ R15, -R15, -RZ ;  /* 0x800000ff0f0f8221 */ /* 0x000fe20000010100 */
[----:B------:R-:W-:Y:S02]  /*7190*/  HADD2.F32 R38, -RZ, R49.H1_H1 ;  /* 0x30000031ff267230 */ /* 0x000fe40000004100 */
[----:B----4-:R-:W-:Y:S02]  /*71a0*/  HADD2.F32 R29, -RZ, R20.H0_H0 ;  /* 0x20000014ff1d7230 */ /* 0x010fe40000004100 */
[--C-:B------:R-:W-:Y:S02]  /*71b0*/  HADD2.F32 R39, -RZ, R50.reuse.H0_H0 ;  /* 0x20000032ff277230 */ /* 0x100fe40000004100 */
[----:B------:R-:W-:Y:S02]  /*71c0*/  HADD2.F32 R40, -RZ, R50.H1_H1 ;  /* 0x30000032ff287230 */ /* 0x000fe40000004100 */
[----:B------:R-:W-:Y:S01]  /*71d0*/  FMUL.FTZ R0, R29, R28 ;  /* 0x0000001c1d007220 */ /* 0x000fe20000410000 */
[----:B------:R-:W-:Y:S02]  /*71e0*/  HADD2.F32 R28, -RZ, R20.H1_H1 ;  /* 0x30000014ff1c7230 */ /* 0x000fe40000004100 */
[--C-:B------:R-:W-:Y:S02]  /*71f0*/  HADD2.F32 R29, -RZ, R21.reuse.H0_H0 ;  /* 0x20000015ff1d7230 */ /* 0x100fe40000004100 */
[----:B------:R-:W-:Y:S01]  /*7200*/  FFMA.FTZ R0, R33, R32, R0 ;  /* 0x0000002021007223 */ /* 0x000fe20000010000 */
[----:B------:R-:W-:Y:S02]  /*7210*/  HADD2.F32 R20, -RZ, R21.H1_H1 ;  /* 0x30000015ff147230 */ /* 0x000fe40000004100 */
[----:B------:R-:W-:Y:S01]  /*7220*/  FMUL.FTZ R2, R28, R27 ;  /* 0x0000001b1c027220 */ /* 0x000fe20000410000 */
[--C-:B------:R-:W-:Y:S02]  /*7230*/  HADD2.F32 R21, -RZ, R22.reuse.H0_H0 ;  /* 0x20000016ff157230 */ /* 0x100fe40000004100 */
[----:B------:R-:W-:Y:S01]  /*7240*/  FMUL.FTZ R3, R29, R26 ;  /* 0x0000001a1d037220 */ /* 0x000fe20000410000 */
[----:B------:R-:W-:Y:S02]  /*7250*/  HADD2.F32 R22, -RZ, R22.H1_H1 ;  /* 0x30000016ff167230 */ /* 0x000fe40000004100 */
[----:B------:R-:W-:Y:S01]  /*7260*/  FMUL.FTZ R4, R20, R25 ;  /* 0x0000001914047220 */ /* 0x000fe20000410000 */
[----:B------:R-:W-:Y:S02]  /*7270*/  HADD2.F32 R20, -RZ, R23.H1_H1 ;  /* 0x30000017ff147230 */ /* 0x000fe40000004100 */
[----:B------:R-:W-:Y:S01]  /*7280*/  FFMA.FTZ R2, R35, R34, R2 ;  /* 0x0000002223027223 */ /* 0x000fe20000010002 */
[----:B------:R-:W-:Y:S02]  /*7290*/  HADD2.F32 R33, -RZ, R55.H1_H1 ;  /* 0x30000037ff217230 */ /* 0x000fe40000004100 */
[----:B------:R-:W-:Y:S01]  /*72a0*/  FMUL.FTZ R6, R22, R19 ;  /* 0x0000001316067220 */ /* 0x000fe20000410000 */
[----:B------:R-:W-:Y:S02]  /*72b0*/  HADD2.F32 R19, -RZ, R23.H0_H0 ;  /* 0x20000017ff137230 */ /* 0x000fe40000004100 */
[----:B------:R-:W-:Y:S01]  /*72c0*/  FMUL.FTZ R5, R21, R24 ;  /* 0x0000001815057220 */ /* 0x000fe20000410000 */
[--C-:B------:R-:W-:Y:S02]  /*72d0*/  HADD2.F32 R32, -RZ, R44.reuse.H0_H0 ;  /* 0x2000002cff207230 */ /* 0x100fe40000004100 */
[----:B------:R-:W-:Y:S01]  /*72e0*/  FFMA.FTZ R3, R36, R37, R3 ;  /* 0x0000002524037223 */ /* 0x000fe20000010003 */
[----:B------:R-:W-:Y:S01]  /*72f0*/  HADD2.F32 R35, -RZ, R44.H1_H1 ;  /* 0x3000002cff237230 */ /* 0x000fe20000004100 */
[----:B------:R-:W-:Y:S01]  /*7300*/  F2FP.F16.F32.PACK_AB R36, R2, R0 ;  /* 0x000000000224723e */ /* 0x000fe200000000ff */
        /* <DEDUP_REMOVED lines=8> */
[----:B------:R-:W-:Y:S01]  /*7390*/  FFMA.FTZ R6, R35, R40, R6 ;  /* 0x0000002823067223 */ /* 0x000fe20000010006 */
[----:B------:R-:W-:Y:S01]  /*73a0*/  FFMA.FTZ R7, R34, R41, R7 ;  /* 0x0000002922077223 */ /* 0x000fe20000010007 */
[----:B------:R-:W-:Y:S01]  /*73b0*/  FFMA.FTZ R8, R37, R42, R8 ;  /* 0x0000002a25087223 */ /* 0x000fe20000010008 */
[----:B------:R-:W-:Y:S02]  /*73c0*/  F2FP.F16.F32.PACK_AB R37, R4, R3 ;  /* 0x000000030425723e */ /* 0x000fe400000000ff */
[----:B------:R-:W-:Y:S02]  /*73d0*/  F2FP.F16.F32.PACK_AB R38, R6, R5 ;  /* 0x000000050626723e */ /* 0x000fe400000000ff */
[----:B------:R-:W-:Y:S02]  /*73e0*/  F2FP.F16.F32.PACK_AB R39, R8, R7 ;  /* 0x000000070827723e */ /* 0x000fe400000000ff */
.L_x_2662:
[----:B------:R-:W-:Y:S05]  /*73f0*/  BSYNC B0 ;  /* 0x0000000000007941 */ /* 0x000fea0003800000 */
.L_x_2661:
[----:B-----5:R2:W-:Y:S01]  /*7400*/  STG.E.128 desc[UR6][R102.64], R36 ;  /* 0x0000002466007986 */ /* 0x0205e2000c101d06 */
[----:B------:R-:W-:Y:S01]  /*7410*/  ISETP.GE.AND P0, PT, R12, UR4, PT ;  /* 0x000000040c007c0c */ /* 0x000fe2000bf06270 */
[----:B------:R-:W-:Y:S02]  /*7420*/  BSSY B0, `(.L_x_2663) ;  /* 0x0000055000007945 */ /* 0x000fe40003800000 */
[----:B--2---:R2:W5:Y:S10]  /*7430*/  LDG.E.128 R36, desc[UR6][R108.64+0x80] ;  /* 0x000080066c247981 */ /* 0x004574000c1e1d00 */
        /* <DEDUP_REMOVED lines=15> */
[----:B------:R-:W-:Y:S02]  /*7530*/  MOV R175, UR12 ;  /* 0x0000000c00af7c02 */ /* 0x000fe40008000f00 */
[----:B------:R-:W-:Y:S02]  /*7540*/  @P0 IADD3 R175, RZ, -UR12, RZ ;  /* 0x8000000cffaf0c10 */ /* 0x000fe4000fffe0ff */
[----:B------:R-:W3:Y:S02]  /*7550*/  LDG.E.128 R176, desc[UR6][R176.64+0x80] ;  /* 0x00008006b0b07981 */ /* 0x000ee4000c1e1d00 */
[C---:B------:R-:W-:Y:S04]  /*7560*/  LEA R30, P1, R175.reuse, R180, 0x1 ;  /* 0x000000b4af1e7211 */ /* 0x040fe800078208ff */
[----:B------:R-:W-:Y:S02]  /*7570*/  LEA.HI.X.SX32 R31, R175, R181, 0x1, P1 ;  /* 0x000000b5af1f7211 */ /* 0x000fe400008f0eff */
[----:B------:R-:W-:Y:S02]  /*7580*/  MOV R175, RZ ;  /* 0x000000ff00af7202 */ /* 0x000fe40000000f00 */
[----:B------:R-:W-:Y:S01]  /*7590*/  @P0 IADD3 R175, RZ, -UR12, RZ ;  /* 0x8000000cffaf0c10 */ /* 0x000fe2000fffe0ff */
[----:B------:R-:W4:Y:S03]  /*75a0*/  LDG.E.128 R20, desc[UR6][R30.64] ;  /* 0x000000061e147981 */ /* 0x000f26000c1e1d00 */
[C---:B------:R-:W-:Y:S04]  /*75b0*/  LEA R40, P1, R175.reuse, R112, 0x1 ;  /* 0x00000070af287211 */ /* 0x040fe800078208ff */
[----:B------:R-:W-:Y:S05]  /*75c0*/  LEA.HI.X.SX32 R41, R175, R113, 0x1, P1 ;  /* 0x00000071af297211 */ /* 0x000fea00008f0eff */
[----:B------:R-:W2:Y:S01]  /*75d0*/  LDG.E.128 R48, desc[UR6][R40.64+0x80] ;  /* 0x0000800628307981 */ /* 0x000ea2000c1e1d00 */
[--C-:B---3--:R-:W-:Y:S02]  /*75e0*/  HADD2.F32 R28, -RZ, R176.reuse.H0_H0 ;  /* 0x200000b0ff1c7230 */ /* 0x108fe40000004100 */
        /* <DEDUP_REMOVED lines=9> */
[--C-:B----4-:R-:W-:Y:S02]  /*7680*/  HADD2.F32 R29, -RZ, R20.reuse.H0_H0 ;  /* 0x20000014ff1d7230 */ /* 0x110fe40000004100 */
[----:B------:R-:W-:Y:S01]  /*7690*/  @!P0 FADD.FTZ R25, -R25, -RZ ;  /* 0x800000ff19198221 */ /* 0x000fe20000010100 */
[--C-:B------:R-:W-:Y:S02]  /*76a0*/  HADD2.F32 R18, -RZ, R179.reuse.H0_H0 ;  /* 0x200000b3ff127230 */ /* 0x100fe40000004100 */
[----:B------:R-:W-:Y:S01]  /*76b0*/  @!P0 FADD.FTZ R24, -R24, -RZ ;  /* 0x800000ff18188221 */ /* 0x000fe20000010100 */
[----:B------:R-:W-:Y:S02]  /*76c0*/  HADD2.F32 R15, -RZ, R179.H1_H1 ;  /* 0x300000b3ff0f7230 */ /* 0x000fe40000004100 */
[----:B------:R-:W-:Y:S01]  /*76d0*/  FMUL.FTZ R0, R29, R28 ;  /* 0x0000001c1d007220 */ /* 0x000fe20000410000 */
[----:B------:R-:W-:Y:S02]  /*76e0*/  HADD2.F32 R28, -RZ, R20.H1_H1 ;  /* 0x30000014ff1c7230 */ /* 0x000fe40000004100 */
[----:B------:R-:W-:Y:S01]  /*76f0*/  @!P0 FADD.FTZ R18, -R18, -RZ ;  /* 0x800000ff12128221 */ /* 0x000fe20000010100 */
[--C-:B------:R-:W-:Y:S02]  /*7700*/  HADD2.F32 R29, -RZ, R21.reuse.H0_H0 ;  /* 0x20000015ff1d7230 */ /* 0x100fe40000004100 */
[----:B------:R-:W-:Y:S01]  /*7710*/  @!P0 FADD.FTZ R15, -R15, -RZ ;  /* 0x800000ff0f0f8221 */ /* 0x000fe20000010100 */
[----:B------:R-:W-:Y:S02]  /*7720*/  HADD2.F32 R20, -RZ, R21.H1_H1 ;  /* 0x30000015ff147230 */ /* 0x000fe40000004100 */
[----:B------:R-:W-:Y:S01]  /*7730*/  FMUL.FTZ R2, R28, R27 ;  /* 0x0000001b1c027220 */ /* 0x000fe20000410000 */
[--C-:B------:R-:W-:Y:S02]  /*7740*/  HADD2.F32 R21, -RZ, R22.reuse.H0_H0 ;  /* 0x20000016ff157230 */ /* 0x100fe40000004100 */
[----:B------:R-:W-:Y:S01]  /*7750*/  FMUL.FTZ R3, R29, R26 ;  /* 0x0000001a1d037220 */ /* 0x000fe20000410000 */
[----:B------:R-:W-:Y:S02]  /*7760*/  HADD2.F32 R22, -RZ, R22.H1_H1 ;  /* 0x30000016ff167230 */ /* 0x000fe40000004100 */
[----:B------:R-:W-:Y:S01]  /*7770*/  FMUL.FTZ R4, R20, R25 ;  /* 0x0000001914047220 */ /* 0x000fe20000410000 */
[--C-:B--2---:R-:W-:Y:S02]  /*7780*/  HADD2.F32 R32, -RZ, R48.reuse.H0_H0 ;  /* 0x20000030ff207230 */ /* 0x104fe40000004100 */
[----:B------:R-:W-:Y:S01]  /*7790*/  FMUL.FTZ R5, R21, R24 ;  /* 0x0000001815057220 */ /* 0x000fe20000410000 */
[----:B------:R-:W-:Y:S02]  /*77a0*/  HADD2.F32 R34, -RZ, R48.H1_H1 ;  /* 0x30000030ff227230 */ /* 0x000fe40000004100 */
[----:B------:R-:W-:Y:S01]  /*77b0*/  FMUL.FTZ R6, R22, R19 ;  /* 0x0000001316067220 */ /* 0x000fe20000410000 */
[----:B------:R-:W-:Y:S02]  /*77c0*/  HADD2.F32 R37, -RZ, R49.H0_H0 ;  /* 0x20000031ff257230 */ /* 0x000fe40000004100 */
[----:B------:R-:W-:Y:S01]  /*77d0*/  FFMA.FTZ R0, R33, R32, R0 ;  /* 0x0000002021007223 */ /* 0x000fe20000010000 */
[----:B------:R-:W-:Y:S02]  /*77e0*/  HADD2.F32 R19, -RZ, R23.H0_H0 ;  /* 0x20000017ff137230 */ /* 0x000fe40000004100 */
[----:B------:R-:W-:Y:S01]  /*77f0*/  FFMA.FTZ R2, R35, R34, R2 ;  /* 0x0000002223027223 */ /* 0x000fe20000010002 */
[----:B------:R-:W-:Y:S02]  /*7800*/  HADD2.F32 R38, -RZ, R49.H1_H1 ;  /* 0x30000031ff267230 */ /* 0x000fe40000004100 */
[----:B------:R-:W-:Y:S01]  /*7810*/  FFMA.FTZ R3, R36, R37, R3 ;  /* 0x0000002524037223 */ /* 0x000fe20000010003 */
[----:B------:R-:W-:Y:S02]  /*7820*/  HADD2.F32 R20, -RZ, R23.H1_H1 ;  /* 0x30000017ff147230 */ /* 0x000fe40000004100 */
[----:B------:R-:W-:Y:S01]  /*7830*/  FMUL.FTZ R7, R19, R18 ;  /* 0x0000001213077220 */ /* 0x000fe20000410000 */
[----:B------:R-:W-:Y:S01]  /*7840*/  HADD2.F32 R33, -RZ, R55.H1_H1 ;  /* 0x30000037ff217230 */ /* 0x000fe20000004100 */
[----:B------:R-:W-:Y:S01]  /*7850*/  F2FP.F16.F32.PACK_AB R36, R2, R0 ;  /* 0x000000000224723e */ /* 0x000fe200000000ff */
        /* <DEDUP_REMOVED lines=17> */
.L_x_2664:
[----:B------:R-:W-:Y:S05]  /*7970*/  BSYNC B0 ;  /* 0x0000000000007941 */ /* 0x000fea0003800000 */
.L_x_2663:
[----:B-----5:R3:W-:Y:S02]  /*7980*/  STG.E.128 desc[UR6][R102.64+0x80], R36 ;  /* 0x0000802466007986 */ /* 0x0207e4000c101d06 */
.L_x_2660:
[----:B------:R-:W-:Y:S05]  /*7990*/  BSYNC B1 ;  /* 0x0000000000017941 */ /* 0x000fea0003800000 */
.L_x_2659:
[----:B------:R-:W-:Y:S04]  /*79a0*/  BSSY B1, `(.L_x_2665) ;  /* 0x00000c5000017945 */ /* 0x000fe80003800000 */
[----:B------:R-:W-:Y:S05]  /*79b0*/  @!P2 BRA `(.L_x_2666) ;  /* 0x0000000c000ca947 */ /* 0x000fea0003800000 */
[C---:B------:R-:W-:Y:S01]  /*79c0*/  LEA R180, P0, R115.reuse, R102, 0x1 ;  /* 0x0000006673b47211 */ /* 0x040fe200078008ff */
[----:B------:R-:W-:Y:S03]  /*79d0*/  BSSY B0, `(.L_x_2667) ;  /* 0x000005f000007945 */ /* 0x000fe60003800000 */
[----:B------:R-:W-:Y:S02]  /*79e0*/  LEA.HI.X R181, R115, R103, R114, 0x1, P0 ;  /* 0x0000006773b57211 */ /* 0x000fe400000f0c72 */
[C---:B------:R-:W-:Y:S04]  /*79f0*/  LEA R182, P0, R71.reuse, R108, 0x1 ;  /* 0x0000006c47b67211 */ /* 0x040fe800078008ff */
[----:B------:R-:W-:Y:S02]  /*7a00*/  LEA.HI.X R183, R71, R109, R70, 0x1, P0 ;  /* 0x0000006d47b77211 */ /* 0x000fe400000f0c46 */
[----:B------:R-:W-:Y:S03]  /*7a10*/  ISETP.GE.AND P0, PT, R16, UR4, PT ;  /* 0x0000000410007c0c */ /* 0x000fe6000bf06270 */
[----:B--2---:R2:W5:Y:S10]  /*7a20*/  LDG.E.128 R32, desc[UR6][R182.64] ;  /* 0x00000006b6207981 */ /* 0x004574000c1e1d00 */
[----:B------:R-:W-:Y:S05]  /*7a30*/  @P0 BRA `(.L_x_2668) ;  /* 0x0000000400600947 */ /* 0x000fea0003800000 */
[----:B------:R-:W-:Y:S01]  /*7a40*/  ULEA.HI UR12, UR4, UR4, URZ, 0x1 ;  /* 0x00000004040c7291 */ /* 0x000fe2000f8f083f */
[----:B------:R-:W-:Y:S02]  /*7a50*/  MOV R178, RZ ;  /* 0x000000ff00b27202 */ /* 0x000fe40000000f00 */
[----:B------:R-:W-:Y:S01]  /*7a60*/  MOV R176, RZ ;  /* 0x000000ff00b07202 */ /* 0x000fe20000000f00 */
[----:B------:R-:W-:Y:S01]  /*7a70*/  USHF.R.S32.HI UR12, URZ, 0x1, UR12 ;  /* 0x000000013f0c7899 */ /* 0x000fe2000801140c */
[----:B-----5:R-:W-:Y:S01]  /*7a80*/  MOV R55, R33 ;  /* 0x0000002100377202 */ /* 0x020fe20000000f00 */
[--C-:B------:R-:W-:Y:S01]  /*7a90*/  HADD2.F32 R33, -RZ, R32.reuse.H0_H0 ;  /* 0x20000020ff217230 */ /* 0x100fe20000004100 */
[----:B------:R-:W-:Y:S01]  /*7aa0*/  MOV R53, R35 ;  /* 0x0000002300357202 */ /* 0x000fe20000000f00 */
[----:B------:R-:W-:Y:S01]  /*7ab0*/  HADD2.F32 R35, -RZ, R32.H1_H1 ;  /* 0x30000020ff237230 */ /* 0x000fe20000004100 */
[----:B------:R-:W-:Y:S02]  /*7ac0*/  MOV R44, R34 ;  /* 0x00000022002c7202 */ /* 0x000fe40000000f00 */
[----:B------:R-:W-:Y:S02]  /*7ad0*/  ISETP.GE.AND P0, PT, R16, UR12, PT ;  /* 0x0000000c10007c0c */ /* 0x000fe4000bf06270 */
[----:B------:R-:W-:Y:S11]  /*7ae0*/  MOV R179, UR12 ;  /* 0x0000000c00b37c02 */ /* 0x000ff60008000f00 */
[----:B------:R-:W-:Y:S02]  /*7af0*/  @P0 IADD3 R178, RZ, -UR12, RZ ;  /* 0x8000000cffb20c10 */ /* 0x000fe4000fffe0ff */
[----:B------:R-:W-:Y:S02]  /*7b00*/  @P0 IADD3 R176, RZ, -UR12, RZ ;  /* 0x8000000cffb00c10 */ /* 0x000fe4000fffe0ff */
[----:B------:R-:W-:Y:S02]  /*7b10*/  IADD3 R177, P1, R140, R178, RZ ;  /* 0x000000b28cb17210 */ /* 0x000fe40007f3e0ff */
[----:B------:R-:W-:Y:S02]  /*7b20*/  @P0 IADD3 R179, RZ, -UR12, RZ ;  /* 0x8000000cffb30c10 */ /* 0x000fe4000fffe0ff */
[-C--:B------:R-:W-:Y:S02]  /*7b30*/  LEA.HI.X.SX32 R178, R178, R123.reuse, 0x1, P1 ;  /* 0x0000007bb2b27211 */ /* 0x080fe400008f0eff */
[----:B------:R-:W-:Y:S04]  /*7b40*/  IADD3 R175, P1, R140, R176, RZ ;  /* 0x000000b08caf7210 */ /* 0x000fe80007f3e0ff */
[----:B------:R-:W-:Y:S02]  /*7b50*/  LEA.HI.X.SX32 R176, R176, R123, 0x1, P1 ;  /* 0x0000007bb0b07211 */ /* 0x000fe400008f0eff */
[C---:B------:R-:W-:Y:S04]  /*7b60*/  LEA R18, P1, R179.reuse, R182, 0x1 ;  /* 0x000000b6b3127211 */ /* 0x040fe800078208ff */
[----:B------:R-:W-:Y:S02]  /*7b70*/  LEA.HI.X.SX32 R19, R179, R183, 0x1, P1 ;  /* 0x000000b7b3137211 */ /* 0x000fe400008f0eff */
[C---:B------:R-:W-:Y:S03]  /*7b80*/  LEA R184, P1, R177.reuse, R110, 0x1 ;  /* 0x0000006eb1b87211 */ /* 0x040fe600078208ff */
[----:B------:R-:W4:Y:S01]  /*7b90*/  LDG.E.128 R24, desc[UR6][R18.64] ;  /* 0x0000000612187981 */ /* 0x000f22000c1e1d00 */
[----:B------:R-:W-:Y:S02]  /*7ba0*/  LEA.HI.X R185, R177, R111, R178, 0x1, P1 ;  /* 0x0000006fb1b97211 */ /* 0x000fe400008f0cb2 */
[C---:B---3--:R-:W-:Y:S04]  /*7bb0*/  LEA R36, P1, R175.reuse, R112, 0x1 ;  /* 0x00000070af247211 */ /* 0x048fe800078208ff */
[----:B------:R-:W-:Y:S02]  /*7bc0*/  LEA.HI.X R37, R175, R113, R176, 0x1, P1 ;  /* 0x00000071af257211 */ /* 0x000fe400008f0cb0 */
[----:B------:R-:W3:Y:S08]  /*7bd0*/  LDG.E.128 R176, desc[UR6][R184.64] ;  /* 0x00000006b8b07981 */ /* 0x000ef0000c1e1d00 */
[----:B------:R1:W2:Y:S02]  /*7be0*/  LDG.E.128 R48, desc[UR6][R36.64] ;  /* 0x0000000624307981 */ /* 0x0002a4000c1e1d00 */
[----:B-1----:R-:W-:Y:S02]  /*7bf0*/  HADD2.F32 R36, -RZ, R55.H0_H0 ;  /* 0x20000037ff247230 */ /* 0x002fe40000004100 */
[--C-:B----4-:R-:W-:Y:S01]  /*7c00*/  HADD2.F32 R30, -RZ, R24.reuse.H0_H0 ;  /* 0x20000018ff1e7230 */ /* 0x110fe20000004100 */
[----:B------:R-:W-:Y:S01]  /*7c10*/  MOV R31, R25 ;  /* 0x00000019001f7202 */ /* 0x000fe20000000f00 */
[----:B------:R-:W-:Y:S01]  /*7c20*/  HADD2.F32 R28, -RZ, R24.H1_H1 ;  /* 0x30000018ff1c7230 */ /* 0x000fe20000004100 */
[----:B------:R-:W-:Y:S02]  /*7c30*/  MOV R21, R27 ;  /* 0x0000001b00157202 */ /* 0x000fe40000000f00 */
[----:B------:R-:W-:Y:S01]  /*7c40*/  MOV R22, R26 ;  /* 0x0000001a00167202 */ /* 0x000fe20000000f00 */
[--C-:B------:R-:W-:Y:S02]  /*7c50*/  HADD2.F32 R26, -RZ, R31.reuse.H0_H0 ;  /* 0x2000001fff1a7230 */ /* 0x100fe40000004100 */
[----:B------:R-:W-:Y:S02]  /*7c60*/  HADD2.F32 R24, -RZ, R31.H1_H1 ;  /* 0x3000001fff187230 */ /* 0x000fe40000004100 */
[--C-:B---3--:R-:W-:Y:S02]  /*7c70*/  HADD2.F32 R29, -RZ, R176.reuse.H0_H0 ;  /* 0x200000b0ff1d7230 */ /* 0x108fe40000004100 */
[--C-:B------:R-:W-:Y:S02]  /*7c80*/  HADD2.F32 R25, -RZ, R177.reuse.H0_H0 ;  /* 0x200000b1ff197230 */ /* 0x100fe40000004100 */
[----:B------:R-:W-:Y:S02]  /*7c90*/  HADD2.F32 R27, -RZ, R176.H1_H1 ;  /* 0x300000b0ff1b7230 */ /* 0x000fe40000004100 */
[----:B------:R-:W-:Y:S01]  /*7ca0*/  @!P0 FADD.FTZ R29, -R29, -RZ ;  /* 0x800000ff1d1d8221 */ /* 0x000fe20000010100 */
[----:B------:R-:W-:Y:S02]  /*7cb0*/  HADD2.F32 R23, -RZ, R177.H1_H1 ;  /* 0x300000b1ff177230 */ /* 0x000fe40000004100 */
[----:B------:R-:W-:Y:S01]  /*7cc0*/  @!P0 FADD.FTZ R25, -R25, -RZ ;  /* 0x800000ff19198221 */ /* 0x000fe20000010100 */
[--C-:B------:R-:W-:Y:S02]  /*7cd0*/  HADD2.F32 R20, -RZ, R178.reuse.H0_H0 ;  /* 0x200000b2ff147230 */ /* 0x100fe40000004100 */
[----:B------:R-:W-:Y:S01]  /*7ce0*/  @!P0 FADD.FTZ R27, -R27, -RZ ;  /* 0x800000ff1b1b8221 */ /* 0x000fe20000010100 */
[----:B------:R-:W-:Y:S02]  /*7cf0*/  HADD2.F32 R19, -RZ, R178.H1_H1 ;  /* 0x300000b2ff137230 */ /* 0x000fe40000004100 */
[----:B------:R-:W-:Y:S01]  /*7d00*/  @!P0 FADD.FTZ R23, -R23, -RZ ;  /* 0x800000ff17178221 */ /* 0x000fe20000010100 */
[--C-:B--2---:R-:W-:Y:S02]  /*7d10*/  HADD2.F32 R32, -RZ, R48.reuse.H0_H0 ;  /* 0x20000030ff207230 */ /* 0x104fe40000004100 */
[----:B------:R-:W-:Y:S01]  /*7d20*/  FMUL.FTZ R0, R30, R29 ;  /* 0x0000001d1e007220 */ /* 0x000fe20000410000 */
[--C-:B------:R-:W-:Y:S02]  /*7d30*/  HADD2.F32 R18, -RZ, R179.reuse.H0_H0 ;  /* 0x200000b3ff127230 */ /* 0x100fe40000004100 */
[----:B------:R-:W-:Y:S01]  /*7d40*/  FMUL.FTZ R3, R26, R25 ;  /* 0x000000191a037220 */ /* 0x000fe20000410000 */
[----:B------:R-:W-:Y:S02]  /*7d50*/  HADD2.F32 R15, -RZ, R179.H1_H1 ;  /* 0x300000b3ff0f7230 */ /* 0x000fe40000004100 */
[----:B------:R-:W-:Y:S01]  /*7d60*/  FMUL.FTZ R2, R28, R27 ;  /* 0x0000001b1c027220 */ /* 0x000fe20000410000 */
[----:B------:R-:W-:Y:S02]  /*7d70*/  HADD2.F32 R34, -RZ, R48.H1_H1 ;  /* 0x30000030ff227230 */ /* 0x000fe40000004100 */
[----:B------:R-:W-:Y:S01]  /*7d80*/  FMUL.FTZ R4, R24, R23 ;  /* 0x0000001718047220 */ /* 0x000fe20000410000 */
[--C-:B------:R-:W-:Y:S02]  /*7d90*/  HADD2.F32 R25, -RZ, R22.reuse.H0_H0 ;  /* 0x20000016ff197230 */ /* 0x100fe40000004100 */
[----:B------:R-:W-:Y:S01]  /*7da0*/  @!P0 FADD.FTZ R20, -R20, -RZ ;  /* 0x800000ff14148221 */ /* 0x000fe20000010100 */
[----:B------:R-:W-:Y:S02]  /*7db0*/  HADD2.F32 R24, -RZ, R22.H1_H1 ;  /* 0x30000016ff187230 */ /* 0x000fe40000004100 */
[----:B------:R-:W-:Y:S01]  /*7dc0*/  @!P0 FADD.FTZ R19, -R19, -RZ ;  /* 0x800000ff13138221 */ /* 0x000fe20000010100 */
[----:B------:R-:W-:Y:S02]  /*7dd0*/  HADD2.F32 R37, -RZ, R49.H0_H0 ;  /* 0x20000031ff257230 */ /* 0x000fe40000004100 */
[----:B------:R-:W-:Y:S01]  /*7de0*/  FFMA.FTZ R0, R33, R32, R0 ;  /* 0x0000002021007223 */ /* 0x000fe20000010000 */
[--C-:B------:R-:W-:Y:S02]  /*7df0*/  HADD2.F32 R23, -RZ, R21.reuse.H0_H0 ;  /* 0x20000015ff177230 */ /* 0x100fe40000004100 */
[----:B------:R-:W-:Y:S01]  /*7e00*/  @!P0 FADD.FTZ R18, -R18, -RZ ;  /* 0x800000ff12128221 */ /* 0x000fe20000010100 */
[----:B------:R-:W-:Y:S02]  /*7e10*/  HADD2.F32 R22, -RZ, R21.H1_H1 ;  /* 0x30000015ff167230 */ /* 0x000fe40000004100 */
[----:B------:R-:W-:Y:S01]  /*7e20*/  @!P0 FADD.FTZ R15, -R15, -RZ ;  /* 0x800000ff0f0f8221 */ /* 0x000fe20000010100 */
        /* <DEDUP_REMOVED lines=9> */
[----:B------:R-:W-:Y:S01]  /*7ec0*/  FMUL.FTZ R7, R23, R18 ;  /* 0x0000001217077220 */ /* 0x000fe20000410000 */
[----:B------:R-:W-:Y:S02]  /*7ed0*/  HADD2.F32 R35, -RZ, R44.H1_H1 ;  /* 0x3000002cff237230 */ /* 0x000fe40000004100 */
[----:B------:R-:W-:Y:S01]  /*7ee0*/  FMUL.FTZ R8, R22, R15 ;  /* 0x0000000f16087220 */ /* 0x000fe20000410000 */
[----:B------:R-:W-:Y:S02]  /*7ef0*/  HADD2.F32 R41, -RZ, R51.H0_H0 ;  /* 0x20000033ff297230 */ /* 0x000fe40000004100 */
[----:B------:R-:W-:Y:S01]  /*7f00*/  FFMA.FTZ R4, R33, R38, R4 ;  /* 0x0000002621047223 */ /* 0x000fe20000010004 */
[----:B------:R-:W-:Y:S02]  /*7f10*/  HADD2.F32 R34, -RZ, R53.H0_H0 ;  /* 0x20000035ff227230 */ /* 0x000fe40000004100 */
[----:B------:R-:W-:Y:S01]  /*7f20*/  FFMA.FTZ R5, R32, R39, R5 ;  /* 0x0000002720057223 */ /* 0x000fe20000010005 */
[----:B------:R-:W-:Y:S01]  /*7f30*/  F2FP.F16.F32.PACK_AB R32, R2, R0 ;  /* 0x000000000220723e */ /* 0x000fe200000000ff */
[----:B------:R-:W-:Y:S01]  /*7f40*/  HADD2.F32 R42, -RZ, R51.H1_H1 ;  /* 0x30000033ff2a7230 */ /* 0x000fe20000004100 */
[----:B------:R-:W-:Y:S01]  /*7f50*/  F2FP.F16.F32.PACK_AB R33, R4, R3 ;  /* 0x000000030421723e */ /* 0x000fe200000000ff */
[----:B------:R-:W-:Y:S02]  /*7f60*/  HADD2.F32 R37, -RZ, R53.H1_H1 ;  /* 0x30000035ff257230 */ /* 0x000fe40000004100 */
[----:B------:R-:W-:Y:S01]  /*7f70*/  FFMA.FTZ R6, R35, R40, R6 ;  /* 0x0000002823067223 */ /* 0x000fe20000010006 */
[----:B------:R-:W-:Y:S02]  /*7f80*/  FFMA.FTZ R7, R34, R41, R7 ;  /* 0x0000002922077223 */ /* 0x000fe40000010007 */
[----:B------:R-:W-:Y:S02]  /*7f90*/  FFMA.FTZ R8, R37, R42, R8 ;  /* 0x0000002a25087223 */ /* 0x000fe40000010008 */
[----:B------:R-:W-:Y:S03]  /*7fa0*/  F2FP.F16.F32.PACK_AB R34, R6, R5 ;  /* 0x000000050622723e */ /* 0x000fe600000000ff */
[----:B------:R-:W-:Y:S03]  /*7fb0*/  F2FP.F16.F32.PACK_AB R35, R8, R7 ;  /* 0x000000070823723e */ /* 0x000fe600000000ff */
.L_x_2668:
[----:B------:R-:W-:Y:S05]  /*7fc0*/  BSYNC B0 ;  /* 0x0000000000007941 */ /* 0x000fea0003800000 */
.L_x_2667:
[----:B-----5:R4:W-:Y:S01]  /*7fd0*/  STG.E.128 desc[UR6][R180.64], R32 ;  /* 0x00000020b4007986 */ /* 0x0209e2000c101d06 */
[----:B------:R-:W-:Y:S01]  /*7fe0*/  IADD3 R176, P0, R182, 0x80, RZ ;  /* 0x00000080b6b07810 */ /* 0x000fe20007f1e0ff */
[----:B------:R-:W-:Y:S04]  /*7ff0*/  BSSY B0, `(.L_x_2669) ;  /* 0x000005e000007945 */ /* 0x000fe80003800000 */
[----:B------:R-:W-:Y:S01]  /*8000*/  IMAD.X R177, RZ, RZ, R183, P0 ;  /* 0x000000ffffb17224 */ /* 0x000fe200000e06b7 */
[----:B------:R-:W-:Y:S01]  /*8010*/  ISETP.GE.AND P0, PT, R12, UR4, PT ;  /* 0x000000040c007c0c */ /* 0x000fe2000bf06270 */
[----:B----4-:R4:W5:Y:S11]  /*8020*/  LDG.E.128 R32, desc[UR6][R182.64+0x80] ;  /* 0x00008006b6207981 */ /* 0x010976000c1e1d00 */
[----:B------:R-:W-:Y:S01]  /*8030*/  @!UPT UIADD3 URZ, URZ, URZ, URZ ;  /* 0x0000003f3f3ff290 */ /* 0x000fe2000fffe03f */
[----:B------:R-:W-:Y:S05]  /*8040*/  @P0 BRA `(.L_x_2670) ;  /* 0x0000000400600947 */ /* 0x000fea0003800000 */
[----:B------:R-:W-:Y:S01]  /*8050*/  ULEA.HI UR12, UR4, UR4, URZ, 0x1 ;  /* 0x00000004040c7291 */ /* 0x000fe2000f8f083f */
[----:B------:R-:W-:Y:S02]  /*8060*/  MOV R179, RZ ;  /* 0x000000ff00b37202 */ /* 0x000fe40000000f00 */
[----:B-----5:R-:W-:Y:S01]  /*8070*/  MOV R55, R33 ;  /* 0x0000002100377202 */ /* 0x020fe20000000f00 */
[--C-:B------:R-:W-:Y:S01]  /*8080*/  HADD2.F32 R33, -RZ, R32.reuse.H0_H0 ;  /* 0x20000020ff217230 */ /* 0x100fe20000004100 */
[----:B------:R-:W-:Y:S01]  /*8090*/  USHF.R.S32.HI UR12, URZ, 0x1, UR12 ;  /* 0x000000013f0c7899 */ /* 0x000fe2000801140c */
[----:B------:R-:W-:Y:S01]  /*80a0*/  MOV R53, R35 ;  /* 0x0000002300357202 */ /* 0x000fe20000000f00 */
[----:B------:R-:W-:Y:S01]  /*80b0*/  HADD2.F32 R35, -RZ, R32.H1_H1 ;  /* 0x30000020ff237230 */ /* 0x000fe20000004100 */
[----:B------:R-:W-:Y:S03]  /*80c0*/  MOV R44, R34 ;  /* 0x00000022002c7202 */ /* 0x000fe60000000f00 */
[----:B------:R-:W-:Y:S02]  /*80d0*/  ISETP.GE.AND P0, PT, R12, UR12, PT ;  /* 0x0000000c0c007c0c */ /* 0x000fe4000bf06270 */
[----:B------:R-:W-:Y:S11]  /*80e0*/  MOV R175, UR12 ;  /* 0x0000000c00af7c02 */ /* 0x000ff60008000f00 */
[----:B------:R-:W-:Y:S02]  /*80f0*/  @P0 IADD3 R175, RZ, -UR12, RZ ;  /* 0x8000000cffaf0c10 */ /* 0x000fe4000fffe0ff */
[----:B------:R-:W-:Y:S02]  /*8100*/  @P0 IADD3 R179, RZ, -UR12, RZ ;  /* 0x8000000cffb30c10 */ /* 0x000fe4000fffe0ff */
[C---:B------:R-:W-:Y:S04]  /*8110*/  LEA R18, P1, R175.reuse, R176, 0x1 ;  /* 0x000000b0af127211 */ /* 0x040fe800078208ff */
[----:B------:R-:W-:Y:S02]  /*8120*/  LEA.HI.X.SX32 R19, R175, R177, 0x1, P1 ;  /* 0x000000b1af137211 */ /* 0x000fe400008f0eff */
[----:B------:R-:W-:Y:S02]  /*8130*/  MOV R175, RZ ;  /* 0x000000ff00af7202 */ /* 0x000fe40000000f00 */
[----:B------:R-:W-:Y:S01]  /*8140*/  @P0 IADD3 R175, RZ, -UR12, RZ ;  /* 0x8000000cffaf0c10 */ /* 0x000fe2000fffe0ff */
[----:B------:R-:W3:Y:S03]  /*8150*/  LDG.E.128 R24, desc[UR6][R18.64] ;  /* 0x0000000612187981 */ /* 0x000ee6000c1e1d00 */
[C---:B------:R-:W-:Y:S04]  /*8160*/  IADD3 R177, P1, R132.reuse, R175, RZ ;  /* 0x000000af84b17210 */ /* 0x040fe80007f3e0ff */
[-C--:B------:R-:W-:Y:S02]  /*8170*/  LEA.HI.X.SX32 R178, R175, R122.reuse, 0x1, P1 ;  /* 0x0000007aafb27211 */ /* 0x080fe400008f0eff */
[----:B------:R-:W-:Y:S04]  /*8180*/  IADD3 R175, P1, R132, R179, RZ ;  /* 0x000000b384af7210 */ /* 0x000fe80007f3e0ff */
[----:B------:R-:W-:Y:S02]  /*8190*/  LEA.HI.X.SX32 R176, R179, R122, 0x1, P1 ;  /* 0x0000007ab3b07211 */ /* 0x000fe400008f0eff */
[C---:B--2-4-:R-:W-:Y:S04]  /*81a0*/  LEA R182, P1, R177.reuse, R110, 0x1 ;  /* 0x0000006eb1b67211 */ /* 0x054fe800078208ff */
[----:B------:R-:W-:Y:S02]  /*81b0*/  LEA.HI.X R183, R177, R111, R178, 0x1, P1 ;  /* 0x0000006fb1b77211 */ /* 0x000fe400008f0cb2 */
[C---:B---3--:R-:W-:Y:S04]  /*81c0*/  LEA R36, P1, R175.reuse, R112, 0x1 ;  /* 0x00000070af247211 */ /* 0x048fe800078208ff */
[----:B------:R-:W-:Y:S02]  /*81d0*/  LEA.HI.X R37, R175, R113, R176, 0x1, P1 ;  /* 0x00000071af257211 */ /* 0x000fe400008f0cb0 */
[----:B------:R-:W2:Y:S08]  /*81e0*/  LDG.E.128 R176, desc[UR6][R182.64] ;  /* 0x00000006b6b07981 */ /* 0x000eb0000c1e1d00 */
[----:B------:R3:W4:Y:S02]  /*81f0*/  LDG.E.128 R48, desc[UR6][R36.64] ;  /* 0x0000000624307981 */ /* 0x000724000c1e1d00 */
[----:B---3--:R-:W-:Y:S02]  /*8200*/  HADD2.F32 R36, -RZ, R55.H0_H0 ;  /* 0x20000037ff247230 */ /* 0x008fe40000004100 */
[--C-:B------:R-:W-:Y:S01]  /*8210*/  HADD2.F32 R30, -RZ, R24.reuse.H0_H0 ;  /* 0x20000018ff1e7230 */ /* 0x100fe20000004100 */
[----:B------:R-:W-:Y:S01]  /*8220*/  MOV R31, R25 ;  /* 0x00000019001f7202 */ /* 0x000fe20000000f00 */
[----:B------:R-:W-:Y:S01]  /*8230*/  HADD2.F32 R28, -RZ, R24.H1_H1 ;  /* 0x30000018ff1c7230 */ /* 0x000fe20000004100 */
[----:B------:R-:W-:Y:S02]  /*8240*/  MOV R21, R27 ;  /* 0x0000001b00157202 */ /* 0x000fe40000000f00 */
[----:B------:R-:W-:Y:S01]  /*8250*/  MOV R22, R26 ;  /* 0x0000001a00167202 */ /* 0x000fe20000000f00 */
[--C-:B------:R-:W-:Y:S02]  /*8260*/  HADD2.F32 R26, -RZ, R31.reuse.H0_H0 ;  /* 0x2000001fff1a7230 */ /* 0x100fe40000004100 */
[----:B------:R-:W-:Y:S02]  /*8270*/  HADD2.F32 R24, -RZ, R31.H1_H1 ;  /* 0x3000001fff187230 */ /* 0x000fe40000004100 */
[--C-:B--2---:R-:W-:Y:S02]  /*8280*/  HADD2.F32 R29, -RZ, R176.reuse.H0_H0 ;  /* 0x200000b0ff1d7230 */ /* 0x104fe40000004100 */
        /* <DEDUP_REMOVED lines=9> */
[--C-:B----4-:R-:W-:Y:S02]  /*8320*/  HADD2.F32 R32, -RZ, R48.reuse.H0_H0 ;  /* 0x20000030ff207230 */ /* 0x110fe40000004100 */
        /* <DEDUP_REMOVED lines=42> */
.L_x_2670:
[----:B------:R-:W-:Y:S05]  /*85d0*/  BSYNC B0 ;  /* 0x0000000000007941 */ /* 0x000fea0003800000 */
.L_x_2669:
[----:B-----5:R1:W-:Y:S02]  /*85e0*/  STG.E.128 desc[UR6][R180.64+0x80], R32 ;  /* 0x00008020b4007986 */ /* 0x0203e4000c101d06 */
.L_x_2666:
[----:B------:R-:W-:Y:S05]  /*85f0*/  BSYNC B1 ;  /* 0x0000000000017941 */ /* 0x000fea0003800000 */
.L_x_2665:
[----:B------:R-:W-:Y:S04]  /*8600*/  BSSY B1, `(.L_x_2671) ;  /* 0x00000c9000017945 */ /* 0x000fe80003800000 */
[----:B------:R-:W-:Y:S05]  /*8610*/  @!P5 BRA `(.L_x_2672) ;  /* 0x0000000c001cd947 */ /* 0x000fea0003800000 */
[C---:B--2---:R-:W-:Y:S01]  /*8620*/  LEA R6, P0, R73.reuse, R108, 0x1 ;  /* 0x0000006c49067211 */ /* 0x044fe200078008ff */
[----:B------:R-:W-:Y:S01]  /*8630*/  BSSY B0, `(.L_x_2673) ;  /* 0x0000061000007945 */ /* 0x000fe20003800000 */
[C---:B------:R-:W-:Y:S02]  /*8640*/  LEA R178, P1, R154.reuse, R102, 0x1 ;  /* 0x000000669ab27211 */ /* 0x040fe400078208ff */
[----:B------:R-:W-:Y:S02]  /*8650*/  LEA.HI.X R7, R73, R109, R72, 0x1, P0 ;  /* 0x0000006d49077211 */ /* 0x000fe400000f0c48 */
[----:B------:R-:W-:Y:S02]  /*8660*/  LEA.HI.X R179, R154, R103, R74, 0x1, P1 ;  /* 0x000000679ab37211 */ /* 0x000fe400008f0c4a */
[----:B------:R-:W-:Y:S01]  /*8670*/  ISETP.GE.AND P1, PT, R16, UR4, PT ;  /* 0x0000000410007c0c */ /* 0x000fe2000bf26270 */
[----:B-1----:R1:W5:Y:S01]  /*8680*/  LDG.E.128 R32, desc[UR6][R6.64] ;  /* 0x0000000606207981 */ /* 0x002362000c1e1d00 */
[C---:B------:R-:W-:Y:S04]  /*8690*/  LEA R176, P0, R76.reuse, R108, 0x1 ;  /* 0x0000006c4cb07211 */ /* 0x040fe800078008ff */
[----:B------:R-:W-:Y:S07]  /*86a0*/  LEA.HI.X R177, R76, R109, R75, 0x1, P0 ;  /* 0x0000006d4cb17211 */ /* 0x000fee00000f0c4b */
        /* <DEDUP_REMOVED lines=14> */
[C---:B------:R-:W-:Y:S02]  /*8790*/  LEA R18, P1, R3.reuse, R6, 0x1 ;  /* 0x0000000603127211 */ /* 0x040fe400078208ff */
[----:B------:R-:W-:Y:S02]  /*87a0*/  @P0 IADD3 R8, RZ, -UR12, RZ ;  /* 0x8000000cff080c10 */ /* 0x000fe4000fffe0ff */
[----:B------:R-:W-:Y:S02]  /*87b0*/  LEA.HI.X.SX32 R19, R3, R7, 0x1, P1 ;  /* 0x0000000703137211 */ /* 0x000fe400008f0eff */
[C---:B------:R-:W-:Y:S03]  /*87c0*/  IADD3 R3, P1, R4.reuse, UR59, RZ ;  /* 0x0000003b04037c10 */ /* 0x040fe6000ff3e0ff */
[----:B------:R-:W2:Y:S01]  /*87d0*/  LDG.E.128 R24, desc[UR6][R18.64] ;  /* 0x0000000612187981 */ /* 0x000ea2000c1e1d00 */
[----:B------:R-:W-:Y:S02]  /*87e0*/  LEA.HI.X.SX32 R4, R4, UR53, 0x1, P1 ;  /* 0x0000003504047c11 */ /* 0x000fe400088f0eff */
[C---:B-1----:R-:W-:Y:S04]  /*87f0*/  LEA R6, P1, R3.reuse, R110, 0x1 ;  /* 0x0000006e03067211 */ /* 0x042fe800078208ff */
[----:B------:R-:W-:Y:S02]  /*8800*/  LEA.HI.X R7, R3, R111, R4, 0x1, P1 ;  /* 0x0000006f03077211 */ /* 0x000fe400008f0c04 */
[C---:B------:R-:W-:Y:S04]  /*8810*/  IADD3 R3, P1, R8.reuse, UR59, RZ ;  /* 0x0000003b08037c10 */ /* 0x040fe8000ff3e0ff */
[----:B------:R-:W-:Y:S01]  /*8820*/  LEA.HI.X.SX32 R8, R8, UR53, 0x1, P1 ;  /* 0x0000003508087c11 */ /* 0x000fe200088f0eff */
[----:B------:R-:W4:Y:S01]  /*8830*/  LDG.E.128 R4, desc[UR6][R6.64] ;  /* 0x0000000606047981 */ /* 0x000f22000c1e1d00 */
[C---:B---3--:R-:W-:Y:S04]  /*8840*/  LEA R36, P1, R3.reuse, R112, 0x1 ;  /* 0x0000007003247211 */ /* 0x048fe800078208ff */
[----:B------:R-:W-:Y:S05]  /*8850*/  LEA.HI.X R37, R3, R113, R8, 0x1, P1 ;  /* 0x0000007103257211 */ /* 0x000fea00008f0c08 */
[----:B------:R1:W3:Y:S02]  /*8860*/  LDG.E.128 R48, desc[UR6][R36.64] ;  /* 0x0000000624307981 */ /* 0x0002e4000c1e1d00 */
[----:B-1----:R-:W-:Y:S02]  /*8870*/  HADD2.F32 R36, -RZ, R55.H0_H0 ;  /* 0x20000037ff247230 */ /* 0x002fe40000004100 */
[--C-:B--2---:R-:W-:Y:S01]  /*8880*/  HADD2.F32 R30, -RZ, R24.reuse.H0_H0 ;  /* 0x20000018ff1e7230 */ /* 0x104fe20000004100 */
[----:B------:R-:W-:Y:S01]  /*8890*/  MOV R21, R27 ;  /* 0x0000001b00157202 */ /* 0x000fe20000000f00 */
[----:B------:R-:W-:Y:S01]  /*88a0*/  HADD2.F32 R28, -RZ, R24.H1_H1 ;  /* 0x30000018ff1c7230 */ /* 0x000fe20000004100 */
[----:B------:R-:W-:Y:S02]  /*88b0*/  MOV R31, R25 ;  /* 0x00000019001f7202 */ /* 0x000fe40000000f00 */
[----:B------:R-:W-:Y:S01]  /*88c0*/  MOV R22, R26 ;  /* 0x0000001a00167202 */ /* 0x000fe20000000f00 */
[----:B------:R-:W-:Y:S02]  /*88d0*/  HADD2.F32 R8, -RZ, R21.H1_H1 ;  /* 0x30000015ff087230 */ /* 0x000fe40000004100 */
[--C-:B------:R-:W-:Y:S02]  /*88e0*/  HADD2.F32 R26, -RZ, R31.reuse.H0_H0 ;  /* 0x2000001fff1a7230 */ /* 0x100fe40000004100 */
[----:B------:R-:W-:Y:S02]  /*88f0*/  HADD2.F32 R24, -RZ, R31.H1_H1 ;  /* 0x3000001fff187230 */ /* 0x000fe40000004100 */
[--C-:B----4-:R-:W-:Y:S02]  /*8900*/  HADD2.F32 R29, -RZ, R4.reuse.H0_H0 ;  /* 0x20000004ff1d7230 */ /* 0x110fe40000004100 */
[----:B------:R-:W-:Y:S02]  /*8910*/  HADD2.F32 R27, -RZ, R4.H1_H1 ;  /* 0x30000004ff1b7230 */ /* 0x000fe40000004100 */
        /* <DEDUP_REMOVED lines=8> */
[--C-:B---3--:R-:W-:Y:S02]  /*89a0*/  HADD2.F32 R32, -RZ, R48.reuse.H0_H0 ;  /* 0x20000030ff207230 */ /* 0x108fe40000004100 */
[----:B------:R-:W-:Y:S01]  /*89b0*/  @!P0 FADD.FTZ R23, -R23, -RZ ;  /* 0x800000ff17178221 */ /* 0x000fe20000010100 */
[--C-:B------:R-:W-:Y:S02]  /*89c0*/  HADD2.F32 R18, -RZ, R7.reuse.H0_H0 ;  /* 0x20000007ff127230 */ /* 0x100fe40000004100 */
[----:B------:R-:W-:Y:S01]  /*89d0*/  FMUL.FTZ R2, R28, R27 ;  /* 0x0000001b1c027220 */ /* 0x000fe20000410000 */
[----:B------:R-:W-:Y:S02]  /*89e0*/  HADD2.F32 R15, -RZ, R7.H1_H1 ;  /* 0x30000007ff0f7230 */ /* 0x000fe40000004100 */
[----:B------:R-:W-:Y:S01]  /*89f0*/  @!P0 FADD.FTZ R20, -R20, -RZ ;  /* 0x800000ff14148221 */ /* 0x000fe20000010100 */
[----:B------:R-:W-:Y:S02]  /*8a00*/  HADD2.F32 R34, -RZ, R48.H1_H1 ;  /* 0x30000030ff227230 */ /* 0x000fe40000004100 */
[----:B------:R-:W-:Y:S01]  /*8a10*/  FMUL.FTZ R3, R26, R25 ;  /* 0x000000191a037220 */ /* 0x000fe20000410000 */
[--C-:B------:R-:W-:Y:S02]  /*8a20*/  HADD2.F32 R5, -RZ, R22.reuse.H0_H0 ;  /* 0x20000016ff057230 */ /* 0x100fe40000004100 */
[----:B------:R-:W-:Y:S01]  /*8a30*/  @!P0 FADD.FTZ R19, -R19, -RZ ;  /* 0x800000ff13138221 */ /* 0x000fe20000010100 */
[----:B------:R-:W-:Y:S02]  /*8a40*/  HADD2.F32 R6, -RZ, R22.H1_H1 ;  /* 0x30000016ff067230 */ /* 0x000fe40000004100 */
[----:B------:R-:W-:Y:S01]  /*8a50*/  FFMA.FTZ R0, R33, R32, R0 ;  /* 0x0000002021007223 */ /* 0x000fe20000010000 */
[----:B------:R-:W-:Y:S02]  /*8a60*/  HADD2.F32 R37, -RZ, R49.H0_H0 ;  /* 0x20000031ff257230 */ /* 0x000fe40000004100 */
[----:B------:R-:W-:Y:S01]  /*8a70*/  @!P0 FADD.FTZ R18, -R18, -RZ ;  /* 0x800000ff12128221 */ /* 0x000fe20000010100 */
[----:B------:R-:W-:Y:S02]  /*8a80*/  HADD2.F32 R7, -RZ, R21.H0_H0 ;  /* 0x20000015ff077230 */ /* 0x000fe40000004100 */
[----:B------:R-:W-:Y:S01]  /*8a90*/  FMUL.FTZ R4, R24, R23 ;  /* 0x0000001718047220 */ /* 0x000fe20000410000 */
[----:B------:R-:W-:Y:S02]  /*8aa0*/  HADD2.F32 R38, -RZ, R49.H1_H1 ;  /* 0x30000031ff267230 */ /* 0x000fe40000004100 */
[----:B------:R-:W-:Y:S01]  /*8ab0*/  @!P0 FADD.FTZ R15, -R15, -RZ ;  /* 0x800000ff0f0f8221 */ /* 0x000fe20000010100 */
        /* <DEDUP_REMOVED lines=15> */
[----:B------:R-:W-:Y:S01]  /*8bb0*/  FFMA.FTZ R5, R32, R39, R5 ;  /* 0x0000002720057223 */ /* 0x000fe20000010005 */
[----:B------:R-:W-:Y:S01]  /*8bc0*/  F2FP.F16.F32.PACK_AB R32, R2, R0 ;  /* 0x000000000220723e */ /* 0x000fe200000000ff */
[----:B------:R-:W-:Y:S01]  /*8bd0*/  HADD2.F32 R37, -RZ, R53.H1_H1 ;  /* 0x30000035ff257230 */ /* 0x000fe20000004100 */
[----:B------:R-:W-:Y:S01]  /*8be0*/  F2FP.F16.F32.PACK_AB R33, R4, R3 ;  /* 0x000000030421723e */ /* 0x000fe200000000ff */
[----:B------:R-:W-:Y:S01]  /*8bf0*/  FFMA.FTZ R6, R35, R40, R6 ;  /* 0x0000002823067223 */ /* 0x000fe20000010006 */
[----:B------:R-:W-:Y:S02]  /*8c00*/  FFMA.FTZ R7, R34, R41, R7 ;  /* 0x0000002922077223 */ /* 0x000fe40000010007 */
[----:B------:R-:W-:Y:S02]  /*8c10*/  FFMA.FTZ R8, R37, R42, R8 ;  /* 0x0000002a25087223 */ /* 0x000fe40000010008 */
[----:B------:R-:W-:Y:S03]  /*8c20*/  F2FP.F16.F32.PACK_AB R34, R6, R5 ;  /* 0x000000050622723e */ /* 0x000fe600000000ff */
[----:B------:R-:W-:Y:S02]  /*8c30*/  F2FP.F16.F32.PACK_AB R35, R8, R7 ;  /* 0x000000070823723e */ /* 0x000fe400000000ff */
.L_x_2674:
[----:B------:R-:W-:Y:S05]  /*8c40*/  BSYNC B0 ;  /* 0x0000000000007941 */ /* 0x000fea0003800000 */
.L_x_2673:
[----:B-----5:R2:W-:Y:S01]  /*8c50*/  STG.E.128 desc[UR6][R178.64], R32 ;  /* 0x00000020b2007986 */ /* 0x0205e2000c101d06 */
[----:B------:R-:W-:Y:S01]  /*8c60*/  ISETP.GE.AND P1, PT, R12, UR4, PT ;  /* 0x000000040c007c0c */ /* 0x000fe2000bf26270 */
[----:B------:R-:W-:Y:S01]  /*8c70*/  BSSY B0, `(.L_x_2675) ;  /* 0x0000060000007945 */ /* 0x000fe20003800000 */
[C---:B---3--:R-:W-:Y:S01]  /*8c80*/  LEA R36, P0, R78.reuse, R102, 0x1 ;  /* 0x000000664e247211 */ /* 0x048fe200078008ff */
[----:B-1----:R2:W5:Y:S03]  /*8c90*/  LDG.E.128 R4, desc[UR6][R176.64] ;  /* 0x00000006b0047981 */ /* 0x002566000c1e1d00 */
[----:B------:R-:W-:Y:S07]  /*8ca0*/  LEA.HI.X R37, R78, R103, R77, 0x1, P0 ;  /* 0x000000674e257211 */ /* 0x000fee00000f0c4d */
[----:B------:R-:W-:Y:S05]  /*8cb0*/  @P1 BRA `(.L_x_2676) ;  /* 0x00000004006c1947 */ /* 0x000fea0003800000 */
[----:B------:R-:W-:Y:S01]  /*8cc0*/  ULEA.HI UR12, UR4, UR4, URZ, 0x1 ;  /* 0x00000004040c7291 */ /* 0x000fe2000f8f083f */
[----:B------:R-:W-:Y:S02]  /*8cd0*/  MOV R8, RZ ;  /* 0x000000ff00087202 */ /* 0x000fe40000000f00 */
[----:B------:R-:W-:Y:S01]  /*8ce0*/  MOV R0, RZ ;  /* 0x000000ff00007202 */ /* 0x000fe20000000f00 */
[----:B------:R-:W-:Y:S01]  /*8cf0*/  USHF.R.S32.HI UR12, URZ, 0x1, UR12 ;  /* 0x000000013f0c7899 */ /* 0x000fe2000801140c */
[----:B-----5:R-:W-:Y:S02]  /*8d00*/  MOV R30, R4 ;  /* 0x00000004001e7202 */ /* 0x020fe40000000f00 */
[----:B------:R-:W-:Y:S02]  /*8d10*/  MOV R29, R7 ;  /* 0x00000007001d7202 */ /* 0x000fe40000000f00 */
[----:B------:R-:W-:Y:S02]  /*8d20*/  MOV R31, R5 ;  /* 0x00000005001f7202 */ /* 0x000fe40000000f00 */
[----:B------:R-:W-:Y:S02]  /*8d30*/  ISETP.GE.AND P0, PT, R12, UR12, PT ;  /* 0x0000000c0c007c0c */ /* 0x000fe4000bf06270 */
[----:B------:R-:W-:Y:S02]  /*8d40*/  MOV R15, UR12 ;  /* 0x0000000c000f7c02 */ /* 0x000fe40008000f00 */
[----:B------:R-:W-:Y:S09]  /*8d50*/  MOV R28, R6 ;  /* 0x00000006001c7202 */ /* 0x000ff20000000f00 */
[----:B------:R-:W-:Y:S02]  /*8d60*/  @P0 IADD3 R15, RZ, -UR12, RZ ;  /* 0x8000000cff0f0c10 */ /* 0x000fe4000fffe0ff */
[----:B------:R-:W-:Y:S02]  /*8d70*/  @P0 IADD3 R8, RZ, -UR12, RZ ;  /* 0x8000000cff080c10 */ /* 0x000fe4000fffe0ff */
[C---:B------:R-:W-:Y:S02]  /*8d80*/  LEA R2, P1, R15.reuse, R176, 0x1 ;  /* 0x000000b00f027211 */ /* 0x040fe400078208ff */
[----:B------:R-:W-:Y:S02]  /*8d90*/  @P0 IADD3 R0, RZ, -UR12, RZ ;  /* 0x8000000cff000c10 */ /* 0x000fe4000fffe0ff */
[----:B------:R-:W-:Y:S02]  /*8da0*/  LEA.HI.X.SX32 R3, R15, R177, 0x1, P1 ;  /* 0x000000b10f037211 */ /* 0x000fe400008f0eff */
[----:B------:R-:W-:Y:S03]  /*8db0*/  IADD3 R15, P1, R131, R8, RZ ;  /* 0x00000008830f7210 */ /* 0x000fe60007f3e0ff */
[----:B------:R1:W3:Y:S01]  /*8dc0*/  LDG.E.128 R20, desc[UR6][R2.64] ;  /* 0x0000000602147981 */ /* 0x0002e2000c1e1d00 */
[----:B------:R-:W-:Y:S02]  /*8dd0*/  LEA.HI.X.SX32 R8, R8, R121, 0x1, P1 ;  /* 0x0000007908087211 */ /* 0x000fe400008f0eff */
[C---:B--2---:R-:W-:Y:S04]  /*8de0*/  LEA R32, P1, R15.reuse, R110, 0x1 ;  /* 0x0000006e0f207211 */ /* 0x044fe800078208ff */
[----:B------:R-:W-:Y:S02]  /*8df0*/  LEA.HI.X R33, R15, R111, R8, 0x1, P1 ;  /* 0x0000006f0f217211 */ /* 0x000fe400008f0c08 */
[----:B------:R-:W-:Y:S04]  /*8e00*/  IADD3 R8, P1, R131, R0, RZ ;  /* 0x0000000083087210 */ /* 0x000fe80007f3e0ff */
[----:B------:R-:W1:Y:S01]  /*8e10*/  LDG.E.128 R32, desc[UR6][R32.64] ;  /* 0x0000000620207981 */ /* 0x000e62000c1e1d00 */
[----:B------:R-:W-:Y:S02]  /*8e20*/  LEA.HI.X.SX32 R0, R0, R121, 0x1, P1 ;  /* 0x0000007900007211 */ /* 0x000fe400008f0eff */
[C---:B------:R-:W-:Y:S04]  /*8e30*/  LEA R24, P1, R8.reuse, R112, 0x1 ;  /* 0x0000007008187211 */ /* 0x040fe800078208ff */
[----:B------:R-:W-:Y:S06]  /*8e40*/  LEA.HI.X R25, R8, R113, R0, 0x1, P1 ;  /* 0x0000007108197211 */ /* 0x000fec00008f0c00 */
[----:B------:R-:W2:Y:S01]  /*8e50*/  LDG.E.128 R24, desc[UR6][R24.64] ;  /* 0x0000000618187981 */ /* 0x000ea2000c1e1d00 */
[--C-:B-1----:R-:W-:Y:S01]  /*8e60*/  HADD2.F32 R3, -RZ, R33.reuse.H0_H0 ;  /* 0x20000021ff037230 */ /* 0x102fe20000004100 */
[----:B---3--:R-:W-:Y:S01]  /*8e70*/  MOV R19, R21 ;  /* 0x0000001500137202 */ /* 0x008fe20000000f00 */
[----:B------:R-:W-:Y:S01]  /*8e80*/  HADD2.F32 R4, -RZ, R33.H1_H1 ;  /* 0x30000021ff047230 */ /* 0x000fe20000004100 */
        /* <DEDUP_REMOVED lines=8> */
[--C-:B------:R-:W-:Y:S02]  /*8f10*/  HADD2.F32 R7, -RZ, R35.reuse.H0_H0 ;  /* 0x20000023ff077230 */ /* 0x100fe40000004100 */
[----:B------:R-:W-:Y:S01]  /*8f20*/  FMUL.FTZ R3, R20, R3 ;  /* 0x0000000314037220 */ /* 0x000fe20000410000 */
[----:B------:R-:W-:Y:S02]  /*8f30*/  HADD2.F32 R8, -RZ, R35.H1_H1 ;  /* 0x30000023ff087230 */ /* 0x000fe40000004100 */
[----:B------:R-:W-:Y:S01]  /*8f40*/  FMUL.FTZ R4, R19, R4 ;  /* 0x0000000413047220 */ /* 0x000fe20000410000 */
[----:B------:R-:W-:Y:S02]  /*8f50*/  HADD2.F32 R0, -RZ, R32.H0_H0 ;  /* 0x20000020ff007230 */ /* 0x000fe40000004100 */
[----:B------:R-:W-:Y:S01]  /*8f60*/  @!P0 FADD.FTZ R7, -R7, -RZ ;  /* 0x800000ff07078221 */ /* 0x000fe20000010100 */
        /* <DEDUP_REMOVED lines=14> */
[--C-:B--2---:R-:W-:Y:S02]  /*9050*/  HADD2.F32 R18, -RZ, R24.reuse.H0_H0 ;  /* 0x20000018ff127230 */ /* 0x104fe40000004100 */
        /* <DEDUP_REMOVED lines=33> */
.L_x_2676:
[----:B------:R-:W-:Y:S05]  /*9270*/  BSYNC B0 ;  /* 0x0000000000007941 */ /* 0x000fea0003800000 */
.L_x_2675:
[----:B-----5:R1:W-:Y:S02]  /*9280*/  STG.E.128 desc[UR6][R36.64], R4 ;  /* 0x0000000424007986 */ /* 0x0203e4000c101d06 */
.L_x_2672:
[----:B------:R-:W-:Y:S05]  /*9290*/  BSYNC B1 ;  /* 0x0000000000017941 */ /* 0x000fea0003800000 */
.L_x_2671:
[----:B------:R-:W-:Y:S04]  /*92a0*/  BSSY B1, `(.L_x_2677) ;  /* 0x00000ce000017945 */ /* 0x000fe80003800000 */
[----:B------:R-:W-:Y:S05]  /*92b0*/  @!P4 BRA `(.L_x_2678) ;  /* 0x0000000c0030c947 */ /* 0x000fea0003800000 */
[----:B-12---:R-:W1:Y:S01]  /*92c0*/  LDC.64 R4, c[0x0][0x338] ;  /* 0x0000ce00ff047b82 */ /* 0x006e620000000a00 */
[----:B------:R-:W-:Y:S01]  /*92d0*/  ISETP.GE.AND P1, PT, R16, UR4, PT ;  /* 0x0000000410007c0c */ /* 0x000fe2000bf26270 */
[----:B------:R-:W-:Y:S01]  /*92e0*/  BSSY B0, `(.L_x_2679) ;  /* 0x0000065000007945 */ /* 0x000fe20003800000 */
[C---:B------:R-:W-:Y:S05]  /*92f0*/  LEA R40, P0, R80.reuse, R108, 0x1 ;  /* 0x0000006c50287211 */ /* 0x040fea00078008ff */
[----:B------:R-:W2:Y:S01]  /*9300*/  LDC.64 R2, c[0x0][0x248] ;  /* 0x00009200ff027b82 */ /* 0x000ea20000000a00 */
[----:B------:R-:W-:Y:S01]  /*9310*/  LEA.HI.X R41, R80, R109, R79, 0x1, P0 ;  /* 0x0000006d50297211 */ /* 0x000fe200000f0c4f */
[----:B-1----:R-:W-:Y:S04]  /*9320*/  IMAD.WIDE.U32 R18, R4, 0x60, R108 ;  /* 0x0000006004127825 */ /* 0x002fe800078e006c */
[----:B------:R-:W-:Y:S02]  /*9330*/  IMAD R5, R5, 0x60, RZ ;  /* 0x0000006005057824 */ /* 0x000fe400078e02ff */
[----:B--2---:R-:W-:Y:S03]  /*9340*/  IMAD.WIDE.U32 R48, R2, 0x60, R102 ;  /* 0x0000006002307825 */ /* 0x004fe600078e0066 */
[----:B------:R-:W-:Y:S01]  /*9350*/  IADD3 R19, R19, R5, RZ ;  /* 0x0000000513137210 */ /* 0x000fe20007ffe0ff */
[----:B------:R-:W-:Y:S04]  /*9360*/  IMAD R3, R3, 0x60, RZ ;  /* 0x0000006003037824 */ /* 0x000fe800078e02ff */
[----:B------:R1:W5:Y:S01]  /*9370*/  LDG.E.128 R32, desc[UR6][R18.64] ;  /* 0x0000000612207981 */ /* 0x000362000c1e1d00 */
[----:B------:R-:W-:Y:S01]  /*9380*/  IADD3 R49, R49, R3, RZ ;  /* 0x0000000331317210 */ /* 0x000fe20007ffe0ff */
[----:B------:R-:W-:Y:S06]  /*9390*/  @P1 BRA `(.L_x_2680) ;  /* 0x0000000400641947 */ /* 0x000fec0003800000 */
        /* <DEDUP_REMOVED lines=13> */
[C---:B------:R-:W-:Y:S02]  /*9470*/  IADD3 R4, P2, R5.reuse, UR58, RZ ;  /* 0x0000003a05047c10 */ /* 0x040fe4000ff5e0ff */
[----:B------:R-:W-:Y:S02]  /*9480*/  LEA.HI.X.SX32 R3, R6, R19, 0x1, P1 ;  /* 0x0000001306037211 */ /* 0x000fe400008f0eff */
[C---:B---3--:R-:W-:Y:S02]  /*9490*/  LEA R36, P1, R4.reuse, R110, 0x1 ;  /* 0x0000006e04247211 */ /* 0x048fe400078208ff */
[----:B------:R-:W-:Y:S01]  /*94a0*/  LEA.HI.X.SX32 R6, R5, UR52, 0x1, P2 ;  /* 0x0000003405067c11 */ /* 0x000fe200090f0eff */
[----:B------:R2:W1:Y:S01]  /*94b0*/  LDG.E.128 R20, desc[UR6][R2.64] ;  /* 0x0000000602147981 */ /* 0x000462000c1e1d00 */
[----:B------:R-:W-:Y:S02]  /*94c0*/  @P0 IADD3 R0, RZ, -UR12, RZ ;  /* 0x8000000cff000c10 */ /* 0x000fe4000fffe0ff */
[----:B------:R-:W-:Y:S02]  /*94d0*/  LEA.HI.X R37, R4, R111, R6, 0x1, P1 ;  /* 0x0000006f04257211 */ /* 0x000fe400008f0c06 */
[C---:B------:R-:W-:Y:S04]  /*94e0*/  IADD3 R7, P1, R0.reuse, UR58, RZ ;  /* 0x0000003a00077c10 */ /* 0x040fe8000ff3e0ff */
[----:B------:R-:W2:Y:S01]  /*94f0*/  LDG.E.128 R36, desc[UR6][R36.64] ;  /* 0x0000000624247981 */ /* 0x000ea2000c1e1d00 */
[----:B------:R-:W-:Y:S02]  /*9500*/  LEA.HI.X.SX32 R0, R0, UR52, 0x1, P1 ;  /* 0x0000003400007c11 */ /* 0x000fe400088f0eff */
[C---:B------:R-:W-:Y:S04]  /*9510*/  LEA R4, P1, R7.reuse, R112, 0x1 ;  /* 0x0000007007047211 */ /* 0x040fe800078208ff */
[----:B------:R-:W-:Y:S05]  /*9520*/  LEA.HI.X R5, R7, R113, R0, 0x1, P1 ;  /* 0x0000007107057211 */ /* 0x000fea00008f0c00 */
[----:B------:R3:W4:Y:S01]  /*9530*/  LDG.E.128 R24, desc[UR6][R4.64] ;  /* 0x0000000604187981 */ /* 0x000722000c1e1d00 */
[--C-:B--2---:R-:W-:Y:S01]  /*9540*/  HADD2.F32 R3, -RZ, R37.reuse.H0_H0 ;  /* 0x20000025ff037230 */ /* 0x104fe20000004100 */
[----:B-1----:R-:W-:Y:S01]  /*9550*/  MOV R19, R21 ;  /* 0x0000001500137202 */ /* 0x002fe20000000f00 */
[----:B---3--:R-:W-:Y:S01]  /*9560*/  HADD2.F32 R4, -RZ, R37.H1_H1 ;  /* 0x30000025ff047230 */ /* 0x008fe20000004100 */
        /* <DEDUP_REMOVED lines=57> */
[----:B------:R-:W-:Y:S02]  /*9900*/  F2FP.F16.F32.PACK_AB R34, R6, R5 ;  /* 0x000000050622723e */ /* 0x000fe400000000ff */
[----:B------:R-:W-:Y:S05]  /*9910*/  FFMA.FTZ R8, R21, R27, R8 ;  /* 0x0000001b15087223 */ /* 0x000fea0000010008 */
[----:B------:R-:W-:Y:S02]  /*9920*/  F2FP.F16.F32.PACK_AB R35, R8, R7 ;  /* 0x000000070823723e */ /* 0x000fe400000000ff */
.L_x_2680:
[----:B------:R-:W-:Y:S05]  /*9930*/  BSYNC B0 ;  /* 0x0000000000007941 */ /* 0x000fea0003800000 */
.L_x_2679:
[----:B-----5:R2:W-:Y:S01]  /*9940*/  STG.E.128 desc[UR6][R48.64], R32 ;  /* 0x0000002030007986 */ /* 0x0205e2000c101d06 */
[----:B------:R-:W-:Y:S01]  /*9950*/  ISETP.GE.AND P1, PT, R12, UR4, PT ;  /* 0x000000040c007c0c */ /* 0x000fe2000bf26270 */
[----:B------:R-:W-:Y:S01]  /*9960*/  BSSY B0, `(.L_x_2681) ;  /* 0x0000060000007945 */ /* 0x000fe20003800000 */
[C---:B---3--:R-:W-:Y:S01]  /*9970*/  LEA R36, P0, R82.reuse, R102, 0x1 ;  /* 0x0000006652247211 */ /* 0x048fe200078008ff */
[----:B------:R2:W5:Y:S03]  /*9980*/  LDG.E.128 R4, desc[UR6][R40.64] ;  /* 0x0000000628047981 */ /* 0x000566000c1e1d00 */
[----:B------:R-:W-:Y:S07]  /*9990*/  LEA.HI.X R37, R82, R103, R81, 0x1, P0 ;  /* 0x0000006752257211 */ /* 0x000fee00000f0c51 */
[----:B------:R-:W-:Y:S05]  /*99a0*/  @P1 BRA `(.L_x_2682) ;  /* 0x00000004006c1947 */ /* 0x000fea0003800000 */
[----:B------:R-:W-:Y:S01]  /*99b0*/  ULEA.HI UR12, UR4, UR4, URZ, 0x1 ;  /* 0x00000004040c7291 */ /* 0x000fe2000f8f083f */
[----:B-1----:R-:W-:Y:S02]  /*99c0*/  MOV R19, RZ ;  /* 0x000000ff00137202 */ /* 0x002fe40000000f00 */
        /* <DEDUP_REMOVED lines=11> */
[----:B------:R-:W-:Y:S02]  /*9a80*/  IADD3 R0, P2, R130, R19, RZ ;  /* 0x0000001382007210 */ /* 0x000fe40007f5e0ff */
[----:B------:R-:W-:Y:S02]  /*9a90*/  LEA.HI.X.SX32 R3, R21, R41, 0x1, P1 ;  /* 0x0000002915037211 */ /* 0x000fe400008f0eff */
[C---:B--2---:R-:W-:Y:S02]  /*9aa0*/  LEA R32, P1, R0.reuse, R110, 0x1 ;  /* 0x0000006e00207211 */ /* 0x044fe400078208ff */
[-C--:B------:R-:W-:Y:S01]  /*9ab0*/  LEA.HI.X.SX32 R19, R19, R120.reuse, 0x1, P2 ;  /* 0x0000007813137211 */ /* 0x080fe200010f0eff */
[----:B------:R1:W2:Y:S01]  /*9ac0*/  LDG.E.128 R20, desc[UR6][R2.64] ;  /* 0x0000000602147981 */ /* 0x0002a2000c1e1d00 */
[----:B------:R-:W-:Y:S02]  /*9ad0*/  @P0 IADD3 R15, RZ, -UR12, RZ ;  /* 0x8000000cff0f0c10 */ /* 0x000fe4000fffe0ff */
[----:B------:R-:W-:Y:S02]  /*9ae0*/  LEA.HI.X R33, R0, R111, R19, 0x1, P1 ;  /* 0x0000006f00217211 */ /* 0x000fe400008f0c13 */
[----:B------:R-:W-:Y:S04]  /*9af0*/  IADD3 R0, P1, R130, R15, RZ ;  /* 0x0000000f82007210 */ /* 0x000fe80007f3e0ff */
[----:B------:R-:W1:Y:S01]  /*9b00*/  LDG.E.128 R32, desc[UR6][R32.64] ;  /* 0x0000000620207981 */ /* 0x000e62000c1e1d00 */
[----:B------:R-:W-:Y:S02]  /*9b10*/  LEA.HI.X.SX32 R15, R15, R120, 0x1, P1 ;  /* 0x000000780f0f7211 */ /* 0x000fe400008f0eff */
[C---:B------:R-:W-:Y:S04]  /*9b20*/  LEA R24, P1, R0.reuse, R112, 0x1 ;  /* 0x0000007000187211 */ /* 0x040fe800078208ff */
[----:B------:R-:W-:Y:S06]  /*9b30*/  LEA.HI.X R25, R0, R113, R15, 0x1, P1 ;  /* 0x0000007100197211 */ /* 0x000fec00008f0c0f */
[----:B------:R-:W3:Y:S01]  /*9b40*/  LDG.E.128 R24, desc[UR6][R24.64] ;  /* 0x0000000618187981 */ /* 0x000ee2000c1e1d00 */
[--C-:B-1----:R-:W-:Y:S01]  /*9b50*/  HADD2.F32 R3, -RZ, R33.reuse.H0_H0 ;  /* 0x20000021ff037230 */ /* 0x102fe20000004100 */
[----:B--2---:R-:W-:Y:S01]  /*9b60*/  MOV R19, R21 ;  /* 0x0000001500137202 */ /* 0x004fe20000000f00 */
        /* <DEDUP_REMOVED lines=63> */
.L_x_2682:
[----:B------:R-:W-:Y:S05]  /*9f60*/  BSYNC B0 ;  /* 0x0000000000007941 */ /* 0x000fea0003800000 */
.L_x_2681:
[----:B-----5:R3:W-:Y:S02]  /*9f70*/  STG.E.128 desc[UR6][R36.64], R4 ;  /* 0x0000000424007986 */ /* 0x0207e4000c101d06 */
.L_x_2678:
[----:B------:R-:W-:Y:S05]  /*9f80*/  BSYNC B1 ;  /* 0x0000000000017941 */ /* 0x000fea0003800000 */
.L_x_2677:
[----:B------:R-:W-:Y:S01]  /*9f90*/  ISETP.NE.AND P0, PT, R174, RZ, PT ;  /* 0x000000ffae00720c */ /* 0x000fe20003f05270 */
[----:B------:R-:W-:Y:S11]  /*9fa0*/  BSSY B1, `(.L_x_2683) ;  /* 0x00000cb000017945 */ /* 0x000ff60003800000 */
[----:B------:R-:W-:Y:S01]  /*9fb0*/  @!UPT UIADD3 URZ, URZ, URZ, URZ ;  /* 0x0000003f3f3ff290 */ /* 0x000fe2000fffe03f */
[----:B------:R-:W-:Y:S05]  /*9fc0*/  @!P0 BRA `(.L_x_2684) ;  /* 0x0000000c00208947 */ /* 0x000fea0003800000 */
[----:B--2---:R-:W-:Y:S01]  /*9fd0*/  LEA R2, P3, R84, R108, 0x1 ;  /* 0x0000006c54027211 */ /* 0x004fe200078608ff */
[----:B------:R-:W-:Y:S01]  /*9fe0*/  BSSY B0, `(.L_x_2685) ;  /* 0x0000062000007945 */ /* 0x000fe20003800000 */
[----:B------:R-:W-:Y:S02]  /*9ff0*/  ISETP.GE.AND P2, PT, R16, UR4, PT ;  /* 0x0000000410007c0c */ /* 0x000fe4000bf46270 */
[----:B------:R-:W-:Y:S02]  /*a000*/  LEA.HI.X R3, R84, R109, R83, 0x1, P3 ;  /* 0x0000006d54037211 */ /* 0x000fe400018f0c53 */
[----:B------:R-:W-:Y:S02]  /*a010*/  LEA R48, P1, R156, R102, 0x1 ;  /* 0x000000669c307211 */ /* 0x000fe400078208ff */
[----:B------:R-:W-:Y:S01]  /*a020*/  LEA R40, P0, R86, R108, 0x1 ;  /* 0x0000006c56287211 */ /* 0x000fe200078008ff */
[----:B-1----:R1:W5:Y:S01]  /*a030*/  LDG.E.128 R32, desc[UR6][R2.64] ;  /* 0x0000000602207981 */ /* 0x002362000c1e1d00 */
[----:B------:R-:W-:Y:S02]  /*a040*/  LEA.HI.X R49, R156, R103, R85, 0x1, P1 ;  /* 0x000000679c317211 */ /* 0x000fe400008f0c55 */
[----:B------:R-:W-:Y:S03]  /*a050*/  LEA.HI.X R41, R86, R109, R87, 0x1, P0 ;  /* 0x0000006d56297211 */ /* 0x000fe600000f0c57 */
[----:B------:R-:W-:Y:S06]  /*a060*/  @P2 BRA `(.L_x_2686) ;  /* 0x0000000400642947 */ /* 0x000fec0003800000 */
[----:B------:R-:W-:Y:S01]  /*a070*/  ULEA.HI UR12, UR4, UR4, URZ, 0x1 ;  /* 0x00000004040c7291 */ /* 0x000fe2000f8f083f */
[----:B---3--:R-:W-:Y:S02]  /*a080*/  MOV R5, RZ ;  /* 0x000000ff00057202 */ /* 0x008fe40000000f00 */
        /* <DEDUP_REMOVED lines=10> */
[C---:B-1----:R-:W-:Y:S02]  /*a130*/  LEA R2, P1, R6.reuse, R2, 0x1 ;  /* 0x0000000206027211 */ /* 0x042fe400078208ff */
[C---:B------:R-:W-:Y:S02]  /*a140*/  IADD3 R4, P2, R5.reuse, UR57, RZ ;  /* 0x0000003905047c10 */ /* 0x040fe4000ff5e0ff */
[----:B------:R-:W-:Y:S02]  /*a150*/  LEA.HI.X.SX32 R3, R6, R3, 0x1, P1 ;  /* 0x0000000306037211 */ /* 0x000fe400008f0eff */
[C---:B------:R-:W-:Y:S02]  /*a160*/  LEA R36, P1, R4.reuse, R110, 0x1 ;  /* 0x0000006e04247211 */ /* 0x040fe400078208ff */
[----:B------:R-:W-:Y:S01]  /*a170*/  LEA.HI.X.SX32 R6, R5, UR51, 0x1, P2 ;  /* 0x0000003305067c11 */ /* 0x000fe200090f0eff */
[----:B------:R1:W2:Y:S01]  /*a180*/  LDG.E.128 R20, desc[UR6][R2.64] ;  /* 0x0000000602147981 */ /* 0x0002a2000c1e1d00 */
[----:B------:R-:W-:Y:S02]  /*a190*/  @P0 IADD3 R0, RZ, -UR12, RZ ;  /* 0x8000000cff000c10 */ /* 0x000fe4000fffe0ff */
[----:B------:R-:W-:Y:S02]  /*a1a0*/  LEA.HI.X R37, R4, R111, R6, 0x1, P1 ;  /* 0x0000006f04257211 */ /* 0x000fe400008f0c06 */
[C---:B------:R-:W-:Y:S04]  /*a1b0*/  IADD3 R7, P1, R0.reuse, UR57, RZ ;  /* 0x0000003900077c10 */ /* 0x040fe8000ff3e0ff */
[----:B------:R-:W1:Y:S01]  /*a1c0*/  LDG.E.128 R36, desc[UR6][R36.64] ;  /* 0x0000000624247981 */ /* 0x000e62000c1e1d00 */
[----:B------:R-:W-:Y:S02]  /*a1d0*/  LEA.HI.X.SX32 R0, R0, UR51, 0x1, P1 ;  /* 0x0000003300007c11 */ /* 0x000fe400088f0eff */
[C---:B------:R-:W-:Y:S04]  /*a1e0*/  LEA R4, P1, R7.reuse, R112, 0x1 ;  /* 0x0000007007047211 */ /* 0x040fe800078208ff */
[----:B------:R-:W-:Y:S05]  /*a1f0*/  LEA.HI.X R5, R7, R113, R0, 0x1, P1 ;  /* 0x0000007107057211 */ /* 0x000fea00008f0c00 */
[----:B------:R3:W4:Y:S01]  /*a200*/  LDG.E.128 R24, desc[UR6][R4.64] ;  /* 0x0000000604187981 */ /* 0x000722000c1e1d00 */
[--C-:B-1----:R-:W-:Y:S01]  /*a210*/  HADD2.F32 R3, -RZ, R37.reuse.H0_H0 ;  /* 0x20000025ff037230 */ /* 0x102fe20000004100 */
[----:B--2---:R-:W-:Y:S01]  /*a220*/  MOV R19, R21 ;  /* 0x0000001500137202 */ /* 0x004fe20000000f00 */
        /* <DEDUP_REMOVED lines=61> */
.L_x_2686:
[----:B------:R-:W-:Y:S05]  /*a600*/  BSYNC B0 ;  /* 0x0000000000007941 */ /* 0x000fea0003800000 */
.L_x_2685:
        /* <DEDUP_REMOVED lines=19> */
[----:B-1----:R-:W-:Y:S02]  /*a740*/  LEA R2, P1, R15, R40, 0x1 ;  /* 0x000000280f027211 */ /* 0x002fe400078208ff */
[----:B------:R-:W-:Y:S02]  /*a750*/  IADD3 R8, P2, R129, R18, RZ ;  /* 0x0000001281087210 */ /* 0x000fe40007f5e0ff */
[----:B------:R-:W-:Y:S02]  /*a760*/  LEA.HI.X.SX32 R3, R15, R41, 0x1, P1 ;  /* 0x000000290f037211 */ /* 0x000fe400008f0eff */
[----:B--2---:R-:W-:Y:S02]  /*a770*/  LEA R32, P1, R8, R110, 0x1 ;  /* 0x0000006e08207211 */ /* 0x004fe400078208ff */
[----:B------:R-:W-:Y:S01]  /*a780*/  LEA.HI.X.SX32 R18, R18, R119, 0x1, P2 ;  /* 0x0000007712127211 */ /* 0x000fe200010f0eff */
        /* <DEDUP_REMOVED lines=74> */
.L_x_2688:
[----:B------:R-:W-:Y:S05]  /*ac30*/  BSYNC B0 ;  /* 0x0000000000007941 */ /* 0x000fea0003800000 */
.L_x_2687:
[----:B-----5:R3:W-:Y:S02]  /*ac40*/  STG.E.128 desc[UR6][R36.64], R4 ;  /* 0x0000000424007986 */ /* 0x0207e4000c101d06 */
.L_x_2684:
[----:B------:R-:W-:Y:S05]  /*ac50*/  BSYNC B1 ;  /* 0x0000000000017941 */ /* 0x000fea0003800000 */
.L_x_2683:
[----:B------:R-:W-:Y:S04]  /*ac60*/  BSSY B1, `(.L_x_2689) ;  /* 0x00000ce000017945 */ /* 0x000fe80003800000 */
[----:B------:R-:W-:Y:S05]  /*ac70*/  @!P6 BRA `(.L_x_2690) ;  /* 0x0000000c0030e947 */ /* 0x000fea0003800000 */
[----:B-123--:R-:W1:Y:S01]  /*ac80*/  LDC.64 R4, c[0x0][0x338] ;  /* 0x0000ce00ff047b82 */ /* 0x00ee620000000a00 */
        /* <DEDUP_REMOVED lines=28> */
[C---:B------:R-:W-:Y:S02]  /*ae50*/  LEA R36, P1, R4.reuse, R110, 0x1 ;  /* 0x0000006e04247211 */ /* 0x040fe400078208ff */
        /* <DEDUP_REMOVED lines=73> */
.L_x_2692:
[----:B------:R-:W-:Y:S05]  /*b2f0*/  BSYNC B0 ;  /* 0x0000000000007941 */ /* 0x000fea0003800000 */
.L_x_2691:
[----:B-----5:R2:W-:Y:S01]  /*b300*/  STG.E.128 desc[UR6][R48.64], R32 ;  /* 0x0000002030007986 */ /* 0x0205e2000c101d06 */
[----:B------:R-:W-:Y:S01]  /*b310*/  ISETP.GE.AND P1, PT, R12, UR4, PT ;  /* 0x000000040c007c0c */ /* 0x000fe2000bf26270 */
[----:B------:R-:W-:Y:S01]  /*b320*/  BSSY B0, `(.L_x_2693) ;  /* 0x0000060000007945 */ /* 0x000fe20003800000 */
[C---:B------:R-:W-:Y:S01]  /*b330*/  LEA R36, P0, R93.reuse, R102, 0x1 ;  /* 0x000000665d247211 */ /* 0x040fe200078008ff */
        /* <DEDUP_REMOVED lines=94> */
.L_x_2694:
[----:B------:R-:W-:Y:S05]  /*b920*/  BSYNC B0 ;  /* 0x0000000000007941 */ /* 0x000fea0003800000 */
.L_x_2693:
[----:B-----5:R3:W-:Y:S02]  /*b930*/  STG.E.128 desc[UR6][R36.64], R4 ;  /* 0x0000000424007986 */ /* 0x0207e4000c101d06 */
.L_x_2690:
[----:B------:R-:W-:Y:S05]  /*b940*/  BSYNC B1 ;  /* 0x0000000000017941 */ /* 0x000fea0003800000 */
.L_x_2689:
[----:B------:R-:W-:Y:S01]  /*b950*/  ISETP.NE.AND P0, PT, R173, RZ, PT ;  /* 0x000000ffad00720c */ /* 0x000fe20003f05270 */
[----:B------:R-:W-:Y:S11]  /*b960*/  BSSY B1, `(.L_x_2695) ;  /* 0x00000cf000017945 */ /* 0x000ff60003800000 */
[----:B------:R-:W-:Y:S01]  /*b970*/  @!UPT UIADD3 URZ, URZ, URZ, URZ ;  /* 0x0000003f3f3ff290 */ /* 0x000fe2000fffe03f */
        /* <DEDUP_REMOVED lines=104> */
.L_x_2698:
[----:B------:R-:W-:Y:S05]  /*c000*/  BSYNC B0 ;  /* 0x0000000000007941 */ /* 0x000fea0003800000 */
.L_x_2697:
        /* <DEDUP_REMOVED lines=19> */
[----:B------:R-:W-:Y:S02]  /*c140*/  LEA R2, P1, R15, R40, 0x1 ;  /* 0x000000280f027211 */ /* 0x000fe400078208ff */
        /* <DEDUP_REMOVED lines=78> */
.L_x_2700:
[----:B------:R-:W-:Y:S05]  /*c630*/  BSYNC B0 ;  /* 0x0000000000007941 */ /* 0x000fea0003800000 */
.L_x_2699:
[----:B-----5:R3:W-:Y:S02]  /*c640*/  STG.E.128 desc[UR6][R36.64], R4 ;  /* 0x0000000424007986 */ /* 0x0207e4000c101d06 */
.L_x_2696:
[----:B------:R-:W-:Y:S05]  /*c650*/  BSYNC B1 ;  /* 0x0000000000017941 */ /* 0x000fea0003800000 */
.L_x_2695:
        /* <DEDUP_REMOVED lines=107> */
.L_x_2704:
[----:B------:R-:W-:Y:S05]  /*cd10*/  BSYNC B0 ;  /* 0x0000000000007941 */ /* 0x000fea0003800000 */
.L_x_2703:
        /* <DEDUP_REMOVED lines=98> */
.L_x_2706:
[----:B------:R-:W-:Y:S05]  /*d340*/  BSYNC B0 ;  /* 0x0000000000007941 */ /* 0x000fea0003800000 */
.L_x_2705:
[----:B-----5:R3:W-:Y:S02]  /*d350*/  STG.E.128 desc[UR6][R36.64], R4 ;  /* 0x0000000424007986 */ /* 0x0207e4000c101d06 */
.L_x_2702:
[----:B------:R-:W-:Y:S05]  /*d360*/  BSYNC B1 ;  /* 0x0000000000017941 */ /* 0x000fea0003800000 */
.L_x_2701:
[----:B-12---:R-:W1:Y:S01]  /*d370*/  LDC R3, c[0x0][0x2e0] ;  /* 0x0000b800ff037b82 */ /* 0x006e620000000800 */
[----:B------:R-:W-:Y:S01]  /*d380*/  UMOV UR4, UR15 ;  /* 0x0000000f00047c82 */ /* 0x000fe20008000000 */
[----:B-1----:R-:W-:Y:S05]  /*d390*/  IMAD.U32 R3, R3, -0x40, RZ ;  /* 0xffffffc003037824 */ /* 0x002fea00078e00ff */
[C---:B------:R-:W-:Y:S02]  /*d3a0*/  LEA R112, P1, R3.reuse, R112, 0x1 ;  /* 0x0000007003707211 */ /* 0x040fe400078208ff */
[C---:B------:R-:W-:Y:S02]  /*d3b0*/  LEA R110, P0, R3.reuse, R110, 0x1 ;  /* 0x0000006e036e7211 */ /* 0x040fe400078008ff */
[C---:B------:R-:W-:Y:S02]  /*d3c0*/  LEA.HI.X.SX32 R113, R3.reuse, R113, 0x1, P1 ;  /* 0x0000007103717211 */ /* 0x040fe400008f0eff */
[----:B------:R-:W-:Y:S01]  /*d3d0*/  LEA.HI.X.SX32 R111, R3, R111, 0x1, P0 ;  /* 0x0000006f036f7211 */ /* 0x000fe200000f0eff */
[----:B------:R-:W-:Y:S08]  /*d3e0*/  BRA `(.L_x_2658) ;  /* 0x0000000400407947 */ /* 0x000ff00003800000 */
.L_x_2640:
[----:B--2---:R-:W2:Y:S01]  /*d3f0*/  @P1 LDG.E.128 R20, desc[UR6][R108.64] ;  /* 0x000000066c141981 */ /* 0x004ea2000c1e1d00 */
[----:B------:R-:W1:Y:S01]  /*d400*/  @P4 LDC.64 R2, c[0x0][0x338] ;  /* 0x0000ce00ff024b82 */ /* 0x000e620000000a00 */
[C---:B------:R-:W-:Y:S01]  /*d410*/  @P2 LEA R36, P0, R71.reuse, R108, 0x1 ;  /* 0x0000006c47242211 */ /* 0x040fe200078008ff */
[----:B------:R-:W-:Y:S01]  /*d420*/  UMOV UR4, URZ ;  /* 0x0000003f00047c82 */ /* 0x000fe20008000000 */
[----:B------:R-:W-:Y:S02]  /*d430*/  ISETP.NE.AND P3, PT, R172, RZ, PT ;  /* 0x000000ffac00720c */ /* 0x000fe40003f65270 */
[----:B------:R-:W-:Y:S02]  /*d440*/  @P2 LEA.HI.X R37, R71, R109, R70, 0x1, P0 ;  /* 0x0000006d47252211 */ /* 0x000fe400000f0c46 */
[C---:B------:R-:W-:Y:S04]  /*d450*/  @P2 LEA R18, P0, R115.reuse, R102, 0x1 ;  /* 0x0000006673122211 */ /* 0x040fe800078008ff */
[----:B------:R-:W-:Y:S02]  /*d460*/  @P2 LEA.HI.X R19, R115, R103, R114, 0x1, P0 ;  /* 0x0000006773132211 */ /* 0x000fe400000f0c72 */
[C---:B------:R-:W-:Y:S04]  /*d470*/  @P5 LEA R38, P0, R73.reuse, R108, 0x1 ;  /* 0x0000006c49265211 */ /* 0x040fe800078008ff */
[----:B------:R-:W-:Y:S02]  /*d480*/  @P5 LEA.HI.X R39, R73, R109, R72, 0x1, P0 ;  /* 0x0000006d49275211 */ /* 0x000fe400000f0c48 */
[C---:B------:R-:W-:Y:S04]  /*d490*/  @P5 LEA R40, P0, R154.reuse, R102, 0x1 ;  /* 0x000000669a285211 */ /* 0x040fe800078008ff */
[----:B------:R-:W-:Y:S01]  /*d4a0*/  @P5 LEA.HI.X R41, R154, R103, R74, 0x1, P0 ;  /* 0x000000679a295211 */ /* 0x000fe200000f0c4a */
[----:B--2---:R-:W-:Y:S01]  /*d4b0*/  @P1 STG.E.128 desc[UR6][R102.64], R20 ;  /* 0x0000001466001986 */ /* 0x004fe2000c101d06 */
[----:B-1----:R-:W-:Y:S03]  /*d4c0*/  @P4 IMAD R3, R3, 0x60, RZ ;  /* 0x0000006003034824 */ /* 0x002fe600078e02ff */
[----:B------:R-:W2:Y:S04]  /*d4d0*/  @P1 LDG.E.128 R4, desc[UR6][R108.64+0x80] ;  /* 0x000080066c041981 */ /* 0x000ea8000c1e1d00 */
[----:B--2---:R-:W-:Y:S01]  /*d4e0*/  @P1 STG.E.128 desc[UR6][R102.64+0x80], R4 ;  /* 0x0000800466001986 */ /* 0x004fe2000c101d06 */
[----:B------:R-:W-:Y:S03]  /*d4f0*/  ISETP.NE.AND P1, PT, R173, RZ, PT ;  /* 0x000000ffad00720c */ /* 0x000fe60003f25270 */
[----:B------:R-:W2:Y:S04]  /*d500*/  @P2 LDG.E.128 R28, desc[UR6][R36.64] ;  /* 0x00000006241c2981 */ /* 0x000ea8000c1e1d00 */
[----:B--2---:R-:W-:Y:S04]  /*d510*/  @P2 STG.E.128 desc[UR6][R18.64], R28 ;  /* 0x0000001c12002986 */ /* 0x004fe8000c101d06 */
[----:B------:R1:W2:Y:S02]  /*d520*/  @P2 LDG.E.128 R24, desc[UR6][R36.64+0x80] ;  /* 0x0000800624182981 */ /* 0x0002a4000c1e1d00 */
[----:B-1----:R-:W-:Y:S05]  /*d530*/  @P4 IMAD.WIDE.U32 R36, R2, 0x60, R108 ;  /* 0x0000006002244825 */ /* 0x002fea00078e006c */
[----:B------:R-:W-:Y:S02]  /*d540*/  @P4 IADD3 R37, R37, R3, RZ ;  /* 0x0000000325254210 */ /* 0x000fe40007ffe0ff */
[----:B------:R-:W1:Y:S02]  /*d550*/  @P4 LDC.64 R2, c[0x0][0x248] ;  /* 0x00009200ff024b82 */ /* 0x000e640000000a00 */
[----:B-1----:R-:W-:Y:S04]  /*d560*/  @P4 IMAD.WIDE.U32 R48, R2, 0x60, R102 ;  /* 0x0000006002304825 */ /* 0x002fe800078e0066 */
[----:B------:R-:W-:Y:S04]  /*d570*/  @P4 IMAD R3, R3, 0x60, RZ ;  /* 0x0000006003034824 */ /* 0x000fe800078e02ff */
[----:B------:R-:W-:Y:S02]  /*d580*/  @P4 IMAD.IADD R49, R49, 0x1, R3 ;  /* 0x0000000131314824 */ /* 0x000fe400078e0203 */
[----:B------:R-:W1:Y:S02]  /*d590*/  @P6 LDC.64 R2, c[0x0][0x338] ;  /* 0x0000ce00ff026b82 */ /* 0x000e640000000a00 */
[----:B-1----:R-:W-:Y:S01]  /*d5a0*/  @P6 IMAD R3, R3, 0xa0, RZ ;  /* 0x000000a003036824 */ /* 0x002fe200078e02ff */
[----:B--2---:R1:W-:Y:S01]  /*d5b0*/  @P2 STG.E.128 desc[UR6][R18.64+0x80], R24 ;  /* 0x0000801812002986 */ /* 0x0043e2000c101d06 */
[----:B------:R-:W-:Y:S03]  /*d5c0*/  ISETP.NE.AND P2, PT, R174, RZ, PT ;  /* 0x000000ffae00720c */ /* 0x000fe60003f45270 */
[----:B------:R-:W2:Y:S10]  /*d5d0*/  @P5 LDG.E.128 R32, desc[UR6][R38.64] ;  /* 0x0000000626205981 */ /* 0x000eb4000c1e1d00 */
[C---:B-1----:R-:W-:Y:S04]  /*d5e0*/  @P2 LEA R18, P0, R84.reuse, R108, 0x1 ;  /* 0x0000006c54122211 */ /* 0x042fe800078008ff */
[----:B------:R-:W-:Y:S01]  /*d5f0*/  @P2 LEA.HI.X R19, R84, R109, R83, 0x1, P0 ;  /* 0x0000006d54132211 */ /* 0x000fe200000f0c53 */
[----:B--2---:R1:W-:Y:S04]  /*d600*/  @P5 STG.E.128 desc[UR6][R40.64], R32 ;  /* 0x0000002028005986 */ /* 0x0043e8000c101d06 */
[----:B------:R2:W3:Y:S02]  /*d610*/  @P5 LDG.E.128 R20, desc[UR6][R38.64+0x80] ;  /* 0x0000800626145981 */ /* 0x0004e4000c1e1d00 */
[C---:B--2---:R-:W-:Y:S04]  /*d620*/  @P2 LEA R38, P0, R156.reuse, R102, 0x1 ;  /* 0x000000669c262211 */ /* 0x044fe800078008ff */
[----:B------:R-:W-:Y:S01]  /*d630*/  @P2 LEA.HI.X R39, R156, R103, R85, 0x1, P0 ;  /* 0x000000679c272211 */ /* 0x000fe200000f0c55 */
[----:B---3--:R-:W-:Y:S04]  /*d640*/  @P5 STG.E.128 desc[UR6][R40.64+0x80], R20 ;  /* 0x0000801428005986 */ /* 0x008fe8000c101d06 */
[----:B------:R-:W2:Y:S04]  /*d650*/  @P4 LDG.E.128 R4, desc[UR6][R36.64] ;  /* 0x0000000624044981 */ /* 0x000ea8000c1e1d00 */
[----:B--2---:R-:W-:Y:S04]  /*d660*/  @P4 STG.E.128 desc[UR6][R48.64], R4 ;  /* 0x0000000430004986 */ /* 0x004fe8000c101d06 */
[----:B-1----:R1:W2:Y:S02]  /*d670*/  @P4 LDG.E.128 R32, desc[UR6][R36.64+0x80] ;  /* 0x0000800624204981 */ /* 0x0022a4000c1e1d00 */
[----:B-1----:R-:W-:Y:S05]  /*d680*/  @P6 IMAD.WIDE.U32 R36, R2, 0xa0, R108 ;  /* 0x000000a002246825 */ /* 0x002fea00078e006c */
[----:B------:R-:W-:Y:S02]  /*d690*/  @P6 IADD3 R37, R37, R3, RZ ;  /* 0x0000000325256210 */ /* 0x000fe40007ffe0ff */
[----:B------:R-:W1:Y:S02]  /*d6a0*/  @P6 LDC.64 R2, c[0x0][0x248] ;  /* 0x00009200ff026b82 */ /* 0x000e640000000a00 */
[----:B-1----:R-:W-:Y:S01]  /*d6b0*/  @P6 IMAD R3, R3, 0xa0, RZ ;  /* 0x000000a003036824 */ /* 0x002fe200078e02ff */
[----:B--2---:R-:W-:Y:S04]  /*d6c0*/  @P4 STG.E.128 desc[UR6][R48.64+0x80], R32 ;  /* 0x0000802030004986 */ /* 0x004fe8000c101d06 */
[----:B------:R-:W2:Y:S04]  /*d6d0*/  @P2 LDG.E.128 R28, desc[UR6][R18.64] ;  /* 0x00000006121c2981 */ /* 0x000ea8000c1e1d00 */
[----:B--2---:R1:W-:Y:S04]  /*d6e0*/  @P2 STG.E.128 desc[UR6][R38.64], R28 ;  /* 0x0000001c26002986 */ /* 0x0043e8000c101d06 */
[----:B------:R2:W3:Y:S02]  /*d6f0*/  @P2 LDG.E.128 R24, desc[UR6][R18.64+0x80] ;  /* 0x0000800612182981 */ /* 0x0004e4000c1e1d00 */
[----:B--2---:R-:W-:Y:S04]  /*d700*/  @P6 IMAD.WIDE.U32 R18, R2, 0xa0, R102 ;  /* 0x000000a002126825 */ /* 0x004fe800078e0066 */
[----:B------:R-:W-:Y:S02]  /*d710*/  @P6 IMAD.IADD R19, R19, 0x1, R3 ;  /* 0x0000000113136824 */ /* 0x000fe400078e0203 */
[----:B------:R-:W1:Y:S02]  /*d720*/  @P1 LDC.64 R2, c[0x0][0x338] ;  /* 0x0000ce00ff021b82 */ /* 0x000e640000000a00 */
[----:B-1----:R-:W-:Y:S04]  /*d730*/  @P1 IMAD.WIDE.U32 R30, R2, 0xc0, R108 ;  /* 0x000000c0021e1825 */ /* 0x002fe800078e006c */
[----:B------:R-:W-:Y:S05]  /*d740*/  @P1 IMAD R3, R3, 0xc0, RZ ;  /* 0x000000c003031824 */ /* 0x000fea00078e02ff */
[----:B------:R-:W-:Y:S02]  /*d750*/  @P1 IADD3 R31, R31, R3, RZ ;  /* 0x000000031f1f1210 */ /* 0x000fe40007ffe0ff */
[----:B------:R-:W1:Y:S02]  /*d760*/  @P1 LDC.64 R2, c[0x0][0x248] ;  /* 0x00009200ff021b82 */ /* 0x000e640000000a00 */
[----:B-1----:R-:W-:Y:S04]  /*d770*/  @P1 IMAD.WIDE.U32 R28, R2, 0xc0, R102 ;  /* 0x000000c0021c1825 */ /* 0x002fe800078e0066 */
[----:B------:R-:W-:Y:S04]  /*d780*/  @P1 IMAD R3, R3, 0xc0, RZ ;  /* 0x000000c003031824 */ /* 0x000fe800078e02ff */
[----:B------:R-:W-:Y:S02]  /*d790*/  @P1 IMAD.IADD R29, R29, 0x1, R3 ;  /* 0x000000011d1d1824 */ /* 0x000fe400078e0203 */
[----:B------:R-:W1:Y:S02]  /*d7a0*/  @P3 LDC.64 R2, c[0x0][0x338] ;  /* 0x0000ce00ff023b82 */ /* 0x000e640000000a00 */
[----:B-1----:R-:W-:Y:S01]  /*d7b0*/  @P3 IMAD R3, R3, 0xe0, RZ ;  /* 0x000000e003033824 */ /* 0x002fe200078e02ff */
[----:B---3--:R1:W-:Y:S04]  /*d7c0*/  @P2 STG.E.128 desc[UR6][R38.64+0x80], R24 ;  /* 0x0000801826002986 */ /* 0x0083e8000c101d06 */
[----:B------:R-:W2:Y:S04]  /*d7d0*/  @P6 LDG.E.128 R20, desc[UR6][R36.64] ;  /* 0x0000000624146981 */ /* 0x000ea8000c1e1d00 */
[----:B--2---:R-:W-:Y:S04]  /*d7e0*/  @P6 STG.E.128 desc[UR6][R18.64], R20 ;  /* 0x0000001412006986 */ /* 0x004fe8000c101d06 */
[----:B------:R-:W2:Y:S04]  /*d7f0*/  @P6 LDG.E.128 R4, desc[UR6][R36.64+0x80] ;  /* 0x0000800624046981 */ /* 0x000ea8000c1e1d00 */
[----:B--2---:R2:W-:Y:S04]  /*d800*/  @P6 STG.E.128 desc[UR6][R18.64+0x80], R4 ;  /* 0x0000800412006986 */ /* 0x0045e8000c101d06 */
[----:B-1----:R-:W3:Y:S01]  /*d810*/  @P1 LDG.E.128 R24, desc[UR6][R30.64] ;  /* 0x000000061e181981 */ /* 0x002ee2000c1e1d00 */
[----:B--2---:R-:W-:Y:S05]  /*d820*/  @P3 IMAD.WIDE.U32 R18, R2, 0xe0, R108 ;  /* 0x000000e002123825 */ /* 0x004fea00078e006c */
[----:B------:R-:W-:Y:S02]  /*d830*/  @P3 IADD3 R19, R19, R3, RZ ;  /* 0x0000000313133210 */ /* 0x000fe40007ffe0ff */
[----:B------:R-:W1:Y:S02]  /*d840*/  @P3 LDC.64 R2, c[0x0][0x248] ;  /* 0x00009200ff023b82 */ /* 0x000e640000000a00 */
[----:B-1----:R-:W-:Y:S01]  /*d850*/  @P3 IMAD R3, R3, 0xe0, RZ ;  /* 0x000000e003033824 */ /* 0x002fe200078e02ff */
[----:B---3--:R1:W-:Y:S04]  /*d860*/  @P1 STG.E.128 desc[UR6][R28.64], R24 ;  /* 0x000000181c001986 */ /* 0x0083e8000c101d06 */
[----:B------:R2:W3:Y:S02]  /*d870*/  @P1 LDG.E.128 R20, desc[UR6][R30.64+0x80] ;  /* 0x000080061e141981 */ /* 0x0004e4000c1e1d00 */
[----:B--2---:R-:W-:Y:S05]  /*d880*/  @P3 IMAD.WIDE.U32 R30, R2, 0xe0, R102 ;  /* 0x000000e0021e3825 */ /* 0x004fea00078e0066 */
[----:B------:R-:W-:Y:S01]  /*d890*/  @P3 IADD3 R31, R31, R3, RZ ;  /* 0x000000031f1f3210 */ /* 0x000fe20007ffe0ff */
[----:B---3--:R2:W-:Y:S04]  /*d8a0*/  @P1 STG.E.128 desc[UR6][R28.64+0x80], R20 ;  /* 0x000080141c001986 */ /* 0x0085e8000c101d06 */
[----:B------:R-:W3:Y:S04]  /*d8b0*/  @P3 LDG.E.128 R4, desc[UR6][R18.64] ;  /* 0x0000000612043981 */ /* 0x000ee8000c1e1d00 */
[----:B---3--:R2:W-:Y:S04]  /*d8c0*/  @P3 STG.E.128 desc[UR6][R30.64], R4 ;  /* 0x000000041e003986 */ /* 0x0085e8000c101d06 */
[----:B-1----:R-:W3:Y:S04]  /*d8d0*/  @P3 LDG.E.128 R24, desc[UR6][R18.64+0x80] ;  /* 0x0000800612183981 */ /* 0x002ee8000c1e1d00 */
[----:B---3--:R2:W-:Y:S02]  /*d8e0*/  @P3 STG.E.128 desc[UR6][R30.64+0x80], R24 ;  /* 0x000080181e003986 */ /* 0x0085e4000c101d06 */
.L_x_2658:
[----:B------:R-:W-:Y:S01]  /*d8f0*/  PLOP3.LUT P0, PT, PT, PT, UP0, 0x40, 0x0 ;  /* 0x000000000000781c */ /* 0x000fe20003f0e808 */
[----:B------:R-:W5:Y:S02]  /*d900*/  LDC R0, c[0x0][0x338] ;  /* 0x0000ce00ff007b82 */ /* 0x000f640000000800 */
[----:B-----5:R-:W-:Y:S05]  /*d910*/  IMAD.U32 R3, R0, -0x80, RZ ;  /* 0xffffff8000037824 */ /* 0x020fea00078e00ff */
[C---:B------:R-:W-:Y:S04]  /*d920*/  LEA R108, P1, R3.reuse, R108, 0x1 ;  /* 0x0000006c036c7211 */ /* 0x040fe800078208ff */
[----:B------:R-:W-:Y:S01]  /*d930*/  LEA.HI.X.SX32 R109, R3, R109, 0x1, P1 ;  /* 0x0000006d036d7211 */ /* 0x000fe200008f0eff */
[----:B------:R-:W-:Y:S08]  /*d940*/  @P0 BRA `(.L_x_2707) ;  /* 0x00000004003c0947 */ /* 0x000ff00003800000 */
[----:B------:R-:W-:Y:S04]  /*d950*/  IADD3 R0, R11, -0x1, RZ ;  /* 0xffffffff0b007810 */ /* 0x000fe80007ffe0ff */
[----:B------:R-:W-:Y:S11]  /*d960*/  ISETP.GT.AND P0, PT, R0, R67, PT ;  /* 0x000000430000720c */ /* 0x000ff60003f04270 */
[----:B------:R-:W-:Y:S02]  /*d970*/  @!UPT UIADD3 URZ, URZ, URZ, URZ ;  /* 0x0000003f3f3ff290 */ /* 0x000fe4000fffe03f */
[----:B------:R-:W-:Y:S05]  /*d980*/  @!P0 BRA `(.L_x_2708) ;  /* 0x00000004004c8947 */ /* 0x000fea0003800000 */
[----:B------:R-:W5:Y:S01]  /*d990*/  LDC R2, c[0x0][0x380] ;  /* 0x0000e000ff027b82 */ /* 0x000f620000000800 */
[----:B--23--:R-:W-:Y:S01]  /*d9a0*/  IABS R7, R13 ;  /* 0x0000000d00077213 */ /* 0x00cfe20000000000 */
[----:B------:R-:W-:Y:S01]  /*d9b0*/  ULDC.64 UR12, c[0x0][0x250] ;  /* 0x00009400000c7ab9 */ /* 0x000fe20000000a00 */
[----:B-----5:R-:W-:Y:S04]  /*d9c0*/  IABS R3, R2 ;  /* 0x0000000200037213 */ /* 0x020fe80000000000 */
[----:B------:R-:W2:Y:S10]  /*d9d0*/  I2F.RP R8, R3 ;  /* 0x0000000300087306 */ /* 0x000eb40000209400 */
[----:B--2---:R-:W2:Y:S02]  /*d9e0*/  MUFU.RCP R0, R8 ;  /* 0x0000000800007308 */ /* 0x004ea40000001000 */
[----:B--2---:R-:W-:Y:S01]  /*d9f0*/  VIADD R4, R0, 0xffffffe ;  /* 0x0ffffffe00047836 */ /* 0x004fe20000000000 */
[----:B------:R-:W-:Y:S01]  /*da00*/  IADD3 R0, R14, -0x100, RZ ;  /* 0xffffff000e007810 */ /* 0x000fe20007ffe0ff */
[----:B------:R-:W-:Y:S06]  /*da10*/  IMAD.MOV.U32 R14, RZ, RZ, RZ ;  /* 0x000000ffff0e7224 */ /* 0x000fec00078e00ff */
[----:B------:R-:W2:Y:S01]  /*da20*/  F2I.FTZ.U32.TRUNC.NTZ R15, R4 ;  /* 0x00000004000f7305 */ /* 0x000ea2000021f000 */
[----:B------:R-:W-:Y:S01]  /*da30*/  IABS R5, R0 ;  /* 0x0000000000057213 */ /* 0x000fe20000000000 */
[--C-:B--2---:R-:W-:Y:S04]  /*da40*/  IMAD.MOV R6, RZ, RZ, -R15.reuse ;  /* 0x000000ffff067224 */ /* 0x104fe800078e0a0f */
[----:B------:R-:W-:Y:S04]  /*da50*/  IMAD R6, R6, R3, RZ ;  /* 0x0000000306067224 */ /* 0x000fe800078e02ff */
[----:B------:R-:W-:Y:S06]  /*da60*/  IMAD.HI.U32 R6, R15, R6, R14 ;  /* 0x000000060f067227 */ /* 0x000fec00078e000e */
[C---:B------:R-:W-:Y:S04]  /*da70*/  IMAD.HI.U32 R4, R6.reuse, R7, RZ ;  /* 0x0000000706047227 */ /* 0x040fe800078e00ff */
[----:B------:R-:W-:Y:S04]  /*da80*/  IMAD.HI.U32 R6, R6, R5, RZ ;  /* 0x0000000506067227 */ /* 0x000fe800078e00ff */
[----:B------:R-:W-:Y:S01]  /*da90*/  IMAD.MOV R14, RZ, RZ, -R4 ;  /* 0x000000ffff0e7224 */ /* 0x000fe200078e0a04 */
[----:B------:R-:W-:Y:S03]  /*daa0*/  IADD3 R8, -R6, RZ, RZ ;  /* 0x000000ff06087210 */ /* 0x000fe60007ffe1ff */
[C---:B------:R-:W-:Y:S02]  /*dab0*/  IMAD R7, R3.reuse, R14, R7 ;  /* 0x0000000e03077224 */ /* 0x040fe400078e0207 */
[C---:B------:R-:W-:Y:S03]  /*dac0*/  IMAD R5, R3.reuse, R8, R5 ;  /* 0x0000000803057224 */ /* 0x040fe600078e0205 */
[C---:B------:R-:W-:Y:S02]  /*dad0*/  ISETP.GT.U32.AND P1, PT, R3.reuse, R7, PT ;  /* 0x000000070300720c */ /* 0x040fe40003f24070 */
[----:B------:R-:W-:Y:S11]  /*dae0*/  ISETP.GT.U32.AND P0, PT, R3, R5, PT ;  /* 0x000000050300720c */ /* 0x000ff60003f04070 */
[----:B------:R-:W-:Y:S01]  /*daf0*/  @!P1 IADD3 R4, R4, 0x1, RZ ;  /* 0x0000000104049810 */ /* 0x000fe20007ffe0ff */
[--C-:B------:R-:W-:Y:S02]  /*db00*/  @!P1 IMAD.IADD R7, R7, 0x1, -R3.reuse ;  /* 0x0000000107079824 */ /* 0x100fe400078e0a03 */
[----:B------:R-:W-:Y:S02]  /*db10*/  @!P0 IMAD.IADD R5, R5, 0x1, -R3 ;  /* 0x0000000105058824 */ /* 0x000fe400078e0a03 */
[----:B------:R-:W-:Y:S01]  /*db20*/  @!P0 VIADD R6, R6, 0x1 ;  /* 0x0000000106068836 */ /* 0x000fe20000000000 */
[-C--:B------:R-:W-:Y:S02]  /*db30*/  ISETP.GE.U32.AND P3, PT, R7, R3.reuse, PT ;  /* 0x000000030700720c */ /* 0x080fe40003f66070 */
[----:B------:R-:W-:Y:S02]  /*db40*/  ISETP.GE.U32.AND P2, PT, R5, R3, PT ;  /* 0x000000030500720c */ /* 0x000fe40003f46070 */
[-C--:B------:R-:W-:Y:S02]  /*db50*/  LOP3.LUT R5, R13, R2.reuse, RZ, 0x3c, !PT ;  /* 0x000000020d057212 */ /* 0x080fe400078e3cff */
[-C--:B------:R-:W-:Y:S02]  /*db60*/  LOP3.LUT R3, R0, R2.reuse, RZ, 0x3c, !PT ;  /* 0x0000000200037212 */ /* 0x080fe400078e3cff */
[----:B------:R-:W-:Y:S02]  /*db70*/  ISETP.GE.AND P5, PT, R5, RZ, PT ;  /* 0x000000ff0500720c */ /* 0x000fe40003fa6270 */
[----:B------:R-:W-:Y:S02]  /*db80*/  ISETP.GE.AND P4, PT, R3, RZ, PT ;  /* 0x000000ff0300720c */ /* 0x000fe40003f86270 */
[----:B------:R-:W-:Y:S02]  /*db90*/  ISETP.NE.AND P0, PT, R2, RZ, PT ;  /* 0x000000ff0200720c */ /* 0x000fe40003f05270 */
[----:B------:R-:W-:Y:S01]  /*dba0*/  LOP3.LUT R5, RZ, R2, RZ, 0x33, !PT ;  /* 0x00000002ff057212 */ /* 0x000fe200078e33ff */
[----:B------:R-:W-:Y:S01]  /*dbb0*/  @P2 VIADD R6, R6, 0x1 ;  /* 0x0000000106062836 */ /* 0x000fe20000000000 */
[----:B------:R-:W-:Y:S02]  /*dbc0*/  @P3 IADD3 R4, R4, 0x1, RZ ;  /* 0x0000000104043810 */ /* 0x000fe40007ffe0ff */
[----:B------:R-:W-:Y:S03]  /*dbd0*/  IADD3 R0, -R13, R0, RZ ;  /* 0x000000000d007210 */ /* 0x000fe60007ffe1ff */
[----:B------:R-:W-:Y:S02]  /*dbe0*/  @!P5 IADD3 R4, -R4, RZ, RZ ;  /* 0x000000ff0404d210 */ /* 0x000fe40007ffe1ff */
[----:B------:R-:W-:Y:S02]  /*dbf0*/  @!P4 IMAD.MOV R6, RZ, RZ, -R6 ;  /* 0x000000ffff06c224 */ /* 0x000fe400078e0a06 */
[C---:B------:R-:W-:Y:S03]  /*dc00*/  SEL R4, R5.reuse, R4, !P0 ;  /* 0x0000000405047207 */ /* 0x040fe60004000000 */
[----:B------:R-:W-:Y:S02]  /*dc10*/  SEL R5, R5, R6, !P0 ;  /* 0x0000000605057207 */ /* 0x000fe40004000000 */
[CC--:B-1--4-:R-:W-:Y:S02]  /*dc20*/  LEA R20, P0, R4.reuse, R232.reuse, 0x2 ;  /* 0x000000e804147211 */ /* 0x0d2fe400078010ff */
[C---:B------:R-:W-:Y:S01]  /*dc30*/  LEA R22, P1, R5.reuse, R232, 0x2 ;  /* 0x000000e805167211 */ /* 0x040fe200078210ff */
[C---:B------:R-:W-:Y:S01]  /*dc40*/  IMAD.IADD R3, R4.reuse, 0x1, -R5 ;  /* 0x0000000104037824 */ /* 0x040fe200078e0a05 */
[-C--:B------:R-:W-:Y:S02]  /*dc50*/  LEA.HI.X.SX32 R21, R4, R233.reuse, 0x2, P0 ;  /* 0x000000e904157211 */ /* 0x080fe400000f16ff */
[----:B------:R-:W-:Y:S01]  /*dc60*/  LEA.HI.X.SX32 R23, R5, R233, 0x2, P1 ;  /* 0x000000e905177211 */ /* 0x000fe200008f16ff */
[----:B------:R-:W-:Y:S02]  /*dc70*/  IMAD R0, R3, R2, R0 ;  /* 0x0000000203007224 */ /* 0x000fe400078e0200 */
[----:B------:R-:W2:Y:S02]  /*dc80*/  LDG.E R4, desc[UR6][R20.64] ;  /* 0x0000000614047981 */ /* 0x000ea4000c1e1900 */
[----:B------:R-:W-:Y:S01]  /*dc90*/  IMAD.WIDE.U32 R14, R0, UR12, RZ ;  /* 0x0000000c000e7c25 */ /* 0x000fe2000f8e00ff */
[----:B------:R-:W-:Y:S01]  /*dca0*/  SHF.R.S32.HI R6, RZ, 0x1f, R0 ;  /* 0x0000001fff067819 */ /* 0x000fe20000011400 */
[----:B------:R-:W2:Y:S04]  /*dcb0*/  LDG.E R7, desc[UR6][R22.64] ;  /* 0x0000000616077981 */ /* 0x000ea8000c1e1900 */
[----:B------:R-:W-:Y:S04]  /*dcc0*/  IMAD R3, R6, UR12, RZ ;  /* 0x0000000c06037c24 */ /* 0x000fe8000f8e02ff */
[----:B------:R-:W-:Y:S01]  /*dcd0*/  IMAD R3, R0, UR13, R3 ;  /* 0x0000000d00037c24 */ /* 0x000fe2000f8e0203 */
[----:B------:R-:W-:Y:S03]  /*dce0*/  ULDC.64 UR12, c[0x0][0x230] ;  /* 0x00008c00000c7ab9 */ /* 0x000fe60000000a00 */
[----:B------:R-:W-:Y:S02]  /*dcf0*/  IMAD.IADD R15, R15, 0x1, R3 ;  /* 0x000000010f0f7824 */ /* 0x000fe400078e0203 */
[----:B------:R-:W-:Y:S04]  /*dd00*/  IMAD R3, R6, UR10, RZ ;  /* 0x0000000a06037c24 */ /* 0x000fe8000f8e02ff */
[----:B------:R-:W-:Y:S01]  /*dd10*/  IMAD R3, R0, UR11, R3 ;  /* 0x0000000b00037c24 */ /* 0x000fe2000f8e0203 */
[----:B--2---:R-:W-:Y:S04]  /*dd20*/  IADD3 R7, -R4, R7, RZ ;  /* 0x0000000704077210 */ /* 0x004fe80007ffe1ff */
[----:B------:R-:W-:Y:S01]  /*dd30*/  SHF.R.S32.HI R5, RZ, 0x1f, R7 ;  /* 0x0000001fff057819 */ /* 0x000fe20000011407 */
[----:B------:R-:W-:Y:S04]  /*dd40*/  IMAD.WIDE.U32 R18, R7, UR12, RZ ;  /* 0x0000000c07127c25 */ /* 0x000fe8000f8e00ff */
[----:B------:R-:W-:Y:S04]  /*dd50*/  IMAD R4, R5, UR12, RZ ;  /* 0x0000000c05047c24 */ /* 0x000fe8000f8e02ff */
[----:B------:R-:W-:Y:S01]  /*dd60*/  IMAD R4, R7, UR13, R4 ;  /* 0x0000000d07047c24 */ /* 0x000fe2000f8e0204 */
[----:B------:R-:W-:Y:S02]  /*dd70*/  ULDC.64 UR12, c[0x0][0x238] ;  /* 0x00008e00000c7ab9 */ /* 0x000fe40000000a00 */
[----:B------:R-:W-:Y:S02]  /*dd80*/  IMAD R8, R5, UR12, RZ ;  /* 0x0000000c05087c24 */ /* 0x000fe4000f8e02ff */
[----:B------:R-:W-:Y:S01]  /*dd90*/  IADD3 R19, R19, R4, RZ ;  /* 0x0000000413137210 */ /* 0x000fe20007ffe0ff */
[C---:B------:R-:W-:Y:S04]  /*dda0*/  IMAD.WIDE.U32 R14, R7.reuse, UR12, R14 ;  /* 0x0000000c070e7c25 */ /* 0x040fe8000f8e000e */
[----:B------:R-:W-:Y:S01]  /*ddb0*/  IMAD R8, R7, UR13, R8 ;  /* 0x0000000d07087c24 */ /* 0x000fe2000f8e0208 */
[----:B------:R-:W-:Y:S01]  /*ddc0*/  LEA R104, P1, R14, R104, 0x1 ;  /* 0x000000680e687211 */ /* 0x000fe200078208ff */
[----:B------:R-:W-:Y:S04]  /*ddd0*/  IMAD.WIDE.U32 R18, R0, UR10, R18 ;  /* 0x0000000a00127c25 */ /* 0x000fe8000f8e0012 */
[----:B------:R-:W-:Y:S01]  /*dde0*/  IMAD.IADD R8, R15, 0x1, R8 ;  /* 0x000000010f087824 */ /* 0x000fe200078e0208 */
[----:B------:R-:W-:Y:S02]  /*ddf0*/  LEA R102, P0, R18, R102, 0x1 ;  /* 0x0000006612667211 */ /* 0x000fe400078008ff */
[----:B------:R-:W-:Y:S02]  /*de00*/  IADD3 R0, R19, R3, RZ ;  /* 0x0000000313007210 */ /* 0x000fe40007ffe0ff */
[----:B------:R-:W-:Y:S02]  /*de10*/  LEA.HI.X R105, R14, R105, R8, 0x1, P1 ;  /* 0x000000690e697211 */ /* 0x000fe400008f0c08 */
[----:B------:R-:W-:Y:S01]  /*de20*/  LEA.HI.X R103, R18, R103, R0, 0x1, P0 ;  /* 0x0000006712677211 */ /* 0x000fe200000f0c00 */
[----:B------:R-:W-:Y:S06]  /*de30*/  BRA `(.L_x_2708) ;  /* 0x0000000000207947 */ /* 0x000fec0003800000 */
.L_x_2707:
[----:B------:R-:W5:Y:S08]  /*de40*/  LDC R2, c[0x0][0x250] ;  /* 0x00009400ff027b82 */ /* 0x000f700000000800 */
[----:B------:R-:W2:Y:S02]  /*de50*/  LDC R0, c[0x0][0x248] ;  /* 0x00009200ff007b82 */ /* 0x000ea40000000800 */
[----:B--23--:R-:W-:Y:S02]  /*de60*/  IMAD.U32 R5, R0, -0x80, RZ ;  /* 0xffffff8000057824 */ /* 0x00cfe400078e00ff */
[----:B-----5:R-:W-:Y:S03]  /*de70*/  IMAD.U32 R3, R2, -0x80, RZ ;  /* 0xffffff8002037824 */ /* 0x020fe600078e00ff */
[----:B-1----:R-:W-:Y:S02]  /*de80*/  LEA R102, P0, R5, R102, 0x1 ;  /* 0x0000006605667211 */ /* 0x002fe400078008ff */
[----:B------:R-:W-:Y:S02]  /*de90*/  LEA R104, P1, R3, R104, 0x1 ;  /* 0x0000006803687211 */ /* 0x000fe400078208ff */
[----:B------:R-:W-:Y:S02]  /*dea0*/  LEA.HI.X.SX32 R103, R5, R103, 0x1, P0 ;  /* 0x0000006705677211 */ /* 0x000fe400000f0eff */
[----:B------:R-:W-:Y:S09]  /*deb0*/  LEA.HI.X.SX32 R105, R3, R105, 0x1, P1 ;  /* 0x0000006903697211 */ /* 0x000ff200008f0eff */
.L_x_2708:
[----:B------:R-:W-:Y:S04]  /*dec0*/  IADD3 R11, R11, -0x1, RZ ;  /* 0xffffffff0b0b7810 */ /* 0x000fe80007ffe0ff */
[----:B------:R-:W-:Y:S11]  /*ded0*/  ISETP.GT.AND P0, PT, R11, R67, PT ;  /* 0x000000430b00720c */ /* 0x000ff60003f04270 */
[----:B------:R-:W-:Y:S02]  /*dee0*/  @!UPT UIADD3 URZ, URZ, URZ, URZ ;  /* 0x0000003f3f3ff290 */ /* 0x000fe4000fffe03f */
[----:B------:R-:W-:Y:S05]  /*def0*/  @P0 BRA `(.L_x_2709) ;  /* 0xffffff4c00540947 */ /* 0x000fea000383ffff */
.L_x_2639:
[----:B------:R-:W5:Y:S01]  /*df00*/  S2UR UR4, SR_CgaCtaId ;  /* 0x00000000000479c3 */ /* 0x000f620000008800 */
[----:B------:R-:W-:Y:S01]  /*df10*/  ULDC UR12, c[0x0][0x2e0] ;  /* 0x0000b800000c7ab9 */ /* 0x000fe20000000800 */
[----:B------:R-:W-:-:S06]  /*df20*/  UMOV UR10, 0x400 ;  /* 0x00000400000a7882 */ /* 0x000fcc0000000000 */
[----:B------:R-:W-:Y:S01]  /*df30*/  BAR.SYNC.DEFER_BLOCKING 0x0 ;  /* 0x0000000000007b1d */ /* 0x000fe20000010000 */
[----:B------:R-:W-:-:S07]  /*df40*/  ISETP.NE.AND P0, PT, RZ, UR12, PT ;  /* 0x0000000cff007c0c */ /* 0x000fce000bf05270 */
[----:B------:R-:W1:Y:S01]  /*df50*/  LDC.64 R2, c[0x0][0x240] ;  /* 0x00009000ff027b82 */ /* 0x000e620000000a00 */
[----:B------:R-:W-:Y:S01]  /*df60*/  BSSY B2, `(.L_x_2710) ;  /* 0x00004f2000027945 */ /* 0x000fe20003800000 */
[----:B-----5:R-:W-:-:S06]  /*df70*/  ULEA UR4, UR4, UR10, 0x18 ;  /* 0x0000000a04047291 */ /* 0x020fcc000f8ec03f */
[----:B------:R-:W-:Y:S02]  /*df80*/  LEA R229, R144, UR4, 0x1 ;  /* 0x0000000490e57c11 */ /* 0x000fe4000f8e08ff */
[C---:B-1----:R-:W-:Y:S01]  /*df90*/  SHF.L.U64.HI R13, R2.reuse, 0x4, R3 ;  /* 0x00000004020d7819 */ /* 0x042fe20000010203 */
[----:B------:R-:W-:Y:S01]  /*dfa0*/  IMAD.SHL.U32 R15, R2, 0x10, RZ ;  /* 0x00000010020f7824 */ /* 0x000fe200078e00ff */
[----:B------:R-:W-:Y:S06]  /*dfb0*/  @!P0 BRA `(.L_x_2711) ;  /* 0x0000004c00108947 */ /* 0x000fec0003800000 */
[----:B------:R-:W-:Y:S01]  /*dfc0*/  ISETP.NE.U32.AND P0, PT, RZ, UR8, PT ;  /* 0x00000008ff007c0c */ /* 0x000fe2000bf05070 */
[----:B--23--:R-:W-:-:S03]  /*dfd0*/  IMAD.MOV.U32 R4, RZ, RZ, RZ ;  /* 0x000000ffff047224 */ /* 0x00cfc600078e00ff */
[----:B------:R-:W-:Y:S01]  /*dfe0*/  ISETP.NE.AND.EX P0, PT, RZ, UR9, PT, P0 ;  /* 0x00000009ff007c0c */ /* 0x000fe2000bf05300 */
[----:B------:R-:W-:Y:S01]  /*dff0*/  ULDC.U8 UR10, c[0x0][0x3c3] ;  /* 0x0000f0c0000a7ab9 */ /* 0x000fe20000000000 */
[----:B------:R-:W-:Y:S01]  /*e000*/  IADD3 R15, P1, R15, R150, RZ ;  /* 0x000000960f0f7210 */ /* 0x000fe20007f3e0ff */
[----:B------:R-:W-:Y:S01]  /*e010*/  IMAD.MOV.U32 R144, RZ, RZ, R150 ;  /* 0x000000ffff907224 */ /* 0x000fe200078e0096 */
[----:B------:R-:W-:-:S09]  /*e020*/  ULDC.64 UR8, c[0x0][0x210] ;  /* 0x0000840000087ab9 */ /* 0x000fd20000000a00 */
[----:B------:R-:W2:Y:S01]  /*e030*/  @P0 LDG.E R4, desc[UR6][R152.64] ;  /* 0x0000000698040981 */ /* 0x000ea2000c1e1900 */
[C---:B------:R-:W-:Y:S01]  /*e040*/  LEA R0, P0, R2.reuse, R150, 0x5 ;  /* 0x0000009602007211 */ /* 0x040fe200078028ff */
[--C-:B------:R-:W-:Y:S01]  /*e050*/  IMAD.X R6, R13, 0x1, R145.reuse, P1 ;  /* 0x000000010d067824 */ /* 0x100fe200008e0691 */
[----:B------:R-:W-:Y:S01]  /*e060*/  ISETP.NE.AND P5, PT, RZ, UR10, PT ;  /* 0x0000000aff007c0c */ /* 0x000fe2000bfa5270 */
[C---:B------:R-:W-:Y:S01]  /*e070*/  IMAD.WIDE.U32 R8, R2.reuse, 0x30, R144 ;  /* 0x0000003002087825 */ /* 0x040fe200078e0090 */
[----:B------:R-:W-:Y:S02]  /*e080*/  LEA.HI.X R5, R2, R145, R3, 0x5, P0 ;  /* 0x0000009102057211 */ /* 0x000fe400000f2c03 */
[C---:B------:R-:W-:Y:S01]  /*e090*/  LEA R36, P1, R150.reuse, UR8, 0x1 ;  /* 0x0000000896247c11 */ /* 0x040fe2000f8208ff */
[----:B------:R-:W-:Y:S01]  /*e0a0*/  IMAD R3, R3, 0x30, RZ ;  /* 0x0000003003037824 */ /* 0x000fe200078e02ff */
[----:B------:R-:W-:Y:S01]  /*e0b0*/  LEA R34, P0, R15, UR8, 0x1 ;  /* 0x000000080f227c11 */ /* 0x000fe2000f8008ff */
[----:B----4-:R-:W-:Y:S01]  /*e0c0*/  IMAD.IADD R21, R227, 0x1, -R60 ;  /* 0x00000001e3157824 */ /* 0x010fe200078e0a3c */
[----:B------:R-:W-:Y:S01]  /*e0d0*/  LEA.HI.X R37, R150, UR9, R145, 0x1, P1 ;  /* 0x0000000996257c11 */ /* 0x000fe200088f0c91 */
[----:B------:R-:W-:Y:S01]  /*e0e0*/  IMAD.IADD R2, R9, 0x1, R3 ;  /* 0x0000000109027824 */ /* 0x000fe200078e0203 */
[----:B------:R-:W-:-:S02]  /*e0f0*/  LEA R32, P2, R0, UR8, 0x1 ;  /* 0x0000000800207c11 */ /* 0x000fc4000f8408ff */
[----:B------:R-:W-:Y:S02]  /*e100*/  LEA R22, P1, R8, UR8, 0x1 ;  /* 0x0000000808167c11 */ /* 0x000fe4000f8208ff */
[----:B------:R-:W-:Y:S02]  /*e110*/  LEA.HI.X R35, R15, UR9, R6, 0x1, P0 ;  /* 0x000000090f237c11 */ /* 0x000fe400080f0c06 */
[----:B------:R-:W-:Y:S02]  /*e120*/  ISETP.GE.AND P0, PT, R230, R21, PT ;  /* 0x00000015e600720c */ /* 0x000fe40003f06270 */
[----:B------:R-:W-:Y:S02]  /*e130*/  LEA.HI.X R33, R0, UR9, R5, 0x1, P2 ;  /* 0x0000000900217c11 */ /* 0x000fe400090f0c05 */
[----:B------:R-:W-:Y:S02]  /*e140*/  LEA.HI.X R23, R8, UR9, R2, 0x1, P1 ;  /* 0x0000000908177c11 */ /* 0x000fe400088f0c02 */
[----:B------:R-:W-:-:S02]  /*e150*/  ISETP.GT.AND P0, PT, R57, -0x8, !P0 ;  /* 0xfffffff83900780c */ /* 0x000fc40004704270 */
[----:B--2---:R-:W-:-:S05]  /*e160*/  IADD3 R4, R4, R69, R60 ;  /* 0x0000004504047210 */ /* 0x004fca0007ffe03c */
[----:B------:R-:W-:-:S05]  /*e170*/  IMAD R4, R139, R4, RZ ;  /* 0x000000048b047224 */ /* 0x000fca00078e02ff */
[-C--:B------:R-:W-:Y:S02]  /*e180*/  IADD3 R7, P4, R138, R4.reuse, RZ ;  /* 0x000000048a077210 */ /* 0x080fe40007f9e0ff */
[----:B------:R-:W-:Y:S02]  /*e190*/  IADD3 R3, P3, R137, R4, RZ ;  /* 0x0000000489037210 */ /* 0x000fe40007f7e0ff */
[----:B------:R-:W-:-:S05]  /*e1a0*/  SHF.R.S32.HI R4, RZ, 0x1f, R4 ;  /* 0x0000001fff047819 */ /* 0x000fca0000011404 */
[--C-:B------:R-:W-:Y:S02]  /*e1b0*/  IMAD.X R6, R125, 0x1, R4.reuse, P4 ;  /* 0x000000017d067824 */ /* 0x100fe400020e0604 */
[----:B------:R-:W-:Y:S01]  /*e1c0*/  IMAD.X R19, R124, 0x1, R4, P3 ;  /* 0x000000017c137824 */ /* 0x000fe200018e0604 */
[----:B------:R-:W-:Y:S06]  /*e1d0*/  @!P5 BRA `(.L_x_2712) ;  /* 0x0000001800d0d947 */ /* 0x000fec0003800000 */
[----:B------:R-:W-:Y:S04]  /*e1e0*/  BSSY B1, `(.L_x_2713) ;  /* 0x0000069000017945 */ /* 0x000fe80003800000 */
[----:B------:R-:W-:Y:S05]  /*e1f0*/  @!P0 BRA `(.L_x_2714) ;  /* 0x00000004009c8947 */ /* 0x000fea0003800000 */
[----:B------:R1:W5:Y:S04]  /*e200*/  LDG.E.128 R8, desc[UR6][R36.64+0x80] ;  /* 0x0000800624087981 */ /* 0x000368000c1e1d00 */
[----:B------:R1:W5:Y:S01]  /*e210*/  LDG.E.128 R12, desc[UR6][R36.64] ;  /* 0x00000006240c7981 */ /* 0x000362000c1e1d00 */
[----:B------:R-:W-:Y:S01]  /*e220*/  ISETP.GE.AND P2, PT, R16, UR12, PT ;  /* 0x0000000c10007c0c */ /* 0x000fe2000bf46270 */
[C---:B------:R-:W-:Y:S01]  /*e230*/  IMAD.SHL.U32 R30, R7.reuse, 0x2, RZ ;  /* 0x00000002071e7824 */ /* 0x040fe200078e00ff */
[----:B------:R-:W-:Y:S01]  /*e240*/  ULDC.64 UR10, c[0x0][0x358] ;  /* 0x0000d600000a7ab9 */ /* 0x000fe20000000a00 */
[----:B------:R-:W-:Y:S01]  /*e250*/  ULDC.64 UR8, c[0x0][0x360] ;  /* 0x0000d80000087ab9 */ /* 0x000fe20000000a00 */
[----:B------:R-:W-:Y:S01]  /*e260*/  SHF.L.U64.HI R0, R7, 0x1, R6 ;  /* 0x0000000107007819 */ /* 0x000fe20000010206 */
[----:B------:R-:W-:Y:S01]  /*e270*/  BSSY B0, `(.L_x_2715) ;  /* 0x000002f000007945 */ /* 0x000fe20003800000 */
[----:B------:R-:W-:-:S02]  /*e280*/  IADD3 R28, P1, R30, UR10, RZ ;  /* 0x0000000a1e1c7c10 */ /* 0x000fc4000ff3e0ff */
[----:B------:R-:W-:Y:S02]  /*e290*/  IADD3 R30, P0, R30, UR8, RZ ;  /* 0x000000081e1e7c10 */ /* 0x000fe4000ff1e0ff */
[C---:B------:R-:W-:Y:S02]  /*e2a0*/  IADD3.X R29, R0.reuse, UR11, RZ, P1, !PT ;  /* 0x0000000b001d7c10 */ /* 0x040fe40008ffe4ff */
[----:B------:R-:W-:Y:S01]  /*e2b0*/  IADD3.X R31, R0, UR9, RZ, P0, !PT ;  /* 0x00000009001f7c10 */ /* 0x000fe200087fe4ff */
[----:B------:R-:W-:Y:S08]  /*e2c0*/  @P2 BRA `(.L_x_2716) ;  /* 0x0000000000a42947 */ /* 0x000ff00003800000 */
[----:B------:R-:W2:Y:S04]  /*e2d0*/  LDG.E.64 R2, desc[UR6][R30.64] ;  /* 0x000000061e027981 */ /* 0x000ea8000c1e1b00 */
[----:B------:R-:W3:Y:S01]  /*e2e0*/  LDG.E.64 R4, desc[UR6][R28.64] ;  /* 0x000000061c047981 */ /* 0x000ee2000c1e1b00 */
[----:B-----5:R-:W-:Y:S01]  /*e2f0*/  MOV R24, R14 ;  /* 0x0000000e00187202 */ /* 0x020fe20000000f00 */
[----:B------:R-:W-:Y:S02]  /*e300*/  HADD2.F32 R27, -RZ, R13.H1_H1 ;  /* 0x3000000dff1b7230 */ /* 0x000fe40000004100 */
[----:B------:R-:W-:Y:S02]  /*e310*/  HADD2.F32 R25, -RZ, R15.H1_H1 ;  /* 0x3000000fff197230 */ /* 0x000fe40000004100 */
[----:B------:R-:W-:-:S02]  /*e320*/  HADD2.F32 R26, -RZ, R13.H0_H0 ;  /* 0x2000000dff1a7230 */ /* 0x000fc40000004100 */
[----:B------:R-:W-:Y:S02]  /*e330*/  HADD2.F32 R20, -RZ, R15.H0_H0 ;  /* 0x2000000fff147230 */ /* 0x000fe40000004100 */
[----:B--2---:R-:W-:Y:S02]  /*e340*/  HADD2.F32 R14, -RZ, R2.H1_H1 ;  /* 0x30000002ff0e7230 */ /* 0x004fe40000004100 */
[----:B------:R-:W-:Y:S02]  /*e350*/  HADD2.F32 R0, -RZ, R3.H1_H1 ;  /* 0x30000003ff007230 */ /* 0x000fe40000004100 */
[----:B---3--:R-:W-:Y:S02]  /*e360*/  HADD2.F32 R19, -RZ, R4.H1_H1 ;  /* 0x30000004ff137230 */ /* 0x008fe40000004100 */
[----:B------:R-:W-:Y:S01]  /*e370*/  FMUL.FTZ R15, R27, R14 ;  /* 0x0000000e1b0f7220 */ /* 0x000fe20000410000 */
[----:B------:R-:W-:Y:S02]  /*e380*/  HADD2.F32 R18, -RZ, R5.H1_H1 ;  /* 0x30000005ff127230 */ /* 0x000fe40000004100 */
[----:B------:R-:W-:Y:S01]  /*e390*/  FMUL.FTZ R13, R25, R0 ;  /* 0x00000000190d7220 */ /* 0x000fe20000410000 */
[----:B------:R-:W-:Y:S01]  /*e3a0*/  FMUL.FTZ R14, R26, R14 ;  /* 0x0000000e1a0e7220 */ /* 0x000fe20000410000 */
[----:B------:R-:W-:Y:S01]  /*e3b0*/  FMUL.FTZ R0, R20, R0 ;  /* 0x0000000014007220 */ /* 0x000fe20000410000 */
[----:B------:R-:W-:Y:S01]  /*e3c0*/  FFMA.FTZ R15, R26, R19, -R15 ;  /* 0x000000131a0f7223 */ /* 0x000fe2000001080f */
[----:B------:R-:W-:-:S02]  /*e3d0*/  HADD2.F32 R3, -RZ, R3.H0_H0 ;  /* 0x20000003ff037230 */ /* 0x000fc40000004100 */
[----:B------:R-:W-:Y:S01]  /*e3e0*/  FFMA.FTZ R14, R27, R19, R14 ;  /* 0x000000131b0e7223 */ /* 0x000fe2000001000e */
[-C--:B------:R-:W-:Y:S01]  /*e3f0*/  FFMA.FTZ R0, R25, R18.reuse, R0 ;  /* 0x0000001219007223 */ /* 0x080fe20000010000 */
[--C-:B------:R-:W-:Y:S02]  /*e400*/  HADD2.F32 R19, -RZ, R12.reuse.H0_H0 ;  /* 0x2000000cff137230 */ /* 0x100fe40000004100 */
[----:B------:R-:W-:Y:S01]  /*e410*/  FFMA.FTZ R13, R20, R18, -R13 ;  /* 0x00000012140d7223 */ /* 0x000fe2000001080d */
[----:B------:R-:W-:Y:S01]  /*e420*/  HADD2.F32 R25, -RZ, R12.H1_H1 ;  /* 0x3000000cff197230 */ /* 0x000fe20000004100 */
[----:B------:R-:W-:Y:S01]  /*e430*/  F2FP.F16.F32.PACK_AB R14, R14, R15 ;  /* 0x0000000f0e0e723e */ /* 0x000fe200000000ff */
[--C-:B------:R-:W-:Y:S02]  /*e440*/  HADD2.F32 R12, -RZ, R24.reuse.H0_H0 ;  /* 0x20000018ff0c7230 */ /* 0x100fe40000004100 */
[----:B------:R-:W-:Y:S01]  /*e450*/  HADD2.F32 R24, -RZ, R24.H1_H1 ;  /* 0x30000018ff187230 */ /* 0x000fe20000004100 */
[----:B------:R-:W-:Y:S01]  /*e460*/  F2FP.F16.F32.PACK_AB R15, R0, R13 ;  /* 0x0000000d000f723e */ /* 0x000fe200000000ff */
[----:B------:R-:W-:Y:S01]  /*e470*/  HADD2.F32 R2, -RZ, R2.H0_H0 ;  /* 0x20000002ff027230 */ /* 0x000fe20000004100 */
[----:B------:R-:W-:Y:S01]  /*e480*/  MOV R13, R14 ;  /* 0x0000000e000d7202 */ /* 0x000fe20000000f00 */
[----:B------:R-:W-:-:S02]  /*e490*/  HADD2.F32 R5, -RZ, R5.H0_H0 ;  /* 0x20000005ff057230 */ /* 0x000fc40000004100 */
[-C--:B------:R-:W-:Y:S01]  /*e4a0*/  FMUL.FTZ R27, R24, R3.reuse ;  /* 0x00000003181b7220 */ /* 0x080fe20000410000 */
[C---:B------:R-:W-:Y:S01]  /*e4b0*/  FMUL.FTZ R3, R12.reuse, R3 ;  /* 0x000000030c037220 */ /* 0x040fe20000410000 */
[----:B------:R-:W-:Y:S02]  /*e4c0*/  HADD2.F32 R4, -RZ, R4.H0_H0 ;  /* 0x20000004ff047230 */ /* 0x000fe40000004100 */
[-C--:B------:R-:W-:Y:S01]  /*e4d0*/  FMUL.FTZ R18, R25, R2.reuse ;  /* 0x0000000219127220 */ /* 0x080fe20000410000 */
[C---:B------:R-:W-:Y:S01]  /*e4e0*/  FMUL.FTZ R2, R19.reuse, R2 ;  /* 0x0000000213027220 */ /* 0x040fe20000410000 */
[-C--:B------:R-:W-:Y:S01]  /*e4f0*/  FFMA.FTZ R27, R12, R5.reuse, -R27 ;  /* 0x000000050c1b7223 */ /* 0x080fe2000001081b */
[----:B------:R-:W-:Y:S01]  /*e500*/  FFMA.FTZ R24, R24, R5, R3 ;  /* 0x0000000518187223 */ /* 0x000fe20000010003 */
[-C--:B------:R-:W-:Y:S01]  /*e510*/  FFMA.FTZ R18, R19, R4.reuse, -R18 ;  /* 0x0000000413127223 */ /* 0x080fe20000010812 */
[----:B------:R-:W-:-:S03]  /*e520*/  FFMA.FTZ R25, R25, R4, R2 ;  /* 0x0000000419197223 */ /* 0x000fc60000010002 */
[----:B------:R-:W-:Y:S02]  /*e530*/  F2FP.F16.F32.PACK_AB R24, R24, R27 ;  /* 0x0000001b1818723e */ /* 0x000fe400000000ff */
[----:B------:R-:W-:Y:S02]  /*e540*/  F2FP.F16.F32.PACK_AB R12, R25, R18 ;  /* 0x00000012190c723e */ /* 0x000fe400000000ff */
[----:B------:R-:W-:Y:S02]  /*e550*/  MOV R14, R24 ;  /* 0x00000018000e7202 */ /* 0x000fe40000000f00 */
.L_x_2716:
[----:B------:R-:W-:Y:S05]  /*e560*/  BSYNC B0 ;  /* 0x0000000000007941 */ /* 0x000fea0003800000 */
.L_x_2715:
[----:B-----5:R2:W-:Y:S01]  /*e570*/  STS.128 [R229], R12 ;  /* 0x0000000ce5007388 */ /* 0x0205e20000000c00 */
[----:B------:R-:W-:Y:S01]  /*e580*/  IADD3 R0, R16, 0x40, RZ ;  /* 0x0000004010007810 */ /* 0x000fe20007ffe0ff */
[----:B------:R-:W-:Y:S03]  /*e590*/  BSSY B0, `(.L_x_2717) ;  /* 0x000002c000007945 */ /* 0x000fe60003800000 */
[----:B------:R-:W-:-:S13]  /*e5a0*/  ISETP.GE.AND P0, PT, R0, UR12, PT ;  /* 0x0000000c00007c0c */ /* 0x000fda000bf06270 */
[----:B------:R-:W-:Y:S05]  /*e5b0*/  @P0 BRA `(.L_x_2718) ;  /* 0x0000000000a40947 */ /* 0x000fea0003800000 */
[----:B------:R-:W3:Y:S04]  /*e5c0*/  LDG.E.64 R2, desc[UR6][R30.64+0x40] ;  /* 0x000040061e027981 */ /* 0x000ee8000c1e1b00 */
[----:B------:R-:W4:Y:S01]  /*e5d0*/  LDG.E.64 R4, desc[UR6][R28.64+0x40] ;  /* 0x000040061c047981 */ /* 0x000f22000c1e1b00 */
[----:B------:R-:W-:Y:S01]  /*e5e0*/  MOV R18, R10 ;  /* 0x0000000a00127202 */ /* 0x000fe20000000f00 */
[----:B------:R-:W-:Y:S02]  /*e5f0*/  HADD2.F32 R19, -RZ, R9.H1_H1 ;  /* 0x30000009ff137230 */ /* 0x000fe40000004100 */
[----:B--2---:R-:W-:Y:S02]  /*e600*/  HADD2.F32 R15, -RZ, R11.H1_H1 ;  /* 0x3000000bff0f7230 */ /* 0x004fe40000004100 */
[----:B------:R-:W-:-:S02]  /*e610*/  HADD2.F32 R20, -RZ, R9.H0_H0 ;  /* 0x20000009ff147230 */ /* 0x000fc40000004100 */
[----:B------:R-:W-:Y:S02]  /*e620*/  HADD2.F32 R14, -RZ, R11.H0_H0 ;  /* 0x2000000bff0e7230 */ /* 0x000fe40000004100 */
[----:B---3--:R-:W-:Y:S02]  /*e630*/  HADD2.F32 R10, -RZ, R2.H1_H1 ;  /* 0x30000002ff0a7230 */ /* 0x008fe40000004100 */
[----:B------:R-:W-:Y:S02]  /*e640*/  HADD2.F32 R0, -RZ, R3.H1_H1 ;  /* 0x30000003ff007230 */ /* 0x000fe40000004100 */
[----:B----4-:R-:W-:Y:S02]  /*e650*/  HADD2.F32 R13, -RZ, R4.H1_H1 ;  /* 0x30000004ff0d7230 */ /* 0x010fe40000004100 */
        /* <DEDUP_REMOVED lines=31> */
.L_x_2718:
[----:B------:R-:W-:Y:S05]  /*e850*/  BSYNC B0 ;  /* 0x0000000000007941 */ /* 0x000fea0003800000 */
.L_x_2717:
[----:B------:R3:W-:Y:S02]  /*e860*/  STS.128 [R229+0x2000], R8 ;  /* 0x00200008e5007388 */ /* 0x0007e40000000c00 */
.L_x_2714:
[----:B------:R-:W-:Y:S05]  /*e870*/  BSYNC B1 ;  /* 0x0000000000017941 */ /* 0x000fea0003800000 */
.L_x_2713:
[----:B------:R-:W-:Y:S01]  /*e880*/  VIADD R0, R230, 0x10 ;  /* 0x00000010e6007836 */ /* 0x000fe20000000000 */
[----:B------:R-:W-:Y:S04]  /*e890*/  BSSY B1, `(.L_x_2719) ;  /* 0x000006d000017945 */ /* 0x000fe80003800000 */
[----:B------:R-:W-:-:S04]  /*e8a0*/  ISETP.GE.AND P0, PT, R0, R21, PT ;  /* 0x000000150000720c */ /* 0x000fc80003f06270 */
[----:B------:R-:W-:-:S13]  /*e8b0*/  ISETP.LT.OR P0, PT, R57, -0x87, P0 ;  /* 0xffffff793900780c */ /* 0x000fda0000701670 */
[----:B------:R-:W-:Y:S05]  /*e8c0*/  @P0 BRA `(.L_x_2720) ;  /* 0x0000000400a40947 */ /* 0x000fea0003800000 */
[----:B---3--:R3:W5:Y:S04]  /*e8d0*/  LDG.E.128 R8, desc[UR6][R34.64+0x80] ;  /* 0x0000800622087981 */ /* 0x008768000c1e1d00 */
[----:B--2---:R3:W5:Y:S01]  /*e8e0*/  LDG.E.128 R12, desc[UR6][R34.64] ;  /* 0x00000006220c7981 */ /* 0x004762000c1e1d00 */
[C---:B------:R-:W-:Y:S01]  /*e8f0*/  IADD3 R2, P0, R140.reuse, R7, RZ ;  /* 0x000000078c027210 */ /* 0x040fe20007f1e0ff */
[----:B------:R-:W-:Y:S01]  /*e900*/  ULDC.64 UR10, c[0x0][0x358] ;  /* 0x0000d600000a7ab9 */ /* 0x000fe20000000a00 */
[----:B------:R-:W-:Y:S01]  /*e910*/  ULDC.64 UR8, c[0x0][0x360] ;  /* 0x0000d80000087ab9 */ /* 0x000fe20000000a00 */
[----:B------:R-:W-:Y:S01]  /*e920*/  BSSY B0, `(.L_x_2721) ;  /* 0x0000033000007945 */ /* 0x000fe20003800000 */
[----:B------:R-:W-:Y:S01]  /*e930*/  LEA.HI.X.SX32 R3, R140, R6, 0x1, P0 ;  /* 0x000000068c037211 */ /* 0x000fe200000f0eff */
[----:B-1----:R-:W-:Y:S01]  /*e940*/  IMAD.SHL.U32 R36, R2, 0x2, RZ ;  /* 0x0000000202247824 */ /* 0x002fe200078e00ff */
[----:B------:R-:W-:-:S02]  /*e950*/  ISETP.GE.AND P0, PT, R16, UR12, PT ;  /* 0x0000000c10007c0c */ /* 0x000fc4000bf06270 */
[----:B------:R-:W-:Y:S02]  /*e960*/  SHF.L.U64.HI R2, R2, 0x1, R3 ;  /* 0x0000000102027819 */ /* 0x000fe40000010203 */
[C---:B------:R-:W-:Y:S02]  /*e970*/  IADD3 R30, P2, R36.reuse, UR10, RZ ;  /* 0x0000000a241e7c10 */ /* 0x040fe4000ff5e0ff */
[----:B------:R-:W-:Y:S02]  /*e980*/  IADD3 R36, P1, R36, UR8, RZ ;  /* 0x0000000824247c10 */ /* 0x000fe4000ff3e0ff */
[C---:B------:R-:W-:Y:S02]  /*e990*/  IADD3.X R31, R2.reuse, UR11, RZ, P2, !PT ;  /* 0x0000000b021f7c10 */ /* 0x040fe400097fe4ff */
[----:B------:R-:W-:-:S03]  /*e9a0*/  IADD3.X R37, R2, UR9, RZ, P1, !PT ;  /* 0x0000000902257c10 */ /* 0x000fc60008ffe4ff */
[----:B------:R-:W-:Y:S06]  /*e9b0*/  @P0 BRA `(.L_x_2722) ;  /* 0x0000000000a40947 */ /* 0x000fec0003800000 */
[----:B------:R-:W2:Y:S04]  /*e9c0*/  LDG.E.64 R2, desc[UR6][R36.64] ;  /* 0x0000000624027981 */ /* 0x000ea8000c1e1b00 */
[----:B------:R-:W4:Y:S01]  /*e9d0*/  LDG.E.64 R4, desc[UR6][R30.64] ;  /* 0x000000061e047981 */ /* 0x000f22000c1e1b00 */
[----:B-----5:R-:W-:Y:S01]  /*e9e0*/  MOV R24, R15 ;  /* 0x0000000f00187202 */ /* 0x020fe20000000f00 */
[--C-:B------:R-:W-:Y:S01]  /*e9f0*/  HADD2.F32 R27, -RZ, R13.reuse.H0_H0 ;  /* 0x2000000dff1b7230 */ /* 0x100fe20000004100 */
[----:B------:R-:W-:Y:S01]  /*ea00*/  MOV R26, R14 ;  /* 0x0000000e001a7202 */ /* 0x000fe20000000f00 */
[----:B------:R-:W-:Y:S02]  /*ea10*/  HADD2.F32 R28, -RZ, R13.H1_H1 ;  /* 0x3000000dff1c7230 */ /* 0x000fe40000004100 */
[----:B------:R-:W-:-:S02]  /*ea20*/  HADD2.F32 R25, -RZ, R24.H0_H0 ;  /* 0x20000018ff197230 */ /* 0x000fc40000004100 */
[----:B------:R-:W-:Y:S02]  /*ea30*/  HADD2.F32 R24, -RZ, R24.H1_H1 ;  /* 0x30000018ff187230 */ /* 0x000fe40000004100 */
[----:B--2---:R-:W-:Y:S02]  /*ea40*/  HADD2.F32 R13, -RZ, R3.H1_H1 ;  /* 0x30000003ff0d7230 */ /* 0x004fe40000004100 */
[----:B------:R-:W-:Y:S02]  /*ea50*/  HADD2.F32 R15, -RZ, R2.H1_H1 ;  /* 0x30000002ff0f7230 */ /* 0x000fe40000004100 */
[----:B----4-:R-:W-:Y:S02]  /*ea60*/  HADD2.F32 R19, -RZ, R5.H1_H1 ;  /* 0x30000005ff137230 */ /* 0x010fe40000004100 */
[-C--:B------:R-:W-:Y:S01]  /*ea70*/  FMUL.FTZ R14, R24, R13.reuse ;  /* 0x0000000d180e7220 */ /* 0x080fe20000410000 */
[----:B------:R-:W-:Y:S01]  /*ea80*/  FMUL.FTZ R13, R25, R13 ;  /* 0x0000000d190d7220 */ /* 0x000fe20000410000 */
[----:B------:R-:W-:-:S02]  /*ea90*/  HADD2.F32 R20, -RZ, R4.H1_H1 ;  /* 0x30000004ff147230 */ /* 0x000fc40000004100 */
[----:B------:R-:W-:Y:S01]  /*eaa0*/  FMUL.FTZ R18, R28, R15 ;  /* 0x0000000f1c127220 */ /* 0x000fe20000410000 */
[-C--:B------:R-:W-:Y:S01]  /*eab0*/  FFMA.FTZ R14, R25, R19.reuse, -R14 ;  /* 0x00000013190e7223 */ /* 0x080fe2000001080e */
[----:B------:R-:W-:Y:S01]  /*eac0*/  FFMA.FTZ R13, R24, R19, R13 ;  /* 0x00000013180d7223 */ /* 0x000fe2000001000d */
[--C-:B------:R-:W-:Y:S02]  /*ead0*/  HADD2.F32 R19, -RZ, R12.reuse.H0_H0 ;  /* 0x2000000cff137230 */ /* 0x100fe40000004100 */
[C---:B------:R-:W-:Y:S01]  /*eae0*/  FMUL.FTZ R15, R27.reuse, R15 ;  /* 0x0000000f1b0f7220 */ /* 0x040fe20000410000 */
[----:B------:R-:W-:Y:S02]  /*eaf0*/  HADD2.F32 R25, -RZ, R12.H1_H1 ;  /* 0x3000000cff197230 */ /* 0x000fe40000004100 */
[-C--:B------:R-:W-:Y:S01]  /*eb00*/  FFMA.FTZ R18, R27, R20.reuse, -R18 ;  /* 0x000000141b127223 */ /* 0x080fe20000010812 */
[----:B------:R-:W-:Y:S02]  /*eb10*/  HADD2.F32 R12, -RZ, R26.H0_H0 ;  /* 0x2000001aff0c7230 */ /* 0x000fe40000004100 */
[----:B------:R-:W-:Y:S01]  /*eb20*/  FFMA.FTZ R15, R28, R20, R15 ;  /* 0x000000141c0f7223 */ /* 0x000fe2000001000f */
[----:B------:R-:W-:-:S02]  /*eb30*/  HADD2.F32 R2, -RZ, R2.H0_H0 ;  /* 0x20000002ff027230 */ /* 0x000fc40000004100 */
[----:B------:R-:W-:Y:S02]  /*eb40*/  HADD2.F32 R3, -RZ, R3.H0_H0 ;  /* 0x20000003ff037230 */ /* 0x000fe40000004100 */
[----:B------:R-:W-:Y:S02]  /*eb50*/  HADD2.F32 R26, -RZ, R26.H1_H1 ;  /* 0x3000001aff1a7230 */ /* 0x000fe40000004100 */
[-C--:B------:R-:W-:Y:S01]  /*eb60*/  FMUL.FTZ R20, R25, R2.reuse ;  /* 0x0000000219147220 */ /* 0x080fe20000410000 */
[----:B------:R-:W-:Y:S02]  /*eb70*/  HADD2.F32 R4, -RZ, R4.H0_H0 ;  /* 0x20000004ff047230 */ /* 0x000fe40000004100 */
[C---:B------:R-:W-:Y:S01]  /*eb80*/  FMUL.FTZ R2, R19.reuse, R2 ;  /* 0x0000000213027220 */ /* 0x040fe20000410000 */
[----:B------:R-:W-:Y:S02]  /*eb90*/  HADD2.F32 R5, -RZ, R5.H0_H0 ;  /* 0x20000005ff057230 */ /* 0x000fe40000004100 */
[-C--:B------:R-:W-:Y:S01]  /*eba0*/  FMUL.FTZ R27, R26, R3.reuse ;  /* 0x000000031a1b7220 */ /* 0x080fe20000410000 */
[C---:B------:R-:W-:Y:S01]  /*ebb0*/  FMUL.FTZ R3, R12.reuse, R3 ;  /* 0x000000030c037220 */ /* 0x040fe20000410000 */
[-C--:B------:R-:W-:Y:S01]  /*ebc0*/  FFMA.FTZ R20, R19, R4.reuse, -R20 ;  /* 0x0000000413147223 */ /* 0x080fe20000010814 */
[----:B------:R-:W-:Y:S01]  /*ebd0*/  FFMA.FTZ R25, R25, R4, R2 ;  /* 0x0000000419197223 */ /* 0x000fe20000010002 */
[-C--:B------:R-:W-:Y:S01]  /*ebe0*/  FFMA.FTZ R27, R12, R5.reuse, -R27 ;  /* 0x000000050c1b7223 */ /* 0x080fe2000001081b */
[----:B------:R-:W-:Y:S01]  /*ebf0*/  FFMA.FTZ R26, R26, R5, R3 ;  /* 0x000000051a1a7223 */ /* 0x000fe20000010003 */
[----:B------:R-:W-:-:S02]  /*ec00*/  F2FP.F16.F32.PACK_AB R18, R15, R18 ;  /* 0x000000120f12723e */ /* 0x000fc400000000ff */
[----:B------:R-:W-:Y:S02]  /*ec10*/  F2FP.F16.F32.PACK_AB R15, R13, R14 ;  /* 0x0000000e0d0f723e */ /* 0x000fe400000000ff */
[----:B------:R-:W-:Y:S02]  /*ec20*/  F2FP.F16.F32.PACK_AB R12, R25, R20 ;  /* 0x00000014190c723e */ /* 0x000fe400000000ff */
[----:B------:R-:W-:Y:S02]  /*ec30*/  F2FP.F16.F32.PACK_AB R14, R26, R27 ;  /* 0x0000001b1a0e723e */ /* 0x000fe400000000ff */
[----:B------:R-:W-:Y:S02]  /*ec40*/  MOV R13, R18 ;  /* 0x00000012000d7202 */ /* 0x000fe40000000f00 */
.L_x_2722:
[----:B------:R-:W-:Y:S05]  /*ec50*/  BSYNC B0 ;  /* 0x0000000000007941 */ /* 0x000fea0003800000 */
.L_x_2721:
[----:B-----5:R1:W-:Y:S01]  /*ec60*/  STS.128 [R229+0x800], R12 ;  /* 0x0008000ce5007388 */ /* 0x0203e20000000c00 */
[----:B------:R-:W-:Y:S01]  /*ec70*/  IADD3 R2, R16, 0x40, RZ ;  /* 0x0000004010027810 */ /* 0x000fe20007ffe0ff */
[----:B------:R-:W-:Y:S03]  /*ec80*/  BSSY B0, `(.L_x_2723) ;  /* 0x000002c000007945 */ /* 0x000fe60003800000 */
[----:B------:R-:W-:-:S13]  /*ec90*/  ISETP.GE.AND P0, PT, R2, UR12, PT ;  /* 0x0000000c02007c0c */ /* 0x000fda000bf06270 */
[----:B------:R-:W-:Y:S05]  /*eca0*/  @P0 BRA `(.L_x_2724) ;  /* 0x0000000000a40947 */ /* 0x000fea0003800000 */
[----:B------:R-:W2:Y:S04]  /*ecb0*/  LDG.E.64 R2, desc[UR6][R36.64+0x40] ;  /* 0x0000400624027981 */ /* 0x000ea8000c1e1b00 */
[----:B------:R-:W4:Y:S01]  /*ecc0*/  LDG.E.64 R4, desc[UR6][R30.64+0x40] ;  /* 0x000040061e047981 */ /* 0x000f22000c1e1b00 */
[----:B------:R-:W-:Y:S01]  /*ecd0*/  MOV R18, R11 ;  /* 0x0000000b00127202 */ /* 0x000fe20000000f00 */
[--C-:B------:R-:W-:Y:S01]  /*ece0*/  HADD2.F32 R25, -RZ, R9.reuse.H0_H0 ;  /* 0x20000009ff197230 */ /* 0x100fe20000004100 */
[----:B------:R-:W-:Y:S01]  /*ecf0*/  MOV R19, R10 ;  /* 0x0000000a00137202 */ /* 0x000fe20000000f00 */
[----:B------:R-:W-:Y:S02]  /*ed00*/  HADD2.F32 R20, -RZ, R9.H1_H1 ;  /* 0x30000009ff147230 */ /* 0x000fe40000004100 */
[----:B-1----:R-:W-:-:S02]  /*ed10*/  HADD2.F32 R15, -RZ, R18.H0_H0 ;  /* 0x20000012ff0f7230 */ /* 0x002fc40000004100 */
[----:B------:R-:W-:Y:S02]  /*ed20*/  HADD2.F32 R18, -RZ, R18.H1_H1 ;  /* 0x30000012ff127230 */ /* 0x000fe40000004100 */
[----:B--2---:R-:W-:Y:S02]  /*ed30*/  HADD2.F32 R11, -RZ, R2.H1_H1 ;  /* 0x30000002ff0b7230 */ /* 0x004fe40000004100 */
[----:B------:R-:W-:Y:S02]  /*ed40*/  HADD2.F32 R9, -RZ, R3.H1_H1 ;  /* 0x30000003ff097230 */ /* 0x000fe40000004100 */
[----:B----4-:R-:W-:Y:S02]  /*ed50*/  HADD2.F32 R14, -RZ, R4.H1_H1 ;  /* 0x30000004ff0e7230 */ /* 0x010fe40000004100 */
[----:B------:R-:W-:Y:S01]  /*ed60*/  FMUL.FTZ R12, R20, R11 ;  /* 0x0000000b140c7220 */ /* 0x000fe20000410000 */
[----:B------:R-:W-:Y:S02]  /*ed70*/  HADD2.F32 R13, -RZ, R5.H1_H1 ;  /* 0x30000005ff0d7230 */ /* 0x000fe40000004100 */
[----:B------:R-:W-:Y:S01]  /*ed80*/  FMUL.FTZ R10, R18, R9 ;  /* 0x00000009120a7220 */ /* 0x000fe20000410000 */
[----:B------:R-:W-:Y:S01]  /*ed90*/  FMUL.FTZ R11, R25, R11 ;  /* 0x0000000b190b7220 */ /* 0x000fe20000410000 */
[----:B------:R-:W-:Y:S01]  /*eda0*/  FMUL.FTZ R9, R15, R9 ;  /* 0x000000090f097220 */ /* 0x000fe20000410000 */
[-C--:B------:R-:W-:Y:S01]  /*edb0*/  FFMA.FTZ R12, R25, R14.reuse, -R12 ;  /* 0x0000000e190c7223 */ /* 0x080fe2000001080c */
[-C--:B------:R-:W-:Y:S01]  /*edc0*/  FFMA.FTZ R10, R15, R13.reuse, -R10 ;  /* 0x0000000d0f0a7223 */ /* 0x080fe2000001080a */
[----:B------:R-:W-:Y:S01]  /*edd0*/  FFMA.FTZ R11, R20, R14, R11 ;  /* 0x0000000e140b7223 */ /* 0x000fe2000001000b */
[----:B------:R-:W-:Y:S01]  /*ede0*/  FFMA.FTZ R9, R18, R13, R9 ;  /* 0x0000000d12097223 */ /* 0x000fe20000010009 */
[----:B------:R-:W-:-:S02]  /*edf0*/  HADD2.F32 R2, -RZ, R2.H0_H0 ;  /* 0x20000002ff027230 */ /* 0x000fc40000004100 */
[----:B------:R-:W-:Y:S01]  /*ee00*/  HADD2.F32 R3, -RZ, R3.H0_H0 ;  /* 0x20000003ff037230 */ /* 0x000fe20000004100 */
[----:B------:R-:W-:Y:S01]  /*ee10*/  F2FP.F16.F32.PACK_AB R12, R11, R12 ;  /* 0x0000000c0b0c723e */ /* 0x000fe200000000ff */
[--C-:B------:R-:W-:Y:S01]  /*ee20*/  HADD2.F32 R13, -RZ, R8.reuse.H0_H0 ;  /* 0x20000008ff0d7230 */ /* 0x100fe20000004100 */
[----:B------:R-:W-:Y:S01]  /*ee30*/  F2FP.F16.F32.PACK_AB R11, R9, R10 ;  /* 0x0000000a090b723e */ /* 0x000fe200000000ff */
[----:B------:R-:W-:Y:S01]  /*ee40*/  HADD2.F32 R15, -RZ, R8.H1_H1 ;  /* 0x30000008ff0f7230 */ /* 0x000fe20000004100 */
[----:B------:R-:W-:Y:S01]  /*ee50*/  MOV R9, R12 ;  /* 0x0000000c00097202 */ /* 0x000fe20000000f00 */
[--C-:B------:R-:W-:Y:S02]  /*ee60*/  HADD2.F32 R14, -RZ, R19.reuse.H1_H1 ;  /* 0x30000013ff0e7230 */ /* 0x100fe40000004100 */
[----:B------:R-:W-:Y:S02]  /*ee70*/  HADD2.F32 R8, -RZ, R19.H0_H0 ;  /* 0x20000013ff087230 */ /* 0x000fe40000004100 */
[----:B------:R-:W-:Y:S01]  /*ee80*/  FMUL.FTZ R18, R15, R2 ;  /* 0x000000020f127220 */ /* 0x000fe20000410000 */
[----:B------:R-:W-:-:S02]  /*ee90*/  HADD2.F32 R4, -RZ, R4.H0_H0 ;  /* 0x20000004ff047230 */ /* 0x000fc40000004100 */
[-C--:B------:R-:W-:Y:S01]  /*eea0*/  FMUL.FTZ R19, R14, R3.reuse ;  /* 0x000000030e137220 */ /* 0x080fe20000410000 */
[----:B------:R-:W-:Y:S02]  /*eeb0*/  HADD2.F32 R5, -RZ, R5.H0_H0 ;  /* 0x20000005ff057230 */ /* 0x000fe40000004100 */
[C---:B------:R-:W-:Y:S01]  /*eec0*/  FMUL.FTZ R2, R13.reuse, R2 ;  /* 0x000000020d027220 */ /* 0x040fe20000410000 */
[C---:B------:R-:W-:Y:S01]  /*eed0*/  FMUL.FTZ R3, R8.reuse, R3 ;  /* 0x0000000308037220 */ /* 0x040fe20000410000 */
[-C--:B------:R-:W-:Y:S02]  /*eee0*/  FFMA.FTZ R18, R13, R4.reuse, -R18 ;  /* 0x000000040d127223 */ /* 0x080fe40000010812 */
[----:B------:R-:W-:Y:S01]  /*eef0*/  FFMA.FTZ R15, R15, R4, R2 ;  /* 0x000000040f0f7223 */ /* 0x000fe20000010002 */
[-C--:B------:R-:W-:Y:S01]  /*ef00*/  FFMA.FTZ R19, R8, R5.reuse, -R19 ;  /* 0x0000000508137223 */ /* 0x080fe20000010813 */
[----:B------:R-:W-:-:S03]  /*ef10*/  FFMA.FTZ R14, R14, R5, R3 ;  /* 0x000000050e0e7223 */ /* 0x000fc60000010003 */
[----:B------:R-:W-:Y:S02]  /*ef20*/  F2FP.F16.F32.PACK_AB R8, R15, R18 ;  /* 0x000000120f08723e */ /* 0x000fe400000000ff */
[----:B------:R-:W-:Y:S02]  /*ef30*/  F2FP.F16.F32.PACK_AB R10, R14, R19 ;  /* 0x000000130e0a723e */ /* 0x000fe400000000ff */
.L_x_2724:
[----:B------:R-:W-:Y:S05]  /*ef40*/  BSYNC B0 ;  /* 0x0000000000007941 */ /* 0x000fea0003800000 */
.L_x_2723:
[----:B------:R4:W-:Y:S02]  /*ef50*/  STS.128 [R229+0x2800], R8 ;  /* 0x00280008e5007388 */ /* 0x0009e40000000c00 */
.L_x_2720:
[----:B------:R-:W-:Y:S05]  /*ef60*/  BSYNC B1 ;  /* 0x0000000000017941 */ /* 0x000fea0003800000 */
.L_x_2719:
[----:B------:R-:W-:Y:S01]  /*ef70*/  VIADD R18, R230, 0x20 ;  /* 0x00000020e6127836 */ /* 0x000fe20000000000 */
[----:B------:R-:W-:Y:S04]  /*ef80*/  BSSY B1, `(.L_x_2725) ;  /* 0x000006e000017945 */ /* 0x000fe80003800000 */
[----:B------:R-:W-:-:S04]  /*ef90*/  ISETP.GE.AND P0, PT, R18, R21, PT ;  /* 0x000000151200720c */ /* 0x000fc80003f06270 */
[----:B------:R-:W-:-:S13]  /*efa0*/  ISETP.LT.OR P0, PT, R57, -0x107, P0 ;  /* 0xfffffef93900780c */ /* 0x000fda0000701670 */
[----:B------:R-:W-:Y:S05]  /*efb0*/  @P0 BRA `(.L_x_2726) ;  /* 0x0000000400a80947 */ /* 0x000fea0003800000 */
[----:B---34-:R3:W5:Y:S04]  /*efc0*/  LDG.E.128 R8, desc[UR6][R32.64+0x80] ;  /* 0x0000800620087981 */ /* 0x018768000c1e1d00 */
[----:B-12---:R3:W5:Y:S01]  /*efd0*/  LDG.E.128 R12, desc[UR6][R32.64] ;  /* 0x00000006200c7981 */ /* 0x006762000c1e1d00 */
[----:B------:R-:W-:Y:S01]  /*efe0*/  IMAD.SHL.U32 R2, R139, 0x20, RZ ;  /* 0x000000208b027824 */ /* 0x000fe200078e00ff */
[----:B------:R-:W-:Y:S01]  /*eff0*/  ULDC.64 UR10, c[0x0][0x358] ;  /* 0x0000d600000a7ab9 */ /* 0x000fe20000000a00 */
[----:B------:R-:W-:Y:S01]  /*f000*/  ULDC.64 UR8, c[0x0][0x360] ;  /* 0x0000d80000087ab9 */ /* 0x000fe20000000a00 */
[----:B------:R-:W-:Y:S02]  /*f010*/  BSSY B0, `(.L_x_2727) ;  /* 0x0000034000007945 */ /* 0x000fe40003800000 */
[----:B------:R-:W-:-:S04]  /*f020*/  IADD3 R3, P0, R2, R7, RZ ;  /* 0x0000000702037210 */ /* 0x000fc80007f1e0ff */
[----:B------:R-:W-:Y:S01]  /*f030*/  LEA.HI.X.SX32 R2, R2, R6, 0x1, P0 ;  /* 0x0000000602027211 */ /* 0x000fe200000f0eff */
[C---:B------:R-:W-:Y:S01]  /*f040*/  IMAD.SHL.U32 R36, R3.reuse, 0x2, RZ ;  /* 0x0000000203247824 */ /* 0x040fe200078e00ff */
[----:B------:R-:W-:Y:S02]  /*f050*/  ISETP.GE.AND P0, PT, R16, UR12, PT ;  /* 0x0000000c10007c0c */ /* 0x000fe4000bf06270 */
[----:B------:R-:W-:Y:S02]  /*f060*/  SHF.L.U64.HI R2, R3, 0x1, R2 ;  /* 0x0000000103027819 */ /* 0x000fe40000010202 */
[C---:B------:R-:W-:Y:S02]  /*f070*/  IADD3 R34, P2, R36.reuse, UR10, RZ ;  /* 0x0000000a24227c10 */ /* 0x040fe4000ff5e0ff */
[----:B------:R-:W-:Y:S02]  /*f080*/  IADD3 R36, P1, R36, UR8, RZ ;  /* 0x0000000824247c10 */ /* 0x000fe4000ff3e0ff */
[----:B------:R-:W-:-:S02]  /*f090*/  IADD3.X R35, R2, UR11, RZ, P2, !PT ;  /* 0x0000000b02237c10 */ /* 0x000fc400097fe4ff */
[----:B------:R-:W-:-:S03]  /*f0a0*/  IADD3.X R37, R2, UR9, RZ, P1, !PT ;  /* 0x0000000902257c10 */ /* 0x000fc60008ffe4ff */
[----:B---3--:R-:W-:Y:S06]  /*f0b0*/  @P0 BRA `(.L_x_2728) ;  /* 0x0000000000a40947 */ /* 0x008fec0003800000 */
[----:B------:R-:W2:Y:S04]  /*f0c0*/  LDG.E.64 R2, desc[UR6][R36.64] ;  /* 0x0000000624027981 */ /* 0x000ea8000c1e1b00 */
[----:B------:R-:W3:Y:S01]  /*f0d0*/  LDG.E.64 R4, desc[UR6][R34.64] ;  /* 0x0000000622047981 */ /* 0x000ee2000c1e1b00 */
        /* <DEDUP_REMOVED lines=8> */
[----:B---3--:R-:W-:Y:S02]  /*f160*/  HADD2.F32 R24, -RZ, R4.H1_H1 ;  /* 0x30000004ff187230 */ /* 0x008fe40000004100 */
[----:B------:R-:W-:Y:S01]  /*f170*/  FMUL.FTZ R19, R28, R15 ;  /* 0x0000000f1c137220 */ /* 0x000fe20000410000 */
[----:B------:R-:W-:Y:S02]  /*f180*/  HADD2.F32 R20, -RZ, R5.H1_H1 ;  /* 0x30000005ff147230 */ /* 0x000fe40000004100 */
[----:B------:R-:W-:Y:S01]  /*f190*/  FMUL.FTZ R14, R26, R13 ;  /* 0x0000000d1a0e7220 */ /* 0x000fe20000410000 */
[C---:B------:R-:W-:Y:S01]  /*f1a0*/  FMUL.FTZ R15, R30.reuse, R15 ;  /* 0x0000000f1e0f7220 */ /* 0x040fe20000410000 */
[C---:B------:R-:W-:Y:S01]  /*f1b0*/  FMUL.FTZ R13, R25.reuse, R13 ;  /* 0x0000000d190d7220 */ /* 0x040fe20000410000 */
[----:B------:R-:W-:Y:S01]  /*f1c0*/  FFMA.FTZ R19, R30, R24, -R19 ;  /* 0x000000181e137223 */ /* 0x000fe20000010813 */
[----:B------:R-:W-:Y:S01]  /*f1d0*/  FFMA.FTZ R14, R25, R20, -R14 ;  /* 0x00000014190e7223 */ /* 0x000fe2000001080e */
[----:B------:R-:W-:Y:S01]  /*f1e0*/  FFMA.FTZ R24, R28, R24, R15 ;  /* 0x000000181c187223 */ /* 0x000fe2000001000f */
[----:B------:R-:W-:Y:S01]  /*f1f0*/  FFMA.FTZ R13, R26, R20, R13 ;  /* 0x000000141a0d7223 */ /* 0x000fe2000001000d */
[----:B------:R-:W-:-:S02]  /*f200*/  HADD2.F32 R2, -RZ, R2.H0_H0 ;  /* 0x20000002ff027230 */ /* 0x000fc40000004100 */
[----:B------:R-:W-:Y:S01]  /*f210*/  HADD2.F32 R3, -RZ, R3.H0_H0 ;  /* 0x20000003ff037230 */ /* 0x000fe20000004100 */
[----:B------:R-:W-:Y:S01]  /*f220*/  F2FP.F16.F32.PACK_AB R19, R24, R19 ;  /* 0x000000131813723e */ /* 0x000fe200000000ff */
[--C-:B------:R-:W-:Y:S02]  /*f230*/  HADD2.F32 R15, -RZ, R12.reuse.H0_H0 ;  /* 0x2000000cff0f7230 */ /* 0x100fe40000004100 */
[----:B------:R-:W-:Y:S02]  /*f240*/  HADD2.F32 R25, -RZ, R12.H1_H1 ;  /* 0x3000000cff197230 */ /* 0x000fe40000004100 */
        /* <DEDUP_REMOVED lines=8> */
[----:B------:R-:W-:Y:S01]  /*f2d0*/  FFMA.FTZ R26, R15, R4, -R26 ;  /* 0x000000040f1a7223 */ /* 0x000fe2000001081a */
[----:B------:R-:W-:Y:S01]  /*f2e0*/  F2FP.F16.F32.PACK_AB R15, R13, R14 ;  /* 0x0000000e0d0f723e */ /* 0x000fe200000000ff */
[----:B------:R-:W-:Y:S01]  /*f2f0*/  FFMA.FTZ R25, R25, R4, R2 ;  /* 0x0000000419197223 */ /* 0x000fe20000010002 */
[-C--:B------:R-:W-:Y:S01]  /*f300*/  FFMA.FTZ R27, R12, R5.reuse, -R27 ;  /* 0x000000050c1b7223 */ /* 0x080fe2000001081b */
[----:B------:R-:W-:Y:S01]  /*f310*/  FFMA.FTZ R20, R20, R5, R3 ;  /* 0x0000000514147223 */ /* 0x000fe20000010003 */
[----:B------:R-:W-:-:S02]  /*f320*/  MOV R13, R19 ;  /* 0x00000013000d7202 */ /* 0x000fc40000000f00 */
[----:B------:R-:W-:Y:S02]  /*f330*/  F2FP.F16.F32.PACK_AB R12, R25, R26 ;  /* 0x0000001a190c723e */ /* 0x000fe400000000ff */
[----:B------:R-:W-:Y:S02]  /*f340*/  F2FP.F16.F32.PACK_AB R14, R20, R27 ;  /* 0x0000001b140e723e */ /* 0x000fe400000000ff */
.L_x_2728:
[----:B------:R-:W-:Y:S05]  /*f350*/  BSYNC B0 ;  /* 0x0000000000007941 */ /* 0x000fea0003800000 */
.L_x_2727:
[----:B-----5:R1:W-:Y:S01]  /*f360*/  STS.128 [R229+0x1000], R12 ;  /* 0x0010000ce5007388 */ /* 0x0203e20000000c00 */
[----:B------:R-:W-:Y:S01]  /*f370*/  IADD3 R2, R16, 0x40, RZ ;  /* 0x0000004010027810 */ /* 0x000fe20007ffe0ff */
[----:B------:R-:W-:Y:S03]  /*f380*/  BSSY B0, `(.L_x_2729) ;  /* 0x000002c000007945 */ /* 0x000fe60003800000 */
[----:B------:R-:W-:-:S13]  /*f390*/  ISETP.GE.AND P0, PT, R2, UR12, PT ;  /* 0x0000000c02007c0c */ /* 0x000fda000bf06270 */
[----:B------:R-:W-:Y:S05]  /*f3a0*/  @P0 BRA `(.L_x_2730) ;  /* 0x0000000000a40947 */ /* 0x000fea0003800000 */
[----:B------:R-:W2:Y:S04]  /*f3b0*/  LDG.E.64 R2, desc[UR6][R36.64+0x40] ;  /* 0x0000400624027981 */ /* 0x000ea8000c1e1b00 */
[----:B------:R-:W3:Y:S01]  /*f3c0*/  LDG.E.64 R4, desc[UR6][R34.64+0x40] ;  /* 0x0000400622047981 */ /* 0x000ee2000c1e1b00 */
        /* <DEDUP_REMOVED lines=39> */
.L_x_2730:
[----:B------:R-:W-:Y:S05]  /*f640*/  BSYNC B0 ;  /* 0x0000000000007941 */ /* 0x000fea0003800000 */
.L_x_2729:
[----:B------:R2:W-:Y:S02]  /*f650*/  STS.128 [R229+0x3000], R8 ;  /* 0x00300008e5007388 */ /* 0x0005e40000000c00 */
.L_x_2726:
[----:B------:R-:W-:Y:S05]  /*f660*/  BSYNC B1 ;  /* 0x0000000000017941 */ /* 0x000fea0003800000 */
.L_x_2725:
[----:B------:R-:W-:-:S05]  /*f670*/  VIADD R20, R230, 0x30 ;  /* 0x00000030e6147836 */ /* 0x000fca0000000000 */
[----:B------:R-:W-:-:S04]  /*f680*/  ISETP.GE.AND P0, PT, R20, R21, PT ;  /* 0x000000151400720c */ /* 0x000fc80003f06270 */
[----:B------:R-:W-:-:S13]  /*f690*/  ISETP.LT.OR P0, PT, R57, -0x187, P0 ;  /* 0xfffffe793900780c */ /* 0x000fda0000701670 */
[----:B------:R-:W-:Y:S05]  /*f6a0*/  @P0 BRA `(.L_x_2731) ;  /* 0x0000003400f40947 */ /* 0x000fea0003800000 */
[----:B--234-:R2:W5:Y:S04]  /*f6b0*/  LDG.E.128 R8, desc[UR6][R22.64+0x80] ;  /* 0x0000800616087981 */ /* 0x01c568000c1e1d00 */
[----:B-1----:R2:W5:Y:S01]  /*f6c0*/  LDG.E.128 R12, desc[UR6][R22.64] ;  /* 0x00000006160c7981 */ /* 0x002562000c1e1d00 */
[----:B------:R-:W-:Y:S01]  /*f6d0*/  IMAD R139, R139, 0x30, RZ ;  /* 0x000000308b8b7824 */ /* 0x000fe200078e02ff */
[----:B------:R-:W-:Y:S01]  /*f6e0*/  ULDC.64 UR10, c[0x0][0x358] ;  /* 0x0000d600000a7ab9 */ /* 0x000fe20000000a00 */
[----:B------:R-:W-:Y:S01]  /*f6f0*/  ULDC.64 UR8, c[0x0][0x360] ;  /* 0x0000d80000087ab9 */ /* 0x000fe20000000a00 */
[----:B------:R-:W-:Y:S02]  /*f700*/  BSSY B0, `(.L_x_2732) ;  /* 0x0000032000007945 */ /* 0x000fe40003800000 */
[----:B------:R-:W-:-:S04]  /*f710*/  IADD3 R2, P0, R139, R7, RZ ;  /* 0x000000078b027210 */ /* 0x000fc80007f1e0ff */
[----:B------:R-:W-:Y:S01]  /*f720*/  LEA.HI.X.SX32 R139, R139, R6, 0x1, P0 ;  /* 0x000000068b8b7211 */ /* 0x000fe200000f0eff */
[----:B------:R-:W-:Y:S01]  /*f730*/  IMAD.SHL.U32 R28, R2, 0x2, RZ ;  /* 0x00000002021c7824 */ /* 0x000fe200078e00ff */
[----:B------:R-:W-:Y:S02]  /*f740*/  ISETP.GE.AND P0, PT, R16, UR12, PT ;  /* 0x0000000c10007c0c */ /* 0x000fe4000bf06270 */
[----:B------:R-:W-:Y:S02]  /*f750*/  SHF.L.U64.HI R2, R2, 0x1, R139 ;  /* 0x0000000102027819 */ /* 0x000fe4000001028b */
[C---:B------:R-:W-:Y:S02]  /*f760*/  IADD3 R26, P2, R28.reuse, UR10, RZ ;  /* 0x0000000a1c1a7c10 */ /* 0x040fe4000ff5e0ff */
[----:B------:R-:W-:Y:S02]  /*f770*/  IADD3 R28, P1, R28, UR8, RZ ;  /* 0x000000081c1c7c10 */ /* 0x000fe4000ff3e0ff */
[----:B------:R-:W-:-:S02]  /*f780*/  IADD3.X R27, R2, UR11, RZ, P2, !PT ;  /* 0x0000000b021b7c10 */ /* 0x000fc400097fe4ff */
[----:B------:R-:W-:-:S03]  /*f790*/  IADD3.X R29, R2, UR9, RZ, P1, !PT ;  /* 0x00000009021d7c10 */ /* 0x000fc60008ffe4ff */
[----:B--2---:R-:W-:Y:S06]  /*f7a0*/  @P0 BRA `(.L_x_2733) ;  /* 0x00000000009c0947 */ /* 0x004fec0003800000 */
[----:B------:R-:W2:Y:S04]  /*f7b0*/  LDG.E.64 R2, desc[UR6][R28.64] ;  /* 0x000000061c027981 */ /* 0x000ea8000c1e1b00 */
[----:B------:R-:W3:Y:S01]  /*f7c0*/  LDG.E.64 R4, desc[UR6][R26.64] ;  /* 0x000000061a047981 */ /* 0x000ee2000c1e1b00 */
        /* <DEDUP_REMOVED lines=8> */
[-C--:B------:R-:W-:Y:S01]  /*f850*/  FMUL.FTZ R14, R24, R13.reuse ;  /* 0x0000000d180e7220 */ /* 0x080fe20000410000 */
[----:B------:R-:W-:Y:S02]  /*f860*/  HADD2.F32 R15, -RZ, R5.H1_H1 ;  /* 0x30000005ff0f7230 */ /* 0x000fe40000004100 */
[-C--:B------:R-:W-:Y:S01]  /*f870*/  FMUL.FTZ R7, R21, R6.reuse ;  /* 0x0000000615077220 */ /* 0x080fe20000410000 */
        /* <DEDUP_REMOVED lines=18> */
[----:B------:R-:W-:Y:S01]  /*f9a0*/  FMUL.FTZ R3, R12, R3 ;  /* 0x000000030c037220 */ /* 0x000fe20000410000 */
[-C--:B------:R-:W-:Y:S01]  /*f9b0*/  FFMA.FTZ R24, R15, R4.reuse, -R24 ;  /* 0x000000040f187223 */ /* 0x080fe20000010818 */
[----:B------:R-:W-:Y:S01]  /*f9c0*/  F2FP.F16.F32.PACK_AB R15, R6, R7 ;  /* 0x00000007060f723e */ /* 0x000fe200000000ff */
[----:B------:R-:W-:Y:S01]  /*f9d0*/  FFMA.FTZ R19, R19, R4, R2 ;  /* 0x0000000413137223 */ /* 0x000fe20000010002 */
[-C--:B------:R-:W-:Y:S01]  /*f9e0*/  FFMA.FTZ R21, R12, R5.reuse, -R21 ;  /* 0x000000050c157223 */ /* 0x080fe20000010815 */
[----:B------:R-:W-:-:S03]  /*f9f0*/  FFMA.FTZ R22, R22, R5, R3 ;  /* 0x0000000516167223 */ /* 0x000fc60000010003 */
[----:B------:R-:W-:Y:S02]  /*fa00*/  F2FP.F16.F32.PACK_AB R12, R19, R24 ;  /* 0x00000018130c723e */ /* 0x000fe400000000ff */
[----:B------:R-:W-:Y:S02]  /*fa10*/  F2FP.F16.F32.PACK_AB R14, R22, R21 ;  /* 0x00000015160e723e */ /* 0x000fe400000000ff */
.L_x_2733:
[----:B------:R-:W-:Y:S05]  /*fa20*/  BSYNC B0 ;  /* 0x0000000000007941 */ /* 0x000fea0003800000 */
.L_x_2732:
[----:B-----5:R1:W-:Y:S01]  /*fa30*/  STS.128 [R229+0x1800], R12 ;  /* 0x0018000ce5007388 */ /* 0x0203e20000000c00 */
[----:B------:R-:W-:Y:S01]  /*fa40*/  IADD3 R16, R16, 0x40, RZ ;  /* 0x0000004010107810 */ /* 0x000fe20007ffe0ff */
[----:B------:R-:W-:Y:S03]  /*fa50*/  BSSY B0, `(.L_x_2734) ;  /* 0x000002a000007945 */ /* 0x000fe60003800000 */
[----:B------:R-:W-:-:S13]  /*fa60*/  ISETP.GE.AND P0, PT, R16, UR12, PT ;  /* 0x0000000c10007c0c */ /* 0x000fda000bf06270 */
[----:B------:R-:W-:Y:S05]  /*fa70*/  @P0 BRA `(.L_x_2735) ;  /* 0x00000000009c0947 */ /* 0x000fea0003800000 */
[----:B------:R-:W2:Y:S04]  /*fa80*/  LDG.E.64 R2, desc[UR6][R28.64+0x40] ;  /* 0x000040061c027981 */ /* 0x000ea8000c1e1b00 */
[----:B------:R-:W3:Y:S01]  /*fa90*/  LDG.E.64 R4, desc[UR6][R26.64+0x40] ;  /* 0x000040061a047981 */ /* 0x000ee2000c1e1b00 */
[--C-:B------:R-:W-:Y:S01]  /*faa0*/  HADD2.F32 R17, -RZ, R9.reuse.H0_H0 ;  /* 0x20000009ff117230 */ /* 0x100fe20000004100 */
[----:B-1----:R-:W-:Y:S01]  /*fab0*/  MOV R15, R10 ;  /* 0x0000000a000f7202 */ /* 0x002fe20000000f00 */
        /* <DEDUP_REMOVED lines=11> */
[-C--:B------:R-:W-:Y:S01]  /*fb70*/  FFMA.FTZ R10, R17, R12.reuse, -R10 ;  /* 0x0000000c110a7223 */ /* 0x080fe2000001080a */
[-C--:B------:R-:W-:Y:S01]  /*fb80*/  FFMA.FTZ R7, R14, R11.reuse, -R7 ;  /* 0x0000000b0e077223 */ /* 0x080fe20000010807 */
        /* <DEDUP_REMOVED lines=22> */
.L_x_2735:
[----:B------:R-:W-:Y:S05]  /*fcf0*/  BSYNC B0 ;  /* 0x0000000000007941 */ /* 0x000fea0003800000 */
.L_x_2734:
[----:B------:R2:W-:Y:S01]  /*fd00*/  STS.128 [R229+0x3800], R8 ;  /* 0x00380008e5007388 */ /* 0x0005e20000000c00 */
[----:B------:R-:W-:Y:S05]  /*fd10*/  BRA `(.L_x_2731) ;  /* 0x0000003000587947 */ /* 0x000fea0003800000 */
.L_x_2712:
[----:B------:R-:W-:Y:S04]  /*fd20*/  BSSY B1, `(.L_x_2736) ;  /* 0x00000b4000017945 */ /* 0x000fe80003800000 */
[----:B------:R-:W-:Y:S05]  /*fd30*/  @!P0 BRA `(.L_x_2737) ;  /* 0x0000000800c88947 */ /* 0x000fea0003800000 */
[----:B------:R1:W5:Y:S04]  /*fd40*/  LDG.E.128 R12, desc[UR6][R36.64+0x80] ;  /* 0x00008006240c7981 */ /* 0x000368000c1e1d00 */
[----:B------:R1:W5:Y:S01]  /*fd50*/  LDG.E.128 R28, desc[UR6][R36.64] ;  /* 0x00000006241c7981 */ /* 0x000362000c1e1d00 */
[----:B------:R-:W-:Y:S01]  /*fd60*/  ISETP.GE.AND P0, PT, R16, UR12, PT ;  /* 0x0000000c10007c0c */ /* 0x000fe2000bf06270 */
[----:B------:R-:W-:-:S12]  /*fd70*/  BSSY B0, `(.L_x_2738) ;  /* 0x0000054000007945 */ /* 0x000fd80003800000 */
[----:B------:R-:W-:Y:S05]  /*fd80*/  @P0 BRA `(.L_x_2739) ;  /* 0x0000000400480947 */ /* 0x000fea0003800000 */
[-C--:B------:R-:W-:Y:S01]  /*fd90*/  ISETP.GE.AND P0, PT, R16, R139.reuse, PT ;  /* 0x0000008b1000720c */ /* 0x080fe20003f06270 */
[----:B------:R-:W-:Y:S01]  /*fda0*/  ULDC.64 UR8, c[0x0][0x360] ;  /* 0x0000d80000087ab9 */ /* 0x000fe20000000a00 */
[----:B------:R-:W-:Y:S02]  /*fdb0*/  MOV R7, R139 ;  /* 0x0000008b00077202 */ /* 0x000fe40000000f00 */
[----:B------:R-:W-:Y:S02]  /*fdc0*/  MOV R2, RZ ;  /* 0x000000ff00027202 */ /* 0x000fe40000000f00 */
[----:B------:R-:W-:-:S07]  /*fdd0*/  MOV R0, RZ ;  /* 0x000000ff00007202 */ /* 0x000fce0000000f00 */
[----:B------:R-:W-:-:S04]  /*fde0*/  @P0 SHF.R.S32.HI R139, RZ, 0x1, R141 ;  /* 0x00000001ff8b0819 */ /* 0x000fc8000001148d */
[C---:B------:R-:W-:Y:S02]  /*fdf0*/  @P0 IADD3 R2, -R139.reuse, RZ, RZ ;  /* 0x000000ff8b020210 */ /* 0x040fe40007ffe1ff */
[C---:B------:R-:W-:Y:S02]  /*fe00*/  @P0 IADD3 R7, -R139.reuse, RZ, RZ ;  /* 0x000000ff8b070210 */ /* 0x040fe40007ffe1ff */
[C---:B------:R-:W-:Y:S02]  /*fe10*/  IADD3 R5, P1, R2.reuse, R3, RZ ;  /* 0x0000000302057210 */ /* 0x040fe40007f3e0ff */
[----:B------:R-:W-:Y:S01]  /*fe20*/  @P0 IADD3 R0, -R139, RZ, RZ ;  /* 0x000000ff8b000210 */ /* 0x000fe20007ffe1ff */
[----:B------:R-:W-:Y:S01]  /*fe30*/  IMAD.WIDE R24, R7, 0x2, R36 ;  /* 0x0000000207187825 */ /* 0x000fe200078e0224 */
[----:B------:R-:W-:Y:S02]  /*fe40*/  LEA.HI.X.SX32 R2, R2, R19, 0x1, P1 ;  /* 0x0000001302027211 */ /* 0x000fe400008f0eff */
[----:B------:R-:W-:-:S03]  /*fe50*/  LEA R4, P1, R5, UR8, 0x1 ;  /* 0x0000000805047c11 */ /* 0x000fc6000f8208ff */
[----:B------:R-:W2:Y:S01]  /*fe60*/  LDG.E.128 R24, desc[UR6][R24.64] ;  /* 0x0000000618187981 */ /* 0x000ea2000c1e1d00 */
[----:B------:R-:W-:Y:S01]  /*fe70*/  LEA.HI.X R5, R5, UR9, R2, 0x1, P1 ;  /* 0x0000000905057c11 */ /* 0x000fe200088f0c02 */
[----:B------:R-:W-:Y:S01]  /*fe80*/  ULDC.64 UR8, c[0x0][0x358] ;  /* 0x0000d60000087ab9 */ /* 0x000fe20000000a00 */
[----:B------:R-:W-:-:S04]  /*fe90*/  IADD3 R9, P1, R0, R3, RZ ;  /* 0x0000000300097210 */ /* 0x000fc80007f3e0ff */
[----:B------:R-:W3:Y:S01]  /*fea0*/  LDG.E.128 R4, desc[UR6][R4.64] ;  /* 0x0000000604047981 */ /* 0x000ee2000c1e1d00 */
[----:B------:R-:W-:Y:S02]  /*feb0*/  LEA.HI.X.SX32 R0, R0, R19, 0x1, P1 ;  /* 0x0000001300007211 */ /* 0x000fe400008f0eff */
[----:B------:R-:W-:-:S04]  /*fec0*/  LEA R8, P1, R9, UR8, 0x1 ;  /* 0x0000000809087c11 */ /* 0x000fc8000f8208ff */
[----:B------:R-:W-:-:S06]  /*fed0*/  LEA.HI.X R9, R9, UR9, R0, 0x1, P1 ;  /* 0x0000000909097c11 */ /* 0x000fcc00088f0c00 */
[----:B------:R-:W4:Y:S01]  /*fee0*/  LDG.E.128 R8, desc[UR6][R8.64] ;  /* 0x0000000608087981 */ /* 0x000f22000c1e1d00 */
[----:B--2---:R-:W-:Y:S02]  /*fef0*/  HADD2.F32 R41, -RZ, R25.H0_H0 ;  /* 0x20000019ff297230 */ /* 0x004fe40000004100 */
[----:B------:R-:W-:Y:S02]  /*ff00*/  HADD2.F32 R39, -RZ, R24.H0_H0 ;  /* 0x20000018ff277230 */ /* 0x000fe40000004100 */
[--C-:B---3--:R-:W-:Y:S02]  /*ff10*/  HADD2.F32 R2, -RZ, R5.reuse.H0_H0 ;  /* 0x20000005ff027230 */ /* 0x108fe40000004100 */
[----:B------:R-:W-:Y:S02]  /*ff20*/  HADD2.F32 R0, -RZ, R4.H0_H0 ;  /* 0x20000004ff007230 */ /* 0x000fe40000004100 */
[----:B------:R-:W-:Y:S02]  /*ff30*/  HADD2.F32 R18, -RZ, R5.H1_H1 ;  /* 0x30000005ff127230 */ /* 0x000fe40000004100 */
[----:B------:R-:W-:Y:S01]  /*ff40*/  @!P0 FADD.FTZ R2, -R2, -RZ ;  /* 0x800000ff02028221 */ /* 0x000fe20000010100 */
[----:B------:R-:W-:-:S02]  /*ff50*/  HADD2.F32 R5, -RZ, R6.H0_H0 ;  /* 0x20000006ff057230 */ /* 0x000fc40000004100 */
[----:B------:R-:W-:Y:S01]  /*ff60*/  @!P0 FADD.FTZ R0, -R0, -RZ ;  /* 0x800000ff00008221 */ /* 0x000fe20000010100 */
[----:B------:R-:W-:Y:S02]  /*ff70*/  HADD2.F32 R20, -RZ, R6.H1_H1 ;  /* 0x30000006ff147230 */ /* 0x000fe40000004100 */
[--C-:B------:R-:W-:Y:S02]  /*ff80*/  HADD2.F32 R6, -RZ, R7.reuse.H0_H0 ;  /* 0x20000007ff067230 */ /* 0x100fe40000004100 */
[----:B------:R-:W-:Y:S02]  /*ff90*/  HADD2.F32 R4, -RZ, R4.H1_H1 ;  /* 0x30000004ff047230 */ /* 0x000fe40000004100 */
[----:B------:R-:W-:Y:S02]  /*ffa0*/  HADD2.F32 R7, -RZ, R7.H1_H1 ;  /* 0x30000007ff077230 */ /* 0x000fe40000004100 */
[----:B------:R-:W-:Y:S01]  /*ffb0*/  FMUL.FTZ R41, R41, R2 ;  /* 0x0000000229297220 */ /* 0x000fe20000410000 */
[----:B------:R-:W-:-:S02]  /*ffc0*/  HADD2.F32 R25, -RZ, R25.H1_H1 ;  /* 0x30000019ff197230 */ /* 0x000fc40000004100 */
[----:B------:R-:W-:Y:S01]  /*ffd0*/  FMUL.FTZ R39, R39, R0 ;  /* 0x0000000027277220 */ /* 0x000fe20000410000 */
        /* <DEDUP_REMOVED lines=10> */
[----:B------:R-:W-:Y:S01]  /*10080*/  FMUL.FTZ R7, R0, R7 ;  /* 0x0000000700077220 */ /* 0x000fe20000410000 */
[----:B----4-:R-:W-:-:S02]  /*10090*/  HADD2.F32 R2, -RZ, R8.H0_H0 ;  /* 0x20000008ff027230 */ /* 0x010fc40000004100 */
[----:B------:R-:W-:Y:S02]  /*100a0*/  HADD2.F32 R18, -RZ, R8.H1_H1 ;  /* 0x30000008ff127230 */ /* 0x000fe40000004100 */
[--C-:B-----5:R-:W-:Y:S02]  /*100b0*/  HADD2.F32 R0, -RZ, R28.reuse.H0_H0 ;  /* 0x2000001cff007230 */ /* 0x120fe40000004100 */
[----:B------:R-:W-:Y:S02]  /*100c0*/  HADD2.F32 R4, -RZ, R29.H0_H0 ;  /* 0x2000001dff047230 */ /* 0x000fe40000004100 */
[----:B------:R-:W-:Y:S02]  /*100d0*/  HADD2.F32 R8, -RZ, R9.H0_H0 ;  /* 0x20000009ff087230 */ /* 0x000fe40000004100 */
[----:B------:R-:W-:Y:S02]  /*100e0*/  HADD2.F32 R28, -RZ, R28.H1_H1 ;  /* 0x3000001cff1c7230 */ /* 0x000fe40000004100 */
[----:B------:R-:W-:Y:S01]  /*100f0*/  @!P0 FADD.FTZ R20, -R20, -RZ ;  /* 0x800000ff14148221 */ /* 0x000fe20000010100 */
[----:B------:R-:W-:-:S02]  /*10100*/  HADD2.F32 R51, -RZ, R26.H1_H1 ;  /* 0x3000001aff337230 */ /* 0x000fc40000004100 */
[----:B------:R-:W-:Y:S01]  /*10110*/  @!P0 FADD.FTZ R6, -R6, -RZ ;  /* 0x800000ff06068221 */ /* 0x000fe20000010100 */
[----:B------:R-:W-:Y:S02]  /*10120*/  HADD2.F32 R49, -RZ, R27.H0_H0 ;  /* 0x2000001bff317230 */ /* 0x000fe40000004100 */
[----:B------:R-:W-:Y:S01]  /*10130*/  FFMA.FTZ R4, R4, R8, R41 ;  /* 0x0000000804047223 */ /* 0x000fe20000010029 */
[----:B------:R-:W-:Y:S02]  /*10140*/  HADD2.F32 R26, -RZ, R9.H1_H1 ;  /* 0x30000009ff1a7230 */ /* 0x000fe40000004100 */
[----:B------:R-:W-:Y:S01]  /*10150*/  FFMA.FTZ R0, R0, R2, R39 ;  /* 0x0000000200007223 */ /* 0x000fe20000010027 */
[--C-:B------:R-:W-:Y:S02]  /*10160*/  HADD2.F32 R24, -RZ, R10.reuse.H0_H0 ;  /* 0x2000000aff187230 */ /* 0x100fe40000004100 */
[----:B------:R-:W-:Y:S01]  /*10170*/  FFMA.FTZ R47, R28, R18, R47 ;  /* 0x000000121c2f7223 */ /* 0x000fe2000001002f */
[----:B------:R-:W-:-:S02]  /*10180*/  HADD2.F32 R27, -RZ, R10.H1_H1 ;  /* 0x3000000aff1b7230 */ /* 0x000fc40000004100 */
        /* <DEDUP_REMOVED lines=18> */
.L_x_2739:
[----:B------:R-:W-:Y:S05]  /*102b0*/  BSYNC B0 ;  /* 0x0000000000007941 */ /* 0x000fea0003800000 */
.L_x_2738:
[----:B-----5:R2:W-:Y:S01]  /*102c0*/  STS.128 [R229], R28 ;  /* 0x0000001ce5007388 */ /* 0x0205e20000000c00 */
[----:B------:R-:W-:Y:S01]  /*102d0*/  IADD3 R0, R16, 0x40, RZ ;  /* 0x0000004010007810 */ /* 0x000fe20007ffe0ff */
[----:B------:R-:W-:Y:S03]  /*102e0*/  BSSY B0, `(.L_x_2740) ;  /* 0x0000056000007945 */ /* 0x000fe60003800000 */
[----:B------:R-:W-:-:S13]  /*102f0*/  ISETP.GE.AND P0, PT, R0, UR12, PT ;  /* 0x0000000c00007c0c */ /* 0x000fda000bf06270 */
        /* <DEDUP_REMOVED lines=24> */
[--C-:B---3--:R-:W-:Y:S02]  /*10480*/  HADD2.F32 R2, -RZ, R5.reuse.H0_H0 ;  /* 0x20000005ff027230 */ /* 0x108fe40000004100 */
[----:B------:R-:W-:Y:S02]  /*10490*/  HADD2.F32 R0, -RZ, R4.H0_H0 ;  /* 0x20000004ff007230 */ /* 0x000fe40000004100 */
[----:B------:R-:W-:Y:S02]  /*104a0*/  HADD2.F32 R18, -RZ, R5.H1_H1 ;  /* 0x30000005ff127230 */ /* 0x000fe40000004100 */
[----:B------:R-:W-:Y:S01]  /*104b0*/  @!P0 FADD.FTZ R2, -R2, -RZ ;  /* 0x800000ff02028221 */ /* 0x000fe20000010100 */
[----:B------:R-:W-:-:S02]  /*104c0*/  HADD2.F32 R5, -RZ, R6.H0_H0 ;  /* 0x20000006ff057230 */ /* 0x000fc40000004100 */
[----:B------:R-:W-:Y:S02]  /*104d0*/  HADD2.F32 R4, -RZ, R4.H1_H1 ;  /* 0x30000004ff047230 */ /* 0x000fe40000004100 */
[----:B------:R-:W-:Y:S01]  /*104e0*/  @!P0 FADD.FTZ R0, -R0, -RZ ;  /* 0x800000ff00008221 */ /* 0x000fe20000010100 */
[----:B------:R-:W-:Y:S02]  /*104f0*/  HADD2.F32 R20, -RZ, R6.H1_H1 ;  /* 0x30000006ff147230 */ /* 0x000fe40000004100 */
[----:B------:R-:W-:Y:S01]  /*10500*/  FMUL.FTZ R31, R31, R2 ;  /* 0x000000021f1f7220 */ /* 0x000fe20000410000 */
[----:B------:R-:W-:Y:S02]  /*10510*/  HADD2.F32 R29, -RZ, R24.H0_H0 ;  /* 0x20000018ff1d7230 */ /* 0x000fe40000004100 */
[--C-:B------:R-:W-:Y:S02]  /*10520*/  HADD2.F32 R6, -RZ, R7.reuse.H0_H0 ;  /* 0x20000007ff067230 */ /* 0x100fe40000004100 */
[----:B------:R-:W-:Y:S01]  /*10530*/  @!P0 FADD.FTZ R18, -R18, -RZ ;  /* 0x800000ff12128221 */ /* 0x000fe20000010100 */
[----:B------:R-:W-:-:S02]  /*10540*/  HADD2.F32 R7, -RZ, R7.H1_H1 ;  /* 0x30000007ff077230 */ /* 0x000fc40000004100 */
[----:B------:R-:W-:Y:S01]  /*10550*/  @!P0 FADD.FTZ R5, -R5, -RZ ;  /* 0x800000ff05058221 */ /* 0x000fe20000010100 */
[----:B------:R-:W-:Y:S02]  /*10560*/  HADD2.F32 R25, -RZ, R25.H1_H1 ;  /* 0x30000019ff197230 */ /* 0x000fe40000004100 */
[----:B------:R-:W-:Y:S02]  /*10570*/  HADD2.F32 R2, -RZ, R26.H0_H0 ;  /* 0x2000001aff027230 */ /* 0x000fe40000004100 */
[----:B------:R-:W-:Y:S01]  /*10580*/  @!P0 FADD.FTZ R4, -R4, -RZ ;  /* 0x800000ff04048221 */ /* 0x000fe20000010100 */
[----:B-1----:R-:W-:Y:S02]  /*10590*/  HADD2.F32 R37, -RZ, R24.H1_H1 ;  /* 0x30000018ff257230 */ /* 0x002fe40000004100 */
[----:B------:R-:W-:Y:S01]  /*105a0*/  FMUL.FTZ R29, R29, R0 ;  /* 0x000000001d1d7220 */ /* 0x000fe20000410000 */
[----:B------:R-:W-:Y:S02]  /*105b0*/  HADD2.F32 R0, -RZ, R27.H1_H1 ;  /* 0x3000001bff007230 */ /* 0x000fe40000004100 */
[----:B------:R-:W-:Y:S01]  /*105c0*/  FMUL.FTZ R25, R25, R18 ;  /* 0x0000001219197220 */ /* 0x000fe20000410000 */
[----:B------:R-:W-:Y:S01]  /*105d0*/  @!P0 FADD.FTZ R7, -R7, -RZ ;  /* 0x800000ff07078221 */ /* 0x000fe20000010100 */
[----:B------:R-:W-:Y:S01]  /*105e0*/  FMUL.FTZ R5, R2, R5 ;  /* 0x0000000502057220 */ /* 0x000fe20000410000 */
[----:B------:R-:W-:Y:S01]  /*105f0*/  FMUL.FTZ R37, R37, R4 ;  /* 0x0000000425257220 */ /* 0x000fe20000410000 */
[----:B----4-:R-:W-:-:S02]  /*10600*/  HADD2.F32 R2, -RZ, R8.H0_H0 ;  /* 0x20000008ff027230 */ /* 0x010fc40000004100 */
[----:B------:R-:W-:Y:S02]  /*10610*/  HADD2.F32 R18, -RZ, R8.H1_H1 ;  /* 0x30000008ff127230 */ /* 0x000fe40000004100 */
[----:B------:R-:W-:Y:S02]  /*10620*/  HADD2.F32 R4, -RZ, R13.H0_H0 ;  /* 0x2000000dff047230 */ /* 0x000fe40000004100 */
[----:B------:R-:W-:Y:S02]  /*10630*/  HADD2.F32 R8, -RZ, R9.H0_H0 ;  /* 0x20000009ff087230 */ /* 0x000fe40000004100 */
[----:B------:R-:W-:Y:S01]  /*10640*/  FMUL.FTZ R7, R0, R7 ;  /* 0x0000000700077220 */ /* 0x000fe20000410000 */
[--C-:B------:R-:W-:Y:S02]  /*10650*/  HADD2.F32 R0, -RZ, R12.reuse.H0_H0 ;  /* 0x2000000cff007230 */ /* 0x100fe40000004100 */
[----:B------:R-:W-:Y:S02]  /*10660*/  HADD2.F32 R12, -RZ, R12.H1_H1 ;  /* 0x3000000cff0c7230 */ /* 0x000fe40000004100 */
[----:B------:R-:W-:Y:S01]  /*10670*/  FFMA.FTZ R4, R4, R8, R31 ;  /* 0x0000000804047223 */ /* 0x000fe2000001001f */
[----:B------:R-:W-:-:S02]  /*10680*/  HADD2.F32 R41, -RZ, R26.H1_H1 ;  /* 0x3000001aff297230 */ /* 0x000fc40000004100 */
[----:B------:R-:W-:Y:S01]  /*10690*/  @!P0 FADD.FTZ R20, -R20, -RZ ;  /* 0x800000ff14148221 */ /* 0x000fe20000010100 */
[----:B------:R-:W-:Y:S02]  /*106a0*/  HADD2.F32 R39, -RZ, R27.H0_H0 ;  /* 0x2000001bff277230 */ /* 0x000fe40000004100 */
[----:B------:R-:W-:Y:S01]  /*106b0*/  @!P0 FADD.FTZ R6, -R6, -RZ ;  /* 0x800000ff06068221 */ /* 0x000fe20000010100 */
[----:B------:R-:W-:Y:S02]  /*106c0*/  HADD2.F32 R26, -RZ, R9.H1_H1 ;  /* 0x30000009ff1a7230 */ /* 0x000fe40000004100 */
[----:B------:R-:W-:Y:S02]  /*106d0*/  HADD2.F32 R8, -RZ, R13.H1_H1 ;  /* 0x3000000dff087230 */ /* 0x000fe40000004100 */
[----:B------:R-:W-:Y:S01]  /*106e0*/  FFMA.FTZ R0, R0, R2, R29 ;  /* 0x0000000200007223 */ /* 0x000fe2000001001d */
[--C-:B------:R-:W-:Y:S02]  /*106f0*/  HADD2.F32 R24, -RZ, R10.reuse.H0_H0 ;  /* 0x2000000aff187230 */ /* 0x100fe40000004100 */
[----:B------:R-:W-:Y:S01]  /*10700*/  FFMA.FTZ R37, R12, R18, R37 ;  /* 0x000000120c257223 */ /* 0x000fe20000010025 */
[----:B------:R-:W-:-:S02]  /*10710*/  HADD2.F32 R27, -RZ, R10.H1_H1 ;  /* 0x3000000aff1b7230 */ /* 0x000fc40000004100 */
[----:B------:R-:W-:Y:S01]  /*10720*/  FMUL.FTZ R20, R41, R20 ;  /* 0x0000001429147220 */ /* 0x000fe20000410000 */
[--C-:B------:R-:W-:Y:S02]  /*10730*/  HADD2.F32 R9, -RZ, R11.reuse.H0_H0 ;  /* 0x2000000bff097230 */ /* 0x100fe40000004100 */
[----:B------:R-:W-:Y:S02]  /*10740*/  HADD2.F32 R10, -RZ, R11.H1_H1 ;  /* 0x3000000bff0a7230 */ /* 0x000fe40000004100 */
[--C-:B------:R-:W-:Y:S02]  /*10750*/  HADD2.F32 R2, -RZ, R14.reuse.H0_H0 ;  /* 0x2000000eff027230 */ /* 0x100fe40000004100 */
[----:B------:R-:W-:Y:S02]  /*10760*/  HADD2.F32 R13, -RZ, R14.H1_H1 ;  /* 0x3000000eff0d7230 */ /* 0x000fe40000004100 */
[----:B------:R-:W-:Y:S01]  /*10770*/  FMUL.FTZ R6, R39, R6 ;  /* 0x0000000627067220 */ /* 0x000fe20000410000 */
        /* <DEDUP_REMOVED lines=10> */
[----:B------:R-:W-:Y:S02]  /*10820*/  F2FP.F16.F32.PACK_AB R15, R7, R6 ;  /* 0x00000006070f723e */ /* 0x000fe400000000ff */
[----:B------:R-:W-:Y:S02]  /*10830*/  MOV R13, R25 ;  /* 0x00000019000d7202 */ /* 0x000fe40000000f00 */
.L_x_2741:
[----:B------:R-:W-:Y:S05]  /*10840*/  BSYNC B0 ;  /* 0x0000000000007941 */ /* 0x000fea0003800000 */
.L_x_2740:
[----:B------:R3:W-:Y:S02]  /*10850*/  STS.128 [R229+0x2000], R12 ;  /* 0x0020000ce5007388 */ /* 0x0007e40000000c00 */
.L_x_2737:
[----:B------:R-:W-:Y:S05]  /*10860*/  BSYNC B1 ;  /* 0x0000000000017941 */ /* 0x000fea0003800000 */
.L_x_2736:
[----:B------:R-:W-:Y:S01]  /*10870*/  VIADD R0, R230, 0x10 ;  /* 0x00000010e6007836 */ /* 0x000fe20000000000 */
[----:B------:R-:W-:Y:S04]  /*10880*/  BSSY B1, `(.L_x_2742) ;  /* 0x00000bb000017945 */ /* 0x000fe80003800000 */
[----:B------:R-:W-:-:S04]  /*10890*/  ISETP.GE.AND P0, PT, R0, R21, PT ;  /* 0x000000150000720c */ /* 0x000fc80003f06270 */
[----:B------:R-:W-:-:S13]  /*108a0*/  ISETP.LT.OR P0, PT, R57, -0x87, P0 ;  /* 0xffffff793900780c */ /* 0x000fda0000701670 */
[----:B------:R-:W-:Y:S05]  /*108b0*/  @P0 BRA `(.L_x_2743) ;  /* 0x0000000800dc0947 */ /* 0x000fea0003800000 */
[----:B---3--:R3:W5:Y:S04]  /*108c0*/  LDG.E.128 R12, desc[UR6][R34.64+0x80] ;  /* 0x00008006220c7981 */ /* 0x008768000c1e1d00 */
[----:B--2---:R3:W5:Y:S01]  /*108d0*/  LDG.E.128 R28, desc[UR6][R34.64] ;  /* 0x00000006221c7981 */ /* 0x004762000c1e1d00 */
[----:B------:R-:W-:Y:S01]  /*108e0*/  ISETP.GE.AND P0, PT, R16, UR12, PT ;  /* 0x0000000c10007c0c */ /* 0x000fe2000bf06270 */
[----:B------:R-:W-:-:S12]  /*108f0*/  BSSY B0, `(.L_x_2744) ;  /* 0x0000056000007945 */ /* 0x000fd80003800000 */
[----:B------:R-:W-:Y:S05]  /*10900*/  @P0 BRA `(.L_x_2745) ;  /* 0x0000000400500947 */ /* 0x000fea0003800000 */
[-C--:B------:R-:W-:Y:S01]  /*10910*/  ISETP.GE.AND P0, PT, R16, R139.reuse, PT ;  /* 0x0000008b1000720c */ /* 0x080fe20003f06270 */
[----:B------:R-:W-:Y:S01]  /*10920*/  ULDC.64 UR8, c[0x0][0x360] ;  /* 0x0000d80000087ab9 */ /* 0x000fe20000000a00 */
[----:B------:R-:W-:Y:S02]  /*10930*/  MOV R7, R139 ;  /* 0x0000008b00077202 */ /* 0x000fe40000000f00 */
[----:B------:R-:W-:Y:S02]  /*10940*/  MOV R11, RZ ;  /* 0x000000ff000b7202 */ /* 0x000fe40000000f00 */
[C---:B------:R-:W-:Y:S02]  /*10950*/  IADD3 R8, P1, R140.reuse, R3, RZ ;  /* 0x000000038c087210 */ /* 0x040fe40007f3e0ff */
[----:B------:R-:W-:Y:S02]  /*10960*/  MOV R9, RZ ;  /* 0x000000ff00097202 */ /* 0x000fe40000000f00 */
[----:B------:R-:W-:-:S03]  /*10970*/  LEA.HI.X.SX32 R2, R140, R19, 0x1, P1 ;  /* 0x000000138c027211 */ /* 0x000fc600008f0eff */
[----:B------:R-:W-:-:S04]  /*10980*/  @P0 SHF.R.S32.HI R139, RZ, 0x1, R141 ;  /* 0x00000001ff8b0819 */ /* 0x000fc8000001148d */
[C---:B------:R-:W-:Y:S02]  /*10990*/  @P0 IADD3 R11, -R139.reuse, RZ, RZ ;  /* 0x000000ff8b0b0210 */ /* 0x040fe40007ffe1ff */
[----:B------:R-:W-:Y:S02]  /*109a0*/  @P0 IADD3 R7, -R139, RZ, RZ ;  /* 0x000000ff8b070210 */ /* 0x000fe40007ffe1ff */
[----:B------:R-:W-:Y:S02]  /*109b0*/  IADD3 R5, P1, R11, R8, RZ ;  /* 0x000000080b057210 */ /* 0x000fe40007f3e0ff */
        /* <DEDUP_REMOVED lines=8> */
[----:B------:R-:W4:Y:S01]  /*10a40*/  LDG.E.128 R4, desc[UR6][R6.64] ;  /* 0x0000000606047981 */ /* 0x000f22000c1e1d00 */
[----:B------:R-:W-:Y:S02]  /*10a50*/  LEA.HI.X.SX32 R9, R9, R2, 0x1, P1 ;  /* 0x0000000209097211 */ /* 0x000fe400008f0eff */
[----:B------:R-:W-:-:S04]  /*10a60*/  LEA R10, P1, R8, UR8, 0x1 ;  /* 0x00000008080a7c11 */ /* 0x000fc8000f8208ff */
[----:B------:R-:W-:-:S06]  /*10a70*/  LEA.HI.X R11, R8, UR9, R9, 0x1, P1 ;  /* 0x00000009080b7c11 */ /* 0x000fcc00088f0c09 */
[----:B------:R-:W3:Y:S01]  /*10a80*/  LDG.E.128 R8, desc[UR6][R10.64] ;  /* 0x000000060a087981 */ /* 0x000ee2000c1e1d00 */
        /* <DEDUP_REMOVED lines=8> */
[----:B-1----:R-:W-:Y:S02]  /*10b10*/  HADD2.F32 R36, -RZ, R6.H1_H1 ;  /* 0x30000006ff247230 */ /* 0x002fe40000004100 */
[----:B------:R-:W-:Y:S02]  /*10b20*/  HADD2.F32 R37, -RZ, R24.H0_H0 ;  /* 0x20000018ff257230 */ /* 0x000fe40000004100 */
[--C-:B------:R-:W-:Y:S02]  /*10b30*/  HADD2.F32 R6, -RZ, R7.reuse.H0_H0 ;  /* 0x20000007ff067230 */ /* 0x100fe40000004100 */
        /* <DEDUP_REMOVED lines=15> */
[----:B---3--:R-:W-:-:S02]  /*10c30*/  HADD2.F32 R4, -RZ, R8.H0_H0 ;  /* 0x20000008ff047230 */ /* 0x008fc40000004100 */
        /* <DEDUP_REMOVED lines=33> */
.L_x_2745:
[----:B------:R-:W-:Y:S05]  /*10e50*/  BSYNC B0 ;  /* 0x0000000000007941 */ /* 0x000fea0003800000 */
.L_x_2744:
[----:B-----5:R2:W-:Y:S01]  /*10e60*/  STS.128 [R229+0x800], R28 ;  /* 0x0008001ce5007388 */ /* 0x0205e20000000c00 */
[----:B------:R-:W-:Y:S01]  /*10e70*/  IADD3 R2, R16, 0x40, RZ ;  /* 0x0000004010027810 */ /* 0x000fe20007ffe0ff */
[----:B------:R-:W-:Y:S03]  /*10e80*/  BSSY B0, `(.L_x_2746) ;  /* 0x0000059000007945 */ /* 0x000fe60003800000 */
[----:B------:R-:W-:-:S13]  /*10e90*/  ISETP.GE.AND P0, PT, R2, UR12, PT ;  /* 0x0000000c02007c0c */ /* 0x000fda000bf06270 */
[----:B------:R-:W-:Y:S05]  /*10ea0*/  @P0 BRA `(.L_x_2747) ;  /* 0x0000000400580947 */ /* 0x000fea0003800000 */
[-C--:B------:R-:W-:Y:S01]  /*10eb0*/  ISETP.GE.AND P0, PT, R2, R139.reuse, PT ;  /* 0x0000008b0200720c */ /* 0x080fe20003f06270 */
[----:B------:R-:W-:Y:S01]  /*10ec0*/  ULDC.64 UR8, c[0x0][0x360] ;  /* 0x0000d80000087ab9 */ /* 0x000fe20000000a00 */
[----:B------:R-:W-:Y:S02]  /*10ed0*/  MOV R5, R139 ;  /* 0x0000008b00057202 */ /* 0x000fe40000000f00 */
[----:B------:R-:W-:Y:S02]  /*10ee0*/  IADD3 R140, R140, 0x40, RZ ;  /* 0x000000408c8c7810 */ /* 0x000fe40007ffe0ff */
[----:B------:R-:W-:Y:S02]  /*10ef0*/  MOV R4, RZ ;  /* 0x000000ff00047202 */ /* 0x000fe40000000f00 */
[----:B------:R-:W-:Y:S02]  /*10f00*/  IADD3 R11, P1, R140, R3, RZ ;  /* 0x000000038c0b7210 */ /* 0x000fe40007f3e0ff */
[----:B------:R-:W-:-:S02]  /*10f10*/  MOV R2, RZ ;  /* 0x000000ff00027202 */ /* 0x000fc40000000f00 */
[----:B------:R-:W-:Y:S02]  /*10f20*/  LEA.HI.X.SX32 R9, R140, R19, 0x1, P1 ;  /* 0x000000138c097211 */ /* 0x000fe400008f0eff */
        /* <DEDUP_REMOVED lines=16> */
[----:B------:R-:W5:Y:S01]  /*11030*/  LDG.E.128 R8, desc[UR6][R8.64] ;  /* 0x0000000608087981 */ /* 0x000f62000c1e1d00 */
[----:B--2---:R-:W-:Y:S02]  /*11040*/  HADD2.F32 R29, -RZ, R24.H0_H0 ;  /* 0x20000018ff1d7230 */ /* 0x004fe40000004100 */
[----:B------:R-:W-:Y:S02]  /*11050*/  HADD2.F32 R31, -RZ, R25.H0_H0 ;  /* 0x20000019ff1f7230 */ /* 0x000fe40000004100 */
        /* <DEDUP_REMOVED lines=8> */
[--C-:B------:R-:W-:Y:S02]  /*110e0*/  HADD2.F32 R6, -RZ, R7.reuse.H0_H0 ;  /* 0x20000007ff067230 */ /* 0x100fe40000004100 */
[----:B------:R-:W-:Y:S02]  /*110f0*/  HADD2.F32 R7, -RZ, R7.H1_H1 ;  /* 0x30000007ff077230 */ /* 0x000fe40000004100 */
[----:B------:R-:W-:Y:S01]  /*11100*/  FMUL.FTZ R29, R29, R2 ;  /* 0x000000021d1d7220 */ /* 0x000fe20000410000 */
[----:B------:R-:W-:Y:S01]  /*11110*/  FMUL.FTZ R31, R31, R4 ;  /* 0x000000041f1f7220 */ /* 0x000fe20000410000 */
[----:B---3--:R-:W-:-:S02]  /*11120*/  HADD2.F32 R35, -RZ, R24.H1_H1 ;  /* 0x30000018ff237230 */ /* 0x008fc40000004100 */
[----:B------:R-:W-:Y:S01]  /*11130*/  @!P0 FADD.FTZ R18, -R18, -RZ ;  /* 0x800000ff12128221 */ /* 0x000fe20000010100 */
[----:B------:R-:W-:Y:S02]  /*11140*/  HADD2.F32 R25, -RZ, R25.H1_H1 ;  /* 0x30000019ff197230 */ /* 0x000fe40000004100 */
[----:B------:R-:W-:Y:S01]  /*11150*/  @!P0 FADD.FTZ R20, -R20, -RZ ;  /* 0x800000ff14148221 */ /* 0x000fe20000010100 */
[----:B------:R-:W-:Y:S02]  /*11160*/  HADD2.F32 R4, -RZ, R26.H0_H0 ;  /* 0x2000001aff047230 */ /* 0x000fe40000004100 */
[----:B------:R-:W-:Y:S01]  /*11170*/  @!P0 FADD.FTZ R5, -R5, -RZ ;  /* 0x800000ff05058221 */ /* 0x000fe20000010100 */
[----:B------:R-:W-:Y:S02]  /*11180*/  HADD2.F32 R2, -RZ, R27.H1_H1 ;  /* 0x3000001bff027230 */ /* 0x000fe40000004100 */
[----:B------:R-:W-:Y:S01]  /*11190*/  @!P0 FADD.FTZ R7, -R7, -RZ ;  /* 0x800000ff07078221 */ /* 0x000fe20000010100 */
[----:B------:R-:W-:Y:S01]  /*111a0*/  FMUL.FTZ R35, R35, R18 ;  /* 0x0000001223237220 */ /* 0x000fe20000410000 */
[----:B------:R-:W-:Y:S01]  /*111b0*/  FMUL.FTZ R25, R25, R20 ;  /* 0x0000001419197220 */ /* 0x000fe20000410000 */
[----:B------:R-:W-:Y:S01]  /*111c0*/  FMUL.FTZ R5, R4, R5 ;  /* 0x0000000504057220 */ /* 0x000fe20000410000 */
[----:B------:R-:W-:Y:S01]  /*111d0*/  FMUL.FTZ R7, R2, R7 ;  /* 0x0000000702077220 */ /* 0x000fe20000410000 */
[----:B------:R-:W-:-:S02]  /*111e0*/  HADD2.F32 R2, -RZ, R12.H0_H0 ;  /* 0x2000000cff027230 */ /* 0x000fc40000004100 */
[----:B------:R-:W-:Y:S02]  /*111f0*/  HADD2.F32 R18, -RZ, R12.H1_H1 ;  /* 0x3000000cff127230 */ /* 0x000fe40000004100 */
[--C-:B-----5:R-:W-:Y:S02]  /*11200*/  HADD2.F32 R4, -RZ, R8.reuse.H0_H0 ;  /* 0x20000008ff047230 */ /* 0x120fe40000004100 */
[----:B------:R-:W-:Y:S02]  /*11210*/  HADD2.F32 R20, -RZ, R8.H1_H1 ;  /* 0x30000008ff147230 */ /* 0x000fe40000004100 */
[----:B------:R-:W-:Y:S02]  /*11220*/  HADD2.F32 R12, -RZ, R13.H0_H0 ;  /* 0x2000000dff0c7230 */ /* 0x000fe40000004100 */
[----:B------:R-:W-:Y:S02]  /*11230*/  HADD2.F32 R8, -RZ, R9.H0_H0 ;  /* 0x20000009ff087230 */ /* 0x000fe40000004100 */
[----:B------:R-:W-:Y:S01]  /*11240*/  @!P0 FADD.FTZ R28, -R28, -RZ ;  /* 0x800000ff1c1c8221 */ /* 0x000fe20000010100 */
[----:B------:R-:W-:-:S02]  /*11250*/  HADD2.F32 R39, -RZ, R26.H1_H1 ;  /* 0x3000001aff277230 */ /* 0x000fc40000004100 */
[----:B------:R-:W-:Y:S01]  /*11260*/  @!P0 FADD.FTZ R6, -R6, -RZ ;  /* 0x800000ff06068221 */ /* 0x000fe20000010100 */
[----:B-1----:R-:W-:Y:S02]  /*11270*/  HADD2.F32 R37, -RZ, R27.H0_H0 ;  /* 0x2000001bff257230 */ /* 0x002fe40000004100 */
[----:B------:R-:W-:Y:S01]  /*11280*/  FFMA.FTZ R8, R12, R8, R31 ;  /* 0x000000080c087223 */ /* 0x000fe2000001001f */
[----:B------:R-:W-:Y:S02]  /*11290*/  HADD2.F32 R26, -RZ, R9.H1_H1 ;  /* 0x30000009ff1a7230 */ /* 0x000fe40000004100 */
[----:B------:R-:W-:Y:S02]  /*112a0*/  HADD2.F32 R12, -RZ, R13.H1_H1 ;  /* 0x3000000dff0c7230 */ /* 0x000fe40000004100 */
[----:B------:R-:W-:Y:S01]  /*112b0*/  FFMA.FTZ R2, R2, R4, R29 ;  /* 0x0000000402027223 */ /* 0x000fe2000001001d */
[--C-:B------:R-:W-:Y:S02]  /*112c0*/  HADD2.F32 R24, -RZ, R10.reuse.H0_H0 ;  /* 0x2000000aff187230 */ /* 0x100fe40000004100 */
        /* <DEDUP_REMOVED lines=20> */
.L_x_2747:
[----:B------:R-:W-:Y:S05]  /*11410*/  BSYNC B0 ;  /* 0x0000000000007941 */ /* 0x000fea0003800000 */
.L_x_2746:
[----:B------:R4:W-:Y:S02]  /*11420*/  STS.128 [R229+0x2800], R12 ;  /* 0x0028000ce5007388 */ /* 0x0009e40000000c00 */
.L_x_2743:
[----:B------:R-:W-:Y:S05]  /*11430*/  BSYNC B1 ;  /* 0x0000000000017941 */ /* 0x000fea0003800000 */
.L_x_2742:
[----:B------:R-:W-:Y:S01]  /*11440*/  VIADD R18, R230, 0x20 ;  /* 0x00000020e6127836 */ /* 0x000fe20000000000 */
[----:B------:R-:W-:Y:S04]  /*11450*/  BSSY B1, `(.L_x_2748) ;  /* 0x00000bb000017945 */ /* 0x000fe80003800000 */
[----:B------:R-:W-:-:S04]  /*11460*/  ISETP.GE.AND P0, PT, R18, R21, PT ;  /* 0x000000151200720c */ /* 0x000fc80003f06270 */
[----:B------:R-:W-:-:S13]  /*11470*/  ISETP.LT.OR P0, PT, R57, -0x107, P0 ;  /* 0xfffffef93900780c */ /* 0x000fda0000701670 */
[----:B------:R-:W-:Y:S05]  /*11480*/  @P0 BRA `(.L_x_2749) ;  /* 0x0000000800dc0947 */ /* 0x000fea0003800000 */
[----:B---34-:R3:W5:Y:S04]  /*11490*/  LDG.E.128 R12, desc[UR6][R32.64+0x80] ;  /* 0x00008006200c7981 */ /* 0x018768000c1e1d00 */
        /* <DEDUP_REMOVED lines=10> */
[C---:B------:R-:W-:Y:S02]  /*11540*/  SHF.L.U32 R2, R139.reuse, 0x5, RZ ;  /* 0x000000058b027819 */ /* 0x040fe400000006ff */
[C---:B------:R-:W-:Y:S02]  /*11550*/  @P0 IADD3 R11, -R139.reuse, RZ, RZ ;  /* 0x000000ff8b0b0210 */ /* 0x040fe40007ffe1ff */
[C---:B------:R-:W-:Y:S02]  /*11560*/  IADD3 R8, P1, R2.reuse, R3, RZ ;  /* 0x0000000302087210 */ /* 0x040fe40007f3e0ff */
[----:B------:R-:W-:Y:S02]  /*11570*/  @P0 IADD3 R7, -R139, RZ, RZ ;  /* 0x000000ff8b070210 */ /* 0x000fe40007ffe1ff */
[----:B------:R-:W-:Y:S02]  /*11580*/  LEA.HI.X.SX32 R2, R2, R19, 0x1, P1 ;  /* 0x0000001302027211 */ /* 0x000fe400008f0eff */
[----:B------:R-:W-:Y:S01]  /*11590*/  IADD3 R5, P1, R11, R8, RZ ;  /* 0x000000080b057210 */ /* 0x000fe20007f3e0ff */
[----:B------:R-:W-:Y:S01]  /*115a0*/  IMAD.WIDE R24, R7, 0x2, R32 ;  /* 0x0000000207187825 */ /* 0x000fe200078e0220 */
[----:B------:R-:W-:-:S02]  /*115b0*/  @P0 IADD3 R9, -R139, RZ, RZ ;  /* 0x000000ff8b090210 */ /* 0x000fc40007ffe1ff */
[----:B------:R-:W-:Y:S02]  /*115c0*/  LEA.HI.X.SX32 R4, R11, R2, 0x1, P1 ;  /* 0x000000020b047211 */ /* 0x000fe400008f0eff */
[C---:B------:R-:W-:Y:S01]  /*115d0*/  LEA R6, P1, R5.reuse, UR8, 0x1 ;  /* 0x0000000805067c11 */ /* 0x040fe2000f8208ff */
[----:B------:R-:W1:Y:S03]  /*115e0*/  LDG.E.128 R24, desc[UR6][R24.64] ;  /* 0x0000000618187981 */ /* 0x000e66000c1e1d00 */
[----:B------:R-:W-:Y:S01]  /*115f0*/  LEA.HI.X R7, R5, UR9, R4, 0x1, P1 ;  /* 0x0000000905077c11 */ /* 0x000fe200088f0c04 */
[----:B------:R-:W-:Y:S01]  /*11600*/  ULDC.64 UR8, c[0x0][0x358] ;  /* 0x0000d60000087ab9 */ /* 0x000fe20000000a00 */
[----:B------:R-:W-:-:S04]  /*11610*/  IADD3 R8, P1, R9, R8, RZ ;  /* 0x0000000809087210 */ /* 0x000fc80007f3e0ff */
[----:B------:R-:W2:Y:S01]  /*11620*/  LDG.E.128 R4, desc[UR6][R6.64] ;  /* 0x0000000606047981 */ /* 0x000ea2000c1e1d00 */
[----:B------:R-:W-:Y:S02]  /*11630*/  LEA.HI.X.SX32 R9, R9, R2, 0x1, P1 ;  /* 0x0000000209097211 */ /* 0x000fe400008f0eff */
[----:B------:R-:W-:-:S04]  /*11640*/  LEA R10, P1, R8, UR8, 0x1 ;  /* 0x00000008080a7c11 */ /* 0x000fc8000f8208ff */
[----:B------:R-:W-:-:S06]  /*11650*/  LEA.HI.X R11, R8, UR9, R9, 0x1, P1 ;  /* 0x00000009080b7c11 */ /* 0x000fcc00088f0c09 */
[----:B------:R-:W4:Y:S01]  /*11660*/  LDG.E.128 R8, desc[UR6][R10.64] ;  /* 0x000000060a087981 */ /* 0x000f22000c1e1d00 */
[----:B-1----:R-:W-:Y:S02]  /*11670*/  HADD2.F32 R37, -RZ, R24.H0_H0 ;  /* 0x20000018ff257230 */ /* 0x002fe40000004100 */
[----:B------:R-:W-:Y:S02]  /*11680*/  HADD2.F32 R39, -RZ, R25.H0_H0 ;  /* 0x20000019ff277230 */ /* 0x000fe40000004100 */
        /* <DEDUP_REMOVED lines=19> */
[----:B------:R-:W-:Y:S01]  /*117c0*/  FMUL.FTZ R5, R4, R5 ;  /* 0x0000000504057220 */ /* 0x000fe20000410000 */
[----:B------:R-:W-:Y:S01]  /*117d0*/  FMUL.FTZ R7, R2, R7 ;  /* 0x0000000702077220 */ /* 0x000fe20000410000 */
[----:B------:R-:W-:Y:S01]  /*117e0*/  @!P0 FADD.FTZ R34, -R34, -RZ ;  /* 0x800000ff22228221 */ /* 0x000fe20000010100 */
[----:B------:R-:W-:Y:S01]  /*117f0*/  FMUL.FTZ R41, R41, R20 ;  /* 0x0000001429297220 */ /* 0x000fe20000410000 */
[----:B------:R-:W-:-:S02]  /*11800*/  HADD2.F32 R26, -RZ, R26.H1_H1 ;  /* 0x3000001aff1a7230 */ /* 0x000fc40000004100 */
[----:B------:R-:W-:Y:S01]  /*11810*/  @!P0 FADD.FTZ R35, -R35, -RZ ;  /* 0x800000ff23238221 */ /* 0x000fe20000010100 */
[----:B-----5:R-:W-:Y:S02]  /*11820*/  HADD2.F32 R2, -RZ, R28.H0_H0 ;  /* 0x2000001cff027230 */ /* 0x020fe40000004100 */
[--C-:B----4-:R-:W-:Y:S02]  /*11830*/  HADD2.F32 R4, -RZ, R8.reuse.H0_H0 ;  /* 0x20000008ff047230 */ /* 0x110fe40000004100 */
[----:B------:R-:W-:Y:S02]  /*11840*/  HADD2.F32 R24, -RZ, R8.H1_H1 ;  /* 0x30000008ff187230 */ /* 0x000fe40000004100 */
[----:B------:R-:W-:Y:S02]  /*11850*/  HADD2.F32 R28, -RZ, R28.H1_H1 ;  /* 0x3000001cff1c7230 */ /* 0x000fe40000004100 */
[----:B------:R-:W-:Y:S02]  /*11860*/  HADD2.F32 R20, -RZ, R29.H0_H0 ;  /* 0x2000001dff147230 */ /* 0x000fe40000004100 */
[----:B------:R-:W-:-:S02]  /*11870*/  HADD2.F32 R8, -RZ, R9.H0_H0 ;  /* 0x20000009ff087230 */ /* 0x000fc40000004100 */
[----:B------:R-:W-:Y:S01]  /*11880*/  FMUL.FTZ R25, R25, R34 ;  /* 0x0000002219197220 */ /* 0x000fe20000410000 */
[----:B------:R-:W-:Y:S02]  /*11890*/  HADD2.F32 R47, -RZ, R27.H0_H0 ;  /* 0x2000001bff2f7230 */ /* 0x000fe40000004100 */
[----:B------:R-:W-:Y:S01]  /*118a0*/  @!P0 FADD.FTZ R6, -R6, -RZ ;  /* 0x800000ff06068221 */ /* 0x000fe20000010100 */
[----:B------:R-:W-:Y:S01]  /*118b0*/  FMUL.FTZ R35, R26, R35 ;  /* 0x000000231a237220 */ /* 0x000fe20000410000 */
[----:B------:R-:W-:Y:S02]  /*118c0*/  HADD2.F32 R34, -RZ, R9.H1_H1 ;  /* 0x30000009ff227230 */ /* 0x000fe40000004100 */
[----:B------:R-:W-:Y:S01]  /*118d0*/  FFMA.FTZ R2, R2, R4, R37 ;  /* 0x0000000402027223 */ /* 0x000fe20000010025 */
[----:B------:R-:W-:Y:S02]  /*118e0*/  HADD2.F32 R26, -RZ, R10.H0_H0 ;  /* 0x2000000aff1a7230 */ /* 0x000fe40000004100 */
[----:B------:R-:W-:Y:S01]  /*118f0*/  FFMA.FTZ R41, R28, R24, R41 ;  /* 0x000000181c297223 */ /* 0x000fe20000010029 */
[----:B------:R-:W-:-:S02]  /*11900*/  HADD2.F32 R9, -RZ, R11.H0_H0 ;  /* 0x2000000bff097230 */ /* 0x000fc40000004100 */
[----:B------:R-:W-:Y:S01]  /*11910*/  FFMA.FTZ R8, R20, R8, R39 ;  /* 0x0000000814087223 */ /* 0x000fe20000010027 */
[----:B------:R-:W-:Y:S02]  /*11920*/  HADD2.F32 R36, -RZ, R11.H1_H1 ;  /* 0x3000000bff247230 */ /* 0x000fe40000004100 */
[----:B------:R-:W-:Y:S02]  /*11930*/  HADD2.F32 R4, -RZ, R30.H0_H0 ;  /* 0x2000001eff047230 */ /* 0x000fe40000004100 */
[----:B------:R-:W-:Y:S01]  /*11940*/  FMUL.FTZ R6, R47, R6 ;  /* 0x000000062f067220 */ /* 0x000fe20000410000 */
        /* <DEDUP_REMOVED lines=14> */
.L_x_2751:
[----:B------:R-:W-:Y:S05]  /*11a30*/  BSYNC B0 ;  /* 0x0000000000007941 */ /* 0x000fea0003800000 */
.L_x_2750:
        /* <DEDUP_REMOVED lines=11> */
[C---:B------:R-:W-:Y:S02]  /*11af0*/  LEA R2, R139.reuse, 0x40, 0x5 ;  /* 0x000000408b027811 */ /* 0x040fe400078e28ff */
        /* <DEDUP_REMOVED lines=9> */
[----:B------:R-:W2:Y:S03]  /*11b90*/  LDG.E.128 R24, desc[UR6][R24.64+0x80] ;  /* 0x0000800618187981 */ /* 0x000ea6000c1e1d00 */
        /* <DEDUP_REMOVED lines=9> */
[----:B---3--:R-:W-:Y:S02]  /*11c30*/  HADD2.F32 R33, -RZ, R25.H0_H0 ;  /* 0x20000019ff217230 */ /* 0x008fe40000004100 */
        /* <DEDUP_REMOVED lines=12> */
[----:B------:R-:W-:-:S02]  /*11d00*/  HADD2.F32 R35, -RZ, R24.H1_H1 ;  /* 0x30000018ff237230 */ /* 0x000fc40000004100 */
[----:B------:R-:W-:Y:S01]  /*11d10*/  @!P0 FADD.FTZ R20, -R20, -RZ ;  /* 0x800000ff14148221 */ /* 0x000fe20000010100 */
[--C-:B------:R-:W-:Y:S02]  /*11d20*/  HADD2.F32 R4, -RZ, R26.reuse.H0_H0 ;  /* 0x2000001aff047230 */ /* 0x100fe40000004100 */
[----:B------:R-:W-:Y:S01]  /*11d30*/  @!P0 FADD.FTZ R5, -R5, -RZ ;  /* 0x800000ff05058221 */ /* 0x000fe20000010100 */
[----:B------:R-:W-:Y:S02]  /*11d40*/  HADD2.F32 R2, -RZ, R27.H1_H1 ;  /* 0x3000001bff027230 */ /* 0x000fe40000004100 */
[----:B------:R-:W-:Y:S01]  /*11d50*/  @!P0 FADD.FTZ R7, -R7, -RZ ;  /* 0x800000ff07078221 */ /* 0x000fe20000010100 */
[----:B------:R-:W-:Y:S02]  /*11d60*/  HADD2.F32 R25, -RZ, R25.H1_H1 ;  /* 0x30000019ff197230 */ /* 0x000fe40000004100 */
[----:B------:R-:W-:Y:S01]  /*11d70*/  FMUL.FTZ R35, R35, R20 ;  /* 0x0000001423237220 */ /* 0x000fe20000410000 */
[----:B------:R-:W-:Y:S01]  /*11d80*/  FMUL.FTZ R5, R4, R5 ;  /* 0x0000000504057220 */ /* 0x000fe20000410000 */
[----:B------:R-:W-:Y:S01]  /*11d90*/  FMUL.FTZ R7, R2, R7 ;  /* 0x0000000702077220 */ /* 0x000fe20000410000 */
[----:B------:R-:W-:Y:S01]  /*11da0*/  @!P0 FADD.FTZ R28, -R28, -RZ ;  /* 0x800000ff1c1c8221 */ /* 0x000fe20000010100 */
[----:B------:R-:W-:-:S02]  /*11db0*/  HADD2.F32 R26, -RZ, R26.H1_H1 ;  /* 0x3000001aff1a7230 */ /* 0x000fc40000004100 */
[----:B------:R-:W-:Y:S01]  /*11dc0*/  @!P0 FADD.FTZ R29, -R29, -RZ ;  /* 0x800000ff1d1d8221 */ /* 0x000fe20000010100 */
[--C-:B------:R-:W-:Y:S02]  /*11dd0*/  HADD2.F32 R2, -RZ, R12.reuse.H0_H0 ;  /* 0x2000000cff027230 */ /* 0x100fe40000004100 */
[----:B------:R-:W-:Y:S02]  /*11de0*/  HADD2.F32 R20, -RZ, R12.H1_H1 ;  /* 0x3000000cff147230 */ /* 0x000fe40000004100 */
[--C-:B-----5:R-:W-:Y:S02]  /*11df0*/  HADD2.F32 R4, -RZ, R8.reuse.H0_H0 ;  /* 0x20000008ff047230 */ /* 0x120fe40000004100 */
[----:B------:R-:W-:Y:S02]  /*11e00*/  HADD2.F32 R24, -RZ, R8.H1_H1 ;  /* 0x30000008ff187230 */ /* 0x000fe40000004100 */
[----:B------:R-:W-:Y:S02]  /*11e10*/  HADD2.F32 R12, -RZ, R13.H0_H0 ;  /* 0x2000000dff0c7230 */ /* 0x000fe40000004100 */
[----:B------:R-:W-:-:S02]  /*11e20*/  HADD2.F32 R8, -RZ, R9.H0_H0 ;  /* 0x20000009ff087230 */ /* 0x000fc40000004100 */
[----:B------:R-:W-:Y:S01]  /*11e30*/  FMUL.FTZ R25, R25, R28 ;  /* 0x0000001c19197220 */ /* 0x000fe20000410000 */
[----:B-1----:R-:W-:Y:S02]  /*11e40*/  HADD2.F32 R37, -RZ, R27.H0_H0 ;  /* 0x2000001bff257230 */ /* 0x002fe40000004100 */
        /* <DEDUP_REMOVED lines=25> */
.L_x_2753:
[----:B------:R-:W-:Y:S05]  /*11fe0*/  BSYNC B0 ;  /* 0x0000000000007941 */ /* 0x000fea0003800000 */
.L_x_2752:
[----:B------:R4:W-:Y:S02]  /*11ff0*/  STS.128 [R229+0x3000], R12 ;  /* 0x0030000ce5007388 */ /* 0x0009e40000000c00 */
.L_x_2749:
[----:B------:R-:W-:Y:S05]  /*12000*/  BSYNC B1 ;  /* 0x0000000000017941 */ /* 0x000fea0003800000 */
.L_x_2748:
[----:B------:R-:W-:-:S05]  /*12010*/  VIADD R20, R230, 0x30 ;  /* 0x00000030e6147836 */ /* 0x000fca0000000000 */
        /* <DEDUP_REMOVED lines=14> */
[C---:B------:R-:W-:Y:S01]  /*12100*/  @P0 IADD3 R11, -R139.reuse, RZ, RZ ;  /* 0x000000ff8b0b0210 */ /* 0x040fe20007ffe1ff */
[C---:B------:R-:W-:Y:S01]  /*12110*/  IMAD R2, R139.reuse, 0x30, RZ ;  /* 0x000000308b027824 */ /* 0x040fe200078e02ff */
[C---:B------:R-:W-:Y:S02]  /*12120*/  @P0 IADD3 R7, -R139.reuse, RZ, RZ ;  /* 0x000000ff8b070210 */ /* 0x040fe40007ffe1ff */
[----:B------:R-:W-:Y:S02]  /*12130*/  @P0 IADD3 R9, -R139, RZ, RZ ;  /* 0x000000ff8b090210 */ /* 0x000fe40007ffe1ff */
[----:B------:R-:W-:Y:S01]  /*12140*/  IADD3 R8, P1, R2, R3, RZ ;  /* 0x0000000302087210 */ /* 0x000fe20007f3e0ff */
[----:B------:R-:W-:-:S03]  /*12150*/  IMAD.WIDE R24, R7, 0x2, R22 ;  /* 0x0000000207187825 */ /* 0x000fc600078e0216 */
[----:B------:R-:W-:Y:S02]  /*12160*/  LEA.HI.X.SX32 R2, R2, R19, 0x1, P1 ;  /* 0x0000001302027211 */ /* 0x000fe400008f0eff */
[C---:B------:R-:W-:Y:S01]  /*12170*/  IADD3 R5, P1, R11.reuse, R8, RZ ;  /* 0x000000080b057210 */ /* 0x040fe20007f3e0ff */
[----:B------:R-:W2:Y:S03]  /*12180*/  LDG.E.128 R24, desc[UR6][R24.64] ;  /* 0x0000000618187981 */ /* 0x000ea6000c1e1d00 */
[----:B------:R-:W-:Y:S02]  /*12190*/  LEA.HI.X.SX32 R4, R11, R2, 0x1, P1 ;  /* 0x000000020b047211 */ /* 0x000fe400008f0eff */
[----:B------:R-:W-:-:S04]  /*121a0*/  LEA R6, P1, R5, UR8, 0x1 ;  /* 0x0000000805067c11 */ /* 0x000fc8000f8208ff */
        /* <DEDUP_REMOVED lines=8> */
[--C-:B--2---:R-:W-:Y:S02]  /*12230*/  HADD2.F32 R35, -RZ, R24.reuse.H0_H0 ;  /* 0x20000018ff237230 */ /* 0x104fe40000004100 */
[----:B-1----:R-:W-:Y:S02]  /*12240*/  HADD2.F32 R37, -RZ, R25.H0_H0 ;  /* 0x20000019ff257230 */ /* 0x002fe40000004100 */
[----:B------:R-:W-:Y:S02]  /*12250*/  HADD2.F32 R24, -RZ, R24.H1_H1 ;  /* 0x30000018ff187230 */ /* 0x000fe40000004100 */
[--C-:B----4-:R-:W-:Y:S02]  /*12260*/  HADD2.F32 R2, -RZ, R4.reuse.H0_H0 ;  /* 0x20000004ff027230 */ /* 0x110fe40000004100 */
[----:B------:R-:W-:Y:S02]  /*12270*/  HADD2.F32 R21, -RZ, R4.H1_H1 ;  /* 0x30000004ff157230 */ /* 0x000fe40000004100 */
[----:B------:R-:W-:-:S02]  /*12280*/  HADD2.F32 R4, -RZ, R5.H0_H0 ;  /* 0x20000005ff047230 */ /* 0x000fc40000004100 */
[----:B------:R-:W-:Y:S02]  /*12290*/  HADD2.F32 R32, -RZ, R5.H1_H1 ;  /* 0x30000005ff207230 */ /* 0x000fe40000004100 */
[----:B------:R-:W-:Y:S01]  /*122a0*/  @!P0 FADD.FTZ R2, -R2, -RZ ;  /* 0x800000ff02028221 */ /* 0x000fe20000010100 */
[--C-:B------:R-:W-:Y:S02]  /*122b0*/  HADD2.F32 R5, -RZ, R6.reuse.H0_H0 ;  /* 0x20000006ff057230 */ /* 0x100fe40000004100 */
[----:B------:R-:W-:Y:S01]  /*122c0*/  @!P0 FADD.FTZ R4, -R4, -RZ ;  /* 0x800000ff04048221 */ /* 0x000fe20000010100 */
[----:B------:R-:W-:Y:S02]  /*122d0*/  HADD2.F32 R33, -RZ, R6.H1_H1 ;  /* 0x30000006ff217230 */ /* 0x000fe40000004100 */
[----:B------:R-:W-:Y:S01]  /*122e0*/  @!P0 FADD.FTZ R21, -R21, -RZ ;  /* 0x800000ff15158221 */ /* 0x000fe20000010100 */
[--C-:B------:R-:W-:Y:S02]  /*122f0*/  HADD2.F32 R6, -RZ, R7.reuse.H0_H0 ;  /* 0x20000007ff067230 */ /* 0x100fe40000004100 */
[----:B------:R-:W-:-:S02]  /*12300*/  HADD2.F32 R7, -RZ, R7.H1_H1 ;  /* 0x30000007ff077230 */ /* 0x000fc40000004100 */
[----:B------:R-:W-:Y:S01]  /*12310*/  FMUL.FTZ R35, R35, R2 ;  /* 0x0000000223237220 */ /* 0x000fe20000410000 */
[----:B------:R-:W-:Y:S01]  /*12320*/  FMUL.FTZ R37, R37, R4 ;  /* 0x0000000425257220 */ /* 0x000fe20000410000 */
[----:B------:R-:W-:Y:S01]  /*12330*/  FMUL.FTZ R24, R24, R21 ;  /* 0x0000001518187220 */ /* 0x000fe20000410000 */
[--C-:B------:R-:W-:Y:S02]  /*12340*/  HADD2.F32 R4, -RZ, R26.reuse.H0_H0 ;  /* 0x2000001aff047230 */ /* 0x100fe40000004100 */
[----:B------:R-:W-:Y:S01]  /*12350*/  @!P0 FADD.FTZ R5, -R5, -RZ ;  /* 0x800000ff05058221 */ /* 0x000fe20000010100 */
[--C-:B------:R-:W-:Y:S02]  /*12360*/  HADD2.F32 R2, -RZ, R27.reuse.H1_H1 ;  /* 0x3000001bff027230 */ /* 0x100fe40000004100 */
[----:B------:R-:W-:Y:S01]  /*12370*/  @!P0 FADD.FTZ R7, -R7, -RZ ;  /* 0x800000ff07078221 */ /* 0x000fe20000010100 */
[----:B------:R-:W-:Y:S02]  /*12380*/  HADD2.F32 R26, -RZ, R26.H1_H1 ;  /* 0x3000001aff1a7230 */ /* 0x000fe40000004100 */
[----:B------:R-:W-:Y:S01]  /*12390*/  @!P0 FADD.FTZ R33, -R33, -RZ ;  /* 0x800000ff21218221 */ /* 0x000fe20000010100 */
[----:B------:R-:W-:-:S02]  /*123a0*/  HADD2.F32 R21, -RZ, R27.H0_H0 ;  /* 0x2000001bff157230 */ /* 0x000fc40000004100 */
[----:B------:R-:W-:Y:S01]  /*123b0*/  @!P0 FADD.FTZ R6, -R6, -RZ ;  /* 0x800000ff06068221 */ /* 0x000fe20000010100 */
[----:B------:R-:W-:Y:S02]  /*123c0*/  HADD2.F32 R25, -RZ, R25.H1_H1 ;  /* 0x30000019ff197230 */ /* 0x000fe40000004100 */
[----:B------:R-:W-:Y:S01]  /*123d0*/  FMUL.FTZ R5, R4, R5 ;  /* 0x0000000504057220 */ /* 0x000fe20000410000 */
[----:B------:R-:W-:Y:S01]  /*123e0*/  FMUL.FTZ R7, R2, R7 ;  /* 0x0000000702077220 */ /* 0x000fe20000410000 */
[----:B------:R-:W-:Y:S01]  /*123f0*/  @!P0 FADD.FTZ R32, -R32, -RZ ;  /* 0x800000ff20208221 */ /* 0x000fe20000010100 */
[----:B------:R-:W-:Y:S01]  /*12400*/  FMUL.FTZ R33, R26, R33 ;  /* 0x000000211a217220 */ /* 0x000fe20000410000 */
[----:B------:R-:W-:Y:S01]  /*12410*/  FMUL.FTZ R6, R21, R6 ;  /* 0x0000000615067220 */ /* 0x000fe20000410000 */
[----:B-----5:R-:W-:Y:S02]  /*12420*/  HADD2.F32 R2, -RZ, R28.H0_H0 ;  /* 0x2000001cff027230 */ /* 0x020fe40000004100 */
[----:B---3--:R-:W-:-:S02]  /*12430*/  HADD2.F32 R4, -RZ, R8.H0_H0 ;  /* 0x20000008ff047230 */ /* 0x008fc40000004100 */
[----:B------:R-:W-:Y:S02]  /*12440*/  HADD2.F32 R27, -RZ, R8.H1_H1 ;  /* 0x30000008ff1b7230 */ /* 0x000fe40000004100 */
[----:B------:R-:W-:Y:S02]  /*12450*/  HADD2.F32 R21, -RZ, R28.H1_H1 ;  /* 0x3000001cff157230 */ /* 0x000fe40000004100 */
[----:B------:R-:W-:Y:S02]  /*12460*/  HADD2.F32 R26, -RZ, R29.H0_H0 ;  /* 0x2000001dff1a7230 */ /* 0x000fe40000004100 */
[--C-:B------:R-:W-:Y:S02]  /*12470*/  HADD2.F32 R8, -RZ, R9.reuse.H0_H0 ;  /* 0x20000009ff087230 */ /* 0x100fe40000004100 */
        /* <DEDUP_REMOVED lines=23> */
.L_x_2755:
[----:B------:R-:W-:Y:S05]  /*125f0*/  BSYNC B0 ;  /* 0x0000000000007941 */ /* 0x000fea0003800000 */
.L_x_2754:
        /* <DEDUP_REMOVED lines=8> */
[----:B------:R-:W-:Y:S02]  /*12680*/  MOV R6, 0x30 ;  /* 0x0000003000067802 */ /* 0x000fe40000000f00 */
[----:B------:R-:W-:-:S07]  /*12690*/  MOV R2, RZ ;  /* 0x000000ff00027202 */ /* 0x000fce0000000f00 */
[--C-:B------:R-:W-:Y:S02]  /*126a0*/  @P0 SHF.R.S32.HI R139, RZ, 0x1, R141.reuse ;  /* 0x00000001ff8b0819 */ /* 0x100fe4000001148d */
[--C-:B------:R-:W-:Y:S02]  /*126b0*/  @P0 SHF.R.S32.HI R4, RZ, 0x1, R141.reuse ;  /* 0x00000001ff040819 */ /* 0x100fe4000001148d */
[C---:B------:R-:W-:Y:S01]  /*126c0*/  @P0 IADD3 R5, -R139.reuse, RZ, RZ ;  /* 0x000000ff8b050210 */ /* 0x040fe20007ffe1ff */
[----:B------:R-:W-:Y:S01]  /*126d0*/  IMAD R6, R139, R6, 0x40 ;  /* 0x000000408b067424 */ /* 0x000fe200078e0206 */
[----:B------:R-:W-:Y:S02]  /*126e0*/  @P0 IADD3 R2, -R4, RZ, RZ ;  /* 0x000000ff04020210 */ /* 0x000fe40007ffe1ff */
[----:B------:R-:W-:Y:S01]  /*126f0*/  @P0 SHF.R.S32.HI R141, RZ, 0x1, R141 ;  /* 0x00000001ff8d0819 */ /* 0x000fe2000001148d */
[----:B------:R-:W-:Y:S01]  /*12700*/  IMAD.WIDE R24, R5, 0x2, R22 ;  /* 0x0000000205187825 */ /* 0x000fe200078e0216 */
[----:B------:R-:W-:-:S04]  /*12710*/  IADD3 R3, P1, R6, R3, RZ ;  /* 0x0000000306037210 */ /* 0x000fc80007f3e0ff */
[----:B------:R-:W-:Y:S01]  /*12720*/  LEA.HI.X.SX32 R19, R6, R19, 0x1, P1 ;  /* 0x0000001306137211 */ /* 0x000fe200008f0eff */
[----:B------:R-:W4:Y:S01]  /*12730*/  LDG.E.128 R24, desc[UR6][R24.64+0x80] ;  /* 0x0000800618187981 */ /* 0x000f22000c1e1d00 */
[----:B------:R-:W-:-:S04]  /*12740*/  IADD3 R4, P1, R2, R3, RZ ;  /* 0x0000000302047210 */ /* 0x000fc80007f3e0ff */
[----:B------:R-:W-:Y:S02]  /*12750*/  LEA.HI.X.SX32 R7, R2, R19, 0x1, P1 ;  /* 0x0000001302077211 */ /* 0x000fe400008f0eff */
[C---:B------:R-:W-:Y:S02]  /*12760*/  LEA R6, P1, R4.reuse, UR8, 0x1 ;  /* 0x0000000804067c11 */ /* 0x040fe4000f8208ff */
[----:B------:R-:W-:Y:S02]  /*12770*/  MOV R2, RZ ;  /* 0x000000ff00027202 */ /* 0x000fe40000000f00 */
[----:B------:R-:W-:Y:S01]  /*12780*/  LEA.HI.X R7, R4, UR9, R7, 0x1, P1 ;  /* 0x0000000904077c11 */ /* 0x000fe200088f0c07 */
[----:B------:R-:W-:Y:S01]  /*12790*/  ULDC.64 UR8, c[0x0][0x358] ;  /* 0x0000d60000087ab9 */ /* 0x000fe20000000a00 */
[----:B------:R-:W-:-:S04]  /*127a0*/  @P0 IADD3 R2, -R141, RZ, RZ ;  /* 0x000000ff8d020210 */ /* 0x000fc80007ffe1ff */
[----:B------:R-:W5:Y:S01]  /*127b0*/  LDG.E.128 R4, desc[UR6][R6.64] ;  /* 0x0000000606047981 */ /* 0x000f62000c1e1d00 */
[----:B------:R-:W-:-:S04]  /*127c0*/  IADD3 R3, P1, R2, R3, RZ ;  /* 0x0000000302037210 */ /* 0x000fc80007f3e0ff */
[----:B------:R-:W-:Y:S02]  /*127d0*/  LEA.HI.X.SX32 R2, R2, R19, 0x1, P1 ;  /* 0x0000001302027211 */ /* 0x000fe400008f0eff */
[----:B------:R-:W-:-:S04]  /*127e0*/  LEA R8, P1, R3, UR8, 0x1 ;  /* 0x0000000803087c11 */ /* 0x000fc8000f8208ff */
[----:B------:R-:W-:-:S06]  /*127f0*/  LEA.HI.X R9, R3, UR9, R2, 0x1, P1 ;  /* 0x0000000903097c11 */ /* 0x000fcc00088f0c02 */
[----:B------:R-:W5:Y:S01]  /*12800*/  LDG.E.128 R8, desc[UR6][R8.64] ;  /* 0x0000000608087981 */ /* 0x000f62000c1e1d00 */
[--C-:B----4-:R-:W-:Y:S02]  /*12810*/  HADD2.F32 R19, -RZ, R25.reuse.H0_H0 ;  /* 0x20000019ff137230 */ /* 0x110fe40000004100 */
[----:B--2---:R-:W-:Y:S02]  /*12820*/  HADD2.F32 R28, -RZ, R24.H0_H0 ;  /* 0x20000018ff1c7230 */ /* 0x004fe40000004100 */
[----:B---3--:R-:W-:Y:S02]  /*12830*/  HADD2.F32 R22, -RZ, R25.H1_H1 ;  /* 0x30000019ff167230 */ /* 0x008fe40000004100 */
[--C-:B-----5:R-:W-:Y:S02]  /*12840*/  HADD2.F32 R2, -RZ, R5.reuse.H0_H0 ;  /* 0x20000005ff027230 */ /* 0x120fe40000004100 */
[----:B------:R-:W-:Y:S02]  /*12850*/  HADD2.F32 R3, -RZ, R4.H0_H0 ;  /* 0x20000004ff037230 */ /* 0x000fe40000004100 */
[----:B------:R-:W-:-:S02]  /*12860*/  HADD2.F32 R5, -RZ, R5.H1_H1 ;  /* 0x30000005ff057230 */ /* 0x000fc40000004100 */
[----:B------:R-:W-:Y:S02]  /*12870*/  HADD2.F32 R16, -RZ, R4.H1_H1 ;  /* 0x30000004ff107230 */ /* 0x000fe40000004100 */
[----:B------:R-:W-:Y:S01]  /*12880*/  @!P0 FADD.FTZ R2, -R2, -RZ ;  /* 0x800000ff02028221 */ /* 0x000fe20000010100 */
[--C-:B------:R-:W-:Y:S02]  /*12890*/  HADD2.F32 R4, -RZ, R6.reuse.H0_H0 ;  /* 0x20000006ff047230 */ /* 0x100fe40000004100 */
[----:B------:R-:W-:Y:S01]  /*128a0*/  @!P0 FADD.FTZ R3, -R3, -RZ ;  /* 0x800000ff03038221 */ /* 0x000fe20000010100 */
[----:B------:R-:W-:Y:S02]  /*128b0*/  HADD2.F32 R17, -RZ, R6.H1_H1 ;  /* 0x30000006ff117230 */ /* 0x000fe40000004100 */
[--C-:B------:R-:W-:Y:S02]  /*128c0*/  HADD2.F32 R6, -RZ, R7.reuse.H0_H0 ;  /* 0x20000007ff067230 */ /* 0x100fe40000004100 */
[----:B------:R-:W-:Y:S01]  /*128d0*/  @!P0 FADD.FTZ R5, -R5, -RZ ;  /* 0x800000ff05058221 */ /* 0x000fe20000010100 */
[----:B------:R-:W-:-:S02]  /*128e0*/  HADD2.F32 R7, -RZ, R7.H1_H1 ;  /* 0x30000007ff077230 */ /* 0x000fc40000004100 */
[----:B------:R-:W-:Y:S01]  /*128f0*/  FMUL.FTZ R19, R19, R2 ;  /* 0x0000000213137220 */ /* 0x000fe20000410000 */
[----:B------:R-:W-:Y:S01]  /*12900*/  FMUL.FTZ R28, R28, R3 ;  /* 0x000000031c1c7220 */ /* 0x000fe20000410000 */
[--C-:B------:R-:W-:Y:S02]  /*12910*/  HADD2.F32 R3, -RZ, R27.reuse.H0_H0 ;  /* 0x2000001bff037230 */ /* 0x100fe40000004100 */
[----:B------:R-:W-:Y:S01]  /*12920*/  FMUL.FTZ R22, R22, R5 ;  /* 0x0000000516167220 */ /* 0x000fe20000410000 */
[----:B------:R-:W-:Y:S02]  /*12930*/  HADD2.F32 R2, -RZ, R27.H1_H1 ;  /* 0x3000001bff027230 */ /* 0x000fe40000004100 */
[----:B------:R-:W-:Y:S01]  /*12940*/  @!P0 FADD.FTZ R6, -R6, -RZ ;  /* 0x800000ff06068221 */ /* 0x000fe20000010100 */
[----:B------:R-:W-:Y:S01]  /*12950*/  @!P0 FADD.FTZ R7, -R7, -RZ ;  /* 0x800000ff07078221 */ /* 0x000fe20000010100 */
[----:B------:R-:W-:Y:S02]  /*12960*/  HADD2.F32 R21, -RZ, R24.H1_H1 ;  /* 0x30000018ff157230 */ /* 0x000fe40000004100 */
[----:B------:R-:W-:Y:S01]  /*12970*/  @!P0 FADD.FTZ R16, -R16, -RZ ;  /* 0x800000ff10108221 */ /* 0x000fe20000010100 */
[----:B------:R-:W-:-:S02]  /*12980*/  HADD2.F32 R5, -RZ, R26.H0_H0 ;  /* 0x2000001aff057230 */ /* 0x000fc40000004100 */
[----:B------:R-:W-:Y:S01]  /*12990*/  @!P0 FADD.FTZ R4, -R4, -RZ ;  /* 0x800000ff04048221 */ /* 0x000fe20000010100 */
[----:B------:R-:W-:Y:S01]  /*129a0*/  FMUL.FTZ R6, R3, R6 ;  /* 0x0000000603067220 */ /* 0x000fe20000410000 */
[----:B------:R-:W-:Y:S01]  /*129b0*/  FMUL.FTZ R7, R2, R7 ;  /* 0x0000000702077220 */ /* 0x000fe20000410000 */
[----:B------:R-:W-:Y:S02]  /*129c0*/  HADD2.F32 R2, -RZ, R13.H0_H0 ;  /* 0x2000000dff027230 */ /* 0x000fe40000004100 */
[----:B------:R-:W-:Y:S01]  /*129d0*/  FMUL.FTZ R21, R21, R16 ;  /* 0x0000001015157220 */ /* 0x000fe20000410000 */
[----:B------:R-:W-:Y:S02]  /*129e0*/  HADD2.F32 R3, -RZ, R9.H0_H0 ;  /* 0x20000009ff037230 */ /* 0x000fe40000004100 */
[----:B------:R-:W-:Y:S01]  /*129f0*/  FMUL.FTZ R4, R5, R4 ;  /* 0x0000000405047220 */ /* 0x000fe20000410000 */
[----:B------:R-:W-:Y:S02]  /*12a00*/  HADD2.F32 R13, -RZ, R13.H1_H1 ;  /* 0x3000000dff0d7230 */ /* 0x000fe40000004100 */
[----:B------:R-:W-:-:S02]  /*12a10*/  HADD2.F32 R9, -RZ, R9.H1_H1 ;  /* 0x30000009ff097230 */ /* 0x000fc40000004100 */
[----:B------:R-:W-:Y:S02]  /*12a20*/  HADD2.F32 R5, -RZ, R12.H0_H0 ;  /* 0x2000000cff057230 */ /* 0x000fe40000004100 */
        /* <DEDUP_REMOVED lines=8> */
[----:B------:R-:W-:Y:S02]  /*12ab0*/  HADD2.F32 R11, -RZ, R10.H0_H0 ;  /* 0x2000000aff0b7230 */ /* 0x000fe40000004100 */
[----:B------:R-:W-:Y:S02]  /*12ac0*/  HADD2.F32 R13, -RZ, R14.H0_H0 ;  /* 0x2000000eff0d7230 */ /* 0x000fe40000004100 */
[----:B------:R-:W-:Y:S01]  /*12ad0*/  FMUL.FTZ R17, R26, R17 ;  /* 0x000000111a117220 */ /* 0x000fe20000410000 */
[----:B------:R-:W-:Y:S02]  /*12ae0*/  HADD2.F32 R8, -RZ, R8.H1_H1 ;  /* 0x30000008ff087230 */ /* 0x000fe40000004100 */
[----:B------:R-:W-:Y:S02]  /*12af0*/  HADD2.F32 R10, -RZ, R10.H1_H1 ;  /* 0x3000000aff0a7230 */ /* 0x000fe40000004100 */
[----:B------:R-:W-:-:S02]  /*12b00*/  HADD2.F32 R12, -RZ, R12.H1_H1 ;  /* 0x3000000cff0c7230 */ /* 0x000fc40000004100 */
[--C-:B------:R-:W-:Y:S02]  /*12b10*/  HADD2.F32 R3, -RZ, R15.reuse.H0_H0 ;  /* 0x2000000fff037230 */ /* 0x100fe40000004100 */
[----:B------:R-:W-:Y:S02]  /*12b20*/  HADD2.F32 R16, -RZ, R15.H1_H1 ;  /* 0x3000000fff107230 */ /* 0x000fe40000004100 */
        /* <DEDUP_REMOVED lines=10> */
.L_x_2757:
[----:B------:R-:W-:Y:S05]  /*12bd0*/  BSYNC B0 ;  /* 0x0000000000007941 */ /* 0x000fea0003800000 */
.L_x_2756:
[----:B------:R4:W-:Y:S01]  /*12be0*/  STS.128 [R229+0x3800], R12 ;  /* 0x0038000ce5007388 */ /* 0x0009e20000000c00 */
[----:B------:R-:W-:Y:S05]  /*12bf0*/  BRA `(.L_x_2731) ;  /* 0x0000000000a07947 */ /* 0x000fea0003800000 */
.L_x_2711:
[----:B--23--:R-:W-:Y:S02]  /*12c00*/  IMAD.IADD R5, R227, 0x1, -R60 ;  /* 0x00000001e3057824 */ /* 0x00cfe400078e0a3c */
[C---:B------:R-:W-:Y:S02]  /*12c10*/  VIADD R0, R230.reuse, 0x10 ;  /* 0x00000010e6007836 */ /* 0x040fe40000000000 */
[C---:B------:R-:W-:Y:S01]  /*12c20*/  VIADD R18, R230.reuse, 0x20 ;  /* 0x00000020e6127836 */ /* 0x040fe20000000000 */
[CC--:B------:R-:W-:Y:S01]  /*12c30*/  ISETP.GE.AND P3, PT, R230.reuse, R5.reuse, PT ;  /* 0x00000005e600720c */ /* 0x0c0fe20003f66270 */
[----:B----4-:R-:W-:Y:S01]  /*12c40*/  VIADD R20, R230, 0x30 ;  /* 0x00000030e6147836 */ /* 0x010fe20000000000 */
[-C--:B------:R-:W-:Y:S02]  /*12c50*/  ISETP.GE.AND P2, PT, R0, R5.reuse, PT ;  /* 0x000000050000720c */ /* 0x080fe40003f46270 */
[-C--:B------:R-:W-:Y:S02]  /*12c60*/  ISETP.GE.AND P1, PT, R18, R5.reuse, PT ;  /* 0x000000051200720c */ /* 0x080fe40003f26270 */
[----:B------:R-:W-:-:S07]  /*12c70*/  ISETP.GE.AND P0, PT, R20, R5, PT ;  /* 0x000000051400720c */ /* 0x000fce0003f06270 */
[----:B------:R-:W1:Y:S02]  /*12c80*/  @!P3 LDC.64 R10, c[0x0][0x210] ;  /* 0x00008400ff0abb82 */ /* 0x000e640000000a00 */
[-C--:B------:R-:W-:Y:S02]  /*12c90*/  @!P2 IADD3 R15, P4, R15, R150.reuse, RZ ;  /* 0x000000960f0fa210 */ /* 0x080fe40007f9e0ff */
[----:B------:R-:W-:Y:S02]  /*12ca0*/  @!P1 LEA R14, P6, R2, R150, 0x5 ;  /* 0x00000096020e9211 */ /* 0x000fe400078c28ff */
[----:B------:R-:W-:Y:S02]  /*12cb0*/  @!P0 IMAD.MOV.U32 R22, RZ, RZ, R150 ;  /* 0x000000ffff168224 */ /* 0x000fe400078e0096 */
[----:B------:R-:W2:Y:S01]  /*12cc0*/  @!P2 LDC.64 R8, c[0x0][0x210] ;  /* 0x00008400ff08ab82 */ /* 0x000ea20000000a00 */
[--C-:B------:R-:W-:Y:S02]  /*12cd0*/  @!P0 IMAD.MOV.U32 R23, RZ, RZ, R145.reuse ;  /* 0x000000ffff178224 */ /* 0x100fe400078e0091 */
[----:B------:R-:W-:-:S02]  /*12ce0*/  @!P2 IMAD.X R16, R13, 0x1, R145, P4 ;  /* 0x000000010d10a824 */ /* 0x000fc400020e0691 */
[----:B------:R-:W-:Y:S02]  /*12cf0*/  @!P0 IMAD R12, R3, 0x30, RZ ;  /* 0x00000030030c8824 */ /* 0x000fe400078e02ff */
[C---:B------:R-:W-:Y:S01]  /*12d00*/  @!P0 IMAD.WIDE.U32 R22, R2.reuse, 0x30, R22 ;  /* 0x0000003002168825 */ /* 0x040fe200078e0016 */
[----:B------:R-:W3:Y:S01]  /*12d10*/  @!P1 LDC.64 R6, c[0x0][0x210] ;  /* 0x00008400ff069b82 */ /* 0x000ee20000000a00 */
[----:B------:R-:W-:Y:S02]  /*12d20*/  @!P1 LEA.HI.X R2, R2, R145, R3, 0x5, P6 ;  /* 0x0000009102029211 */ /* 0x000fe400030f2c03 */
[----:B------:R-:W-:-:S05]  /*12d30*/  @!P0 IMAD.IADD R12, R23, 0x1, R12 ;  /* 0x00000001170c8824 */ /* 0x000fca00078e020c */
[----:B------:R-:W4:Y:S01]  /*12d40*/  @!P0 LDC.64 R4, c[0x0][0x210] ;  /* 0x00008400ff048b82 */ /* 0x000f220000000a00 */
[----:B-1----:R-:W-:-:S04]  /*12d50*/  @!P3 LEA R10, P5, R150, R10, 0x1 ;  /* 0x0000000a960ab211 */ /* 0x002fc800078a08ff */
[----:B------:R-:W-:Y:S02]  /*12d60*/  @!P3 LEA.HI.X R11, R150, R11, R145, 0x1, P5 ;  /* 0x0000000b960bb211 */ /* 0x000fe400028f0c91 */
[----:B--2---:R-:W-:-:S03]  /*12d70*/  @!P2 LEA R8, P4, R15, R8, 0x1 ;  /* 0x000000080f08a211 */ /* 0x004fc600078808ff */
[----:B------:R-:W-:Y:S01]  /*12d80*/  @!PT LDS RZ, [RZ] ;  /* 0x00000000fffff984 */ /* 0x000fe20000000800 */
[----:B------:R-:W-:Y:S01]  /*12d90*/  @!PT LDS RZ, [RZ] ;  /* 0x00000000fffff984 */ /* 0x000fe20000000800 */
[----:B------:R-:W-:Y:S01]  /*12da0*/  @!PT LDS RZ, [RZ] ;  /* 0x00000000fffff984 */ /* 0x000fe20000000800 */
[----:B------:R1:W-:Y:S01]  /*12db0*/  @!P3 LDGSTS.E.BYPASS.LTC128B.128 [R229], desc[UR6][R10.64] ;  /* 0x000000000ae5bfae */ /* 0x0003e2000b901d46 */
[----:B------:R-:W-:-:S03]  /*12dc0*/  @!P2 LEA.HI.X R9, R15, R9, R16, 0x1, P4 ;  /* 0x000000090f09a211 */ /* 0x000fc600020f0c10 */
[----:B------:R1:W-:Y:S01]  /*12dd0*/  @!P3 LDGSTS.E.BYPASS.LTC128B.128 [R229+0x2000], desc[UR6][R10.64+0x80] ;  /* 0x020000800ae5bfae */ /* 0x0003e2000b901d46 */
[----:B---3--:R-:W-:-:S03]  /*12de0*/  @!P1 LEA R6, P5, R14, R6, 0x1 ;  /* 0x000000060e069211 */ /* 0x008fc600078a08ff */
[----:B------:R1:W-:Y:S01]  /*12df0*/  @!P2 LDGSTS.E.BYPASS.LTC128B.128 [R229+0x800], desc[UR6][R8.64] ;  /* 0x0080000008e5afae */ /* 0x0003e2000b901d46 */
[----:B------:R-:W-:-:S03]  /*12e00*/  @!P1 LEA.HI.X R7, R14, R7, R2, 0x1, P5 ;  /* 0x000000070e079211 */ /* 0x000fc600028f0c02 */
[----:B------:R1:W-:Y:S01]  /*12e10*/  @!P2 LDGSTS.E.BYPASS.LTC128B.128 [R229+0x2800], desc[UR6][R8.64+0x80] ;  /* 0x0280008008e5afae */ /* 0x0003e2000b901d46 */
[----:B----4-:R-:W-:-:S03]  /*12e20*/  @!P0 LEA R4, P4, R22, R4, 0x1 ;  /* 0x0000000416048211 */ /* 0x010fc600078808ff */
[----:B------:R1:W-:Y:S01]  /*12e30*/  @!P1 LDGSTS.E.BYPASS.LTC128B.128 [R229+0x1000], desc[UR6][R6.64] ;  /* 0x0100000006e59fae */ /* 0x0003e2000b901d46 */
[----:B------:R-:W-:-:S03]  /*12e40*/  @!P0 LEA.HI.X R5, R22, R5, R12, 0x1, P4 ;  /* 0x0000000516058211 */ /* 0x000fc600020f0c0c */
[----:B------:R1:W-:Y:S04]  /*12e50*/  @!P1 LDGSTS.E.BYPASS.LTC128B.128 [R229+0x3000], desc[UR6][R6.64+0x80] ;  /* 0x0300008006e59fae */ /* 0x0003e8000b901d46 */
[----:B------:R1:W-:Y:S04]  /*12e60*/  @!P0 LDGSTS.E.BYPASS.LTC128B.128 [R229+0x1800], desc[UR6][R4.64] ;  /* 0x0180000004e58fae */ /* 0x0003e8000b901d46 */
[----:B------:R1:W-:Y:S02]  /*12e70*/  @!P0 LDGSTS.E.BYPASS.LTC128B.128 [R229+0x3800], desc[UR6][R4.64+0x80] ;  /* 0x0380008004e58fae */ /* 0x0003e4000b901d46 */
.L_x_2731:
[----:B------:R-:W-:Y:S05]  /*12e80*/  BSYNC B2 ;  /* 0x0000000000027941 */ /* 0x000fea0003800000 */
.L_x_2710:
[----:B------:R-:W-:Y:S01]  /*12e90*/  VIADD R236, R54, 0xffffffff ;  /* 0xffffffff36ec7836 */ /* 0x000fe20000000000 */
[----:B------:R-:W-:Y:S01]  /*12ea0*/  ULDC.64 UR10, c[0x0][0x218] ;  /* 0x00008600000a7ab9 */ /* 0x000fe20000000a00 */
[----:B------:R-:W-:Y:S01]  /*12eb0*/  VIADD R24, R230, 0x40 ;  /* 0x00000040e6187836 */ /* 0x000fe20000000000 */
[----:B------:R-:W-:Y:S01]  /*12ec0*/  LEA R234, P1, R148, UR10, 0x1 ;  /* 0x0000000a94ea7c11 */ /* 0x000fe2000f8208ff */
[----:B------:R-:W-:Y:S01]  /*12ed0*/  IMAD.SHL.U32 R2, R236, 0x80, RZ ;  /* 0x00000080ec027824 */ /* 0x000fe200078e00ff */
[----:B------:R-:W-:Y:S01]  /*12ee0*/  ULDC.64 UR8, c[0x0][0x220] ;  /* 0x0000880000087ab9 */ /* 0x000fe20000000a00 */
[----:B---3--:R-:W-:Y:S01]  /*12ef0*/  VIADD R22, R230, 0x50 ;  /* 0x00000050e6167836 */ /* 0x008fe20000000000 */
[----:B------:R-:W-:Y:S01]  /*12f00*/  LEA.HI.X R235, R148, UR11, R56, 0x1, P1 ;  /* 0x0000000b94eb7c11 */ /* 0x000fe200088f0c38 */
[----:B------:R-:W-:Y:S02]  /*12f10*/  IMAD.IADD R17, R62, 0x1, -R2 ;  /* 0x000000013e117824 */ /* 0x000fe400078e0a02 */
[----:B------:R-:W-:-:S02]  /*12f20*/  VIADD R16, R230, 0x60 ;  /* 0x00000060e6107836 */ /* 0x000fc40000000000 */
[----:B------:R-:W-:Y:S01]  /*12f30*/  VIADD R3, R230, 0x70 ;  /* 0x00000070e6037836 */ /* 0x000fe20000000000 */
[-C--:B------:R-:W-:Y:S01]  /*12f40*/  ISETP.GE.AND P6, PT, R0, R17.reuse, PT ;  /* 0x000000110000720c */ /* 0x080fe20003fc6270 */
[----:B------:R-:W-:Y:S01]  /*12f50*/  IMAD.U32 R19, RZ, RZ, UR14 ;  /* 0x0000000eff137e24 */ /* 0x000fe2000f8e00ff */
[-C--:B------:R-:W-:Y:S01]  /*12f60*/  ISETP.GE.AND P0, PT, R230, R17.reuse, PT ;  /* 0x00000011e600720c */ /* 0x080fe20003f06270 */
[----:B------:R-:W-:Y:S01]  /*12f70*/  IMAD.SHL.U32 R40, R63, 0x40, RZ ;  /* 0x000000403f287824 */ /* 0x000fe200078e00ff */
[-C--:B------:R-:W-:Y:S01]  /*12f80*/  ISETP.GE.AND P5, PT, R18, R17.reuse, PT ;  /* 0x000000111200720c */ /* 0x080fe20003fa6270 */
[----:B------:R-:W-:Y:S01]  /*12f90*/  IMAD R41, R58, 0x10, R60 ;  /* 0x000000103a297824 */ /* 0x000fe200078e023c */
[-C--:B------:R-:W-:Y:S01]  /*12fa0*/  ISETP.GE.AND P3, PT, R20, R17.reuse, PT ;  /* 0x000000111400720c */ /* 0x080fe20003f66270 */
[----:B------:R-:W-:Y:S01]  /*12fb0*/  IMAD.SHL.U32 R55, R57, 0x2, RZ ;  /* 0x0000000239377824 */ /* 0x000fe200078e00ff */
[-C--:B------:R-:W-:Y:S02]  /*12fc0*/  ISETP.GE.AND P4, PT, R24, R17.reuse, PT ;  /* 0x000000111800720c */ /* 0x080fe40003f86270 */
[----:B------:R-:W-:-:S02]  /*12fd0*/  ISETP.GE.AND P2, PT, R22, R17, PT ;  /* 0x000000111600720c */ /* 0x000fc40003f46270 */
[----:B------:R-:W-:Y:S02]  /*12fe0*/  LOP3.LUT R40, R40, 0xfffffe00, RZ, 0xc0, !PT ;  /* 0xfffffe0028287812 */ /* 0x000fe400078ec0ff */
[----:B------:R-:W-:Y:S01]  /*12ff0*/  @!P6 LEA R26, P1, R115, R234, 0x1 ;  /* 0x000000ea731ae211 */ /* 0x000fe200078208ff */
[----:B------:R-:W-:Y:S01]  /*13000*/  @!PT LDS RZ, [RZ] ;  /* 0x00000000fffff984 */ /* 0x000fe20000000800 */
[----:B------:R-:W-:Y:S01]  /*13010*/  @!PT LDS RZ, [RZ] ;  /* 0x00000000fffff984 */ /* 0x000fe20000000800 */
[----:B------:R-:W-:Y:S01]  /*13020*/  @!PT LDS RZ, [RZ] ;  /* 0x00000000fffff984 */ /* 0x000fe20000000800 */
[----:B------:R-:W-:Y:S01]  /*13030*/  @!P0 LDGSTS.E.BYPASS.LTC128B.128 [R229+0x4000], desc[UR6][R234.64] ;  /* 0x04000000eae58fae */ /* 0x000fe2000b901d46 */
[----:B------:R-:W-:Y:S01]  /*13040*/  LOP3.LUT R55, R55, 0x6, RZ, 0xc0, !PT ;  /* 0x0000000637377812 */ /* 0x000fe200078ec0ff */
[----:B-1----:R-:W1:Y:S01]  /*13050*/  @!P5 LDC.64 R6, c[0x0][0x248] ;  /* 0x00009200ff06db82 */ /* 0x002e620000000a00 */
[----:B--2-4-:R-:W-:Y:S01]  /*13060*/  P2R R8, PR, RZ, 0x2 ;  /* 0x00000002ff087803 */ /* 0x014fe20000000000 */
[----:B------:R-:W-:Y:S01]  /*13070*/  @!P0 LDGSTS.E.BYPASS.LTC128B.128 [R229+0x8000], desc[UR6][R234.64+0x80] ;  /* 0x08000080eae58fae */ /* 0x000fe2000b901d46 */
[----:B------:R-:W-:Y:S01]  /*13080*/  ISETP.GE.AND P1, PT, R16, R17, PT ;  /* 0x000000111000720c */ /* 0x000fe20003f26270 */
[----:B------:R-:W-:Y:S01]  /*13090*/  IMAD R226, R58, 0x400, R40 ;  /* 0x000004003ae27824 */ /* 0x000fe200078e0228 */
[----:B------:R-:W-:-:S03]  /*130a0*/  ISETP.NE.AND P0, PT, R8, RZ, PT ;  /* 0x000000ff0800720c */ /* 0x000fc60003f05270 */
[----:B------:R-:W2:Y:S01]  /*130b0*/  @!P3 LDC.64 R4, c[0x0][0x248] ;  /* 0x00009200ff04bb82 */ /* 0x000ea20000000a00 */
[----:B------:R-:W-:Y:S02]  /*130c0*/  @!P6 LEA.HI.X R27, R115, R235, R114, 0x1, P0 ;  /* 0x000000eb731be211 */ /* 0x000fe400000f0c72 */
[----:B------:R-:W-:-:S03]  /*130d0*/  ISETP.GE.AND P0, PT, R3, R17, PT ;  /* 0x000000110300720c */ /* 0x000fc60003f06270 */
[----:B------:R-:W-:Y:S02]  /*130e0*/  @!P6 LDGSTS.E.BYPASS.LTC128B.128 [R229+0x4800], desc[UR6][R26.64] ;  /* 0x048000001ae5efae */ /* 0x000fe4000b901d46 */
[----:B------:R-:W3:Y:S02]  /*130f0*/  @!P4 LDC.64 R14, c[0x0][0x248] ;  /* 0x00009200ff0ecb82 */ /* 0x000ee40000000a00 */
[----:B------:R4:W-:Y:S06]  /*13100*/  @!P6 LDGSTS.E.BYPASS.LTC128B.128 [R229+0x8800], desc[UR6][R26.64+0x80] ;  /* 0x088000801ae5efae */ /* 0x0009ec000b901d46 */
[----:B------:R-:W5:Y:S01]  /*13110*/  @!P2 LDC.64 R12, c[0x0][0x248] ;  /* 0x00009200ff0cab82 */ /* 0x000f620000000a00 */
[----:B-1----:R-:W-:-:S04]  /*13120*/  @!P5 LEA R28, P6, R6, R234, 0x6 ;  /* 0x000000ea061cd211 */ /* 0x002fc800078c30ff */
[----:B------:R-:W-:-:S03]  /*13130*/  @!P5 LEA.HI.X R29, R6, R235, R7, 0x6, P6 ;  /* 0x000000eb061dd211 */ /* 0x000fc600030f3407 */
[----:B------:R-:W1:Y:S01]  /*13140*/  @!P1 LDC.64 R10, c[0x0][0x248] ;  /* 0x00009200ff0a9b82 */ /* 0x000e620000000a00 */
[----:B--2---:R-:W-:Y:S01]  /*13150*/  @!P3 IMAD.WIDE.U32 R30, R4, 0x60, R234 ;  /* 0x00000060041eb825 */ /* 0x004fe200078e00ea */
[----:B------:R-:W-:Y:S03]  /*13160*/  @!P5 LDGSTS.E.BYPASS.LTC128B.128 [R229+0x5000], desc[UR6][R28.64] ;  /* 0x050000001ce5dfae */ /* 0x000fe6000b901d46 */
[----:B------:R-:W-:Y:S01]  /*13170*/  @!P3 IMAD R5, R5, 0x60, RZ ;  /* 0x000000600505b824 */ /* 0x000fe200078e02ff */
[----:B------:R-:W-:Y:S01]  /*13180*/  @!P5 LDGSTS.E.BYPASS.LTC128B.128 [R229+0x9000], desc[UR6][R28.64+0x80] ;  /* 0x090000801ce5dfae */ /* 0x000fe2000b901d46 */
[----:B------:R-:W-:Y:S01]  /*13190*/  ISETP.GE.AND P5, PT, R18, R17, PT ;  /* 0x000000111200720c */ /* 0x000fe20003fa6270 */
[----:B------:R-:W4:Y:S01]  /*131a0*/  @!P0 LDC.64 R8, c[0x0][0x248] ;  /* 0x00009200ff088b82 */ /* 0x000f220000000a00 */
[----:B---3--:R-:W-:Y:S01]  /*131b0*/  @!P4 LEA R4, P6, R14, R234, 0x7 ;  /* 0x000000ea0e04c211 */ /* 0x008fe200078c38ff */
[----:B------:R-:W-:-:S03]  /*131c0*/  @!P3 IMAD.IADD R31, R5, 0x1, R31 ;  /* 0x00000001051fb824 */ /* 0x000fc600078e021f */
[----:B------:R-:W-:Y:S02]  /*131d0*/  @!P4 LEA.HI.X R5, R14, R235, R15, 0x7, P6 ;  /* 0x000000eb0e05c211 */ /* 0x000fe400030f3c0f */
[----:B------:R-:W-:Y:S01]  /*131e0*/  @!P3 LDGSTS.E.BYPASS.LTC128B.128 [R229+0x5800], desc[UR6][R30.64] ;  /* 0x058000001ee5bfae */ /* 0x000fe2000b901d46 */
[--C-:B-----5:R-:W-:Y:S01]  /*131f0*/  @!P2 IMAD.WIDE.U32 R6, R12, 0xa0, R234.reuse ;  /* 0x000000a00c06a825 */ /* 0x120fe200078e00ea */
[-C--:B------:R-:W-:Y:S02]  /*13200*/  ISETP.GE.AND P6, PT, R0, R17.reuse, PT ;  /* 0x000000110000720c */ /* 0x080fe40003fc6270 */
[----:B------:R-:W-:Y:S01]  /*13210*/  @!P3 LDGSTS.E.BYPASS.LTC128B.128 [R229+0x9800], desc[UR6][R30.64+0x80] ;  /* 0x098000801ee5bfae */ /* 0x000fe2000b901d46 */
[----:B------:R-:W-:Y:S01]  /*13220*/  @!P2 IMAD R13, R13, 0xa0, RZ ;  /* 0x000000a00d0da824 */ /* 0x000fe200078e02ff */
[----:B------:R-:W-:Y:S01]  /*13230*/  ISETP.GE.AND P3, PT, R20, R17, PT ;  /* 0x000000111400720c */ /* 0x000fe20003f66270 */
[----:B------:R-:W-:Y:S01]  /*13240*/  IMAD.SHL.U32 R12, R61, 0x40, RZ ;  /* 0x000000403d0c7824 */ /* 0x000fe200078e00ff */
[----:B------:R-:W-:Y:S01]  /*13250*/  @!P4 LDGSTS.E.BYPASS.LTC128B.128 [R229+0x6000], desc[UR6][R4.64] ;  /* 0x0600000004e5cfae */ /* 0x000fe2000b901d46 */
[----:B-1----:R-:W-:-:S03]  /*13260*/  @!P1 IMAD.WIDE.U32 R14, R10, 0xc0, R234 ;  /* 0x000000c00a0e9825 */ /* 0x002fc600078e00ea */
[----:B------:R1:W-:Y:S01]  /*13270*/  @!P4 LDGSTS.E.BYPASS.LTC128B.128 [R229+0xa000], desc[UR6][R4.64+0x80] ;  /* 0x0a00008004e5cfae */ /* 0x0003e2000b901d46 */
[----:B------:R-:W-:Y:S01]  /*13280*/  @!P1 IMAD R11, R11, 0xc0, RZ ;  /* 0x000000c00b0b9824 */ /* 0x000fe200078e02ff */
[----:B------:R-:W-:Y:S01]  /*13290*/  ISETP.GE.AND P4, PT, R24, R17, PT ;  /* 0x000000111800720c */ /* 0x000fe20003f86270 */
[----:B------:R-:W-:Y:S01]  /*132a0*/  @!P2 IMAD.IADD R7, R13, 0x1, R7 ;  /* 0x000000010d07a824 */ /* 0x000fe200078e0207 */
[----:B------:R-:W-:Y:S01]  /*132b0*/  LOP3.LUT R12, R12, 0x1c0, RZ, 0xc0, !PT ;  /* 0x000001c00c0c7812 */ /* 0x000fe200078ec0ff */
[----:B----4-:R-:W-:-:S03]  /*132c0*/  @!P0 IMAD.WIDE.U32 R26, R8, 0xe0, R234 ;  /* 0x000000e0081a8825 */ /* 0x010fc600078e00ea */
[----:B------:R-:W-:Y:S01]  /*132d0*/  @!P2 LDGSTS.E.BYPASS.LTC128B.128 [R229+0x6800], desc[UR6][R6.64] ;  /* 0x0680000006e5afae */ /* 0x000fe2000b901d46 */
[----:B------:R-:W-:Y:S02]  /*132e0*/  @!P0 IMAD R9, R9, 0xe0, RZ ;  /* 0x000000e009098824 */ /* 0x000fe400078e02ff */
[----:B------:R-:W-:Y:S01]  /*132f0*/  @!P1 IMAD.IADD R15, R11, 0x1, R15 ;  /* 0x000000010b0f9824 */ /* 0x000fe200078e020f */
[----:B------:R2:W-:Y:S01]  /*13300*/  @!P2 LDGSTS.E.BYPASS.LTC128B.128 [R229+0xa800], desc[UR6][R6.64+0x80] ;  /* 0x0a80008006e5afae */ /* 0x0005e2000b901d46 */
[----:B------:R-:W-:Y:S01]  /*13310*/  @!P0 IMAD.IADD R27, R9, 0x1, R27 ;  /* 0x00000001091b8824 */ /* 0x000fe200078e021b */
[----:B------:R-:W-:Y:S01]  /*13320*/  ISETP.GE.AND P2, PT, R22, R17, PT ;  /* 0x000000111600720c */ /* 0x000fe20003f46270 */
[----:B------:R-:W-:Y:S01]  /*13330*/  IMAD.SHL.U32 R9, R230, 0x8, RZ ;  /* 0x00000008e6097824 */ /* 0x000fe200078e00ff */
[----:B------:R-:W-:Y:S01]  /*13340*/  @!P1 LDGSTS.E.BYPASS.LTC128B.128 [R229+0x7000], desc[UR6][R14.64] ;  /* 0x070000000ee59fae */ /* 0x000fe2000b901d46 */
[----:B------:R-:W-:Y:S01]  /*13350*/  IMAD.U32 R0, RZ, RZ, UR5 ;  /* 0x00000005ff007e24 */ /* 0x000fe2000f8e00ff */
[----:B------:R-:W3:Y:S01]  /*13360*/  @!P4 LDC.64 R10, c[0x0][0x250] ;  /* 0x00009400ff0acb82 */ /* 0x000ee20000000a00 */
[----:B------:R-:W-:Y:S01]  /*13370*/  IMAD.U32 R8, RZ, RZ, UR14 ;  /* 0x0000000eff087e24 */ /* 0x000fe2000f8e00ff */
[----:B------:R4:W-:Y:S01]  /*13380*/  @!P1 LDGSTS.E.BYPASS.LTC128B.128 [R229+0xb000], desc[UR6][R14.64+0x80] ;  /* 0x0b0000800ee59fae */ /* 0x0009e2000b901d46 */
[----:B------:R-:W-:Y:S01]  /*13390*/  LEA R238, P1, R146, UR8, 0x1 ;  /* 0x0000000892ee7c11 */ /* 0x000fe2000f8208ff */
[----:B------:R-:W-:Y:S01]  /*133a0*/  ULDC UR5, c[0x0][0x398] ;  /* 0x0000e60000057ab9 */ /* 0x000fe20000000800 */
[----:B------:R-:W-:Y:S01]  /*133b0*/  LOP3.LUT R9, R12, 0x8, R9, 0xf8, !PT ;  /* 0x000000080c097812 */ /* 0x000fe200078ef809 */
[----:B------:R-:W-:Y:S01]  /*133c0*/  @!P0 LDGSTS.E.BYPASS.LTC128B.128 [R229+0x7800], desc[UR6][R26.64] ;  /* 0x078000001ae58fae */ /* 0x000fe2000b901d46 */
[----:B------:R-:W-:-:S02]  /*133d0*/  LEA.HI.X R237, R146, UR9, R52, 0x1, P1 ;  /* 0x0000000992ed7c11 */ /* 0x000fc400088f0c34 */
[----:B-1----:R-:W-:Y:S01]  /*133e0*/  SHF.R.S32.HI R4, RZ, 0x4, R143 ;  /* 0x00000004ff047819 */ /* 0x002fe2000001148f */
[----:B------:R-:W-:Y:S01]  /*133f0*/  @!P0 LDGSTS.E.BYPASS.LTC128B.128 [R229+0xb800], desc[UR6][R26.64+0x80] ;  /* 0x0b8000801ae58fae */ /* 0x000fe2000b901d46 */
[-C--:B------:R-:W-:Y:S02]  /*13400*/  ISETP.GE.AND P0, PT, R230, R17.reuse, PT ;  /* 0x00000011e600720c */ /* 0x080fe40003f06270 */
[----:B------:R-:W-:Y:S01]  /*13410*/  LEA.HI R143, R143, R4, RZ, 0x1 ;  /* 0x000000048f8f7211 */ /* 0x000fe200078f08ff */
[----:B------:R-:W0:Y:S01]  /*13420*/  LDGDEPBAR ;  /* 0x00000000000079af */ /* 0x000e220000000000 */
[----:B------:R-:W-:Y:S02]  /*13430*/  SHF.R.U32.HI R12, RZ, 0x3, R12 ;  /* 0x00000003ff0c7819 */ /* 0x000fe4000001160c */
[----:B------:R-:W-:Y:S02]  /*13440*/  LOP3.LUT R143, R143, 0xfffffffe, RZ, 0xc0, !PT ;  /* 0xfffffffe8f8f7812 */ /* 0x000fe400078ec0ff */
[----:B------:R-:W-:Y:S01]  /*13450*/  ISETP.GE.AND P1, PT, R16, R17, PT ;  /* 0x000000111000720c */ /* 0x000fe20003f26270 */
[----:B--2---:R-:W1:Y:S02]  /*13460*/  @!P5 LDC.64 R6, c[0x0][0x250] ;  /* 0x00009400ff06db82 */ /* 0x004e640000000a00 */
[----:B------:R-:W-:Y:S01]  /*13470*/  IMAD.IADD R225, R4, 0x1, -R143 ;  /* 0x0000000104e17824 */ /* 0x000fe200078e0a8f */
[----:B------:R-:W-:Y:S01]  /*13480*/  LOP3.LUT R12, R9, R12, RZ, 0x3c, !PT ;  /* 0x0000000c090c7212 */ /* 0x000fe200078e3cff */
[----:B------:R-:W-:-:S02]  /*13490*/  @!P0 IMAD.MOV.U32 R239, RZ, RZ, R237 ;  /* 0x000000ffffef8224 */ /* 0x000fc400078e00ed */
[C---:B------:R-:W-:Y:S02]  /*134a0*/  IMAD.SHL.U32 R13, R225.reuse, 0x8, RZ ;  /* 0x00000008e10d7824 */ /* 0x040fe400078e00ff */
[----:B------:R-:W-:Y:S01]  /*134b0*/  IMAD R225, R225, 0x200, R12 ;  /* 0x00000200e1e17824 */ /* 0x000fe200078e020c */
[----:B------:R-:W2:Y:S01]  /*134c0*/  @!P3 LDC.64 R4, c[0x0][0x250] ;  /* 0x00009400ff04bb82 */ /* 0x000ea20000000a00 */
[----:B----4-:R-:W-:-:S03]  /*134d0*/  IMAD.SHL.U32 R14, R142, 0x40, RZ ;  /* 0x000000408e0e7824 */ /* 0x010fc600078e00ff */
[----:B------:R-:W-:Y:S02]  /*134e0*/  LEA R225, R225, UR4, 0x1 ;  /* 0x00000004e1e17c11 */ /* 0x000fe4000f8e08ff */
[----:B------:R-:W-:Y:S01]  /*134f0*/  LOP3.LUT R14, R14, 0x1c0, RZ, 0xc0, !PT ;  /* 0x000001c00e0e7812 */ /* 0x000fe200078ec0ff */
[----:B------:R-:W-:-:S04]  /*13500*/  DEPBAR.LE SB0, 0x0 ;  /* 0x000080000000791a */ /* 0x000fc80000000000 */
[----:B------:R-:W-:Y:S01]  /*13510*/  BAR.SYNC.DEFER_BLOCKING 0x0 ;  /* 0x0000000000007b1d */ /* 0x000fe20000010000 */
[----:B------:R-:W-:Y:S01]  /*13520*/  LOP3.LUT R13, R14, 0x8, R13, 0xf8, !PT ;  /* 0x000000080e0d7812 */ /* 0x000fe200078ef80d */
[----:B------:R-:W-:Y:S01]  /*13530*/  VIADD R223, R225, 0x4020 ;  /* 0x00004020e1df7836 */ /* 0x000fe20000000000 */
[----:B------:R-:W-:-:S03]  /*13540*/  SHF.R.U32.HI R14, RZ, 0x3, R14 ;  /* 0x00000003ff0e7819 */ /* 0x000fc6000001160e */
[----:B------:R-:W-:Y:S04]  /*13550*/  @P0 STS.128 [R229+0xc000], RZ ;  /* 0x00c000ffe5000388 */ /* 0x000fe80000000c00 */
[----:B------:R-:W-:Y:S04]  /*13560*/  @P0 STS.128 [R229+0x10000], RZ ;  /* 0x010000ffe5000388 */ /* 0x000fe80000000c00 */
[----:B------:R-:W-:Y:S01]  /*13570*/  @!PT LDS RZ, [RZ] ;  /* 0x00000000fffff984 */ /* 0x000fe20000000800 */
[----:B------:R-:W-:Y:S01]  /*13580*/  @!PT LDS RZ, [RZ] ;  /* 0x00000000fffff984 */ /* 0x000fe20000000800 */
[----:B------:R-:W-:Y:S01]  /*13590*/  @!PT LDS RZ, [RZ] ;  /* 0x00000000fffff984 */ /* 0x000fe20000000800 */
[----:B------:R-:W-:Y:S04]  /*135a0*/  @!P0 LDGSTS.E.BYPASS.LTC128B.128 [R229+0xc000], desc[UR6][R238.64] ;  /* 0x0c000000eee58fae */ /* 0x000fe8000b901d46 */
[----:B------:R4:W-:Y:S01]  /*135b0*/  @!P0 LDGSTS.E.BYPASS.LTC128B.128 [R229+0x10000], desc[UR6][R238.64+0x80] ;  /* 0x10000080eee58fae */ /* 0x0009e2000b901d46 */
[----:B------:R-:W-:-:S03]  /*135c0*/  @!P6 LEA R18, P0, R19, R238, 0x1 ;  /* 0x000000ee1312e211 */ /* 0x000fc600078008ff */
[----:B------:R-:W-:Y:S01]  /*135d0*/  @P6 STS.128 [R229+0xc800], RZ ;  /* 0x00c800ffe5006388 */ /* 0x000fe20000000c00 */
[----:B------:R-:W-:Y:S01]  /*135e0*/  @!P6 LEA.HI.X R19, R8, R237, R0, 0x1, P0 ;  /* 0x000000ed0813e211 */ /* 0x000fe200000f0c00 */
[----:B--2---:R-:W-:Y:S01]  /*135f0*/  @!P3 IMAD R0, R5, 0x60, RZ ;  /* 0x000000600500b824 */ /* 0x004fe200078e02ff */
[----:B------:R-:W-:Y:S01]  /*13600*/  ISETP.GE.AND P0, PT, R3, R17, PT ;  /* 0x000000110300720c */ /* 0x000fe20003f06270 */
[----:B------:R-:W-:Y:S01]  /*13610*/  @P6 STS.128 [R229+0x10800], RZ ;  /* 0x010800ffe5006388 */ /* 0x000fe20000000c00 */
[----:B------:R-:W2:Y:S01]  /*13620*/  @!P2 LDC.64 R8, c[0x0][0x250] ;  /* 0x00009400ff08ab82 */ /* 0x000ea20000000a00 */
[----:B------:R-:W-:Y:S02]  /*13630*/  LOP3.LUT R3, R13, R14, RZ, 0x3c, !PT ;  /* 0x0000000e0d037212 */ /* 0x000fe400078e3cff */
[----:B------:R-:W-:Y:S01]  /*13640*/  @!PT LDS RZ, [RZ] ;  /* 0x00000000fffff984 */ /* 0x000fe20000000800 */
[----:B------:R-:W-:Y:S01]  /*13650*/  @!PT LDS RZ, [RZ] ;  /* 0x00000000fffff984 */ /* 0x000fe20000000800 */
[----:B------:R-:W-:Y:S01]  /*13660*/  @!PT LDS RZ, [RZ] ;  /* 0x00000000fffff984 */ /* 0x000fe20000000800 */
[----:B------:R-:W-:Y:S03]  /*13670*/  @!P6 LDGSTS.E.BYPASS.LTC128B.128 [R229+0xc800], desc[UR6][R18.64] ;  /* 0x0c80000012e5efae */ /* 0x000fe6000b901d46 */
[----:B------:R-:W-:Y:S01]  /*13680*/  IMAD.IADD R226, R3, 0x1, R226 ;  /* 0x0000000103e27824 */ /* 0x000fe200078e02e2 */
[----:B------:R-:W-:Y:S01]  /*13690*/  @!P6 LDGSTS.E.BYPASS.LTC128B.128 [R229+0x10800], desc[UR6][R18.64+0x80] ;  /* 0x1080008012e5efae */ /* 0x000fe2000b901d46 */
[----:B-1----:R-:W-:-:S02]  /*136a0*/  @!P5 LEA R12, P6, R6, R238, 0x6 ;  /* 0x000000ee060cd211 */ /* 0x002fc400078c30ff */
[----:B------:R-:W-:Y:S01]  /*136b0*/  LOP3.LUT R3, R3, R40, RZ, 0xfc, !PT ;  /* 0x0000002803037212 */ /* 0x000fe200078efcff */
[----:B------:R-:W-:Y:S01]  /*136c0*/  @P5 STS.128 [R229+0xd000], RZ ;  /* 0x00d000ffe5005388 */ /* 0x000fe20000000c00 */
[-C--:B------:R-:W-:Y:S02]  /*136d0*/  @!P5 LEA.HI.X R13, R6, R237.reuse, R7, 0x6, P6 ;  /* 0x000000ed060dd211 */ /* 0x080fe400030f3407 */
[----:B------:R-:W1:Y:S01]  /*136e0*/  @!P1 LDC.64 R6, c[0x0][0x250] ;  /* 0x00009400ff069b82 */ /* 0x000e620000000a00 */
[----:B---3--:R-:W-:Y:S01]  /*136f0*/  @!P4 LEA R16, P6, R10, R238, 0x7 ;  /* 0x000000ee0a10c211 */ /* 0x008fe200078c38ff */
[----:B------:R-:W-:Y:S01]  /*13700*/  @P5 STS.128 [R229+0x11000], RZ ;  /* 0x011000ffe5005388 */ /* 0x000fe20000000c00 */
[----:B------:R-:W-:Y:S01]  /*13710*/  LEA R226, R226, UR4, 0x1 ;  /* 0x00000004e2e27c11 */ /* 0x000fe2000f8e08ff */
[----:B----4-:R-:W-:Y:S01]  /*13720*/  @!P3 IMAD.MOV.U32 R239, RZ, RZ, R237 ;  /* 0x000000ffffefb224 */ /* 0x010fe200078e00ed */
[----:B------:R-:W-:Y:S01]  /*13730*/  @!P4 LEA.HI.X R17, R10, R237, R11, 0x7, P6 ;  /* 0x000000ed0a11c211 */ /* 0x000fe200030f3c0b */
[----:B------:R-:W-:Y:S01]  /*13740*/  @!PT LDS RZ, [RZ] ;  /* 0x00000000fffff984 */ /* 0x000fe20000000800 */
[----:B------:R-:W-:Y:S01]  /*13750*/  @!PT LDS RZ, [RZ] ;  /* 0x00000000fffff984 */ /* 0x000fe20000000800 */
[----:B------:R-:W-:Y:S01]  /*13760*/  @!PT LDS RZ, [RZ] ;  /* 0x00000000fffff984 */ /* 0x000fe20000000800 */
[----:B------:R-:W-:Y:S01]  /*13770*/  @!P5 LDGSTS.E.BYPASS.LTC128B.128 [R229+0xd000], desc[UR6][R12.64] ;  /* 0x0d0000000ce5dfae */ /* 0x000fe2000b901d46 */
[----:B------:R-:W-:-:S02]  /*13780*/  @!P3 IMAD.WIDE.U32 R14, R4, 0x60, R238 ;  /* 0x00000060040eb825 */ /* 0x000fc400078e00ee */
[----:B------:R-:W3:Y:S01]  /*13790*/  @!P0 LDC.64 R4, c[0x0][0x250] ;  /* 0x00009400ff048b82 */ /* 0x000ee20000000a00 */
[----:B------:R4:W-:Y:S01]  /*137a0*/  @!P5 LDGSTS.E.BYPASS.LTC128B.128 [R229+0x11000], desc[UR6][R12.64+0x80] ;  /* 0x110000800ce5dfae */ /* 0x0009e2000b901d46 */
[----:B------:R-:W-:Y:S02]  /*137b0*/  @!P2 IMAD.MOV.U32 R239, RZ, RZ, R237 ;  /* 0x000000ffffefa224 */ /* 0x000fe400078e00ed */
[----:B--2---:R-:W-:Y:S01]  /*137c0*/  @!P2 IMAD R9, R9, 0xa0, RZ ;  /* 0x000000a00909a824 */ /* 0x004fe200078e02ff */
[----:B------:R-:W-:Y:S01]  /*137d0*/  @P3 STS.128 [R229+0xd800], RZ ;  /* 0x00d800ffe5003388 */ /* 0x000fe20000000c00 */
[----:B------:R-:W-:-:S03]  /*137e0*/  @!P2 IMAD.WIDE.U32 R10, R8, 0xa0, R238 ;  /* 0x000000a0080aa825 */ /* 0x000fc600078e00ee */
[----:B------:R-:W-:Y:S01]  /*137f0*/  @P3 STS.128 [R229+0x11800], RZ ;  /* 0x011800ffe5003388 */ /* 0x000fe20000000c00 */
[----:B------:R-:W-:Y:S02]  /*13800*/  @!P1 IMAD.MOV.U32 R239, RZ, RZ, R237 ;  /* 0x000000ffffef9224 */ /* 0x000fe400078e00ed */
[----:B------:R-:W-:Y:S02]  /*13810*/  @!P3 IMAD.IADD R15, R0, 0x1, R15 ;  /* 0x00000001000fb824 */ /* 0x000fe400078e020f */
[----:B------:R-:W-:Y:S02]  /*13820*/  @!P2 IMAD.IADD R9, R9, 0x1, R11 ;  /* 0x000000010909a824 */ /* 0x000fe400078e020b */
[----:B------:R-:W-:Y:S01]  /*13830*/  @!P2 IMAD.MOV.U32 R8, RZ, RZ, R10 ;  /* 0x000000ffff08a224 */ /* 0x000fe200078e000a */
[----:B------:R-:W-:Y:S01]  /*13840*/  @!PT LDS RZ, [RZ] ;  /* 0x00000000fffff984 */ /* 0x000fe20000000800 */
[----:B------:R-:W-:Y:S01]  /*13850*/  @!PT LDS RZ, [RZ] ;  /* 0x00000000fffff984 */ /* 0x000fe20000000800 */
[----:B------:R-:W-:Y:S01]  /*13860*/  @!PT LDS RZ, [RZ] ;  /* 0x00000000fffff984 */ /* 0x000fe20000000800 */
[----:B------:R-:W-:Y:S01]  /*13870*/  @!P3 LDGSTS.E.BYPASS.LTC128B.128 [R229+0xd800], desc[UR6][R14.64] ;  /* 0x0d8000000ee5bfae */ /* 0x000fe2000b901d46 */
[----:B-1----:R-:W-:-:S03]  /*13880*/  @!P1 IMAD.WIDE.U32 R10, R6, 0xc0, R238 ;  /* 0x000000c0060a9825 */ /* 0x002fc600078e00ee */
[----:B------:R-:W-:Y:S01]  /*13890*/  @!P3 LDGSTS.E.BYPASS.LTC128B.128 [R229+0x11800], desc[UR6][R14.64+0x80] ;  /* 0x118000800ee5bfae */ /* 0x000fe2000b901d46 */
[----:B------:R-:W-:Y:S02]  /*138a0*/  @!P0 IMAD.MOV.U32 R239, RZ, RZ, R237 ;  /* 0x000000ffffef8224 */ /* 0x000fe400078e00ed */
[----:B------:R-:W-:Y:S01]  /*138b0*/  @!P1 IMAD R7, R7, 0xc0, RZ ;  /* 0x000000c007079824 */ /* 0x000fe200078e02ff */
[----:B------:R-:W-:Y:S01]  /*138c0*/  @P4 STS.128 [R229+0xe000], RZ ;  /* 0x00e000ffe5004388 */ /* 0x000fe20000000c00 */
[----:B---3--:R-:W-:Y:S02]  /*138d0*/  @!P0 IMAD R5, R5, 0xe0, RZ ;  /* 0x000000e005058824 */ /* 0x008fe400078e02ff */
[----:B----4-:R-:W-:Y:S01]  /*138e0*/  @!P0 IMAD.WIDE.U32 R12, R4, 0xe0, R238 ;  /* 0x000000e0040c8825 */ /* 0x010fe200078e00ee */
[----:B------:R-:W-:Y:S03]  /*138f0*/  @P4 STS.128 [R229+0x12000], RZ ;  /* 0x012000ffe5004388 */ /* 0x000fe60000000c00 */
[----:B------:R-:W-:Y:S01]  /*13900*/  @!P1 IMAD.IADD R11, R7, 0x1, R11 ;  /* 0x00000001070b9824 */ /* 0x000fe200078e020b */
[----:B------:R-:W-:Y:S01]  /*13910*/  @!PT LDS RZ, [RZ] ;  /* 0x00000000fffff984 */ /* 0x000fe20000000800 */
[----:B------:R-:W-:Y:S01]  /*13920*/  @!PT LDS RZ, [RZ] ;  /* 0x00000000fffff984 */ /* 0x000fe20000000800 */
[----:B------:R-:W-:Y:S01]  /*13930*/  @!PT LDS RZ, [RZ] ;  /* 0x00000000fffff984 */ /* 0x000fe20000000800 */
[----:B------:R-:W-:Y:S01]  /*13940*/  @!P4 LDGSTS.E.BYPASS.LTC128B.128 [R229+0xe000], desc[UR6][R16.64] ;  /* 0x0e00000010e5cfae */ /* 0x000fe2000b901d46 */
[----:B------:R-:W-:-:S02]  /*13950*/  @!P0 IMAD.IADD R13, R5, 0x1, R13 ;  /* 0x00000001050d8824 */ /* 0x000fc400078e020d */
[----:B------:R-:W-:Y:S01]  /*13960*/  VIADD R0, R225, 0x4000 ;  /* 0x00004000e1007836 */ /* 0x000fe20000000000 */
[----:B------:R1:W-:Y:S01]  /*13970*/  @!P4 LDGSTS.E.BYPASS.LTC128B.128 [R229+0x12000], desc[UR6][R16.64+0x80] ;  /* 0x1200008010e5cfae */ /* 0x0003e2000b901d46 */
[--C-:B------:R-:W-:Y:S02]  /*13980*/  IMAD R224, R45, 0x2, R226.reuse ;  /* 0x000000022de07824 */ /* 0x100fe400078e02e2 */
[C---:B------:R-:W-:Y:S01]  /*13990*/  IMAD R222, R43.reuse, 0x2, R226 ;  /* 0x000000022bde7824 */ /* 0x040fe200078e02e2 */
[----:B------:R-:W-:Y:S01]  /*139a0*/  @P2 STS.128 [R229+0xe800], RZ ;  /* 0x00e800ffe5002388 */ /* 0x000fe20000000c00 */
[----:B------:R-:W-:-:S03]  /*139b0*/  IMAD R221, R43, 0x2, R224 ;  /* 0x000000022bdd7824 */ /* 0x000fc600078e02e0 */
        /* <DEDUP_REMOVED lines=12> */
[----:B------:R2:W-:Y:S01]  /*13a80*/  @!P1 LDGSTS.E.BYPASS.LTC128B.128 [R229+0x13000], desc[UR6][R10.64+0x80] ;  /* 0x130000800ae59fae */ /* 0x0005e2000b901d46 */
[----:B------:R-:W-:-:S03]  /*13a90*/  R2P PR, R61, 0x6 ;  /* 0x000000063d007804 */ /* 0x000fc60000000000 */
[----:B------:R-:W-:Y:S04]  /*13aa0*/  @P0 STS.128 [R229+0xf800], RZ ;  /* 0x00f800ffe5000388 */ /* 0x000fe80000000c00 */
[----:B------:R-:W-:Y:S04]  /*13ab0*/  @P0 STS.128 [R229+0x13800], RZ ;  /* 0x013800ffe5000388 */ /* 0x000fe80000000c00 */
[----:B------:R-:W-:Y:S01]  /*13ac0*/  @!PT LDS RZ, [RZ] ;  /* 0x00000000fffff984 */ /* 0x000fe20000000800 */
[----:B------:R-:W-:Y:S01]  /*13ad0*/  @!PT LDS RZ, [RZ] ;  /* 0x00000000fffff984 */ /* 0x000fe20000000800 */
[----:B------:R-:W-:Y:S01]  /*13ae0*/  @!PT LDS RZ, [RZ] ;  /* 0x00000000fffff984 */ /* 0x000fe20000000800 */
[----:B------:R-:W-:Y:S02]  /*13af0*/  @!P0 LDGSTS.E.BYPASS.LTC128B.128 [R229+0xf800], desc[UR6][R12.64] ;  /* 0x0f8000000ce58fae */ /* 0x000fe4000b901d46 */
[----:B------:R-:W-:-:S02]  /*13b00*/  @P1 VIADD R223, R0, 0xffffffe0 ;  /* 0xffffffe000df1836 */ /* 0x000fc40000000000 */
[----:B------:R3:W-:Y:S01]  /*13b10*/  @!P0 LDGSTS.E.BYPASS.LTC128B.128 [R229+0x13800], desc[UR6][R12.64+0x80] ;  /* 0x138000800ce58fae */ /* 0x0007e2000b901d46 */
[----:B------:R-:W-:Y:S02]  /*13b20*/  IMAD.MOV.U32 R0, RZ, RZ, 0x40 ;  /* 0x00000040ff007424 */ /* 0x000fe400078e00ff */
[C---:B------:R-:W-:Y:S01]  /*13b30*/  VIADD R215, R223.reuse, 0x800 ;  /* 0x00000800dfd77836 */ /* 0x040fe20000000000 */
[----:B------:R-:W-:Y:S01]  /*13b40*/  LDSM.16.M88.4 R80, [R226] ;  /* 0x00000000e250783b */ /* 0x000fe20000000200 */
[C---:B------:R-:W-:Y:S01]  /*13b50*/  VIADD R214, R223.reuse, 0x1000 ;  /* 0x00001000dfd67836 */ /* 0x040fe20000000000 */
[----:B------:R-:W-:Y:S01]  /*13b60*/  SEL R0, R0, 0xffffffc0, !P2 ;  /* 0xffffffc000007807 */ /* 0x000fe20005000000 */
[C---:B------:R-:W-:Y:S01]  /*13b70*/  VIADD R213, R223.reuse, 0x1800 ;  /* 0x00001800dfd57836 */ /* 0x040fe20000000000 */
[----:B------:R-:W4:Y:S01]  /*13b80*/  LDSM.16.M88.4 R64, [R225+0x4000] ;  /* 0x00400000e140783b */ /* 0x000f220000000200 */
[----:B------:R-:W-:Y:S02]  /*13b90*/  VIADD R212, R223, 0x2000 ;  /* 0x00002000dfd47836 */ /* 0x000fe40000000000 */
[----:B------:R-:W-:Y:S01]  /*13ba0*/  IMAD.IADD R219, R225, 0x1, R0 ;  /* 0x00000001e1db7824 */ /* 0x000fe200078e0200 */
[----:B------:R-:W5:Y:S01]  /*13bb0*/  LDSM.16.M88.4 R36, [R225+0x4800] ;  /* 0x00480000e124783b */ /* 0x000f620000000200 */
[----:B------:R-:W-:Y:S01]  /*13bc0*/  IMAD.IADD R208, R0, 0x1, R223 ;  /* 0x0000000100d07824 */ /* 0x000fe200078e02df */
[----:B------:R-:W-:Y:S01]  /*13bd0*/  SHF.R.S32.HI R0, RZ, 0x1f, R59 ;  /* 0x0000001fff007819 */ /* 0x000fe2000001143b */
[C---:B------:R-:W-:Y:S01]  /*13be0*/  VIADD R211, R223.reuse, 0x2800 ;  /* 0x00002800dfd37836 */ /* 0x040fe20000000000 */
[----:B-1----:R-:W1:Y:S01]  /*13bf0*/  LDSM.16.M88.4 R16, [R225+0x5000] ;  /* 0x00500000e110783b */ /* 0x002e620000000200 */
[C---:B------:R-:W-:Y:S01]  /*13c00*/  VIADD R210, R223.reuse, 0x3000 ;  /* 0x00003000dfd27836 */ /* 0x040fe20000000000 */
[----:B------:R-:W-:Y:S01]  /*13c10*/  LEA.HI R0, R0, R59, RZ, 0x2 ;  /* 0x0000003b00007211 */ /* 0x000fe200078f10ff */
[C---:B------:R-:W-:Y:S01]  /*13c20*/  VIADD R209, R223.reuse, 0x3800 ;  /* 0x00003800dfd17836 */ /* 0x040fe20000000000 */
[----:B--2---:R-:W3:Y:S01]  /*13c30*/  LDSM.16.M88.4 R8, [R225+0x5800] ;  /* 0x00580000e108783b */ /* 0x004ee20000000200 */
[C---:B------:R-:W-:Y:S01]  /*13c40*/  VIADD R207, R223.reuse, 0x4000 ;  /* 0x00004000dfcf7836 */ /* 0x040fe20000000000 */
[----:B------:R-:W-:Y:S01]  /*13c50*/  SHF.R.S32.HI R240, RZ, 0x2, R0 ;  /* 0x00000002fff07819 */ /* 0x000fe20000011400 */
[----:B------:R-:W-:Y:S01]  /*13c60*/  IMAD.IADD R0, R2, 0x1, R55 ;  /* 0x0000000102007824 */ /* 0x000fe200078e0237 */
[----:B------:R-:W2:Y:S01]  /*13c70*/  LDSM.16.M88.4 R104, [R225+0x6000] ;  /* 0x00600000e168783b */ /* 0x000ea20000000200 */
[----:B------:R-:W-:Y:S01]  /*13c80*/  VIADD R206, R223, 0x4800 ;  /* 0x00004800dfce7836 */ /* 0x000fe20000000000 */
[----:B------:R-:W-:Y:S01]  /*13c90*/  IADD3 R41, R41, 0x1, R240 ;  /* 0x0000000129297810 */ /* 0x000fe20007ffe0f0 */
        /* <DEDUP_REMOVED lines=9> */
[C---:B------:R-:W-:Y:S01]  /*13d30*/  VIADD R201, R223.reuse, 0x7000 ;  /* 0x00007000dfc97836 */ /* 0x040fe20000000000 */
[----:B------:R-:W-:Y:S01]  /*13d40*/  LDSM.16.M88.4 R76, [R224] ;  /* 0x00000000e04c783b */ /* 0x000fe20000000200 */
[----:B------:R-:W-:-:S03]  /*13d50*/  VIADD R200, R223, 0x7800 ;  /* 0x00007800dfc87836 */ /* 0x000fc60000000000 */
[----:B------:R-:W2:Y:S01]  /*13d60*/  LDSM.16.M88.4 R4, [R223] ;  /* 0x00000000df04783b */ /* 0x000ea20000000200 */
[C---:B----4-:R-:W-:Y:S03]  /*13d70*/  HMMA.16816.F32 R68, R80.reuse, R64, RZ ;  /* 0x000000405044723c */ /* 0x050fe600000018ff */
[----:B------:R-:W4:Y:S04]  /*13d80*/  LDSM.16.M88.4 R132, [R223+0x800] ;  /* 0x00080000df84783b */ /* 0x000f280000000200 */
[----:B------:R-:W4:Y:S01]  /*13d90*/  LDSM.16.M88.4 R24, [R223+0x2800] ;  /* 0x00280000df18783b */ /* 0x000f220000000200 */
[C---:B------:R-:W-:Y:S03]  /*13da0*/  HMMA.16816.F32 R64, R80.reuse, R66, RZ ;  /* 0x000000425040723c */ /* 0x040fe600000018ff */
[----:B------:R-:W4:Y:S03]  /*13db0*/  LDSM.16.M88.4 R128, [R223+0x1000] ;  /* 0x00100000df80783b */ /* 0x000f260000000200 */
[C---:B-----5:R-:W-:Y:S01]  /*13dc0*/  HMMA.16816.F32 R48, R80.reuse, R36, RZ ;  /* 0x000000245030723c */ /* 0x060fe200000018ff */
[----:B------:R-:W-:Y:S04]  /*13dd0*/  LDSM.16.M88.4 R116, [R223+0x1800] ;  /* 0x00180000df74783b */ /* 0x000fe80000000200 */
[----:B------:R-:W-:Y:S01]  /*13de0*/  LDSM.16.M88.4 R112, [R223+0x2000] ;  /* 0x00200000df70783b */ /* 0x000fe20000000200 */
[C---:B------:R-:W-:Y:S03]  /*13df0*/  HMMA.16816.F32 R36, R80.reuse, R38, RZ ;  /* 0x000000265024723c */ /* 0x040fe600000018ff */
[----:B------:R-:W-:Y:S03]  /*13e00*/  LDSM.16.M88.4 R28, [R219+0x4000] ;  /* 0x00400000db1c783b */ /* 0x000fe60000000200 */
[C---:B-1----:R-:W-:Y:S01]  /*13e10*/  HMMA.16816.F32 R32, R80.reuse, R16, RZ ;  /* 0x000000105020723c */ /* 0x042fe200000018ff */
[----:B------:R-:W-:Y:S04]  /*13e20*/  LDSM.16.M88.4 R124, [R223+0x3000] ;  /* 0x00300000df7c783b */ /* 0x000fe80000000200 */
[----:B------:R-:W-:Y:S01]  /*13e30*/  LDSM.16.M88.4 R120, [R223+0x3800] ;  /* 0x00380000df78783b */ /* 0x000fe20000000200 */
[C---:B---3--:R-:W-:Y:S03]  /*13e40*/  HMMA.16816.F32 R12, R80.reuse, R8, RZ ;  /* 0x00000008500c723c */ /* 0x048fe600000018ff */
[----:B------:R-:W-:Y:S03]  /*13e50*/  LDSM.16.M88.4 R72, [R219+0x5000] ;  /* 0x00500000db48783b */ /* 0x000fe60000000200 */
[C---:B--2---:R-:W-:Y:S01]  /*13e60*/  HMMA.16816.F32 R108, R80.reuse, R104, RZ ;  /* 0x00000068506c723c */ /* 0x044fe200000018ff */
        /* <DEDUP_REMOVED lines=14> */
[----:B------:R-:W1:Y:S05]  /*13f50*/  LDSM.16.M88.4 R4, [R219+0x4800] ;  /* 0x00480000db04783b */ /* 0x000e6a0000000200 */
[C---:B----4-:R-:W-:Y:S06]  /*13f60*/  HMMA.16816.F32 R48, R76.reuse, R132, R48 ;  /* 0x000000844c30723c */ /* 0x050fec0000001830 */
[C---:B------:R-:W-:Y:S01]  /*13f70*/  HMMA.16816.F32 R36, R76.reuse, R134, R36 ;  /* 0x000000864c24723c */ /* 0x040fe20000001824 */
[----:B------:R-:W-:Y:S05]  /*13f80*/  LDSM.16.M88.4 R132, [R223+0x5800] ;  /* 0x00580000df84783b */ /* 0x000fea0000000200 */
[C---:B------:R-:W-:Y:S06]  /*13f90*/  HMMA.16816.F32 R100, R76.reuse, R24, R100 ;  /* 0x000000184c64723c */ /* 0x040fec0000001864 */
[C---:B------:R-:W-:Y:S01]  /*13fa0*/  HMMA.16816.F32 R96, R76.reuse, R26, R96 ;  /* 0x0000001a4c60723c */ /* 0x040fe20000001860 */
[----:B------:R-:W2:Y:S05]  /*13fb0*/  LDSM.16.M88.4 R24, [R219+0x6800] ;  /* 0x00680000db18783b */ /* 0x000eaa0000000200 */
[C---:B------:R-:W-:Y:S06]  /*13fc0*/  HMMA.16816.F32 R32, R76.reuse, R128, R32 ;  /* 0x000000804c20723c */ /* 0x040fec0000001820 */
[----:B------:R-:W-:Y:S01]  /*13fd0*/  HMMA.16816.F32 R16, R76, R130, R16 ;  /* 0x000000824c10723c */ /* 0x000fe20000001810 */
[----:B------:R-:W-:Y:S05]  /*13fe0*/  LDSM.16.M88.4 R128, [R208+0x800] ;  /* 0x00080000d080783b */ /* 0x000fea0000000200 */
[C---:B-1----:R-:W-:Y:S06]  /*13ff0*/  HMMA.16816.F32 R48, R20.reuse, R4, R48 ;  /* 0x000000041430723c */ /* 0x042fec0000001830 */
[----:B------:R-:W-:Y:S01]  /*14000*/  HMMA.16816.F32 R36, R20, R6, R36 ;  /* 0x000000061424723c */ /* 0x000fe20000001824 */
[----:B------:R-:W1:Y:S05]  /*14010*/  LDSM.16.M88.4 R4, [R219+0x7000] ;  /* 0x00700000db04783b */ /* 0x000e6a0000000200 */
[C---:B------:R-:W-:Y:S06]  /*14020*/  HMMA.16816.F32 R12, R76.reuse, R116, R12 ;  /* 0x000000744c0c723c */ /* 0x040fec000000180c */
[C---:B------:R-:W-:Y:S01]  /*14030*/  HMMA.16816.F32 R8, R76.reuse, R118, R8 ;  /* 0x000000764c08723c */ /* 0x040fe20000001808 */
[----:B------:R-:W3:Y:S05]  /*14040*/  LDSM.16.M88.4 R116, [R219+0x5800] ;  /* 0x00580000db74783b */ /* 0x000eea0000000200 */
[C---:B------:R-:W-:Y:S06]  /*14050*/  HMMA.16816.F32 R108, R76.reuse, R112, R108 ;  /* 0x000000704c6c723c */ /* 0x040fec000000186c */
[----:B------:R-:W-:Y:S01]  /*14060*/  HMMA.16816.F32 R104, R76, R114, R104 ;  /* 0x000000724c68723c */ /* 0x000fe20000001868 */
[----:B------:R-:W4:Y:S05]  /*14070*/  LDSM.16.M88.4 R112, [R219+0x6000] ;  /* 0x00600000db70783b */ /* 0x000f2a0000000200 */
[C---:B------:R-:W-:Y:S06]  /*14080*/  HMMA.16816.F32 R68, R20.reuse, R28, R68 ;  /* 0x0000001c1444723c */ /* 0x040fec0000001844 */
[----:B------:R-:W-:Y:S01]  /*14090*/  HMMA.16816.F32 R64, R20, R30, R64 ;  /* 0x0000001e1440723c */ /* 0x000fe20000001840 */
[----:B------:R-:W5:Y:S05]  /*140a0*/  LDSM.16.M88.4 R28, [R219+0x7800] ;  /* 0x00780000db1c783b */ /* 0x000f6a0000000200 */
[C---:B------:R-:W-:Y:S06]  /*140b0*/  HMMA.16816.F32 R92, R76.reuse, R124, R92 ;  /* 0x0000007c4c5c723c */ /* 0x040fec000000185c */
[C---:B------:R-:W-:Y:S01]  /*140c0*/  HMMA.16816.F32 R88, R76.reuse, R126, R88 ;  /* 0x0000007e4c58723c */ /* 0x040fe20000001858 */
[----:B------:R-:W-:Y:S05]  /*140d0*/  LDSM.16.M88.4 R124, [R208+0x1000] ;  /* 0x00100000d07c783b */ /* 0x000fea0000000200 */
[C---:B------:R-:W-:Y:S06]  /*140e0*/  HMMA.16816.F32 R84, R76.reuse, R120, R84 ;  /* 0x000000784c54723c */ /* 0x040fec0000001854 */
[----:B------:R-:W-:Y:S01]  /*140f0*/  HMMA.16816.F32 R80, R76, R122, R80 ;  /* 0x0000007a4c50723c */ /* 0x000fe20000001850 */
[----:B------:R-:W-:Y:S04]  /*14100*/  LDSM.16.M88.4 R76, [R221] ;  /* 0x00000000dd4c783b */ /* 0x000fe80000000200 */
[----:B------:R-:W-:Y:S01]  /*14110*/  LDSM.16.M88.4 R120, [R208+0x1800] ;  /* 0x00180000d078783b */ /* 0x000fe20000000200 */
[C---:B------:R-:W-:Y:S06]  /*14120*/  HMMA.16816.F32 R32, R20.reuse, R72, R32 ;  /* 0x000000481420723c */ /* 0x040fec0000001820 */
[C---:B------:R-:W-:Y:S01]  /*14130*/  HMMA.16816.F32 R16, R20.reuse, R74, R16 ;  /* 0x0000004a1410723c */ /* 0x040fe20000001810 */
[----:B------:R-:W5:Y:S05]  /*14140*/  LDSM.16.M88.4 R72, [R208] ;  /* 0x00000000d048783b */ /* 0x000f6a0000000200 */
        /* <DEDUP_REMOVED lines=11> */
[----:B------:R-:W3:Y:S05]  /*14200*/  LDSM.16.M88.4 R112, [R208+0x2000] ;  /* 0x00200000d070783b */ /* 0x000eea0000000200 */
[C---:B-----5:R-:W-:Y:S06]  /*14210*/  HMMA.16816.F32 R84, R20.reuse, R28, R84 ;  /* 0x0000001c1454723c */ /* 0x060fec0000001854 */
[----:B------:R-:W-:Y:S01]  /*14220*/  HMMA.16816.F32 R80, R20, R30, R80 ;  /* 0x0000001e1450723c */ /* 0x000fe20000001850 */
[----:B------:R-:W-:Y:S04]  /*14230*/  LDSM.16.M88.4 R28, [R226+0x2000] ;  /* 0x00200000e21c783b */ /* 0x000fe80000000200 */
[----:B------:R-:W4:Y:S01]  /*14240*/  LDSM.16.M88.4 R20, [R225+0x8000] ;  /* 0x00800000e114783b */ /* 0x000f220000000200 */
        /* <DEDUP_REMOVED lines=23> */
[----:B------:R-:W3:Y:S04]  /*143c0*/  LDSM.16.M88.4 R76, [R225+0xa800] ;  /* 0x00a80000e14c783b */ /* 0x000ee80000000200 */
[----:B------:R-:W-:Y:S01]  /*143d0*/  LDSM.16.M88.4 R116, [R223+0x7000] ;  /* 0x00700000df74783b */ /* 0x000fe20000000200 */
[C---:B----4-:R-:W-:Y:S06]  /*143e0*/  HMMA.16816.F32 R68, R28.reuse, R20, R68 ;  /* 0x000000141c44723c */ /* 0x050fec0000001844 */
[C---:B------:R-:W-:Y:S01]  /*143f0*/  HMMA.16816.F32 R64, R28.reuse, R22, R64 ;  /* 0x000000161c40723c */ /* 0x040fe20000001840 */
[----:B------:R-:W4:Y:S05]  /*14400*/  LDSM.16.M88.4 R20, [R225+0xb000] ;  /* 0x00b00000e114783b */ /* 0x000f2a0000000200 */
[C---:B-----5:R-:W-:Y:S06]  /*14410*/  HMMA.16816.F32 R48, R28.reuse, R72, R48 ;  /* 0x000000481c30723c */ /* 0x060fec0000001830 */
[C---:B------:R-:W-:Y:S01]  /*14420*/  HMMA.16816.F32 R36, R28.reuse, R74, R36 ;  /* 0x0000004a1c24723c */ /* 0x040fe20000001824 */
[----:B------:R-:W5:Y:S05]  /*14430*/  LDSM.16.M88.4 R72, [R225+0xb800] ;  /* 0x00b80000e148783b */ /* 0x000f6a0000000200 */
        /* <DEDUP_REMOVED lines=12> */
[C---:B------:R-:W-:Y:S06]  /*14500*/  HMMA.16816.F32 R32, R28.reuse, R112, R32 ;  /* 0x000000701c20723c */ /* 0x040fec0000001820 */
[C---:B-----5:R-:W-:Y:S06]  /*14510*/  HMMA.16816.F32 R84, R28.reuse, R72, R84 ;  /* 0x000000481c54723c */ /* 0x060fec0000001854 */
[----:B------:R-:W-:Y:S01]  /*14520*/  HMMA.16816.F32 R80, R28, R74, R80 ;  /* 0x0000004a1c50723c */ /* 0x000fe20000001850 */
[----:B------:R-:W4:Y:S05]  /*14530*/  LDSM.16.M88.4 R72, [R219+0x8800] ;  /* 0x00880000db48783b */ /* 0x000f2a0000000200 */
[C---:B--2---:R-:W-:Y:S06]  /*14540*/  HMMA.16816.F32 R68, R128.reuse, R24, R68 ;  /* 0x000000188044723c */ /* 0x044fec0000001844 */
[----:B------:R-:W-:Y:S01]  /*14550*/  HMMA.16816.F32 R64, R128, R26, R64 ;  /* 0x0000001a8040723c */ /* 0x000fe20000001840 */
[----:B------:R-:W2:Y:S05]  /*14560*/  LDSM.16.M88.4 R24, [R219+0x9000] ;  /* 0x00900000db18783b */ /* 0x000eaa0000000200 */
[----:B------:R-:W-:Y:S01]  /*14570*/  HMMA.16816.F32 R16, R28, R114, R16 ;  /* 0x000000721c10723c */ /* 0x000fe20000001810 */
[----:B------:R-:W-:Y:S04]  /*14580*/  LDSM.16.M88.4 R28, [R208+0x4000] ;  /* 0x00400000d01c783b */ /* 0x000fe80000000200 */
[----:B------:R-:W-:Y:S01]  /*14590*/  LDSM.16.M88.4 R112, [R223+0x7800] ;  /* 0x00780000df70783b */ /* 0x000fe20000000200 */
[C---:B-1----:R-:W-:Y:S06]  /*145a0*/  HMMA.16816.F32 R48, R128.reuse, R4, R48 ;  /* 0x000000048030723c */ /* 0x042fec0000001830 */
[C---:B------:R-:W-:Y:S01]  /*145b0*/  HMMA.16816.F32 R36, R128.reuse, R6, R36 ;  /* 0x000000068024723c */ /* 0x040fe20000001824 */
[----:B------:R-:W1:Y:S05]  /*145c0*/  LDSM.16.M88.4 R4, [R221+0x2000] ;  /* 0x00200000dd04783b */ /* 0x000e6a0000000200 */
[C---:B------:R-:W-:Y:S06]  /*145d0*/  HMMA.16816.F32 R32, R128.reuse, R136, R32 ;  /* 0x000000888020723c */ /* 0x040fec0000001820 */
[C---:B------:R-:W-:Y:S06]  /*145e0*/  HMMA.16816.F32 R92, R128.reuse, R116, R92 ;  /* 0x00000074805c723c */ /* 0x040fec000000185c */
[----:B------:R-:W-:Y:S06]  /*145f0*/  HMMA.16816.F32 R88, R128, R118, R88 ;  /* 0x000000768058723c */ /* 0x000fec0000001858 */
[C---:B---3--:R-:W-:Y:S01]  /*14600*/  HMMA.16816.F32 R116, R20.reuse, R76, R68 ;  /* 0x0000004c1474723c */ /* 0x048fe20000001844 */
[----:B------:R-:W3:Y:S05]  /*14610*/  LDSM.16.M88.4 R68, [R208+0x4800] ;  /* 0x00480000d044783b */ /* 0x000eea0000000200 */
[----:B------:R-:W-:Y:S01]  /*14620*/  HMMA.16816.F32 R64, R20, R78, R64 ;  /* 0x0000004e1440723c */ /* 0x000fe20000001840 */
[----:B------:R-:W-:Y:S05]  /*14630*/  LDSM.16.M88.4 R76, [R208+0x5000] ;  /* 0x00500000d04c783b */ /* 0x000fea0000000200 */
[----:B------:R-:W-:Y:S06]  /*14640*/  HMMA.16816.F32 R16, R128, R138, R16 ;  /* 0x0000008a8010723c */ /* 0x000fec0000001810 */
[C---:B----4-:R-:W-:Y:S06]  /*14650*/  HMMA.16816.F32 R48, R20.reuse, R72, R48 ;  /* 0x000000481430723c */ /* 0x050fec0000001830 */
[C---:B------:R-:W-:Y:S01]  /*14660*/  HMMA.16816.F32 R36, R20.reuse, R74, R36 ;  /* 0x0000004a1424723c */ /* 0x040fe20000001824 */
[----:B------:R-:W4:Y:S05]  /*14670*/  LDSM.16.M88.4 R72, [R219+0x9800] ;  /* 0x00980000db48783b */ /* 0x000f2a0000000200 */
[----:B--2---:R-:W-:Y:S06]  /*14680*/  HMMA.16816.F32 R32, R20, R24, R32 ;  /* 0x000000181420723c */ /* 0x004fec0000001820 */
[----:B------:R-:W-:Y:S01]  /*14690*/  HMMA.16816.F32 R12, R128, R132, R12 ;  /* 0x00000084800c723c */ /* 0x000fe2000000180c */
[----:B------:R-:W-:Y:S01]  /*146a0*/  IADD3 R25, R62, R41, -R227 ;  /* 0x000000293e197210 */ /* 0x000fe20007ffe8e3 */
[----:B------:R-:W-:-:S02]  /*146b0*/  VIADD R24, R0, 0x8 ;  /* 0x0000000800187836 */ /* 0x000fc40000000000 */
[C---:B------:R-:W-:Y:S02]  /*146c0*/  VIADD R41, R0.reuse, 0x10 ;  /* 0x0000001000297836 */ /* 0x040fe40000000000 */
[----:B------:R-:W-:Y:S01]  /*146d0*/  VIADD R25, R25, UR5 ;  /* 0x0000000519197c36 */ /* 0x000fe20008000000 */
[C---:B-1----:R-:W-:Y:S04]  /*146e0*/  HMMA.16816.F32 R116, R4.reuse, R28, R116 ;  /* 0x0000001c0474723c */ /* 0x042fe80000001874 */
[C---:B------:R-:W-:Y:S02]  /*146f0*/  VIMNMX R53, R25.reuse, R62, PT ;  /* 0x0000003e19357248 */ /* 0x040fe40003fe0100 */
[----:B------:R-:W-:Y:S01]  /*14700*/  VIADDMNMX R196, R25, 0x8, R62, PT ;  /* 0x0000000819c47846 */ /* 0x000fe2000380013e */
[C---:B------:R-:W-:Y:S01]  /*14710*/  VIADD R28, R0.reuse, 0x1 ;  /* 0x00000001001c7836 */ /* 0x040fe20000000000 */
[----:B------:R-:W-:Y:S01]  /*14720*/  HMMA.16816.F32 R64, R4, R30, R64 ;  /* 0x0000001e0440723c */ /* 0x000fe20000001840 */
[----:B------:R-:W-:Y:S01]  /*14730*/  VIADD R25, R0, 0x9 ;  /* 0x0000000900197836 */ /* 0x000fe20000000000 */
[-C--:B------:R-:W-:Y:S01]  /*14740*/  ISETP.GE.AND P1, PT, R24, R53.reuse, PT ;  /* 0x000000351800720c */ /* 0x080fe20003f26270 */
[----:B------:R-:W-:Y:S01]  /*14750*/  LDSM.16.M88.4 R60, [R219+0xa800] ;  /* 0x00a80000db3c783b */ /* 0x000fe20000000200 */
[----:B------:R-:W-:-:S02]  /*14760*/  ISETP.GE.AND P2, PT, R28, R53, PT ;  /* 0x000000351c00720c */ /* 0x000fc40003f46270 */
[-C--:B------:R-:W-:Y:S01]  /*14770*/  ISETP.GE.AND P0, PT, R28, R196.reuse, PT ;  /* 0x000000c41c00720c */ /* 0x080fe20003f06270 */
[----:B------:R-:W-:Y:S01]  /*14780*/  HMMA.16816.F32 R16, R20, R26, R16 ;  /* 0x0000001a1410723c */ /* 0x000fe20000001810 */
[-C--:B------:R-:W-:Y:S01]  /*14790*/  ISETP.GE.AND P3, PT, R24, R196.reuse, PT ;  /* 0x000000c41800720c */ /* 0x080fe20003f66270 */
[----:B------:R-:W1:Y:S01]  /*147a0*/  LDSM.16.M88.4 R28, [R219+0xa000] ;  /* 0x00a00000db1c783b */ /* 0x000e620000000200 */
[CC--:B------:R-:W-:Y:S02]  /*147b0*/  ISETP.GE.AND P4, PT, R25.reuse, R53.reuse, PT ;  /* 0x000000351900720c */ /* 0x0c0fe40003f86270 */
[----:B------:R-:W-:Y:S01]  /*147c0*/  ISETP.GE.AND P5, PT, R25, R196, PT ;  /* 0x000000c41900720c */ /* 0x000fe20003fa6270 */
[----:B---3--:R-:W-:Y:S01]  /*147d0*/  HMMA.16816.F32 R48, R4, R68, R48 ;  /* 0x000000440430723c */ /* 0x008fe20000001830 */
[----:B------:R-:W2:Y:S01]  /*147e0*/  LDSM.16.M88.4 R24, [R208+0x5800] ;  /* 0x00580000d018783b */ /* 0x000ea20000000200 */
[----:B------:R-:W-:Y:S02]  /*147f0*/  ISETP.GE.AND P6, PT, R41, R53, PT ;  /* 0x000000352900720c */ /* 0x000fe40003fc6270 */
[----:B------:R-:W-:-:S02]  /*14800*/  FSEL R58, R117, -INF , !P2 ;  /* 0xff800000753a7808 */ /* 0x000fc40005000000 */
[C---:B------:R-:W-:Y:S01]  /*14810*/  HMMA.16816.F32 R8, R128.reuse, R134, R8 ;  /* 0x000000868008723c */ /* 0x040fe20000001808 */
[----:B------:R-:W-:Y:S02]  /*14820*/  P2R R40, PR, RZ, 0x40 ;  /* 0x00000040ff287803 */ /* 0x000fe40000000000 */
[-C--:B------:R-:W-:Y:S02]  /*14830*/  ISETP.GE.AND P2, PT, R41, R196.reuse, PT ;  /* 0x000000c42900720c */ /* 0x080fe40003f46270 */
[----:B------:R-:W-:Y:S01]  /*14840*/  FSEL R119, R119, -INF , !P0 ;  /* 0xff80000077777808 */ /* 0x000fe20004000000 */
[----:B------:R-:W-:Y:S01]  /*14850*/  HMMA.16816.F32 R108, R128, R124, R108 ;  /* 0x0000007c806c723c */ /* 0x000fe2000000186c */
[C---:B------:R-:W-:Y:S02]  /*14860*/  ISETP.GE.AND P6, PT, R42.reuse, R53, PT ;  /* 0x000000352a00720c */ /* 0x040fe40003fc6270 */
[----:B------:R-:W-:Y:S01]  /*14870*/  ISETP.GE.AND P0, PT, R42, R196, PT ;  /* 0x000000c42a00720c */ /* 0x000fe20003f06270 */
[----:B------:R-:W-:Y:S01]  /*14880*/  VIADD R42, R0, 0x19 ;  /* 0x00000019002a7836 */ /* 0x000fe20000000000 */
[----:B------:R-:W-:Y:S01]  /*14890*/  FSEL R68, R64, -INF , !P1 ;  /* 0xff80000040447808 */ /* 0x000fe20004800000 */
[----:B------:R-:W-:Y:S01]  /*148a0*/  HMMA.16816.F32 R36, R4, R70, R36 ;  /* 0x000000460424723c */ /* 0x000fe20000001824 */
[----:B------:R-:W-:-:S02]  /*148b0*/  FSEL R57, R66, -INF , !P3 ;  /* 0xff80000042397808 */ /* 0x000fc40005800000 */
[----:B------:R-:W-:Y:S02]  /*148c0*/  FSEL R59, R67, -INF , !P5 ;  /* 0xff800000433b7808 */ /* 0x000fe40006800000 */
[----:B------:R-:W-:Y:S01]  /*148d0*/  P2R R41, PR, RZ, 0x4 ;  /* 0x00000004ff297803 */ /* 0x000fe20000000000 */
[----:B----4-:R-:W-:Y:S01]  /*148e0*/  HMMA.16816.F32 R12, R20, R72, R12 ;  /* 0x00000048140c723c */ /* 0x010fe2000000180c */
[----:B------:R-:W-:Y:S02]  /*148f0*/  FSEL R70, R65, -INF , !P4 ;  /* 0xff80000041467808 */ /* 0x000fe40006000000 */
[----:B------:R-:W-:Y:S01]  /*14900*/  ISETP.NE.AND P4, PT, R40, RZ, PT ;  /* 0x000000ff2800720c */ /* 0x000fe20003f85270 */
[----:B------:R-:W3:Y:S01]  /*14910*/  LDSM.16.M88.4 R64, [R208+0x6000] ;  /* 0x00600000d040783b */ /* 0x000ee20000000200 */
[----:B------:R-:W-:Y:S01]  /*14920*/  ISETP.GE.AND P3, PT, R42, R53, PT ;  /* 0x000000352a00720c */ /* 0x000fe20003f66270 */
[----:B------:R-:W-:Y:S01]  /*14930*/  HMMA.16816.F32 R32, R4, R76, R32 ;  /* 0x0000004c0420723c */ /* 0x000fe20000001820 */
[----:B------:R-:W-:-:S02]  /*14940*/  FSEL R72, R48, -INF , !P4 ;  /* 0xff80000030487808 */ /* 0x000fc40006000000 */
[-C--:B------:R-:W-:Y:S01]  /*14950*/  ISETP.GE.AND P4, PT, R42, R196.reuse, PT ;  /* 0x000000c42a00720c */ /* 0x080fe20003f86270 */
[----:B------:R-:W-:Y:S01]  /*14960*/  VIADD R42, R0, 0x20 ;  /* 0x00000020002a7836 */ /* 0x000fe20000000000 */
[----:B------:R-:W-:Y:S01]  /*14970*/  ISETP.NE.AND P5, PT, R41, RZ, PT ;  /* 0x000000ff2900720c */ /* 0x000fe20003fa5270 */
[----:B------:R-:W-:Y:S01]  /*14980*/  HMMA.16816.F32 R84, R128, R112, R84 ;  /* 0x000000708054723c */ /* 0x000fe20000001854 */
[----:B------:R-:W-:Y:S01]  /*14990*/  ISETP.GE.AND P1, PT, R44, R53, PT ;  /* 0x000000352c00720c */ /* 0x000fe20003f26270 */
[----:B------:R-:W-:Y:S01]  /*149a0*/  VIADD R41, R0, 0x21 ;  /* 0x0000002100297836 */ /* 0x000fe20000000000 */
[----:B------:R-:W-:Y:S02]  /*149b0*/  ISETP.GE.AND P2, PT, R44, R196, PT ;  /* 0x000000c42c00720c */ /* 0x000fe40003f46270 */
[----:B------:R-:W-:Y:S01]  /*149c0*/  FSEL R51, R51, -INF , !P0 ;  /* 0xff80000033337808 */ /* 0x000fe20004000000 */
[----:B------:R-:W-:Y:S01]  /*149d0*/  HMMA.16816.F32 R8, R20, R74, R8 ;  /* 0x0000004a1408723c */ /* 0x000fe20000001808 */
[----:B------:R-:W-:-:S02]  /*149e0*/  FSEL R113, R50, -INF , !P5 ;  /* 0xff80000032717808 */ /* 0x000fc40006800000 */
[----:B------:R-:W-:Y:S02]  /*149f0*/  ISETP.GE.AND P5, PT, R42, R53, PT ;  /* 0x000000352a00720c */ /* 0x000fe40003fa6270 */
[----:B------:R-:W-:Y:S01]  /*14a00*/  FSEL R50, R36, -INF , !P1 ;  /* 0xff80000024327808 */ /* 0x000fe20004800000 */
[----:B------:R-:W-:Y:S01]  /*14a10*/  HMMA.16816.F32 R16, R4, R78, R16 ;  /* 0x0000004e0410723c */ /* 0x000fe20000001810 */
[----:B------:R-:W-:Y:S01]  /*14a20*/  P2R R40, PR, RZ, 0x20 ;  /* 0x00000020ff287803 */ /* 0x000fe20000000000 */
[----:B------:R-:W-:Y:S01]  /*14a30*/  VIADD R36, R0, 0x28 ;  /* 0x0000002800247836 */ /* 0x000fe20000000000 */
[----:B------:R-:W-:Y:S02]  /*14a40*/  FSEL R74, R49, -INF , !P6 ;  /* 0xff800000314a7808 */ /* 0x000fe40007000000 */
[----:B------:R-:W-:Y:S01]  /*14a50*/  FSEL R49, R39, -INF , !P4 ;  /* 0xff80000027317808 */ /* 0x000fe20006000000 */
[----:B------:R-:W-:Y:S01]  /*14a60*/  HMMA.16816.F32 R104, R128, R126, R104 ;  /* 0x0000007e8068723c */ /* 0x000fe20000001868 */
[----:B------:R-:W-:-:S02]  /*14a70*/  ISETP.NE.AND P4, PT, R40, RZ, PT ;  /* 0x000000ff2800720c */ /* 0x000fc40003f85270 */
[CC--:B------:R-:W-:Y:S02]  /*14a80*/  ISETP.GE.AND P5, PT, R41.reuse, R53.reuse, PT ;  /* 0x000000352900720c */ /* 0x0c0fe40003fa6270 */
[-C--:B------:R-:W-:Y:S01]  /*14a90*/  ISETP.GE.AND P0, PT, R41, R196.reuse, PT ;  /* 0x000000c42900720c */ /* 0x080fe20003f06270 */
[----:B-1----:R-:W-:Y:S01]  /*14aa0*/  HMMA.16816.F32 R108, R20, R28, R108 ;  /* 0x0000001c146c723c */ /* 0x002fe2000000186c */
[----:B------:R-:W-:Y:S02]  /*14ab0*/  FSEL R41, R38, -INF , !P2 ;  /* 0xff80000026297808 */ /* 0x000fe40005000000 */
[CC--:B------:R-:W-:Y:S02]  /*14ac0*/  ISETP.GE.AND P1, PT, R36.reuse, R53.reuse, PT ;  /* 0x000000352400720c */ /* 0x0c0fe40003f26270 */
[----:B------:R-:W-:Y:S01]  /*14ad0*/  FSEL R48, R37, -INF , !P3 ;  /* 0xff80000025307808 */ /* 0x000fe20005800000 */
[----:B--2---:R-:W-:Y:S01]  /*14ae0*/  HMMA.16816.F32 R12, R4, R24, R12 ;  /* 0x00000018040c723c */ /* 0x004fe2000000180c */
[-C--:B------:R-:W-:Y:S01]  /*14af0*/  ISETP.GE.AND P2, PT, R36, R196.reuse, PT ;  /* 0x000000c42400720c */ /* 0x080fe20003f46270 */
[----:B------:R-:W-:Y:S01]  /*14b00*/  VIADD R28, R0, 0x29 ;  /* 0x00000029001c7836 */ /* 0x000fe20000000000 */
[----:B------:R-:W-:Y:S01]  /*14b10*/  FSEL R40, R32, -INF , !P4 ;  /* 0xff80000020287808 */ /* 0x000fe20006000000 */
[----:B------:R-:W-:Y:S01]  /*14b20*/  VIADD R32, R0, 0x30 ;  /* 0x0000003000207836 */ /* 0x000fe20000000000 */
[-C--:B------:R-:W-:Y:S01]  /*14b30*/  ISETP.GE.AND P6, PT, R42, R196.reuse, PT ;  /* 0x000000c42a00720c */ /* 0x080fe20003fc6270 */
[----:B------:R-:W1:Y:S01]  /*14b40*/  LDSM.16.M88.4 R36, [R219+0xb000] ;  /* 0x00b00000db24783b */ /* 0x000e620000000200 */
[----:B------:R-:W-:Y:S01]  /*14b50*/  ISETP.GE.AND P4, PT, R28, R196, PT ;  /* 0x000000c41c00720c */ /* 0x000fe20003f86270 */
[----:B------:R-:W-:Y:S01]  /*14b60*/  HMMA.16816.F32 R100, R128, R120, R100 ;  /* 0x000000788064723c */ /* 0x000fe20000001864 */
[----:B------:R-:W-:Y:S01]  /*14b70*/  FSEL R47, R34, -INF , !P6 ;  /* 0xff800000222f7808 */ /* 0x000fe20007000000 */
[----:B------:R-:W-:Y:S01]  /*14b80*/  VIADD R25, R0, 0x31 ;  /* 0x0000003100197836 */ /* 0x000fe20000000000 */
[----:B------:R-:W-:-:S02]  /*14b90*/  ISETP.GE.AND P6, PT, R32, R53, PT ;  /* 0x000000352000720c */ /* 0x000fc40003fc6270 */
[----:B------:R-:W-:Y:S01]  /*14ba0*/  FSEL R44, R16, -INF , !P1 ;  /* 0xff800000102c7808 */ /* 0x000fe20004800000 */
[----:B------:R-:W-:Y:S01]  /*14bb0*/  HMMA.16816.F32 R8, R4, R26, R8 ;  /* 0x0000001a0408723c */ /* 0x000fe20000001808 */
[----:B------:R-:W-:Y:S01]  /*14bc0*/  P2R R24, PR, RZ, 0x40 ;  /* 0x00000040ff187803 */ /* 0x000fe20000000000 */
[----:B------:R-:W-:Y:S01]  /*14bd0*/  VIADD R16, R0, 0x39 ;  /* 0x0000003900107836 */ /* 0x000fe20000000000 */
[----:B------:R-:W-:Y:S02]  /*14be0*/  FSEL R175, R19, -INF , !P4 ;  /* 0xff80000013af7808 */ /* 0x000fe40006000000 */
[----:B------:R-:W-:Y:S01]  /*14bf0*/  ISETP.GE.AND P3, PT, R28, R53, PT ;  /* 0x000000351c00720c */ /* 0x000fe20003f66270 */
[----:B------:R-:W-:Y:S01]  /*14c00*/  HMMA.16816.F32 R104, R20, R30, R104 ;  /* 0x0000001e1468723c */ /* 0x000fe20000001868 */
[----:B------:R-:W-:Y:S01]  /*14c10*/  ISETP.NE.AND P4, PT, R24, RZ, PT ;  /* 0x000000ff1800720c */ /* 0x000fe20003f85270 */
[----:B------:R-:W2:Y:S01]  /*14c20*/  LDSM.16.M88.4 R28, [R208+0x6800] ;  /* 0x00680000d01c783b */ /* 0x000ea20000000200 */
[----:B------:R-:W-:-:S02]  /*14c30*/  FSEL R172, R17, -INF , !P3 ;  /* 0xff80000011ac7808 */ /* 0x000fc40005800000 */
[----:B------:R-:W-:Y:S01]  /*14c40*/  FSEL R42, R12, -INF , !P4 ;  /* 0xff8000000c2a7808 */ /* 0x000fe20006000000 */
[----:B------:R-:W-:Y:S01]  /*14c50*/  HMMA.16816.F32 R96, R128, R122, R96 ;  /* 0x0000007a8060723c */ /* 0x000fe20000001860 */
[----:B------:R-:W-:Y:S02]  /*14c60*/  FSEL R177, R18, -INF , !P2 ;  /* 0xff80000012b17808 */ /* 0x000fe40005000000 */
[C---:B------:R-:W-:Y:S02]  /*14c70*/  ISETP.GE.AND P3, PT, R16.reuse, R53, PT ;  /* 0x000000351000720c */ /* 0x040fe40003f66270 */
[----:B------:R-:W-:Y:S01]  /*14c80*/  ISETP.GE.AND P4, PT, R16, R196, PT ;  /* 0x000000c41000720c */ /* 0x000fe20003f86270 */
[----:B---3--:R-:W-:Y:S01]  /*14c90*/  HMMA.16816.F32 R108, R4, R64, R108 ;  /* 0x00000040046c723c */ /* 0x008fe2000000186c */
[----:B------:R-:W3:Y:S01]  /*14ca0*/  LDSM.16.M88.4 R16, [R219+0xb800] ;  /* 0x00b80000db10783b */ /* 0x000ee20000000200 */
[----:B------:R-:W-:Y:S01]  /*14cb0*/  FSEL R46, R33, -INF , !P5 ;  /* 0xff800000212e7808 */ /* 0x000fe20006800000 */
[----:B------:R-:W-:Y:S01]  /*14cc0*/  VIADD R33, R0, 0x40 ;  /* 0x0000004000217836 */ /* 0x000fe20000000000 */
[----:B------:R-:W-:-:S02]  /*14cd0*/  FSEL R179, R35, -INF , !P0 ;  /* 0xff80000023b37808 */ /* 0x000fc40004000000 */
[CC--:B------:R-:W-:Y:S01]  /*14ce0*/  ISETP.GE.AND P5, PT, R25.reuse, R53.reuse, PT ;  /* 0x000000351900720c */ /* 0x0c0fe20003fa6270 */
[----:B------:R-:W-:Y:S01]  /*14cf0*/  HMMA.16816.F32 R100, R20, R60, R100 ;  /* 0x0000003c1464723c */ /* 0x000fe20000001864 */
[-C--:B------:R-:W-:Y:S01]  /*14d00*/  ISETP.GE.AND P0, PT, R25, R196.reuse, PT ;  /* 0x000000c41900720c */ /* 0x080fe20003f06270 */
[----:B------:R-:W-:Y:S01]  /*14d10*/  VIADD R25, R0, 0x38 ;  /* 0x0000003800197836 */ /* 0x000fe20000000000 */
[----:B------:R-:W-:Y:S01]  /*14d20*/  ISETP.GE.AND P6, PT, R32, R196, PT ;  /* 0x000000c42000720c */ /* 0x000fe20003fc6270 */
[----:B------:R-:W-:Y:S01]  /*14d30*/  VIADD R32, R0, 0x41 ;  /* 0x0000004100207836 */ /* 0x000fe20000000000 */
[----:B------:R-:W-:Y:S01]  /*14d40*/  FSEL R157, R11, -INF , !P4 ;  /* 0xff8000000b9d7808 */ /* 0x000fe20006000000 */
[----:B------:R-:W-:Y:S01]  /*14d50*/  HMMA.16816.F32 R80, R128, R114, R80 ;  /* 0x000000728050723c */ /* 0x000fe20000001850 */
[----:B------:R-:W-:Y:S01]  /*14d60*/  FSEL R171, R14, -INF , !P6 ;  /* 0xff8000000eab7808 */ /* 0x000fe20007000000 */
[----:B------:R-:W-:Y:S01]  /*14d70*/  VIADD R14, R0, 0x58 ;  /* 0x00000058000e7836 */ /* 0x000fe20000000000 */
[----:B------:R-:W-:-:S02]  /*14d80*/  ISETP.GE.AND P1, PT, R25, R53, PT ;  /* 0x000000351900720c */ /* 0x000fc40003f26270 */
[----:B------:R-:W-:Y:S01]  /*14d90*/  ISETP.GE.AND P2, PT, R25, R196, PT ;  /* 0x000000c41900720c */ /* 0x000fe20003f46270 */
[C---:B-1----:R-:W-:Y:S01]  /*14da0*/  HMMA.16816.F32 R92, R20.reuse, R36, R92 ;  /* 0x00000024145c723c */ /* 0x042fe2000000185c */
[----:B------:R-:W-:Y:S01]  /*14db0*/  ISETP.GE.AND P6, PT, R33, R53, PT ;  /* 0x000000352100720c */ /* 0x000fe20003fc6270 */
[----:B------:R-:W1:Y:S01]  /*14dc0*/  LDSM.16.M88.4 R24, [R208+0x7000] ;  /* 0x00700000d018783b */ /* 0x000e620000000200 */
[----:B------:R-:W-:Y:S01]  /*14dd0*/  FSEL R144, R8, -INF , !P1 ;  /* 0xff80000008907808 */ /* 0x000fe20004800000 */
[----:B------:R-:W-:Y:S01]  /*14de0*/  VIADD R8, R0, 0x49 ;  /* 0x0000004900087836 */ /* 0x000fe20000000000 */
[----:B------:R-:W-:Y:S01]  /*14df0*/  P2R R12, PR, RZ, 0x40 ;  /* 0x00000040ff0c7803 */ /* 0x000fe20000000000 */
[----:B------:R-:W-:Y:S01]  /*14e00*/  HMMA.16816.F32 R96, R20, R62, R96 ;  /* 0x0000003e1460723c */ /* 0x000fe20000001860 */
[----:B------:R-:W-:Y:S02]  /*14e10*/  FSEL R36, R9, -INF , !P3 ;  /* 0xff80000009247808 */ /* 0x000fe40005800000 */
[----:B------:R-:W-:Y:S01]  /*14e20*/  ISETP.NE.AND P4, PT, R12, RZ, PT ;  /* 0x000000ff0c00720c */ /* 0x000fe20003f85270 */
[----:B------:R-:W-:Y:S01]  /*14e30*/  VIADD R12, R0, 0x50 ;  /* 0x00000050000c7836 */ /* 0x000fe20000000000 */
[----:B------:R-:W-:Y:S01]  /*14e40*/  FSEL R143, R10, -INF , !P2 ;  /* 0xff8000000a8f7808 */ /* 0x000fe20005000000 */
[----:B------:R-:W-:Y:S01]  /*14e50*/  HMMA.16816.F32 R104, R4, R66, R104 ;  /* 0x000000420468723c */ /* 0x000fe20000001868 */
[----:B------:R-:W-:-:S02]  /*14e60*/  FSEL R168, R108, -INF , !P4 ;  /* 0xff8000006ca87808 */ /* 0x000fc40006000000 */
[C---:B------:R-:W-:Y:S02]  /*14e70*/  ISETP.GE.AND P3, PT, R8.reuse, R53, PT ;  /* 0x000000350800720c */ /* 0x040fe40003f66270 */
[-C--:B------:R-:W-:Y:S01]  /*14e80*/  ISETP.GE.AND P4, PT, R8, R196.reuse, PT ;  /* 0x000000c40800720c */ /* 0x080fe20003f86270 */
[----:B--2---:R-:W-:Y:S01]  /*14e90*/  HMMA.16816.F32 R100, R4, R28, R100 ;  /* 0x0000001c0464723c */ /* 0x004fe20000001864 */
[----:B------:R-:W2:Y:S01]  /*14ea0*/  LDSM.16.M88.4 R8, [R208+0x7800] ;  /* 0x00780000d008783b */ /* 0x000ea20000000200 */
[----:B------:R-:W-:Y:S01]  /*14eb0*/  FSEL R170, R13, -INF , !P5 ;  /* 0xff8000000daa7808 */ /* 0x000fe20006800000 */
[----:B------:R-:W-:Y:S01]  /*14ec0*/  VIADD R13, R0, 0x48 ;  /* 0x00000048000d7836 */ /* 0x000fe20000000000 */
[----:B------:R-:W-:Y:S01]  /*14ed0*/  ISETP.GE.AND P6, PT, R33, R196, PT ;  /* 0x000000c42100720c */ /* 0x000fe20003fc6270 */
[----:B------:R-:W-:-:S04]  /*14ee0*/  DEPBAR.LE SB0, 0x0 ;  /* 0x000080000000791a */ /* 0x000fc80000000000 */
[----:B---3--:R-:W-:Y:S01]  /*14ef0*/  HMMA.16816.F32 R84, R20, R16, R84 ;  /* 0x000000101454723c */ /* 0x008fe20000001854 */
[-C--:B------:R-:W-:Y:S02]  /*14f00*/  ISETP.GE.AND P5, PT, R32, R53.reuse, PT ;  /* 0x000000352000720c */ /* 0x080fe40003fa6270 */
[----:B------:R-:W-:Y:S01]  /*14f10*/  FSEL R173, R15, -INF , !P0 ;  /* 0xff8000000fad7808 */ /* 0x000fe20004000000 */
[----:B------:R-:W-:Y:S01]  /*14f20*/  VIADD R15, R0, 0x68 ;  /* 0x00000068000f7836 */ /* 0x000fe20000000000 */
[----:B------:R-:W-:Y:S01]  /*14f30*/  FSEL R159, R110, -INF , !P6 ;  /* 0xff8000006e9f7808 */ /* 0x000fe20007000000 */
[----:B------:R-:W-:Y:S01]  /*14f40*/  HMMA.16816.F32 R96, R4, R30, R96 ;  /* 0x0000001e0460723c */ /* 0x000fe20000001860 */
[----:B------:R-:W-:Y:S02]  /*14f50*/  FSEL R162, R109, -INF , !P5 ;  /* 0xff8000006da27808 */ /* 0x000fe40006800000 */
[-C--:B------:R-:W-:Y:S02]  /*14f60*/  ISETP.GE.AND P0, PT, R32, R196.reuse, PT ;  /* 0x000000c42000720c */ /* 0x080fe40003f06270 */
[----:B------:R-:W-:Y:S01]  /*14f70*/  ISETP.GE.AND P2, PT, R13, R196, PT ;  /* 0x000000c40d00720c */ /* 0x000fe20003f46270 */
[----:B------:R-:W-:Y:S01]  /*14f80*/  HMMA.16816.F32 R88, R20, R38, R88 ;  /* 0x000000261458723c */ /* 0x000fe20000001858 */
[----:B------:R-:W-:-:S02]  /*14f90*/  ISETP.GE.AND P6, PT, R12, R53, PT ;  /* 0x000000350c00720c */ /* 0x000fc40003fc6270 */
[----:B------:R-:W-:Y:S01]  /*14fa0*/  ISETP.GE.AND P5, PT, R12, R196, PT ;  /* 0x000000c40c00720c */ /* 0x000fe20003fa6270 */
[----:B------:R-:W-:Y:S01]  /*14fb0*/  VIADD R12, R0, 0x51 ;  /* 0x00000051000c7836 */ /* 0x000fe20000000000 */
[----:B------:R-:W-:Y:S01]  /*14fc0*/  ISETP.GE.AND P1, PT, R13, R53, PT ;  /* 0x000000350d00720c */ /* 0x000fe20003f26270 */
[----:B-1----:R-:W-:Y:S01]  /*14fd0*/  HMMA.16816.F32 R92, R4, R24, R92 ;  /* 0x00000018045c723c */ /* 0x002fe2000000185c */
[----:B------:R-:W-:Y:S02]  /*14fe0*/  P2R R13, PR, RZ, 0x20 ;  /* 0x00000020ff0d7803 */ /* 0x000fe40000000000 */
[----:B------:R-:W-:Y:S02]  /*14ff0*/  FSEL R161, R111, -INF , !P0 ;  /* 0xff8000006fa17808 */ /* 0x000fe40004000000 */
[----:B------:R-:W-:Y:S01]  /*15000*/  FSEL R35, R106, -INF , !P2 ;  /* 0xff8000006a237808 */ /* 0x000fe20005000000 */
[----:B------:R-:W-:Y:S01]  /*15010*/  HMMA.16816.F32 R80, R20, R18, R80 ;  /* 0x000000121450723c */ /* 0x000fe20000001850 */
[----:B------:R-:W-:-:S02]  /*15020*/  FSEL R160, R104, -INF , !P1 ;  /* 0xff80000068a07808 */ /* 0x000fc40004800000 */
[CC--:B------:R-:W-:Y:S02]  /*15030*/  ISETP.GE.AND P2, PT, R14.reuse, R53.reuse, PT ;  /* 0x000000350e00720c */ /* 0x0c0fe40003f46270 */
[-C--:B------:R-:W-:Y:S01]  /*15040*/  ISETP.GE.AND P0, PT, R14, R196.reuse, PT ;  /* 0x000000c40e00720c */ /* 0x080fe20003f06270 */
[----:B------:R-:W-:Y:S01]  /*15050*/  VIADD R14, R0, 0x61 ;  /* 0x00000061000e7836 */ /* 0x000fe20000000000 */
[C---:B------:R-:W-:Y:S01]  /*15060*/  ISETP.GE.AND P1, PT, R12.reuse, R196, PT ;  /* 0x000000c40c00720c */ /* 0x040fe20003f26270 */
[C---:B--2---:R-:W-:Y:S01]  /*15070*/  HMMA.16816.F32 R84, R4.reuse, R8, R84 ;  /* 0x000000080454723c */ /* 0x044fe20000001854 */
[----:B------:R-:W-:Y:S02]  /*15080*/  FSEL R158, R105, -INF , !P3 ;  /* 0xff800000699e7808 */ /* 0x000fe40005800000 */
[-C--:B------:R-:W-:Y:S01]  /*15090*/  ISETP.GE.AND P5, PT, R12, R53.reuse, PT ;  /* 0x000000350c00720c */ /* 0x080fe20003fa6270 */
[C---:B------:R-:W-:Y:S01]  /*150a0*/  VIADD R12, R0.reuse, 0x59 ;  /* 0x00000059000c7836 */ /* 0x040fe20000000000 */
[----:B------:R-:W-:Y:S01]  /*150b0*/  ISETP.NE.AND P3, PT, R13, RZ, PT ;  /* 0x000000ff0d00720c */ /* 0x000fe20003f65270 */
[C---:B------:R-:W-:Y:S01]  /*150c0*/  VIADD R13, R0.reuse, 0x60 ;  /* 0x00000060000d7836 */ /* 0x040fe20000000000 */
[----:B------:R-:W-:Y:S01]  /*150d0*/  FSEL R167, R103, -INF , !P1 ;  /* 0xff80000067a77808 */ /* 0x000fe20004800000 */
[----:B------:R-:W-:Y:S01]  /*150e0*/  VIADD R8, R0, 0x70 ;  /* 0x0000007000087836 */ /* 0x000fe20000000000 */
[----:B------:R-:W-:Y:S01]  /*150f0*/  ISETP.GE.AND P1, PT, R14, R53, PT ;  /* 0x000000350e00720c */ /* 0x000fe20003f26270 */
[----:B------:R-:W-:Y:S01]  /*15100*/  HMMA.16816.F32 R88, R4, R26, R88 ;  /* 0x0000001a0458723c */ /* 0x000fe20000001858 */
[----:B------:R-:W-:-:S02]  /*15110*/  FSEL R33, R107, -INF , !P4 ;  /* 0xff8000006b217808 */ /* 0x000fc40006000000 */
[----:B------:R-:W-:Y:S02]  /*15120*/  FSEL R169, R102, -INF , !P3 ;  /* 0xff80000066a97808 */ /* 0x000fe40005800000 */
[----:B------:R-:W-:Y:S01]  /*15130*/  FSEL R34, R101, -INF , !P5 ;  /* 0xff80000065227808 */ /* 0x000fe20006800000 */
[----:B------:R-:W-:Y:S01]  /*15140*/  HMMA.16816.F32 R80, R4, R10, R80 ;  /* 0x0000000a0450723c */ /* 0x000fe20000001850 */
[-C--:B------:R-:W-:Y:S02]  /*15150*/  ISETP.GE.AND P4, PT, R12, R53.reuse, PT ;  /* 0x000000350c00720c */ /* 0x080fe40003f86270 */
[----:B------:R-:W-:Y:S01]  /*15160*/  ISETP.GE.AND P3, PT, R13, R53, PT ;  /* 0x000000350d00720c */ /* 0x000fe20003f66270 */
[----:B------:R-:W-:Y:S01]  /*15170*/  BAR.SYNC.DEFER_BLOCKING 0x0 ;  /* 0x0000000000007b1d */ /* 0x000fe20000010000 */
[-C--:B------:R-:W-:Y:S02]  /*15180*/  ISETP.GE.AND P5, PT, R14, R196.reuse, PT ;  /* 0x000000c40e00720c */ /* 0x080fe40003fa6270 */
[----:B------:R-:W-:Y:S01]  /*15190*/  P2R R14, PR, RZ, 0x2 ;  /* 0x00000002ff0e7803 */ /* 0x000fe20000000000 */
[----:B------:R-:W-:Y:S01]  /*151a0*/  VIADD R5, R0, 0x71 ;  /* 0x0000007100057836 */ /* 0x000fe20000000000 */
[----:B------:R-:W-:Y:S01]  /*151b0*/  FSEL R164, R100, -INF , !P6 ;  /* 0xff80000064a47808 */ /* 0x000fe20007000000 */
[----:B------:R-:W-:Y:S01]  /*151c0*/  VIADD R6, R0, 0x78 ;  /* 0x0000007800067836 */ /* 0x000fe20000000000 */
[----:B------:R-:W-:-:S02]  /*151d0*/  ISETP.GE.AND P6, PT, R12, R196, PT ;  /* 0x000000c40c00720c */ /* 0x000fc40003fc6270 */
[----:B------:R-:W-:Y:S02]  /*151e0*/  P2R R12, PR, RZ, 0x8 ;  /* 0x00000008ff0c7803 */ /* 0x000fe40000000000 */
[----:B------:R-:W-:Y:S02]  /*151f0*/  FSEL R166, R97, -INF , !P4 ;  /* 0xff80000061a67808 */ /* 0x000fe40006000000 */
[----:B------:R-:W-:Y:S02]  /*15200*/  ISETP.GE.AND P3, PT, R13, R196, PT ;  /* 0x000000c40d00720c */ /* 0x000fe40003f66270 */
[----:B------:R-:W-:Y:S02]  /*15210*/  ISETP.NE.AND P4, PT, R14, RZ, PT ;  /* 0x000000ff0e00720c */ /* 0x000fe40003f85270 */
[----:B------:R-:W-:Y:S02]  /*15220*/  P2R R13, PR, RZ, 0x8 ;  /* 0x00000008ff0d7803 */ /* 0x000fe40000000000 */
[----:B------:R-:W-:-:S02]  /*15230*/  FSEL R154, R93, -INF , !P4 ;  /* 0xff8000005d9a7808 */ /* 0x000fc40006000000 */
[----:B------:R-:W-:Y:S02]  /*15240*/  ISETP.GE.AND P4, PT, R8, R196, PT ;  /* 0x000000c40800720c */ /* 0x000fe40003f86270 */
[----:B------:R-:W-:Y:S02]  /*15250*/  FSEL R163, R99, -INF , !P6 ;  /* 0xff80000063a37808 */ /* 0x000fe40007000000 */
[----:B------:R-:W-:Y:S02]  /*15260*/  ISETP.NE.AND P6, PT, R13, RZ, PT ;  /* 0x000000ff0d00720c */ /* 0x000fe40003fc5270 */
[----:B------:R-:W-:Y:S02]  /*15270*/  P2R R4, PR, RZ, 0x10 ;  /* 0x00000010ff047803 */ /* 0x000fe40000000000 */
[----:B------:R-:W-:Y:S02]  /*15280*/  ISETP.GE.AND P4, PT, R5, R53, PT ;  /* 0x000000350500720c */ /* 0x000fe40003f86270 */
[----:B------:R-:W-:-:S02]  /*15290*/  FSEL R155, R94, -INF , !P6 ;  /* 0xff8000005e9b7808 */ /* 0x000fc40007000000 */
[----:B------:R-:W-:Y:S02]  /*152a0*/  FSEL R153, R95, -INF , !P5 ;  /* 0xff8000005f997808 */ /* 0x000fe40006800000 */
[----:B------:R-:W-:Y:S02]  /*152b0*/  ISETP.GE.AND P6, PT, R8, R53, PT ;  /* 0x000000350800720c */ /* 0x000fe40003fc6270 */
[----:B------:R-:W-:Y:S02]  /*152c0*/  ISETP.GE.AND P5, PT, R5, R196, PT ;  /* 0x000000c40500720c */ /* 0x000fe40003fa6270 */
[----:B------:R-:W-:Y:S02]  /*152d0*/  P2R R5, PR, RZ, 0x10 ;  /* 0x00000010ff057803 */ /* 0x000fe40000000000 */
[----:B------:R-:W-:Y:S02]  /*152e0*/  FSEL R165, R98, -INF , !P0 ;  /* 0xff80000062a57808 */ /* 0x000fe40004000000 */
[----:B------:R-:W-:Y:S01]  /*152f0*/  ISETP.NE.AND P0, PT, R12, RZ, PT ;  /* 0x000000ff0c00720c */ /* 0x000fe20003f05270 */
[----:B------:R-:W-:Y:S01]  /*15300*/  VIADD R12, R0, 0x69 ;  /* 0x00000069000c7836 */ /* 0x000fe20000000000 */
[----:B------:R-:W-:-:S02]  /*15310*/  FSEL R142, R84, -INF , !P6 ;  /* 0xff800000548e7808 */ /* 0x000fc40007000000 */
[----:B------:R-:W-:Y:S02]  /*15320*/  ISETP.NE.AND P6, PT, R5, RZ, PT ;  /* 0x000000ff0500720c */ /* 0x000fe40003fc5270 */
[----:B------:R-:W-:Y:S02]  /*15330*/  FSEL R32, R96, -INF , !P2 ;  /* 0xff80000060207808 */ /* 0x000fe40005000000 */
[----:B------:R-:W-:Y:S02]  /*15340*/  FSEL R140, R85, -INF , !P6 ;  /* 0xff800000558c7808 */ /* 0x000fe40007000000 */
[----:B------:R-:W-:Y:S02]  /*15350*/  ISETP.GE.AND P2, PT, R12, R53, PT ;  /* 0x000000350c00720c */ /* 0x000fe40003f46270 */
[----:B------:R-:W-:Y:S02]  /*15360*/  FSEL R156, R92, -INF , !P0 ;  /* 0xff8000005c9c7808 */ /* 0x000fe40004000000 */
[----:B------:R-:W-:-:S02]  /*15370*/  ISETP.GE.AND P6, PT, R54, 0x2, PT ;  /* 0x000000023600780c */ /* 0x000fc40003fc6270 */
[-C--:B------:R-:W-:Y:S02]  /*15380*/  ISETP.GE.AND P0, PT, R12, R196.reuse, PT ;  /* 0x000000c40c00720c */ /* 0x080fe40003f06270 */
[----:B------:R-:W-:Y:S02]  /*15390*/  FSEL R150, R89, -INF , !P2 ;  /* 0xff80000059967808 */ /* 0x000fe40005000000 */
[----:B------:R-:W-:Y:S01]  /*153a0*/  ISETP.NE.AND P2, PT, R4, RZ, PT ;  /* 0x000000ff0400720c */ /* 0x000fe20003f45270 */
[----:B------:R-:W-:Y:S01]  /*153b0*/  VIADD R4, R0, 0x79 ;  /* 0x0000007900047836 */ /* 0x000fe20000000000 */
[----:B------:R-:W-:Y:S02]  /*153c0*/  FSEL R145, R91, -INF , !P0 ;  /* 0xff8000005b917808 */ /* 0x000fe40004000000 */
[C---:B------:R-:W-:Y:S02]  /*153d0*/  ISETP.GE.AND P3, PT, R15.reuse, R53, PT ;  /* 0x000000350f00720c */ /* 0x040fe40003f66270 */
[----:B------:R-:W-:-:S02]  /*153e0*/  ISETP.GE.AND P1, PT, R15, R196, PT ;  /* 0x000000c40f00720c */ /* 0x000fc40003f26270 */
[-C--:B------:R-:W-:Y:S02]  /*153f0*/  ISETP.GE.AND P0, PT, R0, R53.reuse, PT ;  /* 0x000000350000720c */ /* 0x080fe40003f06270 */
[----:B------:R-:W-:Y:S02]  /*15400*/  FSEL R152, R88, -INF , !P3 ;  /* 0xff80000058987808 */ /* 0x000fe40005800000 */
[----:B------:R-:W-:Y:S02]  /*15410*/  FSEL R151, R90, -INF , !P1 ;  /* 0xff8000005a977808 */ /* 0x000fe40004800000 */
[----:B------:R-:W-:Y:S02]  /*15420*/  FSEL R139, R86, -INF , !P2 ;  /* 0xff800000568b7808 */ /* 0x000fe40005000000 */
[----:B------:R-:W-:Y:S02]  /*15430*/  FSEL R116, R116, -INF , !P0 ;  /* 0xff80000074747808 */ /* 0x000fe40004000000 */
[----:B------:R-:W-:-:S02]  /*15440*/  ISETP.GE.AND P4, PT, R6, R53, PT ;  /* 0x000000350600720c */ /* 0x000fc40003f86270 */
[-C--:B------:R-:W-:Y:S02]  /*15450*/  ISETP.GE.AND P3, PT, R6, R196.reuse, PT ;  /* 0x000000c40600720c */ /* 0x080fe40003f66270 */
[-C--:B------:R-:W-:Y:S02]  /*15460*/  ISETP.GE.AND P1, PT, R0, R196.reuse, PT ;  /* 0x000000c40000720c */ /* 0x080fe40003f26270 */
[C---:B------:R-:W-:Y:S02]  /*15470*/  ISETP.GE.AND P2, PT, R4.reuse, R53, PT ;  /* 0x000000350400720c */ /* 0x040fe40003f46270 */
[----:B------:R-:W-:Y:S02]  /*15480*/  ISETP.GE.AND P0, PT, R4, R196, PT ;  /* 0x000000c40400720c */ /* 0x000fe40003f06270 */
[----:B------:R-:W-:Y:S02]  /*15490*/  FSEL R5, R118, -INF , !P1 ;  /* 0xff80000076057808 */ /* 0x000fe40004800000 */
[----:B------:R-:W-:-:S02]  /*154a0*/  FSEL R137, R87, -INF , !P5 ;  /* 0xff80000057897808 */ /* 0x000fc40006800000 */
[----:B------:R-:W-:Y:S02]  /*154b0*/  FSEL R138, R80, -INF , !P4 ;  /* 0xff800000508a7808 */ /* 0x000fe40006000000 */
[----:B------:R-:W-:Y:S02]  /*154c0*/  FSEL R135, R82, -INF , !P3 ;  /* 0xff80000052877808 */ /* 0x000fe40005800000 */
[----:B------:R-:W-:Y:S02]  /*154d0*/  FSEL R136, R81, -INF , !P2 ;  /* 0xff80000051887808 */ /* 0x000fe40005000000 */
[----:B------:R-:W-:Y:S01]  /*154e0*/  FSEL R133, R83, -INF , !P0 ;  /* 0xff80000053857808 */ /* 0x000fe20004000000 */
[----:B------:R-:W-:Y:S06]  /*154f0*/  @!P6 BRA `(.L_x_2758) ;  /* 0x0000000400b4e947 */ /* 0x000fec0003800000 */
[----:B------:R-:W-:-:S13]  /*15500*/  PLOP3.LUT P0, PT, PT, PT, UP0, 0x40, 0x0 ;  /* 0x000000000000781c */ /* 0x000fda0003f0e808 */
[----:B------:R-:W-:Y:S05]  /*15510*/  @P0 BRA `(.L_x_2759) ;  /* 0x0000000000f00947 */ /* 0x000fea0003800000 */
[----:B------:R-:W1:Y:S01]  /*15520*/  LDC R7, c[0x0][0x380] ;  /* 0x0000e000ff077b82 */ /* 0x000e620000000800 */
[C---:B------:R-:W-:Y:S01]  /*15530*/  VIADD R10, R2.reuse, 0xffffff80 ;  /* 0xffffff80020a7836 */ /* 0x040fe20000000000 */
[----:B------:R-:W-:Y:S01]  /*15540*/  IABS R6, R2 ;  /* 0x0000000200067213 */ /* 0x000fe20000000000 */
[----:B------:R-:W-:Y:S01]  /*15550*/  ULDC.64 UR14, c[0x0][0x248] ;  /* 0x00009200000e7ab9 */ /* 0x000fe20000000a00 */
[----:B------:R-:W-:Y:S02]  /*15560*/  ULDC.64 UR12, c[0x0][0x230] ;  /* 0x00008c00000c7ab9 */ /* 0x000fe40000000a00 */
[----:B------:R-:W-:Y:S02]  /*15570*/  IABS R4, R10 ;  /* 0x0000000a00047213 */ /* 0x000fe40000000000 */
[-C--:B-1----:R-:W-:Y:S02]  /*15580*/  IABS R0, R7.reuse ;  /* 0x0000000700007213 */ /* 0x082fe40000000000 */
[----:B------:R-:W-:-:S02]  /*15590*/  LOP3.LUT R2, R2, R7, RZ, 0x3c, !PT ;  /* 0x0000000702027212 */ /* 0x000fc400078e3cff */
[----:B------:R-:W1:Y:S01]  /*155a0*/  I2F.RP R8, R0 ;  /* 0x0000000000087306 */ /* 0x000e620000209400 */
[-C--:B------:R-:W-:Y:S02]  /*155b0*/  LOP3.LUT R10, R10, R7.reuse, RZ, 0x3c, !PT ;  /* 0x000000070a0a7212 */ /* 0x080fe400078e3cff */
[----:B------:R-:W-:Y:S02]  /*155c0*/  ISETP.GE.AND P5, PT, R2, RZ, PT ;  /* 0x000000ff0200720c */ /* 0x000fe40003fa6270 */
[----:B------:R-:W-:Y:S02]  /*155d0*/  ISETP.GE.AND P4, PT, R10, RZ, PT ;  /* 0x000000ff0a00720c */ /* 0x000fe40003f86270 */
[----:B------:R-:W-:Y:S01]  /*155e0*/  LOP3.LUT R2, RZ, R7, RZ, 0x33, !PT ;  /* 0x00000007ff027212 */ /* 0x000fe200078e33ff */
        /* <DEDUP_REMOVED lines=34> */
[----:B------:R-:W-:Y:S01]  /*15810*/  IMAD.WIDE.U32 R8, R7, UR14, RZ ;  /* 0x0000000e07087c25 */ /* 0x000fe2000f8e00ff */
[----:B------:R-:W-:-:S05]  /*15820*/  SHF.R.S32.HI R2, RZ, 0x1f, R7 ;  /* 0x0000001fff027819 */ /* 0x000fca0000011407 */
[----:B------:R-:W-:-:S04]  /*15830*/  IMAD R2, R2, UR14, RZ ;  /* 0x0000000e02027c24 */ /* 0x000fc8000f8e02ff */
[----:B------:R-:W-:-:S04]  /*15840*/  IMAD R2, R7, UR15, R2 ;  /* 0x0000000f07027c24 */ /* 0x000fc8000f8e0202 */
        /* <DEDUP_REMOVED lines=9> */
.L_x_2759:
[----:B------:R-:W-:Y:S02]  /*158e0*/  ULDC UR14, c[0x0][0x248] ;  /* 0x00009200000e7ab9 */ /* 0x000fe40000000800 */
[----:B------:R-:W-:-:S06]  /*158f0*/  USHF.L.U32 UR5, UR14, 0x7, URZ ;  /* 0x000000070e057899 */ /* 0x000fcc000800063f */
[----:B------:R-:W-:-:S04]  /*15900*/  IADD3 R0, RZ, -UR5, RZ ;  /* 0x80000005ff007c10 */ /* 0x000fc8000fffe0ff */
[----:B------:R-:W-:-:S07]  /*15910*/  SHF.R.S32.HI R7, RZ, 0x1f, R0 ;  /* 0x0000001fff077819 */ /* 0x000fce0000011400 */
.L_x_2760:
[----:B------:R-:W-:Y:S01]  /*15920*/  USHF.L.U32 UR12, UR14, 0x5, URZ ;  /* 0x000000050e0c7899 */ /* 0x000fe2000800063f */
[C---:B------:R-:W-:Y:S01]  /*15930*/  LEA R234, P0, R0.reuse, R234, 0x1 ;  /* 0x000000ea00ea7211 */ /* 0x040fe200078008ff */
[----:B------:R-:W-:Y:S02]  /*15940*/  ULDC UR5, c[0x0][0x24c] ;  /* 0x0000930000057ab9 */ /* 0x000fe40000000800 */
[----:B------:R-:W-:Y:S01]  /*15950*/  USHF.L.U64.HI UR5, UR14, 0x5, UR5 ;  /* 0x000000050e057899 */ /* 0x000fe20008010205 */
[----:B------:R-:W-:Y:S02]  /*15960*/  LEA.HI.X R235, R0, R235, R7, 0x1, P0 ;  /* 0x000000eb00eb7211 */ /* 0x000fe400000f0c07 */
[----:B------:R-:W-:Y:S02]  /*15970*/  IADD3 R8, P0, R234, UR12, RZ ;  /* 0x0000000cea087c10 */ /* 0x000fe4000ff1e0ff */
[----:B------:R-:W-:Y:S01]  /*15980*/  IADD3 R0, P1, R0, R148, RZ ;  /* 0x0000009400007210 */ /* 0x000fe20007f3e0ff */
[----:B------:R-:W-:Y:S01]  /*15990*/  @!PT LDS RZ, [RZ] ;  /* 0x00000000fffff984 */ /* 0x000fe20000000800 */
[----:B------:R-:W-:Y:S01]  /*159a0*/  @!PT LDS RZ, [RZ] ;  /* 0x00000000fffff984 */ /* 0x000fe20000000800 */
[----:B------:R-:W-:Y:S01]  /*159b0*/  @!PT LDS RZ, [RZ] ;  /* 0x00000000fffff984 */ /* 0x000fe20000000800 */
[----:B------:R1:W-:Y:S01]  /*159c0*/  LDGSTS.E.BYPASS.LTC128B.128 [R229+0x4000], desc[UR6][R234.64] ;  /* 0x04000000eae57fae */ /* 0x0003e2000b901d46 */
[----:B------:R-:W-:-:S02]  /*159d0*/  IADD3.X R9, R235, UR5, RZ, P0, !PT ;  /* 0x00000005eb097c10 */ /* 0x000fc400087fe4ff */
[----:B------:R-:W-:Y:S01]  /*159e0*/  IADD3 R10, P0, R8, UR12, RZ ;  /* 0x0000000c080a7c10 */ /* 0x000fe2000ff1e0ff */
[----:B------:R-:W-:Y:S01]  /*159f0*/  IMAD.X R7, R7, 0x1, R56, P1 ;  /* 0x0000000107077824 */ /* 0x000fe200008e0638 */
[----:B------:R-:W-:Y:S02]  /*15a00*/  LEA R12, P1, R0, UR10, 0x1 ;  /* 0x0000000a000c7c11 */ /* 0x000fe4000f8208ff */
[----:B------:R-:W-:Y:S02]  /*15a10*/  IADD3.X R11, R9, UR5, RZ, P0, !PT ;  /* 0x00000005090b7c10 */ /* 0x000fe400087fe4ff */
[----:B------:R-:W-:Y:S02]  /*15a20*/  IADD3 R6, P0, R10, UR12, RZ ;  /* 0x0000000c0a067c10 */ /* 0x000fe4000ff1e0ff */
[----:B------:R-:W-:Y:S02]  /*15a30*/  LEA.HI.X R13, R0, UR11, R7, 0x1, P1 ;  /* 0x0000000b000d7c11 */ /* 0x000fe400088f0c07 */
[----:B------:R-:W-:-:S02]  /*15a40*/  IADD3.X R7, R11, UR5, RZ, P0, !PT ;  /* 0x000000050b077c10 */ /* 0x000fc400087fe4ff */
        /* <DEDUP_REMOVED lines=24> */
.L_x_2758:
        /* <DEDUP_REMOVED lines=86> */
[----:B------:R-:W-:Y:S01]  /*16130*/  FSETP.NEU.FTZ.AND P0, PT, R2, -INF , PT ;  /* 0xff8000000200780b */ /* 0x000fe20003f1d000 */
[----:B------:R-:W-:Y:S02]  /*16140*/  LDSM.16.MT88.4 R8, [R218+0xc800] ;  /* 0x00c80000da08783b */ /* 0x000fe40000004200 */
[C---:B------:R-:W-:Y:S01]  /*16150*/  FMUL.FTZ R134, R0.reuse, UR12 ;  /* 0x0000000c00867c20 */ /* 0x040fe20008410000 */
[----:B------:R-:W-:Y:S02]  /*16160*/  FSEL R141, R141, RZ, P0 ;  /* 0x000000ff8d8d7208 */ /* 0x000fe40000000000 */
[----:B------:R-:W-:-:S03]  /*16170*/  FSETP.NEU.FTZ.AND P0, PT, R0, -INF , PT ;  /* 0xff8000000000780b */ /* 0x000fc60003f1d000 */
[--C-:B------:R-:W-:Y:S01]  /*16180*/  FFMA.FTZ R65, R68, UR12, -R141.reuse ;  /* 0x0000000c44417c23 */ /* 0x100fe2000801088d */
[----:B------:R-:W-:Y:S01]  /*16190*/  FSEL R134, R134, RZ, P0 ;  /* 0x000000ff86867208 */ /* 0x000fe20000000000 */
[--C-:B------:R-:W-:Y:S01]  /*161a0*/  FFMA.FTZ R62, R70, UR12, -R141.reuse ;  /* 0x0000000c463e7c23 */ /* 0x100fe2000801088d */
[--C-:B------:R-:W-:Y:S01]  /*161b0*/  FFMA.FTZ R132, R116, UR12, -R141.reuse ;  /* 0x0000000c74847c23 */ /* 0x100fe2000801088d */
[----:B------:R-:W1:Y:S01]  /*161c0*/  LDSM.16.MT88.4 R68, [R220+0xc000] ;  /* 0x00c00000dc44783b */ /* 0x000e620000004200 */
        /* <DEDUP_REMOVED lines=15> */
[----:B------:R-:W3:Y:S01]  /*162c0*/  LDSM.16.MT88.4 R4, [R220+0x10800] ;  /* 0x01080000dc04783b */ /* 0x000ee20000004200 */
        /* <DEDUP_REMOVED lines=30> */
[----:B----4-:R-:W-:Y:S01]  /*164b0*/  F2FP.F16.F32.PACK_AB R118, R62, R65 ;  /* 0x000000413e76723e */ /* 0x010fe200000000ff */
        /* <DEDUP_REMOVED lines=27> */
[----:B------:R-:W2:Y:S01]  /*16670*/  MUFU.EX2 R59, R59 ;  /* 0x0000003b003b7308 */ /* 0x000ea20000000800 */
        /* <DEDUP_REMOVED lines=8> */
[----:B--2---:R-:W-:-:S02]  /*16700*/  F2FP.F16.F32.PACK_AB R12, R59, R58 ;  /* 0x0000003a3b0c723e */ /* 0x004fc400000000ff */
[C---:B-1----:R-:W-:Y:S05]  /*16710*/  HMMA.16816.F32 R128, R116.reuse, R68, RZ ;  /* 0x000000447480723c */ /* 0x042fea00000018ff */
[----:B------:R-:W-:Y:S01]  /*16720*/  MUFU.EX2 R60, R60 ;  /* 0x0000003c003c7308 */ /* 0x000fe20000000800 */
[C---:B------:R-:W-:Y:S06]  /*16730*/  HMMA.16816.F32 R80, R116.reuse, R84, RZ ;  /* 0x000000547450723c */ /* 0x040fec00000018ff */
[----:B------:R-:W-:Y:S01]  /*16740*/  HMMA.16816.F32 R68, R116, R70, RZ ;  /* 0x000000467444723c */ /* 0x000fe200000018ff */
[----:B------:R-:W1:Y:S01]  /*16750*/  MUFU.EX2 R51, R51 ;  /* 0x0000003300337308 */ /* 0x000e620000000800 */
[----:B----4-:R-:W-:-:S04]  /*16760*/  F2FP.F16.F32.PACK_AB R14, R50, R57 ;  /* 0x00000039320e723e */ /* 0x010fc800000000ff */
[C---:B------:R-:W-:Y:S03]  /*16770*/  HMMA.16816.F32 R84, R116.reuse, R86, RZ ;  /* 0x000000567454723c */ /* 0x040fe600000018ff */
        /* <DEDUP_REMOVED lines=310> */
[----:B------:R-:W-:Y:S01]  /*17ae0*/  PLOP3.LUT P0, PT, PT, PT, UP0, 0x40, 0x0 ;  /* 0x000000000000781c */ /* 0x000fe20003f0e808 */
[----:B------:R-:W-:-:S04]  /*17af0*/  DEPBAR.LE SB0, 0x0 ;  /* 0x000080000000791a */ /* 0x000fc80000000000 */
[----:B------:R-:W-:Y:S01]  /*17b00*/  IADD3 R236, R54, -0x2, RZ ;  /* 0xfffffffe36ec7810 */ /* 0x000fe20007ffe0ff */
[----:B------:R-:W-:Y:S07]  /*17b10*/  BAR.SYNC.DEFER_BLOCKING 0x0 ;  /* 0x0000000000007b1d */ /* 0x000fee0000010000 */
[----:B------:R-:W-:Y:S05]  /*17b20*/  @P0 BRA `(.L_x_2762) ;  /* 0x0000000000f40947 */ /* 0x000fea0003800000 */
[----:B------:R-:W1:Y:S01]  /*17b30*/  LDC R4, c[0x0][0x380] ;  /* 0x0000e000ff047b82 */ /* 0x000e620000000800 */
[----:B------:R-:W-:Y:S01]  /*17b40*/  SHF.L.U32 R5, R236, 0x7, RZ ;  /* 0x00000007ec057819 */ /* 0x000fe200000006ff */
[----:B------:R-:W-:Y:S01]  /*17b50*/  ULDC.64 UR10, c[0x0][0x250] ;  /* 0x00009400000a7ab9 */ /* 0x000fe20000000a00 */
[----:B------:R-:W-:Y:S02]  /*17b60*/  ULDC.64 UR4, c[0x0][0x238] ;  /* 0x00008e0000047ab9 */ /* 0x000fe40000000a00 */
        /* <DEDUP_REMOVED lines=57> */
.L_x_2762:
[----:B------:R-:W-:Y:S02]  /*17f00*/  ULDC UR10, c[0x0][0x250] ;  /* 0x00009400000a7ab9 */ /* 0x000fe40000000800 */
[----:B------:R-:W-:-:S06]  /*17f10*/  USHF.L.U32 UR4, UR10, 0x7, URZ ;  /* 0x000000070a047899 */ /* 0x000fcc000800063f */
[----:B------:R-:W-:-:S04]  /*17f20*/  IADD3 R3, RZ, -UR4, RZ ;  /* 0x80000004ff037c10 */ /* 0x000fc8000fffe0ff */
[----:B------:R-:W-:-:S07]  /*17f30*/  SHF.R.S32.HI R6, RZ, 0x1f, R3 ;  /* 0x0000001fff067819 */ /* 0x000fce0000011403 */
.L_x_2763:
[----:B------:R-:W-:Y:S01]  /*17f40*/  USHF.L.U32 UR5, UR10, 0x5, URZ ;  /* 0x000000050a057899 */ /* 0x000fe2000800063f */
[C---:B------:R-:W-:Y:S01]  /*17f50*/  LEA R238, P0, R3.reuse, R238, 0x1 ;  /* 0x000000ee03ee7211 */ /* 0x040fe200078008ff */
[----:B------:R-:W-:Y:S02]  /*17f60*/  ULDC UR4, c[0x0][0x254] ;  /* 0x0000950000047ab9 */ /* 0x000fe40000000800 */
[----:B------:R-:W-:Y:S01]  /*17f70*/  USHF.L.U64.HI UR4, UR10, 0x5, UR4 ;  /* 0x000000050a047899 */ /* 0x000fe20008010204 */
[C---:B------:R-:W-:Y:S02]  /*17f80*/  LEA.HI.X R237, R3.reuse, R237, R6, 0x1, P0 ;  /* 0x000000ed03ed7211 */ /* 0x040fe400000f0c06 */
[----:B------:R-:W-:Y:S02]  /*17f90*/  IADD3 R4, P0, R238, UR5, RZ ;  /* 0x00000005ee047c10 */ /* 0x000fe4000ff1e0ff */
[----:B------:R-:W-:Y:S01]  /*17fa0*/  IADD3 R3, P1, R3, R146, RZ ;  /* 0x0000009203037210 */ /* 0x000fe20007f3e0ff */
[----:B------:R-:W-:Y:S01]  /*17fb0*/  IMAD.MOV.U32 R239, RZ, RZ, R237 ;  /* 0x000000ffffef7224 */ /* 0x000fe200078e00ed */
[----:B------:R-:W-:-:S02]  /*17fc0*/  IADD3.X R5, R237, UR4, RZ, P0, !PT ;  /* 0x00000004ed057c10 */ /* 0x000fc400087fe4ff */
[----:B------:R-:W-:Y:S01]  /*17fd0*/  IADD3 R8, P0, R4, UR5, RZ ;  /* 0x0000000504087c10 */ /* 0x000fe2000ff1e0ff */
[----:B------:R-:W-:Y:S01]  /*17fe0*/  IMAD.X R6, R6, 0x1, R52, P1 ;  /* 0x0000000106067824 */ /* 0x000fe200008e0634 */
[----:B------:R-:W-:Y:S01]  /*17ff0*/  LEA R12, P1, R3, UR8, 0x1 ;  /* 0x00000008030c7c11 */ /* 0x000fe2000f8208ff */
[----:B------:R-:W-:Y:S01]  /*18000*/  @!PT LDS RZ, [RZ] ;  /* 0x00000000fffff984 */ /* 0x000fe20000000800 */
[----:B------:R-:W-:Y:S01]  /*18010*/  @!PT LDS RZ, [RZ] ;  /* 0x00000000fffff984 */ /* 0x000fe20000000800 */
[----:B------:R-:W-:Y:S01]  /*18020*/  @!PT LDS RZ, [RZ] ;  /* 0x00000000fffff984 */ /* 0x000fe20000000800 */
[----:B------:R-:W-:Y:S01]  /*18030*/  LDGSTS.E.BYPASS.LTC128B.128 [R229+0xc000], desc[UR6][R238.64] ;  /* 0x0c000000eee57fae */ /* 0x000fe2000b901d46 */
[----:B------:R-:W-:Y:S02]  /*18040*/  IADD3.X R9, R5, UR4, RZ, P0, !PT ;  /* 0x0000000405097c10 */ /* 0x000fe400087fe4ff */
[----:B------:R-:W-:Y:S02]  /*18050*/  IADD3 R10, P0, R8, UR5, RZ ;  /* 0x00000005080a7c10 */ /* 0x000fe4000ff1e0ff */
[----:B------:R-:W-:Y:S02]  /*18060*/  LEA.HI.X R13, R3, UR9, R6, 0x1, P1 ;  /* 0x00000009030d7c11 */ /* 0x000fe400088f0c06 */
[----:B------:R-:W-:-:S02]  /*18070*/  IADD3.X R11, R9, UR4, RZ, P0, !PT ;  /* 0x00000004090b7c10 */ /* 0x000fc400087fe4ff */
[----:B------:R-:W-:Y:S01]  /*18080*/  IADD3 R14, P0, R10, UR5, RZ ;  /* 0x000000050a0e7c10 */ /* 0x000fe2000ff1e0ff */
[----:B------:R-:W-:Y:S01]  /*18090*/  LDGSTS.E.BYPASS.LTC128B.128 [R229+0x10000], desc[UR6][R12.64+0x80] ;  /* 0x100000800ce57fae */ /* 0x000fe2000b901d46 */
[----:B------:R-:W-:Y:S02]  /*180a0*/  ISETP.GE.AND P1, PT, R54, 0x3, PT ;  /* 0x000000033600780c */ /* 0x000fe40003f26270 */
[----:B------:R-:W-:Y:S01]  /*180b0*/  IADD3.X R15, R11, UR4, RZ, P0, !PT ;  /* 0x000000040b0f7c10 */ /* 0x000fe200087fe4ff */
[----:B------:R-:W-:Y:S01]  /*180c0*/  LDGSTS.E.BYPASS.LTC128B.128 [R229+0xc800], desc[UR6][R4.64] ;  /* 0x0c80000004e57fae */ /* 0x000fe2000b901d46 */
[----:B------:R-:W-:-:S03]  /*180d0*/  IADD3 R6, P0, R14, UR5, RZ ;  /* 0x000000050e067c10 */ /* 0x000fc6000ff1e0ff */
[----:B------:R-:W-:Y:S01]  /*180e0*/  LDGSTS.E.BYPASS.LTC128B.128 [R229+0x10800], desc[UR6][R4.64+0x80] ;  /* 0x1080008004e57fae */ /* 0x000fe2000b901d46 */
[----:B------:R-:W-:Y:S02]  /*180f0*/  IADD3.X R7, R15, UR4, RZ, P0, !PT ;  /* 0x000000040f077c10 */ /* 0x000fe400087fe4ff */
[----:B------:R-:W-:Y:S01]  /*18100*/  IADD3 R16, P0, R6, UR5, RZ ;  /* 0x0000000506107c10 */ /* 0x000fe2000ff1e0ff */
[----:B------:R-:W-:Y:S03]  /*18110*/  LDGSTS.E.BYPASS.LTC128B.128 [R229+0xd000], desc[UR6][R8.64] ;  /* 0x0d00000008e57fae */ /* 0x000fe6000b901d46 */
[----:B------:R-:W-:Y:S01]  /*18120*/  IADD3.X R17, R7, UR4, RZ, P0, !PT ;  /* 0x0000000407117c10 */ /* 0x000fe200087fe4ff */
[----:B------:R-:W-:Y:S01]  /*18130*/  LDGSTS.E.BYPASS.LTC128B.128 [R229+0x11000], desc[UR6][R8.64+0x80] ;  /* 0x1100008008e57fae */ /* 0x000fe2000b901d46 */
[----:B------:R-:W-:-:S03]  /*18140*/  IADD3 R18, P0, R16, UR5, RZ ;  /* 0x0000000510127c10 */ /* 0x000fc6000ff1e0ff */
[----:B------:R-:W-:Y:S01]  /*18150*/  LDGSTS.E.BYPASS.LTC128B.128 [R229+0xd800], desc[UR6][R10.64] ;  /* 0x0d8000000ae57fae */ /* 0x000fe2000b901d46 */
[----:B------:R-:W-:-:S03]  /*18160*/  IADD3.X R19, R17, UR4, RZ, P0, !PT ;  /* 0x0000000411137c10 */ /* 0x000fc600087fe4ff */
[----:B------:R-:W-:Y:S04]  /*18170*/  LDGSTS.E.BYPASS.LTC128B.128 [R229+0x11800], desc[UR6][R10.64+0x80] ;  /* 0x118000800ae57fae */ /* 0x000fe8000b901d46 */
[----:B------:R-:W-:Y:S04]  /*18180*/  LDGSTS.E.BYPASS.LTC128B.128 [R229+0xe000], desc[UR6][R14.64] ;  /* 0x0e0000000ee57fae */ /* 0x000fe8000b901d46 */
[----:B------:R-:W-:Y:S04]  /*18190*/  LDGSTS.E.BYPASS.LTC128B.128 [R229+0x12000], desc[UR6][R14.64+0x80] ;  /* 0x120000800ee57fae */ /* 0x000fe8000b901d46 */
[----:B------:R-:W-:Y:S04]  /*181a0*/  LDGSTS.E.BYPASS.LTC128B.128 [R229+0xe800], desc[UR6][R6.64] ;  /* 0x0e80000006e57fae */ /* 0x000fe8000b901d46 */
[----:B------:R1:W-:Y:S04]  /*181b0*/  LDGSTS.E.BYPASS.LTC128B.128 [R229+0x12800], desc[UR6][R6.64+0x80] ;  /* 0x1280008006e57fae */ /* 0x0003e8000b901d46 */
[----:B------:R-:W-:Y:S04]  /*181c0*/  LDGSTS.E.BYPASS.LTC128B.128 [R229+0xf000], desc[UR6][R16.64] ;  /* 0x0f00000010e57fae */ /* 0x000fe8000b901d46 */
[----:B------:R-:W-:Y:S04]  /*181d0*/  LDGSTS.E.BYPASS.LTC128B.128 [R229+0x13000], desc[UR6][R16.64+0x80] ;  /* 0x1300008010e57fae */ /* 0x000fe8000b901d46 */
[----:B------:R-:W-:Y:S04]  /*181e0*/  LDGSTS.E.BYPASS.LTC128B.128 [R229+0xf800], desc[UR6][R18.64] ;  /* 0x0f80000012e57fae */ /* 0x000fe8000b901d46 */
[----:B------:R2:W-:Y:S04]  /*181f0*/  LDGSTS.E.BYPASS.LTC128B.128 [R229+0x13800], desc[UR6][R18.64+0x80] ;  /* 0x1380008012e57fae */ /* 0x0005e8000b901d46 */
[----:B------:R-:W-:Y:S04]  /*18200*/  LDSM.16.M88.4 R184, [R226] ;  /* 0x00000000e2b8783b */ /* 0x000fe80000000200 */
[----:B------:R-:W3:Y:S04]  /*18210*/  LDSM.16.M88.4 R140, [R225+0x4000] ;  /* 0x00400000e18c783b */ /* 0x000ee80000000200 */
[----:B------:R-:W4:Y:S04]  /*18220*/  LDSM.16.M88.4 R132, [R225+0x4800] ;  /* 0x00480000e184783b */ /* 0x000f280000000200 */
[----:B------:R-:W5:Y:S04]  /*18230*/  LDSM.16.M88.4 R60, [R225+0x5000] ;  /* 0x00500000e13c783b */ /* 0x000f680000000200 */
[----:B------:R-:W5:Y:S04]  /*18240*/  LDSM.16.M88.4 R48, [R225+0x5800] ;  /* 0x00580000e130783b */ /* 0x000f680000000200 */
[----:B------:R-:W5:Y:S04]  /*18250*/  LDSM.16.M88.4 R40, [R225+0x6000] ;  /* 0x00600000e128783b */ /* 0x000f680000000200 */
[----:B------:R-:W5:Y:S04]  /*18260*/  LDSM.16.M88.4 R32, [R225+0x6800] ;  /* 0x00680000e120783b */ /* 0x000f680000000200 */
[----:B------:R-:W5:Y:S04]  /*18270*/  LDSM.16.M88.4 R24, [R225+0x7000] ;  /* 0x00700000e118783b */ /* 0x000f680000000200 */
[----:B-1----:R-:W1:Y:S04]  /*18280*/  LDSM.16.M88.4 R4, [R225+0x7800] ;  /* 0x00780000e104783b */ /* 0x002e680000000200 */
[----:B------:R-:W-:Y:S04]  /*18290*/  LDSM.16.M88.4 R8, [R224] ;  /* 0x00000000e008783b */ /* 0x000fe80000000200 */
[----:B------:R-:W1:Y:S01]  /*182a0*/  LDSM.16.M88.4 R156, [R223] ;  /* 0x00000000df9c783b */ /* 0x000e620000000200 */
[C---:B---3--:R-:W-:Y:S03]  /*182b0*/  HMMA.16816.F32 R144, R184.reuse, R140, RZ ;  /* 0x0000008cb890723c */ /* 0x048fe600000018ff */
[----:B------:R-:W3:Y:S04]  /*182c0*/  LDSM.16.M88.4 R148, [R215] ;  /* 0x00000000d794783b */ /* 0x000ee80000000200 */
[----:B------:R-:W3:Y:S01]  /*182d0*/  LDSM.16.M88.4 R172, [R214] ;  /* 0x00000000d6ac783b */ /* 0x000ee20000000200 */
[C---:B------:R-:W-:Y:S03]  /*182e0*/  HMMA.16816.F32 R140, R184.reuse, R142, RZ ;  /* 0x0000008eb88c723c */ /* 0x040fe600000018ff */
[----:B------:R-:W3:Y:S03]  /*182f0*/  LDSM.16.M88.4 R168, [R213] ;  /* 0x00000000d5a8783b */ /* 0x000ee60000000200 */
[C---:B----4-:R-:W-:Y:S01]  /*18300*/  HMMA.16816.F32 R136, R184.reuse, R132, RZ ;  /* 0x00000084b888723c */ /* 0x050fe200000018ff */
[----:B------:R-:W4:Y:S04]  /*18310*/  LDSM.16.M88.4 R164, [R212] ;  /* 0x00000000d4a4783b */ /* 0x000f280000000200 */
[----:B--2---:R-:W2:Y:S01]  /*18320*/  LDSM.16.M88.4 R16, [R211] ;  /* 0x00000000d310783b */ /* 0x004ea20000000200 */
[C---:B-----5:R-:W-:Y:S03]  /*18330*/  HMMA.16816.F32 R64, R184.reuse, R60, RZ ;  /* 0x0000003cb840723c */ /* 0x060fe600000018ff */
[----:B------:R-:W5:Y:S03]  /*18340*/  LDSM.16.M88.4 R12, [R210] ;  /* 0x00000000d20c783b */ /* 0x000f660000000200 */
[C---:B------:R-:W-:Y:S01]  /*18350*/  HMMA.16816.F32 R56, R184.reuse, R48, RZ ;  /* 0x00000030b838723c */ /* 0x040fe200000018ff */
[----:B------:R-:W5:Y:S04]  /*18360*/  LDSM.16.M88.4 R160, [R209] ;  /* 0x00000000d1a0783b */ /* 0x000f680000000200 */
[----:B------:R-:W-:Y:S01]  /*18370*/  LDSM.16.M88.4 R152, [R222] ;  /* 0x00000000de98783b */ /* 0x000fe20000000200 */
[C---:B------:R-:W-:Y:S03]  /*18380*/  HMMA.16816.F32 R44, R184.reuse, R40, RZ ;  /* 0x00000028b82c723c */ /* 0x040fe600000018ff */
[----:B------:R-:W-:Y:S03]  /*18390*/  LDSM.16.M88.4 R188, [R219+0x7800] ;  /* 0x00780000dbbc783b */ /* 0x000fe60000000200 */
[C---:B------:R-:W-:Y:S01]  /*183a0*/  HMMA.16816.F32 R36, R184.reuse, R32, RZ ;  /* 0x00000020b824723c */ /* 0x040fe200000018ff */
[----:B------:R-:W-:Y:S04]  /*183b0*/  LDSM.16.M88.4 R180, [R208] ;  /* 0x00000000d0b4783b */ /* 0x000fe80000000200 */
[----:B------:R-:W-:Y:S01]  /*183c0*/  LDSM.16.M88.4 R176, [R208+0x800] ;  /* 0x00080000d0b0783b */ /* 0x000fe20000000200 */
[C---:B------:R-:W-:Y:S03]  /*183d0*/  HMMA.16816.F32 R28, R184.reuse, R24, RZ ;  /* 0x00000018b81c723c */ /* 0x040fe600000018ff */
[----:B------:R-:W-:Y:S03]  /*183e0*/  LDSM.16.M88.4 R192, [R200] ;  /* 0x00000000c8c0783b */ /* 0x000fe60000000200 */
[C---:B------:R-:W-:Y:S01]  /*183f0*/  HMMA.16816.F32 R132, R184.reuse, R134, RZ ;  /* 0x00000086b884723c */ /* 0x040fe200000018ff */
[----:B------:R-:W0:Y:S05]  /*18400*/  LDGDEPBAR ;  /* 0x00000000000079af */ /* 0x000e2a0000000000 */
        /* <DEDUP_REMOVED lines=20> */
[C---:B----4-:R-:W-:Y:S06]  /*18550*/  HMMA.16816.F32 R44, R8.reuse, R164, R44 ;  /* 0x000000a4082c723c */ /* 0x050fec000000182c */
[C---:B------:R-:W-:Y:S01]  /*18560*/  HMMA.16816.F32 R40, R8.reuse, R166, R40 ;  /* 0x000000a60828723c */ /* 0x040fe20000001828 */
[----:B------:R-:W-:Y:S05]  /*18570*/  LDSM.16.M88.4 R164, [R208+0x3000] ;  /* 0x00300000d0a4783b */ /* 0x000fea0000000200 */
[C---:B--2---:R-:W-:Y:S06]  /*18580*/  HMMA.16816.F32 R36, R8.reuse, R16, R36 ;  /* 0x000000100824723c */ /* 0x044fec0000001824 */
[C---:B------:R-:W-:Y:S01]  /*18590*/  HMMA.16816.F32 R32, R8.reuse, R18, R32 ;  /* 0x000000120820723c */ /* 0x040fe20000001820 */
[----:B------:R-:W2:Y:S05]  /*185a0*/  LDSM.16.M88.4 R16, [R219+0x5800] ;  /* 0x00580000db10783b */ /* 0x000eaa0000000200 */
[C---:B-----5:R-:W-:Y:S06]  /*185b0*/  HMMA.16816.F32 R28, R8.reuse, R12, R28 ;  /* 0x0000000c081c723c */ /* 0x060fec000000181c */
[C---:B------:R-:W-:Y:S01]  /*185c0*/  HMMA.16816.F32 R24, R8.reuse, R14, R24 ;  /* 0x0000000e0818723c */ /* 0x040fe20000001818 */
[----:B------:R-:W4:Y:S05]  /*185d0*/  LDSM.16.M88.4 R12, [R219+0x6000] ;  /* 0x00600000db0c783b */ /* 0x000f2a0000000200 */
[C---:B------:R-:W-:Y:S06]  /*185e0*/  HMMA.16816.F32 R20, R8.reuse, R160, R20 ;  /* 0x000000a00814723c */ /* 0x040fec0000001814 */
[----:B------:R-:W-:Y:S01]  /*185f0*/  HMMA.16816.F32 R184, R8, R162, R184 ;  /* 0x000000a208b8723c */ /* 0x000fe200000018b8 */
[----:B------:R-:W5:Y:S04]  /*18600*/  LDSM.16.M88.4 R8, [R219+0x6800] ;  /* 0x00680000db08783b */ /* 0x000f680000000200 */
[----:B------:R-:W-:Y:S01]  /*18610*/  LDSM.16.M88.4 R160, [R208+0x3800] ;  /* 0x00380000d0a0783b */ /* 0x000fe20000000200 */
[C---:B-1----:R-:W-:Y:S06]  /*18620*/  HMMA.16816.F32 R144, R152.reuse, R4, R144 ;  /* 0x000000049890723c */ /* 0x042fec0000001890 */
[C---:B------:R-:W-:Y:S01]  /*18630*/  HMMA.16816.F32 R140, R152.reuse, R6, R140 ;  /* 0x00000006988c723c */ /* 0x040fe2000000188c */
[----:B------:R-:W1:Y:S05]  /*18640*/  LDSM.16.M88.4 R4, [R219+0x7000] ;  /* 0x00700000db04783b */ /* 0x000e6a0000000200 */
[C---:B------:R-:W-:Y:S06]  /*18650*/  HMMA.16816.F32 R136, R152.reuse, R156, R136 ;  /* 0x0000009c9888723c */ /* 0x040fec0000001888 */
[C---:B------:R-:W-:Y:S01]  /*18660*/  HMMA.16816.F32 R132, R152.reuse, R158, R132 ;  /* 0x0000009e9884723c */ /* 0x040fe20000001884 */
[----:B------:R-:W1:Y:S05]  /*18670*/  LDSM.16.M88.4 R156, [R221] ;  /* 0x00000000dd9c783b */ /* 0x000e6a0000000200 */
[C---:B---3--:R-:W-:Y:S06]  /*18680*/  HMMA.16816.F32 R64, R152.reuse, R148, R64 ;  /* 0x000000949840723c */ /* 0x048fec0000001840 */
[C---:B------:R-:W-:Y:S01]  /*18690*/  HMMA.16816.F32 R60, R152.reuse, R150, R60 ;  /* 0x00000096983c723c */ /* 0x040fe2000000183c */
[----:B------:R-:W3:Y:S05]  /*186a0*/  LDSM.16.M88.4 R148, [R208+0x1800] ;  /* 0x00180000d094783b */ /* 0x000eea0000000200 */
[C---:B--2---:R-:W-:Y:S06]  /*186b0*/  HMMA.16816.F32 R56, R152.reuse, R16, R56 ;  /* 0x000000109838723c */ /* 0x044fec0000001838 */
[C---:B------:R-:W-:Y:S01]  /*186c0*/  HMMA.16816.F32 R48, R152.reuse, R18, R48 ;  /* 0x000000129830723c */ /* 0x040fe20000001830 */
[----:B------:R-:W2:Y:S05]  /*186d0*/  LDSM.16.M88.4 R16, [R208+0x2000] ;  /* 0x00200000d010783b */ /* 0x000eaa0000000200 */
        /* <DEDUP_REMOVED lines=10> */
[----:B------:R-:W-:Y:S01]  /*18780*/  HMMA.16816.F32 R184, R152, R190, R184 ;  /* 0x000000be98b8723c */ /* 0x000fe200000018b8 */
[----:B------:R-:W-:Y:S04]  /*18790*/  LDSM.16.M88.4 R152, [R225+0x9000] ;  /* 0x00900000e198783b */ /* 0x000fe80000000200 */
[----:B------:R-:W-:Y:S01]  /*187a0*/  LDSM.16.M88.4 R188, [R224+0x2000] ;  /* 0x00200000e0bc783b */ /* 0x000fe20000000200 */
        /* <DEDUP_REMOVED lines=9> */
[C---:B--2---:R-:W-:Y:S06]  /*18840*/  HMMA.16816.F32 R44, R156.reuse, R16, R44 ;  /* 0x000000109c2c723c */ /* 0x044fec000000182c */
[C---:B------:R-:W-:Y:S01]  /*18850*/  HMMA.16816.F32 R40, R156.reuse, R18, R40 ;  /* 0x000000129c28723c */ /* 0x040fe20000001828 */
[----:B------:R-:W2:Y:S05]  /*18860*/  LDSM.16.M88.4 R16, [R225+0xa000] ;  /* 0x00a00000e110783b */ /* 0x000eaa0000000200 */
        /* <DEDUP_REMOVED lines=17> */
[----:B------:R-:W-:Y:S04]  /*18980*/  LDSM.16.M88.4 R156, [R207] ;  /* 0x00000000cf9c783b */ /* 0x000fe80000000200 */
[----:B------:R-:W-:Y:S01]  /*18990*/  LDSM.16.M88.4 R164, [R219+0x9800] ;  /* 0x00980000dba4783b */ /* 0x000fe20000000200 */
[C---:B---3--:R-:W-:Y:S06]  /*189a0*/  HMMA.16816.F32 R56, R4.reuse, R148, R56 ;  /* 0x000000940438723c */ /* 0x048fec0000001838 */
[C---:B------:R-:W-:Y:S01]  /*189b0*/  HMMA.16816.F32 R48, R4.reuse, R150, R48 ;  /* 0x000000960430723c */ /* 0x040fe20000001830 */
[----:B------:R-:W3:Y:S05]  /*189c0*/  LDSM.16.M88.4 R148, [R205] ;  /* 0x00000000cd94783b */ /* 0x000eea0000000200 */
[C---:B------:R-:W-:Y:S06]  /*189d0*/  HMMA.16816.F32 R64, R4.reuse, R152, R64 ;  /* 0x000000980440723c */ /* 0x040fec0000001840 */
[C---:B------:R-:W-:Y:S01]  /*189e0*/  HMMA.16816.F32 R60, R4.reuse, R154, R60 ;  /* 0x0000009a043c723c */ /* 0x040fe2000000183c */
[----:B------:R-:W5:Y:S05]  /*189f0*/  LDSM.16.M88.4 R152, [R206] ;  /* 0x00000000ce98783b */ /* 0x000f6a0000000200 */
        /* <DEDUP_REMOVED lines=9> */
[C---:B----4-:R-:W-:Y:S06]  /*18a90*/  HMMA.16816.F32 R20, R4.reuse, R8, R20 ;  /* 0x000000080414723c */ /* 0x050fec0000001814 */
[----:B------:R-:W-:Y:S01]  /*18aa0*/  HMMA.16816.F32 R184, R4, R10, R184 ;  /* 0x0000000a04b8723c */ /* 0x000fe200000018b8 */
[----:B------:R-:W1:Y:S04]  /*18ab0*/  LDSM.16.M88.4 R4, [R201] ;  /* 0x00000000c904783b */ /* 0x000e680000000200 */
[----:B------:R-:W4:Y:S01]  /*18ac0*/  LDSM.16.M88.4 R8, [R202] ;  /* 0x00000000ca08783b */ /* 0x000f220000000200 */
[C---:B---3--:R-:W-:Y:S06]  /*18ad0*/  HMMA.16816.F32 R64, R188.reuse, R148, R64 ;  /* 0x00000094bc40723c */ /* 0x048fec0000001840 */
[C---:B------:R-:W-:Y:S01]  /*18ae0*/  HMMA.16816.F32 R60, R188.reuse, R150, R60 ;  /* 0x00000096bc3c723c */ /* 0x040fe2000000183c */
[----:B------:R-:W-:Y:S05]  /*18af0*/  LDSM.16.M88.4 R148, [R219+0xb800] ;  /* 0x00b80000db94783b */ /* 0x000fea0000000200 */
[C---:B------:R-:W-:Y:S06]  /*18b00*/  HMMA.16816.F32 R144, R188.reuse, R156, R144 ;  /* 0x0000009cbc90723c */ /* 0x040fec0000001890 */
[C---:B-----5:R-:W-:Y:S06]  /*18b10*/  HMMA.16816.F32 R136, R188.reuse, R152, R136 ;  /* 0x00000098bc88723c */ /* 0x060fec0000001888 */
[C---:B------:R-:W-:Y:S01]  /*18b20*/  HMMA.16816.F32 R132, R188.reuse, R154, R132 ;  /* 0x0000009abc84723c */ /* 0x040fe20000001884 */
[----:B------:R-:W-:Y:S05]  /*18b30*/  LDSM.16.M88.4 R152, [R219+0xb000] ;  /* 0x00b00000db98783b */ /* 0x000fea0000000200 */
[C---:B--2---:R-:W-:Y:S06]  /*18b40*/  HMMA.16816.F32 R56, R188.reuse, R16, R56 ;  /* 0x00000010bc38723c */ /* 0x044fec0000001838 */
[C---:B------:R-:W-:Y:S01]  /*18b50*/  HMMA.16816.F32 R48, R188.reuse, R18, R48 ;  /* 0x00000012bc30723c */ /* 0x040fe20000001830 */
[----:B------:R-:W-:Y:S05]  /*18b60*/  LDSM.16.M88.4 R16, [R221+0x2000] ;  /* 0x00200000dd10783b */ /* 0x000fea0000000200 */
[C---:B-1----:R-:W-:Y:S06]  /*18b70*/  HMMA.16816.F32 R28, R188.reuse, R4, R28 ;  /* 0x00000004bc1c723c */ /* 0x042fec000000181c */
[C---:B------:R-:W-:Y:S01]  /*18b80*/  HMMA.16816.F32 R24, R188.reuse, R6, R24 ;  /* 0x00000006bc18723c */ /* 0x040fe20000001818 */
[----:B------:R-:W1:Y:S05]  /*18b90*/  LDSM.16.M88.4 R4, [R208+0x5000] ;  /* 0x00500000d004783b */ /* 0x000e6a0000000200 */
[C---:B------:R-:W-:Y:S01]  /*18ba0*/  HMMA.16816.F32 R140, R188.reuse, R158, R140 ;  /* 0x0000009ebc8c723c */ /* 0x040fe2000000188c */
[----:B------:R-:W-:Y:S05]  /*18bb0*/  LDSM.16.M88.4 R156, [R219+0xa800] ;  /* 0x00a80000db9c783b */ /* 0x000fea0000000200 */
[C---:B------:R-:W-:Y:S06]  /*18bc0*/  HMMA.16816.F32 R44, R188.reuse, R12, R44 ;  /* 0x0000000cbc2c723c */ /* 0x040fec000000182c */
[C---:B------:R-:W-:Y:S01]  /*18bd0*/  HMMA.16816.F32 R40, R188.reuse, R14, R40 ;  /* 0x0000000ebc28723c */ /* 0x040fe20000001828 */
[----:B------:R-:W2:Y:S05]  /*18be0*/  LDSM.16.M88.4 R12, [R208+0x4000] ;  /* 0x00400000d00c783b */ /* 0x000eaa0000000200 */
[C---:B----4-:R-:W-:Y:S06]  /*18bf0*/  HMMA.16816.F32 R36, R188.reuse, R8, R36 ;  /* 0x00000008bc24723c */ /* 0x050fec0000001824 */
[----:B------:R-:W-:Y:S01]  /*18c00*/  HMMA.16816.F32 R32, R188, R10, R32 ;  /* 0x0000000abc20723c */ /* 0x000fe20000001820 */
[----:B------:R-:W3:Y:S05]  /*18c10*/  LDSM.16.M88.4 R8, [R208+0x4800] ;  /* 0x00480000d008783b */ /* 0x000eea0000000200 */
[C---:B------:R-:W-:Y:S06]  /*18c20*/  HMMA.16816.F32 R64, R180.reuse, R168, R64 ;  /* 0x000000a8b440723c */ /* 0x040fec0000001840 */
[----:B------:R-:W-:Y:S01]  /*18c30*/  HMMA.16816.F32 R60, R180, R170, R60 ;  /* 0x000000aab43c723c */ /* 0x000fe2000000183c */
[----:B------:R-:W-:Y:S05]  /*18c40*/  LDSM.16.M88.4 R168, [R208+0x6000] ;  /* 0x00600000d0a8783b */ /* 0x000fea0000000200 */
[----:B------:R-:W-:Y:S06]  /*18c50*/  HMMA.16816.F32 R20, R188, R192, R20 ;  /* 0x000000c0bc14723c */ /* 0x000fec0000001814 */
[C---:B------:R-:W-:Y:S06]  /*18c60*/  HMMA.16816.F32 R144, R180.reuse, R176, R144 ;  /* 0x000000b0b490723c */ /* 0x040fec0000001890 */
[C---:B------:R-:W-:Y:S06]  /*18c70*/  HMMA.16816.F32 R136, R180.reuse, R172, R136 ;  /* 0x000000acb488723c */ /* 0x040fec0000001888 */
[C---:B------:R-:W-:Y:S06]  /*18c80*/  HMMA.16816.F32 R132, R180.reuse, R174, R132 ;  /* 0x000000aeb484723c */ /* 0x040fec0000001884 */
[----:B------:R-:W-:Y:S01]  /*18c90*/  HMMA.16816.F32 R140, R180, R178, R140 ;  /* 0x000000b2b48c723c */ /* 0x000fe2000000188c */
[----:B------:R-:W4:Y:S05]  /*18ca0*/  LDSM.16.M88.4 R176, [R208+0x5800] ;  /* 0x00580000d0b0783b */ /* 0x000f2a0000000200 */
[C---:B-1----:R-:W-:Y:S06]  /*18cb0*/  HMMA.16816.F32 R64, R16.reuse, R4, R64 ;  /* 0x000000041040723c */ /* 0x042fec0000001840 */
[----:B------:R-:W-:Y:S01]  /*18cc0*/  HMMA.16816.F32 R60, R16, R6, R60 ;  /* 0x00000006103c723c */ /* 0x000fe2000000183c */
[----:B------:R-:W1:Y:S05]  /*18cd0*/  LDSM.16.M88.4 R4, [R208+0x6800] ;  /* 0x00680000d004783b */ /* 0x000e6a0000000200 */
[----:B------:R-:W-:Y:S06]  /*18ce0*/  HMMA.16816.F32 R20, R180, R148, R20 ;  /* 0x00000094b414723c */ /* 0x000fec0000001814 */
[----:B--2---:R-:W-:Y:S01]  /*18cf0*/  HMMA.16816.F32 R144, R16, R12, R144 ;  /* 0x0000000c1090723c */ /* 0x004fe20000001890 */
[----:B------:R-:W-:-:S04]  /*18d00*/  IMAD R148, R236, 0x80, R55 ;  /* 0x00000080ec947824 */ /* 0x000fc800078e0237 */
[C---:B------:R-:W-:Y:S01]  /*18d10*/  VIADD R3, R148.reuse, 0x1 ;  /* 0x0000000194037836 */ /* 0x040fe20000000000 */
[C---:B---3--:R-:W-:Y:S01]  /*18d20*/  HMMA.16816.F32 R136, R16.reuse, R8, R136 ;  /* 0x000000081088723c */ /* 0x048fe20000001888 */
[C---:B------:R-:W-:Y:S02]  /*18d30*/  VIADD R12, R148.reuse, 0x8 ;  /* 0x00000008940c7836 */ /* 0x040fe40000000000 */
[C---:B------:R-:W-:Y:S01]  /*18d40*/  VIADD R13, R148.reuse, 0x9 ;  /* 0x00000009940d7836 */ /* 0x040fe20000000000 */
[-C--:B------:R-:W-:Y:S01]  /*18d50*/  ISETP.GE.AND P0, PT, R3, R53.reuse, PT ;  /* 0x000000350300720c */ /* 0x080fe20003f06270 */
[----:B------:R-:W-:Y:S01]  /*18d60*/  VIADD R55, R148, 0x10 ;  /* 0x0000001094377836 */ /* 0x000fe20000000000 */
[C---:B------:R-:W-:Y:S01]  /*18d70*/  HMMA.16816.F32 R132, R16.reuse, R10, R132 ;  /* 0x0000000a1084723c */ /* 0x040fe20000001884 */
[----:B------:R-:W2:Y:S01]  /*18d80*/  LDSM.16.M88.4 R8, [R208+0x7000] ;  /* 0x00700000d008783b */ /* 0x000ea20000000200 */
[-C--:B------:R-:W-:Y:S01]  /*18d90*/  ISETP.GE.AND P3, PT, R12, R53.reuse, PT ;  /* 0x000000350c00720c */ /* 0x080fe20003f66270 */
[----:B------:R-:W-:Y:S01]  /*18da0*/  VIADD R52, R148, 0x11 ;  /* 0x0000001194347836 */ /* 0x000fe20000000000 */
[----:B------:R-:W-:Y:S01]  /*18db0*/  ISETP.GE.AND P6, PT, R12, R196, PT ;  /* 0x000000c40c00720c */ /* 0x000fe20003fc6270 */
[----:B------:R-:W-:Y:S01]  /*18dc0*/  VIADD R149, R148, 0x38 ;  /* 0x0000003894957836 */ /* 0x000fe20000000000 */
[----:B------:R-:W-:Y:S01]  /*18dd0*/  HMMA.16816.F32 R140, R16, R14, R140 ;  /* 0x0000000e108c723c */ /* 0x000fe2000000188c */
[----:B------:R-:W-:-:S02]  /*18de0*/  ISETP.GE.AND P4, PT, R13, R53, PT ;  /* 0x000000350d00720c */ /* 0x000fc40003f86270 */
[-C--:B------:R-:W-:Y:S02]  /*18df0*/  ISETP.GE.AND P5, PT, R13, R196.reuse, PT ;  /* 0x000000c40d00720c */ /* 0x080fe40003fa6270 */
[----:B------:R-:W3:Y:S01]  /*18e00*/  LDSM.16.M88.4 R12, [R208+0x7800] ;  /* 0x00780000d00c783b */ /* 0x000ee20000000200 */
[----:B------:R-:W-:Y:S01]  /*18e10*/  HMMA.16816.F32 R56, R180, R164, R56 ;  /* 0x000000a4b438723c */ /* 0x000fe20000001838 */
[----:B------:R-:W-:Y:S01]  /*18e20*/  FSEL R192, R145, -INF , !P0 ;  /* 0xff80000091c07808 */ /* 0x000fe20004000000 */
[C---:B------:R-:W-:Y:S01]  /*18e30*/  VIADD R145, R148.reuse, 0x39 ;  /* 0x0000003994917836 */ /* 0x040fe20000000000 */
[----:B------:R-:W-:Y:S01]  /*18e40*/  ISETP.GE.AND P0, PT, R148, R196, PT ;  /* 0x000000c49400720c */ /* 0x000fe20003f06270 */
[----:B------:R-:W-:-:S04]  /*18e50*/  DEPBAR.LE SB0, 0x0 ;  /* 0x000080000000791a */ /* 0x000fc80000000000 */
[C---:B------:R-:W-:Y:S01]  /*18e60*/  HMMA.16816.F32 R36, R180.reuse, R156, R36 ;  /* 0x0000009cb424723c */ /* 0x040fe20000001824 */
[----:B------:R-:W-:Y:S02]  /*18e70*/  ISETP.GE.AND P2, PT, R3, R196, PT ;  /* 0x000000c40300720c */ /* 0x000fe40003f46270 */
[----:B------:R-:W-:Y:S02]  /*18e80*/  P2R R3, PR, RZ, 0x2 ;  /* 0x00000002ff037803 */ /* 0x000fe40000000000 */
[-C--:B------:R-:W-:Y:S01]  /*18e90*/  ISETP.GE.AND P1, PT, R148, R53.reuse, PT ;  /* 0x000000359400720c */ /* 0x080fe20003f26270 */
[C---:B------:R-:W-:Y:S03]  /*18ea0*/  HMMA.16816.F32 R48, R180.reuse, R166, R48 ;  /* 0x000000a6b430723c */ /* 0x040fe60000001830 */
[----:B------:R-:W-:Y:S02]  /*18eb0*/  FSEL R54, R144, -INF , !P1 ;  /* 0xff80000090367808 */ /* 0x000fe40004800000 */
[----:B------:R-:W-:Y:S01]  /*18ec0*/  ISETP.GE.AND P1, PT, R55, R53, PT ;  /* 0x000000353700720c */ /* 0x000fe20003f26270 */
[C---:B------:R-:W-:Y:S06]  /*18ed0*/  HMMA.16816.F32 R40, R180.reuse, R162, R40 ;  /* 0x000000a2b428723c */ /* 0x040fec0000001828 */
[C---:B------:R-:W-:Y:S06]  /*18ee0*/  HMMA.16816.F32 R32, R180.reuse, R158, R32 ;  /* 0x0000009eb420723c */ /* 0x040fec0000001820 */
[C---:B------:R-:W-:Y:S06]  /*18ef0*/  HMMA.16816.F32 R28, R180.reuse, R152, R28 ;  /* 0x00000098b41c723c */ /* 0x040fec000000181c */
[----:B------:R-:W-:Y:S01]  /*18f00*/  HMMA.16816.F32 R24, R180, R154, R24 ;  /* 0x0000009ab418723c */ /* 0x000fe20000001818 */
[----:B------:R-:W-:-:S05]  /*18f10*/  VIADD R153, R148, 0x31 ;  /* 0x0000003194997836 */ /* 0x000fca0000000000 */
[----:B------:R-:W-:Y:S06]  /*18f20*/  HMMA.16816.F32 R44, R180, R160, R44 ;  /* 0x000000a0b42c723c */ /* 0x000fec000000182c */
[----:B------:R-:W-:Y:S06]  /*18f30*/  HMMA.16816.F32 R184, R188, R194, R184 ;  /* 0x000000c2bcb8723c */ /* 0x000fec00000018b8 */
[----:B----4-:R-:W-:Y:S01]  /*18f40*/  HMMA.16816.F32 R56, R16, R176, R56 ;  /* 0x000000b01038723c */ /* 0x010fe20000001838 */
[----:B------:R-:W-:-:S02]  /*18f50*/  FSEL R189, R146, -INF , !P0 ;  /* 0xff80000092bd7808 */ /* 0x000fc40004000000 */
[-C--:B------:R-:W-:Y:S02]  /*18f60*/  ISETP.GE.AND P0, PT, R55, R196.reuse, PT ;  /* 0x000000c43700720c */ /* 0x080fe40003f06270 */
[----:B------:R-:W-:Y:S01]  /*18f70*/  FSEL R190, R140, -INF , !P3 ;  /* 0xff8000008cbe7808 */ /* 0x000fe20005800000 */
[C---:B-1----:R-:W-:Y:S01]  /*18f80*/  HMMA.16816.F32 R36, R16.reuse, R4, R36 ;  /* 0x000000041024723c */ /* 0x042fe20000001824 */
[----:B------:R-:W-:Y:S02]  /*18f90*/  P2R R55, PR, RZ, 0x1 ;  /* 0x00000001ff377803 */ /* 0x000fe40000000000 */
[C---:B------:R-:W-:Y:S02]  /*18fa0*/  ISETP.GE.AND P3, PT, R52.reuse, R53, PT ;  /* 0x000000353400720c */ /* 0x040fe40003f66270 */
[----:B------:R-:W-:Y:S01]  /*18fb0*/  ISETP.GE.AND P0, PT, R52, R196, PT ;  /* 0x000000c43400720c */ /* 0x000fe20003f06270 */
[----:B------:R-:W-:Y:S01]  /*18fc0*/  HMMA.16816.F32 R48, R16, R178, R48 ;  /* 0x000000b21030723c */ /* 0x000fe20000001830 */
[----:B------:R-:W-:Y:S01]  /*18fd0*/  VIADD R4, R148, 0x19 ;  /* 0x0000001994047836 */ /* 0x000fe20000000000 */
[----:B------:R-:W-:Y:S01]  /*18fe0*/  FSEL R188, R136, -INF , !P1 ;  /* 0xff80000088bc7808 */ /* 0x000fe20004800000 */
[----:B------:R-:W-:Y:S01]  /*18ff0*/  VIADD R52, R148, 0x18 ;  /* 0x0000001894347836 */ /* 0x000fe20000000000 */
[----:B------:R-:W-:-:S02]  /*19000*/  FSEL R5, R142, -INF , !P6 ;  /* 0xff8000008e057808 */ /* 0x000fc40007000000 */
[C---:B------:R-:W-:Y:S01]  /*19010*/  HMMA.16816.F32 R40, R16.reuse, R170, R40 ;  /* 0x000000aa1028723c */ /* 0x040fe20000001828 */
[----:B------:R-:W-:Y:S02]  /*19020*/  FSEL R179, R147, -INF , !P2 ;  /* 0xff80000093b37808 */ /* 0x000fe40005000000 */
[-C--:B------:R-:W-:Y:S02]  /*19030*/  ISETP.GE.AND P1, PT, R4, R53.reuse, PT ;  /* 0x000000350400720c */ /* 0x080fe40003f26270 */
[CC--:B------:R-:W-:Y:S01]  /*19040*/  ISETP.GE.AND P2, PT, R52.reuse, R53.reuse, PT ;  /* 0x000000353400720c */ /* 0x0c0fe20003f46270 */
[C---:B------:R-:W-:Y:S01]  /*19050*/  HMMA.16816.F32 R32, R16.reuse, R6, R32 ;  /* 0x000000061020723c */ /* 0x040fe20000001820 */
[-C--:B------:R-:W-:Y:S02]  /*19060*/  ISETP.GE.AND P6, PT, R52, R196.reuse, PT ;  /* 0x000000c43400720c */ /* 0x080fe40003fc6270 */
[----:B------:R-:W-:Y:S01]  /*19070*/  FSEL R194, R141, -INF , !P4 ;  /* 0xff8000008dc27808 */ /* 0x000fe20006000000 */
[C---:B------:R-:W-:Y:S01]  /*19080*/  VIADD R141, R148.reuse, 0x41 ;  /* 0x00000041948d7836 */ /* 0x040fe20000000000 */
[----:B------:R-:W-:Y:S01]  /*19090*/  FSEL R52, R137, -INF , !P3 ;  /* 0xff80000089347808 */ /* 0x000fe20005800000 */
[C---:B--2---:R-:W-:Y:S01]  /*190a0*/  HMMA.16816.F32 R28, R16.reuse, R8, R28 ;  /* 0x00000008101c723c */ /* 0x044fe2000000181c */
[C---:B------:R-:W-:Y:S01]  /*190b0*/  VIADD R6, R148.reuse, 0x21 ;  /* 0x0000002194067836 */ /* 0x040fe20000000000 */
[----:B------:R-:W-:Y:S01]  /*190c0*/  ISETP.NE.AND P4, PT, R55, RZ, PT ;  /* 0x000000ff3700720c */ /* 0x000fe20003f85270 */
[----:B------:R-:W-:Y:S01]  /*190d0*/  VIADD R7, R148, 0x71 ;  /* 0x0000007194077836 */ /* 0x000fe20000000000 */
[-C--:B------:R-:W-:Y:S01]  /*190e0*/  ISETP.GE.AND P3, PT, R4, R196.reuse, PT ;  /* 0x000000c40400720c */ /* 0x080fe20003f66270 */
[C---:B------:R-:W-:Y:S01]  /*190f0*/  VIADD R4, R148.reuse, 0x20 ;  /* 0x0000002094047836 */ /* 0x040fe20000000000 */
[C---:B------:R-:W-:Y:S01]  /*19100*/  HMMA.16816.F32 R24, R16.reuse, R10, R24 ;  /* 0x0000000a1018723c */ /* 0x040fe20000001818 */
[----:B------:R-:W-:Y:S01]  /*19110*/  FSEL R55, R139, -INF , !P0 ;  /* 0xff8000008b377808 */ /* 0x000fe20004000000 */
[C---:B------:R-:W-:Y:S01]  /*19120*/  VIADD R139, R148.reuse, 0x48 ;  /* 0x00000048948b7836 */ /* 0x040fe20000000000 */
[----:B------:R-:W-:Y:S01]  /*19130*/  FSEL R176, R133, -INF , !P1 ;  /* 0xff80000085b07808 */ /* 0x000fe20004800000 */
[----:B------:R-:W-:Y:S01]  /*19140*/  VIADD R9, R148, 0x69 ;  /* 0x0000006994097836 */ /* 0x000fe20000000000 */
[CC--:B------:R-:W-:Y:S01]  /*19150*/  ISETP.GE.AND P1, PT, R6.reuse, R53.reuse, PT ;  /* 0x000000350600720c */ /* 0x0c0fe20003f26270 */
[C---:B---3--:R-:W-:Y:S01]  /*19160*/  HMMA.16816.F32 R20, R16.reuse, R12, R20 ;  /* 0x0000000c1014723c */ /* 0x048fe20000001814 */
[-C--:B------:R-:W-:Y:S01]  /*19170*/  ISETP.GE.AND P0, PT, R6, R196.reuse, PT ;  /* 0x000000c40600720c */ /* 0x080fe20003f06270 */
[C---:B------:R-:W-:Y:S01]  /*19180*/  VIADD R6, R148.reuse, 0x28 ;  /* 0x0000002894067836 */ /* 0x040fe20000000000 */
[----:B------:R-:W-:Y:S01]  /*19190*/  FSEL R191, R143, -INF , !P5 ;  /* 0xff8000008fbf7808 */ /* 0x000fe20006800000 */
[----:B------:R-:W-:Y:S01]  /*191a0*/  VIADD R143, R148, 0x40 ;  /* 0x00000040948f7836 */ /* 0x000fe20000000000 */
[----:B------:R-:W-:Y:S01]  /*191b0*/  FSEL R177, R138, -INF , !P4 ;  /* 0xff8000008ab17808 */ /* 0x000fe20006000000 */
[----:B------:R-:W-:Y:S01]  /*191c0*/  HMMA.16816.F32 R44, R16, R168, R44 ;  /* 0x000000a8102c723c */ /* 0x000fe2000000182c */
[-C--:B------:R-:W-:Y:S01]  /*191d0*/  ISETP.GE.AND P5, PT, R4, R53.reuse, PT ;  /* 0x000000350400720c */ /* 0x080fe20003fa6270 */
[----:B------:R-:W-:Y:S01]  /*191e0*/  VIADD R13, R148, 0x59 ;  /* 0x00000059940d7836 */ /* 0x000fe20000000000 */
[-C--:B------:R-:W-:Y:S01]  /*191f0*/  ISETP.GE.AND P4, PT, R4, R196.reuse, PT ;  /* 0x000000c40400720c */ /* 0x080fe20003f86270 */
[----:B------:R-:W-:Y:S01]  /*19200*/  VIADD R4, R148, 0x29 ;  /* 0x0000002994047836 */ /* 0x000fe20000000000 */
[----:B------:R-:W-:Y:S01]  /*19210*/  FSEL R178, R132, -INF , !P2 ;  /* 0xff80000084b27808 */ /* 0x000fe20005000000 */
[----:B------:R-:W-:Y:S01]  /*19220*/  VIADD R12, R148, 0x60 ;  /* 0x00000060940c7836 */ /* 0x000fe20000000000 */
[-C--:B------:R-:W-:Y:S01]  /*19230*/  ISETP.GE.AND P2, PT, R6, R53.reuse, PT ;  /* 0x000000350600720c */ /* 0x080fe20003f46270 */
[C---:B------:R-:W-:Y:S01]  /*19240*/  VIADD R11, R148.reuse, 0x61 ;  /* 0x00000061940b7836 */ /* 0x040fe20000000000 */
[----:B------:R-:W-:Y:S01]  /*19250*/  FSEL R147, R67, -INF , !P0 ;  /* 0xff80000043937808 */ /* 0x000fe20004000000 */
[C---:B------:R-:W-:Y:S01]  /*19260*/  VIADD R67, R148.reuse, 0x50 ;  /* 0x0000005094437836 */ /* 0x040fe20000000000 */
[----:B------:R-:W-:Y:S01]  /*19270*/  FSEL R133, R135, -INF , !P3 ;  /* 0xff80000087857808 */ /* 0x000fe20005800000 */
[C---:B------:R-:W-:Y:S01]  /*19280*/  VIADD R10, R148.reuse, 0x68 ;  /* 0x00000068940a7836 */ /* 0x040fe20000000000 */
[-C--:B------:R-:W-:Y:S01]  /*19290*/  ISETP.GE.AND P0, PT, R153, R53.reuse, PT ;  /* 0x000000359900720c */ /* 0x080fe20003f06270 */
[----:B------:R-:W-:Y:S01]  /*192a0*/  VIADD R8, R148, 0x70 ;  /* 0x0000007094087836 */ /* 0x000fe20000000000 */
[----:B------:R-:W-:Y:S01]  /*192b0*/  FSEL R175, R134, -INF , !P6 ;  /* 0xff80000086af7808 */ /* 0x000fe20007000000 */
[C---:B------:R-:W-:Y:S01]  /*192c0*/  VIADD R134, R148.reuse, 0x49 ;  /* 0x0000004994867836 */ /* 0x040fe20000000000 */
[----:B------:R-:W-:Y:S01]  /*192d0*/  FSEL R138, R65, -INF , !P1 ;  /* 0xff800000418a7808 */ /* 0x000fe20004800000 */
[----:B------:R-:W-:Y:S01]  /*192e0*/  VIADD R65, R148, 0x51 ;  /* 0x0000005194417836 */ /* 0x000fe20000000000 */
[----:B------:R-:W-:Y:S01]  /*192f0*/  FSEL R135, R66, -INF , !P4 ;  /* 0xff80000042877808 */ /* 0x000fe20006000000 */
[----:B------:R-:W-:Y:S01]  /*19300*/  VIADD R66, R148, 0x30 ;  /* 0x0000003094427836 */ /* 0x000fe20000000000 */
[----:B------:R-:W-:Y:S01]  /*19310*/  BAR.SYNC.DEFER_BLOCKING 0x0 ;  /* 0x0000000000007b1d */ /* 0x000fe20000010000 */
[-C--:B------:R-:W-:Y:S01]  /*19320*/  ISETP.GE.AND P3, PT, R6, R196.reuse, PT ;  /* 0x000000c40600720c */ /* 0x080fe20003f66270 */
[----:B------:R-:W-:Y:S01]  /*19330*/  VIADD R6, R148, 0x78 ;  /* 0x0000007894067836 */ /* 0x000fe20000000000 */
[----:B------:R-:W-:Y:S01]  /*19340*/  FSEL R174, R64, -INF , !P5 ;  /* 0xff80000040ae7808 */ /* 0x000fe20006800000 */
[----:B------:R-:W-:Y:S01]  /*19350*/  VIADD R64, R148, 0x58 ;  /* 0x0000005894407836 */ /* 0x000fe20000000000 */
[C---:B------:R-:W-:Y:S01]  /*19360*/  ISETP.GE.AND P6, PT, R4.reuse, R53, PT ;  /* 0x000000350400720c */ /* 0x040fe20003fc6270 */
[----:B------:R-:W-:Y:S01]  /*19370*/  HMMA.16816.F32 R184, R180, R150, R184 ;  /* 0x00000096b4b8723c */ /* 0x000fe200000018b8 */
[----:B------:R-:W-:Y:S01]  /*19380*/  ISETP.GE.AND P1, PT, R4, R196, PT ;  /* 0x000000c40400720c */ /* 0x000fe20003f26270 */
[----:B------:R-:W-:Y:S01]  /*19390*/  VIADD R4, R148, 0x79 ;  /* 0x0000007994047836 */ /* 0x000fe20000000000 */
[----:B------:R-:W-:-:S02]  /*193a0*/  FSEL R132, R60, -INF , !P2 ;  /* 0xff8000003c847808 */ /* 0x000fc40005000000 */
[-C--:B------:R-:W-:Y:S02]  /*193b0*/  ISETP.GE.AND P4, PT, R145, R53.reuse, PT ;  /* 0x000000359100720c */ /* 0x080fe40003f86270 */
[-C--:B------:R-:W-:Y:S02]  /*193c0*/  ISETP.GE.AND P2, PT, R139, R53.reuse, PT ;  /* 0x000000358b00720c */ /* 0x080fe40003f46270 */
[----:B------:R-:W-:Y:S02]  /*193d0*/  FSEL R148, R57, -INF , !P0 ;  /* 0xff80000039947808 */ /* 0x000fe40004000000 */
[----:B------:R-:W-:Y:S02]  /*193e0*/  ISETP.GE.AND P0, PT, R67, R53, PT ;  /* 0x000000354300720c */ /* 0x000fe40003f06270 */
[----:B------:R-:W-:Y:S02]  /*193f0*/  FSEL R160, R49, -INF , !P4 ;  /* 0xff80000031a07808 */ /* 0x000fe40006000000 */
[----:B------:R-:W-:-:S02]  /*19400*/  FSEL R166, R40, -INF , !P2 ;  /* 0xff80000028a67808 */ /* 0x000fc40005000000 */
[-C--:B------:R-:W-:Y:S02]  /*19410*/  ISETP.GE.AND P4, PT, R13, R53.reuse, PT ;  /* 0x000000350d00720c */ /* 0x080fe40003f86270 */
[-C--:B------:R-:W-:Y:S02]  /*19420*/  ISETP.GE.AND P2, PT, R11, R53.reuse, PT ;  /* 0x000000350b00720c */ /* 0x080fe40003f46270 */
[----:B------:R-:W-:Y:S02]  /*19430*/  P2R R140, PR, RZ, 0x2 ;  /* 0x00000002ff8c7803 */ /* 0x000fe40000000000 */
[----:B------:R-:W-:Y:S01]  /*19440*/  FSEL R158, R36, -INF , !P0 ;  /* 0xff800000249e7808 */ /* 0x000fe20004000000 */
[----:B------:R-:W-:Y:S01]  /*19450*/  HMMA.16816.F32 R184, R16, R14, R184 ;  /* 0x0000000e10b8723c */ /* 0x000fe200000018b8 */
[----:B------:R-:W-:Y:S02]  /*19460*/  ISETP.GE.AND P0, PT, R9, R53, PT ;  /* 0x000000350900720c */ /* 0x000fe40003f06270 */
[----:B------:R-:W-:-:S02]  /*19470*/  FSEL R152, R33, -INF , !P4 ;  /* 0xff80000021987808 */ /* 0x000fc40006000000 */
[-C--:B------:R-:W-:Y:S02]  /*19480*/  ISETP.GE.AND P4, PT, R8, R53.reuse, PT ;  /* 0x000000350800720c */ /* 0x080fe40003f86270 */
[----:B------:R-:W-:Y:S02]  /*19490*/  FSEL R144, R29, -INF , !P2 ;  /* 0xff8000001d907808 */ /* 0x000fe40005000000 */
[----:B------:R-:W-:Y:S02]  /*194a0*/  ISETP.NE.AND P2, PT, R140, RZ, PT ;  /* 0x000000ff8c00720c */ /* 0x000fe40003f45270 */
[----:B------:R-:W-:Y:S02]  /*194b0*/  FSEL R137, R62, -INF , !P3 ;  /* 0xff8000003e897808 */ /* 0x000fe40005800000 */
[----:B------:R-:W-:Y:S02]  /*194c0*/  FSEL R140, R25, -INF , !P0 ;  /* 0xff800000198c7808 */ /* 0x000fe40004000000 */
[----:B------:R-:W-:-:S02]  /*194d0*/  ISETP.GE.AND P1, PT, R66, R53, PT ;  /* 0x000000354200720c */ /* 0x000fc40003f26270 */
[-C--:B------:R-:W-:Y:S02]  /*194e0*/  ISETP.GE.AND P3, PT, R141, R53.reuse, PT ;  /* 0x000000358d00720c */ /* 0x080fe40003f66270 */
[-C--:B------:R-:W-:Y:S02]  /*194f0*/  ISETP.GE.AND P0, PT, R66, R196.reuse, PT ;  /* 0x000000c44200720c */ /* 0x080fe40003f06270 */
[----:B------:R-:W-:Y:S02]  /*19500*/  FSEL R66, R20, -INF , !P4 ;  /* 0xff80000014427808 */ /* 0x000fe40006000000 */
[----:B------:R-:W-:Y:S02]  /*19510*/  ISETP.GE.AND P4, PT, R145, R196, PT ;  /* 0x000000c49100720c */ /* 0x000fe40003f86270 */
[----:B------:R-:W-:Y:S02]  /*19520*/  FSEL R168, R45, -INF , !P3 ;  /* 0xff8000002da87808 */ /* 0x000fe40005800000 */
[----:B------:R-:W-:-:S02]  /*19530*/  ISETP.GE.AND P3, PT, R12, R53, PT ;  /* 0x000000350c00720c */ /* 0x000fc40003f66270 */
[----:B------:R-:W-:Y:S02]  /*19540*/  FSEL R171, R51, -INF , !P4 ;  /* 0xff80000033ab7808 */ /* 0x000fe40006000000 */
[----:B------:R-:W-:Y:S02]  /*19550*/  FSEL R172, R56, -INF , !P1 ;  /* 0xff80000038ac7808 */ /* 0x000fe40004800000 */
[C---:B------:R-:W-:Y:S02]  /*19560*/  ISETP.GE.AND P4, PT, R134.reuse, R196, PT ;  /* 0x000000c48600720c */ /* 0x040fe40003f86270 */
[-C--:B------:R-:W-:Y:S02]  /*19570*/  ISETP.GE.AND P1, PT, R134, R53.reuse, PT ;  /* 0x000000358600720c */ /* 0x080fe40003f26270 */
[----:B------:R-:W-:Y:S02]  /*19580*/  FSEL R146, R28, -INF , !P3 ;  /* 0xff8000001c927808 */ /* 0x000fe40005800000 */
[----:B------:R-:W-:-:S02]  /*19590*/  ISETP.GE.AND P3, PT, R7, R53, PT ;  /* 0x000000350700720c */ /* 0x000fc40003f66270 */
[----:B------:R-:W-:Y:S02]  /*195a0*/  FSEL R163, R43, -INF , !P4 ;  /* 0xff8000002ba37808 */ /* 0x000fe40006000000 */
[----:B------:R-:W-:Y:S02]  /*195b0*/  FSEL R164, R41, -INF , !P1 ;  /* 0xff80000029a47808 */ /* 0x000fe40004800000 */
[-C--:B------:R-:W-:Y:S02]  /*195c0*/  ISETP.GE.AND P4, PT, R13, R196.reuse, PT ;  /* 0x000000c40d00720c */ /* 0x080fe40003f86270 */
[----:B------:R-:W-:Y:S02]  /*195d0*/  ISETP.GE.AND P1, PT, R10, R53, PT ;  /* 0x000000350a00720c */ /* 0x000fe40003f26270 */
[----:B------:R-:W-:Y:S02]  /*195e0*/  FSEL R60, R21, -INF , !P3 ;  /* 0xff800000153c7808 */ /* 0x000fe40005800000 */
[----:B------:R-:W-:-:S02]  /*195f0*/  ISETP.GE.AND P3, PT, R149, R196, PT ;  /* 0x000000c49500720c */ /* 0x000fc40003f66270 */
[----:B------:R-:W-:Y:S02]  /*19600*/  FSEL R151, R35, -INF , !P4 ;  /* 0xff80000023977808 */ /* 0x000fe40006000000 */
[----:B------:R-:W-:Y:S02]  /*19610*/  FSEL R142, R24, -INF , !P1 ;  /* 0xff800000188e7808 */ /* 0x000fe40004800000 */
[----:B------:R-:W-:Y:S02]  /*19620*/  FSEL R159, R58, -INF , !P0 ;  /* 0xff8000003a9f7808 */ /* 0x000fe40004000000 */
[-C--:B------:R-:W-:Y:S02]  /*19630*/  ISETP.GE.AND P4, PT, R9, R196.reuse, PT ;  /* 0x000000c40900720c */ /* 0x080fe40003f86270 */
[-C--:B------:R-:W-:Y:S02]  /*19640*/  ISETP.GE.AND P1, PT, R153, R196.reuse, PT ;  /* 0x000000c49900720c */ /* 0x080fe40003f26270 */
[----:B------:R-:W-:-:S02]  /*19650*/  ISETP.GE.AND P0, PT, R143, R196, PT ;  /* 0x000000c48f00720c */ /* 0x000fc40003f06270 */
[----:B------:R-:W-:Y:S02]  /*19660*/  FSEL R161, R50, -INF , !P3 ;  /* 0xff80000032a17808 */ /* 0x000fe40005800000 */
[----:B------:R-:W-:Y:S02]  /*19670*/  ISETP.GE.AND P3, PT, R139, R196, PT ;  /* 0x000000c48b00720c */ /* 0x000fe40003f66270 */
[----:B------:R-:W-:Y:S02]  /*19680*/  ISETP.GE.AND P5, PT, R149, R53, PT ;  /* 0x000000359500720c */ /* 0x000fe40003fa6270 */
[----:B------:R-:W-:Y:S02]  /*19690*/  FSEL R139, R27, -INF , !P4 ;  /* 0xff8000001b8b7808 */ /* 0x000fe40006000000 */
[----:B------:R-:W-:Y:S02]  /*196a0*/  FSEL R136, R61, -INF , !P6 ;  /* 0xff8000003d887808 */ /* 0x000fe40007000000 */
[----:B------:R-:W-:-:S02]  /*196b0*/  FSEL R149, R63, -INF , !P2 ;  /* 0xff8000003f957808 */ /* 0x000fc40005000000 */
[----:B------:R-:W-:Y:S02]  /*196c0*/  FSEL R173, R59, -INF , !P1 ;  /* 0xff8000003bad7808 */ /* 0x000fe40004800000 */
[----:B------:R-:W-:Y:S02]  /*196d0*/  FSEL R169, R46, -INF , !P0 ;  /* 0xff8000002ea97808 */ /* 0x000fe40004000000 */
[----:B------:R-:W-:Y:S02]  /*196e0*/  ISETP.NE.AND P4, PT, R3, RZ, PT ;  /* 0x000000ff0300720c */ /* 0x000fe40003f85270 */
[----:B------:R-:W-:Y:S02]  /*196f0*/  ISETP.GE.AND P6, PT, R143, R53, PT ;  /* 0x000000358f00720c */ /* 0x000fe40003fc6270 */
[-C--:B------:R-:W-:Y:S02]  /*19700*/  ISETP.GE.AND P2, PT, R141, R196.reuse, PT ;  /* 0x000000c48d00720c */ /* 0x080fe40003f46270 */
[----:B------:R-:W-:-:S02]  /*19710*/  ISETP.GE.AND P1, PT, R67, R196, PT ;  /* 0x000000c44300720c */ /* 0x000fc40003f26270 */
[----:B------:R-:W-:Y:S02]  /*19720*/  ISETP.GE.AND P0, PT, R65, R196, PT ;  /* 0x000000c44100720c */ /* 0x000fe40003f06270 */
[----:B------:R-:W-:Y:S02]  /*19730*/  FSEL R162, R48, -INF , !P5 ;  /* 0xff80000030a27808 */ /* 0x000fe40006800000 */
[----:B------:R-:W-:Y:S02]  /*19740*/  FSEL R170, R44, -INF , !P6 ;  /* 0xff8000002caa7808 */ /* 0x000fe40007000000 */
[----:B------:R-:W-:Y:S02]  /*19750*/  FSEL R167, R47, -INF , !P2 ;  /* 0xff8000002fa77808 */ /* 0x000fe40005000000 */
[----:B------:R-:W-:Y:S02]  /*19760*/  FSEL R165, R42, -INF , !P3 ;  /* 0xff8000002aa57808 */ /* 0x000fe40005800000 */
[----:B------:R-:W-:-:S02]  /*19770*/  FSEL R157, R38, -INF , !P1 ;  /* 0xff800000269d7808 */ /* 0x000fc40004800000 */
[----:B------:R-:W-:Y:S02]  /*19780*/  FSEL R155, R39, -INF , !P0 ;  /* 0xff800000279b7808 */ /* 0x000fe40004000000 */
[-C--:B------:R-:W-:Y:S02]  /*19790*/  ISETP.GE.AND P6, PT, R65, R53.reuse, PT ;  /* 0x000000354100720c */ /* 0x080fe40003fc6270 */
[C---:B------:R-:W-:Y:S02]  /*197a0*/  ISETP.GE.AND P5, PT, R64.reuse, R53, PT ;  /* 0x000000354000720c */ /* 0x040fe40003fa6270 */
[-C--:B------:R-:W-:Y:S02]  /*197b0*/  ISETP.GE.AND P3, PT, R64, R196.reuse, PT ;  /* 0x000000c44000720c */ /* 0x080fe40003f66270 */
        /* <DEDUP_REMOVED lines=10> */
[----:B------:R-:W-:Y:S02]  /*19860*/  ISETP.GE.AND P5, PT, R4, R53, PT ;  /* 0x000000350400720c */ /* 0x000fe40003fa6270 */
        /* <DEDUP_REMOVED lines=9> */
[----:B------:R-:W-:Y:S01]  /*19900*/  FSEL R53, R187, -INF , !P0 ;  /* 0xff800000bb357808 */ /* 0x000fe20004000000 */
[----:B------:R-:W-:Y:S06]  /*19910*/  @!P4 BRA `(.L_x_2764) ;  /* 0x0000000400a8c947 */ /* 0x000fec0003800000 */
[----:B------:R-:W-:-:S13]  /*19920*/  PLOP3.LUT P0, PT, PT, PT, UP0, 0x40, 0x0 ;  /* 0x000000000000781c */ /* 0x000fda0003f0e808 */
        /* <DEDUP_REMOVED lines=35> */
[----:B------:R-:W-:-:S02]  /*19b60*/  ISETP.NE.AND P0, PT, R4, RZ, PT ;  /* 0x000000ff0400720c */ /* 0x000fc40003f05270 */
[----:B------:R-:W-:-:S07]  /*19b70*/  LOP3.LUT R6, RZ, R4, RZ, 0x33, !PT ;  /* 0x00000004ff067212 */ /* 0x000fce00078e33ff */
        /* <DEDUP_REMOVED lines=25> */
.L_x_2765:
[----:B------:R-:W-:Y:S02]  /*19d10*/  ULDC UR8, c[0x0][0x248] ;  /* 0x0000920000087ab9 */ /* 0x000fe40000000800 */
[----:B------:R-:W-:-:S06]  /*19d20*/  USHF.L.U32 UR4, UR8, 0x7, URZ ;  /* 0x0000000708047899 */ /* 0x000fcc000800063f */
[----:B------:R-:W-:-:S04]  /*19d30*/  IADD3 R3, RZ, -UR4, RZ ;  /* 0x80000004ff037c10 */ /* 0x000fc8000fffe0ff */
[----:B------:R-:W-:-:S07]  /*19d40*/  SHF.R.S32.HI R4, RZ, 0x1f, R3 ;  /* 0x0000001fff047819 */ /* 0x000fce0000011403 */
.L_x_2766:
[----:B------:R-:W-:Y:S01]  /*19d50*/  USHF.L.U32 UR4, UR8, 0x5, URZ ;  /* 0x0000000508047899 */ /* 0x000fe2000800063f */
[C---:B------:R-:W-:Y:S01]  /*19d60*/  LEA R234, P0, R3.reuse, R234, 0x1 ;  /* 0x000000ea03ea7211 */ /* 0x040fe200078008ff */
[----:B------:R-:W-:Y:S02]  /*19d70*/  ULDC UR5, c[0x0][0x24c] ;  /* 0x0000930000057ab9 */ /* 0x000fe40000000800 */
[----:B------:R-:W-:Y:S01]  /*19d80*/  USHF.L.U64.HI UR5, UR8, 0x5, UR5 ;  /* 0x0000000508057899 */ /* 0x000fe20008010205 */
        /* <DEDUP_REMOVED lines=35> */
.L_x_2764:
        /* <DEDUP_REMOVED lines=81> */
[----:B------:R-:W-:Y:S02]  /*1a4d0*/  FSEL R65, R65, RZ, P1 ;  /* 0x000000ff41417208 */ /* 0x000fe40000800000 */
[C---:B------:R-:W-:Y:S01]  /*1a4e0*/  FSETP.NEU.FTZ.AND P0, PT, R45.reuse, -INF , PT ;  /* 0xff8000002d00780b */ /* 0x040fe20003f1d000 */
[----:B------:R-:W-:Y:S02]  /*1a4f0*/  FADD.FTZ R8, R2, -R7 ;  /* 0x8000000702087221 */ /* 0x000fe40000010000 */
[--C-:B------:R-:W-:Y:S01]  /*1a500*/  FFMA.FTZ R48, R54, UR12, -R65.reuse ;  /* 0x0000000c36307c23 */ /* 0x100fe20008010841 */
[C---:B------:R-:W-:Y:S01]  /*1a510*/  FMUL.FTZ R54, R45.reuse, UR12 ;  /* 0x0000000c2d367c20 */ /* 0x040fe20008410000 */
[----:B------:R-:W-:Y:S01]  /*1a520*/  FSEL R9, R45, RZ, P0 ;  /* 0x000000ff2d097208 */ /* 0x000fe20000000000 */
[--C-:B------:R-:W-:Y:S01]  /*1a530*/  FFMA.FTZ R44, R192, UR12, -R65.reuse ;  /* 0x0000000cc02c7c23 */ /* 0x100fe20008010841 */
[--C-:B------:R-:W-:Y:S01]  /*1a540*/  FFMA.FTZ R43, R190, UR12, -R65.reuse ;  /* 0x0000000cbe2b7c23 */ /* 0x100fe20008010841 */
[----:B------:R-:W-:Y:S01]  /*1a550*/  FFMA.FTZ R42, R194, UR12, -R65 ;  /* 0x0000000cc22a7c23 */ /* 0x000fe20008010841 */
[----:B------:R-:W-:Y:S01]  /*1a560*/  FSEL R54, R54, RZ, P0 ;  /* 0x000000ff36367208 */ /* 0x000fe20000000000 */
[----:B------:R-:W-:Y:S01]  /*1a570*/  FADD.FTZ R9, R0, -R9 ;  /* 0x8000000900097221 */ /* 0x000fe20000010000 */
[----:B------:R-:W-:Y:S01]  /*1a580*/  FMUL.FTZ R47, R8, UR12 ;  /* 0x0000000c082f7c20 */ /* 0x000fe20008410000 */
[----:B------:R-:W-:Y:S01]  /*1a590*/  MUFU.EX2 R48, R48 ;  /* 0x0000003000307308 */ /* 0x000fe20000000800 */
[--C-:B------:R-:W-:Y:S01]  /*1a5a0*/  FFMA.FTZ R49, R52, UR12, -R65.reuse ;  /* 0x0000000c34317c23 */ /* 0x100fe20008010841 */
[--C-:B------:R-:W-:Y:S01]  /*1a5b0*/  FFMA.FTZ R3, R5, UR12, -R54.reuse ;  /* 0x0000000c05037c23 */ /* 0x100fe20008010836 */
[--C-:B------:R-:W-:Y:S01]  /*1a5c0*/  FFMA.FTZ R41, R189, UR12, -R54.reuse ;  /* 0x0000000cbd297c23 */ /* 0x100fe20008010836 */
[----:B------:R-:W1:Y:S01]  /*1a5d0*/  LDSM.16.MT88.4 R4, [R220+0xc000] ;  /* 0x00c00000dc04783b */ /* 0x000e620000004200 */
[--C-:B------:R-:W-:Y:S01]  /*1a5e0*/  FFMA.FTZ R40, R179, UR12, -R54.reuse ;  /* 0x0000000cb3287c23 */ /* 0x100fe20008010836 */
[--C-:B------:R-:W-:Y:S01]  /*1a5f0*/  FFMA.FTZ R2, R191, UR12, -R54.reuse ;  /* 0x0000000cbf027c23 */ /* 0x100fe20008010836 */
[----:B------:R-:W-:Y:S01]  /*1a600*/  FMUL.FTZ R0, R9, UR12 ;  /* 0x0000000c09007c20 */ /* 0x000fe20008410000 */
[----:B------:R-:W2:Y:S01]  /*1a610*/  MUFU.EX2 R44, R44 ;  /* 0x0000002c002c7308 */ /* 0x000ea20000000800 */
[----:B------:R-:W3:Y:S01]  /*1a620*/  LDSM.16.MT88.4 R8, [R217+0xc000] ;  /* 0x00c00000d908783b */ /* 0x000ee20000004200 */
        /* <DEDUP_REMOVED lines=60> */
[----:B------:R-:W-:Y:S01]  /*1a9f0*/  FFMA.FTZ R65, R64, UR12, -R65 ;  /* 0x0000000c40417c23 */ /* 0x000fe20008010841 */
[----:B------:R-:W-:Y:S01]  /*1aa00*/  FFMA.FTZ R53, R53, UR12, -R54 ;  /* 0x0000000c35357c23 */ /* 0x000fe20008010836 */
[----:B------:R-:W5:Y:S01]  /*1aa10*/  MUFU.EX2 R0, R0 ;  /* 0x0000000000007308 */ /* 0x000f620000000800 */
[----:B----4-:R-:W-:-:S07]  /*1aa20*/  F2FP.F16.F32.PACK_AB R15, R2, R3 ;  /* 0x00000003020f723e */ /* 0x010fce00000000ff */
        /* <DEDUP_REMOVED lines=211> */
[----:B------:R-:W-:Y:S02]  /*1b760*/  FADD.FTZ R3, R149, R148 ;  /* 0x0000009495037221 */ /* 0x000fe40000010000 */
[----:B--2---:R-:W-:Y:S01]  /*1b770*/  HMMA.16816.F32 R72, R12, R28, R72 ;  /* 0x0000001c0c48723c */ /* 0x004fe20000001848 */
[----:B------:R-:W-:Y:S01]  /*1b780*/  MUFU.EX2 R169, R169 ;  /* 0x000000a900a97308 */ /* 0x000fe20000000800 */
[----:B------:R-:W-:-:S04]  /*1b790*/  FADD.FTZ R3, R150, R3 ;  /* 0x0000000396037221 */ /* 0x000fc80000010000 */
        /* <DEDUP_REMOVED lines=22> */
[----:B------:R-:W-:Y:S02]  /*1b900*/  MUFU.EX2 R142, R142 ;  /* 0x0000008e008e7308 */ /* 0x000fe40000000800 */
[----:B-1----:R-:W-:Y:S01]  /*1b910*/  HMMA.16816.F32 R104, R12, R28, R104 ;  /* 0x0000001c0c68723c */ /* 0x002fe20000001868 */
[----:B------:R-:W-:Y:S01]  /*1b920*/  F2FP.F16.F32.PACK_AB R10, R173, R166 ;  /* 0x000000a6ad0a723e */ /* 0x000fe200000000ff */
[----:B------:R-:W-:Y:S01]  /*1b930*/  FADD.FTZ R171, R171, R170 ;  /* 0x000000aaabab7221 */ /* 0x000fe20000010000 */
[----:B------:R-:W-:-:S03]  /*1b940*/  F2FP.F16.F32.PACK_AB R11, R168, R165 ;  /* 0x000000a5a80b723e */ /* 0x000fc600000000ff */
[----:B------:R-:W-:Y:S01]  /*1b950*/  HMMA.16816.F32 R124, R12, R30, R124 ;  /* 0x0000001e0c7c723c */ /* 0x000fe2000000187c */
[----:B------:R-:W1:Y:S01]  /*1b960*/  LDSM.16.MT88.4 R28, [R217+0xe000] ;  /* 0x00e00000d91c783b */ /* 0x000e620000004200 */
[----:B------:R-:W-:Y:S01]  /*1b970*/  MUFU.EX2 R157, R157 ;  /* 0x0000009d009d7308 */ /* 0x000fe20000000800 */
[----:B------:R-:W-:-:S03]  /*1b980*/  FADD.FTZ R166, R166, R171 ;  /* 0x000000aba6a67221 */ /* 0x000fc60000010000 */
[----:B--2---:R-:W-:Y:S01]  /*1b990*/  HMMA.16816.F32 R72, R8, R16, R72 ;  /* 0x000000100848723c */ /* 0x004fe20000001848 */
[----:B------:R-:W-:-:S03]  /*1b9a0*/  FADD.FTZ R173, R173, R166 ;  /* 0x000000a6adad7221 */ /* 0x000fc60000010000 */
        /* <DEDUP_REMOVED lines=44> */
[----:B------:R-:W2:Y:S01]  /*1bc70*/  LDSM.16.MT88.4 R8, [R217+0x12800] ;  /* 0x01280000d908783b */ /* 0x000ea20000004200 */
[----:B------:R-:W-:-:S03]  /*1bc80*/  FADD.FTZ R154, R154, R163 ;  /* 0x000000a39a9a7221 */ /* 0x000fc60000010000 */
[----:B------:R-:W3:Y:S01]  /*1bc90*/  LDSM.16.MT88.4 R12, [R216+0xe800] ;  /* 0x00e80000d80c783b */ /* 0x000ee20000004200 */
[----:B-1----:R-:W-:Y:S01]  /*1bca0*/  HMMA.16816.F32 R128, R24, R28, R128 ;  /* 0x0000001c1880723c */ /* 0x002fe20000001880 */
[----:B------:R-:W-:-:S05]  /*1bcb0*/  FADD.FTZ R169, R169, R154 ;  /* 0x0000009aa9a97221 */ /* 0x000fca0000010000 */
        /* <DEDUP_REMOVED lines=66> */
[C---:B------:R-:W-:Y:S06]  /*1c0e0*/  HMMA.16816.F32 R128, R116.reuse, R20, R128 ;  /* 0x000000147480723c */ /* 0x040fec0000001880 */
[----:B--2---:R-:W-:Y:S01]  /*1c0f0*/  HMMA.16816.F32 R72, R116, R12, R72 ;  /* 0x0000000c7448723c */ /* 0x004fe20000001848 */
[----:B------:R-:W-:-:S04]  /*1c100*/  FADD.FTZ R21, R161, R160 ;  /* 0x000000a0a1157221 */ /* 0x000fc80000010000 */
[----:B------:R-:W-:Y:S01]  /*1c110*/  FADD.FTZ R21, R162, R21 ;  /* 0x00000015a2157221 */ /* 0x000fe20000010000 */
[----:B------:R-:W-:Y:S01]  /*1c120*/  HMMA.16816.F32 R76, R116, R14, R76 ;  /* 0x0000000e744c723c */ /* 0x000fe2000000184c */
[----:B------:R-:W2:Y:S02]  /*1c130*/  LDSM.16.MT88.4 R12, [R218+0x13800] ;  /* 0x01380000da0c783b */ /* 0x000ea40000004200 */
        /* <DEDUP_REMOVED lines=9> */
[----:B---3--:R-:W-:Y:S03]  /*1c1d0*/  HMMA.16816.F32 R88, R116, R8, R88 ;  /* 0x000000087458723c */ /* 0x008fe60000001858 */
[----:B------:R-:W-:-:S03]  /*1c1e0*/  FADD.FTZ R3, R153, R0 ;  /* 0x0000000099037221 */ /* 0x000fc60000010000 */
[----:B------:R-:W-:Y:S01]  /*1c1f0*/  HMMA.16816.F32 R92, R116, R10, R92 ;  /* 0x0000000a745c723c */ /* 0x000fe2000000185c */
[----:B------:R-:W1:Y:S01]  /*1c200*/  LDSM.16.MT88.4 R8, [R217+0x13800] ;  /* 0x01380000d908783b */ /* 0x000e620000004200 */
[----:B------:R-:W-:-:S04]  /*1c210*/  FADD.FTZ R3, R156, R3 ;  /* 0x000000039c037221 */ /* 0x000fc80000010000 */
[----:B----4-:R-:W-:Y:S01]  /*1c220*/  HMMA.16816.F32 R96, R116, R16, R96 ;  /* 0x000000107460723c */ /* 0x010fe20000001860 */
[----:B------:R-:W-:-:S04]  /*1c230*/  FADD.FTZ R0, R140, R3 ;  /* 0x000000038c007221 */ /* 0x000fc80000010000 */
[----:B------:R-:W-:Y:S01]  /*1c240*/  FADD.FTZ R0, R143, R0 ;  /* 0x000000008f007221 */ /* 0x000fe20000010000 */
[C---:B------:R-:W-:Y:S01]  /*1c250*/  HMMA.16816.F32 R100, R116.reuse, R18, R100 ;  /* 0x000000127464723c */ /* 0x040fe20000001864 */
[----:B------:R-:W3:Y:S02]  /*1c260*/  LDSM.16.MT88.4 R16, [R216+0x13800] ;  /* 0x01380000d810783b */ /* 0x000ee40000004200 */
[----:B------:R-:W-:Y:S01]  /*1c270*/  FADD.FTZ R3, R141, R0 ;  /* 0x000000008d037221 */ /* 0x000fe20000010000 */
[----:B------:R-:W-:Y:S02]  /*1c280*/  MOV R0, R45 ;  /* 0x0000002d00007202 */ /* 0x000fe40000000f00 */
[----:B--2---:R-:W-:Y:S01]  /*1c290*/  HMMA.16816.F32 R104, R116, R12, R104 ;  /* 0x0000000c7468723c */ /* 0x004fe20000001868 */
[----:B------:R-:W-:-:S04]  /*1c2a0*/  FADD.FTZ R3, R144, R3 ;  /* 0x0000000390037221 */ /* 0x000fc80000010000 */
[----:B------:R-:W-:Y:S01]  /*1c2b0*/  FADD.FTZ R32, R32, R3 ;  /* 0x0000000320207221 */ /* 0x000fe20000010000 */
[----:B------:R-:W-:Y:S03]  /*1c2c0*/  HMMA.16816.F32 R124, R116, R14, R124 ;  /* 0x0000000e747c723c */ /* 0x000fe6000000187c */
[----:B------:R-:W-:-:S04]  /*1c2d0*/  FADD.FTZ R33, R33, R32 ;  /* 0x0000002021217221 */ /* 0x000fc80000010000 */
[----:B------:R-:W-:-:S04]  /*1c2e0*/  FADD.FTZ R34, R34, R33 ;  /* 0x0000002122227221 */ /* 0x000fc80000010000 */
[----:B------:R-:W-:Y:S01]  /*1c2f0*/  FADD.FTZ R244, R29, R34 ;  /* 0x000000221df47221 */ /* 0x000fe20000010000 */
[C---:B-1----:R-:W-:Y:S06]  /*1c300*/  HMMA.16816.F32 R108, R116.reuse, R8, R108 ;  /* 0x00000008746c723c */ /* 0x042fec000000186c */
[C---:B------:R-:W-:Y:S06]  /*1c310*/  HMMA.16816.F32 R120, R116.reuse, R10, R120 ;  /* 0x0000000a7478723c */ /* 0x040fec0000001878 */
[C---:B---3--:R-:W-:Y:S06]  /*1c320*/  HMMA.16816.F32 R112, R116.reuse, R16, R112 ;  /* 0x000000107470723c */ /* 0x048fec0000001870 */
[----:B------:R-:W-:-:S15]  /*1c330*/  HMMA.16816.F32 R116, R116, R18, R4 ;  /* 0x000000127474723c */ /* 0x000fde0000001804 */
[----:B------:R-:W-:-:S09]  /*1c340*/  NOP ;  /* 0x0000000000007918 */ /* 0x000fd20000000000 */
.L_x_2761:
[----:B------:R-:W-:-:S13]  /*1c350*/  ISETP.GE.AND P0, PT, R236, 0x1, PT ;  /* 0x00000001ec00780c */ /* 0x000fda0003f06270 */
[----:B------:R-:W-:Y:S05]  /*1c360*/  @!P0 BRA `(.L_x_2767) ;  /* 0x0000003c00a48947 */ /* 0x000fea0003800000 */
[----:B------:R-:W-:Y:S01]  /*1c370*/  ULDC UR9, c[0x0][0x250] ;  /* 0x0000940000097ab9 */ /* 0x000fe20000000800 */
[----:B------:R-:W-:Y:S01]  /*1c380*/  ULDC.64 UR12, c[0x0][0x250] ;  /* 0x00009400000c7ab9 */ /* 0x000fe20000000a00 */
[----:B------:R-:W-:Y:S01]  /*1c390*/  ULEA UR9, -UR9, URZ, 0x7 ;  /* 0x0000003f09097291 */ /* 0x000fe2000f8e393f */
[----:B------:R-:W-:Y:S01]  /*1c3a0*/  IMAD.MOV.U32 R3, RZ, RZ, R0 ;  /* 0x000000ffff037224 */ /* 0x000fe200078e0000 */
[----:B------:R-:W-:Y:S01]  /*1c3b0*/  ULDC UR11, c[0x0][0x248] ;  /* 0x00009200000b7ab9 */ /* 0x000fe20000000800 */
[----:B------:R-:W-:Y:S01]  /*1c3c0*/  IMAD.MOV.U32 R133, RZ, RZ, R2 ;  /* 0x000000ffff857224 */ /* 0x000fe200078e0002 */
[----:B------:R-:W-:Y:S02]  /*1c3d0*/  USHF.R.S32.HI UR4, URZ, 0x1f, UR9 ;  /* 0x0000001f3f047899 */ /* 0x000fe40008011409 */
[----:B------:R-:W-:Y:S01]  /*1c3e0*/  MOV R242, UR9 ;  /* 0x0000000900f27c02 */ /* 0x000fe20008000f00 */
[----:B------:R-:W-:Y:S01]  /*1c3f0*/  ULDC UR8, c[0x0][0x24c] ;  /* 0x0000930000087ab9 */ /* 0x000fe20000000800 */
[----:B------:R-:W-:-:S02]  /*1c400*/  USHF.L.U64.HI UR13, UR12, 0x5, UR13 ;  /* 0x000000050c0d7899 */ /* 0x000fc4000801020d */
[----:B------:R-:W-:Y:S01]  /*1c410*/  MOV R241, UR4 ;  /* 0x0000000400f17c02 */ /* 0x000fe20008000f00 */
[----:B------:R-:W-:Y:S02]  /*1c420*/  USHF.L.U32 UR12, UR12, 0x5, URZ ;  /* 0x000000050c0c7899 */ /* 0x000fe4000800063f */
[----:B------:R-:W-:Y:S02]  /*1c430*/  USHF.L.U64.HI UR8, UR11, 0x5, UR8 ;  /* 0x000000050b087899 */ /* 0x000fe40008010208 */
[----:B------:R-:W-:Y:S01]  /*1c440*/  USHF.L.U32 UR5, UR11, 0x5, URZ ;  /* 0x000000050b057899 */ /* 0x000fe2000800063f */
[----:B------:R-:W-:-:S11]  /*1c450*/  ULDC UR4, c[0x0][0x2ec] ;  /* 0x0000bb0000047ab9 */ /* 0x000fd60000000800 */
.L_x_2771:
[----:B------:R-:W-:Y:S04]  /*1c460*/  DEPBAR.LE SB0, 0x0 ;  /* 0x000080000000791a */ /* 0x000fe80000000000 */
[----:B------:R-:W-:Y:S01]  /*1c470*/  BAR.SYNC.DEFER_BLOCKING 0x0 ;  /* 0x0000000000007b1d */ /* 0x000fe20000010000 */
[----:B------:R-:W-:Y:S01]  /*1c480*/  PLOP3.LUT P0, PT, PT, PT, UP0, 0x40, 0x0 ;  /* 0x000000000000781c */ /* 0x000fe20003f0e808 */
[----:B------:R-:W-:Y:S01]  /*1c490*/  IMAD.MOV.U32 R8, RZ, RZ, R242 ;  /* 0x000000ffff087224 */ /* 0x000fe200078e00f2 */
[----:B------:R-:W-:Y:S11]  /*1c4a0*/  MOV R7, R241 ;  /* 0x000000f100077202 */ /* 0x000ff60000000f00 */
[----:B------:R-:W-:Y:S05]  /*1c4b0*/  @P0 BRA `(.L_x_2768) ;  /* 0x0000000000f40947 */ /* 0x000fea0003800000 */
        /* <DEDUP_REMOVED lines=29> */
[----:B------:R-:W-:Y:S02]  /*1c690*/  @!P1 VIADD R10, R10, 0x1 ;  /* 0x000000010a0a9836 */ /* 0x000fe40000000000 */
[-C--:B------:R-:W-:Y:S01]  /*1c6a0*/  ISETP.GE.U32.AND P2, PT, R4, R2.reuse, PT ;  /* 0x000000020400720c */ /* 0x080fe20003f46070 */
[----:B------:R-:W-:Y:S01]  /*1c6b0*/  @!P0 VIADD R8, R8, 0x1 ;  /* 0x0000000108088836 */ /* 0x000fe20000000000 */
[----:B------:R-:W-:Y:S02]  /*1c6c0*/  ISETP.GE.U32.AND P3, PT, R6, R2, PT ;  /* 0x000000020600720c */ /* 0x000fe40003f66070 */
[----:B------:R-:W-:Y:S01]  /*1c6d0*/  ISETP.NE.AND P0, PT, R0, RZ, PT ;  /* 0x000000ff0000720c */ /* 0x000fe20003f05270 */
[----:B------:R-:W1:Y:S08]  /*1c6e0*/  LDC.64 R6, c[0x0][0x250] ;  /* 0x00009400ff067b82 */ /* 0x000e700000000a00 */
        /* <DEDUP_REMOVED lines=26> */
.L_x_2768:
        /* <DEDUP_REMOVED lines=20> */
[----:B------:R1:W-:Y:S01]  /*1c9d0*/  LDGSTS.E.BYPASS.LTC128B.128 [R229+0x11000], desc[UR6][R8.64+0x80] ;  /* 0x1100008008e57fae */ /* 0x0003e2000b901d46 */
        /* <DEDUP_REMOVED lines=17> */
[----:B-1----:R-:W2:Y:S04]  /*1caf0*/  LDSM.16.M88.4 R8, [R225+0x4000] ;  /* 0x00400000e108783b */ /* 0x002ea80000000200 */
[----:B------:R-:W1:Y:S04]  /*1cb00*/  LDSM.16.M88.4 R16, [R225+0x4800] ;  /* 0x00480000e110783b */ /* 0x000e680000000200 */
[----:B------:R-:W3:Y:S04]  /*1cb10*/  LDSM.16.M88.4 R24, [R225+0x5000] ;  /* 0x00500000e118783b */ /* 0x000ee80000000200 */
[----:B------:R-:W4:Y:S04]  /*1cb20*/  LDSM.16.M88.4 R32, [R225+0x5800] ;  /* 0x00580000e120783b */ /* 0x000f280000000200 */
[----:B------:R-:W0:Y:S04]  /*1cb30*/  LDGDEPBAR ;  /* 0x00000000000079af */ /* 0x000e280000000000 */
[----:B------:R-:W5:Y:S04]  /*1cb40*/  LDSM.16.M88.4 R40, [R225+0x6000] ;  /* 0x00600000e128783b */ /* 0x000f680000000200 */
[----:B------:R-:W5:Y:S04]  /*1cb50*/  LDSM.16.M88.4 R48, [R225+0x6800] ;  /* 0x00680000e130783b */ /* 0x000f680000000200 */
[----:B------:R-:W5:Y:S04]  /*1cb60*/  LDSM.16.M88.4 R56, [R225+0x7000] ;  /* 0x00700000e138783b */ /* 0x000f680000000200 */
[----:B------:R-:W5:Y:S04]  /*1cb70*/  LDSM.16.M88.4 R136, [R225+0x7800] ;  /* 0x00780000e188783b */ /* 0x000f680000000200 */
[----:B------:R-:W-:Y:S01]  /*1cb80*/  LDSM.16.M88.4 R140, [R224] ;  /* 0x00000000e08c783b */ /* 0x000fe20000000200 */
[C---:B--2---:R-:W-:Y:S03]  /*1cb90*/  HMMA.16816.F32 R4, R64.reuse, R8, RZ ;  /* 0x000000084004723c */ /* 0x044fe600000018ff */
[----:B------:R-:W2:Y:S04]  /*1cba0*/  LDSM.16.M88.4 R144, [R223] ;  /* 0x00000000df90783b */ /* 0x000ea80000000200 */
[----:B------:R-:W2:Y:S01]  /*1cbb0*/  LDSM.16.M88.4 R148, [R215] ;  /* 0x00000000d794783b */ /* 0x000ea20000000200 */
[C---:B------:R-:W-:Y:S03]  /*1cbc0*/  HMMA.16816.F32 R8, R64.reuse, R10, RZ ;  /* 0x0000000a4008723c */ /* 0x040fe600000018ff */
[----:B------:R-:W2:Y:S03]  /*1cbd0*/  LDSM.16.M88.4 R152, [R214] ;  /* 0x00000000d698783b */ /* 0x000ea60000000200 */
[C---:B-1----:R-:W-:Y:S01]  /*1cbe0*/  HMMA.16816.F32 R12, R64.reuse, R16, RZ ;  /* 0x00000010400c723c */ /* 0x042fe200000018ff */
[----:B------:R-:W1:Y:S04]  /*1cbf0*/  LDSM.16.M88.4 R156, [R213] ;  /* 0x00000000d59c783b */ /* 0x000e680000000200 */
[----:B------:R-:W1:Y:S01]  /*1cc00*/  LDSM.16.M88.4 R160, [R212] ;  /* 0x00000000d4a0783b */ /* 0x000e620000000200 */
[C---:B------:R-:W-:Y:S03]  /*1cc10*/  HMMA.16816.F32 R16, R64.reuse, R18, RZ ;  /* 0x000000124010723c */ /* 0x040fe600000018ff */
[----:B------:R-:W1:Y:S03]  /*1cc20*/  LDSM.16.M88.4 R164, [R211] ;  /* 0x00000000d3a4783b */ /* 0x000e660000000200 */
        /* <DEDUP_REMOVED lines=21> */
[C---:B--2---:R-:W-:Y:S06]  /*1cd80*/  HMMA.16816.F32 R4, R140.reuse, R144, R4 ;  /* 0x000000908c04723c */ /* 0x044fec0000001804 */
[C---:B------:R-:W-:Y:S01]  /*1cd90*/  HMMA.16816.F32 R8, R140.reuse, R146, R8 ;  /* 0x000000928c08723c */ /* 0x040fe20000001808 */
[----:B------:R-:W-:Y:S05]  /*1cda0*/  LDSM.16.M88.4 R144, [R222] ;  /* 0x00000000de90783b */ /* 0x000fea0000000200 */
[C---:B------:R-:W-:Y:S06]  /*1cdb0*/  HMMA.16816.F32 R12, R140.reuse, R148, R12 ;  /* 0x000000948c0c723c */ /* 0x040fec000000180c */
[C---:B------:R-:W-:Y:S01]  /*1cdc0*/  HMMA.16816.F32 R16, R140.reuse, R150, R16 ;  /* 0x000000968c10723c */ /* 0x040fe20000001810 */
[----:B------:R-:W2:Y:S05]  /*1cdd0*/  LDSM.16.M88.4 R148, [R219+0x4000] ;  /* 0x00400000db94783b */ /* 0x000eaa0000000200 */
        /* <DEDUP_REMOVED lines=15> */
[C---:B----4-:R-:W-:Y:S06]  /*1ced0*/  HMMA.16816.F32 R60, R140.reuse, R136, R60 ;  /* 0x000000888c3c723c */ /* 0x050fec000000183c */
[----:B------:R-:W-:Y:S01]  /*1cee0*/  HMMA.16816.F32 R64, R140, R138, R64 ;  /* 0x0000008a8c40723c */ /* 0x000fe20000001840 */
[----:B------:R-:W4:Y:S04]  /*1cef0*/  LDSM.16.M88.4 R136, [R208+0x800] ;  /* 0x00080000d088783b */ /* 0x000f280000000200 */
[----:B------:R-:W4:Y:S01]  /*1cf00*/  LDSM.16.M88.4 R140, [R208+0x1000] ;  /* 0x00100000d08c783b */ /* 0x000f220000000200 */
        /* <DEDUP_REMOVED lines=12> */
[C---:B-1----:R-:W-:Y:S06]  /*1cfd0*/  HMMA.16816.F32 R36, R144.reuse, R156, R36 ;  /* 0x0000009c9024723c */ /* 0x042fec0000001824 */
        /* <DEDUP_REMOVED lines=37> */
[C---:B---3--:R-:W-:Y:S06]  /*1d230*/  HMMA.16816.F32 R4, R136.reuse, R164, R4 ;  /* 0x000000a48804723c */ /* 0x048fec0000001804 */
[C---:B------:R-:W-:Y:S01]  /*1d240*/  HMMA.16816.F32 R8, R136.reuse, R166, R8 ;  /* 0x000000a68808723c */ /* 0x040fe20000001808 */
[----:B------:R-:W3:Y:S05]  /*1d250*/  LDSM.16.M88.4 R164, [R225+0xb800] ;  /* 0x00b80000e1a4783b */ /* 0x000eea0000000200 */
[C---:B----4-:R-:W-:Y:S06]  /*1d260*/  HMMA.16816.F32 R12, R136.reuse, R140, R12 ;  /* 0x0000008c880c723c */ /* 0x050fec000000180c */
[C---:B------:R-:W-:Y:S01]  /*1d270*/  HMMA.16816.F32 R16, R136.reuse, R142, R16 ;  /* 0x0000008e8810723c */ /* 0x040fe20000001810 */
[----:B------:R-:W4:Y:S05]  /*1d280*/  LDSM.16.M88.4 R140, [R206] ;  /* 0x00000000ce8c783b */ /* 0x000f2a0000000200 */
[C---:B--2---:R-:W-:Y:S06]  /*1d290*/  HMMA.16816.F32 R20, R136.reuse, R148, R20 ;  /* 0x000000948814723c */ /* 0x044fec0000001814 */
[C---:B------:R-:W-:Y:S01]  /*1d2a0*/  HMMA.16816.F32 R24, R136.reuse, R150, R24 ;  /* 0x000000968818723c */ /* 0x040fe20000001818 */
[----:B------:R-:W2:Y:S05]  /*1d2b0*/  LDSM.16.M88.4 R148, [R205] ;  /* 0x00000000cd94783b */ /* 0x000eaa0000000200 */
        /* <DEDUP_REMOVED lines=22> */
[C---:B--2---:R-:W-:Y:S06]  /*1d420*/  HMMA.16816.F32 R20, R168.reuse, R148, R20 ;  /* 0x00000094a814723c */ /* 0x044fec0000001814 */
        /* <DEDUP_REMOVED lines=57> */
[----:B------:R-:W-:Y:S01]  /*1d7c0*/  PLOP3.LUT P0, PT, PT, PT, UP0, 0x40, 0x0 ;  /* 0x000000000000781c */ /* 0x000fe20003f0e808 */
[----:B------:R-:W-:Y:S04]  /*1d7d0*/  ULEA UR10, -UR11, URZ, 0x7 ;  /* 0x0000003f0b0a7291 */ /* 0x000fe8000f8e393f */
[----:B------:R-:W-:Y:S02]  /*1d7e0*/  USHF.R.S32.HI UR9, URZ, 0x1f, UR10 ;  /* 0x0000001f3f097899 */ /* 0x000fe4000801140a */
[----:B------:R-:W-:Y:S04]  /*1d7f0*/  IMAD.U32 R140, RZ, RZ, UR10 ;  /* 0x0000000aff8c7e24 */ /* 0x000fe8000f8e00ff */
[----:B------:R-:W-:Y:S02]  /*1d800*/  MOV R137, UR9 ;  /* 0x0000000900897c02 */ /* 0x000fe40008000f00 */
[----:B------:R-:W-:Y:S05]  /*1d810*/  @P0 BRA `(.L_x_2770) ;  /* 0x0000000000f80947 */ /* 0x000fea0003800000 */
        /* <DEDUP_REMOVED lines=62> */
.L_x_2770:
        /* <DEDUP_REMOVED lines=36> */
.L_x_2769:
        /* <DEDUP_REMOVED lines=572> */
.L_x_2767:
        /* <DEDUP_REMOVED lines=16> */
[----:B------:R-:W1:Y:S01]  /*20300*/  @P3 MUFU.RCP R6, R5 ;  /* 0x0000000500063308 */ /* 0x000e620000001000 */
[----:B------:R-:W2:Y:S07]  /*20310*/  @P3 LDC R25, c[0x0][0x2e8] ;  /* 0x0000ba00ff193b82 */ /* 0x000eae0000000800 */
[----:B------:R-:W3:Y:S08]  /*20320*/  @P0 MUFU.RCP R7, R4 ;  /* 0x0000000400070308 */ /* 0x000ef00000001000 */
[----:B------:R-:W5:Y:S01]  /*20330*/  @P3 MUFU.LG2 R5, R5 ;  /* 0x0000000500053308 */ /* 0x000f620000000c00 */
        /* <DEDUP_REMOVED lines=33> */
[C---:B---3--:R-:W-:Y:S01]  /*20550*/  FMUL.FTZ R131, R7.reuse, R131 ;  /* 0x0000008307837220 */ /* 0x048fe20000410000 */
[C---:B------:R-:W-:Y:S01]  /*20560*/  FMUL.FTZ R130, R7.reuse, R130 ;  /* 0x0000008207827220 */ /* 0x040fe20000410000 */
[C---:B------:R-:W-:Y:S01]  /*20570*/  FMUL.FTZ R71, R7.reuse, R71 ;  /* 0x0000004707477220 */ /* 0x040fe20000410000 */
        /* <DEDUP_REMOVED lines=8> */
[C---:B------:R-:W-:Y:S01]  /*20600*/  FMUL.FTZ R83, R7.reuse, R83 ;  /* 0x0000005307537220 */ /* 0x040fe20000410000 */
        /* <DEDUP_REMOVED lines=26> */
[----:B------:R-:W-:Y:S01]  /*207b0*/  LOP3.LUT R8, R8, 0x3ffffffc, RZ, 0xc0, !PT ;  /* 0x3ffffffc08087812 */ /* 0x000fe200078ec0ff */
[----:B------:R-:W1:Y:S01]  /*207c0*/  @P0 MUFU.LG2 R4, R4 ;  /* 0x0000000400040308 */ /* 0x000e620000000c00 */
[----:B------:R-:W-:Y:S01]  /*207d0*/  LEA.HI R7, R6, R3, RZ, 0x5 ;  /* 0x0000000306077211 */ /* 0x000fe200078f28ff */
[----:B-----5:R-:W-:Y:S01]  /*207e0*/  @P3 FMUL.FTZ R5, R5, 0.69314718246459960938 ;  /* 0x3f31721805053820 */ /* 0x020fe20000410000 */
[----:B------:R-:W-:-:S02]  /*207f0*/  SHF.L.U32 R11, R9, 0x6, RZ ;  /* 0x00000006090b7819 */ /* 0x000fc400000006ff */
[----:B------:R-:W-:Y:S02]  /*20800*/  IADD3 R13, -R8, R3, RZ ;  /* 0x00000003080d7210 */ /* 0x000fe40007ffe1ff */
[----:B------:R-:W-:Y:S02]  /*20810*/  SHF.R.S32.HI R10, RZ, 0x5, R7 ;  /* 0x00000005ff0a7819 */ /* 0x000fe40000011407 */
[----:B------:R-:W-:Y:S02]  /*20820*/  LOP3.LUT R11, R11, 0x1c0, RZ, 0xc0, !PT ;  /* 0x000001c00b0b7812 */ /* 0x000fe400078ec0ff */
[----:B------:R-:W-:Y:S02]  /*20830*/  LOP3.LUT R8, R9, 0x1, RZ, 0xc0, !PT ;  /* 0x0000000109087812 */ /* 0x000fe400078ec0ff */
[----:B------:R-:W-:Y:S02]  /*20840*/  LEA R13, R10, R13, 0x9 ;  /* 0x0000000d0a0d7211 */ /* 0x000fe400078e48ff */
[----:B------:R-:W-:-:S02]  /*20850*/  LEA.HI R12, R11, R11, RZ, 0x1d ;  /* 0x0000000b0b0c7211 */ /* 0x000fc400078fe8ff */
[----:B------:R-:W-:Y:S02]  /*20860*/  ISETP.NE.U32.AND P4, PT, R8, 0x1, PT ;  /* 0x000000010800780c */ /* 0x000fe40003f85070 */
[----:B------:R-:W-:Y:S02]  /*20870*/  LEA R12, R13, R12, 0x1 ;  /* 0x0000000c0d0c7211 */ /* 0x000fe400078e08ff */
[----:B------:R-:W-:Y:S02]  /*20880*/  R2P PR, R9, 0x6 ;  /* 0x0000000609007804 */ /* 0x000fe40000000000 */
[----:B------:R-:W-:Y:S01]  /*20890*/  LEA R11, R12, UR4, 0x1 ;  /* 0x000000040c0b7c11 */ /* 0x000fe2000f8e08ff */
[----:B------:R-:W-:Y:S01]  /*208a0*/  ULDC.U8 UR4, c[0x0][0x3d8] ;  /* 0x0000f60000047ab9 */ /* 0x000fe20000000000 */
[----:B------:R-:W-:Y:S02]  /*208b0*/  MOV R8, 0x20 ;  /* 0x0000002000087802 */ /* 0x000fe40000000f00 */
[----:B------:R-:W-:-:S02]  /*208c0*/  MOV R12, 0x40 ;  /* 0x00000040000c7802 */ /* 0x000fc40000000f00 */
[C---:B------:R-:W-:Y:S02]  /*208d0*/  IADD3 R9, R11.reuse, -0x10, RZ ;  /* 0xfffffff00b097810 */ /* 0x040fe40007ffe0ff */
[----:B------:R-:W-:Y:S02]  /*208e0*/  SEL R8, R8, 0xffffffe0, !P1 ;  /* 0xffffffe008087807 */ /* 0x000fe40004800000 */
[----:B------:R-:W-:Y:S02]  /*208f0*/  @P4 IADD3 R9, R11, 0x10, RZ ;  /* 0x000000100b094810 */ /* 0x000fe40007ffe0ff */
[----:B------:R-:W-:Y:S02]  /*20900*/  F2FP.F16.F32.PACK_AB R128, R129, R128 ;  /* 0x000000808180723e */ /* 0x000fe400000000ff */
[----:B------:R-:W-:Y:S02]  /*20910*/  F2FP.F16.F32.PACK_AB R130, R131, R130 ;  /* 0x000000828382723e */ /* 0x000fe400000000ff */
[----:B------:R-:W-:Y:S01]  /*20920*/  SEL R12, R12, 0xffffffc0, !P2 ;  /* 0xffffffc00c0c7807 */ /* 0x000fe20005000000 */
[----:B------:R-:W-:Y:S01]  /*20930*/  STS [R11], R128 ;  /* 0x000000800b007388 */ /* 0x000fe20000000800 */
[----:B------:R-:W-:-:S02]  /*20940*/  F2FP.F16.F32.PACK_AB R68, R69, R68 ;  /* 0x000000444544723e */ /* 0x000fc400000000ff */
[----:B------:R-:W-:Y:S01]  /*20950*/  F2FP.F16.F32.PACK_AB R70, R71, R70 ;  /* 0x000000464746723e */ /* 0x000fe200000000ff */
        /* <DEDUP_REMOVED lines=55> */
[----:B--2---:R-:W-:-:S03]  /*20cd0*/  @P3 FFMA.FTZ R8, R2, R25, R5 ;  /* 0x0000001902083223 */ /* 0x004fc60000010005 */
[----:B------:R-:W-:Y:S04]  /*20ce0*/  STS [R13+0x2000], R104 ;  /* 0x002000680d007388 */ /* 0x000fe80000000800 */
[----:B------:R1:W-:Y:S04]  /*20cf0*/  STS [R13+0x2400], R106 ;  /* 0x0024006a0d007388 */ /* 0x0003e80000000800 */
[----:B------:R2:W-:Y:S04]  /*20d00*/  STS [R15+0x2000], R124 ;  /* 0x0020007c0f007388 */ /* 0x0005e80000000800 */
[----:B------:R2:W-:Y:S01]  /*20d10*/  STS [R15+0x2400], R126 ;  /* 0x0024007e0f007388 */ /* 0x0005e20000000800 */
[----:B---3--:R-:W3:Y:S03]  /*20d20*/  @P0 LDC R11, c[0x0][0x2e8] ;  /* 0x0000ba00ff0b0b82 */ /* 0x008ee60000000800 */
[----:B------:R2:W-:Y:S04]  /*20d30*/  STS [R17+0x2000], R108 ;  /* 0x0020006c11007388 */ /* 0x0005e80000000800 */
[----:B------:R2:W-:Y:S01]  /*20d40*/  STS [R17+0x2400], R110 ;  /* 0x0024006e11007388 */ /* 0x0005e20000000800 */
[----:B----4-:R-:W-:-:S03]  /*20d50*/  MOV R9, 0x7f800000 ;  /* 0x7f80000000097802 */ /* 0x010fc60000000f00 */
[----:B------:R2:W-:Y:S04]  /*20d60*/  STS [R19+0x2000], R120 ;  /* 0x0020007813007388 */ /* 0x0005e80000000800 */
        /* <DEDUP_REMOVED lines=8> */
[----:B------:R-:W1:Y:S01]  /*20df0*/  S2R R11, SR_CTAID.Y ;  /* 0x00000000000b7919 */ /* 0x000e620000002600 */
[----:B------:R-:W1:Y:S01]  /*20e00*/  LDC R0, c[0x0][0x2c4] ;  /* 0x0000b100ff007b82 */ /* 0x000e620000000800 */
[----:B------:R-:W-:Y:S01]  /*20e10*/  ISETP.NE.AND P0, PT, R228, -0x1, PT ;  /* 0xffffffffe400780c */ /* 0x000fe20003f05270 */
[----:B------:R-:W3:Y:S06]  /*20e20*/  S2R R24, SR_CTAID.Z ;  /* 0x0000000000187919 */ /* 0x000eec0000002700 */
[----:B------:R-:W3:Y:S01]  /*20e30*/  LDC R5, c[0x0][0x2e4] ;  /* 0x0000b900ff057b82 */ /* 0x000ee20000000800 */
[----:B-1----:R-:W-:-:S05]  /*20e40*/  IMAD R13, R11, R0, RZ ;  /* 0x000000000b0d7224 */ /* 0x002fca00078e02ff */
[----:B------:R-:W-:-:S05]  /*20e50*/  SEL R0, R13, R228, !P0 ;  /* 0x000000e40d007207 */ /* 0x000fca0004000000 */
[----:B---3--:R-:W-:Y:S01]  /*20e60*/  IMAD R0, R24, R5, R0 ;  /* 0x0000000518007224 */ /* 0x008fe200078e0200 */
[----:B------:R-:W-:Y:S06]  /*20e70*/  BRA `(.L_x_2773) ;  /* 0x0000000000187947 */ /* 0x000fec0003800000 */
.L_x_2772:
[----:B------:R-:W1:Y:S01]  /*20e80*/  S2R R24, SR_CTAID.Z ;  /* 0x0000000000187919 */ /* 0x000e620000002700 */
[----:B------:R-:W1:Y:S01]  /*20e90*/  LDC R2, c[0x0][0x270] ;  /* 0x00009c00ff027b82 */ /* 0x000e620000000800 */
[----:B------:R-:W1:Y:S07]  /*20ea0*/  S2R R11, SR_CTAID.Y ;  /* 0x00000000000b7919 */ /* 0x000e6e0000002600 */
[----:B------:R-:W3:Y:S01]  /*20eb0*/  LDC R0, c[0x0][0x2c4] ;  /* 0x0000b100ff007b82 */ /* 0x000ee20000000800 */
[----:B-1----:R-:W-:-:S04]  /*20ec0*/  IMAD R5, R11, R2, R24 ;  /* 0x000000020b057224 */ /* 0x002fc800078e0218 */
[----:B---3--:R-:W-:-:S07]  /*20ed0*/  IMAD R0, R5, R0, RZ ;  /* 0x0000000005007224 */ /* 0x008fce00078e02ff */
.L_x_2773:
[----:B------:R-:W-:Y:S01]  /*20ee0*/  LOP3.LUT R2, R7, 0xffffffe0, RZ, 0xc0, !PT ;  /* 0xffffffe007027812 */ /* 0x000fe200078ec0ff */
[----:B------:R-:W-:Y:S01]  /*20ef0*/  BAR.SYNC.DEFER_BLOCKING 0x0 ;  /* 0x0000000000007b1d */ /* 0x000fe20000010000 */
[----:B------:R-:W-:-:S03]  /*20f00*/  SHF.R.S32.HI R5, RZ, 0x1f, R10 ;  /* 0x0000001fff057819 */ /* 0x000fc6000001140a */
[----:B------:R-:W-:Y:S01]  /*20f10*/  IMAD.IADD R2, R3, 0x1, -R2 ;  /* 0x0000000103027824 */ /* 0x000fe200078e0a02 */
[----:B------:R-:W-:Y:S01]  /*20f20*/  LEA.HI R5, R5, R10, RZ, 0x2 ;  /* 0x0000000a05057211 */ /* 0x000fe200078f10ff */
[----:B------:R-:W-:Y:S03]  /*20f30*/  BSSY B0, `(.L_x_2774) ;  /* 0x0000014000007945 */ /* 0x000fe60003800000 */
[----:B------:R-:W-:Y:S02]  /*20f40*/  LOP3.LUT P0, RZ, R2, 0x3, RZ, 0xc0, !PT ;  /* 0x0000000302ff7812 */ /* 0x000fe4000780c0ff */
[----:B------:R-:W-:-:S05]  /*20f50*/  LOP3.LUT R5, R5, 0xffffffc, RZ, 0xc0, !PT ;  /* 0x0ffffffc05057812 */ /* 0x000fca00078ec0ff */
[----:B------:R-:W-:-:S04]  /*20f60*/  IMAD.IADD R5, R10, 0x1, -R5 ;  /* 0x000000010a057824 */ /* 0x000fc800078e0a05 */
[----:B------:R-:W-:Y:S02]  /*20f70*/  IMAD R240, R5, 0x10, R240 ;  /* 0x0000001005f07824 */ /* 0x000fe400078e02f0 */
[----:B------:R-:W-:Y:S05]  /*20f80*/  @P0 BRA `(.L_x_2775) ;  /* 0x0000000000380947 */ /* 0x000fea0003800000 */
[----:B------:R-:W1:Y:S01]  /*20f90*/  S2R R5, SR_CTAID.X ;  /* 0x0000000000057919 */ /* 0x000e620000002500 */
[----:B------:R-:W-:Y:S01]  /*20fa0*/  VIADD R2, R240, 0x8 ;  /* 0x00000008f0027836 */ /* 0x000fe20000000000 */
[----:B------:R-:W-:Y:S01]  /*20fb0*/  ULDC.64 UR4, c[0x0][0x2b0] ;  /* 0x0000ac0000047ab9 */ /* 0x000fe20000000a00 */
[C---:B-1----:R-:W-:Y:S02]  /*20fc0*/  IMAD R13, R5.reuse, 0x40, R0 ;  /* 0x00000040050d7824 */ /* 0x042fe400078e0200 */
[----:B------:R-:W-:-:S03]  /*20fd0*/  IMAD R5, R5, -0x40, R227 ;  /* 0xffffffc005057824 */ /* 0x000fc600078e02e3 */
[----:B------:R-:W-:Y:S02]  /*20fe0*/  SHF.R.S32.HI R7, RZ, 0x1f, R13 ;  /* 0x0000001fff077819 */ /* 0x000fe4000001140d */
[----:B------:R-:W-:Y:S02]  /*20ff0*/  IADD3 R0, P0, R240, R13, RZ ;  /* 0x0000000df0007210 */ /* 0x000fe40007f1e0ff */
[-C--:B------:R-:W-:Y:S02]  /*21000*/  ISETP.GE.AND P1, PT, R2, R5.reuse, PT ;  /* 0x000000050200720c */ /* 0x080fe40003f26270 */
[C---:B------:R-:W-:Y:S02]  /*21010*/  ISETP.GE.AND P2, PT, R240.reuse, R5, PT ;  /* 0x00000005f000720c */ /* 0x040fe40003f46270 */
[----:B------:R-:W-:Y:S02]  /*21020*/  LEA.HI.X.SX32 R7, R240, R7, 0x1, P0 ;  /* 0x00000007f0077211 */ /* 0x000fe400000f0eff */
[----:B------:R-:W-:-:S04]  /*21030*/  LEA R4, P0, R0, UR4, 0x2 ;  /* 0x0000000400047c11 */ /* 0x000fc8000f8010ff */
[----:B------:R-:W-:-:S05]  /*21040*/  LEA.HI.X R5, R0, UR5, R7, 0x2, P0 ;  /* 0x0000000500057c11 */ /* 0x000fca00080f1407 */
[----:B------:R1:W-:Y:S04]  /*21050*/  @!P2 STG.E desc[UR6][R4.64], R8 ;  /* 0x000000080400a986 */ /* 0x0003e8000c101906 */
[----:B------:R1:W-:Y:S02]  /*21060*/  @!P1 STG.E desc[UR6][R4.64+0x20], R9 ;  /* 0x0000200904009986 */ /* 0x0003e4000c101906 */
.L_x_2775:
[----:B------:R-:W-:Y:S05]  /*21070*/  BSYNC B0 ;  /* 0x0000000000007941 */ /* 0x000fea0003800000 */
.L_x_2774:
[----:B------:R-:W3:Y:S01]  /*21080*/  S2UR UR5, SR_CTAID.X ;  /* 0x00000000000579c3 */ /* 0x000ee20000002500 */
[----:B------:R-:W-:Y:S01]  /*21090*/  LEA.HI R0, R6, R3, RZ, 0x3 ;  /* 0x0000000306007211 */ /* 0x000fe200078f18ff */
[----:B--2---:R2:W4:Y:S01]  /*210a0*/  LDS.128 R12, [R229+0x1800] ;  /* 0x00180000e50c7984 */ /* 0x0045220000000c00 */
[----:B------:R-:W-:Y:S01]  /*210b0*/  SHF.R.S32.HI R7, RZ, 0x1f, R11 ;  /* 0x0000001fff077819 */ /* 0x000fe2000001140b */
[----:B------:R-:W-:Y:S01]  /*210c0*/  BSSY B0, `(.L_x_2776) ;  /* 0x0000032000007945 */ /* 0x000fe20003800000 */
[----:B------:R-:W-:Y:S01]  /*210d0*/  LOP3.LUT R0, R0, 0xfffffff8, RZ, 0xc0, !PT ;  /* 0xfffffff800007812 */ /* 0x000fe200078ec0ff */
[----:B------:R2:W2:Y:S01]  /*210e0*/  LDS.128 R16, [R229+0x3800] ;  /* 0x00380000e5107984 */ /* 0x0004a20000000c00 */
[----:B------:R-:W-:Y:S01]  /*210f0*/  ISETP.NE.AND P0, PT, R228, -0x1, PT ;  /* 0xffffffffe400780c */ /* 0x000fe20003f05270 */
[----:B-1----:R-:W1:Y:S02]  /*21100*/  LDC.64 R4, c[0x0][0x290] ;  /* 0x0000a400ff047b82 */ /* 0x002e640000000a00 */
[----:B------:R-:W-:-:S02]  /*21110*/  IMAD.IADD R3, R3, 0x1, -R0 ;  /* 0x0000000103037824 */ /* 0x000fc400078e0a00 */
[----:B------:R-:W-:Y:S02]  /*21120*/  VIADD R0, R230, 0x10 ;  /* 0x00000010e6007836 */ /* 0x000fe40000000000 */
[----:B------:R-:W-:Y:S02]  /*21130*/  IMAD.SHL.U32 R2, R3, 0x8, RZ ;  /* 0x0000000803027824 */ /* 0x000fe400078e00ff */
[----:B------:R-:W5:Y:S03]  /*21140*/  LDC.64 R8, c[0x0][0x298] ;  /* 0x0000a600ff087b82 */ /* 0x000f660000000a00 */
[----:B------:R-:W-:Y:S01]  /*21150*/  SHF.R.S32.HI R3, RZ, 0x1f, R2 ;  /* 0x0000001fff037819 */ /* 0x000fe20000011402 */
[----:B---3--:R-:W-:-:S04]  /*21160*/  USHF.L.U32 UR5, UR5, 0x6, URZ ;  /* 0x0000000605057899 */ /* 0x008fc8000800063f */
[----:B------:R-:W-:Y:S02]  /*21170*/  USHF.R.S32.HI UR4, URZ, 0x1f, UR5 ;  /* 0x0000001f3f047899 */ /* 0x000fe40008011405 */
[----:B------:R-:W-:Y:S01]  /*21180*/  IADD3 R227, R227, -UR5, RZ ;  /* 0x80000005e3e37c10 */ /* 0x000fe2000fffe0ff */
[----:B-1----:R-:W-:-:S03]  /*21190*/  IMAD.WIDE.U32 R20, R11, R4, RZ ;  /* 0x000000040b147225 */ /* 0x002fc600078e00ff */
[----:B------:R-:W-:Y:S01]  /*211a0*/  ISETP.GE.AND P2, PT, R0, R227, PT ;  /* 0x000000e30000720c */ /* 0x000fe20003f46270 */
[----:B------:R-:W-:Y:S01]  /*211b0*/  IMAD R0, R7, R4, RZ ;  /* 0x0000000407007224 */ /* 0x000fe200078e02ff */
[----:B------:R-:W-:Y:S01]  /*211c0*/  SHF.R.S32.HI R4, RZ, 0x1f, R24 ;  /* 0x0000001fff047819 */ /* 0x000fe20000011418 */
[----:B-----5:R-:W-:-:S04]  /*211d0*/  IMAD.WIDE.U32 R6, R228, R8, RZ ;  /* 0x00000008e4067225 */ /* 0x020fc800078e00ff */
[----:B------:R-:W-:Y:S01]  /*211e0*/  IMAD R5, R11, R5, R0 ;  /* 0x000000050b057224 */ /* 0x000fe200078e0200 */
[----:B------:R-:W-:Y:S01]  /*211f0*/  SEL R0, R20, R6, !P0 ;  /* 0x0000000614007207 */ /* 0x000fe20004000000 */
[----:B------:R-:W-:-:S04]  /*21200*/  IMAD.WIDE.U32 R10, R8, UR5, R2 ;  /* 0x00000005080a7c25 */ /* 0x000fc8000f8e0002 */
[----:B------:R-:W-:Y:S02]  /*21210*/  IMAD R2, R8, UR4, RZ ;  /* 0x0000000408027c24 */ /* 0x000fe4000f8e02ff */
[----:B------:R-:W-:Y:S01]  /*21220*/  IMAD R228, R228, R9, R7 ;  /* 0x00000009e4e47224 */ /* 0x000fe200078e0207 */
[----:B------:R-:W-:Y:S01]  /*21230*/  @!P0 IADD3 R228, R21, R5, RZ ;  /* 0x0000000515e48210 */ /* 0x000fe20007ffe0ff */
[----:B------:R-:W-:Y:S01]  /*21240*/  IMAD R3, R9, UR5, R2 ;  /* 0x0000000509037c24 */ /* 0x000fe2000f8e0202 */
[----:B------:R-:W-:Y:S01]  /*21250*/  IADD3 R6, P0, R0, R10, RZ ;  /* 0x0000000a00067210 */ /* 0x000fe20007f1e0ff */
[----:B------:R-:W-:Y:S01]  /*21260*/  ULDC.64 UR4, c[0x0][0x2a0] ;  /* 0x0000a80000047ab9 */ /* 0x000fe20000000a00 */
[----:B------:R1:W3:Y:S01]  /*21270*/  LDS.128 R20, [R229] ;  /* 0x00000000e5147984 */ /* 0x0002e20000000c00 */
[----:B------:R-:W-:Y:S01]  /*21280*/  IMAD R27, R4, UR4, RZ ;  /* 0x00000004041b7c24 */ /* 0x000fe2000f8e02ff */
[----:B------:R-:W-:Y:S01]  /*21290*/  IADD3.X R7, R228, R3, R11, P0, !PT ;  /* 0x00000003e4077210 */ /* 0x000fe200007fe40b */
[C---:B------:R-:W-:Y:S01]  /*212a0*/  VIADD R2, R230.reuse, 0x20 ;  /* 0x00000020e6027836 */ /* 0x040fe20000000000 */
[-C--:B------:R-:W-:Y:S01]  /*212b0*/  ISETP.GE.AND P0, PT, R230, R227.reuse, PT ;  /* 0x000000e3e600720c */ /* 0x080fe20003f06270 */
[----:B------:R-:W-:Y:S01]  /*212c0*/  IMAD R27, R24, UR5, R27 ;  /* 0x00000005181b7c24 */ /* 0x000fe2000f8e021b */
[----:B------:R-:W-:Y:S01]  /*212d0*/  IADD3 R0, R230, 0x30, RZ ;  /* 0x00000030e6007810 */ /* 0x000fe20007ffe0ff */
[----:B------:R-:W-:Y:S01]  /*212e0*/  IMAD.WIDE.U32 R24, R24, UR4, R6 ;  /* 0x0000000418187c25 */ /* 0x000fe2000f8e0006 */
[-C--:B------:R-:W-:Y:S01]  /*212f0*/  ISETP.GE.AND P1, PT, R2, R227.reuse, PT ;  /* 0x000000e30200720c */ /* 0x080fe20003f26270 */
[----:B------:R1:W1:Y:S01]  /*21300*/  LDS.128 R4, [R229+0x2000] ;  /* 0x00200000e5047984 */ /* 0x0002620000000c00 */
[----:B------:R-:W-:Y:S01]  /*21310*/  ISETP.GE.AND P3, PT, R0, R227, PT ;  /* 0x000000e30000720c */ /* 0x000fe20003f66270 */
[----:B------:R-:W-:-:S06]  /*21320*/  IMAD.IADD R27, R27, 0x1, R25 ;  /* 0x000000011b1b7824 */ /* 0x000fcc00078e0219 */
[----:B--2-4-:R-:W-:Y:S06]  /*21330*/  @P0 BRA `(.L_x_2777) ;  /* 0x0000000000280947 */ /* 0x014fec0003800000 */
        /* <DEDUP_REMOVED lines=9> */
[----:B-1----:R2:W-:Y:S02]  /*213d0*/  STG.E.128 desc[UR6][R10.64+0x80], R4 ;  /* 0x000080040a007986 */ /* 0x0025e4000c101d06 */
.L_x_2777:
[----:B------:R-:W-:Y:S05]  /*213e0*/  BSYNC B0 ;  /* 0x0000000000007941 */ /* 0x000fea0003800000 */
.L_x_2776:
[----:B--23--:R2:W3:Y:S01]  /*213f0*/  LDS.128 R20, [R229+0x800] ;  /* 0x00080000e5147984 */ /* 0x00c4e20000000c00 */
[----:B------:R-:W-:Y:S03]  /*21400*/  BSSY B0, `(.L_x_2778) ;  /* 0x0000010000007945 */ /* 0x000fe60003800000 */
[----:B-1----:R2:W1:Y:S01]  /*21410*/  LDS.128 R4, [R229+0x2800] ;  /* 0x00280000e5047984 */ /* 0x0024620000000c00 */
        /* <DEDUP_REMOVED lines=13> */
[----:B-1----:R4:W-:Y:S02]  /*214f0*/  STG.E.128 desc[UR6][R2.64+0x80], R4 ;  /* 0x0000800402007986 */ /* 0x0029e4000c101d06 */
.L_x_2779:
[----:B------:R-:W-:Y:S05]  /*21500*/  BSYNC B0 ;  /* 0x0000000000007941 */ /* 0x000fea0003800000 */
.L_x_2778:
[----:B-1--4-:R1:W4:Y:S01]  /*21510*/  LDS.128 R4, [R229+0x1000] ;  /* 0x00100000e5047984 */ /* 0x0123220000000c00 */
[----:B------:R-:W-:Y:S03]  /*21520*/  BSSY B0, `(.L_x_2780) ;  /* 0x0000010000007945 */ /* 0x000fe60003800000 */
[----:B---3--:R1:W3:Y:S01]  /*21530*/  LDS.128 R20, [R229+0x3000] ;  /* 0x00300000e5147984 */ /* 0x0082e20000000c00 */
        /* <DEDUP_REMOVED lines=13> */
[----:B---3--:R4:W-:Y:S02]  /*21610*/  STG.E.128 desc[UR6][R2.64+0x80], R20 ;  /* 0x0000801402007986 */ /* 0x0089e4000c101d06 */
.L_x_2781:
[----:B------:R-:W-:Y:S05]  /*21620*/  BSYNC B0 ;  /* 0x0000000000007941 */ /* 0x000fea0003800000 */
.L_x_2780:
        /* <DEDUP_REMOVED lines=15> */
.L_x_2782:
        /* <DEDUP_REMOVED lines=14> */
.L_x_8378:


//--------------------- .text._ZN5flash24flash_fwd_splitkv_kernelI23Flash_fwd_kernel_traitsILi128ELi64ELi128ELi4ELb0ELb0EN7cutlass6half_tE19Flash_kernel_traitsILi128ELi64ELi128ELi4ES3_EELb1ELb0ELb0ELb0ELb1ELb1ELb0ELb1EEEvNS_16Flash_fwd_paramsE --------------------------
	.section	.text._ZN5flash24flash_fwd_splitkv_kernelI23Flash_fwd_kernel_traitsILi128ELi64ELi128ELi4ELb0ELb0EN7cutlass6half_tE19Flash_kernel_traitsILi128ELi64ELi128ELi4ES3_EELb1ELb0ELb0ELb0ELb1ELb1ELb0ELb1EEEvNS_16Flash_fwd_paramsE,"ax",@progbits
	.align	128
        .global         _ZN5flash24flash_fwd_splitkv_kernelI23Flash_fwd_kernel_traitsILi128ELi64ELi128ELi4ELb0ELb0EN7cutlass6half_tE19Flash_kernel_traitsILi128ELi64ELi128ELi4ES3_EELb1ELb0ELb0ELb0ELb1ELb1ELb0ELb1EEEvNS_16Flash_fwd_paramsE
        .type           _ZN5flash24flash_fwd_splitkv_kernelI23Flash_fwd_kernel_traitsILi128ELi64ELi128ELi4ELb0ELb0EN7cutlass6half_tE19Flash_kernel_traitsILi128ELi64ELi128ELi4ES3_EELb1ELb0ELb0ELb0ELb1ELb1ELb0ELb1EEEvNS_16Flash_fwd_paramsE,@function
        .size           _ZN5flash24flash_fwd_splitkv_kernelI23Flash_fwd_kernel_traitsILi128ELi64ELi128ELi4ELb0ELb0EN7cutlass6half_tE19Flash_kernel_traitsILi128ELi64ELi128ELi4ES3_EELb1ELb0ELb0ELb0ELb1ELb1ELb0ELb1EEEvNS_16Flash_fwd_paramsE,(.L_x_8379 - _ZN5flash24flash_fwd_splitkv_kernelI23Flash_fwd_kernel_traitsILi128ELi64ELi128ELi4ELb0ELb0EN7cutlass6half_tE19Flash_kernel_traitsILi128ELi64ELi128ELi4ES3_EELb1ELb0ELb0ELb0ELb1ELb1ELb0ELb1EEEvNS_16Flash_fwd_paramsE)
        .other          _ZN5flash24flash_fwd_splitkv_kernelI23Flash_fwd_kernel_traitsILi128ELi64ELi128ELi4ELb0ELb0EN7cutlass6half_tE19Flash_kernel_traitsILi128ELi64ELi128ELi4ES3_EELb1ELb0ELb0ELb0ELb1ELb1ELb0ELb1EEEvNS_16Flash_fwd_paramsE,@"STO_CUDA_ENTRY STV_DEFAULT"
_ZN5flash24flash_fwd_splitkv_kernelI23Flash_fwd_kernel_traitsILi128ELi64ELi128ELi4ELb0ELb0EN7cutlass6half_tE19Flash_kernel_traitsILi128ELi64ELi128ELi4ES3_EELb1ELb0ELb0ELb0ELb1ELb1ELb0ELb1EEEvNS_16Flash_fwd_paramsE:
.text._ZN5flash24flash_fwd_splitkv_kernelI23Flash_fwd_kernel_traitsILi128ELi64ELi128ELi4ELb0ELb0EN7cutlass6half_tE19Flash_kernel_traitsILi128ELi64ELi128ELi4ES3_EELb1ELb0ELb0ELb0ELb1ELb1ELb0ELb1EEEvNS_16Flash_fwd_paramsE:
        /* <DEDUP_REMOVED lines=40> */
.L_x_2783:
[----:B------:R-:W1:Y:S02]  /*0280*/  LDC R69, c[0x0][0x2c8] ;  /* 0x0000b200ff457b82 */ /* 0x000e640000000800 */
.L_x_2784:
        /* <DEDUP_REMOVED lines=93> */
.L_x_2787:
[----:B------:R-:W-:Y:S05]  /*0860*/  BSYNC B0 ;  /* 0x0000000000007941 */ /* 0x000fea0003800000 */
.L_x_2786:
        /* <DEDUP_REMOVED lines=17> */
.L_x_2789:
[----:B------:R-:W-:Y:S05]  /*0980*/  BSYNC B0 ;  /* 0x0000000000007941 */ /* 0x000fea0003800000 */
.L_x_2788:
        /* <DEDUP_REMOVED lines=16> */
.L_x_2791:
[----:B------:R-:W-:Y:S05]  /*0a90*/  BSYNC B0 ;  /* 0x0000000000007941 */ /* 0x000fea0003800000 */
.L_x_2790:
        /* <DEDUP_REMOVED lines=14> */
.L_x_2793:
[----:B------:R-:W-:Y:S05]  /*0b80*/  BSYNC B0 ;  /* 0x0000000000007941 */ /* 0x000fea0003800000 */
.L_x_2792:
        /* <DEDUP_REMOVED lines=16> */
.L_x_2785:
        /* <DEDUP_REMOVED lines=27> */
.L_x_2794:
        /* <DEDUP_REMOVED lines=83> */
.L_x_2795:
        /* <DEDUP_REMOVED lines=48> */
.L_x_2797:
        /* <DEDUP_REMOVED lines=30> */
.L_x_2796:
        /* <DEDUP_REMOVED lines=320> */
.L_x_2868:
        /* <DEDUP_REMOVED lines=235> */
.L_x_2802:
[----:B------:R-:W-:Y:S05]  /*3b00*/  BSYNC B0 ;  /* 0x0000000000007941 */ /* 0x000fea0003800000 */
.L_x_2801:
        /* <DEDUP_REMOVED lines=111> */
.L_x_2804:
[----:B------:R-:W-:Y:S05]  /*4200*/  BSYNC B0 ;  /* 0x0000000000007941 */ /* 0x000fea0003800000 */
.L_x_2803:
        /* <DEDUP_REMOVED lines=112> */
.L_x_2806:
[----:B------:R-:W-:Y:S05]  /*4910*/  BSYNC B0 ;  /* 0x0000000000007941 */ /* 0x000fea0003800000 */
.L_x_2805:
        /* <DEDUP_REMOVED lines=116> */
.L_x_2808:
[----:B------:R-:W-:Y:S05]  /*5060*/  BSYNC B0 ;  /* 0x0000000000007941 */ /* 0x000fea0003800000 */
.L_x_2807:
        /* <DEDUP_REMOVED lines=112> */
.L_x_2810:
[----:B------:R-:W-:Y:S05]  /*5770*/  BSYNC B0 ;  /* 0x0000000000007941 */ /* 0x000fea0003800000 */
.L_x_2809:
        /* <DEDUP_REMOVED lines=116> */
.L_x_2812:
[----:B------:R-:W-:Y:S05]  /*5ec0*/  BSYNC B0 ;  /* 0x0000000000007941 */ /* 0x000fea0003800000 */
.L_x_2811:
        /* <DEDUP_REMOVED lines=118> */
.L_x_2814:
[----:B------:R-:W-:Y:S05]  /*6630*/  BSYNC B0 ;  /* 0x0000000000007941 */ /* 0x000fea0003800000 */
.L_x_2813:
        /* <DEDUP_REMOVED lines=118> */
.L_x_2816:
[----:B------:R-:W-:Y:S05]  /*6da0*/  BSYNC B0 ;  /* 0x0000000000007941 */ /* 0x000fea0003800000 */
.L_x_2815:
        /* <DEDUP_REMOVED lines=9> */
.L_x_2800:
        /* <DEDUP_REMOVED lines=91> */
.L_x_2821:
[----:B------:R-:W-:Y:S05]  /*73f0*/  BSYNC B0 ;  /* 0x0000000000007941 */ /* 0x000fea0003800000 */
.L_x_2820:
        /* <DEDUP_REMOVED lines=87> */
.L_x_2823:
[----:B------:R-:W-:Y:S05]  /*7970*/  BSYNC B0 ;  /* 0x0000000000007941 */ /* 0x000fea0003800000 */
.L_x_2822:
[----:B-----5:R3:W-:Y:S02]  /*7980*/  STG.E.128 desc[UR6][R102.64+0x80], R36 ;  /* 0x0000802466007986 */ /* 0x0207e4000c101d06 */
.L_x_2819:
[----:B------:R-:W-:Y:S05]  /*7990*/  BSYNC B1 ;  /* 0x0000000000017941 */ /* 0x000fea0003800000 */
.L_x_2818:
        /* <DEDUP_REMOVED lines=98> */
.L_x_2827:
[----:B------:R-:W-:Y:S05]  /*7fc0*/  BSYNC B0 ;  /* 0x0000000000007941 */ /* 0x000fea0003800000 */
.L_x_2826:
        /* <DEDUP_REMOVED lines=96> */
.L_x_2829:
[----:B------:R-:W-:Y:S05]  /*85d0*/  BSYNC B0 ;  /* 0x0000000000007941 */ /* 0x000fea0003800000 */
.L_x_2828:
[----:B-----5:R1:W-:Y:S02]  /*85e0*/  STG.E.128 desc[UR6][R180.64+0x80], R32 ;  /* 0x00008020b4007986 */ /* 0x0203e4000c101d06 */
.L_x_2825:
[----:B------:R-:W-:Y:S05]  /*85f0*/  BSYNC B1 ;  /* 0x0000000000017941 */ /* 0x000fea0003800000 */
.L_x_2824:
        /* <DEDUP_REMOVED lines=100> */
.L_x_2833:
[----:B------:R-:W-:Y:S05]  /*8c40*/  BSYNC B0 ;  /* 0x0000000000007941 */ /* 0x000fea0003800000 */
.L_x_2832:
        /* <DEDUP_REMOVED lines=98> */
.L_x_2835:
[----:B------:R-:W-:Y:S05]  /*9270*/  BSYNC B0 ;  /* 0x0000000000007941 */ /* 0x000fea0003800000 */
.L_x_2834:
[----:B-----5:R1:W-:Y:S02]  /*9280*/  STG.E.128 desc[UR6][R36.64], R4 ;  /* 0x0000000424007986 */ /* 0x0203e4000c101d06 */
.L_x_2831:
[----:B------:R-:W-:Y:S05]  /*9290*/  BSYNC B1 ;  /* 0x0000000000017941 */ /* 0x000fea0003800000 */
.L_x_2830:
        /* <DEDUP_REMOVED lines=105> */
.L_x_2839:
[----:B------:R-:W-:Y:S05]  /*9930*/  BSYNC B0 ;  /* 0x0000000000007941 */ /* 0x000fea0003800000 */
.L_x_2838:
        /* <DEDUP_REMOVED lines=98> */
.L_x_2841:
[----:B------:R-:W-:Y:S05]  /*9f60*/  BSYNC B0 ;  /* 0x0000000000007941 */ /* 0x000fea0003800000 */
.L_x_2840:
[----:B-----5:R3:W-:Y:S02]  /*9f70*/  STG.E.128 desc[UR6][R36.64], R4 ;  /* 0x0000000424007986 */ /* 0x0207e4000c101d06 */
.L_x_2837:
[----:B------:R-:W-:Y:S05]  /*9f80*/  BSYNC B1 ;  /* 0x0000000000017941 */ /* 0x000fea0003800000 */
.L_x_2836:
        /* <DEDUP_REMOVED lines=103> */
.L_x_2845:
[----:B------:R-:W-:Y:S05]  /*a600*/  BSYNC B0 ;  /* 0x0000000000007941 */ /* 0x000fea0003800000 */
.L_x_2844:
        /* <DEDUP_REMOVED lines=98> */
.L_x_2847:
[----:B------:R-:W-:Y:S05]  /*ac30*/  BSYNC B0 ;  /* 0x0000000000007941 */ /* 0x000fea0003800000 */
.L_x_2846:
[----:B-----5:R3:W-:Y:S02]  /*ac40*/  STG.E.128 desc[UR6][R36.64], R4 ;  /* 0x0000000424007986 */ /* 0x0207e4000c101d06 */
.L_x_2843:
[----:B------:R-:W-:Y:S05]  /*ac50*/  BSYNC B1 ;  /* 0x0000000000017941 */ /* 0x000fea0003800000 */
.L_x_2842:
        /* <DEDUP_REMOVED lines=105> */
.L_x_2851:
[----:B------:R-:W-:Y:S05]  /*b2f0*/  BSYNC B0 ;  /* 0x0000000000007941 */ /* 0x000fea0003800000 */
.L_x_2850:
        /* <DEDUP_REMOVED lines=98> */
.L_x_2853:
[----:B------:R-:W-:Y:S05]  /*b920*/  BSYNC B0 ;  /* 0x0000000000007941 */ /* 0x000fea0003800000 */
.L_x_2852:
[----:B-----5:R3:W-:Y:S02]  /*b930*/  STG.E.128 desc[UR6][R36.64], R4 ;  /* 0x0000000424007986 */ /* 0x0207e4000c101d06 */
.L_x_2849:
[----:B------:R-:W-:Y:S05]  /*b940*/  BSYNC B1 ;  /* 0x0000000000017941 */ /* 0x000fea0003800000 */
.L_x_2848:
        /* <DEDUP_REMOVED lines=107> */
.L_x_2857:
[----:B------:R-:W-:Y:S05]  /*c000*/  BSYNC B0 ;  /* 0x0000000000007941 */ /* 0x000fea0003800000 */
.L_x_2856:
        /* <DEDUP_REMOVED lines=98> */
.L_x_2859:
[----:B------:R-:W-:Y:S05]  /*c630*/  BSYNC B0 ;  /* 0x0000000000007941 */ /* 0x000fea0003800000 */
.L_x_2858:
[----:B-----5:R3:W-:Y:S02]  /*c640*/  STG.E.128 desc[UR6][R36.64], R4 ;  /* 0x0000000424007986 */ /* 0x0207e4000c101d06 */
.L_x_2855:
[----:B------:R-:W-:Y:S05]  /*c650*/  BSYNC B1 ;  /* 0x0000000000017941 */ /* 0x000fea0003800000 */
.L_x_2854:
        /* <DEDUP_REMOVED lines=107> */
.L_x_2863:
[----:B------:R-:W-:Y:S05]  /*cd10*/  BSYNC B0 ;  /* 0x0000000000007941 */ /* 0x000fea0003800000 */
.L_x_2862:
        /* <DEDUP_REMOVED lines=98> */
.L_x_2865:
[----:B------:R-:W-:Y:S05]  /*d340*/  BSYNC B0 ;  /* 0x0000000000007941 */ /* 0x000fea0003800000 */
.L_x_2864:
[----:B-----5:R3:W-:Y:S02]  /*d350*/  STG.E.128 desc[UR6][R36.64], R4 ;  /* 0x0000000424007986 */ /* 0x0207e4000c101d06 */
.L_x_2861:
[----:B------:R-:W-:Y:S05]  /*d360*/  BSYNC B1 ;  /* 0x0000000000017941 */ /* 0x000fea0003800000 */
.L_x_2860:
        /* <DEDUP_REMOVED lines=8> */
.L_x_2799:
        /* <DEDUP_REMOVED lines=80> */
.L_x_2817:
        /* <DEDUP_REMOVED lines=85> */
.L_x_2866:
        /* <DEDUP_REMOVED lines=8> */
.L_x_2867:
[----:B------:R-:W-:Y:S04]  /*dec0*/  IADD3 R11, R11, -0x1, RZ ;  /* 0xffffffff0b0b7810 */ /* 0x000fe80007ffe0ff */
[----:B------:R-:W-:Y:S11]  /*ded0*/  ISETP.GT.AND P0, PT, R11, R67, PT ;  /* 0x000000430b00720c */ /* 0x000ff60003f04270 */
[----:B------:R-:W-:Y:S02]  /*dee0*/  @!UPT UIADD3 URZ, URZ, URZ, URZ ;  /* 0x0000003f3f3ff290 */ /* 0x000fe4000fffe03f */
[----:B------:R-:W-:Y:S05]  /*def0*/  @P0 BRA `(.L_x_2868) ;  /* 0xffffff4c00540947 */ /* 0x000fea000383ffff */
.L_x_2798:
        /* <DEDUP_REMOVED lines=102> */
.L_x_2875:
[----:B------:R-:W-:Y:S05]  /*e560*/  BSYNC B0 ;  /* 0x0000000000007941 */ /* 0x000fea0003800000 */
.L_x_2874:
        /* <DEDUP_REMOVED lines=46> */
.L_x_2877:
[----:B------:R-:W-:Y:S05]  /*e850*/  BSYNC B0 ;  /* 0x0000000000007941 */ /* 0x000fea0003800000 */
.L_x_2876:
[----:B------:R3:W-:Y:S02]  /*e860*/  STS.128 [R233+0x2000], R8 ;  /* 0x00200008e9007388 */ /* 0x0007e40000000c00 */
.L_x_2873:
[----:B------:R-:W-:Y:S05]  /*e870*/  BSYNC B1 ;  /* 0x0000000000017941 */ /* 0x000fea0003800000 */
.L_x_2872:
        /* <DEDUP_REMOVED lines=61> */
.L_x_2881:
[----:B------:R-:W-:Y:S05]  /*ec50*/  BSYNC B0 ;  /* 0x0000000000007941 */ /* 0x000fea0003800000 */
.L_x_2880:
        /* <DEDUP_REMOVED lines=46> */
.L_x_2883:
[----:B------:R-:W-:Y:S05]  /*ef40*/  BSYNC B0 ;  /* 0x0000000000007941 */ /* 0x000fea0003800000 */
.L_x_2882:
[----:B------:R4:W-:Y:S02]  /*ef50*/  STS.128 [R233+0x2800], R8 ;  /* 0x00280008e9007388 */ /* 0x0009e40000000c00 */
.L_x_2879:
[----:B------:R-:W-:Y:S05]  /*ef60*/  BSYNC B1 ;  /* 0x0000000000017941 */ /* 0x000fea0003800000 */
.L_x_2878:
        /* <DEDUP_REMOVED lines=62> */
.L_x_2887:
[----:B------:R-:W-:Y:S05]  /*f350*/  BSYNC B0 ;  /* 0x0000000000007941 */ /* 0x000fea0003800000 */
.L_x_2886:
        /* <DEDUP_REMOVED lines=46> */
.L_x_2889:
[----:B------:R-:W-:Y:S05]  /*f640*/  BSYNC B0 ;  /* 0x0000000000007941 */ /* 0x000fea0003800000 */
.L_x_2888:
[----:B------:R2:W-:Y:S02]  /*f650*/  STS.128 [R233+0x3000], R8 ;  /* 0x00300008e9007388 */ /* 0x0005e40000000c00 */
.L_x_2885:
[----:B------:R-:W-:Y:S05]  /*f660*/  BSYNC B1 ;  /* 0x0000000000017941 */ /* 0x000fea0003800000 */
.L_x_2884:
        /* <DEDUP_REMOVED lines=59> */
.L_x_2892:
[----:B------:R-:W-:Y:S05]  /*fa20*/  BSYNC B0 ;  /* 0x0000000000007941 */ /* 0x000fea0003800000 */
.L_x_2891:
        /* <DEDUP_REMOVED lines=44> */
.L_x_2894:
[----:B------:R-:W-:Y:S05]  /*fcf0*/  BSYNC B0 ;  /* 0x0000000000007941 */ /* 0x000fea0003800000 */
.L_x_2893:
[----:B------:R2:W-:Y:S01]  /*fd00*/  STS.128 [R233+0x3800], R8 ;  /* 0x00380008e9007388 */ /* 0x0005e20000000c00 */
[----:B------:R-:W-:Y:S05]  /*fd10*/  BRA `(.L_x_2890) ;  /* 0x0000003000587947 */ /* 0x000fea0003800000 */
.L_x_2871:
        /* <DEDUP_REMOVED lines=89> */
.L_x_2898:
[----:B------:R-:W-:Y:S05]  /*102b0*/  BSYNC B0 ;  /* 0x0000000000007941 */ /* 0x000fea0003800000 */
.L_x_2897:
        /* <DEDUP_REMOVED lines=88> */
.L_x_2900:
[----:B------:R-:W-:Y:S05]  /*10840*/  BSYNC B0 ;  /* 0x0000000000007941 */ /* 0x000fea0003800000 */
.L_x_2899:
[----:B------:R3:W-:Y:S02]  /*10850*/  STS.128 [R233+0x2000], R12 ;  /* 0x0020000ce9007388 */ /* 0x0007e40000000c00 */
.L_x_2896:
[----:B------:R-:W-:Y:S05]  /*10860*/  BSYNC B1 ;  /* 0x0000000000017941 */ /* 0x000fea0003800000 */
.L_x_2895:
        /* <DEDUP_REMOVED lines=94> */
.L_x_2904:
[----:B------:R-:W-:Y:S05]  /*10e50*/  BSYNC B0 ;  /* 0x0000000000007941 */ /* 0x000fea0003800000 */
.L_x_2903:
        /* <DEDUP_REMOVED lines=91> */
.L_x_2906:
[----:B------:R-:W-:Y:S05]  /*11410*/  BSYNC B0 ;  /* 0x0000000000007941 */ /* 0x000fea0003800000 */
.L_x_2905:
[----:B------:R4:W-:Y:S02]  /*11420*/  STS.128 [R233+0x2800], R12 ;  /* 0x0028000ce9007388 */ /* 0x0009e40000000c00 */
.L_x_2902:
[----:B------:R-:W-:Y:S05]  /*11430*/  BSYNC B1 ;  /* 0x0000000000017941 */ /* 0x000fea0003800000 */
.L_x_2901:
        /* <DEDUP_REMOVED lines=95> */
.L_x_2910:
[----:B------:R-:W-:Y:S05]  /*11a30*/  BSYNC B0 ;  /* 0x0000000000007941 */ /* 0x000fea0003800000 */
.L_x_2909:
        /* <DEDUP_REMOVED lines=90> */
.L_x_2912:
[----:B------:R-:W-:Y:S05]  /*11fe0*/  BSYNC B0 ;  /* 0x0000000000007941 */ /* 0x000fea0003800000 */
.L_x_2911:
[----:B------:R4:W-:Y:S02]  /*11ff0*/  STS.128 [R233+0x3000], R12 ;  /* 0x0030000ce9007388 */ /* 0x0009e40000000c00 */
.L_x_2908:
[----:B------:R-:W-:Y:S05]  /*12000*/  BSYNC B1 ;  /* 0x0000000000017941 */ /* 0x000fea0003800000 */
.L_x_2907:
        /* <DEDUP_REMOVED lines=94> */
.L_x_2914:
[----:B------:R-:W-:Y:S05]  /*125f0*/  BSYNC B0 ;  /* 0x0000000000007941 */ /* 0x000fea0003800000 */
.L_x_2913:
        /* <DEDUP_REMOVED lines=93> */
.L_x_2916:
[----:B------:R-:W-:Y:S05]  /*12bd0*/  BSYNC B0 ;  /* 0x0000000000007941 */ /* 0x000fea0003800000 */
.L_x_2915:
[----:B------:R4:W-:Y:S01]  /*12be0*/  STS.128 [R233+0x3800], R12 ;  /* 0x0038000ce9007388 */ /* 0x0009e20000000c00 */
[----:B------:R-:W-:Y:S05]  /*12bf0*/  BRA `(.L_x_2890) ;  /* 0x0000000000a07947 */ /* 0x000fea0003800000 */
.L_x_2870:
        /* <DEDUP_REMOVED lines=40> */
.L_x_2890:
[----:B------:R-:W-:Y:S05]  /*12e80*/  BSYNC B2 ;  /* 0x0000000000027941 */ /* 0x000fea0003800000 */
.L_x_2869:
        /* <DEDUP_REMOVED lines=8> */
[----:B------:R-:W-:Y:S01]  /*12f10*/  IMAD.IADD R17, R62, 0x1, -R2 ;  /* 0x000000013e117824 */ /* 0x000fe200078e0a02 */
[----:B------:R-:W-:Y:S01]  /*12f20*/  ULDC.64 UR16, c[0x0][0x398] ;  /* 0x0000e60000107ab9 */ /* 0x000fe20000000a00 */
[C---:B------:R-:W-:Y:S01]  /*12f30*/  VIADD R16, R234.reuse, 0x60 ;  /* 0x00000060ea107836 */ /* 0x040fe20000000000 */
[----:B------:R-:W-:Y:S01]  /*12f40*/  SHF.R.S32.HI R244, RZ, 0x1f, R59 ;  /* 0x0000001ffff47819 */ /* 0x000fe2000001143b */
[----:B------:R-:W-:Y:S01]  /*12f50*/  VIADD R3, R234, 0x70 ;  /* 0x00000070ea037836 */ /* 0x000fe20000000000 */
[-C--:B------:R-:W-:Y:S01]  /*12f60*/  ISETP.GE.AND P6, PT, R0, R17.reuse, PT ;  /* 0x000000110000720c */ /* 0x080fe20003fc6270 */
[----:B------:R-:W-:Y:S01]  /*12f70*/  IMAD.U32 R19, RZ, RZ, UR14 ;  /* 0x0000000eff137e24 */ /* 0x000fe2000f8e00ff */
[-C--:B------:R-:W-:Y:S01]  /*12f80*/  ISETP.GE.AND P0, PT, R234, R17.reuse, PT ;  /* 0x00000011ea00720c */ /* 0x080fe20003f06270 */
[----:B------:R-:W-:Y:S01]  /*12f90*/  IMAD.SHL.U32 R40, R63, 0x40, RZ ;  /* 0x000000403f287824 */ /* 0x000fe200078e00ff */
[-C--:B------:R-:W-:Y:S01]  /*12fa0*/  ISETP.GE.AND P5, PT, R18, R17.reuse, PT ;  /* 0x000000111200720c */ /* 0x080fe20003fa6270 */
[----:B------:R-:W-:Y:S01]  /*12fb0*/  IMAD.SHL.U32 R193, R57, 0x2, RZ ;  /* 0x0000000239c17824 */ /* 0x000fe200078e00ff */
[----:B------:R-:W-:-:S02]  /*12fc0*/  ISETP.GE.AND P3, PT, R20, R17, PT ;  /* 0x000000111400720c */ /* 0x000fc40003f66270 */
[-C--:B------:R-:W-:Y:S02]  /*12fd0*/  ISETP.GE.AND P4, PT, R24, R17.reuse, PT ;  /* 0x000000111800720c */ /* 0x080fe40003f86270 */
[----:B------:R-:W-:Y:S02]  /*12fe0*/  ISETP.GE.AND P2, PT, R22, R17, PT ;  /* 0x000000111600720c */ /* 0x000fe40003f46270 */
[----:B------:R-:W-:Y:S02]  /*12ff0*/  LOP3.LUT R40, R40, 0xfffffe00, RZ, 0xc0, !PT ;  /* 0xfffffe0028287812 */ /* 0x000fe400078ec0ff */
[----:B------:R-:W-:Y:S01]  /*13000*/  @!P6 LEA R26, P1, R115, R238, 0x1 ;  /* 0x000000ee731ae211 */ /* 0x000fe200078208ff */
[----:B------:R-:W-:Y:S01]  /*13010*/  @!PT LDS RZ, [RZ] ;  /* 0x00000000fffff984 */ /* 0x000fe20000000800 */
[----:B------:R-:W-:Y:S01]  /*13020*/  @!PT LDS RZ, [RZ] ;  /* 0x00000000fffff984 */ /* 0x000fe20000000800 */
[----:B------:R-:W-:Y:S01]  /*13030*/  @!PT LDS RZ, [RZ] ;  /* 0x00000000fffff984 */ /* 0x000fe20000000800 */
[----:B------:R-:W-:Y:S01]  /*13040*/  @!P0 LDGSTS.E.BYPASS.LTC128B.128 [R233+0x4000], desc[UR6][R238.64] ;  /* 0x04000000eee98fae */ /* 0x000fe2000b901d46 */
[----:B------:R-:W-:Y:S01]  /*13050*/  LEA.HI R244, R244, R59, RZ, 0x2 ;  /* 0x0000003bf4f47211 */ /* 0x000fe200078f10ff */
[----:B-1----:R-:W1:Y:S01]  /*13060*/  @!P5 LDC.64 R6, c[0x0][0x248] ;  /* 0x00009200ff06db82 */ /* 0x002e620000000a00 */
[----:B--2-4-:R-:W-:Y:S01]  /*13070*/  P2R R8, PR, RZ, 0x2 ;  /* 0x00000002ff087803 */ /* 0x014fe20000000000 */
[----:B------:R-:W-:Y:S01]  /*13080*/  @!P0 LDGSTS.E.BYPASS.LTC128B.128 [R233+0x8000], desc[UR6][R238.64+0x80] ;  /* 0x08000080eee98fae */ /* 0x000fe2000b901d46 */
[----:B------:R-:W-:Y:S01]  /*13090*/  ISETP.GE.AND P1, PT, R16, R17, PT ;  /* 0x000000111000720c */ /* 0x000fe20003f26270 */
[----:B------:R-:W-:Y:S01]  /*130a0*/  IMAD R230, R58, 0x400, R40 ;  /* 0x000004003ae67824 */ /* 0x000fe200078e0228 */
[----:B------:R-:W-:-:S02]  /*130b0*/  ISETP.NE.AND P0, PT, R8, RZ, PT ;  /* 0x000000ff0800720c */ /* 0x000fc40003f05270 */
[----:B------:R-:W-:Y:S01]  /*130c0*/  SHF.R.S32.HI R244, RZ, 0x2, R244 ;  /* 0x00000002fff47819 */ /* 0x000fe200000114f4 */
[----:B------:R-:W2:Y:S01]  /*130d0*/  @!P3 LDC.64 R4, c[0x0][0x248] ;  /* 0x00009200ff04bb82 */ /* 0x000ea20000000a00 */
[----:B------:R-:W-:Y:S02]  /*130e0*/  @!P6 LEA.HI.X R27, R115, R239, R114, 0x1, P0 ;  /* 0x000000ef731be211 */ /* 0x000fe400000f0c72 */
[----:B------:R-:W-:Y:S02]  /*130f0*/  ISETP.GE.AND P0, PT, R3, R17, PT ;  /* 0x000000110300720c */ /* 0x000fe40003f06270 */
[----:B------:R-:W-:Y:S01]  /*13100*/  LOP3.LUT R193, R193, 0x6, RZ, 0xc0, !PT ;  /* 0x00000006c1c17812 */ /* 0x000fe200078ec0ff */
        /* <DEDUP_REMOVED lines=43> */
[----:B------:R-:W-:-:S02]  /*133c0*/  LEA R242, P1, R146, UR8, 0x1 ;  /* 0x0000000892f27c11 */ /* 0x000fc4000f8208ff */
[----:B------:R-:W-:Y:S01]  /*133d0*/  LOP3.LUT R9, R12, 0x8, R9, 0xf8, !PT ;  /* 0x000000080c097812 */ /* 0x000fe200078ef809 */
[----:B------:R-:W-:Y:S01]  /*133e0*/  @!P0 LDGSTS.E.BYPASS.LTC128B.128 [R233+0x7800], desc[UR6][R26.64] ;  /* 0x078000001ae98fae */ /* 0x000fe2000b901d46 */
[----:B------:R-:W-:Y:S02]  /*133f0*/  LEA.HI.X R241, R146, UR9, R52, 0x1, P1 ;  /* 0x0000000992f17c11 */ /* 0x000fe400088f0c34 */
[----:B-1----:R-:W-:Y:S01]  /*13400*/  SHF.R.S32.HI R4, RZ, 0x4, R143 ;  /* 0x00000004ff047819 */ /* 0x002fe2000001148f */
[----:B------:R-:W-:Y:S01]  /*13410*/  @!P0 LDGSTS.E.BYPASS.LTC128B.128 [R233+0xb800], desc[UR6][R26.64+0x80] ;  /* 0x0b8000801ae98fae */ /* 0x000fe2000b901d46 */
[----:B------:R-:W-:Y:S02]  /*13420*/  ISETP.GE.AND P0, PT, R234, R17, PT ;  /* 0x00000011ea00720c */ /* 0x000fe40003f06270 */
[----:B------:R-:W-:Y:S01]  /*13430*/  LEA.HI R143, R143, R4, RZ, 0x1 ;  /* 0x000000048f8f7211 */ /* 0x000fe200078f08ff */
[----:B------:R-:W0:Y:S01]  /*13440*/  LDGDEPBAR ;  /* 0x00000000000079af */ /* 0x000e220000000000 */
[----:B------:R-:W-:-:S02]  /*13450*/  SHF.R.U32.HI R12, RZ, 0x3, R12 ;  /* 0x00000003ff0c7819 */ /* 0x000fc4000001160c */
[----:B------:R-:W-:Y:S02]  /*13460*/  LOP3.LUT R143, R143, 0xfffffffe, RZ, 0xc0, !PT ;  /* 0xfffffffe8f8f7812 */ /* 0x000fe400078ec0ff */
[----:B------:R-:W-:Y:S01]  /*13470*/  ISETP.GE.AND P1, PT, R16, R17, PT ;  /* 0x000000111000720c */ /* 0x000fe20003f26270 */
[----:B--2---:R-:W1:Y:S02]  /*13480*/  @!P5 LDC.64 R6, c[0x0][0x250] ;  /* 0x00009400ff06db82 */ /* 0x004e640000000a00 */
[----:B------:R-:W-:Y:S01]  /*13490*/  IMAD.IADD R229, R4, 0x1, -R143 ;  /* 0x0000000104e57824 */ /* 0x000fe200078e0a8f */
[----:B------:R-:W-:Y:S01]  /*134a0*/  LOP3.LUT R12, R9, R12, RZ, 0x3c, !PT ;  /* 0x0000000c090c7212 */ /* 0x000fe200078e3cff */
[----:B------:R-:W-:Y:S02]  /*134b0*/  @!P0 IMAD.MOV.U32 R243, RZ, RZ, R241 ;  /* 0x000000fffff38224 */ /* 0x000fe400078e00f1 */
        /* <DEDUP_REMOVED lines=114> */
[----:B------:R-:W-:-:S02]  /*13be0*/  IMAD.IADD R212, R0, 0x1, R227 ;  /* 0x0000000100d47824 */ /* 0x000fc400078e02e3 */
        /* <DEDUP_REMOVED lines=16> */
[----:B-1----:R-:W1:Y:S04]  /*13cf0*/  LDSM.16.M88.4 R16, [R229+0x7800] ;  /* 0x00780000e510783b */ /* 0x002e680000000200 */
[----:B------:R-:W-:Y:S04]  /*13d00*/  LDSM.16.M88.4 R28, [R228] ;  /* 0x00000000e41c783b */ /* 0x000fe80000000200 */
[----:B--2---:R-:W2:Y:S04]  /*13d10*/  LDSM.16.M88.4 R8, [R227] ;  /* 0x00000000e308783b */ /* 0x004ea80000000200 */
[----:B------:R-:W2:Y:S01]  /*13d20*/  LDSM.16.M88.4 R4, [R227+0x800] ;  /* 0x00080000e304783b */ /* 0x000ea20000000200 */
[C---:B----4-:R-:W-:Y:S03]  /*13d30*/  HMMA.16816.F32 R36, R124.reuse, R32, RZ ;  /* 0x000000207c24723c */ /* 0x050fe600000018ff */
[----:B------:R-:W4:Y:S03]  /*13d40*/  LDSM.16.M88.4 R120, [R227+0x1000] ;  /* 0x00100000e378783b */ /* 0x000f260000000200 */
[C---:B------:R-:W-:Y:S01]  /*13d50*/  HMMA.16816.F32 R32, R124.reuse, R34, RZ ;  /* 0x000000227c20723c */ /* 0x040fe200000018ff */
[----:B------:R-:W4:Y:S04]  /*13d60*/  LDSM.16.M88.4 R20, [R227+0x1800] ;  /* 0x00180000e314783b */ /* 0x000f280000000200 */
[----:B---3--:R-:W3:Y:S01]  /*13d70*/  LDSM.16.M88.4 R12, [R227+0x2000] ;  /* 0x00200000e30c783b */ /* 0x008ee20000000200 */
[C---:B-----5:R-:W-:Y:S03]  /*13d80*/  HMMA.16816.F32 R64, R124.reuse, R72, RZ ;  /* 0x000000487c40723c */ /* 0x060fe600000018ff */
[----:B------:R-:W-:Y:S03]  /*13d90*/  LDSM.16.M88.4 R24, [R226] ;  /* 0x00000000e218783b */ /* 0x000fe60000000200 */
[C---:B------:R-:W-:Y:S01]  /*13da0*/  HMMA.16816.F32 R72, R124.reuse, R74, RZ ;  /* 0x0000004a7c48723c */ /* 0x040fe200000018ff */
[----:B------:R-:W-:Y:S04]  /*13db0*/  LDSM.16.M88.4 R68, [R227+0x3000] ;  /* 0x00300000e344783b */ /* 0x000fe80000000200 */
[----:B------:R-:W-:Y:S01]  /*13dc0*/  LDSM.16.M88.4 R116, [R227+0x2800] ;  /* 0x00280000e374783b */ /* 0x000fe20000000200 */
        /* <DEDUP_REMOVED lines=26> */
[C---:B------:R-:W-:Y:S06]  /*13f70*/  HMMA.16816.F32 R104, R28.reuse, R20, R104 ;  /* 0x000000141c68723c */ /* 0x040fec0000001868 */
[C---:B------:R-:W-:Y:S01]  /*13f80*/  HMMA.16816.F32 R100, R28.reuse, R22, R100 ;  /* 0x000000161c64723c */ /* 0x040fe20000001864 */
[----:B------:R-:W4:Y:S05]  /*13f90*/  LDSM.16.M88.4 R20, [R225] ;  /* 0x00000000e114783b */ /* 0x000f2a0000000200 */
[C---:B---3--:R-:W-:Y:S06]  /*13fa0*/  HMMA.16816.F32 R96, R28.reuse, R12, R96 ;  /* 0x0000000c1c60723c */ /* 0x048fec0000001860 */
[----:B------:R-:W-:Y:S01]  /*13fb0*/  HMMA.16816.F32 R92, R28, R14, R92 ;  /* 0x0000000e1c5c723c */ /* 0x000fe2000000185c */
[----:B------:R-:W3:Y:S05]  /*13fc0*/  LDSM.16.M88.4 R12, [R223+0x5800] ;  /* 0x00580000df0c783b */ /* 0x000eea0000000200 */
[C---:B-1----:R-:W-:Y:S06]  /*13fd0*/  HMMA.16816.F32 R36, R24.reuse, R16, R36 ;  /* 0x000000101824723c */ /* 0x042fec0000001824 */
[----:B------:R-:W-:Y:S01]  /*13fe0*/  HMMA.16816.F32 R32, R24, R18, R32 ;  /* 0x000000121820723c */ /* 0x000fe20000001820 */
[----:B------:R-:W-:Y:S05]  /*13ff0*/  LDSM.16.M88.4 R16, [R230+0x2000] ;  /* 0x00200000e610783b */ /* 0x000fea0000000200 */
[C---:B------:R-:W-:Y:S06]  /*14000*/  HMMA.16816.F32 R80, R28.reuse, R68, R80 ;  /* 0x000000441c50723c */ /* 0x040fec0000001850 */
[----:B------:R-:W-:Y:S01]  /*14010*/  HMMA.16816.F32 R76, R28, R70, R76 ;  /* 0x000000461c4c723c */ /* 0x000fe2000000184c */
[----:B------:R-:W1:Y:S05]  /*14020*/  LDSM.16.M88.4 R68, [R229+0x8000] ;  /* 0x00800000e544783b */ /* 0x000e6a0000000200 */
[C---:B--2---:R-:W-:Y:S06]  /*14030*/  HMMA.16816.F32 R112, R24.reuse, R4, R112 ;  /* 0x000000041870723c */ /* 0x044fec0000001870 */
[----:B------:R-:W-:Y:S01]  /*14040*/  HMMA.16816.F32 R108, R24, R6, R108 ;  /* 0x00000006186c723c */ /* 0x000fe2000000186c */
[----:B------:R-:W2:Y:S05]  /*14050*/  LDSM.16.M88.4 R4, [R212+0x800] ;  /* 0x00080000d404783b */ /* 0x000eaa0000000200 */
[C---:B----4-:R-:W-:Y:S06]  /*14060*/  HMMA.16816.F32 R36, R20.reuse, R120, R36 ;  /* 0x000000781424723c */ /* 0x050fec0000001824 */
[----:B------:R-:W-:Y:S01]  /*14070*/  HMMA.16816.F32 R32, R20, R122, R32 ;  /* 0x0000007a1420723c */ /* 0x000fe20000001820 */
[----:B------:R-:W-:Y:S05]  /*14080*/  LDSM.16.M88.4 R120, [R212+0x1000] ;  /* 0x00100000d478783b */ /* 0x000fea0000000200 */
[C---:B------:R-:W-:Y:S06]  /*14090*/  HMMA.16816.F32 R88, R28.reuse, R116, R88 ;  /* 0x000000741c58723c */ /* 0x040fec0000001858 */
[----:B------:R-:W-:Y:S01]  /*140a0*/  HMMA.16816.F32 R84, R28, R118, R84 ;  /* 0x000000761c54723c */ /* 0x000fe20000001854 */
[----:B------:R-:W-:Y:S05]  /*140b0*/  LDSM.16.M88.4 R116, [R227+0x4000] ;  /* 0x00400000e374783b */ /* 0x000fea0000000200 */
[C---:B---3--:R-:W-:Y:S06]  /*140c0*/  HMMA.16816.F32 R104, R24.reuse, R12, R104 ;  /* 0x0000000c1868723c */ /* 0x048fec0000001868 */
[----:B------:R-:W-:Y:S01]  /*140d0*/  HMMA.16816.F32 R100, R24, R14, R100 ;  /* 0x0000000e1864723c */ /* 0x000fe20000001864 */
[----:B------:R-:W3:Y:S05]  /*140e0*/  LDSM.16.M88.4 R12, [R228+0x2000] ;  /* 0x00200000e40c783b */ /* 0x000eea0000000200 */
[C---:B------:R-:W-:Y:S06]  /*140f0*/  HMMA.16816.F32 R128, R28.reuse, R48, R128 ;  /* 0x000000301c80723c */ /* 0x040fec0000001880 */
[----:B------:R-:W-:Y:S01]  /*14100*/  HMMA.16816.F32 R124, R28, R50, R124 ;  /* 0x000000321c7c723c */ /* 0x000fe2000000187c */
[----:B------:R-:W4:Y:S04]  /*14110*/  LDSM.16.M88.4 R48, [R223+0x6000] ;  /* 0x00600000df30783b */ /* 0x000f280000000200 */
[----:B------:R-:W-:Y:S01]  /*14120*/  LDSM.16.M88.4 R28, [R223+0x7000] ;  /* 0x00700000df1c783b */ /* 0x000fe20000000200 */
[C---:B------:R-:W-:Y:S06]  /*14130*/  HMMA.16816.F32 R64, R24.reuse, R8, R64 ;  /* 0x000000081840723c */ /* 0x040fec0000001840 */
[----:B------:R-:W-:Y:S01]  /*14140*/  HMMA.16816.F32 R72, R24, R10, R72 ;  /* 0x0000000a1848723c */ /* 0x000fe20000001848 */
[----:B------:R-:W5:Y:S05]  /*14150*/  LDSM.16.M88.4 R8, [R223+0x6800] ;  /* 0x00680000df08783b */ /* 0x000f6a0000000200 */
[C---:B-1----:R-:W-:Y:S06]  /*14160*/  HMMA.16816.F32 R36, R16.reuse, R68, R36 ;  /* 0x000000441024723c */ /* 0x042fec0000001824 */
[----:B------:R-:W-:Y:S01]  /*14170*/  HMMA.16816.F32 R32, R16, R70, R32 ;  /* 0x000000461020723c */ /* 0x000fe20000001820 */
[----:B------:R-:W1:Y:S05]  /*14180*/  LDSM.16.M88.4 R68, [R227+0x4800] ;  /* 0x00480000e344783b */ /* 0x000e6a0000000200 */
[C---:B--2---:R-:W-:Y:S06]  /*14190*/  HMMA.16816.F32 R64, R20.reuse, R4, R64 ;  /* 0x000000041440723c */ /* 0x044fec0000001840 */
[----:B------:R-:W-:Y:S01]  /*141a0*/  HMMA.16816.F32 R72, R20, R6, R72 ;  /* 0x000000061448723c */ /* 0x000fe20000001848 */
[----:B------:R-:W-:Y:S05]  /*141b0*/  LDSM.16.M88.4 R4, [R225+0x2000] ;  /* 0x00200000e104783b */ /* 0x000fea0000000200 */
[C---:B---3--:R-:W-:Y:S06]  /*141c0*/  HMMA.16816.F32 R36, R12.reuse, R116, R36 ;  /* 0x000000740c24723c */ /* 0x048fec0000001824 */
[----:B------:R-:W-:Y:S01]  /*141d0*/  HMMA.16816.F32 R32, R12, R118, R32 ;  /* 0x000000760c20723c */ /* 0x000fe20000001820 */
[----:B------:R-:W2:Y:S05]  /*141e0*/  LDSM.16.M88.4 R116, [R212+0x1800] ;  /* 0x00180000d474783b */ /* 0x000eaa0000000200 */
[C---:B----4-:R-:W-:Y:S06]  /*141f0*/  HMMA.16816.F32 R96, R24.reuse, R48, R96 ;  /* 0x000000301860723c */ /* 0x050fec0000001860 */
[C---:B------:R-:W-:Y:S01]  /*14200*/  HMMA.16816.F32 R92, R24.reuse, R50, R92 ;  /* 0x00000032185c723c */ /* 0x040fe2000000185c */
[----:B------:R-:W-:Y:S05]  /*14210*/  LDSM.16.M88.4 R48, [R223+0x8000] ;  /* 0x00800000df30783b */ /* 0x000fea0000000200 */
[C---:B-----5:R-:W-:Y:S06]  /*14220*/  HMMA.16816.F32 R88, R24.reuse, R8, R88 ;  /* 0x000000081858723c */ /* 0x060fec0000001858 */
[----:B------:R-:W-:Y:S01]  /*14230*/  HMMA.16816.F32 R84, R24, R10, R84 ;  /* 0x0000000a1854723c */ /* 0x000fe20000001854 */
[----:B------:R-:W3:Y:S05]  /*14240*/  LDSM.16.M88.4 R8, [R226+0x2000] ;  /* 0x00200000e208783b */ /* 0x000eea0000000200 */
[----:B------:R-:W-:Y:S06]  /*14250*/  HMMA.16816.F32 R64, R16, R136, R64 ;  /* 0x000000881040723c */ /* 0x000fec0000001840 */
[C---:B------:R-:W-:Y:S01]  /*14260*/  HMMA.16816.F32 R140, R24.reuse, R132, R128 ;  /* 0x00000084188c723c */ /* 0x040fe20000001880 */
[----:B------:R-:W4:Y:S05]  /*14270*/  LDSM.16.M88.4 R128, [R223+0x8800] ;  /* 0x00880000df80783b */ /* 0x000f2a0000000200 */
[C---:B------:R-:W-:Y:S06]  /*14280*/  HMMA.16816.F32 R80, R24.reuse, R28, R80 ;  /* 0x0000001c1850723c */ /* 0x040fec0000001850 */
[C---:B------:R-:W-:Y:S01]  /*14290*/  HMMA.16816.F32 R76, R24.reuse, R30, R76 ;  /* 0x0000001e184c723c */ /* 0x040fe2000000184c */
[----:B------:R-:W-:Y:S05]  /*142a0*/  LDSM.16.M88.4 R28, [R212+0x4000] ;  /* 0x00400000d41c783b */ /* 0x000fea0000000200 */
[----:B------:R-:W-:Y:S01]  /*142b0*/  HMMA.16816.F32 R124, R24, R134, R124 ;  /* 0x00000086187c723c */ /* 0x000fe2000000187c */
[----:B------:R-:W5:Y:S05]  /*142c0*/  LDSM.16.M88.4 R24, [R229+0x9000] ;  /* 0x00900000e518783b */ /* 0x000f6a0000000200 */
[----:B------:R-:W-:Y:S06]  /*142d0*/  HMMA.16816.F32 R72, R16, R138, R72 ;  /* 0x0000008a1048723c */ /* 0x000fec0000001848 */
[----:B-1----:R-:W-:Y:S06]  /*142e0*/  HMMA.16816.F32 R64, R12, R68, R64 ;  /* 0x000000440c40723c */ /* 0x002fec0000001840 */
[C---:B------:R-:W-:Y:S06]  /*142f0*/  HMMA.16816.F32 R112, R20.reuse, R120, R112 ;  /* 0x000000781470723c */ /* 0x040fec0000001870 */
[C---:B------:R-:W-:Y:S01]  /*14300*/  HMMA.16816.F32 R108, R20.reuse, R122, R108 ;  /* 0x0000007a146c723c */ /* 0x040fe2000000186c */
[----:B------:R-:W-:Y:S05]  /*14310*/  LDSM.16.M88.4 R120, [R229+0x9800] ;  /* 0x00980000e578783b */ /* 0x000fea0000000200 */
[----:B--2---:R-:W-:Y:S06]  /*14320*/  HMMA.16816.F32 R104, R20, R116, R104 ;  /* 0x000000741468723c */ /* 0x004fec0000001868 */
[----:B---3--:R-:W-:Y:S06]  /*14330*/  HMMA.16816.F32 R36, R8, R48, R36 ;  /* 0x000000300824723c */ /* 0x008fec0000001824 */
[----:B------:R-:W-:Y:S01]  /*14340*/  HMMA.16816.F32 R116, R20, R118, R100 ;  /* 0x000000761474723c */ /* 0x000fe20000001864 */
[----:B------:R-:W1:Y:S05]  /*14350*/  LDSM.16.M88.4 R100, [R212+0x4800] ;  /* 0x00480000d464783b */ /* 0x000e6a0000000200 */
[----:B------:R-:W-:Y:S01]  /*14360*/  HMMA.16816.F32 R32, R8, R50, R32 ;  /* 0x000000320820723c */ /* 0x000fe20000001820 */
[----:B------:R-:W-:Y:S05]  /*14370*/  LDSM.16.M88.4 R48, [R212+0x2000] ;  /* 0x00200000d430783b */ /* 0x000fea0000000200 */
[----:B------:R-:W-:Y:S01]  /*14380*/  HMMA.16816.F32 R72, R12, R70, R72 ;  /* 0x000000460c48723c */ /* 0x000fe20000001848 */
[----:B------:R-:W2:Y:S05]  /*14390*/  LDSM.16.M88.4 R68, [R227+0x5000] ;  /* 0x00500000e344783b */ /* 0x000eaa0000000200 */
[----:B----4-:R-:W-:Y:S06]  /*143a0*/  HMMA.16816.F32 R64, R8, R128, R64 ;  /* 0x000000800840723c */ /* 0x010fec0000001840 */
[C---:B-----5:R-:W-:Y:S06]  /*143b0*/  HMMA.16816.F32 R112, R16.reuse, R24, R112 ;  /* 0x000000181070723c */ /* 0x060fec0000001870 */
[----:B------:R-:W-:Y:S01]  /*143c0*/  HMMA.16816.F32 R108, R16, R26, R108 ;  /* 0x0000001a106c723c */ /* 0x000fe2000000186c */
[----:B------:R-:W-:Y:S05]  /*143d0*/  LDSM.16.M88.4 R24, [R227+0x5800] ;  /* 0x00580000e318783b */ /* 0x000fea0000000200 */
[C---:B------:R-:W-:Y:S06]  /*143e0*/  HMMA.16816.F32 R36, R4.reuse, R28, R36 ;  /* 0x0000001c0424723c */ /* 0x040fec0000001824 */
[C---:B------:R-:W-:Y:S01]  /*143f0*/  HMMA.16816.F32 R32, R4.reuse, R30, R32 ;  /* 0x0000001e0420723c */ /* 0x040fe20000001820 */
[----:B------:R-:W3:Y:S05]  /*14400*/  LDSM.16.M88.4 R28, [R223+0x9000] ;  /* 0x00900000df1c783b */ /* 0x000eea0000000200 */
[----:B-1----:R-:W-:Y:S06]  /*14410*/  HMMA.16816.F32 R64, R4, R100, R64 ;  /* 0x000000640440723c */ /* 0x002fec0000001840 */
[C---:B--2---:R-:W-:Y:S06]  /*14420*/  HMMA.16816.F32 R112, R12.reuse, R68, R112 ;  /* 0x000000440c70723c */ /* 0x044fec0000001870 */
[----:B------:R-:W-:Y:S01]  /*14430*/  HMMA.16816.F32 R108, R12, R70, R108 ;  /* 0x000000460c6c723c */ /* 0x000fe2000000186c */
[----:B------:R-:W1:Y:S01]  /*14440*/  LDSM.16.M88.4 R68, [R229+0xa000] ;  /* 0x00a00000e544783b */ /* 0x000e620000000200 */
[----:B------:R-:W-:Y:S01]  /*14450*/  FMUL.FTZ R37, R37, UR17 ;  /* 0x0000001125257c20 */ /* 0x000fe20008410000 */
[----:B------:R-:W-:Y:S01]  /*14460*/  FMUL.FTZ R38, R38, UR17 ;  /* 0x0000001126267c20 */ /* 0x000fe20008410000 */
[----:B------:R-:W-:Y:S01]  /*14470*/  FMUL.FTZ R39, R39, UR17 ;  /* 0x0000001127277c20 */ /* 0x000fe20008410000 */
[----:B------:R-:W-:Y:S01]  /*14480*/  FMUL.FTZ R0, R36, UR17 ;  /* 0x0000001124007c20 */ /* 0x000fe20008410000 */
[C---:B------:R-:W-:Y:S01]  /*14490*/  HMMA.16816.F32 R104, R16.reuse, R120, R104 ;  /* 0x000000781068723c */ /* 0x040fe20000001868 */
[----:B------:R-:W-:Y:S01]  /*144a0*/  FMUL.FTZ R32, R32, UR17 ;  /* 0x0000001120207c20 */ /* 0x000fe20008410000 */
[----:B------:R-:W-:Y:S01]  /*144b0*/  FMUL.FTZ R33, R33, UR17 ;  /* 0x0000001121217c20 */ /* 0x000fe20008410000 */
[----:B------:R-:W-:Y:S01]  /*144c0*/  MUFU.TANH R42, R37 ;  /* 0x00000025002a7308 */ /* 0x000fe20000002400 */
[----:B------:R-:W-:Y:S01]  /*144d0*/  FMUL.FTZ R61, R34, UR17 ;  /* 0x00000011223d7c20 */ /* 0x000fe20008410000 */
[----:B------:R-:W-:Y:S01]  /*144e0*/  FMUL.FTZ R63, R35, UR17 ;  /* 0x00000011233f7c20 */ /* 0x000fe20008410000 */
[----:B------:R-:W-:Y:S01]  /*144f0*/  HMMA.16816.F32 R116, R16, R122, R116 ;  /* 0x0000007a1074723c */ /* 0x000fe20000001874 */
[----:B------:R-:W-:Y:S01]  /*14500*/  FMUL.FTZ R64, R64, UR17 ;  /* 0x0000001140407c20 */ /* 0x000fe20008410000 */
[----:B------:R-:W-:-:S03]  /*14510*/  FMUL.FTZ R65, R65, UR17 ;  /* 0x0000001141417c20 */ /* 0x000fc60008410000 */
[----:B------:R-:W-:Y:S01]  /*14520*/  MUFU.TANH R41, R38 ;  /* 0x0000002600297308 */ /* 0x000fe20000002400 */
[----:B------:R-:W-:Y:S01]  /*14530*/  HMMA.16816.F32 R96, R20, R48, R96 ;  /* 0x000000301460723c */ /* 0x000fe20000001860 */
[----:B------:R-:W-:Y:S01]  /*14540*/  FMUL.FTZ R123, R66, UR17 ;  /* 0x00000011427b7c20 */ /* 0x000fe20008410000 */
[----:B------:R-:W-:-:S04]  /*14550*/  FMUL.FTZ R122, R67, UR17 ;  /* 0x00000011437a7c20 */ /* 0x000fc80008410000 */
[C---:B---3--:R-:W-:Y:S01]  /*14560*/  HMMA.16816.F32 R112, R8.reuse, R28, R112 ;  /* 0x0000001c0870723c */ /* 0x048fe20000001870 */
[----:B------:R2:W3:Y:S05]  /*14570*/  MUFU.TANH R44, R39 ;  /* 0x00000027002c7308 */ /* 0x0004ea0000002400 */
[----:B------:R-:W-:Y:S01]  /*14580*/  HMMA.16816.F32 R108, R8, R30, R108 ;  /* 0x0000001e086c723c */ /* 0x000fe2000000186c */
[----:B------:R-:W4:Y:S02]  /*14590*/  LDSM.16.M88.4 R28, [R212+0x2800] ;  /* 0x00280000d41c783b */ /* 0x000f240000000200 */
[----:B------:R-:W-:Y:S03]  /*145a0*/  MUFU.TANH R47, R32 ;  /* 0x00000020002f7308 */ /* 0x000fe60000002400 */
[C---:B------:R-:W-:Y:S05]  /*145b0*/  HMMA.16816.F32 R104, R12.reuse, R24, R104 ;  /* 0x000000180c68723c */ /* 0x040fea0000001868 */
[----:B------:R5:W-:Y:S01]  /*145c0*/  MUFU.TANH R46, R33 ;  /* 0x00000021002e7308 */ /* 0x000be20000002400 */
[----:B--2---:R-:W2:Y:S01]  /*145d0*/  LDSM.16.M88.4 R36, [R212+0x5000] ;  /* 0x00500000d424783b */ /* 0x004ea20000000200 */
[----:B------:R-:W-:Y:S03]  /*145e0*/  HMMA.16816.F32 R116, R12, R26, R116 ;  /* 0x0000001a0c74723c */ /* 0x000fe60000001874 */
[----:B------:R-:W-:Y:S03]  /*145f0*/  LDSM.16.M88.4 R24, [R212+0x3000] ;  /* 0x00300000d418783b */ /* 0x000fe60000000200 */
[----:B------:R-:W-:Y:S01]  /*14600*/  MUFU.TANH R121, R64 ;  /* 0x0000004000797308 */ /* 0x000fe20000002400 */
[----:B-1----:R-:W-:Y:S06]  /*14610*/  HMMA.16816.F32 R96, R16, R68, R96 ;  /* 0x000000441060723c */ /* 0x002fec0000001860 */
[----:B------:R-:W-:Y:S01]  /*14620*/  HMMA.16816.F32 R92, R20, R50, R92 ;  /* 0x00000032145c723c */ /* 0x000fe2000000185c */
[----:B------:R1:W-:Y:S01]  /*14630*/  MUFU.TANH R120, R65 ;  /* 0x0000004100787308 */ /* 0x0003e20000002400 */
[----:B-----5:R-:W5:Y:S04]  /*14640*/  LDSM.16.M88.4 R32, [R223+0x9800] ;  /* 0x00980000df20783b */ /* 0x020f680000000200 */
[----:B------:R-:W-:Y:S01]  /*14650*/  LDSM.16.M88.4 R48, [R212+0x3800] ;  /* 0x00380000d430783b */ /* 0x000fe20000000200 */
[----:B------:R-:W-:Y:S02]  /*14660*/  HMMA.16816.F32 R72, R8, R130, R72 ;  /* 0x000000820848723c */ /* 0x000fe40000001848 */
[----:B------:R-:W3:Y:S04]  /*14670*/  MUFU.TANH R63, R63 ;  /* 0x0000003f003f7308 */ /* 0x000ee80000002400 */
[C---:B----4-:R-:W-:Y:S04]  /*14680*/  HMMA.16816.F32 R88, R20.reuse, R28, R88 ;  /* 0x0000001c1458723c */ /* 0x050fe80000001858 */
[----:B------:R-:W4:Y:S01]  /*14690*/  MUFU.TANH R123, R123 ;  /* 0x0000007b007b7308 */ /* 0x000f220000002400 */
[----:B-1----:R-:W1:Y:S01]  /*146a0*/  LDSM.16.M88.4 R64, [R227+0x6000] ;  /* 0x00600000e340783b */ /* 0x002e620000000200 */
[----:B------:R-:W-:Y:S03]  /*146b0*/  HMMA.16816.F32 R84, R20, R30, R84 ;  /* 0x0000001e1454723c */ /* 0x000fe60000001854 */
[----:B------:R-:W-:Y:S03]  /*146c0*/  LDSM.16.M88.4 R28, [R212+0x6000] ;  /* 0x00600000d41c783b */ /* 0x000fe60000000200 */
[----:B------:R-:W-:Y:S01]  /*146d0*/  MUFU.TANH R61, R61 ;  /* 0x0000003d003d7308 */ /* 0x000fe20000002400 */
[C---:B--2---:R-:W-:Y:S06]  /*146e0*/  HMMA.16816.F32 R112, R4.reuse, R36, R112 ;  /* 0x000000240470723c */ /* 0x044fec0000001870 */
[----:B------:R-:W-:Y:S01]  /*146f0*/  HMMA.16816.F32 R108, R4, R38, R108 ;  /* 0x00000026046c723c */ /* 0x000fe2000000186c */
[----:B------:R-:W2:Y:S01]  /*14700*/  LDSM.16.M88.4 R36, [R223+0xa000] ;  /* 0x00a00000df24783b */ /* 0x000ea20000000200 */
[----:B------:R-:W-:Y:S04]  /*14710*/  MUFU.TANH R122, R122 ;  /* 0x0000007a007a7308 */ /* 0x000fe80000002400 */
[----:B------:R-:W-:Y:S01]  /*14720*/  HMMA.16816.F32 R92, R16, R70, R92 ;  /* 0x00000046105c723c */ /* 0x000fe2000000185c */
[----:B------:R-:W-:Y:S03]  /*14730*/  LDSM.16.M88.4 R68, [R227+0x6800] ;  /* 0x00680000e344783b */ /* 0x000fe60000000200 */
[----:B------:R-:W-:Y:S02]  /*14740*/  MUFU.TANH R0, R0 ;  /* 0x0000000000007308 */ /* 0x000fe40000002400 */
[C---:B-----5:R-:W-:Y:S06]  /*14750*/  HMMA.16816.F32 R104, R8.reuse, R32, R104 ;  /* 0x000000200868723c */ /* 0x060fec0000001868 */
[----:B------:R-:W-:Y:S01]  /*14760*/  HMMA.16816.F32 R116, R8, R34, R116 ;  /* 0x000000220874723c */ /* 0x000fe20000001874 */
[----:B------:R-:W5:Y:S01]  /*14770*/  LDSM.16.M88.4 R32, [R229+0xa800] ;  /* 0x00a80000e520783b */ /* 0x000f620000000200 */
[----:B------:R-:W-:Y:S01]  /*14780*/  FMUL.FTZ R128, R112, UR17 ;  /* 0x0000001170807c20 */ /* 0x000fe20008410000 */
[----:B------:R-:W-:Y:S01]  /*14790*/  FMUL.FTZ R112, R113, UR17 ;  /* 0x0000001171707c20 */ /* 0x000fe20008410000 */
[----:B------:R-:W-:Y:S01]  /*147a0*/  FMUL.FTZ R113, R114, UR17 ;  /* 0x0000001172717c20 */ /* 0x000fe20008410000 */
[----:B------:R-:W-:Y:S01]  /*147b0*/  FMUL.FTZ R115, R115, UR17 ;  /* 0x0000001173737c20 */ /* 0x000fe20008410000 */
[----:B------:R-:W-:Y:S01]  /*147c0*/  HMMA.16816.F32 R80, R20, R24, R80 ;  /* 0x000000181450723c */ /* 0x000fe20000001850 */
[----:B------:R-:W-:Y:S01]  /*147d0*/  FMUL.FTZ R110, R110, UR17 ;  /* 0x000000116e6e7c20 */ /* 0x000fe20008410000 */
[----:B------:R-:W-:Y:S01]  /*147e0*/  MUFU.TANH R128, R128 ;  /* 0x0000008000807308 */ /* 0x000fe20000002400 */
[----:B------:R-:W-:-:S03]  /*147f0*/  FMUL.FTZ R109, R109, UR17 ;  /* 0x000000116d6d7c20 */ /* 0x000fc60008410000 */
[C---:B-1----:R-:W-:Y:S04]  /*14800*/  HMMA.16816.F32 R96, R12.reuse, R64, R96 ;  /* 0x000000400c60723c */ /* 0x042fe80000001860 */
[----:B------:R-:W-:Y:S02]  /*14810*/  MUFU.TANH R113, R113 ;  /* 0x0000007100717308 */ /* 0x000fe40000002400 */
[----:B------:R-:W-:Y:S01]  /*14820*/  HMMA.16816.F32 R92, R12, R66, R92 ;  /* 0x000000420c5c723c */ /* 0x000fe2000000185c */
[----:B------:R-:W-:Y:S01]  /*14830*/  FMUL.FTZ R65, R111, UR17 ;  /* 0x000000116f417c20 */ /* 0x000fe20008410000 */
[----:B------:R-:W-:-:S04]  /*14840*/  FMUL.FTZ R64, R108, UR17 ;  /* 0x000000116c407c20 */ /* 0x000fc80008410000 */
[C---:B------:R-:W-:Y:S01]  /*14850*/  HMMA.16816.F32 R76, R20.reuse, R26, R76 ;  /* 0x0000001a144c723c */ /* 0x040fe2000000184c */
[----:B------:R-:W1:Y:S01]  /*14860*/  LDSM.16.M88.4 R24, [R223+0xa800] ;  /* 0x00a80000df18783b */ /* 0x000e620000000200 */
[----:B------:R-:W-:Y:S04]  /*14870*/  MUFU.TANH R65, R65 ;  /* 0x0000004100417308 */ /* 0x000fe80000002400 */
[----:B------:R-:W-:Y:S04]  /*14880*/  HMMA.16816.F32 R140, R20, R48, R140 ;  /* 0x00000030148c723c */ /* 0x000fe8000000188c */
[----:B------:R-:W-:Y:S02]  /*14890*/  MUFU.TANH R112, R112 ;  /* 0x0000007000707308 */ /* 0x000fe40000002400 */
[----:B--2---:R-:W-:Y:S06]  /*148a0*/  HMMA.16816.F32 R96, R8, R36, R96 ;  /* 0x000000240860723c */ /* 0x004fec0000001860 */
[C---:B-----5:R-:W-:Y:S01]  /*148b0*/  HMMA.16816.F32 R88, R16.reuse, R32, R88 ;  /* 0x000000201058723c */ /* 0x060fe20000001858 */
[----:B------:R-:W-:Y:S05]  /*148c0*/  MUFU.TANH R175, R115 ;  /* 0x0000007300af7308 */ /* 0x000fea0000002400 */
[----:B------:R-:W-:Y:S01]  /*148d0*/  HMMA.16816.F32 R84, R16, R34, R84 ;  /* 0x000000221054723c */ /* 0x000fe20000001854 */
[----:B------:R-:W2:Y:S02]  /*148e0*/  LDSM.16.M88.4 R32, [R229+0xb000] ;  /* 0x00b00000e520783b */ /* 0x000ea40000000200 */
[----:B------:R-:W-:Y:S03]  /*148f0*/  MUFU.TANH R64, R64 ;  /* 0x0000004000407308 */ /* 0x000fe60000002400 */
[----:B------:R-:W-:Y:S01]  /*14900*/  HMMA.16816.F32 R92, R8, R38, R92 ;  /* 0x00000026085c723c */ /* 0x000fe2000000185c */
[----:B------:R-:W5:Y:S04]  /*14910*/  LDSM.16.M88.4 R36, [R212+0x6800] ;  /* 0x00680000d424783b */ /* 0x000f680000000200 */
[----:B------:R-:W-:Y:S01]  /*14920*/  MUFU.TANH R173, R110 ;  /* 0x0000006e00ad7308 */ /* 0x000fe20000002400 */
[----:B------:R-:W-:Y:S06]  /*14930*/  HMMA.16816.F32 R96, R4, R28, R96 ;  /* 0x0000001c0460723c */ /* 0x000fec0000001860 */
[----:B------:R-:W-:Y:S01]  /*14940*/  HMMA.16816.F32 R88, R12, R68, R88 ;  /* 0x000000440c58723c */ /* 0x000fe20000001858 */
[----:B------:R-:W-:Y:S01]  /*14950*/  IMAD R29, R58, 0x10, R60 ;  /* 0x000000103a1d7824 */ /* 0x000fe200078e023c */
[----:B------:R-:W-:Y:S01]  /*14960*/  MUFU.TANH R170, R109 ;  /* 0x0000006d00aa7308 */ /* 0x000fe20000002400 */
[----:B------:R-:W-:-:S03]  /*14970*/  IMAD.IADD R58, R2, 0x1, R193 ;  /* 0x00000001023a7824 */ /* 0x000fc600078e02c1 */
[----:B------:R-:W-:Y:S01]  /*14980*/  IADD3 R29, R29, 0x1, R244 ;  /* 0x000000011d1d7810 */ /* 0x000fe20007ffe0f4 */
[----:B------:R-:W-:Y:S01]  /*14990*/  VIADD R28, R58, 0x1 ;  /* 0x000000013a1c7836 */ /* 0x000fe20000000000 */
[----:B------:R-:W-:Y:S01]  /*149a0*/  HMMA.16816.F32 R124, R20, R50, R124 ;  /* 0x00000032147c723c */ /* 0x000fe2000000187c */
[----:B------:R-:W4:Y:S01]  /*149b0*/  LDSM.16.M88.4 R20, [R227+0x7000] ;  /* 0x00700000e314783b */ /* 0x000f220000000200 */
[----:B------:R-:W-:-:S03]  /*149c0*/  IADD3 R53, R62, R29, -R231 ;  /* 0x0000001d3e357210 */ /* 0x000fc60007ffe8e7 */
[----:B------:R-:W-:Y:S01]  /*149d0*/  LDSM.16.M88.4 R48, [R227+0x7800] ;  /* 0x00780000e330783b */ /* 0x000fe20000000200 */
[C---:B------:R-:W-:Y:S01]  /*149e0*/  HMMA.16816.F32 R72, R4.reuse, R102, R72 ;  /* 0x000000660448723c */ /* 0x040fe20000001848 */
[----:B------:R-:W-:Y:S02]  /*149f0*/  VIADD R53, R53, UR16 ;  /* 0x0000001035357c36 */ /* 0x000fe40008000000 */
[----:B------:R-:W4:Y:S01]  /*14a00*/  LDSM.16.M88.4 R100, [R212+0x5800] ;  /* 0x00580000d464783b */ /* 0x000f220000000200 */
[----:B------:R-:W-:Y:S01]  /*14a10*/  FMUL.FTZ R99, R99, UR17 ;  /* 0x0000001163637c20 */ /* 0x000fe20008410000 */
[----:B------:R-:W-:Y:S01]  /*14a20*/  FMUL.FTZ R97, R97, UR17 ;  /* 0x0000001161617c20 */ /* 0x000fe20008410000 */
[C---:B------:R-:W-:Y:S01]  /*14a30*/  VIMNMX R55, R53.reuse, R62, PT ;  /* 0x0000003e35377248 */ /* 0x040fe20003fe0100 */
[----:B------:R-:W-:Y:S01]  /*14a40*/  HMMA.16816.F32 R92, R4, R30, R92 ;  /* 0x0000001e045c723c */ /* 0x000fe2000000185c */
[----:B------:R-:W-:Y:S01]  /*14a50*/  VIADDMNMX R53, R53, 0x8, R62, PT ;  /* 0x0000000835357846 */ /* 0x000fe2000380013e */
[----:B------:R4:W-:Y:S01]  /*14a60*/  MUFU.TANH R161, R99 ;  /* 0x0000006300a17308 */ /* 0x0009e20000002400 */
[----:B------:R-:W-:Y:S01]  /*14a70*/  ISETP.GE.AND P2, PT, R28, R55, PT ;  /* 0x000000371c00720c */ /* 0x000fe20003f46270 */
[----:B------:R-:W-:Y:S01]  /*14a80*/  FMUL.FTZ R98, R98, UR17 ;  /* 0x0000001162627c20 */ /* 0x000fe20008410000 */
[----:B------:R-:W-:Y:S01]  /*14a90*/  ISETP.GE.AND P0, PT, R28, R53, PT ;  /* 0x000000351c00720c */ /* 0x000fe20003f06270 */
[C---:B------:R-:W-:Y:S01]  /*14aa0*/  VIADD R28, R58.reuse, 0x8 ;  /* 0x000000083a1c7836 */ /* 0x040fe20000000000 */
[----:B-1----:R-:W-:Y:S01]  /*14ab0*/  HMMA.16816.F32 R88, R8, R24, R88 ;  /* 0x000000180858723c */ /* 0x002fe20000001858 */
[----:B------:R-:W-:Y:S01]  /*14ac0*/  VIADD R30, R58, 0x9 ;  /* 0x000000093a1e7836 */ /* 0x000fe20000000000 */
[----:B---3--:R-:W-:Y:S01]  /*14ad0*/  FSEL R57, R44, -INF , !P0 ;  /* 0xff8000002c397808 */ /* 0x008fe20004000000 */
[----:B------:R-:W-:Y:S01]  /*14ae0*/  MUFU.TANH R162, R97 ;  /* 0x0000006100a27308 */ /* 0x000fe20000002400 */
[----:B------:R-:W-:Y:S01]  /*14af0*/  ISETP.GE.AND P1, PT, R28, R55, PT ;  /* 0x000000371c00720c */ /* 0x000fe20003f26270 */
[----:B------:R-:W-:Y:S01]  /*14b00*/  FMUL.FTZ R96, R96, UR17 ;  /* 0x0000001160607c20 */ /* 0x000fe20008410000 */
[----:B------:R-:W-:Y:S01]  /*14b10*/  ISETP.GE.AND P3, PT, R28, R53, PT ;  /* 0x000000351c00720c */ /* 0x000fe20003f66270 */
[C---:B------:R-:W-:Y:S01]  /*14b20*/  VIADD R24, R58.reuse, 0x10 ;  /* 0x000000103a187836 */ /* 0x040fe20000000000 */
[----:B--2---:R-:W-:Y:S01]  /*14b30*/  HMMA.16816.F32 R80, R16, R32, R80 ;  /* 0x000000201050723c */ /* 0x004fe20000001850 */
[----:B------:R-:W-:Y:S01]  /*14b40*/  VIADD R28, R58, 0x11 ;  /* 0x000000113a1c7836 */ /* 0x000fe20000000000 */
[-C--:B------:R-:W-:Y:S01]  /*14b50*/  ISETP.GE.AND P4, PT, R30, R55.reuse, PT ;  /* 0x000000371e00720c */ /* 0x080fe20003f86270 */
[----:B------:R-:W-:Y:S01]  /*14b60*/  FMUL.FTZ R75, R75, UR17 ;  /* 0x000000114b4b7c20 */ /* 0x000fe20008410000 */
[----:B------:R-:W-:Y:S01]  /*14b70*/  ISETP.GE.AND P6, PT, R24, R55, PT ;  /* 0x000000371800720c */ /* 0x000fe20003fc6270 */
[----:B------:R-:W-:Y:S01]  /*14b80*/  FMUL.FTZ R72, R72, UR17 ;  /* 0x0000001148487c20 */ /* 0x000fe20008410000 */
[----:B------:R-:W-:Y:S01]  /*14b90*/  ISETP.GE.AND P5, PT, R30, R53, PT ;  /* 0x000000351e00720c */ /* 0x000fe20003fa6270 */
[----:B------:R-:W-:Y:S01]  /*14ba0*/  HMMA.16816.F32 R84, R12, R70, R84 ;  /* 0x000000460c54723c */ /* 0x000fe20000001854 */
[----:B------:R-:W-:Y:S01]  /*14bb0*/  P2R R33, PR, RZ, 0x40 ;  /* 0x00000040ff217803 */ /* 0x000fe20000000000 */
[----:B------:R-:W1:Y:S01]  /*14bc0*/  MUFU.TANH R75, R75 ;  /* 0x0000004b004b7308 */ /* 0x000e620000002400 */
[C---:B------:R-:W-:Y:S01]  /*14bd0*/  ISETP.GE.AND P6, PT, R28.reuse, R55, PT ;  /* 0x000000371c00720c */ /* 0x040fe20003fc6270 */
[----:B------:R-:W-:Y:S01]  /*14be0*/  FMUL.FTZ R73, R73, UR17 ;  /* 0x0000001149497c20 */ /* 0x000fe20008410000 */
[-C--:B------:R-:W-:Y:S01]  /*14bf0*/  ISETP.GE.AND P0, PT, R28, R53.reuse, PT ;  /* 0x000000351c00720c */ /* 0x080fe20003f06270 */
[----:B------:R-:W-:Y:S01]  /*14c00*/  HMMA.16816.F32 R76, R16, R34, R76 ;  /* 0x00000022104c723c */ /* 0x000fe2000000184c */
[----:B------:R-:W2:Y:S01]  /*14c10*/  LDSM.16.M88.4 R28, [R229+0xb800] ;  /* 0x00b80000e51c783b */ /* 0x000ea20000000200 */
[----:B------:R-:W-:Y:S01]  /*14c20*/  FSEL R60, R42, -INF , !P2 ;  /* 0xff8000002a3c7808 */ /* 0x000fe20005000000 */
[----:B------:R-:W-:Y:S01]  /*14c30*/  FMUL.FTZ R74, R74, UR17 ;  /* 0x000000114a4a7c20 */ /* 0x000fe20008410000 */
[----:B------:R-:W-:Y:S01]  /*14c40*/  ISETP.GE.AND P2, PT, R24, R53, PT ;  /* 0x000000351800720c */ /* 0x000fe20003f46270 */
[----:B------:R-:W3:Y:S01]  /*14c50*/  MUFU.TANH R72, R72 ;  /* 0x0000004800487308 */ /* 0x000ee20000002400 */
[----:B-----5:R-:W-:Y:S01]  /*14c60*/  HMMA.16816.F32 R88, R4, R36, R88 ;  /* 0x000000240458723c */ /* 0x020fe20000001858 */
[----:B------:R-:W-:Y:S01]  /*14c70*/  FSEL R59, R63, -INF , !P5 ;  /* 0xff8000003f3b7808 */ /* 0x000fe20006800000 */
[----:B------:R-:W-:Y:S01]  /*14c80*/  FMUL.FTZ R93, R93, UR17 ;  /* 0x000000115d5d7c20 */ /* 0x000fe20008410000 */
[----:B------:R-:W-:Y:S01]  /*14c90*/  P2R R32, PR, RZ, 0x4 ;  /* 0x00000004ff207803 */ /* 0x000fe20000000000 */
[----:B------:R-:W-:Y:S01]  /*14ca0*/  FMUL.FTZ R63, R95, UR17 ;  /* 0x000000115f3f7c20 */ /* 0x000fe20008410000 */
[----:B------:R-:W-:Y:S01]  /*14cb0*/  FSEL R62, R47, -INF , !P1 ;  /* 0xff8000002f3e7808 */ /* 0x000fe20004800000 */
[----:B----4-:R-:W-:Y:S01]  /*14cc0*/  HMMA.16816.F32 R80, R12, R20, R80 ;  /* 0x000000140c50723c */ /* 0x010fe20000001850 */
[----:B------:R-:W-:Y:S01]  /*14cd0*/  VIADD R36, R58, 0x18 ;  /* 0x000000183a247836 */ /* 0x000fe20000000000 */
[----:B------:R-:W-:Y:S01]  /*14ce0*/  ISETP.NE.AND P5, PT, R32, RZ, PT ;  /* 0x000000ff2000720c */ /* 0x000fe20003fa5270 */
[----:B------:R-:W4:Y:S01]  /*14cf0*/  MUFU.TANH R73, R73 ;  /* 0x0000004900497308 */ /* 0x000f220000002400 */
[----:B------:R-:W-:Y:S01]  /*14d00*/  FSEL R70, R46, -INF , !P4 ;  /* 0xff8000002e467808 */ /* 0x000fe20006000000 */
[----:B------:R-:W-:Y:S01]  /*14d10*/  FMUL.FTZ R92, R92, UR17 ;  /* 0x000000115c5c7c20 */ /* 0x000fe20008410000 */
[----:B------:R-:W-:Y:S01]  /*14d20*/  HMMA.16816.F32 R84, R8, R26, R84 ;  /* 0x0000001a0854723c */ /* 0x000fe20000001854 */
[----:B------:R-:W5:Y:S01]  /*14d30*/  LDSM.16.M88.4 R24, [R223+0xb000] ;  /* 0x00b00000df18783b */ /* 0x000f620000000200 */
[----:B------:R-:W-:Y:S01]  /*14d40*/  VIADD R20, R58, 0x20 ;  /* 0x000000203a147836 */ /* 0x000fe20000000000 */
[----:B------:R-:W-:Y:S01]  /*14d50*/  ISETP.GE.AND P1, PT, R36, R55, PT ;  /* 0x000000372400720c */ /* 0x000fe20003f26270 */
[----:B------:R-:W-:Y:S01]  /*14d60*/  FMUL.FTZ R69, R94, UR17 ;  /* 0x000000115e457c20 */ /* 0x000fe20008410000 */
[----:B------:R-:W-:Y:S01]  /*14d70*/  ISETP.GE.AND P2, PT, R36, R53, PT ;  /* 0x000000352400720c */ /* 0x000fe20003f46270 */
[----:B------:R-:W-:Y:S01]  /*14d80*/  HMMA.16816.F32 R104, R4, R100, R104 ;  /* 0x000000640468723c */ /* 0x000fe20000001868 */
[----:B------:R-:W-:Y:S01]  /*14d90*/  ISETP.NE.AND P4, PT, R33, RZ, PT ;  /* 0x000000ff2100720c */ /* 0x000fe20003f85270 */
[----:B------:R-:W-:Y:S01]  /*14da0*/  VIADD R36, R58, 0x19 ;  /* 0x000000193a247836 */ /* 0x000fe20000000000 */
[----:B------:R-:W-:Y:S01]  /*14db0*/  FSEL R99, R123, -INF , !P5 ;  /* 0xff8000007b637808 */ /* 0x000fe20006800000 */
[----:B------:R-:W4:Y:S01]  /*14dc0*/  LDSM.16.M88.4 R32, [R212+0x7000] ;  /* 0x00700000d420783b */ /* 0x000f220000000200 */
[----:B------:R-:W-:Y:S01]  /*14dd0*/  ISETP.GE.AND P5, PT, R20, R55, PT ;  /* 0x000000371400720c */ /* 0x000fe20003fa6270 */
[----:B------:R-:W-:Y:S01]  /*14de0*/  HMMA.16816.F32 R76, R12, R22, R76 ;  /* 0x000000160c4c723c */ /* 0x000fe2000000184c */
[----:B------:R-:W-:Y:S01]  /*14df0*/  FSEL R120, R120, -INF , !P6 ;  /* 0xff80000078787808 */ /* 0x000fe20007000000 */
[----:B------:R-:W4:Y:S01]  /*14e00*/  MUFU.TANH R74, R74 ;  /* 0x0000004a004a7308 */ /* 0x000f220000002400 */
[----:B------:R-:W-:Y:S01]  /*14e10*/  FSEL R68, R121, -INF , !P4 ;  /* 0xff80000079447808 */ /* 0x000fe20006000000 */
[----:B------:R-:W-:Y:S01]  /*14e20*/  FMUL.FTZ R164, R88, UR17 ;  /* 0x0000001158a47c20 */ /* 0x000fe20008410000 */
[-C--:B------:R-:W-:Y:S01]  /*14e30*/  ISETP.GE.AND P6, PT, R20, R53.reuse, PT ;  /* 0x000000351400720c */ /* 0x080fe20003fc6270 */
[----:B------:R-:W-:Y:S01]  /*14e40*/  HMMA.16816.F32 R116, R4, R102, R116 ;  /* 0x000000660474723c */ /* 0x000fe20000001874 */
[----:B------:R-:W-:Y:S01]  /*14e50*/  ISETP.GE.AND P4, PT, R36, R53, PT ;  /* 0x000000352400720c */ /* 0x000fe20003f86270 */
[----:B------:R-:W-:Y:S01]  /*14e60*/  FMUL.FTZ R71, R89, UR17 ;  /* 0x0000001159477c20 */ /* 0x000fe20008410000 */
[----:B------:R-:W-:Y:S01]  /*14e70*/  P2R R20, PR, RZ, 0x20 ;  /* 0x00000020ff147803 */ /* 0x000fe20000000000 */
[----:B------:R-:W-:Y:S01]  /*14e80*/  MUFU.TANH R159, R98 ;  /* 0x00000062009f7308 */ /* 0x000fe20000002400 */
[----:B-1----:R-:W-:Y:S01]  /*14e90*/  FSEL R75, R75, -INF , !P4 ;  /* 0xff8000004b4b7808 */ /* 0x002fe20006000000 */
[C---:B--2---:R-:W-:Y:S01]  /*14ea0*/  HMMA.16816.F32 R140, R16.reuse, R28, R140 ;  /* 0x0000001c108c723c */ /* 0x044fe2000000188c */
[----:B------:R-:W-:Y:S01]  /*14eb0*/  ISETP.NE.AND P4, PT, R20, RZ, PT ;  /* 0x000000ff1400720c */ /* 0x000fe20003f85270 */
[----:B------:R-:W-:Y:S01]  /*14ec0*/  FMUL.FTZ R90, R90, UR17 ;  /* 0x000000115a5a7c20 */ /* 0x000fe20008410000 */
[----:B------:R-:W1:Y:S01]  /*14ed0*/  LDSM.16.M88.4 R20, [R223+0xb800] ;  /* 0x00b80000df14783b */ /* 0x000e620000000200 */
[----:B------:R-:W-:Y:S01]  /*14ee0*/  FSEL R61, R61, -INF , !P3 ;  /* 0xff8000003d3d7808 */ /* 0x000fe20005800000 */
[----:B------:R-:W-:Y:S01]  /*14ef0*/  FMUL.FTZ R91, R91, UR17 ;  /* 0x000000115b5b7c20 */ /* 0x000fe20008410000 */
[----:B------:R-:W-:Y:S01]  /*14f00*/  HMMA.16816.F32 R124, R16, R30, R124 ;  /* 0x0000001e107c723c */ /* 0x000fe2000000187c */
[----:B------:R-:W-:Y:S01]  /*14f10*/  FMUL.FTZ R66, R106, UR17 ;  /* 0x000000116a427c20 */ /* 0x000fe20008410000 */
[----:B------:R-:W-:Y:S01]  /*14f20*/  FMUL.FTZ R100, R104, UR17 ;  /* 0x0000001168647c20 */ /* 0x000fe20008410000 */
[----:B------:R-:W-:Y:S01]  /*14f30*/  VIADD R28, R58, 0x30 ;  /* 0x000000303a1c7836 */ /* 0x000fe20000000000 */
[-C--:B------:R-:W-:Y:S01]  /*14f40*/  ISETP.GE.AND P3, PT, R36, R55.reuse, PT ;  /* 0x000000372400720c */ /* 0x080fe20003f66270 */
[----:B------:R-:W-:Y:S01]  /*14f50*/  VIADD R36, R58, 0x21 ;  /* 0x000000213a247836 */ /* 0x000fe20000000000 */
[----:B------:R-:W-:Y:S01]  /*14f60*/  FSEL R47, R113, -INF , !P6 ;  /* 0xff800000712f7808 */ /* 0x000fe20007000000 */
[----:B------:R-:W2:Y:S01]  /*14f70*/  MUFU.TANH R66, R66 ;  /* 0x0000004200427308 */ /* 0x000ea20000002400 */
[-C--:B------:R-:W-:Y:S01]  /*14f80*/  ISETP.GE.AND P6, PT, R28, R55.reuse, PT ;  /* 0x000000371c00720c */ /* 0x080fe20003fc6270 */
[----:B------:R-:W1:Y:S01]  /*14f90*/  LDSM.16.M88.4 R16, [R212+0x7800] ;  /* 0x00780000d410783b */ /* 0x000e620000000200 */
[----:B---3--:R-:W-:Y:S01]  /*14fa0*/  FSEL R88, R72, -INF , !P1 ;  /* 0xff80000048587808 */ /* 0x008fe20004800000 */
[----:B-----5:R-:W-:Y:S01]  /*14fb0*/  HMMA.16816.F32 R80, R8, R24, R80 ;  /* 0x000000180850723c */ /* 0x020fe20000001850 */
[----:B----4-:R-:W-:Y:S01]  /*14fc0*/  FSEL R72, R73, -INF , !P3 ;  /* 0xff80000049487808 */ /* 0x010fe20005800000 */
[----:B------:R-:W-:Y:S01]  /*14fd0*/  FMUL.FTZ R105, R105, UR17 ;  /* 0x0000001169697c20 */ /* 0x000fe20008410000 */
[----:B------:R-:W-:Y:S01]  /*14fe0*/  FSEL R40, R128, -INF , !P4 ;  /* 0xff80000080287808 */ /* 0x000fe20006000000 */
[----:B------:R-:W3:Y:S01]  /*14ff0*/  MUFU.TANH R100, R100 ;  /* 0x0000006400647308 */ /* 0x000ee20000002400 */
[----:B------:R-:W-:Y:S01]  /*15000*/  FSEL R97, R122, -INF , !P0 ;  /* 0xff8000007a617808 */ /* 0x000fe20004000000 */
[----:B------:R-:W-:Y:S01]  /*15010*/  HMMA.16816.F32 R84, R4, R38, R84 ;  /* 0x000000260454723c */ /* 0x000fe20000001854 */
[----:B------:R-:W-:Y:S01]  /*15020*/  VIADD R24, R58, 0x29 ;  /* 0x000000293a187836 */ /* 0x000fe20000000000 */
[C---:B------:R-:W-:Y:S01]  /*15030*/  ISETP.GE.AND P5, PT, R36.reuse, R55, PT ;  /* 0x000000372400720c */ /* 0x040fe20003fa6270 */
[----:B------:R-:W-:Y:S01]  /*15040*/  FMUL.FTZ R101, R117, UR17 ;  /* 0x0000001175657c20 */ /* 0x000fe20008410000 */
[----:B------:R-:W-:Y:S01]  /*15050*/  ISETP.GE.AND P0, PT, R36, R53, PT ;  /* 0x000000352400720c */ /* 0x000fe20003f06270 */
[----:B------:R-:W-:Y:S01]  /*15060*/  VIADD R36, R58, 0x28 ;  /* 0x000000283a247836 */ /* 0x000fe20000000000 */
[C---:B------:R-:W-:Y:S01]  /*15070*/  HMMA.16816.F32 R140, R12.reuse, R48, R140 ;  /* 0x000000300c8c723c */ /* 0x040fe2000000188c */
[C---:B------:R-:W-:Y:S01]  /*15080*/  ISETP.GE.AND P3, PT, R24.reuse, R55, PT ;  /* 0x000000371800720c */ /* 0x040fe20003f66270 */
[----:B------:R-:W4:Y:S01]  /*15090*/  MUFU.TANH R144, R105 ;  /* 0x0000006900907308 */ /* 0x000f220000002400 */
[-C--:B------:R-:W-:Y:S01]  /*150a0*/  ISETP.GE.AND P4, PT, R24, R53.reuse, PT ;  /* 0x000000351800720c */ /* 0x080fe20003f86270 */
[----:B------:R-:W-:Y:S01]  /*150b0*/  FMUL.FTZ R107, R107, UR17 ;  /* 0x000000116b6b7c20 */ /* 0x000fe20008410000 */
[----:B------:R-:W-:Y:S01]  /*150c0*/  P2R R24, PR, RZ, 0x40 ;  /* 0x00000040ff187803 */ /* 0x000fe20000000000 */
[----:B------:R-:W-:Y:S01]  /*150d0*/  HMMA.16816.F32 R124, R12, R50, R124 ;  /* 0x000000320c7c723c */ /* 0x000fe2000000187c */
[----:B------:R-:W-:Y:S01]  /*150e0*/  ISETP.GE.AND P6, PT, R28, R53, PT ;  /* 0x000000351c00720c */ /* 0x000fe20003fc6270 */
[----:B------:R-:W-:Y:S01]  /*150f0*/  VIADD R28, R58, 0x31 ;  /* 0x000000313a1c7836 */ /* 0x000fe20000000000 */
[----:B------:R-:W-:Y:S01]  /*15100*/  FSEL R37, R65, -INF , !P4 ;  /* 0xff80000041257808 */ /* 0x000fe20006000000 */
[----:B------:R-:W-:Y:S01]  /*15110*/  FMUL.FTZ R119, R119, UR17 ;  /* 0x0000001177777c20 */ /* 0x000fe20008410000 */
[----:B------:R-:W-:Y:S01]  /*15120*/  ISETP.NE.AND P4, PT, R24, RZ, PT ;  /* 0x000000ff1800720c */ /* 0x000fe20003f85270 */
[----:B------:R-:W-:Y:S01]  /*15130*/  VIADD R24, R58, 0x40 ;  /* 0x000000403a187836 */ /* 0x000fe20000000000 */
[----:B------:R-:W-:Y:S01]  /*15140*/  FSEL R46, R112, -INF , !P5 ;  /* 0xff800000702e7808 */ /* 0x000fe20006800000 */
[----:B------:R-:W-:Y:S01]  /*15150*/  HMMA.16816.F32 R76, R8, R26, R76 ;  /* 0x0000001a084c723c */ /* 0x000fe2000000184c */
[----:B------:R-:W-:Y:S01]  /*15160*/  FSEL R175, R175, -INF , !P0 ;  /* 0xff800000afaf7808 */ /* 0x000fe20004000000 */
[----:B------:R-:W5:Y:S01]  /*15170*/  MUFU.TANH R171, R107 ;  /* 0x0000006b00ab7308 */ /* 0x000f620000002400 */
[----:B------:R-:W-:Y:S01]  /*15180*/  FSEL R89, R74, -INF , !P2 ;  /* 0xff8000004a597808 */ /* 0x000fe20005000000 */
[----:B------:R-:W-:Y:S01]  /*15190*/  FMUL.FTZ R67, R116, UR17 ;  /* 0x0000001174437c20 */ /* 0x000fe20008410000 */
[C---:B------:R-:W-:Y:S01]  /*151a0*/  ISETP.GE.AND P5, PT, R28.reuse, R55, PT ;  /* 0x000000371c00720c */ /* 0x040fe20003fa6270 */
[----:B------:R-:W-:Y:S01]  /*151b0*/  HMMA.16816.F32 R80, R4, R32, R80 ;  /* 0x000000200450723c */ /* 0x000fe20000001850 */
[----:B------:R-:W-:Y:S01]  /*151c0*/  ISETP.GE.AND P0, PT, R28, R53, PT ;  /* 0x000000351c00720c */ /* 0x000fe20003f06270 */
[----:B------:R-:W-:Y:S01]  /*151d0*/  VIADD R28, R58, 0x38 ;  /* 0x000000383a1c7836 */ /* 0x000fe20000000000 */
[----:B------:R-:W-:Y:S01]  /*151e0*/  ISETP.GE.AND P1, PT, R36, R55, PT ;  /* 0x000000372400720c */ /* 0x000fe20003f26270 */
[----:B------:R-:W-:Y:S01]  /*151f0*/  VIADD R26, R58, 0x39 ;  /* 0x000000393a1a7836 */ /* 0x000fe20000000000 */
[----:B------:R-:W-:Y:S01]  /*15200*/  ISETP.GE.AND P2, PT, R36, R53, PT ;  /* 0x000000352400720c */ /* 0x000fe20003f46270 */
[----:B------:R-:W5:Y:S01]  /*15210*/  MUFU.TANH R101, R101 ;  /* 0x0000006500657308 */ /* 0x000f620000002400 */
[----:B--2---:R-:W-:Y:S01]  /*15220*/  FSEL R39, R66, -INF , !P6 ;  /* 0xff80000042277808 */ /* 0x004fe20007000000 */
[----:B------:R-:W-:Y:S01]  /*15230*/  VIADD R30, R58, 0x41 ;  /* 0x000000413a1e7836 */ /* 0x000fe20000000000 */
[-C--:B------:R-:W-:Y:S01]  /*15240*/  ISETP.GE.AND P6, PT, R24, R55.reuse, PT ;  /* 0x000000371800720c */ /* 0x080fe20003fc6270 */
[----:B-1----:R-:W-:Y:S01]  /*15250*/  HMMA.16816.F32 R124, R8, R22, R124 ;  /* 0x00000016087c723c */ /* 0x002fe2000000187c */
[----:B------:R-:W-:Y:S01]  /*15260*/  FSEL R44, R64, -INF , !P1 ;  /* 0xff800000402c7808 */ /* 0x000fe20004800000 */
[----:B------:R-:W-:Y:S01]  /*15270*/  VIADD R12, R58, 0x50 ;  /* 0x000000503a0c7836 */ /* 0x000fe20000000000 */
[----:B------:R-:W-:Y:S01]  /*15280*/  FSEL R173, R173, -INF , !P2 ;  /* 0xff800000adad7808 */ /* 0x000fe20005000000 */
[----:B------:R-:W1:Y:S01]  /*15290*/  MUFU.TANH R157, R119 ;  /* 0x00000077009d7308 */ /* 0x000e620000002400 */
[----:B------:R-:W-:Y:S01]  /*152a0*/  ISETP.GE.AND P1, PT, R28, R55, PT ;  /* 0x000000371c00720c */ /* 0x000fe20003f26270 */
[----:B------:R-:W-:Y:S01]  /*152b0*/  FMUL.FTZ R102, R118, UR17 ;  /* 0x0000001176667c20 */ /* 0x000fe20008410000 */
[----:B------:R-:W-:Y:S01]  /*152c0*/  ISETP.GE.AND P2, PT, R28, R53, PT ;  /* 0x000000351c00720c */ /* 0x000fe20003f46270 */
[----:B------:R-:W-:Y:S01]  /*152d0*/  HMMA.16816.F32 R76, R4, R34, R76 ;  /* 0x00000022044c723c */ /* 0x000fe2000000184c */
[----:B------:R-:W-:Y:S01]  /*152e0*/  FSEL R170, R170, -INF , !P3 ;  /* 0xff800000aaaa7808 */ /* 0x000fe20005800000 */
[----:B------:R-:W-:Y:S01]  /*152f0*/  FMUL.FTZ R86, R86, UR17 ;  /* 0x0000001156567c20 */ /* 0x000fe20008410000 */
[----:B---3--:R-:W-:Y:S01]  /*15300*/  FSEL R42, R100, -INF , !P4 ;  /* 0xff800000642a7808 */ /* 0x008fe20006000000 */
[----:B------:R-:W2:Y:S01]  /*15310*/  MUFU.TANH R158, R93 ;  /* 0x0000005d009e7308 */ /* 0x000ea20000002400 */
[----:B------:R-:W-:Y:S01]  /*15320*/  P2R R28, PR, RZ, 0x40 ;  /* 0x00000040ff1c7803 */ /* 0x000fe20000000000 */
[----:B------:R-:W-:Y:S01]  /*15330*/  FMUL.FTZ R87, R87, UR17 ;  /* 0x0000001157577c20 */ /* 0x000fe20008410000 */
[C---:B------:R-:W-:Y:S01]  /*15340*/  ISETP.GE.AND P3, PT, R26.reuse, R55, PT ;  /* 0x000000371a00720c */ /* 0x040fe20003f66270 */
[----:B------:R-:W-:Y:S01]  /*15350*/  FMUL.FTZ R85, R85, UR17 ;  /* 0x0000001155557c20 */ /* 0x000fe20008410000 */
[-C--:B------:R-:W-:Y:S01]  /*15360*/  ISETP.GE.AND P4, PT, R26, R53.reuse, PT ;  /* 0x000000351a00720c */ /* 0x080fe20003f86270 */
[----:B------:R-:W-:Y:S01]  /*15370*/  FMUL.FTZ R84, R84, UR17 ;  /* 0x0000001154547c20 */ /* 0x000fe20008410000 */
[----:B------:R-:W-:Y:S01]  /*15380*/  ISETP.GE.AND P6, PT, R24, R53, PT ;  /* 0x000000351800720c */ /* 0x000fe20003fc6270 */
[----:B------:R-:W3:Y:S01]  /*15390*/  MUFU.TANH R67, R67 ;  /* 0x0000004300437308 */ /* 0x000ee20000002400 */
[----:B------:R-:W-:Y:S01]  /*153a0*/  HMMA.16816.F32 R24, R8, R20, R140 ;  /* 0x000000140818723c */ /* 0x000fe2000000188c */
[----:B----4-:R-:W-:Y:S01]  /*153b0*/  FSEL R144, R144, -INF , !P5 ;  /* 0xff80000090907808 */ /* 0x010fe20006800000 */
[----:B------:R-:W-:Y:S01]  /*153c0*/  FMUL.FTZ R80, R80, UR17 ;  /* 0x0000001150507c20 */ /* 0x000fe20008410000 */
[----:B------:R-:W-:Y:S01]  /*153d0*/  ISETP.GE.AND P5, PT, R30, R55, PT ;  /* 0x000000371e00720c */ /* 0x000fe20003fa6270 */
[----:B------:R-:W-:Y:S01]  /*153e0*/  FMUL.FTZ R82, R82, UR17 ;  /* 0x0000001152527c20 */ /* 0x000fe20008410000 */
[----:B-----5:R-:W-:Y:S01]  /*153f0*/  FSEL R171, R171, -INF , !P0 ;  /* 0xff800000abab7808 */ /* 0x020fe20004000000 */
[C---:B------:R-:W-:Y:S01]  /*15400*/  VIADD R14, R58.reuse, 0x51 ;  /* 0x000000513a0e7836 */ /* 0x040fe20000000000 */
[----:B------:R-:W4:Y:S01]  /*15410*/  MUFU.TANH R168, R96 ;  /* 0x0000006000a87308 */ /* 0x000f220000002400 */
[----:B------:R-:W-:Y:S01]  /*15420*/  VIADD R20, R58, 0x49 ;  /* 0x000000493a147836 */ /* 0x000fe20000000000 */
[----:B------:R-:W-:Y:S01]  /*15430*/  FSEL R162, R162, -INF , !P5 ;  /* 0xff800000a2a27808 */ /* 0x000fe20006800000 */
[----:B------:R-:W-:Y:S01]  /*15440*/  VIADD R8, R58, 0x60 ;  /* 0x000000603a087836 */ /* 0x000fe20000000000 */
[-C--:B------:R-:W-:Y:S01]  /*15450*/  ISETP.GE.AND P5, PT, R12, R53.reuse, PT ;  /* 0x000000350c00720c */ /* 0x080fe20003fa6270 */
[----:B------:R-:W-:Y:S01]  /*15460*/  FMUL.FTZ R81, R81, UR17 ;  /* 0x0000001151517c20 */ /* 0x000fe20008410000 */
[----:B------:R-:W-:Y:S01]  /*15470*/  FSEL R36, R101, -INF , !P3 ;  /* 0xff80000065247808 */ /* 0x000fe20005800000 */
[----:B------:R-:W-:Y:S01]  /*15480*/  VIADD R10, R58, 0x68 ;  /* 0x000000683a0a7836 */ /* 0x000fe20000000000 */
[----:B------:R-:W5:Y:S01]  /*15490*/  MUFU.TANH R169, R90 ;  /* 0x0000005a00a97308 */ /* 0x000f620000002400 */
[----:B------:R-:W-:Y:S01]  /*154a0*/  FSEL R159, R159, -INF , !P6 ;  /* 0xff8000009f9f7808 */ /* 0x000fe20007000000 */
[----:B------:R-:W-:Y:S01]  /*154b0*/  FMUL.FTZ R77, R77, UR17 ;  /* 0x000000114d4d7c20 */ /* 0x000fe20008410000 */
[----:B------:R-:W-:Y:S01]  /*154c0*/  ISETP.GE.AND P0, PT, R30, R53, PT ;  /* 0x000000351e00720c */ /* 0x000fe20003f06270 */
[----:B------:R-:W-:Y:S01]  /*154d0*/  VIADD R30, R58, 0x48 ;  /* 0x000000483a1e7836 */ /* 0x000fe20000000000 */
[----:B-1----:R-:W-:Y:S01]  /*154e0*/  FSEL R157, R157, -INF , !P4 ;  /* 0xff8000009d9d7808 */ /* 0x002fe20006000000 */
[----:B------:R-:W-:Y:S01]  /*154f0*/  FMUL.FTZ R78, R78, UR17 ;  /* 0x000000114e4e7c20 */ /* 0x000fe20008410000 */
[-C--:B------:R-:W-:Y:S01]  /*15500*/  ISETP.GE.AND P3, PT, R20, R55.reuse, PT ;  /* 0x000000371400720c */ /* 0x080fe20003f66270 */
[----:B------:R-:W1:Y:S01]  /*15510*/  MUFU.TANH R160, R92 ;  /* 0x0000005c00a07308 */ /* 0x000e620000002400 */
[C---:B------:R-:W-:Y:S01]  /*15520*/  HMMA.16816.F32 R24, R4.reuse, R16, R24 ;  /* 0x000000100418723c */ /* 0x040fe20000001818 */
[----:B------:R-:W-:Y:S01]  /*15530*/  ISETP.GE.AND P6, PT, R12, R55, PT ;  /* 0x000000370c00720c */ /* 0x000fe20003fc6270 */
[----:B------:R-:W-:Y:S01]  /*15540*/  FMUL.FTZ R79, R79, UR17 ;  /* 0x000000114f4f7c20 */ /* 0x000fe20008410000 */
[----:B------:R-:W-:Y:S01]  /*15550*/  ISETP.NE.AND P4, PT, R28, RZ, PT ;  /* 0x000000ff1c00720c */ /* 0x000fe20003f85270 */
[----:B------:R-:W-:Y:S01]  /*15560*/  FMUL.FTZ R83, R83, UR17 ;  /* 0x0000001153537c20 */ /* 0x000fe20008410000 */
[----:B------:R-:W-:Y:S01]  /*15570*/  P2R R12, PR, RZ, 0x20 ;  /* 0x00000020ff0c7803 */ /* 0x000fe20000000000 */
[----:B------:R-:W-:Y:S01]  /*15580*/  HMMA.16816.F32 R4, R4, R18, R124 ;  /* 0x000000120404723c */ /* 0x000fe2000000187c */
[----:B------:R-:W1:Y:S01]  /*15590*/  MUFU.TANH R63, R63 ;  /* 0x0000003f003f7308 */ /* 0x000e620000002400 */
[----:B--2---:R-:W-:Y:S01]  /*155a0*/  FSEL R158, R158, -INF , !P3 ;  /* 0xff8000009e9e7808 */ /* 0x004fe20005800000 */
[----:B------:R-:W-:Y:S01]  /*155b0*/  FMUL.FTZ R76, R76, UR17 ;  /* 0x000000114c4c7c20 */ /* 0x000fe20008410000 */
[----:B---3--:R-:W-:Y:S01]  /*155c0*/  FSEL R38, R67, -INF , !P1 ;  /* 0xff80000043267808 */ /* 0x008fe20004800000 */
[----:B------:R-:W-:-:S04]  /*155d0*/  DEPBAR.LE SB0, 0x0 ;  /* 0x000080000000791a */ /* 0x000fc80000000000 */
[----:B------:R-:W2:Y:S01]  /*155e0*/  MUFU.TANH R164, R164 ;  /* 0x000000a400a47308 */ /* 0x000ea20000002400 */
[----:B----4-:R-:W-:Y:S02]  /*155f0*/  FSEL R168, R168, -INF , !P4 ;  /* 0xff800000a8a87808 */ /* 0x010fe40006000000 */
[----:B------:R-:W-:Y:S01]  /*15600*/  ISETP.NE.AND P3, PT, R12, RZ, PT ;  /* 0x000000ff0c00720c */ /* 0x000fe20003f65270 */
[----:B------:R-:W-:Y:S01]  /*15610*/  VIADD R12, R58, 0x59 ;  /* 0x000000593a0c7836 */ /* 0x000fe20000000000 */
[----:B------:R-:W-:Y:S02]  /*15620*/  ISETP.GE.AND P1, PT, R30, R55, PT ;  /* 0x000000371e00720c */ /* 0x000fe40003f26270 */
[----:B------:R-:W-:Y:S01]  /*15630*/  ISETP.GE.AND P4, PT, R20, R53, PT ;  /* 0x000000351400720c */ /* 0x000fe20003f86270 */
[----:B------:R-:W3:Y:S01]  /*15640*/  MUFU.TANH R102, R102 ;  /* 0x0000006600667308 */ /* 0x000ee20000002400 */
[----:B-----5:R-:W-:Y:S01]  /*15650*/  FSEL R169, R169, -INF , !P3 ;  /* 0xff800000a9a97808 */ /* 0x020fe20005800000 */
[----:B------:R-:W-:Y:S01]  /*15660*/  FMUL.FTZ R27, R27, UR17 ;  /* 0x000000111b1b7c20 */ /* 0x000fe20008410000 */
[----:B-1----:R-:W-:Y:S01]  /*15670*/  FSEL R160, R160, -INF , !P1 ;  /* 0xff800000a0a07808 */ /* 0x002fe20004800000 */
[----:B------:R-:W-:Y:S01]  /*15680*/  FMUL.FTZ R24, R24, UR17 ;  /* 0x0000001118187c20 */ /* 0x000fe20008410000 */
[----:B------:R-:W-:Y:S01]  /*15690*/  FSEL R33, R63, -INF , !P4 ;  /* 0xff8000003f217808 */ /* 0x000fe20006000000 */
[----:B------:R-:W-:Y:S01]  /*156a0*/  FMUL.FTZ R25, R25, UR17 ;  /* 0x0000001119197c20 */ /* 0x000fe20008410000 */
[-C--:B------:R-:W-:Y:S01]  /*156b0*/  ISETP.GE.AND P3, PT, R8, R55.reuse, PT ;  /* 0x000000370800720c */ /* 0x080fe20003f66270 */
[----:B------:R-:W1:Y:S01]  /*156c0*/  MUFU.TANH R167, R91 ;  /* 0x0000005b00a77308 */ /* 0x000e620000002400 */
[----:B--2---:R-:W-:Y:S01]  /*156d0*/  FSEL R164, R164, -INF , !P6 ;  /* 0xff800000a4a47808 */ /* 0x004fe20007000000 */
[----:B------:R-:W-:Y:S01]  /*156e0*/  FMUL.FTZ R26, R26, UR17 ;  /* 0x000000111a1a7c20 */ /* 0x000fe20008410000 */
[----:B------:R-:W-:Y:S01]  /*156f0*/  ISETP.GE.AND P5, PT, R14, R55, PT ;  /* 0x000000370e00720c */ /* 0x000fe20003fa6270 */
[----:B------:R-:W-:Y:S01]  /*15700*/  FMUL.FTZ R138, R4, UR17 ;  /* 0x00000011048a7c20 */ /* 0x000fe20008410000 */
[----:B------:R-:W-:Y:S01]  /*15710*/  ISETP.GE.AND P1, PT, R14, R53, PT ;  /* 0x000000350e00720c */ /* 0x000fe20003f26270 */
[----:B------:R-:W-:Y:S01]  /*15720*/  VIADD R14, R58, 0x58 ;  /* 0x000000583a0e7836 */ /* 0x000fe20000000000 */
[C---:B------:R-:W-:Y:S01]  /*15730*/  ISETP.GE.AND P4, PT, R12.reuse, R55, PT ;  /* 0x000000370c00720c */ /* 0x040fe20003f86270 */
[----:B------:R-:W2:Y:S01]  /*15740*/  MUFU.TANH R71, R71 ;  /* 0x0000004700477308 */ /* 0x000ea20000002400 */
[-C--:B------:R-:W-:Y:S01]  /*15750*/  ISETP.GE.AND P6, PT, R12, R53.reuse, PT ;  /* 0x000000350c00720c */ /* 0x080fe20003fc6270 */
[----:B------:R-:W-:Y:S01]  /*15760*/  VIADD R12, R58, 0x61 ;  /* 0x000000613a0c7836 */ /* 0x000fe20000000000 */
[----:B------:R-:W-:Y:S01]  /*15770*/  P2R R9, PR, RZ, 0x8 ;  /* 0x00000008ff097803 */ /* 0x000fe20000000000 */
[----:B------:R-:W-:Y:S01]  /*15780*/  FMUL.FTZ R5, R5, UR17 ;  /* 0x0000001105057c20 */ /* 0x000fe20008410000 */
[-C--:B------:R-:W-:Y:S01]  /*15790*/  ISETP.GE.AND P3, PT, R8, R53.reuse, PT ;  /* 0x000000350800720c */ /* 0x080fe20003f66270 */
[----:B------:R-:W-:Y:S01]  /*157a0*/  FMUL.FTZ R6, R6, UR17 ;  /* 0x0000001106067c20 */ /* 0x000fe20008410000 */
[----:B---3--:R-:W-:Y:S01]  /*157b0*/  FSEL R143, R102, -INF , !P2 ;  /* 0xff800000668f7808 */ /* 0x008fe20005000000 */
[----:B------:R-:W3:Y:S01]  /*157c0*/  MUFU.TANH R69, R69 ;  /* 0x0000004500457308 */ /* 0x000ee20000002400 */
[----:B------:R-:W-:Y:S01]  /*157d0*/  FSEL R161, R161, -INF , !P0 ;  /* 0xff800000a1a17808 */ /* 0x000fe20004000000 */
[----:B------:R-:W-:Y:S01]  /*157e0*/  FMUL.FTZ R7, R7, UR17 ;  /* 0x0000001107077c20 */ /* 0x000fe20008410000 */
[----:B-1----:R-:W-:Y:S01]  /*157f0*/  FSEL R167, R167, -INF , !P1 ;  /* 0xff800000a7a77808 */ /* 0x002fe20004800000 */
[----:B------:R-:W-:Y:S01]  /*15800*/  VIADD R4, R58, 0x79 ;  /* 0x000000793a047836 */ /* 0x000fe20000000000 */
[----:B------:R-:W-:-:S02]  /*15810*/  ISETP.GE.AND P2, PT, R30, R53, PT ;  /* 0x000000351e00720c */ /* 0x000fc40003f46270 */
[----:B------:R-:W-:Y:S01]  /*15820*/  ISETP.GE.AND P0, PT, R14, R53, PT ;  /* 0x000000350e00720c */ /* 0x000fe20003f06270 */
[----:B------:R-:W1:Y:S01]  /*15830*/  MUFU.TANH R165, R86 ;  /* 0x0000005600a57308 */ /* 0x000e620000002400 */
[----:B------:R-:W-:Y:S02]  /*15840*/  ISETP.GE.AND P1, PT, R12, R55, PT ;  /* 0x000000370c00720c */ /* 0x000fe40003f26270 */
[----:B------:R-:W-:Y:S02]  /*15850*/  P2R R8, PR, RZ, 0x8 ;  /* 0x00000008ff087803 */ /* 0x000fe40000000000 */
[----:B--2---:R-:W-:Y:S02]  /*15860*/  FSEL R34, R71, -INF , !P5 ;  /* 0xff80000047227808 */ /* 0x004fe40006800000 */
[----:B------:R-:W-:Y:S01]  /*15870*/  P2R R11, PR, RZ, 0x2 ;  /* 0x00000002ff0b7803 */ /* 0x000fe20000000000 */
[----:B------:R-:W2:Y:S01]  /*15880*/  MUFU.TANH R163, R87 ;  /* 0x0000005700a37308 */ /* 0x000ea20000002400 */
[----:B---3--:R-:W-:-:S02]  /*15890*/  FSEL R35, R69, -INF , !P2 ;  /* 0xff80000045237808 */ /* 0x008fc40005000000 */
[----:B------:R-:W-:Y:S01]  /*158a0*/  ISETP.GE.AND P5, PT, R12, R53, PT ;  /* 0x000000350c00720c */ /* 0x000fe20003fa6270 */
[----:B------:R-:W-:Y:S01]  /*158b0*/  VIADD R12, R58, 0x69 ;  /* 0x000000693a0c7836 */ /* 0x000fe20000000000 */
[-C--:B------:R-:W-:Y:S02]  /*158c0*/  ISETP.GE.AND P2, PT, R14, R55.reuse, PT ;  /* 0x000000370e00720c */ /* 0x080fe40003f46270 */
[C---:B------:R-:W-:Y:S01]  /*158d0*/  ISETP.GE.AND P3, PT, R10.reuse, R55, PT ;  /* 0x000000370a00720c */ /* 0x040fe20003f66270 */
[----:B------:R-:W3:Y:S01]  /*158e0*/  MUFU.TANH R166, R85 ;  /* 0x0000005500a67308 */ /* 0x000ee20000002400 */
[----:B-1----:R-:W-:Y:S02]  /*158f0*/  FSEL R165, R165, -INF , !P0 ;  /* 0xff800000a5a57808 */ /* 0x002fe40004000000 */
[----:B------:R-:W-:Y:S02]  /*15900*/  ISETP.NE.AND P0, PT, R9, RZ, PT ;  /* 0x000000ff0900720c */ /* 0x000fe40003f05270 */
[----:B------:R-:W-:Y:S01]  /*15910*/  ISETP.GE.AND P1, PT, R10, R53, PT ;  /* 0x000000350a00720c */ /* 0x000fe20003f26270 */
[----:B------:R-:W-:-:S02]  /*15920*/  VIADD R10, R58, 0x70 ;  /* 0x000000703a0a7836 */ /* 0x000fc40000000000 */
[----:B------:R-:W1:Y:S01]  /*15930*/  MUFU.TANH R32, R84 ;  /* 0x0000005400207308 */ /* 0x000e620000002400 */
[----:B--2---:R-:W-:Y:S02]  /*15940*/  FSEL R163, R163, -INF , !P6 ;  /* 0xff800000a3a37808 */ /* 0x004fe40007000000 */
[----:B------:R-:W-:-:S05]  /*15950*/  ISETP.NE.AND P6, PT, R8, RZ, PT ;  /* 0x000000ff0800720c */ /* 0x000fca0003fc5270 */
[----:B------:R-:W2:Y:S01]  /*15960*/  MUFU.TANH R156, R80 ;  /* 0x00000050009c7308 */ /* 0x000ea20000002400 */
[----:B---3--:R-:W-:Y:S02]  /*15970*/  FSEL R166, R166, -INF , !P4 ;  /* 0xff800000a6a67808 */ /* 0x008fe40006000000 */
[----:B------:R-:W-:-:S05]  /*15980*/  ISETP.NE.AND P4, PT, R11, RZ, PT ;  /* 0x000000ff0b00720c */ /* 0x000fca0003f85270 */
        /* <DEDUP_REMOVED lines=9> */
[----:B------:R-:W-:-:S04]  /*15a20*/  ISETP.GE.AND P6, PT, R10, R55, PT ;  /* 0x000000370a00720c */ /* 0x000fc80003fc6270 */
[----:B------:R-:W-:Y:S01]  /*15a30*/  P2R R11, PR, RZ, 0x40 ;  /* 0x00000040ff0b7803 */ /* 0x000fe20000000000 */
[----:B------:R-:W3:Y:S01]  /*15a40*/  MUFU.TANH R150, R77 ;  /* 0x0000004d00967308 */ /* 0x000ee20000002400 */
[----:B-1----:R-:W-:Y:S02]  /*15a50*/  FSEL R154, R154, -INF , !P4 ;  /* 0xff8000009a9a7808 */ /* 0x002fe40006000000 */
[-C--:B------:R-:W-:Y:S01]  /*15a60*/  ISETP.GE.AND P4, PT, R10, R53.reuse, PT ;  /* 0x000000350a00720c */ /* 0x080fe20003f86270 */
[----:B------:R-:W-:Y:S01]  /*15a70*/  VIADD R10, R58, 0x78 ;  /* 0x000000783a0a7836 */ /* 0x000fe20000000000 */
[C---:B------:R-:W-:Y:S02]  /*15a80*/  ISETP.GE.AND P6, PT, R12.reuse, R53, PT ;  /* 0x000000350c00720c */ /* 0x040fe40003fc6270 */
[----:B------:R-:W-:Y:S01]  /*15a90*/  P2R R8, PR, RZ, 0x10 ;  /* 0x00000010ff087803 */ /* 0x000fe20000000000 */
[----:B------:R-:W1:Y:S01]  /*15aa0*/  MUFU.TANH R151, R78 ;  /* 0x0000004e00977308 */ /* 0x000e620000002400 */
[----:B------:R-:W-:-:S02]  /*15ab0*/  ISETP.GE.AND P4, PT, R12, R55, PT ;  /* 0x000000370c00720c */ /* 0x000fc40003f86270 */
[----:B--2---:R-:W-:Y:S02]  /*15ac0*/  FSEL R137, R137, -INF , !P6 ;  /* 0xff80000089897808 */ /* 0x004fe40007000000 */
[----:B------:R-:W-:Y:S02]  /*15ad0*/  ISETP.GE.AND P6, PT, R54, 0x2, PT ;  /* 0x000000023600780c */ /* 0x000fe40003fc6270 */
[----:B------:R-:W-:Y:S01]  /*15ae0*/  P2R R9, PR, RZ, 0x10 ;  /* 0x00000010ff097803 */ /* 0x000fe20000000000 */
[----:B------:R-:W2:Y:S01]  /*15af0*/  MUFU.TANH R145, R79 ;  /* 0x0000004f00917308 */ /* 0x000ea20000002400 */
[----:B---3--:R-:W-:Y:S02]  /*15b00*/  FSEL R150, R150, -INF , !P2 ;  /* 0xff80000096967808 */ /* 0x008fe40005000000 */
[----:B------:R-:W-:Y:S02]  /*15b10*/  ISETP.NE.AND P2, PT, R8, RZ, PT ;  /* 0x000000ff0800720c */ /* 0x000fe40003f45270 */
[----:B------:R-:W-:-:S03]  /*15b20*/  ISETP.GE.AND P4, PT, R10, R53, PT ;  /* 0x000000350a00720c */ /* 0x000fc60003f86270 */
[----:B------:R-:W3:Y:S01]  /*15b30*/  MUFU.TANH R153, R83 ;  /* 0x0000005300997308 */ /* 0x000ee20000002400 */
[----:B-1----:R-:W-:Y:S02]  /*15b40*/  FSEL R151, R151, -INF , !P1 ;  /* 0xff80000097977808 */ /* 0x002fe40004800000 */
[----:B------:R-:W-:-:S05]  /*15b50*/  ISETP.NE.AND P1, PT, R11, RZ, PT ;  /* 0x000000ff0b00720c */ /* 0x000fca0003f25270 */
[----:B------:R-:W1:Y:S01]  /*15b60*/  MUFU.TANH R152, R76 ;  /* 0x0000004c00987308 */ /* 0x000e620000002400 */
[----:B--2---:R-:W-:Y:S02]  /*15b70*/  FSEL R145, R145, -INF , !P0 ;  /* 0xff80000091917808 */ /* 0x004fe40004000000 */
[----:B------:R-:W-:-:S05]  /*15b80*/  ISETP.NE.AND P0, PT, R9, RZ, PT ;  /* 0x000000ff0900720c */ /* 0x000fca0003f05270 */
[----:B------:R-:W2:Y:S01]  /*15b90*/  MUFU.TANH R142, R24 ;  /* 0x00000018008e7308 */ /* 0x000ea20000002400 */
[----:B---3--:R-:W-:Y:S02]  /*15ba0*/  FSEL R153, R153, -INF , !P5 ;  /* 0xff80000099997808 */ /* 0x008fe40006800000 */
[----:B------:R-:W-:-:S05]  /*15bb0*/  ISETP.GE.AND P5, PT, R10, R55, PT ;  /* 0x000000370a00720c */ /* 0x000fca0003fa6270 */
[----:B------:R-:W3:Y:S01]  /*15bc0*/  MUFU.TANH R140, R25 ;  /* 0x00000019008c7308 */ /* 0x000ee20000002400 */
[----:B-1----:R-:W-:Y:S02]  /*15bd0*/  FSEL R152, R152, -INF , !P3 ;  /* 0xff80000098987808 */ /* 0x002fe40005800000 */
[----:B------:R-:W-:-:S04]  /*15be0*/  ISETP.GE.AND P3, PT, R58, R55, PT ;  /* 0x000000373a00720c */ /* 0x000fc80003f66270 */
[----:B------:R-:W-:Y:S01]  /*15bf0*/  FSEL R0, R0, -INF , !P3 ;  /* 0xff80000000007808 */ /* 0x000fe20005800000 */
[----:B------:R-:W1:Y:S01]  /*15c00*/  MUFU.TANH R139, R26 ;  /* 0x0000001a008b7308 */ /* 0x000e620000002400 */
[----:B--2---:R-:W-:Y:S01]  /*15c10*/  FSEL R142, R142, -INF , !P1 ;  /* 0xff8000008e8e7808 */ /* 0x004fe20004800000 */
[----:B------:R-:W-:Y:S01]  /*15c20*/  BAR.SYNC.DEFER_BLOCKING 0x0 ;  /* 0x0000000000007b1d */ /* 0x000fe20000010000 */
[----:B------:R-:W-:-:S04]  /*15c30*/  ISETP.GE.AND P1, PT, R58, R53, PT ;  /* 0x000000353a00720c */ /* 0x000fc80003f26270 */
[----:B------:R-:W-:Y:S01]  /*15c40*/  FSEL R41, R41, -INF , !P1 ;  /* 0xff80000029297808 */ /* 0x000fe20004800000 */
[----:B------:R-:W2:Y:S01]  /*15c50*/  MUFU.TANH R138, R138 ;  /* 0x0000008a008a7308 */ /* 0x000ea20000002400 */
[----:B---3--:R-:W-:Y:S02]  /*15c60*/  FSEL R140, R140, -INF , !P0 ;  /* 0xff8000008c8c7808 */ /* 0x008fe40004000000 */
[----:B------:R-:W-:-:S05]  /*15c70*/  ISETP.GE.AND P0, PT, R4, R53, PT ;  /* 0x000000350400720c */ /* 0x000fca0003f06270 */
[----:B------:R-:W3:Y:S01]  /*15c80*/  MUFU.TANH R136, R5 ;  /* 0x0000000500887308 */ /* 0x000ee20000002400 */
[----:B-1----:R-:W-:Y:S02]  /*15c90*/  FSEL R139, R139, -INF , !P2 ;  /* 0xff8000008b8b7808 */ /* 0x002fe40005000000 */
[----:B------:R-:W-:-:S05]  /*15ca0*/  ISETP.GE.AND P2, PT, R4, R55, PT ;  /* 0x000000370400720c */ /* 0x000fca0003f46270 */
[----:B------:R-:W1:Y:S01]  /*15cb0*/  MUFU.TANH R135, R6 ;  /* 0x0000000600877308 */ /* 0x000e620000002400 */
[----:B--2---:R-:W-:-:S07]  /*15cc0*/  FSEL R138, R138, -INF , !P5 ;  /* 0xff8000008a8a7808 */ /* 0x004fce0006800000 */
[----:B------:R-:W2:Y:S01]  /*15cd0*/  MUFU.TANH R133, R7 ;  /* 0x0000000700857308 */ /* 0x000ea20000002400 */
[----:B---3--:R-:W-:Y:S02]  /*15ce0*/  FSEL R136, R136, -INF , !P2 ;  /* 0xff80000088887808 */ /* 0x008fe40005000000 */
[----:B-1----:R-:W-:Y:S02]  /*15cf0*/  FSEL R135, R135, -INF , !P4 ;  /* 0xff80000087877808 */ /* 0x002fe40006000000 */
[----:B--2---:R-:W-:Y:S01]  /*15d00*/  FSEL R133, R133, -INF , !P0 ;  /* 0xff80000085857808 */ /* 0x004fe20004000000 */
        /* <DEDUP_REMOVED lines=12> */
[----:B------:R-:W-:Y:S02]  /*15dd0*/  LOP3.LUT R12, R12, R5, RZ, 0x3c, !PT ;  /* 0x000000050c0c7212 */ /* 0x000fe400078e3cff */
[----:B------:R-:W-:Y:S02]  /*15de0*/  ISETP.GE.AND P5, PT, R2, RZ, PT ;  /* 0x000000ff0200720c */ /* 0x000fe40003fa6270 */
[----:B------:R-:W-:-:S03]  /*15df0*/  ISETP.GE.AND P4, PT, R12, RZ, PT ;  /* 0x000000ff0c00720c */ /* 0x000fc60003f86270 */
        /* <DEDUP_REMOVED lines=48> */
.L_x_2918:
[----:B------:R-:W-:Y:S02]  /*16100*/  ULDC UR14, c[0x0][0x248] ;  /* 0x00009200000e7ab9 */ /* 0x000fe40000000800 */
[----:B------:R-:W-:-:S06]  /*16110*/  USHF.L.U32 UR5, UR14, 0x7, URZ ;  /* 0x000000070e057899 */ /* 0x000fcc000800063f */
[----:B------:R-:W-:-:S04]  /*16120*/  IADD3 R2, RZ, -UR5, RZ ;  /* 0x80000005ff027c10 */ /* 0x000fc8000fffe0ff */
[----:B------:R-:W-:-:S07]  /*16130*/  SHF.R.S32.HI R5, RZ, 0x1f, R2 ;  /* 0x0000001fff057819 */ /* 0x000fce0000011402 */
.L_x_2919:
        /* <DEDUP_REMOVED lines=43> */
.L_x_2917:
        /* <DEDUP_REMOVED lines=79> */
[----:B------:R-:W3:Y:S04]  /*168e0*/  LDSM.16.MT88.4 R92, [R224+0x10000] ;  /* 0x01000000e05c783b */ /* 0x000ee80000004200 */
[----:B------:R-:W4:Y:S04]  /*168f0*/  LDSM.16.MT88.4 R84, [R222+0x10000] ;  /* 0x01000000de54783b */ /* 0x000f280000004200 */
[----:B------:R-:W5:Y:S01]  /*16900*/  LDSM.16.MT88.4 R100, [R220+0xc000] ;  /* 0x00c00000dc64783b */ /* 0x000f620000004200 */
[----:B-1----:R-:W-:-:S03]  /*16910*/  FMNMX.FTZ R2, R7, R2, !PT ;  /* 0x0000000207027209 */ /* 0x002fc60007810000 */
[----:B------:R-:W1:Y:S01]  /*16920*/  LDSM.16.MT88.4 R76, [R221+0x10000] ;  /* 0x01000000dd4c783b */ /* 0x000e620000004200 */
        /* <DEDUP_REMOVED lines=15> */
[----:B------:R-:W2:Y:S01]  /*16a20*/  LDSM.16.MT88.4 R4, [R224+0x10800] ;  /* 0x01080000e004783b */ /* 0x000ea20000004200 */
[----:B------:R-:W-:Y:S01]  /*16a30*/  FSEL R134, R134, RZ, P0 ;  /* 0x000000ff86867208 */ /* 0x000fe20000000000 */
        /* <DEDUP_REMOVED lines=66> */
[----:B------:R-:W3:Y:S01]  /*16e60*/  MUFU.EX2 R59, R59 ;  /* 0x0000003b003b7308 */ /* 0x000ee20000000800 */
[----:B----4-:R-:W-:Y:S01]  /*16e70*/  F2FP.F16.F32.PACK_AB R71, R61, R64 ;  /* 0x000000403d47723e */ /* 0x010fe200000000ff */
[----:B------:R-:W-:Y:S01]  /*16e80*/  FADD.FTZ R65, R65, R132 ;  /* 0x0000008441417221 */ /* 0x000fe20000010000 */
[----:B------:R-:W-:-:S03]  /*16e90*/  FADD.FTZ R64, R64, R63 ;  /* 0x0000003f40407221 */ /* 0x000fc60000010000 */
[----:B------:R-:W-:Y:S01]  /*16ea0*/  FADD.FTZ R65, R62, R65 ;  /* 0x000000413e417221 */ /* 0x000fe20000010000 */
[----:B------:R-:W-:Y:S01]  /*16eb0*/  FADD.FTZ R61, R61, R64 ;  /* 0x000000403d3d7221 */ /* 0x000fe20000010000 */
[C---:B------:R-:W-:Y:S01]  /*16ec0*/  HMMA.16816.F32 R120, R68.reuse, R116, RZ ;  /* 0x000000744478723c */ /* 0x040fe200000018ff */
[----:B------:R-:W-:Y:S05]  /*16ed0*/  MUFU.EX2 R57, R57 ;  /* 0x0000003900397308 */ /* 0x000fea0000000800 */
[----:B------:R-:W-:Y:S03]  /*16ee0*/  HMMA.16816.F32 R116, R68, R118, RZ ;  /* 0x000000764474723c */ /* 0x000fe600000018ff */
[----:B------:R-:W4:Y:S01]  /*16ef0*/  MUFU.EX2 R50, R50 ;  /* 0x0000003200327308 */ /* 0x000f220000000800 */
[----:B---3--:R-:W-:-:S02]  /*16f00*/  F2FP.F16.F32.PACK_AB R12, R59, R58 ;  /* 0x0000003a3b0c723e */ /* 0x008fc400000000ff */
[C---:B------:R-:W-:Y:S05]  /*16f10*/  HMMA.16816.F32 R128, R68.reuse, R124, RZ ;  /* 0x0000007c4480723c */ /* 0x040fea00000018ff */
[----:B------:R-:W-:Y:S01]  /*16f20*/  MUFU.EX2 R60, R60 ;  /* 0x0000003c003c7308 */ /* 0x000fe20000000800 */
[C---:B------:R-:W-:Y:S06]  /*16f30*/  HMMA.16816.F32 R112, R68.reuse, R108, RZ ;  /* 0x0000006c4470723c */ /* 0x040fec00000018ff */
[----:B------:R-:W-:Y:S01]  /*16f40*/  HMMA.16816.F32 R124, R68, R126, RZ ;  /* 0x0000007e447c723c */ /* 0x000fe200000018ff */
[----:B------:R-:W3:Y:S01]  /*16f50*/  MUFU.EX2 R51, R51 ;  /* 0x0000003300337308 */ /* 0x000ee20000000800 */
[----:B----4-:R-:W-:-:S04]  /*16f60*/  F2FP.F16.F32.PACK_AB R14, R50, R57 ;  /* 0x00000039320e723e */ /* 0x010fc800000000ff */
[C---:B------:R-:W-:Y:S03]  /*16f70*/  HMMA.16816.F32 R108, R68.reuse, R110, RZ ;  /* 0x0000006e446c723c */ /* 0x040fe600000018ff */
[----:B------:R-:W-:Y:S03]  /*16f80*/  MUFU.EX2 R56, R56 ;  /* 0x0000003800387308 */ /* 0x000fe60000000800 */
[C---:B------:R-:W-:Y:S05]  /*16f90*/  HMMA.16816.F32 R96, R68.reuse, R92, RZ ;  /* 0x0000005c4460723c */ /* 0x040fea00000018ff */
[----:B------:R-:W4:Y:S01]  /*16fa0*/  MUFU.EX2 R49, R49 ;  /* 0x0000003100317308 */ /* 0x000f220000000800 */
[----:B---3--:R-:W-:Y:S01]  /*16fb0*/  F2FP.F16.F32.PACK_AB R13, R51, R60 ;  /* 0x0000003c330d723e */ /* 0x008fe200000000ff */
[----:B------:R-:W-:Y:S01]  /*16fc0*/  HMMA.16816.F32 R88, R68, R84, RZ ;  /* 0x000000544458723c */ /* 0x000fe200000018ff */
[----:B------:R-:W-:-:S04]  /*16fd0*/  FADD.FTZ R60, R60, R61 ;  /* 0x0000003d3c3c7221 */ /* 0x000fc80000010000 */
[----:B------:R-:W-:Y:S01]  /*16fe0*/  FADD.FTZ R51, R51, R60 ;  /* 0x0000003c33337221 */ /* 0x000fe20000010000 */
[C---:B------:R-:W-:Y:S01]  /*16ff0*/  HMMA.16816.F32 R92, R68.reuse, R94, RZ ;  /* 0x0000005e445c723c */ /* 0x040fe200000018ff */
[----:B------:R-:W-:Y:S05]  /*17000*/  MUFU.EX2 R48, R48 ;  /* 0x0000003000307308 */ /* 0x000fea0000000800 */
[----:B------:R-:W-:Y:S01]  /*17010*/  HMMA.16816.F32 R84, R68, R86, RZ ;  /* 0x000000564454723c */ /* 0x000fe200000018ff */
[----:B----4-:R-:W-:Y:S02]  /*17020*/  F2FP.F16.F32.PACK_AB R15, R49, R56 ;  /* 0x00000038310f723e */ /* 0x010fe400000000ff */
[----:B------:R-:W3:Y:S01]  /*17030*/  MUFU.EX2 R45, R45 ;  /* 0x0000002d002d7308 */ /* 0x000ee20000000800 */
[----:B------:R-:W-:-:S02]  /*17040*/  FADD.FTZ R56, R56, R51 ;  /* 0x0000003338387221 */ /* 0x000fc40000010000 */
[----:B-----5:R-:W-:Y:S02]  /*17050*/  HMMA.16816.F32 R104, R68, R100, RZ ;  /* 0x000000644468723c */ /* 0x020fe400000018ff */
[----:B------:R-:W-:-:S04]  /*17060*/  FADD.FTZ R56, R49, R56 ;  /* 0x0000003831387221 */ /* 0x000fc80000010000 */
[C---:B------:R-:W-:Y:S01]  /*17070*/  HMMA.16816.F32 R120, R12.reuse, R8, R120 ;  /* 0x000000080c78723c */ /* 0x040fe20000001878 */
[----:B------:R-:W-:Y:S05]  /*17080*/  MUFU.EX2 R46, R46 ;  /* 0x0000002e002e7308 */ /* 0x000fea0000000800 */
[C---:B------:R-:W-:Y:S01]  /*17090*/  HMMA.16816.F32 R116, R12.reuse, R10, R116 ;  /* 0x0000000a0c74723c */ /* 0x040fe20000001874 */
[----:B------:R-:W4:Y:S02]  /*170a0*/  LDSM.16.MT88.4 R8, [R222+0x10800] ;  /* 0x01080000de08783b */ /* 0x000f240000004200 */
[----:B------:R-:W-:Y:S03]  /*170b0*/  MUFU.EX2 R41, R41 ;  /* 0x0000002900297308 */ /* 0x000fe60000000800 */
[C---:B------:R-:W-:Y:S05]  /*170c0*/  HMMA.16816.F32 R128, R12.reuse, R24, R128 ;  /* 0x000000180c80723c */ /* 0x040fea0000001880 */
[----:B------:R-:W-:Y:S01]  /*170d0*/  MUFU.EX2 R47, R47 ;  /* 0x0000002f002f7308 */ /* 0x000fe20000000800 */
[C---:B------:R-:W-:Y:S01]  /*170e0*/  HMMA.16816.F32 R124, R12.reuse, R26, R124 ;  /* 0x0000001a0c7c723c */ /* 0x040fe2000000187c */
[----:B------:R-:W-:Y:S05]  /*170f0*/  LDSM.16.MT88.4 R24, [R220+0x10800] ;  /* 0x01080000dc18783b */ /* 0x000fea0000004200 */
[C---:B------:R-:W-:Y:S01]  /*17100*/  HMMA.16816.F32 R112, R12.reuse, R16, R112 ;  /* 0x000000100c70723c */ /* 0x040fe20000001870 */
[----:B------:R-:W5:Y:S05]  /*17110*/  MUFU.EX2 R44, R44 ;  /* 0x0000002c002c7308 */ /* 0x000f6a0000000800 */
[----:B------:R-:W-:Y:S01]  /*17120*/  HMMA.16816.F32 R108, R12, R18, R108 ;  /* 0x000000120c6c723c */ /* 0x000fe2000000186c */
[----:B------:R-:W3:Y:S02]  /*17130*/  LDSM.16.MT88.4 R16, [R221+0x10800] ;  /* 0x01080000dd10783b */ /* 0x000ee40000004200 */
[----:B------:R-:W-:Y:S03]  /*17140*/  MUFU.EX2 R43, R43 ;  /* 0x0000002b002b7308 */ /* 0x000fe60000000800 */
[C---:B-1----:R-:W-:Y:S05]  /*17150*/  HMMA.16816.F32 R80, R68.reuse, R76, RZ ;  /* 0x0000004c4450723c */ /* 0x042fea00000018ff */
[----:B------:R-:W1:Y:S01]  /*17160*/  MUFU.EX2 R40, R40 ;  /* 0x0000002800287308 */ /* 0x000e620000000800 */
[C---:B------:R-:W-:Y:S06]  /*17170*/  HMMA.16816.F32 R100, R68.reuse, R102, RZ ;  /* 0x000000664464723c */ /* 0x040fec00000018ff */
[C---:B------:R-:W-:Y:S01]  /*17180*/  HMMA.16816.F32 R76, R68.reuse, R78, RZ ;  /* 0x0000004e444c723c */ /* 0x040fe200000018ff */
[----:B------:R-:W-:Y:S05]  /*17190*/  MUFU.EX2 R42, R42 ;  /* 0x0000002a002a7308 */ /* 0x000fea0000000800 */
[C---:B------:R-:W-:Y:S03]  /*171a0*/  HMMA.16816.F32 R72, R68.reuse, R28, RZ ;  /* 0x0000001c4448723c */ /* 0x040fe600000018ff */
[----:B------:R-:W1:Y:S03]  /*171b0*/  MUFU.EX2 R37, R37 ;  /* 0x0000002500257308 */ /* 0x000e660000000800 */
[----:B------:R-:W-:Y:S01]  /*171c0*/  HMMA.16816.F32 R68, R68, R30, RZ ;  /* 0x0000001e4444723c */ /* 0x000fe200000018ff */
[----:B------:R-:W-:Y:S04]  /*171d0*/  LDSM.16.MT88.4 R28, [R220+0x11000] ;  /* 0x01100000dc1c783b */ /* 0x000fe80000004200 */
[----:B------:R-:W-:Y:S01]  /*171e0*/  MUFU.EX2 R38, R38 ;  /* 0x0000002600267308 */ /* 0x000fe20000000800 */
[C---:B--2---:R-:W-:Y:S06]  /*171f0*/  HMMA.16816.F32 R96, R12.reuse, R4, R96 ;  /* 0x000000040c60723c */ /* 0x044fec0000001860 */
[C---:B------:R-:W-:Y:S01]  /*17200*/  HMMA.16816.F32 R92, R12.reuse, R6, R92 ;  /* 0x000000060c5c723c */ /* 0x040fe2000000185c */
[----:B------:R-:W2:Y:S01]  /*17210*/  LDSM.16.MT88.4 R4, [R222+0xd000] ;  /* 0x00d00000de04783b */ /* 0x000ea20000004200 */
[----:B------:R-:W-:Y:S04]  /*17220*/  MUFU.EX2 R3, R3 ;  /* 0x0000000300037308 */ /* 0x000fe80000000800 */
[C---:B----4-:R-:W-:Y:S04]  /*17230*/  HMMA.16816.F32 R88, R12.reuse, R8, R88 ;  /* 0x000000080c58723c */ /* 0x050fe80000001858 */
[----:B------:R-:W-:Y:S02]  /*17240*/  MUFU.EX2 R39, R39 ;  /* 0x0000002700277308 */ /* 0x000fe40000000800 */
[C---:B------:R-:W-:Y:S01]  /*17250*/  HMMA.16816.F32 R84, R12.reuse, R10, R84 ;  /* 0x0000000a0c54723c */ /* 0x040fe20000001854 */
[----:B------:R-:W4:Y:S05]  /*17260*/  LDSM.16.MT88.4 R8, [R221+0xd000] ;  /* 0x00d00000dd08783b */ /* 0x000f2a0000004200 */
[C---:B------:R-:W-:Y:S01]  /*17270*/  HMMA.16816.F32 R104, R12.reuse, R20, R104 ;  /* 0x000000140c68723c */ /* 0x040fe20000001868 */
[----:B------:R-:W4:Y:S05]  /*17280*/  MUFU.EX2 R36, R36 ;  /* 0x0000002400247308 */ /* 0x000f2a0000000800 */
[C---:B------:R-:W-:Y:S01]  /*17290*/  HMMA.16816.F32 R100, R12.reuse, R22, R100 ;  /* 0x000000160c64723c */ /* 0x040fe20000001864 */
[----:B------:R-:W4:Y:S02]  /*172a0*/  LDSM.16.MT88.4 R20, [R224+0xd000] ;  /* 0x00d00000e014783b */ /* 0x000f240000004200 */
[----:B------:R-:W-:Y:S03]  /*172b0*/  MUFU.EX2 R143, R143 ;  /* 0x0000008f008f7308 */ /* 0x000fe60000000800 */
        /* <DEDUP_REMOVED lines=8> */
[----:B------:R-:W-:Y:S01]  /*17340*/  F2FP.F16.F32.PACK_AB R24, R45, R48 ;  /* 0x000000302d18723e */ /* 0x000fe200000000ff */
[----:B------:R-:W3:Y:S01]  /*17350*/  MUFU.EX2 R149, R149 ;  /* 0x0000009500957308 */ /* 0x000ee20000000800 */
[----:B-----5:R-:W-:Y:S01]  /*17360*/  F2FP.F16.F32.PACK_AB R25, R44, R47 ;  /* 0x0000002f2c19723e */ /* 0x020fe200000000ff */
[----:B------:R-:W-:-:S02]  /*17370*/  FADD.FTZ R47, R47, R56 ;  /* 0x000000382f2f7221 */ /* 0x000fc40000010000 */
[----:B------:R-:W-:Y:S02]  /*17380*/  F2FP.F16.F32.PACK_AB R26, R41, R46 ;  /* 0x0000002e291a723e */ /* 0x000fe400000000ff */
[----:B-1----:R-:W-:Y:S01]  /*17390*/  F2FP.F16.F32.PACK_AB R27, R40, R43 ;  /* 0x0000002b281b723e */ /* 0x002fe200000000ff */
[----:B------:R-:W-:Y:S01]  /*173a0*/  FADD.FTZ R44, R44, R47 ;  /* 0x0000002f2c2c7221 */ /* 0x000fe20000010000 */
[----:B------:R-:W-:Y:S03]  /*173b0*/  MUFU.EX2 R157, R157 ;  /* 0x0000009d009d7308 */ /* 0x000fe60000000800 */
[----:B------:R-:W-:Y:S02]  /*173c0*/  FADD.FTZ R43, R43, R44 ;  /* 0x0000002c2b2b7221 */ /* 0x000fe40000010000 */
[C---:B--2---:R-:W-:Y:S02]  /*173d0*/  HMMA.16816.F32 R120, R24.reuse, R4, R120 ;  /* 0x000000041878723c */ /* 0x044fe40000001878 */
[----:B------:R-:W-:Y:S01]  /*173e0*/  FADD.FTZ R40, R40, R43 ;  /* 0x0000002b28287221 */ /* 0x000fe20000010000 */
[----:B------:R-:W-:Y:S03]  /*173f0*/  MUFU.EX2 R158, R158 ;  /* 0x0000009e009e7308 */ /* 0x000fe60000000800 */
[C---:B------:R-:W-:Y:S01]  /*17400*/  HMMA.16816.F32 R116, R24.reuse, R6, R116 ;  /* 0x000000061874723c */ /* 0x040fe20000001874 */
[----:B------:R-:W1:Y:S04]  /*17410*/  LDSM.16.MT88.4 R4, [R222+0x11000] ;  /* 0x01100000de04783b */ /* 0x000e680000004200 */
[----:B------:R-:W-:Y:S01]  /*17420*/  MUFU.EX2 R159, R159 ;  /* 0x0000009f009f7308 */ /* 0x000fe20000000800 */
[C---:B----4-:R-:W-:Y:S06]  /*17430*/  HMMA.16816.F32 R112, R24.reuse, R8, R112 ;  /* 0x000000081870723c */ /* 0x050fec0000001870 */
[C---:B------:R-:W-:Y:S01]  /*17440*/  HMMA.16816.F32 R108, R24.reuse, R10, R108 ;  /* 0x0000000a186c723c */ /* 0x040fe2000000186c */
[----:B------:R-:W2:Y:S01]  /*17450*/  LDSM.16.MT88.4 R8, [R221+0x11000] ;  /* 0x01100000dd08783b */ /* 0x000ea20000004200 */
[----:B------:R-:W4:Y:S04]  /*17460*/  MUFU.EX2 R160, R160 ;  /* 0x000000a000a07308 */ /* 0x000f280000000800 */
[C---:B------:R-:W-:Y:S04]  /*17470*/  HMMA.16816.F32 R128, R24.reuse, R20, R128 ;  /* 0x000000141880723c */ /* 0x040fe80000001880 */
[----:B------:R-:W-:Y:S02]  /*17480*/  MUFU.EX2 R161, R161 ;  /* 0x000000a100a17308 */ /* 0x000fe40000000800 */
[C---:B------:R-:W-:Y:S01]  /*17490*/  HMMA.16816.F32 R124, R24.reuse, R22, R124 ;  /* 0x00000016187c723c */ /* 0x040fe2000000187c */
[----:B------:R-:W5:Y:S05]  /*174a0*/  LDSM.16.MT88.4 R20, [R224+0xd800] ;  /* 0x00d80000e014783b */ /* 0x000f6a0000004200 */
[C---:B---3--:R-:W-:Y:S01]  /*174b0*/  HMMA.16816.F32 R96, R24.reuse, R12, R96 ;  /* 0x0000000c1860723c */ /* 0x048fe20000001860 */
[----:B------:R-:W3:Y:S05]  /*174c0*/  MUFU.EX2 R162, R162 ;  /* 0x000000a200a27308 */ /* 0x000eea0000000800 */
[C---:B------:R-:W-:Y:S01]  /*174d0*/  HMMA.16816.F32 R92, R24.reuse, R14, R92 ;  /* 0x0000000e185c723c */ /* 0x040fe2000000185c */
[----:B------:R-:W4:Y:S02]  /*174e0*/  LDSM.16.MT88.4 R12, [R222+0xd800] ;  /* 0x00d80000de0c783b */ /* 0x000f240000004200 */
[----:B------:R-:W-:Y:S03]  /*174f0*/  MUFU.EX2 R164, R164 ;  /* 0x000000a400a47308 */ /* 0x000fe60000000800 */
[C---:B-1----:R-:W-:Y:S05]  /*17500*/  HMMA.16816.F32 R88, R24.reuse, R4, R88 ;  /* 0x000000041858723c */ /* 0x042fea0000001858 */
[----:B------:R-:W1:Y:S01]  /*17510*/  MUFU.EX2 R171, R171 ;  /* 0x000000ab00ab7308 */ /* 0x000e620000000800 */
[C---:B------:R-:W-:Y:S01]  /*17520*/  HMMA.16816.F32 R84, R24.reuse, R6, R84 ;  /* 0x000000061854723c */ /* 0x040fe20000001854 */
[----:B------:R-:W3:Y:S05]  /*17530*/  LDSM.16.MT88.4 R4, [R221+0xd800] ;  /* 0x00d80000dd04783b */ /* 0x000eea0000004200 */
        /* <DEDUP_REMOVED lines=17> */
[----:B------:R-:W1:Y:S02]  /*17650*/  MUFU.EX2 R167, R167 ;  /* 0x000000a700a77308 */ /* 0x000e640000000800 */
[----:B------:R-:W-:Y:S01]  /*17660*/  HMMA.16816.F32 R68, R24, R30, R68 ;  /* 0x0000001e1844723c */ /* 0x000fe20000001844 */
[----:B------:R-:W1:Y:S04]  /*17670*/  LDSM.16.MT88.4 R28, [R224+0x11800] ;  /* 0x01180000e01c783b */ /* 0x000e680000004200 */
        /* <DEDUP_REMOVED lines=42> */
[----:B------:R-:W1:Y:S01]  /*17920*/  LDSM.16.MT88.4 R8, [R220+0xe000] ;  /* 0x00e00000dc08783b */ /* 0x000e620000004200 */
[----:B------:R-:W-:Y:S03]  /*17930*/  MUFU.EX2 R135, R135 ;  /* 0x0000008700877308 */ /* 0x000fe60000000800 */
[----:B------:R-:W-:Y:S01]  /*17940*/  LDSM.16.MT88.4 R24, [R220+0x12000] ;  /* 0x01200000dc18783b */ /* 0x000fe20000004200 */
[C---:B---3--:R-:W-:Y:S06]  /*17950*/  HMMA.16816.F32 R128, R20.reuse, R4, R128 ;  /* 0x000000041480723c */ /* 0x048fec0000001880 */
[C---:B------:R-:W-:Y:S01]  /*17960*/  HMMA.16816.F32 R124, R20.reuse, R6, R124 ;  /* 0x00000006147c723c */ /* 0x040fe2000000187c */
[----:B------:R-:W3:Y:S05]  /*17970*/  LDSM.16.MT88.4 R4, [R221+0x12000] ;  /* 0x01200000dd04783b */ /* 0x000eea0000004200 */
[C---:B--2---:R-:W-:Y:S06]  /*17980*/  HMMA.16816.F32 R120, R20.reuse, R16, R120 ;  /* 0x000000101478723c */ /* 0x044fec0000001878 */
[C---:B------:R-:W-:Y:S01]  /*17990*/  HMMA.16816.F32 R116, R20.reuse, R18, R116 ;  /* 0x000000121474723c */ /* 0x040fe20000001874 */
[----:B------:R-:W-:Y:S05]  /*179a0*/  LDSM.16.MT88.4 R16, [R224+0xe800] ;  /* 0x00e80000e010783b */ /* 0x000fea0000004200 */
        /* <DEDUP_REMOVED lines=21> */
[----:B------:R-:W3:Y:S05]  /*17b00*/  LDSM.16.MT88.4 R24, [R224+0x12800] ;  /* 0x01280000e018783b */ /* 0x000eea0000004200 */
        /* <DEDUP_REMOVED lines=16> */
[C---:B---3--:R-:W-:Y:S06]  /*17c10*/  HMMA.16816.F32 R96, R28.reuse, R24, R96 ;  /* 0x000000181c60723c */ /* 0x048fec0000001860 */
[----:B------:R-:W-:Y:S01]  /*17c20*/  HMMA.16816.F32 R92, R28, R26, R92 ;  /* 0x0000001a1c5c723c */ /* 0x000fe2000000185c */
[----:B------:R-:W-:-:S02]  /*17c30*/  F2FP.F16.F32.PACK_AB R24, R163, R156 ;  /* 0x0000009ca318723e */ /* 0x000fc400000000ff */
[----:B------:R-:W-:Y:S01]  /*17c40*/  F2FP.F16.F32.PACK_AB R25, R153, R150 ;  /* 0x000000969919723e */ /* 0x000fe200000000ff */
[----:B------:R-:W-:Y:S02]  /*17c50*/  FADD.FTZ R150, R150, R165 ;  /* 0x000000a596967221 */ /* 0x000fe40000010000 */
[----:B-1----:R-:W-:Y:S01]  /*17c60*/  HMMA.16816.F32 R88, R28, R16, R88 ;  /* 0x000000101c58723c */ /* 0x002fe20000001858 */
        /* <DEDUP_REMOVED lines=30> */
[C---:B---3--:R-:W-:Y:S06]  /*17e50*/  HMMA.16816.F32 R96, R24.reuse, R12, R96 ;  /* 0x0000000c1860723c */ /* 0x048fec0000001860 */
[C---:B------:R-:W-:Y:S01]  /*17e60*/  HMMA.16816.F32 R92, R24.reuse, R14, R92 ;  /* 0x0000000e185c723c */ /* 0x040fe2000000185c */
[----:B------:R-:W3:Y:S01]  /*17e70*/  MUFU.EX2 R33, R33 ;  /* 0x0000002100217308 */ /* 0x000ee20000000800 */
[----:B------:R-:W5:Y:S04]  /*17e80*/  LDSM.16.MT88.4 R12, [R224+0xf800] ;  /* 0x00f80000e00c783b */ /* 0x000f680000004200 */
[C---:B--2---:R-:W-:Y:S03]  /*17e90*/  HMMA.16816.F32 R80, R24.reuse, R4, R80 ;  /* 0x000000041850723c */ /* 0x044fe60000001850 */
[----:B------:R-:W2:Y:S03]  /*17ea0*/  MUFU.EX2 R35, R35 ;  /* 0x0000002300237308 */ /* 0x000ea60000000800 */
[C---:B------:R-:W-:Y:S05]  /*17eb0*/  HMMA.16816.F32 R76, R24.reuse, R6, R76 ;  /* 0x00000006184c723c */ /* 0x040fea000000184c */
[----:B------:R-:W4:Y:S01]  /*17ec0*/  MUFU.EX2 R136, R136 ;  /* 0x0000008800887308 */ /* 0x000f220000000800 */
[----:B---3--:R-:W-:Y:S01]  /*17ed0*/  F2FP.F16.F32.PACK_AB R4, R33, R32 ;  /* 0x000000202104723e */ /* 0x008fe200000000ff */
[C---:B------:R-:W-:Y:S06]  /*17ee0*/  HMMA.16816.F32 R128, R24.reuse, R20, R128 ;  /* 0x000000141880723c */ /* 0x040fec0000001880 */
[----:B------:R-:W3:Y:S01]  /*17ef0*/  MUFU.EX2 R134, R134 ;  /* 0x0000008600867308 */ /* 0x000ee20000000800 */
[----:B--2---:R-:W-:Y:S01]  /*17f00*/  F2FP.F16.F32.PACK_AB R6, R35, R34 ;  /* 0x000000222306723e */ /* 0x004fe200000000ff */
[C---:B------:R-:W-:Y:S01]  /*17f10*/  HMMA.16816.F32 R124, R24.reuse, R22, R124 ;  /* 0x00000016187c723c */ /* 0x040fe2000000187c */
[----:B------:R-:W-:Y:S05]  /*17f20*/  LDSM.16.MT88.4 R20, [R221+0xf800] ;  /* 0x00f80000dd14783b */ /* 0x000fea0000004200 */
[----:B------:R-:W-:Y:S01]  /*17f30*/  HMMA.16816.F32 R104, R24, R16, R104 ;  /* 0x000000101868723c */ /* 0x000fe20000001868 */
[----:B----4-:R-:W-:Y:S01]  /*17f40*/  F2FP.F16.F32.PACK_AB R5, R137, R136 ;  /* 0x000000888905723e */ /* 0x010fe200000000ff */
[----:B------:R-:W-:-:S04]  /*17f50*/  FADD.FTZ R136, R136, R151 ;  /* 0x0000009788887221 */ /* 0x000fc80000010000 */
[----:B------:R-:W-:Y:S01]  /*17f60*/  HMMA.16816.F32 R100, R24, R18, R100 ;  /* 0x000000121864723c */ /* 0x000fe20000001864 */
[----:B------:R-:W2:Y:S01]  /*17f70*/  LDSM.16.MT88.4 R16, [R220+0xf800] ;  /* 0x00f80000dc10783b */ /* 0x000ea20000004200 */
[----:B------:R-:W-:Y:S01]  /*17f80*/  FADD.FTZ R136, R137, R136 ;  /* 0x0000008889887221 */ /* 0x000fe20000010000 */
[----:B---3--:R-:W-:-:S03]  /*17f90*/  F2FP.F16.F32.PACK_AB R7, R134, R135 ;  /* 0x000000878607723e */ /* 0x008fc600000000ff */
        /* <DEDUP_REMOVED lines=33> */
[----:B---3--:R-:W-:Y:S01]  /*181b0*/  HMMA.16816.F32 R88, R4, R8, R88 ;  /* 0x000000080458723c */ /* 0x008fe20000001858 */
[----:B------:R-:W-:-:S04]  /*181c0*/  FADD.FTZ R157, R158, R157 ;  /* 0x0000009d9e9d7221 */ /* 0x000fc80000010000 */
[----:B------:R-:W-:Y:S01]  /*181d0*/  FADD.FTZ R164, R164, R157 ;  /* 0x0000009da4a47221 */ /* 0x000fe20000010000 */
[----:B------:R-:W-:Y:S03]  /*181e0*/  HMMA.16816.F32 R84, R4, R10, R84 ;  /* 0x0000000a0454723c */ /* 0x000fe60000001854 */
[----:B------:R-:W-:-:S03]  /*181f0*/  FADD.FTZ R171, R171, R164 ;  /* 0x000000a4abab7221 */ /* 0x000fc60000010000 */
[----:B--2---:R-:W-:Y:S01]  /*18200*/  HMMA.16816.F32 R80, R4, R16, R80 ;  /* 0x000000100450723c */ /* 0x004fe20000001850 */
        /* <DEDUP_REMOVED lines=81> */
.L_x_2921:
[----:B------:R-:W-:Y:S02]  /*18720*/  ULDC UR10, c[0x0][0x250] ;  /* 0x00009400000a7ab9 */ /* 0x000fe40000000800 */
[----:B------:R-:W-:-:S06]  /*18730*/  USHF.L.U32 UR4, UR10, 0x7, URZ ;  /* 0x000000070a047899 */ /* 0x000fcc000800063f */
[----:B------:R-:W-:-:S04]  /*18740*/  IADD3 R3, RZ, -UR4, RZ ;  /* 0x80000004ff037c10 */ /* 0x000fc8000fffe0ff */
[----:B------:R-:W-:-:S07]  /*18750*/  SHF.R.S32.HI R6, RZ, 0x1f, R3 ;  /* 0x0000001fff067819 */ /* 0x000fce0000011403 */
.L_x_2922:
        /* <DEDUP_REMOVED lines=21> */
[----:B------:R-:W-:Y:S03]  /*188b0*/  LDGSTS.E.BYPASS.LTC128B.128 [R233+0x10000], desc[UR6][R12.64+0x80] ;  /* 0x100000800ce97fae */ /* 0x000fe6000b901d46 */
        /* <DEDUP_REMOVED lines=11> */
[----:B------:R-:W-:Y:S02]  /*18970*/  IADD3.X R19, R17, UR4, RZ, P0, !PT ;  /* 0x0000000411137c10 */ /* 0x000fe400087fe4ff */
[----:B------:R-:W-:Y:S01]  /*18980*/  ISETP.GE.AND P0, PT, R54, 0x3, PT ;  /* 0x000000033600780c */ /* 0x000fe20003f06270 */
        /* <DEDUP_REMOVED lines=8> */
[----:B------:R3:W-:Y:S04]  /*18a10*/  LDGSTS.E.BYPASS.LTC128B.128 [R233+0x13800], desc[UR6][R18.64+0x80] ;  /* 0x1380008012e97fae */ /* 0x0007e8000b901d46 */
        /* <DEDUP_REMOVED lines=8> */
[----:B------:R-:W-:Y:S04]  /*18aa0*/  LDSM.16.M88.4 R132, [R228] ;  /* 0x00000000e484783b */ /* 0x000fe80000000200 */
[----:B------:R-:W1:Y:S04]  /*18ab0*/  LDSM.16.M88.4 R8, [R227] ;  /* 0x00000000e308783b */ /* 0x000e680000000200 */
[----:B--2---:R-:W2:Y:S04]  /*18ac0*/  LDSM.16.M88.4 R4, [R219] ;  /* 0x00000000db04783b */ /* 0x004ea80000000200 */
[----:B------:R-:W2:Y:S01]  /*18ad0*/  LDSM.16.M88.4 R56, [R229+0x7800] ;  /* 0x00780000e538783b */ /* 0x000ea20000000200 */
[C---:B----4-:R-:W-:Y:S03]  /*18ae0*/  HMMA.16816.F32 R48, R148.reuse, R44, RZ ;  /* 0x0000002c9430723c */ /* 0x050fe600000018ff */
[----:B------:R-:W4:Y:S03]  /*18af0*/  LDSM.16.M88.4 R172, [R217] ;  /* 0x00000000d9ac783b */ /* 0x000f260000000200 */
[C---:B-----5:R-:W-:Y:S01]  /*18b00*/  HMMA.16816.F32 R40, R148.reuse, R36, RZ ;  /* 0x000000249428723c */ /* 0x060fe200000018ff */
[----:B------:R-:W5:Y:S04]  /*18b10*/  LDSM.16.M88.4 R144, [R216] ;  /* 0x00000000d890783b */ /* 0x000f680000000200 */
[----:B------:R-:W5:Y:S01]  /*18b20*/  LDSM.16.M88.4 R140, [R215] ;  /* 0x00000000d78c783b */ /* 0x000f620000000200 */
[C---:B------:R-:W-:Y:S03]  /*18b30*/  HMMA.16816.F32 R44, R148.reuse, R46, RZ ;  /* 0x0000002e942c723c */ /* 0x040fe600000018ff */
[----:B------:R-:W5:Y:S03]  /*18b40*/  LDSM.16.M88.4 R176, [R218] ;  /* 0x00000000dab0783b */ /* 0x000f660000000200 */
[C---:B------:R-:W-:Y:S01]  /*18b50*/  HMMA.16816.F32 R36, R148.reuse, R38, RZ ;  /* 0x000000269424723c */ /* 0x040fe200000018ff */
[----:B------:R-:W5:Y:S04]  /*18b60*/  LDSM.16.M88.4 R136, [R214] ;  /* 0x00000000d688783b */ /* 0x000f680000000200 */
[----:B------:R-:W-:Y:S01]  /*18b70*/  LDSM.16.M88.4 R184, [R226] ;  /* 0x00000000e2b8783b */ /* 0x000fe20000000200 */
[C---:B---3--:R-:W-:Y:S03]  /*18b80*/  HMMA.16816.F32 R24, R148.reuse, R20, RZ ;  /* 0x000000149418723c */ /* 0x048fe600000018ff */
[----:B------:R-:W3:Y:S03]  /*18b90*/  LDSM.16.M88.4 R64, [R223+0x4000] ;  /* 0x00400000df40783b */ /* 0x000ee60000000200 */
[C---:B-1----:R-:W-:Y:S01]  /*18ba0*/  HMMA.16816.F32 R16, R148.reuse, R12, RZ ;  /* 0x0000000c9410723c */ /* 0x042fe200000018ff */
[----:B------:R-:W1:Y:S04]  /*18bb0*/  LDSM.16.M88.4 R60, [R223+0x4800] ;  /* 0x00480000df3c783b */ /* 0x000e680000000200 */
[----:B------:R-:W-:Y:S01]  /*18bc0*/  LDSM.16.M88.4 R188, [R213] ;  /* 0x00000000d5bc783b */ /* 0x000fe20000000200 */
        /* <DEDUP_REMOVED lines=9> */
[----:B------:R-:W-:Y:S06]  /*18c60*/  HMMA.16816.F32 R156, R148, R158, RZ ;  /* 0x0000009e949c723c */ /* 0x000fec00000018ff */
[C---:B------:R-:W-:Y:S06]  /*18c70*/  HMMA.16816.F32 R48, R132.reuse, R8, R48 ;  /* 0x000000088430723c */ /* 0x040fec0000001830 */
[C---:B------:R-:W-:Y:S01]  /*18c80*/  HMMA.16816.F32 R44, R132.reuse, R10, R44 ;  /* 0x0000000a842c723c */ /* 0x040fe2000000182c */
[----:B------:R-:W1:Y:S05]  /*18c90*/  LDSM.16.M88.4 R8, [R223+0x5800] ;  /* 0x00580000df08783b */ /* 0x000e6a0000000200 */
[C---:B--2---:R-:W-:Y:S06]  /*18ca0*/  HMMA.16816.F32 R40, R132.reuse, R4, R40 ;  /* 0x000000048428723c */ /* 0x044fec0000001828 */
[----:B------:R-:W-:Y:S01]  /*18cb0*/  HMMA.16816.F32 R36, R132, R6, R36 ;  /* 0x000000068424723c */ /* 0x000fe20000001824 */
[----:B------:R-:W2:Y:S05]  /*18cc0*/  LDSM.16.M88.4 R4, [R223+0x6000] ;  /* 0x00600000df04783b */ /* 0x000eaa0000000200 */
[C---:B------:R-:W-:Y:S06]  /*18cd0*/  HMMA.16816.F32 R152, R148.reuse, R56, RZ ;  /* 0x000000389498723c */ /* 0x040fec00000018ff */
[----:B------:R-:W-:Y:S01]  /*18ce0*/  HMMA.16816.F32 R148, R148, R58, RZ ;  /* 0x0000003a9494723c */ /* 0x000fe200000018ff */
[----:B------:R-:W2:Y:S05]  /*18cf0*/  LDSM.16.M88.4 R56, [R223+0x5000] ;  /* 0x00500000df38783b */ /* 0x000eaa0000000200 */
[C---:B----4-:R-:W-:Y:S06]  /*18d00*/  HMMA.16816.F32 R24, R132.reuse, R172, R24 ;  /* 0x000000ac8418723c */ /* 0x050fec0000001818 */
[C---:B------:R-:W-:Y:S01]  /*18d10*/  HMMA.16816.F32 R20, R132.reuse, R174, R20 ;  /* 0x000000ae8414723c */ /* 0x040fe20000001814 */
[----:B------:R-:W-:Y:S05]  /*18d20*/  LDSM.16.M88.4 R172, [R223+0x7800] ;  /* 0x00780000dfac783b */ /* 0x000fea0000000200 */
[C---:B-----5:R-:W-:Y:S06]  /*18d30*/  HMMA.16816.F32 R16, R132.reuse, R144, R16 ;  /* 0x000000908410723c */ /* 0x060fec0000001810 */
[C---:B------:R-:W-:Y:S01]  /*18d40*/  HMMA.16816.F32 R12, R132.reuse, R146, R12 ;  /* 0x00000092840c723c */ /* 0x040fe2000000180c */
[----:B------:R-:W-:Y:S05]  /*18d50*/  LDSM.16.M88.4 R144, [R225] ;  /* 0x00000000e190783b */ /* 0x000fea0000000200 */
[C---:B------:R-:W-:Y:S06]  /*18d60*/  HMMA.16816.F32 R168, R132.reuse, R140, R168 ;  /* 0x0000008c84a8723c */ /* 0x040fec00000018a8 */
[C---:B------:R-:W-:Y:S01]  /*18d70*/  HMMA.16816.F32 R164, R132.reuse, R142, R164 ;  /* 0x0000008e84a4723c */ /* 0x040fe200000018a4 */
[----:B------:R-:W4:Y:S05]  /*18d80*/  LDSM.16.M88.4 R140, [R212] ;  /* 0x00000000d48c783b */ /* 0x000f2a0000000200 */
[C---:B------:R-:W-:Y:S06]  /*18d90*/  HMMA.16816.F32 R32, R132.reuse, R176, R32 ;  /* 0x000000b08420723c */ /* 0x040fec0000001820 */
[C---:B------:R-:W-:Y:S01]  /*18da0*/  HMMA.16816.F32 R28, R132.reuse, R178, R28 ;  /* 0x000000b2841c723c */ /* 0x040fe2000000181c */
[----:B------:R-:W-:Y:S05]  /*18db0*/  LDSM.16.M88.4 R176, [R223+0x7000] ;  /* 0x00700000dfb0783b */ /* 0x000fea0000000200 */
[C---:B------:R-:W-:Y:S06]  /*18dc0*/  HMMA.16816.F32 R160, R132.reuse, R136, R160 ;  /* 0x0000008884a0723c */ /* 0x040fec00000018a0 */
[----:B------:R-:W-:Y:S01]  /*18dd0*/  HMMA.16816.F32 R156, R132, R138, R156 ;  /* 0x0000008a849c723c */ /* 0x000fe2000000189c */
[----:B------:R-:W5:Y:S05]  /*18de0*/  LDSM.16.M88.4 R136, [R212+0x800] ;  /* 0x00080000d488783b */ /* 0x000f6a0000000200 */
[C---:B---3--:R-:W-:Y:S06]  /*18df0*/  HMMA.16816.F32 R48, R184.reuse, R64, R48 ;  /* 0x00000040b830723c */ /* 0x048fec0000001830 */
[C---:B------:R-:W-:Y:S01]  /*18e00*/  HMMA.16816.F32 R44, R184.reuse, R66, R44 ;  /* 0x00000042b82c723c */ /* 0x040fe2000000182c */
[----:B------:R-:W-:Y:S05]  /*18e10*/  LDSM.16.M88.4 R64, [R212+0x1800] ;  /* 0x00180000d440783b */ /* 0x000fea0000000200 */
[C---:B-1----:R-:W-:Y:S06]  /*18e20*/  HMMA.16816.F32 R40, R184.reuse, R60, R40 ;  /* 0x0000003cb828723c */ /* 0x042fec0000001828 */
[C---:B------:R-:W-:Y:S01]  /*18e30*/  HMMA.16816.F32 R36, R184.reuse, R62, R36 ;  /* 0x0000003eb824723c */ /* 0x040fe20000001824 */
[----:B------:R-:W-:Y:S05]  /*18e40*/  LDSM.16.M88.4 R60, [R212+0x2000] ;  /* 0x00200000d43c783b */ /* 0x000fea0000000200 */
[C---:B------:R-:W-:Y:S06]  /*18e50*/  HMMA.16816.F32 R24, R184.reuse, R8, R24 ;  /* 0x00000008b818723c */ /* 0x040fec0000001818 */
[C---:B------:R-:W-:Y:S01]  /*18e60*/  HMMA.16816.F32 R20, R184.reuse, R10, R20 ;  /* 0x0000000ab814723c */ /* 0x040fe20000001814 */
[----:B------:R-:W-:Y:S05]  /*18e70*/  LDSM.16.M88.4 R8, [R230+0x2000] ;  /* 0x00200000e608783b */ /* 0x000fea0000000200 */
[C---:B--2---:R-:W-:Y:S06]  /*18e80*/  HMMA.16816.F32 R16, R184.reuse, R4, R16 ;  /* 0x00000004b810723c */ /* 0x044fec0000001810 */
[C---:B------:R-:W-:Y:S01]  /*18e90*/  HMMA.16816.F32 R12, R184.reuse, R6, R12 ;  /* 0x00000006b80c723c */ /* 0x040fe2000000180c */
[----:B------:R-:W1:Y:S05]  /*18ea0*/  LDSM.16.M88.4 R4, [R229+0x8000] ;  /* 0x00800000e504783b */ /* 0x000e6a0000000200 */
[C---:B------:R-:W-:Y:S06]  /*18eb0*/  HMMA.16816.F32 R32, R184.reuse, R56, R32 ;  /* 0x00000038b820723c */ /* 0x040fec0000001820 */
[----:B------:R-:W-:Y:S01]  /*18ec0*/  HMMA.16816.F32 R28, R184, R58, R28 ;  /* 0x0000003ab81c723c */ /* 0x000fe2000000181c */
[----:B------:R-:W2:Y:S05]  /*18ed0*/  LDSM.16.M88.4 R56, [R212+0x2800] ;  /* 0x00280000d438783b */ /* 0x000eaa0000000200 */
[----:B----4-:R-:W-:Y:S06]  /*18ee0*/  HMMA.16816.F32 R48, R144, R140, R48 ;  /* 0x0000008c9030723c */ /* 0x010fec0000001830 */
[C---:B------:R-:W-:Y:S06]  /*18ef0*/  HMMA.16816.F32 R152, R132.reuse, R188, R152 ;  /* 0x000000bc8498723c */ /* 0x040fec0000001898 */
[----:B------:R-:W-:Y:S01]  /*18f00*/  HMMA.16816.F32 R148, R132, R190, R148 ;  /* 0x000000be8494723c */ /* 0x000fe20000001894 */
[----:B------:R-:W3:Y:S05]  /*18f10*/  LDSM.16.M88.4 R132, [R212+0x1000] ;  /* 0x00100000d484783b */ /* 0x000eea0000000200 */
[----:B------:R-:W-:Y:S01]  /*18f20*/  HMMA.16816.F32 R44, R144, R142, R44 ;  /* 0x0000008e902c723c */ /* 0x000fe2000000182c */
[----:B------:R-:W-:Y:S05]  /*18f30*/  LDSM.16.M88.4 R140, [R212+0x3000] ;  /* 0x00300000d48c783b */ /* 0x000fea0000000200 */
[C---:B------:R-:W-:Y:S06]  /*18f40*/  HMMA.16816.F32 R168, R184.reuse, R180, R168 ;  /* 0x000000b4b8a8723c */ /* 0x040fec00000018a8 */
[----:B------:R-:W-:Y:S06]  /*18f50*/  HMMA.16816.F32 R164, R184, R182, R164 ;  /* 0x000000b6b8a4723c */ /* 0x000fec00000018a4 */
[C---:B-----5:R-:W-:Y:S06]  /*18f60*/  HMMA.16816.F32 R40, R144.reuse, R136, R40 ;  /* 0x000000889028723c */ /* 0x060fec0000001828 */
[----:B------:R-:W-:Y:S01]  /*18f70*/  HMMA.16816.F32 R180, R144, R138, R36 ;  /* 0x0000008a90b4723c */ /* 0x000fe20000001824 */
[----:B------:R-:W-:Y:S04]  /*18f80*/  LDSM.16.M88.4 R136, [R228+0x2000] ;  /* 0x00200000e488783b */ /* 0x000fe80000000200 */
[----:B------:R-:W4:Y:S01]  /*18f90*/  LDSM.16.M88.4 R36, [R211] ;  /* 0x00000000d324783b */ /* 0x000f220000000200 */
[C---:B------:R-:W-:Y:S06]  /*18fa0*/  HMMA.16816.F32 R160, R184.reuse, R176, R160 ;  /* 0x000000b0b8a0723c */ /* 0x040fec00000018a0 */
[----:B------:R-:W-:Y:S01]  /*18fb0*/  HMMA.16816.F32 R156, R184, R178, R156 ;  /* 0x000000b2b89c723c */ /* 0x000fe2000000189c */
[----:B------:R-:W5:Y:S05]  /*18fc0*/  LDSM.16.M88.4 R176, [R212+0x3800] ;  /* 0x00380000d4b0783b */ /* 0x000f6a0000000200 */
[----:B-1----:R-:W-:Y:S06]  /*18fd0*/  HMMA.16816.F32 R48, R8, R4, R48 ;  /* 0x000000040830723c */ /* 0x002fec0000001830 */
[C---:B------:R-:W-:Y:S06]  /*18fe0*/  HMMA.16816.F32 R152, R184.reuse, R172, R152 ;  /* 0x000000acb898723c */ /* 0x040fec0000001898 */
[----:B------:R-:W-:Y:S01]  /*18ff0*/  HMMA.16816.F32 R148, R184, R174, R148 ;  /* 0x000000aeb894723c */ /* 0x000fe20000001894 */
[----:B------:R-:W1:Y:S05]  /*19000*/  LDSM.16.M88.4 R172, [R229+0x8800] ;  /* 0x00880000e5ac783b */ /* 0x000e6a0000000200 */
[----:B------:R-:W-:Y:S01]  /*19010*/  HMMA.16816.F32 R44, R8, R6, R44 ;  /* 0x00000006082c723c */ /* 0x000fe2000000182c */
[----:B------:R-:W-:Y:S05]  /*19020*/  LDSM.16.M88.4 R4, [R210] ;  /* 0x00000000d204783b */ /* 0x000fea0000000200 */
        /* <DEDUP_REMOVED lines=9> */
[----:B---3--:R-:W-:Y:S06]  /*190c0*/  HMMA.16816.F32 R32, R144, R132, R32 ;  /* 0x000000849020723c */ /* 0x008fec0000001820 */
[----:B----4-:R-:W-:Y:S06]  /*190d0*/  HMMA.16816.F32 R48, R136, R36, R48 ;  /* 0x000000248830723c */ /* 0x010fec0000001830 */
[----:B------:R-:W-:Y:S01]  /*190e0*/  HMMA.16816.F32 R28, R144, R134, R28 ;  /* 0x00000086901c723c */ /* 0x000fe2000000181c */
[----:B------:R-:W-:Y:S05]  /*190f0*/  LDSM.16.M88.4 R132, [R212+0x4000] ;  /* 0x00400000d484783b */ /* 0x000fea0000000200 */
[----:B------:R-:W-:Y:S01]  /*19100*/  HMMA.16816.F32 R44, R136, R38, R44 ;  /* 0x00000026882c723c */ /* 0x000fe2000000182c */
[----:B------:R-:W-:Y:S05]  /*19110*/  LDSM.16.M88.4 R36, [R229+0xa000] ;  /* 0x00a00000e524783b */ /* 0x000fea0000000200 */
[C---:B------:R-:W-:Y:S06]  /*19120*/  HMMA.16816.F32 R160, R144.reuse, R140, R160 ;  /* 0x0000008c90a0723c */ /* 0x040fec00000018a0 */
[C---:B------:R-:W-:Y:S01]  /*19130*/  HMMA.16816.F32 R156, R144.reuse, R142, R156 ;  /* 0x0000008e909c723c */ /* 0x040fe2000000189c */
[----:B------:R-:W3:Y:S05]  /*19140*/  LDSM.16.M88.4 R140, [R225+0x2000] ;  /* 0x00200000e18c783b */ /* 0x000eea0000000200 */
[C---:B-----5:R-:W-:Y:S06]  /*19150*/  HMMA.16816.F32 R152, R144.reuse, R176, R152 ;  /* 0x000000b09098723c */ /* 0x060fec0000001898 */
[----:B------:R-:W-:Y:S01]  /*19160*/  HMMA.16816.F32 R148, R144, R178, R148 ;  /* 0x000000b29094723c */ /* 0x000fe20000001894 */
[----:B------:R-:W4:Y:S05]  /*19170*/  LDSM.16.M88.4 R144, [R229+0x9800] ;  /* 0x00980000e590783b */ /* 0x000f2a0000000200 */
[C---:B-1----:R-:W-:Y:S06]  /*19180*/  HMMA.16816.F32 R40, R8.reuse, R172, R40 ;  /* 0x000000ac0828723c */ /* 0x042fec0000001828 */
[C---:B------:R-:W-:Y:S06]  /*19190*/  HMMA.16816.F32 R180, R8.reuse, R174, R180 ;  /* 0x000000ae08b4723c */ /* 0x040fec00000018b4 */
[----:B------:R-:W-:Y:S06]  /*191a0*/  HMMA.16816.F32 R32, R8, R60, R32 ;  /* 0x0000003c0820723c */ /* 0x000fec0000001820 */
[----:B--2---:R-:W-:Y:S06]  /*191b0*/  HMMA.16816.F32 R48, R64, R56, R48 ;  /* 0x000000384030723c */ /* 0x004fec0000001830 */
[----:B------:R-:W-:Y:S01]  /*191c0*/  HMMA.16816.F32 R60, R8, R62, R28 ;  /* 0x0000003e083c723c */ /* 0x000fe2000000181c */
[----:B------:R-:W1:Y:S05]  /*191d0*/  LDSM.16.M88.4 R28, [R223+0x8800] ;  /* 0x00880000df1c783b */ /* 0x000e6a0000000200 */
[----:B------:R-:W-:Y:S01]  /*191e0*/  HMMA.16816.F32 R44, R64, R58, R44 ;  /* 0x0000003a402c723c */ /* 0x000fe2000000182c */
[----:B------:R-:W2:Y:S05]  /*191f0*/  LDSM.16.M88.4 R56, [R209] ;  /* 0x00000000d138783b */ /* 0x000eaa0000000200 */
[C---:B------:R-:W-:Y:S06]  /*19200*/  HMMA.16816.F32 R40, R136.reuse, R4, R40 ;  /* 0x000000048828723c */ /* 0x040fec0000001828 */
[----:B------:R-:W-:Y:S01]  /*19210*/  HMMA.16816.F32 R180, R136, R6, R180 ;  /* 0x0000000688b4723c */ /* 0x000fe200000018b4 */
[----:B------:R-:W-:Y:S05]  /*19220*/  LDSM.16.M88.4 R4, [R223+0x9000] ;  /* 0x00900000df04783b */ /* 0x000fea0000000200 */
[----:B---3--:R-:W-:Y:S06]  /*19230*/  HMMA.16816.F32 R48, R140, R132, R48 ;  /* 0x000000848c30723c */ /* 0x008fec0000001830 */
[----:B----4-:R-:W-:Y:S01]  /*19240*/  HMMA.16816.F32 R172, R8, R144, R24 ;  /* 0x0000009008ac723c */ /* 0x010fe20000001818 */
[----:B------:R-:W3:Y:S05]  /*19250*/  LDSM.16.M88.4 R24, [R212+0x4800] ;  /* 0x00480000d418783b */ /* 0x000eea0000000200 */
[----:B------:R-:W-:Y:S01]  /*19260*/  HMMA.16816.F32 R44, R140, R134, R44 ;  /* 0x000000868c2c723c */ /* 0x000fe2000000182c */
[----:B------:R-:W4:Y:S05]  /*19270*/  LDSM.16.M88.4 R132, [R208] ;  /* 0x00000000d084783b */ /* 0x000f2a0000000200 */
[----:B-1----:R-:W-:Y:S06]  /*19280*/  HMMA.16816.F32 R40, R64, R28, R40 ;  /* 0x0000001c4028723c */ /* 0x002fec0000001828 */
[----:B--2---:R-:W-:Y:S01]  /*19290*/  HMMA.16816.F32 R32, R136, R56, R32 ;  /* 0x000000388820723c */ /* 0x004fe20000001820 */
[----:B------:R-:W-:Y:S01]  /*192a0*/  FMUL.FTZ R49, R49, UR17 ;  /* 0x0000001131317c20 */ /* 0x000fe20008410000 */
[----:B------:R-:W-:Y:S01]  /*192b0*/  FMUL.FTZ R3, R48, UR17 ;  /* 0x0000001130037c20 */ /* 0x000fe20008410000 */
[----:B------:R-:W-:-:S02]  /*192c0*/  FMUL.FTZ R144, R50, UR17 ;  /* 0x0000001132907c20 */ /* 0x000fc40008410000 */
[----:B------:R1:W-:Y:S01]  /*192d0*/  MUFU.TANH R52, R49 ;  /* 0x0000003100347308 */ /* 0x0003e20000002400 */
[----:B------:R-:W-:Y:S01]  /*192e0*/  HMMA.16816.F32 R180, R64, R30, R180 ;  /* 0x0000001e40b4723c */ /* 0x000fe200000018b4 */
[----:B------:R-:W-:Y:S05]  /*192f0*/  LDSM.16.M88.4 R28, [R229+0xa800] ;  /* 0x00a80000e51c783b */ /* 0x000fea0000000200 */
[----:B------:R-:W-:Y:S01]  /*19300*/  HMMA.16816.F32 R60, R136, R58, R60 ;  /* 0x0000003a883c723c */ /* 0x000fe2000000183c */
[----:B------:R-:W-:Y:S01]  /*19310*/  FMUL.FTZ R44, R44, UR17 ;  /* 0x000000112c2c7c20 */ /* 0x000fe20008410000 */
[----:B------:R-:W-:Y:S01]  /*19320*/  FMUL.FTZ R45, R45, UR17 ;  /* 0x000000112d2d7c20 */ /* 0x000fe20008410000 */
[----:B------:R-:W-:Y:S01]  /*19330*/  FMUL.FTZ R46, R46, UR17 ;  /* 0x000000112e2e7c20 */ /* 0x000fe20008410000 */
[----:B------:R-:W-:Y:S01]  /*19340*/  FMUL.FTZ R47, R47, UR17 ;  /* 0x000000112f2f7c20 */ /* 0x000fe20008410000 */
[----:B------:R-:W2:Y:S01]  /*19350*/  MUFU.TANH R56, R44 ;  /* 0x0000002c00387308 */ /* 0x000ea20000002400 */
[----:B------:R-:W-:Y:S01]  /*19360*/  HMMA.16816.F32 R20, R8, R146, R20 ;  /* 0x000000920814723c */ /* 0x000fe20000001814 */
[----:B------:R-:W-:-:S02]  /*19370*/  FMUL.FTZ R59, R51, UR17 ;  /* 0x00000011333b7c20 */ /* 0x000fc40008410000 */
[----:B-1----:R-:W1:Y:S03]  /*19380*/  LDSM.16.M88.4 R48, [R212+0x5000] ;  /* 0x00500000d430783b */ /* 0x002e660000000200 */
[----:B---3--:R-:W-:Y:S01]  /*19390*/  HMMA.16816.F32 R40, R140, R24, R40 ;  /* 0x000000188c28723c */ /* 0x008fe20000001828 */
[----:B------:R-:W3:Y:S05]  /*193a0*/  MUFU.TANH R57, R45 ;  /* 0x0000002d00397308 */ /* 0x000eea0000002400 */
[----:B------:R-:W-:Y:S03]  /*193b0*/  HMMA.16816.F32 R32, R64, R4, R32 ;  /* 0x000000044020723c */ /* 0x000fe60000001820 */
[----:B------:R-:W-:Y:S03]  /*193c0*/  MUFU.TANH R58, R46 ;  /* 0x0000002e003a7308 */ /* 0x000fe60000002400 */
[----:B------:R-:W-:Y:S05]  /*193d0*/  HMMA.16816.F32 R16, R8, R36, R16 ;  /* 0x000000240810723c */ /* 0x000fea0000001810 */
[----:B------:R5:W-:Y:S01]  /*193e0*/  MUFU.TANH R145, R47 ;  /* 0x0000002f00917308 */ /* 0x000be20000002400 */
[----:B------:R-:W-:Y:S01]  /*193f0*/  HMMA.16816.F32 R180, R140, R26, R180 ;  /* 0x0000001a8cb4723c */ /* 0x000fe200000018b4 */
[----:B------:R-:W2:Y:S05]  /*19400*/  LDSM.16.M88.4 R24, [R223+0x9800] ;  /* 0x00980000df18783b */ /* 0x000eaa0000000200 */
[----:B------:R-:W-:Y:S01]  /*19410*/  HMMA.16816.F32 R12, R8, R38, R12 ;  /* 0x00000026080c723c */ /* 0x000fe2000000180c */
[----:B------:R-:W3:Y:S01]  /*19420*/  LDSM.16.M88.4 R36, [R207] ;  /* 0x00000000cf24783b */ /* 0x000ee20000000200 */
[----:B------:R-:W-:Y:S01]  /*19430*/  FMUL.FTZ R40, R40, UR17 ;  /* 0x0000001128287c20 */ /* 0x000fe20008410000 */
[----:B------:R-:W-:Y:S01]  /*19440*/  FMUL.FTZ R41, R41, UR17 ;  /* 0x0000001129297c20 */ /* 0x000fe20008410000 */
[----:B------:R-:W-:Y:S01]  /*19450*/  FMUL.FTZ R42, R42, UR17 ;  /* 0x000000112a2a7c20 */ /* 0x000fe20008410000 */
[----:B------:R-:W3:Y:S01]  /*19460*/  MUFU.TANH R3, R3 ;  /* 0x0000000300037308 */ /* 0x000ee20000002400 */
[----:B------:R-:W-:Y:S01]  /*19470*/  HMMA.16816.F32 R60, R64, R6, R60 ;  /* 0x00000006403c723c */ /* 0x000fe2000000183c */
[----:B------:R-:W3:Y:S04]  /*19480*/  LDSM.16.M88.4 R4, [R229+0xb000] ;  /* 0x00b00000e504783b */ /* 0x000ee80000000200 */
[----:B-----5:R-:W-:Y:S01]  /*19490*/  LDSM.16.M88.4 R44, [R229+0xb800] ;  /* 0x00b80000e52c783b */ /* 0x020fe20000000200 */
[C---:B----4-:R-:W-:Y:S01]  /*194a0*/  HMMA.16816.F32 R172, R136.reuse, R132, R172 ;  /* 0x0000008488ac723c */ /* 0x050fe200000018ac */
[----:B------:R-:W-:Y:S05]  /*194b0*/  MUFU.TANH R146, R40 ;  /* 0x0000002800927308 */ /* 0x000fea0000002400 */
[----:B------:R-:W-:Y:S01]  /*194c0*/  HMMA.16816.F32 R20, R136, R134, R20 ;  /* 0x000000868814723c */ /* 0x000fe20000001814 */
[----:B------:R-:W-:Y:S01]  /*194d0*/  FMUL.FTZ R176, R180, UR17 ;  /* 0x00000011b4b07c20 */ /* 0x000fe20008410000 */
[----:B------:R-:W-:Y:S01]  /*194e0*/  FMUL.FTZ R132, R181, UR17 ;  /* 0x00000011b5847c20 */ /* 0x000fe20008410000 */
[----:B------:R-:W-:Y:S03]  /*194f0*/  MUFU.TANH R147, R41 ;  /* 0x0000002900937308 */ /* 0x000fe60000002400 */
[----:B-1----:R-:W-:Y:S05]  /*19500*/  HMMA.16816.F32 R32, R140, R48, R32 ;  /* 0x000000308c20723c */ /* 0x002fea0000001820 */
[----:B------:R1:W-:Y:S01]  /*19510*/  MUFU.TANH R48, R42 ;  /* 0x0000002a00307308 */ /* 0x0003e20000002400 */
[----:B------:R-:W-:Y:S01]  /*19520*/  HMMA.16816.F32 R168, R8, R28, R168 ;  /* 0x0000001c08a8723c */ /* 0x000fe200000018a8 */
[----:B------:R-:W-:-:S05]  /*19530*/  FMUL.FTZ R49, R43, UR17 ;  /* 0x000000112b317c20 */ /* 0x000fca0008410000 */
[----:B------:R-:W-:Y:S01]  /*19540*/  HMMA.16816.F32 R164, R8, R30, R164 ;  /* 0x0000001e08a4723c */ /* 0x000fe200000018a4 */
[----:B------:R-:W4:Y:S01]  /*19550*/  LDSM.16.M88.4 R28, [R212+0x5800] ;  /* 0x00580000d41c783b */ /* 0x000f220000000200 */
[----:B------:R-:W5:Y:S04]  /*19560*/  MUFU.TANH R144, R144 ;  /* 0x0000009000907308 */ /* 0x000f680000002400 */
[----:B--2---:R-:W-:Y:S01]  /*19570*/  HMMA.16816.F32 R172, R64, R24, R172 ;  /* 0x0000001840ac723c */ /* 0x004fe200000018ac */
[----:B-1----:R-:W1:Y:S03]  /*19580*/  LDSM.16.M88.4 R40, [R223+0xa000] ;  /* 0x00a00000df28783b */ /* 0x002e660000000200 */
[----:B------:R-:W2:Y:S02]  /*19590*/  MUFU.TANH R176, R176 ;  /* 0x000000b000b07308 */ /* 0x000ea40000002400 */
[----:B---3--:R-:W-:Y:S01]  /*195a0*/  HMMA.16816.F32 R16, R136, R36, R16 ;  /* 0x000000248810723c */ /* 0x008fe20000001810 */
[----:B------:R-:W-:Y:S01]  /*195b0*/  FMUL.FTZ R32, R32, UR17 ;  /* 0x0000001120207c20 */ /* 0x000fe20008410000 */
[----:B------:R-:W-:Y:S01]  /*195c0*/  FMUL.FTZ R33, R33, UR17 ;  /* 0x0000001121217c20 */ /* 0x000fe20008410000 */
[----:B------:R-:W-:Y:S01]  /*195d0*/  FMUL.FTZ R34, R34, UR17 ;  /* 0x0000001122227c20 */ /* 0x000fe20008410000 */
[----:B------:R-:W-:-:S02]  /*195e0*/  FMUL.FTZ R35, R35, UR17 ;  /* 0x0000001123237c20 */ /* 0x000fc40008410000 */
[----:B------:R-:W-:Y:S01]  /*195f0*/  HMMA.16816.F32 R20, R64, R26, R20 ;  /* 0x0000001a4014723c */ /* 0x000fe20000001814 */
[----:B------:R-:W3:Y:S01]  /*19600*/  LDSM.16.M88.4 R24, [R206] ;  /* 0x00000000ce18783b */ /* 0x000ee20000000200 */
[----:B------:R-:W-:Y:S04]  /*19610*/  MUFU.TANH R133, R32 ;  /* 0x0000002000857308 */ /* 0x000fe80000002400 */
[----:B------:R-:W-:Y:S04]  /*19620*/  HMMA.16816.F32 R12, R136, R38, R12 ;  /* 0x00000026880c723c */ /* 0x000fe8000000180c */
[----:B------:R-:W-:Y:S02]  /*19630*/  MUFU.TANH R134, R33 ;  /* 0x0000002100867308 */ /* 0x000fe40000002400 */
[C---:B------:R-:W-:Y:S06]  /*19640*/  HMMA.16816.F32 R160, R8.reuse, R4, R160 ;  /* 0x0000000408a0723c */ /* 0x040fec00000018a0 */
[----:B------:R-:W-:Y:S01]  /*19650*/  HMMA.16816.F32 R156, R8, R6, R156 ;  /* 0x00000006089c723c */ /* 0x000fe2000000189c */
[----:B------:R-:W5:Y:S01]  /*19660*/  LDSM.16.M88.4 R4, [R212+0x6000] ;  /* 0x00600000d404783b */ /* 0x000f620000000200 */
[----:B------:R-:W-:Y:S04]  /*19670*/  MUFU.TANH R37, R34 ;  /* 0x0000002200257308 */ /* 0x000fe80000002400 */
[C---:B------:R-:W-:Y:S04]  /*19680*/  HMMA.16816.F32 R60, R140.reuse, R50, R60 ;  /* 0x000000328c3c723c */ /* 0x040fe8000000183c */
[----:B------:R-:W2:Y:S02]  /*19690*/  MUFU.TANH R49, R49 ;  /* 0x0000003100317308 */ /* 0x000ea40000002400 */
[----:B----4-:R-:W-:Y:S01]  /*196a0*/  HMMA.16816.F32 R172, R140, R28, R172 ;  /* 0x0000001c8cac723c */ /* 0x010fe200000018ac */
[----:B------:R-:W-:Y:S01]  /*196b0*/  FMUL.FTZ R51, R183, UR17 ;  /* 0x00000011b7337c20 */ /* 0x000fe20008410000 */
[----:B------:R-:W-:-:S04]  /*196c0*/  FMUL.FTZ R50, R182, UR17 ;  /* 0x00000011b6327c20 */ /* 0x000fc80008410000 */
[----:B-1----:R-:W-:Y:S01]  /*196d0*/  HMMA.16816.F32 R16, R64, R40, R16 ;  /* 0x000000284010723c */ /* 0x002fe20000001810 */
[----:B------:R-:W1:Y:S05]  /*196e0*/  MUFU.TANH R59, R59 ;  /* 0x0000003b003b7308 */ /* 0x000e6a0000002400 */
[----:B------:R-:W-:Y:S01]  /*196f0*/  HMMA.16816.F32 R20, R140, R30, R20 ;  /* 0x0000001e8c14723c */ /* 0x000fe20000001814 */
[----:B------:R-:W4:Y:S02]  /*19700*/  LDSM.16.M88.4 R28, [R205] ;  /* 0x00000000cd1c783b */ /* 0x000f240000000200 */
[----:B------:R-:W1:Y:S03]  /*19710*/  MUFU.TANH R132, R132 ;  /* 0x0000008400847308 */ /* 0x000e660000002400 */
[----:B------:R-:W-:Y:S01]  /*19720*/  HMMA.16816.F32 R12, R64, R42, R12 ;  /* 0x0000002a400c723c */ /* 0x000fe2000000180c */
[----:B------:R-:W-:Y:S01]  /*19730*/  FMUL.FTZ R36, R60, UR17 ;  /* 0x000000113c247c20 */ /* 0x000fe20008410000 */
[----:B------:R-:W-:Y:S01]  /*19740*/  FMUL.FTZ R62, R62, UR17 ;  /* 0x000000113e3e7c20 */ /* 0x000fe20008410000 */
[----:B------:R-:W-:Y:S01]  /*19750*/  FMUL.FTZ R39, R63, UR17 ;  /* 0x000000113f277c20 */ /* 0x000fe20008410000 */
[----:B------:R-:W-:Y:S01]  /*19760*/  FMUL.FTZ R61, R61, UR17 ;  /* 0x000000113d3d7c20 */ /* 0x000fe20008410000 */
[----:B------:R2:W-:Y:S01]  /*19770*/  MUFU.TANH R60, R35 ;  /* 0x00000023003c7308 */ /* 0x0005e20000002400 */
[----:B------:R-:W-:Y:S01]  /*19780*/  HMMA.16816.F32 R152, R8, R44, R152 ;  /* 0x0000002c0898723c */ /* 0x000fe20000001898 */
[----:B------:R-:W-:Y:S01]  /*19790*/  FMUL.FTZ R41, R172, UR17 ;  /* 0x00000011ac297c20 */ /* 0x000fe20008410000 */
[----:B------:R-:W-:Y:S01]  /*197a0*/  FMUL.FTZ R172, R173, UR17 ;  /* 0x00000011adac7c20 */ /* 0x000fe20008410000 */
[----:B------:R-:W-:Y:S01]  /*197b0*/  FMUL.FTZ R40, R174, UR17 ;  /* 0x00000011ae287c20 */ /* 0x000fe20008410000 */
[----:B------:R-:W-:-:S02]  /*197c0*/  FMUL.FTZ R173, R175, UR17 ;  /* 0x00000011afad7c20 */ /* 0x000fc40008410000 */
[----:B------:R-:W-:Y:S01]  /*197d0*/  HMMA.16816.F32 R148, R8, R46, R148 ;  /* 0x0000002e0894723c */ /* 0x000fe20000001894 */
[----:B------:R-:W1:Y:S01]  /*197e0*/  LDSM.16.M88.4 R8, [R223+0xa800] ;  /* 0x00a80000df08783b */ /* 0x000e620000000200 */
[----:B------:R-:W1:Y:S04]  /*197f0*/  MUFU.TANH R51, R51 ;  /* 0x0000003300337308 */ /* 0x000e680000002400 */
[----:B---3--:R-:W-:Y:S01]  /*19800*/  HMMA.16816.F32 R164, R136, R26, R164 ;  /* 0x0000001a88a4723c */ /* 0x008fe200000018a4 */
[----:B------:R-:W-:Y:S01]  /*19810*/  FMUL.FTZ R20, R20, UR17 ;  /* 0x0000001114147c20 */ /* 0x000fe20008410000 */
[----:B------:R-:W-:Y:S01]  /*19820*/  FMUL.FTZ R22, R22, UR17 ;  /* 0x0000001116167c20 */ /* 0x000fe20008410000 */
[----:B------:R-:W-:Y:S01]  /*19830*/  FMUL.FTZ R21, R21, UR17 ;  /* 0x0000001115157c20 */ /* 0x000fe20008410000 */
[----:B--2---:R-:W2:Y:S01]  /*19840*/  LDSM.16.M88.4 R32, [R204] ;  /* 0x00000000cc20783b */ /* 0x004ea20000000200 */
[----:B------:R3:W-:Y:S01]  /*19850*/  MUFU.TANH R43, R20 ;  /* 0x00000014002b7308 */ /* 0x0007e20000002400 */
[----:B-----5:R-:W-:Y:S01]  /*19860*/  HMMA.16816.F32 R16, R140, R4, R16 ;  /* 0x000000048c10723c */ /* 0x020fe20000001810 */
[----:B------:R-:W-:-:S05]  /*19870*/  FMUL.FTZ R23, R23, UR17 ;  /* 0x0000001117177c20 */ /* 0x000fca0008410000 */
[----:B------:R-:W-:Y:S01]  /*19880*/  HMMA.16816.F32 R12, R140, R6, R12 ;  /* 0x000000068c0c723c */ /* 0x000fe2000000180c */
[----:B------:R-:W5:Y:S01]  /*19890*/  LDSM.16.M88.4 R4, [R223+0xb000] ;  /* 0x00b00000df04783b */ /* 0x000f620000000200 */
[----:B------:R3:W-:Y:S04]  /*198a0*/  MUFU.TANH R42, R22 ;  /* 0x00000016002a7308 */ /* 0x0007e80000002400 */
[C---:B------:R-:W-:Y:S01]  /*198b0*/  HMMA.16816.F32 R168, R136.reuse, R24, R168 ;  /* 0x0000001888a8723c */ /* 0x040fe200000018a8 */
[----:B------:R-:W3:Y:S03]  /*198c0*/  LDSM.16.M88.4 R24, [R212+0x6800] ;  /* 0x00680000d418783b */ /* 0x000ee60000000200 */
[----:B------:R-:W-:Y:S02]  /*198d0*/  MUFU.TANH R44, R21 ;  /* 0x00000015002c7308 */ /* 0x000fe40000002400 */
[C---:B----4-:R-:W-:Y:S06]  /*198e0*/  HMMA.16816.F32 R160, R136.reuse, R28, R160 ;  /* 0x0000001c88a0723c */ /* 0x050fec00000018a0 */
[----:B------:R-:W-:Y:S01]  /*198f0*/  HMMA.16816.F32 R156, R136, R30, R156 ;  /* 0x0000001e889c723c */ /* 0x000fe2000000189c */
[----:B------:R-:W-:Y:S01]  /*19900*/  FMUL.FTZ R29, R16, UR17 ;  /* 0x00000011101d7c20 */ /* 0x000fe20008410000 */
[----:B------:R-:W-:Y:S01]  /*19910*/  FMUL.FTZ R16, R18, UR17 ;  /* 0x0000001112107c20 */ /* 0x000fe20008410000 */
[----:B------:R-:W-:Y:S01]  /*19920*/  P2R R18, PR, RZ, 0x1 ;  /* 0x00000001ff127803 */ /* 0x000fe20000000000 */
[----:B------:R-:W-:Y:S01]  /*19930*/  FMUL.FTZ R45, R17, UR17 ;  /* 0x00000011112d7c20 */ /* 0x000fe20008410000 */
[----:B------:R-:W-:Y:S01]  /*19940*/  FMUL.FTZ R17, R19, UR17 ;  /* 0x0000001113117c20 */ /* 0x000fe20008410000 */
[C---:B-1----:R-:W-:Y:S01]  /*19950*/  HMMA.16816.F32 R164, R64.reuse, R10, R164 ;  /* 0x0000000a40a4723c */ /* 0x042fe200000018a4 */
[----:B------:R-:W-:Y:S01]  /*19960*/  FMUL.FTZ R31, R12, UR17 ;  /* 0x000000110c1f7c20 */ /* 0x000fe20008410000 */
[----:B------:R-:W-:Y:S01]  /*19970*/  FMUL.FTZ R13, R13, UR17 ;  /* 0x000000110d0d7c20 */ /* 0x000fe20008410000 */
[----:B------:R-:W-:Y:S01]  /*19980*/  FMUL.FTZ R19, R14, UR17 ;  /* 0x000000110e137c20 */ /* 0x000fe20008410000 */
[----:B------:R-:W-:Y:S01]  /*19990*/  FMUL.FTZ R46, R15, UR17 ;  /* 0x000000110f2e7c20 */ /* 0x000fe20008410000 */
[----:B------:R-:W1:Y:S01]  /*199a0*/  MUFU.TANH R36, R36 ;  /* 0x0000002400247308 */ /* 0x000e620000002400 */
[----:B------:R-:W-:Y:S01]  /*199b0*/  HMMA.16816.F32 R168, R64, R8, R168 ;  /* 0x0000000840a8723c */ /* 0x000fe200000018a8 */
[----:B------:R-:W4:Y:S05]  /*199c0*/  LDSM.16.M88.4 R8, [R223+0xb800] ;  /* 0x00b80000df08783b */ /* 0x000f2a0000000200 */
[----:B--2---:R-:W-:Y:S01]  /*199d0*/  HMMA.16816.F32 R152, R136, R32, R152 ;  /* 0x000000208898723c */ /* 0x004fe20000001898 */
[----:B------:R2:W-:Y:S05]  /*199e0*/  MUFU.TANH R47, R13 ;  /* 0x0000000d002f7308 */ /* 0x0005ea0000002400 */
[----:B-----5:R-:W-:Y:S01]  /*199f0*/  HMMA.16816.F32 R160, R64, R4, R160 ;  /* 0x0000000440a0723c */ /* 0x020fe200000018a0 */
[----:B------:R-:W-:-:S02]  /*19a00*/  IMAD R32, R240, 0x80, R193 ;  /* 0x00000080f0207824 */ /* 0x000fc400078e02c1 */
[----:B------:R-:W5:Y:S02]  /*19a10*/  MUFU.TANH R50, R50 ;  /* 0x0000003200327308 */ /* 0x000f640000002400 */
[C---:B---3--:R-:W-:Y:S01]  /*19a20*/  VIADD R20, R32.reuse, 0x8 ;  /* 0x0000000820147836 */ /* 0x048fe20000000000 */
[----:B------:R-:W-:Y:S01]  /*19a30*/  HMMA.16816.F32 R164, R140, R26, R164 ;  /* 0x0000001a8ca4723c */ /* 0x000fe200000018a4 */
[C---:B------:R-:W-:Y:S01]  /*19a40*/  VIADD R4, R32.reuse, 0x10 ;  /* 0x0000001020047836 */ /* 0x040fe20000000000 */
[CC--:B------:R-:W-:Y:S01]  /*19a50*/  ISETP.GE.AND P3, PT, R32.reuse, R55.reuse, PT ;  /* 0x000000372000720c */ /* 0x0c0fe20003f66270 */
[----:B------:R-:W-:Y:S01]  /*19a60*/  VIADD R12, R32, 0x1 ;  /* 0x00000001200c7836 */ /* 0x000fe20000000000 */
[----:B------:R-:W-:Y:S01]  /*19a70*/  ISETP.GE.AND P1, PT, R20, R55, PT ;  /* 0x000000371400720c */ /* 0x000fe20003f26270 */
[----:B------:R-:W-:Y:S01]  /*19a80*/  VIADD R22, R32, 0x18 ;  /* 0x0000001820167836 */ /* 0x000fe20000000000 */
[----:B------:R-:W-:Y:S01]  /*19a90*/  ISETP.GE.AND P4, PT, R20, R53, PT ;  /* 0x000000351400720c */ /* 0x000fe20003f86270 */
[----:B------:R-:W-:Y:S01]  /*19aa0*/  VIADD R20, R32, 0x9 ;  /* 0x0000000920147836 */ /* 0x000fe20000000000 */
[----:B------:R-:W-:Y:S01]  /*19ab0*/  FSEL R56, R56, -INF , !P1 ;  /* 0xff80000038387808 */ /* 0x000fe20004800000 */
[----:B------:R-:W-:Y:S01]  /*19ac0*/  HMMA.16816.F32 R148, R136, R34, R148 ;  /* 0x000000228894723c */ /* 0x000fe20000001894 */
[-C--:B------:R-:W-:Y:S01]  /*19ad0*/  ISETP.GE.AND P6, PT, R4, R55.reuse, PT ;  /* 0x000000370400720c */ /* 0x080fe20003fc6270 */
[----:B------:R-:W-:Y:S01]  /*19ae0*/  MUFU.TANH R41, R41 ;  /* 0x0000002900297308 */ /* 0x000fe20000002400 */
[----:B------:R-:W-:Y:S01]  /*19af0*/  ISETP.GE.AND P0, PT, R20, R55, PT ;  /* 0x000000371400720c */ /* 0x000fe20003f06270 */
[----:B------:R-:W-:Y:S01]  /*19b00*/  VIADD R196, R32, 0x41 ;  /* 0x0000004120c47836 */ /* 0x000fe20000000000 */
[----:B------:R-:W-:Y:S01]  /*19b10*/  ISETP.GE.AND P1, PT, R4, R53, PT ;  /* 0x000000350400720c */ /* 0x000fe20003f26270 */
[----:B------:R-:W-:Y:S01]  /*19b20*/  VIADD R4, R32, 0x11 ;  /* 0x0000001120047836 */ /* 0x000fe20000000000 */
[----:B------:R-:W-:Y:S01]  /*19b30*/  FSEL R26, R57, -INF , !P0 ;  /* 0xff800000391a7808 */ /* 0x000fe20004000000 */
[C---:B------:R-:W-:Y:S01]  /*19b40*/  HMMA.16816.F32 R156, R64.reuse, R6, R156 ;  /* 0x00000006409c723c */ /* 0x040fe2000000189c */
[----:B------:R-:W-:Y:S01]  /*19b50*/  ISETP.GE.AND P2, PT, R12, R55, PT ;  /* 0x000000370c00720c */ /* 0x000fe20003f46270 */
[----:B------:R-:W3:Y:S01]  /*19b60*/  MUFU.TANH R62, R62 ;  /* 0x0000003e003e7308 */ /* 0x000ee20000002400 */
[CC--:B------:R-:W-:Y:S01]  /*19b70*/  ISETP.GE.AND P0, PT, R32.reuse, R53.reuse, PT ;  /* 0x000000352000720c */ /* 0x0c0fe20003f06270 */
[----:B------:R-:W-:Y:S01]  /*19b80*/  VIADD R190, R32, 0x50 ;  /* 0x0000005020be7836 */ /* 0x000fe20000000000 */
[----:B------:R-:W-:Y:S01]  /*19b90*/  ISETP.GE.AND P5, PT, R12, R53, PT ;  /* 0x000000350c00720c */ /* 0x000fe20003fa6270 */
[----:B----4-:R-:W-:Y:S01]  /*19ba0*/  HMMA.16816.F32 R152, R64, R8, R152 ;  /* 0x000000084098723c */ /* 0x010fe20000001898 */
[----:B--2---:R-:W2:Y:S01]  /*19bb0*/  LDSM.16.M88.4 R12, [R212+0x7000] ;  /* 0x00700000d40c783b */ /* 0x004ea20000000200 */
[----:B------:R-:W-:Y:S01]  /*19bc0*/  FSEL R30, R3, -INF , !P3 ;  /* 0xff800000031e7808 */ /* 0x000fe20005800000 */
[----:B------:R-:W-:Y:S01]  /*19bd0*/  VIADD R200, R32, 0x39 ;  /* 0x0000003920c87836 */ /* 0x000fe20000000000 */
[----:B------:R-:W-:Y:S01]  /*19be0*/  FSEL R52, R52, -INF , !P2 ;  /* 0xff80000034347808 */ /* 0x000fe20005000000 */
[----:B------:R-:W4:Y:S01]  /*19bf0*/  MUFU.TANH R45, R45 ;  /* 0x0000002d002d7308 */ /* 0x000f220000002400 */
[----:B------:R-:W-:Y:S01]  /*19c00*/  FSEL R3, R144, -INF , !P0 ;  /* 0xff80000090037808 */ /* 0x000fe20004000000 */
[----:B------:R-:W-:Y:S01]  /*19c10*/  VIADD R8, R32, 0x19 ;  /* 0x0000001920087836 */ /* 0x000fe20000000000 */
[C---:B------:R-:W-:Y:S01]  /*19c20*/  ISETP.GE.AND P2, PT, R4.reuse, R55, PT ;  /* 0x000000370400720c */ /* 0x040fe20003f46270 */
[----:B------:R-:W-:Y:S01]  /*19c30*/  HMMA.16816.F32 R168, R140, R24, R168 ;  /* 0x000000188ca8723c */ /* 0x000fe200000018a8 */
[-C--:B------:R-:W-:Y:S01]  /*19c40*/  ISETP.GE.AND P0, PT, R4, R53.reuse, PT ;  /* 0x000000350400720c */ /* 0x080fe20003f06270 */
[----:B------:R-:W-:Y:S01]  /*19c50*/  VIADD R186, R32, 0x58 ;  /* 0x0000005820ba7836 */ /* 0x000fe20000000000 */
[----:B------:R-:W1:Y:S01]  /*19c60*/  LDSM.16.M88.4 R4, [R212+0x7800] ;  /* 0x00780000d404783b */ /* 0x000e620000000200 */
[----:B------:R-:W-:Y:S01]  /*19c70*/  ISETP.GE.AND P3, PT, R20, R53, PT ;  /* 0x000000351400720c */ /* 0x000fe20003f66270 */
[----:B------:R-:W-:Y:S01]  /*19c80*/  MUFU.TANH R172, R172 ;  /* 0x000000ac00ac7308 */ /* 0x000fe20000002400 */
[----:B------:R-:W-:Y:S01]  /*19c90*/  HMMA.16816.F32 R148, R64, R10, R148 ;  /* 0x0000000a4094723c */ /* 0x000fe20000001894 */
[----:B------:R-:W-:Y:S01]  /*19ca0*/  P2R R20, PR, RZ, 0x2 ;  /* 0x00000002ff147803 */ /* 0x000fe20000000000 */
[----:B------:R-:W-:Y:S01]  /*19cb0*/  VIADD R180, R32, 0x61 ;  /* 0x0000006120b47836 */ /* 0x000fe20000000000 */
[-C--:B------:R-:W-:Y:S01]  /*19cc0*/  ISETP.GE.AND P1, PT, R22, R55.reuse, PT ;  /* 0x000000371600720c */ /* 0x080fe20003f26270 */
[C---:B------:R-:W-:Y:S01]  /*19cd0*/  VIADD R184, R32.reuse, 0x59 ;  /* 0x0000005920b87836 */ /* 0x040fe20000000000 */
[----:B------:R-:W-:Y:S01]  /*19ce0*/  P2R R21, PR, RZ, 0x1 ;  /* 0x00000001ff157803 */ /* 0x000fe20000000000 */
[C---:B------:R-:W-:Y:S01]  /*19cf0*/  VIADD R192, R32.reuse, 0x49 ;  /* 0x0000004920c07836 */ /* 0x040fe20000000000 */
[----:B------:R-:W-:Y:S01]  /*19d00*/  FSEL R135, R145, -INF , !P3 ;  /* 0xff80000091877808 */ /* 0x000fe20005800000 */
[----:B------:R-:W-:Y:S01]  /*19d10*/  VIADD R10, R32, 0x20 ;  /* 0x00000020200a7836 */ /* 0x000fe20000000000 */
[----:B------:R-:W-:Y:S01]  /*19d20*/  FSEL R24, R146, -INF , !P6 ;  /* 0xff80000092187808 */ /* 0x000fe20007000000 */
[----:B------:R-:W-:Y:S01]  /*19d30*/  FMUL.FTZ R64, R165, UR17 ;  /* 0x00000011a5407c20 */ /* 0x000fe20008410000 */
[C---:B------:R-:W-:Y:S01]  /*19d40*/  ISETP.GE.AND P0, PT, R8.reuse, R55, PT ;  /* 0x000000370800720c */ /* 0x040fe20003f06270 */
[----:B------:R5:W-:Y:S01]  /*19d50*/  MUFU.TANH R28, R23 ;  /* 0x00000017001c7308 */ /* 0x000be20000002400 */
[----:B------:R-:W-:Y:S01]  /*19d60*/  ISETP.GE.AND P3, PT, R8, R53, PT ;  /* 0x000000350800720c */ /* 0x000fe20003f66270 */
[----:B------:R-:W-:Y:S01]  /*19d70*/  VIADD R8, R32, 0x21 ;  /* 0x0000002120087836 */ /* 0x000fe20000000000 */
[----:B------:R-:W-:Y:S01]  /*19d80*/  FSEL R176, R176, -INF , !P1 ;  /* 0xff800000b0b07808 */ /* 0x000fe20004800000 */
[----:B------:R-:W-:Y:S01]  /*19d90*/  VIADD R66, R32, 0x38 ;  /* 0x0000003820427836 */ /* 0x000fe20000000000 */
[----:B------:R-:W-:Y:S01]  /*19da0*/  ISETP.NE.AND P6, PT, R21, RZ, PT ;  /* 0x000000ff1500720c */ /* 0x000fe20003fc5270 */
[----:B------:R-:W-:Y:S01]  /*19db0*/  FMUL.FTZ R63, R168, UR17 ;  /* 0x00000011a83f7c20 */ /* 0x000fe20008410000 */
[----:B------:R-:W-:Y:S01]  /*19dc0*/  ISETP.NE.AND P1, PT, R20, RZ, PT ;  /* 0x000000ff1400720c */ /* 0x000fe20003f25270 */
[----:B------:R-:W-:Y:S01]  /*19dd0*/  MUFU.TANH R64, R64 ;  /* 0x0000004000407308 */ /* 0x000fe20000002400 */
[----:B------:R-:W-:Y:S01]  /*19de0*/  FSEL R25, R49, -INF , !P6 ;  /* 0xff80000031197808 */ /* 0x000fe20007000000 */
[----:B------:R-:W-:Y:S01]  /*19df0*/  FMUL.FTZ R54, R170, UR17 ;  /* 0x00000011aa367c20 */ /* 0x000fe20008410000 */
[----:B------:R-:W-:Y:S01]  /*19e00*/  FSEL R27, R48, -INF , !P1 ;  /* 0xff800000301b7808 */ /* 0x000fe20004800000 */
[----:B------:R-:W-:Y:S01]  /*19e10*/  VIADD R138, R32, 0x70 ;  /* 0x00000070208a7836 */ /* 0x000fe20000000000 */
[C---:B------:R-:W-:Y:S01]  /*19e20*/  ISETP.GE.AND P1, PT, R8.reuse, R55, PT ;  /* 0x000000370800720c */ /* 0x040fe20003f26270 */
[C---:B--2---:R-:W-:Y:S01]  /*19e30*/  HMMA.16816.F32 R160, R140.reuse, R12, R160 ;  /* 0x0000000c8ca0723c */ /* 0x044fe200000018a0 */
[-C--:B------:R-:W-:Y:S01]  /*19e40*/  ISETP.GE.AND P6, PT, R8, R53.reuse, PT ;  /* 0x000000350800720c */ /* 0x080fe20003fc6270 */
[----:B------:R-:W-:Y:S01]  /*19e50*/  VIADD R8, R32, 0x28 ;  /* 0x0000002820087836 */ /* 0x000fe20000000000 */
[----:B------:R-:W-:Y:S01]  /*19e60*/  FSEL R177, R58, -INF , !P4 ;  /* 0xff8000003ab17808 */ /* 0x000fe20006000000 */
[----:B------:R-:W2:Y:S01]  /*19e70*/  MUFU.TANH R63, R63 ;  /* 0x0000003f003f7308 */ /* 0x000ea20000002400 */
[----:B------:R-:W-:Y:S01]  /*19e80*/  ISETP.GE.AND P4, PT, R22, R53, PT ;  /* 0x000000351600720c */ /* 0x000fe20003f86270 */
[C---:B------:R-:W-:Y:S01]  /*19e90*/  HMMA.16816.F32 R12, R140.reuse, R14, R156 ;  /* 0x0000000e8c0c723c */ /* 0x040fe2000000189c */
[----:B------:R-:W-:Y:S01]  /*19ea0*/  FSEL R57, R59, -INF , !P5 ;  /* 0xff8000003b397808 */ /* 0x000fe20006800000 */
[----:B------:R-:W-:Y:S01]  /*19eb0*/  FMUL.FTZ R59, R164, UR17 ;  /* 0x00000011a43b7c20 */ /* 0x000fe20008410000 */
[----:B------:R-:W-:Y:S01]  /*19ec0*/  FSEL R22, R147, -INF , !P2 ;  /* 0xff80000093167808 */ /* 0x000fe20005000000 */
[----:B------:R-:W-:Y:S01]  /*19ed0*/  VIADD R194, R32, 0x48 ;  /* 0x0000004820c27836 */ /* 0x000fe20000000000 */
[----:B------:R-:W-:Y:S01]  /*19ee0*/  FSEL R20, R132, -INF , !P0 ;  /* 0xff80000084147808 */ /* 0x000fe20004000000 */
[C---:B-1----:R-:W-:Y:S01]  /*19ef0*/  HMMA.16816.F32 R148, R140.reuse, R6, R148 ;  /* 0x000000068c94723c */ /* 0x042fe20000001894 */
[----:B------:R-:W-:Y:S01]  /*19f00*/  FSEL R21, R51, -INF , !P3 ;  /* 0xff80000033157808 */ /* 0x000fe20005800000 */
[----:B------:R-:W1:Y:S01]  /*19f10*/  MUFU.TANH R59, R59 ;  /* 0x0000003b003b7308 */ /* 0x000e620000002400 */
[----:B------:R-:W-:Y:S01]  /*19f20*/  ISETP.GE.AND P5, PT, R10, R55, PT ;  /* 0x000000370a00720c */ /* 0x000fe20003fa6270 */
[----:B------:R-:W-:Y:S01]  /*19f30*/  VIADD R132, R32, 0x31 ;  /* 0x0000003120847836 */ /* 0x000fe20000000000 */
[----:B------:R-:W-:Y:S01]  /*19f40*/  ISETP.GE.AND P2, PT, R10, R53, PT ;  /* 0x000000350a00720c */ /* 0x000fe20003f46270 */
[----:B------:R-:W-:Y:S01]  /*19f50*/  VIADD R182, R32, 0x60 ;  /* 0x0000006020b67836 */ /* 0x000fe20000000000 */
[----:B------:R-:W-:Y:S01]  /*19f60*/  ISETP.GE.AND P0, PT, R8, R55, PT ;  /* 0x000000370800720c */ /* 0x000fe20003f06270 */
[----:B------:R-:W-:Y:S01]  /*19f70*/  VIADD R6, R32, 0x78 ;  /* 0x0000007820067836 */ /* 0x000fe20000000000 */
[----:B------:R-:W-:Y:S01]  /*19f80*/  ISETP.GE.AND P3, PT, R8, R53, PT ;  /* 0x000000350800720c */ /* 0x000fe20003f66270 */
[----:B------:R-:W-:Y:S01]  /*19f90*/  MUFU.TANH R31, R31 ;  /* 0x0000001f001f7308 */ /* 0x000fe20000002400 */
[----:B------:R-:W-:Y:S01]  /*19fa0*/  HMMA.16816.F32 R8, R140, R4, R152 ;  /* 0x000000048c08723c */ /* 0x000fe20000001898 */
[----:B------:R-:W-:Y:S01]  /*19fb0*/  FMUL.FTZ R144, R161, UR17 ;  /* 0x00000011a1907c20 */ /* 0x000fe20008410000 */
        /* <DEDUP_REMOVED lines=8> */
[----:B------:R-:W-:Y:S01]  /*1a040*/  VIADD R50, R32, 0x29 ;  /* 0x0000002920327836 */ /* 0x000fe20000000000 */
[----:B---3--:R-:W-:Y:S01]  /*1a050*/  FSEL R137, R62, -INF , !P3 ;  /* 0xff8000003e897808 */ /* 0x008fe20005800000 */
[----:B------:R-:W-:Y:S01]  /*1a060*/  FMUL.FTZ R13, R13, UR17 ;  /* 0x000000110d0d7c20 */ /* 0x000fe20008410000 */
[----:B------:R-:W-:Y:S01]  /*1a070*/  FSEL R146, R41, -INF , !P0 ;  /* 0xff80000029927808 */ /* 0x000fe20004000000 */
[----:B------:R-:W-:Y:S01]  /*1a080*/  FMUL.FTZ R145, R162, UR17 ;  /* 0x00000011a2917c20 */ /* 0x000fe20008410000 */
[-C--:B------:R-:W-:Y:S01]  /*1a090*/  ISETP.GE.AND P0, PT, R196, R55.reuse, PT ;  /* 0x00000037c400720c */ /* 0x080fe20003f06270 */
[----:B------:R3:W-:Y:S01]  /*1a0a0*/  MUFU.TANH R142, R12 ;  /* 0x0000000c008e7308 */ /* 0x0007e20000002400 */
[----:B------:R-:W-:Y:S01]  /*1a0b0*/  FSEL R35, R37, -INF , !P2 ;  /* 0xff80000025237808 */ /* 0x000fe20005000000 */
[----:B------:R-:W-:Y:S01]  /*1a0c0*/  FMUL.FTZ R136, R169, UR17 ;  /* 0x00000011a9887c20 */ /* 0x000fe20008410000 */
[----:B------:R-:W-:Y:S01]  /*1a0d0*/  ISETP.GE.AND P3, PT, R190, R55, PT ;  /* 0x00000037be00720c */ /* 0x000fe20003f66270 */
[----:B------:R-:W-:Y:S01]  /*1a0e0*/  VIADD R174, R32, 0x69 ;  /* 0x0000006920ae7836 */ /* 0x000fe20000000000 */
[----:B------:R-:W-:Y:S01]  /*1a0f0*/  ISETP.GE.AND P1, PT, R50, R53, PT ;  /* 0x000000353200720c */ /* 0x000fe20003f26270 */
[----:B------:R-:W-:Y:S01]  /*1a100*/  FMUL.FTZ R143, R163, UR17 ;  /* 0x00000011a38f7c20 */ /* 0x000fe20008410000 */
[-C--:B------:R-:W-:Y:S01]  /*1a110*/  ISETP.GE.AND P2, PT, R200, R55.reuse, PT ;  /* 0x00000037c800720c */ /* 0x080fe20003f46270 */
[----:B------:R-:W-:Y:S01]  /*1a120*/  FMUL.FTZ R8, R8, UR17 ;  /* 0x0000001108087c20 */ /* 0x000fe20008410000 */
[----:B------:R-:W-:Y:S01]  /*1a130*/  FMUL.FTZ R9, R9, UR17 ;  /* 0x0000001109097c20 */ /* 0x000fe20008410000 */
[----:B------:R2:W-:Y:S01]  /*1a140*/  MUFU.TANH R7, R160 ;  /* 0x000000a000077308 */ /* 0x0005e20000002400 */
[----:B----4-:R-:W-:Y:S01]  /*1a150*/  FSEL R170, R45, -INF , !P0 ;  /* 0xff8000002daa7808 */ /* 0x010fe20004000000 */
[----:B------:R-:W-:Y:S01]  /*1a160*/  FMUL.FTZ R48, R166, UR17 ;  /* 0x00000011a6307c20 */ /* 0x000fe20008410000 */
[-C--:B------:R-:W-:Y:S01]  /*1a170*/  ISETP.GE.AND P4, PT, R66, R55.reuse, PT ;  /* 0x000000374200720c */ /* 0x080fe20003f86270 */
[----:B------:R-:W-:Y:S01]  /*1a180*/  VIADD R198, R32, 0x40 ;  /* 0x0000004020c67836 */ /* 0x000fe20000000000 */
[-C--:B------:R-:W-:Y:S01]  /*1a190*/  ISETP.GE.AND P0, PT, R186, R55.reuse, PT ;  /* 0x00000037ba00720c */ /* 0x080fe20003f06270 */
[----:B------:R-:W-:Y:S01]  /*1a1a0*/  FMUL.FTZ R62, R149, UR17 ;  /* 0x00000011953e7c20 */ /* 0x000fe20008410000 */
[----:B---3--:R-:W-:Y:S01]  /*1a1b0*/  FMUL.FTZ R12, R148, UR17 ;  /* 0x00000011940c7c20 */ /* 0x008fe20008410000 */
[----:B------:R-:W3:Y:S01]  /*1a1c0*/  MUFU.TANH R8, R8 ;  /* 0x0000000800087308 */ /* 0x000ee20000002400 */
[----:B------:R-:W-:Y:S01]  /*1a1d0*/  P2R R5, PR, RZ, 0x2 ;  /* 0x00000002ff057803 */ /* 0x000fe20000000000 */
[----:B------:R-:W-:Y:S01]  /*1a1e0*/  FMUL.FTZ R171, R171, UR17 ;  /* 0x00000011abab7c20 */ /* 0x000fe20008410000 */
[----:B------:R-:W-:Y:S01]  /*1a1f0*/  FSEL R152, R44, -INF , !P2 ;  /* 0xff8000002c987808 */ /* 0x000fe20005000000 */
[----:B------:R-:W-:Y:S01]  /*1a200*/  VIADD R188, R32, 0x51 ;  /* 0x0000005120bc7836 */ /* 0x000fe20000000000 */
[-C--:B------:R-:W-:Y:S01]  /*1a210*/  ISETP.GE.AND P1, PT, R132, R55.reuse, PT ;  /* 0x000000378400720c */ /* 0x080fe20003f26270 */
[----:B------:R-:W-:Y:S01]  /*1a220*/  VIADD R178, R32, 0x68 ;  /* 0x0000006820b27836 */ /* 0x000fe20000000000 */
[-C--:B------:R-:W-:Y:S01]  /*1a230*/  ISETP.GE.AND P2, PT, R184, R55.reuse, PT ;  /* 0x00000037b800720c */ /* 0x080fe20003f46270 */
[----:B------:R-:W4:Y:S01]  /*1a240*/  MUFU.TANH R12, R12 ;  /* 0x0000000c000c7308 */ /* 0x000f220000002400 */
[----:B--2---:R-:W-:Y:S01]  /*1a250*/  FSEL R160, R63, -INF , !P3 ;  /* 0xff8000003fa07808 */ /* 0x004fe20005800000 */
[----:B------:R-:W-:Y:S01]  /*1a260*/  VIADD R4, R32, 0x79 ;  /* 0x0000007920047836 */ /* 0x000fe20000000000 */
[-C--:B------:R-:W-:Y:S01]  /*1a270*/  ISETP.GE.AND P3, PT, R180, R55.reuse, PT ;  /* 0x00000037b400720c */ /* 0x080fe20003f66270 */
[----:B------:R-:W-:Y:S01]  /*1a280*/  FMUL.FTZ R167, R167, UR17 ;  /* 0x00000011a7a77c20 */ /* 0x000fe20008410000 */
[----:B------:R-:W-:Y:S01]  /*1a290*/  FSEL R162, R43, -INF , !P4 ;  /* 0xff8000002ba27808 */ /* 0x000fe20006000000 */
[----:B------:R-:W-:Y:S01]  /*1a2a0*/  FMUL.FTZ R14, R14, UR17 ;  /* 0x000000110e0e7c20 */ /* 0x000fe20008410000 */
[----:B-1----:R-:W-:Y:S01]  /*1a2b0*/  FSEL R156, R59, -INF , !P0 ;  /* 0xff8000003b9c7808 */ /* 0x002fe20004000000 */
[----:B------:R-:W1:Y:S01]  /*1a2c0*/  MUFU.TANH R39, R39 ;  /* 0x0000002700277308 */ /* 0x000e620000002400 */
[-C--:B------:R-:W-:Y:S01]  /*1a2d0*/  ISETP.GE.AND P4, PT, R192, R55.reuse, PT ;  /* 0x00000037c000720c */ /* 0x080fe20003f86270 */
[----:B------:R-:W-:Y:S01]  /*1a2e0*/  FMUL.FTZ R59, R150, UR17 ;  /* 0x00000011963b7c20 */ /* 0x000fe20008410000 */
[-C--:B------:R-:W-:Y:S01]  /*1a2f0*/  ISETP.GE.AND P0, PT, R138, R55.reuse, PT ;  /* 0x000000378a00720c */ /* 0x080fe20003f06270 */
[----:B------:R-:W-:Y:S01]  /*1a300*/  FMUL.FTZ R15, R15, UR17 ;  /* 0x000000110f0f7c20 */ /* 0x000fe20008410000 */
[----:B-----5:R-:W-:Y:S01]  /*1a310*/  FSEL R144, R144, -INF , !P3 ;  /* 0xff80000090907808 */ /* 0x020fe20005800000 */
[----:B------:R-:W-:Y:S01]  /*1a320*/  FMUL.FTZ R10, R10, UR17 ;  /* 0x000000110a0a7c20 */ /* 0x000fe20008410000 */
[----:B------:R-:W-:Y:S01]  /*1a330*/  FSEL R172, R172, -INF , !P1 ;  /* 0xff800000acac7808 */ /* 0x000fe20004800000 */
[----:B------:R-:W2:Y:S01]  /*1a340*/  MUFU.TANH R140, R13 ;  /* 0x0000000d008c7308 */ /* 0x000ea20000002400 */
[----:B------:R-:W-:Y:S01]  /*1a350*/  FSEL R154, R64, -INF , !P2 ;  /* 0xff800000409a7808 */ /* 0x000fe20005000000 */
[----:B------:R-:W-:Y:S01]  /*1a360*/  FMUL.FTZ R11, R11, UR17 ;  /* 0x000000110b0b7c20 */ /* 0x000fe20008410000 */
[----:B------:R-:W-:Y:S01]  /*1a370*/  ISETP.GE.AND P3, PT, R6, R55, PT ;  /* 0x000000370600720c */ /* 0x000fe20003f66270 */
[----:B------:R-:W-:-:S04]  /*1a380*/  DEPBAR.LE SB0, 0x0 ;  /* 0x000080000000791a */ /* 0x000fc80000000000 */
[----:B------:R-:W5:Y:S01]  /*1a390*/  MUFU.TANH R61, R61 ;  /* 0x0000003d003d7308 */ /* 0x000f620000002400 */
[----:B------:R-:W-:Y:S02]  /*1a3a0*/  FSEL R38, R133, -INF , !P5 ;  /* 0xff80000085267808 */ /* 0x000fe40006800000 */
[----:B------:R-:W-:Y:S02]  /*1a3b0*/  ISETP.GE.AND P1, PT, R194, R55, PT ;  /* 0x00000037c200720c */ /* 0x000fe40003f26270 */
[----:B------:R-:W-:Y:S02]  /*1a3c0*/  ISETP.GE.AND P2, PT, R134, R53, PT ;  /* 0x000000358600720c */ /* 0x000fe40003f46270 */
[----:B------:R-:W-:Y:S01]  /*1a3d0*/  ISETP.GE.AND P5, PT, R50, R55, PT ;  /* 0x000000373200720c */ /* 0x000fe20003fa6270 */
[----:B------:R-:W5:Y:S01]  /*1a3e0*/  MUFU.TANH R9, R9 ;  /* 0x0000000900097308 */ /* 0x000f620000002400 */
[----:B------:R-:W-:Y:S01]  /*1a3f0*/  FSEL R168, R47, -INF , !P4 ;  /* 0xff8000002fa87808 */ /* 0x000fe20006000000 */
[----:B------:R-:W-:Y:S01]  /*1a400*/  VIADD R50, R32, 0x71 ;  /* 0x0000007120327836 */ /* 0x000fe20000000000 */
[----:B---3--:R-:W-:-:S02]  /*1a410*/  FSEL R134, R8, -INF , !P0 ;  /* 0xff80000008867808 */ /* 0x008fc40004000000 */
[----:B------:R-:W-:Y:S02]  /*1a420*/  ISETP.GE.AND P4, PT, R182, R55, PT ;  /* 0x00000037b600720c */ /* 0x000fe40003f86270 */
[----:B------:R-:W-:Y:S01]  /*1a430*/  ISETP.GE.AND P0, PT, R66, R53, PT ;  /* 0x000000354200720c */ /* 0x000fe20003f06270 */
[----:B------:R-:W-:Y:S01]  /*1a440*/  MUFU.TANH R16, R16 ;  /* 0x0000001000107308 */ /* 0x000fe20000002400 */
[----:B----4-:R-:W-:Y:S02]  /*1a450*/  FSEL R66, R12, -INF , !P3 ;  /* 0xff8000000c427808 */ /* 0x010fe40005800000 */
[----:B------:R-:W-:Y:S02]  /*1a460*/  FSEL R166, R31, -INF , !P1 ;  /* 0xff8000001fa67808 */ /* 0x000fe40004800000 */
[----:B------:R-:W-:Y:S02]  /*1a470*/  ISETP.NE.AND P3, PT, R5, RZ, PT ;  /* 0x000000ff0500720c */ /* 0x000fe40003f65270 */
[----:B------:R-:W-:Y:S01]  /*1a480*/  ISETP.GE.AND P1, PT, R174, R55, PT ;  /* 0x00000037ae00720c */ /* 0x000fe20003f26270 */
[----:B------:R-:W3:Y:S01]  /*1a490*/  MUFU.TANH R29, R29 ;  /* 0x0000001d001d7308 */ /* 0x000ee20000002400 */
[----:B------:R-:W-:-:S02]  /*1a4a0*/  FSEL R148, R7, -INF , !P4 ;  /* 0xff80000007947808 */ /* 0x000fc40006000000 */
[----:B------:R-:W-:Y:S02]  /*1a4b0*/  ISETP.GE.AND P4, PT, R50, R55, PT ;  /* 0x000000373200720c */ /* 0x000fe40003f86270 */
[----:B-1----:R-:W-:Y:S02]  /*1a4c0*/  FSEL R147, R39, -INF , !P3 ;  /* 0xff80000027937808 */ /* 0x002fe40005800000 */
[----:B--2---:R-:W-:Y:S01]  /*1a4d0*/  FSEL R140, R140, -INF , !P1 ;  /* 0xff8000008c8c7808 */ /* 0x004fe20004800000 */
[----:B------:R-:W1:Y:S01]  /*1a4e0*/  MUFU.TANH R136, R136 ;  /* 0x0000008800887308 */ /* 0x000e620000002400 */
[-C--:B------:R-:W-:Y:S02]  /*1a4f0*/  ISETP.GE.AND P3, PT, R196, R53.reuse, PT ;  /* 0x00000035c400720c */ /* 0x080fe40003f66270 */
[----:B------:R-:W-:Y:S02]  /*1a500*/  FSEL R33, R60, -INF , !P6 ;  /* 0xff8000003c217808 */ /* 0x000fe40007000000 */
[----:B------:R-:W-:-:S02]  /*1a510*/  ISETP.GE.AND P1, PT, R132, R53, PT ;  /* 0x000000358400720c */ /* 0x000fc40003f26270 */
[----:B-----5:R-:W-:Y:S01]  /*1a520*/  FSEL R32, R61, -INF , !P5 ;  /* 0xff8000003d207808 */ /* 0x020fe20006800000 */
[----:B------:R-:W-:Y:S01]  /*1a530*/  MUFU.TANH R17, R17 ;  /* 0x0000001100117308 */ /* 0x000fe20000002400 */
[----:B------:R-:W-:Y:S02]  /*1a540*/  FSEL R132, R9, -INF , !P4 ;  /* 0xff80000009847808 */ /* 0x000fe40006000000 */
[C---:B------:R-:W-:Y:S02]  /*1a550*/  ISETP.GE.AND P6, PT, R198.reuse, R53, PT ;  /* 0x00000035c600720c */ /* 0x040fe40003fc6270 */
[----:B------:R-:W-:Y:S02]  /*1a560*/  ISETP.GE.AND P5, PT, R198, R55, PT ;  /* 0x00000037c600720c */ /* 0x000fe40003fa6270 */
[----:B------:R-:W-:Y:S01]  /*1a570*/  ISETP.GE.AND P4, PT, R200, R53, PT ;  /* 0x00000035c800720c */ /* 0x000fe20003f86270 */
[----:B------:R-:W-:Y:S01]  /*1a580*/  MUFU.TANH R143, R143 ;  /* 0x0000008f008f7308 */ /* 0x000fe20000002400 */
[----:B------:R-:W-:-:S02]  /*1a590*/  P2R R5, PR, RZ, 0x8 ;  /* 0x00000008ff057803 */ /* 0x000fc40000000000 */
[----:B---3--:R-:W-:Y:S02]  /*1a5a0*/  FSEL R164, R29, -INF , !P5 ;  /* 0xff8000001da47808 */ /* 0x008fe40006800000 */
[----:B------:R-:W-:Y:S02]  /*1a5b0*/  FSEL R169, R28, -INF , !P4 ;  /* 0xff8000001ca97808 */ /* 0x000fe40006000000 */
[-C--:B------:R-:W-:Y:S01]  /*1a5c0*/  ISETP.GE.AND P5, PT, R188, R55.reuse, PT ;  /* 0x00000037bc00720c */ /* 0x080fe20003fa6270 */
[----:B------:R-:W2:Y:S01]  /*1a5d0*/  MUFU.TANH R40, R40 ;  /* 0x0000002800287308 */ /* 0x000ea20000002400 */
[----:B------:R-:W-:Y:S01]  /*1a5e0*/  ISETP.NE.AND P4, PT, R5, RZ, PT ;  /* 0x000000ff0500720c */ /* 0x000fe20003f85270 */
[----:B------:R-:W-:Y:S01]  /*1a5f0*/  FMUL.FTZ R5, R151, UR17 ;  /* 0x0000001197057c20 */ /* 0x000fe20008410000 */
[----:B-1----:R-:W-:Y:S02]  /*1a600*/  FSEL R158, R136, -INF , !P5 ;  /* 0xff800000889e7808 */ /* 0x002fe40006800000 */
[----:B------:R-:W-:-:S02]  /*1a610*/  ISETP.GE.AND P5, PT, R178, R55, PT ;  /* 0x00000037b200720c */ /* 0x000fc40003fa6270 */
[----:B------:R-:W-:Y:S01]  /*1a620*/  FSEL R161, R42, -INF , !P0 ;  /* 0xff8000002aa17808 */ /* 0x000fe20004000000 */
[----:B------:R-:W1:Y:S01]  /*1a630*/  MUFU.TANH R173, R173 ;  /* 0x000000ad00ad7308 */ /* 0x000e620000002400 */
[----:B------:R-:W-:Y:S02]  /*1a640*/  FSEL R142, R142, -INF , !P5 ;  /* 0xff8000008e8e7808 */ /* 0x000fe40006800000 */
[----:B------:R-:W-:Y:S02]  /*1a650*/  ISETP.GE.AND P5, PT, R4, R55, PT ;  /* 0x000000370400720c */ /* 0x000fe40003fa6270 */
[-C--:B------:R-:W-:Y:S02]  /*1a660*/  ISETP.GE.AND P3, PT, R192, R53.reuse, PT ;  /* 0x00000035c000720c */ /* 0x080fe40003f66270 */
[----:B------:R-:W-:Y:S01]  /*1a670*/  ISETP.GE.AND P0, PT, R186, R53, PT ;  /* 0x00000035ba00720c */ /* 0x000fe20003f06270 */
[----:B------:R-:W3:Y:S01]  /*1a680*/  MUFU.TANH R54, R54 ;  /* 0x0000003600367308 */ /* 0x000ee20000002400 */
[----:B--2---:R-:W-:-:S02]  /*1a690*/  FSEL R175, R40, -INF , !P2 ;  /* 0xff80000028af7808 */ /* 0x004fc40005000000 */
[----:B------:R-:W-:-:S05]  /*1a6a0*/  ISETP.GE.AND P2, PT, R190, R53, PT ;  /* 0x00000035be00720c */ /* 0x000fca0003f46270 */
[----:B------:R2:W4:Y:S01]  /*1a6b0*/  MUFU.TANH R58, R171 ;  /* 0x000000ab003a7308 */ /* 0x0005220000002400 */
[----:B-1----:R-:W-:Y:S02]  /*1a6c0*/  FSEL R173, R173, -INF , !P1 ;  /* 0xff800000adad7808 */ /* 0x002fe40004800000 */
[----:B------:R-:W-:-:S05]  /*1a6d0*/  ISETP.GE.AND P1, PT, R188, R53, PT ;  /* 0x00000035bc00720c */ /* 0x000fca0003f26270 */
[----:B------:R-:W1:Y:S01]  /*1a6e0*/  MUFU.TANH R62, R62 ;  /* 0x0000003e003e7308 */ /* 0x000e620000002400 */
[----:B---3--:R-:W-:-:S07]  /*1a6f0*/  FSEL R159, R54, -INF , !P2 ;  /* 0xff800000369f7808 */ /* 0x008fce0005000000 */
[----:B------:R-:W3:Y:S01]  /*1a700*/  MUFU.TANH R19, R19 ;  /* 0x0000001300137308 */ /* 0x000ee20000002400 */
[----:B--2---:R-:W-:Y:S02]  /*1a710*/  FSEL R171, R16, -INF , !P6 ;  /* 0xff80000010ab7808 */ /* 0x004fe40007000000 */
[-C--:B------:R-:W-:Y:S02]  /*1a720*/  ISETP.GE.AND P6, PT, R184, R53.reuse, PT ;  /* 0x00000035b800720c */ /* 0x080fe40003fc6270 */
[----:B----4-:R-:W-:Y:S02]  /*1a730*/  FSEL R157, R58, -INF , !P1 ;  /* 0xff8000003a9d7808 */ /* 0x010fe40004800000 */
[----:B------:R-:W-:Y:S01]  /*1a740*/  P2R R7, PR, RZ, 0x40 ;  /* 0x00000040ff077803 */ /* 0x000fe20000000000 */
[----:B------:R-:W2:Y:S01]  /*1a750*/  MUFU.TANH R46, R46 ;  /* 0x0000002e002e7308 */ /* 0x000ea20000002400 */
[----:B------:R-:W-:Y:S02]  /*1a760*/  ISETP.GE.AND P6, PT, R180, R53, PT ;  /* 0x00000035b400720c */ /* 0x000fe40003fc6270 */
[----:B-1----:R-:W-:-:S02]  /*1a770*/  FSEL R62, R62, -INF , !P5 ;  /* 0xff8000003e3e7808 */ /* 0x002fc40006800000 */
[----:B------:R-:W-:Y:S02]  /*1a780*/  FSEL R143, R143, -INF , !P6 ;  /* 0xff8000008f8f7808 */ /* 0x000fe40007000000 */
[----:B------:R-:W-:Y:S01]  /*1a790*/  ISETP.NE.AND P6, PT, R18, RZ, PT ;  /* 0x000000ff1200720c */ /* 0x000fe20003fc5270 */
[----:B------:R-:W1:Y:S01]  /*1a7a0*/  MUFU.TANH R48, R48 ;  /* 0x0000003000307308 */ /* 0x000e620000002400 */
[-C--:B------:R-:W-:Y:S02]  /*1a7b0*/  ISETP.GE.AND P5, PT, R194, R53.reuse, PT ;  /* 0x00000035c200720c */ /* 0x080fe40003fa6270 */
[----:B------:R-:W-:Y:S02]  /*1a7c0*/  ISETP.NE.AND P2, PT, R7, RZ, PT ;  /* 0x000000ff0700720c */ /* 0x000fe40003f45270 */
[----:B---3--:R-:W-:Y:S02]  /*1a7d0*/  FSEL R165, R19, -INF , !P5 ;  /* 0xff80000013a57808 */ /* 0x008fe40006800000 */
[----:B------:R-:W-:Y:S01]  /*1a7e0*/  ISETP.GE.AND P5, PT, R178, R53, PT ;  /* 0x00000035b200720c */ /* 0x000fe20003fa6270 */
[----:B------:R3:W4:Y:S01]  /*1a7f0*/  MUFU.TANH R153, R167 ;  /* 0x000000a700997308 */ /* 0x0007220000002400 */
[----:B--2---:R-:W-:-:S02]  /*1a800*/  FSEL R163, R46, -INF , !P3 ;  /* 0xff8000002ea37808 */ /* 0x004fc40005800000 */
[----:B------:R-:W-:-:S05]  /*1a810*/  ISETP.GE.AND P3, PT, R138, R53, PT ;  /* 0x000000358a00720c */ /* 0x000fca0003f66270 */
[----:B------:R-:W2:Y:S01]  /*1a820*/  MUFU.TANH R145, R145 ;  /* 0x0000009100917308 */ /* 0x000ea20000002400 */
[----:B-1----:R-:W-:Y:S02]  /*1a830*/  FSEL R155, R48, -INF , !P0 ;  /* 0xff800000309b7808 */ /* 0x002fe40004000000 */
[----:B------:R-:W-:-:S05]  /*1a840*/  ISETP.GE.AND P0, PT, R4, R53, PT ;  /* 0x000000350400720c */ /* 0x000fca0003f06270 */
[----:B------:R-:W1:Y:S01]  /*1a850*/  MUFU.TANH R141, R14 ;  /* 0x0000000e008d7308 */ /* 0x000e620000002400 */
[----:B---3--:R-:W-:Y:S02]  /*1a860*/  FSEL R167, R17, -INF , !P4 ;  /* 0xff80000011a77808 */ /* 0x008fe40006000000 */
[-C--:B------:R-:W-:Y:S02]  /*1a870*/  ISETP.GE.AND P4, PT, R182, R53.reuse, PT ;  /* 0x00000035b600720c */ /* 0x080fe40003f86270 */
[----:B----4-:R-:W-:Y:S02]  /*1a880*/  FSEL R153, R153, -INF , !P2 ;  /* 0xff80000099997808 */ /* 0x010fe40005000000 */
[----:B------:R-:W-:Y:S01]  /*1a890*/  P2R R8, PR, RZ, 0x10 ;  /* 0x00000010ff087803 */ /* 0x000fe20000000000 */
[----:B------:R-:W3:Y:S01]  /*1a8a0*/  MUFU.TANH R139, R15 ;  /* 0x0000000f008b7308 */ /* 0x000ee20000002400 */
[----:B------:R-:W-:Y:S02]  /*1a8b0*/  ISETP.GE.AND P4, PT, R174, R53, PT ;  /* 0x00000035ae00720c */ /* 0x000fe40003f86270 */
[----:B------:R-:W-:-:S02]  /*1a8c0*/  ISETP.NE.AND P1, PT, R8, RZ, PT ;  /* 0x000000ff0800720c */ /* 0x000fc40003f25270 */
[-C--:B------:R-:W-:Y:S02]  /*1a8d0*/  ISETP.GE.AND P2, PT, R50, R53.reuse, PT ;  /* 0x000000353200720c */ /* 0x080fe40003f46270 */
[----:B--2---:R-:W-:Y:S01]  /*1a8e0*/  FSEL R145, R145, -INF , !P1 ;  /* 0xff80000091917808 */ /* 0x004fe20004800000 */
[----:B------:R-:W2:Y:S01]  /*1a8f0*/  MUFU.TANH R63, R10 ;  /* 0x0000000a003f7308 */ /* 0x000ea20000002400 */
[----:B------:R-:W-:Y:S01]  /*1a900*/  BAR.SYNC.DEFER_BLOCKING 0x0 ;  /* 0x0000000000007b1d */ /* 0x000fe20000010000 */
[----:B------:R-:W-:Y:S02]  /*1a910*/  ISETP.GE.AND P1, PT, R6, R53, PT ;  /* 0x000000350600720c */ /* 0x000fe40003f26270 */
[----:B-1----:R-:W-:-:S04]  /*1a920*/  FSEL R141, R141, -INF , !P5 ;  /* 0xff8000008d8d7808 */ /* 0x002fc80006800000 */
[----:B------:R-:W1:Y:S01]  /*1a930*/  MUFU.TANH R61, R11 ;  /* 0x0000000b003d7308 */ /* 0x000e620000002400 */
[----:B---3--:R-:W-:-:S07]  /*1a940*/  FSEL R139, R139, -INF , !P4 ;  /* 0xff8000008b8b7808 */ /* 0x008fce0006000000 */
[----:B------:R-:W3:Y:S01]  /*1a950*/  MUFU.TANH R59, R59 ;  /* 0x0000003b003b7308 */ /* 0x000ee20000002400 */
[----:B--2---:R-:W-:-:S07]  /*1a960*/  FSEL R63, R63, -INF , !P3 ;  /* 0xff8000003f3f7808 */ /* 0x004fce0005800000 */
[----:B------:R-:W2:Y:S01]  /*1a970*/  MUFU.TANH R5, R5 ;  /* 0x0000000500057308 */ /* 0x000ea20000002400 */
[----:B-1----:R-:W-:Y:S02]  /*1a980*/  FSEL R61, R61, -INF , !P2 ;  /* 0xff8000003d3d7808 */ /* 0x002fe40005000000 */
[----:B---3--:R-:W-:Y:S02]  /*1a990*/  FSEL R59, R59, -INF , !P1 ;  /* 0xff8000003b3b7808 */ /* 0x008fe40004800000 */
[----:B--2---:R-:W-:Y:S01]  /*1a9a0*/  FSEL R53, R5, -INF , !P0 ;  /* 0xff80000005357808 */ /* 0x004fe20004000000 */
        /* <DEDUP_REMOVED lines=58> */
[----:B------:R-:W-:-:S04]  /*1ad50*/  IMAD R5, R5, UR4, RZ ;  /* 0x0000000405057c24 */ /* 0x000fc8000f8e02ff */
[C---:B------:R-:W-:Y:S02]  /*1ad60*/  IMAD R5, R6.reuse, UR5, R5 ;  /* 0x0000000506057c24 */ /* 0x040fe4000f8e0205 */
[----:B------:R-:W-:-:S05]  /*1ad70*/  IMAD.WIDE.U32 R6, R6, UR4, R8 ;  /* 0x0000000406067c25 */ /* 0x000fca000f8e0008 */
[----:B------:R-:W-:Y:S01]  /*1ad80*/  IADD3 R4, R7, R5, RZ ;  /* 0x0000000507047210 */ /* 0x000fe20007ffe0ff */
[----:B------:R-:W-:Y:S01]  /*1ad90*/  IMAD.MOV.U32 R5, RZ, RZ, R6 ;  /* 0x000000ffff057224 */ /* 0x000fe200078e0006 */
[----:B------:R-:W-:Y:S06]  /*1ada0*/  BRA `(.L_x_2925) ;  /* 0x0000000000107947 */ /* 0x000fec0003800000 */
.L_x_2924:
[----:B------:R-:W-:Y:S02]  /*1adb0*/  ULDC UR8, c[0x0][0x248] ;  /* 0x0000920000087ab9 */ /* 0x000fe40000000800 */
[----:B------:R-:W-:-:S06]  /*1adc0*/  USHF.L.U32 UR4, UR8, 0x7, URZ ;  /* 0x0000000708047899 */ /* 0x000fcc000800063f */
[----:B------:R-:W-:-:S04]  /*1add0*/  IADD3 R5, RZ, -UR4, RZ ;  /* 0x80000004ff057c10 */ /* 0x000fc8000fffe0ff */
[----:B------:R-:W-:-:S07]  /*1ade0*/  SHF.R.S32.HI R4, RZ, 0x1f, R5 ;  /* 0x0000001fff047819 */ /* 0x000fce0000011405 */
.L_x_2925:
        /* <DEDUP_REMOVED lines=39> */
.L_x_2923:
[----:B-1----:R-:W-:Y:S01]  /*1b060*/  FMNMX.FTZ R5, R2, R30, !PT ;  /* 0x0000001e02057209 */ /* 0x002fe20007810000 */
        /* <DEDUP_REMOVED lines=119> */
[----:B------:R-:W-:Y:S01]  /*1b7e0*/  LDSM.16.MT88.4 R32, [R224+0xd000] ;  /* 0x00d00000e020783b */ /* 0x000fe20000004200 */
        /* <DEDUP_REMOVED lines=42> */
[----:B------:R-:W-:Y:S01]  /*1ba90*/  FFMA.FTZ R65, R62, UR12, -R65 ;  /* 0x0000000c3e417c23 */ /* 0x000fe20008010841 */
[----:B------:R-:W-:-:S02]  /*1baa0*/  FFMA.FTZ R53, R53, UR12, -R54 ;  /* 0x0000000c35357c23 */ /* 0x000fc40008010836 */
        /* <DEDUP_REMOVED lines=140> */
[----:B------:R-:W3:Y:S01]  /*1c370*/  MUFU.EX2 R147, R147 ;  /* 0x0000009300937308 */ /* 0x000ee20000000800 */
[C---:B------:R-:W-:Y:S01]  /*1c380*/  HMMA.16816.F32 R92, R4.reuse, R18, R92 ;  /* 0x00000012045c723c */ /* 0x040fe2000000185c */
[----:B------:R-:W3:Y:S05]  /*1c390*/  LDSM.16.MT88.4 R16, [R220+0xd000] ;  /* 0x00d00000dc10783b */ /* 0x000eea0000004200 */
[C---:B------:R-:W-:Y:S01]  /*1c3a0*/  HMMA.16816.F32 R88, R4.reuse, R28, R88 ;  /* 0x0000001c0458723c */ /* 0x040fe20000001858 */
[----:B------:R-:W3:Y:S05]  /*1c3b0*/  MUFU.EX2 R149, R149 ;  /* 0x0000009500957308 */ /* 0x000eea0000000800 */
[C---:B------:R-:W-:Y:S01]  /*1c3c0*/  HMMA.16816.F32 R84, R4.reuse, R30, R84 ;  /* 0x0000001e0454723c */ /* 0x040fe20000001854 */
[----:B------:R-:W3:Y:S02]  /*1c3d0*/  LDSM.16.MT88.4 R28, [R224+0x11000] ;  /* 0x01100000e01c783b */ /* 0x000ee40000004200 */
[----:B------:R-:W3:Y:S03]  /*1c3e0*/  MUFU.EX2 R150, R150 ;  /* 0x0000009600967308 */ /* 0x000ee60000000800 */
[C---:B--2---:R-:W-:Y:S05]  /*1c3f0*/  HMMA.16816.F32 R80, R4.reuse, R8, R80 ;  /* 0x000000080450723c */ /* 0x044fea0000001850 */
        /* <DEDUP_REMOVED lines=22> */
[----:B------:R-:W-:Y:S01]  /*1c560*/  HMMA.16816.F32 R116, R8, R26, R116 ;  /* 0x0000001a0874723c */ /* 0x000fe20000001874 */
[----:B------:R-:W2:Y:S01]  /*1c570*/  LDSM.16.MT88.4 R24, [R222+0x11000] ;  /* 0x01100000de18783b */ /* 0x000ea20000004200 */
[----:B------:R-:W4:Y:S01]  /*1c580*/  MUFU.EX2 R162, R162 ;  /* 0x000000a200a27308 */ /* 0x000f220000000800 */
[----:B---3--:R-:W-:-:S03]  /*1c590*/  FADD.FTZ R0, R147, R0 ;  /* 0x0000000093007221 */ /* 0x008fc60000010000 */
[----:B------:R-:W-:Y:S01]  /*1c5a0*/  HMMA.16816.F32 R112, R8, R20, R112 ;  /* 0x000000140870723c */ /* 0x000fe20000001870 */
[----:B------:R-:W-:-:S03]  /*1c5b0*/  FADD.FTZ R3, R149, R0 ;  /* 0x0000000095037221 */ /* 0x000fc60000010000 */
[----:B------:R-:W-:Y:S01]  /*1c5c0*/  MUFU.EX2 R164, R164 ;  /* 0x000000a400a47308 */ /* 0x000fe20000000800 */
[----:B------:R-:W-:Y:S01]  /*1c5d0*/  FADD.FTZ R3, R150, R3 ;  /* 0x0000000396037221 */ /* 0x000fe20000010000 */
[C---:B------:R-:W-:Y:S01]  /*1c5e0*/  HMMA.16816.F32 R108, R8.reuse, R22, R108 ;  /* 0x00000016086c723c */ /* 0x040fe2000000186c */
[----:B------:R-:W3:Y:S05]  /*1c5f0*/  LDSM.16.MT88.4 R20, [R221+0x11000] ;  /* 0x01100000dd14783b */ /* 0x000eea0000004200 */
[C---:B------:R-:W-:Y:S01]  /*1c600*/  HMMA.16816.F32 R104, R8.reuse, R16, R104 ;  /* 0x000000100868723c */ /* 0x040fe20000001868 */
[----:B------:R-:W5:Y:S05]  /*1c610*/  MUFU.EX2 R169, R169 ;  /* 0x000000a900a97308 */ /* 0x000f6a0000000800 */
[C---:B------:R-:W-:Y:S01]  /*1c620*/  HMMA.16816.F32 R100, R8.reuse, R18, R100 ;  /* 0x000000120864723c */ /* 0x040fe20000001864 */
[----:B------:R-:W-:Y:S02]  /*1c630*/  LDSM.16.MT88.4 R16, [R224+0x11800] ;  /* 0x01180000e010783b */ /* 0x000fe40000004200 */
        /* <DEDUP_REMOVED lines=11> */
[----:B------:R-:W-:Y:S01]  /*1c6f0*/  MUFU.EX2 R165, R165 ;  /* 0x000000a500a57308 */ /* 0x000fe20000000800 */
[C---:B------:R-:W-:Y:S01]  /*1c700*/  HMMA.16816.F32 R84, R8.reuse, R26, R84 ;  /* 0x0000001a0854723c */ /* 0x040fe20000001854 */
[----:B------:R-:W2:Y:S05]  /*1c710*/  LDSM.16.MT88.4 R24, [R221+0xd800] ;  /* 0x00d80000dd18783b */ /* 0x000eaa0000004200 */
[C---:B---3--:R-:W-:Y:S01]  /*1c720*/  HMMA.16816.F32 R80, R8.reuse, R20, R80 ;  /* 0x000000140850723c */ /* 0x048fe20000001850 */
[----:B------:R-:W3:Y:S05]  /*1c730*/  MUFU.EX2 R170, R170 ;  /* 0x000000aa00aa7308 */ /* 0x000eea0000000800 */
[C---:B------:R-:W-:Y:S01]  /*1c740*/  HMMA.16816.F32 R76, R8.reuse, R22, R76 ;  /* 0x00000016084c723c */ /* 0x040fe2000000184c */
[----:B------:R-:W-:Y:S02]  /*1c750*/  LDSM.16.MT88.4 R20, [R220+0xd800] ;  /* 0x00d80000dc14783b */ /* 0x000fe40000004200 */
[----:B------:R-:W-:Y:S03]  /*1c760*/  MUFU.EX2 R160, R160 ;  /* 0x000000a000a07308 */ /* 0x000fe60000000800 */
[C---:B------:R-:W-:Y:S05]  /*1c770*/  HMMA.16816.F32 R72, R8.reuse, R12, R72 ;  /* 0x0000000c0848723c */ /* 0x040fea0000001848 */
[----:B------:R-:W-:Y:S01]  /*1c780*/  MUFU.EX2 R163, R163 ;  /* 0x000000a300a37308 */ /* 0x000fe20000000800 */
[----:B------:R-:W-:Y:S01]  /*1c790*/  HMMA.16816.F32 R4, R8, R14, R4 ;  /* 0x0000000e0804723c */ /* 0x000fe20000001804 */
[----:B------:R-:W-:Y:S01]  /*1c7a0*/  F2FP.F16.F32.PACK_AB R12, R147, R146 ;  /* 0x00000092930c723e */ /* 0x000fe200000000ff */
[----:B------:R-:W3:Y:S01]  /*1c7b0*/  LDSM.16.MT88.4 R8, [R221+0x11800] ;  /* 0x01180000dd08783b */ /* 0x000ee20000004200 */
[----:B-1----:R-:W-:Y:S01]  /*1c7c0*/  F2FP.F16.F32.PACK_AB R13, R152, R151 ;  /* 0x00000097980d723e */ /* 0x002fe200000000ff */
[----:B------:R-:W-:-:S03]  /*1c7d0*/  FADD.FTZ R151, R151, R138 ;  /* 0x0000008a97977221 */ /* 0x000fc60000010000 */
[----:B------:R-:W-:Y:S01]  /*1c7e0*/  F2FP.F16.F32.PACK_AB R14, R150, R149 ;  /* 0x00000095960e723e */ /* 0x000fe200000000ff */
[----:B------:R-:W-:Y:S01]  /*1c7f0*/  MUFU.EX2 R156, R156 ;  /* 0x0000009c009c7308 */ /* 0x000fe20000000800 */
[----:B----4-:R-:W-:Y:S01]  /*1c800*/  F2FP.F16.F32.PACK_AB R15, R162, R161 ;  /* 0x000000a1a20f723e */ /* 0x010fe200000000ff */
[----:B------:R-:W-:-:S06]  /*1c810*/  FADD.FTZ R152, R152, R151 ;  /* 0x0000009798987221 */ /* 0x000fcc0000010000 */
[C---:B-----5:R-:W-:Y:S01]  /*1c820*/  HMMA.16816.F32 R120, R12.reuse, R28, R120 ;  /* 0x0000001c0c78723c */ /* 0x060fe20000001878 */
[----:B------:R-:W-:Y:S05]  /*1c830*/  MUFU.EX2 R171, R171 ;  /* 0x000000ab00ab7308 */ /* 0x000fea0000000800 */
[C---:B------:R-:W-:Y:S01]  /*1c840*/  HMMA.16816.F32 R116, R12.reuse, R30, R116 ;  /* 0x0000001e0c74723c */ /* 0x040fe20000001874 */
[----:B------:R-:W1:Y:S02]  /*1c850*/  LDSM.16.MT88.4 R28, [R222+0x11800] ;  /* 0x01180000de1c783b */ /* 0x000e640000004200 */
[----:B------:R-:W-:Y:S03]  /*1c860*/  MUFU.EX2 R154, R154 ;  /* 0x0000009a009a7308 */ /* 0x000fe60000000800 */
[C---:B------:R-:W-:Y:S05]  /*1c870*/  HMMA.16816.F32 R96, R12.reuse, R16, R96 ;  /* 0x000000100c60723c */ /* 0x040fea0000001860 */
[----:B------:R-:W-:Y:S01]  /*1c880*/  MUFU.EX2 R157, R157 ;  /* 0x0000009d009d7308 */ /* 0x000fe20000000800 */
[C---:B------:R-:W-:Y:S01]  /*1c890*/  HMMA.16816.F32 R92, R12.reuse, R18, R92 ;  /* 0x000000120c5c723c */ /* 0x040fe2000000185c */
[----:B------:R-:W4:Y:S05]  /*1c8a0*/  LDSM.16.MT88.4 R16, [R222+0xe000] ;  /* 0x00e00000de10783b */ /* 0x000f2a0000004200 */
        /* <DEDUP_REMOVED lines=24> */
[----:B----4-:R-:W-:Y:S01]  /*1ca30*/  HMMA.16816.F32 R120, R8, R16, R120 ;  /* 0x000000100878723c */ /* 0x010fe20000001878 */
[----:B------:R-:W-:-:S03]  /*1ca40*/  FADD.FTZ R173, R173, R166 ;  /* 0x000000a6adad7221 */ /* 0x000fc60000010000 */
[----:B------:R-:W-:Y:S02]  /*1ca50*/  MUFU.EX2 R140, R140 ;  /* 0x0000008c008c7308 */ /* 0x000fe40000000800 */
[----:B------:R-:W-:Y:S01]  /*1ca60*/  HMMA.16816.F32 R116, R8, R18, R116 ;  /* 0x000000120874723c */ /* 0x000fe20000001874 */
[----:B------:R-:W3:Y:S05]  /*1ca70*/  LDSM.16.MT88.4 R16, [R221+0x12000] ;  /* 0x01200000dd10783b */ /* 0x000eea0000004200 */
[C---:B------:R-:W-:Y:S01]  /*1ca80*/  HMMA.16816.F32 R104, R12.reuse, R20, R104 ;  /* 0x000000140c68723c */ /* 0x040fe20000001868 */
[----:B------:R-:W-:Y:S05]  /*1ca90*/  MUFU.EX2 R143, R143 ;  /* 0x0000008f008f7308 */ /* 0x000fea0000000800 */
[C---:B------:R-:W-:Y:S01]  /*1caa0*/  HMMA.16816.F32 R100, R12.reuse, R22, R100 ;  /* 0x000000160c64723c */ /* 0x040fe20000001864 */
[----:B------:R-:W4:Y:S02]  /*1cab0*/  LDSM.16.MT88.4 R20, [R220+0xe000] ;  /* 0x00e00000dc14783b */ /* 0x000f240000004200 */
[----:B------:R-:W-:Y:S03]  /*1cac0*/  MUFU.EX2 R141, R141 ;  /* 0x0000008d008d7308 */ /* 0x000fe60000000800 */
[C---:B-----5:R-:W-:Y:S05]  /*1cad0*/  HMMA.16816.F32 R72, R12.reuse, R32, R72 ;  /* 0x000000200c48723c */ /* 0x060fea0000001848 */
[----:B------:R-:W-:Y:S01]  /*1cae0*/  MUFU.EX2 R144, R144 ;  /* 0x0000009000907308 */ /* 0x000fe20000000800 */
[----:B------:R-:W-:Y:S01]  /*1caf0*/  HMMA.16816.F32 R4, R12, R34, R4 ;  /* 0x000000220c04723c */ /* 0x000fe20000001804 */
[----:B------:R-:W5:Y:S04]  /*1cb00*/  LDSM.16.MT88.4 R32, [R224+0x12000] ;  /* 0x01200000e020783b */ /* 0x000f680000004200 */
[----:B------:R-:W-:Y:S01]  /*1cb10*/  LDSM.16.MT88.4 R12, [R220+0x12000] ;  /* 0x01200000dc0c783b */ /* 0x000fe20000004200 */
[C---:B--2---:R-:W-:Y:S01]  /*1cb20*/  HMMA.16816.F32 R128, R8.reuse, R24, R128 ;  /* 0x000000180880723c */ /* 0x044fe20000001880 */
[----:B------:R-:W-:Y:S05]  /*1cb30*/  MUFU.EX2 R134, R134 ;  /* 0x0000008600867308 */ /* 0x000fea0000000800 */
[C---:B------:R-:W-:Y:S01]  /*1cb40*/  HMMA.16816.F32 R124, R8.reuse, R26, R124 ;  /* 0x0000001a087c723c */ /* 0x040fe2000000187c */
[----:B------:R-:W2:Y:S02]  /*1cb50*/  LDSM.16.MT88.4 R24, [R222+0x12000] ;  /* 0x01200000de18783b */ /* 0x000ea40000004200 */
[----:B------:R-:W4:Y:S03]  /*1cb60*/  MUFU.EX2 R139, R139 ;  /* 0x0000008b008b7308 */ /* 0x000f260000000800 */
[C---:B-1----:R-:W-:Y:S05]  /*1cb70*/  HMMA.16816.F32 R112, R8.reuse, R28, R112 ;  /* 0x0000001c0870723c */ /* 0x042fea0000001870 */
[----:B------:R-:W-:Y:S01]  /*1cb80*/  MUFU.EX2 R66, R66 ;  /* 0x0000004200427308 */ /* 0x000fe20000000800 */
[C---:B------:R-:W-:Y:S01]  /*1cb90*/  HMMA.16816.F32 R108, R8.reuse, R30, R108 ;  /* 0x0000001e086c723c */ /* 0x040fe2000000186c */
[----:B------:R-:W1:Y:S05]  /*1cba0*/  LDSM.16.MT88.4 R28, [R224+0xe800] ;  /* 0x00e80000e01c783b */ /* 0x000e6a0000004200 */
[----:B---3--:R-:W-:Y:S01]  /*1cbb0*/  HMMA.16816.F32 R80, R8, R16, R80 ;  /* 0x000000100850723c */ /* 0x008fe20000001850 */
[----:B------:R-:W3:Y:S01]  /*1cbc0*/  MUFU.EX2 R65, R65 ;  /* 0x0000004100417308 */ /* 0x000ee20000000800 */
[----:B----4-:R-:W-:-:S04]  /*1cbd0*/  F2FP.F16.F32.PACK_AB R68, R139, R134 ;  /* 0x000000868b44723e */ /* 0x010fc800000000ff */
[C---:B------:R-:W-:Y:S01]  /*1cbe0*/  HMMA.16816.F32 R76, R8.reuse, R18, R76 ;  /* 0x00000012084c723c */ /* 0x040fe2000000184c */
[----:B------:R-:W4:Y:S05]  /*1cbf0*/  LDSM.16.MT88.4 R16, [R221+0xe800] ;  /* 0x00e80000dd10783b */ /* 0x000f2a0000004200 */
[C---:B------:R-:W-:Y:S06]  /*1cc00*/  HMMA.16816.F32 R104, R8.reuse, R20, R104 ;  /* 0x000000140868723c */ /* 0x040fec0000001868 */
[----:B------:R-:W-:Y:S01]  /*1cc10*/  HMMA.16816.F32 R100, R8, R22, R100 ;  /* 0x000000160864723c */ /* 0x000fe20000001864 */
[----:B------:R-:W4:Y:S01]  /*1cc20*/  LDSM.16.MT88.4 R20, [R222+0xe800] ;  /* 0x00e80000de14783b */ /* 0x000f220000004200 */
[----:B---3--:R-:W-:-:S04]  /*1cc30*/  F2FP.F16.F32.PACK_AB R70, R65, R66 ;  /* 0x000000424146723e */ /* 0x008fc800000000ff */
[C---:B-----5:R-:W-:Y:S06]  /*1cc40*/  HMMA.16816.F32 R96, R8.reuse, R32, R96 ;  /* 0x000000200860723c */ /* 0x060fec0000001860 */
[C---:B------:R-:W-:Y:S01]  /*1cc50*/  HMMA.16816.F32 R92, R8.reuse, R34, R92 ;  /* 0x00000022085c723c */ /* 0x040fe2000000185c */
[----:B------:R-:W-:Y:S05]  /*1cc60*/  LDSM.16.MT88.4 R32, [R222+0x12800] ;  /* 0x01280000de20783b */ /* 0x000fea0000004200 */
[C---:B--2---:R-:W-:Y:S06]  /*1cc70*/  HMMA.16816.F32 R88, R8.reuse, R24, R88 ;  /* 0x000000180858723c */ /* 0x044fec0000001858 */
        /* <DEDUP_REMOVED lines=16> */
[C---:B----4-:R-:W-:Y:S06]  /*1cd80*/  HMMA.16816.F32 R112, R24.reuse, R16, R112 ;  /* 0x000000101870723c */ /* 0x050fec0000001870 */
        /* <DEDUP_REMOVED lines=102> */
.L_x_2920:
[----:B------:R-:W-:-:S13]  /*1d3f0*/  ISETP.GE.AND P0, PT, R240, 0x1, PT ;  /* 0x00000001f000780c */ /* 0x000fda0003f06270 */
[----:B------:R-:W-:Y:S05]  /*1d400*/  @!P0 BRA `(.L_x_2926) ;  /* 0x0000004400988947 */ /* 0x000fea0003800000 */
[----:B------:R-:W-:Y:S01]  /*1d410*/  ULDC UR9, c[0x0][0x250] ;  /* 0x0000940000097ab9 */ /* 0x000fe20000000800 */
[----:B------:R-:W-:Y:S01]  /*1d420*/  ULDC.64 UR4, c[0x0][0x250] ;  /* 0x0000940000047ab9 */ /* 0x000fe20000000a00 */
[----:B------:R-:W-:Y:S01]  /*1d430*/  ULEA UR9, -UR9, URZ, 0x7 ;  /* 0x0000003f09097291 */ /* 0x000fe2000f8e393f */
[----:B------:R-:W-:Y:S01]  /*1d440*/  IMAD.MOV.U32 R133, RZ, RZ, R0 ;  /* 0x000000ffff857224 */ /* 0x000fe200078e0000 */
[----:B------:R-:W-:Y:S01]  /*1d450*/  USHF.L.U64.HI UR14, UR4, 0x5, UR5 ;  /* 0x00000005040e7899 */ /* 0x000fe20008010205 */
[----:B------:R-:W-:Y:S01]  /*1d460*/  IMAD.MOV.U32 R135, RZ, RZ, R2 ;  /* 0x000000ffff877224 */ /* 0x000fe200078e0002 */
[----:B------:R-:W-:Y:S02]  /*1d470*/  USHF.L.U32 UR13, UR4, 0x5, URZ ;  /* 0x00000005040d7899 */ /* 0x000fe4000800063f */
[----:B------:R-:W-:Y:S01]  /*1d480*/  USHF.R.S32.HI UR4, URZ, 0x1f, UR9 ;  /* 0x0000001f3f047899 */ /* 0x000fe20008011409 */
[----:B------:R-:W-:Y:S01]  /*1d490*/  MOV R246, UR9 ;  /* 0x0000000900f67c02 */ /* 0x000fe20008000f00 */
[----:B------:R-:W-:Y:S01]  /*1d4a0*/  ULDC UR11, c[0x0][0x248] ;  /* 0x00009200000b7ab9 */ /* 0x000fe20000000800 */
[----:B------:R-:W-:Y:S01]  /*1d4b0*/  ULDC UR8, c[0x0][0x24c] ;  /* 0x0000930000087ab9 */ /* 0x000fe20000000800 */
[----:B------:R-:W-:-:S02]  /*1d4c0*/  USHF.L.U32 UR5, UR11, 0x5, URZ ;  /* 0x000000050b057899 */ /* 0x000fc4000800063f */
[----:B------:R-:W-:Y:S01]  /*1d4d0*/  MOV R245, UR4 ;  /* 0x0000000400f57c02 */ /* 0x000fe20008000f00 */
[----:B------:R-:W-:Y:S01]  /*1d4e0*/  USHF.L.U64.HI UR8, UR11, 0x5, UR8 ;  /* 0x000000050b087899 */ /* 0x000fe20008010208 */
[----:B------:R-:W-:Y:S01]  /*1d4f0*/  ULDC UR4, c[0x0][0x2ec] ;  /* 0x0000bb0000047ab9 */ /* 0x000fe20000000800 */
[----:B------:R-:W-:-:S10]  /*1d500*/  ULDC UR12, c[0x0][0x39c] ;  /* 0x0000e700000c7ab9 */ /* 0x000fd40000000800 */
.L_x_2930:
        /* <DEDUP_REMOVED lines=37> */
[----:B------:R-:W-:Y:S01]  /*1d760*/  ISETP.GE.U32.AND P3, PT, R6, R2, PT ;  /* 0x000000020600720c */ /* 0x000fe20003f66070 */
[----:B------:R-:W1:Y:S01]  /*1d770*/  LDC.64 R4, c[0x0][0x250] ;  /* 0x00009400ff047b82 */ /* 0x000e620000000a00 */
[----:B------:R-:W-:Y:S02]  /*1d780*/  ISETP.NE.AND P0, PT, R0, RZ, PT ;  /* 0x000000ff0000720c */ /* 0x000fe40003f05270 */
[----:B------:R-:W-:Y:S07]  /*1d790*/  LOP3.LUT R2, RZ, R0, RZ, 0x33, !PT ;  /* 0x00000000ff027212 */ /* 0x000fee00078e33ff */
        /* <DEDUP_REMOVED lines=26> */
.L_x_2927:
        /* <DEDUP_REMOVED lines=20> */
[----:B------:R1:W-:Y:S01]  /*1da80*/  LDGSTS.E.BYPASS.LTC128B.128 [R233+0x11000], desc[UR6][R8.64+0x80] ;  /* 0x1100008008e97fae */ /* 0x0003e2000b901d46 */
        /* <DEDUP_REMOVED lines=17> */
[----:B-1----:R-:W2:Y:S06]  /*1dba0*/  LDSM.16.M88.4 R8, [R229+0x4000] ;  /* 0x00400000e508783b */ /* 0x002eac0000000200 */
[----:B------:R-:W3:Y:S06]  /*1dbb0*/  LDSM.16.M88.4 R16, [R229+0x4800] ;  /* 0x00480000e510783b */ /* 0x000eec0000000200 */
[----:B------:R-:W1:Y:S06]  /*1dbc0*/  LDSM.16.M88.4 R24, [R229+0x5000] ;  /* 0x00500000e518783b */ /* 0x000e6c0000000200 */
[----:B------:R-:W4:Y:S06]  /*1dbd0*/  LDSM.16.M88.4 R32, [R229+0x5800] ;  /* 0x00580000e520783b */ /* 0x000f2c0000000200 */
[----:B------:R-:W0:Y:S06]  /*1dbe0*/  LDGDEPBAR ;  /* 0x00000000000079af */ /* 0x000e2c0000000000 */
[----:B------:R-:W5:Y:S06]  /*1dbf0*/  LDSM.16.M88.4 R40, [R229+0x6000] ;  /* 0x00600000e528783b */ /* 0x000f6c0000000200 */
[----:B------:R-:W5:Y:S01]  /*1dc00*/  LDSM.16.M88.4 R48, [R229+0x6800] ;  /* 0x00680000e530783b */ /* 0x000f620000000200 */
[C---:B--2---:R-:W-:Y:S05]  /*1dc10*/  HMMA.16816.F32 R4, R64.reuse, R8, RZ ;  /* 0x000000084004723c */ /* 0x044fea00000018ff */
[----:B------:R-:W2:Y:S01]  /*1dc20*/  LDSM.16.M88.4 R56, [R229+0x7000] ;  /* 0x00700000e538783b */ /* 0x000ea20000000200 */
[C---:B------:R-:W-:Y:S05]  /*1dc30*/  HMMA.16816.F32 R8, R64.reuse, R10, RZ ;  /* 0x0000000a4008723c */ /* 0x040fea00000018ff */
[----:B------:R-:W2:Y:S01]  /*1dc40*/  LDSM.16.M88.4 R136, [R229+0x7800] ;  /* 0x00780000e588783b */ /* 0x000ea20000000200 */
[C---:B---3--:R-:W-:Y:S05]  /*1dc50*/  HMMA.16816.F32 R12, R64.reuse, R16, RZ ;  /* 0x00000010400c723c */ /* 0x048fea00000018ff */
[----:B------:R-:W-:Y:S01]  /*1dc60*/  LDSM.16.M88.4 R140, [R228] ;  /* 0x00000000e48c783b */ /* 0x000fe20000000200 */
[C---:B------:R-:W-:Y:S05]  /*1dc70*/  HMMA.16816.F32 R16, R64.reuse, R18, RZ ;  /* 0x000000124010723c */ /* 0x040fea00000018ff */
[----:B------:R-:W3:Y:S01]  /*1dc80*/  LDSM.16.M88.4 R144, [R227] ;  /* 0x00000000e390783b */ /* 0x000ee20000000200 */
[C---:B-1----:R-:W-:Y:S05]  /*1dc90*/  HMMA.16816.F32 R20, R64.reuse, R24, RZ ;  /* 0x000000184014723c */ /* 0x042fea00000018ff */
[----:B------:R-:W1:Y:S01]  /*1dca0*/  LDSM.16.M88.4 R148, [R219] ;  /* 0x00000000db94783b */ /* 0x000e620000000200 */
[C---:B------:R-:W-:Y:S05]  /*1dcb0*/  HMMA.16816.F32 R24, R64.reuse, R26, RZ ;  /* 0x0000001a4018723c */ /* 0x040fea00000018ff */
[----:B------:R-:W1:Y:S01]  /*1dcc0*/  LDSM.16.M88.4 R152, [R218] ;  /* 0x00000000da98783b */ /* 0x000e620000000200 */
[C---:B----4-:R-:W-:Y:S05]  /*1dcd0*/  HMMA.16816.F32 R28, R64.reuse, R32, RZ ;  /* 0x00000020401c723c */ /* 0x050fea00000018ff */
[----:B------:R-:W4:Y:S01]  /*1dce0*/  LDSM.16.M88.4 R156, [R217] ;  /* 0x00000000d99c783b */ /* 0x000f220000000200 */
[C---:B------:R-:W-:Y:S05]  /*1dcf0*/  HMMA.16816.F32 R32, R64.reuse, R34, RZ ;  /* 0x000000224020723c */ /* 0x040fea00000018ff */
[----:B------:R-:W4:Y:S01]  /*1dd00*/  LDSM.16.M88.4 R160, [R216] ;  /* 0x00000000d8a0783b */ /* 0x000f220000000200 */
[C---:B-----5:R-:W-:Y:S05]  /*1dd10*/  HMMA.16816.F32 R36, R64.reuse, R40, RZ ;  /* 0x000000284024723c */ /* 0x060fea00000018ff */
[----:B------:R-:W5:Y:S01]  /*1dd20*/  LDSM.16.M88.4 R164, [R215] ;  /* 0x00000000d7a4783b */ /* 0x000f620000000200 */
[C---:B------:R-:W-:Y:S05]  /*1dd30*/  HMMA.16816.F32 R40, R64.reuse, R42, RZ ;  /* 0x0000002a4028723c */ /* 0x040fea00000018ff */
[----:B------:R-:W5:Y:S01]  /*1dd40*/  LDSM.16.M88.4 R168, [R214] ;  /* 0x00000000d6a8783b */ /* 0x000f620000000200 */
[C---:B------:R-:W-:Y:S05]  /*1dd50*/  HMMA.16816.F32 R44, R64.reuse, R48, RZ ;  /* 0x00000030402c723c */ /* 0x040fea00000018ff */
[----:B------:R-:W5:Y:S01]  /*1dd60*/  LDSM.16.M88.4 R172, [R213] ;  /* 0x00000000d5ac783b */ /* 0x000f620000000200 */
[C---:B------:R-:W-:Y:S05]  /*1dd70*/  HMMA.16816.F32 R48, R64.reuse, R50, RZ ;  /* 0x000000324030723c */ /* 0x040fea00000018ff */
[----:B------:R-:W-:Y:S01]  /*1dd80*/  LDSM.16.M88.4 R176, [R226] ;  /* 0x00000000e2b0783b */ /* 0x000fe20000000200 */
[C---:B--2---:R-:W-:Y:S05]  /*1dd90*/  HMMA.16816.F32 R52, R64.reuse, R56, RZ ;  /* 0x000000384034723c */ /* 0x044fea00000018ff */
[----:B------:R-:W2:Y:S01]  /*1dda0*/  LDSM.16.M88.4 R180, [R223+0x4000] ;  /* 0x00400000dfb4783b */ /* 0x000ea20000000200 */
[C---:B------:R-:W-:Y:S05]  /*1ddb0*/  HMMA.16816.F32 R56, R64.reuse, R58, RZ ;  /* 0x0000003a4038723c */ /* 0x040fea00000018ff */
[----:B------:R-:W-:Y:S01]  /*1ddc0*/  LDSM.16.M88.4 R184, [R212+0x3000] ;  /* 0x00300000d4b8783b */ /* 0x000fe20000000200 */
[C---:B------:R-:W-:Y:S05]  /*1ddd0*/  HMMA.16816.F32 R60, R64.reuse, R136, RZ ;  /* 0x00000088403c723c */ /* 0x040fea00000018ff */
[----:B------:R-:W-:Y:S01]  /*1dde0*/  LDSM.16.M88.4 R188, [R223+0xb000] ;  /* 0x00b00000dfbc783b */ /* 0x000fe20000000200 */
[----:B------:R-:W-:Y:S05]  /*1ddf0*/  HMMA.16816.F32 R64, R64, R138, RZ ;  /* 0x0000008a4040723c */ /* 0x000fea00000018ff */
[----:B------:R-:W2:Y:S01]  /*1de00*/  LDSM.16.M88.4 R136, [R223+0x4800] ;  /* 0x00480000df88783b */ /* 0x000ea20000000200 */
[C---:B---3--:R-:W-:Y:S05]  /*1de10*/  HMMA.16816.F32 R4, R140.reuse, R144, R4 ;  /* 0x000000908c04723c */ /* 0x048fea0000001804 */
[----:B------:R-:W-:Y:S01]  /*1de20*/  LDSM.16.M88.4 R192, [R223+0xb800] ;  /* 0x00b80000dfc0783b */ /* 0x000fe20000000200 */
[C---:B------:R-:W-:Y:S05]  /*1de30*/  HMMA.16816.F32 R8, R140.reuse, R146, R8 ;  /* 0x000000928c08723c */ /* 0x040fea0000001808 */
[----:B------:R-:W3:Y:S01]  /*1de40*/  LDSM.16.M88.4 R144, [R223+0x5000] ;  /* 0x00500000df90783b */ /* 0x000ee20000000200 */
[C---:B-1----:R-:W-:Y:S05]  /*1de50*/  HMMA.16816.F32 R12, R140.reuse, R148, R12 ;  /* 0x000000948c0c723c */ /* 0x042fea000000180c */
[----:B------:R-:W-:Y:S01]  /*1de60*/  LDSM.16.M88.4 R196, [R225+0x2000] ;  /* 0x00200000e1c4783b */ /* 0x000fe20000000200 */
[C---:B------:R-:W-:Y:S05]  /*1de70*/  HMMA.16816.F32 R16, R140.reuse, R150, R16 ;  /* 0x000000968c10723c */ /* 0x040fea0000001810 */
[----:B------:R-:W1:Y:S01]  /*1de80*/  LDSM.16.M88.4 R148, [R223+0x5800] ;  /* 0x00580000df94783b */ /* 0x000e620000000200 */
[C---:B------:R-:W-:Y:S05]  /*1de90*/  HMMA.16816.F32 R20, R140.reuse, R152, R20 ;  /* 0x000000988c14723c */ /* 0x040fea0000001814 */
[----:B------:R-:W-:Y:S01]  /*1dea0*/  LDSM.16.M88.4 R200, [R212+0x4000] ;  /* 0x00400000d4c8783b */ /* 0x000fe20000000200 */
[C---:B------:R-:W-:Y:S05]  /*1deb0*/  HMMA.16816.F32 R24, R140.reuse, R154, R24 ;  /* 0x0000009a8c18723c */ /* 0x040fea0000001818 */
[----:B------:R-:W1:Y:S01]  /*1dec0*/  LDSM.16.M88.4 R152, [R223+0x6000] ;  /* 0x00600000df98783b */ /* 0x000e620000000200 */
[C---:B----4-:R-:W-:Y:S06]  /*1ded0*/  HMMA.16816.F32 R28, R140.reuse, R156, R28 ;  /* 0x0000009c8c1c723c */ /* 0x050fec000000181c */
[C---:B------:R-:W-:Y:S01]  /*1dee0*/  HMMA.16816.F32 R32, R140.reuse, R158, R32 ;  /* 0x0000009e8c20723c */ /* 0x040fe20000001820 */
[----:B------:R-:W-:Y:S05]  /*1def0*/  LDSM.16.M88.4 R156, [R223+0x7000] ;  /* 0x00700000df9c783b */ /* 0x000fea0000000200 */
[C---:B------:R-:W-:Y:S06]  /*1df00*/  HMMA.16816.F32 R36, R140.reuse, R160, R36 ;  /* 0x000000a08c24723c */ /* 0x040fec0000001824 */
[C---:B------:R-:W-:Y:S01]  /*1df10*/  HMMA.16816.F32 R40, R140.reuse, R162, R40 ;  /* 0x000000a28c28723c */ /* 0x040fe20000001828 */
[----:B------:R-:W-:Y:S05]  /*1df20*/  LDSM.16.M88.4 R160, [R223+0x7800] ;  /* 0x00780000dfa0783b */ /* 0x000fea0000000200 */
[C---:B-----5:R-:W-:Y:S06]  /*1df30*/  HMMA.16816.F32 R44, R140.reuse, R164, R44 ;  /* 0x000000a48c2c723c */ /* 0x060fec000000182c */
[C---:B------:R-:W-:Y:S01]  /*1df40*/  HMMA.16816.F32 R48, R140.reuse, R166, R48 ;  /* 0x000000a68c30723c */ /* 0x040fe20000001830 */
[----:B------:R-:W-:Y:S05]  /*1df50*/  LDSM.16.M88.4 R164, [R212] ;  /* 0x00000000d4a4783b */ /* 0x000fea0000000200 */
[C---:B------:R-:W-:Y:S06]  /*1df60*/  HMMA.16816.F32 R52, R140.reuse, R168, R52 ;  /* 0x000000a88c34723c */ /* 0x040fec0000001834 */
[C---:B------:R-:W-:Y:S01]  /*1df70*/  HMMA.16816.F32 R56, R140.reuse, R170, R56 ;  /* 0x000000aa8c38723c */ /* 0x040fe20000001838 */
[----:B------:R-:W-:Y:S05]  /*1df80*/  LDSM.16.M88.4 R168, [R212+0x800] ;  /* 0x00080000d4a8783b */ /* 0x000fea0000000200 */
[C---:B------:R-:W-:Y:S06]  /*1df90*/  HMMA.16816.F32 R60, R140.reuse, R172, R60 ;  /* 0x000000ac8c3c723c */ /* 0x040fec000000183c */
[----:B------:R-:W-:Y:S01]  /*1dfa0*/  HMMA.16816.F32 R64, R140, R174, R64 ;  /* 0x000000ae8c40723c */ /* 0x000fe20000001840 */
[----:B------:R-:W4:Y:S05]  /*1dfb0*/  LDSM.16.M88.4 R140, [R223+0x6800] ;  /* 0x00680000df8c783b */ /* 0x000f2a0000000200 */
[C---:B--2---:R-:W-:Y:S01]  /*1dfc0*/  HMMA.16816.F32 R4, R176.reuse, R180, R4 ;  /* 0x000000b4b004723c */ /* 0x044fe20000001804 */
[----:B------:R-:W-:Y:S05]  /*1dfd0*/  LDSM.16.M88.4 R172, [R212+0x1000] ;  /* 0x00100000d4ac783b */ /* 0x000fea0000000200 */
[C---:B------:R-:W-:Y:S01]  /*1dfe0*/  HMMA.16816.F32 R8, R176.reuse, R182, R8 ;  /* 0x000000b6b008723c */ /* 0x040fe20000001808 */
[----:B------:R-:W-:Y:S05]  /*1dff0*/  LDSM.16.M88.4 R180, [R212+0x1800] ;  /* 0x00180000d4b4783b */ /* 0x000fea0000000200 */
[C---:B------:R-:W-:Y:S06]  /*1e000*/  HMMA.16816.F32 R12, R176.reuse, R136, R12 ;  /* 0x00000088b00c723c */ /* 0x040fec000000180c */
[C---:B------:R-:W-:Y:S01]  /*1e010*/  HMMA.16816.F32 R16, R176.reuse, R138, R16 ;  /* 0x0000008ab010723c */ /* 0x040fe20000001810 */
[----:B------:R-:W2:Y:S05]  /*1e020*/  LDSM.16.M88.4 R136, [R225] ;  /* 0x00000000e188783b */ /* 0x000eaa0000000200 */
[C---:B---3--:R-:W-:Y:S06]  /*1e030*/  HMMA.16816.F32 R20, R176.reuse, R144, R20 ;  /* 0x00000090b014723c */ /* 0x048fec0000001814 */
[C---:B------:R-:W-:Y:S01]  /*1e040*/  HMMA.16816.F32 R24, R176.reuse, R146, R24 ;  /* 0x00000092b018723c */ /* 0x040fe20000001818 */
[----:B------:R-:W3:Y:S05]  /*1e050*/  LDSM.16.M88.4 R144, [R212+0x2000] ;  /* 0x00200000d490783b */ /* 0x000eea0000000200 */
[C---:B-1----:R-:W-:Y:S06]  /*1e060*/  HMMA.16816.F32 R28, R176.reuse, R148, R28 ;  /* 0x00000094b01c723c */ /* 0x042fec000000181c */
[C---:B------:R-:W-:Y:S01]  /*1e070*/  HMMA.16816.F32 R32, R176.reuse, R150, R32 ;  /* 0x00000096b020723c */ /* 0x040fe20000001820 */
[----:B------:R-:W1:Y:S05]  /*1e080*/  LDSM.16.M88.4 R148, [R212+0x2800] ;  /* 0x00280000d494783b */ /* 0x000e6a0000000200 */
[C---:B------:R-:W-:Y:S06]  /*1e090*/  HMMA.16816.F32 R36, R176.reuse, R152, R36 ;  /* 0x00000098b024723c */ /* 0x040fec0000001824 */
[C---:B------:R-:W-:Y:S01]  /*1e0a0*/  HMMA.16816.F32 R40, R176.reuse, R154, R40 ;  /* 0x0000009ab028723c */ /* 0x040fe20000001828 */
[----:B------:R-:W-:Y:S05]  /*1e0b0*/  LDSM.16.M88.4 R152, [R230+0x2000] ;  /* 0x00200000e698783b */ /* 0x000fea0000000200 */
[C---:B----4-:R-:W-:Y:S06]  /*1e0c0*/  HMMA.16816.F32 R44, R176.reuse, R140, R44 ;  /* 0x0000008cb02c723c */ /* 0x050fec000000182c */
[C---:B------:R-:W-:Y:S01]  /*1e0d0*/  HMMA.16816.F32 R48, R176.reuse, R142, R48 ;  /* 0x0000008eb030723c */ /* 0x040fe20000001830 */
[----:B------:R-:W4:Y:S05]  /*1e0e0*/  LDSM.16.M88.4 R140, [R212+0x3800] ;  /* 0x00380000d48c783b */ /* 0x000f2a0000000200 */
[C---:B------:R-:W-:Y:S06]  /*1e0f0*/  HMMA.16816.F32 R52, R176.reuse, R156, R52 ;  /* 0x0000009cb034723c */ /* 0x040fec0000001834 */
[C---:B------:R-:W-:Y:S01]  /*1e100*/  HMMA.16816.F32 R56, R176.reuse, R158, R56 ;  /* 0x0000009eb038723c */ /* 0x040fe20000001838 */
[----:B------:R-:W5:Y:S05]  /*1e110*/  LDSM.16.M88.4 R156, [R229+0x8000] ;  /* 0x00800000e59c783b */ /* 0x000f6a0000000200 */
        /* <DEDUP_REMOVED lines=26> */
[----:B------:R-:W-:Y:S01]  /*1e2c0*/  HMMA.16816.F32 R64, R136, R142, R64 ;  /* 0x0000008e8840723c */ /* 0x000fe20000001840 */
[----:B------:R-:W4:Y:S05]  /*1e2d0*/  LDSM.16.M88.4 R136, [R229+0xb000] ;  /* 0x00b00000e588783b */ /* 0x000f2a0000000200 */
[C---:B-----5:R-:W-:Y:S01]  /*1e2e0*/  HMMA.16816.F32 R4, R152.reuse, R156, R4 ;  /* 0x0000009c9804723c */ /* 0x060fe20000001804 */
[----:B------:R-:W5:Y:S05]  /*1e2f0*/  LDSM.16.M88.4 R140, [R229+0xb800] ;  /* 0x00b80000e58c783b */ /* 0x000f6a0000000200 */
[C---:B------:R-:W-:Y:S01]  /*1e300*/  HMMA.16816.F32 R8, R152.reuse, R158, R8 ;  /* 0x0000009e9808723c */ /* 0x040fe20000001808 */
[----:B------:R-:W5:Y:S05]  /*1e310*/  LDSM.16.M88.4 R156, [R228+0x2000] ;  /* 0x00200000e49c783b */ /* 0x000f6a0000000200 */
[C---:B------:R-:W-:Y:S06]  /*1e320*/  HMMA.16816.F32 R12, R152.reuse, R160, R12 ;  /* 0x000000a0980c723c */ /* 0x040fec000000180c */
[C---:B------:R-:W-:Y:S01]  /*1e330*/  HMMA.16816.F32 R16, R152.reuse, R162, R16 ;  /* 0x000000a29810723c */ /* 0x040fe20000001810 */
[----:B------:R-:W5:Y:S05]  /*1e340*/  LDSM.16.M88.4 R160, [R210] ;  /* 0x00000000d2a0783b */ /* 0x000f6a0000000200 */
[C---:B--2---:R-:W-:Y:S06]  /*1e350*/  HMMA.16816.F32 R20, R152.reuse, R164, R20 ;  /* 0x000000a49814723c */ /* 0x044fec0000001814 */
[C---:B------:R-:W-:Y:S01]  /*1e360*/  HMMA.16816.F32 R24, R152.reuse, R166, R24 ;  /* 0x000000a69818723c */ /* 0x040fe20000001818 */
[----:B------:R-:W2:Y:S05]  /*1e370*/  LDSM.16.M88.4 R164, [R209] ;  /* 0x00000000d1a4783b */ /* 0x000eaa0000000200 */
[C---:B---3--:R-:W-:Y:S06]  /*1e380*/  HMMA.16816.F32 R28, R152.reuse, R144, R28 ;  /* 0x00000090981c723c */ /* 0x048fec000000181c */
[C---:B------:R-:W-:Y:S01]  /*1e390*/  HMMA.16816.F32 R32, R152.reuse, R146, R32 ;  /* 0x000000929820723c */ /* 0x040fe20000001820 */
[----:B------:R-:W3:Y:S05]  /*1e3a0*/  LDSM.16.M88.4 R144, [R208] ;  /* 0x00000000d090783b */ /* 0x000eea0000000200 */
[C---:B-1----:R-:W-:Y:S06]  /*1e3b0*/  HMMA.16816.F32 R36, R152.reuse, R148, R36 ;  /* 0x000000949824723c */ /* 0x042fec0000001824 */
[C---:B------:R-:W-:Y:S01]  /*1e3c0*/  HMMA.16816.F32 R40, R152.reuse, R150, R40 ;  /* 0x000000969828723c */ /* 0x040fe20000001828 */
[----:B------:R-:W-:Y:S05]  /*1e3d0*/  LDSM.16.M88.4 R148, [R205] ;  /* 0x00000000cd94783b */ /* 0x000fea0000000200 */
[C---:B------:R-:W-:Y:S06]  /*1e3e0*/  HMMA.16816.F32 R44, R152.reuse, R168, R44 ;  /* 0x000000a8982c723c */ /* 0x040fec000000182c */
[C---:B------:R-:W-:Y:S01]  /*1e3f0*/  HMMA.16816.F32 R48, R152.reuse, R170, R48 ;  /* 0x000000aa9830723c */ /* 0x040fe20000001830 */
[----:B------:R-:W-:Y:S05]  /*1e400*/  LDSM.16.M88.4 R168, [R226+0x2000] ;  /* 0x00200000e2a8783b */ /* 0x000fea0000000200 */
[C---:B----4-:R-:W-:Y:S06]  /*1e410*/  HMMA.16816.F32 R52, R152.reuse, R136, R52 ;  /* 0x000000889834723c */ /* 0x050fec0000001834 */
[C---:B------:R-:W-:Y:S01]  /*1e420*/  HMMA.16816.F32 R56, R152.reuse, R138, R56 ;  /* 0x0000008a9838723c */ /* 0x040fe20000001838 */
[----:B------:R-:W1:Y:S05]  /*1e430*/  LDSM.16.M88.4 R136, [R207] ;  /* 0x00000000cf88783b */ /* 0x000e6a0000000200 */
[C---:B-----5:R-:W-:Y:S06]  /*1e440*/  HMMA.16816.F32 R60, R152.reuse, R140, R60 ;  /* 0x0000008c983c723c */ /* 0x060fec000000183c */
[----:B------:R-:W-:Y:S01]  /*1e450*/  HMMA.16816.F32 R64, R152, R142, R64 ;  /* 0x0000008e9840723c */ /* 0x000fe20000001840 */
[----:B------:R-:W4:Y:S05]  /*1e460*/  LDSM.16.M88.4 R140, [R206] ;  /* 0x00000000ce8c783b */ /* 0x000f2a0000000200 */
[C---:B------:R-:W-:Y:S01]  /*1e470*/  HMMA.16816.F32 R4, R156.reuse, R172, R4 ;  /* 0x000000ac9c04723c */ /* 0x040fe20000001804 */
[----:B------:R-:W5:Y:S05]  /*1e480*/  LDSM.16.M88.4 R152, [R204] ;  /* 0x00000000cc98783b */ /* 0x000f6a0000000200 */
[C---:B------:R-:W-:Y:S01]  /*1e490*/  HMMA.16816.F32 R8, R156.reuse, R174, R8 ;  /* 0x000000ae9c08723c */ /* 0x040fe20000001808 */
[----:B------:R-:W-:Y:S05]  /*1e4a0*/  LDSM.16.M88.4 R172, [R223+0x9000] ;  /* 0x00900000dfac783b */ /* 0x000fea0000000200 */
[C---:B------:R-:W-:Y:S06]  /*1e4b0*/  HMMA.16816.F32 R12, R156.reuse, R160, R12 ;  /* 0x000000a09c0c723c */ /* 0x040fec000000180c */
[C---:B------:R-:W-:Y:S01]  /*1e4c0*/  HMMA.16816.F32 R16, R156.reuse, R162, R16 ;  /* 0x000000a29c10723c */ /* 0x040fe20000001810 */
[----:B------:R-:W5:Y:S05]  /*1e4d0*/  LDSM.16.M88.4 R160, [R223+0x8800] ;  /* 0x00880000dfa0783b */ /* 0x000f6a0000000200 */
[C---:B--2---:R-:W-:Y:S06]  /*1e4e0*/  HMMA.16816.F32 R20, R156.reuse, R164, R20 ;  /* 0x000000a49c14723c */ /* 0x044fec0000001814 */
[C---:B------:R-:W-:Y:S01]  /*1e4f0*/  HMMA.16816.F32 R24, R156.reuse, R166, R24 ;  /* 0x000000a69c18723c */ /* 0x040fe20000001818 */
[----:B------:R-:W2:Y:S05]  /*1e500*/  LDSM.16.M88.4 R164, [R223+0xa800] ;  /* 0x00a80000dfa4783b */ /* 0x000eaa0000000200 */
[C---:B---3--:R-:W-:Y:S06]  /*1e510*/  HMMA.16816.F32 R28, R156.reuse, R144, R28 ;  /* 0x000000909c1c723c */ /* 0x048fec000000181c */
[C---:B------:R-:W-:Y:S06]  /*1e520*/  HMMA.16816.F32 R32, R156.reuse, R146, R32 ;  /* 0x000000929c20723c */ /* 0x040fec0000001820 */
[C---:B-1----:R-:W-:Y:S06]  /*1e530*/  HMMA.16816.F32 R36, R156.reuse, R136, R36 ;  /* 0x000000889c24723c */ /* 0x042fec0000001824 */
[C---:B------:R-:W-:Y:S01]  /*1e540*/  HMMA.16816.F32 R40, R156.reuse, R138, R40 ;  /* 0x0000008a9c28723c */ /* 0x040fe20000001828 */
[----:B------:R-:W1:Y:S05]  /*1e550*/  LDSM.16.M88.4 R136, [R212+0x4800] ;  /* 0x00480000d488783b */ /* 0x000e6a0000000200 */
[C---:B----4-:R-:W-:Y:S06]  /*1e560*/  HMMA.16816.F32 R44, R156.reuse, R140, R44 ;  /* 0x0000008c9c2c723c */ /* 0x050fec000000182c */
        /* <DEDUP_REMOVED lines=25> */
[----:B------:R-:W-:Y:S01]  /*1e700*/  FMUL.FTZ R140, R4, UR12 ;  /* 0x0000000c048c7c20 */ /* 0x000fe20008410000 */
[----:B------:R-:W-:Y:S01]  /*1e710*/  FMUL.FTZ R141, R5, UR12 ;  /* 0x0000000c058d7c20 */ /* 0x000fe20008410000 */
[----:B------:R-:W-:Y:S03]  /*1e720*/  FMUL.FTZ R143, R6, UR12 ;  /* 0x0000000c068f7c20 */ /* 0x000fe60008410000 */
[----:B------:R-:W-:Y:S01]  /*1e730*/  FMUL.FTZ R200, R7, UR12 ;  /* 0x0000000c07c87c20 */ /* 0x000fe20008410000 */
[----:B------:R-:W1:Y:S01]  /*1e740*/  MUFU.TANH R140, R140 ;  /* 0x0000008c008c7308 */ /* 0x000e620000002400 */
[----:B------:R-:W2:Y:S01]  /*1e750*/  LDSM.16.M88.4 R4, [R212+0x5000] ;  /* 0x00500000d404783b */ /* 0x000ea20000000200 */
[----:B------:R-:W-:Y:S01]  /*1e760*/  FMUL.FTZ R8, R8, UR12 ;  /* 0x0000000c08087c20 */ /* 0x000fe20008410000 */
[----:B------:R-:W-:Y:S01]  /*1e770*/  FMUL.FTZ R9, R9, UR12 ;  /* 0x0000000c09097c20 */ /* 0x000fe20008410000 */
[----:B------:R-:W-:Y:S01]  /*1e780*/  FMUL.FTZ R10, R10, UR12 ;  /* 0x0000000c0a0a7c20 */ /* 0x000fe20008410000 */
[----:B------:R-:W-:Y:S01]  /*1e790*/  FMUL.FTZ R11, R11, UR12 ;  /* 0x0000000c0b0b7c20 */ /* 0x000fe20008410000 */
[----:B------:R-:W-:Y:S01]  /*1e7a0*/  FMUL.FTZ R12, R12, UR12 ;  /* 0x0000000c0c0c7c20 */ /* 0x000fe20008410000 */
[----:B------:R-:W-:Y:S03]  /*1e7b0*/  FMUL.FTZ R13, R13, UR12 ;  /* 0x0000000c0d0d7c20 */ /* 0x000fe60008410000 */
[----:B------:R-:W3:Y:S01]  /*1e7c0*/  MUFU.TANH R194, R8 ;  /* 0x0000000800c27308 */ /* 0x000ee20000002400 */
[----:B------:R-:W-:Y:S01]  /*1e7d0*/  FMUL.FTZ R14, R14, UR12 ;  /* 0x0000000c0e0e7c20 */ /* 0x000fe20008410000 */
[----:B------:R-:W-:Y:S01]  /*1e7e0*/  FMUL.FTZ R15, R15, UR12 ;  /* 0x0000000c0f0f7c20 */ /* 0x000fe20008410000 */
[----:B------:R-:W-:Y:S01]  /*1e7f0*/  FMUL.FTZ R16, R16, UR12 ;  /* 0x0000000c10107c20 */ /* 0x000fe20008410000 */
[----:B------:R-:W-:Y:S01]  /*1e800*/  FMUL.FTZ R17, R17, UR12 ;  /* 0x0000000c11117c20 */ /* 0x000fe20008410000 */
[----:B------:R-:W-:Y:S01]  /*1e810*/  FMUL.FTZ R18, R18, UR12 ;  /* 0x0000000c12127c20 */ /* 0x000fe20008410000 */
[----:B------:R-:W-:Y:S04]  /*1e820*/  FMUL.FTZ R19, R19, UR12 ;  /* 0x0000000c13137c20 */ /* 0x000fe80008410000 */
[----:B------:R-:W4:Y:S10]  /*1e830*/  MUFU.TANH R137, R9 ;  /* 0x0000000900897308 */ /* 0x000f340000002400 */
[----:B------:R-:W1:Y:S10]  /*1e840*/  MUFU.TANH R136, R10 ;  /* 0x0000000a00887308 */ /* 0x000e740000002400 */
[----:B------:R5:W1:Y:S10]  /*1e850*/  MUFU.TANH R202, R11 ;  /* 0x0000000b00ca7308 */ /* 0x000a740000002400 */
[----:B------:R-:W1:Y:S01]  /*1e860*/  MUFU.TANH R141, R141 ;  /* 0x0000008d008d7308 */ /* 0x000e620000002400 */
[C---:B--2---:R-:W-:Y:S06]  /*1e870*/  HMMA.16816.F32 R20, R196.reuse, R4, R20 ;  /* 0x00000004c414723c */ /* 0x044fec0000001814 */
[C---:B------:R-:W-:Y:S03]  /*1e880*/  HMMA.16816.F32 R24, R196.reuse, R6, R24 ;  /* 0x00000006c418723c */ /* 0x040fe60000001818 */
[----:B------:R-:W2:Y:S01]  /*1e890*/  MUFU.TANH R143, R143 ;  /* 0x0000008f008f7308 */ /* 0x000ea20000002400 */
[----:B-----5:R-:W5:Y:S06]  /*1e8a0*/  LDSM.16.M88.4 R8, [R212+0x5800] ;  /* 0x00580000d408783b */ /* 0x020f6c0000000200 */
[----:B------:R-:W3:Y:S03]  /*1e8b0*/  LDSM.16.M88.4 R4, [R212+0x6000] ;  /* 0x00600000d404783b */ /* 0x000ee60000000200 */
[----:B------:R-:W1:Y:S10]  /*1e8c0*/  MUFU.TANH R200, R200 ;  /* 0x000000c800c87308 */ /* 0x000e740000002400 */
        /* <DEDUP_REMOVED lines=11> */
[----:B------:R1:W1:Y:S01]  /*1e980*/  MUFU.TANH R186, R15 ;  /* 0x0000000f00ba7308 */ /* 0x0002620000002400 */
[C---:B-----5:R-:W-:Y:S06]  /*1e990*/  HMMA.16816.F32 R28, R196.reuse, R8, R28 ;  /* 0x00000008c41c723c */ /* 0x060fec000000181c */
[C---:B------:R-:W-:Y:S03]  /*1e9a0*/  HMMA.16816.F32 R32, R196.reuse, R10, R32 ;  /* 0x0000000ac420723c */ /* 0x040fe60000001820 */
[----:B------:R1:W1:Y:S01]  /*1e9b0*/  MUFU.TANH R184, R16 ;  /* 0x0000001000b87308 */ /* 0x0002620000002400 */
[----:B------:R-:W5:Y:S02]  /*1e9c0*/  LDSM.16.M88.4 R8, [R212+0x6800] ;  /* 0x00680000d408783b */ /* 0x000f640000000200 */
[C---:B---3--:R-:W-:Y:S07]  /*1e9d0*/  HMMA.16816.F32 R36, R196.reuse, R4, R36 ;  /* 0x00000004c424723c */ /* 0x048fee0000001824 */
[----:B------:R3:W1:Y:S01]  /*1e9e0*/  MUFU.TANH R182, R17 ;  /* 0x0000001100b67308 */ /* 0x0006620000002400 */
[C---:B------:R-:W-:Y:S01]  /*1e9f0*/  HMMA.16816.F32 R40, R196.reuse, R6, R40 ;  /* 0x00000006c428723c */ /* 0x040fe20000001828 */
[----:B------:R-:W4:Y:S08]  /*1ea00*/  LDSM.16.M88.4 R4, [R212+0x7000] ;  /* 0x00700000d404783b */ /* 0x000f300000000200 */
        /* <DEDUP_REMOVED lines=18> */
[----:B------:R-:W-:Y:S05]  /*1eb30*/  FMUL.FTZ R43, R43, UR12 ;  /* 0x0000000c2b2b7c20 */ /* 0x000fea0008410000 */
[----:B------:R3:W1:Y:S01]  /*1eb40*/  MUFU.TANH R171, R21 ;  /* 0x0000001500ab7308 */ /* 0x0006620000002400 */
[C---:B-----5:R-:W-:Y:S06]  /*1eb50*/  HMMA.16816.F32 R44, R196.reuse, R8, R44 ;  /* 0x00000008c42c723c */ /* 0x060fec000000182c */
[C---:B------:R-:W-:Y:S03]  /*1eb60*/  HMMA.16816.F32 R48, R196.reuse, R10, R48 ;  /* 0x0000000ac430723c */ /* 0x040fe60000001830 */
[----:B------:R3:W1:Y:S01]  /*1eb70*/  MUFU.TANH R158, R22 ;  /* 0x00000016009e7308 */ /* 0x0006620000002400 */
[----:B------:R-:W5:Y:S02]  /*1eb80*/  LDSM.16.M88.4 R8, [R212+0x7800] ;  /* 0x00780000d408783b */ /* 0x000f640000000200 */
[----:B------:R-:W-:Y:S07]  /*1eb90*/  DEPBAR.LE SB0, 0x0 ;  /* 0x000080000000791a */ /* 0x000fee0000000000 */
[----:B------:R3:W1:Y:S01]  /*1eba0*/  MUFU.TANH R150, R23 ;  /* 0x0000001700967308 */ /* 0x0006620000002400 */
[----:B------:R-:W-:Y:S01]  /*1ebb0*/  BAR.SYNC.DEFER_BLOCKING 0x0 ;  /* 0x0000000000007b1d */ /* 0x000fe20000010000 */
[C---:B----4-:R-:W-:Y:S08]  /*1ebc0*/  HMMA.16816.F32 R52, R196.reuse, R4, R52 ;  /* 0x00000004c434723c */ /* 0x050ff00000001834 */
[----:B------:R3:W4:Y:S01]  /*1ebd0*/  MUFU.TANH R177, R24 ;  /* 0x0000001800b17308 */ /* 0x0007220000002400 */
        /* <DEDUP_REMOVED lines=70> */
[----:B--2-4-:R-:W-:Y:S05]  /*1f040*/  @!P0 BRA `(.L_x_2928) ;  /* 0x0000000400a08947 */ /* 0x014fea0003800000 */
[----:B------:R-:W-:Y:S01]  /*1f050*/  PLOP3.LUT P0, PT, PT, PT, UP0, 0x40, 0x0 ;  /* 0x000000000000781c */ /* 0x000fe20003f0e808 */
[----:B------:R-:W-:Y:S04]  /*1f060*/  ULEA UR10, -UR11, URZ, 0x7 ;  /* 0x0000003f0b0a7291 */ /* 0x000fe8000f8e393f */
[----:B------:R-:W-:Y:S02]  /*1f070*/  USHF.R.S32.HI UR9, URZ, 0x1f, UR10 ;  /* 0x0000001f3f097899 */ /* 0x000fe4000801140a */
[----:B------:R-:W-:Y:S04]  /*1f080*/  IMAD.U32 R10, RZ, RZ, UR10 ;  /* 0x0000000aff0a7e24 */ /* 0x000fe8000f8e00ff */
[----:B------:R-:W-:Y:S02]  /*1f090*/  MOV R7, UR9 ;  /* 0x0000000900077c02 */ /* 0x000fe40008000f00 */
[----:B------:R-:W-:Y:S05]  /*1f0a0*/  @P0 BRA `(.L_x_2929) ;  /* 0x0000000000f80947 */ /* 0x000fea0003800000 */
[----:B------:R-:W2:Y:S01]  /*1f0b0*/  LDC R0, c[0x0][0x380] ;  /* 0x0000e000ff007b82 */ /* 0x000ea20000000800 */
        /* <DEDUP_REMOVED lines=8> */
[----:B--2---:R-:W1:Y:S02]  /*1f140*/  MUFU.RCP R4, R7 ;  /* 0x0000000700047308 */ /* 0x004e640000001000 */
        /* <DEDUP_REMOVED lines=38> */
[----:B------:R-:W4:Y:S01]  /*1f3b0*/  LDC.64 R4, c[0x0][0x230] ;  /* 0x00008c00ff047b82 */ /* 0x000f220000000a00 */
        /* <DEDUP_REMOVED lines=9> */
[CC--:B----4-:R-:W-:Y:S04]  /*1f450*/  IMAD.WIDE.U32 R10, R6.reuse, R4.reuse, R10 ;  /* 0x00000004060a7225 */ /* 0x0d0fe800078e000a */
[----:B------:R-:W-:Y:S04]  /*1f460*/  IMAD R7, R7, R4, RZ ;  /* 0x0000000407077224 */ /* 0x000fe800078e02ff */
[----:B------:R-:W-:Y:S05]  /*1f470*/  IMAD R7, R6, R5, R7 ;  /* 0x0000000506077224 */ /* 0x000fea00078e0207 */
[----:B------:R-:W-:Y:S07]  /*1f480*/  IADD3 R7, R11, R7, RZ ;  /* 0x000000070b077210 */ /* 0x000fee0007ffe0ff */
.L_x_2929:
[C---:B------:R-:W-:Y:S04]  /*1f490*/  LEA R238, P0, R10.reuse, R238, 0x1 ;  /* 0x000000ee0aee7211 */ /* 0x040fe800078008ff */
[----:B------:R-:W-:Y:S02]  /*1f4a0*/  LEA.HI.X R239, R10, R239, R7, 0x1, P0 ;  /* 0x000000ef0aef7211 */ /* 0x000fe400000f0c07 */
[----:B-1----:R-:W-:Y:S03]  /*1f4b0*/  IADD3 R14, P0, R238, UR5, RZ ;  /* 0x00000005ee0e7c10 */ /* 0x002fe6000ff1e0ff */
        /* <DEDUP_REMOVED lines=25> */
[----:B---3--:R-:W-:Y:S03]  /*1f650*/  IADD3.X R17, R5, UR8, RZ, P0, !PT ;  /* 0x0000000805117c10 */ /* 0x008fe600087fe4ff */
[----:B------:R2:W-:Y:S04]  /*1f660*/  LDGSTS.E.BYPASS.LTC128B.128 [R233+0x6800], desc[UR6][R6.64] ;  /* 0x0680000006e97fae */ /* 0x0005e8000b901d46 */
[----:B------:R2:W-:Y:S04]  /*1f670*/  LDGSTS.E.BYPASS.LTC128B.128 [R233+0xa800], desc[UR6][R6.64+0x80] ;  /* 0x0a80008006e97fae */ /* 0x0005e8000b901d46 */
[----:B------:R2:W-:Y:S04]  /*1f680*/  LDGSTS.E.BYPASS.LTC128B.128 [R233+0x7000], desc[UR6][R4.64] ;  /* 0x0700000004e97fae */ /* 0x0005e8000b901d46 */
[----:B------:R2:W-:Y:S04]  /*1f690*/  LDGSTS.E.BYPASS.LTC128B.128 [R233+0xb000], desc[UR6][R4.64+0x80] ;  /* 0x0b00008004e97fae */ /* 0x0005e8000b901d46 */
[----:B------:R2:W-:Y:S04]  /*1f6a0*/  LDGSTS.E.BYPASS.LTC128B.128 [R233+0x7800], desc[UR6][R16.64] ;  /* 0x0780000010e97fae */ /* 0x0005e8000b901d46 */
[----:B------:R2:W-:Y:S04]  /*1f6b0*/  LDGSTS.E.BYPASS.LTC128B.128 [R233+0xb800], desc[UR6][R16.64+0x80] ;  /* 0x0b80008010e97fae */ /* 0x0005e8000b901d46 */
[----:B------:R-:W0:Y:S02]  /*1f6c0*/  LDGDEPBAR ;  /* 0x00000000000079af */ /* 0x000e240000000000 */
.L_x_2928:
[----:B-1----:R-:W-:Y:S01]  /*1f6d0*/  FMNMX.FTZ R0, R140, R135, !PT ;  /* 0x000000878c007209 */ /* 0x002fe20007810000 */
[----:B---3--:R-:W-:Y:S01]  /*1f6e0*/  LDSM.16.MT88.4 R20, [R222+0xc000] ;  /* 0x00c00000de14783b */ /* 0x008fe20000004200 */
        /* <DEDUP_REMOVED lines=67> */
[----:B------:R-:W-:Y:S01]  /*1fb20*/  FMNMX.FTZ R7, R3, R0, !PT ;  /* 0x0000000003077209 */ /* 0x000fe20007810000 */
[----:B------:R-:W-:Y:S08]  /*1fb30*/  LDSM.16.MT88.4 R12, [R224+0xc000] ;  /* 0x00c00000e00c783b */ /* 0x000ff00000004200 */
[----:B------:R-:W1:Y:S08]  /*1fb40*/  SHFL.BFLY PT, R9, R8, 0x2, 0x1f ;  /* 0x0c401f0008097f89 */ /* 0x000e7000000e0000 */
[----:B------:R-:W2:Y:S01]  /*1fb50*/  SHFL.BFLY PT, R0, R7, 0x2, 0x1f ;  /* 0x0c401f0007007f89 */ /* 0x000ea200000e0000 */
[----:B-1----:R-:W-:Y:S02]  /*1fb60*/  FMNMX.FTZ R11, R8, R9, !PT ;  /* 0x00000009080b7209 */ /* 0x002fe40007810000 */
[----:B--2---:R-:W-:Y:S05]  /*1fb70*/  FMNMX.FTZ R5, R7, R0, !PT ;  /* 0x0000000007057209 */ /* 0x004fea0007810000 */
[----:B------:R-:W1:Y:S08]  /*1fb80*/  SHFL.BFLY PT, R2, R11, 0x1, 0x1f ;  /* 0x0c201f000b027f89 */ /* 0x000e7000000e0000 */
[----:B------:R-:W2:Y:S01]  /*1fb90*/  SHFL.BFLY PT, R0, R5, 0x1, 0x1f ;  /* 0x0c201f0005007f89 */ /* 0x000ea200000e0000 */
[----:B-1----:R-:W-:Y:S02]  /*1fba0*/  FMNMX.FTZ R2, R11, R2, !PT ;  /* 0x000000020b027209 */ /* 0x002fe40007810000 */
[----:B--2---:R-:W-:Y:S03]  /*1fbb0*/  FMNMX.FTZ R0, R5, R0, !PT ;  /* 0x0000000005007209 */ /* 0x004fe60007810000 */
[C---:B------:R-:W-:Y:S01]  /*1fbc0*/  FMUL.FTZ R148, R2.reuse, UR4 ;  /* 0x0000000402947c20 */ /* 0x040fe20008410000 */
[C---:B------:R-:W-:Y:S01]  /*1fbd0*/  FSETP.NEU.FTZ.AND P0, PT, R2.reuse, -INF , PT ;  /* 0xff8000000200780b */ /* 0x040fe20003f1d000 */
[----:B------:R-:W-:Y:S01]  /*1fbe0*/  FADD.FTZ R4, -R2, R135 ;  /* 0x0000008702047221 */ /* 0x000fe20000010100 */
[----:B------:R-:W-:Y:S01]  /*1fbf0*/  MOV R135, R2 ;  /* 0x0000000200877202 */ /* 0x000fe20000000f00 */
[----:B------:R-:W-:Y:S01]  /*1fc00*/  FMUL.FTZ R146, R0, UR4 ;  /* 0x0000000400927c20 */ /* 0x000fe20008410000 */
        /* <DEDUP_REMOVED lines=9> */
[----:B------:R-:W-:Y:S01]  /*1fca0*/  FFMA.FTZ R137, R137, UR4, -R148 ;  /* 0x0000000489897c23 */ /* 0x000fe20008010894 */
[--C-:B------:R-:W-:Y:S01]  /*1fcb0*/  FFMA.FTZ R139, R136, UR4, -R146.reuse ;  /* 0x00000004888b7c23 */ /* 0x100fe20008010892 */
[--C-:B------:R-:W-:Y:S01]  /*1fcc0*/  FFMA.FTZ R143, R143, UR4, -R146.reuse ;  /* 0x000000048f8f7c23 */ /* 0x100fe20008010892 */
[--C-:B------:R-:W-:Y:S01]  /*1fcd0*/  FFMA.FTZ R138, R200, UR4, -R146.reuse ;  /* 0x00000004c88a7c23 */ /* 0x100fe20008010892 */
[----:B------:R-:W-:Y:S01]  /*1fce0*/  FFMA.FTZ R136, R202, UR4, -R146 ;  /* 0x00000004ca887c23 */ /* 0x000fe20008010892 */
[----:B------:R-:W1:Y:S01]  /*1fcf0*/  MUFU.EX2 R133, R6 ;  /* 0x0000000600857308 */ /* 0x000e620000000800 */
[----:B------:R-:W-:Y:S01]  /*1fd00*/  FFMA.FTZ R171, R171, UR4, -R148 ;  /* 0x00000004abab7c23 */ /* 0x000fe20008010894 */
[----:B------:R-:W-:Y:S01]  /*1fd10*/  FFMA.FTZ R150, R150, UR4, -R146 ;  /* 0x0000000496967c23 */ /* 0x000fe20008010892 */
[--C-:B------:R-:W-:Y:S01]  /*1fd20*/  FFMA.FTZ R177, R177, UR4, -R148.reuse ;  /* 0x00000004b1b17c23 */ /* 0x100fe20008010894 */
[----:B------:R-:W-:Y:S01]  /*1fd30*/  FFMA.FTZ R152, R152, UR4, -R148 ;  /* 0x0000000498987c23 */ /* 0x000fe20008010894 */
[--C-:B------:R-:W-:Y:S01]  /*1fd40*/  FFMA.FTZ R154, R154, UR4, -R146.reuse ;  /* 0x000000049a9a7c23 */ /* 0x100fe20008010892 */
[----:B------:R-:W-:Y:S01]  /*1fd50*/  FFMA.FTZ R185, R185, UR4, -R146 ;  /* 0x00000004b9b97c23 */ /* 0x000fe20008010892 */
[--C-:B------:R-:W-:Y:S03]  /*1fd60*/  FFMA.FTZ R156, R156, UR4, -R148.reuse ;  /* 0x000000049c9c7c23 */ /* 0x100fe60008010894 */
[----:B------:R-:W2:Y:S01]  /*1fd70*/  MUFU.EX2 R132, R132 ;  /* 0x0000008400847308 */ /* 0x000ea20000000800 */
[--C-:B------:R-:W-:Y:S01]  /*1fd80*/  FFMA.FTZ R193, R193, UR4, -R148.reuse ;  /* 0x00000004c1c17c23 */ /* 0x100fe20008010894 */
[--C-:B------:R-:W-:Y:S01]  /*1fd90*/  FFMA.FTZ R160, R160, UR4, -R148.reuse ;  /* 0x00000004a0a07c23 */ /* 0x100fe20008010894 */
[----:B------:R-:W-:Y:S01]  /*1fda0*/  FFMA.FTZ R197, R172, UR4, -R148 ;  /* 0x00000004acc57c23 */ /* 0x000fe20008010894 */
[--C-:B------:R-:W-:Y:S01]  /*1fdb0*/  FFMA.FTZ R162, R162, UR4, -R146.reuse ;  /* 0x00000004a2a27c23 */ /* 0x100fe20008010892 */
[--C-:B------:R-:W-:Y:S01]  /*1fdc0*/  FFMA.FTZ R199, R170, UR4, -R146.reuse ;  /* 0x00000004aac77c23 */ /* 0x100fe20008010892 */
[----:B------:R-:W-:Y:S01]  /*1fdd0*/  FFMA.FTZ R172, R201, UR4, -R146 ;  /* 0x00000004c9ac7c23 */ /* 0x000fe20008010892 */
        /* <DEDUP_REMOVED lines=41> */
[----:B------:R-:W3:Y:S01]  /*20070*/  MUFU.EX2 R137, R137 ;  /* 0x0000008900897308 */ /* 0x000ee20000000800 */
        /* <DEDUP_REMOVED lines=8> */
[----:B------:R-:W-:Y:S01]  /*20100*/  FFMA.FTZ R166, R166, UR4, -R148 ;  /* 0x00000004a6a67c23 */ /* 0x000fe20008010894 */
[--C-:B------:R-:W-:Y:S01]  /*20110*/  FFMA.FTZ R164, R164, UR4, -R146.reuse ;  /* 0x00000004a4a47c23 */ /* 0x100fe20008010892 */
[----:B------:R-:W-:Y:S01]  /*20120*/  FFMA.FTZ R251, R251, UR4, -R146 ;  /* 0x00000004fbfb7c23 */ /* 0x000fe20008010892 */
[--C-:B------:R-:W-:Y:S01]  /*20130*/  FFMA.FTZ R170, R249, UR4, -R148.reuse ;  /* 0x00000004f9aa7c23 */ /* 0x100fe20008010894 */
[----:B------:R-:W-:Y:S01]  /*20140*/  FFMA.FTZ R243, R243, UR4, -R148 ;  /* 0x00000004f3f37c23 */ /* 0x000fe20008010894 */
[----:B------:R-:W-:Y:S01]  /*20150*/  FFMA.FTZ R201, R203, UR4, -R146 ;  /* 0x00000004cbc97c23 */ /* 0x000fe20008010892 */
[----:B------:R-:W-:Y:S03]  /*20160*/  LDSM.16.MT88.4 R72, [R220+0xc800] ;  /* 0x00c80000dc48783b */ /* 0x000fe60000004200 */
[----:B------:R-:W4:Y:S01]  /*20170*/  MUFU.EX2 R136, R136 ;  /* 0x0000008800887308 */ /* 0x000f220000000800 */
[----:B---3--:R-:W-:Y:S01]  /*20180*/  F2FP.F16.F32.PACK_AB R130, R137, R140 ;  /* 0x0000008c8982723e */ /* 0x008fe200000000ff */
[----:B------:R-:W-:Y:S01]  /*20190*/  FFMA.FTZ R189, R189, UR4, -R148 ;  /* 0x00000004bdbd7c23 */ /* 0x000fe20008010894 */
[----:B------:R-:W-:Y:S01]  /*201a0*/  FFMA.FTZ R183, R183, UR4, -R146 ;  /* 0x00000004b7b77c23 */ /* 0x000fe20008010892 */
[----:B------:R-:W-:Y:S01]  /*201b0*/  FFMA.FTZ R179, R179, UR4, -R148 ;  /* 0x00000004b3b37c23 */ /* 0x000fe20008010894 */
[----:B------:R-:W-:Y:S01]  /*201c0*/  FFMA.FTZ R175, R175, UR4, -R146 ;  /* 0x00000004afaf7c23 */ /* 0x000fe20008010892 */
[----:B------:R-:W-:Y:S01]  /*201d0*/  FFMA.FTZ R169, R169, UR4, -R148 ;  /* 0x00000004a9a97c23 */ /* 0x000fe20008010894 */
[----:B------:R-:W-:Y:S03]  /*201e0*/  LDSM.16.MT88.4 R100, [R221+0xe800] ;  /* 0x00e80000dd64783b */ /* 0x000fe60000004200 */
[----:B------:R-:W-:Y:S01]  /*201f0*/  MUFU.EX2 R171, R171 ;  /* 0x000000ab00ab7308 */ /* 0x000fe20000000800 */
[----:B------:R-:W-:Y:S01]  /*20200*/  FFMA.FTZ R165, R165, UR4, -R146 ;  /* 0x00000004a5a57c23 */ /* 0x000fe20008010892 */
[----:B------:R-:W-:Y:S01]  /*20210*/  FFMA.FTZ R161, R161, UR4, -R148 ;  /* 0x00000004a1a17c23 */ /* 0x000fe20008010894 */
[----:B------:R-:W-:Y:S01]  /*20220*/  FFMA.FTZ R157, R157, UR4, -R146 ;  /* 0x000000049d9d7c23 */ /* 0x000fe20008010892 */
[--C-:B------:R-:W-:Y:S01]  /*20230*/  FFMA.FTZ R153, R153, UR4, -R148.reuse ;  /* 0x0000000499997c23 */ /* 0x100fe20008010894 */
[----:B------:R-:W-:Y:S01]  /*20240*/  ISETP.GT.AND P0, PT, R240, 0x1, PT ;  /* 0x00000001f000780c */ /* 0x000fe20003f04270 */
[----:B------:R-:W-:Y:S01]  /*20250*/  FFMA.FTZ R145, R145, UR4, -R148 ;  /* 0x0000000491917c23 */ /* 0x000fe20008010894 */
[----:B------:R-:W-:Y:S03]  /*20260*/  LDSM.16.MT88.4 R116, [R222+0xf800] ;  /* 0x00f80000de74783b */ /* 0x000fe60000004200 */
[----:B------:R-:W-:Y:S01]  /*20270*/  MUFU.EX2 R150, R150 ;  /* 0x0000009600967308 */ /* 0x000fe20000000800 */
[----:B----4-:R-:W-:Y:S01]  /*20280*/  F2FP.F16.F32.PACK_AB R131, R136, R139 ;  /* 0x0000008b8883723e */ /* 0x010fe200000000ff */
[--C-:B------:R-:W-:Y:S01]  /*20290*/  FFMA.FTZ R149, R149, UR4, -R146.reuse ;  /* 0x0000000495957c23 */ /* 0x100fe20008010892 */
[----:B------:R-:W-:Y:S01]  /*202a0*/  FFMA.FTZ R134, R134, UR4, -R146 ;  /* 0x0000000486867c23 */ /* 0x000fe20008010892 */
[C---:B------:R-:W-:Y:S01]  /*202b0*/  FFMA.FTZ R143, R132.reuse, R247, R143 ;  /* 0x000000f7848f7223 */ /* 0x040fe2000001008f */
[----:B------:R-:W-:Y:S01]  /*202c0*/  FFMA.FTZ R142, R133, R248, R142 ;  /* 0x000000f8858e7223 */ /* 0x000fe2000001008e */
[----:B------:R-:W-:Y:S02]  /*202d0*/  LDSM.16.MT88.4 R108, [R221+0xf800] ;  /* 0x00f80000dd6c783b */ /* 0x000fe40000004200 */
[C---:B------:R-:W-:Y:S02]  /*202e0*/  HMMA.16816.F32 R4, R128.reuse, R12, R4 ;  /* 0x0000000c8004723c */ /* 0x040fe40000001804 */
[----:B------:R-:W-:Y:S03]  /*202f0*/  MUFU.EX2 R177, R177 ;  /* 0x000000b100b17308 */ /* 0x000fe60000000800 */
[----:B------:R-:W-:Y:S01]  /*20300*/  FADD.FTZ R141, R141, R142 ;  /* 0x0000008e8d8d7221 */ /* 0x000fe20000010000 */
        /* <DEDUP_REMOVED lines=11> */
[----:B------:R-:W-:Y:S03]  /*203c0*/  FFMA.FTZ R195, R174, UR4, -R146 ;  /* 0x00000004aec37c23 */ /* 0x000fe60008010892 */
        /* <DEDUP_REMOVED lines=8> */
[----:B------:R-:W-:Y:S01]  /*20450*/  FFMA.FTZ R176, R187, UR4, -R146 ;  /* 0x00000004bbb07c23 */ /* 0x000fe20008010892 */
[----:B------:R-:W-:Y:S01]  /*20460*/  FFMA.FTZ R112, R184, UR4, -R148 ;  /* 0x00000004b8707c23 */ /* 0x000fe20008010894 */
[----:B------:R-:W-:Y:S01]  /*20470*/  FFMA.FTZ R184, R163, UR4, -R146 ;  /* 0x00000004a3b87c23 */ /* 0x000fe20008010892 */
[--C-:B------:R-:W-:Y:S01]  /*20480*/  FFMA.FTZ R113, R182, UR4, -R148.reuse ;  /* 0x00000004b6717c23 */ /* 0x100fe20008010894 */
[C---:B------:R-:W-:Y:S04]  /*20490*/  HMMA.16816.F32 R20, R128.reuse, R28, R20 ;  /* 0x0000001c8014723c */ /* 0x040fe80000001814 */
[----:B------:R-:W-:Y:S01]  /*204a0*/  MUFU.EX2 R185, R185 ;  /* 0x000000b900b97308 */ /* 0x000fe20000000800 */
[----:B------:R-:W-:Y:S01]  /*204b0*/  FFMA.FTZ R182, R167, UR4, -R148 ;  /* 0x00000004a7b67c23 */ /* 0x000fe20008010894 */
[--C-:B------:R-:W-:Y:S01]  /*204c0*/  FFMA.FTZ R114, R180, UR4, -R146.reuse ;  /* 0x00000004b4727c23 */ /* 0x100fe20008010892 */
[----:B------:R-:W-:Y:S01]  /*204d0*/  FFMA.FTZ R180, R173, UR4, -R146 ;  /* 0x00000004adb47c23 */ /* 0x000fe20008010892 */
        /* <DEDUP_REMOVED lines=8> */
[----:B------:R-:W-:Y:S01]  /*20560*/  FFMA.FTZ R104, R190, UR4, -R148 ;  /* 0x00000004be687c23 */ /* 0x000fe20008010894 */
[--C-:B------:R-:W-:Y:S01]  /*20570*/  FFMA.FTZ R106, R188, UR4, -R146.reuse ;  /* 0x00000004bc6a7c23 */ /* 0x100fe20008010892 */
[C---:B------:R-:W-:Y:S03]  /*20580*/  HMMA.16816.F32 R28, R128.reuse, R36, R28 ;  /* 0x00000024801c723c */ /* 0x040fe6000000181c */
[--C-:B------:R-:W-:Y:S01]  /*20590*/  FFMA.FTZ R188, R155, UR4, -R146.reuse ;  /* 0x000000049bbc7c23 */ /* 0x100fe20008010892 */
[----:B------:R-:W-:Y:S03]  /*205a0*/  FFMA.FTZ R107, R186, UR4, -R146 ;  /* 0x00000004ba6b7c23 */ /* 0x000fe60008010892 */
        /* <DEDUP_REMOVED lines=8> */
[----:B------:R-:W-:Y:S01]  /*20630*/  FFMA.FTZ R186, R159, UR4, -R148 ;  /* 0x000000049fba7c23 */ /* 0x000fe20008010894 */
[----:B------:R-:W-:Y:S01]  /*20640*/  FFMA.FTZ R115, R178, UR4, -R146 ;  /* 0x00000004b2737c23 */ /* 0x000fe20008010892 */
[--C-:B------:R-:W-:Y:S01]  /*20650*/  FFMA.FTZ R178, R181, UR4, -R148.reuse ;  /* 0x00000004b5b27c23 */ /* 0x100fe20008010894 */
[----:B------:R-:W-:Y:S01]  /*20660*/  FFMA.FTZ R190, R151, UR4, -R148 ;  /* 0x0000000497be7c23 */ /* 0x000fe20008010894 */
[C---:B------:R-:W-:Y:S04]  /*20670*/  HMMA.16816.F32 R36, R128.reuse, R48, R36 ;  /* 0x000000308024723c */ /* 0x040fe80000001824 */
[----:B------:R-:W-:Y:S01]  /*20680*/  MUFU.EX2 R160, R160 ;  /* 0x000000a000a07308 */ /* 0x000fe20000000800 */
[----:B------:R-:W-:Y:S01]  /*20690*/  FFMA.FTZ R192, R147, UR4, -R146 ;  /* 0x0000000493c07c23 */ /* 0x000fe20008010892 */
[----:B------:R-:W-:Y:S01]  /*206a0*/  FFMA.FTZ R148, R144, UR4, -R148 ;  /* 0x0000000490947c23 */ /* 0x000fe20008010894 */
[----:B------:R-:W-:Y:S01]  /*206b0*/  FFMA.FTZ R146, R3, UR4, -R146 ;  /* 0x0000000403927c23 */ /* 0x000fe20008010892 */
        /* <DEDUP_REMOVED lines=8> */
[----:B------:R-:W3:Y:S01]  /*20740*/  LDSM.16.MT88.4 R84, [R222+0xc800] ;  /* 0x00c80000de54783b */ /* 0x000ee20000004200 */
[----:B------:R-:W-:Y:S02]  /*20750*/  MUFU.EX2 R162, R162 ;  /* 0x000000a200a27308 */ /* 0x000fe40000000800 */
[----:B------:R-:W-:Y:S01]  /*20760*/  FMUL.FTZ R57, R133, R77 ;  /* 0x0000004d85397220 */ /* 0x000fe20000410000 */
[----:B------:R-:W-:Y:S01]  /*20770*/  FADD.FTZ R138, R138, R143 ;  /* 0x0000008f8a8a7221 */ /* 0x000fe20000010000 */
[----:B------:R-:W-:Y:S01]  /*20780*/  FADD.FTZ R140, R140, R141 ;  /* 0x0000008d8c8c7221 */ /* 0x000fe20000010000 */
[C---:B------:R-:W-:Y:S03]  /*20790*/  HMMA.16816.F32 R48, R128.reuse, R58, R48 ;  /* 0x0000003a8030723c */ /* 0x040fe60000001830 */
[----:B------:R-:W-:Y:S02]  /*207a0*/  FADD.FTZ R3, R139, R138 ;  /* 0x0000008a8b037221 */ /* 0x000fe40000010000 */
[----:B------:R-:W-:Y:S01]  /*207b0*/  MUFU.EX2 R199, R199 ;  /* 0x000000c700c77308 */ /* 0x000fe20000000800 */
[----:B------:R-:W-:Y:S01]  /*207c0*/  FADD.FTZ R140, R137, R140 ;  /* 0x0000008c898c7221 */ /* 0x000fe20000010000 */
        /* <DEDUP_REMOVED lines=9> */
[----:B------:R-:W-:Y:S01]  /*20860*/  FADD.FTZ R3, R136, R3 ;  /* 0x0000000388037221 */ /* 0x000fe20000010000 */
[----:B------:R-:W-:Y:S01]  /*20870*/  MOV R133, R0 ;  /* 0x0000000000857202 */ /* 0x000fe20000000f00 */
[C---:B-1----:R-:W-:Y:S07]  /*20880*/  HMMA.16816.F32 R60, R128.reuse, R88, R60 ;  /* 0x00000058803c723c */ /* 0x042fee000000183c */
[----:B------:R-:W-:Y:S01]  /*20890*/  MUFU.EX2 R106, R106 ;  /* 0x0000006a006a7308 */ /* 0x000fe20000000800 */
[C---:B------:R-:W-:Y:S03]  /*208a0*/  FMUL.FTZ R66, R132.reuse, R70 ;  /* 0x0000004684427220 */ /* 0x040fe60000410000 */
[----:B------:R-:W-:Y:S06]  /*208b0*/  FMUL.FTZ R67, R132, R71 ;  /* 0x0000004784437220 */ /* 0x000fec0000410000 */
[----:B------:R-:W1:Y:S01]  /*208c0*/  MUFU.EX2 R107, R107 ;  /* 0x0000006b006b7308 */ /* 0x000e620000000800 */
[----:B------:R-:W-:Y:S01]  /*208d0*/  HMMA.16816.F32 R64, R128, R90, R64 ;  /* 0x0000005a8040723c */ /* 0x000fe20000001840 */
[----:B------:R-:W-:Y:S02]  /*208e0*/  LDSM.16.MT88.4 R88, [R222+0xd000] ;  /* 0x00d00000de58783b */ /* 0x000fe40000004200 */
[C---:B-----5:R-:W-:Y:S01]  /*208f0*/  F2FP.F16.F32.PACK_AB R68, R104.reuse, R105 ;  /* 0x000000696844723e */ /* 0x060fe200000000ff */
[----:B------:R-:W-:Y:S05]  /*20900*/  FADD.FTZ R105, R105, R140 ;  /* 0x0000008c69697221 */ /* 0x000fea0000010000 */
[----:B------:R-:W-:Y:S02]  /*20910*/  MUFU.EX2 R112, R112 ;  /* 0x0000007000707308 */ /* 0x000fe40000000800 */
[----:B------:R-:W-:Y:S08]  /*20920*/  FADD.FTZ R105, R104, R105 ;  /* 0x0000006968697221 */ /* 0x000ff00000010000 */
[----:B------:R-:W5:Y:S01]  /*20930*/  MUFU.EX2 R113, R113 ;  /* 0x0000007100717308 */ /* 0x000f620000000800 */
[C---:B-1----:R-:W-:Y:S01]  /*20940*/  F2FP.F16.F32.PACK_AB R69, R107.reuse, R106 ;  /* 0x0000006a6b45723e */ /* 0x042fe200000000ff */
[----:B------:R-:W-:Y:S04]  /*20950*/  FADD.FTZ R106, R106, R3 ;  /* 0x000000036a6a7221 */ /* 0x000fe80000010000 */
[----:B------:R-:W-:Y:S04]  /*20960*/  FADD.FTZ R107, R107, R106 ;  /* 0x0000006a6b6b7221 */ /* 0x000fe80000010000 */
[----:B------:R-:W-:Y:S10]  /*20970*/  MUFU.EX2 R114, R114 ;  /* 0x0000007200727308 */ /* 0x000ff40000000800 */
[----:B------:R-:W1:Y:S01]  /*20980*/  MUFU.EX2 R115, R115 ;  /* 0x0000007300737308 */ /* 0x000e620000000800 */
[C---:B-----5:R-:W-:Y:S01]  /*20990*/  F2FP.F16.F32.PACK_AB R70, R113.reuse, R112 ;  /* 0x000000707146723e */ /* 0x060fe200000000ff */
[----:B------:R-:W-:Y:S04]  /*209a0*/  FADD.FTZ R112, R112, R105 ;  /* 0x0000006970707221 */ /* 0x000fe80000010000 */
[----:B------:R-:W-:Y:S04]  /*209b0*/  FADD.FTZ R113, R113, R112 ;  /* 0x0000007071717221 */ /* 0x000fe80000010000 */
[----:B------:R-:W-:Y:S10]  /*209c0*/  MUFU.EX2 R168, R168 ;  /* 0x000000a800a87308 */ /* 0x000ff40000000800 */
[----:B------:R-:W-:Y:S01]  /*209d0*/  MUFU.EX2 R166, R166 ;  /* 0x000000a600a67308 */ /* 0x000fe20000000800 */
[C---:B-1----:R-:W-:Y:S01]  /*209e0*/  F2FP.F16.F32.PACK_AB R71, R115.reuse, R114 ;  /* 0x000000727347723e */ /* 0x042fe200000000ff */
[----:B------:R-:W-:Y:S04]  /*209f0*/  FADD.FTZ R114, R114, R107 ;  /* 0x0000006b72727221 */ /* 0x000fe80000010000 */
[----:B------:R-:W-:Y:S02]  /*20a00*/  FADD.FTZ R114, R115, R114 ;  /* 0x0000007273727221 */ /* 0x000fe40000010000 */
[C---:B--2---:R-:W-:Y:S02]  /*20a10*/  HMMA.16816.F32 R4, R68.reuse, R80, R4 ;  /* 0x000000504404723c */ /* 0x044fe40000001804 */
[----:B------:R-:W-:Y:S03]  /*20a20*/  MUFU.EX2 R164, R164 ;  /* 0x000000a400a47308 */ /* 0x000fe60000000800 */
[----:B------:R-:W-:Y:S01]  /*20a30*/  FADD.FTZ R3, R121, R114 ;  /* 0x0000007279037221 */ /* 0x000fe20000010000 */
[C---:B------:R-:W-:Y:S01]  /*20a40*/  HMMA.16816.F32 R8, R68.reuse, R82, R8 ;  /* 0x000000524408723c */ /* 0x040fe20000001808 */
[----:B------:R-:W1:Y:S05]  /*20a50*/  LDSM.16.MT88.4 R80, [R222+0x10800] ;  /* 0x01080000de50783b */ /* 0x000e6a0000004200 */
[----:B------:R-:W-:Y:S01]  /*20a60*/  MUFU.EX2 R251, R251 ;  /* 0x000000fb00fb7308 */ /* 0x000fe20000000800 */
[C---:B------:R-:W-:Y:S01]  /*20a70*/  FADD.FTZ R3, R150.reuse, R3 ;  /* 0x0000000396037221 */ /* 0x040fe20000010000 */
[C---:B---3--:R-:W-:Y:S08]  /*20a80*/  HMMA.16816.F32 R12, R68.reuse, R84, R12 ;  /* 0x00000054440c723c */ /* 0x048ff0000000180c */
[----:B------:R-:W-:Y:S01]  /*20a90*/  MUFU.EX2 R170, R170 ;  /* 0x000000aa00aa7308 */ /* 0x000fe20000000800 */
[C---:B------:R-:W-:Y:S01]  /*20aa0*/  HMMA.16816.F32 R16, R68.reuse, R86, R16 ;  /* 0x000000564410723c */ /* 0x040fe20000001810 */
[----:B------:R-:W2:Y:S05]  /*20ab0*/  LDSM.16.MT88.4 R84, [R221+0x10800] ;  /* 0x01080000dd54783b */ /* 0x000eaa0000004200 */
        /* <DEDUP_REMOVED lines=18> */
[C---:B--2---:R-:W-:Y:S03]  /*20be0*/  HMMA.16816.F32 R52, R68.reuse, R84, R52 ;  /* 0x000000544434723c */ /* 0x044fe60000001834 */
[----:B------:R-:W-:Y:S03]  /*20bf0*/  MUFU.EX2 R183, R183 ;  /* 0x000000b700b77308 */ /* 0x000fe60000000800 */
[C---:B------:R-:W-:Y:S01]  /*20c00*/  HMMA.16816.F32 R56, R68.reuse, R86, R56 ;  /* 0x000000564438723c */ /* 0x040fe20000001838 */
[----:B------:R-:W2:Y:S06]  /*20c10*/  LDSM.16.MT88.4 R84, [R220+0xd000] ;  /* 0x00d00000dc54783b */ /* 0x000eac0000004200 */
[----:B------:R-:W-:Y:S01]  /*20c20*/  MUFU.EX2 R178, R178 ;  /* 0x000000b200b27308 */ /* 0x000fe20000000800 */
[C---:B---3--:R-:W-:Y:S09]  /*20c30*/  HMMA.16816.F32 R60, R68.reuse, R72, R60 ;  /* 0x00000048443c723c */ /* 0x048ff2000000183c */
[----:B------:R-:W-:Y:S01]  /*20c40*/  MUFU.EX2 R179, R179 ;  /* 0x000000b300b37308 */ /* 0x000fe20000000800 */
[----:B------:R-:W-:Y:S01]  /*20c50*/  HMMA.16816.F32 R64, R68, R74, R64 ;  /* 0x0000004a4440723c */ /* 0x000fe20000001840 */
[----:B------:R-:W3:Y:S06]  /*20c60*/  LDSM.16.MT88.4 R72, [R224+0x11000] ;  /* 0x01100000e048783b */ /* 0x000eec0000004200 */
        /* <DEDUP_REMOVED lines=17> */
[C---:B-1----:R-:W-:Y:S07]  /*20d80*/  HMMA.16816.F32 R20, R68.reuse, R80, R20 ;  /* 0x000000504414723c */ /* 0x042fee0000001814 */
        /* <DEDUP_REMOVED lines=10> */
[C---:B------:R-:W-:Y:S03]  /*20e30*/  HMMA.16816.F32 R40, R68.reuse, R74, R40 ;  /* 0x0000004a4428723c */ /* 0x040fe60000001828 */
[----:B------:R-:W-:Y:S03]  /*20e40*/  F2FP.F16.F32.PACK_AB R72, R193, R156 ;  /* 0x0000009cc148723e */ /* 0x000fe600000000ff */
[C---:B----4-:R-:W-:Y:S03]  /*20e50*/  HMMA.16816.F32 R44, R68.reuse, R76, R44 ;  /* 0x0000004c442c723c */ /* 0x050fe6000000182c */
[----:B------:R-:W-:Y:S02]  /*20e60*/  MUFU.EX2 R188, R188 ;  /* 0x000000bc00bc7308 */ /* 0x000fe40000000800 */
[----:B------:R-:W-:Y:S01]  /*20e70*/  F2FP.F16.F32.PACK_AB R73, R195, R158 ;  /* 0x0000009ec349723e */ /* 0x000fe200000000ff */
[C---:B------:R-:W-:Y:S01]  /*20e80*/  HMMA.16816.F32 R48, R68.reuse, R78, R48 ;  /* 0x0000004e4430723c */ /* 0x040fe20000001830 */
[----:B------:R-:W3:Y:S06]  /*20e90*/  LDSM.16.MT88.4 R76, [R221+0xd800] ;  /* 0x00d80000dd4c783b */ /* 0x000eec0000004200 */
[----:B------:R-:W-:Y:S01]  /*20ea0*/  MUFU.EX2 R153, R153 ;  /* 0x0000009900997308 */ /* 0x000fe20000000800 */
[----:B------:R-:W-:Y:S01]  /*20eb0*/  F2FP.F16.F32.PACK_AB R74, R197, R160 ;  /* 0x000000a0c54a723e */ /* 0x000fe200000000ff */
[C---:B-1----:R-:W-:Y:S03]  /*20ec0*/  HMMA.16816.F32 R52, R68.reuse, R80, R52 ;  /* 0x000000504434723c */ /* 0x042fe60000001834 */
[----:B------:R-:W-:Y:S03]  /*20ed0*/  F2FP.F16.F32.PACK_AB R75, R199, R162 ;  /* 0x000000a2c74b723e */ /* 0x000fe600000000ff */
[C---:B------:R-:W-:Y:S01]  /*20ee0*/  HMMA.16816.F32 R56, R68.reuse, R82, R56 ;  /* 0x000000524438723c */ /* 0x040fe20000001838 */
[----:B------:R-:W1:Y:S01]  /*20ef0*/  LDSM.16.MT88.4 R80, [R220+0xd800] ;  /* 0x00d80000dc50783b */ /* 0x000e620000004200 */
        /* <DEDUP_REMOVED lines=8> */
[C---:B--2---:R-:W-:Y:S02]  /*20f80*/  HMMA.16816.F32 R4, R72.reuse, R84, R4 ;  /* 0x000000544804723c */ /* 0x044fe40000001804 */
[----:B------:R-:W2:Y:S01]  /*20f90*/  MUFU.EX2 R192, R192 ;  /* 0x000000c000c07308 */ /* 0x000ea20000000800 */
[----:B------:R-:W-:Y:S02]  /*20fa0*/  LDSM.16.MT88.4 R88, [R221+0x11800] ;  /* 0x01180000dd58783b */ /* 0x000fe40000004200 */
[----:B----4-:R-:W-:Y:S01]  /*20fb0*/  F2FP.F16.F32.PACK_AB R136, R190, R153 ;  /* 0x00000099be88723e */ /* 0x010fe200000000ff */
[C---:B------:R-:W-:Y:S06]  /*20fc0*/  HMMA.16816.F32 R8, R72.reuse, R86, R8 ;  /* 0x000000564808723c */ /* 0x040fec0000001808 */
[----:B------:R-:W-:Y:S01]  /*20fd0*/  MUFU.EX2 R145, R145 ;  /* 0x0000009100917308 */ /* 0x000fe20000000800 */
[----:B------:R-:W4:Y:S01]  /*20fe0*/  LDSM.16.MT88.4 R84, [R222+0x11800] ;  /* 0x01180000de54783b */ /* 0x000f220000004200 */
[C---:B------:R-:W-:Y:S08]  /*20ff0*/  HMMA.16816.F32 R12, R72.reuse, R92, R12 ;  /* 0x0000005c480c723c */ /* 0x040ff0000000180c */
[----:B------:R-:W1:Y:S01]  /*21000*/  MUFU.EX2 R148, R148 ;  /* 0x0000009400947308 */ /* 0x000e620000000800 */
[C---:B------:R-:W-:Y:S01]  /*21010*/  HMMA.16816.F32 R16, R72.reuse, R94, R16 ;  /* 0x0000005e4810723c */ /* 0x040fe20000001810 */
[----:B------:R-:W4:Y:S02]  /*21020*/  LDSM.16.MT88.4 R92, [R220+0x11800] ;  /* 0x01180000dc5c783b */ /* 0x000f240000004200 */
[----:B--2---:R-:W-:Y:S03]  /*21030*/  F2FP.F16.F32.PACK_AB R137, R192, R149 ;  /* 0x00000095c089723e */ /* 0x004fe600000000ff */
[C---:B---3--:R-:W-:Y:S03]  /*21040*/  HMMA.16816.F32 R20, R72.reuse, R76, R20 ;  /* 0x0000004c4814723c */ /* 0x048fe60000001814 */
[----:B------:R-:W-:Y:S02]  /*21050*/  MUFU.EX2 R134, R134 ;  /* 0x0000008600867308 */ /* 0x000fe40000000800 */
[----:B------:R-:W-:Y:S01]  /*21060*/  FADD.FTZ R199, R199, R162 ;  /* 0x000000a2c7c77221 */ /* 0x000fe20000010000 */
[C---:B------:R-:W-:Y:S01]  /*21070*/  HMMA.16816.F32 R24, R72.reuse, R78, R24 ;  /* 0x0000004e4818723c */ /* 0x040fe20000001818 */
[----:B------:R-:W2:Y:S06]  /*21080*/  LDSM.16.MT88.4 R76, [R224+0xe000] ;  /* 0x00e00000e04c783b */ /* 0x000eac0000004200 */
[----:B------:R-:W3:Y:S01]  /*21090*/  MUFU.EX2 R247, R146 ;  /* 0x0000009200f77308 */ /* 0x000ee20000000800 */
[----:B-1----:R-:W-:Y:S01]  /*210a0*/  F2FP.F16.F32.PACK_AB R138, R148, R145 ;  /* 0x00000091948a723e */ /* 0x002fe200000000ff */
[C---:B------:R-:W-:Y:S06]  /*210b0*/  HMMA.16816.F32 R28, R72.reuse, R80, R28 ;  /* 0x00000050481c723c */ /* 0x040fec000000181c */
[C---:B------:R-:W-:Y:S01]  /*210c0*/  HMMA.16816.F32 R32, R72.reuse, R82, R32 ;  /* 0x000000524820723c */ /* 0x040fe20000001820 */
[----:B------:R-:W1:Y:S05]  /*210d0*/  LDSM.16.MT88.4 R80, [R222+0xe000] ;  /* 0x00e00000de50783b */ /* 0x000e6a0000004200 */
[C---:B-----5:R-:W-:Y:S05]  /*210e0*/  HMMA.16816.F32 R36, R72.reuse, R68, R36 ;  /* 0x000000444824723c */ /* 0x060fea0000001824 */
[----:B---3--:R-:W-:Y:S01]  /*210f0*/  F2FP.F16.F32.PACK_AB R139, R247, R134 ;  /* 0x00000086f78b723e */ /* 0x008fe200000000ff */
[C---:B------:R-:W-:Y:S05]  /*21100*/  HMMA.16816.F32 R40, R72.reuse, R70, R40 ;  /* 0x000000464828723c */ /* 0x040fea0000001828 */
[----:B------:R-:W-:Y:S01]  /*21110*/  F2FP.F16.F32.PACK_AB R68, R166, R168 ;  /* 0x000000a8a644723e */ /* 0x000fe200000000ff */
[C---:B----4-:R-:W-:Y:S05]  /*21120*/  HMMA.16816.F32 R44, R72.reuse, R84, R44 ;  /* 0x00000054482c723c */ /* 0x050fea000000182c */
        /* <DEDUP_REMOVED lines=131> */
[----:B------:R-:W-:Y:S01]  /*21960*/  IADD3 R3, R240, -0x1, RZ ;  /* 0xfffffffff0037810 */ /* 0x000fe20007ffe0ff */
[----:B------:R-:W-:Y:S01]  /*21970*/  FADD.FTZ R174, R174, R243 ;  /* 0x000000f3aeae7221 */ /* 0x000fe20000010000 */
[C---:B-1----:R-:W-:Y:S04]  /*21980*/  HMMA.16816.F32 R72, R136.reuse, R68, R60 ;  /* 0x000000448848723c */ /* 0x042fe8000000183c */
[----:B------:R-:W-:Y:S01]  /*21990*/  FADD.FTZ R189, R189, R174 ;  /* 0x000000aebdbd7221 */ /* 0x000fe20000010000 */
[----:B------:R-:W-:Y:S01]  /*219a0*/  MOV R240, R3 ;  /* 0x0000000300f07202 */ /* 0x000fe20000000f00 */
        /* <DEDUP_REMOVED lines=12> */
.L_x_2926:
        /* <DEDUP_REMOVED lines=16> */
[----:B------:R-:W2:Y:S01]  /*21b70*/  @P3 MUFU.RCP R6, R5 ;  /* 0x0000000500063308 */ /* 0x000ea20000001000 */
[----:B------:R-:W3:Y:S07]  /*21b80*/  @P3 LDC R25, c[0x0][0x2e8] ;  /* 0x0000ba00ff193b82 */ /* 0x000eee0000000800 */
[----:B------:R-:W4:Y:S08]  /*21b90*/  @P0 MUFU.RCP R7, R4 ;  /* 0x0000000400070308 */ /* 0x000f300000001000 */
[----:B------:R-:W5:Y:S01]  /*21ba0*/  @P3 MUFU.LG2 R5, R5 ;  /* 0x0000000500053308 */ /* 0x000f620000000c00 */
        /* <DEDUP_REMOVED lines=33> */
[C---:B----4-:R-:W-:Y:S01]  /*21dc0*/  FMUL.FTZ R131, R7.reuse, R131 ;  /* 0x0000008307837220 */ /* 0x050fe20000410000 */
        /* <DEDUP_REMOVED lines=119> */
[----:B---3--:R-:W-:-:S03]  /*22540*/  @P3 FFMA.FTZ R8, R2, R25, R5 ;  /* 0x0000001902083223 */ /* 0x008fc60000010005 */
[----:B------:R-:W-:Y:S04]  /*22550*/  STS [R13+0x2000], R88 ;  /* 0x002000580d007388 */ /* 0x000fe80000000800 */
[----:B------:R1:W-:Y:S04]  /*22560*/  STS [R13+0x2400], R90 ;  /* 0x0024005a0d007388 */ /* 0x0003e80000000800 */
[----:B------:R3:W-:Y:S04]  /*22570*/  STS [R15+0x2000], R84 ;  /* 0x002000540f007388 */ /* 0x0007e80000000800 */
[----:B------:R3:W-:Y:S01]  /*22580*/  STS [R15+0x2400], R86 ;  /* 0x002400560f007388 */ /* 0x0007e20000000800 */
[----:B--2---:R-:W2:Y:S03]  /*22590*/  @P0 LDC R11, c[0x0][0x2e8] ;  /* 0x0000ba00ff0b0b82 */ /* 0x004ea60000000800 */
        /* <DEDUP_REMOVED lines=8> */
[----:B--2---:R-:W-:-:S03]  /*22620*/  @P0 FFMA.FTZ R9, R0, R11, R13 ;  /* 0x0000000b00090223 */ /* 0x004fc6000001000d */
[----:B------:R3:W-:Y:S04]  /*22630*/  STS [R23+0x2000], R68 ;  /* 0x0020004417007388 */ /* 0x0007e80000000800 */
[----:B------:R3:W-:Y:S01]  /*22640*/  STS [R23+0x2400], R70 ;  /* 0x0024004617007388 */ /* 0x0007e20000000800 */
[----:B------:R-:W-:Y:S05]  /*22650*/  @!P1 BRA `(.L_x_2931) ;  /* 0x0000000000249947 */ /* 0x000fea0003800000 */
[----:B------:R-:W1:Y:S01]  /*22660*/  S2R R11, SR_CTAID.Y ;  /* 0x00000000000b7919 */ /* 0x000e620000002600 */
[----:B------:R-:W1:Y:S01]  /*22670*/  LDC R0, c[0x0][0x2c4] ;  /* 0x0000b100ff007b82 */ /* 0x000e620000000800 */
[----:B------:R-:W-:Y:S01]  /*22680*/  ISETP.NE.AND P0, PT, R232, -0x1, PT ;  /* 0xffffffffe800780c */ /* 0x000fe20003f05270 */
[----:B------:R-:W2:Y:S06]  /*22690*/  S2R R24, SR_CTAID.Z ;  /* 0x0000000000187919 */ /* 0x000eac0000002700 */
[----:B------:R-:W2:Y:S01]  /*226a0*/  LDC R5, c[0x0][0x2e4] ;  /* 0x0000b900ff057b82 */ /* 0x000ea20000000800 */
[----:B-1----:R-:W-:-:S05]  /*226b0*/  IMAD R13, R11, R0, RZ ;  /* 0x000000000b0d7224 */ /* 0x002fca00078e02ff */
[----:B------:R-:W-:-:S05]  /*226c0*/  SEL R0, R13, R232, !P0 ;  /* 0x000000e80d007207 */ /* 0x000fca0004000000 */
[----:B--2---:R-:W-:Y:S01]  /*226d0*/  IMAD R0, R24, R5, R0 ;  /* 0x0000000518007224 */ /* 0x004fe200078e0200 */
[----:B------:R-:W-:Y:S06]  /*226e0*/  BRA `(.L_x_2932) ;  /* 0x0000000000187947 */ /* 0x000fec0003800000 */
.L_x_2931:
[----:B------:R-:W1:Y:S01]  /*226f0*/  S2R R24, SR_CTAID.Z ;  /* 0x0000000000187919 */ /* 0x000e620000002700 */
[----:B------:R-:W1:Y:S01]  /*22700*/  LDC R2, c[0x0][0x270] ;  /* 0x00009c00ff027b82 */ /* 0x000e620000000800 */
[----:B------:R-:W1:Y:S07]  /*22710*/  S2R R11, SR_CTAID.Y ;  /* 0x00000000000b7919 */ /* 0x000e6e0000002600 */
[----:B------:R-:W2:Y:S01]  /*22720*/  LDC R0, c[0x0][0x2c4] ;  /* 0x0000b100ff007b82 */ /* 0x000ea20000000800 */
[----:B-1----:R-:W-:-:S04]  /*22730*/  IMAD R5, R11, R2, R24 ;  /* 0x000000020b057224 */ /* 0x002fc800078e0218 */
[----:B--2---:R-:W-:-:S07]  /*22740*/  IMAD R0, R5, R0, RZ ;  /* 0x0000000005007224 */ /* 0x004fce00078e02ff */
.L_x_2932:
        /* <DEDUP_REMOVED lines=25> */
.L_x_2934:
[----:B------:R-:W-:Y:S05]  /*228e0*/  BSYNC B0 ;  /* 0x0000000000007941 */ /* 0x000fea0003800000 */
.L_x_2933:
[----:B------:R-:W2:Y:S01]  /*228f0*/  S2UR UR5, SR_CTAID.X ;  /* 0x00000000000579c3 */ /* 0x000ea20000002500 */
[----:B------:R-:W-:Y:S01]  /*22900*/  LEA.HI R0, R6, R3, RZ, 0x3 ;  /* 0x0000000306007211 */ /* 0x000fe200078f18ff */
[----:B---3--:R3:W4:Y:S01]  /*22910*/  LDS.128 R12, [R233+0x1800] ;  /* 0x00180000e90c7984 */ /* 0x0087220000000c00 */
[----:B------:R-:W-:Y:S01]  /*22920*/  SHF.R.S32.HI R7, RZ, 0x1f, R11 ;  /* 0x0000001fff077819 */ /* 0x000fe2000001140b */
[----:B------:R-:W-:Y:S01]  /*22930*/  BSSY B0, `(.L_x_2935) ;  /* 0x0000032000007945 */ /* 0x000fe20003800000 */
[----:B------:R-:W-:Y:S01]  /*22940*/  LOP3.LUT R0, R0, 0xfffffff8, RZ, 0xc0, !PT ;  /* 0xfffffff800007812 */ /* 0x000fe200078ec0ff */
[----:B------:R3:W3:Y:S01]  /*22950*/  LDS.128 R16, [R233+0x3800] ;  /* 0x00380000e9107984 */ /* 0x0006e20000000c00 */
[----:B------:R-:W-:Y:S01]  /*22960*/  ISETP.NE.AND P0, PT, R232, -0x1, PT ;  /* 0xffffffffe800780c */ /* 0x000fe20003f05270 */
[----:B-1----:R-:W1:Y:S02]  /*22970*/  LDC.64 R4, c[0x0][0x290] ;  /* 0x0000a400ff047b82 */ /* 0x002e640000000a00 */
[----:B------:R-:W-:-:S02]  /*22980*/  IMAD.IADD R3, R3, 0x1, -R0 ;  /* 0x0000000103037824 */ /* 0x000fc400078e0a00 */
[----:B------:R-:W-:Y:S02]  /*22990*/  VIADD R0, R234, 0x10 ;  /* 0x00000010ea007836 */ /* 0x000fe40000000000 */
[----:B------:R-:W-:Y:S02]  /*229a0*/  IMAD.SHL.U32 R2, R3, 0x8, RZ ;  /* 0x0000000803027824 */ /* 0x000fe400078e00ff */
[----:B------:R-:W5:Y:S03]  /*229b0*/  LDC.64 R8, c[0x0][0x298] ;  /* 0x0000a600ff087b82 */ /* 0x000f660000000a00 */
[----:B------:R-:W-:Y:S01]  /*229c0*/  SHF.R.S32.HI R3, RZ, 0x1f, R2 ;  /* 0x0000001fff037819 */ /* 0x000fe20000011402 */
[----:B--2---:R-:W-:-:S04]  /*229d0*/  USHF.L.U32 UR5, UR5, 0x6, URZ ;  /* 0x0000000605057899 */ /* 0x004fc8000800063f */
        /* <DEDUP_REMOVED lines=16> */
[----:B------:R1:W2:Y:S01]  /*22ae0*/  LDS.128 R20, [R233] ;  /* 0x00000000e9147984 */ /* 0x0002a20000000c00 */
        /* <DEDUP_REMOVED lines=11> */
[----:B---34-:R-:W-:Y:S06]  /*22ba0*/  @P0 BRA `(.L_x_2936) ;  /* 0x0000000000280947 */ /* 0x018fec0003800000 */
        /* <DEDUP_REMOVED lines=8> */
[----:B--2---:R3:W-:Y:S04]  /*22c30*/  STG.E.128 desc[UR6][R10.64], R20 ;  /* 0x000000140a007986 */ /* 0x0047e8000c101d06 */
[----:B-1----:R3:W-:Y:S02]  /*22c40*/  STG.E.128 desc[UR6][R10.64+0x80], R4 ;  /* 0x000080040a007986 */ /* 0x0027e4000c101d06 */
.L_x_2936:
[----:B------:R-:W-:Y:S05]  /*22c50*/  BSYNC B0 ;  /* 0x0000000000007941 */ /* 0x000fea0003800000 */
.L_x_2935:
        /* <DEDUP_REMOVED lines=17> */
.L_x_2938:
[----:B------:R-:W-:Y:S05]  /*22d70*/  BSYNC B0 ;  /* 0x0000000000007941 */ /* 0x000fea0003800000 */
.L_x_2937:
        /* <DEDUP_REMOVED lines=17> */
.L_x_2940:
[----:B------:R-:W-:Y:S05]  /*22e90*/  BSYNC B0 ;  /* 0x0000000000007941 */ /* 0x000fea0003800000 */
.L_x_2939:
        /* <DEDUP_REMOVED lines=15> */
.L_x_2941:
        /* <DEDUP_REMOVED lines=15> */
.L_x_8379:


//--------------------- .text._ZN5flash24flash_fwd_splitkv_kernelI23Flash_fwd_kernel_traitsILi128ELi64ELi128ELi4ELb0ELb0EN7cutlass6half_tE19Flash_kernel_traitsILi128ELi64ELi128ELi4ES3_EELb1ELb0ELb1ELb0ELb0ELb0ELb0ELb1EEEvNS_16Flash_fwd_paramsE --------------------------
	.section	.text._ZN5flash24flash_fwd_splitkv_kernelI23Flash_fwd_kernel_traitsILi128ELi64ELi128ELi4ELb0ELb0EN7cutlass6half_tE19Flash_kernel_traitsILi128ELi64ELi128ELi4ES3_EELb1ELb0ELb1ELb0ELb0ELb0ELb0ELb1EEEvNS_16Flash_fwd_paramsE,"ax",@progbits
	.align	128
        .global         _ZN5flash24flash_fwd_splitkv_kernelI23Flash_fwd_kernel_traitsILi128ELi64ELi128ELi4ELb0ELb0EN7cutlass6half_tE19Flash_kernel_traitsILi128ELi64ELi128ELi4ES3_EELb1ELb0ELb1ELb0ELb0ELb0ELb0ELb1EEEvNS_16Flash_fwd_paramsE
        .type           _ZN5flash24flash_fwd_splitkv_kernelI23Flash_fwd_kernel_traitsILi128ELi64ELi128ELi4ELb0ELb0EN7cutlass6half_tE19Flash_kernel_traitsILi128ELi64ELi128ELi4ES3_EELb1ELb0ELb1ELb0ELb0ELb0ELb0ELb1EEEvNS_16Flash_fwd_paramsE,@function
        .size           _ZN5flash24flash_fwd_splitkv_kernelI23Flash_fwd_kernel_traitsILi128ELi64ELi128ELi4ELb0ELb0EN7cutlass6half_tE19Flash_kernel_traitsILi128ELi64ELi128ELi4ES3_EELb1ELb0ELb1ELb0ELb0ELb0ELb0ELb1EEEvNS_16Flash_fwd_paramsE,(.L_x_8330 - _ZN5flash24flash_fwd_splitkv_kernelI23Flash_fwd_kernel_traitsILi128ELi64ELi128ELi4ELb0ELb0EN7cutlass6half_tE19Flash_kernel_traitsILi128ELi64ELi128ELi4ES3_EELb1ELb0ELb1ELb0ELb0ELb0ELb0ELb1EEEvNS_16Flash_fwd_paramsE)
        .other          _ZN5flash24flash_fwd_splitkv_kernelI23Flash_fwd_kernel_traitsILi128ELi64ELi128ELi4ELb0ELb0EN7cutlass6half_tE19Flash_kernel_traitsILi128ELi64ELi128ELi4ES3_EELb1ELb0ELb1ELb0ELb0ELb0ELb0ELb1EEEvNS_16Flash_fwd_paramsE,@"STO_CUDA_ENTRY STV_DEFAULT"
_ZN5flash24flash_fwd_splitkv_kernelI23Flash_fwd_kernel_traitsILi128ELi64ELi128ELi4ELb0ELb0EN7cutlass6half_tE19Flash_kernel_traitsILi128ELi64ELi128ELi4ES3_EELb1ELb0ELb1ELb0ELb0ELb0ELb0ELb1EEEvNS_16Flash_fwd_paramsE:
.text._ZN5flash24flash_fwd_splitkv_kernelI23Flash_fwd_kernel_traitsILi128ELi64ELi128ELi4ELb0ELb0EN7cutlass6half_tE19Flash_kernel_traitsILi128ELi64ELi128ELi4ES3_EELb1ELb0ELb1ELb0ELb0ELb0ELb0ELb1EEEvNS_16Flash_fwd_paramsE:
[----:B------:R-:W-:Y:S01]  /*0000*/  LDC R1, c[0x0][0x28] ;  /* 0x00000a00ff017b82 */ /* 0x000fe20000000800 */
[----:B------:R-:W1:Y:S07]  /*0010*/  S2R R235, SR_CTAID.X ;  /* 0x0000000000eb7919 */ /* 0x000e6e0000002500 */
[----:B------:R-:W2:Y:S01]  /*0020*/  LDC.64 R10, c[0x0][0x198] ;  /* 0x00006600ff0a7b82 */ /* 0x000ea20000000a00 */
[----:B------:R-:W-:Y:S01]  /*0030*/  BSSY B4, `(.L_x_2942) ;  /* 0x0000005000047945 */ /* 0x000fe20003800000 */
[----:B------:R-:W-:Y:S01]  /*0040*/  MOV R234, 0x80 ;  /* 0x0000008000ea7802 */ /* 0x000fe20000000f00 */
[----:B------:R-:W3:Y:S01]  /*0050*/  S2R R233, SR_CTAID.Y ;  /* 0x0000000000e97919 */ /* 0x000ee20000002600 */
[----:B------:R-:W4:Y:S05]  /*0060*/  S2R R236, SR_CTAID.Z ;  /* 0x0000000000ec7919 */ /* 0x000f2a0000002700 */
[----:B-1234-:R-:W-:Y:S05]  /*0070*/  CALL.REL.NOINC `($_ZN5flash24flash_fwd_splitkv_kernelI23Flash_fwd_kernel_traitsILi128ELi64ELi128ELi4ELb0ELb0EN7cutlass6half_tE19Flash_kernel_traitsILi128ELi64ELi128ELi4ES3_EELb1ELb0ELb1ELb0ELb0ELb0ELb0ELb1EEEvNS_16Flash_fwd_paramsE$_ZN5flash30compute_attn_1rowblock_splitkvI23Flash_fwd_kernel_traitsILi128ELi64ELi128ELi4ELb0ELb0EN7cutlass6half_tE19Flash_kernel_traitsILi128ELi64ELi128ELi4ES3_EELb1ELb0ELb1ELb0ELb0ELb0ELb0ELb1ENS_16Flash_fwd_paramsEEEvRKT8_iiiii) ;  /* 0x0000000000087944 */ /* 0x01efea0003c00000 */
[----:B------:R-:W-:Y:S05]  /*0080*/  BSYNC B4 ;  /* 0x0000000000047941 */ /* 0x000fea0003800000 */
.L_x_2942:
[----:B------:R-:W-:Y:S05]  /*0090*/  EXIT ;  /* 0x000000000000794d */ /* 0x000fea0003800000 */
        .type           $_ZN5flash24flash_fwd_splitkv_kernelI23Flash_fwd_kernel_traitsILi128ELi64ELi128ELi4ELb0ELb0EN7cutlass6half_tE19Flash_kernel_traitsILi128ELi64ELi128ELi4ES3_EELb1ELb0ELb1ELb0ELb0ELb0ELb0ELb1EEEvNS_16Flash_fwd_paramsE$_ZN5flash30compute_attn_1rowblock_splitkvI23Flash_fwd_kernel_traitsILi128ELi64ELi128ELi4ELb0ELb0EN7cutlass6half_tE19Flash_kernel_traitsILi128ELi64ELi128ELi4ES3_EELb1ELb0ELb1ELb0ELb0ELb0ELb0ELb1ENS_16Flash_fwd_paramsEEEvRKT8_iiiii,@function
        .size           $_ZN5flash24flash_fwd_splitkv_kernelI23Flash_fwd_kernel_traitsILi128ELi64ELi128ELi4ELb0ELb0EN7cutlass6half_tE19Flash_kernel_traitsILi128ELi64ELi128ELi4ES3_EELb1ELb0ELb1ELb0ELb0ELb0ELb0ELb1EEEvNS_16Flash_fwd_paramsE$_ZN5flash30compute_attn_1rowblock_splitkvI23Flash_fwd_kernel_traitsILi128ELi64ELi128ELi4ELb0ELb0EN7cutlass6half_tE19Flash_kernel_traitsILi128ELi64ELi128ELi4ES3_EELb1ELb0ELb1ELb0ELb0ELb0ELb0ELb1ENS_16Flash_fwd_paramsEEEvRKT8_iiiii,(.L_x_8330 - $_ZN5flash24flash_fwd_splitkv_kernelI23Flash_fwd_kernel_traitsILi128ELi64ELi128ELi4ELb0ELb0EN7cutlass6half_tE19Flash_kernel_traitsILi128ELi64ELi128ELi4ES3_EELb1ELb0ELb1ELb0ELb0ELb0ELb0ELb1EEEvNS_16Flash_fwd_paramsE$_ZN5flash30compute_attn_1rowblock_splitkvI23Flash_fwd_kernel_traitsILi128ELi64ELi128ELi4ELb0ELb0EN7cutlass6half_tE19Flash_kernel_traitsILi128ELi64ELi128ELi4ES3_EELb1ELb0ELb1ELb0ELb0ELb0ELb0ELb1ENS_16Flash_fwd_paramsEEEvRKT8_iiiii)
$_ZN5flash24flash_fwd_splitkv_kernelI23Flash_fwd_kernel_traitsILi128ELi64ELi128ELi4ELb0ELb0EN7cutlass6half_tE19Flash_kernel_traitsILi128ELi64ELi128ELi4ES3_EELb1ELb0ELb1ELb0ELb0ELb0ELb0ELb1EEEvNS_16Flash_fwd_paramsE$_ZN5flash30compute_attn_1rowblock_splitkvI23Flash_fwd_kernel_traitsILi128ELi64ELi128ELi4ELb0ELb0EN7cutlass6half_tE19Flash_kernel_traitsILi128ELi64ELi128ELi4ES3_EELb1ELb0ELb1ELb0ELb0ELb0ELb0ELb1ENS_16Flash_fwd_paramsEEEvRKT8_iiiii:
        /* <DEDUP_REMOVED lines=27> */
.L_x_2944:
[----:B------:R-:W-:Y:S05]  /*0250*/  BSYNC B0 ;  /* 0x0000000000007941 */ /* 0x000fea0003800000 */
.L_x_2943:
        /* <DEDUP_REMOVED lines=8> */
.L_x_2946:
[----:B------:R3:W5:Y:S02]  /*02e0*/  LD.E R90, desc[UR6][R10.64+0xb8] ;  /* 0x0000b8060a5a7980 */ /* 0x000764000c101900 */
.L_x_2947:
[----:B------:R-:W-:Y:S05]  /*02f0*/  BSYNC B0 ;  /* 0x0000000000007941 */ /* 0x000fea0003800000 */
.L_x_2945:
[----:B------:R-:W2:Y:S01]  /*0300*/  LD.E.64 R2, desc[UR6][R10.64+0xf8] ;  /* 0x0000f8060a027980 */ /* 0x000ea2000c101b00 */
        /* <DEDUP_REMOVED lines=9> */
.L_x_2949:
[----:B------:R-:W2:Y:S01]  /*03a0*/  LD.E.64 R2, desc[UR6][R10.64+0x108] ;  /* 0x000108060a027980 */ /* 0x000ea2000c101b00 */
[----:B------:R-:W-:Y:S01]  /*03b0*/  BSSY B0, `(.L_x_2951) ;  /* 0x0000006000007945 */ /* 0x000fe20003800000 */
[----:B--2---:R-:W-:-:S04]  /*03c0*/  ISETP.NE.U32.AND P0, PT, R2, RZ, PT ;  /* 0x000000ff0200720c */ /* 0x004fc80003f05070 */
[----:B------:R-:W-:Y:S01]  /*03d0*/  ISETP.NE.AND.EX P0, PT, R3, RZ, PT, P0 ;  /* 0x000000ff0300720c */ /* 0x000fe20003f05300 */
[----:B------:R-:W-:-:S12]  /*03e0*/  IMAD.MOV.U32 R3, RZ, RZ, RZ ;  /* 0x000000ffff037224 */ /* 0x000fd800078e00ff */
[----:B------:R-:W-:Y:S05]  /*03f0*/  @!P0 BRA `(.L_x_2952) ;  /* 0x0000000000048947 */ /* 0x000fea0003800000 */
[----:B------:R2:W5:Y:S02]  /*0400*/  LD.E R3, desc[UR6][R10.64+0xbc] ;  /* 0x0000bc060a037980 */ /* 0x000564000c101900 */
.L_x_2952:
[----:B------:R-:W-:Y:S05]  /*0410*/  BSYNC B0 ;  /* 0x0000000000007941 */ /* 0x000fea0003800000 */
.L_x_2951:
[----:B-----5:R-:W-:Y:S02]  /*0420*/  IADD3 R56, R90, R3, RZ ;  /* 0x000000035a387210 */ /* 0x020fe40007ffe0ff */
.L_x_2950:
[----:B------:R-:W-:Y:S05]  /*0430*/  BSYNC B1 ;  /* 0x0000000000017941 */ /* 0x000fea0003800000 */
.L_x_2948:
[----:B------:R-:W-:Y:S01]  /*0440*/  IMAD.SHL.U32 R67, R235, 0x40, RZ ;  /* 0x00000040eb437824 */ /* 0x000fe200078e00ff */
[----:B------:R-:W-:Y:S01]  /*0450*/  MOV R2, R234 ;  /* 0x000000ea00027202 */ /* 0x000fe20000000f00 */
[----:B------:R-:W-:-:S03]  /*0460*/  IMAD.MOV.U32 R3, RZ, RZ, 0x0 ;  /* 0x00000000ff037424 */ /* 0x000fc600078e00ff */
[----:B------:R-:W-:-:S13]  /*0470*/  ISETP.GT.AND P0, PT, R238, R67, PT ;  /* 0x00000043ee00720c */ /* 0x000fda0003f04270 */
[----:B-1234-:R-:W-:Y:S05]  /*0480*/  @!P0 RET.REL.NODEC R2 `(_ZN5flash24flash_fwd_splitkv_kernelI23Flash_fwd_kernel_traitsILi128ELi64ELi128ELi4ELb0ELb0EN7cutlass6half_tE19Flash_kernel_traitsILi128ELi64ELi128ELi4ES3_EELb1ELb0ELb1ELb0ELb0ELb0ELb0ELb1EEEvNS_16Flash_fwd_paramsE) ;  /* 0xfffffff802dc8950 */ /* 0x01efea0003c3ffff */
        /* <DEDUP_REMOVED lines=34> */
[----:B------:R-:W-:Y:S01]  /*06b0*/  SHF.R.S32.HI R21, RZ, 0x1f, R20 ;  /* 0x0000001fff157819 */ /* 0x000fe20000011414 */
[--C-:B------:R-:W-:Y:S01]  /*06c0*/  IMAD.IADD R238, R238, 0x1, -R67.reuse ;  /* 0x00000001eeee7824 */ /* 0x100fe200078e0a43 */
[----:B-1----:R-:W-:Y:S02]  /*06d0*/  SHF.R.S32.HI R11, RZ, 0x1f, R67 ;  /* 0x0000001fff0b7819 */ /* 0x002fe40000011443 */
[----:B------:R-:W-:Y:S01]  /*06e0*/  ISETP.NE.AND P6, PT, R58, RZ, PT ;  /* 0x000000ff3a00720c */ /* 0x000fe20003fc5270 */
[----:B------:R-:W-:Y:S01]  /*06f0*/  BSSY B0, `(.L_x_2954) ;  /* 0x0000029000007945 */ /* 0x000fe20003800000 */
[----:B--2---:R-:W-:-:S04]  /*0700*/  @P0 IMAD.WIDE.U32 R22, R16, R237, RZ ;  /* 0x000000ed10160225 */ /* 0x004fc800078e00ff */
[----:B------:R-:W-:Y:S02]  /*0710*/  @P0 IMAD R7, R17, R237, RZ ;  /* 0x000000ed11070224 */ /* 0x000fe400078e02ff */
[----:B----4-:R-:W-:-:S04]  /*0720*/  @!P0 IMAD R9, R15, R233, RZ ;  /* 0x000000e90f098224 */ /* 0x010fc800078e02ff */
[C---:B------:R-:W-:Y:S02]  /*0730*/  @!P0 IMAD R8, R14.reuse, R8, R9 ;  /* 0x000000080e088224 */ /* 0x040fe400078e0209 */
[----:B------:R-:W-:-:S04]  /*0740*/  @!P0 IMAD.WIDE.U32 R14, R14, R233, RZ ;  /* 0x000000e90e0e8225 */ /* 0x000fc800078e00ff */
[----:B------:R-:W-:Y:S02]  /*0750*/  IMAD R9, R17, R67, RZ ;  /* 0x0000004311097224 */ /* 0x000fe400078e02ff */
[----:B------:R-:W-:Y:S01]  /*0760*/  @P0 IMAD.MOV.U32 R10, RZ, RZ, R22 ;  /* 0x000000ffff0a0224 */ /* 0x000fe200078e0016 */
[----:B------:R-:W-:Y:S01]  /*0770*/  @P0 IADD3 R7, R23, R7, RZ ;  /* 0x0000000717070210 */ /* 0x000fe20007ffe0ff */
[----:B------:R-:W-:Y:S02]  /*0780*/  @!P0 IMAD.MOV.U32 R10, RZ, RZ, R14 ;  /* 0x000000ffff0a8224 */ /* 0x000fe400078e000e */
[----:B------:R-:W-:Y:S01]  /*0790*/  IMAD R14, R16, R11, R9 ;  /* 0x0000000b100e7224 */ /* 0x000fe200078e0209 */
[----:B------:R-:W-:Y:S01]  /*07a0*/  SHF.R.S32.HI R9, RZ, 0x3, R6 ;  /* 0x00000003ff097819 */ /* 0x000fe20000011406 */
[----:B------:R-:W-:Y:S01]  /*07b0*/  IMAD.WIDE.U32 R22, R67, R16, R20 ;  /* 0x0000001043167225 */ /* 0x000fe200078e0014 */
[----:B------:R-:W-:Y:S02]  /*07c0*/  @!P0 IADD3 R7, R15, R8, RZ ;  /* 0x000000080f078210 */ /* 0x000fe40007ffe0ff */
[----:B------:R-:W-:-:S02]  /*07d0*/  ISETP.GE.AND P2, PT, R9, R238, PT ;  /* 0x000000ee0900720c */ /* 0x000fc40003f46270 */
[----:B------:R-:W-:Y:S01]  /*07e0*/  IADD3 R22, P0, R10, R22, RZ ;  /* 0x000000160a167210 */ /* 0x000fe20007f1e0ff */
[----:B---3--:R-:W-:Y:S01]  /*07f0*/  IMAD R5, R5, R236, RZ ;  /* 0x000000ec05057224 */ /* 0x008fe200078e02ff */
[----:B------:R-:W-:Y:S02]  /*0800*/  SHF.R.S32.HI R6, RZ, 0x1f, R236 ;  /* 0x0000001fff067819 */ /* 0x000fe400000114ec */
[----:B------:R-:W-:Y:S01]  /*0810*/  IADD3.X R23, R7, R23, R14, P0, !PT ;  /* 0x0000001707177210 */ /* 0x000fe200007fe40e */
[C---:B------:R-:W-:Y:S01]  /*0820*/  VIADD R11, R9.reuse, 0x10 ;  /* 0x00000010090b7836 */ /* 0x040fe20000000000 */
[----:B------:R-:W-:Y:S01]  /*0830*/  IADD3 R7, R9, 0x20, RZ ;  /* 0x0000002009077810 */ /* 0x000fe20007ffe0ff */
[----:B------:R-:W-:Y:S02]  /*0840*/  IMAD R5, R4, R6, R5 ;  /* 0x0000000604057224 */ /* 0x000fe400078e0205 */
[----:B------:R-:W-:Y:S01]  /*0850*/  IMAD.WIDE.U32 R22, R236, R4, R22 ;  /* 0x00000004ec167225 */ /* 0x000fe200078e0016 */
[----:B------:R-:W-:-:S02]  /*0860*/  ISETP.GE.AND P1, PT, R11, R238, PT ;  /* 0x000000ee0b00720c */ /* 0x000fc40003f26270 */
        /* <DEDUP_REMOVED lines=17> */
.L_x_2955:
[----:B------:R-:W-:Y:S05]  /*0980*/  BSYNC B0 ;  /* 0x0000000000007941 */ /* 0x000fea0003800000 */
.L_x_2954:
        /* <DEDUP_REMOVED lines=17> */
.L_x_2957:
[----:B------:R-:W-:Y:S05]  /*0aa0*/  BSYNC B0 ;  /* 0x0000000000007941 */ /* 0x000fea0003800000 */
.L_x_2956:
[----:B-----5:R-:W-:Y:S01]  /*0ab0*/  IMAD R3, R233, R3, R236 ;  /* 0x00000003e9037224 */ /* 0x020fe200078e02ec */
[----:B------:R-:W-:Y:S01]  /*0ac0*/  BSSY B0, `(.L_x_2958) ;  /* 0x0000013000007945 */ /* 0x000fe20003800000 */
[C---:B------:R-:W-:Y:S02]  /*0ad0*/  ISETP.GE.OR P5, PT, R9.reuse, R238, P6 ;  /* 0x000000ee0900720c */ /* 0x040fe400037a6670 */
        /* <DEDUP_REMOVED lines=17> */
.L_x_2959:
[----:B------:R-:W-:Y:S05]  /*0bf0*/  BSYNC B0 ;  /* 0x0000000000007941 */ /* 0x000fea0003800000 */
.L_x_2958:
[CC--:B------:R-:W-:Y:S01]  /*0c00*/  ISETP.GE.AND P1, PT, R7.reuse, R238.reuse, PT ;  /* 0x000000ee0700720c */ /* 0x0c0fe20003f26270 */
[----:B------:R-:W-:Y:S01]  /*0c10*/  BSSY B0, `(.L_x_2960) ;  /* 0x0000018000007945 */ /* 0x000fe20003800000 */
[C---:B------:R-:W-:Y:S01]  /*0c20*/  IADD3 R3, P0, R0.reuse, R9, RZ ;  /* 0x0000000900037210 */ /* 0x040fe20007f1e0ff */
[----:B-123--:R-:W-:Y:S01]  /*0c30*/  @!P5 IMAD.MOV.U32 R4, RZ, RZ, 0x7f800000 ;  /* 0x7f800000ff04d424 */ /* 0x00efe200078e00ff */
[----:B------:R-:W-:Y:S02]  /*0c40*/  ISETP.GE.OR P6, PT, R7, R238, P6 ;  /* 0x000000ee0700720c */ /* 0x000fe400037c6670 */
[----:B------:R-:W-:Y:S02]  /*0c50*/  LEA.HI.X.SX32 R0, R0, R11, 0x1, P0 ;  /* 0x0000000b00007211 */ /* 0x000fe400000f0eff */
[----:B------:R-:W-:-:S04]  /*0c60*/  LEA R6, P0, R3, R12, 0x2 ;  /* 0x0000000c03067211 */ /* 0x000fc800078010ff */
[----:B------:R-:W-:Y:S01]  /*0c70*/  LEA.HI.X R7, R3, R13, R0, 0x2, P0 ;  /* 0x0000000d03077211 */ /* 0x000fe200000f1400 */
[----:B------:R-:W-:Y:S02]  /*0c80*/  @!P4 IMAD.MOV.U32 R3, RZ, RZ, 0x7f800000 ;  /* 0x7f800000ff03c424 */ /* 0x000fe400078e00ff */
[----:B------:R-:W-:Y:S01]  /*0c90*/  @!P3 IMAD.MOV.U32 R0, RZ, RZ, 0x7f800000 ;  /* 0x7f800000ff00b424 */ /* 0x000fe200078e00ff */
[----:B------:R-:W-:Y:S06]  /*0ca0*/  @P1 BRA `(.L_x_2961) ;  /* 0x0000000000381947 */ /* 0x000fec0003800000 */
        /* <DEDUP_REMOVED lines=14> */
.L_x_2961:
[----:B------:R-:W-:Y:S05]  /*0d90*/  BSYNC B0 ;  /* 0x0000000000007941 */ /* 0x000fea0003800000 */
.L_x_2960:
[----:B------:R-:W-:Y:S01]  /*0da0*/  MOV R235, 0x0 ;  /* 0x0000000000eb7802 */ /* 0x000fe20000000f00 */
[----:B------:R-:W-:Y:S04]  /*0db0*/  @!P5 ST.E desc[UR6][R6.64], R4 ;  /* 0x000000040600d985 */ /* 0x000fe8000c101906 */
[----:B------:R-:W-:Y:S04]  /*0dc0*/  @!P4 ST.E desc[UR6][R6.64+0x40], R3 ;  /* 0x000040030600c985 */ /* 0x000fe8000c101906 */
[----:B------:R1:W-:Y:S02]  /*0dd0*/  @!P3 ST.E desc[UR6][R6.64+0x80], R0 ;  /* 0x000080000600b985 */ /* 0x0003e4000c101906 */
[----:B-1----:R-:W-:Y:S05]  /*0de0*/  @P6 RET.REL.NODEC R234 `(_ZN5flash24flash_fwd_splitkv_kernelI23Flash_fwd_kernel_traitsILi128ELi64ELi128ELi4ELb0ELb0EN7cutlass6half_tE19Flash_kernel_traitsILi128ELi64ELi128ELi4ES3_EELb1ELb0ELb1ELb0ELb0ELb0ELb0ELb1EEEvNS_16Flash_fwd_paramsE) ;  /* 0xfffffff0ea846950 */ /* 0x002fea0003c3ffff */
[----:B------:R-:W-:Y:S02]  /*0df0*/  MOV R3, 0x7f800000 ;  /* 0x7f80000000037802 */ /* 0x000fe40000000f00 */
[----:B------:R-:W-:-:S03]  /*0e00*/  MOV R235, 0x0 ;  /* 0x0000000000eb7802 */ /* 0x000fc60000000f00 */
[----:B------:R1:W-:Y:S02]  /*0e10*/  ST.E desc[UR6][R6.64+0xc0], R3 ;  /* 0x0000c00306007985 */ /* 0x0003e4000c101906 */
[----:B-1----:R-:W-:Y:S05]  /*0e20*/  RET.REL.NODEC R234 `(_ZN5flash24flash_fwd_splitkv_kernelI23Flash_fwd_kernel_traitsILi128ELi64ELi128ELi4ELb0ELb0EN7cutlass6half_tE19Flash_kernel_traitsILi128ELi64ELi128ELi4ES3_EELb1ELb0ELb1ELb0ELb0ELb0ELb0ELb1EEEvNS_16Flash_fwd_paramsE) ;  /* 0xfffffff0ea747950 */ /* 0x002fea0003c3ffff */
.L_x_2953:
        /* <DEDUP_REMOVED lines=25> */
[----:B------:R-:W4:Y:S01]  /*0fc0*/  LD.E.64 R18, desc[UR6][R10.64+0x20] ;  /* 0x000020060a127980 */ /* 0x000f22000c101b00 */
[----:B------:R-:W-:-:S03]  /*0fd0*/  IABS R2, R5 ;  /* 0x0000000500027213 */ /* 0x000fc60000000000 */
[----:B------:R-:W4:Y:S04]  /*0fe0*/  LD.E.64 R62, desc[UR6][R10.64+0x38] ;  /* 0x000038060a3e7980 */ /* 0x000f28000c101b00 */
[----:B------:R-:W4:Y:S04]  /*0ff0*/  LD.E.64 R16, desc[UR6][R10.64+0x50] ;  /* 0x000050060a107980 */ /* 0x000f28000c101b00 */
[----:B------:R-:W5:Y:S04]  /*1000*/  LD.E.64 R26, desc[UR6][R10.64+0x58] ;  /* 0x000058060a1a7980 */ /* 0x000f68000c101b00 */
[----:B------:R-:W5:Y:S01]  /*1010*/  LD.E.64 R60, desc[UR6][R10.64+0x40] ;  /* 0x000040060a3c7980 */ /* 0x000f62000c101b00 */
[----:B--2---:R-:W-:-:S04]  /*1020*/  IABS R4, R6 ;  /* 0x0000000600047213 */ /* 0x004fc80000000000 */
[----:B-----5:R-:W1:Y:S08]  /*1030*/  I2F.RP R12, R4 ;  /* 0x00000004000c7306 */ /* 0x020e700000209400 */
[----:B-1----:R-:W1:Y:S02]  /*1040*/  MUFU.RCP R8, R12 ;  /* 0x0000000c00087308 */ /* 0x002e640000001000 */
[----:B-1----:R-:W-:Y:S01]  /*1050*/  IADD3 R8, R8, 0xffffffe, RZ ;  /* 0x0ffffffe08087810 */ /* 0x002fe20007ffe0ff */
[----:B------:R-:W2:Y:S05]  /*1060*/  LD.E.64 R12, desc[UR6][R10.64+0x28] ;  /* 0x000028060a0c7980 */ /* 0x000eaa000c101b00 */
[----:B------:R-:W1:Y:S01]  /*1070*/  F2I.FTZ.U32.TRUNC.NTZ R9, R8 ;  /* 0x0000000800097305 */ /* 0x000e62000021f000 */
[----:B------:R-:W-:-:S02]  /*1080*/  IABS R0, R6 ;  /* 0x0000000600007213 */ /* 0x000fc40000000000 */
[----:B-1----:R-:W-:Y:S01]  /*1090*/  IADD3 R7, RZ, -R9, RZ ;  /* 0x80000009ff077210 */ /* 0x002fe20007ffe0ff */
[----:B------:R-:W-:-:S04]  /*10a0*/  IMAD.MOV.U32 R8, RZ, RZ, RZ ;  /* 0x000000ffff087224 */ /* 0x000fc800078e00ff */
[----:B------:R-:W-:-:S04]  /*10b0*/  IMAD R7, R7, R4, RZ ;  /* 0x0000000407077224 */ /* 0x000fc800078e02ff */
[----:B------:R-:W-:Y:S01]  /*10c0*/  IMAD.HI.U32 R7, R9, R7, R8 ;  /* 0x0000000709077227 */ /* 0x000fe200078e0008 */
[----:B------:R-:W-:-:S05]  /*10d0*/  IADD3 R0, RZ, -R0, RZ ;  /* 0x80000000ff007210 */ /* 0x000fca0007ffe0ff */
        /* <DEDUP_REMOVED lines=13> */
[----:B------:R1:W4:Y:S01]  /*11b0*/  LD.E R2, desc[UR6][R22.64] ;  /* 0x0000000616027980 */ /* 0x000322000c101900 */
        /* <DEDUP_REMOVED lines=22> */
[----:B------:R-:W-:-:S05]  /*1320*/  IMAD R6, R6, R9, R5 ;  /* 0x0000000906067224 */ /* 0x000fca00078e0205 */
[----:B------:R-:W-:Y:S02]  /*1330*/  SHF.R.S32.HI R15, RZ, 0x1f, R6 ;  /* 0x0000001fff0f7819 */ /* 0x000fe40000011406 */
[----:B------:R-:W-:-:S05]  /*1340*/  @P2 IADD3 R4, R4, 0x1, RZ ;  /* 0x0000000104042810 */ /* 0x000fca0007ffe0ff */
[----:B------:R-:W-:Y:S02]  /*1350*/  @!P0 IADD3 R4, -R4, RZ, RZ ;  /* 0x000000ff04048210 */ /* 0x000fe40007ffe1ff */
[----:B------:R-:W-:Y:S02]  /*1360*/  @!P1 LOP3.LUT R4, RZ, R3, RZ, 0x33, !PT ;  /* 0x00000003ff049212 */ /* 0x000fe400078e33ff */
[----:B----4-:R-:W-:Y:S01]  /*1370*/  SHF.R.S32.HI R0, RZ, 0x1f, R2 ;  /* 0x0000001fff007819 */ /* 0x010fe20000011402 */
[-C--:B------:R-:W-:Y:S02]  /*1380*/  IMAD R7, R19, R2.reuse, RZ ;  /* 0x0000000213077224 */ /* 0x080fe400078e02ff */
[----:B------:R-:W-:-:S04]  /*1390*/  IMAD.WIDE.U32 R8, R18, R2, RZ ;  /* 0x0000000212087225 */ /* 0x000fc800078e00ff */
[----:B------:R-:W-:-:S04]  /*13a0*/  IMAD R7, R18, R0, R7 ;  /* 0x0000000012077224 */ /* 0x000fc800078e0207 */
[----:B------:R-:W-:Y:S02]  /*13b0*/  IMAD.IADD R9, R9, 0x1, R7 ;  /* 0x0000000109097824 */ /* 0x000fe400078e0207 */
[----:B------:R-:W-:Y:S02]  /*13c0*/  IMAD R7, R63, R6, RZ ;  /* 0x000000063f077224 */ /* 0x000fe400078e02ff */
[----:B------:R-:W-:-:S04]  /*13d0*/  IMAD.WIDE.U32 R8, R6, R62, R8 ;  /* 0x0000003e06087225 */ /* 0x000fc800078e0008 */
[----:B------:R-:W-:Y:S02]  /*13e0*/  IMAD R7, R62, R15, R7 ;  /* 0x0000000f3e077224 */ /* 0x000fe400078e0207 */
[----:B--2---:R-:W-:Y:S01]  /*13f0*/  IMAD R3, R13, R2, RZ ;  /* 0x000000020d037224 */ /* 0x004fe200078e02ff */
[----:B------:R-:W-:Y:S01]  /*1400*/  SHF.R.S32.HI R13, RZ, 0x1f, R4 ;  /* 0x0000001fff0d7819 */ /* 0x000fe20000011404 */
[----:B------:R-:W-:Y:S02]  /*1410*/  IMAD.IADD R9, R9, 0x1, R7 ;  /* 0x0000000109097824 */ /* 0x000fe400078e0207 */
[----:B------:R-:W-:Y:S02]  /*1420*/  IMAD R7, R17, R4, RZ ;  /* 0x0000000411077224 */ /* 0x000fe400078e02ff */
[----:B------:R-:W-:-:S04]  /*1430*/  IMAD.WIDE.U32 R18, R12, R2, RZ ;  /* 0x000000020c127225 */ /* 0x000fc800078e00ff */
[----:B------:R-:W-:Y:S02]  /*1440*/  IMAD R7, R16, R13, R7 ;  /* 0x0000000d10077224 */ /* 0x000fe400078e0207 */
[----:B------:R-:W-:Y:S02]  /*1450*/  IMAD R3, R12, R0, R3 ;  /* 0x000000000c037224 */ /* 0x000fe400078e0203 */
[----:B------:R-:W-:Y:S01]  /*1460*/  IMAD.WIDE.U32 R16, R4, R16, R8 ;  /* 0x0000001004107225 */ /* 0x000fe200078e0008 */
[----:B------:R-:W-:-:S03]  /*1470*/  MOV R2, R18 ;  /* 0x0000001200027202 */ /* 0x000fc60000000f00 */
[----:B------:R-:W-:Y:S01]  /*1480*/  IMAD.IADD R9, R19, 0x1, R3 ;  /* 0x0000000113097824 */ /* 0x000fe200078e0203 */
[----:B------:R-:W-:Y:S01]  /*1490*/  IADD3 R3, R17, R7, RZ ;  /* 0x0000000711037210 */ /* 0x000fe20007ffe0ff */
[----:B------:R-:W-:Y:S01]  /*14a0*/  IMAD.MOV.U32 R0, RZ, RZ, R16 ;  /* 0x000000ffff007224 */ /* 0x000fe200078e0010 */
[----:B------:R-:W-:Y:S05]  /*14b0*/  BRA `(.L_x_2964) ;  /* 0x0000000400387947 */ /* 0x000fea0003800000 */
.L_x_2963:
        /* <DEDUP_REMOVED lines=8> */
[----:B------:R-:W-:-:S02]  /*1540*/  IMAD.MOV.U32 R24, RZ, RZ, RZ ;  /* 0x000000ffff187224 */ /* 0x000fc400078e00ff */
[----:B------:R-:W-:Y:S01]  /*1550*/  @P3 IMAD.IADD R6, R13, 0x1, R14 ;  /* 0x000000010d063824 */ /* 0x000fe200078e020e */
        /* <DEDUP_REMOVED lines=14> */
[-C--:B---3--:R-:W-:Y:S01]  /*1640*/  @!P3 IMAD R5, R63, R13.reuse, RZ ;  /* 0x0000000d3f05b224 */ /* 0x088fe200078e02ff */
[----:B------:R-:W-:Y:S01]  /*1650*/  @!P3 SHF.R.S32.HI R4, RZ, 0x1f, R13 ;  /* 0x0000001fff04b819 */ /* 0x000fe2000001140d */
[----:B------:R-:W-:-:S04]  /*1660*/  @!P3 IMAD.WIDE.U32 R24, R62, R13, RZ ;  /* 0x0000000d3e18b225 */ /* 0x000fc800078e00ff */
[----:B------:R-:W-:Y:S01]  /*1670*/  @!P3 IMAD R4, R4, R62, R5 ;  /* 0x0000003e0404b224 */ /* 0x000fe200078e0205 */
[----:B-----5:R-:W-:-:S05]  /*1680*/  @!P3 SHF.R.S32.HI R5, RZ, 0x1f, R12 ;  /* 0x0000001fff05b819 */ /* 0x020fca000001140c */
[-C--:B------:R-:W-:Y:S02]  /*1690*/  @!P0 IADD3 R0, R0, -R3.reuse, RZ ;  /* 0x8000000300008210 */ /* 0x080fe40007ffe0ff */
        /* <DEDUP_REMOVED lines=8> */
[----:B------:R-:W-:Y:S02]  /*1720*/  ISETP.GE.AND P1, PT, R0, RZ, PT ;  /* 0x000000ff0000720c */ /* 0x000fe40003f26270 */
[----:B------:R-:W-:Y:S02]  /*1730*/  @!P0 IADD3 R2, R2, 0x1, RZ ;  /* 0x0000000102028810 */ /* 0x000fe40007ffe0ff */
[----:B------:R-:W-:Y:S02]  /*1740*/  @P3 IADD3 R9, R29, R9, RZ ;  /* 0x000000091d093210 */ /* 0x000fe40007ffe0ff */
[----:B------:R-:W-:Y:S02]  /*1750*/  ISETP.NE.AND P0, PT, R7, RZ, PT ;  /* 0x000000ff0700720c */ /* 0x000fe40003f05270 */
[----:B------:R-:W-:Y:S01]  /*1760*/  @!P3 IADD3 R9, R23, R4, RZ ;  /* 0x000000041709b210 */ /* 0x000fe20007ffe0ff */
[----:B------:R-:W-:Y:S01]  /*1770*/  @!P3 IMAD R4, R61, R13, RZ ;  /* 0x0000000d3d04b224 */ /* 0x000fe200078e02ff */
[----:B------:R-:W-:-:S02]  /*1780*/  @!P3 SHF.R.S32.HI R3, RZ, 0x1f, R13 ;  /* 0x0000001fff03b819 */ /* 0x000fc4000001140d */
[----:B------:R-:W-:Y:S02]  /*1790*/  LEA R5, R48, 0xffffff80, 0x7 ;  /* 0xffffff8030057811 */ /* 0x000fe400078e38ff */
[----:B------:R-:W-:Y:S01]  /*17a0*/  @P2 IADD3 R2, R2, 0x1, RZ ;  /* 0x0000000102022810 */ /* 0x000fe20007ffe0ff */
[----:B------:R-:W-:Y:S01]  /*17b0*/  @P3 IMAD.MOV.U32 R8, RZ, RZ, R28 ;  /* 0x000000ffff083224 */ /* 0x000fe200078e001c */
[----:B------:R-:W-:Y:S01]  /*17c0*/  SHF.R.S32.HI R15, RZ, 0x1f, R5 ;  /* 0x0000001fff0f7819 */ /* 0x000fe20000011405 */
[----:B------:R-:W-:Y:S02]  /*17d0*/  @!P3 IMAD R3, R3, R60, R4 ;  /* 0x0000003c0303b224 */ /* 0x000fe400078e0204 */
[----:B------:R-:W-:Y:S01]  /*17e0*/  @!P3 IMAD.WIDE.U32 R24, R60, R13, RZ ;  /* 0x0000000d3c18b225 */ /* 0x000fe200078e00ff */
[----:B------:R-:W-:-:S03]  /*17f0*/  MOV R4, R2 ;  /* 0x0000000200047202 */ /* 0x000fc60000000f00 */
[----:B------:R-:W-:Y:S02]  /*1800*/  @!P3 IMAD.MOV.U32 R8, RZ, RZ, R22 ;  /* 0x000000ffff08b224 */ /* 0x000fe400078e0016 */
[----:B------:R-:W-:Y:S01]  /*1810*/  IMAD R6, R63, R5, RZ ;  /* 0x000000053f067224 */ /* 0x000fe200078e02ff */
[----:B------:R-:W-:Y:S01]  /*1820*/  @!P3 IADD3 R25, R25, R3, RZ ;  /* 0x000000031919b210 */ /* 0x000fe20007ffe0ff */
[----:B------:R-:W-:Y:S01]  /*1830*/  IMAD.WIDE.U32 R22, R62, R5, R8 ;  /* 0x000000053e167225 */ /* 0x000fe200078e0008 */
[----:B------:R-:W-:Y:S02]  /*1840*/  @!P1 IADD3 R4, -R4, RZ, RZ ;  /* 0x000000ff04049210 */ /* 0x000fe40007ffe1ff */
[----:B------:R-:W-:Y:S01]  /*1850*/  @!P3 SHF.R.S32.HI R3, RZ, 0x1f, R12 ;  /* 0x0000001fff03b819 */ /* 0x000fe2000001140c */
[----:B------:R-:W-:Y:S01]  /*1860*/  IMAD R6, R15, R62, R6 ;  /* 0x0000003e0f067224 */ /* 0x000fe200078e0206 */
[----:B------:R-:W-:Y:S01]  /*1870*/  @!P0 LOP3.LUT R4, RZ, R7, RZ, 0x33, !PT ;  /* 0x00000007ff048212 */ /* 0x000fe200078e33ff */
[----:B------:R-:W-:-:S02]  /*1880*/  @P3 IMAD.IADD R13, R13, 0x1, R14 ;  /* 0x000000010d0d3824 */ /* 0x000fc400078e020e */
[----:B------:R-:W-:Y:S02]  /*1890*/  @!P3 IMAD R0, R19, R12, RZ ;  /* 0x0000000c1300b224 */ /* 0x000fe400078e02ff */
[----:B------:R-:W-:Y:S02]  /*18a0*/  IMAD.IADD R23, R23, 0x1, R6 ;  /* 0x0000000117177824 */ /* 0x000fe400078e0206 */
[-C--:B------:R-:W-:Y:S02]  /*18b0*/  @P3 IMAD R9, R61, R13.reuse, RZ ;  /* 0x0000000d3d093224 */ /* 0x080fe400078e02ff */
[----:B------:R-:W-:Y:S01]  /*18c0*/  @P3 IMAD.WIDE.U32 R6, R60, R13, RZ ;  /* 0x0000000d3c063225 */ /* 0x000fe200078e00ff */
[----:B------:R-:W-:-:S03]  /*18d0*/  SHF.R.S32.HI R13, RZ, 0x1f, R4 ;  /* 0x0000001fff0d7819 */ /* 0x000fc60000011404 */
[C---:B------:R-:W-:Y:S02]  /*18e0*/  @!P3 IMAD R0, R18.reuse, R3, R0 ;  /* 0x000000031200b224 */ /* 0x040fe400078e0200 */
[----:B------:R-:W-:Y:S02]  /*18f0*/  IMAD R3, R17, R4, RZ ;  /* 0x0000000411037224 */ /* 0x000fe400078e02ff */
[----:B------:R-:W-:Y:S01]  /*1900*/  @!P3 IMAD.WIDE.U32 R18, R18, R12, R24 ;  /* 0x0000000c1212b225 */ /* 0x000fe200078e0018 */
[----:B------:R-:W-:-:S03]  /*1910*/  @P3 IADD3 R9, R7, R9, RZ ;  /* 0x0000000907093210 */ /* 0x000fc60007ffe0ff */
[----:B------:R-:W-:-:S04]  /*1920*/  IMAD.WIDE.U32 R22, R16, R4, R22 ;  /* 0x0000000410167225 */ /* 0x000fc800078e0016 */
[----:B------:R-:W-:Y:S01]  /*1930*/  IMAD R3, R16, R13, R3 ;  /* 0x0000000d10037224 */ /* 0x000fe200078e0203 */
[----:B------:R-:W-:Y:S01]  /*1940*/  @!P3 IADD3 R9, R19, R0, RZ ;  /* 0x000000001309b210 */ /* 0x000fe20007ffe0ff */
[----:B------:R-:W-:Y:S01]  /*1950*/  @P3 IMAD.MOV.U32 R2, RZ, RZ, R6 ;  /* 0x000000ffff023224 */ /* 0x000fe200078e0006 */
[----:B------:R-:W-:Y:S01]  /*1960*/  @!P3 MOV R2, R18 ;  /* 0x000000120002b202 */ /* 0x000fe20000000f00 */
[----:B------:R-:W-:Y:S01]  /*1970*/  IMAD.MOV.U32 R0, RZ, RZ, R22 ;  /* 0x000000ffff007224 */ /* 0x000fe200078e0016 */
[----:B------:R-:W-:Y:S02]  /*1980*/  IADD3 R3, R23, R3, RZ ;  /* 0x0000000317037210 */ /* 0x000fe40007ffe0ff */
[----:B-1----:R-:W-:Y:S02]  /*1990*/  MOV R6, R5 ;  /* 0x0000000500067202 */ /* 0x002fe40000000f00 */
.L_x_2964:
[----:B------:R-:W-:Y:S05]  /*19a0*/  BSYNC B0 ;  /* 0x0000000000007941 */ /* 0x000fea0003800000 */
.L_x_2962:
[----:B------:R-:W-:Y:S01]  /*19b0*/  ISETP.NE.AND P0, PT, R237, -0x1, PT ;  /* 0xffffffffed00780c */ /* 0x000fe20003f05270 */
[----:B------:R-:W2:Y:S04]  /*19c0*/  LD.E.64 R220, desc[UR6][R10.64+0x30] ;  /* 0x000030060adc7980 */ /* 0x000ea8000c101b00 */
[----:B------:R-:W3:Y:S04]  /*19d0*/  LD.E.64 R22, desc[UR6][R10.64+0x48] ;  /* 0x000048060a167980 */ /* 0x000ee8000c101b00 */
[----:B------:R-:W4:Y:S04]  /*19e0*/  LD.E.64 R16, desc[UR6][R10.64+0x10] ;  /* 0x000010060a107980 */ /* 0x000f28000c101b00 */
[----:B------:R-:W3:Y:S04]  /*19f0*/  @!P0 LD.E.64 R24, desc[UR6][R10.64+0x18] ;  /* 0x000018060a188980 */ /* 0x000ee8000c101b00 */
[----:B------:R-:W4:Y:S04]  /*1a00*/  LD.E R173, desc[UR6][R10.64+0xc0] ;  /* 0x0000c0060aad7980 */ /* 0x000f28000c101900 */
        /* <DEDUP_REMOVED lines=10> */
[----:B------:R-:W-:Y:S02]  /*1ab0*/  IMAD R2, R15, R60, RZ ;  /* 0x0000003c0f027224 */ /* 0x000fe400078e02ff */
[----:B------:R-:W-:Y:S01]  /*1ac0*/  IMAD.SHL.U32 R15, R214, 0x40, RZ ;  /* 0x00000040d60f7824 */ /* 0x000fe200078e00ff */
[----:B------:R-:W-:-:S04]  /*1ad0*/  SHF.R.S32.HI R19, RZ, 0x1f, R18 ;  /* 0x0000001fff137819 */ /* 0x000fc80000011412 */
[----:B------:R-:W-:Y:S01]  /*1ae0*/  LOP3.LUT R15, R15, 0x1c0, RZ, 0xc0, !PT ;  /* 0x000001c00f0f7812 */ /* 0x000fe200078ec0ff */
[----:B------:R-:W-:Y:S01]  /*1af0*/  IMAD.X R29, R19, 0x1, R9, P1 ;  /* 0x00000001131d7824 */ /* 0x000fe200008e0609 */
[----:B------:R-:W-:Y:S02]  /*1b00*/  LEA.HI R175, R7, R58, RZ, 0x4 ;  /* 0x0000003a07af7211 */ /* 0x000fe400078f20ff */
[----:B------:R-:W-:Y:S02]  /*1b10*/  LOP3.LUT R9, R15, 0x38, R18, 0xf8, !PT ;  /* 0x000000380f097812 */ /* 0x000fe400078ef812 */
[----:B------:R-:W-:-:S04]  /*1b20*/  SHF.R.U32.HI R176, RZ, 0x3, R15 ;  /* 0x00000003ffb07819 */ /* 0x000fc8000001160f */
[----:B------:R-:W-:Y:S02]  /*1b30*/  LOP3.LUT R176, R9, R176, RZ, 0x3c, !PT ;  /* 0x000000b009b07212 */ /* 0x000fe400078e3cff */
[----:B------:R-:W-:Y:S01]  /*1b40*/  LOP3.LUT R9, R175, 0xfffffff0, RZ, 0xc0, !PT ;  /* 0xfffffff0af097812 */ /* 0x000fe200078ec0ff */
[C---:B------:R-:W-:Y:S02]  /*1b50*/  IMAD R2, R6.reuse, R61, R2 ;  /* 0x0000003d06027224 */ /* 0x040fe400078e0202 */
[----:B------:R-:W-:-:S04]  /*1b60*/  IMAD.WIDE.U32 R28, R6, R60, R28 ;  /* 0x0000003c061c7225 */ /* 0x000fc800078e001c */
[----:B------:R-:W-:Y:S01]  /*1b70*/  IMAD.IADD R9, R58, 0x1, -R9 ;  /* 0x000000013a097824 */ /* 0x000fe200078e0a09 */
[----:B------:R-:W-:Y:S01]  /*1b80*/  IADD3 R29, R29, R2, RZ ;  /* 0x000000021d1d7210 */ /* 0x000fe20007ffe0ff */
[----:B-1----:R-:W-:Y:S01]  /*1b90*/  IMAD R20, R27, R4, RZ ;  /* 0x000000041b147224 */ /* 0x002fe200078e02ff */
[----:B------:R-:W-:Y:S02]  /*1ba0*/  LEA.HI R15, R7, R58, RZ, 0x6 ;  /* 0x0000003a070f7211 */ /* 0x000fe400078f30ff */
[----:B------:R-:W-:Y:S02]  /*1bb0*/  SHF.R.S32.HI R174, RZ, 0x1f, R9 ;  /* 0x0000001fffae7819 */ /* 0x000fe40000011409 */
[----:B------:R-:W-:Y:S01]  /*1bc0*/  SHF.R.S32.HI R72, RZ, 0x1f, R233 ;  /* 0x0000001fff487819 */ /* 0x000fe200000114e9 */
[-C--:B------:R-:W-:Y:S01]  /*1bd0*/  IMAD R20, R13, R26.reuse, R20 ;  /* 0x0000001a0d147224 */ /* 0x080fe200078e0214 */
[----:B------:R-:W-:Y:S01]  /*1be0*/  LEA.HI R174, R174, R9, RZ, 0x3 ;  /* 0x00000009aeae7211 */ /* 0x000fe200078f18ff */
[----:B------:R-:W-:Y:S01]  /*1bf0*/  IMAD.WIDE.U32 R26, R4, R26, R28 ;  /* 0x0000001a041a7225 */ /* 0x000fe200078e001c */
[----:B------:R-:W-:-:S03]  /*1c00*/  SHF.R.S32.HI R215, RZ, 0x1f, R214 ;  /* 0x0000001fffd77819 */ /* 0x000fc600000114d6 */
[----:B------:R-:W-:Y:S01]  /*1c10*/  IMAD.SHL.U32 R15, R15, 0x8, RZ ;  /* 0x000000080f0f7824 */ /* 0x000fe200078e00ff */
[----:B------:R-:W-:Y:S01]  /*1c20*/  LOP3.LUT R172, R174, 0xfffffff8, RZ, 0xc0, !PT ;  /* 0xfffffff8aeac7812 */ /* 0x000fe200078ec0ff */
[----:B------:R-:W-:Y:S01]  /*1c30*/  IMAD R153, R61, R214, RZ ;  /* 0x000000d63d997224 */ /* 0x000fe200078e02ff */
[----:B------:R-:W-:Y:S02]  /*1c40*/  SHF.R.S32.HI R177, RZ, 0x1f, R236 ;  /* 0x0000001fffb17819 */ /* 0x000fe400000114ec */
[----:B------:R-:W-:Y:S01]  /*1c50*/  LOP3.LUT R176, R176, 0xfffffe00, R15, 0xf8, !PT ;  /* 0xfffffe00b0b07812 */ /* 0x000fe200078ef80f */
[----:B------:R-:W-:Y:S01]  /*1c60*/  IMAD R153, R215, R60, R153 ;  /* 0x0000003cd7997224 */ /* 0x000fe200078e0299 */
[----:B------:R-:W-:Y:S02]  /*1c70*/  IADD3 R172, R9, -R172, RZ ;  /* 0x800000ac09ac7210 */ /* 0x000fe40007ffe0ff */
[----:B------:R-:W-:-:S04]  /*1c80*/  SHF.R.S32.HI R89, RZ, 0x1f, R90 ;  /* 0x0000001fff597819 */ /* 0x000fc8000001145a */
[----:B------:R-:W-:-:S04]  /*1c90*/  LEA.HI R89, R89, R90, RZ, 0x7 ;  /* 0x0000005a59597211 */ /* 0x000fc800078f38ff */
[----:B------:R-:W-:-:S04]  /*1ca0*/  SHF.R.S32.HI R89, RZ, 0x7, R89 ;  /* 0x00000007ff597819 */ /* 0x000fc80000011459 */
[----:B------:R-:W-:Y:S01]  /*1cb0*/  VIMNMX R89, RZ, R89, !PT ;  /* 0x00000059ff597248 */ /* 0x000fe20007fe0100 */
[----:B------:R-:W-:-:S04]  /*1cc0*/  IMAD.WIDE R194, R235, 0x40, R214 ;  /* 0x00000040ebc27825 */ /* 0x000fc800078e02d6 */
[----:B------:R-:W-:Y:S01]  /*1cd0*/  IMAD R197, R63, R214, RZ ;  /* 0x000000d63fc57224 */ /* 0x000fe200078e02ff */
[----:B------:R-:W-:-:S03]  /*1ce0*/  LEA.HI R64, R7, R58, RZ, 0x5 ;  /* 0x0000003a07407211 */ /* 0x000fc600078f28ff */
[----:B------:R-:W-:Y:S01]  /*1cf0*/  IMAD R197, R215, R62, R197 ;  /* 0x0000003ed7c57224 */ /* 0x000fe200078e02c5 */
[----:B------:R-:W-:Y:S01]  /*1d00*/  MOV R47, 0x20 ;  /* 0x00000020002f7802 */ /* 0x000fe20000000f00 */
[----:B------:R-:W-:Y:S01]  /*1d10*/  IMAD.MOV.U32 R49, RZ, RZ, 0x10 ;  /* 0x00000010ff317424 */ /* 0x000fe200078e00ff */
[----:B------:R-:W-:Y:S01]  /*1d20*/  LOP3.LUT R65, R64, 0xffffffe0, RZ, 0xc0, !PT ;  /* 0xffffffe040417812 */ /* 0x000fe200078ec0ff */
[C---:B------:R-:W-:Y:S01]  /*1d30*/  IMAD.SHL.U32 R229, R62.reuse, 0x10, RZ ;  /* 0x000000103ee57824 */ /* 0x040fe200078e00ff */
[----:B------:R-:W-:Y:S01]  /*1d40*/  SHF.L.U64.HI R230, R62, 0x4, R63 ;  /* 0x000000043ee67819 */ /* 0x000fe2000001023f */
[C---:B------:R-:W-:Y:S01]  /*1d50*/  IMAD.SHL.U32 R227, R60.reuse, 0x10, RZ ;  /* 0x000000103ce37824 */ /* 0x040fe200078e00ff */
[----:B------:R-:W-:Y:S01]  /*1d60*/  SHF.L.U64.HI R228, R60, 0x4, R61 ;  /* 0x000000043ce47819 */ /* 0x000fe2000001023d */
[----:B------:R-:W-:Y:S01]  /*1d70*/  IMAD.SHL.U32 R170, R66, 0x4, RZ ;  /* 0x0000000442aa7824 */ /* 0x000fe200078e00ff */
[----:B------:R-:W-:Y:S02]  /*1d80*/  SHF.R.S32.HI R64, RZ, 0x5, R64 ;  /* 0x00000005ff407819 */ /* 0x000fe40000011440 */
[----:B------:R-:W-:Y:S01]  /*1d90*/  IADD3 R65, -R65, R58, RZ ;  /* 0x0000003a41417210 */ /* 0x000fe20007ffe1ff */
[----:B--2---:R-:W-:-:S04]  /*1da0*/  @P0 IMAD.WIDE.U32 R28, R220, R237, RZ ;  /* 0x000000eddc1c0225 */ /* 0x004fc800078e00ff */
[----:B------:R-:W-:Y:S02]  /*1db0*/  @P0 IMAD.MOV.U32 R2, RZ, RZ, R28 ;  /* 0x000000ffff020224 */ /* 0x000fe400078e001c */
[----:B---3--:R-:W-:-:S04]  /*1dc0*/  @!P0 IMAD R21, R25, R233, RZ ;  /* 0x000000e919158224 */ /* 0x008fc800078e02ff */
[C---:B------:R-:W-:Y:S02]  /*1dd0*/  @!P0 IMAD R6, R24.reuse, R72, R21 ;  /* 0x0000004818068224 */ /* 0x040fe400078e0215 */
[----:B------:R-:W-:-:S04]  /*1de0*/  @!P0 IMAD.WIDE.U32 R24, R24, R233, RZ ;  /* 0x000000e918188225 */ /* 0x000fc800078e00ff */
[----:B------:R-:W-:Y:S02]  /*1df0*/  IMAD.IADD R21, R27, 0x1, R20 ;  /* 0x000000011b157824 */ /* 0x000fe400078e0214 */
[----:B------:R-:W-:Y:S02]  /*1e00*/  IMAD.MOV.U32 R20, RZ, RZ, R26 ;  /* 0x000000ffff147224 */ /* 0x000fe400078e001a */
[----:B------:R-:W-:Y:S02]  /*1e10*/  @!P0 IMAD.MOV.U32 R2, RZ, RZ, R24 ;  /* 0x000000ffff028224 */ /* 0x000fe400078e0018 */
[----:B------:R-:W-:Y:S02]  /*1e20*/  @P0 IMAD R15, R221, R237, RZ ;  /* 0x000000eddd0f0224 */ /* 0x000fe400078e02ff */
[----:B------:R-:W-:Y:S02]  /*1e30*/  IMAD R9, R23, R236, RZ ;  /* 0x000000ec17097224 */ /* 0x000fe400078e02ff */
[----:B------:R-:W-:Y:S01]  /*1e40*/  IMAD.WIDE.U32 R20, R214, R60, R20 ;  /* 0x0000003cd6147225 */ /* 0x000fe200078e0014 */
[----:B------:R-:W-:-:S03]  /*1e50*/  IADD3 R14, P1, R18, R2, RZ ;  /* 0x00000002120e7210 */ /* 0x000fc60007f3e0ff */
[----:B------:R-:W-:Y:S02]  /*1e60*/  @P0 IMAD.IADD R15, R29, 0x1, R15 ;  /* 0x000000011d0f0824 */ /* 0x000fe400078e020f */
[----:B------:R-:W-:Y:S01]  /*1e70*/  @!P0 IMAD.IADD R15, R25, 0x1, R6 ;  /* 0x00000001190f8824 */ /* 0x000fe200078e0206 */
[----:B----4-:R-:W-:Y:S01]  /*1e80*/  LEA R152, P0, R20, R16, 0x1 ;  /* 0x0000001014987211 */ /* 0x010fe200078008ff */
[----:B------:R-:W-:Y:S01]  /*1e90*/  IMAD R2, R22, R177, R9 ;  /* 0x000000b116027224 */ /* 0x000fe200078e0209 */
[C---:B------:R-:W-:Y:S01]  /*1ea0*/  IADD3 R9, R18.reuse, 0x40, RZ ;  /* 0x0000004012097810 */ /* 0x040fe20007ffe0ff */
[----:B------:R-:W-:Y:S01]  /*1eb0*/  IMAD.IADD R153, R21, 0x1, R153 ;  /* 0x0000000115997824 */ /* 0x000fe200078e0299 */
[-C--:B------:R-:W-:Y:S01]  /*1ec0*/  ISETP.GE.AND P2, PT, R18, R173.reuse, PT ;  /* 0x000000ad1200720c */ /* 0x080fe20003f46270 */
[----:B------:R-:W-:Y:S01]  /*1ed0*/  IMAD.X R15, R19, 0x1, R15, P1 ;  /* 0x00000001130f7824 */ /* 0x000fe200008e060f */
[----:B------:R-:W-:Y:S02]  /*1ee0*/  ISETP.GE.AND P1, PT, R9, R173, PT ;  /* 0x000000ad0900720c */ /* 0x000fe40003f26270 */
[----:B------:R-:W-:-:S02]  /*1ef0*/  LEA.HI.X R153, R20, R17, R153, 0x1, P0 ;  /* 0x0000001114997211 */ /* 0x000fc400000f0c99 */
[----:B------:R-:W-:Y:S01]  /*1f00*/  IADD3 R192, P0, R18, R0, RZ ;  /* 0x0000000012c07210 */ /* 0x000fe20007f1e0ff */
[----:B------:R-:W-:Y:S01]  /*1f10*/  IMAD.WIDE.U32 R22, R236, R22, R14 ;  /* 0x00000016ec167225 */ /* 0x000fe200078e000e */
[----:B------:R-:W-:Y:S02]  /*1f20*/  SEL R148, RZ, 0xffffffff, P1 ;  /* 0xffffffffff947807 */ /* 0x000fe40000800000 */
[----:B------:R-:W-:Y:S02]  /*1f30*/  SEL R15, RZ, 0x1, P2 ;  /* 0x00000001ff0f7807 */ /* 0x000fe40001000000 */
[----:B------:R-:W-:Y:S02]  /*1f40*/  R2P PR, R172, 0x6 ;  /* 0x00000006ac007804 */ /* 0x000fe40000000000 */
[----:B------:R-:W-:Y:S01]  /*1f50*/  ISETP.GT.AND P3, PT, R48, R89, PT ;  /* 0x000000593000720c */ /* 0x000fe20003f64270 */
[----:B------:R-:W-:Y:S02]  /*1f60*/  IMAD.X R193, R19, 0x1, R3, P0 ;  /* 0x0000000113c17824 */ /* 0x000fe400000e0603 */
[----:B------:R-:W-:-:S02]  /*1f70*/  IMAD R199, R195, R220, RZ ;  /* 0x000000dcc3c77224 */ /* 0x000fc400078e02ff */
[----:B------:R-:W-:-:S04]  /*1f80*/  IMAD.WIDE.U32 R192, R214, R62, R192 ;  /* 0x0000003ed6c07225 */ /* 0x000fc800078e00c0 */
[----:B------:R-:W-:Y:S01]  /*1f90*/  IMAD.IADD R23, R23, 0x1, R2 ;  /* 0x0000000117177824 */ /* 0x000fe200078e0202 */
[----:B------:R-:W-:Y:S01]  /*1fa0*/  LEA R232, P0, R192, R218, 0x1 ;  /* 0x000000dac0e87211 */ /* 0x000fe200078008ff */
[----:B------:R-:W-:Y:S02]  /*1fb0*/  IMAD.SHL.U32 R148, R148, 0x2, RZ ;  /* 0x0000000294947824 */ /* 0x000fe400078e00ff */
[C---:B------:R-:W-:Y:S02]  /*1fc0*/  IMAD R199, R194.reuse, R221, R199 ;  /* 0x000000ddc2c77224 */ /* 0x040fe400078e02c7 */
[----:B------:R-:W-:Y:S02]  /*1fd0*/  IMAD.IADD R197, R193, 0x1, R197 ;  /* 0x00000001c1c57824 */ /* 0x000fe400078e02c5 */
[----:B------:R-:W-:Y:S01]  /*1fe0*/  IMAD.WIDE.U32 R194, R194, R220, R22 ;  /* 0x000000dcc2c27225 */ /* 0x000fe200078e0016 */
[----:B------:R-:W-:Y:S02]  /*1ff0*/  LOP3.LUT R148, R148, 0x2, R15, 0xe2, !PT ;  /* 0x0000000294947812 */ /* 0x000fe400078ee20f */
[----:B------:R-:W-:Y:S01]  /*2000*/  SEL R49, R49, 0xfffffff0, !P1 ;  /* 0xfffffff031317807 */ /* 0x000fe20004800000 */
[----:B------:R-:W-:Y:S01]  /*2010*/  @!P4 IMAD.MOV.U32 R12, RZ, RZ, RZ ;  /* 0x000000ffff0cc224 */ /* 0x000fe200078e00ff */
[----:B------:R-:W-:Y:S01]  /*2020*/  SEL R47, R47, 0xffffffe0, !P2 ;  /* 0xffffffe02f2f7807 */ /* 0x000fe20005000000 */
[----:B------:R-:W-:Y:S01]  /*2030*/  IMAD.IADD R199, R195, 0x1, R199 ;  /* 0x00000001c3c77824 */ /* 0x000fe200078e02c7 */
        /* <DEDUP_REMOVED lines=204> */
.L_x_3099:
        /* <DEDUP_REMOVED lines=21> */
.L_x_2967:
[----:B------:R-:W-:Y:S05]  /*2e50*/  BSYNC B0 ;  /* 0x0000000000007941 */ /* 0x000fea0003800000 */
.L_x_2966:
        /* <DEDUP_REMOVED lines=12> */
.L_x_2969:
[----:B------:R-:W-:Y:S05]  /*2f20*/  BSYNC B0 ;  /* 0x0000000000007941 */ /* 0x000fea0003800000 */
.L_x_2968:
        /* <DEDUP_REMOVED lines=15> */
.L_x_2971:
[----:B------:R-:W-:Y:S05]  /*3020*/  BSYNC B0 ;  /* 0x0000000000007941 */ /* 0x000fea0003800000 */
.L_x_2970:
        /* <DEDUP_REMOVED lines=13> */
.L_x_2973:
[----:B------:R-:W-:Y:S05]  /*3100*/  BSYNC B0 ;  /* 0x0000000000007941 */ /* 0x000fea0003800000 */
.L_x_2972:
        /* <DEDUP_REMOVED lines=17> */
.L_x_2975:
[----:B------:R-:W-:Y:S05]  /*3220*/  BSYNC B0 ;  /* 0x0000000000007941 */ /* 0x000fea0003800000 */
.L_x_2974:
        /* <DEDUP_REMOVED lines=12> */
.L_x_2977:
[----:B------:R-:W-:Y:S05]  /*32f0*/  BSYNC B0 ;  /* 0x0000000000007941 */ /* 0x000fea0003800000 */
.L_x_2976:
        /* <DEDUP_REMOVED lines=12> */
.L_x_2979:
[----:B------:R-:W-:Y:S05]  /*33c0*/  BSYNC B0 ;  /* 0x0000000000007941 */ /* 0x000fea0003800000 */
.L_x_2978:
        /* <DEDUP_REMOVED lines=12> */
.L_x_2981:
[----:B------:R-:W-:Y:S05]  /*3490*/  BSYNC B0 ;  /* 0x0000000000007941 */ /* 0x000fea0003800000 */
.L_x_2980:
        /* <DEDUP_REMOVED lines=70> */
.L_x_2988:
[----:B------:R-:W-:Y:S05]  /*3900*/  BSYNC B0 ;  /* 0x0000000000007941 */ /* 0x000fea0003800000 */
.L_x_2987:
        /* <DEDUP_REMOVED lines=51> */
.L_x_2986:
[----:B------:R-:W-:Y:S05]  /*3c40*/  BSYNC B1 ;  /* 0x0000000000017941 */ /* 0x000fea0003800000 */
.L_x_2985:
        /* <DEDUP_REMOVED lines=68> */
.L_x_2992:
[----:B------:R-:W-:Y:S05]  /*4090*/  BSYNC B0 ;  /* 0x0000000000007941 */ /* 0x000fea0003800000 */
.L_x_2991:
        /* <DEDUP_REMOVED lines=54> */
.L_x_2990:
[----:B------:R-:W-:Y:S05]  /*4400*/  BSYNC B1 ;  /* 0x0000000000017941 */ /* 0x000fea0003800000 */
.L_x_2989:
        /* <DEDUP_REMOVED lines=68> */
.L_x_2996:
[----:B------:R-:W-:Y:S05]  /*4850*/  BSYNC B0 ;  /* 0x0000000000007941 */ /* 0x000fea0003800000 */
.L_x_2995:
        /* <DEDUP_REMOVED lines=54> */
.L_x_2994:
[----:B------:R-:W-:Y:S05]  /*4bc0*/  BSYNC B1 ;  /* 0x0000000000017941 */ /* 0x000fea0003800000 */
.L_x_2993:
        /* <DEDUP_REMOVED lines=70> */
.L_x_3000:
[----:B------:R-:W-:Y:S05]  /*5030*/  BSYNC B0 ;  /* 0x0000000000007941 */ /* 0x000fea0003800000 */
.L_x_2999:
        /* <DEDUP_REMOVED lines=54> */
.L_x_2998:
[----:B------:R-:W-:Y:S05]  /*53a0*/  BSYNC B1 ;  /* 0x0000000000017941 */ /* 0x000fea0003800000 */
.L_x_2997:
        /* <DEDUP_REMOVED lines=68> */
.L_x_3004:
[----:B------:R-:W-:Y:S05]  /*57f0*/  BSYNC B0 ;  /* 0x0000000000007941 */ /* 0x000fea0003800000 */
.L_x_3003:
        /* <DEDUP_REMOVED lines=54> */
.L_x_3002:
[----:B------:R-:W-:Y:S05]  /*5b60*/  BSYNC B1 ;  /* 0x0000000000017941 */ /* 0x000fea0003800000 */
.L_x_3001:
        /* <DEDUP_REMOVED lines=70> */
.L_x_3008:
[----:B------:R-:W-:Y:S05]  /*5fd0*/  BSYNC B0 ;  /* 0x0000000000007941 */ /* 0x000fea0003800000 */
.L_x_3007:
        /* <DEDUP_REMOVED lines=54> */
.L_x_3006:
[----:B------:R-:W-:Y:S05]  /*6340*/  BSYNC B1 ;  /* 0x0000000000017941 */ /* 0x000fea0003800000 */
.L_x_3005:
        /* <DEDUP_REMOVED lines=70> */
.L_x_3012:
[----:B------:R-:W-:Y:S05]  /*67b0*/  BSYNC B0 ;  /* 0x0000000000007941 */ /* 0x000fea0003800000 */
.L_x_3011:
        /* <DEDUP_REMOVED lines=54> */
.L_x_3010:
[----:B------:R-:W-:Y:S05]  /*6b20*/  BSYNC B1 ;  /* 0x0000000000017941 */ /* 0x000fea0003800000 */
.L_x_3009:
        /* <DEDUP_REMOVED lines=70> */
.L_x_3016:
[----:B------:R-:W-:Y:S05]  /*6f90*/  BSYNC B0 ;  /* 0x0000000000007941 */ /* 0x000fea0003800000 */
.L_x_3015:
        /* <DEDUP_REMOVED lines=54> */
.L_x_3014:
[----:B------:R-:W-:Y:S05]  /*7300*/  BSYNC B1 ;  /* 0x0000000000017941 */ /* 0x000fea0003800000 */
.L_x_3013:
[----:B------:R-:W2:Y:S02]  /*7310*/  LD.E R3, desc[UR6][R10.64+0xd0] ;  /* 0x0000d0060a037980 */ /* 0x000ea4000c101900 */
[----:B--2---:R-:W-:Y:S05]  /*7320*/  IMAD.U32 R3, R3, -0x40, RZ ;  /* 0xffffffc003037824 */ /* 0x004fea00078e00ff */
[C---:B------:R-:W-:Y:S02]  /*7330*/  LEA R12, P1, R3.reuse, R12, 0x1 ;  /* 0x0000000c030c7211 */ /* 0x040fe400078208ff */
[C---:B------:R-:W-:Y:S02]  /*7340*/  LEA R50, P0, R3.reuse, R50, 0x1 ;  /* 0x0000003203327211 */ /* 0x040fe400078008ff */
[C---:B------:R-:W-:Y:S02]  /*7350*/  LEA.HI.X.SX32 R13, R3.reuse, R13, 0x1, P1 ;  /* 0x0000000d030d7211 */ /* 0x040fe400008f0eff */
[----:B------:R-:W-:Y:S01]  /*7360*/  LEA.HI.X.SX32 R51, R3, R51, 0x1, P0 ;  /* 0x0000003303337211 */ /* 0x000fe200000f0eff */
[----:B------:R-:W-:Y:S05]  /*7370*/  BRA `(.L_x_3017) ;  /* 0x0000007400007947 */ /* 0x000fea0003800000 */
.L_x_2984:
        /* <DEDUP_REMOVED lines=96> */
.L_x_3023:
[----:B------:R-:W-:Y:S05]  /*7980*/  BSYNC B0 ;  /* 0x0000000000007941 */ /* 0x000fea0003800000 */
.L_x_3022:
[----:B-----5:R2:W-:Y:S02]  /*7990*/  ST.E.128 desc[UR6][R130.64], R36 ;  /* 0x0000002482007985 */ /* 0x0205e4000c101d06 */
.L_x_3021:
[----:B------:R-:W-:Y:S05]  /*79a0*/  BSYNC B1 ;  /* 0x0000000000017941 */ /* 0x000fea0003800000 */
.L_x_3020:
        /* <DEDUP_REMOVED lines=93> */
.L_x_3025:
[----:B------:R-:W-:Y:S05]  /*7f80*/  BSYNC B0 ;  /* 0x0000000000007941 */ /* 0x000fea0003800000 */
.L_x_3024:
[----:B-----5:R3:W-:Y:S02]  /*7f90*/  ST.E.128 desc[UR6][R130.64+0x80], R36 ;  /* 0x0000802482007985 */ /* 0x0207e4000c101d06 */
.L_x_3019:
[----:B------:R-:W-:Y:S05]  /*7fa0*/  BSYNC B2 ;  /* 0x0000000000027941 */ /* 0x000fea0003800000 */
.L_x_3018:
        /* <DEDUP_REMOVED lines=106> */
.L_x_3031:
[----:B------:R-:W-:Y:S05]  /*8650*/  BSYNC B0 ;  /* 0x0000000000007941 */ /* 0x000fea0003800000 */
.L_x_3030:
[----:B-----5:R4:W-:Y:S02]  /*8660*/  ST.E.128 desc[UR6][R242.64], R36 ;  /* 0x00000024f2007985 */ /* 0x0209e4000c101d06 */
.L_x_3029:
[----:B------:R-:W-:Y:S05]  /*8670*/  BSYNC B1 ;  /* 0x0000000000017941 */ /* 0x000fea0003800000 */
.L_x_3028:
        /* <DEDUP_REMOVED lines=27> */
[C---:B--2---:R-:W-:Y:S02]  /*8830*/  LEA R246, P0, R226.reuse, R126, 0x1 ;  /* 0x0000007ee2f67211 */ /* 0x044fe400078008ff */
        /* <DEDUP_REMOVED lines=72> */
.L_x_3033:
[----:B------:R-:W-:Y:S05]  /*8cc0*/  BSYNC B0 ;  /* 0x0000000000007941 */ /* 0x000fea0003800000 */
.L_x_3032:
[----:B-----5:R3:W-:Y:S02]  /*8cd0*/  ST.E.128 desc[UR6][R242.64], R36 ;  /* 0x00000024f2007985 */ /* 0x0207e4000c101d06 */
.L_x_3027:
[----:B------:R-:W-:Y:S05]  /*8ce0*/  BSYNC B2 ;  /* 0x0000000000027941 */ /* 0x000fea0003800000 */
.L_x_3026:
        /* <DEDUP_REMOVED lines=106> */
.L_x_3039:
[----:B------:R-:W-:Y:S05]  /*9390*/  BSYNC B0 ;  /* 0x0000000000007941 */ /* 0x000fea0003800000 */
.L_x_3038:
[----:B-----5:R3:W-:Y:S02]  /*93a0*/  ST.E.128 desc[UR6][R242.64], R36 ;  /* 0x00000024f2007985 */ /* 0x0207e4000c101d06 */
.L_x_3037:
[----:B------:R-:W-:Y:S05]  /*93b0*/  BSYNC B1 ;  /* 0x0000000000017941 */ /* 0x000fea0003800000 */
.L_x_3036:
        /* <DEDUP_REMOVED lines=100> */
.L_x_3041:
[----:B------:R-:W-:Y:S05]  /*9a00*/  BSYNC B0 ;  /* 0x0000000000007941 */ /* 0x000fea0003800000 */
.L_x_3040:
[----:B-----5:R3:W-:Y:S02]  /*9a10*/  ST.E.128 desc[UR6][R242.64], R36 ;  /* 0x00000024f2007985 */ /* 0x0207e4000c101d06 */
.L_x_3035:
[----:B------:R-:W-:Y:S05]  /*9a20*/  BSYNC B2 ;  /* 0x0000000000027941 */ /* 0x000fea0003800000 */
.L_x_3034:
        /* <DEDUP_REMOVED lines=108> */
.L_x_3047:
[----:B------:R-:W-:Y:S05]  /*a0f0*/  BSYNC B0 ;  /* 0x0000000000007941 */ /* 0x000fea0003800000 */
.L_x_3046:
[----:B-----5:R3:W-:Y:S02]  /*a100*/  ST.E.128 desc[UR6][R242.64], R36 ;  /* 0x00000024f2007985 */ /* 0x0207e4000c101d06 */
.L_x_3045:
[----:B------:R-:W-:Y:S05]  /*a110*/  BSYNC B1 ;  /* 0x0000000000017941 */ /* 0x000fea0003800000 */
.L_x_3044:
        /* <DEDUP_REMOVED lines=100> */
.L_x_3049:
[----:B------:R-:W-:Y:S05]  /*a760*/  BSYNC B0 ;  /* 0x0000000000007941 */ /* 0x000fea0003800000 */
.L_x_3048:
[----:B-----5:R3:W-:Y:S02]  /*a770*/  ST.E.128 desc[UR6][R242.64], R36 ;  /* 0x00000024f2007985 */ /* 0x0207e4000c101d06 */
.L_x_3043:
[----:B------:R-:W-:Y:S05]  /*a780*/  BSYNC B2 ;  /* 0x0000000000027941 */ /* 0x000fea0003800000 */
.L_x_3042:
        /* <DEDUP_REMOVED lines=106> */
.L_x_3055:
[----:B------:R-:W-:Y:S05]  /*ae30*/  BSYNC B0 ;  /* 0x0000000000007941 */ /* 0x000fea0003800000 */
.L_x_3054:
[----:B-----5:R3:W-:Y:S02]  /*ae40*/  ST.E.128 desc[UR6][R242.64], R36 ;  /* 0x00000024f2007985 */ /* 0x0207e4000c101d06 */
.L_x_3053:
[----:B------:R-:W-:Y:S05]  /*ae50*/  BSYNC B1 ;  /* 0x0000000000017941 */ /* 0x000fea0003800000 */
.L_x_3052:
        /* <DEDUP_REMOVED lines=100> */
.L_x_3057:
[----:B------:R-:W-:Y:S05]  /*b4a0*/  BSYNC B0 ;  /* 0x0000000000007941 */ /* 0x000fea0003800000 */
.L_x_3056:
[----:B-----5:R3:W-:Y:S02]  /*b4b0*/  ST.E.128 desc[UR6][R242.64], R36 ;  /* 0x00000024f2007985 */ /* 0x0207e4000c101d06 */
.L_x_3051:
[----:B------:R-:W-:Y:S05]  /*b4c0*/  BSYNC B2 ;  /* 0x0000000000027941 */ /* 0x000fea0003800000 */
.L_x_3050:
        /* <DEDUP_REMOVED lines=108> */
.L_x_3063:
[----:B------:R-:W-:Y:S05]  /*bb90*/  BSYNC B0 ;  /* 0x0000000000007941 */ /* 0x000fea0003800000 */
.L_x_3062:
[----:B-----5:R1:W-:Y:S02]  /*bba0*/  ST.E.128 desc[UR6][R44.64], R28 ;  /* 0x0000001c2c007985 */ /* 0x0203e4000c101d06 */
.L_x_3061:
[----:B------:R-:W-:Y:S05]  /*bbb0*/  BSYNC B1 ;  /* 0x0000000000017941 */ /* 0x000fea0003800000 */
.L_x_3060:
        /* <DEDUP_REMOVED lines=100> */
.L_x_3065:
[----:B------:R-:W-:Y:S05]  /*c200*/  BSYNC B0 ;  /* 0x0000000000007941 */ /* 0x000fea0003800000 */
.L_x_3064:
[----:B-----5:R1:W-:Y:S02]  /*c210*/  ST.E.128 desc[UR6][R40.64], R24 ;  /* 0x0000001828007985 */ /* 0x0203e4000c101d06 */
.L_x_3059:
[----:B------:R-:W-:Y:S05]  /*c220*/  BSYNC B2 ;  /* 0x0000000000027941 */ /* 0x000fea0003800000 */
.L_x_3058:
        /* <DEDUP_REMOVED lines=108> */
.L_x_3071:
[----:B------:R-:W-:Y:S05]  /*c8f0*/  BSYNC B0 ;  /* 0x0000000000007941 */ /* 0x000fea0003800000 */
.L_x_3070:
[----:B-----5:R1:W-:Y:S02]  /*c900*/  ST.E.128 desc[UR6][R40.64], R24 ;  /* 0x0000001828007985 */ /* 0x0203e4000c101d06 */
.L_x_3069:
[----:B------:R-:W-:Y:S05]  /*c910*/  BSYNC B1 ;  /* 0x0000000000017941 */ /* 0x000fea0003800000 */
.L_x_3068:
        /* <DEDUP_REMOVED lines=100> */
.L_x_3073:
[----:B------:R-:W-:Y:S05]  /*cf60*/  BSYNC B0 ;  /* 0x0000000000007941 */ /* 0x000fea0003800000 */
.L_x_3072:
[----:B-----5:R1:W-:Y:S02]  /*cf70*/  ST.E.128 desc[UR6][R40.64], R24 ;  /* 0x0000001828007985 */ /* 0x0203e4000c101d06 */
.L_x_3067:
[----:B------:R-:W-:Y:S05]  /*cf80*/  BSYNC B2 ;  /* 0x0000000000027941 */ /* 0x000fea0003800000 */
.L_x_3066:
        /* <DEDUP_REMOVED lines=108> */
.L_x_3079:
[----:B------:R-:W-:Y:S05]  /*d650*/  BSYNC B0 ;  /* 0x0000000000007941 */ /* 0x000fea0003800000 */
.L_x_3078:
[----:B-----5:R1:W-:Y:S02]  /*d660*/  ST.E.128 desc[UR6][R40.64], R24 ;  /* 0x0000001828007985 */ /* 0x0203e4000c101d06 */
.L_x_3077:
[----:B------:R-:W-:Y:S05]  /*d670*/  BSYNC B1 ;  /* 0x0000000000017941 */ /* 0x000fea0003800000 */
.L_x_3076:
        /* <DEDUP_REMOVED lines=102> */
.L_x_3081:
[----:B------:R-:W-:Y:S05]  /*dce0*/  BSYNC B0 ;  /* 0x0000000000007941 */ /* 0x000fea0003800000 */
.L_x_3080:
[----:B-----5:R1:W-:Y:S02]  /*dcf0*/  ST.E.128 desc[UR6][R40.64], R4 ;  /* 0x0000000428007985 */ /* 0x0203e4000c101d06 */
.L_x_3075:
[----:B------:R-:W-:Y:S05]  /*dd00*/  BSYNC B2 ;  /* 0x0000000000027941 */ /* 0x000fea0003800000 */
.L_x_3074:
[----:B-1----:R-:W2:Y:S02]  /*dd10*/  LD.E R3, desc[UR6][R10.64+0xd0] ;  /* 0x0000d0060a037980 */ /* 0x002ea4000c101900 */
[----:B--2---:R-:W-:Y:S05]  /*dd20*/  IMAD.U32 R3, R3, -0x40, RZ ;  /* 0xffffffc003037824 */ /* 0x004fea00078e00ff */
[C---:B------:R-:W-:Y:S02]  /*dd30*/  LEA R128, P1, R3.reuse, R128, 0x1 ;  /* 0x0000008003807211 */ /* 0x040fe400078208ff */
[C---:B------:R-:W-:Y:S02]  /*dd40*/  LEA R126, P0, R3.reuse, R126, 0x1 ;  /* 0x0000007e037e7211 */ /* 0x040fe400078008ff */
[C---:B------:R-:W-:Y:S02]  /*dd50*/  LEA.HI.X.SX32 R129, R3.reuse, R129, 0x1, P1 ;  /* 0x0000008103817211 */ /* 0x040fe400008f0eff */
[----:B------:R-:W-:Y:S01]  /*dd60*/  LEA.HI.X.SX32 R127, R3, R127, 0x1, P0 ;  /* 0x0000007f037f7211 */ /* 0x000fe200000f0eff */
[----:B------:R-:W-:Y:S05]  /*dd70*/  BRA `(.L_x_3017) ;  /* 0x0000000800807947 */ /* 0x000fea0003800000 */
.L_x_2983:
        /* <DEDUP_REMOVED lines=18> */
.L_x_3083:
[----:B------:R-:W-:Y:S05]  /*dea0*/  BSYNC B0 ;  /* 0x0000000000007941 */ /* 0x000fea0003800000 */
.L_x_3082:
        /* <DEDUP_REMOVED lines=20> */
.L_x_3085:
[----:B------:R-:W-:Y:S05]  /*dff0*/  BSYNC B0 ;  /* 0x0000000000007941 */ /* 0x000fea0003800000 */
.L_x_3084:
        /* <DEDUP_REMOVED lines=28> */
.L_x_3087:
[----:B------:R-:W-:Y:S05]  /*e1c0*/  BSYNC B0 ;  /* 0x0000000000007941 */ /* 0x000fea0003800000 */
.L_x_3086:
        /* <DEDUP_REMOVED lines=18> */
.L_x_3089:
[----:B------:R-:W-:Y:S05]  /*e2f0*/  BSYNC B0 ;  /* 0x0000000000007941 */ /* 0x000fea0003800000 */
.L_x_3088:
        /* <DEDUP_REMOVED lines=16> */
.L_x_3091:
[----:B------:R-:W-:Y:S05]  /*e400*/  BSYNC B0 ;  /* 0x0000000000007941 */ /* 0x000fea0003800000 */
.L_x_3090:
        /* <DEDUP_REMOVED lines=18> */
.L_x_3093:
[----:B------:R-:W-:Y:S05]  /*e530*/  BSYNC B0 ;  /* 0x0000000000007941 */ /* 0x000fea0003800000 */
.L_x_3092:
        /* <DEDUP_REMOVED lines=18> */
.L_x_3095:
[----:B------:R-:W-:Y:S05]  /*e660*/  BSYNC B0 ;  /* 0x0000000000007941 */ /* 0x000fea0003800000 */
.L_x_3094:
        /* <DEDUP_REMOVED lines=17> */
.L_x_3017:
[----:B------:R-:W-:Y:S05]  /*e780*/  BSYNC B3 ;  /* 0x0000000000037941 */ /* 0x000fea0003800000 */
.L_x_2982:
        /* <DEDUP_REMOVED lines=89> */
.L_x_3097:
        /* <DEDUP_REMOVED lines=8> */
.L_x_3098:
[----:B------:R-:W-:Y:S05]  /*eda0*/  BSYNC B0 ;  /* 0x0000000000007941 */ /* 0x000fea0003800000 */
.L_x_3096:
[----:B------:R-:W-:Y:S04]  /*edb0*/  IADD3 R14, R14, -0x1, RZ ;  /* 0xffffffff0e0e7810 */ /* 0x000fe80007ffe0ff */
[----:B------:R-:W-:Y:S11]  /*edc0*/  ISETP.GT.AND P0, PT, R14, R89, PT ;  /* 0x000000590e00720c */ /* 0x000ff60003f04270 */
[----:B------:R-:W-:Y:S02]  /*edd0*/  @!UPT UIADD3 URZ, URZ, URZ, URZ ;  /* 0x0000003f3f3ff290 */ /* 0x000fe4000fffe03f */
[----:B------:R-:W-:Y:S05]  /*ede0*/  @P0 BRA `(.L_x_3099) ;  /* 0xffffff3c00c40947 */ /* 0x000fea000383ffff */
.L_x_2965:
        /* <DEDUP_REMOVED lines=19> */
[----:B-----5:R-:W-:Y:S01]  /*ef20*/  @P1 LEA R12, P0, R233, R6, 0x2 ;  /* 0x00000006e90c1211 */ /* 0x020fe200078010ff */
[----:B------:R-:W-:-:S03]  /*ef30*/  IMAD.MOV.U32 R6, RZ, RZ, RZ ;  /* 0x000000ffff067224 */ /* 0x000fc600078e00ff */
[----:B------:R-:W-:-:S05]  /*ef40*/  @P1 LEA.HI.X R13, R233, R7, R72, 0x2, P0 ;  /* 0x00000007e90d1211 */ /* 0x000fca00000f1448 */
[----:B------:R1:W2:Y:S01]  /*ef50*/  @P1 LD.E R6, desc[UR6][R12.64] ;  /* 0x000000060c061980 */ /* 0x0002a2000c101900 */
[----:B------:R-:W-:Y:S02]  /*ef60*/  IADD3 R5, P1, R5, R194, RZ ;  /* 0x000000c205057210 */ /* 0x000fe40007f3e0ff */
[----:B------:R-:W-:Y:S02]  /*ef70*/  LEA.HI R14, R0, R0, RZ, 0x1 ;  /* 0x00000000000e7211 */ /* 0x000fe400078f08ff */
[----:B------:R-:W-:Y:S02]  /*ef80*/  LEA R7, P0, R220, R194, 0x5 ;  /* 0x000000c2dc077211 */ /* 0x000fe400078028ff */
[----:B---3--:R-:W-:Y:S01]  /*ef90*/  ISETP.NE.AND P4, PT, R4, RZ, PT ;  /* 0x000000ff0400720c */ /* 0x008fe20003f85270 */
[----:B------:R-:W-:Y:S01]  /*efa0*/  IMAD.MOV.U32 R198, RZ, RZ, R194 ;  /* 0x000000ffffc67224 */ /* 0x000fe200078e00c2 */
[----:B------:R-:W-:Y:S01]  /*efb0*/  LEA R40, P2, R194, R222, 0x1 ;  /* 0x000000dec2287211 */ /* 0x000fe200078408ff */
[----:B------:R-:W-:-:S02]  /*efc0*/  IMAD R8, R221, 0x30, RZ ;  /* 0x00000030dd087824 */ /* 0x000fc400078e02ff */
[----:B------:R-:W-:Y:S01]  /*efd0*/  IMAD.IADD R29, R238, 0x1, -R67 ;  /* 0x00000001ee1d7824 */ /* 0x000fe200078e0a43 */
[-CC-:B------:R-:W-:Y:S01]  /*efe0*/  LEA.HI.X R41, R194, R223.reuse, R199.reuse, 0x1, P2 ;  /* 0x000000dfc2297211 */ /* 0x180fe200010f0cc7 */
[----:B-1----:R-:W-:Y:S01]  /*eff0*/  IMAD.X R12, R3, 0x1, R199, P1 ;  /* 0x00000001030c7824 */ /* 0x002fe200008e06c7 */
[C---:B------:R-:W-:Y:S02]  /*f000*/  LEA R38, P1, R5.reuse, R222, 0x1 ;  /* 0x000000de05267211 */ /* 0x040fe400078208ff */
[----:B------:R-:W-:Y:S02]  /*f010*/  SHF.R.S32.HI R3, RZ, 0x1, R14 ;  /* 0x00000001ff037819 */ /* 0x000fe4000001140e */
[----:B------:R-:W-:-:S03]  /*f020*/  LEA.HI.X R39, R5, R223, R12, 0x1, P1 ;  /* 0x000000df05277211 */ /* 0x000fc600008f0c0c */
[----:B------:R-:W-:Y:S01]  /*f030*/  IMAD R5, R214, R3, R170 ;  /* 0x00000003d6057224 */ /* 0x000fe200078e02aa */
[C---:B------:R-:W-:Y:S01]  /*f040*/  LEA.HI.X R13, R220.reuse, R199, R221, 0x5, P0 ;  /* 0x000000c7dc0d7211 */ /* 0x040fe200000f2cdd */
[----:B------:R-:W-:Y:S01]  /*f050*/  IMAD.WIDE.U32 R198, R220, 0x30, R198 ;  /* 0x00000030dcc67825 */ /* 0x000fe200078e00c6 */
[----:B------:R-:W-:-:S03]  /*f060*/  LEA R36, P0, R7, R222, 0x1 ;  /* 0x000000de07247211 */ /* 0x000fc600078008ff */
[----:B------:R-:W-:Y:S01]  /*f070*/  IMAD.IADD R17, R170, 0x1, R5 ;  /* 0x00000001aa117824 */ /* 0x000fe200078e0205 */
[----:B------:R-:W-:Y:S01]  /*f080*/  LEA.HI.X R37, R7, R223, R13, 0x1, P0 ;  /* 0x000000df07257211 */ /* 0x000fe200000f0c0d */
[----:B------:R-:W-:Y:S01]  /*f090*/  IMAD.IADD R7, R199, 0x1, R8 ;  /* 0x00000001c7077824 */ /* 0x000fe200078e0208 */
[----:B------:R-:W-:Y:S02]  /*f0a0*/  ISETP.GE.AND P0, PT, R214, R29, PT ;  /* 0x0000001dd600720c */ /* 0x000fe40003f06270 */
[----:B------:R-:W-:Y:S01]  /*f0b0*/  LEA R34, P1, R198, R222, 0x1 ;  /* 0x000000dec6227211 */ /* 0x000fe200078208ff */
[----:B------:R-:W-:Y:S01]  /*f0c0*/  IMAD.SHL.U32 R28, R3, 0x10, RZ ;  /* 0x00000010031c7824 */ /* 0x000fe200078e00ff */
        /* <DEDUP_REMOVED lines=65> */
.L_x_3108:
[----:B------:R-:W-:Y:S05]  /*f4e0*/  BSYNC B0 ;  /* 0x0000000000007941 */ /* 0x000fea0003800000 */
.L_x_3107:
[----:B-----5:R3:W-:Y:S02]  /*f4f0*/  STS.128 [R239], R12 ;  /* 0x0000000cef007388 */ /* 0x0207e40000000c00 */
.L_x_3106:
[----:B------:R-:W-:Y:S05]  /*f500*/  BSYNC B1 ;  /* 0x0000000000017941 */ /* 0x000fea0003800000 */
.L_x_3105:
        /* <DEDUP_REMOVED lines=46> */
.L_x_3110:
[----:B------:R-:W-:Y:S05]  /*f7f0*/  BSYNC B0 ;  /* 0x0000000000007941 */ /* 0x000fea0003800000 */
.L_x_3109:
[----:B-----5:R1:W-:Y:S02]  /*f800*/  STS.128 [R239+0x2000], R12 ;  /* 0x0020000cef007388 */ /* 0x0203e40000000c00 */
.L_x_3104:
[----:B------:R-:W-:Y:S05]  /*f810*/  BSYNC B2 ;  /* 0x0000000000027941 */ /* 0x000fea0003800000 */
.L_x_3103:
        /* <DEDUP_REMOVED lines=62> */
.L_x_3116:
[----:B------:R-:W-:Y:S05]  /*fc00*/  BSYNC B0 ;  /* 0x0000000000007941 */ /* 0x000fea0003800000 */
.L_x_3115:
[----:B-----5:R3:W-:Y:S02]  /*fc10*/  STS.128 [R239+0x800], R12 ;  /* 0x0008000cef007388 */ /* 0x0207e40000000c00 */
.L_x_3114:
[----:B------:R-:W-:Y:S05]  /*fc20*/  BSYNC B1 ;  /* 0x0000000000017941 */ /* 0x000fea0003800000 */
.L_x_3113:
        /* <DEDUP_REMOVED lines=48> */
.L_x_3118:
[----:B------:R-:W-:Y:S05]  /*ff30*/  BSYNC B0 ;  /* 0x0000000000007941 */ /* 0x000fea0003800000 */
.L_x_3117:
[----:B-----5:R3:W-:Y:S02]  /*ff40*/  STS.128 [R239+0x2800], R12 ;  /* 0x0028000cef007388 */ /* 0x0207e40000000c00 */
.L_x_3112:
[----:B------:R-:W-:Y:S05]  /*ff50*/  BSYNC B2 ;  /* 0x0000000000027941 */ /* 0x000fea0003800000 */
.L_x_3111:
        /* <DEDUP_REMOVED lines=63> */
.L_x_3124:
[----:B------:R-:W-:Y:S05]  /*10350*/  BSYNC B0 ;  /* 0x0000000000007941 */ /* 0x000fea0003800000 */
.L_x_3123:
[----:B-----5:R2:W-:Y:S02]  /*10360*/  STS.128 [R239+0x1000], R12 ;  /* 0x0010000cef007388 */ /* 0x0205e40000000c00 */
.L_x_3122:
[----:B------:R-:W-:Y:S05]  /*10370*/  BSYNC B1 ;  /* 0x0000000000017941 */ /* 0x000fea0003800000 */
.L_x_3121:
        /* <DEDUP_REMOVED lines=45> */
.L_x_3126:
[----:B------:R-:W-:Y:S05]  /*10650*/  BSYNC B0 ;  /* 0x0000000000007941 */ /* 0x000fea0003800000 */
.L_x_3125:
[----:B-----5:R1:W-:Y:S02]  /*10660*/  STS.128 [R239+0x3000], R36 ;  /* 0x00300024ef007388 */ /* 0x0203e40000000c00 */
.L_x_3120:
[----:B------:R-:W-:Y:S05]  /*10670*/  BSYNC B2 ;  /* 0x0000000000027941 */ /* 0x000fea0003800000 */
.L_x_3119:
        /* <DEDUP_REMOVED lines=60> */
.L_x_3131:
[----:B------:R-:W-:Y:S05]  /*10a40*/  BSYNC B0 ;  /* 0x0000000000007941 */ /* 0x000fea0003800000 */
.L_x_3130:
[----:B-----5:R3:W-:Y:S02]  /*10a50*/  STS.128 [R239+0x1800], R12 ;  /* 0x0018000cef007388 */ /* 0x0207e40000000c00 */
.L_x_3129:
[----:B------:R-:W-:Y:S05]  /*10a60*/  BSYNC B1 ;  /* 0x0000000000017941 */ /* 0x000fea0003800000 */
.L_x_3128:
        /* <DEDUP_REMOVED lines=45> */
.L_x_3133:
[----:B------:R-:W-:Y:S05]  /*10d40*/  BSYNC B0 ;  /* 0x0000000000007941 */ /* 0x000fea0003800000 */
.L_x_3132:
[----:B-----5:R2:W-:Y:S01]  /*10d50*/  STS.128 [R239+0x3800], R32 ;  /* 0x00380020ef007388 */ /* 0x0205e20000000c00 */
[----:B------:R-:W-:Y:S05]  /*10d60*/  BRA `(.L_x_3127) ;  /* 0x00000034003c7947 */ /* 0x000fea0003800000 */
.L_x_3102:
        /* <DEDUP_REMOVED lines=89> */
.L_x_3139:
[----:B------:R-:W-:Y:S05]  /*11300*/  BSYNC B0 ;  /* 0x0000000000007941 */ /* 0x000fea0003800000 */
.L_x_3138:
[----:B-----5:R3:W-:Y:S02]  /*11310*/  STS.128 [R239], R24 ;  /* 0x00000018ef007388 */ /* 0x0207e40000000c00 */
.L_x_3137:
[----:B------:R-:W-:Y:S05]  /*11320*/  BSYNC B1 ;  /* 0x0000000000017941 */ /* 0x000fea0003800000 */
.L_x_3136:
        /* <DEDUP_REMOVED lines=86> */
.L_x_3141:
[----:B------:R-:W-:Y:S05]  /*11890*/  BSYNC B0 ;  /* 0x0000000000007941 */ /* 0x000fea0003800000 */
.L_x_3140:
[----:B-----5:R1:W-:Y:S02]  /*118a0*/  STS.128 [R239+0x2000], R24 ;  /* 0x00200018ef007388 */ /* 0x0203e40000000c00 */
.L_x_3135:
[----:B------:R-:W-:Y:S05]  /*118b0*/  BSYNC B2 ;  /* 0x0000000000027941 */ /* 0x000fea0003800000 */
.L_x_3134:
        /* <DEDUP_REMOVED lines=95> */
.L_x_3147:
[----:B------:R-:W-:Y:S05]  /*11eb0*/  BSYNC B0 ;  /* 0x0000000000007941 */ /* 0x000fea0003800000 */
.L_x_3146:
[----:B-----5:R3:W-:Y:S02]  /*11ec0*/  STS.128 [R239+0x800], R24 ;  /* 0x00080018ef007388 */ /* 0x0207e40000000c00 */
.L_x_3145:
[----:B------:R-:W-:Y:S05]  /*11ed0*/  BSYNC B1 ;  /* 0x0000000000017941 */ /* 0x000fea0003800000 */
.L_x_3144:
        /* <DEDUP_REMOVED lines=90> */
.L_x_3149:
[----:B------:R-:W-:Y:S05]  /*12480*/  BSYNC B0 ;  /* 0x0000000000007941 */ /* 0x000fea0003800000 */
.L_x_3148:
[----:B-----5:R3:W-:Y:S02]  /*12490*/  STS.128 [R239+0x2800], R24 ;  /* 0x00280018ef007388 */ /* 0x0207e40000000c00 */
.L_x_3143:
[----:B------:R-:W-:Y:S05]  /*124a0*/  BSYNC B2 ;  /* 0x0000000000027941 */ /* 0x000fea0003800000 */
.L_x_3142:
        /* <DEDUP_REMOVED lines=96> */
.L_x_3155:
[----:B------:R-:W-:Y:S05]  /*12ab0*/  BSYNC B0 ;  /* 0x0000000000007941 */ /* 0x000fea0003800000 */
.L_x_3154:
[----:B-----5:R3:W-:Y:S02]  /*12ac0*/  STS.128 [R239+0x1000], R24 ;  /* 0x00100018ef007388 */ /* 0x0207e40000000c00 */
.L_x_3153:
[----:B------:R-:W-:Y:S05]  /*12ad0*/  BSYNC B1 ;  /* 0x0000000000017941 */ /* 0x000fea0003800000 */
.L_x_3152:
        /* <DEDUP_REMOVED lines=90> */
.L_x_3157:
[----:B------:R-:W-:Y:S05]  /*13080*/  BSYNC B0 ;  /* 0x0000000000007941 */ /* 0x000fea0003800000 */
.L_x_3156:
[----:B-----5:R3:W-:Y:S02]  /*13090*/  STS.128 [R239+0x3000], R24 ;  /* 0x00300018ef007388 */ /* 0x0207e40000000c00 */
.L_x_3151:
[----:B------:R-:W-:Y:S05]  /*130a0*/  BSYNC B2 ;  /* 0x0000000000027941 */ /* 0x000fea0003800000 */
.L_x_3150:
        /* <DEDUP_REMOVED lines=94> */
.L_x_3161:
[----:B------:R-:W-:Y:S05]  /*13690*/  BSYNC B0 ;  /* 0x0000000000007941 */ /* 0x000fea0003800000 */
.L_x_3160:
[----:B-----5:R1:W-:Y:S02]  /*136a0*/  STS.128 [R239+0x1800], R20 ;  /* 0x00180014ef007388 */ /* 0x0203e40000000c00 */
.L_x_3159:
[----:B------:R-:W-:Y:S05]  /*136b0*/  BSYNC B1 ;  /* 0x0000000000017941 */ /* 0x000fea0003800000 */
.L_x_3158:
        /* <DEDUP_REMOVED lines=92> */
.L_x_3163:
[----:B------:R-:W-:Y:S05]  /*13c80*/  BSYNC B0 ;  /* 0x0000000000007941 */ /* 0x000fea0003800000 */
.L_x_3162:
[----:B-----5:R1:W-:Y:S01]  /*13c90*/  STS.128 [R239+0x3800], R20 ;  /* 0x00380014ef007388 */ /* 0x0203e20000000c00 */
[----:B------:R-:W-:Y:S05]  /*13ca0*/  BRA `(.L_x_3127) ;  /* 0x00000004006c7947 */ /* 0x000fea0003800000 */
.L_x_3101:
        /* <DEDUP_REMOVED lines=27> */
.L_x_3165:
[----:B------:R-:W-:Y:S05]  /*13e60*/  BSYNC B0 ;  /* 0x0000000000007941 */ /* 0x000fea0003800000 */
.L_x_3164:
        /* <DEDUP_REMOVED lines=20> */
.L_x_3167:
[----:B------:R-:W-:Y:S05]  /*13fb0*/  BSYNC B0 ;  /* 0x0000000000007941 */ /* 0x000fea0003800000 */
.L_x_3166:
        /* <DEDUP_REMOVED lines=20> */
.L_x_3169:
[----:B------:R-:W-:Y:S05]  /*14100*/  BSYNC B0 ;  /* 0x0000000000007941 */ /* 0x000fea0003800000 */
.L_x_3168:
        /* <DEDUP_REMOVED lines=21> */
.L_x_3127:
[----:B------:R-:W-:Y:S05]  /*14260*/  BSYNC B3 ;  /* 0x0000000000037941 */ /* 0x000fea0003800000 */
.L_x_3100:
[----:B------:R-:W-:Y:S01]  /*14270*/  VIADD R242, R48, 0xffffffff ;  /* 0xffffffff30f27836 */ /* 0x000fe20000000000 */
[----:B------:R-:W-:Y:S01]  /*14280*/  BSSY B0, `(.L_x_3170) ;  /* 0x000001f000007945 */ /* 0x000fe20003800000 */
[----:B-123--:R-:W-:Y:S01]  /*14290*/  VIADD R6, R214, 0x40 ;  /* 0x00000040d6067836 */ /* 0x00efe20000000000 */
[----:B------:R-:W-:Y:S01]  /*142a0*/  LOP3.LUT R243, R148, 0xff, RZ, 0xc0, !PT ;  /* 0x000000ff94f37812 */ /* 0x000fe200078ec0ff */
[----:B----4-:R-:W-:Y:S02]  /*142b0*/  IMAD.SHL.U32 R3, R242, 0x80, RZ ;  /* 0x00000080f2037824 */ /* 0x010fe400078e00ff */
[----:B------:R-:W-:Y:S02]  /*142c0*/  VIADD R2, R214, 0x50 ;  /* 0x00000050d6027836 */ /* 0x000fe40000000000 */
        /* <DEDUP_REMOVED lines=26> */
.L_x_3171:
[----:B------:R-:W-:Y:S05]  /*14470*/  BSYNC B0 ;  /* 0x0000000000007941 */ /* 0x000fea0003800000 */
.L_x_3170:
        /* <DEDUP_REMOVED lines=21> */
.L_x_3173:
[----:B------:R-:W-:Y:S05]  /*145d0*/  BSYNC B0 ;  /* 0x0000000000007941 */ /* 0x000fea0003800000 */
.L_x_3172:
        /* <DEDUP_REMOVED lines=25> */
.L_x_3175:
[----:B------:R-:W-:Y:S05]  /*14770*/  BSYNC B0 ;  /* 0x0000000000007941 */ /* 0x000fea0003800000 */
.L_x_3174:
        /* <DEDUP_REMOVED lines=27> */
.L_x_3177:
[----:B------:R-:W-:Y:S05]  /*14930*/  BSYNC B0 ;  /* 0x0000000000007941 */ /* 0x000fea0003800000 */
.L_x_3176:
        /* <DEDUP_REMOVED lines=23> */
.L_x_3179:
[----:B------:R-:W-:Y:S05]  /*14ab0*/  BSYNC B0 ;  /* 0x0000000000007941 */ /* 0x000fea0003800000 */
.L_x_3178:
        /* <DEDUP_REMOVED lines=27> */
.L_x_3181:
[----:B------:R-:W-:Y:S05]  /*14c70*/  BSYNC B0 ;  /* 0x0000000000007941 */ /* 0x000fea0003800000 */
.L_x_3180:
        /* <DEDUP_REMOVED lines=27> */
.L_x_3183:
[----:B------:R-:W-:Y:S05]  /*14e30*/  BSYNC B0 ;  /* 0x0000000000007941 */ /* 0x000fea0003800000 */
.L_x_3182:
        /* <DEDUP_REMOVED lines=27> */
.L_x_3185:
[----:B------:R-:W-:Y:S05]  /*14ff0*/  BSYNC B0 ;  /* 0x0000000000007941 */ /* 0x000fea0003800000 */
.L_x_3184:
[----:B-1-34-:R-:W3:Y:S04]  /*15000*/  LD.E.64 R16, desc[UR6][R10.64+0x1c0] ;  /* 0x0001c0060a107980 */ /* 0x01aee8000c101b00 */
[----:B--2--5:R-:W2:Y:S01]  /*15010*/  LD.E.64 R12, desc[UR6][R10.64+0x1b8] ;  /* 0x0001b8060a0c7980 */ /* 0x024ea2000c101b00 */
[----:B------:R-:W-:Y:S01]  /*15020*/  IMAD.MOV.U32 R176, RZ, RZ, R236 ;  /* 0x000000ffffb07224 */ /* 0x000fe200078e00ec */
[-C--:B------:R-:W-:Y:S02]  /*15030*/  ISETP.GE.AND P3, PT, R8, R5.reuse, PT ;  /* 0x000000050800720c */ /* 0x080fe40003f66270 */
[----:B------:R-:W0:Y:S01]  /*15040*/  LDGDEPBAR ;  /* 0x00000000000079af */ /* 0x000e220000000000 */
[-C--:B------:R-:W-:Y:S02]  /*15050*/  ISETP.GE.AND P4, PT, R2, R5.reuse, PT ;  /* 0x000000050200720c */ /* 0x080fe40003f86270 */
[-C--:B------:R-:W-:Y:S01]  /*15060*/  ISETP.GE.AND P0, PT, R28, R5.reuse, PT ;  /* 0x000000051c00720c */ /* 0x080fe20003f06270 */
[----:B------:R1:W5:Y:S01]  /*15070*/  LD.E R9, desc[UR6][R10.64+0xd8] ;  /* 0x0000d8060a097980 */ /* 0x000362000c101900 */
[----:B------:R-:W-:-:S02]  /*15080*/  ISETP.GE.AND P6, PT, R36, R5, PT ;  /* 0x000000052400720c */ /* 0x000fc40003fc6270 */
[----:B------:R-:W-:Y:S01]  /*15090*/  ISETP.GE.AND P5, PT, R6, R5, PT ;  /* 0x000000050600720c */ /* 0x000fe20003fa6270 */
[----:B------:R1:W5:Y:S01]  /*150a0*/  LD.E R2, desc[UR6][R10.64+0x188] ;  /* 0x000188060a027980 */ /* 0x000362000c101900 */
[----:B------:R-:W-:Y:S01]  /*150b0*/  BSSY B0, `(.L_x_3186) ;  /* 0x0000020000007945 */ /* 0x000fe20003800000 */
[----:B---3--:R-:W-:Y:S02]  /*150c0*/  IMAD R7, R17, R233, RZ ;  /* 0x000000e911077224 */ /* 0x008fe400078e02ff */
[----:B------:R-:W-:-:S04]  /*150d0*/  IMAD.WIDE.U32 R14, R233, R16, R176 ;  /* 0x00000010e90e7225 */ /* 0x000fc800078e00b0 */
[----:B------:R-:W-:Y:S01]  /*150e0*/  IMAD R7, R16, R72, R7 ;  /* 0x0000004810077224 */ /* 0x000fe200078e0207 */
[----:B--2---:R-:W-:Y:S02]  /*150f0*/  LEA R16, P1, R14, R12, 0x2 ;  /* 0x0000000c0e107211 */ /* 0x004fe400078210ff */
[----:B------:R-:W-:Y:S01]  /*15100*/  SHF.R.S32.HI R12, RZ, 0x4, R175 ;  /* 0x00000004ff0c7819 */ /* 0x000fe200000114af */
[----:B------:R-:W-:-:S05]  /*15110*/  IMAD.IADD R7, R15, 0x1, R7 ;  /* 0x000000010f077824 */ /* 0x000fca00078e0207 */
[----:B------:R-:W-:Y:S02]  /*15120*/  LEA.HI.X R17, R14, R13, R7, 0x2, P1 ;  /* 0x0000000d0e117211 */ /* 0x000fe400008f1407 */
[----:B------:R-:W-:Y:S02]  /*15130*/  ISETP.GE.AND P1, PT, R214, R5, PT ;  /* 0x00000005d600720c */ /* 0x000fe40003f26270 */
[----:B------:R-:W-:Y:S01]  /*15140*/  LEA.HI R7, R175, R12, RZ, 0x1 ;  /* 0x0000000caf077211 */ /* 0x000fe200078f08ff */
[----:B------:R1:W5:Y:S01]  /*15150*/  LD.E R8, desc[UR6][R16.64] ;  /* 0x0000000610087980 */ /* 0x000362000c101900 */
[----:B------:R-:W-:-:S04]  /*15160*/  DEPBAR.LE SB0, 0x0 ;  /* 0x000080000000791a */ /* 0x000fc80000000000 */
[----:B------:R-:W-:Y:S01]  /*15170*/  BAR.SYNC.DEFER_BLOCKING 0x0 ;  /* 0x0000000000007b1d */ /* 0x000fe20000010000 */
[----:B------:R-:W-:-:S05]  /*15180*/  LOP3.LUT R7, R7, 0xfffffffe, RZ, 0xc0, !PT ;  /* 0xfffffffe07077812 */ /* 0x000fca00078ec0ff */
        /* <DEDUP_REMOVED lines=18> */
.L_x_3187:
[----:B------:R-:W-:Y:S05]  /*152b0*/  BSYNC B0 ;  /* 0x0000000000007941 */ /* 0x000fea0003800000 */
.L_x_3186:
[----:B------:R3:W-:Y:S01]  /*152c0*/  @P3 STS.128 [R239+0xc800], RZ ;  /* 0x00c800ffef003388 */ /* 0x0007e20000000c00 */
[----:B------:R-:W-:Y:S03]  /*152d0*/  BSSY B0, `(.L_x_3188) ;  /* 0x0000014000007945 */ /* 0x000fe60003800000 */
[----:B------:R3:W-:Y:S01]  /*152e0*/  @P3 STS.128 [R239+0x10800], RZ ;  /* 0x010800ffef003388 */ /* 0x0007e20000000c00 */
[----:B------:R-:W-:Y:S05]  /*152f0*/  @P3 BRA `(.L_x_3189) ;  /* 0x0000000000443947 */ /* 0x000fea0003800000 */
[C---:B------:R-:W-:Y:S02]  /*15300*/  LOP3.LUT R6, R243.reuse, 0x1, RZ, 0xc0, !PT ;  /* 0x00000001f3067812 */ /* 0x040fe400078ec0ff */
[----:B------:R-:W-:Y:S02]  /*15310*/  LOP3.LUT P2, RZ, R243, 0x2, RZ, 0xc0, !PT ;  /* 0x00000002f3ff7812 */ /* 0x000fe4000784c0ff */
[----:B------:R-:W-:-:S13]  /*15320*/  ISETP.NE.U32.AND P3, PT, R6, 0x1, PT ;  /* 0x000000010600780c */ /* 0x000fda0003f65070 */
[----:B-1----:R-:W-:-:S04]  /*15330*/  @!P3 LEA R16, P1, R227, R152, 0x1 ;  /* 0x00000098e310b211 */ /* 0x002fc800078208ff */
[C---:B------:R-:W-:Y:S02]  /*15340*/  @!P3 LEA.HI.X R17, R227.reuse, R153, R228, 0x1, P1 ;  /* 0x00000099e311b211 */ /* 0x040fe400008f0ce4 */
[----:B--2---:R-:W-:-:S03]  /*15350*/  @P2 LEA R14, P1, R227, R152, 0x1 ;  /* 0x00000098e30e2211 */ /* 0x004fc600078208ff */
        /* <DEDUP_REMOVED lines=11> */
.L_x_3189:
[----:B------:R-:W-:Y:S05]  /*15410*/  BSYNC B0 ;  /* 0x0000000000007941 */ /* 0x000fea0003800000 */
.L_x_3188:
[----:B------:R1:W-:Y:S01]  /*15420*/  @P0 STS.128 [R239+0xd000], RZ ;  /* 0x00d000ffef000388 */ /* 0x0003e20000000c00 */
[----:B------:R-:W-:Y:S01]  /*15430*/  ISETP.GE.AND P3, PT, R4, R5, PT ;  /* 0x000000050400720c */ /* 0x000fe20003f66270 */
[----:B------:R-:W-:Y:S01]  /*15440*/  IMAD.SHL.U32 R4, R66, 0x40, RZ ;  /* 0x0000004042047824 */ /* 0x000fe200078e00ff */
[----:B------:R-:W-:Y:S01]  /*15450*/  BSSY B0, `(.L_x_3190) ;  /* 0x0000025000007945 */ /* 0x000fe20003800000 */
[----:B------:R1:W-:Y:S01]  /*15460*/  @P0 STS.128 [R239+0x11000], RZ ;  /* 0x011000ffef000388 */ /* 0x0003e20000000c00 */
[----:B------:R-:W-:Y:S02]  /*15470*/  IMAD.SHL.U32 R172, R172, 0x40, RZ ;  /* 0x00000040acac7824 */ /* 0x000fe400078e00ff */
[----:B------:R-:W-:Y:S01]  /*15480*/  IMAD.IADD R7, R12, 0x1, -R7 ;  /* 0x000000010c077824 */ /* 0x000fe200078e0a07 */
[----:B------:R-:W-:Y:S01]  /*15490*/  LOP3.LUT R13, R4, 0x1c0, RZ, 0xc0, !PT ;  /* 0x000001c0040d7812 */ /* 0x000fe200078ec0ff */
[----:B------:R-:W-:Y:S01]  /*154a0*/  IMAD.SHL.U32 R214, R214, 0x8, RZ ;  /* 0x00000008d6d67824 */ /* 0x000fe200078e00ff */
[----:B--2-4-:R-:W-:Y:S01]  /*154b0*/  LOP3.LUT R15, R172, 0x1c0, RZ, 0xc0, !PT ;  /* 0x000001c0ac0f7812 */ /* 0x014fe200078ec0ff */
[----:B------:R-:W-:-:S02]  /*154c0*/  IMAD.SHL.U32 R4, R7, 0x8, RZ ;  /* 0x0000000807047824 */ /* 0x000fc400078e00ff */
[----:B------:R-:W-:Y:S01]  /*154d0*/  IMAD.SHL.U32 R45, R174, 0x40, RZ ;  /* 0x00000040ae2d7824 */ /* 0x000fe200078e00ff */
[----:B------:R-:W-:Y:S02]  /*154e0*/  LOP3.LUT R214, R13, 0x8, R214, 0xf8, !PT ;  /* 0x000000080dd67812 */ /* 0x000fe400078ef8d6 */
[----:B------:R-:W-:Y:S02]  /*154f0*/  SHF.R.U32.HI R13, RZ, 0x3, R13 ;  /* 0x00000003ff0d7819 */ /* 0x000fe4000001160d */
[----:B------:R-:W-:Y:S02]  /*15500*/  LOP3.LUT R4, R15, 0x8, R4, 0xf8, !PT ;  /* 0x000000080f047812 */ /* 0x000fe400078ef804 */
[----:B------:R-:W-:Y:S02]  /*15510*/  LOP3.LUT R45, R45, 0xfffffe00, RZ, 0xc0, !PT ;  /* 0xfffffe002d2d7812 */ /* 0x000fe400078ec0ff */
[----:B------:R-:W-:Y:S02]  /*15520*/  SHF.R.U32.HI R15, RZ, 0x3, R15 ;  /* 0x00000003ff0f7819 */ /* 0x000fe4000001160f */
[----:B------:R-:W-:Y:S01]  /*15530*/  LOP3.LUT R214, R214, R13, RZ, 0x3c, !PT ;  /* 0x0000000dd6d67212 */ /* 0x000fe200078e3cff */
[----:B------:R-:W-:Y:S01]  /*15540*/  IMAD R13, R64, 0x400, R45 ;  /* 0x00000400400d7824 */ /* 0x000fe200078e022d */
[----:B------:R-:W-:Y:S01]  /*15550*/  LOP3.LUT R44, R4, R15, RZ, 0x3c, !PT ;  /* 0x0000000f042c7212 */ /* 0x000fe200078e3cff */
[----:B-1----:R-:W-:Y:S06]  /*15560*/  @P0 BRA `(.L_x_3191) ;  /* 0x00000000004c0947 */ /* 0x002fec0003800000 */
[C---:B------:R-:W-:Y:S02]  /*15570*/  LOP3.LUT R4, R243.reuse, 0x1, RZ, 0xc0, !PT ;  /* 0x00000001f3047812 */ /* 0x040fe400078ec0ff */
[----:B------:R-:W-:Y:S02]  /*15580*/  LOP3.LUT P1, RZ, R243, 0x2, RZ, 0xc0, !PT ;  /* 0x00000002f3ff7812 */ /* 0x000fe4000782c0ff */
[----:B------:R-:W-:Y:S01]  /*15590*/  ISETP.NE.U32.AND P2, PT, R4, 0x1, PT ;  /* 0x000000010400780c */ /* 0x000fe20003f45070 */
[C---:B------:R-:W-:Y:S01]  /*155a0*/  IMAD.SHL.U32 R4, R60.reuse, 0x20, RZ ;  /* 0x000000203c047824 */ /* 0x040fe200078e00ff */
[----:B------:R-:W-:-:S11]  /*155b0*/  SHF.L.U64.HI R6, R60, 0x5, R61 ;  /* 0x000000053c067819 */ /* 0x000fd6000001023d */
        /* <DEDUP_REMOVED lines=14> */
.L_x_3191:
[----:B------:R-:W-:Y:S05]  /*156a0*/  BSYNC B0 ;  /* 0x0000000000007941 */ /* 0x000fea0003800000 */
.L_x_3190:
        /* <DEDUP_REMOVED lines=14> */
[----:B------:R-:W-:-:S04]  /*15790*/  @!P2 IMAD.WIDE.U32 R12, R60, 0x60, R152 ;  /* 0x000000603c0ca825 */ /* 0x000fc800078e0098 */
        /* <DEDUP_REMOVED lines=13> */
.L_x_3193:
[----:B------:R-:W-:Y:S05]  /*15870*/  BSYNC B0 ;  /* 0x0000000000007941 */ /* 0x000fea0003800000 */
.L_x_3192:
        /* <DEDUP_REMOVED lines=9> */
[CC--:B----4-:R-:W-:Y:S02]  /*15910*/  @P2 LEA R6, P1, R0.reuse, R152.reuse, 0x1 ;  /* 0x0000009800062211 */ /* 0x0d0fe400078208ff */
        /* <DEDUP_REMOVED lines=13> */
.L_x_3195:
[----:B------:R-:W-:Y:S05]  /*159f0*/  BSYNC B0 ;  /* 0x0000000000007941 */ /* 0x000fea0003800000 */
.L_x_3194:
        /* <DEDUP_REMOVED lines=9> */
[----:B----4-:R-:W-:-:S04]  /*15a90*/  @!P2 IMAD.WIDE.U32 R12, R60, 0xa0, R152 ;  /* 0x000000a03c0ca825 */ /* 0x010fc800078e0098 */
        /* <DEDUP_REMOVED lines=13> */
.L_x_3197:
[----:B------:R-:W-:Y:S05]  /*15b70*/  BSYNC B0 ;  /* 0x0000000000007941 */ /* 0x000fea0003800000 */
.L_x_3196:
        /* <DEDUP_REMOVED lines=23> */
.L_x_3199:
[----:B------:R-:W-:Y:S05]  /*15cf0*/  BSYNC B0 ;  /* 0x0000000000007941 */ /* 0x000fea0003800000 */
.L_x_3198:
        /* <DEDUP_REMOVED lines=8> */
[----:B----4-:R-:W-:-:S04]  /*15d80*/  @!P1 IMAD.WIDE.U32 R6, R60, 0xe0, R152 ;  /* 0x000000e03c069825 */ /* 0x010fc800078e0098 */
        /* <DEDUP_REMOVED lines=14> */
.L_x_3201:
[----:B------:R-:W-:Y:S05]  /*15e70*/  BSYNC B0 ;  /* 0x0000000000007941 */ /* 0x000fea0003800000 */
.L_x_3200:
[----:B------:R-:W-:Y:S01]  /*15e80*/  LDSM.16.M88.4 R84, [R226] ;  /* 0x00000000e254783b */ /* 0x000fe20000000200 */
[----:B------:R-:W-:Y:S01]  /*15e90*/  R2P PR, R66, 0x6 ;  /* 0x0000000642007804 */ /* 0x000fe20000000000 */
[C---:B------:R-:W-:Y:S01]  /*15ea0*/  VIADD R0, R225.reuse, 0x4000 ;  /* 0x00004000e1007836 */ /* 0x040fe20000000000 */
[----:B-----5:R-:W2:Y:S01]  /*15eb0*/  MUFU.RCP R9, R9 ;  /* 0x0000000900097308 */ /* 0x020ea20000001000 */
[----:B------:R-:W3:Y:S01]  /*15ec0*/  LDSM.16.M88.4 R28, [R225+0x4800] ;  /* 0x00480000e11c783b */ /* 0x000ee20000000200 */
[----:B------:R-:W-:Y:S01]  /*15ed0*/  VIADD R223, R225, 0x4020 ;  /* 0x00004020e1df7836 */ /* 0x000fe20000000000 */
[----:B------:R-:W-:Y:S01]  /*15ee0*/  BSSY B1, `(.L_x_3202) ;  /* 0x00002b5000017945 */ /* 0x000fe20003800000 */
[--C-:B------:R-:W-:Y:S01]  /*15ef0*/  IMAD R224, R49, 0x2, R226.reuse ;  /* 0x0000000231e07824 */ /* 0x100fe200078e02e2 */
[----:B------:R-:W2:Y:S01]  /*15f00*/  LDSM.16.M88.4 R36, [R225+0x4000] ;  /* 0x00400000e124783b */ /* 0x000ea20000000200 */
[C---:B------:R-:W-:Y:S02]  /*15f10*/  IMAD R222, R47.reuse, 0x2, R226 ;  /* 0x000000022fde7824 */ /* 0x040fe400078e02e2 */
[----:B------:R-:W-:Y:S01]  /*15f20*/  IMAD R221, R47, 0x2, R224 ;  /* 0x000000022fdd7824 */ /* 0x000fe200078e02e0 */
[----:B------:R-:W2:Y:S01]  /*15f30*/  LDSM.16.M88.4 R20, [R225+0x5000] ;  /* 0x00500000e114783b */ /* 0x000ea20000000200 */
[----:B------:R-:W-:-:S02]  /*15f40*/  IMAD.SHL.U32 R58, R58, 0x2, RZ ;  /* 0x000000023a3a7824 */ /* 0x000fc400078e00ff */
[----:B------:R-:W-:Y:S01]  /*15f50*/  @P1 VIADD R223, R0, 0xffffffe0 ;  /* 0xffffffe000df1836 */ /* 0x000fe20000000000 */
[----:B----4-:R-:W4:Y:S01]  /*15f60*/  LDSM.16.M88.4 R4, [R225+0x5800] ;  /* 0x00580000e104783b */ /* 0x010f220000000200 */
[----:B------:R-:W-:Y:S01]  /*15f70*/  IMAD.MOV.U32 R0, RZ, RZ, 0x40 ;  /* 0x00000040ff007424 */ /* 0x000fe200078e00ff */
[----:B------:R-:W-:Y:S01]  /*15f80*/  LOP3.LUT R58, R58, 0x6, RZ, 0xc0, !PT ;  /* 0x000000063a3a7812 */ /* 0x000fe200078ec0ff */
[C---:B------:R-:W-:Y:S01]  /*15f90*/  VIADD R215, R223.reuse, 0x800 ;  /* 0x00000800dfd77836 */ /* 0x040fe20000000000 */
[----:B------:R-:W4:Y:S01]  /*15fa0*/  LDSM.16.M88.4 R108, [R225+0x6000] ;  /* 0x00600000e16c783b */ /* 0x000f220000000200 */
[C---:B------:R-:W-:Y:S01]  /*15fb0*/  VIADD R214, R223.reuse, 0x1000 ;  /* 0x00001000dfd67836 */ /* 0x040fe20000000000 */
[----:B------:R-:W-:Y:S01]  /*15fc0*/  SEL R0, R0, 0xffffffc0, !P2 ;  /* 0xffffffc000007807 */ /* 0x000fe20005000000 */
[C---:B------:R-:W-:Y:S01]  /*15fd0*/  VIADD R213, R223.reuse, 0x1800 ;  /* 0x00001800dfd57836 */ /* 0x040fe20000000000 */
[----:B------:R-:W4:Y:S01]  /*15fe0*/  LDSM.16.M88.4 R100, [R225+0x6800] ;  /* 0x00680000e164783b */ /* 0x000f220000000200 */
[----:B------:R-:W-:-:S02]  /*15ff0*/  VIADD R212, R223, 0x2000 ;  /* 0x00002000dfd47836 */ /* 0x000fc40000000000 */
[----:B------:R-:W-:Y:S01]  /*16000*/  IMAD.IADD R219, R225, 0x1, R0 ;  /* 0x00000001e1db7824 */ /* 0x000fe200078e0200 */
[----:B------:R-:W4:Y:S01]  /*16010*/  LDSM.16.M88.4 R92, [R225+0x7000] ;  /* 0x00700000e15c783b */ /* 0x000f220000000200 */
[----:B------:R-:W-:Y:S01]  /*16020*/  IMAD.IADD R208, R0, 0x1, R223 ;  /* 0x0000000100d07824 */ /* 0x000fe200078e02df */
[----:B------:R-:W-:Y:S01]  /*16030*/  SHF.R.S32.HI R0, RZ, 0x1f, R65 ;  /* 0x0000001fff007819 */ /* 0x000fe20000011441 */
[C---:B------:R-:W-:Y:S01]  /*16040*/  VIADD R211, R223.reuse, 0x2800 ;  /* 0x00002800dfd37836 */ /* 0x040fe20000000000 */
[----:B------:R-:W4:Y:S01]  /*16050*/  LDSM.16.M88.4 R68, [R225+0x7800] ;  /* 0x00780000e144783b */ /* 0x000f220000000200 */
[C---:B------:R-:W-:Y:S01]  /*16060*/  VIADD R210, R223.reuse, 0x3000 ;  /* 0x00003000dfd27836 */ /* 0x040fe20000000000 */
[----:B------:R-:W-:Y:S01]  /*16070*/  LEA.HI R0, R0, R65, RZ, 0x2 ;  /* 0x0000004100007211 */ /* 0x000fe200078f10ff */
[C---:B------:R-:W-:Y:S01]  /*16080*/  VIADD R209, R223.reuse, 0x3800 ;  /* 0x00003800dfd17836 */ /* 0x040fe20000000000 */
[----:B------:R-:W-:Y:S01]  /*16090*/  LDSM.16.M88.4 R52, [R224] ;  /* 0x00000000e034783b */ /* 0x000fe20000000200 */
[----:B------:R-:W-:-:S02]  /*160a0*/  VIADD R207, R223, 0x4000 ;  /* 0x00004000dfcf7836 */ /* 0x000fc40000000000 */
[C---:B------:R-:W-:Y:S01]  /*160b0*/  VIADD R206, R223.reuse, 0x4800 ;  /* 0x00004800dfce7836 */ /* 0x040fe20000000000 */
[----:B------:R-:W4:Y:S01]  /*160c0*/  LDSM.16.M88.4 R60, [R223+0x800] ;  /* 0x00080000df3c783b */ /* 0x000f220000000200 */
[C---:B------:R-:W-:Y:S02]  /*160d0*/  VIADD R205, R223.reuse, 0x5000 ;  /* 0x00005000dfcd7836 */ /* 0x040fe40000000000 */
[C---:B------:R-:W-:Y:S01]  /*160e0*/  VIADD R204, R223.reuse, 0x5800 ;  /* 0x00005800dfcc7836 */ /* 0x040fe20000000000 */
[C---:B---3--:R-:W-:Y:S01]  /*160f0*/  HMMA.16816.F32 R32, R84.reuse, R28, RZ ;  /* 0x0000001c5420723c */ /* 0x048fe200000018ff */
[----:B------:R-:W3:Y:S01]  /*16100*/  LDSM.16.M88.4 R72, [R223] ;  /* 0x00000000df48783b */ /* 0x000ee20000000200 */
[C---:B------:R-:W-:Y:S02]  /*16110*/  VIADD R203, R223.reuse, 0x6000 ;  /* 0x00006000dfcb7836 */ /* 0x040fe40000000000 */
[C---:B------:R-:W-:Y:S01]  /*16120*/  VIADD R202, R223.reuse, 0x6800 ;  /* 0x00006800dfca7836 */ /* 0x040fe20000000000 */
[----:B-1----:R-:W1:Y:S01]  /*16130*/  LDSM.16.M88.4 R12, [R223+0x1000] ;  /* 0x00100000df0c783b */ /* 0x002e620000000200 */
[----:B------:R-:W-:Y:S01]  /*16140*/  HMMA.16816.F32 R28, R84, R30, RZ ;  /* 0x0000001e541c723c */ /* 0x000fe200000018ff */
[----:B------:R-:W-:-:S02]  /*16150*/  VIADD R201, R223, 0x7000 ;  /* 0x00007000dfc97836 */ /* 0x000fc40000000000 */
[----:B------:R-:W1:Y:S01]  /*16160*/  LDSM.16.M88.4 R116, [R223+0x1800] ;  /* 0x00180000df74783b */ /* 0x000e620000000200 */
[----:B------:R-:W-:Y:S02]  /*16170*/  VIADD R200, R223, 0x7800 ;  /* 0x00007800dfc87836 */ /* 0x000fe40000000000 */
[C---:B--2---:R-:W-:Y:S01]  /*16180*/  HMMA.16816.F32 R40, R84.reuse, R36, RZ ;  /* 0x000000245428723c */ /* 0x044fe200000018ff */
[----:B------:R-:W-:Y:S04]  /*16190*/  LDSM.16.M88.4 R80, [R223+0x2800] ;  /* 0x00280000df50783b */ /* 0x000fe80000000200 */
[----:B------:R-:W-:Y:S01]  /*161a0*/  LDSM.16.M88.4 R76, [R223+0x3800] ;  /* 0x00380000df4c783b */ /* 0x000fe20000000200 */
[C---:B------:R-:W-:Y:S03]  /*161b0*/  HMMA.16816.F32 R24, R84.reuse, R20, RZ ;  /* 0x000000145418723c */ /* 0x040fe600000018ff */
[----:B------:R-:W-:Y:S03]  /*161c0*/  LDSM.16.M88.4 R128, [R219+0x5000] ;  /* 0x00500000db80783b */ /* 0x000fe60000000200 */
[C---:B----4-:R-:W-:Y:S01]  /*161d0*/  HMMA.16816.F32 R16, R84.reuse, R4, RZ ;  /* 0x000000045410723c */ /* 0x050fe200000018ff */
        /* <DEDUP_REMOVED lines=19> */
[----:B------:R-:W4:Y:S05]  /*16310*/  LDSM.16.M88.4 R60, [R223+0x3000] ;  /* 0x00300000df3c783b */ /* 0x000f2a0000000200 */
[C---:B---3--:R-:W-:Y:S06]  /*16320*/  HMMA.16816.F32 R40, R52.reuse, R72, R40 ;  /* 0x000000483428723c */ /* 0x048fec0000001828 */
[C---:B------:R-:W-:Y:S01]  /*16330*/  HMMA.16816.F32 R36, R52.reuse, R74, R36 ;  /* 0x0000004a3424723c */ /* 0x040fe20000001824 */
[----:B------:R-:W-:Y:S05]  /*16340*/  LDSM.16.M88.4 R72, [R219+0x4000] ;  /* 0x00400000db48783b */ /* 0x000fea0000000200 */
[C---:B-1----:R-:W-:Y:S06]  /*16350*/  HMMA.16816.F32 R24, R52.reuse, R12, R24 ;  /* 0x0000000c3418723c */ /* 0x042fec0000001818 */
[C---:B------:R-:W-:Y:S01]  /*16360*/  HMMA.16816.F32 R20, R52.reuse, R14, R20 ;  /* 0x0000000e3414723c */ /* 0x040fe20000001814 */
[----:B------:R-:W1:Y:S05]  /*16370*/  LDSM.16.M88.4 R12, [R222] ;  /* 0x00000000de0c783b */ /* 0x000e6a0000000200 */
[C---:B------:R-:W-:Y:S06]  /*16380*/  HMMA.16816.F32 R16, R52.reuse, R116, R16 ;  /* 0x000000743410723c */ /* 0x040fec0000001810 */
[C---:B------:R-:W-:Y:S01]  /*16390*/  HMMA.16816.F32 R4, R52.reuse, R118, R4 ;  /* 0x000000763404723c */ /* 0x040fe20000001804 */
[----:B------:R-:W-:Y:S05]  /*163a0*/  LDSM.16.M88.4 R116, [R219+0x6800] ;  /* 0x00680000db74783b */ /* 0x000fea0000000200 */
        /* <DEDUP_REMOVED lines=11> */
[----:B------:R-:W-:Y:S04]  /*16460*/  LDSM.16.M88.4 R52, [R221] ;  /* 0x00000000dd34783b */ /* 0x000fe80000000200 */
[----:B------:R-:W4:Y:S01]  /*16470*/  LDSM.16.M88.4 R76, [R208] ;  /* 0x00000000d04c783b */ /* 0x000f220000000200 */
        /* <DEDUP_REMOVED lines=24> */
[----:B------:R-:W3:Y:S01]  /*16600*/  LDSM.16.M88.4 R80, [R208+0x3000] ;  /* 0x00300000d050783b */ /* 0x000ee20000000200 */
        /* <DEDUP_REMOVED lines=12> */
[C---:B------:R-:W-:Y:S06]  /*166d0*/  HMMA.16816.F32 R16, R52.reuse, R116, R16 ;  /* 0x000000743410723c */ /* 0x040fec0000001810 */
[C---:B------:R-:W-:Y:S01]  /*166e0*/  HMMA.16816.F32 R4, R52.reuse, R118, R4 ;  /* 0x000000763404723c */ /* 0x040fe20000001804 */
[----:B------:R-:W-:Y:S05]  /*166f0*/  LDSM.16.M88.4 R116, [R225+0xa000] ;  /* 0x00a00000e174783b */ /* 0x000fea0000000200 */
[C---:B------:R-:W-:Y:S06]  /*16700*/  HMMA.16816.F32 R112, R52.reuse, R60, R112 ;  /* 0x0000003c3470723c */ /* 0x040fec0000001870 */
[C---:B------:R-:W-:Y:S01]  /*16710*/  HMMA.16816.F32 R108, R52.reuse, R62, R108 ;  /* 0x0000003e346c723c */ /* 0x040fe2000000186c */
[----:B------:R-:W3:Y:S05]  /*16720*/  LDSM.16.M88.4 R60, [R225+0x8800] ;  /* 0x00880000e13c783b */ /* 0x000eea0000000200 */
[C---:B------:R-:W-:Y:S06]  /*16730*/  HMMA.16816.F32 R96, R52.reuse, R80, R96 ;  /* 0x000000503460723c */ /* 0x040fec0000001860 */
[C---:B------:R-:W-:Y:S01]  /*16740*/  HMMA.16816.F32 R92, R52.reuse, R82, R92 ;  /* 0x00000052345c723c */ /* 0x040fe2000000185c */
[----:B------:R-:W-:Y:S05]  /*16750*/  LDSM.16.M88.4 R80, [R225+0xb000] ;  /* 0x00b00000e150783b */ /* 0x000fea0000000200 */
[C---:B----4-:R-:W-:Y:S06]  /*16760*/  HMMA.16816.F32 R88, R52.reuse, R76, R88 ;  /* 0x0000004c3458723c */ /* 0x050fec0000001858 */
[----:B------:R-:W-:Y:S01]  /*16770*/  HMMA.16816.F32 R84, R52, R78, R84 ;  /* 0x0000004e3454723c */ /* 0x000fe20000001854 */
[----:B------:R-:W4:Y:S04]  /*16780*/  LDSM.16.M88.4 R52, [R225+0xa800] ;  /* 0x00a80000e134783b */ /* 0x000f280000000200 */
[----:B------:R-:W4:Y:S01]  /*16790*/  LDSM.16.M88.4 R76, [R225+0xb800] ;  /* 0x00b80000e14c783b */ /* 0x000f220000000200 */
        /* <DEDUP_REMOVED lines=24> */
[----:B------:R-:W4:Y:S01]  /*16920*/  LDSM.16.M88.4 R72, [R223+0x7800] ;  /* 0x00780000df48783b */ /* 0x000f220000000200 */
        /* <DEDUP_REMOVED lines=11> */
[----:B------:R-:W-:Y:S05]  /*169e0*/  LDSM.16.M88.4 R120, [R219+0xb000] ;  /* 0x00b00000db78783b */ /* 0x000fea0000000200 */
        /* <DEDUP_REMOVED lines=18> */
[C---:B--2---:R-:W-:Y:S06]  /*16b10*/  HMMA.16816.F32 R32, R132.reuse, R60, R32 ;  /* 0x0000003c8420723c */ /* 0x044fec0000001820 */
[C---:B------:R-:W-:Y:S01]  /*16b20*/  HMMA.16816.F32 R28, R132.reuse, R62, R28 ;  /* 0x0000003e841c723c */ /* 0x040fe2000000181c */
[----:B------:R-:W2:Y:S05]  /*16b30*/  LDSM.16.M88.4 R60, [R208+0x6000] ;  /* 0x00600000d03c783b */ /* 0x000eaa0000000200 */
[C---:B------:R-:W-:Y:S06]  /*16b40*/  HMMA.16816.F32 R24, R132.reuse, R52, R24 ;  /* 0x000000348418723c */ /* 0x040fec0000001818 */
[----:B------:R-:W-:Y:S01]  /*16b50*/  HMMA.16816.F32 R20, R132, R54, R20 ;  /* 0x000000368414723c */ /* 0x000fe20000001814 */
[----:B------:R-:W3:Y:S05]  /*16b60*/  LDSM.16.M88.4 R52, [R208+0x6800] ;  /* 0x00680000d034783b */ /* 0x000eea0000000200 */
[C---:B-1----:R-:W-:Y:S06]  /*16b70*/  HMMA.16816.F32 R16, R12.reuse, R68, R16 ;  /* 0x000000440c10723c */ /* 0x042fec0000001810 */
[----:B------:R-:W-:Y:S06]  /*16b80*/  HMMA.16816.F32 R68, R12, R70, R4 ;  /* 0x000000460c44723c */ /* 0x000fec0000001804 */
[----:B------:R-:W-:Y:S01]  /*16b90*/  HMMA.16816.F32 R104, R132, R124, R104 ;  /* 0x0000007c8468723c */ /* 0x000fe20000001868 */
[----:B------:R-:W-:Y:S01]  /*16ba0*/  SHF.R.S32.HI R5, RZ, 0x2, R0 ;  /* 0x00000002ff057819 */ /* 0x000fe20000011400 */
[----:B------:R-:W-:Y:S01]  /*16bb0*/  FMUL.FTZ R0, R8, R9 ;  /* 0x0000000908007220 */ /* 0x000fe20000410000 */
[----:B------:R-:W-:-:S03]  /*16bc0*/  LOP3.LUT R4, R44, R45, RZ, 0xfc, !PT ;  /* 0x0000002d2c047212 */ /* 0x000fc600078efcff */
[C---:B------:R-:W-:Y:S01]  /*16bd0*/  HMMA.16816.F32 R100, R132.reuse, R126, R100 ;  /* 0x0000007e8464723c */ /* 0x040fe20000001864 */
[----:B------:R-:W-:Y:S01]  /*16be0*/  IMAD R64, R64, 0x10, R5 ;  /* 0x0000001040407824 */ /* 0x000fe200078e0205 */
[----:B------:R-:W1:Y:S04]  /*16bf0*/  LDSM.16.M88.4 R124, [R208+0x7000] ;  /* 0x00700000d07c783b */ /* 0x000e680000000200 */
[----:B------:R-:W-:Y:S01]  /*16c00*/  HMMA.16816.F32 R88, R132, R116, R88 ;  /* 0x000000748458723c */ /* 0x000fe20000001858 */
[----:B------:R-:W-:-:S04]  /*16c10*/  IADD3 R67, R64, 0x1, R67 ;  /* 0x0000000140437810 */ /* 0x000fc80007ffe043 */
[----:B------:R-:W-:Y:S01]  /*16c20*/  IADD3 R51, R56, R67, -R238 ;  /* 0x0000004338337210 */ /* 0x000fe20007ffe8ee */
[----:B------:R-:W-:Y:S01]  /*16c30*/  HMMA.16816.F32 R84, R132, R118, R84 ;  /* 0x000000768454723c */ /* 0x000fe20000001854 */
[----:B------:R-:W4:Y:S01]  /*16c40*/  LDSM.16.M88.4 R116, [R208+0x7800] ;  /* 0x00780000d074783b */ /* 0x000f220000000200 */
[----:B------:R-:W-:-:S04]  /*16c50*/  DEPBAR.LE SB0, 0x0 ;  /* 0x000080000000791a */ /* 0x000fc80000000000 */
[----:B------:R-:W-:Y:S01]  /*16c60*/  HMMA.16816.F32 R40, R12, R80, R40 ;  /* 0x000000500c28723c */ /* 0x000fe20000001828 */
[----:B------:R-:W-:Y:S02]  /*16c70*/  IMAD.IADD R51, R2, 0x1, R51 ;  /* 0x0000000102337824 */ /* 0x000fe400078e0233 */
[----:B------:R-:W-:-:S03]  /*16c80*/  IMAD.IADD R2, R3, 0x1, R58 ;  /* 0x0000000103027824 */ /* 0x000fc600078e023a */
[----:B------:R-:W-:Y:S01]  /*16c90*/  HMMA.16816.F32 R36, R12, R82, R36 ;  /* 0x000000520c24723c */ /* 0x000fe20000001824 */
[C---:B------:R-:W-:Y:S01]  /*16ca0*/  VIMNMX R50, R51.reuse, R56, PT ;  /* 0x0000003833327248 */ /* 0x040fe20003fe0100 */
[C---:B------:R-:W-:Y:S01]  /*16cb0*/  VIADD R5, R2.reuse, 0x1 ;  /* 0x0000000102057836 */ /* 0x040fe20000000000 */
[----:B------:R-:W-:Y:S01]  /*16cc0*/  VIADDMNMX R51, R51, 0x8, R56, PT ;  /* 0x0000000833337846 */ /* 0x000fe20003800138 */
[C---:B------:R-:W-:Y:S02]  /*16cd0*/  VIADD R6, R2.reuse, 0x9 ;  /* 0x0000000902067836 */ /* 0x040fe40000000000 */
[C---:B------:R-:W-:Y:S01]  /*16ce0*/  HMMA.16816.F32 R112, R132.reuse, R128, R112 ;  /* 0x000000808470723c */ /* 0x040fe20000001870 */
[C---:B------:R-:W-:Y:S01]  /*16cf0*/  VIADD R8, R2.reuse, 0x8 ;  /* 0x0000000802087836 */ /* 0x040fe20000000000 */
[C---:B------:R-:W-:Y:S01]  /*16d00*/  ISETP.GE.AND P2, PT, R5.reuse, R50, PT ;  /* 0x000000320500720c */ /* 0x040fe20003f46270 */
[C---:B------:R-:W-:Y:S01]  /*16d10*/  VIADD R9, R2.reuse, 0x20 ;  /* 0x0000002002097836 */ /* 0x040fe20000000000 */
[----:B------:R-:W-:Y:S01]  /*16d20*/  ISETP.GE.AND P0, PT, R5, R51, PT ;  /* 0x000000330500720c */ /* 0x000fe20003f06270 */
[----:B------:R-:W-:Y:S01]  /*16d30*/  VIADD R249, R2, 0x31 ;  /* 0x0000003102f97836 */ /* 0x000fe20000000000 */
[----:B------:R-:W-:Y:S01]  /*16d40*/  HMMA.16816.F32 R108, R132, R130, R108 ;  /* 0x00000082846c723c */ /* 0x000fe2000000186c */
[----:B------:R-:W-:-:S02]  /*16d50*/  I2FP.F32.S32 R7, R5 ;  /* 0x0000000500077245 */ /* 0x000fc40000201400 */
[C---:B------:R-:W-:Y:S02]  /*16d60*/  ISETP.GE.AND P6, PT, R6.reuse, R50, PT ;  /* 0x000000320600720c */ /* 0x040fe40003fc6270 */
[----:B------:R-:W-:Y:S01]  /*16d70*/  ISETP.GE.AND P4, PT, R6, R51, PT ;  /* 0x000000330600720c */ /* 0x000fe20003f86270 */
[C---:B------:R-:W-:Y:S01]  /*16d80*/  HMMA.16816.F32 R96, R132.reuse, R120, R96 ;  /* 0x000000788460723c */ /* 0x040fe20000001860 */
[----:B------:R-:W-:Y:S01]  /*16d90*/  I2FP.F32.S32 R5, R8 ;  /* 0x0000000800057245 */ /* 0x000fe20000201400 */
[CC--:B------:R-:W-:Y:S01]  /*16da0*/  FFMA.FTZ R41, R0.reuse, R7.reuse, R41 ;  /* 0x0000000700297223 */ /* 0x0c0fe20000010029 */
[----:B------:R-:W-:Y:S01]  /*16db0*/  I2FP.F32.S32 R6, R6 ;  /* 0x0000000600067245 */ /* 0x000fe20000201400 */
[----:B------:R-:W-:Y:S01]  /*16dc0*/  FFMA.FTZ R43, R0, R7, R43 ;  /* 0x00000007002b7223 */ /* 0x000fe2000001002b */
[----:B------:R-:W-:Y:S01]  /*16dd0*/  ISETP.GE.AND P3, PT, R8, R51, PT ;  /* 0x000000330800720c */ /* 0x000fe20003f66270 */
[----:B------:R-:W-:Y:S01]  /*16de0*/  HMMA.16816.F32 R92, R132, R122, R92 ;  /* 0x0000007a845c723c */ /* 0x000fe2000000185c */
[CC--:B------:R-:W-:Y:S01]  /*16df0*/  FFMA.FTZ R36, R0.reuse, R5.reuse, R36 ;  /* 0x0000000500247223 */ /* 0x0c0fe20000010024 */
[C---:B------:R-:W-:Y:S01]  /*16e00*/  FFMA.FTZ R38, R0.reuse, R5, R38 ;  /* 0x0000000500267223 */ /* 0x040fe20000010026 */
[----:B------:R-:W-:Y:S01]  /*16e10*/  FFMA.FTZ R37, R0, R6, R37 ;  /* 0x0000000600257223 */ /* 0x000fe20000010025 */
[----:B------:R-:W-:-:S02]  /*16e20*/  VIADD R7, R2, 0x10 ;  /* 0x0000001002077836 */ /* 0x000fc40000000000 */
[----:B------:R-:W-:Y:S01]  /*16e30*/  FFMA.FTZ R39, R0, R6, R39 ;  /* 0x0000000600277223 */ /* 0x000fe20000010027 */
[C---:B------:R-:W-:Y:S01]  /*16e40*/  HMMA.16816.F32 R32, R12.reuse, R76, R32 ;  /* 0x0000004c0c20723c */ /* 0x040fe20000001820 */
[----:B------:R-:W-:Y:S01]  /*16e50*/  VIADD R5, R2, 0x18 ;  /* 0x0000001802057836 */ /* 0x000fe20000000000 */
[-C--:B------:R-:W-:Y:S01]  /*16e60*/  ISETP.GE.AND P1, PT, R8, R50.reuse, PT ;  /* 0x000000320800720c */ /* 0x080fe20003f26270 */
[----:B------:R-:W-:Y:S01]  /*16e70*/  VIADD R6, R2, 0x11 ;  /* 0x0000001102067836 */ /* 0x000fe20000000000 */
[----:B------:R-:W-:Y:S02]  /*16e80*/  FSEL R59, R41, -INF , !P2 ;  /* 0xff800000293b7808 */ /* 0x000fe40005000000 */
[----:B------:R-:W-:Y:S01]  /*16e90*/  HMMA.16816.F32 R28, R12, R78, R28 ;  /* 0x0000004e0c1c723c */ /* 0x000fe2000000181c */
[C---:B------:R-:W-:Y:S02]  /*16ea0*/  ISETP.GE.AND P5, PT, R7.reuse, R50, PT ;  /* 0x000000320700720c */ /* 0x040fe40003fa6270 */
[----:B------:R-:W-:-:S02]  /*16eb0*/  ISETP.GE.AND P2, PT, R7, R51, PT ;  /* 0x000000330700720c */ /* 0x000fc40003f46270 */
[----:B------:R-:W-:Y:S01]  /*16ec0*/  I2FP.F32.S32 R7, R7 ;  /* 0x0000000700077245 */ /* 0x000fe20000201400 */
[----:B------:R-:W-:Y:S01]  /*16ed0*/  HMMA.16816.F32 R24, R12, R72, R24 ;  /* 0x000000480c18723c */ /* 0x000fe20000001818 */
[----:B------:R-:W-:Y:S02]  /*16ee0*/  FSEL R57, R36, -INF , !P1 ;  /* 0xff80000024397808 */ /* 0x000fe40004800000 */
[----:B------:R-:W-:-:S03]  /*16ef0*/  ISETP.GE.AND P1, PT, R6, R51, PT ;  /* 0x000000330600720c */ /* 0x000fc60003f26270 */
[----:B--2---:R-:W-:Y:S01]  /*16f00*/  HMMA.16816.F32 R112, R12, R60, R112 ;  /* 0x0000003c0c70723c */ /* 0x004fe20000001870 */
[----:B------:R-:W-:-:S05]  /*16f10*/  FSEL R73, R39, -INF , !P4 ;  /* 0xff80000027497808 */ /* 0x000fca0006000000 */
[C---:B---3--:R-:W-:Y:S01]  /*16f20*/  HMMA.16816.F32 R104, R12.reuse, R52, R104 ;  /* 0x000000340c68723c */ /* 0x048fe20000001868 */
[----:B------:R-:W-:Y:S01]  /*16f30*/  FSEL R61, R38, -INF , !P3 ;  /* 0xff800000263d7808 */ /* 0x000fe20005800000 */
[CC--:B------:R-:W-:Y:S01]  /*16f40*/  FFMA.FTZ R32, R0.reuse, R7.reuse, R32 ;  /* 0x0000000700207223 */ /* 0x0c0fe20000010020 */
[-C--:B------:R-:W-:Y:S01]  /*16f50*/  ISETP.GE.AND P3, PT, R5, R50.reuse, PT ;  /* 0x000000320500720c */ /* 0x080fe20003f66270 */
[----:B------:R-:W-:Y:S02]  /*16f60*/  FFMA.FTZ R34, R0, R7, R34 ;  /* 0x0000000700227223 */ /* 0x000fe40000010022 */
[C---:B------:R-:W-:Y:S01]  /*16f70*/  HMMA.16816.F32 R108, R12.reuse, R62, R108 ;  /* 0x0000003e0c6c723c */ /* 0x040fe2000000186c */
[----:B------:R-:W-:Y:S01]  /*16f80*/  FSEL R53, R37, -INF , !P6 ;  /* 0xff80000025357808 */ /* 0x000fe20007000000 */
[----:B------:R-:W-:Y:S01]  /*16f90*/  VIADD R37, R2, 0x58 ;  /* 0x0000005802257836 */ /* 0x000fe20000000000 */
[----:B------:R-:W-:Y:S02]  /*16fa0*/  ISETP.GE.AND P6, PT, R5, R51, PT ;  /* 0x000000330500720c */ /* 0x000fe40003fc6270 */
[----:B------:R-:W-:Y:S01]  /*16fb0*/  I2FP.F32.S32 R5, R5 ;  /* 0x0000000500057245 */ /* 0x000fe20000201400 */
[C---:B------:R-:W-:Y:S01]  /*16fc0*/  HMMA.16816.F32 R20, R12.reuse, R74, R20 ;  /* 0x0000004a0c14723c */ /* 0x040fe20000001814 */
[----:B------:R-:W-:Y:S01]  /*16fd0*/  FSEL R63, R43, -INF , !P0 ;  /* 0xff8000002b3f7808 */ /* 0x000fe20004000000 */
[----:B------:R-:W-:Y:S01]  /*16fe0*/  BAR.SYNC.DEFER_BLOCKING 0x0 ;  /* 0x0000000000007b1d */ /* 0x000fe20000010000 */
[----:B------:R-:W-:Y:S01]  /*16ff0*/  ISETP.GE.AND P0, PT, R6, R50, PT ;  /* 0x000000320600720c */ /* 0x000fe20003f06270 */
[C---:B------:R-:W-:Y:S01]  /*17000*/  FFMA.FTZ R30, R0.reuse, R5, R30 ;  /* 0x00000005001e7223 */ /* 0x040fe2000001001e */
[----:B------:R-:W-:Y:S01]  /*17010*/  I2FP.F32.S32 R6, R6 ;  /* 0x0000000600067245 */ /* 0x000fe20000201400 */
[----:B------:R-:W-:Y:S04]  /*17020*/  HMMA.16816.F32 R100, R12, R54, R100 ;  /* 0x000000360c64723c */ /* 0x000fe80000001864 */
[----:B------:R-:W-:-:S02]  /*17030*/  FFMA.FTZ R35, R0, R6, R35 ;  /* 0x0000000600237223 */ /* 0x000fc40000010023 */
[C---:B-1----:R-:W-:Y:S01]  /*17040*/  HMMA.16816.F32 R96, R12.reuse, R124, R96 ;  /* 0x0000007c0c60723c */ /* 0x042fe20000001860 */
[----:B------:R-:W-:Y:S02]  /*17050*/  FSEL R55, R34, -INF , !P2 ;  /* 0xff80000022377808 */ /* 0x000fe40005000000 */
[----:B------:R-:W-:Y:S02]  /*17060*/  FSEL R35, R35, -INF , !P1 ;  /* 0xff80000023237808 */ /* 0x000fe40004800000 */
[----:B------:R-:W-:Y:S01]  /*17070*/  ISETP.GE.AND P2, PT, R9, R50, PT ;  /* 0x000000320900720c */ /* 0x000fe20003f46270 */
[C---:B------:R-:W-:Y:S06]  /*17080*/  HMMA.16816.F32 R92, R12.reuse, R126, R92 ;  /* 0x0000007e0c5c723c */ /* 0x040fec000000185c */
[C---:B----4-:R-:W-:Y:S06]  /*17090*/  HMMA.16816.F32 R88, R12.reuse, R116, R88 ;  /* 0x000000740c58723c */ /* 0x050fec0000001858 */
[----:B------:R-:W-:Y:S07]  /*170a0*/  HMMA.16816.F32 R84, R12, R118, R84 ;  /* 0x000000760c54723c */ /* 0x000fee0000001854 */
[----:B------:R-:W-:Y:S01]  /*170b0*/  FFMA.FTZ R13, R0, R5, R28 ;  /* 0x00000005000d7223 */ /* 0x000fe2000001001c */
[----:B------:R-:W-:-:S02]  /*170c0*/  VIADD R5, R2, 0x19 ;  /* 0x0000001902057836 */ /* 0x000fc40000000000 */
[----:B------:R-:W-:Y:S01]  /*170d0*/  FFMA.FTZ R15, R0, R6, R33 ;  /* 0x00000006000f7223 */ /* 0x000fe20000010021 */
[----:B------:R-:W-:Y:S01]  /*170e0*/  VIADD R6, R2, 0x21 ;  /* 0x0000002102067836 */ /* 0x000fe20000000000 */
[----:B------:R-:W-:Y:S01]  /*170f0*/  FSEL R33, R32, -INF , !P5 ;  /* 0xff80000020217808 */ /* 0x000fe20006800000 */
[----:B------:R-:W-:Y:S01]  /*17100*/  VIADD R12, R2, 0x38 ;  /* 0x00000038020c7836 */ /* 0x000fe20000000000 */
[C---:B------:R-:W-:Y:S02]  /*17110*/  ISETP.GE.AND P4, PT, R5.reuse, R50, PT ;  /* 0x000000320500720c */ /* 0x040fe40003f86270 */
[----:B------:R-:W-:Y:S02]  /*17120*/  ISETP.GE.AND P5, PT, R5, R51, PT ;  /* 0x000000330500720c */ /* 0x000fe40003fa6270 */
[----:B------:R-:W-:Y:S02]  /*17130*/  I2FP.F32.S32 R5, R5 ;  /* 0x0000000500057245 */ /* 0x000fe40000201400 */
[----:B------:R-:W-:-:S02]  /*17140*/  FSEL R15, R15, -INF , !P0 ;  /* 0xff8000000f0f7808 */ /* 0x000fc40004000000 */
[----:B------:R-:W-:Y:S01]  /*17150*/  FSEL R13, R13, -INF , !P3 ;  /* 0xff8000000d0d7808 */ /* 0x000fe20005800000 */
[----:B------:R-:W-:Y:S01]  /*17160*/  FFMA.FTZ R7, R0, R5, R29 ;  /* 0x0000000500077223 */ /* 0x000fe2000001001d */
[----:B------:R-:W-:Y:S01]  /*17170*/  ISETP.GE.AND P0, PT, R9, R51, PT ;  /* 0x000000330900720c */ /* 0x000fe20003f06270 */
[----:B------:R-:W-:Y:S01]  /*17180*/  VIADD R29, R2, 0x28 ;  /* 0x00000028021d7836 */ /* 0x000fe20000000000 */
[----:B------:R-:W-:Y:S01]  /*17190*/  ISETP.GE.AND P1, PT, R6, R50, PT ;  /* 0x000000320600720c */ /* 0x000fe20003f26270 */
[----:B------:R-:W-:Y:S01]  /*171a0*/  FFMA.FTZ R5, R0, R5, R31 ;  /* 0x0000000500057223 */ /* 0x000fe2000001001f */
[----:B------:R-:W-:Y:S02]  /*171b0*/  ISETP.GE.AND P3, PT, R6, R51, PT ;  /* 0x000000330600720c */ /* 0x000fe40003f66270 */
[----:B------:R-:W-:Y:S02]  /*171c0*/  I2FP.F32.S32 R9, R9 ;  /* 0x0000000900097245 */ /* 0x000fe40000201400 */
[----:B------:R-:W-:-:S02]  /*171d0*/  I2FP.F32.S32 R6, R6 ;  /* 0x0000000600067245 */ /* 0x000fc40000201400 */
[----:B------:R-:W-:Y:S01]  /*171e0*/  FSEL R7, R7, -INF , !P4 ;  /* 0xff80000007077808 */ /* 0x000fe20006000000 */
[CC--:B------:R-:W-:Y:S01]  /*171f0*/  FFMA.FTZ R24, R0.reuse, R9.reuse, R24 ;  /* 0x0000000900187223 */ /* 0x0c0fe20000010018 */
[C---:B------:R-:W-:Y:S01]  /*17200*/  FFMA.FTZ R26, R0.reuse, R9, R26 ;  /* 0x00000009001a7223 */ /* 0x040fe2000001001a */
[CC--:B------:R-:W-:Y:S01]  /*17210*/  FFMA.FTZ R45, R0.reuse, R6.reuse, R25 ;  /* 0x00000006002d7223 */ /* 0x0c0fe20000010019 */
[----:B------:R-:W-:Y:S01]  /*17220*/  FFMA.FTZ R27, R0, R6, R27 ;  /* 0x00000006001b7223 */ /* 0x000fe2000001001b */
[----:B------:R-:W-:Y:S01]  /*17230*/  VIADD R6, R2, 0x29 ;  /* 0x0000002902067836 */ /* 0x000fe20000000000 */
[----:B------:R-:W-:Y:S01]  /*17240*/  FSEL R25, R30, -INF , !P6 ;  /* 0xff8000001e197808 */ /* 0x000fe20007000000 */
[----:B------:R-:W-:Y:S01]  /*17250*/  VIADD R9, R2, 0x30 ;  /* 0x0000003002097836 */ /* 0x000fe20000000000 */
[C---:B------:R-:W-:Y:S02]  /*17260*/  ISETP.GE.AND P6, PT, R29.reuse, R50, PT ;  /* 0x000000321d00720c */ /* 0x040fe40003fc6270 */
[----:B------:R-:W-:-:S02]  /*17270*/  ISETP.GE.AND P4, PT, R29, R51, PT ;  /* 0x000000331d00720c */ /* 0x000fc40003f86270 */
[----:B------:R-:W-:Y:S02]  /*17280*/  I2FP.F32.S32 R29, R29 ;  /* 0x0000001d001d7245 */ /* 0x000fe40000201400 */
[----:B------:R-:W-:Y:S02]  /*17290*/  FSEL R5, R5, -INF , !P5 ;  /* 0xff80000005057808 */ /* 0x000fe40006800000 */
[----:B------:R-:W-:Y:S01]  /*172a0*/  FSEL R36, R24, -INF , !P2 ;  /* 0xff80000018247808 */ /* 0x000fe20005000000 */
[-C--:B------:R-:W-:Y:S01]  /*172b0*/  FFMA.FTZ R8, R0, R29.reuse, R20 ;  /* 0x0000001d00087223 */ /* 0x080fe20000010014 */
[----:B------:R-:W-:Y:S01]  /*172c0*/  FSEL R38, R26, -INF , !P0 ;  /* 0xff8000001a267808 */ /* 0x000fe20004000000 */
[----:B------:R-:W-:Y:S01]  /*172d0*/  FFMA.FTZ R22, R0, R29, R22 ;  /* 0x0000001d00167223 */ /* 0x000fe20000010016 */
[----:B------:R-:W-:Y:S02]  /*172e0*/  FSEL R45, R45, -INF , !P1 ;  /* 0xff8000002d2d7808 */ /* 0x000fe40004800000 */
[----:B------:R-:W-:-:S02]  /*172f0*/  ISETP.GE.AND P5, PT, R6, R50, PT ;  /* 0x000000320600720c */ /* 0x000fc40003fa6270 */
[-C--:B------:R-:W-:Y:S02]  /*17300*/  ISETP.GE.AND P2, PT, R6, R51.reuse, PT ;  /* 0x000000330600720c */ /* 0x080fe40003f46270 */
[C---:B------:R-:W-:Y:S02]  /*17310*/  ISETP.GE.AND P0, PT, R9.reuse, R50, PT ;  /* 0x000000320900720c */ /* 0x040fe40003f06270 */
[----:B------:R-:W-:Y:S02]  /*17320*/  ISETP.GE.AND P1, PT, R9, R51, PT ;  /* 0x000000330900720c */ /* 0x000fe40003f26270 */
[----:B------:R-:W-:Y:S02]  /*17330*/  I2FP.F32.S32 R6, R6 ;  /* 0x0000000600067245 */ /* 0x000fe40000201400 */
[----:B------:R-:W-:Y:S02]  /*17340*/  I2FP.F32.S32 R9, R9 ;  /* 0x0000000900097245 */ /* 0x000fe40000201400 */
[----:B------:R-:W-:Y:S01]  /*17350*/  FSEL R44, R27, -INF , !P3 ;  /* 0xff8000001b2c7808 */ /* 0x000fe20005800000 */
[CC--:B------:R-:W-:Y:S01]  /*17360*/  FFMA.FTZ R21, R0.reuse, R6.reuse, R21 ;  /* 0x0000000600157223 */ /* 0x0c0fe20000010015 */
[C---:B------:R-:W-:Y:S01]  /*17370*/  FFMA.FTZ R23, R0.reuse, R6, R23 ;  /* 0x0000000600177223 */ /* 0x040fe20000010017 */
[-C--:B------:R-:W-:Y:S01]  /*17380*/  FFMA.FTZ R16, R0, R9.reuse, R16 ;  /* 0x0000000900107223 */ /* 0x080fe20000010010 */
[----:B------:R-:W-:Y:S01]  /*17390*/  VIADD R6, R2, 0x39 ;  /* 0x0000003902067836 */ /* 0x000fe20000000000 */
[----:B------:R-:W-:Y:S01]  /*173a0*/  FSEL R8, R8, -INF , !P6 ;  /* 0xff80000008087808 */ /* 0x000fe20007000000 */
[----:B------:R-:W-:Y:S01]  /*173b0*/  FFMA.FTZ R9, R0, R9, R18 ;  /* 0x0000000900097223 */ /* 0x000fe20000010012 */
[----:B------:R-:W-:-:S02]  /*173c0*/  ISETP.GE.AND P3, PT, R249, R50, PT ;  /* 0x00000032f900720c */ /* 0x000fc40003f66270 */
[----:B------:R-:W-:Y:S02]  /*173d0*/  ISETP.GE.AND P6, PT, R249, R51, PT ;  /* 0x00000033f900720c */ /* 0x000fe40003fc6270 */
[----:B------:R-:W-:Y:S02]  /*173e0*/  I2FP.F32.S32 R249, R249 ;  /* 0x000000f900f97245 */ /* 0x000fe40000201400 */
[----:B------:R-:W-:Y:S02]  /*173f0*/  FSEL R251, R23, -INF , !P2 ;  /* 0xff80000017fb7808 */ /* 0x000fe40005000000 */
[----:B------:R-:W-:Y:S01]  /*17400*/  FSEL R245, R16, -INF , !P0 ;  /* 0xff80000010f57808 */ /* 0x000fe20004000000 */
[CC--:B------:R-:W-:Y:S01]  /*17410*/  FFMA.FTZ R147, R0.reuse, R249.reuse, R17 ;  /* 0x000000f900937223 */ /* 0x0c0fe20000010011 */
[----:B------:R-:W-:Y:S01]  /*17420*/  FSEL R41, R21, -INF , !P5 ;  /* 0xff80000015297808 */ /* 0x000fe20006800000 */
[----:B------:R-:W-:Y:S01]  /*17430*/  FFMA.FTZ R249, R0, R249, R19 ;  /* 0x000000f900f97223 */ /* 0x000fe20000010013 */
[----:B------:R-:W-:Y:S01]  /*17440*/  ISETP.GE.AND P2, PT, R6, R50, PT ;  /* 0x000000320600720c */ /* 0x000fe20003f46270 */
[----:B------:R-:W-:Y:S01]  /*17450*/  VIADD R19, R2, 0x40 ;  /* 0x0000004002137836 */ /* 0x000fe20000000000 */
[----:B------:R-:W-:Y:S01]  /*17460*/  ISETP.GE.AND P0, PT, R6, R51, PT ;  /* 0x000000330600720c */ /* 0x000fe20003f06270 */
[----:B------:R-:W-:Y:S01]  /*17470*/  VIADD R17, R2, 0x48 ;  /* 0x0000004802117836 */ /* 0x000fe20000000000 */
[----:B------:R-:W-:-:S02]  /*17480*/  I2FP.F32.S32 R21, R12 ;  /* 0x0000000c00157245 */ /* 0x000fc40000201400 */
[----:B------:R-:W-:Y:S02]  /*17490*/  I2FP.F32.S32 R6, R6 ;  /* 0x0000000600067245 */ /* 0x000fe40000201400 */
[----:B------:R-:W-:Y:S01]  /*174a0*/  FSEL R43, R22, -INF , !P4 ;  /* 0xff800000162b7808 */ /* 0x000fe20006000000 */
[CC--:B------:R-:W-:Y:S01]  /*174b0*/  FFMA.FTZ R68, R0.reuse, R21.reuse, R68 ;  /* 0x0000001500447223 */ /* 0x0c0fe20000010044 */
[C---:B------:R-:W-:Y:S01]  /*174c0*/  FFMA.FTZ R70, R0.reuse, R21, R70 ;  /* 0x0000001500467223 */ /* 0x040fe20000010046 */
[CC--:B------:R-:W-:Y:S01]  /*174d0*/  FFMA.FTZ R69, R0.reuse, R6.reuse, R69 ;  /* 0x0000000600457223 */ /* 0x0c0fe20000010045 */
[----:B------:R-:W-:Y:S01]  /*174e0*/  FFMA.FTZ R71, R0, R6, R71 ;  /* 0x0000000600477223 */ /* 0x000fe20000010047 */
[----:B------:R-:W-:Y:S01]  /*174f0*/  ISETP.GE.AND P4, PT, R12, R50, PT ;  /* 0x000000320c00720c */ /* 0x000fe20003f86270 */
[----:B------:R-:W-:Y:S01]  /*17500*/  VIADD R6, R2, 0x41 ;  /* 0x0000004102067836 */ /* 0x000fe20000000000 */
        /* <DEDUP_REMOVED lines=9> */
[----:B------:R-:W-:Y:S02]  /*175a0*/  FSEL R149, R69, -INF , !P2 ;  /* 0xff80000045957808 */ /* 0x000fe40005000000 */
[----:B------:R-:W-:Y:S02]  /*175b0*/  I2FP.F32.S32 R19, R19 ;  /* 0x0000001300137245 */ /* 0x000fe40000201400 */
[CC--:B------:R-:W-:Y:S02]  /*175c0*/  ISETP.GE.AND P6, PT, R6.reuse, R50.reuse, PT ;  /* 0x000000320600720c */ /* 0x0c0fe40003fc6270 */
[----:B------:R-:W-:Y:S01]  /*175d0*/  ISETP.GE.AND P4, PT, R6, R51, PT ;  /* 0x000000330600720c */ /* 0x000fe20003f86270 */
[CC--:B------:R-:W-:Y:S01]  /*175e0*/  FFMA.FTZ R112, R0.reuse, R19.reuse, R112 ;  /* 0x0000001300707223 */ /* 0x0c0fe20000010070 */
[C---:B------:R-:W-:Y:S01]  /*175f0*/  ISETP.GE.AND P5, PT, R17.reuse, R50, PT ;  /* 0x000000321100720c */ /* 0x040fe20003fa6270 */
[----:B------:R-:W-:Y:S01]  /*17600*/  FFMA.FTZ R114, R0, R19, R114 ;  /* 0x0000001300727223 */ /* 0x000fe20000010072 */
        /* <DEDUP_REMOVED lines=12> */
[----:B------:R-:W-:-:S02]  /*176d0*/  ISETP.GE.AND P0, PT, R12, R50, PT ;  /* 0x000000320c00720c */ /* 0x000fc40003f06270 */
[----:B------:R-:W-:Y:S02]  /*176e0*/  ISETP.GE.AND P1, PT, R12, R51, PT ;  /* 0x000000330c00720c */ /* 0x000fe40003f26270 */
[----:B------:R-:W-:Y:S02]  /*176f0*/  FSEL R197, R114, -INF , !P3 ;  /* 0xff80000072c57808 */ /* 0x000fe40005800000 */
[----:B------:R-:W-:Y:S02]  /*17700*/  FSEL R173, R113, -INF , !P6 ;  /* 0xff80000071ad7808 */ /* 0x000fe40007000000 */
[----:B------:R-:W-:Y:S02]  /*17710*/  FSEL R169, R115, -INF , !P4 ;  /* 0xff80000073a97808 */ /* 0x000fe40006000000 */
[----:B------:R-:W-:Y:S02]  /*17720*/  FSEL R175, R108, -INF , !P5 ;  /* 0xff8000006caf7808 */ /* 0x000fe40006800000 */
[----:B------:R-:W-:-:S02]  /*17730*/  I2FP.F32.S32 R12, R12 ;  /* 0x0000000c000c7245 */ /* 0x000fc40000201400 */
[C---:B------:R-:W-:Y:S02]  /*17740*/  ISETP.GE.AND P3, PT, R17.reuse, R50, PT ;  /* 0x000000321100720c */ /* 0x040fe40003f66270 */
[-C--:B------:R-:W-:Y:S01]  /*17750*/  ISETP.GE.AND P6, PT, R17, R51.reuse, PT ;  /* 0x000000331100720c */ /* 0x080fe20003fc6270 */
[----:B------:R-:W-:Y:S01]  /*17760*/  FFMA.FTZ R109, R0, R12, R109 ;  /* 0x0000000c006d7223 */ /* 0x000fe2000001006d */
[----:B------:R-:W-:Y:S01]  /*17770*/  ISETP.GE.AND P4, PT, R6, R50, PT ;  /* 0x000000320600720c */ /* 0x000fe20003f86270 */
[----:B------:R-:W-:Y:S01]  /*17780*/  FFMA.FTZ R111, R0, R12, R111 ;  /* 0x0000000c006f7223 */ /* 0x000fe2000001006f */
[----:B------:R-:W-:Y:S01]  /*17790*/  ISETP.GE.AND P5, PT, R6, R51, PT ;  /* 0x000000330600720c */ /* 0x000fe20003fa6270 */
[----:B------:R-:W-:Y:S01]  /*177a0*/  VIADD R12, R2, 0x61 ;  /* 0x00000061020c7836 */ /* 0x000fe20000000000 */
[----:B------:R-:W-:Y:S02]  /*177b0*/  I2FP.F32.S32 R17, R17 ;  /* 0x0000001100117245 */ /* 0x000fe40000201400 */
[----:B------:R-:W-:-:S02]  /*177c0*/  I2FP.F32.S32 R6, R6 ;  /* 0x0000000600067245 */ /* 0x000fc40000201400 */
        /* <DEDUP_REMOVED lines=8> */
[C---:B------:R-:W-:Y:S02]  /*17850*/  ISETP.GE.AND P2, PT, R37.reuse, R50, PT ;  /* 0x000000322500720c */ /* 0x040fe40003f46270 */
[----:B------:R-:W-:-:S02]  /*17860*/  ISETP.GE.AND P0, PT, R37, R51, PT ;  /* 0x000000332500720c */ /* 0x000fc40003f06270 */
[----:B------:R-:W-:Y:S02]  /*17870*/  FSEL R177, R111, -INF , !P1 ;  /* 0xff8000006fb17808 */ /* 0x000fe40004800000 */
[----:B------:R-:W-:Y:S02]  /*17880*/  FSEL R189, R104, -INF , !P3 ;  /* 0xff80000068bd7808 */ /* 0x000fe40005800000 */
[----:B------:R-:W-:Y:S02]  /*17890*/  FSEL R187, R106, -INF , !P6 ;  /* 0xff8000006abb7808 */ /* 0x000fe40007000000 */
[----:B------:R-:W-:Y:S02]  /*178a0*/  FSEL R185, R105, -INF , !P4 ;  /* 0xff80000069b97808 */ /* 0x000fe40006000000 */
[----:B------:R-:W-:Y:S02]  /*178b0*/  I2FP.F32.S32 R37, R37 ;  /* 0x0000002500257245 */ /* 0x000fe40000201400 */
[----:B------:R-:W-:-:S02]  /*178c0*/  ISETP.GE.AND P1, PT, R6, R50, PT ;  /* 0x000000320600720c */ /* 0x000fc40003f26270 */
[----:B------:R-:W-:Y:S01]  /*178d0*/  ISETP.GE.AND P3, PT, R6, R51, PT ;  /* 0x000000330600720c */ /* 0x000fe20003f66270 */
[CC--:B------:R-:W-:Y:S01]  /*178e0*/  FFMA.FTZ R100, R0.reuse, R37.reuse, R100 ;  /* 0x0000002500647223 */ /* 0x0c0fe20000010064 */
[C---:B------:R-:W-:Y:S01]  /*178f0*/  ISETP.GE.AND P6, PT, R17.reuse, R50, PT ;  /* 0x000000321100720c */ /* 0x040fe20003fc6270 */
[C---:B------:R-:W-:Y:S01]  /*17900*/  FFMA.FTZ R37, R0.reuse, R37, R102 ;  /* 0x0000002500257223 */ /* 0x040fe20000010066 */
[----:B------:R-:W-:Y:S02]  /*17910*/  ISETP.GE.AND P4, PT, R17, R51, PT ;  /* 0x000000331100720c */ /* 0x000fe40003f86270 */
[----:B------:R-:W-:Y:S02]  /*17920*/  I2FP.F32.S32 R6, R6 ;  /* 0x0000000600067245 */ /* 0x000fe40000201400 */
[----:B------:R-:W-:Y:S02]  /*17930*/  I2FP.F32.S32 R17, R17 ;  /* 0x0000001100117245 */ /* 0x000fe40000201400 */
        /* <DEDUP_REMOVED lines=8> */
[----:B------:R-:W-:-:S02]  /*179c0*/  FSEL R179, R103, -INF , !P3 ;  /* 0xff80000067b37808 */ /* 0x000fc40005800000 */
[----:B------:R-:W-:Y:S02]  /*179d0*/  FSEL R163, R96, -INF , !P6 ;  /* 0xff80000060a37808 */ /* 0x000fe40007000000 */
[CC--:B------:R-:W-:Y:S02]  /*179e0*/  ISETP.GE.AND P0, PT, R17.reuse, R50.reuse, PT ;  /* 0x000000321100720c */ /* 0x0c0fe40003f06270 */
[-C--:B------:R-:W-:Y:S02]  /*179f0*/  ISETP.GE.AND P1, PT, R17, R51.reuse, PT ;  /* 0x000000331100720c */ /* 0x080fe40003f26270 */
[C---:B------:R-:W-:Y:S02]  /*17a00*/  ISETP.GE.AND P3, PT, R6.reuse, R50, PT ;  /* 0x000000320600720c */ /* 0x040fe40003f66270 */
[----:B------:R-:W-:Y:S02]  /*17a10*/  ISETP.GE.AND P6, PT, R6, R51, PT ;  /* 0x000000330600720c */ /* 0x000fe40003fc6270 */
[----:B------:R-:W-:-:S02]  /*17a20*/  I2FP.F32.S32 R17, R17 ;  /* 0x0000001100117245 */ /* 0x000fc40000201400 */
[----:B------:R-:W-:Y:S02]  /*17a30*/  I2FP.F32.S32 R6, R6 ;  /* 0x0000000600067245 */ /* 0x000fe40000201400 */
[----:B------:R-:W-:Y:S01]  /*17a40*/  FSEL R39, R39, -INF , !P5 ;  /* 0xff80000027277808 */ /* 0x000fe20006800000 */
[-C--:B------:R-:W-:Y:S01]  /*17a50*/  FFMA.FTZ R92, R0, R17.reuse, R92 ;  /* 0x00000011005c7223 */ /* 0x080fe2000001005c */
[----:B------:R-:W-:Y:S01]  /*17a60*/  FSEL R183, R100, -INF , !P2 ;  /* 0xff80000064b77808 */ /* 0x000fe20005000000 */
[----:B------:R-:W-:Y:S01]  /*17a70*/  FFMA.FTZ R94, R0, R17, R94 ;  /* 0x00000011005e7223 */ /* 0x000fe2000001005e */
[----:B------:R-:W-:Y:S01]  /*17a80*/  ISETP.GE.AND P5, PT, R12, R50, PT ;  /* 0x000000320c00720c */ /* 0x000fe20003fa6270 */
[----:B------:R-:W-:Y:S01]  /*17a90*/  FFMA.FTZ R93, R0, R6, R93 ;  /* 0x00000006005d7223 */ /* 0x000fe2000001005d */
[----:B------:R-:W-:Y:S01]  /*17aa0*/  ISETP.GE.AND P2, PT, R12, R51, PT ;  /* 0x000000330c00720c */ /* 0x000fe20003f46270 */
[----:B------:R-:W-:Y:S01]  /*17ab0*/  VIADD R17, R2, 0x78 ;  /* 0x0000007802117836 */ /* 0x000fe20000000000 */
[----:B------:R-:W-:Y:S01]  /*17ac0*/  I2FP.F32.S32 R12, R12 ;  /* 0x0000000c000c7245 */ /* 0x000fe20000201400 */
[----:B------:R-:W-:Y:S01]  /*17ad0*/  FFMA.FTZ R95, R0, R6, R95 ;  /* 0x00000006005f7223 */ /* 0x000fe2000001005f */
[----:B------:R-:W-:Y:S01]  /*17ae0*/  VIADD R6, R2, 0x71 ;  /* 0x0000007102067836 */ /* 0x000fe20000000000 */
[----:B------:R-:W-:-:S02]  /*17af0*/  FSEL R165, R94, -INF , !P1 ;  /* 0xff8000005ea57808 */ /* 0x000fc40004800000 */
[CC--:B------:R-:W-:Y:S01]  /*17b00*/  FFMA.FTZ R97, R0.reuse, R12.reuse, R97 ;  /* 0x0000000c00617223 */ /* 0x0c0fe20000010061 */
[----:B------:R-:W-:Y:S01]  /*17b10*/  FFMA.FTZ R99, R0, R12, R99 ;  /* 0x0000000c00637223 */ /* 0x000fe20000010063 */
[----:B------:R-:W-:Y:S02]  /*17b20*/  FSEL R157, R93, -INF , !P3 ;  /* 0xff8000005d9d7808 */ /* 0x000fe40005800000 */
[C---:B------:R-:W-:Y:S02]  /*17b30*/  ISETP.GE.AND P1, PT, R17.reuse, R50, PT ;  /* 0x000000321100720c */ /* 0x040fe40003f26270 */
[----:B------:R-:W-:Y:S02]  /*17b40*/  ISETP.GE.AND P3, PT, R17, R51, PT ;  /* 0x000000331100720c */ /* 0x000fe40003f66270 */
[----:B------:R-:W-:Y:S02]  /*17b50*/  I2FP.F32.S32 R17, R17 ;  /* 0x0000001100117245 */ /* 0x000fe40000201400 */
[----:B------:R-:W-:-:S02]  /*17b60*/  FSEL R171, R98, -INF , !P4 ;  /* 0xff80000062ab7808 */ /* 0x000fc40006000000 */
[----:B------:R-:W-:Y:S01]  /*17b70*/  FSEL R161, R97, -INF , !P5 ;  /* 0xff80000061a17808 */ /* 0x000fe20006800000 */
[CC--:B------:R-:W-:Y:S01]  /*17b80*/  FFMA.FTZ R84, R0.reuse, R17.reuse, R84 ;  /* 0x0000001100547223 */ /* 0x0c0fe20000010054 */
[----:B------:R-:W-:Y:S01]  /*17b90*/  FSEL R167, R99, -INF , !P2 ;  /* 0xff80000063a77808 */ /* 0x000fe20005000000 */
[----:B------:R-:W-:Y:S01]  /*17ba0*/  FFMA.FTZ R86, R0, R17, R86 ;  /* 0x0000001100567223 */ /* 0x000fe20000010056 */
        /* <DEDUP_REMOVED lines=8> */
[----:B------:R-:W-:Y:S01]  /*17c30*/  FFMA.FTZ R90, R0, R19, R90 ;  /* 0x00000013005a7223 */ /* 0x000fe2000001005a */
[----:B------:R-:W-:Y:S01]  /*17c40*/  ISETP.GE.AND P1, PT, R48, 0x2, PT ;  /* 0x000000023000780c */ /* 0x000fe20003f26270 */
[CC--:B------:R-:W-:Y:S01]  /*17c50*/  FFMA.FTZ R89, R0.reuse, R6.reuse, R89 ;  /* 0x0000000600597223 */ /* 0x0c0fe20000010059 */
[----:B------:R-:W-:Y:S01]  /*17c60*/  FFMA.FTZ R91, R0, R6, R91 ;  /* 0x00000006005b7223 */ /* 0x000fe2000001005b */
[----:B------:R-:W-:-:S02]  /*17c70*/  VIADD R6, R2, 0x79 ;  /* 0x0000007902067836 */ /* 0x000fc40000000000 */
[----:B------:R-:W-:Y:S01]  /*17c80*/  FFMA.FTZ R88, R0, R19, R88 ;  /* 0x0000001300587223 */ /* 0x000fe20000010058 */
[----:B------:R-:W-:Y:S02]  /*17c90*/  FSEL R145, R90, -INF , !P5 ;  /* 0xff8000005a917808 */ /* 0x000fe40006800000 */
[----:B------:R-:W-:Y:S02]  /*17ca0*/  FSEL R137, R89, -INF , !P2 ;  /* 0xff80000059897808 */ /* 0x000fe40005000000 */
[----:B------:R-:W-:Y:S02]  /*17cb0*/  I2FP.F32.S32 R19, R2 ;  /* 0x0000000200137245 */ /* 0x000fe40000201400 */
[C---:B------:R-:W-:Y:S02]  /*17cc0*/  ISETP.GE.AND P5, PT, R6.reuse, R50, PT ;  /* 0x000000320600720c */ /* 0x040fe40003fa6270 */
[----:B------:R-:W-:Y:S01]  /*17cd0*/  ISETP.GE.AND P2, PT, R6, R51, PT ;  /* 0x000000330600720c */ /* 0x000fe20003f46270 */
[CC--:B------:R-:W-:Y:S01]  /*17ce0*/  FFMA.FTZ R17, R0.reuse, R19.reuse, R40 ;  /* 0x0000001300117223 */ /* 0x0c0fe20000010028 */
[----:B------:R-:W-:Y:S01]  /*17cf0*/  I2FP.F32.S32 R6, R6 ;  /* 0x0000000600067245 */ /* 0x000fe20000201400 */
[----:B------:R-:W-:Y:S01]  /*17d00*/  FFMA.FTZ R19, R0, R19, R42 ;  /* 0x0000001300137223 */ /* 0x000fe2000001002a */
[----:B------:R-:W-:-:S02]  /*17d10*/  FSEL R151, R95, -INF , !P6 ;  /* 0xff8000005f977808 */ /* 0x000fc40007000000 */
[----:B------:R-:W-:Y:S01]  /*17d20*/  FSEL R139, R88, -INF , !P4 ;  /* 0xff800000588b7808 */ /* 0x000fe20006000000 */
[CC--:B------:R-:W-:Y:S01]  /*17d30*/  FFMA.FTZ R85, R0.reuse, R6.reuse, R85 ;  /* 0x0000000600557223 */ /* 0x0c0fe20000010055 */
[----:B------:R-:W-:Y:S01]  /*17d40*/  FSEL R143, R91, -INF , !P0 ;  /* 0xff8000005b8f7808 */ /* 0x000fe20004000000 */
[----:B------:R-:W-:Y:S01]  /*17d50*/  FFMA.FTZ R67, R0, R6, R87 ;  /* 0x0000000600437223 */ /* 0x000fe20000010057 */
[C---:B------:R-:W-:Y:S02]  /*17d60*/  ISETP.GE.AND P6, PT, R2.reuse, R50, PT ;  /* 0x000000320200720c */ /* 0x040fe40003fc6270 */
[----:B------:R-:W-:Y:S02]  /*17d70*/  ISETP.GE.AND P4, PT, R2, R51, PT ;  /* 0x000000330200720c */ /* 0x000fe40003f86270 */
[----:B------:R-:W-:Y:S02]  /*17d80*/  ISETP.NE.U32.AND P0, PT, R240, RZ, PT ;  /* 0x000000fff000720c */ /* 0x000fe40003f05070 */
[----:B------:R-:W-:-:S02]  /*17d90*/  FSEL R141, R86, -INF , !P3 ;  /* 0xff800000568d7808 */ /* 0x000fc40005800000 */
[----:B------:R-:W-:Y:S02]  /*17da0*/  ISETP.NE.AND.EX P0, PT, R241, RZ, PT, P0 ;  /* 0x000000fff100720c */ /* 0x000fe40003f05300 */
[----:B------:R-:W-:Y:S02]  /*17db0*/  FSEL R17, R17, -INF , !P6 ;  /* 0xff80000011117808 */ /* 0x000fe40007000000 */
[----:B------:R-:W-:Y:S02]  /*17dc0*/  FSEL R19, R19, -INF , !P4 ;  /* 0xff80000013137808 */ /* 0x000fe40006000000 */
[----:B------:R-:W-:Y:S02]  /*17dd0*/  FSEL R134, R85, -INF , !P5 ;  /* 0xff80000055867808 */ /* 0x000fe40006800000 */
[----:B------:R-:W-:Y:S01]  /*17de0*/  FSEL R67, R67, -INF , !P2 ;  /* 0xff80000043437808 */ /* 0x000fe20005000000 */
[----:B------:R-:W-:Y:S06]  /*17df0*/  @!P1 BRA `(.L_x_3203) ;  /* 0x0000000c000c9947 */ /* 0x000fec0003800000 */
        /* <DEDUP_REMOVED lines=11> */
[-C--:B------:R-:W-:Y:S02]  /*17eb0*/  LOP3.LUT R16, R16, R20.reuse, RZ, 0x3c, !PT ;  /* 0x0000001410107212 */ /* 0x080fe400078e3cff */
[----:B------:R-:W-:Y:S02]  /*17ec0*/  ISETP.GE.AND P4, PT, R3, RZ, PT ;  /* 0x000000ff0300720c */ /* 0x000fe40003f86270 */
[----:B------:R-:W-:Y:S01]  /*17ed0*/  LOP3.LUT R3, RZ, R20, RZ, 0x33, !PT ;  /* 0x00000014ff037212 */ /* 0x000fe200078e33ff */
        /* <DEDUP_REMOVED lines=19> */
[----:B------:R-:W-:Y:S01]  /*18010*/  ISETP.GE.U32.AND P5, PT, R21, R12, PT ;  /* 0x0000000c1500720c */ /* 0x000fe20003fa6070 */
[----:B------:R-:W3:Y:S01]  /*18020*/  LD.E.64 R22, desc[UR6][R10.64+0x38] ;  /* 0x000038060a167980 */ /* 0x000ee2000c101b00 */
        /* <DEDUP_REMOVED lines=17> */
[----:B------:R-:W-:-:S04]  /*18140*/  IMAD R6, R22, R21, R6 ;  /* 0x0000001516067224 */ /* 0x000fc800078e0206 */
[----:B------:R-:W-:Y:S01]  /*18150*/  IMAD.IADD R29, R29, 0x1, R6 ;  /* 0x000000011d1d7824 */ /* 0x000fe200078e0206 */
[----:B----4-:R-:W-:-:S04]  /*18160*/  IADD3 R3, -R3, R2, RZ ;  /* 0x0000000203037210 */ /* 0x010fc80007ffe1ff */
[----:B------:R-:W-:Y:S01]  /*18170*/  SHF.R.S32.HI R2, RZ, 0x1f, R3 ;  /* 0x0000001fff027819 */ /* 0x000fe20000011403 */
[----:B--2---:R-:W-:-:S04]  /*18180*/  IMAD R21, R27, R3, RZ ;  /* 0x000000031b157224 */ /* 0x004fc800078e02ff */
[----:B------:R-:W-:Y:S02]  /*18190*/  IMAD R2, R26, R2, R21 ;  /* 0x000000021a027224 */ /* 0x000fe400078e0215 */
[----:B------:R-:W-:-:S04]  /*181a0*/  IMAD.WIDE.U32 R26, R3, R26, R28 ;  /* 0x0000001a031a7225 */ /* 0x000fc800078e001c */
[----:B------:R-:W-:Y:S01]  /*181b0*/  IMAD.MOV.U32 R6, RZ, RZ, R26 ;  /* 0x000000ffff067224 */ /* 0x000fe200078e001a */
[----:B------:R-:W-:Y:S01]  /*181c0*/  IADD3 R2, R27, R2, RZ ;  /* 0x000000021b027210 */ /* 0x000fe20007ffe0ff */
[----:B------:R-:W-:Y:S05]  /*181d0*/  BRA `(.L_x_3206) ;  /* 0x00000000000c7947 */ /* 0x000fea0003800000 */
.L_x_3205:
[----:B------:R-:W2:Y:S02]  /*181e0*/  LD.E R6, desc[UR6][R10.64+0x38] ;  /* 0x000038060a067980 */ /* 0x000ea4000c101900 */
[----:B--2---:R-:W-:-:S04]  /*181f0*/  LEA R6, -R6, RZ, 0x7 ;  /* 0x000000ff06067211 */ /* 0x004fc800078e39ff */
[----:B------:R-:W-:Y:S02]  /*18200*/  SHF.R.S32.HI R2, RZ, 0x1f, R6 ;  /* 0x0000001fff027819 */ /* 0x000fe40000011406 */
.L_x_3206:
[----:B------:R-:W-:Y:S05]  /*18210*/  BSYNC B0 ;  /* 0x0000000000007941 */ /* 0x000fea0003800000 */
.L_x_3204:
        /* <DEDUP_REMOVED lines=129> */
.L_x_3203:
[----:B------:R-:W-:Y:S05]  /*18a30*/  BSYNC B1 ;  /* 0x0000000000017941 */ /* 0x000fea0003800000 */
.L_x_3202:
        /* <DEDUP_REMOVED lines=16> */
[----:B------:R-:W-:Y:S01]  /*18b40*/  LEA R218, R49, R220, 0x1 ;  /* 0x000000dc31da7211 */ /* 0x000fe200078e08ff */
[----:B------:R-:W-:Y:S01]  /*18b50*/  LDSM.16.MT88.4 R124, [R220+0xc000] ;  /* 0x00c00000dc7c783b */ /* 0x000fe20000004200 */
[----:B------:R-:W-:Y:S02]  /*18b60*/  FMNMX.FTZ R12, R44, R3, !PT ;  /* 0x000000032c0c7209 */ /* 0x000fe40007810000 */
[----:B------:R-:W-:Y:S01]  /*18b70*/  FMNMX.FTZ R3, R7, R2, !PT ;  /* 0x0000000207037209 */ /* 0x000fe20007810000 */
[----:B-1----:R-:W-:Y:S01]  /*18b80*/  LDSM.16.MT88.4 R28, [R220+0xc800] ;  /* 0x00c80000dc1c783b */ /* 0x002fe20000004200 */
        /* <DEDUP_REMOVED lines=48> */
[----:B------:R-:W-:Y:S02]  /*18e90*/  FMNMX.FTZ R23, R135, R2, !PT ;  /* 0x0000000287177209 */ /* 0x000fe40007810000 */
[----:B------:R-:W-:Y:S01]  /*18ea0*/  LEA R216, R47, R218, 0x1 ;  /* 0x000000da2fd87211 */ /* 0x000fe200078e08ff */
[----:B------:R-:W-:Y:S01]  /*18eb0*/  LDSM.16.MT88.4 R80, [R217+0xc000] ;  /* 0x00c00000d950783b */ /* 0x000fe20000004200 */
[----:B------:R-:W-:-:S03]  /*18ec0*/  FMNMX.FTZ R23, R134, R23, !PT ;  /* 0x0000001786177209 */ /* 0x000fc60007810000 */
[----:B------:R-:W-:Y:S04]  /*18ed0*/  LDSM.16.MT88.4 R88, [R216+0xc000] ;  /* 0x00c00000d858783b */ /* 0x000fe80000004200 */
[----:B------:R-:W3:Y:S04]  /*18ee0*/  SHFL.BFLY PT, R6, R23, 0x2, 0x1f ;  /* 0x0c401f0017067f89 */ /* 0x000ee800000e0000 */
[----:B------:R-:W-:Y:S01]  /*18ef0*/  LDSM.16.MT88.4 R108, [R217+0x10000] ;  /* 0x01000000d96c783b */ /* 0x000fe20000004200 */
[----:B-1----:R-:W-:-:S05]  /*18f00*/  FMNMX.FTZ R21, R12, R21, !PT ;  /* 0x000000150c157209 */ /* 0x002fca0007810000 */
[----:B------:R-:W1:Y:S01]  /*18f10*/  SHFL.BFLY PT, R2, R21, 0x1, 0x1f ;  /* 0x0c201f0015027f89 */ /* 0x000e6200000e0000 */
[----:B---3--:R-:W-:-:S05]  /*18f20*/  FMNMX.FTZ R6, R23, R6, !PT ;  /* 0x0000000617067209 */ /* 0x008fca0007810000 */
[----:B------:R-:W3:Y:S01]  /*18f30*/  SHFL.BFLY PT, R3, R6, 0x1, 0x1f ;  /* 0x0c201f0006037f89 */ /* 0x000ee200000e0000 */
[----:B-1----:R-:W-:-:S03]  /*18f40*/  FMNMX.FTZ R2, R21, R2, !PT ;  /* 0x0000000215027209 */ /* 0x002fc60007810000 */
[----:B------:R-:W-:Y:S01]  /*18f50*/  LDSM.16.MT88.4 R20, [R217+0xc800] ;  /* 0x00c80000d914783b */ /* 0x000fe20000004200 */
[----:B------:R-:W-:Y:S02]  /*18f60*/  FSETP.NEU.FTZ.AND P2, PT, R2, -INF , PT ;  /* 0xff8000000200780b */ /* 0x000fe40003f5d000 */
[----:B---3--:R-:W-:Y:S01]  /*18f70*/  FMNMX.FTZ R3, R6, R3, !PT ;  /* 0x0000000306037209 */ /* 0x008fe20007810000 */
[----:B--2---:R-:W-:-:S04]  /*18f80*/  FMUL.FTZ R132, R133, R2 ;  /* 0x0000000285847220 */ /* 0x004fc80000410000 */
[----:B------:R-:W-:Y:S01]  /*18f90*/  FMUL.FTZ R136, R133, R3 ;  /* 0x0000000385887220 */ /* 0x000fe20000410000 */
[----:B------:R-:W-:Y:S02]  /*18fa0*/  FSEL R132, R132, RZ, P2 ;  /* 0x000000ff84847208 */ /* 0x000fe40001000000 */
[----:B------:R-:W-:-:S03]  /*18fb0*/  FSETP.NEU.FTZ.AND P2, PT, R3, -INF , PT ;  /* 0xff8000000300780b */ /* 0x000fc60003f5d000 */
[-CC-:B------:R-:W-:Y:S01]  /*18fc0*/  FFMA.FTZ R60, R73, R133.reuse, -R132.reuse ;  /* 0x00000085493c7223 */ /* 0x180fe20000010884 */
[----:B------:R-:W-:Y:S01]  /*18fd0*/  FSEL R136, R136, RZ, P2 ;  /* 0x000000ff88887208 */ /* 0x000fe20001000000 */
[----:B------:R-:W1:Y:S01]  /*18fe0*/  LDSM.16.MT88.4 R72, [R218+0xc000] ;  /* 0x00c00000da48783b */ /* 0x000e620000004200 */
        /* <DEDUP_REMOVED lines=8> */
[-C--:B------:R-:W-:Y:S01]  /*19070*/  FFMA.FTZ R56, R55, R133.reuse, -R132 ;  /* 0x0000008537387223 */ /* 0x080fe20000010884 */
[-CC-:B------:R-:W-:Y:S01]  /*19080*/  FFMA.FTZ R55, R15, R133.reuse, -R136.reuse ;  /* 0x000000850f377223 */ /* 0x180fe20000010888 */
[-C--:B------:R-:W-:Y:S01]  /*19090*/  FFMA.FTZ R53, R13, R133.reuse, -R136 ;  /* 0x000000850d357223 */ /* 0x080fe20000010888 */
[-CC-:B------:R-:W-:Y:S01]  /*190a0*/  FFMA.FTZ R57, R35, R133.reuse, -R132.reuse ;  /* 0x0000008523397223 */ /* 0x180fe20000010884 */
[----:B------:R-:W2:Y:S01]  /*190b0*/  LDSM.16.MT88.4 R12, [R218+0xc800] ;  /* 0x00c80000da0c783b */ /* 0x000ea20000004200 */
[-C--:B------:R-:W-:Y:S01]  /*190c0*/  FFMA.FTZ R54, R25, R133.reuse, -R132 ;  /* 0x0000008519367223 */ /* 0x080fe20000010884 */
[-CC-:B------:R-:W-:Y:S01]  /*190d0*/  FFMA.FTZ R58, R33, R133.reuse, -R136.reuse ;  /* 0x00000085213a7223 */ /* 0x180fe20000010888 */
[----:B------:R-:W3:Y:S01]  /*190e0*/  MUFU.EX2 R65, R65 ;  /* 0x0000004100417308 */ /* 0x000ee20000000800 */
[-C--:B------:R-:W-:Y:S01]  /*190f0*/  FFMA.FTZ R52, R7, R133.reuse, -R136 ;  /* 0x0000008507347223 */ /* 0x080fe20000010888 */
[-CC-:B------:R-:W-:Y:S01]  /*19100*/  FFMA.FTZ R49, R5, R133.reuse, -R132.reuse ;  /* 0x0000008505317223 */ /* 0x180fe20000010884 */
[----:B------:R-:W4:Y:S01]  /*19110*/  LDSM.16.MT88.4 R32, [R216+0x10000] ;  /* 0x01000000d820783b */ /* 0x000f220000004200 */
[-CC-:B------:R-:W-:Y:S01]  /*19120*/  FFMA.FTZ R42, R44, R133.reuse, -R132.reuse ;  /* 0x000000852c2a7223 */ /* 0x180fe20000010884 */
[-CC-:B------:R-:W-:Y:S01]  /*19130*/  FFMA.FTZ R47, R38, R133.reuse, -R132.reuse ;  /* 0x00000085262f7223 */ /* 0x180fe20000010884 */
[-C--:B------:R-:W-:Y:S01]  /*19140*/  FFMA.FTZ R43, R43, R133.reuse, -R132 ;  /* 0x000000852b2b7223 */ /* 0x080fe20000010884 */
[----:B------:R-:W5:Y:S01]  /*19150*/  LDSM.16.MT88.4 R4, [R220+0x10800] ;  /* 0x01080000dc04783b */ /* 0x000f620000004200 */
[----:B------:R-:W-:Y:S01]  /*19160*/  MUFU.EX2 R61, R61 ;  /* 0x0000003d003d7308 */ /* 0x000fe20000000800 */
[-CC-:B------:R-:W-:Y:S01]  /*19170*/  FFMA.FTZ R46, R36, R133.reuse, -R136.reuse ;  /* 0x00000085242e7223 */ /* 0x180fe20000010888 */
[-CC-:B------:R-:W-:Y:S01]  /*19180*/  FFMA.FTZ R45, R45, R133.reuse, -R136.reuse ;  /* 0x000000852d2d7223 */ /* 0x180fe20000010888 */
[----:B------:R-:W-:Y:S01]  /*19190*/  LDSM.16.MT88.4 R24, [R216+0xc800] ;  /* 0x00c80000d818783b */ /* 0x000fe20000004200 */
[-CC-:B------:R-:W-:Y:S01]  /*191a0*/  FFMA.FTZ R44, R8, R133.reuse, -R136.reuse ;  /* 0x00000085082c7223 */ /* 0x180fe20000010888 */
[-C--:B------:R-:W-:Y:S01]  /*191b0*/  FFMA.FTZ R41, R41, R133.reuse, -R136 ;  /* 0x0000008529297223 */ /* 0x080fe20000010888 */
[-CC-:B------:R-:W-:Y:S01]  /*191c0*/  FFMA.FTZ R40, R251, R133.reuse, -R132.reuse ;  /* 0x00000085fb287223 */ /* 0x180fe20000010884 */
[-CC-:B------:R-:W-:Y:S01]  /*191d0*/  FFMA.FTZ R9, R9, R133.reuse, -R132.reuse ;  /* 0x0000008509097223 */ /* 0x180fe20000010884 */
[----:B------:R-:W1:Y:S01]  /*191e0*/  MUFU.EX2 R60, R60 ;  /* 0x0000003c003c7308 */ /* 0x000e620000000800 */
        /* <DEDUP_REMOVED lines=27> */
[-CC-:B------:R-:W-:Y:S01]  /*193a0*/  FFMA.FTZ R179, R179, R133.reuse, -R132.reuse ;  /* 0x00000085b3b37223 */ /* 0x180fe20000010884 */
[----:B------:R-:W-:Y:S01]  /*193b0*/  LDSM.16.MT88.4 R36, [R220+0x12000] ;  /* 0x01200000dc24783b */ /* 0x000fe20000004200 */
[-CC-:B------:R-:W-:Y:S01]  /*193c0*/  FFMA.FTZ R162, R171, R133.reuse, -R132.reuse ;  /* 0x00000085aba27223 */ /* 0x180fe20000010884 */
[--C-:B------:R-:W-:Y:S01]  /*193d0*/  FFMA.FTZ R167, R167, R133, -R132.reuse ;  /* 0x00000085a7a77223 */ /* 0x100fe20000010884 */
[----:B------:R-:W1:Y:S01]  /*193e0*/  MUFU.EX2 R59, R59 ;  /* 0x0000003b003b7308 */ /* 0x000e620000000800 */
[----:B---3--:R-:W-:Y:S01]  /*193f0*/  F2FP.F16.F32.PACK_AB R112, R64, R63 ;  /* 0x0000003f4070723e */ /* 0x008fe200000000ff */
[-C--:B------:R-:W-:Y:S01]  /*19400*/  FFMA.FTZ R164, R165, R133.reuse, -R132 ;  /* 0x00000085a5a47223 */ /* 0x080fe20000010884 */
[-CC-:B------:R-:W-:Y:S01]  /*19410*/  FFMA.FTZ R163, R163, R133.reuse, -R136.reuse ;  /* 0x00000085a3a37223 */ /* 0x180fe20000010888 */
[-CC-:B------:R-:W-:Y:S01]  /*19420*/  FFMA.FTZ R166, R161, R133.reuse, -R136.reuse ;  /* 0x00000085a1a67223 */ /* 0x180fe20000010888 */
[-CC-:B------:R-:W-:Y:S01]  /*19430*/  FFMA.FTZ R159, R159, R133.reuse, -R136.reuse ;  /* 0x000000859f9f7223 */ /* 0x180fe20000010888 */
[-C--:B------:R-:W-:Y:S01]  /*19440*/  FFMA.FTZ R168, R157, R133.reuse, -R136 ;  /* 0x000000859da87223 */ /* 0x080fe20000010888 */
[-C--:B------:R-:W-:Y:S01]  /*19450*/  FFMA.FTZ R151, R151, R133.reuse, -R132 ;  /* 0x0000008597977223 */ /* 0x080fe20000010884 */
[----:B------:R-:W-:Y:S01]  /*19460*/  MUFU.EX2 R56, R56 ;  /* 0x0000003800387308 */ /* 0x000fe20000000800 */
[----:B------:R-:W-:Y:S01]  /*19470*/  FADD.FTZ R66, R66, R65 ;  /* 0x0000004142427221 */ /* 0x000fe20000010000 */
[----:B------:R-:W-:Y:S01]  /*19480*/  FADD.FTZ R63, R63, R64 ;  /* 0x000000403f3f7221 */ /* 0x000fe20000010000 */
[-CC-:B------:R-:W-:Y:S01]  /*19490*/  FFMA.FTZ R170, R137, R133.reuse, -R136.reuse ;  /* 0x0000008589aa7223 */ /* 0x180fe20000010888 */
[-C--:B------:R-:W-:Y:S01]  /*194a0*/  FFMA.FTZ R135, R135, R133.reuse, -R136 ;  /* 0x0000008587877223 */ /* 0x080fe20000010888 */
[----:B------:R-:W-:Y:S01]  /*194b0*/  FADD.FTZ R61, R61, R66 ;  /* 0x000000423d3d7221 */ /* 0x000fe20000010000 */
[-C--:B------:R-:W-:Y:S01]  /*194c0*/  FFMA.FTZ R244, R134, R133.reuse, -R136 ;  /* 0x0000008586f47223 */ /* 0x080fe20000010888 */
[----:B------:R-:W-:Y:S01]  /*194d0*/  FFMA.FTZ R245, R67, R133, -R132 ;  /* 0x0000008543f57223 */ /* 0x000fe20000010884 */
[----:B------:R-:W3:Y:S01]  /*194e0*/  MUFU.EX2 R57, R57 ;  /* 0x0000003900397308 */ /* 0x000ee20000000800 */
[----:B-1----:R-:W-:Y:S01]  /*194f0*/  F2FP.F16.F32.PACK_AB R114, R59, R62 ;  /* 0x0000003e3b72723e */ /* 0x002fe200000000ff */
[----:B------:R-:W-:Y:S01]  /*19500*/  FADD.FTZ R62, R62, R63 ;  /* 0x0000003f3e3e7221 */ /* 0x000fe20000010000 */
[----:B------:R-:W-:-:S03]  /*19510*/  FADD.FTZ R61, R60, R61 ;  /* 0x0000003d3c3d7221 */ /* 0x000fc60000010000 */
[----:B------:R-:W-:Y:S02]  /*19520*/  FADD.FTZ R59, R59, R62 ;  /* 0x0000003e3b3b7221 */ /* 0x000fe40000010000 */
[C---:B------:R-:W-:Y:S01]  /*19530*/  HMMA.16816.F32 R68, R112.reuse, R72, RZ ;  /* 0x000000487044723c */ /* 0x040fe200000018ff */
[----:B------:R-:W-:Y:S05]  /*19540*/  MUFU.EX2 R54, R54 ;  /* 0x0000003600367308 */ /* 0x000fea0000000800 */
[C---:B------:R-:W-:Y:S03]  /*19550*/  HMMA.16816.F32 R72, R112.reuse, R74, RZ ;  /* 0x0000004a7048723c */ /* 0x040fe600000018ff */
[----:B------:R-:W-:Y:S01]  /*19560*/  MUFU.EX2 R58, R58 ;  /* 0x0000003a003a7308 */ /* 0x000fe20000000800 */
[C---:B---3--:R-:W-:Y:S01]  /*19570*/  F2FP.F16.F32.PACK_AB R17, R57.reuse, R56 ;  /* 0x000000383911723e */ /* 0x048fe200000000ff */
        /* <DEDUP_REMOVED lines=8> */
[----:B------:R-:W3:Y:S01]  /*19600*/  MUFU.EX2 R52, R52 ;  /* 0x0000003400347308 */ /* 0x000ee20000000800 */
[C---:B-1----:R-:W-:Y:S01]  /*19610*/  F2FP.F16.F32.PACK_AB R16, R55.reuse, R58 ;  /* 0x0000003a3710723e */ /* 0x042fe200000000ff */
[----:B------:R-:W-:Y:S01]  /*19620*/  FADD.FTZ R58, R58, R59 ;  /* 0x0000003b3a3a7221 */ /* 0x000fe20000010000 */
[----:B------:R-:W-:Y:S03]  /*19630*/  HMMA.16816.F32 R92, R112, R96, RZ ;  /* 0x00000060705c723c */ /* 0x000fe600000018ff */
[----:B------:R-:W-:-:S02]  /*19640*/  FADD.FTZ R58, R55, R58 ;  /* 0x0000003a373a7221 */ /* 0x000fc40000010000 */
[----:B------:R-:W1:Y:S01]  /*19650*/  MUFU.EX2 R49, R49 ;  /* 0x0000003100317308 */ /* 0x000e620000000800 */
[C---:B------:R-:W-:Y:S06]  /*19660*/  HMMA.16816.F32 R100, R112.reuse, R104, RZ ;  /* 0x000000687064723c */ /* 0x040fec00000018ff */
[----:B------:R-:W-:Y:S01]  /*19670*/  HMMA.16816.F32 R96, R112, R98, RZ ;  /* 0x000000627060723c */ /* 0x000fe200000018ff */
[----:B------:R-:W-:Y:S01]  /*19680*/  MUFU.EX2 R47, R47 ;  /* 0x0000002f002f7308 */ /* 0x000fe20000000800 */
[----:B---3--:R-:W-:Y:S01]  /*19690*/  F2FP.F16.F32.PACK_AB R18, R52, R53 ;  /* 0x000000353412723e */ /* 0x008fe200000000ff */
[----:B------:R-:W-:-:S03]  /*196a0*/  FADD.FTZ R53, R53, R58 ;  /* 0x0000003a35357221 */ /* 0x000fc60000010000 */
[C---:B------:R-:W-:Y:S01]  /*196b0*/  HMMA.16816.F32 R104, R112.reuse, R106, RZ ;  /* 0x0000006a7068723c */ /* 0x040fe200000018ff */
[----:B------:R-:W-:Y:S02]  /*196c0*/  FADD.FTZ R53, R52, R53 ;  /* 0x0000003534357221 */ /* 0x000fe40000010000 */
[----:B------:R-:W-:Y:S01]  /*196d0*/  MUFU.EX2 R42, R42 ;  /* 0x0000002a002a7308 */ /* 0x000fe20000000800 */
[C---:B-1----:R-:W-:Y:S01]  /*196e0*/  F2FP.F16.F32.PACK_AB R19, R49.reuse, R54 ;  /* 0x000000363113723e */ /* 0x042fe200000000ff */
[----:B------:R-:W-:Y:S01]  /*196f0*/  FADD.FTZ R54, R54, R57 ;  /* 0x0000003936367221 */ /* 0x000fe20000010000 */
[----:B------:R-:W-:Y:S03]  /*19700*/  HMMA.16816.F32 R84, R112, R88, RZ ;  /* 0x000000587054723c */ /* 0x000fe600000018ff */
[----:B------:R-:W-:Y:S02]  /*19710*/  FADD.FTZ R54, R49, R54 ;  /* 0x0000003631367221 */ /* 0x000fe40000010000 */
[----:B------:R-:W-:Y:S01]  /*19720*/  MUFU.EX2 R43, R43 ;  /* 0x0000002b002b7308 */ /* 0x000fe20000000800 */
[C---:B--2---:R-:W-:Y:S06]  /*19730*/  HMMA.16816.F32 R68, R16.reuse, R12, R68 ;  /* 0x0000000c1044723c */ /* 0x044fec0000001844 */
        /* <DEDUP_REMOVED lines=11> */
[----:B------:R-:W2:Y:S03]  /*197f0*/  MUFU.EX2 R41, R41 ;  /* 0x0000002900297308 */ /* 0x000ea60000000800 */
[C---:B------:R-:W-:Y:S05]  /*19800*/  HMMA.16816.F32 R120, R112.reuse, R108, RZ ;  /* 0x0000006c7078723c */ /* 0x040fea00000018ff */
[----:B------:R-:W2:Y:S01]  /*19810*/  MUFU.EX2 R40, R40 ;  /* 0x0000002800287308 */ /* 0x000ea20000000800 */
[C---:B------:R-:W-:Y:S06]  /*19820*/  HMMA.16816.F32 R88, R112.reuse, R90, RZ ;  /* 0x0000005a7058723c */ /* 0x040fec00000018ff */
[C---:B------:R-:W-:Y:S01]  /*19830*/  HMMA.16816.F32 R108, R112.reuse, R110, RZ ;  /* 0x0000006e706c723c */ /* 0x040fe200000018ff */
[----:B------:R-:W-:Y:S05]  /*19840*/  MUFU.EX2 R9, R9 ;  /* 0x0000000900097308 */ /* 0x000fea0000000800 */
[C---:B----4-:R-:W-:Y:S03]  /*19850*/  HMMA.16816.F32 R116, R112.reuse, R32, RZ ;  /* 0x000000207074723c */ /* 0x050fe600000018ff */
[----:B------:R-:W-:Y:S03]  /*19860*/  MUFU.EX2 R8, R8 ;  /* 0x0000000800087308 */ /* 0x000fe60000000800 */
[----:B------:R-:W-:Y:S01]  /*19870*/  HMMA.16816.F32 R112, R112, R34, RZ ;  /* 0x000000227070723c */ /* 0x000fe200000018ff */
[----:B------:R-:W-:Y:S04]  /*19880*/  LDSM.16.MT88.4 R32, [R216+0x11000] ;  /* 0x01100000d820783b */ /* 0x000fe80000004200 */
[----:B------:R-:W-:Y:S01]  /*19890*/  MUFU.EX2 R138, R138 ;  /* 0x0000008a008a7308 */ /* 0x000fe20000000800 */
[C---:B-----5:R-:W-:Y:S06]  /*198a0*/  HMMA.16816.F32 R92, R16.reuse, R4, R92 ;  /* 0x00000004105c723c */ /* 0x060fec000000185c */
[C---:B------:R-:W-:Y:S01]  /*198b0*/  HMMA.16816.F32 R96, R16.reuse, R6, R96 ;  /* 0x000000061060723c */ /* 0x040fe20000001860 */
[----:B------:R-:W4:Y:S01]  /*198c0*/  LDSM.16.MT88.4 R4, [R218+0xd000] ;  /* 0x00d00000da04783b */ /* 0x000f220000004200 */
[----:B------:R-:W-:Y:S04]  /*198d0*/  MUFU.EX2 R140, R140 ;  /* 0x0000008c008c7308 */ /* 0x000fe80000000800 */
[C---:B-1----:R-:W-:Y:S04]  /*198e0*/  HMMA.16816.F32 R100, R16.reuse, R12, R100 ;  /* 0x0000000c1064723c */ /* 0x042fe80000001864 */
[----:B------:R-:W1:Y:S02]  /*198f0*/  MUFU.EX2 R147, R147 ;  /* 0x0000009300937308 */ /* 0x000e640000000800 */
[C---:B------:R-:W-:Y:S01]  /*19900*/  HMMA.16816.F32 R104, R16.reuse, R14, R104 ;  /* 0x0000000e1068723c */ /* 0x040fe20000001868 */
[----:B------:R-:W5:Y:S05]  /*19910*/  LDSM.16.MT88.4 R12, [R217+0xd000] ;  /* 0x00d00000d90c783b */ /* 0x000f6a0000004200 */
        /* <DEDUP_REMOVED lines=30> */
[----:B------:R-:W2:Y:S04]  /*19b00*/  LDSM.16.MT88.4 R4, [R218+0x11000] ;  /* 0x01100000da04783b */ /* 0x000ea80000004200 */
[----:B------:R-:W4:Y:S01]  /*19b10*/  MUFU.EX2 R173, R173 ;  /* 0x000000ad00ad7308 */ /* 0x000f220000000800 */
[C---:B-----5:R-:W-:Y:S06]  /*19b20*/  HMMA.16816.F32 R76, R28.reuse, R12, R76 ;  /* 0x0000000c1c4c723c */ /* 0x060fec000000184c */
[C---:B------:R-:W-:Y:S01]  /*19b30*/  HMMA.16816.F32 R80, R28.reuse, R14, R80 ;  /* 0x0000000e1c50723c */ /* 0x040fe20000001850 */
[----:B------:R-:W5:Y:S01]  /*19b40*/  LDSM.16.MT88.4 R12, [R217+0x11000] ;  /* 0x01100000d90c783b */ /* 0x000f620000004200 */
[----:B------:R-:W-:Y:S04]  /*19b50*/  MUFU.EX2 R150, R150 ;  /* 0x0000009600967308 */ /* 0x000fe80000000800 */
[C---:B-1----:R-:W-:Y:S04]  /*19b60*/  HMMA.16816.F32 R128, R28.reuse, R24, R128 ;  /* 0x000000181c80723c */ /* 0x042fe80000001880 */
[----:B------:R-:W1:Y:S02]  /*19b70*/  MUFU.EX2 R175, R175 ;  /* 0x000000af00af7308 */ /* 0x000e640000000800 */
[C---:B------:R-:W-:Y:S01]  /*19b80*/  HMMA.16816.F32 R124, R28.reuse, R26, R124 ;  /* 0x0000001a1c7c723c */ /* 0x040fe2000000187c */
[----:B------:R-:W4:Y:S05]  /*19b90*/  LDSM.16.MT88.4 R24, [R220+0xd800] ;  /* 0x00d80000dc18783b */ /* 0x000f2a0000004200 */
[C---:B---3--:R-:W-:Y:S01]  /*19ba0*/  HMMA.16816.F32 R92, R28.reuse, R16, R92 ;  /* 0x000000101c5c723c */ /* 0x048fe2000000185c */
[----:B------:R-:W3:Y:S05]  /*19bb0*/  MUFU.EX2 R177, R177 ;  /* 0x000000b100b17308 */ /* 0x000eea0000000800 */
[C---:B------:R-:W-:Y:S01]  /*19bc0*/  HMMA.16816.F32 R96, R28.reuse, R18, R96 ;  /* 0x000000121c60723c */ /* 0x040fe20000001860 */
[----:B------:R-:W1:Y:S02]  /*19bd0*/  LDSM.16.MT88.4 R16, [R218+0xd800] ;  /* 0x00d80000da10783b */ /* 0x000e640000004200 */
[----:B------:R-:W-:Y:S03]  /*19be0*/  MUFU.EX2 R154, R154 ;  /* 0x0000009a009a7308 */ /* 0x000fe60000000800 */
[C---:B--2---:R-:W-:Y:S05]  /*19bf0*/  HMMA.16816.F32 R100, R28.reuse, R4, R100 ;  /* 0x000000041c64723c */ /* 0x044fea0000001864 */
[----:B------:R-:W-:Y:S01]  /*19c00*/  MUFU.EX2 R187, R187 ;  /* 0x000000bb00bb7308 */ /* 0x000fe20000000800 */
[C---:B------:R-:W-:Y:S01]  /*19c10*/  HMMA.16816.F32 R104, R28.reuse, R6, R104 ;  /* 0x000000061c68723c */ /* 0x040fe20000001868 */
[----:B------:R-:W2:Y:S05]  /*19c20*/  LDSM.16.MT88.4 R4, [R217+0xd800] ;  /* 0x00d80000d904783b */ /* 0x000eaa0000004200 */
[C---:B-----5:R-:W-:Y:S01]  /*19c30*/  HMMA.16816.F32 R120, R28.reuse, R12, R120 ;  /* 0x0000000c1c78723c */ /* 0x060fe20000001878 */
        /* <DEDUP_REMOVED lines=13> */
[----:B------:R-:W5:Y:S01]  /*19d10*/  LDSM.16.MT88.4 R20, [R216+0xd800] ;  /* 0x00d80000d814783b */ /* 0x000f620000004200 */
[----:B------:R-:W3:Y:S01]  /*19d20*/  MUFU.EX2 R185, R185 ;  /* 0x000000b900b97308 */ /* 0x000ee20000000800 */
[----:B------:R-:W-:Y:S01]  /*19d30*/  FADD.FTZ R138, R138, R9 ;  /* 0x000000098a8a7221 */ /* 0x000fe20000010000 */
[----:B------:R-:W-:Y:S02]  /*19d40*/  FADD.FTZ R142, R142, R147 ;  /* 0x000000938e8e7221 */ /* 0x000fe40000010000 */
[C---:B------:R-:W-:Y:S01]  /*19d50*/  HMMA.16816.F32 R116, R28.reuse, R32, R116 ;  /* 0x000000201c74723c */ /* 0x040fe20000001874 */
[----:B------:R-:W-:Y:S01]  /*19d60*/  FADD.FTZ R155, R155, R138 ;  /* 0x0000008a9b9b7221 */ /* 0x000fe20000010000 */
[----:B------:R-:W-:Y:S02]  /*19d70*/  FADD.FTZ R149, R149, R142 ;  /* 0x0000008e95957221 */ /* 0x000fe40000010000 */
[----:B------:R-:W-:Y:S02]  /*19d80*/  MUFU.EX2 R160, R160 ;  /* 0x000000a000a07308 */ /* 0x000fe40000000800 */
[----:B------:R-:W-:Y:S01]  /*19d90*/  HMMA.16816.F32 R112, R28, R34, R112 ;  /* 0x000000221c70723c */ /* 0x000fe20000001870 */
[----:B------:R-:W3:Y:S04]  /*19da0*/  LDSM.16.MT88.4 R32, [R220+0x11800] ;  /* 0x01180000dc20783b */ /* 0x000ee80000004200 */
[----:B------:R-:W-:Y:S01]  /*19db0*/  LDSM.16.MT88.4 R28, [R216+0x11800] ;  /* 0x01180000d81c783b */ /* 0x000fe20000004200 */
[C---:B----4-:R-:W-:Y:S01]  /*19dc0*/  HMMA.16816.F32 R128, R12.reuse, R24, R128 ;  /* 0x000000180c80723c */ /* 0x050fe20000001880 */
[----:B------:R-:W4:Y:S05]  /*19dd0*/  MUFU.EX2 R181, R181 ;  /* 0x000000b500b57308 */ /* 0x000f2a0000000800 */
        /* <DEDUP_REMOVED lines=12> */
[C---:B-----5:R-:W-:Y:S05]  /*19ea0*/  HMMA.16816.F32 R84, R12.reuse, R20, R84 ;  /* 0x000000140c54723c */ /* 0x060fea0000001854 */
[----:B------:R-:W-:Y:S01]  /*19eb0*/  MUFU.EX2 R163, R163 ;  /* 0x000000a300a37308 */ /* 0x000fe20000000800 */
[C---:B------:R-:W-:Y:S01]  /*19ec0*/  HMMA.16816.F32 R88, R12.reuse, R22, R88 ;  /* 0x000000160c58723c */ /* 0x040fe20000001858 */
[----:B------:R-:W-:Y:S05]  /*19ed0*/  LDSM.16.MT88.4 R20, [R218+0xe000] ;  /* 0x00e00000da14783b */ /* 0x000fea0000004200 */
[C---:B---3--:R-:W-:Y:S01]  /*19ee0*/  HMMA.16816.F32 R92, R12.reuse, R32, R92 ;  /* 0x000000200c5c723c */ /* 0x048fe2000000185c */
[----:B------:R-:W3:Y:S05]  /*19ef0*/  MUFU.EX2 R166, R166 ;  /* 0x000000a600a67308 */ /* 0x000eea0000000800 */
[C---:B------:R-:W-:Y:S01]  /*19f00*/  HMMA.16816.F32 R96, R12.reuse, R34, R96 ;  /* 0x000000220c60723c */ /* 0x040fe20000001860 */
[----:B------:R-:W5:Y:S02]  /*19f10*/  LDSM.16.MT88.4 R32, [R218+0x12000] ;  /* 0x01200000da20783b */ /* 0x000f640000004200 */
[----:B------:R-:W-:Y:S03]  /*19f20*/  MUFU.EX2 R159, R159 ;  /* 0x0000009f009f7308 */ /* 0x000fe60000000800 */
[C---:B----4-:R-:W-:Y:S05]  /*19f30*/  HMMA.16816.F32 R100, R12.reuse, R24, R100 ;  /* 0x000000180c64723c */ /* 0x050fea0000001864 */
[----:B------:R-:W4:Y:S01]  /*19f40*/  MUFU.EX2 R168, R168 ;  /* 0x000000a800a87308 */ /* 0x000f220000000800 */
[----:B------:R-:W-:Y:S01]  /*19f50*/  HMMA.16816.F32 R104, R12, R26, R104 ;  /* 0x0000001a0c68723c */ /* 0x000fe20000001868 */
[----:B------:R-:W-:Y:S01]  /*19f60*/  F2FP.F16.F32.PACK_AB R24, R173, R148 ;  /* 0x00000094ad18723e */ /* 0x000fe200000000ff */
[----:B------:R-:W-:Y:S01]  /*19f70*/  FADD.FTZ R148, R148, R149 ;  /* 0x0000009594947221 */ /* 0x000fe20000010000 */
[----:B------:R-:W-:Y:S01]  /*19f80*/  F2FP.F16.F32.PACK_AB R25, R169, R144 ;  /* 0x00000090a919723e */ /* 0x000fe200000000ff */
[----:B------:R-:W-:-:S02]  /*19f90*/  FADD.FTZ R144, R144, R155 ;  /* 0x0000009b90907221 */ /* 0x000fc40000010000 */
[C---:B-1----:R-:W-:Y:S01]  /*19fa0*/  HMMA.16816.F32 R120, R12.reuse, R16, R120 ;  /* 0x000000100c78723c */ /* 0x042fe20000001878 */
[----:B------:R-:W-:Y:S01]  /*19fb0*/  F2FP.F16.F32.PACK_AB R26, R175, R150 ;  /* 0x00000096af1a723e */ /* 0x000fe200000000ff */
[----:B------:R-:W1:Y:S01]  /*19fc0*/  MUFU.EX2 R151, R151 ;  /* 0x0000009700977308 */ /* 0x000e620000000800 */
[----:B------:R-:W-:Y:S01]  /*19fd0*/  F2FP.F16.F32.PACK_AB R27, R177, R146 ;  /* 0x00000092b11b723e */ /* 0x000fe200000000ff */
[----:B------:R-:W-:Y:S01]  /*19fe0*/  FADD.FTZ R169, R169, R144 ;  /* 0x00000090a9a97221 */ /* 0x000fe20000010000 */
[----:B------:R-:W-:Y:S01]  /*19ff0*/  FADD.FTZ R173, R173, R148 ;  /* 0x00000094adad7221 */ /* 0x000fe20000010000 */
[C---:B------:R-:W-:Y:S01]  /*1a000*/  HMMA.16816.F32 R108, R12.reuse, R18, R108 ;  /* 0x000000120c6c723c */ /* 0x040fe2000000186c */
[----:B------:R-:W3:Y:S01]  /*1a010*/  LDSM.16.MT88.4 R16, [R217+0xe000] ;  /* 0x00e00000d910783b */ /* 0x000ee20000004200 */
[----:B------:R-:W-:Y:S01]  /*1a020*/  FADD.FTZ R146, R146, R169 ;  /* 0x000000a992927221 */ /* 0x000fe20000010000 */
[----:B------:R-:W-:Y:S01]  /*1a030*/  FADD.FTZ R150, R150, R173 ;  /* 0x000000ad96967221 */ /* 0x000fe20000010000 */
[----:B------:R-:W-:Y:S02]  /*1a040*/  MUFU.EX2 R170, R170 ;  /* 0x000000aa00aa7308 */ /* 0x000fe40000000800 */
[----:B------:R-:W-:Y:S01]  /*1a050*/  HMMA.16816.F32 R116, R12, R28, R116 ;  /* 0x0000001c0c74723c */ /* 0x000fe20000001874 */
[----:B------:R-:W-:Y:S01]  /*1a060*/  FADD.FTZ R177, R177, R146 ;  /* 0x00000092b1b17221 */ /* 0x000fe20000010000 */
[----:B------:R-:W-:-:S04]  /*1a070*/  FADD.FTZ R175, R175, R150 ;  /* 0x00000096afaf7221 */ /* 0x000fc80000010000 */
[----:B------:R-:W-:Y:S01]  /*1a080*/  HMMA.16816.F32 R112, R12, R30, R112 ;  /* 0x0000001e0c70723c */ /* 0x000fe20000001870 */
[----:B------:R-:W4:Y:S01]  /*1a090*/  LDSM.16.MT88.4 R12, [R216+0xe000] ;  /* 0x00e00000d80c783b */ /* 0x000f220000004200 */
[----:B------:R-:W-:Y:S03]  /*1a0a0*/  MUFU.EX2 R135, R135 ;  /* 0x0000008700877308 */ /* 0x000fe60000000800 */
[----:B------:R-:W-:Y:S01]  /*1a0b0*/  LDSM.16.MT88.4 R28, [R216+0x12000] ;  /* 0x01200000d81c783b */ /* 0x000fe20000004200 */
[C---:B--2---:R-:W-:Y:S04]  /*1a0c0*/  HMMA.16816.F32 R128, R24.reuse, R4, R128 ;  /* 0x000000041880723c */ /* 0x044fe80000001880 */
[----:B------:R-:W-:Y:S02]  /*1a0d0*/  MUFU.EX2 R244, R244 ;  /* 0x000000f400f47308 */ /* 0x000fe40000000800 */
[C---:B------:R-:W-:Y:S01]  /*1a0e0*/  HMMA.16816.F32 R124, R24.reuse, R6, R124 ;  /* 0x00000006187c723c */ /* 0x040fe2000000187c */
[----:B------:R-:W2:Y:S05]  /*1a0f0*/  LDSM.16.MT88.4 R4, [R217+0x12000] ;  /* 0x01200000d904783b */ /* 0x000eaa0000004200 */
[C---:B-----5:R-:W-:Y:S01]  /*1a100*/  HMMA.16816.F32 R100, R24.reuse, R32, R100 ;  /* 0x000000201864723c */ /* 0x060fe20000001864 */
[----:B------:R-:W-:Y:S05]  /*1a110*/  MUFU.EX2 R245, R245 ;  /* 0x000000f500f57308 */ /* 0x000fea0000000800 */
[----:B------:R-:W-:Y:S01]  /*1a120*/  HMMA.16816.F32 R104, R24, R34, R104 ;  /* 0x000000221868723c */ /* 0x000fe20000001868 */
[----:B------:R-:W-:Y:S01]  /*1a130*/  F2FP.F16.F32.PACK_AB R32, R185, R158 ;  /* 0x0000009eb920723e */ /* 0x000fe200000000ff */
[----:B------:R-:W-:Y:S01]  /*1a140*/  FADD.FTZ R158, R158, R175 ;  /* 0x000000af9e9e7221 */ /* 0x000fe20000010000 */
[----:B------:R-:W-:Y:S01]  /*1a150*/  F2FP.F16.F32.PACK_AB R33, R187, R154 ;  /* 0x0000009abb21723e */ /* 0x000fe200000000ff */
[----:B------:R-:W-:-:S02]  /*1a160*/  FADD.FTZ R154, R154, R177 ;  /* 0x000000b19a9a7221 */ /* 0x000fc40000010000 */
[C---:B---3--:R-:W-:Y:S01]  /*1a170*/  HMMA.16816.F32 R76, R24.reuse, R16, R76 ;  /* 0x00000010184c723c */ /* 0x048fe2000000184c */
        /* <DEDUP_REMOVED lines=8> */
[----:B----4-:R-:W-:Y:S01]  /*1a200*/  HMMA.16816.F32 R84, R24, R12, R84 ;  /* 0x0000000c1854723c */ /* 0x010fe20000001854 */
[----:B------:R-:W-:Y:S01]  /*1a210*/  FADD.FTZ R179, R179, R156 ;  /* 0x0000009cb3b37221 */ /* 0x000fe20000010000 */
[----:B------:R-:W-:-:S04]  /*1a220*/  FADD.FTZ R160, R181, R160 ;  /* 0x000000a0b5a07221 */ /* 0x000fc80000010000 */
[C---:B------:R-:W-:Y:S01]  /*1a230*/  HMMA.16816.F32 R88, R24.reuse, R14, R88 ;  /* 0x0000000e1858723c */ /* 0x040fe20000001858 */
[----:B------:R-:W3:Y:S05]  /*1a240*/  LDSM.16.MT88.4 R12, [R217+0xe800] ;  /* 0x00e80000d90c783b */ /* 0x000eea0000004200 */
[C---:B--2---:R-:W-:Y:S06]  /*1a250*/  HMMA.16816.F32 R120, R24.reuse, R4, R120 ;  /* 0x000000041878723c */ /* 0x044fec0000001878 */
[C---:B------:R-:W-:Y:S01]  /*1a260*/  HMMA.16816.F32 R108, R24.reuse, R6, R108 ;  /* 0x00000006186c723c */ /* 0x040fe2000000186c */
[----:B------:R-:W2:Y:S05]  /*1a270*/  LDSM.16.MT88.4 R4, [R216+0xe800] ;  /* 0x00e80000d804783b */ /* 0x000eaa0000004200 */
[C---:B------:R-:W-:Y:S06]  /*1a280*/  HMMA.16816.F32 R68, R24.reuse, R20, R68 ;  /* 0x000000141844723c */ /* 0x040fec0000001844 */
[C---:B------:R-:W-:Y:S01]  /*1a290*/  HMMA.16816.F32 R72, R24.reuse, R22, R72 ;  /* 0x000000161848723c */ /* 0x040fe20000001848 */
[----:B------:R-:W-:Y:S05]  /*1a2a0*/  LDSM.16.MT88.4 R20, [R220+0xe800] ;  /* 0x00e80000dc14783b */ /* 0x000fea0000004200 */
[C---:B------:R-:W-:Y:S06]  /*1a2b0*/  HMMA.16816.F32 R116, R24.reuse, R28, R116 ;  /* 0x0000001c1874723c */ /* 0x040fec0000001874 */
[----:B------:R-:W-:Y:S01]  /*1a2c0*/  HMMA.16816.F32 R112, R24, R30, R112 ;  /* 0x0000001e1870723c */ /* 0x000fe20000001870 */
[----:B------:R-:W-:Y:S05]  /*1a2d0*/  LDSM.16.MT88.4 R28, [R220+0x12800] ;  /* 0x01280000dc1c783b */ /* 0x000fea0000004200 */
        /* <DEDUP_REMOVED lines=8> */
[----:B------:R-:W2:Y:S04]  /*1a360*/  LDSM.16.MT88.4 R36, [R216+0x12800] ;  /* 0x01280000d824783b */ /* 0x000ea80000004200 */
[----:B------:R-:W-:Y:S01]  /*1a370*/  LDSM.16.MT88.4 R24, [R220+0xf000] ;  /* 0x00f00000dc18783b */ /* 0x000fe20000004200 */
[C---:B------:R-:W-:Y:S06]  /*1a380*/  HMMA.16816.F32 R68, R32.reuse, R16, R68 ;  /* 0x000000102044723c */ /* 0x040fec0000001844 */
[C---:B------:R-:W-:Y:S01]  /*1a390*/  HMMA.16816.F32 R72, R32.reuse, R18, R72 ;  /* 0x000000122048723c */ /* 0x040fe20000001848 */
[----:B------:R-:W4:Y:S05]  /*1a3a0*/  LDSM.16.MT88.4 R16, [R218+0xf000] ;  /* 0x00f00000da10783b */ /* 0x000f2a0000004200 */
[C---:B---3--:R-:W-:Y:S06]  /*1a3b0*/  HMMA.16816.F32 R120, R32.reuse, R12, R120 ;  /* 0x0000000c2078723c */ /* 0x048fec0000001878 */
[C---:B------:R-:W-:Y:S01]  /*1a3c0*/  HMMA.16816.F32 R108, R32.reuse, R14, R108 ;  /* 0x0000000e206c723c */ /* 0x040fe2000000186c */
[----:B------:R-:W3:Y:S05]  /*1a3d0*/  LDSM.16.MT88.4 R12, [R220+0x13000] ;  /* 0x01300000dc0c783b */ /* 0x000eea0000004200 */
[C---:B------:R-:W-:Y:S06]  /*1a3e0*/  HMMA.16816.F32 R128, R32.reuse, R20, R128 ;  /* 0x000000142080723c */ /* 0x040fec0000001880 */
[C---:B------:R-:W-:Y:S01]  /*1a3f0*/  HMMA.16816.F32 R124, R32.reuse, R22, R124 ;  /* 0x00000016207c723c */ /* 0x040fe2000000187c */
[----:B------:R-:W5:Y:S05]  /*1a400*/  LDSM.16.MT88.4 R20, [R218+0x12800] ;  /* 0x01280000da14783b */ /* 0x000f6a0000004200 */
[C---:B------:R-:W-:Y:S06]  /*1a410*/  HMMA.16816.F32 R92, R32.reuse, R28, R92 ;  /* 0x0000001c205c723c */ /* 0x040fec000000185c */
        /* <DEDUP_REMOVED lines=8> */
[----:B-1----:R-:W-:Y:S01]  /*1a4a0*/  F2FP.F16.F32.PACK_AB R31, R151, R164 ;  /* 0x000000a4971f723e */ /* 0x002fe200000000ff */
[----:B------:R-:W-:Y:S02]  /*1a4b0*/  FADD.FTZ R166, R166, R163 ;  /* 0x000000a3a6a67221 */ /* 0x000fe40000010000 */
[----:B------:R-:W-:Y:S01]  /*1a4c0*/  HMMA.16816.F32 R112, R32, R38, R112 ;  /* 0x000000262070723c */ /* 0x000fe20000001870 */
[-CC-:B------:R-:W-:Y:S01]  /*1a4d0*/  FFMA.FTZ R36, R145, R133.reuse, -R132.reuse ;  /* 0x0000008591247223 */ /* 0x180fe20000010884 */
[----:B------:R-:W-:Y:S01]  /*1a4e0*/  FFMA.FTZ R37, R143, R133, -R132 ;  /* 0x000000858f257223 */ /* 0x000fe20000010884 */
[----:B------:R-:W-:Y:S01]  /*1a4f0*/  FADD.FTZ R164, R164, R167 ;  /* 0x000000a7a4a47221 */ /* 0x000fe20000010000 */
[----:B------:R-:W-:-:S02]  /*1a500*/  FADD.FTZ R159, R159, R166 ;  /* 0x000000a69f9f7221 */ /* 0x000fc40000010000 */
[C---:B------:R-:W-:Y:S01]  /*1a510*/  HMMA.16816.F32 R76, R28.reuse, R4, R76 ;  /* 0x000000041c4c723c */ /* 0x040fe2000000184c */
[-C--:B------:R-:W-:Y:S01]  /*1a520*/  FFMA.FTZ R38, R141, R133.reuse, -R132 ;  /* 0x000000858d267223 */ /* 0x080fe20000010884 */
[----:B------:R-:W-:Y:S01]  /*1a530*/  FFMA.FTZ R39, R139, R133, -R136 ;  /* 0x000000858b277223 */ /* 0x000fe20000010888 */
[----:B------:R-:W-:Y:S01]  /*1a540*/  MUFU.EX2 R36, R36 ;  /* 0x0000002400247308 */ /* 0x000fe20000000800 */
[----:B------:R-:W-:Y:S01]  /*1a550*/  FADD.FTZ R151, R151, R164 ;  /* 0x000000a497977221 */ /* 0x000fe20000010000 */
[----:B------:R-:W-:Y:S01]  /*1a560*/  FADD.FTZ R168, R168, R159 ;  /* 0x0000009fa8a87221 */ /* 0x000fe20000010000 */
[C---:B------:R-:W-:Y:S01]  /*1a570*/  HMMA.16816.F32 R80, R28.reuse, R6, R80 ;  /* 0x000000061c50723c */ /* 0x040fe20000001850 */
[----:B------:R-:W1:Y:S04]  /*1a580*/  LDSM.16.MT88.4 R4, [R217+0x13000] ;  /* 0x01300000d904783b */ /* 0x000e680000004200 */
[----:B------:R-:W-:Y:S01]  /*1a590*/  MUFU.EX2 R37, R37 ;  /* 0x0000002500257308 */ /* 0x000fe20000000800 */
[C---:B----4-:R-:W-:Y:S06]  /*1a5a0*/  HMMA.16816.F32 R68, R28.reuse, R16, R68 ;  /* 0x000000101c44723c */ /* 0x050fec0000001844 */
[C---:B------:R-:W-:Y:S01]  /*1a5b0*/  HMMA.16816.F32 R72, R28.reuse, R18, R72 ;  /* 0x000000121c48723c */ /* 0x040fe20000001848 */
[----:B------:R-:W2:Y:S01]  /*1a5c0*/  LDSM.16.MT88.4 R16, [R218+0x13000] ;  /* 0x01300000da10783b */ /* 0x000ea20000004200 */
[----:B------:R-:W-:Y:S04]  /*1a5d0*/  MUFU.EX2 R38, R38 ;  /* 0x0000002600267308 */ /* 0x000fe80000000800 */
[C---:B---3--:R-:W-:Y:S04]  /*1a5e0*/  HMMA.16816.F32 R92, R28.reuse, R12, R92 ;  /* 0x0000000c1c5c723c */ /* 0x048fe8000000185c */
[----:B------:R-:W3:Y:S02]  /*1a5f0*/  MUFU.EX2 R39, R39 ;  /* 0x0000002700277308 */ /* 0x000ee40000000800 */
[----:B------:R-:W-:Y:S01]  /*1a600*/  HMMA.16816.F32 R96, R28, R14, R96 ;  /* 0x0000000e1c60723c */ /* 0x000fe20000001860 */
[----:B------:R-:W4:Y:S05]  /*1a610*/  LDSM.16.MT88.4 R12, [R220+0xf800] ;  /* 0x00f80000dc0c783b */ /* 0x000f2a0000004200 */
[C---:B-----5:R-:W-:Y:S06]  /*1a620*/  HMMA.16816.F32 R100, R32.reuse, R20, R100 ;  /* 0x000000142064723c */ /* 0x060fec0000001864 */
[----:B------:R-:W-:Y:S01]  /*1a630*/  HMMA.16816.F32 R104, R32, R22, R104 ;  /* 0x000000162068723c */ /* 0x000fe20000001868 */
[----:B------:R-:W5:Y:S04]  /*1a640*/  LDSM.16.MT88.4 R20, [R216+0xf000] ;  /* 0x00f00000d814783b */ /* 0x000f680000004200 */
[----:B------:R-:W-:Y:S01]  /*1a650*/  LDSM.16.MT88.4 R32, [R216+0x13000] ;  /* 0x01300000d820783b */ /* 0x000fe20000004200 */
[C---:B------:R-:W-:Y:S06]  /*1a660*/  HMMA.16816.F32 R128, R28.reuse, R24, R128 ;  /* 0x000000181c80723c */ /* 0x040fec0000001880 */
[C---:B------:R-:W-:Y:S01]  /*1a670*/  HMMA.16816.F32 R124, R28.reuse, R26, R124 ;  /* 0x0000001a1c7c723c */ /* 0x040fe2000000187c */
[----:B------:R-:W5:Y:S05]  /*1a680*/  LDSM.16.MT88.4 R24, [R218+0xf800] ;  /* 0x00f80000da18783b */ /* 0x000f6a0000004200 */
[C---:B-1----:R-:W-:Y:S06]  /*1a690*/  HMMA.16816.F32 R120, R28.reuse, R4, R120 ;  /* 0x000000041c78723c */ /* 0x042fec0000001878 */
[----:B------:R-:W-:Y:S01]  /*1a6a0*/  HMMA.16816.F32 R108, R28, R6, R108 ;  /* 0x000000061c6c723c */ /* 0x000fe2000000186c */
[----:B---3--:R-:W-:Y:S01]  /*1a6b0*/  F2FP.F16.F32.PACK_AB R4, R170, R39 ;  /* 0x00000027aa04723e */ /* 0x008fe200000000ff */
        /* <DEDUP_REMOVED lines=12> */
[----:B----4-:R-:W-:Y:S01]  /*1a780*/  HMMA.16816.F32 R128, R4, R12, R128 ;  /* 0x0000000c0480723c */ /* 0x010fe20000001880 */
[----:B------:R-:W-:Y:S01]  /*1a790*/  FADD.FTZ R245, R245, R38 ;  /* 0x00000026f5f57221 */ /* 0x000fe20000010000 */
[----:B------:R-:W-:-:S04]  /*1a7a0*/  FADD.FTZ R244, R244, R135 ;  /* 0x00000087f4f47221 */ /* 0x000fc80000010000 */
[----:B------:R-:W-:Y:S01]  /*1a7b0*/  HMMA.16816.F32 R124, R4, R14, R124 ;  /* 0x0000000e047c723c */ /* 0x000fe2000000187c */
[----:B------:R-:W2:Y:S05]  /*1a7c0*/  LDSM.16.MT88.4 R12, [R220+0x13800] ;  /* 0x01380000dc0c783b */ /* 0x000eaa0000004200 */
[C---:B-----5:R-:W-:Y:S06]  /*1a7d0*/  HMMA.16816.F32 R84, R28.reuse, R20, R84 ;  /* 0x000000141c54723c */ /* 0x060fec0000001854 */
[----:B------:R-:W-:Y:S01]  /*1a7e0*/  HMMA.16816.F32 R88, R28, R22, R88 ;  /* 0x000000161c58723c */ /* 0x000fe20000001858 */
[----:B------:R-:W3:Y:S05]  /*1a7f0*/  LDSM.16.MT88.4 R20, [R217+0xf800] ;  /* 0x00f80000d914783b */ /* 0x000eea0000004200 */
[C---:B------:R-:W-:Y:S06]  /*1a800*/  HMMA.16816.F32 R68, R4.reuse, R24, R68 ;  /* 0x000000180444723c */ /* 0x040fec0000001844 */
[C---:B------:R-:W-:Y:S01]  /*1a810*/  HMMA.16816.F32 R72, R4.reuse, R26, R72 ;  /* 0x0000001a0448723c */ /* 0x040fe20000001848 */
[----:B------:R-:W4:Y:S05]  /*1a820*/  LDSM.16.MT88.4 R24, [R218+0x13800] ;  /* 0x01380000da18783b */ /* 0x000f2a0000004200 */
[C---:B-1----:R-:W-:Y:S06]  /*1a830*/  HMMA.16816.F32 R84, R4.reuse, R16, R84 ;  /* 0x000000100454723c */ /* 0x042fec0000001854 */
[C---:B------:R-:W-:Y:S01]  /*1a840*/  HMMA.16816.F32 R88, R4.reuse, R18, R88 ;  /* 0x000000120458723c */ /* 0x040fe20000001858 */
[----:B------:R-:W1:Y:S05]  /*1a850*/  LDSM.16.MT88.4 R16, [R217+0x13800] ;  /* 0x01380000d910783b */ /* 0x000e6a0000004200 */
[C---:B--2---:R-:W-:Y:S06]  /*1a860*/  HMMA.16816.F32 R92, R4.reuse, R12, R92 ;  /* 0x0000000c045c723c */ /* 0x044fec000000185c */
[----:B------:R-:W-:Y:S01]  /*1a870*/  HMMA.16816.F32 R96, R4, R14, R96 ;  /* 0x0000000e0460723c */ /* 0x000fe20000001860 */
[----:B------:R-:W2:Y:S05]  /*1a880*/  LDSM.16.MT88.4 R12, [R216+0x13800] ;  /* 0x01380000d80c783b */ /* 0x000eaa0000004200 */
[C---:B------:R-:W-:Y:S06]  /*1a890*/  HMMA.16816.F32 R116, R28.reuse, R32, R116 ;  /* 0x000000201c74723c */ /* 0x040fec0000001874 */
[----:B------:R-:W-:Y:S06]  /*1a8a0*/  HMMA.16816.F32 R112, R28, R34, R112 ;  /* 0x000000221c70723c */ /* 0x000fec0000001870 */
        /* <DEDUP_REMOVED lines=35> */
[----:B------:R-:W-:Y:S02]  /*1aae0*/  ISETP.GE.AND P3, PT, R14, RZ, PT ;  /* 0x000000ff0e00720c */ /* 0x000fe40003f66270 */
[----:B------:R-:W2:Y:S01]  /*1aaf0*/  LD.E.64 R14, desc[UR6][R10.64+0x28] ;  /* 0x000028060a0e7980 */ /* 0x000ea2000c101b00 */
        /* <DEDUP_REMOVED lines=21> */
[----:B------:R-:W-:Y:S01]  /*1ac50*/  IMAD.WIDE R18, R6, 0x4, R240 ;  /* 0x0000000406127825 */ /* 0x000fe200078e02f0 */
        /* <DEDUP_REMOVED lines=13> */
[----:B------:R-:W-:-:S04]  /*1ad30*/  IMAD R4, R14, R4, R5 ;  /* 0x000000040e047224 */ /* 0x000fc800078e0205 */
[----:B------:R-:W-:Y:S01]  /*1ad40*/  IMAD.IADD R4, R7, 0x1, R4 ;  /* 0x0000000107047824 */ /* 0x000fe200078e0204 */
[----:B------:R-:W-:Y:S05]  /*1ad50*/  BRA `(.L_x_3210) ;  /* 0x00000000000c7947 */ /* 0x000fea0003800000 */
.L_x_3209:
[----:B------:R-:W2:Y:S02]  /*1ad60*/  LD.E R6, desc[UR6][R10.64+0x40] ;  /* 0x000040060a067980 */ /* 0x000ea4000c101900 */
[----:B--2---:R-:W-:-:S04]  /*1ad70*/  LEA R6, -R6, RZ, 0x7 ;  /* 0x000000ff06067211 */ /* 0x004fc800078e39ff */
[----:B------:R-:W-:Y:S02]  /*1ad80*/  SHF.R.S32.HI R4, RZ, 0x1f, R6 ;  /* 0x0000001fff047819 */ /* 0x000fe40000011406 */
.L_x_3210:
[----:B------:R-:W-:Y:S05]  /*1ad90*/  BSYNC B0 ;  /* 0x0000000000007941 */ /* 0x000fea0003800000 */
.L_x_3208:
[C---:B------:R-:W-:Y:S01]  /*1ada0*/  LOP3.LUT P4, RZ, R243.reuse, 0x1, RZ, 0xc0, !PT ;  /* 0x00000001f3ff7812 */ /* 0x040fe2000788c0ff */
[----:B------:R-:W1:Y:S01]  /*1adb0*/  S2R R49, SR_TID.X ;  /* 0x0000000000317919 */ /* 0x000e620000002100 */
[----:B------:R-:W-:Y:S01]  /*1adc0*/  LOP3.LUT P1, RZ, R243, 0x2, RZ, 0xc0, !PT ;  /* 0x00000002f3ff7812 */ /* 0x000fe2000782c0ff */
[----:B------:R-:W-:Y:S01]  /*1add0*/  ULDC.64 UR4, c[0x0][0x208] ;  /* 0x0000820000047ab9 */ /* 0x000fe20000000a00 */
[C---:B------:R-:W-:Y:S01]  /*1ade0*/  LEA R188, P3, R6.reuse, R152, 0x1 ;  /* 0x0000009806bc7211 */ /* 0x040fe200078608ff */
[----:B------:R-:W-:Y:S01]  /*1adf0*/  BSSY B1, `(.L_x_3211) ;  /* 0x0000317000017945 */ /* 0x000fe20003800000 */
        /* <DEDUP_REMOVED lines=28> */
[----:B------:R-:W-:Y:S01]  /*1afc0*/  @P1 LEA R10, P2, R5, R152, 0x1 ;  /* 0x00000098050a1211 */ /* 0x000fe200078408ff */
[----:B-1----:R-:W-:Y:S01]  /*1afd0*/  IMAD.SHL.U32 R49, R49, 0x2, RZ ;  /* 0x0000000231317824 */ /* 0x002fe200078e00ff */
        /* <DEDUP_REMOVED lines=37> */
[CC--:B--2---:R-:W-:Y:S01]  /*1b230*/  @P1 LEA R28, P3, R7.reuse, R152.reuse, 0x1 ;  /* 0x00000098071c1211 */ /* 0x0c4fe200078608ff */
        /* <DEDUP_REMOVED lines=17> */
[----:B------:R-:W-:Y:S02]  /*1b350*/  LOP3.LUT R49, R49, 0x6, RZ, 0xc0, !PT ;  /* 0x0000000631317812 */ /* 0x000fe400078ec0ff */
[----:B------:R-:W-:Y:S01]  /*1b360*/  ISETP.GE.AND P2, PT, R48, 0x3, PT ;  /* 0x000000033000780c */ /* 0x000fe20003f46270 */
        /* <DEDUP_REMOVED lines=59> */
[----:B------:R-:W-:Y:S01]  /*1b720*/  LDSM.16.M88.4 R164, [R209] ;  /* 0x00000000d1a4783b */ /* 0x000fe20000000200 */
[C---:B-----5:R-:W-:Y:S03]  /*1b730*/  HMMA.16816.F32 R52, R172.reuse, R44, RZ ;  /* 0x0000002cac34723c */ /* 0x060fe600000018ff */
[----:B------:R-:W-:Y:S03]  /*1b740*/  LDSM.16.M88.4 R160, [R219+0x4000] ;  /* 0x00400000dba0783b */ /* 0x000fe60000000200 */
[C---:B--2---:R-:W-:Y:S01]  /*1b750*/  HMMA.16816.F32 R40, R172.reuse, R36, RZ ;  /* 0x00000024ac28723c */ /* 0x044fe200000018ff */
[----:B------:R-:W-:Y:S04]  /*1b760*/  LDSM.16.M88.4 R156, [R219+0x4800] ;  /* 0x00480000db9c783b */ /* 0x000fe80000000200 */
[----:B------:R-:W-:Y:S01]  /*1b770*/  LDSM.16.M88.4 R168, [R208] ;  /* 0x00000000d0a8783b */ /* 0x000fe20000000200 */
[C---:B-1----:R-:W-:Y:S03]  /*1b780*/  HMMA.16816.F32 R32, R172.reuse, R28, RZ ;  /* 0x0000001cac20723c */ /* 0x042fe600000018ff */
[----:B------:R-:W-:Y:S03]  /*1b790*/  LDSM.16.M88.4 R184, [R224+0x2000] ;  /* 0x00200000e0b8783b */ /* 0x000fe60000000200 */
[C---:B------:R-:W-:Y:S01]  /*1b7a0*/  HMMA.16816.F32 R24, R172.reuse, R20, RZ ;  /* 0x00000014ac18723c */ /* 0x040fe200000018ff */
[----:B------:R-:W-:Y:S04]  /*1b7b0*/  LDSM.16.M88.4 R180, [R200] ;  /* 0x00000000c8b4783b */ /* 0x000fe80000000200 */
        /* <DEDUP_REMOVED lines=16> */
[----:B------:R-:W3:Y:S05]  /*1b8c0*/  LDSM.16.M88.4 R144, [R222] ;  /* 0x00000000de90783b */ /* 0x000eea0000000200 */
[C---:B------:R-:W-:Y:S06]  /*1b8d0*/  HMMA.16816.F32 R52, R148.reuse, R4, R52 ;  /* 0x000000049434723c */ /* 0x040fec0000001834 */
[C---:B------:R-:W-:Y:S01]  /*1b8e0*/  HMMA.16816.F32 R44, R148.reuse, R6, R44 ;  /* 0x00000006942c723c */ /* 0x040fe2000000182c */
[----:B------:R-:W5:Y:S05]  /*1b8f0*/  LDSM.16.M88.4 R4, [R219+0x5000] ;  /* 0x00500000db04783b */ /* 0x000f6a0000000200 */
        /* <DEDUP_REMOVED lines=14> */
[----:B------:R-:W2:Y:S04]  /*1b9e0*/  LDSM.16.M88.4 R148, [R219+0x7800] ;  /* 0x00780000db94783b */ /* 0x000ea80000000200 */
[----:B------:R-:W-:Y:S01]  /*1b9f0*/  LDSM.16.M88.4 R164, [R208+0x1800] ;  /* 0x00180000d0a4783b */ /* 0x000fe20000000200 */
[C---:B---3--:R-:W-:Y:S06]  /*1ba00*/  HMMA.16816.F32 R132, R144.reuse, R160, R132 ;  /* 0x000000a09084723c */ /* 0x048fec0000001884 */
[C---:B------:R-:W-:Y:S01]  /*1ba10*/  HMMA.16816.F32 R64, R144.reuse, R162, R64 ;  /* 0x000000a29040723c */ /* 0x040fe20000001840 */
[----:B------:R-:W-:Y:S05]  /*1ba20*/  LDSM.16.M88.4 R160, [R208+0x2000] ;  /* 0x00200000d0a0783b */ /* 0x000fea0000000200 */
[C---:B-----5:R-:W-:Y:S06]  /*1ba30*/  HMMA.16816.F32 R52, R144.reuse, R4, R52 ;  /* 0x000000049034723c */ /* 0x060fec0000001834 */
[C---:B------:R-:W-:Y:S01]  /*1ba40*/  HMMA.16816.F32 R44, R144.reuse, R6, R44 ;  /* 0x00000006902c723c */ /* 0x040fe2000000182c */
[----:B------:R-:W3:Y:S05]  /*1ba50*/  LDSM.16.M88.4 R4, [R221] ;  /* 0x00000000dd04783b */ /* 0x000eea0000000200 */
        /* <DEDUP_REMOVED lines=16> */
[----:B------:R-:W-:Y:S01]  /*1bb60*/  HMMA.16816.F32 R56, R144, R158, R56 ;  /* 0x0000009e9038723c */ /* 0x000fe20000001838 */
[----:B------:R-:W-:Y:S04]  /*1bb70*/  LDSM.16.M88.4 R156, [R226+0x2000] ;  /* 0x00200000e29c783b */ /* 0x000fe80000000200 */
[----:B------:R-:W-:Y:S01]  /*1bb80*/  LDSM.16.M88.4 R144, [R225+0x8000] ;  /* 0x00800000e190783b */ /* 0x000fe20000000200 */
[C---:B---3--:R-:W-:Y:S06]  /*1bb90*/  HMMA.16816.F32 R132, R4.reuse, R168, R132 ;  /* 0x000000a80484723c */ /* 0x048fec0000001884 */
[C---:B------:R-:W-:Y:S01]  /*1bba0*/  HMMA.16816.F32 R64, R4.reuse, R170, R64 ;  /* 0x000000aa0440723c */ /* 0x040fe20000001840 */
[----:B------:R-:W-:Y:S05]  /*1bbb0*/  LDSM.16.M88.4 R168, [R225+0xa000] ;  /* 0x00a00000e1a8783b */ /* 0x000fea0000000200 */
[C---:B----4-:R-:W-:Y:S06]  /*1bbc0*/  HMMA.16816.F32 R60, R4.reuse, R140, R60 ;  /* 0x0000008c043c723c */ /* 0x050fec000000183c */
[C---:B------:R-:W-:Y:S01]  /*1bbd0*/  HMMA.16816.F32 R56, R4.reuse, R142, R56 ;  /* 0x0000008e0438723c */ /* 0x040fe20000001838 */
[----:B------:R-:W3:Y:S05]  /*1bbe0*/  LDSM.16.M88.4 R140, [R225+0x8800] ;  /* 0x00880000e18c783b */ /* 0x000eea0000000200 */
        /* <DEDUP_REMOVED lines=11> */
[----:B------:R-:W-:Y:S05]  /*1bca0*/  LDSM.16.M88.4 R152, [R207] ;  /* 0x00000000cf98783b */ /* 0x000fea0000000200 */
[C---:B--2---:R-:W-:Y:S06]  /*1bcb0*/  HMMA.16816.F32 R16, R4.reuse, R8, R16 ;  /* 0x000000080410723c */ /* 0x044fec0000001810 */
[C---:B------:R-:W-:Y:S01]  /*1bcc0*/  HMMA.16816.F32 R12, R4.reuse, R10, R12 ;  /* 0x0000000a040c723c */ /* 0x040fe2000000180c */
[----:B------:R-:W1:Y:S05]  /*1bcd0*/  LDSM.16.M88.4 R8, [R225+0x9800] ;  /* 0x00980000e108783b */ /* 0x000e6a0000000200 */
[C---:B-----5:R-:W-:Y:S06]  /*1bce0*/  HMMA.16816.F32 R176, R4.reuse, R148, R176 ;  /* 0x0000009404b0723c */ /* 0x060fec00000018b0 */
[----:B------:R-:W-:Y:S01]  /*1bcf0*/  HMMA.16816.F32 R172, R4, R150, R172 ;  /* 0x0000009604ac723c */ /* 0x000fe200000018ac */
[----:B------:R-:W2:Y:S04]  /*1bd00*/  LDSM.16.M88.4 R4, [R225+0xa800] ;  /* 0x00a80000e104783b */ /* 0x000ea80000000200 */
[----:B------:R-:W-:Y:S01]  /*1bd10*/  LDSM.16.M88.4 R148, [R206] ;  /* 0x00000000ce94783b */ /* 0x000fe20000000200 */
[C---:B---3--:R-:W-:Y:S06]  /*1bd20*/  HMMA.16816.F32 R60, R156.reuse, R140, R60 ;  /* 0x0000008c9c3c723c */ /* 0x048fec000000183c */
[C---:B------:R-:W-:Y:S01]  /*1bd30*/  HMMA.16816.F32 R56, R156.reuse, R142, R56 ;  /* 0x0000008e9c38723c */ /* 0x040fe20000001838 */
[----:B------:R-:W-:Y:S05]  /*1bd40*/  LDSM.16.M88.4 R140, [R204] ;  /* 0x00000000cc8c783b */ /* 0x000fea0000000200 */
[C---:B------:R-:W-:Y:S06]  /*1bd50*/  HMMA.16816.F32 R132, R156.reuse, R144, R132 ;  /* 0x000000909c84723c */ /* 0x040fec0000001884 */
[C---:B------:R-:W-:Y:S06]  /*1bd60*/  HMMA.16816.F32 R32, R156.reuse, R168, R32 ;  /* 0x000000a89c20723c */ /* 0x040fec0000001820 */
[C---:B-1----:R-:W-:Y:S06]  /*1bd70*/  HMMA.16816.F32 R40, R156.reuse, R8, R40 ;  /* 0x000000089c28723c */ /* 0x042fec0000001828 */
[C---:B------:R-:W-:Y:S01]  /*1bd80*/  HMMA.16816.F32 R36, R156.reuse, R10, R36 ;  /* 0x0000000a9c24723c */ /* 0x040fe20000001824 */
[----:B------:R-:W1:Y:S05]  /*1bd90*/  LDSM.16.M88.4 R8, [R202] ;  /* 0x00000000ca08783b */ /* 0x000e6a0000000200 */
[C---:B--2---:R-:W-:Y:S06]  /*1bda0*/  HMMA.16816.F32 R24, R156.reuse, R4, R24 ;  /* 0x000000049c18723c */ /* 0x044fec0000001818 */
[C---:B------:R-:W-:Y:S01]  /*1bdb0*/  HMMA.16816.F32 R20, R156.reuse, R6, R20 ;  /* 0x000000069c14723c */ /* 0x040fe20000001814 */
[----:B------:R-:W2:Y:S05]  /*1bdc0*/  LDSM.16.M88.4 R4, [R201] ;  /* 0x00000000c904783b */ /* 0x000eaa0000000200 */
[C---:B------:R-:W-:Y:S01]  /*1bdd0*/  HMMA.16816.F32 R28, R156.reuse, R170, R28 ;  /* 0x000000aa9c1c723c */ /* 0x040fe2000000181c */
[----:B------:R-:W-:Y:S05]  /*1bde0*/  LDSM.16.M88.4 R168, [R222+0x2000] ;  /* 0x00200000dea8783b */ /* 0x000fea0000000200 */
[C---:B------:R-:W-:Y:S06]  /*1bdf0*/  HMMA.16816.F32 R16, R156.reuse, R164, R16 ;  /* 0x000000a49c10723c */ /* 0x040fec0000001810 */
[C---:B------:R-:W-:Y:S01]  /*1be00*/  HMMA.16816.F32 R12, R156.reuse, R166, R12 ;  /* 0x000000a69c0c723c */ /* 0x040fe2000000180c */
[----:B------:R-:W3:Y:S05]  /*1be10*/  LDSM.16.M88.4 R164, [R219+0x8000] ;  /* 0x00800000dba4783b */ /* 0x000eea0000000200 */
[----:B------:R-:W-:Y:S01]  /*1be20*/  HMMA.16816.F32 R64, R156, R146, R64 ;  /* 0x000000929c40723c */ /* 0x000fe20000001840 */
[----:B------:R-:W4:Y:S05]  /*1be30*/  LDSM.16.M88.4 R144, [R205] ;  /* 0x00000000cd90783b */ /* 0x000f2a0000000200 */
[----:B------:R-:W-:Y:S06]  /*1be40*/  HMMA.16816.F32 R132, R184, R152, R132 ;  /* 0x00000098b884723c */ /* 0x000fec0000001884 */
[C---:B------:R-:W-:Y:S06]  /*1be50*/  HMMA.16816.F32 R176, R156.reuse, R160, R176 ;  /* 0x000000a09cb0723c */ /* 0x040fec00000018b0 */
[----:B------:R-:W-:Y:S01]  /*1be60*/  HMMA.16816.F32 R172, R156, R162, R172 ;  /* 0x000000a29cac723c */ /* 0x000fe200000018ac */
[----:B------:R-:W5:Y:S05]  /*1be70*/  LDSM.16.M88.4 R160, [R219+0x8800] ;  /* 0x00880000dba0783b */ /* 0x000f6a0000000200 */
        /* <DEDUP_REMOVED lines=9> */
[----:B------:R-:W-:Y:S01]  /*1bf10*/  HMMA.16816.F32 R64, R184, R154, R64 ;  /* 0x0000009ab840723c */ /* 0x000fe20000001840 */
[----:B------:R-:W2:Y:S05]  /*1bf20*/  LDSM.16.M88.4 R152, [R219+0x9800] ;  /* 0x00980000db98783b */ /* 0x000eaa0000000200 */
[C---:B------:R-:W-:Y:S06]  /*1bf30*/  HMMA.16816.F32 R52, R156.reuse, R136, R52 ;  /* 0x000000889c34723c */ /* 0x040fec0000001834 */
[----:B------:R-:W-:Y:S01]  /*1bf40*/  HMMA.16816.F32 R44, R156, R138, R44 ;  /* 0x0000008a9c2c723c */ /* 0x000fe2000000182c */
[----:B------:R-:W2:Y:S04]  /*1bf50*/  LDSM.16.M88.4 R136, [R203] ;  /* 0x00000000cb88783b */ /* 0x000ea80000000200 */
[----:B------:R-:W2:Y:S01]  /*1bf60*/  LDSM.16.M88.4 R156, [R219+0x9000] ;  /* 0x00900000db9c783b */ /* 0x000ea20000000200 */
[----:B------:R-:W-:Y:S06]  /*1bf70*/  HMMA.16816.F32 R60, R184, R148, R60 ;  /* 0x00000094b83c723c */ /* 0x000fec000000183c */
[----:B---3--:R-:W-:Y:S06]  /*1bf80*/  HMMA.16816.F32 R132, R168, R164, R132 ;  /* 0x000000a4a884723c */ /* 0x008fec0000001884 */
[C---:B------:R-:W-:Y:S06]  /*1bf90*/  HMMA.16816.F32 R176, R184.reuse, R180, R176 ;  /* 0x000000b4b8b0723c */ /* 0x040fec00000018b0 */
[C---:B------:R-:W-:Y:S01]  /*1bfa0*/  HMMA.16816.F32 R172, R184.reuse, R182, R172 ;  /* 0x000000b6b8ac723c */ /* 0x040fe200000018ac */
[----:B------:R-:W3:Y:S05]  /*1bfb0*/  LDSM.16.M88.4 R180, [R208+0x4800] ;  /* 0x00480000d0b4783b */ /* 0x000eea0000000200 */
[----:B------:R-:W-:Y:S01]  /*1bfc0*/  HMMA.16816.F32 R56, R184, R150, R56 ;  /* 0x00000096b838723c */ /* 0x000fe20000001838 */
[----:B------:R-:W-:Y:S05]  /*1bfd0*/  LDSM.16.M88.4 R148, [R219+0xa000] ;  /* 0x00a00000db94783b */ /* 0x000fea0000000200 */
[----:B------:R-:W-:Y:S06]  /*1bfe0*/  HMMA.16816.F32 R64, R168, R166, R64 ;  /* 0x000000a6a840723c */ /* 0x000fec0000001840 */
[----:B----4-:R-:W-:Y:S06]  /*1bff0*/  HMMA.16816.F32 R52, R184, R144, R52 ;  /* 0x00000090b834723c */ /* 0x010fec0000001834 */
[----:B-----5:R-:W-:Y:S06]  /*1c000*/  HMMA.16816.F32 R60, R168, R160, R60 ;  /* 0x000000a0a83c723c */ /* 0x020fec000000183c */
[----:B-1----:R-:W-:Y:S06]  /*1c010*/  HMMA.16816.F32 R132, R8, R4, R132 ;  /* 0x000000040884723c */ /* 0x002fec0000001884 */
[C---:B--2---:R-:W-:Y:S06]  /*1c020*/  HMMA.16816.F32 R16, R168.reuse, R140, R16 ;  /* 0x0000008ca810723c */ /* 0x044fec0000001810 */
[C---:B------:R-:W-:Y:S01]  /*1c030*/  HMMA.16816.F32 R12, R168.reuse, R142, R12 ;  /* 0x0000008ea80c723c */ /* 0x040fe2000000180c */
[----:B------:R-:W1:Y:S05]  /*1c040*/  LDSM.16.M88.4 R140, [R208+0x5000] ;  /* 0x00500000d08c783b */ /* 0x000e6a0000000200 */
[----:B------:R-:W-:Y:S06]  /*1c050*/  HMMA.16816.F32 R40, R168, R152, R40 ;  /* 0x00000098a828723c */ /* 0x000fec0000001828 */
[----:B------:R-:W-:Y:S01]  /*1c060*/  HMMA.16816.F32 R44, R184, R146, R44 ;  /* 0x00000092b82c723c */ /* 0x000fe2000000182c */
[----:B------:R-:W-:Y:S01]  /*1c070*/  IMAD R152, R242, 0x80, R49 ;  /* 0x00000080f2987824 */ /* 0x000fe200078e0231 */
[----:B------:R-:W2:Y:S01]  /*1c080*/  LDSM.16.M88.4 R144, [R219+0xa800] ;  /* 0x00a80000db90783b */ /* 0x000ea20000000200 */
[----:B------:R-:W-:-:S02]  /*1c090*/  IMAD.MOV.U32 R153, RZ, RZ, R189 ;  /* 0x000000ffff997224 */ /* 0x000fc400078e00bd */
[C---:B------:R-:W-:Y:S01]  /*1c0a0*/  VIADD R4, R152.reuse, 0x1 ;  /* 0x0000000198047836 */ /* 0x040fe20000000000 */
[----:B------:R-:W-:Y:S01]  /*1c0b0*/  HMMA.16816.F32 R56, R168, R162, R56 ;  /* 0x000000a2a838723c */ /* 0x000fe20000001838 */
[----:B------:R-:W-:-:S03]  /*1c0c0*/  VIADD R48, R152, 0x9 ;  /* 0x0000000998307836 */ /* 0x000fc60000000000 */
[----:B------:R-:W-:Y:S02]  /*1c0d0*/  I2FP.F32.S32 R5, R4 ;  /* 0x0000000400057245 */ /* 0x000fe40000201400 */
[C---:B------:R-:W-:Y:S01]  /*1c0e0*/  HMMA.16816.F32 R32, R184.reuse, R136, R32 ;  /* 0x00000088b820723c */ /* 0x040fe20000001820 */
[CC--:B------:R-:W-:Y:S02]  /*1c0f0*/  ISETP.GE.AND P3, PT, R4.reuse, R50.reuse, PT ;  /* 0x000000320400720c */ /* 0x0c0fe40003f66270 */
[----:B------:R-:W-:Y:S01]  /*1c100*/  ISETP.GE.AND P6, PT, R4, R51, PT ;  /* 0x000000330400720c */ /* 0x000fe20003fc6270 */
[CC--:B------:R-:W-:Y:S01]  /*1c110*/  FFMA.FTZ R49, R0.reuse, R5.reuse, R133 ;  /* 0x0000000500317223 */ /* 0x0c0fe20000010085 */
[----:B------:R-:W-:Y:S01]  /*1c120*/  FFMA.FTZ R135, R0, R5, R135 ;  /* 0x0000000500877223 */ /* 0x000fe20000010087 */
[----:B------:R-:W-:Y:S01]  /*1c130*/  HMMA.16816.F32 R28, R184, R138, R28 ;  /* 0x0000008ab81c723c */ /* 0x000fe2000000181c */
[----:B------:R-:W4:Y:S01]  /*1c140*/  LDSM.16.M88.4 R136, [R219+0xb800] ;  /* 0x00b80000db88783b */ /* 0x000f220000000200 */
[----:B------:R-:W-:Y:S01]  /*1c150*/  ISETP.GE.AND P4, PT, R48, R50, PT ;  /* 0x000000323000720c */ /* 0x000fe20003f86270 */
[----:B------:R-:W-:Y:S01]  /*1c160*/  VIADD R133, R152, 0x10 ;  /* 0x0000001098857836 */ /* 0x000fe20000000000 */
[----:B------:R-:W-:-:S02]  /*1c170*/  ISETP.GE.AND P5, PT, R48, R51, PT ;  /* 0x000000333000720c */ /* 0x000fc40003fa6270 */
[----:B------:R-:W-:Y:S01]  /*1c180*/  HMMA.16816.F32 R64, R8, R6, R64 ;  /* 0x000000060840723c */ /* 0x000fe20000001840 */
[----:B------:R-:W5:Y:S01]  /*1c190*/  LDSM.16.M88.4 R4, [R208+0x5800] ;  /* 0x00580000d004783b */ /* 0x000f620000000200 */
[----:B------:R-:W-:Y:S02]  /*1c1a0*/  I2FP.F32.S32 R48, R48 ;  /* 0x0000003000307245 */ /* 0x000fe40000201400 */
[----:B------:R-:W-:Y:S02]  /*1c1b0*/  FSEL R49, R49, -INF , !P3 ;  /* 0xff80000031317808 */ /* 0x000fe40005800000 */
[----:B------:R-:W-:Y:S01]  /*1c1c0*/  HMMA.16816.F32 R52, R168, R156, R52 ;  /* 0x0000009ca834723c */ /* 0x000fe20000001834 */
[----:B------:R-:W-:-:S05]  /*1c1d0*/  ISETP.GE.AND P3, PT, R133, R50, PT ;  /* 0x000000328500720c */ /* 0x000fca0003f66270 */
[----:B---3--:R-:W-:Y:S06]  /*1c1e0*/  HMMA.16816.F32 R60, R8, R180, R60 ;  /* 0x000000b4083c723c */ /* 0x008fec000000183c */
[----:B------:R-:W-:Y:S06]  /*1c1f0*/  HMMA.16816.F32 R44, R168, R158, R44 ;  /* 0x0000009ea82c723c */ /* 0x000fec000000182c */
[----:B------:R-:W-:Y:S01]  /*1c200*/  HMMA.16816.F32 R56, R8, R182, R56 ;  /* 0x000000b60838723c */ /* 0x000fe20000001838 */
[CC--:B------:R-:W-:Y:S01]  /*1c210*/  FFMA.FTZ R65, R0.reuse, R48.reuse, R65 ;  /* 0x0000003000417223 */ /* 0x0c0fe20000010041 */
[----:B------:R-:W-:Y:S01]  /*1c220*/  FFMA.FTZ R67, R0, R48, R67 ;  /* 0x0000003000437223 */ /* 0x000fe20000010043 */
[----:B------:R-:W-:-:S03]  /*1c230*/  VIADD R48, R152, 0x11 ;  /* 0x0000001198307836 */ /* 0x000fc60000000000 */
[----:B-1----:R-:W-:Y:S01]  /*1c240*/  HMMA.16816.F32 R52, R8, R140, R52 ;  /* 0x0000008c0834723c */ /* 0x002fe20000001834 */
[----:B------:R-:W-:Y:S02]  /*1c250*/  FSEL R182, R135, -INF , !P6 ;  /* 0xff80000087b67808 */ /* 0x000fe40007000000 */
[----:B------:R-:W-:Y:S02]  /*1c260*/  ISETP.GE.AND P6, PT, R133, R51, PT ;  /* 0x000000338500720c */ /* 0x000fe40003fc6270 */
[----:B------:R-:W-:Y:S01]  /*1c270*/  I2FP.F32.S32 R133, R133 ;  /* 0x0000008500857245 */ /* 0x000fe20000201400 */
[C---:B------:R-:W-:Y:S01]  /*1c280*/  HMMA.16816.F32 R36, R168.reuse, R154, R36 ;  /* 0x0000009aa824723c */ /* 0x040fe20000001824 */
[----:B------:R-:W-:Y:S02]  /*1c290*/  FSEL R180, R65, -INF , !P4 ;  /* 0xff80000041b47808 */ /* 0x000fe40006000000 */
[----:B------:R-:W-:Y:S01]  /*1c2a0*/  FSEL R184, R67, -INF , !P5 ;  /* 0xff80000043b87808 */ /* 0x000fe20006800000 */
[----:B------:R-:W-:Y:S01]  /*1c2b0*/  FFMA.FTZ R162, R0, R133, R60 ;  /* 0x0000008500a27223 */ /* 0x000fe2000001003c */
[----:B------:R-:W-:Y:S01]  /*1c2c0*/  ISETP.GE.AND P4, PT, R48, R50, PT ;  /* 0x000000323000720c */ /* 0x000fe20003f86270 */
[----:B------:R-:W-:Y:S01]  /*1c2d0*/  VIADD R60, R152, 0x18 ;  /* 0x00000018983c7836 */ /* 0x000fe20000000000 */
[----:B------:R-:W-:Y:S01]  /*1c2e0*/  ISETP.GE.AND P5, PT, R48, R51, PT ;  /* 0x000000333000720c */ /* 0x000fe20003fa6270 */
[----:B------:R-:W-:Y:S01]  /*1c2f0*/  FFMA.FTZ R62, R0, R133, R62 ;  /* 0x00000085003e7223 */ /* 0x000fe2000001003e */
[----:B------:R-:W-:Y:S01]  /*1c300*/  I2FP.F32.S32 R48, R48 ;  /* 0x0000003000307245 */ /* 0x000fe20000201400 */
[----:B------:R-:W-:Y:S01]  /*1c310*/  HMMA.16816.F32 R32, R168, R148, R32 ;  /* 0x00000094a820723c */ /* 0x000fe20000001820 */
[----:B------:R-:W-:-:S02]  /*1c320*/  I2FP.F32.S32 R65, R60 ;  /* 0x0000003c00417245 */ /* 0x000fc40000201400 */
[----:B------:R-:W-:Y:S01]  /*1c330*/  FSEL R162, R162, -INF , !P3 ;  /* 0xff800000a2a27808 */ /* 0x000fe20005800000 */
[CC--:B------:R-:W-:Y:S01]  /*1c340*/  FFMA.FTZ R61, R0.reuse, R48.reuse, R61 ;  /* 0x00000030003d7223 */ /* 0x0c0fe2000001003d */
[----:B------:R-:W-:Y:S01]  /*1c350*/  FFMA.FTZ R63, R0, R48, R63 ;  /* 0x00000030003f7223 */ /* 0x000fe2000001003f */
[----:B------:R-:W-:Y:S01]  /*1c360*/  VIADD R48, R152, 0x19 ;  /* 0x0000001998307836 */ /* 0x000fe20000000000 */
[C---:B------:R-:W-:Y:S01]  /*1c370*/  HMMA.16816.F32 R28, R168.reuse, R150, R28 ;  /* 0x00000096a81c723c */ /* 0x040fe2000000181c */
[CC--:B------:R-:W-:Y:S01]  /*1c380*/  FFMA.FTZ R56, R0.reuse, R65.reuse, R56 ;  /* 0x0000004100387223 */ /* 0x0c0fe20000010038 */
[----:B------:R-:W-:Y:S01]  /*1c390*/  FFMA.FTZ R58, R0, R65, R58 ;  /* 0x00000041003a7223 */ /* 0x000fe2000001003a */
[----:B------:R-:W-:Y:S01]  /*1c3a0*/  FSEL R164, R61, -INF , !P4 ;  /* 0xff8000003da47808 */ /* 0x000fe20006000000 */
[----:B------:R-:W-:Y:S01]  /*1c3b0*/  VIADD R65, R152, 0x20 ;  /* 0x0000002098417836 */ /* 0x000fe20000000000 */
[-C--:B------:R-:W-:Y:S01]  /*1c3c0*/  ISETP.GE.AND P3, PT, R60, R50.reuse, PT ;  /* 0x000000323c00720c */ /* 0x080fe20003f66270 */
[----:B--2---:R-:W-:Y:S01]  /*1c3d0*/  HMMA.16816.F32 R24, R168, R144, R24 ;  /* 0x00000090a818723c */ /* 0x004fe20000001818 */
[----:B------:R-:W-:-:S02]  /*1c3e0*/  ISETP.GE.AND P4, PT, R48, R50, PT ;  /* 0x000000323000720c */ /* 0x000fc40003f86270 */
[----:B------:R-:W-:Y:S02]  /*1c3f0*/  FSEL R160, R56, -INF , !P3 ;  /* 0xff80000038a07808 */ /* 0x000fe40005800000 */
[----:B------:R-:W-:Y:S01]  /*1c400*/  ISETP.GE.AND P3, PT, R65, R50, PT ;  /* 0x000000324100720c */ /* 0x000fe20003f66270 */
[C---:B------:R-:W-:Y:S06]  /*1c410*/  HMMA.16816.F32 R20, R168.reuse, R146, R20 ;  /* 0x00000092a814723c */ /* 0x040fec0000001814 */
[C---:B----4-:R-:W-:Y:S06]  /*1c420*/  HMMA.16816.F32 R176, R168.reuse, R136, R176 ;  /* 0x00000088a8b0723c */ /* 0x050fec00000018b0 */
[----:B------:R-:W-:Y:S06]  /*1c430*/  HMMA.16816.F32 R172, R168, R138, R172 ;  /* 0x0000008aa8ac723c */ /* 0x000fec00000018ac */
[----:B------:R-:W-:Y:S01]  /*1c440*/  HMMA.16816.F32 R44, R8, R142, R44 ;  /* 0x0000008e082c723c */ /* 0x000fe2000000182c */
[----:B------:R-:W-:-:S02]  /*1c450*/  FSEL R170, R62, -INF , !P6 ;  /* 0xff8000003eaa7808 */ /* 0x000fc40007000000 */
[----:B------:R-:W-:Y:S02]  /*1c460*/  FSEL R168, R63, -INF , !P5 ;  /* 0xff8000003fa87808 */ /* 0x000fe40006800000 */
[-C--:B------:R-:W-:Y:S01]  /*1c470*/  ISETP.GE.AND P6, PT, R60, R51.reuse, PT ;  /* 0x000000333c00720c */ /* 0x080fe20003fc6270 */
[C---:B-----5:R-:W-:Y:S01]  /*1c480*/  HMMA.16816.F32 R40, R8.reuse, R4, R40 ;  /* 0x000000040828723c */ /* 0x060fe20000001828 */
[-C--:B------:R-:W-:Y:S01]  /*1c490*/  ISETP.GE.AND P5, PT, R48, R51.reuse, PT ;  /* 0x000000333000720c */ /* 0x080fe20003fa6270 */
[----:B------:R-:W1:Y:S01]  /*1c4a0*/  LDSM.16.M88.4 R60, [R208+0x6000] ;  /* 0x00600000d03c783b */ /* 0x000e620000000200 */
[----:B------:R-:W-:Y:S02]  /*1c4b0*/  I2FP.F32.S32 R48, R48 ;  /* 0x0000003000307245 */ /* 0x000fe40000201400 */
[----:B------:R-:W-:Y:S01]  /*1c4c0*/  FSEL R166, R58, -INF , !P6 ;  /* 0xff8000003aa67808 */ /* 0x000fe20007000000 */
[----:B------:R-:W-:Y:S01]  /*1c4d0*/  HMMA.16816.F32 R36, R8, R6, R36 ;  /* 0x000000060824723c */ /* 0x000fe20000001824 */
[----:B------:R-:W-:Y:S01]  /*1c4e0*/  ISETP.GE.AND P6, PT, R65, R51, PT ;  /* 0x000000334100720c */ /* 0x000fe20003fc6270 */
[CC--:B------:R-:W-:Y:S01]  /*1c4f0*/  FFMA.FTZ R57, R0.reuse, R48.reuse, R57 ;  /* 0x0000003000397223 */ /* 0x0c0fe20000010039 */
[----:B------:R-:W-:Y:S01]  /*1c500*/  I2FP.F32.S32 R65, R65 ;  /* 0x0000004100417245 */ /* 0x000fe20000201400 */
[----:B------:R-:W-:Y:S01]  /*1c510*/  FFMA.FTZ R59, R0, R48, R59 ;  /* 0x00000030003b7223 */ /* 0x000fe2000001003b */
[----:B------:R-:W-:-:S02]  /*1c520*/  VIADD R4, R152, 0x21 ;  /* 0x0000002198047836 */ /* 0x000fc40000000000 */
[----:B------:R-:W-:Y:S01]  /*1c530*/  FSEL R58, R57, -INF , !P4 ;  /* 0xff800000393a7808 */ /* 0x000fe20006000000 */
[CC--:B------:R-:W-:Y:S01]  /*1c540*/  FFMA.FTZ R52, R0.reuse, R65.reuse, R52 ;  /* 0x0000004100347223 */ /* 0x0c0fe20000010034 */
[----:B------:R-:W-:Y:S01]  /*1c550*/  FFMA.FTZ R54, R0, R65, R54 ;  /* 0x0000004100367223 */ /* 0x000fe20000010036 */
[----:B------:R-:W-:Y:S01]  /*1c560*/  FSEL R59, R59, -INF , !P5 ;  /* 0xff8000003b3b7808 */ /* 0x000fe20006800000 */
[----:B------:R-:W-:Y:S01]  /*1c570*/  VIADD R5, R152, 0x28 ;  /* 0x0000002898057836 */ /* 0x000fe20000000000 */
[C---:B------:R-:W-:Y:S02]  /*1c580*/  ISETP.GE.AND P4, PT, R4.reuse, R50, PT ;  /* 0x000000320400720c */ /* 0x040fe40003f86270 */
[----:B------:R-:W-:Y:S02]  /*1c590*/  ISETP.GE.AND P5, PT, R4, R51, PT ;  /* 0x000000330400720c */ /* 0x000fe40003fa6270 */
[----:B------:R-:W-:Y:S02]  /*1c5a0*/  I2FP.F32.S32 R4, R4 ;  /* 0x0000000400047245 */ /* 0x000fe40000201400 */
[----:B------:R-:W-:-:S02]  /*1c5b0*/  FSEL R139, R52, -INF , !P3 ;  /* 0xff800000348b7808 */ /* 0x000fc40005800000 */
[----:B------:R-:W-:Y:S01]  /*1c5c0*/  FSEL R133, R54, -INF , !P6 ;  /* 0xff80000036857808 */ /* 0x000fe20007000000 */
[C---:B------:R-:W-:Y:S01]  /*1c5d0*/  FFMA.FTZ R154, R0.reuse, R4, R53 ;  /* 0x00000004009a7223 */ /* 0x040fe20000010035 */
[C---:B------:R-:W-:Y:S01]  /*1c5e0*/  ISETP.GE.AND P3, PT, R5.reuse, R50, PT ;  /* 0x000000320500720c */ /* 0x040fe20003f66270 */
[----:B------:R-:W-:Y:S01]  /*1c5f0*/  FFMA.FTZ R55, R0, R4, R55 ;  /* 0x0000000400377223 */ /* 0x000fe20000010037 */
[----:B------:R-:W-:Y:S01]  /*1c600*/  ISETP.GE.AND P6, PT, R5, R51, PT ;  /* 0x000000330500720c */ /* 0x000fe20003fc6270 */
[C---:B------:R-:W-:Y:S01]  /*1c610*/  VIADD R4, R152.reuse, 0x29 ;  /* 0x0000002998047836 */ /* 0x040fe20000000000 */
[----:B------:R-:W-:Y:S01]  /*1c620*/  I2FP.F32.S32 R5, R5 ;  /* 0x0000000500057245 */ /* 0x000fe20000201400 */
[----:B------:R-:W-:Y:S01]  /*1c630*/  VIADD R53, R152, 0x30 ;  /* 0x0000003098357836 */ /* 0x000fe20000000000 */
[----:B------:R-:W-:Y:S02]  /*1c640*/  FSEL R154, R154, -INF , !P4 ;  /* 0xff8000009a9a7808 */ /* 0x000fe40006000000 */
[----:B------:R-:W-:Y:S01]  /*1c650*/  FSEL R158, R55, -INF , !P5 ;  /* 0xff800000379e7808 */ /* 0x000fe20006800000 */
[CC--:B------:R-:W-:Y:S01]  /*1c660*/  FFMA.FTZ R136, R0.reuse, R5.reuse, R44 ;  /* 0x0000000500887223 */ /* 0x0c0fe2000001002c */
[----:B------:R-:W-:Y:S01]  /*1c670*/  FFMA.FTZ R46, R0, R5, R46 ;  /* 0x00000005002e7223 */ /* 0x000fe2000001002e */
[----:B------:R-:W-:-:S02]  /*1c680*/  ISETP.GE.AND P4, PT, R4, R50, PT ;  /* 0x000000320400720c */ /* 0x000fc40003f86270 */
[-C--:B------:R-:W-:Y:S01]  /*1c690*/  ISETP.GE.AND P5, PT, R4, R51.reuse, PT ;  /* 0x000000330400720c */ /* 0x080fe20003fa6270 */
[C---:B-1----:R-:W-:Y:S01]  /*1c6a0*/  HMMA.16816.F32 R32, R8.reuse, R60, R32 ;  /* 0x0000003c0820723c */ /* 0x042fe20000001820 */
[----:B------:R-:W-:Y:S02]  /*1c6b0*/  I2FP.F32.S32 R44, R4 ;  /* 0x00000004002c7245 */ /* 0x000fe40000201400 */
[----:B------:R-:W1:Y:S01]  /*1c6c0*/  LDSM.16.M88.4 R4, [R208+0x6800] ;  /* 0x00680000d004783b */ /* 0x000e620000000200 */
[----:B------:R-:W-:Y:S02]  /*1c6d0*/  FSEL R136, R136, -INF , !P3 ;  /* 0xff80000088887808 */ /* 0x000fe40005800000 */
[----:B------:R-:W-:Y:S01]  /*1c6e0*/  FSEL R156, R46, -INF , !P6 ;  /* 0xff8000002e9c7808 */ /* 0x000fe20007000000 */
[C---:B------:R-:W-:Y:S01]  /*1c6f0*/  FFMA.FTZ R45, R0.reuse, R44, R45 ;  /* 0x0000002c002d7223 */ /* 0x040fe2000001002d */
[C---:B------:R-:W-:Y:S01]  /*1c700*/  ISETP.GE.AND P3, PT, R53.reuse, R50, PT ;  /* 0x000000323500720c */ /* 0x040fe20003f66270 */
[----:B------:R-:W-:Y:S01]  /*1c710*/  FFMA.FTZ R47, R0, R44, R47 ;  /* 0x0000002c002f7223 */ /* 0x000fe2000001002f */
[----:B------:R-:W-:Y:S01]  /*1c720*/  ISETP.GE.AND P6, PT, R53, R51, PT ;  /* 0x000000333500720c */ /* 0x000fe20003fc6270 */
[----:B------:R-:W-:Y:S01]  /*1c730*/  VIADD R44, R152, 0x31 ;  /* 0x00000031982c7836 */ /* 0x000fe20000000000 */
[----:B------:R-:W-:Y:S01]  /*1c740*/  I2FP.F32.S32 R53, R53 ;  /* 0x0000003500357245 */ /* 0x000fe20000201400 */
[----:B------:R-:W-:Y:S01]  /*1c750*/  HMMA.16816.F32 R28, R8, R62, R28 ;  /* 0x0000003e081c723c */ /* 0x000fe2000000181c */
[----:B------:R-:W-:-:S02]  /*1c760*/  FSEL R141, R45, -INF , !P4 ;  /* 0xff8000002d8d7808 */ /* 0x000fc40006000000 */
[----:B------:R-:W-:Y:S01]  /*1c770*/  FSEL R143, R47, -INF , !P5 ;  /* 0xff8000002f8f7808 */ /* 0x000fe20006800000 */
[CC--:B------:R-:W-:Y:S01]  /*1c780*/  FFMA.FTZ R138, R0.reuse, R53.reuse, R42 ;  /* 0x00000035008a7223 */ /* 0x0c0fe2000001002a */
[----:B------:R-:W-:Y:S01]  /*1c790*/  FFMA.FTZ R142, R0, R53, R40 ;  /* 0x00000035008e7223 */ /* 0x000fe20000010028 */
[----:B------:R-:W-:Y:S01]  /*1c7a0*/  VIADD R42, R152, 0x38 ;  /* 0x00000038982a7836 */ /* 0x000fe20000000000 */
[----:B------:R-:W-:Y:S02]  /*1c7b0*/  I2FP.F32.S32 R40, R44 ;  /* 0x0000002c00287245 */ /* 0x000fe40000201400 */
[----:B------:R-:W-:Y:S02]  /*1c7c0*/  FSEL R138, R138, -INF , !P6 ;  /* 0xff8000008a8a7808 */ /* 0x000fe40007000000 */
[----:B------:R-:W-:Y:S01]  /*1c7d0*/  I2FP.F32.S32 R45, R42 ;  /* 0x0000002a002d7245 */ /* 0x000fe20000201400 */
[CC--:B------:R-:W-:Y:S01]  /*1c7e0*/  FFMA.FTZ R41, R0.reuse, R40.reuse, R41 ;  /* 0x0000002800297223 */ /* 0x0c0fe20000010029 */
[----:B------:R-:W-:Y:S01]  /*1c7f0*/  FFMA.FTZ R43, R0, R40, R43 ;  /* 0x00000028002b7223 */ /* 0x000fe2000001002b */
[----:B------:R-:W-:Y:S01]  /*1c800*/  VIADD R40, R152, 0x39 ;  /* 0x0000003998287836 */ /* 0x000fe20000000000 */
[----:B------:R-:W-:Y:S01]  /*1c810*/  FSEL R142, R142, -INF , !P3 ;  /* 0xff8000008e8e7808 */ /* 0x000fe20005800000 */
[CC--:B------:R-:W-:Y:S01]  /*1c820*/  FFMA.FTZ R144, R0.reuse, R45.reuse, R36 ;  /* 0x0000002d00907223 */ /* 0x0c0fe20000010024 */
[----:B------:R-:W-:Y:S01]  /*1c830*/  FFMA.FTZ R38, R0, R45, R38 ;  /* 0x0000002d00267223 */ /* 0x000fe20000010026 */
[----:B------:R-:W-:Y:S01]  /*1c840*/  ISETP.GE.AND P3, PT, R42, R50, PT ;  /* 0x000000322a00720c */ /* 0x000fe20003f66270 */
[----:B------:R-:W-:Y:S01]  /*1c850*/  VIADD R45, R152, 0x40 ;  /* 0x00000040982d7836 */ /* 0x000fe20000000000 */
[----:B------:R-:W-:-:S02]  /*1c860*/  ISETP.GE.AND P6, PT, R42, R51, PT ;  /* 0x000000332a00720c */ /* 0x000fc40003fc6270 */
[----:B------:R-:W-:Y:S02]  /*1c870*/  I2FP.F32.S32 R36, R40 ;  /* 0x0000002800247245 */ /* 0x000fe40000201400 */
[C---:B------:R-:W-:Y:S02]  /*1c880*/  ISETP.GE.AND P4, PT, R44.reuse, R50, PT ;  /* 0x000000322c00720c */ /* 0x040fe40003f86270 */
[----:B------:R-:W-:Y:S01]  /*1c890*/  ISETP.GE.AND P5, PT, R44, R51, PT ;  /* 0x000000332c00720c */ /* 0x000fe20003fa6270 */
[-C--:B------:R-:W-:Y:S01]  /*1c8a0*/  FFMA.FTZ R37, R0, R36.reuse, R37 ;  /* 0x0000002400257223 */ /* 0x080fe20000010025 */
[----:B------:R-:W-:Y:S01]  /*1c8b0*/  FSEL R144, R144, -INF , !P3 ;  /* 0xff80000090907808 */ /* 0x000fe20005800000 */
[----:B------:R-:W-:Y:S01]  /*1c8c0*/  FFMA.FTZ R39, R0, R36, R39 ;  /* 0x0000002400277223 */ /* 0x000fe20000010027 */
[----:B------:R-:W-:Y:S01]  /*1c8d0*/  FSEL R140, R38, -INF , !P6 ;  /* 0xff800000268c7808 */ /* 0x000fe20007000000 */
[----:B-1----:R-:W-:Y:S01]  /*1c8e0*/  HMMA.16816.F32 R24, R8, R4, R24 ;  /* 0x000000040818723c */ /* 0x002fe20000001818 */
[----:B------:R-:W-:-:S02]  /*1c8f0*/  ISETP.GE.AND P3, PT, R45, R50, PT ;  /* 0x000000322d00720c */ /* 0x000fc40003f66270 */
[----:B------:R-:W-:Y:S02]  /*1c900*/  ISETP.GE.AND P6, PT, R45, R51, PT ;  /* 0x000000332d00720c */ /* 0x000fe40003fc6270 */
[----:B------:R-:W-:Y:S01]  /*1c910*/  FSEL R148, R41, -INF , !P4 ;  /* 0xff80000029947808 */ /* 0x000fe20006000000 */
[----:B------:R-:W-:Y:S01]  /*1c920*/  HMMA.16816.F32 R20, R8, R6, R20 ;  /* 0x000000060814723c */ /* 0x000fe20000001814 */
[----:B------:R-:W-:Y:S01]  /*1c930*/  FSEL R150, R43, -INF , !P5 ;  /* 0xff8000002b967808 */ /* 0x000fe20006800000 */
[C---:B------:R-:W-:Y:S01]  /*1c940*/  VIADD R4, R152.reuse, 0x41 ;  /* 0x0000004198047836 */ /* 0x040fe20000000000 */
[----:B------:R-:W-:Y:S01]  /*1c950*/  I2FP.F32.S32 R45, R45 ;  /* 0x0000002d002d7245 */ /* 0x000fe20000201400 */
[----:B------:R-:W-:Y:S01]  /*1c960*/  VIADD R5, R152, 0x48 ;  /* 0x0000004898057836 */ /* 0x000fe20000000000 */
[C---:B------:R-:W-:Y:S02]  /*1c970*/  ISETP.GE.AND P4, PT, R40.reuse, R50, PT ;  /* 0x000000322800720c */ /* 0x040fe40003f86270 */
[----:B------:R-:W-:Y:S01]  /*1c980*/  ISETP.GE.AND P5, PT, R40, R51, PT ;  /* 0x000000332800720c */ /* 0x000fe20003fa6270 */
[CC--:B------:R-:W-:Y:S01]  /*1c990*/  FFMA.FTZ R32, R0.reuse, R45.reuse, R32 ;  /* 0x0000002d00207223 */ /* 0x0c0fe20000010020 */
[----:B------:R-:W-:Y:S01]  /*1c9a0*/  FFMA.FTZ R34, R0, R45, R34 ;  /* 0x0000002d00227223 */ /* 0x000fe20000010022 */
[----:B------:R-:W-:Y:S01]  /*1c9b0*/  FSEL R146, R37, -INF , !P4 ;  /* 0xff80000025927808 */ /* 0x000fe20006000000 */
[----:B------:R-:W1:Y:S01]  /*1c9c0*/  LDSM.16.M88.4 R40, [R208+0x7000] ;  /* 0x00700000d028783b */ /* 0x000e620000000200 */
[----:B------:R-:W-:-:S02]  /*1c9d0*/  FSEL R251, R39, -INF , !P5 ;  /* 0xff80000027fb7808 */ /* 0x000fc40006800000 */
[C---:B------:R-:W-:Y:S02]  /*1c9e0*/  ISETP.GE.AND P4, PT, R4.reuse, R50, PT ;  /* 0x000000320400720c */ /* 0x040fe40003f86270 */
[-C--:B------:R-:W-:Y:S02]  /*1c9f0*/  ISETP.GE.AND P5, PT, R4, R51.reuse, PT ;  /* 0x000000330400720c */ /* 0x080fe40003fa6270 */
[----:B------:R-:W-:Y:S02]  /*1ca00*/  I2FP.F32.S32 R4, R4 ;  /* 0x0000000400047245 */ /* 0x000fe40000201400 */
[----:B------:R-:W-:Y:S02]  /*1ca10*/  FSEL R195, R32, -INF , !P3 ;  /* 0xff80000020c37808 */ /* 0x000fe40005800000 */
        /* <DEDUP_REMOVED lines=8> */
[----:B------:R-:W-:-:S02]  /*1caa0*/  FSEL R197, R197, -INF , !P4 ;  /* 0xff800000c5c57808 */ /* 0x000fc40006000000 */
[----:B------:R-:W-:Y:S01]  /*1cab0*/  FSEL R249, R35, -INF , !P5 ;  /* 0xff80000023f97808 */ /* 0x000fe20006800000 */
[CC--:B------:R-:W-:Y:S01]  /*1cac0*/  FFMA.FTZ R191, R0.reuse, R5.reuse, R28 ;  /* 0x0000000500bf7223 */ /* 0x0c0fe2000001001c */
[----:B------:R-:W-:Y:S01]  /*1cad0*/  FFMA.FTZ R30, R0, R5, R30 ;  /* 0x00000005001e7223 */ /* 0x000fe2000001001e */
[C---:B------:R-:W-:Y:S02]  /*1cae0*/  ISETP.GE.AND P4, PT, R4.reuse, R50, PT ;  /* 0x000000320400720c */ /* 0x040fe40003f86270 */
[----:B------:R-:W-:Y:S02]  /*1caf0*/  ISETP.GE.AND P5, PT, R4, R51, PT ;  /* 0x000000330400720c */ /* 0x000fe40003fa6270 */
[----:B------:R-:W-:Y:S02]  /*1cb00*/  I2FP.F32.S32 R28, R4 ;  /* 0x00000004001c7245 */ /* 0x000fe40000201400 */
[----:B------:R-:W2:Y:S01]  /*1cb10*/  LDSM.16.M88.4 R4, [R208+0x7800] ;  /* 0x00780000d004783b */ /* 0x000ea20000000200 */
[----:B------:R-:W-:Y:S01]  /*1cb20*/  FSEL R191, R191, -INF , !P3 ;  /* 0xff800000bfbf7808 */ /* 0x000fe20005800000 */
[----:B------:R-:W-:-:S04]  /*1cb30*/  DEPBAR.LE SB0, 0x0 ;  /* 0x000080000000791a */ /* 0x000fc80000000000 */
[----:B------:R-:W-:Y:S01]  /*1cb40*/  FSEL R199, R30, -INF , !P6 ;  /* 0xff8000001ec77808 */ /* 0x000fe20007000000 */
[C---:B------:R-:W-:Y:S01]  /*1cb50*/  FFMA.FTZ R29, R0.reuse, R28, R29 ;  /* 0x0000001c001d7223 */ /* 0x040fe2000001001d */
[C---:B------:R-:W-:Y:S01]  /*1cb60*/  ISETP.GE.AND P3, PT, R33.reuse, R50, PT ;  /* 0x000000322100720c */ /* 0x040fe20003f66270 */
[----:B------:R-:W-:Y:S01]  /*1cb70*/  FFMA.FTZ R31, R0, R28, R31 ;  /* 0x0000001c001f7223 */ /* 0x000fe2000001001f */
[----:B------:R-:W-:Y:S01]  /*1cb80*/  ISETP.GE.AND P6, PT, R33, R51, PT ;  /* 0x000000332100720c */ /* 0x000fe20003fc6270 */
[----:B------:R-:W-:Y:S01]  /*1cb90*/  VIADD R28, R152, 0x51 ;  /* 0x00000051981c7836 */ /* 0x000fe20000000000 */
[----:B------:R-:W-:Y:S01]  /*1cba0*/  I2FP.F32.S32 R33, R33 ;  /* 0x0000002100217245 */ /* 0x000fe20000201400 */
[C---:B-1----:R-:W-:Y:S01]  /*1cbb0*/  HMMA.16816.F32 R16, R8.reuse, R40, R16 ;  /* 0x000000280810723c */ /* 0x042fe20000001810 */
[----:B------:R-:W-:Y:S02]  /*1cbc0*/  FSEL R193, R29, -INF , !P4 ;  /* 0xff8000001dc17808 */ /* 0x000fe40006000000 */
[----:B------:R-:W-:Y:S01]  /*1cbd0*/  FSEL R187, R31, -INF , !P5 ;  /* 0xff8000001fbb7808 */ /* 0x000fe20006800000 */
[CC--:B------:R-:W-:Y:S01]  /*1cbe0*/  FFMA.FTZ R171, R0.reuse, R33.reuse, R24 ;  /* 0x0000002100ab7223 */ /* 0x0c0fe20000010018 */
[----:B------:R-:W-:Y:S01]  /*1cbf0*/  FFMA.FTZ R185, R0, R33, R26 ;  /* 0x0000002100b97223 */ /* 0x000fe2000001001a */
[----:B------:R-:W-:Y:S01]  /*1cc00*/  VIADD R26, R152, 0x58 ;  /* 0x00000058981a7836 */ /* 0x000fe20000000000 */
[----:B------:R-:W-:Y:S01]  /*1cc10*/  I2FP.F32.S32 R24, R28 ;  /* 0x0000001c00187245 */ /* 0x000fe20000201400 */
[----:B------:R-:W-:Y:S01]  /*1cc20*/  HMMA.16816.F32 R12, R8, R42, R12 ;  /* 0x0000002a080c723c */ /* 0x000fe2000000180c */
[----:B------:R-:W-:-:S02]  /*1cc30*/  ISETP.GE.AND P4, PT, R28, R50, PT ;  /* 0x000000321c00720c */ /* 0x000fc40003f86270 */
[----:B------:R-:W-:Y:S01]  /*1cc40*/  I2FP.F32.S32 R29, R26 ;  /* 0x0000001a001d7245 */ /* 0x000fe20000201400 */
[CC--:B------:R-:W-:Y:S01]  /*1cc50*/  FFMA.FTZ R25, R0.reuse, R24.reuse, R25 ;  /* 0x0000001800197223 */ /* 0x0c0fe20000010019 */
[----:B------:R-:W-:Y:S01]  /*1cc60*/  FFMA.FTZ R27, R0, R24, R27 ;  /* 0x00000018001b7223 */ /* 0x000fe2000001001b */
[----:B------:R-:W-:Y:S01]  /*1cc70*/  VIADD R24, R152, 0x59 ;  /* 0x0000005998187836 */ /* 0x000fe20000000000 */
[----:B------:R-:W-:Y:S01]  /*1cc80*/  ISETP.GE.AND P5, PT, R28, R51, PT ;  /* 0x000000331c00720c */ /* 0x000fe20003fa6270 */
[CC--:B------:R-:W-:Y:S01]  /*1cc90*/  FFMA.FTZ R167, R0.reuse, R29.reuse, R20 ;  /* 0x0000001d00a77223 */ /* 0x0c0fe20000010014 */
[----:B------:R-:W-:Y:S01]  /*1cca0*/  FSEL R169, R25, -INF , !P4 ;  /* 0xff80000019a97808 */ /* 0x000fe20006000000 */
[----:B------:R-:W-:Y:S01]  /*1ccb0*/  FFMA.FTZ R181, R0, R29, R22 ;  /* 0x0000001d00b57223 */ /* 0x000fe20000010016 */
[----:B------:R-:W-:Y:S01]  /*1ccc0*/  I2FP.F32.S32 R20, R24 ;  /* 0x0000001800147245 */ /* 0x000fe20000201400 */
[----:B------:R-:W-:Y:S01]  /*1ccd0*/  VIADD R22, R152, 0x60 ;  /* 0x0000006098167836 */ /* 0x000fe20000000000 */
[----:B------:R-:W-:-:S02]  /*1cce0*/  FSEL R183, R27, -INF , !P5 ;  /* 0xff8000001bb77808 */ /* 0x000fc40006800000 */
[----:B------:R-:W-:Y:S01]  /*1ccf0*/  ISETP.GE.AND P4, PT, R24, R50, PT ;  /* 0x000000321800720c */ /* 0x000fe20003f86270 */
[CC--:B------:R-:W-:Y:S01]  /*1cd00*/  FFMA.FTZ R21, R0.reuse, R20.reuse, R21 ;  /* 0x0000001400157223 */ /* 0x0c0fe20000010015 */
[----:B------:R-:W-:Y:S01]  /*1cd10*/  FFMA.FTZ R23, R0, R20, R23 ;  /* 0x0000001400177223 */ /* 0x000fe20000010017 */
[----:B------:R-:W-:Y:S01]  /*1cd20*/  BAR.SYNC.DEFER_BLOCKING 0x0 ;  /* 0x0000000000007b1d */ /* 0x000fe20000010000 */
[C---:B--2---:R-:W-:Y:S01]  /*1cd30*/  HMMA.16816.F32 R176, R8.reuse, R4, R176 ;  /* 0x0000000408b0723c */ /* 0x044fe200000018b0 */
[----:B------:R-:W-:Y:S02]  /*1cd40*/  ISETP.GE.AND P5, PT, R24, R51, PT ;  /* 0x000000331800720c */ /* 0x000fe40003fa6270 */
[----:B------:R-:W-:Y:S02]  /*1cd50*/  FSEL R165, R21, -INF , !P4 ;  /* 0xff80000015a57808 */ /* 0x000fe40006000000 */
[----:B------:R-:W-:Y:S01]  /*1cd60*/  FSEL R163, R23, -INF , !P5 ;  /* 0xff80000017a37808 */ /* 0x000fe20006800000 */
[----:B------:R-:W-:Y:S01]  /*1cd70*/  HMMA.16816.F32 R172, R8, R6, R172 ;  /* 0x0000000608ac723c */ /* 0x000fe200000018ac */
[C---:B------:R-:W-:Y:S01]  /*1cd80*/  VIADD R4, R152.reuse, 0x61 ;  /* 0x0000006198047836 */ /* 0x040fe20000000000 */
[----:B------:R-:W-:Y:S01]  /*1cd90*/  FSEL R171, R171, -INF , !P3 ;  /* 0xff800000abab7808 */ /* 0x000fe20005800000 */
[----:B------:R-:W-:Y:S01]  /*1cda0*/  VIADD R5, R152, 0x68 ;  /* 0x0000006898057836 */ /* 0x000fe20000000000 */
[----:B------:R-:W-:Y:S01]  /*1cdb0*/  FSEL R185, R185, -INF , !P6 ;  /* 0xff800000b9b97808 */ /* 0x000fe20007000000 */
[----:B------:R-:W1:Y:S01]  /*1cdc0*/  LDC.64 R8, c[0x0][0x198] ;  /* 0x00006600ff087b82 */ /* 0x000e620000000a00 */
[----:B------:R-:W-:-:S02]  /*1cdd0*/  ISETP.GE.AND P4, PT, R4, R50, PT ;  /* 0x000000320400720c */ /* 0x000fc40003f86270 */
[-C--:B------:R-:W-:Y:S02]  /*1cde0*/  ISETP.GE.AND P5, PT, R4, R51.reuse, PT ;  /* 0x000000330400720c */ /* 0x080fe40003fa6270 */
[----:B------:R-:W-:Y:S02]  /*1cdf0*/  I2FP.F32.S32 R4, R4 ;  /* 0x0000000400047245 */ /* 0x000fe40000201400 */
[----:B------:R-:W-:Y:S02]  /*1ce00*/  I2FP.F32.S32 R25, R22 ;  /* 0x0000001600197245 */ /* 0x000fe40000201400 */
[----:B------:R-:W-:Y:S01]  /*1ce10*/  ISETP.GE.AND P3, PT, R26, R50, PT ;  /* 0x000000321a00720c */ /* 0x000fe20003f66270 */
[-C--:B------:R-:W-:Y:S01]  /*1ce20*/  FFMA.FTZ R17, R0, R4.reuse, R17 ;  /* 0x0000000400117223 */ /* 0x080fe20000010011 */
[----:B------:R-:W-:Y:S01]  /*1ce30*/  ISETP.GE.AND P6, PT, R26, R51, PT ;  /* 0x000000331a00720c */ /* 0x000fe20003fc6270 */
[C---:B------:R-:W-:Y:S01]  /*1ce40*/  FFMA.FTZ R19, R0.reuse, R4, R19 ;  /* 0x0000000400137223 */ /* 0x040fe20000010013 */
[----:B------:R-:W-:Y:S01]  /*1ce50*/  FSEL R167, R167, -INF , !P3 ;  /* 0xff800000a7a77808 */ /* 0x000fe20005800000 */
[CC--:B------:R-:W-:Y:S01]  /*1ce60*/  FFMA.FTZ R16, R0.reuse, R25.reuse, R16 ;  /* 0x0000001900107223 */ /* 0x0c0fe20000010010 */
[----:B------:R-:W-:Y:S01]  /*1ce70*/  FSEL R181, R181, -INF , !P6 ;  /* 0xff800000b5b57808 */ /* 0x000fe20007000000 */
[----:B------:R-:W-:Y:S01]  /*1ce80*/  FFMA.FTZ R18, R0, R25, R18 ;  /* 0x0000001900127223 */ /* 0x000fe20000010012 */
        /* <DEDUP_REMOVED lines=22> */
[----:B------:R-:W-:Y:S01]  /*1cff0*/  FFMA.FTZ R134, R0, R11, R134 ;  /* 0x0000000b00867223 */ /* 0x000fe20000010086 */
[----:B------:R-:W-:-:S02]  /*1d000*/  ISETP.GE.AND P4, PT, R4, R50, PT ;  /* 0x000000320400720c */ /* 0x000fc40003f86270 */
[----:B------:R-:W-:Y:S02]  /*1d010*/  ISETP.GE.AND P5, PT, R4, R51, PT ;  /* 0x000000330400720c */ /* 0x000fe40003fa6270 */
[----:B------:R-:W-:Y:S02]  /*1d020*/  FSEL R149, R12, -INF , !P3 ;  /* 0xff8000000c957808 */ /* 0x000fe40005800000 */
[----:B------:R-:W-:Y:S02]  /*1d030*/  I2FP.F32.S32 R7, R5 ;  /* 0x0000000500077245 */ /* 0x000fe40000201400 */
[----:B------:R-:W-:Y:S02]  /*1d040*/  FSEL R157, R14, -INF , !P6 ;  /* 0xff8000000e9d7808 */ /* 0x000fe40007000000 */
[----:B------:R-:W-:Y:S01]  /*1d050*/  I2FP.F32.S32 R4, R4 ;  /* 0x0000000400047245 */ /* 0x000fe20000201400 */
[CC--:B------:R-:W-:Y:S01]  /*1d060*/  FFMA.FTZ R65, R0.reuse, R7.reuse, R176 ;  /* 0x0000000700417223 */ /* 0x0c0fe200000100b0 */
[C---:B------:R-:W-:Y:S01]  /*1d070*/  ISETP.GE.AND P3, PT, R5.reuse, R50, PT ;  /* 0x000000320500720c */ /* 0x040fe20003f66270 */
[----:B------:R-:W-:Y:S01]  /*1d080*/  FFMA.FTZ R137, R0, R7, R178 ;  /* 0x0000000700897223 */ /* 0x000fe200000100b2 */
[----:B------:R-:W-:Y:S01]  /*1d090*/  ISETP.GE.AND P6, PT, R5, R51, PT ;  /* 0x000000330500720c */ /* 0x000fe20003fc6270 */
[----:B------:R-:W-:-:S02]  /*1d0a0*/  VIADD R5, R152, 0x78 ;  /* 0x0000007898057836 */ /* 0x000fc40000000000 */
[CC--:B------:R-:W-:Y:S01]  /*1d0b0*/  FFMA.FTZ R63, R0.reuse, R4.reuse, R177 ;  /* 0x00000004003f7223 */ /* 0x0c0fe200000100b1 */
[----:B------:R-:W-:Y:S01]  /*1d0c0*/  FFMA.FTZ R135, R0, R4, R179 ;  /* 0x0000000400877223 */ /* 0x000fe200000100b3 */
[----:B------:R-:W-:Y:S01]  /*1d0d0*/  VIADD R4, R152, 0x8 ;  /* 0x0000000898047836 */ /* 0x000fe20000000000 */
[----:B------:R-:W-:Y:S02]  /*1d0e0*/  FSEL R65, R65, -INF , !P3 ;  /* 0xff80000041417808 */ /* 0x000fe40005800000 */
[----:B------:R-:W-:Y:S02]  /*1d0f0*/  I2FP.F32.S32 R7, R5 ;  /* 0x0000000500077245 */ /* 0x000fe40000201400 */
[----:B------:R-:W-:Y:S02]  /*1d100*/  FSEL R137, R137, -INF , !P6 ;  /* 0xff80000089897808 */ /* 0x000fe40007000000 */
[----:B------:R-:W-:Y:S01]  /*1d110*/  FSEL R63, R63, -INF , !P4 ;  /* 0xff8000003f3f7808 */ /* 0x000fe20006000000 */
[CC--:B------:R-:W-:Y:S01]  /*1d120*/  FFMA.FTZ R60, R0.reuse, R7.reuse, R172 ;  /* 0x00000007003c7223 */ /* 0x0c0fe200000100ac */
[----:B------:R-:W-:Y:S01]  /*1d130*/  FSEL R135, R135, -INF , !P5 ;  /* 0xff80000087877808 */ /* 0x000fe20006800000 */
[C---:B------:R-:W-:Y:S01]  /*1d140*/  FFMA.FTZ R67, R0.reuse, R7, R174 ;  /* 0x0000000700437223 */ /* 0x040fe200000100ae */
[C---:B------:R-:W-:Y:S01]  /*1d150*/  ISETP.GE.AND P3, PT, R5.reuse, R50, PT ;  /* 0x000000320500720c */ /* 0x040fe20003f66270 */
[----:B------:R-:W-:Y:S01]  /*1d160*/  FFMA.FTZ R7, R0, R11, R132 ;  /* 0x0000000b00077223 */ /* 0x000fe20000010084 */
[----:B------:R-:W-:-:S02]  /*1d170*/  ISETP.GE.AND P6, PT, R5, R51, PT ;  /* 0x000000330500720c */ /* 0x000fc40003fc6270 */
[C---:B------:R-:W-:Y:S02]  /*1d180*/  ISETP.GE.AND P4, PT, R152.reuse, R50, PT ;  /* 0x000000329800720c */ /* 0x040fe40003f86270 */
[C---:B------:R-:W-:Y:S01]  /*1d190*/  ISETP.GE.AND P5, PT, R152.reuse, R51, PT ;  /* 0x000000339800720c */ /* 0x040fe20003fa6270 */
[----:B------:R-:W-:Y:S01]  /*1d1a0*/  VIADD R152, R152, 0x79 ;  /* 0x0000007998987836 */ /* 0x000fe20000000000 */
[----:B------:R-:W-:Y:S02]  /*1d1b0*/  I2FP.F32.S32 R5, R4 ;  /* 0x0000000400057245 */ /* 0x000fe40000201400 */
[----:B------:R-:W-:Y:S02]  /*1d1c0*/  FSEL R60, R60, -INF , !P3 ;  /* 0xff8000003c3c7808 */ /* 0x000fe40005800000 */
[----:B------:R-:W-:Y:S01]  /*1d1d0*/  I2FP.F32.S32 R6, R152 ;  /* 0x0000009800067245 */ /* 0x000fe20000201400 */
[----:B------:R-:W-:Y:S01]  /*1d1e0*/  FFMA.FTZ R5, R0, R5, R64 ;  /* 0x0000000500057223 */ /* 0x000fe20000010040 */
[----:B------:R-:W-:-:S02]  /*1d1f0*/  I2FP.F32.S32 R13, R4 ;  /* 0x00000004000d7245 */ /* 0x000fc40000201400 */
[----:B------:R-:W-:Y:S01]  /*1d200*/  ISETP.GE.AND P3, PT, R4, R50, PT ;  /* 0x000000320400720c */ /* 0x000fe20003f66270 */
[CC--:B------:R-:W-:Y:S01]  /*1d210*/  FFMA.FTZ R62, R0.reuse, R6.reuse, R173 ;  /* 0x00000006003e7223 */ /* 0x0c0fe200000100ad */
[----:B------:R-:W-:Y:S01]  /*1d220*/  FSEL R67, R67, -INF , !P6 ;  /* 0xff80000043437808 */ /* 0x000fe20007000000 */
[C---:B------:R-:W-:Y:S01]  /*1d230*/  FFMA.FTZ R55, R0.reuse, R6, R175 ;  /* 0x0000000600377223 */ /* 0x040fe200000100af */
[----:B------:R-:W-:Y:S01]  /*1d240*/  FSEL R7, R7, -INF , !P4 ;  /* 0xff80000007077808 */ /* 0x000fe20006000000 */
[----:B------:R-:W-:Y:S01]  /*1d250*/  FFMA.FTZ R11, R0, R13, R66 ;  /* 0x0000000d000b7223 */ /* 0x000fe20000010042 */
[----:B------:R-:W-:Y:S02]  /*1d260*/  FSEL R5, R5, -INF , !P3 ;  /* 0xff80000005057808 */ /* 0x000fe40005800000 */
[----:B------:R-:W-:Y:S02]  /*1d270*/  ISETP.GE.AND P6, PT, R152, R50, PT ;  /* 0x000000329800720c */ /* 0x000fe40003fc6270 */
[----:B------:R-:W-:-:S02]  /*1d280*/  ISETP.GE.AND P4, PT, R4, R51, PT ;  /* 0x000000330400720c */ /* 0x000fc40003f86270 */
[----:B------:R-:W-:Y:S01]  /*1d290*/  ISETP.GE.AND P3, PT, R152, R51, PT ;  /* 0x000000339800720c */ /* 0x000fe20003f66270 */
[----:B------:R-:W-:Y:S01]  /*1d2a0*/  IMAD.MOV.U32 R152, RZ, RZ, R188 ;  /* 0x000000ffff987224 */ /* 0x000fe200078e00bc */
[----:B------:R-:W-:Y:S02]  /*1d2b0*/  FSEL R13, R134, -INF , !P5 ;  /* 0xff800000860d7808 */ /* 0x000fe40006800000 */
[----:B------:R-:W-:Y:S02]  /*1d2c0*/  FSEL R62, R62, -INF , !P6 ;  /* 0xff8000003e3e7808 */ /* 0x000fe40007000000 */
[----:B------:R-:W-:Y:S02]  /*1d2d0*/  FSEL R11, R11, -INF , !P4 ;  /* 0xff8000000b0b7808 */ /* 0x000fe40006000000 */
[----:B------:R-:W-:Y:S01]  /*1d2e0*/  FSEL R55, R55, -INF , !P3 ;  /* 0xff80000037377808 */ /* 0x000fe20005800000 */
[----:B-1----:R-:W-:Y:S05]  /*1d2f0*/  @!P2 BRA `(.L_x_3212) ;  /* 0x0000000c0018a947 */ /* 0x002fea0003800000 */
        /* <DEDUP_REMOVED lines=14> */
[----:B------:R-:W-:Y:S01]  /*1d3e0*/  ISETP.GE.AND P3, PT, R4, RZ, PT ;  /* 0x000000ff0400720c */ /* 0x000fe20003f66270 */
[----:B-1----:R-:W1:Y:S02]  /*1d3f0*/  MUFU.RCP R22, R14 ;  /* 0x0000000e00167308 */ /* 0x002e640000001000 */
[----:B-1----:R-:W-:-:S06]  /*1d400*/  VIADD R22, R22, 0xffffffe ;  /* 0x0ffffffe16167836 */ /* 0x002fcc0000000000 */
[----:B------:R-:W1:Y:S02]  /*1d410*/  F2I.FTZ.U32.TRUNC.NTZ R23, R22 ;  /* 0x0000001600177305 */ /* 0x000e64000021f000 */
[----:B-1----:R-:W-:Y:S01]  /*1d420*/  IMAD.MOV R21, RZ, RZ, -R23 ;  /* 0x000000ffff157224 */ /* 0x002fe200078e0a17 */
[----:B------:R-:W-:-:S03]  /*1d430*/  MOV R22, RZ ;  /* 0x000000ff00167202 */ /* 0x000fc60000000f00 */
        /* <DEDUP_REMOVED lines=14> */
[----:B------:R-:W-:Y:S01]  /*1d520*/  ISETP.GE.U32.AND P5, PT, R15, R12, PT ;  /* 0x0000000c0f00720c */ /* 0x000fe20003fa6070 */
[----:B------:R-:W3:Y:S01]  /*1d530*/  LD.E.64 R20, desc[UR4][R8.64+0x38] ;  /* 0x0000380408147980 */ /* 0x000ee2000c101b00 */
        /* <DEDUP_REMOVED lines=17> */
[----:B------:R-:W-:-:S05]  /*1d650*/  IMAD R6, R20, R17, R6 ;  /* 0x0000001114067224 */ /* 0x000fca00078e0206 */
[----:B------:R-:W-:Y:S01]  /*1d660*/  IADD3 R19, R19, R6, RZ ;  /* 0x0000000613137210 */ /* 0x000fe20007ffe0ff */
[----:B----4-:R-:W-:-:S04]  /*1d670*/  IMAD.IADD R15, R4, 0x1, -R15 ;  /* 0x00000001040f7824 */ /* 0x010fc800078e0a0f */
[----:B--2---:R-:W-:Y:S01]  /*1d680*/  IMAD R17, R23, R15, RZ ;  /* 0x0000000f17117224 */ /* 0x004fe200078e02ff */
[----:B------:R-:W-:Y:S01]  /*1d690*/  SHF.R.S32.HI R4, RZ, 0x1f, R15 ;  /* 0x0000001fff047819 */ /* 0x000fe2000001140f */
[----:B------:R-:W-:-:S04]  /*1d6a0*/  IMAD.WIDE.U32 R18, R15, R22, R18 ;  /* 0x000000160f127225 */ /* 0x000fc800078e0012 */
[----:B------:R-:W-:Y:S01]  /*1d6b0*/  IMAD R17, R22, R4, R17 ;  /* 0x0000000416117224 */ /* 0x000fe200078e0211 */
[----:B------:R-:W-:-:S03]  /*1d6c0*/  MOV R4, R18 ;  /* 0x0000001200047202 */ /* 0x000fc60000000f00 */
[----:B------:R-:W-:Y:S01]  /*1d6d0*/  IMAD.IADD R17, R19, 0x1, R17 ;  /* 0x0000000113117824 */ /* 0x000fe200078e0211 */
[----:B------:R-:W-:Y:S05]  /*1d6e0*/  BRA `(.L_x_3215) ;  /* 0x00000000000c7947 */ /* 0x000fea0003800000 */
.L_x_3214:
[----:B------:R-:W2:Y:S02]  /*1d6f0*/  LD.E R4, desc[UR4][R8.64+0x38] ;  /* 0x0000380408047980 */ /* 0x000ea4000c101900 */
[----:B--2---:R-:W-:-:S04]  /*1d700*/  LEA R4, -R4, RZ, 0x7 ;  /* 0x000000ff04047211 */ /* 0x004fc800078e39ff */
[----:B------:R-:W-:Y:S02]  /*1d710*/  SHF.R.S32.HI R17, RZ, 0x1f, R4 ;  /* 0x0000001fff117819 */ /* 0x000fe40000011404 */
.L_x_3215:
[----:B------:R-:W-:Y:S05]  /*1d720*/  BSYNC B0 ;  /* 0x0000000000007941 */ /* 0x000fea0003800000 */
.L_x_3213:
        /* <DEDUP_REMOVED lines=15> */
[-C--:B------:R-:W-:Y:S01]  /*1d820*/  @P1 LEA R20, P0, R15, R232.reuse, 0x1 ;  /* 0x000000e80f141211 */ /* 0x080fe200078008ff */
[----:B------:R-:W-:Y:S01]  /*1d830*/  @!P2 IMAD.X R4, R17, 0x1, R230, P4 ;  /* 0x000000011104a824 */ /* 0x000fe200020e06e6 */
[CC--:B------:R-:W-:Y:S01]  /*1d840*/  @!P2 LEA R26, P4, R15.reuse, R232.reuse, 0x1 ;  /* 0x000000e80f1aa211 */ /* 0x0c0fe200078808ff */
[----:B------:R1:W-:Y:S01]  /*1d850*/  @P2 STS.128 [R239+0x4000], RZ ;  /* 0x004000ffef002388 */ /* 0x0003e20000000c00 */
[C---:B------:R-:W-:Y:S02]  /*1d860*/  IADD3 R17, P3, R15.reuse, R229, RZ ;  /* 0x000000e50f117210 */ /* 0x040fe40007f7e0ff */
[CCC-:B------:R-:W-:Y:S01]  /*1d870*/  @P1 LEA.HI.X R21, R15.reuse, R231.reuse, R6.reuse, 0x1, P0 ;  /* 0x000000e70f151211 */ /* 0x1c0fe200000f0c06 */
[----:B------:R-:W-:Y:S01]  /*1d880*/  @!PT LDS RZ, [RZ] ;  /* 0x00000000fffff984 */ /* 0x000fe20000000800 */
[----:B------:R-:W-:Y:S01]  /*1d890*/  @!PT LDS RZ, [RZ] ;  /* 0x00000000fffff984 */ /* 0x000fe20000000800 */
[----:B------:R-:W-:Y:S01]  /*1d8a0*/  @!PT LDS RZ, [RZ] ;  /* 0x00000000fffff984 */ /* 0x000fe20000000800 */
[----:B------:R1:W-:Y:S01]  /*1d8b0*/  @P1 LDGSTS.E.BYPASS.LTC128B.128 [R239+0x8000], desc[UR4][R30.64+0x80] ;  /* 0x080000801eef1fae */ /* 0x0003e2000b901d44 */
[----:B------:R-:W-:Y:S01]  /*1d8c0*/  @!P2 LEA.HI.X R27, R15, R231, R6, 0x1, P4 ;  /* 0x000000e70f1ba211 */ /* 0x000fe200020f0c06 */
[----:B------:R-:W-:Y:S01]  /*1d8d0*/  IMAD.X R6, R6, 0x1, R230, P3 ;  /* 0x0000000106067824 */ /* 0x000fe200018e06e6 */
[-C--:B------:R-:W-:Y:S01]  /*1d8e0*/  @!P2 LEA R28, P5, R19, R232.reuse, 0x1 ;  /* 0x000000e8131ca211 */ /* 0x080fe200078a08ff */
[----:B------:R1:W-:Y:S01]  /*1d8f0*/  @!P1 STS.128 [R239+0x8000], RZ ;  /* 0x008000ffef009388 */ /* 0x0003e20000000c00 */
[----:B------:R-:W-:-:S02]  /*1d900*/  @!P2 LEA R24, P4, R17, R232, 0x1 ;  /* 0x000000e81118a211 */ /* 0x000fc400078808ff */
[CC--:B------:R-:W-:Y:S02]  /*1d910*/  @P1 LEA R18, P0, R17.reuse, R232.reuse, 0x1 ;  /* 0x000000e811121211 */ /* 0x0c0fe400078008ff */
[----:B------:R-:W-:Y:S02]  /*1d920*/  IADD3 R15, P3, R17, R229, RZ ;  /* 0x000000e5110f7210 */ /* 0x000fe40007f7e0ff */
[-C--:B------:R-:W-:Y:S02]  /*1d930*/  @!P2 LEA.HI.X R29, R19, R231.reuse, R4, 0x1, P5 ;  /* 0x000000e7131da211 */ /* 0x080fe400028f0c04 */
        /* <DEDUP_REMOVED lines=8> */
[----:B------:R-:W-:-:S02]  /*1d9c0*/  @P1 LEA R32, P0, R15, R232, 0x1 ;  /* 0x000000e80f201211 */ /* 0x000fc400078008ff */
[C---:B------:R-:W-:Y:S01]  /*1d9d0*/  IADD3 R17, P3, R15.reuse, R229, RZ ;  /* 0x000000e50f117210 */ /* 0x040fe20007f7e0ff */
[----:B------:R1:W-:Y:S01]  /*1d9e0*/  @P2 STS.128 [R239+0x4800], RZ ;  /* 0x004800ffef002388 */ /* 0x0003e20000000c00 */
[CCC-:B------:R-:W-:Y:S02]  /*1d9f0*/  @!P2 LEA.HI.X R35, R15.reuse, R231.reuse, R6.reuse, 0x1, P4 ;  /* 0x000000e70f23a211 */ /* 0x1c0fe400020f0c06 */
[----:B------:R-:W-:Y:S01]  /*1da00*/  @P1 LEA.HI.X R33, R15, R231, R6, 0x1, P0 ;  /* 0x000000e70f211211 */ /* 0x000fe200000f0c06 */
        /* <DEDUP_REMOVED lines=9> */
[----:B------:R-:W-:-:S02]  /*1daa0*/  @!P2 LEA.HI.X R37, R17, R231, R6, 0x1, P4 ;  /* 0x000000e71125a211 */ /* 0x000fc400020f0c06 */
[----:B------:R-:W-:Y:S01]  /*1dab0*/  @P1 LEA.HI.X R17, R17, R231, R6, 0x1, P0 ;  /* 0x000000e711111211 */ /* 0x000fe200000f0c06 */
[----:B------:R-:W-:Y:S01]  /*1dac0*/  @!PT LDS RZ, [RZ] ;  /* 0x00000000fffff984 */ /* 0x000fe20000000800 */
[----:B------:R-:W-:Y:S01]  /*1dad0*/  @!PT LDS RZ, [RZ] ;  /* 0x00000000fffff984 */ /* 0x000fe20000000800 */
[----:B------:R-:W-:Y:S01]  /*1dae0*/  @!PT LDS RZ, [RZ] ;  /* 0x00000000fffff984 */ /* 0x000fe20000000800 */
[----:B------:R1:W-:Y:S01]  /*1daf0*/  @!P2 LDGSTS.E.BYPASS.LTC128B.128 [R239+0x5000], desc[UR4][R26.64] ;  /* 0x050000001aefafae */ /* 0x0003e2000b901d44 */
[----:B------:R-:W-:Y:S01]  /*1db00*/  IMAD.X R6, R6, 0x1, R230, P3 ;  /* 0x0000000106067824 */ /* 0x000fe200018e06e6 */
[CC--:B------:R-:W-:Y:S02]  /*1db10*/  @!P2 LEA R38, P4, R15.reuse, R232.reuse, 0x1 ;  /* 0x000000e80f26a211 */ /* 0x0c0fe400078808ff */
[----:B------:R1:W-:Y:S01]  /*1db20*/  @P2 STS.128 [R239+0x5000], RZ ;  /* 0x005000ffef002388 */ /* 0x0003e20000000c00 */
[C---:B------:R-:W-:Y:S02]  /*1db30*/  @P1 LEA R14, P0, R15.reuse, R232, 0x1 ;  /* 0x000000e80f0e1211 */ /* 0x040fe400078008ff */
[C---:B------:R-:W-:Y:S01]  /*1db40*/  IADD3 R4, P3, R15.reuse, R229, RZ ;  /* 0x000000e50f047210 */ /* 0x040fe20007f7e0ff */
[----:B------:R-:W-:Y:S01]  /*1db50*/  @!PT LDS RZ, [RZ] ;  /* 0x00000000fffff984 */ /* 0x000fe20000000800 */
[----:B------:R-:W-:Y:S01]  /*1db60*/  @!PT LDS RZ, [RZ] ;  /* 0x00000000fffff984 */ /* 0x000fe20000000800 */
[----:B------:R-:W-:Y:S01]  /*1db70*/  @!PT LDS RZ, [RZ] ;  /* 0x00000000fffff984 */ /* 0x000fe20000000800 */
[----:B------:R1:W-:Y:S01]  /*1db80*/  @P1 LDGSTS.E.BYPASS.LTC128B.128 [R239+0x9000], desc[UR4][R20.64+0x80] ;  /* 0x0900008014ef1fae */ /* 0x0003e2000b901d44 */
[----:B------:R-:W-:-:S02]  /*1db90*/  @!P2 LEA.HI.X R39, R15, R231, R6, 0x1, P4 ;  /* 0x000000e70f27a211 */ /* 0x000fc400020f0c06 */
[-C--:B------:R-:W-:Y:S01]  /*1dba0*/  @P1 LEA.HI.X R15, R15, R231.reuse, R6, 0x1, P0 ;  /* 0x000000e70f0f1211 */ /* 0x080fe200000f0c06 */
[----:B------:R1:W-:Y:S01]  /*1dbb0*/  @!P1 STS.128 [R239+0x9000], RZ ;  /* 0x009000ffef009388 */ /* 0x0003e20000000c00 */
[----:B------:R-:W-:Y:S01]  /*1dbc0*/  IMAD.X R6, R6, 0x1, R230, P3 ;  /* 0x0000000106067824 */ /* 0x000fe200018e06e6 */
[CC--:B------:R-:W-:Y:S02]  /*1dbd0*/  @!P2 LEA R40, P3, R4.reuse, R232.reuse, 0x1 ;  /* 0x000000e80428a211 */ /* 0x0c0fe400078608ff */
[----:B------:R-:W-:Y:S01]  /*1dbe0*/  @!PT LDS RZ, [RZ] ;  /* 0x00000000fffff984 */ /* 0x000fe20000000800 */
[----:B------:R-:W-:Y:S01]  /*1dbf0*/  @!PT LDS RZ, [RZ] ;  /* 0x00000000fffff984 */ /* 0x000fe20000000800 */
[----:B------:R-:W-:Y:S01]  /*1dc00*/  @!PT LDS RZ, [RZ] ;  /* 0x00000000fffff984 */ /* 0x000fe20000000800 */
[----:B------:R1:W-:Y:S01]  /*1dc10*/  @!P2 LDGSTS.E.BYPASS.LTC128B.128 [R239+0x5800], desc[UR4][R24.64] ;  /* 0x0580000018efafae */ /* 0x0003e2000b901d44 */
[C---:B------:R-:W-:Y:S01]  /*1dc20*/  @P1 LEA R42, P0, R4.reuse, R232, 0x1 ;  /* 0x000000e8042a1211 */ /* 0x040fe200078008ff */
[----:B------:R-:W-:Y:S01]  /*1dc30*/  IMAD.MOV.U32 R232, RZ, RZ, R30 ;  /* 0x000000ffffe87224 */ /* 0x000fe200078e001e */
[CCC-:B------:R-:W-:Y:S01]  /*1dc40*/  @!P2 LEA.HI.X R41, R4.reuse, R231.reuse, R6.reuse, 0x1, P3 ;  /* 0x000000e70429a211 */ /* 0x1c0fe200018f0c06 */
[----:B------:R1:W-:Y:S01]  /*1dc50*/  @P2 STS.128 [R239+0x5800], RZ ;  /* 0x005800ffef002388 */ /* 0x0003e20000000c00 */
        /* <DEDUP_REMOVED lines=48> */
.L_x_3212:
[----:B------:R-:W-:Y:S05]  /*1df60*/  BSYNC B1 ;  /* 0x0000000000017941 */ /* 0x000fea0003800000 */
.L_x_3211:
[----:B------:R2:W3:Y:S01]  /*1df70*/  LD.E R57, desc[UR4][R8.64+0xdc] ;  /* 0x0000dc0408397980 */ /* 0x0004e2000c101900 */
[----:B-1----:R-:W-:Y:S02]  /*1df80*/  FMNMX.FTZ R15, R2, R13, !PT ;  /* 0x0000000d020f7209 */ /* 0x002fe40007810000 */
[----:B------:R-:W-:Y:S01]  /*1df90*/  FMNMX.FTZ R6, R3, R7, !PT ;  /* 0x0000000703067209 */ /* 0x000fe20007810000 */
[----:B------:R-:W-:Y:S01]  /*1dfa0*/  LDSM.16.MT88.4 R16, [R218+0xc000] ;  /* 0x00c00000da10783b */ /* 0x000fe20000004200 */
[----:B------:R-:W-:Y:S02]  /*1dfb0*/  FMNMX.FTZ R4, R182, R15, !PT ;  /* 0x0000000fb6047209 */ /* 0x000fe40007810000 */
[----:B------:R-:W-:Y:S01]  /*1dfc0*/  FMNMX.FTZ R6, R49, R6, !PT ;  /* 0x0000000631067209 */ /* 0x000fe20007810000 */
[----:B------:R-:W-:Y:S01]  /*1dfd0*/  LDSM.16.MT88.4 R28, [R216+0x10000] ;  /* 0x01000000d81c783b */ /* 0x000fe20000004200 */
[----:B------:R-:W-:-:S03]  /*1dfe0*/  FMNMX.FTZ R15, R11, R4, !PT ;  /* 0x000000040b0f7209 */ /* 0x000fc60007810000 */
[----:B------:R-:W-:Y:S01]  /*1dff0*/  LDSM.16.MT88.4 R24, [R218+0xc800] ;  /* 0x00c80000da18783b */ /* 0x000fe20000004200 */
[----:B------:R-:W-:-:S03]  /*1e000*/  FMNMX.FTZ R15, R184, R15, !PT ;  /* 0x0000000fb80f7209 */ /* 0x000fc60007810000 */
[----:B------:R-:W-:Y:S01]  /*1e010*/  LDSM.16.MT88.4 R20, [R216+0xc800] ;  /* 0x00c80000d814783b */ /* 0x000fe20000004200 */
[----:B------:R-:W-:-:S03]  /*1e020*/  FMNMX.FTZ R15, R170, R15, !PT ;  /* 0x0000000faa0f7209 */ /* 0x000fc60007810000 */
[----:B------:R-:W-:Y:S01]  /*1e030*/  LDSM.16.MT88.4 R36, [R216+0x10800] ;  /* 0x01080000d824783b */ /* 0x000fe20000004200 */
[----:B------:R-:W-:-:S03]  /*1e040*/  FMNMX.FTZ R15, R168, R15, !PT ;  /* 0x0000000fa80f7209 */ /* 0x000fc60007810000 */
[----:B------:R-:W-:Y:S01]  /*1e050*/  LDSM.16.MT88.4 R32, [R220+0xd000] ;  /* 0x00d00000dc20783b */ /* 0x000fe20000004200 */
[----:B------:R-:W-:Y:S02]  /*1e060*/  FMNMX.FTZ R4, R166, R15, !PT ;  /* 0x0000000fa6047209 */ /* 0x000fe40007810000 */
[----:B------:R-:W-:Y:S02]  /*1e070*/  FMNMX.FTZ R15, R5, R6, !PT ;  /* 0x00000006050f7209 */ /* 0x000fe40007810000 */
[----:B------:R-:W-:Y:S02]  /*1e080*/  FMNMX.FTZ R4, R59, R4, !PT ;  /* 0x000000043b047209 */ /* 0x000fe40007810000 */
[----:B--2---:R-:W-:Y:S02]  /*1e090*/  FMNMX.FTZ R9, R180, R15, !PT ;  /* 0x0000000fb4097209 */ /* 0x004fe40007810000 */
        /* <DEDUP_REMOVED lines=59> */
[----:B------:R-:W-:Y:S02]  /*1e450*/  FSETP.NEU.FTZ.AND P0, PT, R46, -INF , PT ;  /* 0xff8000002e00780b */ /* 0x000fe40003f1d000 */
[----:B--2---:R-:W-:-:S04]  /*1e460*/  FMNMX.FTZ R47, R4, R47, !PT ;  /* 0x0000002f042f7209 */ /* 0x004fc80007810000 */
[----:B------:R-:W-:-:S04]  /*1e470*/  FSETP.NEU.FTZ.AND P1, PT, R47, -INF , PT ;  /* 0xff8000002f00780b */ /* 0x000fc80003f3d000 */
[----:B------:R-:W-:-:S05]  /*1e480*/  FSEL R10, R47, RZ, P1 ;  /* 0x000000ff2f0a7208 */ /* 0x000fca0000800000 */
[----:B------:R-:W-:Y:S01]  /*1e490*/  FADD.FTZ R10, R3, -R10 ;  /* 0x8000000a030a7221 */ /* 0x000fe20000010000 */
[C---:B---3--:R-:W-:Y:S01]  /*1e4a0*/  FMUL.FTZ R64, R57.reuse, R47 ;  /* 0x0000002f39407220 */ /* 0x048fe20000410000 */
[C---:B------:R-:W-:Y:S02]  /*1e4b0*/  FMUL.FTZ R56, R57.reuse, R46 ;  /* 0x0000002e39387220 */ /* 0x040fe40000410000 */
[----:B------:R-:W-:Y:S02]  /*1e4c0*/  FMUL.FTZ R3, R57, R10 ;  /* 0x0000000a39037220 */ /* 0x000fe40000410000 */
[----:B------:R-:W-:Y:S02]  /*1e4d0*/  FSEL R64, R64, RZ, P1 ;  /* 0x000000ff40407208 */ /* 0x000fe40000800000 */
[----:B------:R-:W-:Y:S02]  /*1e4e0*/  FSEL R56, R56, RZ, P0 ;  /* 0x000000ff38387208 */ /* 0x000fe40000000000 */
[----:B------:R-:W1:Y:S01]  /*1e4f0*/  MUFU.EX2 R3, R3 ;  /* 0x0000000300037308 */ /* 0x000e620000000800 */
[-CC-:B------:R-:W-:Y:S01]  /*1e500*/  FFMA.FTZ R45, R7, R57.reuse, -R64.reuse ;  /* 0x00000039072d7223 */ /* 0x180fe20000010840 */
[----:B------:R-:W-:Y:S01]  /*1e510*/  FSEL R7, R46, RZ, P0 ;  /* 0x000000ff2e077208 */ /* 0x000fe20000000000 */
[-CC-:B------:R-:W-:Y:S01]  /*1e520*/  FFMA.FTZ R43, R5, R57.reuse, -R64.reuse ;  /* 0x00000039052b7223 */ /* 0x180fe20000010840 */
[-C--:B------:R-:W-:Y:S01]  /*1e530*/  FFMA.FTZ R44, R49, R57.reuse, -R64 ;  /* 0x00000039312c7223 */ /* 0x080fe20000010840 */
[-CC-:B------:R-:W-:Y:S01]  /*1e540*/  FFMA.FTZ R48, R13, R57.reuse, -R56.reuse ;  /* 0x000000390d307223 */ /* 0x180fe20000010838 */
[-CC-:B------:R-:W-:Y:S01]  /*1e550*/  FFMA.FTZ R42, R182, R57.reuse, -R56.reuse ;  /* 0x00000039b62a7223 */ /* 0x180fe20000010838 */
[----:B------:R-:W-:Y:S01]  /*1e560*/  FADD.FTZ R8, R2, -R7 ;  /* 0x8000000702087221 */ /* 0x000fe20000010000 */
[-CC-:B------:R-:W-:Y:S01]  /*1e570*/  FFMA.FTZ R41, R11, R57.reuse, -R56.reuse ;  /* 0x000000390b297223 */ /* 0x180fe20000010838 */
[----:B------:R-:W2:Y:S01]  /*1e580*/  LDSM.16.MT88.4 R4, [R220+0xc000] ;  /* 0x00c00000dc04783b */ /* 0x000ea20000004200 */
[-C--:B------:R-:W-:Y:S01]  /*1e590*/  FFMA.FTZ R40, R184, R57.reuse, -R56 ;  /* 0x00000039b8287223 */ /* 0x080fe20000010838 */
[-C--:B------:R-:W-:Y:S01]  /*1e5a0*/  FFMA.FTZ R2, R180, R57.reuse, -R64 ;  /* 0x00000039b4027223 */ /* 0x080fe20000010840 */
[----:B------:R-:W-:Y:S01]  /*1e5b0*/  FMUL.FTZ R49, R57, R8 ;  /* 0x0000000839317220 */ /* 0x000fe20000410000 */
[----:B------:R-:W-:Y:S01]  /*1e5c0*/  MUFU.EX2 R48, R48 ;  /* 0x0000003000307308 */ /* 0x000fe20000000800 */
[----:B------:R-:W3:Y:S01]  /*1e5d0*/  LDSM.16.MT88.4 R8, [R217+0xc000] ;  /* 0x00c00000d908783b */ /* 0x000ee20000004200 */
[--C-:B------:R-:W-:Y:S01]  /*1e5e0*/  FFMA.FTZ R52, R59, R57, -R56.reuse ;  /* 0x000000393b347223 */ /* 0x100fe20000010838 */
[-C--:B-1----:R-:W-:Y:S01]  /*1e5f0*/  FMUL.FTZ R128, R128, R3.reuse ;  /* 0x0000000380807220 */ /* 0x082fe20000410000 */
[-C--:B------:R-:W-:Y:S01]  /*1e600*/  FMUL.FTZ R129, R129, R3.reuse ;  /* 0x0000000381817220 */ /* 0x080fe20000410000 */
[-C--:B------:R-:W-:Y:S01]  /*1e610*/  FMUL.FTZ R124, R124, R3.reuse ;  /* 0x000000037c7c7220 */ /* 0x080fe20000410000 */
[-C--:B------:R-:W-:Y:S01]  /*1e620*/  FMUL.FTZ R125, R125, R3.reuse ;  /* 0x000000037d7d7220 */ /* 0x080fe20000410000 */
        /* <DEDUP_REMOVED lines=17> */
[----:B------:R-:W4:Y:S01]  /*1e740*/  MUFU.EX2 R40, R40 ;  /* 0x0000002800287308 */ /* 0x000f220000000800 */
[----:B-1----:R-:W-:Y:S01]  /*1e750*/  F2FP.F16.F32.PACK_AB R13, R42, R48 ;  /* 0x000000302a0d723e */ /* 0x002fe200000000ff */
[----:B------:R-:W-:Y:S01]  /*1e760*/  FMUL.FTZ R97, R97, R3 ;  /* 0x0000000361617220 */ /* 0x000fe20000410000 */
[-CC-:B------:R-:W-:Y:S01]  /*1e770*/  FFMA.FTZ R51, R170, R57.reuse, -R56.reuse ;  /* 0x00000039aa337223 */ /* 0x180fe20000010838 */
[-CC-:B------:R-:W-:Y:S01]  /*1e780*/  FFMA.FTZ R50, R168, R57.reuse, -R56.reuse ;  /* 0x00000039a8327223 */ /* 0x180fe20000010838 */
[-C--:B------:R-:W-:Y:S01]  /*1e790*/  FFMA.FTZ R53, R166, R57.reuse, -R56 ;  /* 0x00000039a6357223 */ /* 0x080fe20000010838 */
[-CC-:B------:R-:W-:Y:S01]  /*1e7a0*/  FFMA.FTZ R61, R162, R57.reuse, -R64.reuse ;  /* 0x00000039a23d7223 */ /* 0x180fe20000010840 */
[-CC-:B------:R-:W-:Y:S01]  /*1e7b0*/  FFMA.FTZ R54, R164, R57.reuse, -R64.reuse ;  /* 0x00000039a4367223 */ /* 0x180fe20000010840 */
        /* <DEDUP_REMOVED lines=8> */
[----:B------:R-:W1:Y:S01]  /*1e840*/  MUFU.EX2 R44, R44 ;  /* 0x0000002c002c7308 */ /* 0x000e620000000800 */
[----:B----4-:R-:W-:Y:S01]  /*1e850*/  F2FP.F16.F32.PACK_AB R15, R40, R41 ;  /* 0x00000029280f723e */ /* 0x010fe200000000ff */
[-C--:B------:R-:W-:Y:S01]  /*1e860*/  FMUL.FTZ R121, R121, R3.reuse ;  /* 0x0000000379797220 */ /* 0x080fe20000410000 */
[-C--:B------:R-:W-:Y:S01]  /*1e870*/  FMUL.FTZ R108, R108, R3.reuse ;  /* 0x000000036c6c7220 */ /* 0x080fe20000410000 */
[-C--:B------:R-:W-:Y:S01]  /*1e880*/  FMUL.FTZ R109, R109, R3.reuse ;  /* 0x000000036d6d7220 */ /* 0x080fe20000410000 */
[-C--:B------:R-:W-:Y:S01]  /*1e890*/  FMUL.FTZ R116, R116, R3.reuse ;  /* 0x0000000374747220 */ /* 0x080fe20000410000 */
[-C--:B------:R-:W-:Y:S01]  /*1e8a0*/  FMUL.FTZ R117, R117, R3.reuse ;  /* 0x0000000375757220 */ /* 0x080fe20000410000 */
[-C--:B------:R-:W-:Y:S01]  /*1e8b0*/  FMUL.FTZ R112, R112, R3.reuse ;  /* 0x0000000370707220 */ /* 0x080fe20000410000 */
[----:B------:R-:W-:Y:S01]  /*1e8c0*/  MUFU.EX2 R43, R43 ;  /* 0x0000002b002b7308 */ /* 0x000fe20000000800 */
[----:B------:R-:W-:Y:S01]  /*1e8d0*/  FMUL.FTZ R113, R113, R3 ;  /* 0x0000000371717220 */ /* 0x000fe20000410000 */
[-C--:B------:R-:W-:Y:S01]  /*1e8e0*/  FFMA.FTZ R66, R133, R57.reuse, -R56 ;  /* 0x0000003985427223 */ /* 0x080fe20000010838 */
[-C--:B------:R-:W-:Y:S01]  /*1e8f0*/  FFMA.FTZ R134, R139, R57.reuse, -R64 ;  /* 0x000000398b867223 */ /* 0x080fe20000010840 */
[-CC-:B------:R-:W-:Y:S01]  /*1e900*/  FFMA.FTZ R133, R158, R57.reuse, -R56.reuse ;  /* 0x000000399e857223 */ /* 0x180fe20000010838 */
[-C--:B------:R-:W-:Y:S01]  /*1e910*/  FFMA.FTZ R132, R156, R57.reuse, -R56 ;  /* 0x000000399c847223 */ /* 0x080fe20000010838 */
[-CC-:B------:R-:W-:Y:S01]  /*1e920*/  FFMA.FTZ R139, R154, R57.reuse, -R64.reuse ;  /* 0x000000399a8b7223 */ /* 0x180fe20000010840 */
[--C-:B------:R-:W-:Y:S01]  /*1e930*/  FFMA.FTZ R136, R136, R57, -R64.reuse ;  /* 0x0000003988887223 */ /* 0x100fe20000010840 */
[----:B------:R-:W4:Y:S01]  /*1e940*/  MUFU.EX2 R2, R2 ;  /* 0x0000000200027308 */ /* 0x000f220000000800 */
        /* <DEDUP_REMOVED lines=12> */
[-CC-:B------:R-:W-:Y:S01]  /*1ea10*/  FFMA.FTZ R150, R195, R57.reuse, -R64.reuse ;  /* 0x00000039c3967223 */ /* 0x180fe20000010840 */
[-C--:B------:R-:W-:Y:S01]  /*1ea20*/  FFMA.FTZ R154, R191, R57.reuse, -R64 ;  /* 0x00000039bf9a7223 */ /* 0x080fe20000010840 */
[--C-:B------:R-:W-:Y:S01]  /*1ea30*/  FFMA.FTZ R146, R247, R57, -R56.reuse ;  /* 0x00000039f7927223 */ /* 0x100fe20000010838 */
[----:B------:R-:W-:Y:S01]  /*1ea40*/  MUFU.EX2 R51, R51 ;  /* 0x0000003300337308 */ /* 0x000fe20000000800 */
[----:B----4-:R-:W-:Y:S01]  /*1ea50*/  F2FP.F16.F32.PACK_AB R14, R2, R43 ;  /* 0x0000002b020e723e */ /* 0x010fe200000000ff */
[-CC-:B------:R-:W-:Y:S01]  /*1ea60*/  FFMA.FTZ R189, R249, R57.reuse, -R56.reuse ;  /* 0x00000039f9bd7223 */ /* 0x180fe20000010838 */
[-C--:B------:R-:W-:Y:S01]  /*1ea70*/  FFMA.FTZ R148, R199, R57.reuse, -R56 ;  /* 0x00000039c7947223 */ /* 0x080fe20000010838 */
[-CC-:B------:R-:W-:Y:S01]  /*1ea80*/  FFMA.FTZ R195, R197, R57.reuse, -R64.reuse ;  /* 0x00000039c5c37223 */ /* 0x180fe20000010840 */
[-C--:B------:R-:W-:Y:S01]  /*1ea90*/  FFMA.FTZ R191, R193, R57.reuse, -R64 ;  /* 0x00000039c1bf7223 */ /* 0x080fe20000010840 */
[-CC-:B------:R-:W-:Y:S01]  /*1eaa0*/  FFMA.FTZ R187, R187, R57.reuse, -R56.reuse ;  /* 0x00000039bbbb7223 */ /* 0x180fe20000010838 */
[--C-:B------:R-:W-:Y:S01]  /*1eab0*/  FFMA.FTZ R156, R185, R57, -R56.reuse ;  /* 0x00000039b99c7223 */ /* 0x100fe20000010838 */
        /* <DEDUP_REMOVED lines=46> */
[-C--:B------:R-:W-:Y:S01]  /*1eda0*/  FFMA.FTZ R158, R181, R57.reuse, -R56 ;  /* 0x00000039b59e7223 */ /* 0x080fe20000010838 */
[-CC-:B------:R-:W-:Y:S01]  /*1edb0*/  FFMA.FTZ R160, R171, R57.reuse, -R64.reuse ;  /* 0x00000039aba07223 */ /* 0x180fe20000010840 */
        /* <DEDUP_REMOVED lines=38> */
[C---:B------:R-:W-:Y:S01]  /*1f020*/  HMMA.16816.F32 R104, R12.reuse, R10, R104 ;  /* 0x0000000a0c68723c */ /* 0x040fe20000001868 */
[----:B------:R-:W3:Y:S05]  /*1f030*/  LDSM.16.MT88.4 R8, [R217+0xc800] ;  /* 0x00c80000d908783b */ /* 0x000eea0000004200 */
        /* <DEDUP_REMOVED lines=49> */
[C---:B------:R-:W-:Y:S01]  /*1f350*/  HMMA.16816.F32 R108, R4.reuse, R10, R108 ;  /* 0x0000000a046c723c */ /* 0x040fe2000000186c */
[----:B-1----:R-:W-:Y:S01]  /*1f360*/  F2FP.F16.F32.PACK_AB R8, R139, R134 ;  /* 0x000000868b08723e */ /* 0x002fe200000000ff */
[----:B------:R-:W-:Y:S01]  /*1f370*/  FADD.FTZ R134, R134, R3 ;  /* 0x0000000386867221 */ /* 0x000fe20000010000 */
[----:B------:R-:W-:Y:S01]  /*1f380*/  F2FP.F16.F32.PACK_AB R9, R133, R66 ;  /* 0x000000428509723e */ /* 0x000fe200000000ff */
[----:B------:R-:W-:Y:S01]  /*1f390*/  FADD.FTZ R66, R66, R53 ;  /* 0x0000003542427221 */ /* 0x000fe20000010000 */
[----:B------:R-:W-:Y:S01]  /*1f3a0*/  MOV R3, R47 ;  /* 0x0000002f00037202 */ /* 0x000fe20000000f00 */
        /* <DEDUP_REMOVED lines=60> */
[----:B----4-:R-:W-:Y:S01]  /*1f770*/  HMMA.16816.F32 R68, R12, R28, R68 ;  /* 0x0000001c0c44723c */ /* 0x010fe20000001844 */
[----:B------:R-:W-:Y:S01]  /*1f780*/  MUFU.EX2 R165, R165 ;  /* 0x000000a500a57308 */ /* 0x000fe20000000800 */
        /* <DEDUP_REMOVED lines=98> */
[----:B------:R-:W-:Y:S01]  /*1fdb0*/  FADD.FTZ R161, R161, R2 ;  /* 0x00000002a1a17221 */ /* 0x000fe20000010000 */
[----:B------:R-:W-:Y:S01]  /*1fdc0*/  MOV R2, R46 ;  /* 0x0000002e00027202 */ /* 0x000fe20000000f00 */
        /* <DEDUP_REMOVED lines=83> */
.L_x_3207:
[----:B------:R-:W-:-:S13]  /*20300*/  ISETP.GE.AND P0, PT, R242, 0x1, PT ;  /* 0x00000001f200780c */ /* 0x000fda0003f06270 */
[----:B------:R-:W-:Y:S05]  /*20310*/  @!P0 BRA `(.L_x_3216) ;  /* 0x0000005400a88947 */ /* 0x000fea0003800000 */
[----:B------:R-:W-:Y:S02]  /*20320*/  MOV R133, R2 ;  /* 0x0000000200857202 */ /* 0x000fe40000000f00 */
[----:B------:R-:W-:-:S07]  /*20330*/  MOV R132, R3 ;  /* 0x0000000300847202 */ /* 0x000fce0000000f00 */
.L_x_3225:
        /* <DEDUP_REMOVED lines=19> */
[----:B-1----:R-:W2:Y:S02]  /*20470*/  LD.E R11, desc[UR4][R2.64+0x170] ;  /* 0x00017004020b7980 */ /* 0x002ea4000c101900 */
        /* <DEDUP_REMOVED lines=8> */
[-C--:B------:R-:W-:Y:S05]  /*20500*/  LOP3.LUT R12, R12, R11.reuse, RZ, 0x3c, !PT ;  /* 0x0000000b0c0c7212 */ /* 0x080fea00078e3cff */
        /* <DEDUP_REMOVED lines=22> */
[----:B------:R-:W3:Y:S01]  /*20670*/  LD.E.64 R12, desc[UR4][R2.64+0x40] ;  /* 0x00004004020c7980 */ /* 0x000ee2000c101b00 */
[----:B------:R-:W-:Y:S02]  /*20680*/  ISETP.NE.AND P2, PT, R11, RZ, PT ;  /* 0x000000ff0b00720c */ /* 0x000fe40003f45270 */
[----:B------:R-:W-:Y:S04]  /*20690*/  LOP3.LUT R7, RZ, R11, RZ, 0x33, !PT ;  /* 0x0000000bff077212 */ /* 0x000fe800078e33ff */
        /* <DEDUP_REMOVED lines=15> */
[-C--:B---3--:R-:W-:Y:S02]  /*20790*/  IMAD R6, R13, R11.reuse, RZ ;  /* 0x0000000b0d067224 */ /* 0x088fe400078e02ff */
[C---:B------:R-:W-:Y:S04]  /*207a0*/  IMAD.WIDE.U32 R8, R12.reuse, R11, RZ ;  /* 0x0000000b0c087225 */ /* 0x040fe800078e00ff */
[----:B------:R-:W-:Y:S04]  /*207b0*/  IMAD R6, R12, R7, R6 ;  /* 0x000000070c067224 */ /* 0x000fe800078e0206 */
[----:B------:R-:W-:Y:S02]  /*207c0*/  IMAD.IADD R9, R9, 0x1, R6 ;  /* 0x0000000109097824 */ /* 0x000fe400078e0206 */
[----:B----4-:R-:W-:Y:S04]  /*207d0*/  IMAD.IADD R5, R4, 0x1, -R5 ;  /* 0x0000000104057824 */ /* 0x010fe800078e0a05 */
[----:B--2---:R-:W-:Y:S01]  /*207e0*/  IMAD R7, R15, R5, RZ ;  /* 0x000000050f077224 */ /* 0x004fe200078e02ff */
[----:B------:R-:W-:Y:S01]  /*207f0*/  SHF.R.S32.HI R4, RZ, 0x1f, R5 ;  /* 0x0000001fff047819 */ /* 0x000fe20000011405 */
[----:B------:R-:W-:Y:S04]  /*20800*/  IMAD.WIDE.U32 R8, R5, R14, R8 ;  /* 0x0000000e05087225 */ /* 0x000fe800078e0008 */
[----:B------:R-:W-:Y:S04]  /*20810*/  IMAD R7, R14, R4, R7 ;  /* 0x000000040e077224 */ /* 0x000fe800078e0207 */
[----:B------:R-:W-:Y:S01]  /*20820*/  IMAD.IADD R5, R9, 0x1, R7 ;  /* 0x0000000109057824 */ /* 0x000fe200078e0207 */
[----:B------:R-:W-:Y:S05]  /*20830*/  BRA `(.L_x_3219) ;  /* 0x0000000000187947 */ /* 0x000fea0003800000 */
.L_x_3218:
[----:B--2---:R-:W-:Y:S02]  /*20840*/  R2UR UR4, R134 ;  /* 0x00000000860472ca */ /* 0x004fe400000e0000 */
[----:B------:R-:W-:Y:S11]  /*20850*/  R2UR UR5, R135 ;  /* 0x00000000870572ca */ /* 0x000ff600000e0000 */
[----:B------:R-:W-:Y:S02]  /*20860*/  @!UPT UIADD3 URZ, URZ, URZ, URZ ;  /* 0x0000003f3f3ff290 */ /* 0x000fe4000fffe03f */
[----:B-1----:R-:W2:Y:S02]  /*20870*/  LD.E R8, desc[UR4][R2.64+0x40] ;  /* 0x0000400402087980 */ /* 0x002ea4000c101900 */
[----:B--2---:R-:W-:Y:S05]  /*20880*/  IMAD.U32 R8, R8, -0x80, RZ ;  /* 0xffffff8008087824 */ /* 0x004fea00078e00ff */
[----:B------:R-:W-:Y:S02]  /*20890*/  SHF.R.S32.HI R5, RZ, 0x1f, R8 ;  /* 0x0000001fff057819 */ /* 0x000fe40000011408 */
.L_x_3219:
[----:B------:R-:W-:Y:S05]  /*208a0*/  BSYNC B0 ;  /* 0x0000000000007941 */ /* 0x000fea0003800000 */
.L_x_3217:
        /* <DEDUP_REMOVED lines=72> */
[----:B------:R-:W-:Y:S01]  /*20d30*/  IMAD.X R6, R6, 0x1, R228, P1 ;  /* 0x0000000106067824 */ /* 0x000fe200008e06e4 */
[C---:B------:R-:W-:Y:S01]  /*20d40*/  @P2 R2UR UR14, R134.reuse ;  /* 0x00000000860e22ca */ /* 0x040fe200000e0000 */
[----:B------:R-:W-:Y:S01]  /*20d50*/  @!P2 STS.128 [R239+0x11000], RZ ;  /* 0x011000ffef00a388 */ /* 0x000fe20000000c00 */
[----:B------:R-:W-:Y:S02]  /*20d60*/  @P2 R2UR UR15, R135 ;  /* 0x00000000870f22ca */ /* 0x000fe400000e0000 */
[C-C-:B------:R-:W-:Y:S01]  /*20d70*/  @P3 LEA.HI.X R25, R7.reuse, R153, R6.reuse, 0x1, P4 ;  /* 0x0000009907193211 */ /* 0x140fe200020f0c06 */
[----:B------:R-:W-:Y:S01]  /*20d80*/  @!PT LDS RZ, [RZ] ;  /* 0x00000000fffff984 */ /* 0x000fe20000000800 */
[----:B------:R-:W-:Y:S01]  /*20d90*/  @!PT LDS RZ, [RZ] ;  /* 0x00000000fffff984 */ /* 0x000fe20000000800 */
[----:B------:R-:W-:Y:S01]  /*20da0*/  @!PT LDS RZ, [RZ] ;  /* 0x00000000fffff984 */ /* 0x000fe20000000800 */
[----:B------:R-:W-:Y:S01]  /*20db0*/  @P3 LDGSTS.E.BYPASS.LTC128B.128 [R239+0xd800], desc[UR4][R14.64] ;  /* 0x0d8000000eef3fae */ /* 0x000fe2000b901d44 */
[CC--:B-1----:R-:W-:Y:S02]  /*20dc0*/  @P2 LEA R22, P1, R7.reuse, R152.reuse, 0x1 ;  /* 0x0000009807162211 */ /* 0x0c2fe400078208ff */
        /* <DEDUP_REMOVED lines=282> */
[C---:B------:R-:W-:Y:S02]  /*21f70*/  R2UR UR4, R134.reuse ;  /* 0x00000000860472ca */ /* 0x040fe400000e0000 */
[----:B------:R-:W-:Y:S01]  /*21f80*/  R2UR UR5, R135 ;  /* 0x00000000870572ca */ /* 0x000fe200000e0000 */
[C---:B------:R-:W-:Y:S01]  /*21f90*/  VIADD R141, R143.reuse, 0xffffff00 ;  /* 0xffffff008f8d7836 */ /* 0x040fe20000000000 */
[C---:B------:R-:W-:Y:S01]  /*21fa0*/  R2UR UR10, R134.reuse ;  /* 0x00000000860a72ca */ /* 0x040fe200000e0000 */
[----:B------:R-:W-:Y:S01]  /*21fb0*/  VIADD R143, R143, 0xffffff80 ;  /* 0xffffff808f8f7836 */ /* 0x000fe20000000000 */
[C---:B------:R-:W-:Y:S02]  /*21fc0*/  R2UR UR11, R135.reuse ;  /* 0x00000000870b72ca */ /* 0x040fe400000e0000 */
[C---:B------:R-:W-:Y:S02]  /*21fd0*/  R2UR UR12, R134.reuse ;  /* 0x00000000860c72ca */ /* 0x040fe400000e0000 */
[C---:B------:R-:W-:Y:S02]  /*21fe0*/  R2UR UR13, R135.reuse ;  /* 0x00000000870d72ca */ /* 0x040fe400000e0000 */
[----:B------:R-:W-:Y:S02]  /*21ff0*/  R2UR UR8, R134 ;  /* 0x00000000860872ca */ /* 0x000fe400000e0000 */
[----:B------:R-:W-:Y:S01]  /*22000*/  R2UR UR9, R135 ;  /* 0x00000000870972ca */ /* 0x000fe200000e0000 */
[----:B------:R-:W2:Y:S02]  /*22010*/  LD.E R144, desc[UR4][R2.64+0x170] ;  /* 0x0001700402907980 */ /* 0x000ea4000c101900 */
[-C--:B--2---:R-:W-:Y:S02]  /*22020*/  IABS R139, R144.reuse ;  /* 0x00000090008b7213 */ /* 0x084fe40000000000 */
[-C--:B------:R-:W-:Y:S02]  /*22030*/  IABS R137, R144.reuse ;  /* 0x0000009000897213 */ /* 0x080fe40000000000 */
[----:B------:R-:W1:Y:S03]  /*22040*/  I2F.RP R138, R139 ;  /* 0x0000008b008a7306 */ /* 0x000e660000209400 */
[----:B------:R-:W-:Y:S07]  /*22050*/  IMAD.MOV R137, RZ, RZ, -R137 ;  /* 0x000000ffff897224 */ /* 0x000fee00078e0a89 */
[----:B-1----:R-:W1:Y:S02]  /*22060*/  MUFU.RCP R136, R138 ;  /* 0x0000008a00887308 */ /* 0x002e640000001000 */
[----:B-1----:R-:W-:Y:S01]  /*22070*/  VIADD R146, R136, 0xffffffe ;  /* 0x0ffffffe88927836 */ /* 0x002fe20000000000 */
[----:B------:R-:W-:Y:S02]  /*22080*/  IABS R138, R143 ;  /* 0x0000008f008a7213 */ /* 0x000fe40000000000 */
        /* <DEDUP_REMOVED lines=31> */
[-C--:B------:R-:W-:Y:S01]  /*22280*/  LEA R150, P1, R141, R240.reuse, 0x2 ;  /* 0x000000f08d967211 */ /* 0x080fe200078210ff */
[----:B------:R-:W3:Y:S01]  /*22290*/  LD.E.64 R142, desc[UR4][R2.64+0x38] ;  /* 0x00003804028e7980 */ /* 0x000ee2000c101b00 */
        /* <DEDUP_REMOVED lines=19> */
.L_x_3223:
[----:B------:R-:W-:Y:S02]  /*223d0*/  R2UR UR4, R134 ;  /* 0x00000000860472ca */ /* 0x000fe400000e0000 */
[----:B------:R-:W-:Y:S11]  /*223e0*/  R2UR UR5, R135 ;  /* 0x00000000870572ca */ /* 0x000ff600000e0000 */
[----:B------:R-:W-:Y:S02]  /*223f0*/  @!UPT UIADD3 URZ, URZ, URZ, URZ ;  /* 0x0000003f3f3ff290 */ /* 0x000fe4000fffe03f */
[----:B------:R-:W2:Y:S02]  /*22400*/  LD.E R144, desc[UR4][R2.64+0x38] ;  /* 0x0000380402907980 */ /* 0x000ea4000c101900 */
[----:B--2---:R-:W-:Y:S05]  /*22410*/  IMAD.U32 R144, R144, -0x80, RZ ;  /* 0xffffff8090907824 */ /* 0x004fea00078e00ff */
[----:B------:R-:W-:Y:S02]  /*22420*/  SHF.R.S32.HI R137, RZ, 0x1f, R144 ;  /* 0x0000001fff897819 */ /* 0x000fe40000011490 */
.L_x_3224:
[----:B------:R-:W-:Y:S05]  /*22430*/  BSYNC B0 ;  /* 0x0000000000007941 */ /* 0x000fea0003800000 */
.L_x_3222:
        /* <DEDUP_REMOVED lines=73> */
[CC--:B------:R-:W-:Y:S01]  /*228d0*/  @P1 LEA R160, P4, R139.reuse, R232.reuse, 0x1 ;  /* 0x000000e88ba01211 */ /* 0x0c0fe200078808ff */
[----:B------:R-:W-:Y:S01]  /*228e0*/  @!PT LDS RZ, [RZ] ;  /* 0x00000000fffff984 */ /* 0x000fe20000000800 */
[----:B------:R-:W-:Y:S01]  /*228f0*/  @!PT LDS RZ, [RZ] ;  /* 0x00000000fffff984 */ /* 0x000fe20000000800 */
[----:B------:R-:W-:Y:S01]  /*22900*/  @!PT LDS RZ, [RZ] ;  /* 0x00000000fffff984 */ /* 0x000fe20000000800 */
[----:B------:R1:W-:Y:S01]  /*22910*/  @P1 LDGSTS.E.BYPASS.LTC128B.128 [R239+0x5800], desc[UR4][R146.64] ;  /* 0x0580000092ef1fae */ /* 0x0003e2000b901d44 */
[----:B------:R-:W-:Y:S01]  /*22920*/  IMAD.X R138, R138, 0x1, R230, P3 ;  /* 0x000000018a8a7824 */ /* 0x000fe200018e06e6 */
[CC--:B--2---:R-:W-:Y:S02]  /*22930*/  @P0 LEA R158, P3, R139.reuse, R232.reuse, 0x1 ;  /* 0x000000e88b9e0211 */ /* 0x0c4fe400078608ff */
        /* <DEDUP_REMOVED lines=27> */
[----:B------:R-:W-:Y:S01]  /*22af0*/  @P0 LEA.HI.X R163, R137, R231, R138, 0x1, P3 ;  /* 0x000000e789a30211 */ /* 0x000fe200018f0c8a */
        /* <DEDUP_REMOVED lines=43> */
.L_x_3221:
[----:B------:R-:W-:Y:S05]  /*22db0*/  BSYNC B1 ;  /* 0x0000000000017941 */ /* 0x000fea0003800000 */
.L_x_3220:
[----:B------:R-:W-:Y:S01]  /*22dc0*/  R2UR UR4, R134 ;  /* 0x00000000860472ca */ /* 0x000fe200000e0000 */
[----:B------:R-:W2:Y:S01]  /*22dd0*/  S2R R136, SR_TID.X ;  /* 0x0000000000887919 */ /* 0x000ea20000002100 */
[----:B------:R-:W-:Y:S02]  /*22de0*/  R2UR UR5, R135 ;  /* 0x00000000870572ca */ /* 0x000fe400000e0000 */
[----:B-1----:R-:W-:Y:S01]  /*22df0*/  IADD3 R154, R242, -0x1, RZ ;  /* 0xfffffffff29a7810 */ /* 0x002fe20007ffe0ff */
[----:B------:R-:W-:Y:S08]  /*22e00*/  LDSM.16.MT88.4 R144, [R217+0xc000] ;  /* 0x00c00000d990783b */ /* 0x000ff00000004200 */
[----:B------:R-:W-:Y:S08]  /*22e10*/  LDSM.16.MT88.4 R148, [R220+0x10800] ;  /* 0x01080000dc94783b */ /* 0x000ff00000004200 */
[----:B------:R1:W3:Y:S01]  /*22e20*/  LD.E R134, desc[UR4][R2.64+0xdc] ;  /* 0x0000dc0402867980 */ /* 0x0002e2000c101900 */
[----:B--2---:R-:W-:Y:S04]  /*22e30*/  SHF.L.U32 R136, R136, 0x1, RZ ;  /* 0x0000000188887819 */ /* 0x004fe800000006ff */
[----:B------:R-:W-:Y:S04]  /*22e40*/  LOP3.LUT R137, R136, 0x6, RZ, 0xc0, !PT ;  /* 0x0000000688897812 */ /* 0x000fe800078ec0ff */
[----:B------:R-:W-:Y:S04]  /*22e50*/  LEA R136, R154, R137, 0x7 ;  /* 0x000000899a887211 */ /* 0x000fe800078e38ff */
[C---:B------:R-:W-:Y:S02]  /*22e60*/  IADD3 R137, R136.reuse, 0x8, RZ ;  /* 0x0000000888897810 */ /* 0x040fe40007ffe0ff */
[C---:B-1----:R-:W-:Y:S02]  /*22e70*/  IADD3 R2, R136.reuse, 0x9, RZ ;  /* 0x0000000988027810 */ /* 0x042fe40007ffe0ff */
[----:B------:R-:W-:Y:S02]  /*22e80*/  I2FP.F32.S32 R3, R137 ;  /* 0x0000008900037245 */ /* 0x000fe40000201400 */
[----:B------:R-:W-:Y:S02]  /*22e90*/  I2FP.F32.S32 R2, R2 ;  /* 0x0000000200027245 */ /* 0x000fe40000201400 */
[----:B------:R-:W-:Y:S01]  /*22ea0*/  IADD3 R138, R136, 0x1, RZ ;  /* 0x00000001888a7810 */ /* 0x000fe20007ffe0ff */
[CC--:B------:R-:W-:Y:S01]  /*22eb0*/  FFMA.FTZ R10, R0.reuse, R3.reuse, R10 ;  /* 0x00000003000a7223 */ /* 0x0c0fe2000001000a */
[C---:B------:R-:W-:Y:S01]  /*22ec0*/  FFMA.FTZ R8, R0.reuse, R3, R8 ;  /* 0x0000000300087223 */ /* 0x040fe20000010008 */
[CC--:B------:R-:W-:Y:S01]  /*22ed0*/  FFMA.FTZ R11, R0.reuse, R2.reuse, R11 ;  /* 0x00000002000b7223 */ /* 0x0c0fe2000001000b */
[----:B------:R-:W-:Y:S01]  /*22ee0*/  FFMA.FTZ R9, R0, R2, R9 ;  /* 0x0000000200097223 */ /* 0x000fe20000010009 */
[----:B------:R-:W-:Y:S02]  /*22ef0*/  I2FP.F32.S32 R138, R138 ;  /* 0x0000008a008a7245 */ /* 0x000fe40000201400 */
[C---:B------:R-:W-:Y:S02]  /*22f00*/  IADD3 R3, R136.reuse, 0x18, RZ ;  /* 0x0000001888037810 */ /* 0x040fe40007ffe0ff */
[----:B------:R-:W-:Y:S01]  /*22f10*/  IADD3 R2, R136, 0x19, RZ ;  /* 0x0000001988027810 */ /* 0x000fe20007ffe0ff */
[-C--:B------:R-:W-:Y:S01]  /*22f20*/  FFMA.FTZ R7, R0, R138.reuse, R7 ;  /* 0x0000008a00077223 */ /* 0x080fe20000010007 */
[----:B------:R-:W-:Y:S01]  /*22f30*/  IADD3 R137, R136, 0x10, RZ ;  /* 0x0000001088897810 */ /* 0x000fe20007ffe0ff */
[C---:B------:R-:W-:Y:S01]  /*22f40*/  FFMA.FTZ R5, R0.reuse, R138, R5 ;  /* 0x0000008a00057223 */ /* 0x040fe20000010005 */
[----:B------:R-:W-:Y:S02]  /*22f50*/  I2FP.F32.S32 R3, R3 ;  /* 0x0000000300037245 */ /* 0x000fe40000201400 */
[----:B------:R-:W-:Y:S02]  /*22f60*/  I2FP.F32.S32 R2, R2 ;  /* 0x0000000200027245 */ /* 0x000fe40000201400 */
[----:B------:R-:W-:Y:S01]  /*22f70*/  I2FP.F32.S32 R137, R137 ;  /* 0x0000008900897245 */ /* 0x000fe20000201400 */
[-C--:B------:R-:W-:Y:S01]  /*22f80*/  FFMA.FTZ R18, R0, R3.reuse, R18 ;  /* 0x0000000300127223 */ /* 0x080fe20000010012 */
[----:B------:R-:W-:Y:S01]  /*22f90*/  IADD3 R138, R136, 0x11, RZ ;  /* 0x00000011888a7810 */ /* 0x000fe20007ffe0ff */
[C---:B------:R-:W-:Y:S01]  /*22fa0*/  FFMA.FTZ R16, R0.reuse, R3, R16 ;  /* 0x0000000300107223 */ /* 0x040fe20000010010 */
[CC--:B------:R-:W-:Y:S01]  /*22fb0*/  FFMA.FTZ R19, R0.reuse, R2.reuse, R19 ;  /* 0x0000000200137223 */ /* 0x0c0fe20000010013 */
[C---:B------:R-:W-:Y:S01]  /*22fc0*/  FFMA.FTZ R17, R0.reuse, R2, R17 ;  /* 0x0000000200117223 */ /* 0x040fe20000010011 */
[----:B------:R-:W-:Y:S01]  /*22fd0*/  I2FP.F32.S32 R138, R138 ;  /* 0x0000008a008a7245 */ /* 0x000fe20000201400 */
[-C--:B------:R-:W-:Y:S01]  /*22fe0*/  FFMA.FTZ R14, R0, R137.reuse, R14 ;  /* 0x00000089000e7223 */ /* 0x080fe2000001000e */
[----:B------:R-:W-:Y:S01]  /*22ff0*/  IADD3 R3, R136, 0x28, RZ ;  /* 0x0000002888037810 */ /* 0x000fe20007ffe0ff */
[----:B------:R-:W-:Y:S01]  /*23000*/  FFMA.FTZ R12, R0, R137, R12 ;  /* 0x00000089000c7223 */ /* 0x000fe2000001000c */
        /* <DEDUP_REMOVED lines=10> */
[----:B------:R-:W-:Y:S01]  /*230b0*/  I2FP.F32.S32 R139, R136 ;  /* 0x00000088008b7245 */ /* 0x000fe20000201400 */
        /* <DEDUP_REMOVED lines=10> */
[----:B------:R-:W-:Y:S01]  /*23160*/  I2FP.F32.S32 R3, R3 ;  /* 0x0000000300037245 */ /* 0x000fe20000201400 */
[C---:B------:R-:W-:Y:S01]  /*23170*/  FFMA.FTZ R23, R0.reuse, R138, R23 ;  /* 0x0000008a00177223 */ /* 0x040fe20000010017 */
[----:B------:R-:W-:Y:S01]  /*23180*/  I2FP.F32.S32 R2, R2 ;  /* 0x0000000200027245 */ /* 0x000fe20000201400 */
[----:B------:R-:W-:Y:S01]  /*23190*/  FFMA.FTZ R21, R0, R138, R21 ;  /* 0x0000008a00157223 */ /* 0x000fe20000010015 */
[----:B------:R-:W-:Y:S01]  /*231a0*/  IADD3 R139, R136, 0x30, RZ ;  /* 0x00000030888b7810 */ /* 0x000fe20007ffe0ff */
[C---:B------:R-:W-:Y:S01]  /*231b0*/  FFMA.FTZ R31, R0.reuse, R3, R31 ;  /* 0x00000003001f7223 */ /* 0x040fe2000001001f */
[----:B------:R-:W-:Y:S01]  /*231c0*/  I2FP.F32.S32 R137, R137 ;  /* 0x0000008900897245 */ /* 0x000fe20000201400 */
[----:B------:R-:W-:Y:S01]  /*231d0*/  FFMA.FTZ R29, R0, R3, R29 ;  /* 0x00000003001d7223 */ /* 0x000fe2000001001d */
[----:B------:R-:W-:Y:S01]  /*231e0*/  IADD3 R138, R136, 0x40, RZ ;  /* 0x00000040888a7810 */ /* 0x000fe20007ffe0ff */
[CC--:B------:R-:W-:Y:S01]  /*231f0*/  FFMA.FTZ R35, R0.reuse, R2.reuse, R35 ;  /* 0x0000000200237223 */ /* 0x0c0fe20000010023 */
[----:B------:R-:W-:Y:S01]  /*23200*/  I2FP.F32.S32 R139, R139 ;  /* 0x0000008b008b7245 */ /* 0x000fe20000201400 */
[C---:B------:R-:W-:Y:S01]  /*23210*/  FFMA.FTZ R33, R0.reuse, R2, R33 ;  /* 0x0000000200217223 */ /* 0x040fe20000010021 */
[----:B------:R-:W-:Y:S01]  /*23220*/  I2FP.F32.S32 R3, R138 ;  /* 0x0000008a00037245 */ /* 0x000fe20000201400 */
[-C--:B------:R-:W-:Y:S01]  /*23230*/  FFMA.FTZ R34, R0, R137.reuse, R34 ;  /* 0x0000008900227223 */ /* 0x080fe20000010022 */
[----:B------:R-:W-:Y:S01]  /*23240*/  FMNMX.FTZ R2, R4, R132, !PT ;  /* 0x0000008404027209 */ /* 0x000fe20007810000 */
[----:B------:R-:W-:Y:S01]  /*23250*/  FFMA.FTZ R32, R0, R137, R32 ;  /* 0x0000008900207223 */ /* 0x000fe20000010020 */
[----:B------:R-:W-:Y:S01]  /*23260*/  FMNMX.FTZ R138, R6, R133, !PT ;  /* 0x00000085068a7209 */ /* 0x000fe20007810000 */
[-C--:B------:R-:W-:Y:S01]  /*23270*/  FFMA.FTZ R30, R0, R139.reuse, R30 ;  /* 0x0000008b001e7223 */ /* 0x080fe2000001001e */
[----:B------:R-:W-:Y:S01]  /*23280*/  IADD3 R137, R136, 0x41, RZ ;  /* 0x0000004188897810 */ /* 0x000fe20007ffe0ff */
[C---:B------:R-:W-:Y:S01]  /*23290*/  FFMA.FTZ R28, R0.reuse, R139, R28 ;  /* 0x0000008b001c7223 */ /* 0x040fe2000001001c */
[----:B------:R-:W-:Y:S01]  /*232a0*/  FMNMX.FTZ R139, R5, R2, !PT ;  /* 0x00000002058b7209 */ /* 0x000fe20007810000 */
[CC--:B------:R-:W-:Y:S01]  /*232b0*/  FFMA.FTZ R38, R0.reuse, R3.reuse, R38 ;  /* 0x0000000300267223 */ /* 0x0c0fe20000010026 */
[----:B------:R-:W-:Y:S01]  /*232c0*/  FMNMX.FTZ R141, R7, R138, !PT ;  /* 0x0000008a078d7209 */ /* 0x000fe20007810000 */
[----:B------:R-:W-:Y:S01]  /*232d0*/  FFMA.FTZ R36, R0, R3, R36 ;  /* 0x0000000300247223 */ /* 0x000fe20000010024 */
        /* <DEDUP_REMOVED lines=16> */
[----:B------:R-:W-:Y:S02]  /*233e0*/  FMNMX.FTZ R140, R18, R137, !PT ;  /* 0x00000089128c7209 */ /* 0x000fe40007810000 */
[C---:B------:R-:W-:Y:S02]  /*233f0*/  IADD3 R137, R136.reuse, 0x50, RZ ;  /* 0x0000005088897810 */ /* 0x040fe40007ffe0ff */
[----:B------:R-:W-:Y:S02]  /*23400*/  IADD3 R2, R136, 0x49, RZ ;  /* 0x0000004988027810 */ /* 0x000fe40007ffe0ff */
[----:B------:R-:W-:Y:S02]  /*23410*/  FMNMX.FTZ R139, R17, R138, !PT ;  /* 0x0000008a118b7209 */ /* 0x000fe40007810000 */
[----:B------:R-:W-:Y:S02]  /*23420*/  FMNMX.FTZ R3, R19, R140, !PT ;  /* 0x0000008c13037209 */ /* 0x000fe40007810000 */
[----:B------:R-:W-:Y:S02]  /*23430*/  I2FP.F32.S32 R137, R137 ;  /* 0x0000008900897245 */ /* 0x000fe40000201400 */
[----:B------:R-:W-:Y:S02]  /*23440*/  I2FP.F32.S32 R2, R2 ;  /* 0x0000000200027245 */ /* 0x000fe40000201400 */
[----:B------:R-:W-:Y:S01]  /*23450*/  FMNMX.FTZ R138, R20, R139, !PT ;  /* 0x0000008b148a7209 */ /* 0x000fe20007810000 */
[----:B------:R-:W-:Y:S01]  /*23460*/  FFMA.FTZ R46, R0, R137, R46 ;  /* 0x00000089002e7223 */ /* 0x000fe2000001002e */
[----:B------:R-:W-:Y:S01]  /*23470*/  FMNMX.FTZ R140, R22, R3, !PT ;  /* 0x00000003168c7209 */ /* 0x000fe20007810000 */
[C---:B------:R-:W-:Y:S01]  /*23480*/  FFMA.FTZ R44, R0.reuse, R137, R44 ;  /* 0x00000089002c7223 */ /* 0x040fe2000001002c */
        /* <DEDUP_REMOVED lines=15> */
[----:B------:R-:W-:Y:S02]  /*23580*/  IADD3 R137, R136, 0x59, RZ ;  /* 0x0000005988897810 */ /* 0x000fe40007ffe0ff */
[----:B------:R-:W-:Y:S02]  /*23590*/  FMNMX.FTZ R139, R29, R2, !PT ;  /* 0x000000021d8b7209 */ /* 0x000fe40007810000 */
[----:B------:R-:W-:Y:S02]  /*235a0*/  I2FP.F32.S32 R3, R3 ;  /* 0x0000000300037245 */ /* 0x000fe40000201400 */
[----:B------:R-:W-:Y:S02]  /*235b0*/  FMNMX.FTZ R141, R31, R138, !PT ;  /* 0x0000008a1f8d7209 */ /* 0x000fe40007810000 */
[----:B------:R-:W-:Y:S01]  /*235c0*/  I2FP.F32.S32 R137, R137 ;  /* 0x0000008900897245 */ /* 0x000fe20000201400 */
[----:B------:R-:W-:Y:S01]  /*235d0*/  FFMA.FTZ R50, R0, R3, R50 ;  /* 0x0000000300327223 */ /* 0x000fe20000010032 */
[----:B------:R-:W-:Y:S01]  /*235e0*/  FMNMX.FTZ R138, R32, R139, !PT ;  /* 0x0000008b208a7209 */ /* 0x000fe20007810000 */
[----:B------:R-:W-:Y:S01]  /*235f0*/  FFMA.FTZ R48, R0, R3, R48 ;  /* 0x0000000300307223 */ /* 0x000fe20000010030 */
        /* <DEDUP_REMOVED lines=36> */
[C---:B------:R-:W-:Y:S01]  /*23840*/  FFMA.FTZ R59, R0.reuse, R2, R59 ;  /* 0x00000002003b7223 */ /* 0x040fe2000001003b */
[----:B------:R-:W-:Y:S01]  /*23850*/  FMNMX.FTZ R137, R51, R140, !PT ;  /* 0x0000008c33897209 */ /* 0x000fe20007810000 */
[----:B------:R-:W-:Y:S01]  /*23860*/  FFMA.FTZ R57, R0, R2, R57 ;  /* 0x0000000200397223 */ /* 0x000fe20000010039 */
        /* <DEDUP_REMOVED lines=14> */
[----:B------:R-:W-:Y:S02]  /*23950*/  I2FP.F32.S32 R137, R137 ;  /* 0x0000008900897245 */ /* 0x000fe40000201400 */
        /* <DEDUP_REMOVED lines=9> */
[-C--:B------:R-:W-:Y:S01]  /*239f0*/  FFMA.FTZ R65, R0, R136.reuse, R65 ;  /* 0x0000008800417223 */ /* 0x080fe20000010041 */
[----:B------:R-:W-:Y:S01]  /*23a00*/  FMNMX.FTZ R140, R64, R141, !PT ;  /* 0x0000008d408c7209 */ /* 0x000fe20007810000 */
[----:B------:R-:W-:Y:S01]  /*23a10*/  FFMA.FTZ R67, R0, R136, R67 ;  /* 0x0000008800437223 */ /* 0x000fe20000010043 */
        /* <DEDUP_REMOVED lines=12> */
[----:B------:R-:W-:Y:S01]  /*23ae0*/  FADD.FTZ R135, -R3, R132 ;  /* 0x0000008403877221 */ /* 0x000fe20000010100 */
[----:B---3--:R-:W-:Y:S01]  /*23af0*/  FMUL.FTZ R163, R134, R3 ;  /* 0x0000000386a37220 */ /* 0x008fe20000410000 */
[C---:B------:R-:W-:Y:S01]  /*23b00*/  FSETP.NEU.FTZ.AND P0, PT, R2.reuse, -INF , PT ;  /* 0xff8000000200780b */ /* 0x040fe20003f1d000 */
[----:B------:R-:W-:Y:S01]  /*23b10*/  FADD.FTZ R133, -R2, R133 ;  /* 0x0000008502857221 */ /* 0x000fe20000010100 */
[C---:B------:R-:W-:Y:S01]  /*23b20*/  FMUL.FTZ R136, R134.reuse, R135 ;  /* 0x0000008786887220 */ /* 0x040fe20000410000 */
[C---:B------:R-:W-:Y:S02]  /*23b30*/  FMUL.FTZ R165, R134.reuse, R2 ;  /* 0x0000000286a57220 */ /* 0x040fe40000410000 */
[----:B------:R-:W-:Y:S02]  /*23b40*/  FMUL.FTZ R132, R134, R133 ;  /* 0x0000008586847220 */ /* 0x000fe40000410000 */
[----:B------:R1:W2:Y:S01]  /*23b50*/  MUFU.EX2 R133, R136 ;  /* 0x0000008800857308 */ /* 0x0002a20000000800 */
[----:B------:R-:W-:Y:S02]  /*23b60*/  FSEL R165, R165, RZ, P0 ;  /* 0x000000ffa5a57208 */ /* 0x000fe40000000000 */
[----:B------:R-:W-:Y:S03]  /*23b70*/  FSETP.NEU.FTZ.AND P0, PT, R3, -INF , PT ;  /* 0xff8000000300780b */ /* 0x000fe60003f1d000 */
[-CC-:B------:R-:W-:Y:S01]  /*23b80*/  FFMA.FTZ R158, R10, R134.reuse, -R165.reuse ;  /* 0x000000860a9e7223 */ /* 0x180fe200000108a5 */
[----:B------:R-:W-:Y:S01]  /*23b90*/  FSEL R163, R163, RZ, P0 ;  /* 0x000000ffa3a37208 */ /* 0x000fe20000000000 */
[-CC-:B------:R-:W-:Y:S01]  /*23ba0*/  FFMA.FTZ R155, R11, R134.reuse, -R165.reuse ;  /* 0x000000860b9b7223 */ /* 0x180fe200000108a5 */
[-CC-:B------:R-:W-:Y:S01]  /*23bb0*/  FFMA.FTZ R161, R6, R134.reuse, -R165.reuse ;  /* 0x0000008606a17223 */ /* 0x180fe200000108a5 */
[-C--:B------:R-:W-:Y:S01]  /*23bc0*/  FFMA.FTZ R159, R7, R134.reuse, -R165 ;  /* 0x00000086079f7223 */ /* 0x080fe200000108a5 */
[----:B------:R-:W3:Y:S01]  /*23bd0*/  MUFU.EX2 R132, R132 ;  /* 0x0000008400847308 */ /* 0x000ee20000000800 */
[-CC-:B------:R-:W-:Y:S01]  /*23be0*/  FFMA.FTZ R157, R8, R134.reuse, -R163.reuse ;  /* 0x00000086089d7223 */ /* 0x180fe200000108a3 */
[-CC-:B------:R-:W-:Y:S01]  /*23bf0*/  FFMA.FTZ R156, R9, R134.reuse, -R163.reuse ;  /* 0x00000086099c7223 */ /* 0x180fe200000108a3 */
[-CC-:B------:R-:W-:Y:S01]  /*23c00*/  FFMA.FTZ R162, R4, R134.reuse, -R163.reuse ;  /* 0x0000008604a27223 */ /* 0x180fe200000108a3 */
[-C--:B------:R-:W-:Y:S01]  /*23c10*/  FFMA.FTZ R160, R5, R134.reuse, -R163 ;  /* 0x0000008605a07223 */ /* 0x080fe200000108a3 */
[--C-:B------:R-:W-:Y:S01]  /*23c20*/  FFMA.FTZ R175, R38, R134, -R165.reuse ;  /* 0x0000008626af7223 */ /* 0x100fe200000108a5 */
[----:B-1----:R-:W1:Y:S01]  /*23c30*/  LDSM.16.MT88.4 R136, [R220+0xc000] ;  /* 0x00c00000dc88783b */ /* 0x002e620000004200 */
[C---:B--2---:R-:W-:Y:S03]  /*23c40*/  FMUL.FTZ R4, R133.reuse, R128 ;  /* 0x0000008085047220 */ /* 0x044fe60000410000 */
        /* <DEDUP_REMOVED lines=22> */
[----:B------:R-:W-:Y:S01]  /*23db0*/  FMUL.FTZ R77, R133, R77 ;  /* 0x0000004d854d7220 */ /* 0x000fe20000410000 */
[C---:B------:R-:W-:Y:S03]  /*23dc0*/  FMUL.FTZ R82, R132.reuse, R82 ;  /* 0x0000005284527220 */ /* 0x040fe60000410000 */
[----:B------:R-:W4:Y:S01]  /*23dd0*/  MUFU.EX2 R155, R155 ;  /* 0x0000009b009b7308 */ /* 0x000f220000000800 */
[----:B--2---:R-:W-:Y:S01]  /*23de0*/  F2FP.F16.F32.PACK_AB R129, R159, R161 ;  /* 0x000000a19f81723e */ /* 0x004fe200000000ff */
[----:B------:R-:W-:Y:S01]  /*23df0*/  FMUL.FTZ R83, R132, R83 ;  /* 0x0000005384537220 */ /* 0x000fe20000410000 */
[C---:B------:R-:W-:Y:S01]  /*23e00*/  FMUL.FTZ R80, R133.reuse, R80 ;  /* 0x0000005085507220 */ /* 0x040fe20000410000 */
[----:B------:R-:W-:Y:S01]  /*23e10*/  FMUL.FTZ R81, R133, R81 ;  /* 0x0000005185517220 */ /* 0x000fe20000410000 */
[-CC-:B------:R-:W-:Y:S01]  /*23e20*/  FFMA.FTZ R172, R39, R134.reuse, -R165.reuse ;  /* 0x0000008627ac7223 */ /* 0x180fe200000108a5 */
[-CC-:B------:R-:W-:Y:S01]  /*23e30*/  FFMA.FTZ R174, R42, R134.reuse, -R165.reuse ;  /* 0x000000862aae7223 */ /* 0x180fe200000108a5 */
[-C--:B------:R-:W-:Y:S03]  /*23e40*/  FFMA.FTZ R177, R43, R134.reuse, -R165 ;  /* 0x000000862bb17223 */ /* 0x080fe600000108a5 */
[----:B------:R-:W-:Y:S01]  /*23e50*/  MUFU.EX2 R162, R162 ;  /* 0x000000a200a27308 */ /* 0x000fe20000000800 */
[-CC-:B------:R-:W-:Y:S01]  /*23e60*/  FFMA.FTZ R176, R36, R134.reuse, -R163.reuse ;  /* 0x0000008624b07223 */ /* 0x180fe200000108a3 */
[-CC-:B------:R-:W-:Y:S01]  /*23e70*/  FFMA.FTZ R179, R37, R134.reuse, -R163.reuse ;  /* 0x0000008625b37223 */ /* 0x180fe200000108a3 */
[-CC-:B------:R-:W-:Y:S01]  /*23e80*/  FFMA.FTZ R178, R40, R134.reuse, -R163.reuse ;  /* 0x0000008628b27223 */ /* 0x180fe200000108a3 */
[----:B------:R-:W-:Y:S01]  /*23e90*/  LDSM.16.MT88.4 R36, [R218+0xe000] ;  /* 0x00e00000da24783b */ /* 0x000fe20000004200 */
[-C--:B------:R-:W-:Y:S01]  /*23ea0*/  FFMA.FTZ R181, R41, R134.reuse, -R163 ;  /* 0x0000008629b57223 */ /* 0x080fe200000108a3 */
[-CC-:B------:R-:W-:Y:S01]  /*23eb0*/  FFMA.FTZ R180, R46, R134.reuse, -R165.reuse ;  /* 0x000000862eb47223 */ /* 0x180fe200000108a5 */
[--C-:B------:R-:W-:Y:S03]  /*23ec0*/  FFMA.FTZ R183, R47, R134, -R165.reuse ;  /* 0x000000862fb77223 */ /* 0x100fe600000108a5 */
[----:B------:R-:W2:Y:S01]  /*23ed0*/  MUFU.EX2 R160, R160 ;  /* 0x000000a000a07308 */ /* 0x000ea20000000800 */
[----:B----4-:R-:W-:Y:S01]  /*23ee0*/  F2FP.F16.F32.PACK_AB R131, R155, R158 ;  /* 0x0000009e9b83723e */ /* 0x010fe200000000ff */
[-CC-:B------:R-:W-:Y:S01]  /*23ef0*/  FFMA.FTZ R182, R50, R134.reuse, -R165.reuse ;  /* 0x0000008632b67223 */ /* 0x180fe200000108a5 */
[-C--:B------:R-:W-:Y:S01]  /*23f00*/  FFMA.FTZ R185, R51, R134.reuse, -R165 ;  /* 0x0000008633b97223 */ /* 0x080fe200000108a5 */
[----:B------:R-:W-:Y:S01]  /*23f10*/  LDSM.16.MT88.4 R40, [R218+0x12000] ;  /* 0x01200000da28783b */ /* 0x000fe20000004200 */
[-CC-:B------:R-:W-:Y:S01]  /*23f20*/  FFMA.FTZ R184, R44, R134.reuse, -R163.reuse ;  /* 0x000000862cb87223 */ /* 0x180fe200000108a3 */
[-CC-:B------:R-:W-:Y:S01]  /*23f30*/  FFMA.FTZ R187, R45, R134.reuse, -R163.reuse ;  /* 0x000000862dbb7223 */ /* 0x180fe200000108a3 */
[-CC-:B------:R-:W-:Y:S03]  /*23f40*/  FFMA.FTZ R186, R48, R134.reuse, -R163.reuse ;  /* 0x0000008630ba7223 */ /* 0x180fe600000108a3 */
[----:B------:R-:W-:Y:S01]  /*23f50*/  MUFU.EX2 R157, R157 ;  /* 0x0000009d009d7308 */ /* 0x000fe20000000800 */
[----:B------:R-:W-:Y:S01]  /*23f60*/  FFMA.FTZ R189, R49, R134, -R163 ;  /* 0x0000008631bd7223 */ /* 0x000fe200000108a3 */
[C---:B------:R-:W-:Y:S01]  /*23f70*/  FMUL.FTZ R86, R132.reuse, R86 ;  /* 0x0000005684567220 */ /* 0x040fe20000410000 */
[C---:B------:R-:W-:Y:S01]  /*23f80*/  FMUL.FTZ R87, R132.reuse, R87 ;  /* 0x0000005784577220 */ /* 0x040fe20000410000 */
[----:B------:R-:W-:Y:S01]  /*23f90*/  LDSM.16.MT88.4 R44, [R217+0xe800] ;  /* 0x00e80000d92c783b */ /* 0x000fe20000004200 */
[C---:B------:R-:W-:Y:S01]  /*23fa0*/  FMUL.FTZ R84, R133.reuse, R84 ;  /* 0x0000005485547220 */ /* 0x040fe20000410000 */
[C---:B------:R-:W-:Y:S01]  /*23fb0*/  FMUL.FTZ R85, R133.reuse, R85 ;  /* 0x0000005585557220 */ /* 0x040fe20000410000 */
[----:B------:R-:W-:Y:S03]  /*23fc0*/  FMUL.FTZ R90, R132, R90 ;  /* 0x0000005a845a7220 */ /* 0x000fe60000410000 */
[----:B------:R-:W4:Y:S01]  /*23fd0*/  MUFU.EX2 R156, R156 ;  /* 0x0000009c009c7308 */ /* 0x000f220000000800 */
[----:B--2---:R-:W-:Y:S01]  /*23fe0*/  F2FP.F16.F32.PACK_AB R128, R160, R162 ;  /* 0x000000a2a080723e */ /* 0x004fe200000000ff */
        /* <DEDUP_REMOVED lines=12> */
[--C-:B------:R-:W-:Y:S01]  /*240b0*/  FFMA.FTZ R167, R14, R134, -R165.reuse ;  /* 0x000000860ea77223 */ /* 0x100fe200000108a5 */
[----:B------:R-:W-:Y:S01]  /*240c0*/  FMUL.FTZ R14, R132, R122 ;  /* 0x0000007a840e7220 */ /* 0x000fe20000410000 */
[----:B------:R-:W-:Y:S01]  /*240d0*/  FFMA.FTZ R164, R15, R134, -R165 ;  /* 0x000000860fa47223 */ /* 0x000fe200000108a5 */
[----:B----4-:R-:W-:Y:S01]  /*240e0*/  F2FP.F16.F32.PACK_AB R130, R156, R157 ;  /* 0x0000009d9c82723e */ /* 0x010fe200000000ff */
[C---:B------:R-:W-:Y:S01]  /*240f0*/  FMUL.FTZ R15, R132.reuse, R123 ;  /* 0x0000007b840f7220 */ /* 0x040fe20000410000 */
[C---:B------:R-:W-:Y:S01]  /*24100*/  FMUL.FTZ R102, R132.reuse, R102 ;  /* 0x0000006684667220 */ /* 0x040fe20000410000 */
[----:B------:R-:W-:Y:S01]  /*24110*/  FMUL.FTZ R103, R132, R103 ;  /* 0x0000006784677220 */ /* 0x000fe20000410000 */
[C---:B------:R-:W-:Y:S01]  /*24120*/  FMUL.FTZ R100, R133.reuse, R100 ;  /* 0x0000006485647220 */ /* 0x040fe20000410000 */
[C---:B------:R-:W-:Y:S01]  /*24130*/  FMUL.FTZ R101, R133.reuse, R101 ;  /* 0x0000006585657220 */ /* 0x040fe20000410000 */
[--C-:B------:R-:W-:Y:S01]  /*24140*/  FFMA.FTZ R168, R12, R134, -R163.reuse ;  /* 0x000000860ca87223 */ /* 0x100fe200000108a3 */
[C---:B-1----:R-:W-:Y:S01]  /*24150*/  HMMA.16816.F32 R4, R128.reuse, R136, R4 ;  /* 0x000000888004723c */ /* 0x042fe20000001804 */
[----:B------:R-:W-:Y:S04]  /*24160*/  MUFU.EX2 R167, R167 ;  /* 0x000000a700a77308 */ /* 0x000fe80000000800 */
[----:B------:R-:W-:Y:S01]  /*24170*/  FMUL.FTZ R12, R133, R120 ;  /* 0x00000078850c7220 */ /* 0x000fe20000410000 */
[C---:B------:R-:W-:Y:S01]  /*24180*/  HMMA.16816.F32 R8, R128.reuse, R138, R8 ;  /* 0x0000008a8008723c */ /* 0x040fe20000001808 */
[----:B------:R-:W1:Y:S04]  /*24190*/  LDSM.16.MT88.4 R136, [R220+0x10000] ;  /* 0x01000000dc88783b */ /* 0x000e680000004200 */
[----:B------:R-:W-:Y:S01]  /*241a0*/  MUFU.EX2 R164, R164 ;  /* 0x000000a400a47308 */ /* 0x000fe20000000800 */
[----:B------:R-:W-:Y:S01]  /*241b0*/  ISETP.GT.AND P0, PT, R242, 0x1, PT ;  /* 0x00000001f200780c */ /* 0x000fe20003f04270 */
[----:B------:R-:W-:Y:S01]  /*241c0*/  FFMA.FTZ R171, R13, R134, -R163 ;  /* 0x000000860dab7223 */ /* 0x000fe200000108a3 */
[C---:B------:R-:W-:Y:S03]  /*241d0*/  HMMA.16816.F32 R68, R128.reuse, R140, R68 ;  /* 0x0000008c8044723c */ /* 0x040fe60000001844 */
[C---:B------:R-:W-:Y:S03]  /*241e0*/  FMUL.FTZ R13, R133.reuse, R121 ;  /* 0x00000079850d7220 */ /* 0x040fe60000410000 */
        /* <DEDUP_REMOVED lines=18> */
[C---:B------:R-:W-:Y:S03]  /*24310*/  FMUL.FTZ R110, R132.reuse, R110 ;  /* 0x0000006e846e7220 */ /* 0x040fe60000410000 */
[C---:B------:R-:W-:Y:S01]  /*24320*/  HMMA.16816.F32 R96, R128.reuse, R138, R96 ;  /* 0x0000008a8060723c */ /* 0x040fe20000001860 */
[----:B------:R-:W1:Y:S01]  /*24330*/  LDSM.16.MT88.4 R136, [R216+0x10000] ;  /* 0x01000000d888783b */ /* 0x000e620000004200 */
[----:B------:R-:W-:Y:S03]  /*24340*/  MUFU.EX2 R174, R174 ;  /* 0x000000ae00ae7308 */ /* 0x000fe60000000800 */
[----:B------:R-:W-:Y:S01]  /*24350*/  FMUL.FTZ R111, R132, R111 ;  /* 0x0000006f846f7220 */ /* 0x000fe20000410000 */
[C---:B--2---:R-:W-:Y:S06]  /*24360*/  HMMA.16816.F32 R100, R128.reuse, R140, R100 ;  /* 0x0000008c8064723c */ /* 0x044fec0000001864 */
[----:B------:R-:W-:Y:S01]  /*24370*/  MUFU.EX2 R177, R177 ;  /* 0x000000b100b17308 */ /* 0x000fe20000000800 */
[----:B------:R-:W-:Y:S01]  /*24380*/  FMUL.FTZ R108, R133, R108 ;  /* 0x0000006c856c7220 */ /* 0x000fe20000410000 */
[C---:B------:R-:W-:Y:S01]  /*24390*/  HMMA.16816.F32 R104, R128.reuse, R142, R104 ;  /* 0x0000008e8068723c */ /* 0x040fe20000001868 */
[----:B------:R-:W2:Y:S02]  /*243a0*/  LDSM.16.MT88.4 R140, [R218+0xc800] ;  /* 0x00c80000da8c783b */ /* 0x000ea40000004200 */
[-CC-:B------:R-:W-:Y:S01]  /*243b0*/  FFMA.FTZ R166, R18, R134.reuse, -R165.reuse ;  /* 0x0000008612a67223 */ /* 0x180fe200000108a5 */
[-C--:B------:R-:W-:Y:S01]  /*243c0*/  FFMA.FTZ R169, R19, R134.reuse, -R165 ;  /* 0x0000008613a97223 */ /* 0x080fe200000108a5 */
[-CC-:B------:R-:W-:Y:S01]  /*243d0*/  FFMA.FTZ R170, R16, R134.reuse, -R163.reuse ;  /* 0x0000008610aa7223 */ /* 0x180fe200000108a3 */
[----:B------:R-:W-:Y:S02]  /*243e0*/  FFMA.FTZ R173, R17, R134, -R163 ;  /* 0x0000008611ad7223 */ /* 0x000fe400000108a3 */
[----:B------:R-:W-:Y:S03]  /*243f0*/  MUFU.EX2 R176, R176 ;  /* 0x000000b000b07308 */ /* 0x000fe60000000800 */
[C---:B------:R-:W-:Y:S01]  /*24400*/  FMUL.FTZ R109, R133.reuse, R109 ;  /* 0x0000006d856d7220 */ /* 0x040fe20000410000 */
[C---:B------:R-:W-:Y:S01]  /*24410*/  FMUL.FTZ R18, R132.reuse, R118 ;  /* 0x0000007684127220 */ /* 0x040fe20000410000 */
[----:B------:R-:W-:Y:S01]  /*24420*/  FMUL.FTZ R19, R132, R119 ;  /* 0x0000007784137220 */ /* 0x000fe20000410000 */
[----:B------:R-:W-:Y:S01]  /*24430*/  FMUL.FTZ R16, R133, R116 ;  /* 0x0000007485107220 */ /* 0x000fe20000410000 */
[----:B----4-:R-:W-:Y:S01]  /*24440*/  F2FP.F16.F32.PACK_AB R116, R171, R168 ;  /* 0x000000a8ab74723e */ /* 0x010fe200000000ff */
[C---:B------:R-:W-:Y:S01]  /*24450*/  FMUL.FTZ R17, R133.reuse, R117 ;  /* 0x0000007585117220 */ /* 0x040fe20000410000 */
[C---:B---3--:R-:W-:Y:S01]  /*24460*/  HMMA.16816.F32 R12, R128.reuse, R124, R12 ;  /* 0x0000007c800c723c */ /* 0x048fe2000000180c */
[----:B------:R-:W-:Y:S02]  /*24470*/  MUFU.EX2 R166, R166 ;  /* 0x000000a600a67308 */ /* 0x000fe40000000800 */
[----:B------:R-:W-:Y:S01]  /*24480*/  F2FP.F16.F32.PACK_AB R117, R164, R167 ;  /* 0x000000a7a475723e */ /* 0x000fe200000000ff */
[C---:B------:R-:W-:Y:S01]  /*24490*/  FMUL.FTZ R114, R132.reuse, R114 ;  /* 0x0000007284727220 */ /* 0x040fe20000410000 */
[----:B------:R-:W-:Y:S01]  /*244a0*/  FMUL.FTZ R115, R132, R115 ;  /* 0x0000007384737220 */ /* 0x000fe20000410000 */
[C---:B------:R-:W-:Y:S01]  /*244b0*/  HMMA.16816.F32 R108, R128.reuse, R126, R108 ;  /* 0x0000007e806c723c */ /* 0x040fe2000000186c */
[----:B------:R-:W3:Y:S04]  /*244c0*/  LDSM.16.MT88.4 R124, [R216+0xc800] ;  /* 0x00c80000d87c783b */ /* 0x000ee80000004200 */
[----:B------:R-:W4:Y:S01]  /*244d0*/  MUFU.EX2 R169, R169 ;  /* 0x000000a900a97308 */ /* 0x000f220000000800 */
[C---:B------:R-:W-:Y:S01]  /*244e0*/  FMUL.FTZ R112, R133.reuse, R112 ;  /* 0x0000007085707220 */ /* 0x040fe20000410000 */
[C---:B-1----:R-:W-:Y:S08]  /*244f0*/  HMMA.16816.F32 R16, R128.reuse, R136, R16 ;  /* 0x000000888010723c */ /* 0x042ff00000001810 */
[----:B------:R-:W-:Y:S03]  /*24500*/  MUFU.EX2 R170, R170 ;  /* 0x000000aa00aa7308 */ /* 0x000fe60000000800 */
[----:B------:R-:W-:Y:S01]  /*24510*/  FMUL.FTZ R113, R133, R113 ;  /* 0x0000007185717220 */ /* 0x000fe20000410000 */
[-CC-:B------:R-:W-:Y:S01]  /*24520*/  FFMA.FTZ R54, R54, R134.reuse, -R165.reuse ;  /* 0x0000008636367223 */ /* 0x180fe200000108a5 */
[-CC-:B------:R-:W-:Y:S01]  /*24530*/  FFMA.FTZ R55, R55, R134.reuse, -R165.reuse ;  /* 0x0000008637377223 */ /* 0x180fe200000108a5 */
[-CC-:B------:R-:W-:Y:S01]  /*24540*/  FFMA.FTZ R58, R58, R134.reuse, -R165.reuse ;  /* 0x000000863a3a7223 */ /* 0x180fe200000108a5 */
[----:B------:R-:W-:Y:S03]  /*24550*/  FFMA.FTZ R59, R59, R134, -R165 ;  /* 0x000000863b3b7223 */ /* 0x000fe600000108a5 */
[----:B------:R-:W-:Y:S01]  /*24560*/  HMMA.16816.F32 R112, R128, R138, R112 ;  /* 0x0000008a8070723c */ /* 0x000fe20000001870 */
[----:B------:R-:W1:Y:S01]  /*24570*/  MUFU.EX2 R173, R173 ;  /* 0x000000ad00ad7308 */ /* 0x000e620000000800 */
[----:B------:R-:W-:Y:S01]  /*24580*/  LDSM.16.MT88.4 R128, [R217+0x10800] ;  /* 0x01080000d980783b */ /* 0x000fe20000004200 */
[----:B----4-:R-:W-:Y:S01]  /*24590*/  F2FP.F16.F32.PACK_AB R119, R169, R166 ;  /* 0x000000a6a977723e */ /* 0x010fe200000000ff */
[-CC-:B------:R-:W-:Y:S01]  /*245a0*/  FFMA.FTZ R52, R52, R134.reuse, -R163.reuse ;  /* 0x0000008634347223 */ /* 0x180fe200000108a3 */
[-CC-:B------:R-:W-:Y:S01]  /*245b0*/  FFMA.FTZ R53, R53, R134.reuse, -R163.reuse ;  /* 0x0000008635357223 */ /* 0x180fe200000108a3 */
[-CC-:B------:R-:W-:Y:S01]  /*245c0*/  FFMA.FTZ R56, R56, R134.reuse, -R163.reuse ;  /* 0x0000008638387223 */ /* 0x180fe200000108a3 */
[----:B------:R-:W-:Y:S01]  /*245d0*/  FFMA.FTZ R57, R57, R134, -R163 ;  /* 0x0000008639397223 */ /* 0x000fe200000108a3 */
[----:B------:R-:W-:Y:S03]  /*245e0*/  FFMA.FTZ R162, R133, R244, R162 ;  /* 0x000000f485a27223 */ /* 0x000fe600000100a2 */
[----:B------:R-:W-:Y:S01]  /*245f0*/  MUFU.EX2 R179, R179 ;  /* 0x000000b300b37308 */ /* 0x000fe20000000800 */
[----:B------:R-:W-:Y:S01]  /*24600*/  LDSM.16.MT88.4 R136, [R220+0xd000] ;  /* 0x00d00000dc88783b */ /* 0x000fe20000004200 */
[----:B------:R-:W-:Y:S01]  /*24610*/  FFMA.FTZ R161, R132, R245, R161 ;  /* 0x000000f584a17223 */ /* 0x000fe200000100a1 */
[----:B------:R-:W-:Y:S01]  /*24620*/  MOV R242, R154 ;  /* 0x0000009a00f27202 */ /* 0x000fe20000000f00 */
[----:B------:R-:W-:Y:S01]  /*24630*/  FADD.FTZ R162, R160, R162 ;  /* 0x000000a2a0a27221 */ /* 0x000fe20000010000 */
[----:B------:R-:W-:Y:S01]  /*24640*/  MOV R133, R2 ;  /* 0x0000000200857202 */ /* 0x000fe20000000f00 */
[----:B------:R-:W-:Y:S01]  /*24650*/  FADD.FTZ R161, R159, R161 ;  /* 0x000000a19fa17221 */ /* 0x000fe20000010000 */
[----:B------:R-:W-:Y:S03]  /*24660*/  MOV R132, R3 ;  /* 0x0000000300847202 */ /* 0x000fe60000000f00 */
[----:B------:R-:W-:Y:S01]  /*24670*/  MUFU.EX2 R178, R178 ;  /* 0x000000b200b27308 */ /* 0x000fe20000000800 */
[----:B-1----:R-:W-:Y:S01]  /*24680*/  F2FP.F16.F32.PACK_AB R118, R173, R170 ;  /* 0x000000aaad76723e */ /* 0x002fe200000000ff */
        /* <DEDUP_REMOVED lines=9> */
[C---:B--2---:R-:W-:Y:S08]  /*24720*/  HMMA.16816.F32 R68, R116.reuse, R140, R68 ;  /* 0x0000008c7444723c */ /* 0x044ff00000001844 */
[----:B------:R-:W-:Y:S01]  /*24730*/  MUFU.EX2 R183, R183 ;  /* 0x000000b700b77308 */ /* 0x000fe20000000800 */
[C---:B------:R-:W-:Y:S01]  /*24740*/  HMMA.16816.F32 R72, R116.reuse, R142, R72 ;  /* 0x0000008e7448723c */ /* 0x040fe20000001848 */
[----:B------:R-:W-:Y:S02]  /*24750*/  LDSM.16.MT88.4 R140, [R218+0xd000] ;  /* 0x00d00000da8c783b */ /* 0x000fe40000004200 */
[----:B------:R-:W-:Y:S03]  /*24760*/  FADD.FTZ R166, R166, R167 ;  /* 0x000000a7a6a67221 */ /* 0x000fe60000010000 */
[C---:B------:R-:W-:Y:S03]  /*24770*/  HMMA.16816.F32 R76, R116.reuse, R144, R76 ;  /* 0x00000090744c723c */ /* 0x040fe6000000184c */
[----:B------:R-:W-:Y:S02]  /*24780*/  MUFU.EX2 R182, R182 ;  /* 0x000000b600b67308 */ /* 0x000fe40000000800 */
[----:B------:R-:W-:Y:S01]  /*24790*/  FADD.FTZ R169, R169, R166 ;  /* 0x000000a6a9a97221 */ /* 0x000fe20000010000 */
[C---:B------:R-:W-:Y:S07]  /*247a0*/  HMMA.16816.F32 R80, R116.reuse, R146, R80 ;  /* 0x000000927450723c */ /* 0x040fee0000001850 */
[----:B------:R-:W-:Y:S01]  /*247b0*/  MUFU.EX2 R185, R185 ;  /* 0x000000b900b97308 */ /* 0x000fe20000000800 */
[-CC-:B------:R-:W-:Y:S01]  /*247c0*/  FFMA.FTZ R144, R22, R134.reuse, -R165.reuse ;  /* 0x0000008616907223 */ /* 0x180fe200000108a5 */
[C---:B---3--:R-:W-:Y:S03]  /*247d0*/  HMMA.16816.F32 R84, R116.reuse, R124, R84 ;  /* 0x0000007c7454723c */ /* 0x048fe60000001854 */
[-CC-:B------:R-:W-:Y:S03]  /*247e0*/  FFMA.FTZ R147, R26, R134.reuse, -R165.reuse ;  /* 0x000000861a937223 */ /* 0x180fe600000108a5 */
[C---:B------:R-:W-:Y:S01]  /*247f0*/  HMMA.16816.F32 R88, R116.reuse, R126, R88 ;  /* 0x0000007e7458723c */ /* 0x040fe20000001858 */
[----:B------:R-:W2:Y:S01]  /*24800*/  LDSM.16.MT88.4 R124, [R216+0x10800] ;  /* 0x01080000d87c783b */ /* 0x000ea20000004200 */
[----:B------:R-:W-:Y:S03]  /*24810*/  MUFU.EX2 R144, R144 ;  /* 0x0000009000907308 */ /* 0x000fe60000000800 */
[-CC-:B------:R-:W-:Y:S01]  /*24820*/  FFMA.FTZ R146, R27, R134.reuse, -R165.reuse ;  /* 0x000000861b927223 */ /* 0x180fe200000108a5 */
[C---:B------:R-:W-:Y:S06]  /*24830*/  HMMA.16816.F32 R92, R116.reuse, R148, R92 ;  /* 0x00000094745c723c */ /* 0x040fec000000185c */
        /* <DEDUP_REMOVED lines=8> */
[----:B------:R-:W3:Y:S05]  /*248c0*/  LDSM.16.MT88.4 R120, [R217+0xd000] ;  /* 0x00d00000d978783b */ /* 0x000eea0000004200 */
[----:B------:R-:W4:Y:S01]  /*248d0*/  MUFU.EX2 R146, R146 ;  /* 0x0000009200927308 */ /* 0x000f220000000800 */
[-CC-:B------:R-:W-:Y:S01]  /*248e0*/  FFMA.FTZ R151, R25, R134.reuse, -R163.reuse ;  /* 0x0000008619977223 */ /* 0x180fe200000108a3 */
[C---:B------:R-:W-:Y:S01]  /*248f0*/  HMMA.16816.F32 R12, R116.reuse, R128, R12 ;  /* 0x00000080740c723c */ /* 0x040fe2000000180c */
[----:B------:R-:W5:Y:S02]  /*24900*/  LDSM.16.MT88.4 R24, [R216+0xd000] ;  /* 0x00d00000d818783b */ /* 0x000f640000004200 */
[----:B------:R-:W-:Y:S03]  /*24910*/  FFMA.FTZ R149, R21, R134, -R163 ;  /* 0x0000008615957223 */ /* 0x000fe600000108a3 */
[C---:B------:R-:W-:Y:S02]  /*24920*/  HMMA.16816.F32 R108, R116.reuse, R130, R108 ;  /* 0x00000082746c723c */ /* 0x040fe4000000186c */
[----:B------:R-:W-:Y:S01]  /*24930*/  MUFU.EX2 R148, R148 ;  /* 0x0000009400947308 */ /* 0x000fe20000000800 */
[----:B------:R-:W-:Y:S03]  /*24940*/  LDSM.16.MT88.4 R128, [R216+0x11000] ;  /* 0x01100000d880783b */ /* 0x000fe60000004200 */
[C---:B--2---:R-:W-:Y:S06]  /*24950*/  HMMA.16816.F32 R16, R116.reuse, R124, R16 ;  /* 0x0000007c7410723c */ /* 0x044fec0000001810 */
[----:B------:R-:W2:Y:S01]  /*24960*/  MUFU.EX2 R149, R149 ;  /* 0x0000009500957308 */ /* 0x000ea20000000800 */
[C---:B-1----:R-:W-:Y:S01]  /*24970*/  F2FP.F16.F32.PACK_AB R21, R145.reuse, R144 ;  /* 0x000000909115723e */ /* 0x042fe200000000ff */
[----:B------:R-:W-:Y:S01]  /*24980*/  HMMA.16816.F32 R112, R116, R126, R112 ;  /* 0x0000007e7470723c */ /* 0x000fe20000001870 */
[----:B------:R-:W1:Y:S07]  /*24990*/  LDSM.16.MT88.4 R116, [R220+0x11000] ;  /* 0x01100000dc74783b */ /* 0x000e6e0000004200 */
[----:B------:R-:W-:Y:S03]  /*249a0*/  MUFU.EX2 R150, R150 ;  /* 0x0000009600967308 */ /* 0x000fe60000000800 */
[----:B----4-:R-:W-:Y:S01]  /*249b0*/  F2FP.F16.F32.PACK_AB R23, R146, R147 ;  /* 0x000000939217723e */ /* 0x010fe200000000ff */
[----:B------:R-:W-:Y:S01]  /*249c0*/  FADD.FTZ R144, R144, R169 ;  /* 0x000000a990907221 */ /* 0x000fe20000010000 */
[----:B------:R-:W4:Y:S03]  /*249d0*/  LDSM.16.MT88.4 R124, [R218+0x11000] ;  /* 0x01100000da7c783b */ /* 0x000f260000004200 */
[----:B------:R-:W-:Y:S02]  /*249e0*/  FADD.FTZ R144, R145, R144 ;  /* 0x0000009091907221 */ /* 0x000fe40000010000 */
[----:B------:R-:W3:Y:S01]  /*249f0*/  MUFU.EX2 R151, R151 ;  /* 0x0000009700977308 */ /* 0x000ee20000000800 */
[----:B--2---:R-:W-:Y:S01]  /*24a00*/  F2FP.F16.F32.PACK_AB R20, R149, R148 ;  /* 0x000000949514723e */ /* 0x004fe200000000ff */
[----:B------:R-:W-:Y:S04]  /*24a10*/  FADD.FTZ R147, R147, R144 ;  /* 0x0000009093937221 */ /* 0x000fe80000010000 */
[----:B------:R-:W-:Y:S04]  /*24a20*/  FADD.FTZ R147, R146, R147 ;  /* 0x0000009392937221 */ /* 0x000fe80000010000 */
[----:B------:R-:W-:Y:S10]  /*24a30*/  MUFU.EX2 R184, R184 ;  /* 0x000000b800b87308 */ /* 0x000ff40000000800 */
[----:B------:R-:W-:Y:S01]  /*24a40*/  MUFU.EX2 R187, R187 ;  /* 0x000000bb00bb7308 */ /* 0x000fe20000000800 */
[----:B---3--:R-:W-:Y:S07]  /*24a50*/  F2FP.F16.F32.PACK_AB R22, R151, R150 ;  /* 0x000000969716723e */ /* 0x008fee00000000ff */
[C---:B------:R-:W-:Y:S02]  /*24a60*/  HMMA.16816.F32 R4, R20.reuse, R136, R4 ;  /* 0x000000881404723c */ /* 0x040fe40000001804 */
[----:B------:R-:W-:Y:S04]  /*24a70*/  MUFU.EX2 R186, R186 ;  /* 0x000000ba00ba7308 */ /* 0x000fe80000000800 */
[C---:B------:R-:W-:Y:S06]  /*24a80*/  HMMA.16816.F32 R8, R20.reuse, R138, R8 ;  /* 0x0000008a1408723c */ /* 0x040fec0000001808 */
[----:B------:R-:W-:Y:S01]  /*24a90*/  MUFU.EX2 R189, R189 ;  /* 0x000000bd00bd7308 */ /* 0x000fe20000000800 */
[-CC-:B------:R-:W-:Y:S01]  /*24aa0*/  FFMA.FTZ R136, R30, R134.reuse, -R165.reuse ;  /* 0x000000861e887223 */ /* 0x180fe200000108a5 */
[C---:B------:R-:W-:Y:S03]  /*24ab0*/  HMMA.16816.F32 R68, R20.reuse, R140, R68 ;  /* 0x0000008c1444723c */ /* 0x040fe60000001844 */
[-C--:B------:R-:W-:Y:S03]  /*24ac0*/  FFMA.FTZ R139, R31, R134.reuse, -R165 ;  /* 0x000000861f8b7223 */ /* 0x080fe600000108a5 */
[C---:B------:R-:W-:Y:S02]  /*24ad0*/  HMMA.16816.F32 R72, R20.reuse, R142, R72 ;  /* 0x0000008e1448723c */ /* 0x040fe40000001848 */
[----:B------:R-:W-:Y:S03]  /*24ae0*/  MUFU.EX2 R136, R136 ;  /* 0x0000008800887308 */ /* 0x000fe60000000800 */
[-CC-:B------:R-:W-:Y:S01]  /*24af0*/  FFMA.FTZ R140, R28, R134.reuse, -R163.reuse ;  /* 0x000000861c8c7223 */ /* 0x180fe200000108a3 */
[C---:B------:R-:W-:Y:S06]  /*24b00*/  HMMA.16816.F32 R76, R20.reuse, R120, R76 ;  /* 0x00000078144c723c */ /* 0x040fec000000184c */
[----:B------:R-:W2:Y:S01]  /*24b10*/  MUFU.EX2 R139, R139 ;  /* 0x0000008b008b7308 */ /* 0x000ea20000000800 */
[-C--:B------:R-:W-:Y:S01]  /*24b20*/  FFMA.FTZ R141, R29, R134.reuse, -R163 ;  /* 0x000000861d8d7223 */ /* 0x080fe200000108a3 */
[C---:B------:R-:W-:Y:S01]  /*24b30*/  HMMA.16816.F32 R80, R20.reuse, R122, R80 ;  /* 0x0000007a1450723c */ /* 0x040fe20000001850 */
[----:B------:R-:W3:Y:S02]  /*24b40*/  LDSM.16.MT88.4 R120, [R217+0x11000] ;  /* 0x01100000d978783b */ /* 0x000ee40000004200 */
[-CC-:B------:R-:W-:Y:S03]  /*24b50*/  FFMA.FTZ R137, R34, R134.reuse, -R165.reuse ;  /* 0x0000008622897223 */ /* 0x180fe600000108a5 */
[C---:B-----5:R-:W-:Y:S02]  /*24b60*/  HMMA.16816.F32 R84, R20.reuse, R24, R84 ;  /* 0x000000181454723c */ /* 0x060fe40000001854 */
[----:B------:R-:W-:Y:S01]  /*24b70*/  MUFU.EX2 R140, R140 ;  /* 0x0000008c008c7308 */ /* 0x000fe20000000800 */
[----:B------:R-:W5:Y:S02]  /*24b80*/  LDSM.16.MT88.4 R28, [R220+0xd800] ;  /* 0x00d80000dc1c783b */ /* 0x000f640000004200 */
[-C--:B------:R-:W-:Y:S01]  /*24b90*/  FFMA.FTZ R138, R35, R134.reuse, -R165 ;  /* 0x00000086238a7223 */ /* 0x080fe200000108a5 */
[C---:B------:R-:W-:Y:S06]  /*24ba0*/  HMMA.16816.F32 R88, R20.reuse, R26, R88 ;  /* 0x0000001a1458723c */ /* 0x040fec0000001858 */
[----:B------:R-:W-:Y:S01]  /*24bb0*/  MUFU.EX2 R137, R137 ;  /* 0x0000008900897308 */ /* 0x000fe20000000800 */
[-CC-:B------:R-:W-:Y:S01]  /*24bc0*/  FFMA.FTZ R142, R32, R134.reuse, -R163.reuse ;  /* 0x00000086208e7223 */ /* 0x180fe200000108a3 */
[C---:B-1----:R-:W-:Y:S03]  /*24bd0*/  HMMA.16816.F32 R92, R20.reuse, R116, R92 ;  /* 0x00000074145c723c */ /* 0x042fe6000000185c */
[----:B------:R-:W-:Y:S03]  /*24be0*/  FFMA.FTZ R143, R33, R134, -R163 ;  /* 0x00000086218f7223 */ /* 0x000fe600000108a3 */
        /* <DEDUP_REMOVED lines=109> */
[-CC-:B------:R-:W-:Y:S01]  /*252c0*/  FFMA.FTZ R40, R62, R134.reuse, -R165.reuse ;  /* 0x000000863e287223 */ /* 0x180fe200000108a5 */
[C---:B-1----:R-:W-:Y:S05]  /*252d0*/  HMMA.16816.F32 R4, R20.reuse, R32, R4 ;  /* 0x000000201404723c */ /* 0x042fea0000001804 */
[----:B------:R-:W-:Y:S01]  /*252e0*/  MUFU.EX2 R40, R40 ;  /* 0x0000002800287308 */ /* 0x000fe20000000800 */
[C---:B------:R-:W-:Y:S01]  /*252f0*/  HMMA.16816.F32 R8, R20.reuse, R34, R8 ;  /* 0x000000221408723c */ /* 0x040fe20000001808 */
[----:B------:R-:W1:Y:S04]  /*25300*/  LDSM.16.MT88.4 R32, [R217+0x13000] ;  /* 0x01300000d920783b */ /* 0x000e680000004200 */
[-CC-:B------:R-:W-:Y:S01]  /*25310*/  FFMA.FTZ R41, R63, R134.reuse, -R165.reuse ;  /* 0x000000863f297223 */ /* 0x180fe200000108a5 */
        /* <DEDUP_REMOVED lines=8> */
[C---:B--2---:R-:W-:Y:S05]  /*253a0*/  HMMA.16816.F32 R84, R20.reuse, R28, R84 ;  /* 0x0000001c1454723c */ /* 0x044fea0000001854 */
[----:B------:R-:W2:Y:S01]  /*253b0*/  MUFU.EX2 R165, R165 ;  /* 0x000000a500a57308 */ /* 0x000ea20000000800 */
[C---:B------:R-:W-:Y:S01]  /*253c0*/  HMMA.16816.F32 R88, R20.reuse, R30, R88 ;  /* 0x0000001e1458723c */ /* 0x040fe20000001858 */
[----:B------:R-:W2:Y:S04]  /*253d0*/  LDSM.16.MT88.4 R28, [R216+0x13000] ;  /* 0x01300000d81c783b */ /* 0x000ea80000004200 */
[-CC-:B------:R-:W-:Y:S01]  /*253e0*/  FFMA.FTZ R43, R60, R134.reuse, -R163.reuse ;  /* 0x000000863c2b7223 */ /* 0x180fe200000108a3 */
[C---:B---3--:R-:W-:Y:S05]  /*253f0*/  HMMA.16816.F32 R92, R20.reuse, R36, R92 ;  /* 0x00000024145c723c */ /* 0x048fea000000185c */
[----:B------:R-:W-:Y:S01]  /*25400*/  MUFU.EX2 R43, R43 ;  /* 0x0000002b002b7308 */ /* 0x000fe20000000800 */
[C---:B------:R-:W-:Y:S01]  /*25410*/  HMMA.16816.F32 R96, R20.reuse, R38, R96 ;  /* 0x000000261460723c */ /* 0x040fe20000001860 */
[----:B------:R-:W3:Y:S04]  /*25420*/  LDSM.16.MT88.4 R36, [R218+0xf800] ;  /* 0x00f80000da24783b */ /* 0x000ee80000004200 */
[-CC-:B------:R-:W-:Y:S01]  /*25430*/  FFMA.FTZ R44, R61, R134.reuse, -R163.reuse ;  /* 0x000000863d2c7223 */ /* 0x180fe200000108a3 */
[C---:B----4-:R-:W-:Y:S05]  /*25440*/  HMMA.16816.F32 R100, R20.reuse, R24, R100 ;  /* 0x000000181464723c */ /* 0x050fea0000001864 */
[----:B------:R-:W4:Y:S01]  /*25450*/  MUFU.EX2 R44, R44 ;  /* 0x0000002c002c7308 */ /* 0x000f220000000800 */
[C---:B------:R-:W-:Y:S05]  /*25460*/  HMMA.16816.F32 R104, R20.reuse, R26, R104 ;  /* 0x0000001a1468723c */ /* 0x040fea0000001868 */
[-CC-:B------:R-:W-:Y:S01]  /*25470*/  FFMA.FTZ R45, R64, R134.reuse, -R163.reuse ;  /* 0x00000086402d7223 */ /* 0x180fe200000108a3 */
[C---:B-1----:R-:W-:Y:S05]  /*25480*/  HMMA.16816.F32 R12, R20.reuse, R32, R12 ;  /* 0x00000020140c723c */ /* 0x042fea000000180c */
[----:B------:R-:W-:Y:S01]  /*25490*/  FFMA.FTZ R163, R65, R134, -R163 ;  /* 0x0000008641a37223 */ /* 0x000fe200000108a3 */
[C---:B------:R-:W-:Y:S01]  /*254a0*/  HMMA.16816.F32 R108, R20.reuse, R34, R108 ;  /* 0x00000022146c723c */ /* 0x040fe2000000186c */
[----:B------:R-:W-:Y:S01]  /*254b0*/  MUFU.EX2 R45, R45 ;  /* 0x0000002d002d7308 */ /* 0x000fe20000000800 */
[----:B------:R-:W1:Y:S03]  /*254c0*/  LDSM.16.MT88.4 R32, [R217+0xf800] ;  /* 0x00f80000d920783b */ /* 0x000e660000004200 */
[----:B-----5:R-:W-:Y:S01]  /*254d0*/  F2FP.F16.F32.PACK_AB R25, R41, R40 ;  /* 0x000000282919723e */ /* 0x020fe200000000ff */
[C---:B--2---:R-:W-:Y:S05]  /*254e0*/  HMMA.16816.F32 R16, R20.reuse, R28, R16 ;  /* 0x0000001c1410723c */ /* 0x044fea0000001810 */
[----:B------:R-:W2:Y:S01]  /*254f0*/  MUFU.EX2 R244, R163 ;  /* 0x000000a300f47308 */ /* 0x000ea20000000800 */
[----:B------:R-:W-:Y:S01]  /*25500*/  FADD.FTZ R47, R157, R162 ;  /* 0x000000a29d2f7221 */ /* 0x000fe20000010000 */
[----:B------:R-:W-:Y:S01]  /*25510*/  HMMA.16816.F32 R112, R20, R30, R112 ;  /* 0x0000001e1470723c */ /* 0x000fe20000001870 */
[----:B------:R-:W5:Y:S03]  /*25520*/  LDSM.16.MT88.4 R20, [R216+0xf800] ;  /* 0x00f80000d814783b */ /* 0x000f660000004200 */
[----:B------:R-:W-:Y:S01]  /*25530*/  F2FP.F16.F32.PACK_AB R27, R165, R42 ;  /* 0x0000002aa51b723e */ /* 0x000fe200000000ff */
[----:B------:R-:W-:Y:S01]  /*25540*/  FADD.FTZ R47, R156, R47 ;  /* 0x0000002f9c2f7221 */ /* 0x000fe20000010000 */
[----:B----4-:R-:W-:Y:S03]  /*25550*/  F2FP.F16.F32.PACK_AB R24, R44, R43 ;  /* 0x0000002b2c18723e */ /* 0x010fe600000000ff */
[----:B------:R-:W-:Y:S02]  /*25560*/  LDSM.16.MT88.4 R28, [R217+0x13800] ;  /* 0x01380000d91c783b */ /* 0x000fe40000004200 */
[----:B------:R-:W-:Y:S01]  /*25570*/  FADD.FTZ R168, R168, R47 ;  /* 0x0000002fa8a87221 */ /* 0x000fe20000010000 */
[----:B--2---:R-:W-:Y:S03]  /*25580*/  F2FP.F16.F32.PACK_AB R26, R244, R45 ;  /* 0x0000002df41a723e */ /* 0x004fe600000000ff */
[----:B------:R-:W-:Y:S04]  /*25590*/  FADD.FTZ R171, R171, R168 ;  /* 0x000000a8abab7221 */ /* 0x000fe80000010000 */
[----:B------:R-:W-:Y:S01]  /*255a0*/  FADD.FTZ R170, R170, R171 ;  /* 0x000000abaaaa7221 */ /* 0x000fe20000010000 */
[C---:B------:R-:W-:Y:S01]  /*255b0*/  HMMA.16816.F32 R128, R24.reuse, R124, R4 ;  /* 0x0000007c1880723c */ /* 0x040fe20000001804 */
[----:B------:R-:W2:Y:S04]  /*255c0*/  LDSM.16.MT88.4 R4, [R220+0x13800] ;  /* 0x01380000dc04783b */ /* 0x000ea80000004200 */
[----:B------:R-:W-:Y:S01]  /*255d0*/  FADD.FTZ R173, R173, R170 ;  /* 0x000000aaadad7221 */ /* 0x000fe20000010000 */
[C---:B------:R-:W-:Y:S03]  /*255e0*/  HMMA.16816.F32 R124, R24.reuse, R126, R8 ;  /* 0x0000007e187c723c */ /* 0x040fe60000001808 */
[----:B------:R-:W4:Y:S02]  /*255f0*/  LDSM.16.MT88.4 R8, [R218+0x13800] ;  /* 0x01380000da08783b */ /* 0x000f240000004200 */
        /* <DEDUP_REMOVED lines=9> */
[C---:B-----5:R-:W-:Y:S05]  /*25690*/  HMMA.16816.F32 R84, R24.reuse, R20, R84 ;  /* 0x000000141854723c */ /* 0x060fea0000001854 */
[----:B------:R-:W-:Y:S01]  /*256a0*/  FADD.FTZ R140, R140, R151 ;  /* 0x000000978c8c7221 */ /* 0x000fe20000010000 */
[C---:B------:R-:W-:Y:S01]  /*256b0*/  HMMA.16816.F32 R88, R24.reuse, R22, R88 ;  /* 0x000000161858723c */ /* 0x040fe20000001858 */
[----:B------:R-:W1:Y:S04]  /*256c0*/  LDSM.16.MT88.4 R20, [R216+0x13800] ;  /* 0x01380000d814783b */ /* 0x000e680000004200 */
[----:B------:R-:W-:Y:S01]  /*256d0*/  FADD.FTZ R32, R139, R32 ;  /* 0x000000208b207221 */ /* 0x000fe20000010000 */
[C---:B--2---:R-:W-:Y:S05]  /*256e0*/  HMMA.16816.F32 R92, R24.reuse, R4, R92 ;  /* 0x00000004185c723c */ /* 0x044fea000000185c */
[----:B------:R-:W-:Y:S01]  /*256f0*/  FADD.FTZ R141, R141, R140 ;  /* 0x0000008c8d8d7221 */ /* 0x000fe20000010000 */
[C---:B------:R-:W-:Y:S05]  /*25700*/  HMMA.16816.F32 R96, R24.reuse, R6, R96 ;  /* 0x000000061860723c */ /* 0x040fea0000001860 */
[----:B------:R-:W-:Y:S01]  /*25710*/  FADD.FTZ R137, R137, R32 ;  /* 0x0000002089897221 */ /* 0x000fe20000010000 */
[C---:B----4-:R-:W-:Y:S05]  /*25720*/  HMMA.16816.F32 R100, R24.reuse, R8, R100 ;  /* 0x000000081864723c */ /* 0x050fea0000001864 */
        /* <DEDUP_REMOVED lines=41> */
.L_x_3216:
        /* <DEDUP_REMOVED lines=14> */
.L_x_3242:
[----:B------:R-:W-:Y:S01]  /*25aa0*/  FSETP.NE.FTZ.AND P4, PT, R7, RZ, PT ;  /* 0x000000ff0700720b */ /* 0x000fe20003f95000 */
[----:B----4-:R-:W-:Y:S01]  /*25ab0*/  FADD.FTZ R14, R11, R14 ;  /* 0x0000000e0b0e7221 */ /* 0x010fe20000010000 */
[----:B------:R-:W-:Y:S01]  /*25ac0*/  MOV R0, 0x3f800000 ;  /* 0x3f80000000007802 */ /* 0x000fe20000000f00 */
[----:B------:R-:W2:Y:S01]  /*25ad0*/  S2UR UR4, SR_CgaCtaId ;  /* 0x00000000000479c3 */ /* 0x000ea20000008800 */
[----:B------:R-:W-:Y:S01]  /*25ae0*/  MOV R4, 0x3f800000 ;  /* 0x3f80000000047802 */ /* 0x000fe20000000f00 */
[----:B------:R-:W-:Y:S01]  /*25af0*/  UMOV UR5, 0x400 ;  /* 0x0000040000057882 */ /* 0x000fe20000000000 */
[----:B------:R-:W-:Y:S02]  /*25b00*/  FSETP.NE.FTZ.AND P3, PT, R14, RZ, PT ;  /* 0x000000ff0e00720b */ /* 0x000fe40003f75000 */
[----:B------:R-:W-:Y:S02]  /*25b10*/  R2UR UR10, R12 ;  /* 0x000000000c0a72ca */ /* 0x000fe400000e0000 */
[----:B------:R-:W-:-:S03]  /*25b20*/  R2UR UR11, R13 ;  /* 0x000000000d0b72ca */ /* 0x000fc600000e0000 */
[----:B------:R-:W4:Y:S08]  /*25b30*/  @P4 MUFU.RCP R0, R7 ;  /* 0x0000000700004308 */ /* 0x000f300000001000 */
[----:B------:R-:W1:Y:S01]  /*25b40*/  @P3 MUFU.RCP R4, R14 ;  /* 0x0000000e00043308 */ /* 0x000e620000001000 */
[----:B--2---:R-:W-:Y:S01]  /*25b50*/  ULEA UR4, UR4, UR5, 0x18 ;  /* 0x0000000504047291 */ /* 0x004fe2000f8ec03f */
[----:B------:R-:W-:Y:S01]  /*25b60*/  R2UR UR5, R13 ;  /* 0x000000000d0572ca */ /* 0x000fe200000e0000 */
[C---:B----4-:R-:W-:Y:S01]  /*25b70*/  FMUL.FTZ R128, R0.reuse, R128 ;  /* 0x0000008000807220 */ /* 0x050fe20000410000 */
        /* <DEDUP_REMOVED lines=31> */
[C---:B-1----:R-:W-:Y:S01]  /*25d70*/  FMUL.FTZ R131, R4.reuse, R131 ;  /* 0x0000008304837220 */ /* 0x042fe20000410000 */
[----:B------:R-:W1:Y:S01]  /*25d80*/  S2R R0, SR_TID.X ;  /* 0x0000000000007919 */ /* 0x000e620000002100 */
        /* <DEDUP_REMOVED lines=31> */
[----:B-1----:R-:W-:-:S02]  /*25f80*/  SHF.R.S32.HI R5, RZ, 0x1f, R0 ;  /* 0x0000001fff057819 */ /* 0x002fc40000011400 */
[----:B------:R-:W-:Y:S02]  /*25f90*/  F2FP.F16.F32.PACK_AB R128, R129, R128 ;  /* 0x000000808180723e */ /* 0x000fe400000000ff */
[----:B------:R-:W-:Y:S02]  /*25fa0*/  LEA.HI R10, R5, R0, RZ, 0x2 ;  /* 0x00000000050a7211 */ /* 0x000fe400078f10ff */
[----:B------:R-:W-:Y:S02]  /*25fb0*/  F2FP.F16.F32.PACK_AB R130, R131, R130 ;  /* 0x000000828382723e */ /* 0x000fe400000000ff */
[--C-:B---3--:R-:W-:Y:S02]  /*25fc0*/  SHF.R.S32.HI R11, RZ, 0x2, R10.reuse ;  /* 0x00000002ff0b7819 */ /* 0x108fe4000001140a */
[----:B------:R-:W-:Y:S02]  /*25fd0*/  SHF.R.S32.HI R4, RZ, 0x1f, R10 ;  /* 0x0000001fff047819 */ /* 0x000fe4000001140a */
[----:B------:R-:W-:-:S02]  /*25fe0*/  LOP3.LUT R15, R10, 0x3ffffffc, RZ, 0xc0, !PT ;  /* 0x3ffffffc0a0f7812 */ /* 0x000fc400078ec0ff */
[----:B------:R-:W-:Y:S02]  /*25ff0*/  LEA.HI R4, R4, R11, RZ, 0x3 ;  /* 0x0000000b04047211 */ /* 0x000fe400078f18ff */
[----:B------:R-:W-:Y:S01]  /*26000*/  F2FP.F16.F32.PACK_AB R124, R125, R124 ;  /* 0x0000007c7d7c723e */ /* 0x000fe200000000ff */
[----:B------:R-:W-:Y:S01]  /*26010*/  IMAD.IADD R15, R0, 0x1, -R15 ;  /* 0x00000001000f7824 */ /* 0x000fe200078e0a0f */
[----:B------:R-:W-:Y:S02]  /*26020*/  LOP3.LUT R4, R4, 0xfffffff8, RZ, 0xc0, !PT ;  /* 0xfffffff804047812 */ /* 0x000fe400078ec0ff */
[----:B------:R-:W-:Y:S02]  /*26030*/  F2FP.F16.F32.PACK_AB R126, R127, R126 ;  /* 0x0000007e7f7e723e */ /* 0x000fe400000000ff */
[----:B------:R-:W-:Y:S02]  /*26040*/  IADD3 R11, R11, -R4, RZ ;  /* 0x800000040b0b7210 */ /* 0x000fe40007ffe0ff */
[----:B------:R-:W-:-:S02]  /*26050*/  LEA.HI R4, R5, R0, RZ, 0x5 ;  /* 0x0000000005047211 */ /* 0x000fc400078f28ff */
[C---:B------:R-:W-:Y:S02]  /*26060*/  SHF.L.U32 R16, R11.reuse, 0x6, RZ ;  /* 0x000000060b107819 */ /* 0x040fe400000006ff */
        /* <DEDUP_REMOVED lines=8> */
[----:B------:R-:W-:Y:S02]  /*260f0*/  LEA R15, R15, UR4, 0x1 ;  /* 0x000000040f0f7c11 */ /* 0x000fe4000f8e08ff */
[----:B------:R-:W-:Y:S02]  /*26100*/  MOV R11, 0x20 ;  /* 0x00000020000b7802 */ /* 0x000fe40000000f00 */
[----:B------:R-:W-:Y:S01]  /*26110*/  MOV R16, 0x40 ;  /* 0x0000004000107802 */ /* 0x000fe20000000f00 */
[----:B------:R-:W-:Y:S01]  /*26120*/  VIADD R17, R15, 0xfffffff0 ;  /* 0xfffffff00f117836 */ /* 0x000fe20000000000 */
[----:B------:R-:W-:Y:S01]  /*26130*/  SEL R18, R11, 0xffffffe0, !P1 ;  /* 0xffffffe00b127807 */ /* 0x000fe20004800000 */
[----:B------:R-:W-:Y:S01]  /*26140*/  STS [R15], R128 ;  /* 0x000000800f007388 */ /* 0x000fe20000000800 */
[----:B------:R-:W-:-:S02]  /*26150*/  @P0 IADD3 R17, R15, 0x10, RZ ;  /* 0x000000100f110810 */ /* 0x000fc40007ffe0ff */
[----:B------:R-:W-:Y:S01]  /*26160*/  SEL R16, R16, 0xffffffc0, !P2 ;  /* 0xffffffc010107807 */ /* 0x000fe20005000000 */
[----:B------:R-:W-:Y:S01]  /*26170*/  STS [R15+0x400], R130 ;  /* 0x000400820f007388 */ /* 0x000fe20000000800 */
[----:B------:R-:W-:Y:S02]  /*26180*/  ISETP.NE.AND P0, PT, R237, -0x1, PT ;  /* 0xffffffffed00780c */ /* 0x000fe40003f05270 */
[----:B------:R-:W-:Y:S01]  /*26190*/  F2FP.F16.F32.PACK_AB R68, R69, R68 ;  /* 0x000000444544723e */ /* 0x000fe200000000ff */
[----:B------:R-:W-:Y:S01]  /*261a0*/  IMAD.IADD R21, R15, 0x1, R16 ;  /* 0x000000010f157824 */ /* 0x000fe200078e0210 */
[----:B------:R-:W-:Y:S01]  /*261b0*/  F2FP.F16.F32.PACK_AB R70, R71, R70 ;  /* 0x000000464746723e */ /* 0x000fe200000000ff */
[----:B------:R-:W-:Y:S01]  /*261c0*/  STS [R17], R124 ;  /* 0x0000007c11007388 */ /* 0x000fe20000000800 */
[----:B------:R-:W-:Y:S02]  /*261d0*/  IADD3 R11, R15, R18, RZ ;  /* 0x000000120f0b7210 */ /* 0x000fe40007ffe0ff */
        /* <DEDUP_REMOVED lines=41> */
[----:B------:R-:W-:Y:S02]  /*26470*/  @!P0 R2UR UR8, R12 ;  /* 0x000000000c0882ca */ /* 0x000fe400000e0000 */
[----:B------:R-:W-:Y:S01]  /*26480*/  @!P0 R2UR UR9, R13 ;  /* 0x000000000d0982ca */ /* 0x000fe200000e0000 */
[----:B------:R-:W-:Y:S01]  /*26490*/  STS [R15+0x2400], R94 ;  /* 0x0024005e0f007388 */ /* 0x000fe20000000800 */
[----:B------:R-:W-:Y:S02]  /*264a0*/  F2FP.F16.F32.PACK_AB R116, R117, R116 ;  /* 0x000000747574723e */ /* 0x000fe400000000ff */
[----:B------:R-:W-:Y:S01]  /*264b0*/  F2FP.F16.F32.PACK_AB R118, R119, R118 ;  /* 0x000000767776723e */ /* 0x000fe200000000ff */
[----:B------:R-:W-:Y:S01]  /*264c0*/  STS [R17+0x2000], R96 ;  /* 0x0020006011007388 */ /* 0x000fe20000000800 */
[----:B------:R-:W-:-:S02]  /*264d0*/  F2FP.F16.F32.PACK_AB R112, R113, R112 ;  /* 0x000000707170723e */ /* 0x000fc400000000ff */
[----:B------:R-:W-:Y:S01]  /*264e0*/  F2FP.F16.F32.PACK_AB R114, R115, R114 ;  /* 0x000000727372723e */ /* 0x000fe200000000ff */
[----:B------:R-:W-:Y:S04]  /*264f0*/  STS [R17+0x2400], R98 ;  /* 0x0024006211007388 */ /* 0x000fe80000000800 */
[----:B------:R-:W-:Y:S04]  /*26500*/  STS [R11+0x2000], R100 ;  /* 0x002000640b007388 */ /* 0x000fe80000000800 */
[----:B------:R1:W-:Y:S04]  /*26510*/  STS [R11+0x2400], R102 ;  /* 0x002400660b007388 */ /* 0x0003e80000000800 */
[----:B------:R-:W-:Y:S04]  /*26520*/  STS [R19+0x2000], R104 ;  /* 0x0020006813007388 */ /* 0x000fe80000000800 */
[----:B------:R2:W-:Y:S04]  /*26530*/  STS [R19+0x2400], R106 ;  /* 0x0024006a13007388 */ /* 0x0005e80000000800 */
[----:B------:R-:W-:Y:S04]  /*26540*/  STS [R21+0x2000], R120 ;  /* 0x0020007815007388 */ /* 0x000fe80000000800 */
[----:B------:R3:W-:Y:S04]  /*26550*/  STS [R21+0x2400], R122 ;  /* 0x0024007a15007388 */ /* 0x0007e80000000800 */
[----:B------:R4:W-:Y:S04]  /*26560*/  STS [R23+0x2000], R108 ;  /* 0x0020006c17007388 */ /* 0x0009e80000000800 */
[----:B------:R4:W-:Y:S04]  /*26570*/  STS [R23+0x2400], R110 ;  /* 0x0024006e17007388 */ /* 0x0009e80000000800 */
[----:B------:R4:W-:Y:S04]  /*26580*/  STS [R25+0x2000], R116 ;  /* 0x0020007419007388 */ /* 0x0009e80000000800 */
[----:B------:R4:W-:Y:S04]  /*26590*/  STS [R25+0x2400], R118 ;  /* 0x0024007619007388 */ /* 0x0009e80000000800 */
[----:B------:R4:W-:Y:S04]  /*265a0*/  STS [R27+0x2000], R112 ;  /* 0x002000701b007388 */ /* 0x0009e80000000800 */
[----:B------:R4:W-:Y:S04]  /*265b0*/  STS [R27+0x2400], R114 ;  /* 0x002400721b007388 */ /* 0x0009e80000000800 */
[----:B-1----:R-:W3:Y:S04]  /*265c0*/  LD.E.U8 R11, desc[UR4][R8.64+0x1c8] ;  /* 0x0001c804080b7980 */ /* 0x002ee8000c101100 */
[----:B------:R-:W4:Y:S04]  /*265d0*/  @!P0 LD.E.64 R28, desc[UR8][R8.64+0x80] ;  /* 0x00008008081c8980 */ /* 0x000f28000c101b00 */
[----:B------:R-:W4:Y:S01]  /*265e0*/  LD.E.64 R54, desc[UR10][R8.64+0x88] ;  /* 0x0000880a08367980 */ /* 0x000f22000c101b00 */
[----:B--2---:R-:W1:Y:S01]  /*265f0*/  @P4 MUFU.LG2 R19, R7 ;  /* 0x0000000700134308 */ /* 0x004e620000000c00 */
[----:B------:R-:W-:Y:S01]  /*26600*/  @!P0 SHF.R.S32.HI R16, RZ, 0x1f, R233 ;  /* 0x0000001fff108819 */ /* 0x000fe200000114e9 */
[----:B------:R-:W-:Y:S01]  /*26610*/  BSSY B0, `(.L_x_3227) ;  /* 0x0000026000007945 */ /* 0x000fe20003800000 */
[----:B------:R2:W5:Y:S05]  /*26620*/  LD.E.64 R52, desc[UR4][R8.64+0x90] ;  /* 0x0000900408347980 */ /* 0x00056a000c101b00 */
[----:B------:R-:W2:Y:S01]  /*26630*/  @P3 MUFU.LG2 R17, R14 ;  /* 0x0000000e00113308 */ /* 0x000ea20000000c00 */
[----:B-1----:R-:W-:Y:S01]  /*26640*/  @P4 FMUL.FTZ R19, R19, 0.69314718246459960938 ;  /* 0x3f31721813134820 */ /* 0x002fe20000410000 */
[----:B--2---:R-:W-:Y:S01]  /*26650*/  @P3 FMUL.FTZ R17, R17, 0.69314718246459960938 ;  /* 0x3f31721811113820 */ /* 0x004fe20000410000 */
[----:B---3--:R-:W-:Y:S01]  /*26660*/  ISETP.NE.AND P1, PT, R11, RZ, PT ;  /* 0x000000ff0b00720c */ /* 0x008fe20003f25270 */
[----:B----4-:R-:W-:-:S04]  /*26670*/  @!P0 IMAD R15, R29, R233, RZ ;  /* 0x000000e91d0f8224 */ /* 0x010fc800078e02ff */
[----:B------:R-:W-:Y:S02]  /*26680*/  @!P0 IMAD R16, R28, R16, R15 ;  /* 0x000000101c108224 */ /* 0x000fe400078e020f */
[-C--:B------:R-:W-:Y:S02]  /*26690*/  @P0 IMAD R18, R55, R237.reuse, RZ ;  /* 0x000000ed37120224 */ /* 0x080fe400078e02ff */
[----:B------:R-:W-:-:S04]  /*266a0*/  @P0 IMAD.WIDE.U32 R20, R54, R237, RZ ;  /* 0x000000ed36140225 */ /* 0x000fc800078e00ff */
[----:B------:R-:W-:Y:S01]  /*266b0*/  @!P0 IMAD.WIDE.U32 R28, R28, R233, RZ ;  /* 0x000000e91c1c8225 */ /* 0x000fe200078e00ff */
[----:B------:R-:W-:-:S03]  /*266c0*/  MOV R11, 0x7f800000 ;  /* 0x7f800000000b7802 */ /* 0x000fc60000000f00 */
[C---:B-----5:R-:W-:Y:S01]  /*266d0*/  @P4 FFMA.FTZ R11, R6.reuse, R3, R19 ;  /* 0x00000003060b4223 */ /* 0x060fe20000010013 */
[----:B------:R-:W-:Y:S01]  /*266e0*/  @P0 IADD3 R7, R21, R18, RZ ;  /* 0x0000001215070210 */ /* 0x000fe20007ffe0ff */
[----:B------:R-:W-:Y:S01]  /*266f0*/  IMAD.MOV.U32 R15, RZ, RZ, 0x7f800000 ;  /* 0x7f800000ff0f7424 */ /* 0x000fe200078e00ff */
[----:B------:R-:W-:Y:S01]  /*26700*/  @P0 MOV R14, R20 ;  /* 0x00000014000e0202 */ /* 0x000fe20000000f00 */
[----:B------:R-:W-:Y:S01]  /*26710*/  @P3 FFMA.FTZ R15, R6, R2, R17 ;  /* 0x00000002060f3223 */ /* 0x000fe20000010011 */
        /* <DEDUP_REMOVED lines=13> */
.L_x_3228:
        /* <DEDUP_REMOVED lines=8> */
.L_x_3229:
[----:B------:R-:W-:Y:S05]  /*26870*/  BSYNC B0 ;  /* 0x0000000000007941 */ /* 0x000fea0003800000 */
.L_x_3227:
        /* <DEDUP_REMOVED lines=9> */
[----:B------:R-:W-:-:S03]  /*26910*/  LOP3.LUT R17, R17, 0xffffffc, RZ, 0xc0, !PT ;  /* 0x0ffffffc11117812 */ /* 0x000fc600078ec0ff */
[----:B------:R2:W5:Y:S01]  /*26920*/  LD.E.64 R58, desc[UR4][R8.64+0xa0] ;  /* 0x0000a004083a7980 */ /* 0x000562000c101b00 */
[----:B------:R-:W-:Y:S05]  /*26930*/  WARPSYNC.ALL ;  /* 0x0000000000007948 */ /* 0x000fea0003800000 */
[----:B------:R-:W-:Y:S01]  /*26940*/  BAR.SYNC.DEFER_BLOCKING 0x0 ;  /* 0x0000000000007b1d */ /* 0x000fe20000010000 */
[----:B------:R-:W-:Y:S01]  /*26950*/  IMAD.IADD R17, R10, 0x1, -R17 ;  /* 0x000000010a117824 */ /* 0x000fe200078e0a11 */
[----:B-1----:R-:W-:-:S04]  /*26960*/  SHF.R.S32.HI R2, RZ, 0x1f, R3 ;  /* 0x0000001fff027819 */ /* 0x002fc80000011403 */
[----:B------:R-:W-:-:S04]  /*26970*/  LEA.HI R16, R2, R3, RZ, 0x5 ;  /* 0x0000000302107211 */ /* 0x000fc800078f28ff */
[----:B------:R-:W-:-:S05]  /*26980*/  LOP3.LUT R16, R16, 0xffffffe0, RZ, 0xc0, !PT ;  /* 0xffffffe010107812 */ /* 0x000fca00078ec0ff */
[----:B------:R-:W-:Y:S02]  /*26990*/  IMAD.IADD R19, R3, 0x1, -R16 ;  /* 0x0000000103137824 */ /* 0x000fe400078e0a10 */
[----:B------:R-:W-:-:S03]  /*269a0*/  IMAD.IADD R16, R0, 0x1, -R21 ;  /* 0x0000000100107824 */ /* 0x000fc600078e0a15 */
[----:B------:R-:W-:Y:S01]  /*269b0*/  SHF.R.S32.HI R4, RZ, 0x1f, R19 ;  /* 0x0000001fff047819 */ /* 0x000fe20000011413 */
[----:B------:R2:W1:Y:S01]  /*269c0*/  LDS.128 R40, [R239] ;  /* 0x00000000ef287984 */ /* 0x0004620000000c00 */
[----:B------:R-:W-:Y:S02]  /*269d0*/  LOP3.LUT P0, RZ, R16, 0x3, RZ, 0xc0, !PT ;  /* 0x0000000310ff7812 */ /* 0x000fe4000780c0ff */
        /* <DEDUP_REMOVED lines=28> */
.L_x_3231:
[----:B------:R-:W-:Y:S05]  /*26ba0*/  BSYNC B0 ;  /* 0x0000000000007941 */ /* 0x000fea0003800000 */
.L_x_3230:
        /* <DEDUP_REMOVED lines=8> */
[----:B------:R-:W-:Y:S01]  /*26c30*/  IMAD R5, R53, R236, RZ ;  /* 0x000000ec35057224 */ /* 0x000fe200078e02ff */
[----:B------:R-:W-:Y:S01]  /*26c40*/  SHF.R.S32.HI R0, RZ, 0x1f, R236 ;  /* 0x0000001fff007819 */ /* 0x000fe200000114ec */
[--C-:B------:R-:W-:Y:S01]  /*26c50*/  IMAD.IADD R238, R238, 0x1, -R235.reuse ;  /* 0x00000001eeee7824 */ /* 0x100fe200078e0aeb */
        /* <DEDUP_REMOVED lines=10> */
[----:B------:R-:W-:Y:S01]  /*26d00*/  IMAD.SHL.U32 R0, R0, 0x8, RZ ;  /* 0x0000000800007824 */ /* 0x000fe200078e00ff */
        /* <DEDUP_REMOVED lines=11> */
[----:B------:R-:W-:Y:S01]  /*26dc0*/  VIADD R7, R0, 0x40 ;  /* 0x0000004000077836 */ /* 0x000fe20000000000 */
[----:B------:R-:W-:Y:S01]  /*26dd0*/  SHF.R.S32.HI R3, RZ, 0x1f, R9 ;  /* 0x0000001fff037819 */ /* 0x000fe20000011409 */
[----:B------:R-:W-:-:S04]  /*26de0*/  IMAD.IADD R15, R53, 0x1, R5 ;  /* 0x00000001350f7824 */ /* 0x000fc800078e0205 */
        /* <DEDUP_REMOVED lines=16> */
.L_x_3233:
[----:B------:R-:W-:Y:S05]  /*26ef0*/  BSYNC B0 ;  /* 0x0000000000007941 */ /* 0x000fea0003800000 */
.L_x_3232:
        /* <DEDUP_REMOVED lines=20> */
.L_x_3235:
[----:B------:R-:W-:Y:S05]  /*27040*/  BSYNC B0 ;  /* 0x0000000000007941 */ /* 0x000fea0003800000 */
.L_x_3234:
        /* <DEDUP_REMOVED lines=20> */
.L_x_3237:
[----:B------:R-:W-:Y:S05]  /*27190*/  BSYNC B0 ;  /* 0x0000000000007941 */ /* 0x000fea0003800000 */
.L_x_3236:
[----:B------:R-:W-:-:S04]  /*271a0*/  MOV R235, 0x0 ;  /* 0x0000000000eb7802 */ /* 0x000fc80000000f00 */
[----:B-12345:R-:W-:Y:S05]  /*271b0*/  @P1 RET.REL.NODEC R234 `(_ZN5flash24flash_fwd_splitkv_kernelI23Flash_fwd_kernel_traitsILi128ELi64ELi128ELi4ELb0ELb0EN7cutlass6half_tE19Flash_kernel_traitsILi128ELi64ELi128ELi4ES3_EELb1ELb0ELb1ELb0ELb0ELb0ELb0ELb1EEEvNS_16Flash_fwd_paramsE) ;  /* 0xfffffd8cea901950 */ /* 0x03efea0003c3ffff */
        /* <DEDUP_REMOVED lines=16> */
[----:B-1----:R-:W-:Y:S05]  /*272c0*/  @P0 RET.REL.NODEC R234 `(_ZN5flash24flash_fwd_splitkv_kernelI23Flash_fwd_kernel_traitsILi128ELi64ELi128ELi4ELb0ELb0EN7cutlass6half_tE19Flash_kernel_traitsILi128ELi64ELi128ELi4ES3_EELb1ELb0ELb1ELb0ELb0ELb0ELb0ELb1EEEvNS_16Flash_fwd_paramsE) ;  /* 0xfffffd8cea4c0950 */ /* 0x002fea0003c3ffff */
[----:B------:R-:W-:Y:S01]  /*272d0*/  R2UR UR4, R12 ;  /* 0x000000000c0472ca */ /* 0x000fe200000e0000 */
[----:B------:R-:W-:Y:S01]  /*272e0*/  IMAD.MOV.U32 R235, RZ, RZ, 0x0 ;  /* 0x00000000ffeb7424 */ /* 0x000fe200078e00ff */
[----:B------:R-:W-:-:S13]  /*272f0*/  R2UR UR5, R13 ;  /* 0x000000000d0572ca */ /* 0x000fda00000e0000 */
[----:B------:R1:W-:Y:S02]  /*27300*/  ST.E.128 desc[UR4][R2.64+0x80], R44 ;  /* 0x0000802c02007985 */ /* 0x0003e4000c101d04 */
[----:B-1----:R-:W-:Y:S05]  /*27310*/  RET.REL.NODEC R234 `(_ZN5flash24flash_fwd_splitkv_kernelI23Flash_fwd_kernel_traitsILi128ELi64ELi128ELi4ELb0ELb0EN7cutlass6half_tE19Flash_kernel_traitsILi128ELi64ELi128ELi4ES3_EELb1ELb0ELb1ELb0ELb0ELb0ELb0ELb1EEEvNS_16Flash_fwd_paramsE) ;  /* 0xfffffd8cea387950 */ /* 0x002fea0003c3ffff */
.L_x_3226:
[----:B------:R-:W-:Y:S01]  /*27320*/  MOV R5, 0x2 ;  /* 0x0000000200057802 */ /* 0x000fe20000000f00 */
[----:B------:R-:W-:Y:S01]  /*27330*/  IMAD.MOV.U32 R0, RZ, RZ, 0x1f ;  /* 0x0000001fff007424 */ /* 0x000fe200078e00ff */
[----:B------:R-:W-:-:S07]  /*27340*/  MOV R4, 0xffffffff ;  /* 0xffffffff00047802 */ /* 0x000fce0000000f00 */
[----:B-1---5:R-:W-:Y:S05]  /*27350*/  WARPSYNC.COLLECTIVE R4, `(.L_x_3238) ;  /* 0x0000000004087348 */ /* 0x022fea0003c00000 */
[----:B------:R2:W3:Y:S02]  /*27360*/  SHFL.BFLY P0, R14, R244, R5, R0 ;  /* 0x0c000005f40e7389 */ /* 0x0004e40000000000 */
[----:B-123-5:R-:W-:Y:S01]  /*27370*/  ENDCOLLECTIVE ;  /* 0x000000000000791b */ /* 0x02efe20003800000 */
.L_x_3238:
[----:B------:R-:W-:Y:S02]  /*27380*/  IMAD.MOV.U32 R7, RZ, RZ, R14 ;  /* 0x000000ffff077224 */ /* 0x000fe400078e000e */
[----:B------:R-:W-:Y:S02]  /*27390*/  IMAD.MOV.U32 R5, RZ, RZ, 0x1 ;  /* 0x00000001ff057424 */ /* 0x000fe400078e00ff */
[----:B------:R-:W-:-:S05]  /*273a0*/  FADD.FTZ R10, R7, R244 ;  /* 0x000000f4070a7221 */ /* 0x000fca0000010000 */
[----:B------:R-:W-:-:S07]  /*273b0*/  MOV R244, R10 ;  /* 0x0000000a00f47202 */ /* 0x000fce0000000f00 */
[----:B------:R-:W-:Y:S05]  /*273c0*/  WARPSYNC.COLLECTIVE R4, `(.L_x_3239) ;  /* 0x0000000004087348 */ /* 0x000fea0003c00000 */
[----:B------:R1:W2:Y:S02]  /*273d0*/  SHFL.BFLY P0, R14, R244, R5, R0 ;  /* 0x0c000005f40e7389 */ /* 0x0002a40000000000 */
[----:B-12---:R-:W-:Y:S01]  /*273e0*/  ENDCOLLECTIVE ;  /* 0x000000000000791b */ /* 0x006fe20003800000 */
.L_x_3239:
[----:B------:R-:W-:Y:S01]  /*273f0*/  MOV R244, R245 ;  /* 0x000000f500f47202 */ /* 0x000fe20000000f00 */
[----:B------:R-:W-:Y:S01]  /*27400*/  IMAD.MOV.U32 R5, RZ, RZ, 0x2 ;  /* 0x00000002ff057424 */ /* 0x000fe200078e00ff */
[----:B------:R-:W-:-:S07]  /*27410*/  MOV R7, R14 ;  /* 0x0000000e00077202 */ /* 0x000fce0000000f00 */
[----:B------:R-:W-:Y:S05]  /*27420*/  WARPSYNC.COLLECTIVE R4, `(.L_x_3240) ;  /* 0x0000000004087348 */ /* 0x000fea0003c00000 */
[----:B------:R1:W2:Y:S02]  /*27430*/  SHFL.BFLY P0, R14, R244, R5, R0 ;  /* 0x0c000005f40e7389 */ /* 0x0002a40000000000 */
[----:B-12---:R-:W-:Y:S01]  /*27440*/  ENDCOLLECTIVE ;  /* 0x000000000000791b */ /* 0x006fe20003800000 */
.L_x_3240:
[----:B------:R-:W-:Y:S01]  /*27450*/  FADD.FTZ R7, R10, R7 ;  /* 0x000000070a077221 */ /* 0x000fe20000010000 */
[----:B------:R-:W-:Y:S01]  /*27460*/  FADD.FTZ R11, R14, R245 ;  /* 0x000000f50e0b7221 */ /* 0x000fe20000010000 */
[----:B------:R-:W-:-:S04]  /*27470*/  MOV R5, 0x1 ;  /* 0x0000000100057802 */ /* 0x000fc80000000f00 */
[----:B------:R-:W-:-:S07]  /*27480*/  MOV R244, R11 ;  /* 0x0000000b00f47202 */ /* 0x000fce0000000f00 */
[----:B------:R-:W-:Y:S05]  /*27490*/  WARPSYNC.COLLECTIVE R4, `(.L_x_3241) ;  /* 0x0000000004087348 */ /* 0x000fea0003c00000 */
[----:B------:R1:W2:Y:S02]  /*274a0*/  SHFL.BFLY P0, R14, R244, R5, R0 ;  /* 0x0c000005f40e7389 */ /* 0x0002a40000000000 */
[----:B-12---:R-:W-:Y:S01]  /*274b0*/  ENDCOLLECTIVE ;  /* 0x000000000000791b */ /* 0x006fe20003800000 */
.L_x_3241:
[----:B------:R-:W-:Y:S05]  /*274c0*/  BRA `(.L_x_3242) ;  /* 0xffffffe400747947 */ /* 0x000fea000383ffff */
.L_x_3243:
        /* <DEDUP_REMOVED lines=11> */
.L_x_8330:


//--------------------- .text._ZN5flash24flash_fwd_splitkv_kernelI23Flash_fwd_kernel_traitsILi128ELi64ELi128ELi4ELb0ELb0EN7cutlass6half_tE19Flash_kernel_traitsILi128ELi64ELi128ELi4ES3_EELb1ELb0ELb1ELb0ELb0ELb1ELb0ELb1EEEvNS_16Flash_fwd_paramsE --------------------------
	.section	.text._ZN5flash24flash_fwd_splitkv_kernelI23Flash_fwd_kernel_traitsILi128ELi64ELi128ELi4ELb0ELb0EN7cutlass6half_tE19Flash_kernel_traitsILi128ELi64ELi128ELi4ES3_EELb1ELb0ELb1ELb0ELb0ELb1ELb0ELb1EEEvNS_16Flash_fwd_paramsE,"ax",@progbits
	.align	128
        .global         _ZN5flash24flash_fwd_splitkv_kernelI23Flash_fwd_kernel_traitsILi128ELi64ELi128ELi4ELb0ELb0EN7cutlass6half_tE19Flash_kernel_traitsILi128ELi64ELi128ELi4ES3_EELb1ELb0ELb1ELb0ELb0ELb1ELb0ELb1EEEvNS_16Flash_fwd_paramsE
        .type           _ZN5flash24flash_fwd_splitkv_kernelI23Flash_fwd_kernel_traitsILi128ELi64ELi128ELi4ELb0ELb0EN7cutlass6half_tE19Flash_kernel_traitsILi128ELi64ELi128ELi4ES3_EELb1ELb0ELb1ELb0ELb0ELb1ELb0ELb1EEEvNS_16Flash_fwd_paramsE,@function
        .size           _ZN5flash24flash_fwd_splitkv_kernelI23Flash_fwd_kernel_traitsILi128ELi64ELi128ELi4ELb0ELb0EN7cutlass6half_tE19Flash_kernel_traitsILi128ELi64ELi128ELi4ES3_EELb1ELb0ELb1ELb0ELb0ELb1ELb0ELb1EEEvNS_16Flash_fwd_paramsE,(.L_x_8331 - _ZN5flash24flash_fwd_splitkv_kernelI23Flash_fwd_kernel_traitsILi128ELi64ELi128ELi4ELb0ELb0EN7cutlass6half_tE19Flash_kernel_traitsILi128ELi64ELi128ELi4ES3_EELb1ELb0ELb1ELb0ELb0ELb1ELb0ELb1EEEvNS_16Flash_fwd_paramsE)
        .other          _ZN5flash24flash_fwd_splitkv_kernelI23Flash_fwd_kernel_traitsILi128ELi64ELi128ELi4ELb0ELb0EN7cutlass6half_tE19Flash_kernel_traitsILi128ELi64ELi128ELi4ES3_EELb1ELb0ELb1ELb0ELb0ELb1ELb0ELb1EEEvNS_16Flash_fwd_paramsE,@"STO_CUDA_ENTRY STV_DEFAULT"
_ZN5flash24flash_fwd_splitkv_kernelI23Flash_fwd_kernel_traitsILi128ELi64ELi128ELi4ELb0ELb0EN7cutlass6half_tE19Flash_kernel_traitsILi128ELi64ELi128ELi4ES3_EELb1ELb0ELb1ELb0ELb0ELb1ELb0ELb1EEEvNS_16Flash_fwd_paramsE:
.text._ZN5flash24flash_fwd_splitkv_kernelI23Flash_fwd_kernel_traitsILi128ELi64ELi128ELi4ELb0ELb0EN7cutlass6half_tE19Flash_kernel_traitsILi128ELi64ELi128ELi4ES3_EELb1ELb0ELb1ELb0ELb0ELb1ELb0ELb1EEEvNS_16Flash_fwd_paramsE:
[----:B------:R-:W1:Y:S08]  /*0000*/  LDC R1, c[0x0][0x28] ;  /* 0x00000a00ff017b82 */ /* 0x000e700000000800 */
[----:B------:R-:W2:Y:S01]  /*0010*/  LDC.64 R28, c[0x0][0x198] ;  /* 0x00006600ff1c7b82 */ /* 0x000ea20000000a00 */
[----:B------:R-:W-:Y:S01]  /*0020*/  BSSY B4, `(.L_x_3244) ;  /* 0x0000003000047945 */ /* 0x000fe20003800000 */
[----:B-1----:R-:W-:-:S06]  /*0030*/  IADD3 R1, R1, -0x10, RZ ;  /* 0xfffffff001017810 */ /* 0x002fcc0007ffe0ff */
[----:B--2---:R-:W-:Y:S05]  /*0040*/  CALL.REL.NOINC `($_ZN5flash24flash_fwd_splitkv_kernelI23Flash_fwd_kernel_traitsILi128ELi64ELi128ELi4ELb0ELb0EN7cutlass6half_tE19Flash_kernel_traitsILi128ELi64ELi128ELi4ES3_EELb1ELb0ELb1ELb0ELb0ELb1ELb0ELb1EEEvNS_16Flash_fwd_paramsE$_ZN5flash30compute_attn_1rowblock_splitkvI23Flash_fwd_kernel_traitsILi128ELi64ELi128ELi4ELb0ELb0EN7cutlass6half_tE19Flash_kernel_traitsILi128ELi64ELi128ELi4ES3_EELb1ELb0ELb1ELb0ELb0ELb1ELb0ELb1ENS_16Flash_fwd_paramsEEEvRKT8_iiiii) ;  /* 0x0000000000087944 */ /* 0x004fea0003c00000 */
[----:B------:R-:W-:Y:S05]  /*0050*/  BSYNC B4 ;  /* 0x0000000000047941 */ /* 0x000fea0003800000 */
.L_x_3244:
[----:B------:R-:W-:Y:S05]  /*0060*/  EXIT ;  /* 0x000000000000794d */ /* 0x000fea0003800000 */
        .type           $_ZN5flash24flash_fwd_splitkv_kernelI23Flash_fwd_kernel_traitsILi128ELi64ELi128ELi4ELb0ELb0EN7cutlass6half_tE19Flash_kernel_traitsILi128ELi64ELi128ELi4ES3_EELb1ELb0ELb1ELb0ELb0ELb1ELb0ELb1EEEvNS_16Flash_fwd_paramsE$_ZN5flash30compute_attn_1rowblock_splitkvI23Flash_fwd_kernel_traitsILi128ELi64ELi128ELi4ELb0ELb0EN7cutlass6half_tE19Flash_kernel_traitsILi128ELi64ELi128ELi4ES3_EELb1ELb0ELb1ELb0ELb0ELb1ELb0ELb1ENS_16Flash_fwd_paramsEEEvRKT8_iiiii,@function
        .size           $_ZN5flash24flash_fwd_splitkv_kernelI23Flash_fwd_kernel_traitsILi128ELi64ELi128ELi4ELb0ELb0EN7cutlass6half_tE19Flash_kernel_traitsILi128ELi64ELi128ELi4ES3_EELb1ELb0ELb1ELb0ELb0ELb1ELb0ELb1EEEvNS_16Flash_fwd_paramsE$_ZN5flash30compute_attn_1rowblock_splitkvI23Flash_fwd_kernel_traitsILi128ELi64ELi128ELi4ELb0ELb0EN7cutlass6half_tE19Flash_kernel_traitsILi128ELi64ELi128ELi4ES3_EELb1ELb0ELb1ELb0ELb0ELb1ELb0ELb1ENS_16Flash_fwd_paramsEEEvRKT8_iiiii,(.L_x_8331 - $_ZN5flash24flash_fwd_splitkv_kernelI23Flash_fwd_kernel_traitsILi128ELi64ELi128ELi4ELb0ELb0EN7cutlass6half_tE19Flash_kernel_traitsILi128ELi64ELi128ELi4ES3_EELb1ELb0ELb1ELb0ELb0ELb1ELb0ELb1EEEvNS_16Flash_fwd_paramsE$_ZN5flash30compute_attn_1rowblock_splitkvI23Flash_fwd_kernel_traitsILi128ELi64ELi128ELi4ELb0ELb0EN7cutlass6half_tE19Flash_kernel_traitsILi128ELi64ELi128ELi4ES3_EELb1ELb0ELb1ELb0ELb0ELb1ELb0ELb1ENS_16Flash_fwd_paramsEEEvRKT8_iiiii)
$_ZN5flash24flash_fwd_splitkv_kernelI23Flash_fwd_kernel_traitsILi128ELi64ELi128ELi4ELb0ELb0EN7cutlass6half_tE19Flash_kernel_traitsILi128ELi64ELi128ELi4ES3_EELb1ELb0ELb1ELb0ELb0ELb1ELb0ELb1EEEvNS_16Flash_fwd_paramsE$_ZN5flash30compute_attn_1rowblock_splitkvI23Flash_fwd_kernel_traitsILi128ELi64ELi128ELi4ELb0ELb0EN7cutlass6half_tE19Flash_kernel_traitsILi128ELi64ELi128ELi4ES3_EELb1ELb0ELb1ELb0ELb0ELb1ELb0ELb1ENS_16Flash_fwd_paramsEEEvRKT8_iiiii:
[----:B------:R-:W-:Y:S02]  /*0070*/  ULDC.64 UR6, c[0x0][0x208] ;  /* 0x0000820000067ab9 */ /* 0x000fe40000000a00 */
[----:B------:R-:W2:Y:S01]  /*0080*/  LD.E.64 R2, desc[UR6][R28.64+0xe0] ;  /* 0x0000e0061c027980 */ /* 0x000ea2000c101b00 */
[----:B------:R-:W1:Y:S01]  /*0090*/  S2R R35, SR_CTAID.Y ;  /* 0x0000000000237919 */ /* 0x000e620000002600 */
[----:B------:R-:W-:Y:S02]  /*00a0*/  IMAD.MOV.U32 R37, RZ, RZ, -0x1 ;  /* 0xffffffffff257424 */ /* 0x000fe400078e00ff */
[----:B------:R-:W3:Y:S01]  /*00b0*/  LD.E.64 R4, desc[UR6][R28.64+0xf0] ;  /* 0x0000f0061c047980 */ /* 0x000ee2000c101b00 */
[----:B--2---:R-:W-:-:S04]  /*00c0*/  ISETP.NE.U32.AND P0, PT, R2, RZ, PT ;  /* 0x000000ff0200720c */ /* 0x004fc80003f05070 */
[----:B------:R-:W-:Y:S01]  /*00d0*/  ISETP.NE.AND.EX P0, PT, R3, RZ, PT, P0 ;  /* 0x000000ff0300720c */ /* 0x000fe20003f05300 */
[----:B-1----:R-:W-:-:S12]  /*00e0*/  IMAD.WIDE R2, R35, 0x4, R2 ;  /* 0x0000000423027825 */ /* 0x002fd800078e0202 */
[----:B------:R-:W2:Y:S04]  /*00f0*/  @P0 LD.E R37, desc[UR6][R2.64] ;  /* 0x0000000602250980 */ /* 0x000ea8000c101900 */
[----:B------:R-:W2:Y:S01]  /*0100*/  @P0 LD.E R0, desc[UR6][R2.64+0x4] ;  /* 0x0000040602000980 */ /* 0x000ea2000c101900 */
[----:B---3--:R-:W-:-:S04]  /*0110*/  ISETP.NE.U32.AND P4, PT, R4, RZ, PT ;  /* 0x000000ff0400720c */ /* 0x008fc80003f85070 */
[----:B------:R-:W-:Y:S01]  /*0120*/  ISETP.NE.AND.EX P4, PT, R5, RZ, PT, P4 ;  /* 0x000000ff0500720c */ /* 0x000fe20003f85340 */
[----:B------:R-:W-:Y:S01]  /*0130*/  IMAD.MOV.U32 R10, RZ, RZ, RZ ;  /* 0x000000ffff0a7224 */ /* 0x000fe200078e00ff */
[----:B------:R-:W3:Y:S01]  /*0140*/  LD.E.64 R2, desc[UR6][R28.64+0xe8] ;  /* 0x0000e8061c027980 */ /* 0x000ee2000c101b00 */
[----:B------:R-:W-:-:S10]  /*0150*/  IMAD.WIDE R32, R35, 0x4, R4 ;  /* 0x0000000423207825 */ /* 0x000fd400078e0204 */
[----:B------:R1:W5:Y:S01]  /*0160*/  @P4 LD.E R10, desc[UR6][R32.64] ;  /* 0x00000006200a4980 */ /* 0x000362000c101900 */
[----:B--2---:R-:W-:-:S06]  /*0170*/  @P0 IADD3 R25, -R37, R0, RZ ;  /* 0x0000000025190210 */ /* 0x004fcc0007ffe1ff */
[----:B------:R-:W2:Y:S04]  /*0180*/  @!P0 LD.E R25, desc[UR6][R28.64+0xb4] ;  /* 0x0000b4061c198980 */ /* 0x000ea8000c101900 */
[----:B------:R1:W-:Y:S01]  /*0190*/  STL [R1], R37 ;  /* 0x0000002501007387 */ /* 0x0003e20000100800 */
[----:B---3--:R-:W-:-:S04]  /*01a0*/  ISETP.NE.U32.AND P0, PT, R2, RZ, PT ;  /* 0x000000ff0200720c */ /* 0x008fc80003f05070 */
[----:B------:R-:W-:Y:S01]  /*01b0*/  ISETP.NE.AND.EX P0, PT, R3, RZ, PT, P0 ;  /* 0x000000ff0300720c */ /* 0x000fe20003f05300 */
[----:B------:R-:W-:Y:S01]  /*01c0*/  BSSY B0, `(.L_x_3245) ;  /* 0x0000009000007945 */ /* 0x000fe20003800000 */
[----:B------:R-:W-:Y:S02]  /*01d0*/  IMAD.MOV.U32 R20, RZ, RZ, -0x1 ;  /* 0xffffffffff147424 */ /* 0x000fe400078e00ff */
[----:B------:R-:W-:Y:S01]  /*01e0*/  IMAD.WIDE R2, R35, 0x4, R2 ;  /* 0x0000000423027825 */ /* 0x000fe200078e0202 */
[----:B--2---:R1:W-:Y:S08]  /*01f0*/  STL [R1+0x8], R25 ;  /* 0x0000081901007387 */ /* 0x0043f00000100800 */
[----:B------:R-:W-:Y:S05]  /*0200*/  @!P0 BRA `(.L_x_3246) ;  /* 0x0000000000108947 */ /* 0x000fea0003800000 */
[----:B------:R-:W2:Y:S02]  /*0210*/  LD.E.U8 R0, desc[UR6][R28.64+0x1b2] ;  /* 0x0001b2061c007980 */ /* 0x000ea4000c101100 */
[----:B--2---:R-:W-:-:S13]  /*0220*/  ISETP.NE.AND P1, PT, R0, RZ, PT ;  /* 0x000000ff0000720c */ /* 0x004fda0003f25270 */
[----:B------:R-:W-:Y:S05]  /*0230*/  @!P1 BRA `(.L_x_3246) ;  /* 0x0000000000049947 */ /* 0x000fea0003800000 */
[----:B------:R2:W5:Y:S02]  /*0240*/  LD.E R20, desc[UR6][R2.64] ;  /* 0x0000000602147980 */ /* 0x000564000c101900 */
.L_x_3246:
[----:B------:R-:W-:Y:S05]  /*0250*/  BSYNC B0 ;  /* 0x0000000000007941 */ /* 0x000fea0003800000 */
.L_x_3245:
        /* <DEDUP_REMOVED lines=8> */
.L_x_3248:
[----:B------:R3:W5:Y:S02]  /*02e0*/  LD.E R0, desc[UR6][R28.64+0xb8] ;  /* 0x0000b8061c007980 */ /* 0x000764000c101900 */
.L_x_3249:
[----:B------:R-:W-:Y:S05]  /*02f0*/  BSYNC B0 ;  /* 0x0000000000007941 */ /* 0x000fea0003800000 */
.L_x_3247:
        /* <DEDUP_REMOVED lines=10> */
.L_x_3251:
[----:B------:R-:W2:Y:S01]  /*03a0*/  LD.E.64 R2, desc[UR6][R28.64+0x108] ;  /* 0x000108061c027980 */ /* 0x000ea2000c101b00 */
[----:B------:R-:W-:Y:S01]  /*03b0*/  BSSY B0, `(.L_x_3253) ;  /* 0x0000006000007945 */ /* 0x000fe20003800000 */
[----:B------:R-:W-:Y:S01]  /*03c0*/  IMAD.MOV.U32 R0, RZ, RZ, RZ ;  /* 0x000000ffff007224 */ /* 0x000fe200078e00ff */
[----:B--2---:R-:W-:-:S04]  /*03d0*/  ISETP.NE.U32.AND P0, PT, R2, RZ, PT ;  /* 0x000000ff0200720c */ /* 0x004fc80003f05070 */
[----:B------:R-:W-:-:S13]  /*03e0*/  ISETP.NE.AND.EX P0, PT, R3, RZ, PT, P0 ;  /* 0x000000ff0300720c */ /* 0x000fda0003f05300 */
[----:B------:R-:W-:Y:S05]  /*03f0*/  @!P0 BRA `(.L_x_3254) ;  /* 0x0000000000048947 */ /* 0x000fea0003800000 */
[----:B------:R2:W5:Y:S02]  /*0400*/  LD.E R0, desc[UR6][R28.64+0xbc] ;  /* 0x0000bc061c007980 */ /* 0x000564000c101900 */
.L_x_3254:
[----:B------:R-:W-:Y:S05]  /*0410*/  BSYNC B0 ;  /* 0x0000000000007941 */ /* 0x000fea0003800000 */
.L_x_3253:
[----:B-----5:R-:W-:Y:S02]  /*0420*/  IADD3 R183, R150, R0, RZ ;  /* 0x0000000096b77210 */ /* 0x020fe40007ffe0ff */
.L_x_3252:
[----:B------:R-:W-:Y:S05]  /*0430*/  BSYNC B1 ;  /* 0x0000000000017941 */ /* 0x000fea0003800000 */
.L_x_3250:
[----:B------:R-:W4:Y:S01]  /*0440*/  S2R R31, SR_CTAID.X ;  /* 0x00000000001f7919 */ /* 0x000f220000002500 */
[----:B------:R-:W-:Y:S01]  /*0450*/  MOV R23, 0x50 ;  /* 0x0000005000177802 */ /* 0x000fe20000000f00 */
[----:B------:R-:W-:-:S03]  /*0460*/  IMAD.MOV.U32 R3, RZ, RZ, 0x0 ;  /* 0x00000000ff037424 */ /* 0x000fc600078e00ff */
[----:B------:R-:W-:Y:S01]  /*0470*/  MOV R2, R23 ;  /* 0x0000001700027202 */ /* 0x000fe20000000f00 */
[----:B----4-:R-:W-:-:S05]  /*0480*/  IMAD.SHL.U32 R212, R31, 0x40, RZ ;  /* 0x000000401fd47824 */ /* 0x010fca00078e00ff */
[----:B------:R-:W-:-:S13]  /*0490*/  ISETP.GT.AND P0, PT, R25, R212, PT ;  /* 0x000000d41900720c */ /* 0x000fda0003f04270 */
[----:B-123--:R-:W-:Y:S05]  /*04a0*/  @!P0 RET.REL.NODEC R2 `(_ZN5flash24flash_fwd_splitkv_kernelI23Flash_fwd_kernel_traitsILi128ELi64ELi128ELi4ELb0ELb0EN7cutlass6half_tE19Flash_kernel_traitsILi128ELi64ELi128ELi4ES3_EELb1ELb0ELb1ELb0ELb0ELb1ELb0ELb1EEEvNS_16Flash_fwd_paramsE) ;  /* 0xfffffff802d48950 */ /* 0x00efea0003c3ffff */
[----:B------:R-:W2:Y:S04]  /*04b0*/  LD.E R0, desc[UR6][R28.64+0xb8] ;  /* 0x0000b8061c007980 */ /* 0x000ea8000c101900 */
[----:B------:R-:W3:Y:S01]  /*04c0*/  LD.E R2, desc[UR6][R28.64+0x188] ;  /* 0x000188061c027980 */ /* 0x000ee2000c101900 */
[----:B------:R-:W-:Y:S01]  /*04d0*/  IADD3 R4, -R25, 0xbf, R212 ;  /* 0x000000bf19047810 */ /* 0x000fe20007ffe1d4 */
[----:B------:R-:W-:Y:S01]  /*04e0*/  VIADD R3, R183, 0x7f ;  /* 0x0000007fb7037836 */ /* 0x000fe20000000000 */
[----:B------:R-:W1:Y:S01]  /*04f0*/  S2R R210, SR_TID.X ;  /* 0x0000000000d27919 */ /* 0x000e620000002100 */
[----:B--2---:R-:W-:Y:S01]  /*0500*/  VIADD R0, R0, 0x7f ;  /* 0x0000007f00007836 */ /* 0x004fe20000000000 */
[----:B---3--:R-:W-:Y:S02]  /*0510*/  IADD3 R2, R2, R4, R183 ;  /* 0x0000000402027210 */ /* 0x008fe40007ffe0b7 */
[----:B------:R-:W-:-:S02]  /*0520*/  SHF.R.S32.HI R4, RZ, 0x1f, R3 ;  /* 0x0000001fff047819 */ /* 0x000fc40000011403 */
[----:B------:R-:W-:Y:S02]  /*0530*/  SHF.R.S32.HI R6, RZ, 0x1f, R0 ;  /* 0x0000001fff067819 */ /* 0x000fe40000011400 */
[----:B------:R-:W-:Y:S02]  /*0540*/  SHF.R.S32.HI R5, RZ, 0x1f, R2 ;  /* 0x0000001fff057819 */ /* 0x000fe40000011402 */
[----:B------:R-:W-:Y:S02]  /*0550*/  LEA.HI R3, R4, R3, RZ, 0x7 ;  /* 0x0000000304037211 */ /* 0x000fe400078f38ff */
[----:B------:R-:W-:Y:S02]  /*0560*/  LEA.HI R4, R6, R0, RZ, 0x7 ;  /* 0x0000000006047211 */ /* 0x000fe400078f38ff */
[----:B------:R-:W-:Y:S02]  /*0570*/  LEA.HI R0, R5, R2, RZ, 0x7 ;  /* 0x0000000205007211 */ /* 0x000fe400078f38ff */
[----:B------:R-:W-:-:S02]  /*0580*/  SHF.R.S32.HI R2, RZ, 0x7, R3 ;  /* 0x00000007ff027819 */ /* 0x000fc40000011403 */
[----:B------:R-:W-:Y:S02]  /*0590*/  SHF.R.S32.HI R3, RZ, 0x7, R4 ;  /* 0x00000007ff037819 */ /* 0x000fe40000011404 */
[----:B------:R-:W-:-:S04]  /*05a0*/  SHF.R.S32.HI R0, RZ, 0x7, R0 ;  /* 0x00000007ff007819 */ /* 0x000fc80000011400 */
[----:B------:R-:W-:-:S04]  /*05b0*/  VIMNMX3 R34, R3, R2, R0, PT ;  /* 0x000000020322720f */ /* 0x000fc80003800100 */
[----:B------:R-:W-:Y:S01]  /*05c0*/  ISETP.GT.AND P0, PT, R34, RZ, PT ;  /* 0x000000ff2200720c */ /* 0x000fe20003f04270 */
[----:B------:R2:W-:-:S12]  /*05d0*/  STL [R1+0x4], R34 ;  /* 0x0000042201007387 */ /* 0x0005d80000100800 */
[----:B-1----:R-:W-:Y:S05]  /*05e0*/  @P0 BRA `(.L_x_3255) ;  /* 0x0000000800240947 */ /* 0x002fea0003800000 */
[----:B------:R-:W-:Y:S01]  /*05f0*/  ISETP.NE.AND P0, PT, R37, -0x1, PT ;  /* 0xffffffff2500780c */ /* 0x000fe20003f05270 */
[----:B------:R-:W3:Y:S04]  /*0600*/  LD.E.64 R2, desc[UR6][R28.64+0x88] ;  /* 0x000088061c027980 */ /* 0x000ee8000c101b00 */
[----:B------:R-:W4:Y:S04]  /*0610*/  LD.E.64 R12, desc[UR6][R28.64+0x90] ;  /* 0x000090061c0c7980 */ /* 0x000f28000c101b00 */
[----:B------:R1:W5:Y:S04]  /*0620*/  LD.E R20, desc[UR6][R28.64+0x60] ;  /* 0x000060061c147980 */ /* 0x000368000c101900 */
[----:B------:R-:W2:Y:S04]  /*0630*/  @!P0 LD.E.64 R6, desc[UR6][R28.64+0x80] ;  /* 0x000080061c068980 */ /* 0x000ea8000c101b00 */
[----:B------:R1:W5:Y:S04]  /*0640*/  LD.E R21, desc[UR6][R28.64+0xb4] ;  /* 0x0000b4061c157980 */ /* 0x000368000c101900 */
[----:B------:R1:W5:Y:S04]  /*0650*/  LD.E.64 R18, desc[UR6][R28.64+0xa0] ;  /* 0x0000a0061c127980 */ /* 0x000368000c101b00 */
[----:B------:R1:W5:Y:S04]  /*0660*/  LD.E R15, desc[UR6][R28.64+0xc0] ;  /* 0x0000c0061c0f7980 */ /* 0x000368000c101900 */
[----:B------:R-:W5:Y:S01]  /*0670*/  LD.E.64 R28, desc[UR6][R28.64+0x70] ;  /* 0x000070061c1c7980 */ /* 0x000f62000c101b00 */
[----:B------:R-:W-:-:S04]  /*0680*/  SHF.R.S32.HI R17, RZ, 0x1f, R210 ;  /* 0x0000001fff117819 */ /* 0x000fc800000114d2 */
[----:B------:R-:W-:-:S04]  /*0690*/  LEA.HI R17, R17, R210, RZ, 0x3 ;  /* 0x000000d211117211 */ /* 0x000fc800078f18ff */
[----:B------:R-:W-:Y:S01]  /*06a0*/  LOP3.LUT R11, R17, 0xfffffff8, RZ, 0xc0, !PT ;  /* 0xfffffff8110b7812 */ /* 0x000fe200078ec0ff */
[----:B------:R-:W1:Y:S01]  /*06b0*/  S2R R24, SR_CTAID.Z ;  /* 0x0000000000187919 */ /* 0x000e620000002700 */
[----:B------:R-:W-:-:S03]  /*06c0*/  @!P0 SHF.R.S32.HI R16, RZ, 0x1f, R35 ;  /* 0x0000001fff108819 */ /* 0x000fc60000011423 */
[----:B------:R-:W-:-:S04]  /*06d0*/  IMAD.IADD R11, R210, 0x1, -R11 ;  /* 0x00000001d20b7824 */ /* 0x000fc800078e0a0b */
[C---:B------:R-:W-:Y:S01]  /*06e0*/  IMAD.SHL.U32 R4, R11.reuse, 0x8, RZ ;  /* 0x000000080b047824 */ /* 0x040fe200078e00ff */
[----:B------:R-:W-:Y:S02]  /*06f0*/  SHF.R.S32.HI R22, RZ, 0x1f, R212 ;  /* 0x0000001fff167819 */ /* 0x000fe400000114d4 */
[----:B------:R-:W-:Y:S01]  /*0700*/  ISETP.NE.AND P6, PT, R11, RZ, PT ;  /* 0x000000ff0b00720c */ /* 0x000fe20003fc5270 */
[----:B------:R-:W-:Y:S01]  /*0710*/  BSSY B0, `(.L_x_3256) ;  /* 0x000002b000007945 */ /* 0x000fe20003800000 */
[-C--:B---3--:R-:W-:Y:S02]  /*0720*/  @P0 IMAD R0, R3, R37.reuse, RZ ;  /* 0x0000002503000224 */ /* 0x088fe400078e02ff */
[----:B------:R-:W-:-:S05]  /*0730*/  @P0 IMAD.WIDE.U32 R8, R2, R37, RZ ;  /* 0x0000002502080225 */ /* 0x000fca00078e00ff */
[----:B------:R-:W-:Y:S01]  /*0740*/  @P0 IADD3 R10, R9, R0, RZ ;  /* 0x00000000090a0210 */ /* 0x000fe20007ffe0ff */
[-C--:B--2---:R-:W-:Y:S02]  /*0750*/  @!P0 IMAD R5, R7, R35.reuse, RZ ;  /* 0x0000002307058224 */ /* 0x084fe400078e02ff */
[----:B------:R-:W-:Y:S02]  /*0760*/  @P0 IMAD.MOV.U32 R0, RZ, RZ, R8 ;  /* 0x000000ffff000224 */ /* 0x000fe400078e0008 */
[C---:B------:R-:W-:Y:S01]  /*0770*/  @!P0 IMAD R16, R6.reuse, R16, R5 ;  /* 0x0000001006108224 */ /* 0x040fe200078e0205 */
[----:B------:R-:W-:Y:S01]  /*0780*/  SHF.R.S32.HI R5, RZ, 0x1f, R4 ;  /* 0x0000001fff057819 */ /* 0x000fe20000011404 */
[----:B------:R-:W-:-:S04]  /*0790*/  @!P0 IMAD.WIDE.U32 R8, R6, R35, RZ ;  /* 0x0000002306088225 */ /* 0x000fc800078e00ff */
[----:B------:R-:W-:Y:S02]  /*07a0*/  IMAD R14, R3, R212, RZ ;  /* 0x000000d4030e7224 */ /* 0x000fe400078e02ff */
[----:B------:R-:W-:-:S04]  /*07b0*/  IMAD.WIDE.U32 R6, R212, R2, R4 ;  /* 0x00000002d4067225 */ /* 0x000fc800078e0004 */
[----:B------:R-:W-:Y:S01]  /*07c0*/  @!P0 IMAD.MOV.U32 R0, RZ, RZ, R8 ;  /* 0x000000ffff008224 */ /* 0x000fe200078e0008 */
[----:B------:R-:W-:Y:S01]  /*07d0*/  @!P0 IADD3 R10, R9, R16, RZ ;  /* 0x00000010090a8210 */ /* 0x000fe20007ffe0ff */
[----:B------:R-:W-:-:S03]  /*07e0*/  IMAD R14, R2, R22, R14 ;  /* 0x00000016020e7224 */ /* 0x000fc600078e020e */
[----:B------:R-:W-:Y:S02]  /*07f0*/  IADD3 R6, P0, R0, R6, RZ ;  /* 0x0000000600067210 */ /* 0x000fe40007f1e0ff */
[----:B------:R-:W-:Y:S02]  /*0800*/  SHF.R.S32.HI R0, RZ, 0x3, R17 ;  /* 0x00000003ff007819 */ /* 0x000fe40000011411 */
[----:B------:R-:W-:Y:S01]  /*0810*/  IADD3.X R7, R10, R7, R14, P0, !PT ;  /* 0x000000070a077210 */ /* 0x000fe200007fe40e */
[----:B------:R-:W-:Y:S01]  /*0820*/  IMAD.IADD R14, R25, 0x1, -R212 ;  /* 0x00000001190e7824 */ /* 0x000fe200078e0ad4 */
[----:B-1----:R-:W-:Y:S01]  /*0830*/  SHF.R.S32.HI R10, RZ, 0x1f, R24 ;  /* 0x0000001fff0a7819 */ /* 0x002fe20000011418 */
[----:B------:R-:W-:-:S03]  /*0840*/  VIADD R8, R0, 0x10 ;  /* 0x0000001000087836 */ /* 0x000fc60000000000 */
[----:B------:R-:W-:Y:S01]  /*0850*/  ISETP.GE.AND P2, PT, R0, R14, PT ;  /* 0x0000000e0000720c */ /* 0x000fe20003f46270 */
[----:B----4-:R-:W-:Y:S01]  /*0860*/  IMAD R9, R13, R24, RZ ;  /* 0x000000180d097224 */ /* 0x010fe200078e02ff */
[CC--:B------:R-:W-:Y:S02]  /*0870*/  ISETP.GE.AND P1, PT, R8.reuse, R14.reuse, PT ;  /* 0x0000000e0800720c */ /* 0x0c0fe40003f26270 */
[----:B------:R-:W-:Y:S01]  /*0880*/  ISETP.GE.OR P4, PT, R8, R14, P6 ;  /* 0x0000000e0800720c */ /* 0x000fe20003786670 */
[----:B------:R-:W-:Y:S01]  /*0890*/  IMAD R8, R12, R10, R9 ;  /* 0x0000000a0c087224 */ /* 0x000fe200078e0209 */
[----:B------:R-:W-:Y:S01]  /*08a0*/  IADD3 R16, R0, 0x20, RZ ;  /* 0x0000002000107810 */ /* 0x000fe20007ffe0ff */
[----:B------:R-:W-:Y:S01]  /*08b0*/  IMAD.WIDE.U32 R12, R24, R12, R6 ;  /* 0x0000000c180c7225 */ /* 0x000fe200078e0006 */
[----:B------:R-:W-:Y:S02]  /*08c0*/  SHF.R.S32.HI R22, RZ, 0x1f, R0 ;  /* 0x0000001fff167819 */ /* 0x000fe40000011400 */
[----:B------:R-:W-:Y:S01]  /*08d0*/  ISETP.GE.AND P0, PT, R16, R14, PT ;  /* 0x0000000e1000720c */ /* 0x000fe20003f06270 */
[----:B------:R-:W-:Y:S01]  /*08e0*/  VIADD R17, R4, 0x40 ;  /* 0x0000004004117836 */ /* 0x000fe20000000000 */
[----:B------:R-:W-:Y:S01]  /*08f0*/  IADD3 R7, R13, R8, RZ ;  /* 0x000000080d077210 */ /* 0x000fe20007ffe0ff */
[----:B------:R-:W-:Y:S10]  /*0900*/  @P2 BRA `(.L_x_3257) ;  /* 0x00000000002c2947 */ /* 0x000ff40003800000 */
        /* <DEDUP_REMOVED lines=11> */
.L_x_3257:
[----:B------:R-:W-:Y:S05]  /*09c0*/  BSYNC B0 ;  /* 0x0000000000007941 */ /* 0x000fea0003800000 */
.L_x_3256:
[----:B------:R-:W-:Y:S01]  /*09d0*/  BSSY B0, `(.L_x_3258) ;  /* 0x0000011000007945 */ /* 0x000fe20003800000 */
[----:B------:R-:W-:-:S03]  /*09e0*/  ISETP.GE.OR P3, PT, R16, R14, P6 ;  /* 0x0000000e1000720c */ /* 0x000fc60003766670 */
[----:B------:R-:W-:Y:S10]  /*09f0*/  @P1 BRA `(.L_x_3259) ;  /* 0x0000000000381947 */ /* 0x000ff40003800000 */
[----:B-1----:R-:W-:Y:S01]  /*0a00*/  IADD3 R8, P1, R0, 0x10, RZ ;  /* 0x0000001000087810 */ /* 0x002fe20007f3e0ff */
        /* <DEDUP_REMOVED lines=13> */
.L_x_3259:
[----:B------:R-:W-:Y:S05]  /*0ae0*/  BSYNC B0 ;  /* 0x0000000000007941 */ /* 0x000fea0003800000 */
.L_x_3258:
[----:B-----5:R-:W-:Y:S01]  /*0af0*/  IMAD R16, R35, R20, R24 ;  /* 0x0000001423107224 */ /* 0x020fe200078e0218 */
[----:B------:R-:W-:Y:S01]  /*0b00*/  BSSY B0, `(.L_x_3260) ;  /* 0x0000013000007945 */ /* 0x000fe20003800000 */
[C---:B------:R-:W-:Y:S02]  /*0b10*/  ISETP.GE.OR P5, PT, R0.reuse, R14, P6 ;  /* 0x0000000e0000720c */ /* 0x040fe400037a6670 */
[----:B------:R-:W-:Y:S01]  /*0b20*/  IMAD R16, R21, R16, R212 ;  /* 0x0000001015107224 */ /* 0x000fe200078e02d4 */
[----:B------:R-:W-:Y:S01]  /*0b30*/  IADD3 R20, R0, 0x30, RZ ;  /* 0x0000003000147810 */ /* 0x000fe20007ffe0ff */
[----:B------:R-:W-:Y:S05]  /*0b40*/  @P0 BRA `(.L_x_3261) ;  /* 0x0000000000380947 */ /* 0x000fea0003800000 */
[----:B-12---:R-:W-:Y:S01]  /*0b50*/  IADD3 R8, P0, R0, 0x20, RZ ;  /* 0x0000002000087810 */ /* 0x006fe20007f1e0ff */
        /* <DEDUP_REMOVED lines=13> */
.L_x_3261:
[----:B------:R-:W-:Y:S05]  /*0c30*/  BSYNC B0 ;  /* 0x0000000000007941 */ /* 0x000fea0003800000 */
.L_x_3260:
[----:B------:R-:W-:Y:S01]  /*0c40*/  ISETP.GE.AND P1, PT, R20, R14, PT ;  /* 0x0000000e1400720c */ /* 0x000fe20003f26270 */
[----:B------:R-:W-:Y:S01]  /*0c50*/  BSSY B0, `(.L_x_3262) ;  /* 0x0000017000007945 */ /* 0x000fe20003800000 */
[----:B-123--:R-:W-:Y:S01]  /*0c60*/  IADD3 R9, P0, R16, R0, RZ ;  /* 0x0000000010097210 */ /* 0x00efe20007f1e0ff */
[----:B------:R-:W-:Y:S01]  /*0c70*/  @!P4 IMAD.MOV.U32 R11, RZ, RZ, 0x7f800000 ;  /* 0x7f800000ff0bc424 */ /* 0x000fe200078e00ff */
[----:B------:R-:W-:Y:S01]  /*0c80*/  ISETP.GE.OR P6, PT, R20, R14, P6 ;  /* 0x0000000e1400720c */ /* 0x000fe200037c6670 */
[----:B------:R-:W-:Y:S01]  /*0c90*/  @!P5 IMAD.MOV.U32 R14, RZ, RZ, 0x7f800000 ;  /* 0x7f800000ff0ed424 */ /* 0x000fe200078e00ff */
[----:B------:R-:W-:Y:S01]  /*0ca0*/  LEA.HI.X.SX32 R16, R16, R22, 0x1, P0 ;  /* 0x0000001610107211 */ /* 0x000fe200000f0eff */
[----:B------:R-:W-:Y:S01]  /*0cb0*/  @!P3 IMAD.MOV.U32 R10, RZ, RZ, 0x7f800000 ;  /* 0x7f800000ff0ab424 */ /* 0x000fe200078e00ff */
[----:B------:R-:W-:-:S04]  /*0cc0*/  LEA R8, P0, R9, R18, 0x2 ;  /* 0x0000001209087211 */ /* 0x000fc800078010ff */
[----:B------:R-:W-:Y:S01]  /*0cd0*/  LEA.HI.X R9, R9, R19, R16, 0x2, P0 ;  /* 0x0000001309097211 */ /* 0x000fe200000f1410 */
[----:B------:R-:W-:Y:S08]  /*0ce0*/  @P1 BRA `(.L_x_3263) ;  /* 0x0000000000341947 */ /* 0x000ff00003800000 */
[----:B------:R-:W-:Y:S02]  /*0cf0*/  IADD3 R0, P0, R0, 0x30, RZ ;  /* 0x0000003000007810 */ /* 0x000fe40007f1e0ff */
        /* <DEDUP_REMOVED lines=12> */
.L_x_3263:
[----:B------:R-:W-:Y:S05]  /*0dc0*/  BSYNC B0 ;  /* 0x0000000000007941 */ /* 0x000fea0003800000 */
.L_x_3262:
[----:B-1----:R-:W-:Y:S01]  /*0dd0*/  MOV R2, R23 ;  /* 0x0000001700027202 */ /* 0x002fe20000000f00 */
[----:B------:R-:W-:Y:S01]  /*0de0*/  @!P5 ST.E desc[UR6][R8.64], R14 ;  /* 0x0000000e0800d985 */ /* 0x000fe2000c101906 */
[----:B------:R-:W-:-:S03]  /*0df0*/  MOV R3, 0x0 ;  /* 0x0000000000037802 */ /* 0x000fc60000000f00 */
[----:B------:R-:W-:Y:S04]  /*0e00*/  @!P4 ST.E desc[UR6][R8.64+0x40], R11 ;  /* 0x0000400b0800c985 */ /* 0x000fe8000c101906 */
[----:B------:R1:W-:Y:S02]  /*0e10*/  @!P3 ST.E desc[UR6][R8.64+0x80], R10 ;  /* 0x0000800a0800b985 */ /* 0x0003e4000c101906 */
[----:B-1----:R-:W-:Y:S05]  /*0e20*/  @P6 RET.REL.NODEC R2 `(_ZN5flash24flash_fwd_splitkv_kernelI23Flash_fwd_kernel_traitsILi128ELi64ELi128ELi4ELb0ELb0EN7cutlass6half_tE19Flash_kernel_traitsILi128ELi64ELi128ELi4ES3_EELb1ELb0ELb1ELb0ELb0ELb1ELb0ELb1EEEvNS_16Flash_fwd_paramsE) ;  /* 0xfffffff002746950 */ /* 0x002fea0003c3ffff */
[----:B------:R-:W-:Y:S02]  /*0e30*/  MOV R0, 0x7f800000 ;  /* 0x7f80000000007802 */ /* 0x000fe40000000f00 */
[----:B------:R-:W-:Y:S02]  /*0e40*/  MOV R2, R23 ;  /* 0x0000001700027202 */ /* 0x000fe40000000f00 */
[----:B------:R-:W-:Y:S01]  /*0e50*/  MOV R3, 0x0 ;  /* 0x0000000000037802 */ /* 0x000fe20000000f00 */
[----:B------:R1:W-:Y:S03]  /*0e60*/  ST.E desc[UR6][R8.64+0xc0], R0 ;  /* 0x0000c00008007985 */ /* 0x0003e6000c101906 */
[----:B-1----:R-:W-:Y:S05]  /*0e70*/  RET.REL.NODEC R2 `(_ZN5flash24flash_fwd_splitkv_kernelI23Flash_fwd_kernel_traitsILi128ELi64ELi128ELi4ELb0ELb0EN7cutlass6half_tE19Flash_kernel_traitsILi128ELi64ELi128ELi4ES3_EELb1ELb0ELb1ELb0ELb0ELb1ELb0ELb1EEEvNS_16Flash_fwd_paramsE) ;  /* 0xfffffff002607950 */ /* 0x002fea0003c3ffff */
.L_x_3255:
[----:B------:R-:W3:Y:S04]  /*0e80*/  LD.E.64 R4, desc[UR6][R28.64+0x160] ;  /* 0x000160061c047980 */ /* 0x000ee8000c101b00 */
[----:B------:R-:W4:Y:S01]  /*0e90*/  LD.E.64 R2, desc[UR6][R28.64+0x158] ;  /* 0x000158061c027980 */ /* 0x000f22000c101b00 */
[----:B---3--:R-:W-:-:S04]  /*0ea0*/  ISETP.NE.U32.AND P1, PT, R4, RZ, PT ;  /* 0x000000ff0400720c */ /* 0x008fc80003f25070 */
[----:B------:R-:W-:-:S13]  /*0eb0*/  ISETP.NE.AND.EX P1, PT, R5, RZ, PT, P1 ;  /* 0x000000ff0500720c */ /* 0x000fda0003f25310 */
[----:B------:R-:W3:Y:S01]  /*0ec0*/  @P1 LD.E.64 R6, desc[UR6][R28.64+0x168] ;  /* 0x000168061c061980 */ /* 0x000ee2000c101b00 */
[----:B----4-:R-:W-:Y:S01]  /*0ed0*/  ISETP.NE.U32.AND P0, PT, R2, RZ, PT ;  /* 0x000000ff0200720c */ /* 0x010fe20003f05070 */
[----:B------:R-:W-:-:S03]  /*0ee0*/  IMAD.MOV.U32 R12, RZ, RZ, R35 ;  /* 0x000000ffff0c7224 */ /* 0x000fc600078e0023 */
[----:B------:R-:W-:Y:S02]  /*0ef0*/  ISETP.NE.AND.EX P0, PT, R3, RZ, PT, P0 ;  /* 0x000000ff0300720c */ /* 0x000fe40003f05300 */
[----:B------:R-:W-:-:S11]  /*0f00*/  @P1 SHF.R.S32.HI R0, RZ, 0x1f, R35 ;  /* 0x0000001fff001819 */ /* 0x000fd60000011423 */
[----:B------:R-:W-:-:S05]  /*0f10*/  @P0 IMAD.WIDE R2, R35, 0x4, R2 ;  /* 0x0000000423020825 */ /* 0x000fca00078e0202 */
[----:B------:R1:W5:Y:S01]  /*0f20*/  @P0 LD.E R12, desc[UR6][R2.64] ;  /* 0x00000006020c0980 */ /* 0x000362000c101900 */
[----:B------:R-:W-:Y:S01]  /*0f30*/  BSSY B0, `(.L_x_3264) ;  /* 0x00000bb000007945 */ /* 0x000fe20003800000 */
[----:B------:R-:W4:Y:S01]  /*0f40*/  S2R R36, SR_CTAID.Z ;  /* 0x0000000000247919 */ /* 0x000f220000002700 */
[-C--:B---3--:R-:W-:Y:S02]  /*0f50*/  @P1 IMAD R7, R7, R35.reuse, RZ ;  /* 0x0000002307071224 */ /* 0x088fe400078e02ff */
[----:B-1----:R-:W-:-:S04]  /*0f60*/  @P1 IMAD.WIDE.U32 R2, R6, R35, RZ ;  /* 0x0000002306021225 */ /* 0x002fc800078e00ff */
[----:B------:R-:W-:Y:S02]  /*0f70*/  @P1 IMAD R7, R6, R0, R7 ;  /* 0x0000000006071224 */ /* 0x000fe400078e0207 */
[----:B------:R-:W-:Y:S01]  /*0f80*/  IMAD.MOV.U32 R6, RZ, RZ, RZ ;  /* 0x000000ffff067224 */ /* 0x000fe200078e00ff */
[----:B------:R-:W-:Y:S01]  /*0f90*/  @P1 LEA R6, P0, R2, R4, 0x2 ;  /* 0x0000000402061211 */ /* 0x000fe200078010ff */
[----:B------:R-:W-:Y:S01]  /*0fa0*/  IMAD.MOV.U32 R0, RZ, RZ, RZ ;  /* 0x000000ffff007224 */ /* 0x000fe200078e00ff */
[----:B------:R-:W-:-:S03]  /*0fb0*/  @P1 IADD3 R7, R3, R7, RZ ;  /* 0x0000000703071210 */ /* 0x000fc60007ffe0ff */
[----:B------:R-:W-:Y:S01]  /*0fc0*/  IMAD.MOV.U32 R240, RZ, RZ, R6 ;  /* 0x000000fffff07224 */ /* 0x000fe200078e0006 */
[----:B------:R-:W-:-:S04]  /*0fd0*/  @P1 LEA.HI.X R0, R2, R5, R7, 0x2, P0 ;  /* 0x0000000502001211 */ /* 0x000fc800000f1407 */
[----:B------:R-:W-:Y:S02]  /*0fe0*/  MOV R241, R0 ;  /* 0x0000000000f17202 */ /* 0x000fe40000000f00 */
[----:B------:R-:W-:-:S04]  /*0ff0*/  ISETP.NE.U32.AND P0, PT, R240, RZ, PT ;  /* 0x000000fff000720c */ /* 0x000fc80003f05070 */
[----:B------:R-:W-:-:S13]  /*1000*/  ISETP.NE.AND.EX P0, PT, R241, RZ, PT, P0 ;  /* 0x000000fff100720c */ /* 0x000fda0003f05300 */
[----:B----4-:R-:W-:Y:S05]  /*1010*/  @!P0 BRA `(.L_x_3265) ;  /* 0x0000000400688947 */ /* 0x010fea0003800000 */
[----:B------:R-:W3:Y:S04]  /*1020*/  LD.E R13, desc[UR6][R28.64+0x170] ;  /* 0x000170061c0d7980 */ /* 0x000ee8000c101900 */
[----:B------:R-:W4:Y:S01]  /*1030*/  LD.E R14, desc[UR6][R28.64+0x68] ;  /* 0x000068061c0e7980 */ /* 0x000f22000c101900 */
[----:B------:R-:W-:-:S03]  /*1040*/  LEA R22, R34, 0xffffff80, 0x7 ;  /* 0xffffff8022167811 */ /* 0x000fc600078e38ff */
[----:B------:R-:W2:Y:S04]  /*1050*/  LD.E.64 R68, desc[UR6][R28.64+0x38] ;  /* 0x000038061c447980 */ /* 0x000ea8000c101b00 */
[----:B------:R-:W2:Y:S04]  /*1060*/  LD.E.64 R8, desc[UR6][R28.64+0x28] ;  /* 0x000028061c087980 */ /* 0x000ea8000c101b00 */
[----:B------:R-:W2:Y:S04]  /*1070*/  LD.E.64 R10, desc[UR6][R28.64+0x50] ;  /* 0x000050061c0a7980 */ /* 0x000ea8000c101b00 */
[----:B------:R-:W5:Y:S04]  /*1080*/  LD.E.64 R24, desc[UR6][R28.64+0x58] ;  /* 0x000058061c187980 */ /* 0x000f68000c101b00 */
[----:B------:R-:W5:Y:S01]  /*1090*/  LD.E.64 R152, desc[UR6][R28.64+0x40] ;  /* 0x000040061c987980 */ /* 0x000f62000c101b00 */
[----:B---3--:R-:W-:-:S04]  /*10a0*/  IABS R4, R13 ;  /* 0x0000000d00047213 */ /* 0x008fc80000000000 */
[----:B------:R-:W1:Y:S08]  /*10b0*/  I2F.RP R2, R4 ;  /* 0x0000000400027306 */ /* 0x000e700000209400 */
[----:B-1----:R-:W1:Y:S02]  /*10c0*/  MUFU.RCP R2, R2 ;  /* 0x0000000200027308 */ /* 0x002e640000001000 */
[----:B-1----:R-:W-:-:S06]  /*10d0*/  VIADD R2, R2, 0xffffffe ;  /* 0x0ffffffe02027836 */ /* 0x002fcc0000000000 */
[----:B------:R-:W1:Y:S01]  /*10e0*/  F2I.FTZ.U32.TRUNC.NTZ R3, R2 ;  /* 0x0000000200037305 */ /* 0x000e62000021f000 */
[----:B------:R-:W-:Y:S01]  /*10f0*/  IABS R6, R13 ;  /* 0x0000000d00067213 */ /* 0x000fe20000000000 */
[----:B-1----:R-:W-:Y:S01]  /*1100*/  IMAD.MOV R0, RZ, RZ, -R3 ;  /* 0x000000ffff007224 */ /* 0x002fe200078e0a03 */
[----:B------:R-:W-:-:S03]  /*1110*/  MOV R2, RZ ;  /* 0x000000ff00027202 */ /* 0x000fc60000000f00 */
[----:B------:R-:W-:Y:S01]  /*1120*/  IMAD R5, R0, R4, RZ ;  /* 0x0000000400057224 */ /* 0x000fe200078e02ff */
[----:B------:R-:W-:-:S03]  /*1130*/  IABS R0, R22 ;  /* 0x0000001600007213 */ /* 0x000fc60000000000 */
[----:B------:R-:W-:-:S04]  /*1140*/  IMAD.HI.U32 R5, R3, R5, R2 ;  /* 0x0000000503057227 */ /* 0x000fc800078e0002 */
[----:B------:R-:W-:Y:S01]  /*1150*/  IMAD.MOV.U32 R2, RZ, RZ, R0 ;  /* 0x000000ffff027224 */ /* 0x000fe200078e0000 */
[----:B------:R-:W-:Y:S02]  /*1160*/  IADD3 R0, RZ, -R6, RZ ;  /* 0x80000006ff007210 */ /* 0x000fe40007ffe0ff */
[----:B------:R-:W3:Y:S03]  /*1170*/  LD.E.64 R6, desc[UR6][R28.64+0x20] ;  /* 0x000020061c067980 */ /* 0x000ee6000c101b00 */
[----:B------:R-:W-:Y:S02]  /*1180*/  IMAD.MOV.U32 R3, RZ, RZ, R0 ;  /* 0x000000ffff037224 */ /* 0x000fe400078e0000 */
        /* <DEDUP_REMOVED lines=14> */
[----:B-----5:R1:W3:Y:S01]  /*1270*/  LD.E R12, desc[UR6][R2.64] ;  /* 0x00000006020c7980 */ /* 0x0202e2000c101900 */
[----:B----4-:R-:W-:-:S04]  /*1280*/  IABS R4, R14 ;  /* 0x0000000e00047213 */ /* 0x010fc80000000000 */
[----:B-1----:R-:W1:Y:S08]  /*1290*/  I2F.RP R2, R4 ;  /* 0x0000000400027306 */ /* 0x002e700000209400 */
[----:B-1----:R-:W1:Y:S02]  /*12a0*/  MUFU.RCP R2, R2 ;  /* 0x0000000200027308 */ /* 0x002e640000001000 */
[----:B-1----:R-:W-:-:S06]  /*12b0*/  VIADD R2, R2, 0xffffffe ;  /* 0x0ffffffe02027836 */ /* 0x002fcc0000000000 */
[----:B------:R-:W1:Y:S01]  /*12c0*/  F2I.FTZ.U32.TRUNC.NTZ R3, R2 ;  /* 0x0000000200037305 */ /* 0x000e62000021f000 */
[----:B------:R-:W-:Y:S02]  /*12d0*/  IABS R16, R36 ;  /* 0x0000002400107213 */ /* 0x000fe40000000000 */
[----:B------:R-:W-:Y:S02]  /*12e0*/  IABS R15, R14 ;  /* 0x0000000e000f7213 */ /* 0x000fe40000000000 */
[----:B-1----:R-:W-:Y:S01]  /*12f0*/  IADD3 R0, RZ, -R3, RZ ;  /* 0x80000003ff007210 */ /* 0x002fe20007ffe0ff */
[----:B------:R-:W-:-:S04]  /*1300*/  IMAD.MOV.U32 R2, RZ, RZ, RZ ;  /* 0x000000ffff027224 */ /* 0x000fc800078e00ff */
[----:B------:R-:W-:-:S04]  /*1310*/  IMAD R0, R0, R4, RZ ;  /* 0x0000000400007224 */ /* 0x000fc800078e02ff */
[----:B------:R-:W-:Y:S01]  /*1320*/  IMAD.HI.U32 R2, R3, R0, R2 ;  /* 0x0000000003027227 */ /* 0x000fe200078e0002 */
[----:B------:R-:W-:-:S03]  /*1330*/  MOV R3, R16 ;  /* 0x0000001000037202 */ /* 0x000fc60000000f00 */
[----:B------:R-:W-:Y:S02]  /*1340*/  IMAD.MOV R0, RZ, RZ, -R15 ;  /* 0x000000ffff007224 */ /* 0x000fe400078e0a0f */
[----:B------:R-:W-:-:S04]  /*1350*/  IMAD.HI.U32 R2, R2, R3, RZ ;  /* 0x0000000302027227 */ /* 0x000fc800078e00ff */
[----:B------:R-:W-:-:S05]  /*1360*/  IMAD R0, R2, R0, R3 ;  /* 0x0000000002007224 */ /* 0x000fca00078e0203 */
[----:B------:R-:W-:-:S13]  /*1370*/  ISETP.GT.U32.AND P1, PT, R4, R0, PT ;  /* 0x000000000400720c */ /* 0x000fda0003f24070 */
[----:B------:R-:W-:-:S04]  /*1380*/  @!P1 IADD3 R0, R0, -R4, RZ ;  /* 0x8000000400009210 */ /* 0x000fc80007ffe0ff */
[----:B------:R-:W-:Y:S02]  /*1390*/  ISETP.GE.U32.AND P2, PT, R0, R4, PT ;  /* 0x000000040000720c */ /* 0x000fe40003f46070 */
[----:B------:R-:W-:Y:S01]  /*13a0*/  LOP3.LUT R0, R36, R14, RZ, 0x3c, !PT ;  /* 0x0000000e24007212 */ /* 0x000fe200078e3cff */
[----:B------:R-:W-:Y:S01]  /*13b0*/  IMAD.MOV R5, RZ, RZ, -R5 ;  /* 0x000000ffff057224 */ /* 0x000fe200078e0a05 */
[----:B------:R-:W-:Y:S02]  /*13c0*/  @!P1 IADD3 R2, R2, 0x1, RZ ;  /* 0x0000000102029810 */ /* 0x000fe40007ffe0ff */
[----:B------:R-:W-:Y:S01]  /*13d0*/  ISETP.GE.AND P0, PT, R0, RZ, PT ;  /* 0x000000ff0000720c */ /* 0x000fe20003f06270 */
[----:B------:R-:W-:Y:S01]  /*13e0*/  IMAD R13, R13, R5, R22 ;  /* 0x000000050d0d7224 */ /* 0x000fe200078e0216 */
[----:B------:R-:W-:-:S05]  /*13f0*/  ISETP.NE.AND P1, PT, R14, RZ, PT ;  /* 0x000000ff0e00720c */ /* 0x000fca0003f25270 */
[----:B------:R-:W-:Y:S01]  /*1400*/  @P2 VIADD R2, R2, 0x1 ;  /* 0x0000000102022836 */ /* 0x000fe20000000000 */
[----:B------:R-:W-:Y:S01]  /*1410*/  SHF.R.S32.HI R15, RZ, 0x1f, R13 ;  /* 0x0000001fff0f7819 */ /* 0x000fe2000001140d */
[----:B--2---:R-:W-:Y:S02]  /*1420*/  IMAD R4, R69, R13, RZ ;  /* 0x0000000d45047224 */ /* 0x004fe400078e02ff */
[----:B------:R-:W-:Y:S02]  /*1430*/  IMAD.MOV.U32 R0, RZ, RZ, R2 ;  /* 0x000000ffff007224 */ /* 0x000fe400078e0002 */
[----:B------:R-:W-:Y:S02]  /*1440*/  IMAD R4, R68, R15, R4 ;  /* 0x0000000f44047224 */ /* 0x000fe400078e0204 */
[----:B------:R-:W-:Y:S01]  /*1450*/  @!P0 IMAD.MOV R0, RZ, RZ, -R0 ;  /* 0x000000ffff008224 */ /* 0x000fe200078e0a00 */
[----:B------:R-:W-:-:S04]  /*1460*/  @!P1 LOP3.LUT R0, RZ, R14, RZ, 0x33, !PT ;  /* 0x0000000eff009212 */ /* 0x000fc800078e33ff */
[----:B------:R-:W-:Y:S02]  /*1470*/  SHF.R.S32.HI R30, RZ, 0x1f, R0 ;  /* 0x0000001fff1e7819 */ /* 0x000fe40000011400 */
[----:B------:R-:W-:Y:S02]  /*1480*/  MOV R21, R0 ;  /* 0x0000000000157202 */ /* 0x000fe40000000f00 */
[----:B---3--:R-:W-:Y:S01]  /*1490*/  SHF.R.S32.HI R16, RZ, 0x1f, R12 ;  /* 0x0000001fff107819 */ /* 0x008fe2000001140c */
[----:B------:R-:W-:-:S04]  /*14a0*/  IMAD R3, R7, R12, RZ ;  /* 0x0000000c07037224 */ /* 0x000fc800078e02ff */
[C---:B------:R-:W-:Y:S02]  /*14b0*/  IMAD R3, R6.reuse, R16, R3 ;  /* 0x0000001006037224 */ /* 0x040fe400078e0203 */
[----:B------:R-:W-:-:S05]  /*14c0*/  IMAD.WIDE.U32 R6, R6, R12, RZ ;  /* 0x0000000c06067225 */ /* 0x000fca00078e00ff */
[----:B------:R-:W-:Y:S02]  /*14d0*/  IADD3 R3, R7, R3, RZ ;  /* 0x0000000307037210 */ /* 0x000fe40007ffe0ff */
[----:B------:R-:W-:-:S05]  /*14e0*/  MOV R2, R6 ;  /* 0x0000000600027202 */ /* 0x000fca0000000f00 */
[----:B------:R-:W-:-:S04]  /*14f0*/  IMAD.WIDE.U32 R2, R13, R68, R2 ;  /* 0x000000440d027225 */ /* 0x000fc800078e0002 */
[----:B------:R-:W-:Y:S01]  /*1500*/  IMAD R9, R9, R12, RZ ;  /* 0x0000000c09097224 */ /* 0x000fe200078e02ff */
[----:B------:R-:W-:Y:S01]  /*1510*/  IADD3 R3, R3, R4, RZ ;  /* 0x0000000403037210 */ /* 0x000fe20007ffe0ff */
[----:B------:R-:W-:Y:S02]  /*1520*/  IMAD R4, R11, R0, RZ ;  /* 0x000000000b047224 */ /* 0x000fe400078e02ff */
[----:B------:R-:W-:-:S04]  /*1530*/  IMAD.WIDE.U32 R6, R8, R12, RZ ;  /* 0x0000000c08067225 */ /* 0x000fc800078e00ff */
[----:B------:R-:W-:Y:S02]  /*1540*/  IMAD R9, R8, R16, R9 ;  /* 0x0000001008097224 */ /* 0x000fe400078e0209 */
[----:B------:R-:W-:-:S04]  /*1550*/  IMAD.WIDE.U32 R2, R0, R10, R2 ;  /* 0x0000000a00027225 */ /* 0x000fc800078e0002 */
[----:B------:R-:W-:Y:S01]  /*1560*/  IMAD R4, R10, R30, R4 ;  /* 0x0000001e0a047224 */ /* 0x000fe200078e0204 */
[----:B------:R-:W-:Y:S01]  /*1570*/  IADD3 R9, R7, R9, RZ ;  /* 0x0000000907097210 */ /* 0x000fe20007ffe0ff */
[----:B------:R-:W-:Y:S01]  /*1580*/  IMAD.MOV.U32 R8, RZ, RZ, R6 ;  /* 0x000000ffff087224 */ /* 0x000fe200078e0006 */
[----:B------:R-:W-:Y:S01]  /*1590*/  MOV R23, R2 ;  /* 0x0000000200177202 */ /* 0x000fe20000000f00 */
[----:B------:R-:W-:Y:S01]  /*15a0*/  IMAD.IADD R26, R3, 0x1, R4 ;  /* 0x00000001031a7824 */ /* 0x000fe200078e0204 */
[----:B------:R-:W-:Y:S05]  /*15b0*/  BRA `(.L_x_3266) ;  /* 0x0000000400487947 */ /* 0x000fea0003800000 */
.L_x_3265:
[----:B------:R-:W3:Y:S01]  /*15c0*/  LD.E R11, desc[UR6][R28.64+0x68] ;  /* 0x000068061c0b7980 */ /* 0x000ee2000c101900 */
[----:B------:R-:W-:-:S03]  /*15d0*/  ISETP.NE.AND P3, PT, R20, -0x1, PT ;  /* 0xffffffff1400780c */ /* 0x000fc60003f65270 */
[----:B------:R-:W4:Y:S04]  /*15e0*/  LD.E.64 R68, desc[UR6][R28.64+0x38] ;  /* 0x000038061c447980 */ /* 0x000f28000c101b00 */
[----:B------:R-:W2:Y:S04]  /*15f0*/  LD.E.64 R152, desc[UR6][R28.64+0x40] ;  /* 0x000040061c987980 */ /* 0x000ea8000c101b00 */
[----:B------:R-:W2:Y:S04]  /*1600*/  LD.E.64 R18, desc[UR6][R28.64+0x50] ;  /* 0x000050061c127980 */ /* 0x000ea8000c101b00 */
[----:B------:R-:W2:Y:S04]  /*1610*/  @!P3 LD.E.64 R6, desc[UR6][R28.64+0x20] ;  /* 0x000020061c06b980 */ /* 0x000ea8000c101b00 */
[----:B------:R-:W2:Y:S04]  /*1620*/  @!P3 LD.E.64 R16, desc[UR6][R28.64+0x28] ;  /* 0x000028061c10b980 */ /* 0x000ea8000c101b00 */
[----:B------:R1:W5:Y:S01]  /*1630*/  LD.E.64 R24, desc[UR6][R28.64+0x58] ;  /* 0x000058061c187980 */ /* 0x000362000c101b00 */
[----:B------:R-:W-:-:S02]  /*1640*/  IABS R5, R36 ;  /* 0x0000002400057213 */ /* 0x000fc40000000000 */
[----:B-----5:R-:W-:Y:S02]  /*1650*/  @!P3 SHF.R.S32.HI R13, RZ, 0x1f, R12 ;  /* 0x0000001fff0db819 */ /* 0x020fe4000001140c */
[----:B------:R-:W-:-:S04]  /*1660*/  LEA R22, R34, 0xffffff80, 0x7 ;  /* 0xffffff8022167811 */ /* 0x000fc800078e38ff */
[----:B------:R-:W-:Y:S02]  /*1670*/  SHF.R.S32.HI R15, RZ, 0x1f, R22 ;  /* 0x0000001fff0f7819 */ /* 0x000fe40000011416 */
[----:B---3--:R-:W-:-:S04]  /*1680*/  IABS R8, R11 ;  /* 0x0000000b00087213 */ /* 0x008fc80000000000 */
[----:B------:R-:W3:Y:S08]  /*1690*/  I2F.RP R2, R8 ;  /* 0x0000000800027306 */ /* 0x000ef00000209400 */
[----:B---3--:R-:W3:Y:S02]  /*16a0*/  MUFU.RCP R2, R2 ;  /* 0x0000000200027308 */ /* 0x008ee40000001000 */
[----:B---3--:R-:W-:-:S06]  /*16b0*/  IADD3 R2, R2, 0xffffffe, RZ ;  /* 0x0ffffffe02027810 */ /* 0x008fcc0007ffe0ff */
[----:B------:R-:W3:Y:S01]  /*16c0*/  F2I.FTZ.U32.TRUNC.NTZ R3, R2 ;  /* 0x0000000200037305 */ /* 0x000ee2000021f000 */
[----:B------:R-:W-:Y:S01]  /*16d0*/  IABS R4, R11 ;  /* 0x0000000b00047213 */ /* 0x000fe20000000000 */
[----:B---3--:R-:W-:Y:S01]  /*16e0*/  IMAD.MOV R0, RZ, RZ, -R3 ;  /* 0x000000ffff007224 */ /* 0x008fe200078e0a03 */
[----:B------:R-:W-:-:S03]  /*16f0*/  MOV R2, RZ ;  /* 0x000000ff00027202 */ /* 0x000fc60000000f00 */
[----:B------:R-:W-:-:S04]  /*1700*/  IMAD R0, R0, R8, RZ ;  /* 0x0000000800007224 */ /* 0x000fc800078e02ff */
[----:B------:R-:W-:Y:S01]  /*1710*/  IMAD.HI.U32 R2, R3, R0, R2 ;  /* 0x0000000003027227 */ /* 0x000fe200078e0002 */
[----:B------:R-:W-:-:S03]  /*1720*/  IADD3 R0, RZ, -R4, RZ ;  /* 0x80000004ff007210 */ /* 0x000fc60007ffe0ff */
[----:B------:R-:W-:-:S04]  /*1730*/  IMAD.MOV.U32 R3, RZ, RZ, R5 ;  /* 0x000000ffff037224 */ /* 0x000fc800078e0005 */
[----:B------:R-:W-:Y:S01]  /*1740*/  IMAD.HI.U32 R9, R2, R3, RZ ;  /* 0x0000000302097227 */ /* 0x000fe200078e00ff */
[----:B------:R-:W-:-:S03]  /*1750*/  @!P3 SHF.R.S32.HI R5, RZ, 0x1f, R10 ;  /* 0x0000001fff05b819 */ /* 0x000fc6000001140a */
[----:B------:R-:W-:Y:S02]  /*1760*/  IMAD R0, R9, R0, R3 ;  /* 0x0000000009007224 */ /* 0x000fe400078e0203 */
[----:B----4-:R-:W-:-:S03]  /*1770*/  @!P3 IMAD R2, R69, R10, RZ ;  /* 0x0000000a4502b224 */ /* 0x010fc600078e02ff */
[----:B------:R-:W-:Y:S01]  /*1780*/  ISETP.GT.U32.AND P0, PT, R8, R0, PT ;  /* 0x000000000800720c */ /* 0x000fe20003f04070 */
[----:B------:R-:W-:Y:S02]  /*1790*/  @!P3 IMAD R5, R5, R68, R2 ;  /* 0x000000440505b224 */ /* 0x000fe400078e0202 */
[----:B------:R-:W-:-:S04]  /*17a0*/  @!P3 IMAD.WIDE.U32 R2, R68, R10, RZ ;  /* 0x0000000a4402b225 */ /* 0x000fc800078e00ff */
[----:B------:R-:W-:Y:S01]  /*17b0*/  @P3 IMAD.IADD R4, R10, 0x1, R20 ;  /* 0x000000010a043824 */ /* 0x000fe200078e0214 */
[----:B------:R-:W-:Y:S01]  /*17c0*/  @!P3 IADD3 R3, R3, R5, RZ ;  /* 0x000000050303b210 */ /* 0x000fe20007ffe0ff */
[----:B--2---:R-:W-:Y:S02]  /*17d0*/  @!P3 IMAD R7, R7, R12, RZ ;  /* 0x0000000c0707b224 */ /* 0x004fe400078e02ff */
[-C--:B------:R-:W-:Y:S02]  /*17e0*/  @P3 IMAD R14, R69, R4.reuse, RZ ;  /* 0x00000004450e3224 */ /* 0x080fe400078e02ff */
[----:B------:R-:W-:Y:S02]  /*17f0*/  @!P0 IMAD.IADD R0, R0, 0x1, -R8 ;  /* 0x0000000100008824 */ /* 0x000fe400078e0a08 */
[----:B------:R-:W-:-:S04]  /*1800*/  @P3 IMAD.WIDE.U32 R4, R68, R4, RZ ;  /* 0x0000000444043225 */ /* 0x000fc800078e00ff */
[----:B------:R-:W-:Y:S01]  /*1810*/  @!P3 IMAD.WIDE.U32 R2, R6, R12, R2 ;  /* 0x0000000c0602b225 */ /* 0x000fe200078e0002 */
[----:B------:R-:W-:-:S03]  /*1820*/  ISETP.GE.U32.AND P2, PT, R0, R8, PT ;  /* 0x000000080000720c */ /* 0x000fc60003f46070 */
[----:B------:R-:W-:Y:S01]  /*1830*/  @!P3 IMAD R7, R6, R13, R7 ;  /* 0x0000000d0607b224 */ /* 0x000fe200078e0207 */
[----:B------:R-:W-:Y:S02]  /*1840*/  @P3 IADD3 R5, R5, R14, RZ ;  /* 0x0000000e05053210 */ /* 0x000fe40007ffe0ff */
[----:B------:R-:W-:Y:S01]  /*1850*/  @!P3 MOV R4, R2 ;  /* 0x000000020004b202 */ /* 0x000fe20000000f00 */
[----:B------:R-:W-:Y:S01]  /*1860*/  @!P3 IMAD R2, R153, R10, RZ ;  /* 0x0000000a9902b224 */ /* 0x000fe200078e02ff */
[----:B------:R-:W-:Y:S02]  /*1870*/  @!P3 SHF.R.S32.HI R0, RZ, 0x1f, R10 ;  /* 0x0000001fff00b819 */ /* 0x000fe4000001140a */
[----:B------:R-:W-:Y:S01]  /*1880*/  @!P3 IADD3 R5, R3, R7, RZ ;  /* 0x000000070305b210 */ /* 0x000fe20007ffe0ff */
[----:B------:R-:W-:Y:S01]  /*1890*/  IMAD R3, R69, R22, RZ ;  /* 0x0000001645037224 */ /* 0x000fe200078e02ff */
[----:B------:R-:W-:Y:S01]  /*18a0*/  LOP3.LUT R6, R36, R11, RZ, 0x3c, !PT ;  /* 0x0000000b24067212 */ /* 0x000fe200078e3cff */
[----:B------:R-:W-:-:S02]  /*18b0*/  @!P3 IMAD R8, R0, R152, R2 ;  /* 0x000000980008b224 */ /* 0x000fc400078e0202 */
[----:B------:R-:W-:Y:S01]  /*18c0*/  IMAD R0, R15, R68, R3 ;  /* 0x000000440f007224 */ /* 0x000fe200078e0203 */
[----:B------:R-:W-:Y:S01]  /*18d0*/  MOV R3, R5 ;  /* 0x0000000500037202 */ /* 0x000fe20000000f00 */
[----:B------:R-:W-:Y:S01]  /*18e0*/  IMAD.MOV.U32 R2, RZ, RZ, R4 ;  /* 0x000000ffff027224 */ /* 0x000fe200078e0004 */
[----:B------:R-:W-:Y:S02]  /*18f0*/  ISETP.GE.AND P1, PT, R6, RZ, PT ;  /* 0x000000ff0600720c */ /* 0x000fe40003f26270 */
[----:B------:R-:W-:Y:S02]  /*1900*/  @!P0 IADD3 R9, R9, 0x1, RZ ;  /* 0x0000000109098810 */ /* 0x000fe40007ffe0ff */
[----:B------:R-:W-:Y:S01]  /*1910*/  ISETP.NE.AND P0, PT, R11, RZ, PT ;  /* 0x000000ff0b00720c */ /* 0x000fe20003f05270 */
[----:B------:R-:W-:-:S04]  /*1920*/  IMAD.WIDE.U32 R2, R68, R22, R2 ;  /* 0x0000001644027225 */ /* 0x000fc800078e0002 */
[----:B------:R-:W-:Y:S01]  /*1930*/  @P2 VIADD R9, R9, 0x1 ;  /* 0x0000000109092836 */ /* 0x000fe20000000000 */
[----:B------:R-:W-:Y:S01]  /*1940*/  IADD3 R5, R3, R0, RZ ;  /* 0x0000000003057210 */ /* 0x000fe20007ffe0ff */
[----:B------:R-:W-:-:S04]  /*1950*/  @!P3 IMAD.WIDE.U32 R6, R152, R10, RZ ;  /* 0x0000000a9806b225 */ /* 0x000fc800078e00ff */
[----:B------:R-:W-:Y:S01]  /*1960*/  IMAD.MOV.U32 R0, RZ, RZ, R9 ;  /* 0x000000ffff007224 */ /* 0x000fe200078e0009 */
[----:B------:R-:W-:Y:S02]  /*1970*/  @!P3 IADD3 R3, R7, R8, RZ ;  /* 0x000000080703b210 */ /* 0x000fe40007ffe0ff */
[----:B------:R-:W-:Y:S01]  /*1980*/  MOV R4, R2 ;  /* 0x0000000200047202 */ /* 0x000fe20000000f00 */
[----:B------:R-:W-:Y:S01]  /*1990*/  @!P1 IMAD.MOV R0, RZ, RZ, -R0 ;  /* 0x000000ffff009224 */ /* 0x000fe200078e0a00 */
[----:B------:R-:W-:Y:S02]  /*19a0*/  @P3 IADD3 R8, R10, R20, RZ ;  /* 0x000000140a083210 */ /* 0x000fe40007ffe0ff */
[----:B------:R-:W-:Y:S02]  /*19b0*/  @!P3 MOV R2, R6 ;  /* 0x000000060002b202 */ /* 0x000fe40000000f00 */
[----:B------:R-:W-:Y:S01]  /*19c0*/  @!P0 LOP3.LUT R0, RZ, R11, RZ, 0x33, !PT ;  /* 0x0000000bff008212 */ /* 0x000fe200078e33ff */
[----:B------:R-:W-:Y:S01]  /*19d0*/  @!P3 IMAD R7, R17, R12, RZ ;  /* 0x0000000c1107b224 */ /* 0x000fe200078e02ff */
[----:B------:R-:W-:Y:S01]  /*19e0*/  @!P3 SHF.R.S32.HI R6, RZ, 0x1f, R12 ;  /* 0x0000001fff06b819 */ /* 0x000fe2000001140c */
[----:B------:R-:W-:Y:S01]  /*19f0*/  @P3 IMAD R11, R153, R8, RZ ;  /* 0x00000008990b3224 */ /* 0x000fe200078e02ff */
[----:B------:R-:W-:Y:S01]  /*1a00*/  SHF.R.S32.HI R30, RZ, 0x1f, R0 ;  /* 0x0000001fff1e7819 */ /* 0x000fe20000011400 */
[----:B------:R-:W-:-:S02]  /*1a10*/  IMAD R10, R19, R0, RZ ;  /* 0x00000000130a7224 */ /* 0x000fc400078e02ff */
[----:B------:R-:W-:-:S04]  /*1a20*/  @P3 IMAD.WIDE.U32 R8, R152, R8, RZ ;  /* 0x0000000898083225 */ /* 0x000fc800078e00ff */
[C---:B------:R-:W-:Y:S02]  /*1a30*/  @!P3 IMAD R13, R16.reuse, R6, R7 ;  /* 0x00000006100db224 */ /* 0x040fe400078e0207 */
[----:B------:R-:W-:Y:S01]  /*1a40*/  @!P3 IMAD.WIDE.U32 R6, R16, R12, R2 ;  /* 0x0000000c1006b225 */ /* 0x000fe200078e0002 */
[----:B------:R-:W-:-:S03]  /*1a50*/  @P3 IADD3 R9, R9, R11, RZ ;  /* 0x0000000b09093210 */ /* 0x000fc60007ffe0ff */
[----:B------:R-:W-:-:S04]  /*1a60*/  IMAD.WIDE.U32 R2, R18, R0, R4 ;  /* 0x0000000012027225 */ /* 0x000fc800078e0004 */
[----:B------:R-:W-:Y:S01]  /*1a70*/  IMAD R4, R18, R30, R10 ;  /* 0x0000001e12047224 */ /* 0x000fe200078e020a */
[----:B------:R-:W-:Y:S01]  /*1a80*/  @!P3 MOV R8, R6 ;  /* 0x000000060008b202 */ /* 0x000fe20000000f00 */
[----:B------:R-:W-:Y:S01]  /*1a90*/  @!P3 IMAD.IADD R9, R7, 0x1, R13 ;  /* 0x000000010709b824 */ /* 0x000fe200078e020d */
[----:B------:R-:W-:Y:S01]  /*1aa0*/  MOV R23, R2 ;  /* 0x0000000200177202 */ /* 0x000fe20000000f00 */
[----:B------:R-:W-:Y:S01]  /*1ab0*/  IMAD.IADD R26, R3, 0x1, R4 ;  /* 0x00000001031a7824 */ /* 0x000fe200078e0204 */
[----:B------:R-:W-:Y:S02]  /*1ac0*/  MOV R13, R22 ;  /* 0x00000016000d7202 */ /* 0x000fe40000000f00 */
[----:B-1----:R-:W-:Y:S02]  /*1ad0*/  MOV R21, R0 ;  /* 0x0000000000157202 */ /* 0x002fe40000000f00 */
.L_x_3266:
[----:B------:R-:W-:Y:S05]  /*1ae0*/  BSYNC B0 ;  /* 0x0000000000007941 */ /* 0x000fea0003800000 */
.L_x_3264:
        /* <DEDUP_REMOVED lines=18> */
[----:B------:R-:W-:-:S04]  /*1c10*/  IMAD R0, R15, R152, RZ ;  /* 0x000000980f007224 */ /* 0x000fc800078e02ff */
[----:B------:R-:W-:Y:S01]  /*1c20*/  IMAD.X R3, R17, 0x1, R9, P1 ;  /* 0x0000000111037824 */ /* 0x000fe200008e0609 */
[----:B------:R-:W-:Y:S01]  /*1c30*/  LOP3.LUT R9, R8, 0x1c0, RZ, 0xc0, !PT ;  /* 0x000001c008097812 */ /* 0x000fe200078ec0ff */
[----:B------:R-:W-:Y:S01]  /*1c40*/  IMAD R8, R13, R153, R0 ;  /* 0x000000990d087224 */ /* 0x000fe200078e0200 */
[----:B------:R-:W-:Y:S02]  /*1c50*/  LEA.HI R211, R27, R210, RZ, 0x4 ;  /* 0x000000d21bd37211 */ /* 0x000fe400078f20ff */
[----:B------:R-:W-:Y:S02]  /*1c60*/  LOP3.LUT R0, R9, 0x38, R16, 0xf8, !PT ;  /* 0x0000003809007812 */ /* 0x000fe400078ef810 */
[----:B------:R-:W-:Y:S01]  /*1c70*/  SHF.R.U32.HI R9, RZ, 0x3, R9 ;  /* 0x00000003ff097819 */ /* 0x000fe20000011609 */
[----:B------:R-:W-:Y:S01]  /*1c80*/  IMAD.WIDE.U32 R2, R13, R152, R2 ;  /* 0x000000980d027225 */ /* 0x000fe200078e0002 */
[----:B------:R-:W-:Y:S02]  /*1c90*/  LEA.HI R13, R27, R210, RZ, 0x6 ;  /* 0x000000d21b0d7211 */ /* 0x000fe400078f30ff */
[----:B------:R-:W-:-:S02]  /*1ca0*/  LOP3.LUT R12, R0, R9, RZ, 0x3c, !PT ;  /* 0x00000009000c7212 */ /* 0x000fc400078e3cff */
[----:B------:R-:W-:Y:S01]  /*1cb0*/  LOP3.LUT R0, R211, 0xfffffff0, RZ, 0xc0, !PT ;  /* 0xfffffff0d3007812 */ /* 0x000fe200078ec0ff */
[----:B------:R-:W-:Y:S01]  /*1cc0*/  IMAD.IADD R3, R3, 0x1, R8 ;  /* 0x0000000103037824 */ /* 0x000fe200078e0208 */
[----:B------:R-:W-:Y:S01]  /*1cd0*/  SHF.L.U32 R9, R13, 0x3, RZ ;  /* 0x000000030d097819 */ /* 0x000fe200000006ff */
[----:B------:R-:W-:Y:S02]  /*1ce0*/  IMAD R8, R25, R21, RZ ;  /* 0x0000001519087224 */ /* 0x000fe400078e02ff */
[----:B------:R-:W-:Y:S01]  /*1cf0*/  IMAD.IADD R0, R210, 0x1, -R0 ;  /* 0x00000001d2007824 */ /* 0x000fe200078e0a00 */
[----:B------:R-:W-:Y:S01]  /*1d00*/  LOP3.LUT R235, R12, 0xfffffe00, R9, 0xf8, !PT ;  /* 0xfffffe000ceb7812 */ /* 0x000fe200078ef809 */
[-C--:B------:R-:W-:Y:S01]  /*1d10*/  IMAD R12, R30, R24.reuse, R8 ;  /* 0x000000181e0c7224 */ /* 0x080fe200078e0208 */
[----:B------:R-:W-:Y:S01]  /*1d20*/  SHF.R.S32.HI R213, RZ, 0x1f, R35 ;  /* 0x0000001fffd57819 */ /* 0x000fe20000011423 */
[----:B------:R-:W-:Y:S01]  /*1d30*/  IMAD.WIDE.U32 R2, R21, R24, R2 ;  /* 0x0000001815027225 */ /* 0x000fe200078e0002 */
[----:B------:R-:W-:-:S03]  /*1d40*/  SHF.R.S32.HI R8, RZ, 0x1f, R0 ;  /* 0x0000001fff087819 */ /* 0x000fc60000011400 */
[----:B------:R-:W-:Y:S01]  /*1d50*/  IMAD.IADD R3, R3, 0x1, R12 ;  /* 0x0000000103037824 */ /* 0x000fe200078e020c */
[----:B------:R-:W-:-:S04]  /*1d60*/  LEA.HI R206, R8, R0, RZ, 0x3 ;  /* 0x0000000008ce7211 */ /* 0x000fc800078f18ff */
[----:B------:R-:W-:Y:S02]  /*1d70*/  LOP3.LUT R14, R206, 0xfffffff8, RZ, 0xc0, !PT ;  /* 0xfffffff8ce0e7812 */ /* 0x000fe400078ec0ff */
[----:B------:R-:W-:-:S03]  /*1d80*/  SHF.R.S32.HI R107, RZ, 0x1f, R106 ;  /* 0x0000001fff6b7819 */ /* 0x000fc6000001146a */
[----:B------:R-:W-:Y:S01]  /*1d90*/  IMAD.IADD R204, R0, 0x1, -R14 ;  /* 0x0000000100cc7824 */ /* 0x000fe200078e0a0e */
[----:B------:R-:W-:Y:S01]  /*1da0*/  IADD3 R20, R16, 0x40, RZ ;  /* 0x0000004010147810 */ /* 0x000fe20007ffe0ff */
[----:B------:R-:W-:Y:S01]  /*1db0*/  IMAD R0, R153, R106, RZ ;  /* 0x0000006a99007224 */ /* 0x000fe200078e02ff */
[----:B------:R-:W-:Y:S01]  /*1dc0*/  SHF.R.S32.HI R199, RZ, 0x1f, R36 ;  /* 0x0000001fffc77819 */ /* 0x000fe20000011424 */
[----:B------:R-:W-:-:S04]  /*1dd0*/  IMAD.WIDE.U32 R2, R106, R152, R2 ;  /* 0x000000986a027225 */ /* 0x000fc800078e0002 */
[----:B------:R-:W-:-:S04]  /*1de0*/  IMAD R0, R107, R152, R0 ;  /* 0x000000986b007224 */ /* 0x000fc800078e0200 */
[----:B------:R-:W-:Y:S02]  /*1df0*/  IMAD.IADD R0, R3, 0x1, R0 ;  /* 0x0000000103007824 */ /* 0x000fe400078e0200 */
[----:B------:R-:W-:Y:S02]  /*1e00*/  IMAD.MOV.U32 R41, RZ, RZ, 0x10 ;  /* 0x00000010ff297424 */ /* 0x000fe400078e00ff */
[----:B------:R-:W-:Y:S01]  /*1e10*/  IMAD.MOV.U32 R40, RZ, RZ, 0x20 ;  /* 0x00000020ff287424 */ /* 0x000fe200078e00ff */
[C---:B------:R-:W-:Y:S01]  /*1e20*/  SHF.L.U64.HI R247, R68.reuse, 0x4, R69 ;  /* 0x0000000444f77819 */ /* 0x040fe20000010245 */
[----:B------:R-:W-:Y:S01]  /*1e30*/  IMAD.SHL.U32 R244, R68, 0x10, RZ ;  /* 0x0000001044f47824 */ /* 0x000fe200078e00ff */
[C---:B------:R-:W-:Y:S01]  /*1e40*/  SHF.L.U64.HI R249, R152.reuse, 0x4, R153 ;  /* 0x0000000498f97819 */ /* 0x040fe20000010299 */
[----:B------:R-:W-:Y:S01]  /*1e50*/  IMAD.SHL.U32 R208, R197, 0x4, RZ ;  /* 0x00000004c5d07824 */ /* 0x000fe200078e00ff */
[----:B------:R-:W-:Y:S01]  /*1e60*/  SHF.L.U32 R248, R152, 0x4, RZ ;  /* 0x0000000498f87819 */ /* 0x000fe200000006ff */
[----:B--2---:R-:W-:-:S04]  /*1e70*/  @P0 IMAD.WIDE.U32 R8, R4, R37, RZ ;  /* 0x0000002504080225 */ /* 0x004fc800078e00ff */
[----:B---3--:R-:W-:-:S04]  /*1e80*/  @!P0 IMAD R13, R7, R35, RZ ;  /* 0x00000023070d8224 */ /* 0x008fc800078e02ff */
[C---:B------:R-:W-:Y:S02]  /*1e90*/  @!P0 IMAD R15, R6.reuse, R213, R13 ;  /* 0x000000d5060f8224 */ /* 0x040fe400078e020d */
[----:B------:R-:W-:-:S04]  /*1ea0*/  @!P0 IMAD.WIDE.U32 R12, R6, R35, RZ ;  /* 0x00000023060c8225 */ /* 0x000fc800078e00ff */
[----:B------:R-:W-:Y:S02]  /*1eb0*/  @P0 IMAD.MOV.U32 R6, RZ, RZ, R8 ;  /* 0x000000ffff060224 */ /* 0x000fe400078e0008 */
[----:B------:R-:W-:Y:S02]  /*1ec0*/  @P0 IMAD R7, R5, R37, RZ ;  /* 0x0000002505070224 */ /* 0x000fe400078e02ff */
[----:B------:R-:W-:-:S03]  /*1ed0*/  @!P0 IMAD.MOV.U32 R6, RZ, RZ, R12 ;  /* 0x000000ffff068224 */ /* 0x000fc600078e000c */
[----:B------:R-:W-:Y:S01]  /*1ee0*/  @P0 IADD3 R7, R9, R7, RZ ;  /* 0x0000000709070210 */ /* 0x000fe20007ffe0ff */
[----:B------:R-:W-:Y:S01]  /*1ef0*/  @!P0 IMAD.IADD R7, R13, 0x1, R15 ;  /* 0x000000010d078824 */ /* 0x000fe200078e020f */
[----:B------:R-:W-:Y:S01]  /*1f00*/  IADD3 R6, P1, R16, R6, RZ ;  /* 0x0000000610067210 */ /* 0x000fe20007f3e0ff */
[----:B------:R-:W-:Y:S01]  /*1f10*/  IMAD R9, R11, R36, RZ ;  /* 0x000000240b097224 */ /* 0x000fe200078e02ff */
[----:B------:R-:W-:-:S03]  /*1f20*/  @P0 MOV R173, R5 ;  /* 0x0000000500ad0202 */ /* 0x000fc60000000f00 */
[----:B------:R-:W-:Y:S01]  /*1f30*/  IMAD.X R7, R17, 0x1, R7, P1 ;  /* 0x0000000111077824 */ /* 0x000fe200008e0607 */
[----:B----4-:R-:W-:Y:S01]  /*1f40*/  ISETP.GE.AND P1, PT, R20, R184, PT ;  /* 0x000000b81400720c */ /* 0x010fe20003f26270 */
[--C-:B------:R-:W-:Y:S02]  /*1f50*/  @P0 IMAD.MOV.U32 R172, RZ, RZ, R4.reuse ;  /* 0x000000ffffac0224 */ /* 0x100fe400078e0004 */
[----:B------:R-:W-:Y:S01]  /*1f60*/  @!P0 IMAD.MOV.U32 R172, RZ, RZ, R4 ;  /* 0x000000ffffac8224 */ /* 0x000fe200078e0004 */
[----:B------:R-:W-:Y:S01]  /*1f70*/  SEL R8, RZ, 0xffffffff, P1 ;  /* 0xffffffffff087807 */ /* 0x000fe20000800000 */
[----:B------:R-:W-:Y:S01]  /*1f80*/  @!P0 IMAD.MOV.U32 R173, RZ, RZ, R5 ;  /* 0x000000ffffad8224 */ /* 0x000fe200078e0005 */
[----:B------:R-:W-:Y:S01]  /*1f90*/  LEA R205, P0, R2, R18, 0x1 ;  /* 0x0000001202cd7211 */ /* 0x000fe200078008ff */
[----:B------:R-:W-:Y:S02]  /*1fa0*/  IMAD R9, R10, R199, R9 ;  /* 0x000000c70a097224 */ /* 0x000fe400078e0209 */
[----:B------:R-:W-:Y:S01]  /*1fb0*/  IMAD.WIDE.U32 R4, R36, R10, R6 ;  /* 0x0000000a24047225 */ /* 0x000fe200078e0006 */
[----:B------:R-:W-:-:S03]  /*1fc0*/  ISETP.GE.AND P2, PT, R16, R184, PT ;  /* 0x000000b81000720c */ /* 0x000fc60003f46270 */
[----:B------:R-:W-:Y:S01]  /*1fd0*/  IMAD.WIDE R6, R31, 0x40, R106 ;  /* 0x000000401f067825 */ /* 0x000fe200078e026a */
[----:B------:R-:W-:-:S03]  /*1fe0*/  LEA.HI.X R203, R2, R19, R0, 0x1, P0 ;  /* 0x0000001302cb7211 */ /* 0x000fc600000f0c00 */
[----:B------:R-:W-:Y:S02]  /*1ff0*/  IMAD.IADD R3, R5, 0x1, R9 ;  /* 0x0000000105037824 */ /* 0x000fe400078e0209 */
[----:B------:R-:W-:Y:S01]  /*2000*/  IMAD R5, R7, R172, RZ ;  /* 0x000000ac07057224 */ /* 0x000fe200078e02ff */
[----:B------:R-:W-:Y:S01]  /*2010*/  SEL R7, RZ, 0x1, P2 ;  /* 0x00000001ff077807 */ /* 0x000fe20001000000 */
[----:B------:R-:W-:-:S05]  /*2020*/  IMAD.SHL.U32 R0, R8, 0x2, RZ ;  /* 0x0000000208007824 */ /* 0x000fca00078e00ff */
[----:B------:R-:W-:Y:S02]  /*2030*/  LOP3.LUT R238, R0, 0x2, R7, 0xe2, !PT ;  /* 0x0000000200ee7812 */ /* 0x000fe400078ee207 */
[----:B------:R-:W-:Y:S02]  /*2040*/  SHF.R.S32.HI R0, RZ, 0x1f, R150 ;  /* 0x0000001fff007819 */ /* 0x000fe40000011496 */
[----:B------:R-:W-:Y:S02]  /*2050*/  MOV R2, R4 ;  /* 0x0000000400027202 */ /* 0x000fe40000000f00 */
[----:B------:R-:W-:-:S04]  /*2060*/  LEA.HI R0, R0, R150, RZ, 0x7 ;  /* 0x0000009600007211 */ /* 0x000fc800078f38ff */
[----:B------:R-:W-:Y:S01]  /*2070*/  SHF.R.S32.HI R4, RZ, 0x7, R0 ;  /* 0x00000007ff047819 */ /* 0x000fe20000011400 */
[----:B------:R-:W-:Y:S01]  /*2080*/  IMAD.WIDE.U32 R174, R6, R172, R2 ;  /* 0x000000ac06ae7225 */ /* 0x000fe200078e0002 */
[----:B------:R-:W-:Y:S02]  /*2090*/  IADD3 R2, P0, R16, R23, RZ ;  /* 0x0000001710027210 */ /* 0x000fe40007f1e0ff */
[----:B------:R-:W-:Y:S02]  /*20a0*/  VIMNMX R125, RZ, R4, !PT ;  /* 0x00000004ff7d7248 */ /* 0x000fe40007fe0100 */
[----:B------:R-:W-:Y:S02]  /*20b0*/  R2P PR, R204, 0x6 ;  /* 0x00000006cc007804 */ /* 0x000fe40000000000 */
[----:B------:R-:W-:Y:S01]  /*20c0*/  ISETP.GT.AND P3, PT, R34, R125, PT ;  /* 0x0000007d2200720c */ /* 0x000fe20003f64270 */
[----:B------:R-:W-:Y:S02]  /*20d0*/  IMAD.X R3, R17, 0x1, R26, P0 ;  /* 0x0000000111037824 */ /* 0x000fe400000e061a */
[----:B------:R-:W-:-:S02]  /*20e0*/  IMAD R0, R69, R106, RZ ;  /* 0x0000006a45007224 */ /* 0x000fc400078e02ff */
[----:B------:R-:W-:Y:S01]  /*20f0*/  IMAD R8, R6, R173, R5 ;  /* 0x000000ad06087224 */ /* 0x000fe200078e0205 */
[----:B------:R-:W-:Y:S01]  /*2100*/  LEA.HI R6, R27, R210, RZ, 0x5 ;  /* 0x000000d21b067211 */ /* 0x000fe200078f28ff */
[----:B------:R-:W-:-:S04]  /*2110*/  IMAD.WIDE.U32 R192, R106, R68, R2 ;  /* 0x000000446ac07225 */ /* 0x000fc800078e0002 */
[----:B------:R-:W-:Y:S01]  /*2120*/  IMAD R0, R107, R68, R0 ;  /* 0x000000446b007224 */ /* 0x000fe200078e0200 */
[----:B------:R-:W-:Y:S02]  /*2130*/  LOP3.LUT R5, R6, 0xffffffe0, RZ, 0xc0, !PT ;  /* 0xffffffe006057812 */ /* 0x000fe400078ec0ff */
[----:B------:R-:W-:Y:S02]  /*2140*/  LEA R243, P0, R192, R186, 0x1 ;  /* 0x000000bac0f37211 */ /* 0x000fe400078008ff */
[----:B------:R-:W-:Y:S01]  /*2150*/  IADD3 R191, R193, R0, RZ ;  /* 0x00000000c1bf7210 */ /* 0x000fe20007ffe0ff */
[----:B------:R-:W-:Y:S01]  /*2160*/  @!P4 IMAD.MOV.U32 R32, RZ, RZ, RZ ;  /* 0x000000ffff20c224 */ /* 0x000fe200078e00ff */
[----:B------:R-:W-:Y:S01]  /*2170*/  SHF.R.S32.HI R209, RZ, 0x5, R6 ;  /* 0x00000005ffd17819 */ /* 0x000fe20000011406 */
[----:B------:R-:W-:Y:S01]  /*2180*/  IMAD.IADD R207, R210, 0x1, -R5 ;  /* 0x00000001d2cf7824 */ /* 0x000fe200078e0a05 */
        /* <DEDUP_REMOVED lines=16> */
[C---:B------:R-:W-:Y:S01]  /*2290*/  IMAD.SHL.U32 R94, R68.reuse, 0x40, RZ ;  /* 0x00000040445e7824 */ /* 0x040fe200078e00ff */
[----:B------:R-:W-:Y:S01]  /*22a0*/  SHF.L.U64.HI R113, R68, 0x6, R69 ;  /* 0x0000000644717819 */ /* 0x000fe20000010245 */
[----:B------:R-:W-:Y:S01]  /*22b0*/  IMAD.WIDE.U32 R148, R152, 0x60, RZ ;  /* 0x0000006098947825 */ /* 0x000fe200078e00ff */
[----:B------:R-:W-:-:S02]  /*22c0*/  IADD3 R71, R106, 0x20, RZ ;  /* 0x000000206a477810 */ /* 0x000fc40007ffe0ff */
[----:B------:R-:W-:Y:S01]  /*22d0*/  IADD3 R73, R106, 0x50, RZ ;  /* 0x000000506a497810 */ /* 0x000fe20007ffe0ff */
[----:B------:R-:W-:Y:S01]  /*22e0*/  IMAD.WIDE.U32 R144, R152, 0xc0, RZ ;  /* 0x000000c098907825 */ /* 0x000fe200078e00ff */
[C---:B------:R-:W-:Y:S02]  /*22f0*/  SHF.L.U64.HI R119, R68.reuse, 0x5, R69 ;  /* 0x0000000544777819 */ /* 0x040fe40000010245 */
[----:B------:R-:W-:Y:S01]  /*2300*/  SHF.L.U32 R98, R68, 0x5, RZ ;  /* 0x0000000544627819 */ /* 0x000fe200000006ff */
[C---:B------:R-:W-:Y:S01]  /*2310*/  IMAD.WIDE.U32 R146, R152.reuse, 0xa0, RZ ;  /* 0x000000a098927825 */ /* 0x040fe200078e00ff */
[----:B------:R-:W-:Y:S02]  /*2320*/  MOV R48, R243 ;  /* 0x000000f300307202 */ /* 0x000fe40000000f00 */
[----:B------:R-:W-:Y:S01]  /*2330*/  MOV R64, R205 ;  /* 0x000000cd00407202 */ /* 0x000fe20000000f00 */
[----:B------:R-:W-:-:S04]  /*2340*/  IMAD.WIDE.U32 R142, R152, 0xe0, RZ ;  /* 0x000000e0988e7825 */ /* 0x000fc800078e00ff */
[C---:B------:R-:W-:Y:S02]  /*2350*/  VIADD R67, R106.reuse, 0x10 ;  /* 0x000000106a437836 */ /* 0x040fe40000000000 */
[C---:B------:R-:W-:Y:S02]  /*2360*/  VIADD R70, R106.reuse, 0x30 ;  /* 0x000000306a467836 */ /* 0x040fe40000000000 */
[C---:B------:R-:W-:Y:S02]  /*2370*/  VIADD R74, R106.reuse, 0x40 ;  /* 0x000000406a4a7836 */ /* 0x040fe40000000000 */
[C---:B------:R-:W-:Y:S02]  /*2380*/  VIADD R72, R106.reuse, 0x60 ;  /* 0x000000606a487836 */ /* 0x040fe40000000000 */
[----:B------:R-:W-:Y:S02]  /*2390*/  VIADD R75, R106, 0x70 ;  /* 0x000000706a4b7836 */ /* 0x000fe40000000000 */
[----:B------:R-:W-:-:S02]  /*23a0*/  IMAD.MOV.U32 R49, RZ, RZ, R245 ;  /* 0x000000ffff317224 */ /* 0x000fc400078e00f5 */
[----:B------:R-:W-:Y:S02]  /*23b0*/  IMAD.MOV.U32 R63, RZ, RZ, R203 ;  /* 0x000000ffff3f7224 */ /* 0x000fe400078e00cb */
[----:B--2---:R-:W-:-:S04]  /*23c0*/  IMAD R23, R5, R35, RZ ;  /* 0x0000002305177224 */ /* 0x004fc800078e02ff */
[----:B------:R-:W-:Y:S02]  /*23d0*/  IMAD R23, R4, R213, R23 ;  /* 0x000000d504177224 */ /* 0x000fe400078e0217 */
[----:B------:R-:W-:-:S04]  /*23e0*/  IMAD.WIDE.U32 R4, R35, R4, R16 ;  /* 0x0000000423047225 */ /* 0x000fc800078e0010 */
[----:B---3--:R-:W-:Y:S02]  /*23f0*/  IMAD R0, R7, R35, RZ ;  /* 0x0000002307007224 */ /* 0x008fe400078e02ff */
[----:B------:R-:W-:Y:S01]  /*2400*/  IMAD.IADD R7, R5, 0x1, R23 ;  /* 0x0000000105077824 */ /* 0x000fe200078e0217 */
[C---:B----4-:R-:W-:Y:S01]  /*2410*/  SHF.L.U32 R194, R56.reuse, 0x4, RZ ;  /* 0x0000000438c27819 */ /* 0x050fe200000006ff */
[----:B------:R-:W-:Y:S01]  /*2420*/  IMAD.WIDE.U32 R10, R35, R6, R16 ;  /* 0x00000006230a7225 */ /* 0x000fe200078e0010 */
[C-C-:B------:R-:W-:Y:S02]  /*2430*/  SHF.L.U64.HI R195, R56.reuse, 0x4, R57.reuse ;  /* 0x0000000438c37819 */ /* 0x140fe40000010239 */
[--C-:B------:R-:W-:Y:S01]  /*2440*/  SHF.L.U64.HI R189, R56, 0x5, R57.reuse ;  /* 0x0000000538bd7819 */ /* 0x100fe20000010239 */
[----:B------:R-:W-:Y:S01]  /*2450*/  IMAD R5, R6, R213, R0 ;  /* 0x000000d506057224 */ /* 0x000fe200078e0200 */
[----:B------:R-:W-:Y:S01]  /*2460*/  SHF.R.S32.HI R0, RZ, 0x1f, R22 ;  /* 0x0000001fff007819 */ /* 0x000fe20000011416 */
[-C--:B------:R-:W-:Y:S01]  /*2470*/  IMAD R23, R3, R22.reuse, RZ ;  /* 0x0000001603177224 */ /* 0x080fe200078e02ff */
[C---:B------:R-:W-:Y:S01]  /*2480*/  SHF.L.U64.HI R200, R56.reuse, 0x6, R57 ;  /* 0x0000000638c87819 */ /* 0x040fe20000010239 */
[----:B------:R-:W-:Y:S01]  /*2490*/  IMAD.MOV.U32 R6, RZ, RZ, R4 ;  /* 0x000000ffff067224 */ /* 0x000fe200078e0004 */
[----:B------:R-:W-:Y:S01]  /*24a0*/  IADD3 R5, R11, R5, RZ ;  /* 0x000000050b057210 */ /* 0x000fe20007ffe0ff */
[----:B------:R-:W-:Y:S01]  /*24b0*/  IMAD R11, R57, R22, RZ ;  /* 0x00000016390b7224 */ /* 0x000fe200078e02ff */
[----:B------:R-:W-:Y:S01]  /*24c0*/  SHF.L.U32 R196, R56, 0x6, RZ ;  /* 0x0000000638c47819 */ /* 0x000fe200000006ff */
[----:B------:R-:W-:-:S02]  /*24d0*/  IMAD.MOV.U32 R4, RZ, RZ, R10 ;  /* 0x000000ffff047224 */ /* 0x000fc400078e000a */
[-C--:B------:R-:W-:Y:S02]  /*24e0*/  IMAD R23, R2, R0.reuse, R23 ;  /* 0x0000000002177224 */ /* 0x080fe400078e0217 */
[C---:B------:R-:W-:Y:S02]  /*24f0*/  IMAD R0, R56.reuse, R0, R11 ;  /* 0x0000000038007224 */ /* 0x040fe400078e020b */
[----:B------:R-:W-:-:S04]  /*2500*/  IMAD.WIDE.U32 R4, R56, R22, R4 ;  /* 0x0000001638047225 */ /* 0x000fc800078e0004 */
[----:B------:R-:W-:Y:S01]  /*2510*/  IMAD.WIDE.U32 R6, R2, R22, R6 ;  /* 0x0000001602067225 */ /* 0x000fe200078e0006 */
[----:B------:R-:W-:-:S03]  /*2520*/  IADD3 R5, R5, R0, RZ ;  /* 0x0000000005057210 */ /* 0x000fc60007ffe0ff */
[----:B------:R-:W-:Y:S02]  /*2530*/  IMAD.IADD R7, R7, 0x1, R23 ;  /* 0x0000000107077824 */ /* 0x000fe400078e0217 */
[-C--:B------:R-:W-:Y:S02]  /*2540*/  IMAD R9, R9, R21.reuse, RZ ;  /* 0x0000001509097224 */ /* 0x080fe400078e02ff */
[-C--:B------:R-:W-:Y:S02]  /*2550*/  IMAD R0, R13, R21.reuse, RZ ;  /* 0x000000150d007224 */ /* 0x080fe400078e02ff */
[C---:B------:R-:W-:Y:S01]  /*2560*/  IMAD R11, R8.reuse, R30, R9 ;  /* 0x0000001e080b7224 */ /* 0x040fe200078e0209 */
[----:B------:R-:W-:Y:S01]  /*2570*/  SHF.R.S32.HI R9, RZ, 0x1f, R150 ;  /* 0x0000001fff097819 */ /* 0x000fe20000011496 */
[----:B------:R-:W-:Y:S01]  /*2580*/  IMAD.WIDE.U32 R6, R8, R21, R6 ;  /* 0x0000001508067225 */ /* 0x000fe200078e0006 */
[----:B------:R-:W-:-:S03]  /*2590*/  IADD3 R8, P0, -R150, R106, RZ ;  /* 0x0000006a96087210 */ /* 0x000fc60007f1e1ff */
[C---:B------:R-:W-:Y:S01]  /*25a0*/  IMAD R10, R12.reuse, R30, R0 ;  /* 0x0000001e0c0a7224 */ /* 0x040fe200078e0200 */
[----:B------:R-:W-:Y:S01]  /*25b0*/  LEA.HI R0, R31, R31, RZ, 0x1 ;  /* 0x0000001f1f007211 */ /* 0x000fe200078f08ff */
[----:B------:R-:W-:-:S03]  /*25c0*/  IMAD.WIDE.U32 R4, R12, R21, R4 ;  /* 0x000000150c047225 */ /* 0x000fc600078e0004 */
[----:B------:R-:W-:Y:S01]  /*25d0*/  SHF.R.S32.HI R0, RZ, 0x1, R0 ;  /* 0x00000001ff007819 */ /* 0x000fe20000011400 */
[----:B------:R-:W-:Y:S01]  /*25e0*/  IMAD.X R9, R107, 0x1, ~R9, P0 ;  /* 0x000000016b097824 */ /* 0x000fe200000e0e09 */
[----:B------:R-:W-:Y:S01]  /*25f0*/  IADD3 R5, R5, R10, RZ ;  /* 0x0000000a05057210 */ /* 0x000fe20007ffe0ff */
[----:B-----5:R-:W-:Y:S01]  /*2600*/  IMAD.IADD R22, R32, 0x1, R22 ;  /* 0x0000000120167824 */ /* 0x020fe200078e0216 */
[C---:B------:R-:W-:Y:S01]  /*2610*/  SHF.L.U32 R76, R0.reuse, 0x4, RZ ;  /* 0x00000004004c7819 */ /* 0x040fe200000006ff */
[----:B------:R-:W-:Y:S01]  /*2620*/  IMAD.IADD R7, R7, 0x1, R11 ;  /* 0x0000000107077824 */ /* 0x000fe200078e020b */
[C---:B------:R-:W-:Y:S01]  /*2630*/  SHF.L.U32 R102, R0.reuse, 0x6, RZ ;  /* 0x0000000600667819 */ /* 0x040fe200000006ff */
[C---:B------:R-:W-:Y:S01]  /*2640*/  IMAD R11, R9.reuse, R2, RZ ;  /* 0x00000002090b7224 */ /* 0x040fe200078e02ff */
[----:B------:R-:W-:Y:S01]  /*2650*/  SHF.R.S32.HI R182, RZ, 0x1f, R76 ;  /* 0x0000001fffb67819 */ /* 0x000fe2000001144c */
[----:B------:R-:W-:Y:S01]  /*2660*/  IMAD R10, R9, R56, RZ ;  /* 0x00000038090a7224 */ /* 0x000fe200078e02ff */
[----:B------:R-:W-:Y:S01]  /*2670*/  SHF.R.S32.HI R179, RZ, 0x1f, R102 ;  /* 0x0000001fffb37819 */ /* 0x000fe20000011466 */
[----:B------:R-:W-:-:S02]  /*2680*/  IMAD R22, R0, R22, RZ ;  /* 0x0000001600167224 */ /* 0x000fc400078e02ff */
[----:B------:R-:W-:Y:S02]  /*2690*/  IMAD R9, R106, R0, R208 ;  /* 0x000000006a097224 */ /* 0x000fe400078e02d0 */
[-C--:B------:R-:W-:Y:S01]  /*26a0*/  IMAD R11, R3, R8.reuse, R11 ;  /* 0x00000008030b7224 */ /* 0x080fe200078e020b */
[----:B------:R-:W-:Y:S01]  /*26b0*/  SHF.R.S32.HI R12, RZ, 0x1f, R22 ;  /* 0x0000001fff0c7819 */ /* 0x000fe20000011416 */
[----:B------:R-:W-:Y:S01]  /*26c0*/  IMAD.WIDE.U32 R6, R2, R8, R6 ;  /* 0x0000000802067225 */ /* 0x000fe200078e0006 */
[----:B------:R-:W-:-:S03]  /*26d0*/  IADD3 R21, P3, R22, R9, RZ ;  /* 0x0000000916157210 */ /* 0x000fc60007f7e0ff */
[-C--:B------:R-:W-:Y:S01]  /*26e0*/  IMAD R10, R57, R8.reuse, R10 ;  /* 0x00000008390a7224 */ /* 0x080fe200078e020a */
[----:B------:R-:W-:Y:S01]  /*26f0*/  IADD3 R7, R7, R11, RZ ;  /* 0x0000000b07077210 */ /* 0x000fe20007ffe0ff */
[----:B------:R-:W-:Y:S01]  /*2700*/  IMAD.WIDE.U32 R4, R56, R8, R4 ;  /* 0x0000000838047225 */ /* 0x000fe200078e0004 */
[----:B------:R-:W-:Y:S02]  /*2710*/  LEA R66, P1, R6, R24, 0x1 ;  /* 0x0000001806427211 */ /* 0x000fe400078208ff */
[----:B------:R-:W-:Y:S01]  /*2720*/  SHF.L.U64.HI R11, R152, 0x5, R153 ;  /* 0x00000005980b7819 */ /* 0x000fe20000010299 */
[----:B------:R-:W-:Y:S01]  /*2730*/  IMAD.IADD R8, R208, 0x1, R9 ;  /* 0x00000001d0087824 */ /* 0x000fe200078e0209 */
[----:B------:R-:W-:Y:S01]  /*2740*/  LEA.HI.X.SX32 R9, R9, R12, 0x1, P3 ;  /* 0x0000000c09097211 */ /* 0x000fe200018f0eff */
[----:B------:R-:W-:Y:S01]  /*2750*/  IMAD.IADD R10, R5, 0x1, R10 ;  /* 0x00000001050a7824 */ /* 0x000fe200078e020a */
[----:B------:R-:W-:Y:S01]  /*2760*/  LEA R51, P0, R4, R26, 0x1 ;  /* 0x0000001a04337211 */ /* 0x000fe200078008ff */
[----:B------:R-:W-:Y:S01]  /*2770*/  VIADD R131, R76, 0x40 ;  /* 0x000000404c837836 */ /* 0x000fe20000000000 */
[----:B------:R-:W-:Y:S01]  /*2780*/  IADD3 R5, P2, R22, R8, RZ ;  /* 0x0000000816057210 */ /* 0x000fe20007f5e0ff */
[C---:B------:R-:W-:Y:S01]  /*2790*/  IMAD.SHL.U32 R22, R21.reuse, 0x2, RZ ;  /* 0x0000000215167824 */ /* 0x040fe200078e00ff */
[----:B------:R-:W-:Y:S01]  /*27a0*/  LEA.HI.X R65, R6, R25, R7, 0x1, P1 ;  /* 0x0000001906417211 */ /* 0x000fe200008f0c07 */
[----:B------:R-:W-:Y:S01]  /*27b0*/  IMAD.SHL.U32 R188, R56, 0x20, RZ ;  /* 0x0000002038bc7824 */ /* 0x000fe200078e00ff */
[----:B------:R-:W-:Y:S01]  /*27c0*/  SHF.L.U64.HI R21, R21, 0x1, R9 ;  /* 0x0000000115157819 */ /* 0x000fe20000010209 */
[----:B------:R-:W-:Y:S01]  /*27d0*/  IMAD.SHL.U32 R6, R152, 0x40, RZ ;  /* 0x0000004098067824 */ /* 0x000fe200078e00ff */
[-C--:B------:R-:W-:Y:S01]  /*27e0*/  IADD3 R39, P1, R14, R22.reuse, RZ ;  /* 0x000000160e277210 */ /* 0x080fe20007f3e0ff */
[C---:B------:R-:W-:Y:S01]  /*27f0*/  IMAD R9, R153.reuse, 0xa0, RZ ;  /* 0x000000a099097824 */ /* 0x040fe200078e02ff */
[----:B------:R-:W-:Y:S01]  /*2800*/  LEA.HI.X R50, R4, R27, R10, 0x1, P0 ;  /* 0x0000001b04327211 */ /* 0x000fe200000f0c0a */
[----:B------:R-:W-:Y:S01]  /*2810*/  IMAD R10, R153, 0x60, RZ ;  /* 0x00000060990a7824 */ /* 0x000fe200078e02ff */
[----:B------:R-:W-:Y:S01]  /*2820*/  IADD3 R22, P0, R18, R22, RZ ;  /* 0x0000001612167210 */ /* 0x000fe20007f1e0ff */
[----:B------:R-:W-:Y:S01]  /*2830*/  IMAD.X R38, R15, 0x1, R21, P1 ;  /* 0x000000010f267824 */ /* 0x000fe200008e0615 */
[----:B------:R-:W-:Y:S01]  /*2840*/  IADD3 R158, R76, R131, RZ ;  /* 0x000000834c9e7210 */ /* 0x000fe20007ffe0ff */
[----:B------:R-:W-:Y:S01]  /*2850*/  IMAD R7, R153, 0xe0, RZ ;  /* 0x000000e099077824 */ /* 0x000fe200078e02ff */
[----:B------:R-:W-:Y:S01]  /*2860*/  IADD3.X R21, R19, R21, RZ, P0, !PT ;  /* 0x0000001513157210 */ /* 0x000fe200007fe4ff */
[----:B------:R-:W-:Y:S01]  /*2870*/  IMAD.SHL.U32 R168, R6, 0x2, RZ ;  /* 0x0000000206a87824 */ /* 0x000fe200078e00ff */
[----:B------:R-:W-:Y:S01]  /*2880*/  IADD3 R95, P0, R244, 0x40, RZ ;  /* 0x00000040f45f7810 */ /* 0x000fe20007f1e0ff */
[C---:B------:R-:W-:Y:S01]  /*2890*/  IMAD.IADD R123, R76.reuse, 0x1, R158 ;  /* 0x000000014c7b7824 */ /* 0x040fe200078e029e */
[----:B------:R-:W-:Y:S01]  /*28a0*/  SHF.L.U32 R62, R5, 0x1, RZ ;  /* 0x00000001053e7819 */ /* 0x000fe200000006ff */
[----:B------:R-:W-:Y:S01]  /*28b0*/  IMAD.IADD R166, R147, 0x1, R9 ;  /* 0x0000000193a67824 */ /* 0x000fe200078e0209 */
[----:B------:R-:W-:Y:S01]  /*28c0*/  IADD3.X R112, RZ, R247, RZ, P0, !PT ;  /* 0x000000f7ff707210 */ /* 0x000fe200007fe4ff */
[----:B------:R-:W-:Y:S01]  /*28d0*/  IMAD.IADD R122, R76, 0x1, R123 ;  /* 0x000000014c7a7824 */ /* 0x000fe200078e027b */
[----:B------:R-:W-:Y:S01]  /*28e0*/  IADD3 R78, P1, R95, R244, RZ ;  /* 0x000000f45f4e7210 */ /* 0x000fe20007f3e0ff */
[----:B------:R-:W-:Y:S01]  /*28f0*/  IMAD.IADD R164, R143, 0x1, R7 ;  /* 0x000000018fa47824 */ /* 0x000fe200078e0207 */
[----:B------:R-:W-:Y:S01]  /*2900*/  IADD3 R82, P0, R94, 0x40, RZ ;  /* 0x000000405e527810 */ /* 0x000fe20007f1e0ff */
[----:B------:R-:W-:Y:S01]  /*2910*/  IMAD.IADD R121, R76, 0x1, R122 ;  /* 0x000000014c797824 */ /* 0x000fe200078e027a */
[----:B------:R-:W-:Y:S01]  /*2920*/  LEA.HI.X.SX32 R4, R8, R12, 0x1, P2 ;  /* 0x0000000c08047211 */ /* 0x000fe200010f0eff */
[----:B------:R-:W-:Y:S01]  /*2930*/  IMAD.X R79, R112, 0x1, R247, P1 ;  /* 0x00000001704f7824 */ /* 0x000fe200008e06f7 */
[----:B------:R-:W-:Y:S01]  /*2940*/  IADD3.X R83, RZ, R113, RZ, P0, !PT ;  /* 0x00000071ff537210 */ /* 0x000fe200007fe4ff */
[----:B------:R-:W-:Y:S01]  /*2950*/  IMAD R8, R153, 0xc0, RZ ;  /* 0x000000c099087824 */ /* 0x000fe200078e02ff */
[----:B------:R-:W-:Y:S01]  /*2960*/  IADD3 R80, P1, R78, R244, RZ ;  /* 0x000000f44e507210 */ /* 0x000fe20007f3e0ff */
[----:B------:R-:W-:Y:S01]  /*2970*/  IMAD R13, R69, 0x30, RZ ;  /* 0x00000030450d7824 */ /* 0x000fe200078e02ff */
[----:B------:R-:W-:Y:S01]  /*2980*/  IADD3 R77, P0, R194, 0x40, RZ ;  /* 0x00000040c24d7810 */ /* 0x000fe20007f1e0ff */
[C---:B------:R-:W-:Y:S01]  /*2990*/  IMAD R9, R3.reuse, 0x60, RZ ;  /* 0x0000006003097824 */ /* 0x040fe200078e02ff */
[-C--:B------:R-:W-:Y:S01]  /*29a0*/  IADD3 R61, P3, R14, R62.reuse, RZ ;  /* 0x0000003e0e3d7210 */ /* 0x080fe20007f7e0ff */
[----:B------:R-:W-:Y:S01]  /*29b0*/  IMAD R7, R3, 0xc0, RZ ;  /* 0x000000c003077824 */ /* 0x000fe200078e02ff */
[----:B------:R-:W-:Y:S01]  /*29c0*/  IADD3.X R81, R79, R247, RZ, P1, !PT ;  /* 0x000000f74f517210 */ /* 0x000fe20000ffe4ff */
[----:B------:R-:W-:Y:S01]  /*29d0*/  IMAD.X R105, RZ, RZ, R195, P0 ;  /* 0x000000ffff697224 */ /* 0x000fe200000e06c3 */
[----:B------:R-:W-:Y:S01]  /*29e0*/  SHF.L.U64.HI R4, R5, 0x1, R4 ;  /* 0x0000000105047819 */ /* 0x000fe20000010204 */
[----:B------:R-:W-:Y:S01]  /*29f0*/  IMAD.WIDE.U32 R140, R2, 0x60, RZ ;  /* 0x00000060028c7825 */ /* 0x000fe200078e00ff */
[----:B------:R-:W-:-:S02]  /*2a00*/  IADD3 R62, P2, R18, R62, RZ ;  /* 0x0000003e123e7210 */ /* 0x000fc40007f5e0ff */
[----:B------:R-:W-:Y:S01]  /*2a10*/  IADD3 R92, P1, R77, R194, RZ ;  /* 0x000000c24d5c7210 */ /* 0x000fe20007f3e0ff */
[--C-:B------:R-:W-:Y:S01]  /*2a20*/  IMAD.X R60, R15, 0x1, R4.reuse, P3 ;  /* 0x000000010f3c7824 */ /* 0x100fe200018e0604 */
[----:B------:R-:W-:Y:S01]  /*2a30*/  IADD3 R93, P0, R188, R77, RZ ;  /* 0x0000004dbc5d7210 */ /* 0x000fe20007f1e0ff */
[----:B------:R-:W-:Y:S01]  /*2a40*/  IMAD.X R59, R19, 0x1, R4, P2 ;  /* 0x00000001133b7824 */ /* 0x000fe200010e0604 */
[----:B------:R-:W-:Y:S01]  /*2a50*/  LOP3.LUT R5, R238, 0xffff, RZ, 0xc0, !PT ;  /* 0x0000ffffee057812 */ /* 0x000fe200078ec0ff */
[----:B------:R-:W-:Y:S01]  /*2a60*/  IMAD.X R108, R105, 0x1, R195, P1 ;  /* 0x00000001696c7824 */ /* 0x000fe200008e06c3 */
[----:B------:R-:W-:Y:S01]  /*2a70*/  IADD3.X R109, R189, R105, RZ, P0, !PT ;  /* 0x00000069bd6d7210 */ /* 0x000fe200007fe4ff */
[----:B------:R-:W-:Y:S01]  /*2a80*/  IMAD.WIDE.U32 R136, R2, 0xc0, RZ ;  /* 0x000000c002887825 */ /* 0x000fe200078e00ff */
[C---:B------:R-:W-:Y:S02]  /*2a90*/  SHF.L.U32 R4, R152.reuse, 0x5, RZ ;  /* 0x0000000598047819 */ /* 0x040fe400000006ff */
[----:B------:R-:W-:Y:S01]  /*2aa0*/  SHF.L.U64.HI R12, R152, 0x6, R153 ;  /* 0x00000006980c7819 */ /* 0x000fe20000010299 */
[----:B------:R-:W-:Y:S01]  /*2ab0*/  IMAD.SHL.U32 R104, R0, 0x20, RZ ;  /* 0x0000002000687824 */ /* 0x000fe200078e00ff */
[----:B------:R-:W-:Y:S01]  /*2ac0*/  IADD3 R90, P1, R188, R92, RZ ;  /* 0x0000005cbc5a7210 */ /* 0x000fe20007f3e0ff */
[C---:B------:R-:W-:Y:S01]  /*2ad0*/  IMAD R103, R0.reuse, 0x30, RZ ;  /* 0x0000003000677824 */ /* 0x040fe200078e02ff */
[----:B------:R-:W-:Y:S01]  /*2ae0*/  IADD3 R91, P0, R93, R188, RZ ;  /* 0x000000bc5d5b7210 */ /* 0x000fe20007f1e0ff */
[----:B------:R-:W-:Y:S01]  /*2af0*/  IMAD R101, R0, 0x50, RZ ;  /* 0x0000005000657824 */ /* 0x000fe200078e02ff */
[----:B------:R-:W-:Y:S01]  /*2b00*/  IADD3 R120, R76, R121, RZ ;  /* 0x000000794c787210 */ /* 0x000fe20007ffe0ff */
[C---:B------:R-:W-:Y:S01]  /*2b10*/  IMAD R100, R0.reuse, 0x60, RZ ;  /* 0x0000006000647824 */ /* 0x040fe200078e02ff */
[C---:B------:R-:W-:Y:S01]  /*2b20*/  LOP3.LUT R55, R5.reuse, 0x1, RZ, 0xc0, !PT ;  /* 0x0000000105377812 */ /* 0x040fe200078ec0ff */
[----:B------:R-:W-:Y:S01]  /*2b30*/  IMAD R99, R0, 0x70, RZ ;  /* 0x0000007000637824 */ /* 0x000fe200078e02ff */
[----:B------:R-:W-:Y:S01]  /*2b40*/  LOP3.LUT R58, R5, 0x2, RZ, 0xc0, !PT ;  /* 0x00000002053a7812 */ /* 0x000fe200078ec0ff */
[----:B------:R-:W-:Y:S01]  /*2b50*/  IMAD.SHL.U32 R5, R2, 0x40, RZ ;  /* 0x0000004002057824 */ /* 0x000fe200078e00ff */
[----:B------:R-:W-:Y:S01]  /*2b60*/  SHF.L.U64.HI R171, R4, 0x1, R11 ;  /* 0x0000000104ab7819 */ /* 0x000fe2000001020b */
[----:B------:R-:W-:Y:S01]  /*2b70*/  IMAD.WIDE.U32 R88, R68, 0x30, R78 ;  /* 0x0000003044587825 */ /* 0x000fe200078e004e */
[----:B------:R-:W-:-:S02]  /*2b80*/  SHF.L.U64.HI R169, R6, 0x1, R12 ;  /* 0x0000000106a97819 */ /* 0x000fc4000001020c */
[----:B------:R-:W-:Y:S01]  /*2b90*/  IADD3 R167, R149, R10, RZ ;  /* 0x0000000a95a77210 */ /* 0x000fe20007ffe0ff */
[----:B------:R-:W-:Y:S01]  /*2ba0*/  IMAD.SHL.U32 R6, R2, 0x10, RZ ;  /* 0x0000001002067824 */ /* 0x000fe200078e00ff */
[----:B------:R-:W-:Y:S01]  /*2bb0*/  IADD3 R165, R145, R8, RZ ;  /* 0x0000000891a57210 */ /* 0x000fe20007ffe0ff */
[----:B------:R-:W-:Y:S01]  /*2bc0*/  IMAD R8, R3, 0xa0, RZ ;  /* 0x000000a003087824 */ /* 0x000fe200078e02ff */
[----:B------:R-:W-:Y:S01]  /*2bd0*/  IADD3.X R110, R189, R108, RZ, P1, !PT ;  /* 0x0000006cbd6e7210 */ /* 0x000fe20000ffe4ff */
[----:B------:R-:W-:Y:S01]  /*2be0*/  IMAD.WIDE.U32 R86, R68, 0x30, R80 ;  /* 0x0000003044567825 */ /* 0x000fe200078e0050 */
[----:B------:R-:W-:Y:S02]  /*2bf0*/  IADD3.X R111, R109, R189, RZ, P0, !PT ;  /* 0x000000bd6d6f7210 */ /* 0x000fe400007fe4ff */
[----:B------:R-:W-:Y:S01]  /*2c00*/  SHF.L.U32 R170, R4, 0x1, RZ ;  /* 0x0000000104aa7819 */ /* 0x000fe200000006ff */
[C---:B------:R-:W-:Y:S01]  /*2c10*/  IMAD.WIDE.U32 R138, R2.reuse, 0xa0, RZ ;  /* 0x000000a0028a7825 */ /* 0x040fe200078e00ff */
[----:B------:R-:W-:-:S02]  /*2c20*/  SHF.L.U64.HI R12, R2, 0x4, R3 ;  /* 0x00000004020c7819 */ /* 0x000fc40000010203 */
[C-C-:B------:R-:W-:Y:S01]  /*2c30*/  SHF.L.U64.HI R10, R2.reuse, 0x5, R3.reuse ;  /* 0x00000005020a7819 */ /* 0x140fe20000010203 */
[C---:B------:R-:W-:Y:S01]  /*2c40*/  IMAD.WIDE.U32 R134, R2.reuse, 0xe0, RZ ;  /* 0x000000e002867825 */ /* 0x040fe200078e00ff */
[----:B------:R-:W-:Y:S02]  /*2c50*/  SHF.L.U64.HI R11, R2, 0x6, R3 ;  /* 0x00000006020b7819 */ /* 0x000fe40000010203 */
[-C--:B------:R-:W-:Y:S01]  /*2c60*/  IADD3 R96, P1, R90, R188.reuse, RZ ;  /* 0x000000bc5a607210 */ /* 0x080fe20007f3e0ff */
[----:B------:R-:W-:Y:S01]  /*2c70*/  IMAD R3, R3, 0xe0, RZ ;  /* 0x000000e003037824 */ /* 0x000fe200078e02ff */
[----:B------:R-:W-:Y:S01]  /*2c80*/  IADD3 R97, P0, R91, R188, RZ ;  /* 0x000000bc5b617210 */ /* 0x000fe20007f1e0ff */
[----:B------:R-:W-:Y:S01]  /*2c90*/  IMAD.WIDE.U32 R84, R68, 0x30, R82 ;  /* 0x0000003044547825 */ /* 0x000fe200078e0052 */
[----:B------:R-:W-:Y:S02]  /*2ca0*/  SHF.L.U32 R4, R2, 0x5, RZ ;  /* 0x0000000502047819 */ /* 0x000fe400000006ff */
[----:B------:R-:W-:Y:S01]  /*2cb0*/  IADD3 R124, R76, R120, RZ ;  /* 0x000000784c7c7210 */ /* 0x000fe20007ffe0ff */
[----:B------:R-:W-:Y:S01]  /*2cc0*/  IMAD.MOV.U32 R25, RZ, RZ, R34 ;  /* 0x000000ffff197224 */ /* 0x000fe200078e0022 */
[C---:B------:R-:W-:Y:S01]  /*2cd0*/  SHF.L.U64.HI R163, R6.reuse, 0x1, R12 ;  /* 0x0000000106a37819 */ /* 0x040fe2000001020c */
[----:B------:R-:W-:Y:S01]  /*2ce0*/  IMAD.SHL.U32 R162, R6, 0x2, RZ ;  /* 0x0000000206a27824 */ /* 0x000fe200078e00ff */
[C---:B------:R-:W-:Y:S01]  /*2cf0*/  SHF.L.U64.HI R161, R4.reuse, 0x1, R10 ;  /* 0x0000000104a17819 */ /* 0x040fe2000001020a */
[----:B------:R-:W-:Y:S01]  /*2d00*/  IMAD.SHL.U32 R157, R5, 0x2, RZ ;  /* 0x00000002059d7824 */ /* 0x000fe200078e00ff */
[----:B------:R-:W-:Y:S01]  /*2d10*/  SHF.L.U32 R160, R4, 0x1, RZ ;  /* 0x0000000104a07819 */ /* 0x000fe200000006ff */
[----:B------:R-:W-:Y:S01]  /*2d20*/  IMAD.IADD R155, R139, 0x1, R8 ;  /* 0x000000018b9b7824 */ /* 0x000fe200078e0208 */
[----:B------:R-:W-:Y:S01]  /*2d30*/  SHF.L.U64.HI R159, R5, 0x1, R11 ;  /* 0x00000001059f7819 */ /* 0x000fe2000001020b */
[----:B------:R-:W-:Y:S01]  /*2d40*/  IMAD.IADD R151, R135, 0x1, R3 ;  /* 0x0000000187977824 */ /* 0x000fe200078e0203 */
[----:B------:R-:W-:Y:S01]  /*2d50*/  IADD3 R156, R141, R9, RZ ;  /* 0x000000098d9c7210 */ /* 0x000fe20007ffe0ff */
[----:B------:R-:W-:Y:S01]  /*2d60*/  IMAD.IADD R117, R13, 0x1, R85 ;  /* 0x000000010d757824 */ /* 0x000fe200078e0255 */
[----:B------:R-:W-:Y:S01]  /*2d70*/  IADD3 R154, R137, R7, RZ ;  /* 0x00000007899a7210 */ /* 0x000fe20007ffe0ff */
[--C-:B------:R-:W-:Y:S01]  /*2d80*/  IMAD.X R115, R110, 0x1, R189.reuse, P1 ;  /* 0x000000016e737824 */ /* 0x100fe200008e06bd */
[----:B------:R-:W-:Y:S01]  /*2d90*/  SHF.R.S32.HI R181, RZ, 0x1f, R104 ;  /* 0x0000001fffb57819 */ /* 0x000fe20000011468 */
[----:B------:R-:W-:Y:S01]  /*2da0*/  IMAD.X R116, R111, 0x1, R189, P0 ;  /* 0x000000016f747824 */ /* 0x000fe200000e06bd */
[----:B------:R-:W-:-:S02]  /*2db0*/  SHF.R.S32.HI R180, RZ, 0x1f, R103 ;  /* 0x0000001fffb47819 */ /* 0x000fc40000011467 */
[----:B------:R-:W-:Y:S02]  /*2dc0*/  SHF.R.S32.HI R178, RZ, 0x1f, R101 ;  /* 0x0000001fffb27819 */ /* 0x000fe40000011465 */
[----:B------:R-:W-:Y:S02]  /*2dd0*/  SHF.R.S32.HI R177, RZ, 0x1f, R100 ;  /* 0x0000001fffb17819 */ /* 0x000fe40000011464 */
[----:B------:R-:W-:Y:S02]  /*2de0*/  SHF.R.S32.HI R176, RZ, 0x1f, R99 ;  /* 0x0000001fffb07819 */ /* 0x000fe40000011463 */
[----:B------:R-:W-:Y:S02]  /*2df0*/  IADD3 R118, R89, R13, RZ ;  /* 0x0000000d59767210 */ /* 0x000fe40007ffe0ff */
[----:B------:R-:W-:Y:S02]  /*2e00*/  SHF.R.S32.HI R202, RZ, 0x1f, R131 ;  /* 0x0000001fffca7819 */ /* 0x000fe40000011483 */
[----:B------:R-:W-:-:S02]  /*2e10*/  IADD3 R114, R13, R87, RZ ;  /* 0x000000570d727210 */ /* 0x000fc40007ffe0ff */
[----:B------:R-:W-:Y:S02]  /*2e20*/  SHF.R.S32.HI R201, RZ, 0x1f, R158 ;  /* 0x0000001fffc97819 */ /* 0x000fe4000001149e */
[----:B------:R-:W-:Y:S02]  /*2e30*/  SHF.R.S32.HI R130, RZ, 0x1f, R123 ;  /* 0x0000001fff827819 */ /* 0x000fe4000001147b */
[----:B------:R-:W-:Y:S02]  /*2e40*/  SHF.R.S32.HI R129, RZ, 0x1f, R122 ;  /* 0x0000001fff817819 */ /* 0x000fe4000001147a */
[----:B------:R-:W-:Y:S02]  /*2e50*/  SHF.R.S32.HI R128, RZ, 0x1f, R121 ;  /* 0x0000001fff807819 */ /* 0x000fe40000011479 */
[----:B------:R-:W-:Y:S02]  /*2e60*/  SHF.R.S32.HI R127, RZ, 0x1f, R120 ;  /* 0x0000001fff7f7819 */ /* 0x000fe40000011478 */
[----:B------:R-:W-:-:S07]  /*2e70*/  SHF.R.S32.HI R126, RZ, 0x1f, R124 ;  /* 0x0000001fff7e7819 */ /* 0x000fce000001147c */
.L_x_3401:
        /* <DEDUP_REMOVED lines=27> */
.L_x_3269:
[----:B------:R-:W-:Y:S05]  /*3030*/  BSYNC B0 ;  /* 0x0000000000007941 */ /* 0x000fea0003800000 */
.L_x_3268:
[----:B------:R-:W-:Y:S04]  /*3040*/  BSSY B0, `(.L_x_3270) ;  /* 0x000000c000007945 */ /* 0x000fe80003800000 */
[----:B------:R-:W-:Y:S05]  /*3050*/  @!P3 BRA `(.L_x_3271) ;  /* 0x000000000028b947 */ /* 0x000fea0003800000 */
[----:B------:R-:W-:Y:S02]  /*3060*/  ISETP.NE.AND P4, PT, R55, RZ, PT ;  /* 0x000000ff3700720c */ /* 0x000fe40003f85270 */
[----:B-1----:R-:W-:Y:S02]  /*3070*/  IADD3 R4, P3, R66, R162, RZ ;  /* 0x000000a242047210 */ /* 0x002fe40007f7e0ff */
[----:B------:R-:W-:Y:S03]  /*3080*/  LEA R2, P5, R248, R64, 0x1 ;  /* 0x00000040f8027211 */ /* 0x000fe600078a08ff */
[----:B------:R-:W-:Y:S01]  /*3090*/  IMAD.X R5, R65, 0x1, R163, P3 ;  /* 0x0000000141057824 */ /* 0x000fe200018e06a3 */
[----:B------:R-:W-:Y:S02]  /*30a0*/  ISETP.NE.AND P3, PT, R58, RZ, PT ;  /* 0x000000ff3a00720c */ /* 0x000fe40003f65270 */
[----:B------:R-:W-:Y:S03]  /*30b0*/  LEA.HI.X R3, R248, R63, R249, 0x1, P5 ;  /* 0x0000003ff8037211 */ /* 0x000fe600028f0cf9 */
[----:B------:R-:W2:Y:S04]  /*30c0*/  @P4 LD.E.128 R8, desc[UR6][R4.64] ;  /* 0x0000000604084980 */ /* 0x000ea8000c101d00 */
[----:B--2---:R2:W-:Y:S04]  /*30d0*/  @P4 ST.E.128 desc[UR6][R2.64], R8 ;  /* 0x0000000802004985 */ /* 0x0045e8000c101d06 */
[----:B------:R-:W3:Y:S04]  /*30e0*/  @P3 LD.E.128 R4, desc[UR6][R4.64+0x80] ;  /* 0x0000800604043980 */ /* 0x000ee8000c101d00 */
[----:B---3--:R2:W-:Y:S02]  /*30f0*/  @P3 ST.E.128 desc[UR6][R2.64+0x80], R4 ;  /* 0x0000800402003985 */ /* 0x0085e4000c101d06 */
.L_x_3271:
[----:B------:R-:W-:Y:S05]  /*3100*/  BSYNC B0 ;  /* 0x0000000000007941 */ /* 0x000fea0003800000 */
.L_x_3270:
[-C--:B------:R-:W-:Y:S01]  /*3110*/  ISETP.GE.AND P2, PT, R71, R54.reuse, !P2 ;  /* 0x000000364700720c */ /* 0x080fe20005746270 */
[----:B------:R-:W-:Y:S01]  /*3120*/  BSSY B0, `(.L_x_3272) ;  /* 0x000000e000007945 */ /* 0x000fe20003800000 */
[----:B------:R-:W-:Y:S02]  /*3130*/  ISETP.GE.AND P4, PT, R73, R53, PT ;  /* 0x000000354900720c */ /* 0x000fe40003f86270 */
[----:B------:R-:W-:Y:S09]  /*3140*/  ISETP.GE.AND P1, PT, R70, R54, !P1 ;  /* 0x000000364600720c */ /* 0x000ff20004f26270 */
[----:B------:R-:W-:Y:S05]  /*3150*/  @!P2 BRA `(.L_x_3273) ;  /* 0x000000000028a947 */ /* 0x000fea0003800000 */
[----:B------:R-:W-:Y:S02]  /*3160*/  ISETP.NE.AND P3, PT, R55, RZ, PT ;  /* 0x000000ff3700720c */ /* 0x000fe40003f65270 */
[----:B-12---:R-:W-:Y:S02]  /*3170*/  IADD3 R4, P2, R66, R160, RZ ;  /* 0x000000a042047210 */ /* 0x006fe40007f5e0ff */
[----:B------:R-:W-:Y:S03]  /*3180*/  IADD3 R2, P5, R64, R170, RZ ;  /* 0x000000aa40027210 */ /* 0x000fe60007fbe0ff */
[----:B------:R-:W-:Y:S01]  /*3190*/  IMAD.X R5, R65, 0x1, R161, P2 ;  /* 0x0000000141057824 */ /* 0x000fe200010e06a1 */
[----:B------:R-:W-:Y:S01]  /*31a0*/  ISETP.NE.AND P2, PT, R58, RZ, PT ;  /* 0x000000ff3a00720c */ /* 0x000fe20003f45270 */
[----:B------:R-:W-:Y:S04]  /*31b0*/  IMAD.X R3, R63, 0x1, R171, P5 ;  /* 0x000000013f037824 */ /* 0x000fe800028e06ab */
[----:B------:R-:W2:Y:S04]  /*31c0*/  @P3 LD.E.128 R8, desc[UR6][R4.64] ;  /* 0x0000000604083980 */ /* 0x000ea8000c101d00 */
[----:B--2---:R3:W-:Y:S04]  /*31d0*/  @P3 ST.E.128 desc[UR6][R2.64], R8 ;  /* 0x0000000802003985 */ /* 0x0047e8000c101d06 */
[----:B------:R-:W2:Y:S04]  /*31e0*/  @P2 LD.E.128 R4, desc[UR6][R4.64+0x80] ;  /* 0x0000800604042980 */ /* 0x000ea8000c101d00 */
[----:B--2---:R3:W-:Y:S02]  /*31f0*/  @P2 ST.E.128 desc[UR6][R2.64+0x80], R4 ;  /* 0x0000800402002985 */ /* 0x0047e4000c101d06 */
.L_x_3273:
[----:B------:R-:W-:Y:S05]  /*3200*/  BSYNC B0 ;  /* 0x0000000000007941 */ /* 0x000fea0003800000 */
.L_x_3272:
[----:B------:R-:W-:Y:S01]  /*3210*/  ISETP.GE.AND P3, PT, R72, R53, PT ;  /* 0x000000354800720c */ /* 0x000fe20003f66270 */
[----:B------:R-:W-:Y:S04]  /*3220*/  BSSY B0, `(.L_x_3274) ;  /* 0x000000c000007945 */ /* 0x000fe80003800000 */
[----:B------:R-:W-:Y:S08]  /*3230*/  @!P1 BRA `(.L_x_3275) ;  /* 0x0000000000289947 */ /* 0x000ff00003800000 */
[----:B------:R-:W-:Y:S02]  /*3240*/  ISETP.NE.AND P2, PT, R55, RZ, PT ;  /* 0x000000ff3700720c */ /* 0x000fe40003f45270 */
[----:B-123--:R-:W-:Y:S02]  /*3250*/  IADD3 R4, P1, R66, R140, RZ ;  /* 0x0000008c42047210 */ /* 0x00efe40007f3e0ff */
        /* <DEDUP_REMOVED lines=8> */
.L_x_3275:
[----:B------:R-:W-:Y:S05]  /*32e0*/  BSYNC B0 ;  /* 0x0000000000007941 */ /* 0x000fea0003800000 */
.L_x_3274:
        /* <DEDUP_REMOVED lines=8> */
[----:B-1234-:R-:W-:Y:S02]  /*3370*/  IADD3 R4, P0, R66, R157, RZ ;  /* 0x0000009d42047210 */ /* 0x01efe40007f1e0ff */
        /* <DEDUP_REMOVED lines=8> */
.L_x_3277:
[----:B------:R-:W-:Y:S05]  /*3400*/  BSYNC B0 ;  /* 0x0000000000007941 */ /* 0x000fea0003800000 */
.L_x_3276:
[----:B------:R-:W-:Y:S04]  /*3410*/  BSSY B0, `(.L_x_3278) ;  /* 0x000000c000007945 */ /* 0x000fe80003800000 */
[----:B------:R-:W-:Y:S05]  /*3420*/  @!P4 BRA `(.L_x_3279) ;  /* 0x000000000028c947 */ /* 0x000fea0003800000 */
        /* <DEDUP_REMOVED lines=10> */
.L_x_3279:
[----:B------:R-:W-:Y:S05]  /*34d0*/  BSYNC B0 ;  /* 0x0000000000007941 */ /* 0x000fea0003800000 */
.L_x_3278:
        /* <DEDUP_REMOVED lines=12> */
.L_x_3281:
[----:B------:R-:W-:Y:S05]  /*35a0*/  BSYNC B0 ;  /* 0x0000000000007941 */ /* 0x000fea0003800000 */
.L_x_3280:
        /* <DEDUP_REMOVED lines=12> */
.L_x_3283:
[----:B------:R-:W-:Y:S05]  /*3670*/  BSYNC B0 ;  /* 0x0000000000007941 */ /* 0x000fea0003800000 */
.L_x_3282:
        /* <DEDUP_REMOVED lines=25> */
[----:B------:R-:W-:Y:S02]  /*3810*/  @!P0 MOV R4, R39 ;  /* 0x0000002700048202 */ /* 0x000fe40000000f00 */
[----:B------:R-:W-:Y:S05]  /*3820*/  @!P0 MOV R5, R38 ;  /* 0x0000002600058202 */ /* 0x000fea0000000f00 */
[----:B------:R-:W3:Y:S01]  /*3830*/  @!P0 LD.E.64 R6, desc[UR6][R4.64] ;  /* 0x0000000604068980 */ /* 0x000ee2000c101b00 */
[----:B-1----:R-:W-:Y:S02]  /*3840*/  @!P0 MOV R2, R22 ;  /* 0x0000001600028202 */ /* 0x002fe40000000f00 */
[----:B------:R-:W-:Y:S06]  /*3850*/  @!P0 MOV R3, R21 ;  /* 0x0000001500038202 */ /* 0x000fec0000000f00 */
[----:B------:R-:W4:Y:S01]  /*3860*/  @!P0 LD.E.64 R2, desc[UR6][R2.64] ;  /* 0x0000000602028980 */ /* 0x000f22000c101b00 */
[----:B---3--:R-:W-:Y:S01]  /*3870*/  @!P0 HADD2.F32 R18, -RZ, R6.H0_H0 ;  /* 0x20000006ff128230 */ /* 0x008fe20000004100 */
[----:B--2---:R-:W-:Y:S01]  /*3880*/  @!P0 MOV R4, R8 ;  /* 0x0000000800048202 */ /* 0x004fe20000000f00 */
[--C-:B------:R-:W-:Y:S02]  /*3890*/  @!P0 HADD2.F32 R23, -RZ, R7.reuse.H0_H0 ;  /* 0x20000007ff178230 */ /* 0x100fe40000004100 */
[----:B------:R-:W-:Y:S01]  /*38a0*/  @!P0 HADD2.F32 R27, -RZ, R7.H1_H1 ;  /* 0x30000007ff1b8230 */ /* 0x000fe20000004100 */
[----:B------:R-:W-:Y:S01]  /*38b0*/  @!P0 MOV R7, R10 ;  /* 0x0000000a00078202 */ /* 0x000fe20000000f00 */
[----:B------:R-:W-:Y:S02]  /*38c0*/  @!P0 HADD2.F32 R0, -RZ, R4.H1_H1 ;  /* 0x30000004ff008230 */ /* 0x000fe40000004100 */
[----:B------:R-:W-:Y:S01]  /*38d0*/  @!P0 HADD2.F32 R19, -RZ, R6.H1_H1 ;  /* 0x30000006ff138230 */ /* 0x000fe20000004100 */
[----:B------:R-:W-:Y:S01]  /*38e0*/  @!P0 MOV R6, R11 ;  /* 0x0000000b00068202 */ /* 0x000fe20000000f00 */
[--C-:B----4-:R-:W-:Y:S02]  /*38f0*/  @!P0 HADD2.F32 R13, -RZ, R3.reuse.H1_H1 ;  /* 0x30000003ff0d8230 */ /* 0x110fe40000004100 */
[----:B------:R-:W-:Y:S02]  /*3900*/  @!P0 HADD2.F32 R15, -RZ, R3.H0_H0 ;  /* 0x20000003ff0f8230 */ /* 0x000fe40000004100 */
[--C-:B------:R-:W-:Y:S02]  /*3910*/  @!P0 HADD2.F32 R5, -RZ, R2.reuse.H0_H0 ;  /* 0x20000002ff058230 */ /* 0x100fe40000004100 */
[----:B------:R-:W-:Y:S01]  /*3920*/  @!P0 HADD2.F32 R12, -RZ, R2.H1_H1 ;  /* 0x30000002ff0c8230 */ /* 0x000fe20000004100 */
[----:B------:R-:W-:Y:S01]  /*3930*/  @!P0 MOV R2, R9 ;  /* 0x0000000900028202 */ /* 0x000fe20000000f00 */
[----:B------:R-:W-:Y:S02]  /*3940*/  @!P0 HADD2.F32 R3, -RZ, R4.H0_H0 ;  /* 0x20000004ff038230 */ /* 0x000fe40000004100 */
[C---:B------:R-:W-:Y:S01]  /*3950*/  @!P0 FMUL.FTZ R4, R0.reuse, R18 ;  /* 0x0000001200048220 */ /* 0x040fe20000410000 */
[-C--:B------:R-:W-:Y:S03]  /*3960*/  @!P0 FMUL.FTZ R0, R0, R5.reuse ;  /* 0x0000000500008220 */ /* 0x080fe60000410000 */
[----:B------:R-:W-:Y:S01]  /*3970*/  @!P0 FFMA.FTZ R31, R3, R5, -R4 ;  /* 0x00000005031f8223 */ /* 0x000fe20000010804 */
[--C-:B------:R-:W-:Y:S02]  /*3980*/  @!P0 HADD2.F32 R5, -RZ, R2.reuse.H1_H1 ;  /* 0x30000002ff058230 */ /* 0x100fe40000004100 */
[----:B------:R-:W-:Y:S01]  /*3990*/  @!P0 FFMA.FTZ R0, R18, R3, R0 ;  /* 0x0000000312008223 */ /* 0x000fe20000010000 */
[----:B------:R-:W-:Y:S02]  /*39a0*/  @!P0 HADD2.F32 R18, -RZ, R2.H0_H0 ;  /* 0x20000002ff128230 */ /* 0x000fe40000004100 */
[--C-:B------:R-:W-:Y:S02]  /*39b0*/  @!P0 HADD2.F32 R3, -RZ, R7.reuse.H1_H1 ;  /* 0x30000007ff038230 */ /* 0x100fe40000004100 */
[C---:B------:R-:W-:Y:S01]  /*39c0*/  @!P0 FMUL.FTZ R30, R5.reuse, R19 ;  /* 0x00000013051e8220 */ /* 0x040fe20000410000 */
[----:B------:R-:W-:Y:S01]  /*39d0*/  @!P0 F2FP.F16.F32.PACK_AB R0, R0, R31 ;  /* 0x0000001f0000823e */ /* 0x000fe200000000ff */
[--C-:B------:R-:W-:Y:S02]  /*39e0*/  @!P0 HADD2.F32 R4, -RZ, R6.reuse.H1_H1 ;  /* 0x30000006ff048230 */ /* 0x100fe40000004100 */
[-C--:B------:R-:W-:Y:S01]  /*39f0*/  @!P0 FMUL.FTZ R2, R5, R12.reuse ;  /* 0x0000000c05028220 */ /* 0x080fe20000410000 */
[----:B------:R-:W-:Y:S01]  /*3a00*/  @!P0 FFMA.FTZ R30, R18, R12, -R30 ;  /* 0x0000000c121e8223 */ /* 0x000fe2000001081e */
[----:B------:R-:W-:Y:S01]  /*3a10*/  @!P0 MOV R8, R0 ;  /* 0x0000000000088202 */ /* 0x000fe20000000f00 */
[----:B------:R-:W-:Y:S02]  /*3a20*/  @!P0 HADD2.F32 R5, -RZ, R7.H0_H0 ;  /* 0x20000007ff058230 */ /* 0x000fe40000004100 */
[C---:B------:R-:W-:Y:S01]  /*3a30*/  @!P0 FMUL.FTZ R12, R3.reuse, R23 ;  /* 0x00000017030c8220 */ /* 0x040fe20000410000 */
[----:B------:R-:W-:Y:S02]  /*3a40*/  @!P0 HADD2.F32 R6, -RZ, R6.H0_H0 ;  /* 0x20000006ff068230 */ /* 0x000fe40000004100 */
[C---:B------:R-:W-:Y:S01]  /*3a50*/  @!P0 FMUL.FTZ R7, R4.reuse, R27 ;  /* 0x0000001b04078220 */ /* 0x040fe20000410000 */
[----:B------:R-:W-:Y:S01]  /*3a60*/  @!P0 FMUL.FTZ R3, R3, R15 ;  /* 0x0000000f03038220 */ /* 0x000fe20000410000 */
[-C--:B------:R-:W-:Y:S01]  /*3a70*/  @!P0 FMUL.FTZ R4, R4, R13.reuse ;  /* 0x0000000d04048220 */ /* 0x080fe20000410000 */
[----:B------:R-:W-:Y:S01]  /*3a80*/  @!P0 FFMA.FTZ R2, R19, R18, R2 ;  /* 0x0000001213028223 */ /* 0x000fe20000010002 */
[----:B------:R-:W-:Y:S01]  /*3a90*/  @!P0 FFMA.FTZ R7, R6, R13, -R7 ;  /* 0x0000000d06078223 */ /* 0x000fe20000010807 */
[----:B------:R-:W-:Y:S01]  /*3aa0*/  @!P0 FFMA.FTZ R3, R23, R5, R3 ;  /* 0x0000000517038223 */ /* 0x000fe20000010003 */
[----:B------:R-:W-:Y:S01]  /*3ab0*/  @!P0 FFMA.FTZ R4, R27, R6, R4 ;  /* 0x000000061b048223 */ /* 0x000fe20000010004 */
[----:B------:R-:W-:Y:S01]  /*3ac0*/  MOV R6, R48 ;  /* 0x0000003000067202 */ /* 0x000fe20000000f00 */
[----:B------:R-:W-:Y:S01]  /*3ad0*/  @!P0 FFMA.FTZ R12, R5, R15, -R12 ;  /* 0x0000000f050c8223 */ /* 0x000fe2000001080c */
[----:B------:R-:W-:Y:S02]  /*3ae0*/  @!P0 F2FP.F16.F32.PACK_AB R2, R2, R30 ;  /* 0x0000001e0202823e */ /* 0x000fe400000000ff */
[----:B------:R-:W-:Y:S02]  /*3af0*/  @!P0 F2FP.F16.F32.PACK_AB R4, R4, R7 ;  /* 0x000000070404823e */ /* 0x000fe400000000ff */
[----:B------:R-:W-:Y:S02]  /*3b00*/  @!P0 F2FP.F16.F32.PACK_AB R3, R3, R12 ;  /* 0x0000000c0303823e */ /* 0x000fe400000000ff */
[----:B------:R-:W-:Y:S02]  /*3b10*/  @!P0 MOV R9, R2 ;  /* 0x0000000200098202 */ /* 0x000fe40000000f00 */
[----:B------:R-:W-:Y:S02]  /*3b20*/  MOV R7, R49 ;  /* 0x0000003100077202 */ /* 0x000fe40000000f00 */
[----:B------:R-:W-:Y:S02]  /*3b30*/  @!P0 MOV R10, R3 ;  /* 0x00000003000a8202 */ /* 0x000fe40000000f00 */
[----:B------:R-:W-:Y:S05]  /*3b40*/  @!P0 MOV R11, R4 ;  /* 0x00000004000b8202 */ /* 0x000fea0000000f00 */
[----:B------:R1:W-:Y:S02]  /*3b50*/  ST.E.128 desc[UR6][R6.64], R8 ;  /* 0x0000000806007985 */ /* 0x0003e4000c101d06 */
.L_x_3290:
[----:B------:R-:W-:Y:S05]  /*3b60*/  BSYNC B0 ;  /* 0x0000000000007941 */ /* 0x000fea0003800000 */
.L_x_3289:
[----:B------:R-:W-:Y:S05]  /*3b70*/  @P1 BRA `(.L_x_3288) ;  /* 0x0000000000e41947 */ /* 0x000fea0003800000 */
[----:B------:R-:W-:Y:S02]  /*3b80*/  MOV R2, R51 ;  /* 0x0000003300027202 */ /* 0x000fe40000000f00 */
[----:B------:R-:W-:Y:S02]  /*3b90*/  MOV R3, R50 ;  /* 0x0000003200037202 */ /* 0x000fe40000000f00 */
[----:B------:R-:W-:Y:S03]  /*3ba0*/  ISETP.GE.AND P0, PT, R20, R14, PT ;  /* 0x0000000e1400720c */ /* 0x000fe60003f06270 */
[----:B-1----:R1:W2:Y:S10]  /*3bb0*/  LD.E.128 R8, desc[UR6][R2.64+0x80] ;  /* 0x0000800602087980 */ /* 0x0022b4000c101d00 */
        /* <DEDUP_REMOVED lines=53> */
.L_x_3288:
[----:B------:R-:W-:Y:S05]  /*3f10*/  BSYNC B1 ;  /* 0x0000000000017941 */ /* 0x000fea0003800000 */
.L_x_3287:
        /* <DEDUP_REMOVED lines=15> */
[----:B-12---:R-:W-:Y:S02]  /*4010*/  LEA R8, P2, R194, R51, 0x1 ;  /* 0x00000033c2087211 */ /* 0x006fe400078408ff */
        /* <DEDUP_REMOVED lines=11> */
[----:B------:R-:W-:Y:S02]  /*40d0*/  @!P0 HADD2.F32 R0, -RZ, R4.H1_H1 ;  /* 0x30000004ff008230 */ /* 0x000fe40000004100 */
[--C-:B----4-:R-:W-:Y:S02]  /*40e0*/  @!P0 HADD2.F32 R19, -RZ, R3.reuse.H0_H0 ;  /* 0x20000003ff138230 */ /* 0x110fe40000004100 */
[----:B------:R-:W-:Y:S02]  /*40f0*/  @!P0 HADD2.F32 R18, -RZ, R3.H1_H1 ;  /* 0x30000003ff128230 */ /* 0x000fe40000004100 */
[--C-:B------:R-:W-:Y:S02]  /*4100*/  @!P0 HADD2.F32 R5, -RZ, R2.reuse.H0_H0 ;  /* 0x20000002ff058230 */ /* 0x100fe40000004100 */
[----:B------:R-:W-:Y:S01]  /*4110*/  @!P0 HADD2.F32 R15, -RZ, R2.H1_H1 ;  /* 0x30000002ff0f8230 */ /* 0x000fe20000004100 */
[----:B------:R-:W-:Y:S01]  /*4120*/  @!P0 MOV R2, R9 ;  /* 0x0000000900028202 */ /* 0x000fe20000000f00 */
[----:B------:R-:W-:Y:S02]  /*4130*/  @!P0 HADD2.F32 R3, -RZ, R4.H0_H0 ;  /* 0x20000004ff038230 */ /* 0x000fe40000004100 */
[C---:B------:R-:W-:Y:S01]  /*4140*/  @!P0 FMUL.FTZ R4, R0.reuse, R23 ;  /* 0x0000001700048220 */ /* 0x040fe20000410000 */
[-C--:B------:R-:W-:Y:S01]  /*4150*/  @!P0 FMUL.FTZ R0, R0, R5.reuse ;  /* 0x0000000500008220 */ /* 0x080fe20000410000 */
[----:B------:R-:W-:Y:S02]  /*4160*/  @!P0 HADD2.F32 R31, -RZ, R31.H1_H1 ;  /* 0x3000001fff1f8230 */ /* 0x000fe40000004100 */
        /* <DEDUP_REMOVED lines=21> */
[----:B------:R-:W-:Y:S01]  /*42c0*/  LEA R6, P2, R244, R48, 0x1 ;  /* 0x00000030f4067211 */ /* 0x000fe200078408ff */
[----:B------:R-:W-:Y:S01]  /*42d0*/  @!P0 FFMA.FTZ R15, R5, R19, -R15 ;  /* 0x00000013050f8223 */ /* 0x000fe2000001080f */
        /* <DEDUP_REMOVED lines=8> */
.L_x_3294:
[----:B------:R-:W-:Y:S05]  /*4360*/  BSYNC B0 ;  /* 0x0000000000007941 */ /* 0x000fea0003800000 */
.L_x_3293:
[----:B------:R-:W-:Y:S05]  /*4370*/  @P1 BRA `(.L_x_3292) ;  /* 0x0000000000d41947 */ /* 0x000fea0003800000 */
[C---:B-123--:R-:W-:Y:S02]  /*4380*/  LEA R8, P1, R77.reuse, R51, 0x1 ;  /* 0x000000334d087211 */ /* 0x04efe400078208ff */
[----:B------:R-:W-:Y:S02]  /*4390*/  ISETP.GE.AND P0, PT, R20, R14, PT ;  /* 0x0000000e1400720c */ /* 0x000fe40003f06270 */
[----:B------:R-:W-:Y:S06]  /*43a0*/  LEA.HI.X R9, R77, R50, R105, 0x1, P1 ;  /* 0x000000324d097211 */ /* 0x000fec00008f0c69 */
[----:B------:R-:W2:Y:S08]  /*43b0*/  LD.E.128 R8, desc[UR6][R8.64] ;  /* 0x0000000608087980 */ /* 0x000eb0000c101d00 */
[----:B------:R-:W3:Y:S06]  /*43c0*/  @!P0 LD.E.64 R6, desc[UR6][R32.64+0x40] ;  /* 0x0000400620068980 */ /* 0x000eec000c101b00 */
[----:B------:R-:W4:Y:S01]  /*43d0*/  @!P0 LD.E.64 R2, desc[UR6][R12.64+0x40] ;  /* 0x000040060c028980 */ /* 0x000f22000c101b00 */
[----:B---3--:R-:W-:Y:S01]  /*43e0*/  @!P0 HADD2.F32 R18, -RZ, R6.H0_H0 ;  /* 0x20000006ff128230 */ /* 0x008fe20000004100 */
[----:B--2---:R-:W-:Y:S01]  /*43f0*/  @!P0 MOV R4, R8 ;  /* 0x0000000800048202 */ /* 0x004fe20000000f00 */
[--C-:B------:R-:W-:Y:S02]  /*4400*/  @!P0 HADD2.F32 R23, -RZ, R7.reuse.H0_H0 ;  /* 0x20000007ff178230 */ /* 0x100fe40000004100 */
[----:B------:R-:W-:Y:S01]  /*4410*/  @!P0 HADD2.F32 R27, -RZ, R7.H1_H1 ;  /* 0x30000007ff1b8230 */ /* 0x000fe20000004100 */
[----:B------:R-:W-:Y:S01]  /*4420*/  @!P0 MOV R7, R10 ;  /* 0x0000000a00078202 */ /* 0x000fe20000000f00 */
[----:B------:R-:W-:Y:S02]  /*4430*/  @!P0 HADD2.F32 R0, -RZ, R4.H1_H1 ;  /* 0x30000004ff008230 */ /* 0x000fe40000004100 */
[--C-:B----4-:R-:W-:Y:S02]  /*4440*/  @!P0 HADD2.F32 R13, -RZ, R3.reuse.H1_H1 ;  /* 0x30000003ff0d8230 */ /* 0x110fe40000004100 */
[----:B------:R-:W-:Y:S02]  /*4450*/  @!P0 HADD2.F32 R15, -RZ, R3.H0_H0 ;  /* 0x20000003ff0f8230 */ /* 0x000fe40000004100 */
[--C-:B------:R-:W-:Y:S02]  /*4460*/  @!P0 HADD2.F32 R5, -RZ, R2.reuse.H0_H0 ;  /* 0x20000002ff058230 */ /* 0x100fe40000004100 */
[----:B------:R-:W-:Y:S01]  /*4470*/  @!P0 HADD2.F32 R12, -RZ, R2.H1_H1 ;  /* 0x30000002ff0c8230 */ /* 0x000fe20000004100 */
[----:B------:R-:W-:Y:S01]  /*4480*/  @!P0 MOV R2, R9 ;  /* 0x0000000900028202 */ /* 0x000fe20000000f00 */
[----:B------:R-:W-:Y:S02]  /*4490*/  @!P0 HADD2.F32 R3, -RZ, R4.H0_H0 ;  /* 0x20000004ff038230 */ /* 0x000fe40000004100 */
[C---:B------:R-:W-:Y:S01]  /*44a0*/  @!P0 FMUL.FTZ R4, R0.reuse, R18 ;  /* 0x0000001200048220 */ /* 0x040fe20000410000 */
[----:B------:R-:W-:Y:S01]  /*44b0*/  @!P0 FMUL.FTZ R0, R0, R5 ;  /* 0x0000000500008220 */ /* 0x000fe20000410000 */
[----:B------:R-:W-:Y:S01]  /*44c0*/  @!P0 HADD2.F32 R19, -RZ, R6.H1_H1 ;  /* 0x30000006ff138230 */ /* 0x000fe20000004100 */
[----:B------:R-:W-:Y:S01]  /*44d0*/  @!P0 MOV R6, R11 ;  /* 0x0000000b00068202 */ /* 0x000fe20000000f00 */
        /* <DEDUP_REMOVED lines=31> */
.L_x_3292:
[----:B------:R-:W-:Y:S05]  /*46d0*/  BSYNC B1 ;  /* 0x0000000000017941 */ /* 0x000fea0003800000 */
.L_x_3291:
        /* <DEDUP_REMOVED lines=15> */
[----:B-1234-:R-:W-:Y:S02]  /*47d0*/  LEA R8, P2, R188, R51, 0x1 ;  /* 0x00000033bc087211 */ /* 0x01efe400078408ff */
        /* <DEDUP_REMOVED lines=52> */
.L_x_3298:
[----:B------:R-:W-:Y:S05]  /*4b20*/  BSYNC B0 ;  /* 0x0000000000007941 */ /* 0x000fea0003800000 */
.L_x_3297:
[----:B------:R-:W-:Y:S05]  /*4b30*/  @P1 BRA `(.L_x_3296) ;  /* 0x0000000000d41947 */ /* 0x000fea0003800000 */
[----:B-1234-:R-:W-:Y:S02]  /*4b40*/  LEA R8, P1, R92, R51, 0x1 ;  /* 0x000000335c087211 */ /* 0x01efe400078208ff */
        /* <DEDUP_REMOVED lines=52> */
.L_x_3296:
[----:B------:R-:W-:Y:S05]  /*4e90*/  BSYNC B1 ;  /* 0x0000000000017941 */ /* 0x000fea0003800000 */
.L_x_3295:
        /* <DEDUP_REMOVED lines=16> */
[----:B-1234-:R-:W-:Y:S02]  /*4fa0*/  MOV R8, R51 ;  /* 0x0000003300087202 */ /* 0x01efe40000000f00 */
[----:B------:R-:W-:Y:S02]  /*4fb0*/  MOV R9, R50 ;  /* 0x0000003200097202 */ /* 0x000fe40000000f00 */
[----:B------:R-:W-:Y:S01]  /*4fc0*/  ISETP.GE.AND P0, PT, R16, R14, PT ;  /* 0x0000000e1000720c */ /* 0x000fe20003f06270 */
[----:B------:R-:W-:Y:S05]  /*4fd0*/  IMAD.WIDE.U32 R8, R56, 0x60, R8 ;  /* 0x0000006038087825 */ /* 0x000fea00078e0008 */
[----:B------:R-:W-:Y:S07]  /*4fe0*/  IADD3 R9, R9, R0, RZ ;  /* 0x0000000009097210 */ /* 0x000fee0007ffe0ff */
[----:B------:R-:W2:Y:S06]  /*4ff0*/  @!P0 LD.E.64 R30, desc[UR6][R32.64] ;  /* 0x00000006201e8980 */ /* 0x000eac000c101b00 */
[----:B------:R-:W3:Y:S08]  /*5000*/  LD.E.128 R8, desc[UR6][R8.64] ;  /* 0x0000000608087980 */ /* 0x000ef0000c101d00 */
[----:B------:R-:W4:Y:S01]  /*5010*/  @!P0 LD.E.64 R2, desc[UR6][R12.64] ;  /* 0x000000060c028980 */ /* 0x000f22000c101b00 */
[--C-:B--2---:R-:W-:Y:S02]  /*5020*/  @!P0 HADD2.F32 R23, -RZ, R30.reuse.H0_H0 ;  /* 0x2000001eff178230 */ /* 0x104fe40000004100 */
[----:B------:R-:W-:Y:S02]  /*5030*/  @!P0 HADD2.F32 R27, -RZ, R30.H1_H1 ;  /* 0x3000001eff1b8230 */ /* 0x000fe40000004100 */
[--C-:B------:R-:W-:Y:S01]  /*5040*/  @!P0 HADD2.F32 R30, -RZ, R31.reuse.H0_H0 ;  /* 0x2000001fff1e8230 */ /* 0x100fe20000004100 */
[----:B---3--:R-:W-:Y:S01]  /*5050*/  @!P0 MOV R4, R8 ;  /* 0x0000000800048202 */ /* 0x008fe20000000f00 */
[----:B------:R-:W-:Y:S01]  /*5060*/  @!P0 HADD2.F32 R31, -RZ, R31.H1_H1 ;  /* 0x3000001fff1f8230 */ /* 0x000fe20000004100 */
[----:B------:R-:W-:Y:S02]  /*5070*/  @!P0 MOV R7, R10 ;  /* 0x0000000a00078202 */ /* 0x000fe40000000f00 */
        /* <DEDUP_REMOVED lines=16> */
[--C-:B------:R-:W-:Y:S02]  /*5180*/  @!P0 HADD2.F32 R4, -RZ, R6.reuse.H1_H1 ;  /* 0x30000006ff048230 */ /* 0x100fe40000004100 */
[-C--:B------:R-:W-:Y:S01]  /*5190*/  @!P0 FMUL.FTZ R2, R5, R15.reuse ;  /* 0x0000000f05028220 */ /* 0x080fe20000410000 */
[----:B------:R-:W-:Y:S02]  /*51a0*/  @!P0 HADD2.F32 R5, -RZ, R7.H0_H0 ;  /* 0x20000007ff058230 */ /* 0x000fe40000004100 */
[----:B------:R-:W-:Y:S01]  /*51b0*/  @!P0 FFMA.FTZ R34, R23, R15, -R34 ;  /* 0x0000000f17228223 */ /* 0x000fe20000010822 */
[----:B------:R-:W-:Y:S02]  /*51c0*/  @!P0 HADD2.F32 R6, -RZ, R6.H0_H0 ;  /* 0x20000006ff068230 */ /* 0x000fe40000004100 */
[C---:B------:R-:W-:Y:S01]  /*51d0*/  @!P0 FMUL.FTZ R15, R3.reuse, R30 ;  /* 0x0000001e030f8220 */ /* 0x040fe20000410000 */
[C---:B------:R-:W-:Y:S01]  /*51e0*/  @!P0 FMUL.FTZ R7, R4.reuse, R31 ;  /* 0x0000001f04078220 */ /* 0x040fe20000410000 */
[-C--:B------:R-:W-:Y:S01]  /*51f0*/  @!P0 FMUL.FTZ R3, R3, R19.reuse ;  /* 0x0000001303038220 */ /* 0x080fe20000410000 */
[-C--:B------:R-:W-:Y:S01]  /*5200*/  @!P0 FMUL.FTZ R4, R4, R18.reuse ;  /* 0x0000001204048220 */ /* 0x080fe20000410000 */
[----:B------:R-:W-:Y:S01]  /*5210*/  @!P0 FFMA.FTZ R15, R5, R19, -R15 ;  /* 0x00000013050f8223 */ /* 0x000fe2000001080f */
[----:B------:R-:W-:Y:S01]  /*5220*/  MOV R19, R49 ;  /* 0x0000003100137202 */ /* 0x000fe20000000f00 */
[----:B------:R-:W-:Y:S01]  /*5230*/  @!P0 FFMA.FTZ R7, R6, R18, -R7 ;  /* 0x0000001206078223 */ /* 0x000fe20000010807 */
[----:B------:R-:W-:Y:S01]  /*5240*/  MOV R18, R48 ;  /* 0x0000003000127202 */ /* 0x000fe20000000f00 */
[----:B------:R-:W-:Y:S01]  /*5250*/  @!P0 FFMA.FTZ R2, R27, R23, R2 ;  /* 0x000000171b028223 */ /* 0x000fe20000010002 */
[----:B------:R-:W-:Y:S01]  /*5260*/  @!P0 FFMA.FTZ R3, R30, R5, R3 ;  /* 0x000000051e038223 */ /* 0x000fe20000010003 */
[----:B------:R-:W-:Y:S01]  /*5270*/  @!P0 FFMA.FTZ R4, R31, R6, R4 ;  /* 0x000000061f048223 */ /* 0x000fe20000010004 */
[----:B------:R-:W-:Y:S01]  /*5280*/  @!P0 F2FP.F16.F32.PACK_AB R6, R0, R35 ;  /* 0x000000230006823e */ /* 0x000fe200000000ff */
[----:B------:R-:W-:Y:S01]  /*5290*/  IMAD R23, R69, 0x60, RZ ;  /* 0x0000006045177824 */ /* 0x000fe200078e02ff */
[----:B------:R-:W-:Y:S01]  /*52a0*/  @!P0 F2FP.F16.F32.PACK_AB R2, R2, R34 ;  /* 0x000000220202823e */ /* 0x000fe200000000ff */
[----:B------:R-:W-:Y:S01]  /*52b0*/  IMAD.WIDE.U32 R18, R68, 0x60, R18 ;  /* 0x0000006044127825 */ /* 0x000fe200078e0012 */
[----:B------:R-:W-:Y:S02]  /*52c0*/  @!P0 F2FP.F16.F32.PACK_AB R3, R3, R15 ;  /* 0x0000000f0303823e */ /* 0x000fe400000000ff */
[----:B------:R-:W-:Y:S02]  /*52d0*/  @!P0 F2FP.F16.F32.PACK_AB R0, R4, R7 ;  /* 0x000000070400823e */ /* 0x000fe400000000ff */
[----:B------:R-:W-:Y:S02]  /*52e0*/  IADD3 R5, R19, R23, RZ ;  /* 0x0000001713057210 */ /* 0x000fe40007ffe0ff */
[----:B------:R-:W-:Y:S02]  /*52f0*/  MOV R4, R18 ;  /* 0x0000001200047202 */ /* 0x000fe40000000f00 */
[----:B------:R-:W-:Y:S02]  /*5300*/  @!P0 MOV R8, R6 ;  /* 0x0000000600088202 */ /* 0x000fe40000000f00 */
[----:B------:R-:W-:Y:S02]  /*5310*/  @!P0 MOV R9, R2 ;  /* 0x0000000200098202 */ /* 0x000fe40000000f00 */
[----:B------:R-:W-:Y:S02]  /*5320*/  @!P0 MOV R10, R3 ;  /* 0x00000003000a8202 */ /* 0x000fe40000000f00 */
[----:B------:R-:W-:Y:S05]  /*5330*/  @!P0 MOV R11, R0 ;  /* 0x00000000000b8202 */ /* 0x000fea0000000f00 */
[----:B------:R1:W-:Y:S02]  /*5340*/  ST.E.128 desc[UR6][R4.64], R8 ;  /* 0x0000000804007985 */ /* 0x0003e4000c101d06 */
.L_x_3302:
[----:B------:R-:W-:Y:S05]  /*5350*/  BSYNC B0 ;  /* 0x0000000000007941 */ /* 0x000fea0003800000 */
.L_x_3301:
[----:B------:R-:W-:Y:S05]  /*5360*/  @P1 BRA `(.L_x_3300) ;  /* 0x0000000000d41947 */ /* 0x000fea0003800000 */
[C---:B-1234-:R-:W-:Y:S02]  /*5370*/  LEA R8, P1, R93.reuse, R51, 0x1 ;  /* 0x000000335d087211 */ /* 0x05efe400078208ff */
        /* <DEDUP_REMOVED lines=52> */
.L_x_3300:
[----:B------:R-:W-:Y:S05]  /*56c0*/  BSYNC B1 ;  /* 0x0000000000017941 */ /* 0x000fea0003800000 */
.L_x_3299:
        /* <DEDUP_REMOVED lines=68> */
.L_x_3306:
[----:B------:R-:W-:Y:S05]  /*5b10*/  BSYNC B0 ;  /* 0x0000000000007941 */ /* 0x000fea0003800000 */
.L_x_3305:
        /* <DEDUP_REMOVED lines=54> */
.L_x_3304:
[----:B------:R-:W-:Y:S05]  /*5e80*/  BSYNC B1 ;  /* 0x0000000000017941 */ /* 0x000fea0003800000 */
.L_x_3303:
        /* <DEDUP_REMOVED lines=75> */
.L_x_3310:
[----:B------:R-:W-:Y:S05]  /*6340*/  BSYNC B0 ;  /* 0x0000000000007941 */ /* 0x000fea0003800000 */
.L_x_3309:
        /* <DEDUP_REMOVED lines=54> */
.L_x_3308:
[----:B------:R-:W-:Y:S05]  /*66b0*/  BSYNC B1 ;  /* 0x0000000000017941 */ /* 0x000fea0003800000 */
.L_x_3307:
        /* <DEDUP_REMOVED lines=75> */
.L_x_3314:
[----:B------:R-:W-:Y:S05]  /*6b70*/  BSYNC B0 ;  /* 0x0000000000007941 */ /* 0x000fea0003800000 */
.L_x_3313:
        /* <DEDUP_REMOVED lines=54> */
.L_x_3312:
[----:B------:R-:W-:Y:S05]  /*6ee0*/  BSYNC B1 ;  /* 0x0000000000017941 */ /* 0x000fea0003800000 */
.L_x_3311:
        /* <DEDUP_REMOVED lines=75> */
.L_x_3318:
[----:B------:R-:W-:Y:S05]  /*73a0*/  BSYNC B0 ;  /* 0x0000000000007941 */ /* 0x000fea0003800000 */
.L_x_3317:
        /* <DEDUP_REMOVED lines=39> */
[----:B------:R-:W-:Y:S01]  /*7620*/  @!P0 FMUL.FTZ R4, R4, R13 ;  /* 0x0000000d04048220 */ /* 0x000fe20000410000 */
        /* <DEDUP_REMOVED lines=14> */
.L_x_3316:
[----:B------:R-:W-:Y:S05]  /*7710*/  BSYNC B1 ;  /* 0x0000000000017941 */ /* 0x000fea0003800000 */
.L_x_3315:
        /* <DEDUP_REMOVED lines=10> */
.L_x_3286:
        /* <DEDUP_REMOVED lines=23> */
[----:B------:R-:W-:Y:S02]  /*7930*/  MOV R37, R10 ;  /* 0x0000000a00257202 */ /* 0x000fe40000000f00 */
[----:B------:R-:W-:Y:S02]  /*7940*/  MOV R36, R11 ;  /* 0x0000000b00247202 */ /* 0x000fe40000000f00 */
[C---:B------:R-:W-:Y:S02]  /*7950*/  @P2 IADD3 R6, -R0.reuse, RZ, RZ ;  /* 0x000000ff00062210 */ /* 0x040fe40007ffe1ff */
[----:B------:R-:W-:Y:S02]  /*7960*/  @P2 IADD3 R7, -R0, RZ, RZ ;  /* 0x000000ff00072210 */ /* 0x000fe40007ffe1ff */
[C---:B------:R-:W-:Y:S02]  /*7970*/  LEA R12, P0, R6.reuse, R4, 0x1 ;  /* 0x00000004060c7211 */ /* 0x040fe400078008ff */
[C---:B-1----:R-:W-:Y:S02]  /*7980*/  LEA R2, P1, R7.reuse, R2, 0x1 ;  /* 0x0000000207027211 */ /* 0x042fe400078208ff */
[----:B------:R-:W-:Y:S02]  /*7990*/  LEA.HI.X.SX32 R13, R6, R5, 0x1, P0 ;  /* 0x00000005060d7211 */ /* 0x000fe400000f0eff */
[----:B------:R-:W-:Y:S03]  /*79a0*/  LEA.HI.X.SX32 R3, R7, R3, 0x1, P1 ;  /* 0x0000000307037211 */ /* 0x000fe600008f0eff */
[----:B------:R1:W2:Y:S08]  /*79b0*/  LD.E.128 R44, desc[UR6][R12.64] ;  /* 0x000000060c2c7980 */ /* 0x0002b0000c101d00 */
[----:B------:R3:W4:Y:S01]  /*79c0*/  LD.E.128 R4, desc[UR6][R2.64] ;  /* 0x0000000602047980 */ /* 0x000722000c101d00 */
[----:B-1----:R-:W-:Y:S02]  /*79d0*/  MOV R12, RZ ;  /* 0x000000ff000c7202 */ /* 0x002fe40000000f00 */
[----:B------:R-:W-:Y:S02]  /*79e0*/  @P2 IADD3 R12, -R0, RZ, RZ ;  /* 0x000000ff000c2210 */ /* 0x000fe40007ffe1ff */
[----:B---3--:R-:W-:Y:S02]  /*79f0*/  MOV R2, R62 ;  /* 0x0000003e00027202 */ /* 0x008fe40000000f00 */
[----:B------:R-:W-:Y:S02]  /*7a00*/  MOV R3, R59 ;  /* 0x0000003b00037202 */ /* 0x000fe40000000f00 */
[C---:B------:R-:W-:Y:S04]  /*7a10*/  LEA R2, P0, R12.reuse, R2, 0x1 ;  /* 0x000000020c027211 */ /* 0x040fe800078008ff */
[----:B------:R-:W-:Y:S05]  /*7a20*/  LEA.HI.X.SX32 R3, R12, R3, 0x1, P0 ;  /* 0x000000030c037211 */ /* 0x000fea00000f0eff */
[----:B------:R2:W3:Y:S02]  /*7a30*/  LD.E.128 R32, desc[UR6][R2.64] ;  /* 0x0000000602207980 */ /* 0x0004e4000c101d00 */
[--C-:B--2---:R-:W-:Y:S02]  /*7a40*/  HADD2.F32 R2, -RZ, R44.reuse.H1_H1 ;  /* 0x3000002cff027230 */ /* 0x104fe40000004100 */
[----:B------:R-:W-:Y:S02]  /*7a50*/  HADD2.F32 R8, -RZ, R45.H1_H1 ;  /* 0x3000002dff087230 */ /* 0x000fe40000004100 */
[----:B------:R-:W-:Y:S02]  /*7a60*/  HADD2.F32 R0, -RZ, R44.H0_H0 ;  /* 0x2000002cff007230 */ /* 0x000fe40000004100 */
[----:B------:R-:W-:Y:S01]  /*7a70*/  @!P2 FADD.FTZ R2, -R2, -RZ ;  /* 0x800000ff0202a221 */ /* 0x000fe20000010100 */
[----:B------:R-:W-:Y:S02]  /*7a80*/  HADD2.F32 R9, -RZ, R46.H0_H0 ;  /* 0x2000002eff097230 */ /* 0x000fe40000004100 */
[----:B------:R-:W-:Y:S01]  /*7a90*/  @!P2 FADD.FTZ R8, -R8, -RZ ;  /* 0x800000ff0808a221 */ /* 0x000fe20000010100 */
[--C-:B----4-:R-:W-:Y:S02]  /*7aa0*/  HADD2.F32 R13, -RZ, R4.reuse.H0_H0 ;  /* 0x20000004ff0d7230 */ /* 0x110fe40000004100 */
        /* <DEDUP_REMOVED lines=8> */
[--C-:B------:R-:W-:Y:S02]  /*7b30*/  HADD2.F32 R11, -RZ, R47.reuse.H0_H0 ;  /* 0x2000002fff0b7230 */ /* 0x100fe40000004100 */
[----:B------:R-:W-:Y:S01]  /*7b40*/  FMUL.FTZ R4, R5, R8 ;  /* 0x0000000805047220 */ /* 0x000fe20000410000 */
[----:B------:R-:W-:Y:S02]  /*7b50*/  HADD2.F32 R12, -RZ, R47.H1_H1 ;  /* 0x3000002fff0c7230 */ /* 0x000fe40000004100 */
[----:B------:R-:W-:Y:S01]  /*7b60*/  @!P2 FADD.FTZ R10, -R10, -RZ ;  /* 0x800000ff0a0aa221 */ /* 0x000fe20000010100 */
[--C-:B------:R-:W-:Y:S02]  /*7b70*/  HADD2.F32 R5, -RZ, R6.reuse.H0_H0 ;  /* 0x20000006ff057230 */ /* 0x100fe40000004100 */
[----:B------:R-:W-:Y:S01]  /*7b80*/  @!P2 FADD.FTZ R11, -R11, -RZ ;  /* 0x800000ff0b0ba221 */ /* 0x000fe20000010100 */
[----:B------:R-:W-:Y:S02]  /*7b90*/  HADD2.F32 R3, -RZ, R45.H0_H0 ;  /* 0x2000002dff037230 */ /* 0x000fe40000004100 */
[----:B------:R-:W-:Y:S01]  /*7ba0*/  @!P2 FADD.FTZ R12, -R12, -RZ ;  /* 0x800000ff0c0ca221 */ /* 0x000fe20000010100 */
[----:B------:R-:W-:Y:S02]  /*7bb0*/  HADD2.F32 R6, -RZ, R6.H1_H1 ;  /* 0x30000006ff067230 */ /* 0x000fe40000004100 */
[----:B------:R-:W-:Y:S01]  /*7bc0*/  FMUL.FTZ R5, R5, R9 ;  /* 0x0000000905057220 */ /* 0x000fe20000410000 */
        /* <DEDUP_REMOVED lines=9> */
[----:B------:R-:W-:Y:S01]  /*7c60*/  FMUL.FTZ R3, R15, R3 ;  /* 0x000000030f037220 */ /* 0x000fe20000410000 */
[--C-:B---3--:R-:W-:Y:S02]  /*7c70*/  HADD2.F32 R10, -RZ, R32.reuse.H0_H0 ;  /* 0x20000020ff0a7230 */ /* 0x108fe40000004100 */
[----:B------:R-:W-:Y:S02]  /*7c80*/  HADD2.F32 R12, -RZ, R32.H1_H1 ;  /* 0x30000020ff0c7230 */ /* 0x000fe40000004100 */
[--C-:B------:R-:W-:Y:S02]  /*7c90*/  HADD2.F32 R15, -RZ, R33.reuse.H0_H0 ;  /* 0x20000021ff0f7230 */ /* 0x100fe40000004100 */
[----:B------:R-:W-:Y:S01]  /*7ca0*/  FFMA.FTZ R0, R9, R10, R0 ;  /* 0x0000000a09007223 */ /* 0x000fe20000010000 */
[----:B------:R-:W-:Y:S02]  /*7cb0*/  HADD2.F32 R18, -RZ, R33.H1_H1 ;  /* 0x30000021ff127230 */ /* 0x000fe40000004100 */
[----:B------:R-:W-:Y:S01]  /*7cc0*/  FFMA.FTZ R2, R11, R12, R2 ;  /* 0x0000000c0b027223 */ /* 0x000fe20000010002 */
[----:B------:R-:W-:Y:S02]  /*7cd0*/  HADD2.F32 R9, -RZ, R31.H1_H1 ;  /* 0x3000001fff097230 */ /* 0x000fe40000004100 */
[----:B------:R-:W-:Y:S01]  /*7ce0*/  FFMA.FTZ R3, R13, R15, R3 ;  /* 0x0000000f0d037223 */ /* 0x000fe20000010003 */
[--C-:B------:R-:W-:Y:S02]  /*7cf0*/  HADD2.F32 R19, -RZ, R34.reuse.H0_H0 ;  /* 0x20000022ff137230 */ /* 0x100fe40000004100 */
[--C-:B------:R-:W-:Y:S02]  /*7d00*/  HADD2.F32 R10, -RZ, R37.reuse.H0_H0 ;  /* 0x20000025ff0a7230 */ /* 0x100fe40000004100 */
[----:B------:R-:W-:Y:S01]  /*7d10*/  FFMA.FTZ R4, R9, R18, R4 ;  /* 0x0000001209047223 */ /* 0x000fe20000010004 */
[----:B------:R-:W-:Y:S01]  /*7d20*/  HADD2.F32 R23, -RZ, R34.H1_H1 ;  /* 0x30000022ff177230 */ /* 0x000fe20000004100 */
[----:B------:R-:W-:Y:S01]  /*7d30*/  F2FP.F16.F32.PACK_AB R0, R2, R0 ;  /* 0x000000000200723e */ /* 0x000fe200000000ff */
        /* <DEDUP_REMOVED lines=10> */
[----:B------:R-:W-:Y:S05]  /*7de0*/  FFMA.FTZ R8, R13, R30, R8 ;  /* 0x0000001e0d087223 */ /* 0x000fea0000010008 */
[----:B------:R-:W-:Y:S02]  /*7df0*/  F2FP.F16.F32.PACK_AB R11, R8, R7 ;  /* 0x00000007080b723e */ /* 0x000fe400000000ff */
[----:B------:R-:W-:Y:S02]  /*7e00*/  MOV R8, R0 ;  /* 0x0000000000087202 */ /* 0x000fe40000000f00 */
.L_x_3325:
[----:B------:R-:W-:Y:S05]  /*7e10*/  BSYNC B0 ;  /* 0x0000000000007941 */ /* 0x000fea0003800000 */
.L_x_3324:
[----:B-----5:R2:W-:Y:S02]  /*7e20*/  ST.E.128 desc[UR6][R42.64], R8 ;  /* 0x000000082a007985 */ /* 0x0205e4000c101d06 */
.L_x_3323:
[----:B------:R-:W-:Y:S05]  /*7e30*/  BSYNC B1 ;  /* 0x0000000000017941 */ /* 0x000fea0003800000 */
.L_x_3322:
[----:B------:R-:W-:Y:S11]  /*7e40*/  ISETP.GE.AND P0, PT, R20, R52, PT ;  /* 0x000000341400720c */ /* 0x000ff60003f06270 */
[----:B------:R-:W-:Y:S02]  /*7e50*/  @!UPT UIADD3 URZ, URZ, URZ, URZ ;  /* 0x0000003f3f3ff290 */ /* 0x000fe4000fffe03f */
[----:B------:R-:W-:Y:S05]  /*7e60*/  @P0 BRA `(.L_x_3321) ;  /* 0x0000000400840947 */ /* 0x000fea0003800000 */
[----:B------:R-:W-:Y:S01]  /*7e70*/  ISETP.GE.AND P0, PT, R20, R14, PT ;  /* 0x0000000e1400720c */ /* 0x000fe20003f06270 */
[----:B-1----:R-:W-:Y:S01]  /*7e80*/  IMAD.MOV.U32 R2, RZ, RZ, R51 ;  /* 0x000000ffff027224 */ /* 0x002fe200078e0033 */
[----:B------:R-:W-:Y:S01]  /*7e90*/  BSSY B0, `(.L_x_3326) ;  /* 0x000005d000007945 */ /* 0x000fe20003800000 */
[----:B------:R-:W-:Y:S01]  /*7ea0*/  IMAD.MOV.U32 R3, RZ, RZ, R50 ;  /* 0x000000ffff037224 */ /* 0x000fe200078e0032 */
[----:B--2---:R-:W-:Y:S02]  /*7eb0*/  MOV R42, R48 ;  /* 0x00000030002a7202 */ /* 0x004fe40000000f00 */
        /* <DEDUP_REMOVED lines=90> */
.L_x_3327:
[----:B------:R-:W-:Y:S05]  /*8460*/  BSYNC B0 ;  /* 0x0000000000007941 */ /* 0x000fea0003800000 */
.L_x_3326:
[----:B-----5:R3:W-:Y:S02]  /*8470*/  ST.E.128 desc[UR6][R42.64+0x80], R8 ;  /* 0x000080082a007985 */ /* 0x0207e4000c101d06 */
.L_x_3321:
[----:B------:R-:W-:Y:S05]  /*8480*/  BSYNC B2 ;  /* 0x0000000000027941 */ /* 0x000fea0003800000 */
.L_x_3320:
        /* <DEDUP_REMOVED lines=9> */
[----:B-1----:R-:W-:Y:S01]  /*8520*/  LEA R2, P0, R194, R51, 0x1 ;  /* 0x00000033c2027211 */ /* 0x002fe200078008ff */
        /* <DEDUP_REMOVED lines=18> */
[C---:B-1----:R-:W-:Y:S02]  /*8650*/  LEA R2, P0, R5.reuse, R2, 0x1 ;  /* 0x0000000205027211 */ /* 0x042fe400078008ff */
[----:B------:R-:W-:Y:S02]  /*8660*/  IADD3 R6, P2, R76, R4, RZ ;  /* 0x000000044c067210 */ /* 0x000fe40007f5e0ff */
[----:B------:R-:W-:Y:S02]  /*8670*/  LEA.HI.X.SX32 R3, R5, R3, 0x1, P0 ;  /* 0x0000000305037211 */ /* 0x000fe400000f0eff */
[----:B------:R-:W-:Y:S02]  /*8680*/  LEA.HI.X.SX32 R4, R4, R182, 0x1, P2 ;  /* 0x000000b604047211 */ /* 0x000fe400010f0eff */
[C---:B------:R-:W-:Y:S04]  /*8690*/  LEA R12, P0, R6.reuse, R61, 0x1 ;  /* 0x0000003d060c7211 */ /* 0x040fe800078008ff */
[----:B------:R-:W-:Y:S02]  /*86a0*/  LEA.HI.X R13, R6, R60, R4, 0x1, P0 ;  /* 0x0000003c060d7211 */ /* 0x000fe400000f0c04 */
[----:B------:R1:W2:Y:S08]  /*86b0*/  LD.E.128 R4, desc[UR6][R2.64] ;  /* 0x0000000602047980 */ /* 0x0002b0000c101d00 */
[----:B------:R2:W3:Y:S01]  /*86c0*/  LD.E.128 R44, desc[UR6][R12.64] ;  /* 0x000000060c2c7980 */ /* 0x0004e2000c101d00 */
[----:B-1----:R-:W-:Y:S02]  /*86d0*/  MOV R2, RZ ;  /* 0x000000ff00027202 */ /* 0x002fe40000000f00 */
[----:B------:R-:W-:Y:S04]  /*86e0*/  @P1 IADD3 R2, -R0, RZ, RZ ;  /* 0x000000ff00021210 */ /* 0x000fe80007ffe1ff */
[----:B------:R-:W-:Y:S04]  /*86f0*/  IADD3 R0, P0, R76, R2, RZ ;  /* 0x000000024c007210 */ /* 0x000fe80007f1e0ff */
[----:B------:R-:W-:Y:S02]  /*8700*/  LEA.HI.X.SX32 R3, R2, R182, 0x1, P0 ;  /* 0x000000b602037211 */ /* 0x000fe400000f0eff */
[C---:B------:R-:W-:Y:S04]  /*8710*/  LEA R2, P0, R0.reuse, R62, 0x1 ;  /* 0x0000003e00027211 */ /* 0x040fe800078008ff */
[----:B------:R-:W-:Y:S05]  /*8720*/  LEA.HI.X R3, R0, R59, R3, 0x1, P0 ;  /* 0x0000003b00037211 */ /* 0x000fea00000f0c03 */
[----:B------:R3:W4:Y:S01]  /*8730*/  LD.E.128 R32, desc[UR6][R2.64] ;  /* 0x0000000602207980 */ /* 0x000722000c101d00 */
[--C-:B--2---:R-:W-:Y:S02]  /*8740*/  HADD2.F32 R13, -RZ, R4.reuse.H0_H0 ;  /* 0x20000004ff0d7230 */ /* 0x104fe40000004100 */
[----:B------:R-:W-:Y:S02]  /*8750*/  HADD2.F32 R4, -RZ, R4.H1_H1 ;  /* 0x30000004ff047230 */ /* 0x000fe40000004100 */
[--C-:B------:R-:W-:Y:S02]  /*8760*/  HADD2.F32 R15, -RZ, R5.reuse.H0_H0 ;  /* 0x20000005ff0f7230 */ /* 0x100fe40000004100 */
[----:B------:R-:W-:Y:S02]  /*8770*/  HADD2.F32 R5, -RZ, R5.H1_H1 ;  /* 0x30000005ff057230 */ /* 0x000fe40000004100 */
[--C-:B---3--:R-:W-:Y:S02]  /*8780*/  HADD2.F32 R2, -RZ, R44.reuse.H1_H1 ;  /* 0x3000002cff027230 */ /* 0x108fe40000004100 */
[----:B------:R-:W-:Y:S02]  /*8790*/  HADD2.F32 R8, -RZ, R45.H1_H1 ;  /* 0x3000002dff087230 */ /* 0x000fe40000004100 */
[----:B------:R-:W-:Y:S02]  /*87a0*/  HADD2.F32 R0, -RZ, R44.H0_H0 ;  /* 0x2000002cff007230 */ /* 0x000fe40000004100 */
        /* <DEDUP_REMOVED lines=11> */
[----:B------:R-:W-:Y:S02]  /*8860*/  HADD2.F32 R3, -RZ, R45.H0_H0 ;  /* 0x2000002dff037230 */ /* 0x000fe40000004100 */
[----:B------:R-:W-:Y:S01]  /*8870*/  @!P1 FADD.FTZ R9, -R9, -RZ ;  /* 0x800000ff09099221 */ /* 0x000fe20000010100 */
[----:B------:R-:W-:Y:S02]  /*8880*/  HADD2.F32 R6, -RZ, R6.H1_H1 ;  /* 0x30000006ff067230 */ /* 0x000fe40000004100 */
[----:B------:R-:W-:Y:S01]  /*8890*/  @!P1 FADD.FTZ R10, -R10, -RZ ;  /* 0x800000ff0a0a9221 */ /* 0x000fe20000010100 */
[--C-:B------:R-:W-:Y:S02]  /*88a0*/  HADD2.F32 R8, -RZ, R7.reuse.H0_H0 ;  /* 0x20000007ff087230 */ /* 0x100fe40000004100 */
[----:B------:R-:W-:Y:S01]  /*88b0*/  @!P1 FADD.FTZ R11, -R11, -RZ ;  /* 0x800000ff0b0b9221 */ /* 0x000fe20000010100 */
[----:B------:R-:W-:Y:S02]  /*88c0*/  HADD2.F32 R13, -RZ, R7.H1_H1 ;  /* 0x30000007ff0d7230 */ /* 0x000fe40000004100 */
[----:B------:R-:W-:Y:S01]  /*88d0*/  @!P1 FADD.FTZ R12, -R12, -RZ ;  /* 0x800000ff0c0c9221 */ /* 0x000fe20000010100 */
[----:B------:R-:W-:Y:S01]  /*88e0*/  @!P1 FADD.FTZ R3, -R3, -RZ ;  /* 0x800000ff03039221 */ /* 0x000fe20000010100 */
[----:B------:R-:W-:Y:S01]  /*88f0*/  FMUL.FTZ R5, R5, R9 ;  /* 0x0000000905057220 */ /* 0x000fe20000410000 */
[--C-:B------:R-:W-:Y:S02]  /*8900*/  HADD2.F32 R9, -RZ, R18.reuse.H0_H0 ;  /* 0x20000012ff097230 */ /* 0x100fe40000004100 */
[----:B------:R-:W-:Y:S01]  /*8910*/  FMUL.FTZ R6, R6, R10 ;  /* 0x0000000a06067220 */ /* 0x000fe20000410000 */
[----:B------:R-:W-:Y:S01]  /*8920*/  FMUL.FTZ R7, R8, R11 ;  /* 0x0000000b08077220 */ /* 0x000fe20000410000 */
[----:B------:R-:W-:Y:S02]  /*8930*/  HADD2.F32 R11, -RZ, R18.H1_H1 ;  /* 0x30000012ff0b7230 */ /* 0x000fe40000004100 */
[----:B------:R-:W-:Y:S01]  /*8940*/  FMUL.FTZ R8, R13, R12 ;  /* 0x0000000c0d087220 */ /* 0x000fe20000410000 */
[----:B------:R-:W-:Y:S02]  /*8950*/  HADD2.F32 R13, -RZ, R31.H0_H0 ;  /* 0x2000001fff0d7230 */ /* 0x000fe40000004100 */
[----:B------:R-:W-:Y:S01]  /*8960*/  FMUL.FTZ R3, R15, R3 ;  /* 0x000000030f037220 */ /* 0x000fe20000410000 */
[--C-:B----4-:R-:W-:Y:S02]  /*8970*/  HADD2.F32 R10, -RZ, R32.reuse.H0_H0 ;  /* 0x20000020ff0a7230 */ /* 0x110fe40000004100 */
        /* <DEDUP_REMOVED lines=25> */
.L_x_3333:
[----:B------:R-:W-:Y:S05]  /*8b10*/  BSYNC B0 ;  /* 0x0000000000007941 */ /* 0x000fea0003800000 */
.L_x_3332:
[----:B-----5:R4:W-:Y:S02]  /*8b20*/  ST.E.128 desc[UR6][R42.64], R8 ;  /* 0x000000082a007985 */ /* 0x0209e4000c101d06 */
.L_x_3331:
[----:B------:R-:W-:Y:S05]  /*8b30*/  BSYNC B1 ;  /* 0x0000000000017941 */ /* 0x000fea0003800000 */
.L_x_3330:
[----:B------:R-:W-:Y:S11]  /*8b40*/  ISETP.GE.AND P0, PT, R20, R52, PT ;  /* 0x000000341400720c */ /* 0x000ff60003f06270 */
[----:B------:R-:W-:Y:S02]  /*8b50*/  @!UPT UIADD3 URZ, URZ, URZ, URZ ;  /* 0x0000003f3f3ff290 */ /* 0x000fe4000fffe03f */
[----:B------:R-:W-:Y:S05]  /*8b60*/  @P0 BRA `(.L_x_3329) ;  /* 0x0000000400840947 */ /* 0x000fea0003800000 */
[C---:B-1----:R-:W-:Y:S01]  /*8b70*/  LEA R2, P0, R77.reuse, R51, 0x1 ;  /* 0x000000334d027211 */ /* 0x042fe200078008ff */
[----:B------:R-:W-:Y:S01]  /*8b80*/  BSSY B0, `(.L_x_3334) ;  /* 0x000005e000007945 */ /* 0x000fe20003800000 */
[----:B------:R-:W-:Y:S02]  /*8b90*/  ISETP.GE.AND P1, PT, R20, R14, PT ;  /* 0x0000000e1400720c */ /* 0x000fe40003f26270 */
[----:B------:R-:W-:Y:S02]  /*8ba0*/  LEA.HI.X R3, R77, R50, R105, 0x1, P0 ;  /* 0x000000324d037211 */ /* 0x000fe400000f0c69 */
[C---:B--234-:R-:W-:Y:S03]  /*8bb0*/  LEA R42, P0, R95.reuse, R48, 0x1 ;  /* 0x000000305f2a7211 */ /* 0x05cfe600078008ff */
        /* <DEDUP_REMOVED lines=90> */
.L_x_3335:
[----:B------:R-:W-:Y:S05]  /*9160*/  BSYNC B0 ;  /* 0x0000000000007941 */ /* 0x000fea0003800000 */
.L_x_3334:
[----:B-----5:R2:W-:Y:S02]  /*9170*/  ST.E.128 desc[UR6][R42.64], R8 ;  /* 0x000000082a007985 */ /* 0x0205e4000c101d06 */
.L_x_3329:
[----:B------:R-:W-:Y:S05]  /*9180*/  BSYNC B2 ;  /* 0x0000000000027941 */ /* 0x000fea0003800000 */
.L_x_3328:
        /* <DEDUP_REMOVED lines=104> */
.L_x_3341:
[----:B------:R-:W-:Y:S05]  /*9810*/  BSYNC B0 ;  /* 0x0000000000007941 */ /* 0x000fea0003800000 */
.L_x_3340:
[----:B-----5:R2:W-:Y:S02]  /*9820*/  ST.E.128 desc[UR6][R42.64], R8 ;  /* 0x000000082a007985 */ /* 0x0205e4000c101d06 */
.L_x_3339:
[----:B------:R-:W-:Y:S05]  /*9830*/  BSYNC B1 ;  /* 0x0000000000017941 */ /* 0x000fea0003800000 */
.L_x_3338:
[----:B------:R-:W-:Y:S11]  /*9840*/  ISETP.GE.AND P0, PT, R20, R52, PT ;  /* 0x000000341400720c */ /* 0x000ff60003f06270 */
[----:B------:R-:W-:Y:S02]  /*9850*/  @!UPT UIADD3 URZ, URZ, URZ, URZ ;  /* 0x0000003f3f3ff290 */ /* 0x000fe4000fffe03f */
        /* <DEDUP_REMOVED lines=96> */
.L_x_3343:
[----:B------:R-:W-:Y:S05]  /*9e60*/  BSYNC B0 ;  /* 0x0000000000007941 */ /* 0x000fea0003800000 */
.L_x_3342:
[----:B-----5:R2:W-:Y:S02]  /*9e70*/  ST.E.128 desc[UR6][R42.64], R8 ;  /* 0x000000082a007985 */ /* 0x0205e4000c101d06 */
.L_x_3337:
[----:B------:R-:W-:Y:S05]  /*9e80*/  BSYNC B2 ;  /* 0x0000000000027941 */ /* 0x000fea0003800000 */
.L_x_3336:
        /* <DEDUP_REMOVED lines=10> */
[----:B-1----:R-:W-:Y:S01]  /*9f30*/  MOV R2, R51 ;  /* 0x0000003300027202 */ /* 0x002fe20000000f00 */
[----:B------:R-:W-:Y:S01]  /*9f40*/  IMAD.MOV.U32 R5, RZ, RZ, R49 ;  /* 0x000000ffff057224 */ /* 0x000fe200078e0031 */
[----:B------:R-:W-:Y:S01]  /*9f50*/  MOV R3, R50 ;  /* 0x0000003200037202 */ /* 0x000fe20000000f00 */
[----:B------:R-:W-:Y:S01]  /*9f60*/  BSSY B0, `(.L_x_3348) ;  /* 0x0000062000007945 */ /* 0x000fe20003800000 */
[----:B------:R-:W-:Y:S02]  /*9f70*/  ISETP.GE.AND P0, PT, R16, R14, PT ;  /* 0x0000000e1000720c */ /* 0x000fe40003f06270 */
[----:B------:R-:W-:Y:S01]  /*9f80*/  MOV R4, R48 ;  /* 0x0000003000047202 */ /* 0x000fe20000000f00 */
[----:B------:R-:W-:Y:S04]  /*9f90*/  IMAD.WIDE.U32 R2, R56, 0x60, R2 ;  /* 0x0000006038027825 */ /* 0x000fe800078e0002 */
[----:B------:R-:W-:Y:S02]  /*9fa0*/  IMAD.IADD R3, R3, 0x1, R0 ;  /* 0x0000000103037824 */ /* 0x000fe400078e0200 */
[----:B------:R-:W-:Y:S02]  /*9fb0*/  IMAD R0, R69, 0x60, RZ ;  /* 0x0000006045007824 */ /* 0x000fe400078e02ff */
[----:B------:R-:W-:Y:S01]  /*9fc0*/  IMAD.WIDE.U32 R4, R68, 0x60, R4 ;  /* 0x0000006044047825 */ /* 0x000fe200078e0004 */
[----:B--234-:R1:W5:Y:S04]  /*9fd0*/  LD.E.128 R8, desc[UR6][R2.64] ;  /* 0x0000000602087980 */ /* 0x01c368000c101d00 */
[----:B------:R-:W-:Y:S02]  /*9fe0*/  IADD3 R43, R5, R0, RZ ;  /* 0x00000000052b7210 */ /* 0x000fe40007ffe0ff */
[----:B------:R-:W-:Y:S01]  /*9ff0*/  MOV R42, R4 ;  /* 0x00000004002a7202 */ /* 0x000fe20000000f00 */
        /* <DEDUP_REMOVED lines=88> */
.L_x_3349:
[----:B------:R-:W-:Y:S05]  /*a580*/  BSYNC B0 ;  /* 0x0000000000007941 */ /* 0x000fea0003800000 */
.L_x_3348:
[----:B-----5:R2:W-:Y:S02]  /*a590*/  ST.E.128 desc[UR6][R42.64], R8 ;  /* 0x000000082a007985 */ /* 0x0205e4000c101d06 */
.L_x_3347:
[----:B------:R-:W-:Y:S05]  /*a5a0*/  BSYNC B1 ;  /* 0x0000000000017941 */ /* 0x000fea0003800000 */
.L_x_3346:
        /* <DEDUP_REMOVED lines=98> */
.L_x_3351:
[----:B------:R-:W-:Y:S05]  /*abd0*/  BSYNC B0 ;  /* 0x0000000000007941 */ /* 0x000fea0003800000 */
.L_x_3350:
[----:B-----5:R2:W-:Y:S02]  /*abe0*/  ST.E.128 desc[UR6][R42.64], R8 ;  /* 0x000000082a007985 */ /* 0x0205e4000c101d06 */
.L_x_3345:
[----:B------:R-:W-:Y:S05]  /*abf0*/  BSYNC B2 ;  /* 0x0000000000027941 */ /* 0x000fea0003800000 */
.L_x_3344:
        /* <DEDUP_REMOVED lines=104> */
.L_x_3357:
[----:B------:R-:W-:Y:S05]  /*b280*/  BSYNC B0 ;  /* 0x0000000000007941 */ /* 0x000fea0003800000 */
.L_x_3356:
[----:B-----5:R2:W-:Y:S02]  /*b290*/  ST.E.128 desc[UR6][R42.64], R8 ;  /* 0x000000082a007985 */ /* 0x0205e4000c101d06 */
.L_x_3355:
[----:B------:R-:W-:Y:S05]  /*b2a0*/  BSYNC B1 ;  /* 0x0000000000017941 */ /* 0x000fea0003800000 */
.L_x_3354:
        /* <DEDUP_REMOVED lines=98> */
.L_x_3359:
[----:B------:R-:W-:Y:S05]  /*b8d0*/  BSYNC B0 ;  /* 0x0000000000007941 */ /* 0x000fea0003800000 */
.L_x_3358:
[----:B-----5:R2:W-:Y:S02]  /*b8e0*/  ST.E.128 desc[UR6][R42.64], R8 ;  /* 0x000000082a007985 */ /* 0x0205e4000c101d06 */
.L_x_3353:
[----:B------:R-:W-:Y:S05]  /*b8f0*/  BSYNC B2 ;  /* 0x0000000000027941 */ /* 0x000fea0003800000 */
.L_x_3352:
        /* <DEDUP_REMOVED lines=111> */
.L_x_3365:
[----:B------:R-:W-:Y:S05]  /*bff0*/  BSYNC B0 ;  /* 0x0000000000007941 */ /* 0x000fea0003800000 */
.L_x_3364:
[----:B-----5:R2:W-:Y:S02]  /*c000*/  ST.E.128 desc[UR6][R42.64], R8 ;  /* 0x000000082a007985 */ /* 0x0205e4000c101d06 */
.L_x_3363:
[----:B------:R-:W-:Y:S05]  /*c010*/  BSYNC B1 ;  /* 0x0000000000017941 */ /* 0x000fea0003800000 */
.L_x_3362:
        /* <DEDUP_REMOVED lines=98> */
.L_x_3367:
[----:B------:R-:W-:Y:S05]  /*c640*/  BSYNC B0 ;  /* 0x0000000000007941 */ /* 0x000fea0003800000 */
.L_x_3366:
[----:B-----5:R2:W-:Y:S02]  /*c650*/  ST.E.128 desc[UR6][R42.64], R8 ;  /* 0x000000082a007985 */ /* 0x0205e4000c101d06 */
.L_x_3361:
[----:B------:R-:W-:Y:S05]  /*c660*/  BSYNC B2 ;  /* 0x0000000000027941 */ /* 0x000fea0003800000 */
.L_x_3360:
        /* <DEDUP_REMOVED lines=111> */
.L_x_3373:
[----:B------:R-:W-:Y:S05]  /*cd60*/  BSYNC B0 ;  /* 0x0000000000007941 */ /* 0x000fea0003800000 */
.L_x_3372:
[----:B-----5:R2:W-:Y:S02]  /*cd70*/  ST.E.128 desc[UR6][R42.64], R8 ;  /* 0x000000082a007985 */ /* 0x0205e4000c101d06 */
.L_x_3371:
[----:B------:R-:W-:Y:S05]  /*cd80*/  BSYNC B1 ;  /* 0x0000000000017941 */ /* 0x000fea0003800000 */
.L_x_3370:
        /* <DEDUP_REMOVED lines=98> */
.L_x_3375:
[----:B------:R-:W-:Y:S05]  /*d3b0*/  BSYNC B0 ;  /* 0x0000000000007941 */ /* 0x000fea0003800000 */
.L_x_3374:
[----:B-----5:R2:W-:Y:S02]  /*d3c0*/  ST.E.128 desc[UR6][R42.64], R8 ;  /* 0x000000082a007985 */ /* 0x0205e4000c101d06 */
.L_x_3369:
[----:B------:R-:W-:Y:S05]  /*d3d0*/  BSYNC B2 ;  /* 0x0000000000027941 */ /* 0x000fea0003800000 */
.L_x_3368:
        /* <DEDUP_REMOVED lines=111> */
.L_x_3381:
[----:B------:R-:W-:Y:S05]  /*dad0*/  BSYNC B0 ;  /* 0x0000000000007941 */ /* 0x000fea0003800000 */
.L_x_3380:
[----:B-----5:R2:W-:Y:S02]  /*dae0*/  ST.E.128 desc[UR6][R42.64], R8 ;  /* 0x000000082a007985 */ /* 0x0205e4000c101d06 */
.L_x_3379:
[----:B------:R-:W-:Y:S05]  /*daf0*/  BSYNC B1 ;  /* 0x0000000000017941 */ /* 0x000fea0003800000 */
.L_x_3378:
        /* <DEDUP_REMOVED lines=80> */
[----:B------:R-:W-:Y:S02]  /*e000*/  HADD2.F32 R18, -RZ, R34.H0_H0 ;  /* 0x20000022ff127230 */ /* 0x000fe40000004100 */
[----:B------:R-:W-:Y:S02]  /*e010*/  HADD2.F32 R10, -RZ, R36.H0_H0 ;  /* 0x20000024ff0a7230 */ /* 0x000fe40000004100 */
[----:B------:R-:W-:Y:S01]  /*e020*/  FFMA.FTZ R4, R9, R15, R4 ;  /* 0x0000000f09047223 */ /* 0x000fe20000010004 */
[----:B------:R-:W-:Y:S01]  /*e030*/  HADD2.F32 R19, -RZ, R34.H1_H1 ;  /* 0x30000022ff137230 */ /* 0x000fe20000004100 */
[----:B------:R-:W-:Y:S01]  /*e040*/  F2FP.F16.F32.PACK_AB R0, R2, R0 ;  /* 0x000000000200723e */ /* 0x000fe200000000ff */
[----:B------:R-:W-:Y:S02]  /*e050*/  HADD2.F32 R11, -RZ, R36.H1_H1 ;  /* 0x30000024ff0b7230 */ /* 0x000fe40000004100 */
[----:B------:R-:W-:Y:S01]  /*e060*/  FFMA.FTZ R5, R10, R18, R5 ;  /* 0x000000120a057223 */ /* 0x000fe20000010005 */
[----:B------:R-:W-:Y:S01]  /*e070*/  F2FP.F16.F32.PACK_AB R9, R4, R3 ;  /* 0x000000030409723e */ /* 0x000fe200000000ff */
[----:B------:R-:W-:Y:S02]  /*e080*/  HADD2.F32 R23, -RZ, R35.H0_H0 ;  /* 0x20000023ff177230 */ /* 0x000fe40000004100 */
        /* <DEDUP_REMOVED lines=9> */
.L_x_3383:
[----:B------:R-:W-:Y:S05]  /*e120*/  BSYNC B0 ;  /* 0x0000000000007941 */ /* 0x000fea0003800000 */
.L_x_3382:
[----:B-----5:R2:W-:Y:S02]  /*e130*/  ST.E.128 desc[UR6][R42.64], R8 ;  /* 0x000000082a007985 */ /* 0x0205e4000c101d06 */
.L_x_3377:
[----:B------:R-:W-:Y:S05]  /*e140*/  BSYNC B2 ;  /* 0x0000000000027941 */ /* 0x000fea0003800000 */
.L_x_3376:
[----:B------:R-:W-:Y:S01]  /*e150*/  MOV R5, R59 ;  /* 0x0000003b00057202 */ /* 0x000fe20000000f00 */
[----:B------:R-:W3:Y:S01]  /*e160*/  LD.E R0, desc[UR6][R28.64+0xd0] ;  /* 0x0000d0061c007980 */ /* 0x000ee2000c101900 */
[----:B-1----:R-:W-:Y:S01]  /*e170*/  MOV R3, R60 ;  /* 0x0000003c00037202 */ /* 0x002fe20000000f00 */
[----:B------:R-:W-:Y:S02]  /*e180*/  IMAD.MOV.U32 R4, RZ, RZ, R62 ;  /* 0x000000ffff047224 */ /* 0x000fe400078e003e */
[----:B------:R-:W-:Y:S02]  /*e190*/  IMAD.MOV.U32 R2, RZ, RZ, R61 ;  /* 0x000000ffff027224 */ /* 0x000fe400078e003d */
[----:B---3--:R-:W-:Y:S05]  /*e1a0*/  IMAD.U32 R0, R0, -0x40, RZ ;  /* 0xffffffc000007824 */ /* 0x008fea00078e00ff */
[C---:B------:R-:W-:Y:S02]  /*e1b0*/  LEA R62, P1, R0.reuse, R4, 0x1 ;  /* 0x00000004003e7211 */ /* 0x040fe400078208ff */
[C---:B------:R-:W-:Y:S02]  /*e1c0*/  LEA R61, P0, R0.reuse, R2, 0x1 ;  /* 0x00000002003d7211 */ /* 0x040fe400078008ff */
[C---:B------:R-:W-:Y:S02]  /*e1d0*/  LEA.HI.X.SX32 R59, R0.reuse, R5, 0x1, P1 ;  /* 0x00000005003b7211 */ /* 0x040fe400008f0eff */
[----:B------:R-:W-:Y:S01]  /*e1e0*/  LEA.HI.X.SX32 R60, R0, R3, 0x1, P0 ;  /* 0x00000003003c7211 */ /* 0x000fe200000f0eff */
[----:B------:R-:W-:Y:S05]  /*e1f0*/  BRA `(.L_x_3319) ;  /* 0x0000000800e07947 */ /* 0x000fea0003800000 */
.L_x_3285:
        /* <DEDUP_REMOVED lines=13> */
[--C-:B------:R-:W-:Y:S05]  /*e2d0*/  @P6 IMAD.MOV.U32 R3, RZ, RZ, R50.reuse ;  /* 0x000000ffff036224 */ /* 0x100fea00078e0032 */
[----:B------:R1:W2:Y:S02]  /*e2e0*/  @P6 LD.E.128 R4, desc[UR6][R2.64] ;  /* 0x0000000602046980 */ /* 0x0002a4000c101d00 */
[-C--:B-1----:R-:W-:Y:S01]  /*e2f0*/  @P6 MOV R2, R48.reuse ;  /* 0x0000003000026202 */ /* 0x082fe20000000f00 */
[--C-:B------:R-:W-:Y:S05]  /*e300*/  @P6 IMAD.MOV.U32 R3, RZ, RZ, R49.reuse ;  /* 0x000000ffff036224 */ /* 0x100fea00078e0031 */
        /* <DEDUP_REMOVED lines=9> */
.L_x_3385:
[----:B------:R-:W-:Y:S05]  /*e3a0*/  BSYNC B0 ;  /* 0x0000000000007941 */ /* 0x000fea0003800000 */
.L_x_3384:
        /* <DEDUP_REMOVED lines=20> */
.L_x_3387:
[----:B------:R-:W-:Y:S05]  /*e4f0*/  BSYNC B0 ;  /* 0x0000000000007941 */ /* 0x000fea0003800000 */
.L_x_3386:
        /* <DEDUP_REMOVED lines=10> */
[C---:B------:R-:W-:Y:S11]  /*e5a0*/  ISETP.NE.AND P6, PT, R55.reuse, RZ, PT ;  /* 0x000000ff3700720c */ /* 0x040ff60003fc5270 */
        /* <DEDUP_REMOVED lines=17> */
.L_x_3389:
[----:B------:R-:W-:Y:S05]  /*e6c0*/  BSYNC B0 ;  /* 0x0000000000007941 */ /* 0x000fea0003800000 */
.L_x_3388:
[----:B------:R-:W-:Y:S04]  /*e6d0*/  BSSY B0, `(.L_x_3390) ;  /* 0x0000016000007945 */ /* 0x000fe80003800000 */
[----:B------:R-:W-:Y:S05]  /*e6e0*/  @!P4 BRA `(.L_x_3391) ;  /* 0x000000000050c947 */ /* 0x000fea0003800000 */
[----:B------:R-:W-:Y:S02]  /*e6f0*/  ISETP.NE.AND P6, PT, R55, RZ, PT ;  /* 0x000000ff3700720c */ /* 0x000fe40003fc5270 */
[----:B------:R-:W-:Y:S11]  /*e700*/  ISETP.NE.AND P5, PT, R58, RZ, PT ;  /* 0x000000ff3a00720c */ /* 0x000ff60003fa5270 */
[----:B-123--:R-:W-:Y:S02]  /*e710*/  @P6 IMAD.MOV.U32 R2, RZ, RZ, R51 ;  /* 0x000000ffff026224 */ /* 0x00efe400078e0033 */
[----:B------:R-:W-:Y:S01]  /*e720*/  @P6 IMAD.MOV.U32 R3, RZ, RZ, R50 ;  /* 0x000000ffff036224 */ /* 0x000fe200078e0032 */
[----:B------:R-:W-:Y:S01]  /*e730*/  @P5 LEA R4, P4, R93, R51, 0x1 ;  /* 0x000000335d045211 */ /* 0x000fe200078808ff */
[----:B------:R-:W-:Y:S02]  /*e740*/  @P6 IMAD R0, R57, 0x60, RZ ;  /* 0x0000006039006824 */ /* 0x000fe400078e02ff */
[----:B------:R-:W-:Y:S01]  /*e750*/  @P6 IMAD.WIDE.U32 R2, R56, 0x60, R2 ;  /* 0x0000006038026825 */ /* 0x000fe200078e0002 */
[----:B------:R-:W-:Y:S04]  /*e760*/  @P5 LEA.HI.X R5, R93, R50, R109, 0x1, P4 ;  /* 0x000000325d055211 */ /* 0x000fe800020f0c6d */
[----:B------:R-:W-:Y:S01]  /*e770*/  @P6 IADD3 R3, R3, R0, RZ ;  /* 0x0000000003036210 */ /* 0x000fe20007ffe0ff */
[----:B------:R-:W-:Y:S04]  /*e780*/  @P6 IMAD R0, R69, 0x60, RZ ;  /* 0x0000006045006824 */ /* 0x000fe800078e02ff */
[----:B------:R1:W2:Y:S02]  /*e790*/  @P6 LD.E.128 R8, desc[UR6][R2.64] ;  /* 0x0000000602086980 */ /* 0x0002a4000c101d00 */
[-C--:B-1----:R-:W-:Y:S01]  /*e7a0*/  @P6 MOV R3, R49.reuse ;  /* 0x0000003100036202 */ /* 0x082fe20000000f00 */
[----:B------:R-:W-:Y:S04]  /*e7b0*/  @P6 IMAD.MOV.U32 R2, RZ, RZ, R48 ;  /* 0x000000ffff026224 */ /* 0x000fe800078e0030 */
[----:B------:R-:W-:Y:S04]  /*e7c0*/  @P6 IMAD.WIDE.U32 R2, R68, 0x60, R2 ;  /* 0x0000006044026825 */ /* 0x000fe800078e0002 */
[----:B------:R-:W-:Y:S05]  /*e7d0*/  @P6 IMAD.IADD R3, R3, 0x1, R0 ;  /* 0x0000000103036824 */ /* 0x000fea00078e0200 */
[----:B--2---:R1:W-:Y:S04]  /*e7e0*/  @P6 ST.E.128 desc[UR6][R2.64], R8 ;  /* 0x0000000802006985 */ /* 0x0043e8000c101d06 */
[----:B------:R-:W2:Y:S01]  /*e7f0*/  @P5 LD.E.128 R4, desc[UR6][R4.64] ;  /* 0x0000000604045980 */ /* 0x000ea2000c101d00 */
[C---:B-1----:R-:W-:Y:S04]  /*e800*/  @P5 LEA R2, P4, R80.reuse, R48, 0x1 ;  /* 0x0000003050025211 */ /* 0x042fe800078808ff */
[----:B------:R-:W-:Y:S05]  /*e810*/  @P5 LEA.HI.X R3, R80, R49, R81, 0x1, P4 ;  /* 0x0000003150035211 */ /* 0x000fea00020f0c51 */
[----:B--2---:R4:W-:Y:S04]  /*e820*/  @P5 ST.E.128 desc[UR6][R2.64], R4 ;  /* 0x0000000402005985 */ /* 0x0049e8000c101d06 */
.L_x_3391:
[----:B------:R-:W-:Y:S05]  /*e830*/  BSYNC B0 ;  /* 0x0000000000007941 */ /* 0x000fea0003800000 */
.L_x_3390:
[----:B------:R-:W-:Y:S04]  /*e840*/  BSSY B0, `(.L_x_3392) ;  /* 0x0000010000007945 */ /* 0x000fe80003800000 */
[----:B------:R-:W-:Y:S05]  /*e850*/  @!P3 BRA `(.L_x_3393) ;  /* 0x000000000038b947 */ /* 0x000fea0003800000 */
[----:B------:R-:W-:Y:S02]  /*e860*/  ISETP.NE.AND P6, PT, R55, RZ, PT ;  /* 0x000000ff3700720c */ /* 0x000fe40003fc5270 */
[----:B------:R-:W-:Y:S11]  /*e870*/  ISETP.NE.AND P4, PT, R58, RZ, PT ;  /* 0x000000ff3a00720c */ /* 0x000ff60003f85270 */
[----:B-1234-:R-:W-:Y:S02]  /*e880*/  @P6 LEA R2, P3, R196, R51, 0x1 ;  /* 0x00000033c4026211 */ /* 0x01efe400078608ff */
[----:B------:R-:W-:Y:S02]  /*e890*/  @P6 LEA R4, P5, R94, R48, 0x1 ;  /* 0x000000305e046211 */ /* 0x000fe400078a08ff */
[-C--:B------:R-:W-:Y:S02]  /*e8a0*/  @P6 LEA.HI.X R3, R196, R50.reuse, R200, 0x1, P3 ;  /* 0x00000032c4036211 */ /* 0x080fe400018f0cc8 */
[----:B------:R-:W-:Y:S03]  /*e8b0*/  @P6 LEA.HI.X R5, R94, R49, R113, 0x1, P5 ;  /* 0x000000315e056211 */ /* 0x000fe600028f0c71 */
[----:B------:R1:W2:Y:S02]  /*e8c0*/  @P6 LD.E.128 R8, desc[UR6][R2.64] ;  /* 0x0000000602086980 */ /* 0x0002a4000c101d00 */
[C---:B-1----:R-:W-:Y:S04]  /*e8d0*/  @P4 LEA R2, P3, R90.reuse, R51, 0x1 ;  /* 0x000000335a024211 */ /* 0x042fe800078608ff */
[----:B------:R-:W-:Y:S01]  /*e8e0*/  @P4 LEA.HI.X R3, R90, R50, R110, 0x1, P3 ;  /* 0x000000325a034211 */ /* 0x000fe200018f0c6e */
[----:B--2---:R1:W-:Y:S04]  /*e8f0*/  @P6 ST.E.128 desc[UR6][R4.64], R8 ;  /* 0x0000000804006985 */ /* 0x0043e8000c101d06 */
[----:B-1----:R1:W2:Y:S02]  /*e900*/  @P4 LD.E.128 R4, desc[UR6][R2.64] ;  /* 0x0000000602044980 */ /* 0x0022a4000c101d00 */
[C---:B-1----:R-:W-:Y:S04]  /*e910*/  @P4 LEA R2, P3, R82.reuse, R48, 0x1 ;  /* 0x0000003052024211 */ /* 0x042fe800078608ff */
[----:B------:R-:W-:Y:S05]  /*e920*/  @P4 LEA.HI.X R3, R82, R49, R83, 0x1, P3 ;  /* 0x0000003152034211 */ /* 0x000fea00018f0c53 */
[----:B--2---:R1:W-:Y:S04]  /*e930*/  @P4 ST.E.128 desc[UR6][R2.64], R4 ;  /* 0x0000000402004985 */ /* 0x0043e8000c101d06 */
.L_x_3393:
[----:B------:R-:W-:Y:S05]  /*e940*/  BSYNC B0 ;  /* 0x0000000000007941 */ /* 0x000fea0003800000 */
.L_x_3392:
[----:B------:R-:W-:Y:S04]  /*e950*/  BSSY B0, `(.L_x_3394) ;  /* 0x0000016000007945 */ /* 0x000fe80003800000 */
[----:B------:R-:W-:Y:S05]  /*e960*/  @!P2 BRA `(.L_x_3395) ;  /* 0x000000000050a947 */ /* 0x000fea0003800000 */
[----:B------:R-:W-:Y:S02]  /*e970*/  ISETP.NE.AND P4, PT, R55, RZ, PT ;  /* 0x000000ff3700720c */ /* 0x000fe40003f85270 */
[----:B------:R-:W-:Y:S11]  /*e980*/  ISETP.NE.AND P3, PT, R58, RZ, PT ;  /* 0x000000ff3a00720c */ /* 0x000ff60003f65270 */
[----:B-1234-:R-:W-:Y:S02]  /*e990*/  @P4 IMAD.MOV.U32 R2, RZ, RZ, R51 ;  /* 0x000000ffff024224 */ /* 0x01efe400078e0033 */
        /* <DEDUP_REMOVED lines=17> */
.L_x_3395:
[----:B------:R-:W-:Y:S05]  /*eab0*/  BSYNC B0 ;  /* 0x0000000000007941 */ /* 0x000fea0003800000 */
.L_x_3394:
        /* <DEDUP_REMOVED lines=22> */
.L_x_3397:
[----:B------:R-:W-:Y:S05]  /*ec20*/  BSYNC B0 ;  /* 0x0000000000007941 */ /* 0x000fea0003800000 */
.L_x_3396:
        /* <DEDUP_REMOVED lines=21> */
.L_x_3319:
[----:B------:R-:W-:Y:S05]  /*ed80*/  BSYNC B3 ;  /* 0x0000000000037941 */ /* 0x000fea0003800000 */
.L_x_3284:
        /* <DEDUP_REMOVED lines=15> */
[----:B------:R-:W-:Y:S03]  /*ee80*/  IABS R9, R24 ;  /* 0x0000001800097213 */ /* 0x000fe60000000000 */
[----:B------:R-:W3:Y:S01]  /*ee90*/  LD.E.64 R12, desc[UR6][R28.64+0x28] ;  /* 0x000028061c0c7980 */ /* 0x000ee2000c101b00 */
[-C--:B--2---:R-:W-:Y:S02]  /*eea0*/  IABS R5, R3.reuse ;  /* 0x0000000300057213 */ /* 0x084fe40000000000 */
[----:B------:R-:W-:Y:S02]  /*eeb0*/  IABS R8, R3 ;  /* 0x0000000300087213 */ /* 0x000fe40000000000 */
[----:B------:R-:W1:Y:S03]  /*eec0*/  I2F.RP R6, R5 ;  /* 0x0000000500067306 */ /* 0x000e660000209400 */
[----:B------:R-:W-:Y:S07]  /*eed0*/  IMAD.MOV R8, RZ, RZ, -R8 ;  /* 0x000000ffff087224 */ /* 0x000fee00078e0a08 */
[----:B-1----:R-:W1:Y:S02]  /*eee0*/  MUFU.RCP R6, R6 ;  /* 0x0000000600067308 */ /* 0x002e640000001000 */
[----:B-1----:R-:W-:Y:S08]  /*eef0*/  VIADD R6, R6, 0xffffffe ;  /* 0x0ffffffe06067836 */ /* 0x002ff00000000000 */
[----:B------:R-:W1:Y:S02]  /*ef00*/  F2I.FTZ.U32.TRUNC.NTZ R7, R6 ;  /* 0x0000000600077305 */ /* 0x000e64000021f000 */
[--C-:B-1----:R-:W-:Y:S02]  /*ef10*/  IMAD.MOV R0, RZ, RZ, -R7.reuse ;  /* 0x000000ffff007224 */ /* 0x102fe400078e0a07 */
[----:B------:R-:W-:Y:S03]  /*ef20*/  IMAD.MOV.U32 R6, RZ, RZ, RZ ;  /* 0x000000ffff067224 */ /* 0x000fe600078e00ff */
[----:B------:R-:W-:Y:S01]  /*ef30*/  MOV R2, R0 ;  /* 0x0000000000027202 */ /* 0x000fe20000000f00 */
[----:B------:R-:W-:Y:S04]  /*ef40*/  VIADD R0, R26, 0xffffff00 ;  /* 0xffffff001a007836 */ /* 0x000fe80000000000 */
[----:B------:R-:W-:Y:S01]  /*ef50*/  IMAD R2, R2, R5, RZ ;  /* 0x0000000502027224 */ /* 0x000fe200078e02ff */
[----:B------:R-:W-:Y:S03]  /*ef60*/  IABS R4, R0 ;  /* 0x0000000000047213 */ /* 0x000fe60000000000 */
[----:B------:R-:W-:Y:S01]  /*ef70*/  IMAD.HI.U32 R7, R7, R2, R6 ;  /* 0x0000000207077227 */ /* 0x000fe200078e0006 */
[----:B------:R-:W-:Y:S05]  /*ef80*/  MOV R6, R4 ;  /* 0x0000000400067202 */ /* 0x000fea0000000f00 */
[C---:B------:R-:W-:Y:S04]  /*ef90*/  IMAD.HI.U32 R2, R7.reuse, R6, RZ ;  /* 0x0000000607027227 */ /* 0x040fe800078e00ff */
[----:B------:R-:W-:Y:S04]  /*efa0*/  IMAD.HI.U32 R4, R7, R9, RZ ;  /* 0x0000000907047227 */ /* 0x000fe800078e00ff */
[-C--:B------:R-:W-:Y:S02]  /*efb0*/  IMAD R6, R2, R8.reuse, R6 ;  /* 0x0000000802067224 */ /* 0x080fe400078e0206 */
[----:B------:R-:W-:Y:S03]  /*efc0*/  IMAD R7, R4, R8, R9 ;  /* 0x0000000804077224 */ /* 0x000fe600078e0209 */
        /* <DEDUP_REMOVED lines=9> */
[-C--:B------:R-:W-:Y:S02]  /*f060*/  LOP3.LUT R6, R0, R3.reuse, RZ, 0x3c, !PT ;  /* 0x0000000300067212 */ /* 0x080fe400078e3cff */
[-C--:B------:R-:W-:Y:S02]  /*f070*/  LOP3.LUT R5, R24, R3.reuse, RZ, 0x3c, !PT ;  /* 0x0000000318057212 */ /* 0x080fe400078e3cff */
[----:B------:R-:W-:Y:S02]  /*f080*/  ISETP.GE.AND P1, PT, R6, RZ, PT ;  /* 0x000000ff0600720c */ /* 0x000fe40003f26270 */
[----:B------:R-:W-:Y:S02]  /*f090*/  ISETP.GE.AND P2, PT, R5, RZ, PT ;  /* 0x000000ff0500720c */ /* 0x000fe40003f46270 */
[----:B------:R-:W-:Y:S02]  /*f0a0*/  LOP3.LUT R6, RZ, R3, RZ, 0x33, !PT ;  /* 0x00000003ff067212 */ /* 0x000fe400078e33ff */
[----:B------:R-:W-:Y:S01]  /*f0b0*/  @P4 IADD3 R2, R2, 0x1, RZ ;  /* 0x0000000102024810 */ /* 0x000fe20007ffe0ff */
[----:B------:R-:W-:Y:S01]  /*f0c0*/  @P5 VIADD R4, R4, 0x1 ;  /* 0x0000000104045836 */ /* 0x000fe20000000000 */
[----:B------:R-:W-:Y:S05]  /*f0d0*/  IADD3 R0, -R24, R0, RZ ;  /* 0x0000000018007210 */ /* 0x000fea0007ffe1ff */
[----:B------:R-:W-:Y:S02]  /*f0e0*/  @!P1 IADD3 R2, -R2, RZ, RZ ;  /* 0x000000ff02029210 */ /* 0x000fe40007ffe1ff */
[----:B------:R-:W-:Y:S02]  /*f0f0*/  @!P2 IMAD.MOV R4, RZ, RZ, -R4 ;  /* 0x000000ffff04a224 */ /* 0x000fe400078e0a04 */
[C---:B------:R-:W-:Y:S03]  /*f100*/  SEL R5, R6.reuse, R2, !P0 ;  /* 0x0000000206057207 */ /* 0x040fe60004000000 */
[----:B------:R-:W-:Y:S02]  /*f110*/  SEL R2, R6, R4, !P0 ;  /* 0x0000000406027207 */ /* 0x000fe40004000000 */
[CC--:B------:R-:W-:Y:S01]  /*f120*/  LEA R10, P1, R5.reuse, R240.reuse, 0x2 ;  /* 0x000000f0050a7211 */ /* 0x0c0fe200078210ff */
[----:B------:R-:W2:Y:S01]  /*f130*/  LD.E.64 R6, desc[UR6][R28.64+0x40] ;  /* 0x000040061c067980 */ /* 0x000ea2000c101b00 */
[C---:B------:R-:W-:Y:S02]  /*f140*/  LEA R8, P0, R2.reuse, R240, 0x2 ;  /* 0x000000f002087211 */ /* 0x040fe400078010ff */
[-C--:B------:R-:W-:Y:S02]  /*f150*/  LEA.HI.X.SX32 R11, R5, R241.reuse, 0x2, P1 ;  /* 0x000000f1050b7211 */ /* 0x080fe400008f16ff */
[C---:B------:R-:W-:Y:S01]  /*f160*/  LEA.HI.X.SX32 R9, R2.reuse, R241, 0x2, P0 ;  /* 0x000000f102097211 */ /* 0x040fe200000f16ff */
[----:B------:R-:W-:Y:S02]  /*f170*/  IMAD.IADD R2, R2, 0x1, -R5 ;  /* 0x0000000102027824 */ /* 0x000fe400078e0a05 */
[----:B------:R-:W4:Y:S02]  /*f180*/  LD.E R15, desc[UR6][R10.64] ;  /* 0x000000060a0f7980 */ /* 0x000f24000c101900 */
[----:B------:R-:W-:Y:S02]  /*f190*/  IMAD R0, R2, R3, R0 ;  /* 0x0000000302007224 */ /* 0x000fe400078e0200 */
[----:B------:R-:W4:Y:S03]  /*f1a0*/  LD.E R4, desc[UR6][R8.64] ;  /* 0x0000000608047980 */ /* 0x000f26000c101900 */
[----:B------:R-:W-:Y:S01]  /*f1b0*/  SHF.R.S32.HI R14, RZ, 0x1f, R0 ;  /* 0x0000001fff0e7819 */ /* 0x000fe20000011400 */
[----:B------:R-:W3:Y:S06]  /*f1c0*/  LD.E.64 R10, desc[UR6][R28.64+0x38] ;  /* 0x000038061c0a7980 */ /* 0x000eec000c101b00 */
[----:B------:R-:W3:Y:S01]  /*f1d0*/  LD.E.64 R8, desc[UR6][R28.64+0x20] ;  /* 0x000020061c087980 */ /* 0x000ee2000c101b00 */
[----:B--2---:R-:W-:Y:S04]  /*f1e0*/  IMAD R2, R7, R0, RZ ;  /* 0x0000000007027224 */ /* 0x004fe800078e02ff */
[----:B------:R-:W-:Y:S01]  /*f1f0*/  IMAD R7, R6, R14, R2 ;  /* 0x0000000e06077224 */ /* 0x000fe200078e0202 */
[----:B----4-:R-:W-:Y:S01]  /*f200*/  IADD3 R15, -R4, R15, RZ ;  /* 0x0000000f040f7210 */ /* 0x010fe20007ffe1ff */
[----:B------:R-:W-:Y:S03]  /*f210*/  IMAD.WIDE.U32 R4, R6, R0, RZ ;  /* 0x0000000006047225 */ /* 0x000fe600078e00ff */
[----:B------:R-:W-:Y:S01]  /*f220*/  SHF.R.S32.HI R18, RZ, 0x1f, R15 ;  /* 0x0000001fff127819 */ /* 0x000fe2000001140f */
[----:B------:R-:W-:Y:S02]  /*f230*/  IMAD.IADD R5, R5, 0x1, R7 ;  /* 0x0000000105057824 */ /* 0x000fe400078e0207 */
[----:B---3--:R-:W-:Y:S03]  /*f240*/  IMAD.WIDE.U32 R4, R15, R12, R4 ;  /* 0x0000000c0f047225 */ /* 0x008fe600078e0004 */
[----:B------:R-:W-:Y:S01]  /*f250*/  LEA R64, P1, R4, R64, 0x1 ;  /* 0x0000004004407211 */ /* 0x000fe200078208ff */
[-C--:B------:R-:W-:Y:S04]  /*f260*/  IMAD R2, R9, R15.reuse, RZ ;  /* 0x0000000f09027224 */ /* 0x080fe800078e02ff */
[C---:B------:R-:W-:Y:S02]  /*f270*/  IMAD R6, R8.reuse, R18, R2 ;  /* 0x0000001208067224 */ /* 0x040fe400078e0202 */
[-C--:B------:R-:W-:Y:S04]  /*f280*/  IMAD.WIDE.U32 R2, R8, R15.reuse, RZ ;  /* 0x0000000f08027225 */ /* 0x080fe800078e00ff */
[----:B------:R-:W-:Y:S01]  /*f290*/  IMAD R15, R13, R15, RZ ;  /* 0x0000000f0d0f7224 */ /* 0x000fe200078e02ff */
[----:B------:R-:W-:Y:S01]  /*f2a0*/  IADD3 R3, R3, R6, RZ ;  /* 0x0000000603037210 */ /* 0x000fe20007ffe0ff */
        /* <DEDUP_REMOVED lines=10> */
.L_x_3399:
        /* <DEDUP_REMOVED lines=12> */
.L_x_3400:
[----:B------:R-:W-:Y:S05]  /*f410*/  BSYNC B0 ;  /* 0x0000000000007941 */ /* 0x000fea0003800000 */
.L_x_3398:
[----:B------:R-:W-:Y:S04]  /*f420*/  IADD3 R25, R25, -0x1, RZ ;  /* 0xffffffff19197810 */ /* 0x000fe80007ffe0ff */
[----:B------:R-:W-:Y:S11]  /*f430*/  ISETP.GT.AND P0, PT, R25, R125, PT ;  /* 0x0000007d1900720c */ /* 0x000ff60003f04270 */
[----:B------:R-:W-:Y:S02]  /*f440*/  @!UPT UIADD3 URZ, URZ, URZ, URZ ;  /* 0x0000003f3f3ff290 */ /* 0x000fe4000fffe03f */
[----:B------:R-:W-:Y:S05]  /*f450*/  @P0 BRA `(.L_x_3401) ;  /* 0xffffff3800880947 */ /* 0x000fea000383ffff */
.L_x_3267:
[----:B------:R-:W-:Y:S05]  /*f460*/  WARPSYNC.ALL ;  /* 0x0000000000007948 */ /* 0x000fea0003800000 */
[----:B------:R-:W-:Y:S06]  /*f470*/  BAR.SYNC.DEFER_BLOCKING 0x0 ;  /* 0x0000000000007b1d */ /* 0x000fec0000010000 */
[----:B------:R1:W5:Y:S04]  /*f480*/  LDL R220, [R1+0x8] ;  /* 0x0000080001dc7983 */ /* 0x0003680000100800 */
[----:B------:R-:W2:Y:S01]  /*f490*/  LD.E R39, desc[UR6][R28.64+0xd0] ;  /* 0x0000d0061c277980 */ /* 0x000ea2000c101900 */
[----:B------:R-:W3:Y:S01]  /*f4a0*/  S2UR UR4, SR_CgaCtaId ;  /* 0x00000000000479c3 */ /* 0x000ee20000008800 */
[----:B------:R-:W-:Y:S01]  /*f4b0*/  UMOV UR5, 0x400 ;  /* 0x0000040000057882 */ /* 0x000fe20000000000 */
[----:B------:R-:W-:Y:S01]  /*f4c0*/  BSSY B3, `(.L_x_3402) ;  /* 0x0000593000037945 */ /* 0x000fe20003800000 */
[----:B------:R-:W4:Y:S01]  /*f4d0*/  S2R R54, SR_CTAID.Y ;  /* 0x0000000000367919 */ /* 0x000f220000002600 */
[C---:B------:R-:W-:Y:S01]  /*f4e0*/  SHF.L.U64.HI R6, R172.reuse, 0x4, R173 ;  /* 0x00000004ac067819 */ /* 0x040fe200000102ad */
[----:B------:R-:W-:Y:S01]  /*f4f0*/  IMAD.SHL.U32 R4, R172, 0x10, RZ ;  /* 0x00000010ac047824 */ /* 0x000fe200078e00ff */
[----:B---3--:R-:W-:-:S06]  /*f500*/  ULEA UR4, UR4, UR5, 0x18 ;  /* 0x0000000504047291 */ /* 0x008fcc000f8ec03f */
[----:B------:R-:W-:Y:S02]  /*f510*/  LEA R235, R235, UR4, 0x1 ;  /* 0x00000004ebeb7c11 */ /* 0x000fe4000f8e08ff */
[----:B--2---:R-:W-:-:S13]  /*f520*/  ISETP.NE.AND P0, PT, R39, RZ, PT ;  /* 0x000000ff2700720c */ /* 0x004fda0003f05270 */
[----:B-1--4-:R-:W-:Y:S05]  /*f530*/  @!P0 BRA `(.L_x_3403) ;  /* 0x0000005000bc8947 */ /* 0x012fea0003800000 */
[----:B------:R-:W2:Y:S01]  /*f540*/  LD.E.64 R2, desc[UR6][R28.64+0xf0] ;  /* 0x0000f0061c027980 */ /* 0x000ea2000c101b00 */
[----:B------:R-:W-:-:S03]  /*f550*/  IMAD.MOV.U32 R5, RZ, RZ, RZ ;  /* 0x000000ffff057224 */ /* 0x000fc600078e00ff */
[----:B------:R-:W3:Y:S04]  /*f560*/  LD.E.U8 R9, desc[UR6][R28.64+0x1b3] ;  /* 0x0001b3061c097980 */ /* 0x000ee8000c101100 */
[----:B------:R-:W5:Y:S04]  /*f570*/  LD.E R44, desc[UR6][R28.64+0xc0] ;  /* 0x0000c0061c2c7980 */ /* 0x000f68000c101900 */
[----:B------:R-:W5:Y:S04]  /*f580*/  LD.E.64 R34, desc[UR6][R28.64+0x148] ;  /* 0x000148061c227980 */ /* 0x000f68000c101b00 */
[----:B-----5:R-:W5:Y:S01]  /*f590*/  LD.E.64 R32, desc[UR6][R28.64+0x150] ;  /* 0x000150061c207980 */ /* 0x020f62000c101b00 */
[----:B--2---:R-:W-:-:S04]  /*f5a0*/  ISETP.NE.U32.AND P1, PT, R2, RZ, PT ;  /* 0x000000ff0200720c */ /* 0x004fc80003f25070 */
[----:B------:R-:W-:-:S13]  /*f5b0*/  ISETP.NE.AND.EX P1, PT, R3, RZ, PT, P1 ;  /* 0x000000ff0300720c */ /* 0x000fda0003f25310 */
[----:B------:R-:W-:-:S04]  /*f5c0*/  @P1 LEA R2, P0, R54, R2, 0x2 ;  /* 0x0000000236021211 */ /* 0x000fc800078010ff */
[----:B------:R-:W-:-:S05]  /*f5d0*/  @P1 LEA.HI.X R3, R54, R3, R213, 0x2, P0 ;  /* 0x0000000336031211 */ /* 0x000fca00000f14d5 */
[----:B------:R1:W2:Y:S01]  /*f5e0*/  @P1 LD.E R5, desc[UR6][R2.64] ;  /* 0x0000000602051980 */ /* 0x0002a2000c101900 */
[-C--:B------:R-:W-:Y:S02]  /*f5f0*/  IADD3 R0, P1, R4, R174.reuse, RZ ;  /* 0x000000ae04007210 */ /* 0x080fe40007f3e0ff */
[----:B------:R-:W-:Y:S02]  /*f600*/  LEA.HI R21, R39, R39, RZ, 0x1 ;  /* 0x0000002727157211 */ /* 0x000fe400078f08ff */
[----:B------:R-:W-:Y:S01]  /*f610*/  LEA R4, P0, R172, R174, 0x5 ;  /* 0x000000aeac047211 */ /* 0x000fe200078028ff */
[----:B------:R-:W-:Y:S01]  /*f620*/  IMAD.X R6, R6, 0x1, R185, P1 ;  /* 0x0000000106067824 */ /* 0x000fe200008e06b9 */
[----:B------:R-:W-:Y:S01]  /*f630*/  LEA R42, P1, R0, R132, 0x1 ;  /* 0x00000084002a7211 */ /* 0x000fe200078208ff */
[----:B------:R-:W-:Y:S01]  /*f640*/  IMAD.MOV.U32 R184, RZ, RZ, R174 ;  /* 0x000000ffffb87224 */ /* 0x000fe200078e00ae */
[----:B------:R-:W-:Y:S02]  /*f650*/  SHF.R.S32.HI R21, RZ, 0x1, R21 ;  /* 0x00000001ff157819 */ /* 0x000fe40000011415 */
[----:B------:R-:W-:-:S02]  /*f660*/  LEA.HI.X R7, R172, R185, R173, 0x5, P0 ;  /* 0x000000b9ac077211 */ /* 0x000fc400000f2cad */
[-C--:B------:R-:W-:Y:S01]  /*f670*/  LEA R48, P0, R4, R132.reuse, 0x1 ;  /* 0x0000008404307211 */ /* 0x080fe200078008ff */
[----:B------:R-:W-:Y:S01]  /*f680*/  IMAD R8, R173, 0x30, RZ ;  /* 0x00000030ad087824 */ /* 0x000fe200078e02ff */
[----:B---3--:R-:W-:Y:S02]  /*f690*/  ISETP.NE.AND P4, PT, R9, RZ, PT ;  /* 0x000000ff0900720c */ /* 0x008fe40003f85270 */
[----:B------:R-:W-:Y:S01]  /*f6a0*/  LEA.HI.X R43, R0, R133, R6, 0x1, P1 ;  /* 0x00000085002b7211 */ /* 0x000fe200008f0c06 */
[----:B------:R-:W-:Y:S01]  /*f6b0*/  IMAD R0, R106, R21, R208 ;  /* 0x000000156a007224 */ /* 0x000fe200078e02d0 */
[----:B------:R-:W-:Y:S01]  /*f6c0*/  LEA.HI.X R49, R4, R133, R7, 0x1, P0 ;  /* 0x0000008504317211 */ /* 0x000fe200000f0c07 */
[----:B------:R-:W-:Y:S02]  /*f6d0*/  IMAD.IADD R47, R220, 0x1, -R212 ;  /* 0x00000001dc2f7824 */ /* 0x000fe400078e0ad4 */
[----:B-1----:R-:W-:Y:S01]  /*f6e0*/  IMAD.WIDE.U32 R2, R172, 0x30, R184 ;  /* 0x00000030ac027825 */ /* 0x002fe200078e00b8 */
[----:B------:R-:W-:-:S02]  /*f6f0*/  LEA R22, P2, R174, R132, 0x1 ;  /* 0x00000084ae167211 */ /* 0x000fc400078408ff */
[----:B------:R-:W-:Y:S02]  /*f700*/  ISETP.GE.AND P0, PT, R106, R47, PT ;  /* 0x0000002f6a00720c */ /* 0x000fe40003f06270 */
[----:B------:R-:W-:Y:S02]  /*f710*/  LEA.HI.X R23, R174, R133, R185, 0x1, P2 ;  /* 0x00000085ae177211 */ /* 0x000fe400010f0cb9 */
[----:B------:R-:W-:Y:S01]  /*f720*/  LEA R50, P1, R2, R132, 0x1 ;  /* 0x0000008402327211 */ /* 0x000fe200078208ff */
[----:B------:R-:W-:Y:S01]  /*f730*/  IMAD.SHL.U32 R53, R21, 0x10, RZ ;  /* 0x0000001015357824 */ /* 0x000fe200078e00ff */
[----:B------:R-:W-:Y:S02]  /*f740*/  ISETP.GT.AND P0, PT, R210, -0x8, !P0 ;  /* 0xfffffff8d200780c */ /* 0x000fe40004704270 */
[----:B--2---:R-:W-:-:S05]  /*f750*/  IADD3 R5, R5, R150, R212 ;  /* 0x0000009605057210 */ /* 0x004fca0007ffe0d4 */
[----:B------:R-:W-:Y:S02]  /*f760*/  IMAD R4, R5, R21, RZ ;  /* 0x0000001505047224 */ /* 0x000fe400078e02ff */
[----:B------:R-:W-:Y:S02]  /*f770*/  IMAD.IADD R5, R3, 0x1, R8 ;  /* 0x0000000103057824 */ /* 0x000fe400078e0208 */
[----:B------:R-:W-:Y:S01]  /*f780*/  IMAD.IADD R3, R208, 0x1, R0 ;  /* 0x00000001d0037824 */ /* 0x000fe200078e0200 */
[----:B------:R-:W-:Y:S02]  /*f790*/  SHF.R.S32.HI R6, RZ, 0x1f, R4 ;  /* 0x0000001fff067819 */ /* 0x000fe40000011404 */
[C---:B------:R-:W-:Y:S02]  /*f7a0*/  IADD3 R27, P3, R4.reuse, R0, RZ ;  /* 0x00000000041b7210 */ /* 0x040fe40007f7e0ff */
[----:B------:R-:W-:Y:S02]  /*f7b0*/  IADD3 R46, P2, R4, R3, RZ ;  /* 0x00000003042e7210 */ /* 0x000fe40007f5e0ff */
[----:B------:R-:W-:-:S02]  /*f7c0*/  LEA.HI.X R51, R2, R133, R5, 0x1, P1 ;  /* 0x0000008502337211 */ /* 0x000fc400008f0c05 */
[-C--:B------:R-:W-:Y:S02]  /*f7d0*/  LEA.HI.X.SX32 R30, R0, R6.reuse, 0x1, P3 ;  /* 0x00000006001e7211 */ /* 0x080fe400018f0eff */
[----:B------:R-:W-:Y:S01]  /*f7e0*/  LEA.HI.X.SX32 R45, R3, R6, 0x1, P2 ;  /* 0x00000006032d7211 */ /* 0x000fe200010f0eff */
[----:B------:R-:W-:Y:S06]  /*f7f0*/  @!P4 BRA `(.L_x_3404) ;  /* 0x0000001c0050c947 */ /* 0x000fec0003800000 */
[----:B------:R-:W-:Y:S04]  /*f800*/  BSSY B2, `(.L_x_3405) ;  /* 0x0000070000027945 */ /* 0x000fe80003800000 */
[----:B------:R-:W-:Y:S05]  /*f810*/  @!P0 BRA `(.L_x_3406) ;  /* 0x0000000400b88947 */ /* 0x000fea0003800000 */
[----:B------:R-:W-:Y:S01]  /*f820*/  ISETP.GE.AND P2, PT, R16, R44, PT ;  /* 0x0000002c1000720c */ /* 0x000fe20003f46270 */
[C---:B------:R-:W-:Y:S01]  /*f830*/  IMAD.SHL.U32 R2, R27.reuse, 0x2, RZ ;  /* 0x000000021b027824 */ /* 0x040fe200078e00ff */
[----:B------:R-:W-:Y:S01]  /*f840*/  SHF.L.U64.HI R0, R27, 0x1, R30 ;  /* 0x000000011b007819 */ /* 0x000fe2000001021e */
[----:B------:R-:W-:Y:S03]  /*f850*/  BSSY B1, `(.L_x_3407) ;  /* 0x0000037000017945 */ /* 0x000fe60003800000 */
[-C--:B------:R-:W-:Y:S02]  /*f860*/  IADD3 R14, P1, R34, R2.reuse, RZ ;  /* 0x00000002220e7210 */ /* 0x080fe40007f3e0ff */
[----:B-----5:R-:W-:-:S03]  /*f870*/  IADD3 R12, P0, R32, R2, RZ ;  /* 0x00000002200c7210 */ /* 0x020fc60007f1e0ff */
        /* <DEDUP_REMOVED lines=20> */
[----:B----4-:R-:W-:Y:S02]  /*f9c0*/  HADD2.F32 R25, -RZ, R8.H1_H1 ;  /* 0x30000008ff197230 */ /* 0x010fe40000004100 */
[----:B------:R-:W-:Y:S01]  /*f9d0*/  FMUL.FTZ R18, R3, R24 ;  /* 0x0000001803127220 */ /* 0x000fe20000410000 */
[----:B------:R-:W-:-:S02]  /*f9e0*/  HADD2.F32 R19, -RZ, R9.H1_H1 ;  /* 0x30000009ff137230 */ /* 0x000fc40000004100 */
[----:B------:R-:W-:Y:S02]  /*f9f0*/  HADD2.F32 R8, -RZ, R8.H0_H0 ;  /* 0x20000008ff087230 */ /* 0x000fe40000004100 */
[----:B------:R-:W-:Y:S01]  /*fa00*/  FMUL.FTZ R6, R3, R25 ;  /* 0x0000001903067220 */ /* 0x000fe20000410000 */
[CC--:B------:R-:W-:Y:S01]  /*fa10*/  FMUL.FTZ R3, R0.reuse, R26.reuse ;  /* 0x0000001a00037220 */ /* 0x0c0fe20000410000 */
[----:B------:R-:W-:Y:S01]  /*fa20*/  FMUL.FTZ R0, R0, R19 ;  /* 0x0000001300007220 */ /* 0x000fe20000410000 */
[----:B------:R-:W-:Y:S01]  /*fa30*/  FFMA.FTZ R25, R4, R25, -R18 ;  /* 0x0000001904197223 */ /* 0x000fe20000010812 */
[----:B------:R-:W-:Y:S02]  /*fa40*/  HADD2.F32 R10, -RZ, R10.H0_H0 ;  /* 0x2000000aff0a7230 */ /* 0x000fe40000004100 */
[C---:B------:R-:W-:Y:S01]  /*fa50*/  FFMA.FTZ R19, R2.reuse, R19, -R3 ;  /* 0x0000001302137223 */ /* 0x040fe20000010803 */
[----:B------:R-:W-:Y:S01]  /*fa60*/  FFMA.FTZ R18, R2, R26, R0 ;  /* 0x0000001a02127223 */ /* 0x000fe20000010000 */
[----:B------:R-:W-:-:S02]  /*fa70*/  HADD2.F32 R3, -RZ, R7.H1_H1 ;  /* 0x30000007ff037230 */ /* 0x000fc40000004100 */
[----:B------:R-:W-:Y:S01]  /*fa80*/  FFMA.FTZ R24, R4, R24, R6 ;  /* 0x0000001804187223 */ /* 0x000fe20000010006 */
[----:B------:R-:W-:Y:S02]  /*fa90*/  HADD2.F32 R11, -RZ, R11.H0_H0 ;  /* 0x2000000bff0b7230 */ /* 0x000fe40000004100 */
[----:B------:R-:W-:Y:S02]  /*faa0*/  HADD2.F32 R0, -RZ, R5.H1_H1 ;  /* 0x30000005ff007230 */ /* 0x000fe40000004100 */
[----:B------:R-:W-:Y:S01]  /*fab0*/  FMUL.FTZ R6, R3, R10 ;  /* 0x0000000a03067220 */ /* 0x000fe20000410000 */
[----:B------:R-:W-:Y:S02]  /*fac0*/  HADD2.F32 R9, -RZ, R9.H0_H0 ;  /* 0x20000009ff097230 */ /* 0x000fe40000004100 */
[----:B------:R-:W-:Y:S01]  /*fad0*/  HADD2.F32 R4, -RZ, R7.H0_H0 ;  /* 0x20000007ff047230 */ /* 0x000fe20000004100 */
[----:B------:R-:W-:Y:S01]  /*fae0*/  F2FP.F16.F32.PACK_AB R7, R18, R19 ;  /* 0x000000131207723e */ /* 0x000fe200000000ff */
[----:B------:R-:W-:-:S02]  /*faf0*/  HADD2.F32 R2, -RZ, R5.H0_H0 ;  /* 0x20000005ff027230 */ /* 0x000fc40000004100 */
[-C--:B------:R-:W-:Y:S01]  /*fb00*/  FMUL.FTZ R5, R3, R8.reuse ;  /* 0x0000000803057220 */ /* 0x080fe20000410000 */
        /* <DEDUP_REMOVED lines=9> */
.L_x_3410:
[----:B------:R-:W-:Y:S05]  /*fba0*/  BSYNC B0 ;  /* 0x0000000000007941 */ /* 0x000fea0003800000 */
.L_x_3409:
[----:B-----5:R3:W-:Y:S02]  /*fbb0*/  STS.128 [R235], R4 ;  /* 0x00000004eb007388 */ /* 0x0207e40000000c00 */
.L_x_3408:
[----:B------:R-:W-:Y:S05]  /*fbc0*/  BSYNC B1 ;  /* 0x0000000000017941 */ /* 0x000fea0003800000 */
.L_x_3407:
        /* <DEDUP_REMOVED lines=8> */
[----:B------:R2:W4:Y:S01]  /*fc50*/  LD.E.64 R8, desc[UR6][R14.64+0x40] ;  /* 0x000040060e087980 */ /* 0x000522000c101b00 */
        /* <DEDUP_REMOVED lines=8> */
[----:B--2---:R-:W-:Y:S02]  /*fce0*/  HADD2.F32 R14, -RZ, R10.H1_H1 ;  /* 0x3000000aff0e7230 */ /* 0x004fe40000004100 */
        /* <DEDUP_REMOVED lines=31> */
.L_x_3412:
[----:B------:R-:W-:Y:S05]  /*fee0*/  BSYNC B0 ;  /* 0x0000000000007941 */ /* 0x000fea0003800000 */
.L_x_3411:
[----:B-----5:R1:W-:Y:S02]  /*fef0*/  STS.128 [R235+0x2000], R4 ;  /* 0x00200004eb007388 */ /* 0x0203e40000000c00 */
.L_x_3406:
[----:B------:R-:W-:Y:S05]  /*ff00*/  BSYNC B2 ;  /* 0x0000000000027941 */ /* 0x000fea0003800000 */
.L_x_3405:
        /* <DEDUP_REMOVED lines=13> */
[----:B-----5:R-:W-:-:S03]  /*ffe0*/  IADD3 R12, P1, R32, R12, RZ ;  /* 0x0000000c200c7210 */ /* 0x020fc60007f3e0ff */
[--C-:B------:R-:W-:Y:S02]  /*fff0*/  IMAD.X R15, R35, 0x1, R0.reuse, P2 ;  /* 0x00000001230f7824 */ /* 0x100fe400010e0600 */
[----:B------:R-:W-:Y:S01]  /*10000*/  IMAD.X R13, R33, 0x1, R0, P1 ;  /* 0x00000001210d7824 */ /* 0x000fe200008e0600 */
[----:B------:R-:W-:Y:S07]  /*10010*/  @P0 BRA `(.L_x_3416) ;  /* 0x0000000000c00947 */ /* 0x000fee0003800000 */
[----:B-1-3--:R1:W5:Y:S01]  /*10020*/  LD.E.128 R4, desc[UR6][R42.64] ;  /* 0x000000062a047980 */ /* 0x00a362000c101d00 */
        /* <DEDUP_REMOVED lines=15> */
[----:B---3--:R-:W-:Y:S02]  /*10120*/  HADD2.F32 R23, -RZ, R8.H1_H1 ;  /* 0x30000008ff177230 */ /* 0x008fe40000004100 */
        /* <DEDUP_REMOVED lines=29> */
.L_x_3418:
[----:B------:R-:W-:Y:S05]  /*10300*/  BSYNC B0 ;  /* 0x0000000000007941 */ /* 0x000fea0003800000 */
.L_x_3417:
[----:B-----5:R3:W-:Y:S02]  /*10310*/  STS.128 [R235+0x800], R4 ;  /* 0x00080004eb007388 */ /* 0x0207e40000000c00 */
.L_x_3416:
[----:B------:R-:W-:Y:S05]  /*10320*/  BSYNC B1 ;  /* 0x0000000000017941 */ /* 0x000fea0003800000 */
.L_x_3415:
        /* <DEDUP_REMOVED lines=8> */
[----:B------:R3:W2:Y:S01]  /*103b0*/  LD.E.64 R8, desc[UR6][R14.64+0x40] ;  /* 0x000040060e087980 */ /* 0x0006a2000c101b00 */
        /* <DEDUP_REMOVED lines=40> */
.L_x_3420:
[----:B------:R-:W-:Y:S05]  /*10640*/  BSYNC B0 ;  /* 0x0000000000007941 */ /* 0x000fea0003800000 */
.L_x_3419:
[----:B-----5:R3:W-:Y:S02]  /*10650*/  STS.128 [R235+0x2800], R4 ;  /* 0x00280004eb007388 */ /* 0x0207e40000000c00 */
.L_x_3414:
[----:B------:R-:W-:Y:S05]  /*10660*/  BSYNC B2 ;  /* 0x0000000000027941 */ /* 0x000fea0003800000 */
.L_x_3413:
        /* <DEDUP_REMOVED lines=13> */
[-C--:B------:R-:W-:Y:S02]  /*10740*/  IADD3 R14, P2, R34, R12.reuse, RZ ;  /* 0x0000000c220e7210 */ /* 0x080fe40007f5e0ff */
        /* <DEDUP_REMOVED lines=50> */
.L_x_3426:
[----:B------:R-:W-:Y:S05]  /*10a70*/  BSYNC B0 ;  /* 0x0000000000007941 */ /* 0x000fea0003800000 */
.L_x_3425:
[----:B-----5:R3:W-:Y:S02]  /*10a80*/  STS.128 [R235+0x1000], R4 ;  /* 0x00100004eb007388 */ /* 0x0207e40000000c00 */
.L_x_3424:
[----:B------:R-:W-:Y:S05]  /*10a90*/  BSYNC B1 ;  /* 0x0000000000017941 */ /* 0x000fea0003800000 */
.L_x_3423:
        /* <DEDUP_REMOVED lines=49> */
.L_x_3428:
[----:B------:R-:W-:Y:S05]  /*10db0*/  BSYNC B0 ;  /* 0x0000000000007941 */ /* 0x000fea0003800000 */
.L_x_3427:
[----:B-----5:R3:W-:Y:S02]  /*10dc0*/  STS.128 [R235+0x3000], R4 ;  /* 0x00300004eb007388 */ /* 0x0207e40000000c00 */
.L_x_3422:
[----:B------:R-:W-:Y:S05]  /*10dd0*/  BSYNC B2 ;  /* 0x0000000000027941 */ /* 0x000fea0003800000 */
.L_x_3421:
[----:B------:R-:W-:-:S05]  /*10de0*/  VIADD R36, R106, 0x30 ;  /* 0x000000306a247836 */ /* 0x000fca0000000000 */
        /* <DEDUP_REMOVED lines=37> */
[C---:B------:R-:W-:Y:S01]  /*11040*/  FMUL.FTZ R3, R0.reuse, R21 ;  /* 0x0000001500037220 */ /* 0x040fe20000410000 */
        /* <DEDUP_REMOVED lines=24> */
.L_x_3433:
[----:B------:R-:W-:Y:S05]  /*111d0*/  BSYNC B0 ;  /* 0x0000000000007941 */ /* 0x000fea0003800000 */
.L_x_3432:
[----:B-----5:R3:W-:Y:S02]  /*111e0*/  STS.128 [R235+0x1800], R4 ;  /* 0x00180004eb007388 */ /* 0x0207e40000000c00 */
.L_x_3431:
[----:B------:R-:W-:Y:S05]  /*111f0*/  BSYNC B1 ;  /* 0x0000000000017941 */ /* 0x000fea0003800000 */
.L_x_3430:
        /* <DEDUP_REMOVED lines=49> */
.L_x_3435:
[----:B------:R-:W-:Y:S05]  /*11510*/  BSYNC B0 ;  /* 0x0000000000007941 */ /* 0x000fea0003800000 */
.L_x_3434:
[----:B-----5:R3:W-:Y:S01]  /*11520*/  STS.128 [R235+0x3800], R4 ;  /* 0x00380004eb007388 */ /* 0x0207e20000000c00 */
[----:B------:R-:W-:Y:S05]  /*11530*/  BRA `(.L_x_3429) ;  /* 0x00000038002c7947 */ /* 0x000fea0003800000 */
.L_x_3404:
        /* <DEDUP_REMOVED lines=18> */
[----:B-----5:R-:W-:-:S04]  /*11660*/  LEA R2, P0, R10, R32, 0x1 ;  /* 0x000000200a027211 */ /* 0x020fc800078008ff */
[----:B------:R-:W-:Y:S02]  /*11670*/  LEA.HI.X R3, R10, R33, R0, 0x1, P0 ;  /* 0x000000210a037211 */ /* 0x000fe400000f0c00 */
[----:B------:R-:W3:Y:S01]  /*11680*/  LD.E.128 R8, desc[UR6][R8.64] ;  /* 0x0000000608087980 */ /* 0x000ee2000c101d00 */
[----:B------:R-:W-:Y:S02]  /*11690*/  MOV R0, RZ ;  /* 0x000000ff00007202 */ /* 0x000fe40000000f00 */
[----:B------:R-:W-:Y:S01]  /*116a0*/  @P1 IADD3 R0, -R21, RZ, RZ ;  /* 0x000000ff15001210 */ /* 0x000fe20007ffe1ff */
[----:B------:R4:W2:Y:S03]  /*116b0*/  LD.E.128 R12, desc[UR6][R2.64] ;  /* 0x00000006020c7980 */ /* 0x0008a6000c101d00 */
[----:B----4-:R-:W-:-:S04]  /*116c0*/  IADD3 R3, P0, R0, R46, RZ ;  /* 0x0000002e00037210 */ /* 0x010fc80007f1e0ff */
[----:B------:R-:W-:Y:S02]  /*116d0*/  LEA.HI.X.SX32 R0, R0, R45, 0x1, P0 ;  /* 0x0000002d00007211 */ /* 0x000fe400000f0eff */
[----:B------:R-:W-:-:S04]  /*116e0*/  LEA R2, P0, R3, R34, 0x1 ;  /* 0x0000002203027211 */ /* 0x000fc800078008ff */
[----:B------:R-:W-:-:S05]  /*116f0*/  LEA.HI.X R3, R3, R35, R0, 0x1, P0 ;  /* 0x0000002303037211 */ /* 0x000fca00000f0c00 */
[----:B------:R4:W4:Y:S01]  /*11700*/  LD.E.128 R24, desc[UR6][R2.64] ;  /* 0x0000000602187980 */ /* 0x000922000c101d00 */
[----:B------:R-:W-:Y:S02]  /*11710*/  MOV R30, R6 ;  /* 0x00000006001e7202 */ /* 0x000fe40000000f00 */
[----:B------:R-:W-:Y:S02]  /*11720*/  MOV R18, R5 ;  /* 0x0000000500127202 */ /* 0x000fe40000000f00 */
[----:B------:R-:W-:Y:S02]  /*11730*/  MOV R19, R7 ;  /* 0x0000000700137202 */ /* 0x000fe40000000f00 */
[----:B------:R-:W-:Y:S02]  /*11740*/  MOV R31, R4 ;  /* 0x00000004001f7202 */ /* 0x000fe40000000f00 */
[----:B---3--:R-:W-:Y:S02]  /*11750*/  MOV R36, R9 ;  /* 0x0000000900247202 */ /* 0x008fe40000000f00 */
[----:B------:R-:W-:Y:S01]  /*11760*/  MOV R38, R8 ;  /* 0x0000000800267202 */ /* 0x000fe20000000f00 */
[--C-:B--2---:R-:W-:Y:S01]  /*11770*/  HADD2.F32 R6, -RZ, R13.reuse.H0_H0 ;  /* 0x2000000dff067230 */ /* 0x104fe20000004100 */
[----:B------:R-:W-:Y:S01]  /*11780*/  MOV R37, R10 ;  /* 0x0000000a00257202 */ /* 0x000fe20000000f00 */
[----:B------:R-:W-:-:S02]  /*11790*/  HADD2.F32 R5, -RZ, R13.H1_H1 ;  /* 0x3000000dff057230 */ /* 0x000fc40000004100 */
[--C-:B----4-:R-:W-:Y:S02]  /*117a0*/  HADD2.F32 R2, -RZ, R15.reuse.H0_H0 ;  /* 0x2000000fff027230 */ /* 0x110fe40000004100 */
[----:B------:R-:W-:Y:S01]  /*117b0*/  @!P1 FADD.FTZ R6, -R6, -RZ ;  /* 0x800000ff06069221 */ /* 0x000fe20000010100 */
[----:B------:R-:W-:Y:S02]  /*117c0*/  HADD2.F32 R0, -RZ, R15.H1_H1 ;  /* 0x3000000fff007230 */ /* 0x000fe40000004100 */
[----:B------:R-:W-:Y:S01]  /*117d0*/  @!P1 FADD.FTZ R5, -R5, -RZ ;  /* 0x800000ff05059221 */ /* 0x000fe20000010100 */
        /* <DEDUP_REMOVED lines=8> */
[--C-:B------:R-:W-:Y:S02]  /*11860*/  HADD2.F32 R12, -RZ, R11.reuse.H0_H0 ;  /* 0x2000000bff0c7230 */ /* 0x100fe40000004100 */
[----:B------:R-:W-:Y:S01]  /*11870*/  FMUL.FTZ R9, R9, R6 ;  /* 0x0000000609097220 */ /* 0x000fe20000410000 */
[----:B------:R-:W-:Y:S02]  /*11880*/  HADD2.F32 R11, -RZ, R11.H1_H1 ;  /* 0x3000000bff0b7230 */ /* 0x000fe40000004100 */
[----:B------:R-:W-:Y:S01]  /*11890*/  FMUL.FTZ R6, R10, R5 ;  /* 0x000000050a067220 */ /* 0x000fe20000410000 */
[----:B------:R-:W-:-:S02]  /*118a0*/  HADD2.F32 R4, -RZ, R14.H0_H0 ;  /* 0x2000000eff047230 */ /* 0x000fc40000004100 */
[----:B------:R-:W-:Y:S01]  /*118b0*/  FMUL.FTZ R5, R12, R2 ;  /* 0x000000020c057220 */ /* 0x000fe20000410000 */
        /* <DEDUP_REMOVED lines=8> */
[----:B------:R-:W-:Y:S02]  /*11940*/  HADD2.F32 R11, -RZ, R37.H1_H1 ;  /* 0x30000025ff0b7230 */ /* 0x000fe40000004100 */
[----:B------:R-:W-:Y:S01]  /*11950*/  FMUL.FTZ R13, R13, R7 ;  /* 0x000000070d0d7220 */ /* 0x000fe20000410000 */
[--C-:B------:R-:W-:Y:S02]  /*11960*/  HADD2.F32 R2, -RZ, R18.reuse.H1_H1 ;  /* 0x30000012ff027230 */ /* 0x100fe40000004100 */
[----:B------:R-:W-:Y:S01]  /*11970*/  FMUL.FTZ R12, R12, R4 ;  /* 0x000000040c0c7220 */ /* 0x000fe20000410000 */
[----:B------:R-:W-:Y:S02]  /*11980*/  HADD2.F32 R0, -RZ, R19.H0_H0 ;  /* 0x20000013ff007230 */ /* 0x000fe40000004100 */
[----:B------:R-:W-:Y:S01]  /*11990*/  FMUL.FTZ R11, R11, R3 ;  /* 0x000000030b0b7220 */ /* 0x000fe20000410000 */
[----:B------:R-:W-:-:S02]  /*119a0*/  HADD2.F32 R3, -RZ, R18.H0_H0 ;  /* 0x20000012ff037230 */ /* 0x000fc40000004100 */
[--C-:B------:R-:W-:Y:S02]  /*119b0*/  HADD2.F32 R4, -RZ, R25.reuse.H0_H0 ;  /* 0x20000019ff047230 */ /* 0x100fe40000004100 */
[----:B------:R-:W-:Y:S02]  /*119c0*/  HADD2.F32 R8, -RZ, R25.H1_H1 ;  /* 0x30000019ff087230 */ /* 0x000fe40000004100 */
[----:B------:R-:W-:Y:S02]  /*119d0*/  HADD2.F32 R7, -RZ, R27.H0_H0 ;  /* 0x2000001bff077230 */ /* 0x000fe40000004100 */
[----:B------:R-:W-:Y:S01]  /*119e0*/  FFMA.FTZ R9, R3, R4, R9 ;  /* 0x0000000403097223 */ /* 0x000fe20000010009 */
[----:B------:R-:W-:Y:S02]  /*119f0*/  HADD2.F32 R15, -RZ, R24.H0_H0 ;  /* 0x20000018ff0f7230 */ /* 0x000fe40000004100 */
[----:B------:R-:W-:Y:S01]  /*11a00*/  FFMA.FTZ R8, R2, R8, R6 ;  /* 0x0000000802087223 */ /* 0x000fe20000010006 */
[----:B------:R-:W-:-:S02]  /*11a10*/  HADD2.F32 R18, -RZ, R26.H0_H0 ;  /* 0x2000001aff127230 */ /* 0x000fc40000004100 */
[----:B------:R-:W-:Y:S01]  /*11a20*/  FFMA.FTZ R7, R0, R7, R5 ;  /* 0x0000000700077223 */ /* 0x000fe20000010005 */
[----:B------:R-:W-:Y:S02]  /*11a30*/  HADD2.F32 R27, -RZ, R27.H1_H1 ;  /* 0x3000001bff1b7230 */ /* 0x000fe40000004100 */
[----:B------:R-:W-:Y:S01]  /*11a40*/  HADD2.F32 R24, -RZ, R24.H1_H1 ;  /* 0x30000018ff187230 */ /* 0x000fe20000004100 */
[----:B------:R-:W-:Y:S01]  /*11a50*/  F2FP.F16.F32.PACK_AB R5, R8, R9 ;  /* 0x000000090805723e */ /* 0x000fe200000000ff */
[----:B------:R-:W-:Y:S02]  /*11a60*/  HADD2.F32 R26, -RZ, R26.H1_H1 ;  /* 0x3000001aff1a7230 */ /* 0x000fe40000004100 */
[----:B------:R-:W-:Y:S02]  /*11a70*/  HADD2.F32 R0, -RZ, R19.H1_H1 ;  /* 0x30000013ff007230 */ /* 0x000fe40000004100 */
[--C-:B------:R-:W-:Y:S02]  /*11a80*/  HADD2.F32 R2, -RZ, R31.reuse.H0_H0 ;  /* 0x2000001fff027230 */ /* 0x100fe40000004100 */
[----:B------:R-:W-:-:S02]  /*11a90*/  HADD2.F32 R4, -RZ, R31.H1_H1 ;  /* 0x3000001fff047230 */ /* 0x000fc40000004100 */
[----:B------:R-:W-:Y:S01]  /*11aa0*/  FFMA.FTZ R0, R0, R27, R10 ;  /* 0x0000001b00007223 */ /* 0x000fe2000001000a */
[--C-:B------:R-:W-:Y:S02]  /*11ab0*/  HADD2.F32 R3, -RZ, R30.reuse.H0_H0 ;  /* 0x2000001eff037230 */ /* 0x100fe40000004100 */
[----:B------:R-:W-:Y:S01]  /*11ac0*/  FFMA.FTZ R2, R2, R15, R14 ;  /* 0x0000000f02027223 */ /* 0x000fe2000001000e */
[----:B------:R-:W-:Y:S02]  /*11ad0*/  HADD2.F32 R6, -RZ, R30.H1_H1 ;  /* 0x3000001eff067230 */ /* 0x000fe40000004100 */
[----:B------:R-:W-:Y:S01]  /*11ae0*/  FFMA.FTZ R4, R4, R24, R13 ;  /* 0x0000001804047223 */ /* 0x000fe2000001000d */
[----:B------:R-:W-:Y:S01]  /*11af0*/  F2FP.F16.F32.PACK_AB R7, R0, R7 ;  /* 0x000000070007723e */ /* 0x000fe200000000ff */
[----:B------:R-:W-:Y:S01]  /*11b00*/  FFMA.FTZ R3, R3, R18, R12 ;  /* 0x0000001203037223 */ /* 0x000fe2000001000c */
[----:B------:R-:W-:Y:S02]  /*11b10*/  FFMA.FTZ R6, R6, R26, R11 ;  /* 0x0000001a06067223 */ /* 0x000fe4000001000b */
[----:B------:R-:W-:-:S03]  /*11b20*/  F2FP.F16.F32.PACK_AB R4, R4, R2 ;  /* 0x000000020404723e */ /* 0x000fc600000000ff */
[----:B------:R-:W-:-:S03]  /*11b30*/  F2FP.F16.F32.PACK_AB R6, R6, R3 ;  /* 0x000000030606723e */ /* 0x000fc600000000ff */
.L_x_3441:
[----:B------:R-:W-:Y:S05]  /*11b40*/  BSYNC B0 ;  /* 0x0000000000007941 */ /* 0x000fea0003800000 */
.L_x_3440:
[----:B-----5:R3:W-:Y:S02]  /*11b50*/  STS.128 [R235], R4 ;  /* 0x00000004eb007388 */ /* 0x0207e40000000c00 */
.L_x_3439:
[----:B------:R-:W-:Y:S05]  /*11b60*/  BSYNC B1 ;  /* 0x0000000000017941 */ /* 0x000fea0003800000 */
.L_x_3438:
        /* <DEDUP_REMOVED lines=17> */
[----:B------:R-:W-:Y:S01]  /*11c80*/  MOV R0, RZ ;  /* 0x000000ff00007202 */ /* 0x000fe20000000f00 */
[----:B------:R-:W4:Y:S01]  /*11c90*/  LD.E.128 R8, desc[UR6][R8.64+0x80] ;  /* 0x0000800608087980 */ /* 0x000f22000c101d00 */
[----:B------:R-:W-:-:S03]  /*11ca0*/  @P1 IADD3 R0, -R21, RZ, RZ ;  /* 0x000000ff15001210 */ /* 0x000fc60007ffe1ff */
[----:B------:R1:W4:Y:S02]  /*11cb0*/  LD.E.128 R12, desc[UR6][R2.64+0x80] ;  /* 0x00008006020c7980 */ /* 0x000324000c101d00 */
[----:B-1----:R-:W-:-:S04]  /*11cc0*/  IADD3 R3, P0, R0, R46, RZ ;  /* 0x0000002e00037210 */ /* 0x002fc80007f1e0ff */
[----:B------:R-:W-:Y:S02]  /*11cd0*/  LEA.HI.X.SX32 R0, R0, R45, 0x1, P0 ;  /* 0x0000002d00007211 */ /* 0x000fe400000f0eff */
[----:B------:R-:W-:-:S04]  /*11ce0*/  LEA R2, P0, R3, R34, 0x1 ;  /* 0x0000002203027211 */ /* 0x000fc800078008ff */
[----:B------:R-:W-:-:S05]  /*11cf0*/  LEA.HI.X R3, R3, R35, R0, 0x1, P0 ;  /* 0x0000002303037211 */ /* 0x000fca00000f0c00 */
[----:B------:R1:W4:Y:S01]  /*11d00*/  LD.E.128 R24, desc[UR6][R2.64+0x80] ;  /* 0x0000800602187980 */ /* 0x000322000c101d00 */
[----:B--23--:R-:W-:Y:S02]  /*11d10*/  MOV R22, R5 ;  /* 0x0000000500167202 */ /* 0x00cfe40000000f00 */
[----:B------:R-:W-:Y:S02]  /*11d20*/  MOV R23, R7 ;  /* 0x0000000700177202 */ /* 0x000fe40000000f00 */
[----:B------:R-:W-:Y:S02]  /*11d30*/  MOV R19, R6 ;  /* 0x0000000600137202 */ /* 0x000fe40000000f00 */
[----:B------:R-:W-:Y:S02]  /*11d40*/  MOV R18, R4 ;  /* 0x0000000400127202 */ /* 0x000fe40000000f00 */
[----:B----4-:R-:W-:Y:S02]  /*11d50*/  MOV R30, R9 ;  /* 0x00000009001e7202 */ /* 0x010fe40000000f00 */
[----:B------:R-:W-:Y:S01]  /*11d60*/  MOV R31, R8 ;  /* 0x00000008001f7202 */ /* 0x000fe20000000f00 */
[--C-:B------:R-:W-:Y:S01]  /*11d70*/  HADD2.F32 R5, -RZ, R13.reuse.H1_H1 ;  /* 0x3000000dff057230 */ /* 0x100fe20000004100 */
[----:B------:R-:W-:Y:S01]  /*11d80*/  MOV R37, R10 ;  /* 0x0000000a00257202 */ /* 0x000fe20000000f00 */
[----:B------:R-:W-:Y:S01]  /*11d90*/  HADD2.F32 R7, -RZ, R12.H1_H1 ;  /* 0x3000000cff077230 */ /* 0x000fe20000004100 */
[----:B------:R-:W-:Y:S01]  /*11da0*/  MOV R36, R11 ;  /* 0x0000000b00247202 */ /* 0x000fe20000000f00 */
[----:B------:R-:W-:-:S02]  /*11db0*/  HADD2.F32 R6, -RZ, R13.H0_H0 ;  /* 0x2000000dff067230 */ /* 0x000fc40000004100 */
[----:B------:R-:W-:Y:S01]  /*11dc0*/  @!P1 FADD.FTZ R5, -R5, -RZ ;  /* 0x800000ff05059221 */ /* 0x000fe20000010100 */
[----:B------:R-:W-:Y:S02]  /*11dd0*/  HADD2.F32 R8, -RZ, R12.H0_H0 ;  /* 0x2000000cff087230 */ /* 0x000fe40000004100 */
[----:B------:R-:W-:Y:S01]  /*11de0*/  @!P1 FADD.FTZ R7, -R7, -RZ ;  /* 0x800000ff07079221 */ /* 0x000fe20000010100 */
[--C-:B------:R-:W-:Y:S02]  /*11df0*/  HADD2.F32 R12, -RZ, R30.reuse.H1_H1 ;  /* 0x3000001eff0c7230 */ /* 0x100fe40000004100 */
[----:B------:R-:W-:Y:S01]  /*11e00*/  @!P1 FADD.FTZ R6, -R6, -RZ ;  /* 0x800000ff06069221 */ /* 0x000fe20000010100 */
[----:B------:R-:W-:Y:S02]  /*11e10*/  HADD2.F32 R10, -RZ, R31.H1_H1 ;  /* 0x3000001fff0a7230 */ /* 0x000fe40000004100 */
[----:B------:R-:W-:Y:S01]  /*11e20*/  @!P1 FADD.FTZ R8, -R8, -RZ ;  /* 0x800000ff08089221 */ /* 0x000fe20000010100 */
[----:B------:R-:W-:-:S02]  /*11e30*/  HADD2.F32 R11, -RZ, R30.H0_H0 ;  /* 0x2000001eff0b7230 */ /* 0x000fc40000004100 */
[----:B------:R-:W-:Y:S01]  /*11e40*/  FMUL.FTZ R5, R12, R5 ;  /* 0x000000050c057220 */ /* 0x000fe20000410000 */
[--C-:B------:R-:W-:Y:S02]  /*11e50*/  HADD2.F32 R4, -RZ, R14.reuse.H0_H0 ;  /* 0x2000000eff047230 */ /* 0x100fe40000004100 */
[----:B------:R-:W-:Y:S01]  /*11e60*/  FMUL.FTZ R7, R10, R7 ;  /* 0x000000070a077220 */ /* 0x000fe20000410000 */
[----:B-1----:R-:W-:Y:S02]  /*11e70*/  HADD2.F32 R3, -RZ, R14.H1_H1 ;  /* 0x3000000eff037230 */ /* 0x002fe40000004100 */
[----:B------:R-:W-:Y:S01]  /*11e80*/  FMUL.FTZ R6, R11, R6 ;  /* 0x000000060b067220 */ /* 0x000fe20000410000 */
[--C-:B------:R-:W-:Y:S02]  /*11e90*/  HADD2.F32 R2, -RZ, R15.reuse.H0_H0 ;  /* 0x2000000fff027230 */ /* 0x100fe40000004100 */
[----:B------:R-:W-:Y:S01]  /*11ea0*/  @!P1 FADD.FTZ R4, -R4, -RZ ;  /* 0x800000ff04049221 */ /* 0x000fe20000010100 */
[----:B------:R-:W-:-:S02]  /*11eb0*/  HADD2.F32 R0, -RZ, R15.H1_H1 ;  /* 0x3000000fff007230 */ /* 0x000fc40000004100 */
[----:B------:R-:W-:Y:S01]  /*11ec0*/  @!P1 FADD.FTZ R3, -R3, -RZ ;  /* 0x800000ff03039221 */ /* 0x000fe20000010100 */
[--C-:B------:R-:W-:Y:S02]  /*11ed0*/  HADD2.F32 R13, -RZ, R37.reuse.H0_H0 ;  /* 0x20000025ff0d7230 */ /* 0x100fe40000004100 */
[----:B------:R-:W-:Y:S01]  /*11ee0*/  @!P1 FADD.FTZ R2, -R2, -RZ ;  /* 0x800000ff02029221 */ /* 0x000fe20000010100 */
[----:B------:R-:W-:Y:S02]  /*11ef0*/  HADD2.F32 R12, -RZ, R37.H1_H1 ;  /* 0x30000025ff0c7230 */ /* 0x000fe40000004100 */
[----:B------:R-:W-:Y:S01]  /*11f00*/  @!P1 FADD.FTZ R0, -R0, -RZ ;  /* 0x800000ff00009221 */ /* 0x000fe20000010100 */
[----:B------:R-:W-:Y:S02]  /*11f10*/  HADD2.F32 R9, -RZ, R31.H0_H0 ;  /* 0x2000001fff097230 */ /* 0x000fe40000004100 */
[----:B------:R-:W-:Y:S01]  /*11f20*/  FMUL.FTZ R13, R13, R4 ;  /* 0x000000040d0d7220 */ /* 0x000fe20000410000 */
[----:B------:R-:W-:-:S02]  /*11f30*/  HADD2.F32 R11, -RZ, R36.H0_H0 ;  /* 0x20000024ff0b7230 */ /* 0x000fc40000004100 */
[----:B------:R-:W-:Y:S01]  /*11f40*/  FMUL.FTZ R12, R12, R3 ;  /* 0x000000030c0c7220 */ /* 0x000fe20000410000 */
[----:B------:R-:W-:Y:S02]  /*11f50*/  HADD2.F32 R10, -RZ, R36.H1_H1 ;  /* 0x30000024ff0a7230 */ /* 0x000fe40000004100 */
[----:B------:R-:W-:Y:S01]  /*11f60*/  FMUL.FTZ R9, R9, R8 ;  /* 0x0000000809097220 */ /* 0x000fe20000410000 */
[--C-:B------:R-:W-:Y:S02]  /*11f70*/  HADD2.F32 R3, -RZ, R18.reuse.H0_H0 ;  /* 0x20000012ff037230 */ /* 0x100fe40000004100 */
[----:B------:R-:W-:Y:S01]  /*11f80*/  FMUL.FTZ R11, R11, R2 ;  /* 0x000000020b0b7220 */ /* 0x000fe20000410000 */
[----:B------:R-:W-:Y:S02]  /*11f90*/  HADD2.F32 R2, -RZ, R18.H1_H1 ;  /* 0x30000012ff027230 */ /* 0x000fe40000004100 */
[----:B------:R-:W-:Y:S01]  /*11fa0*/  FMUL.FTZ R10, R10, R0 ;  /* 0x000000000a0a7220 */ /* 0x000fe20000410000 */
[----:B------:R-:W-:-:S02]  /*11fb0*/  HADD2.F32 R0, -RZ, R22.H0_H0 ;  /* 0x20000016ff007230 */ /* 0x000fc40000004100 */
[--C-:B------:R-:W-:Y:S02]  /*11fc0*/  HADD2.F32 R4, -RZ, R24.reuse.H0_H0 ;  /* 0x20000018ff047230 */ /* 0x100fe40000004100 */
[----:B------:R-:W-:Y:S02]  /*11fd0*/  HADD2.F32 R8, -RZ, R24.H1_H1 ;  /* 0x30000018ff087230 */ /* 0x000fe40000004100 */
[--C-:B------:R-:W-:Y:S02]  /*11fe0*/  HADD2.F32 R14, -RZ, R25.reuse.H0_H0 ;  /* 0x20000019ff0e7230 */ /* 0x100fe40000004100 */
[----:B------:R-:W-:Y:S01]  /*11ff0*/  FFMA.FTZ R9, R3, R4, R9 ;  /* 0x0000000403097223 */ /* 0x000fe20000010009 */
[----:B------:R-:W-:Y:S02]  /*12000*/  HADD2.F32 R25, -RZ, R25.H1_H1 ;  /* 0x30000019ff197230 */ /* 0x000fe40000004100 */
[----:B------:R-:W-:Y:S01]  /*12010*/  FFMA.FTZ R8, R2, R8, R7 ;  /* 0x0000000802087223 */ /* 0x000fe20000010007 */
[----:B------:R-:W-:-:S02]  /*12020*/  HADD2.F32 R15, -RZ, R26.H0_H0 ;  /* 0x2000001aff0f7230 */ /* 0x000fc40000004100 */
[----:B------:R-:W-:Y:S01]  /*12030*/  FFMA.FTZ R6, R0, R14, R6 ;  /* 0x0000000e00067223 */ /* 0x000fe20000010006 */
[--C-:B------:R-:W-:Y:S02]  /*12040*/  HADD2.F32 R18, -RZ, R27.reuse.H0_H0 ;  /* 0x2000001bff127230 */ /* 0x100fe40000004100 */
[----:B------:R-:W-:Y:S02]  /*12050*/  HADD2.F32 R4, -RZ, R22.H1_H1 ;  /* 0x30000016ff047230 */ /* 0x000fe40000004100 */
[----:B------:R-:W-:Y:S02]  /*12060*/  HADD2.F32 R26, -RZ, R26.H1_H1 ;  /* 0x3000001aff1a7230 */ /* 0x000fe40000004100 */
[----:B------:R-:W-:Y:S02]  /*12070*/  HADD2.F32 R27, -RZ, R27.H1_H1 ;  /* 0x3000001bff1b7230 */ /* 0x000fe40000004100 */
[----:B------:R-:W-:Y:S01]  /*12080*/  FFMA.FTZ R5, R4, R25, R5 ;  /* 0x0000001904057223 */ /* 0x000fe20000010005 */
[--C-:B------:R-:W-:Y:S01]  /*12090*/  HADD2.F32 R3, -RZ, R19.reuse.H0_H0 ;  /* 0x20000013ff037230 */ /* 0x100fe20000004100 */
[----:B------:R-:W-:Y:S01]  /*120a0*/  F2FP.F16.F32.PACK_AB R4, R8, R9 ;  /* 0x000000090804723e */ /* 0x000fe200000000ff */
[----:B------:R-:W-:-:S02]  /*120b0*/  HADD2.F32 R2, -RZ, R19.H1_H1 ;  /* 0x30000013ff027230 */ /* 0x000fc40000004100 */
        /* <DEDUP_REMOVED lines=9> */
.L_x_3443:
[----:B------:R-:W-:Y:S05]  /*12150*/  BSYNC B0 ;  /* 0x0000000000007941 */ /* 0x000fea0003800000 */
.L_x_3442:
[----:B-----5:R1:W-:Y:S02]  /*12160*/  STS.128 [R235+0x2000], R4 ;  /* 0x00200004eb007388 */ /* 0x0203e40000000c00 */
.L_x_3437:
[----:B------:R-:W-:Y:S05]  /*12170*/  BSYNC B2 ;  /* 0x0000000000027941 */ /* 0x000fea0003800000 */
.L_x_3436:
        /* <DEDUP_REMOVED lines=26> */
[----:B------:R-:W3:Y:S01]  /*12320*/  LD.E.128 R8, desc[UR6][R8.64] ;  /* 0x0000000608087980 */ /* 0x000ee2000c101d00 */
[----:B------:R-:W-:-:S03]  /*12330*/  @P0 IADD3 R0, -R21, RZ, RZ ;  /* 0x000000ff15000210 */ /* 0x000fc60007ffe1ff */
[----:B------:R2:W4:Y:S02]  /*12340*/  LD.E.128 R12, desc[UR6][R2.64] ;  /* 0x00000006020c7980 */ /* 0x000524000c101d00 */
[----:B--2---:R-:W-:-:S04]  /*12350*/  IADD3 R3, P1, R0, R18, RZ ;  /* 0x0000001200037210 */ /* 0x004fc80007f3e0ff */
[----:B------:R-:W-:Y:S02]  /*12360*/  LEA.HI.X.SX32 R0, R0, R19, 0x1, P1 ;  /* 0x0000001300007211 */ /* 0x000fe400008f0eff */
[----:B------:R-:W-:-:S04]  /*12370*/  LEA R2, P1, R3, R34, 0x1 ;  /* 0x0000002203027211 */ /* 0x000fc800078208ff */
[----:B------:R-:W-:-:S05]  /*12380*/  LEA.HI.X R3, R3, R35, R0, 0x1, P1 ;  /* 0x0000002303037211 */ /* 0x000fca00008f0c00 */
[----:B------:R2:W2:Y:S01]  /*12390*/  LD.E.128 R24, desc[UR6][R2.64] ;  /* 0x0000000602187980 */ /* 0x0004a2000c101d00 */
[----:B------:R-:W-:Y:S02]  /*123a0*/  MOV R22, R5 ;  /* 0x0000000500167202 */ /* 0x000fe40000000f00 */
[----:B------:R-:W-:Y:S02]  /*123b0*/  MOV R23, R7 ;  /* 0x0000000700177202 */ /* 0x000fe40000000f00 */
[----:B------:R-:W-:Y:S02]  /*123c0*/  MOV R19, R6 ;  /* 0x0000000600137202 */ /* 0x000fe40000000f00 */
[----:B------:R-:W-:Y:S02]  /*123d0*/  MOV R18, R4 ;  /* 0x0000000400127202 */ /* 0x000fe40000000f00 */
[----:B---3--:R-:W-:Y:S02]  /*123e0*/  MOV R30, R9 ;  /* 0x00000009001e7202 */ /* 0x008fe40000000f00 */
[----:B------:R-:W-:Y:S01]  /*123f0*/  MOV R31, R8 ;  /* 0x00000008001f7202 */ /* 0x000fe20000000f00 */
[--C-:B----4-:R-:W-:Y:S01]  /*12400*/  HADD2.F32 R5, -RZ, R13.reuse.H1_H1 ;  /* 0x3000000dff057230 */ /* 0x110fe20000004100 */
        /* <DEDUP_REMOVED lines=15> */
[----:B--2---:R-:W-:Y:S02]  /*12500*/  HADD2.F32 R3, -RZ, R14.H1_H1 ;  /* 0x3000000eff037230 */ /* 0x004fe40000004100 */
        /* <DEDUP_REMOVED lines=45> */
.L_x_3449:
[----:B------:R-:W-:Y:S05]  /*127e0*/  BSYNC B0 ;  /* 0x0000000000007941 */ /* 0x000fea0003800000 */
.L_x_3448:
[----:B-----5:R3:W-:Y:S02]  /*127f0*/  STS.128 [R235+0x800], R4 ;  /* 0x00080004eb007388 */ /* 0x0207e40000000c00 */
.L_x_3447:
[----:B------:R-:W-:Y:S05]  /*12800*/  BSYNC B1 ;  /* 0x0000000000017941 */ /* 0x000fea0003800000 */
.L_x_3446:
        /* <DEDUP_REMOVED lines=97> */
.L_x_3451:
[----:B------:R-:W-:Y:S05]  /*12e20*/  BSYNC B0 ;  /* 0x0000000000007941 */ /* 0x000fea0003800000 */
.L_x_3450:
[----:B-----5:R3:W-:Y:S02]  /*12e30*/  STS.128 [R235+0x2800], R4 ;  /* 0x00280004eb007388 */ /* 0x0207e40000000c00 */
.L_x_3445:
[----:B------:R-:W-:Y:S05]  /*12e40*/  BSYNC B2 ;  /* 0x0000000000027941 */ /* 0x000fea0003800000 */
.L_x_3444:
        /* <DEDUP_REMOVED lines=103> */
.L_x_3457:
[----:B------:R-:W-:Y:S05]  /*134c0*/  BSYNC B0 ;  /* 0x0000000000007941 */ /* 0x000fea0003800000 */
.L_x_3456:
[----:B-----5:R3:W-:Y:S02]  /*134d0*/  STS.128 [R235+0x1000], R4 ;  /* 0x00100004eb007388 */ /* 0x0207e40000000c00 */
.L_x_3455:
[----:B------:R-:W-:Y:S05]  /*134e0*/  BSYNC B1 ;  /* 0x0000000000017941 */ /* 0x000fea0003800000 */
.L_x_3454:
        /* <DEDUP_REMOVED lines=97> */
.L_x_3459:
[----:B------:R-:W-:Y:S05]  /*13b00*/  BSYNC B0 ;  /* 0x0000000000007941 */ /* 0x000fea0003800000 */
.L_x_3458:
[----:B-----5:R3:W-:Y:S02]  /*13b10*/  STS.128 [R235+0x3000], R4 ;  /* 0x00300004eb007388 */ /* 0x0207e40000000c00 */
.L_x_3453:
[----:B------:R-:W-:Y:S05]  /*13b20*/  BSYNC B2 ;  /* 0x0000000000027941 */ /* 0x000fea0003800000 */
.L_x_3452:
[----:B------:R-:W-:-:S05]  /*13b30*/  VIADD R36, R106, 0x30 ;  /* 0x000000306a247836 */ /* 0x000fca0000000000 */
        /* <DEDUP_REMOVED lines=25> */
[----:B------:R-:W2:Y:S01]  /*13cd0*/  LD.E.128 R8, desc[UR6][R8.64] ;  /* 0x0000000608087980 */ /* 0x000ea2000c101d00 */
[----:B------:R-:W-:-:S03]  /*13ce0*/  @P0 IADD3 R0, -R21, RZ, RZ ;  /* 0x000000ff15000210 */ /* 0x000fc60007ffe1ff */
[----:B------:R3:W4:Y:S02]  /*13cf0*/  LD.E.128 R12, desc[UR6][R2.64] ;  /* 0x00000006020c7980 */ /* 0x000724000c101d00 */
[----:B---3--:R-:W-:-:S04]  /*13d00*/  IADD3 R3, P1, R0, R16, RZ ;  /* 0x0000001000037210 */ /* 0x008fc80007f3e0ff */
[----:B------:R-:W-:Y:S02]  /*13d10*/  LEA.HI.X.SX32 R0, R0, R17, 0x1, P1 ;  /* 0x0000001100007211 */ /* 0x000fe400008f0eff */
[----:B------:R-:W-:-:S04]  /*13d20*/  LEA R2, P1, R3, R34, 0x1 ;  /* 0x0000002203027211 */ /* 0x000fc800078208ff */
[----:B------:R-:W-:-:S05]  /*13d30*/  LEA.HI.X R3, R3, R35, R0, 0x1, P1 ;  /* 0x0000002303037211 */ /* 0x000fca00008f0c00 */
[----:B------:R3:W3:Y:S01]  /*13d40*/  LD.E.128 R24, desc[UR6][R2.64] ;  /* 0x0000000602187980 */ /* 0x0006e2000c101d00 */
[----:B------:R-:W-:Y:S02]  /*13d50*/  MOV R18, R5 ;  /* 0x0000000500127202 */ /* 0x000fe40000000f00 */
[----:B------:R-:W-:Y:S02]  /*13d60*/  MOV R19, R7 ;  /* 0x0000000700137202 */ /* 0x000fe40000000f00 */
[----:B------:R-:W-:Y:S02]  /*13d70*/  MOV R17, R6 ;  /* 0x0000000600117202 */ /* 0x000fe40000000f00 */
[----:B------:R-:W-:Y:S02]  /*13d80*/  MOV R16, R4 ;  /* 0x0000000400107202 */ /* 0x000fe40000000f00 */
[----:B--2---:R-:W-:Y:S02]  /*13d90*/  MOV R23, R8 ;  /* 0x0000000800177202 */ /* 0x004fe40000000f00 */
[----:B------:R-:W-:Y:S01]  /*13da0*/  MOV R22, R9 ;  /* 0x0000000900167202 */ /* 0x000fe20000000f00 */
[----:B----4-:R-:W-:Y:S01]  /*13db0*/  HADD2.F32 R7, -RZ, R12.H1_H1 ;  /* 0x3000000cff077230 */ /* 0x010fe20000004100 */
[----:B------:R-:W-:Y:S01]  /*13dc0*/  MOV R31, R10 ;  /* 0x0000000a001f7202 */ /* 0x000fe20000000f00 */
[--C-:B------:R-:W-:Y:S01]  /*13dd0*/  HADD2.F32 R5, -RZ, R13.reuse.H1_H1 ;  /* 0x3000000dff057230 */ /* 0x100fe20000004100 */
[----:B------:R-:W-:Y:S01]  /*13de0*/  MOV R30, R11 ;  /* 0x0000000b001e7202 */ /* 0x000fe20000000f00 */
[----:B------:R-:W-:-:S02]  /*13df0*/  HADD2.F32 R6, -RZ, R13.H0_H0 ;  /* 0x2000000dff067230 */ /* 0x000fc40000004100 */
[----:B------:R-:W-:Y:S01]  /*13e00*/  @!P0 FADD.FTZ R7, -R7, -RZ ;  /* 0x800000ff07078221 */ /* 0x000fe20000010100 */
[----:B------:R-:W-:Y:S02]  /*13e10*/  HADD2.F32 R8, -RZ, R12.H0_H0 ;  /* 0x2000000cff087230 */ /* 0x000fe40000004100 */
[----:B------:R-:W-:Y:S01]  /*13e20*/  @!P0 FADD.FTZ R5, -R5, -RZ ;  /* 0x800000ff05058221 */ /* 0x000fe20000010100 */
[----:B------:R-:W-:Y:S02]  /*13e30*/  HADD2.F32 R10, -RZ, R23.H1_H1 ;  /* 0x30000017ff0a7230 */ /* 0x000fe40000004100 */
[----:B------:R-:W-:Y:S01]  /*13e40*/  @!P0 FADD.FTZ R6, -R6, -RZ ;  /* 0x800000ff06068221 */ /* 0x000fe20000010100 */
[--C-:B------:R-:W-:Y:S02]  /*13e50*/  HADD2.F32 R12, -RZ, R22.reuse.H1_H1 ;  /* 0x30000016ff0c7230 */ /* 0x100fe40000004100 */
[----:B------:R-:W-:Y:S01]  /*13e60*/  @!P0 FADD.FTZ R8, -R8, -RZ ;  /* 0x800000ff08088221 */ /* 0x000fe20000010100 */
[----:B------:R-:W-:-:S02]  /*13e70*/  HADD2.F32 R11, -RZ, R22.H0_H0 ;  /* 0x20000016ff0b7230 */ /* 0x000fc40000004100 */
[----:B------:R-:W-:Y:S01]  /*13e80*/  FMUL.FTZ R7, R10, R7 ;  /* 0x000000070a077220 */ /* 0x000fe20000410000 */
[--C-:B------:R-:W-:Y:S02]  /*13e90*/  HADD2.F32 R4, -RZ, R14.reuse.H0_H0 ;  /* 0x2000000eff047230 */ /* 0x100fe40000004100 */
[----:B------:R-:W-:Y:S01]  /*13ea0*/  FMUL.FTZ R5, R12, R5 ;  /* 0x000000050c057220 */ /* 0x000fe20000410000 */
[----:B---3--:R-:W-:Y:S02]  /*13eb0*/  HADD2.F32 R3, -RZ, R14.H1_H1 ;  /* 0x3000000eff037230 */ /* 0x008fe40000004100 */
[----:B------:R-:W-:Y:S01]  /*13ec0*/  FMUL.FTZ R6, R11, R6 ;  /* 0x000000060b067220 */ /* 0x000fe20000410000 */
[--C-:B------:R-:W-:Y:S02]  /*13ed0*/  HADD2.F32 R0, -RZ, R15.reuse.H1_H1 ;  /* 0x3000000fff007230 */ /* 0x100fe40000004100 */
[----:B------:R-:W-:Y:S01]  /*13ee0*/  @!P0 FADD.FTZ R4, -R4, -RZ ;  /* 0x800000ff04048221 */ /* 0x000fe20000010100 */
[----:B------:R-:W-:-:S02]  /*13ef0*/  HADD2.F32 R2, -RZ, R15.H0_H0 ;  /* 0x2000000fff027230 */ /* 0x000fc40000004100 */
[----:B------:R-:W-:Y:S01]  /*13f00*/  @!P0 FADD.FTZ R3, -R3, -RZ ;  /* 0x800000ff03038221 */ /* 0x000fe20000010100 */
[----:B------:R-:W-:Y:S02]  /*13f10*/  HADD2.F32 R9, -RZ, R23.H0_H0 ;  /* 0x20000017ff097230 */ /* 0x000fe40000004100 */
[----:B------:R-:W-:Y:S01]  /*13f20*/  @!P0 FADD.FTZ R0, -R0, -RZ ;  /* 0x800000ff00008221 */ /* 0x000fe20000010100 */
[--C-:B------:R-:W-:Y:S02]  /*13f30*/  HADD2.F32 R13, -RZ, R31.reuse.H0_H0 ;  /* 0x2000001fff0d7230 */ /* 0x100fe40000004100 */
[----:B------:R-:W-:Y:S01]  /*13f40*/  @!P0 FADD.FTZ R2, -R2, -RZ ;  /* 0x800000ff02028221 */ /* 0x000fe20000010100 */
[----:B------:R-:W-:Y:S02]  /*13f50*/  HADD2.F32 R12, -RZ, R31.H1_H1 ;  /* 0x3000001fff0c7230 */ /* 0x000fe40000004100 */
        /* <DEDUP_REMOVED lines=8> */
[----:B------:R-:W-:Y:S01]  /*13fe0*/  FMUL.FTZ R11, R11, R2 ;  /* 0x000000020b0b7220 */ /* 0x000fe20000410000 */
[----:B------:R-:W-:-:S02]  /*13ff0*/  HADD2.F32 R2, -RZ, R16.H1_H1 ;  /* 0x30000010ff027230 */ /* 0x000fc40000004100 */
[--C-:B------:R-:W-:Y:S02]  /*14000*/  HADD2.F32 R9, -RZ, R24.reuse.H0_H0 ;  /* 0x20000018ff097230 */ /* 0x100fe40000004100 */
[--C-:B------:R-:W-:Y:S02]  /*14010*/  HADD2.F32 R4, -RZ, R25.reuse.H0_H0 ;  /* 0x20000019ff047230 */ /* 0x100fe40000004100 */
[----:B------:R-:W-:Y:S02]  /*14020*/  HADD2.F32 R24, -RZ, R24.H1_H1 ;  /* 0x30000018ff187230 */ /* 0x000fe40000004100 */
        /* <DEDUP_REMOVED lines=22> */
.L_x_3463:
[----:B------:R-:W-:Y:S05]  /*14190*/  BSYNC B0 ;  /* 0x0000000000007941 */ /* 0x000fea0003800000 */
.L_x_3462:
[----:B-----5:R3:W-:Y:S02]  /*141a0*/  STS.128 [R235+0x1800], R4 ;  /* 0x00180004eb007388 */ /* 0x0207e40000000c00 */
.L_x_3461:
[----:B------:R-:W-:Y:S05]  /*141b0*/  BSYNC B1 ;  /* 0x0000000000017941 */ /* 0x000fea0003800000 */
.L_x_3460:
[----:B------:R-:W-:-:S13]  /*141c0*/  ISETP.GE.AND P0, PT, R20, R44, PT ;  /* 0x0000002c1400720c */ /* 0x000fda0003f06270 */
[----:B------:R1:W-:Y:S01]  /*141d0*/  @P0 STS.128 [R235+0x3800], RZ ;  /* 0x003800ffeb000388 */ /* 0x0003e20000000c00 */
[----:B------:R-:W-:Y:S05]  /*141e0*/  @P0 BRA `(.L_x_3429) ;  /* 0x0000000c00000947 */ /* 0x000fea0003800000 */
[----:B-1-3--:R1:W5:Y:S01]  /*141f0*/  LD.E.128 R4, desc[UR6][R50.64+0x80] ;  /* 0x0000800632047980 */ /* 0x00a362000c101d00 */
        /* <DEDUP_REMOVED lines=10> */
[----:B------:R-:W-:Y:S02]  /*142a0*/  IADD3 R16, P1, R17, R46, RZ ;  /* 0x0000002e11107210 */ /* 0x000fe40007f3e0ff */
[----:B------:R-:W-:Y:S02]  /*142b0*/  @P0 IADD3 R0, -R21, RZ, RZ ;  /* 0x000000ff15000210 */ /* 0x000fe40007ffe1ff */
[----:B------:R-:W-:Y:S02]  /*142c0*/  LEA.HI.X.SX32 R17, R17, R45, 0x1, P1 ;  /* 0x0000002d11117211 */ /* 0x000fe400008f0eff */
[C---:B------:R-:W-:Y:S02]  /*142d0*/  IADD3 R10, P1, R0.reuse, R16, RZ ;  /* 0x00000010000a7210 */ /* 0x040fe40007f3e0ff */
[----:B------:R-:W-:Y:S02]  /*142e0*/  @P0 IADD3 R3, -R21, RZ, RZ ;  /* 0x000000ff15030210 */ /* 0x000fe40007ffe1ff */
[----:B------:R-:W-:-:S02]  /*142f0*/  LEA.HI.X.SX32 R0, R0, R17, 0x1, P1 ;  /* 0x0000001100007211 */ /* 0x000fc400008f0eff */
[----:B-----5:R-:W-:Y:S01]  /*14300*/  LEA R2, P1, R10, R32, 0x1 ;  /* 0x000000200a027211 */ /* 0x020fe200078208ff */
[----:B------:R-:W-:-:S03]  /*14310*/  IMAD.WIDE R8, R3, 0x2, R8 ;  /* 0x0000000203087825 */ /* 0x000fc600078e0208 */
        /* <DEDUP_REMOVED lines=16> */
[--C-:B----4-:R-:W-:Y:S01]  /*14420*/  HADD2.F32 R8, -RZ, R12.reuse.H0_H0 ;  /* 0x2000000cff087230 */ /* 0x110fe20000004100 */
[----:B------:R-:W-:Y:S01]  /*14430*/  MOV R27, R10 ;  /* 0x0000000a001b7202 */ /* 0x000fe20000000f00 */
[----:B------:R-:W-:Y:S01]  /*14440*/  HADD2.F32 R7, -RZ, R12.H1_H1 ;  /* 0x3000000cff077230 */ /* 0x000fe20000004100 */
[----:B------:R-:W-:Y:S01]  /*14450*/  MOV R26, R11 ;  /* 0x0000000b001a7202 */ /* 0x000fe20000000f00 */
[----:B------:R-:W-:-:S02]  /*14460*/  HADD2.F32 R6, -RZ, R13.H0_H0 ;  /* 0x2000000dff067230 */ /* 0x000fc40000004100 */
[----:B------:R-:W-:Y:S01]  /*14470*/  @!P0 FADD.FTZ R8, -R8, -RZ ;  /* 0x800000ff08088221 */ /* 0x000fe20000010100 */
[--C-:B------:R-:W-:Y:S02]  /*14480*/  HADD2.F32 R9, -RZ, R25.reuse.H0_H0 ;  /* 0x20000019ff097230 */ /* 0x100fe40000004100 */
[----:B------:R-:W-:Y:S01]  /*14490*/  @!P0 FADD.FTZ R7, -R7, -RZ ;  /* 0x800000ff07078221 */ /* 0x000fe20000010100 */
[----:B------:R-:W-:Y:S02]  /*144a0*/  HADD2.F32 R10, -RZ, R25.H1_H1 ;  /* 0x30000019ff0a7230 */ /* 0x000fe40000004100 */
[----:B------:R-:W-:Y:S01]  /*144b0*/  @!P0 FADD.FTZ R6, -R6, -RZ ;  /* 0x800000ff06068221 */ /* 0x000fe20000010100 */
[----:B------:R-:W-:Y:S02]  /*144c0*/  HADD2.F32 R11, -RZ, R24.H0_H0 ;  /* 0x20000018ff0b7230 */ /* 0x000fe40000004100 */
[----:B------:R-:W-:Y:S01]  /*144d0*/  FMUL.FTZ R8, R9, R8 ;  /* 0x0000000809087220 */ /* 0x000fe20000410000 */
[----:B------:R-:W-:-:S02]  /*144e0*/  HADD2.F32 R5, -RZ, R13.H1_H1 ;  /* 0x3000000dff057230 */ /* 0x000fc40000004100 */
[----:B------:R-:W-:Y:S01]  /*144f0*/  FMUL.FTZ R7, R10, R7 ;  /* 0x000000070a077220 */ /* 0x000fe20000410000 */
[--C-:B--2---:R-:W-:Y:S02]  /*14500*/  HADD2.F32 R3, -RZ, R14.reuse.H1_H1 ;  /* 0x3000000eff037230 */ /* 0x104fe40000004100 */
[----:B------:R-:W-:Y:S01]  /*14510*/  FMUL.FTZ R6, R11, R6 ;  /* 0x000000060b067220 */ /* 0x000fe20000410000 */
[----:B------:R-:W-:Y:S02]  /*14520*/  HADD2.F32 R4, -RZ, R14.H0_H0 ;  /* 0x2000000eff047230 */ /* 0x000fe40000004100 */
[----:B------:R-:W-:Y:S01]  /*14530*/  @!P0 FADD.FTZ R5, -R5, -RZ ;  /* 0x800000ff05058221 */ /* 0x000fe20000010100 */
[--C-:B------:R-:W-:Y:S02]  /*14540*/  HADD2.F32 R2, -RZ, R15.reuse.H0_H0 ;  /* 0x2000000fff027230 */ /* 0x100fe40000004100 */
[----:B------:R-:W-:Y:S01]  /*14550*/  @!P0 FADD.FTZ R3, -R3, -RZ ;  /* 0x800000ff03038221 */ /* 0x000fe20000010100 */
[----:B------:R-:W-:-:S02]  /*14560*/  HADD2.F32 R0, -RZ, R15.H1_H1 ;  /* 0x3000000fff007230 */ /* 0x000fc40000004100 */
[----:B------:R-:W-:Y:S01]  /*14570*/  @!P0 FADD.FTZ R4, -R4, -RZ ;  /* 0x800000ff04048221 */ /* 0x000fe20000010100 */
[----:B------:R-:W-:Y:S02]  /*14580*/  HADD2.F32 R12, -RZ, R24.H1_H1 ;  /* 0x30000018ff0c7230 */ /* 0x000fe40000004100 */
[----:B------:R-:W-:Y:S01]  /*14590*/  @!P0 FADD.FTZ R2, -R2, -RZ ;  /* 0x800000ff02028221 */ /* 0x000fe20000010100 */
[--C-:B------:R-:W-:Y:S02]  /*145a0*/  HADD2.F32 R13, -RZ, R27.reuse.H1_H1 ;  /* 0x3000001bff0d7230 */ /* 0x100fe40000004100 */
        /* <DEDUP_REMOVED lines=25> */
[----:B------:R-:W-:Y:S02]  /*14740*/  HADD2.F32 R2, -RZ, R17.H0_H0 ;  /* 0x20000011ff027230 */ /* 0x000fe40000004100 */
[----:B------:R-:W-:-:S02]  /*14750*/  HADD2.F32 R0, -RZ, R19.H0_H0 ;  /* 0x20000013ff007230 */ /* 0x000fc40000004100 */
[----:B------:R-:W-:Y:S01]  /*14760*/  FFMA.FTZ R3, R3, R21, R12 ;  /* 0x0000001503037223 */ /* 0x000fe2000001000c */
[----:B------:R-:W-:Y:S02]  /*14770*/  HADD2.F32 R7, -RZ, R19.H1_H1 ;  /* 0x30000013ff077230 */ /* 0x000fe40000004100 */
[----:B------:R-:W-:Y:S01]  /*14780*/  FFMA.FTZ R2, R2, R16, R11 ;  /* 0x0000001002027223 */ /* 0x000fe2000001000b */
[----:B------:R-:W-:Y:S02]  /*14790*/  HADD2.F32 R6, -RZ, R17.H1_H1 ;  /* 0x30000011ff067230 */ /* 0x000fe40000004100 */
[----:B------:R-:W-:Y:S01]  /*147a0*/  FFMA.FTZ R0, R0, R15, R10 ;  /* 0x0000000f00007223 */ /* 0x000fe2000001000a */
[----:B------:R-:W-:Y:S01]  /*147b0*/  F2FP.F16.F32.PACK_AB R5, R3, R5 ;  /* 0x000000050305723e */ /* 0x000fe200000000ff */
[----:B------:R-:W-:Y:S01]  /*147c0*/  FFMA.FTZ R7, R7, R23, R9 ;  /* 0x0000001707077223 */ /* 0x000fe20000010009 */
[----:B------:R-:W-:-:S04]  /*147d0*/  FFMA.FTZ R6, R6, R22, R13 ;  /* 0x0000001606067223 */ /* 0x000fc8000001000d */
[----:B------:R-:W-:Y:S02]  /*147e0*/  F2FP.F16.F32.PACK_AB R7, R7, R0 ;  /* 0x000000000707723e */ /* 0x000fe400000000ff */
[----:B------:R-:W-:Y:S02]  /*147f0*/  F2FP.F16.F32.PACK_AB R6, R6, R2 ;  /* 0x000000020606723e */ /* 0x000fe400000000ff */
.L_x_3465:
[----:B------:R-:W-:Y:S05]  /*14800*/  BSYNC B0 ;  /* 0x0000000000007941 */ /* 0x000fea0003800000 */
.L_x_3464:
[----:B-----5:R3:W-:Y:S01]  /*14810*/  STS.128 [R235+0x3800], R4 ;  /* 0x00380004eb007388 */ /* 0x0207e20000000c00 */
[----:B------:R-:W-:Y:S05]  /*14820*/  BRA `(.L_x_3429) ;  /* 0x0000000400707947 */ /* 0x000fea0003800000 */
.L_x_3403:
[----:B-----5:R-:W-:Y:S01]  /*14830*/  IMAD.IADD R0, R220, 0x1, -R212 ;  /* 0x00000001dc007824 */ /* 0x020fe200078e0ad4 */
        /* <DEDUP_REMOVED lines=26> */
.L_x_3467:
[----:B------:R-:W-:Y:S05]  /*149e0*/  BSYNC B0 ;  /* 0x0000000000007941 */ /* 0x000fea0003800000 */
.L_x_3466:
        /* <DEDUP_REMOVED lines=20> */
.L_x_3469:
[----:B------:R-:W-:Y:S05]  /*14b30*/  BSYNC B0 ;  /* 0x0000000000007941 */ /* 0x000fea0003800000 */
.L_x_3468:
[----:B------:R-:W-:Y:S04]  /*14b40*/  BSSY B0, `(.L_x_3470) ;  /* 0x0000014000007945 */ /* 0x000fe80003800000 */
[----:B------:R-:W-:Y:S05]  /*14b50*/  @P4 BRA `(.L_x_3471) ;  /* 0x0000000000484947 */ /* 0x000fea0003800000 */
[----:B------:R-:W-:Y:S02]  /*14b60*/  ISETP.GE.AND P2, PT, R16, R184, PT ;  /* 0x000000b81000720c */ /* 0x000fe40003f46270 */
[----:B------:R-:W-:-:S04]  /*14b70*/  LEA R0, P1, R172, R174, 0x5 ;  /* 0x000000aeac007211 */ /* 0x000fc800078228ff */
[----:B------:R-:W-:-:S07]  /*14b80*/  LEA.HI.X R4, R172, R185, R173, 0x5, P1 ;  /* 0x000000b9ac047211 */ /* 0x000fce00008f2cad */
        /* <DEDUP_REMOVED lines=15> */
.L_x_3471:
[----:B------:R-:W-:Y:S05]  /*14c80*/  BSYNC B0 ;  /* 0x0000000000007941 */ /* 0x000fea0003800000 */
.L_x_3470:
[----:B------:R-:W-:Y:S05]  /*14c90*/  @P3 BRA `(.L_x_3429) ;  /* 0x0000000000543947 */ /* 0x000fea0003800000 */
[----:B------:R-:W-:Y:S01]  /*14ca0*/  ISETP.GE.AND P1, PT, R16, R184, PT ;  /* 0x000000b81000720c */ /* 0x000fe20003f26270 */
[----:B-1234-:R-:W-:Y:S01]  /*14cb0*/  IMAD.MOV.U32 R2, RZ, RZ, R174 ;  /* 0x000000ffff027224 */ /* 0x01efe200078e00ae */
[----:B------:R-:W-:Y:S01]  /*14cc0*/  MOV R3, R185 ;  /* 0x000000b900037202 */ /* 0x000fe20000000f00 */
[----:B------:R-:W-:Y:S02]  /*14cd0*/  IMAD R0, R173, 0x30, RZ ;  /* 0x00000030ad007824 */ /* 0x000fe400078e02ff */
[----:B------:R-:W-:-:S04]  /*14ce0*/  IMAD.WIDE.U32 R4, R172, 0x30, R2 ;  /* 0x00000030ac047825 */ /* 0x000fc800078e0002 */
[----:B------:R-:W-:-:S04]  /*14cf0*/  IMAD.IADD R0, R0, 0x1, R5 ;  /* 0x0000000100007824 */ /* 0x000fc800078e0205 */
        /* <DEDUP_REMOVED lines=15> */
.L_x_3429:
[----:B------:R-:W-:Y:S05]  /*14df0*/  BSYNC B3 ;  /* 0x0000000000037941 */ /* 0x000fea0003800000 */
.L_x_3402:
[----:B------:R-:W2:Y:S01]  /*14e00*/  LDL R178, [R1+0x4] ;  /* 0x0000040001b27983 */ /* 0x000ea20000100800 */
[C---:B------:R-:W-:Y:S01]  /*14e10*/  VIADD R10, R106.reuse, 0x40 ;  /* 0x000000406a0a7836 */ /* 0x040fe20000000000 */
[----:B------:R-:W-:Y:S01]  /*14e20*/  BSSY B0, `(.L_x_3472) ;  /* 0x000001f000007945 */ /* 0x000fe20003800000 */
[----:B------:R-:W-:Y:S01]  /*14e30*/  VIADD R11, R106, 0x50 ;  /* 0x000000506a0b7836 */ /* 0x000fe20000000000 */
[----:B------:R-:W-:Y:S01]  /*14e40*/  LOP3.LUT R238, R238, 0xff, RZ, 0xc0, !PT ;  /* 0x000000ffeeee7812 */ /* 0x000fe200078ec0ff */
[----:B------:R-:W-:Y:S02]  /*14e50*/  VIADD R12, R106, 0x60 ;  /* 0x000000606a0c7836 */ /* 0x000fe40000000000 */
[----:B--2---:R-:W-:-:S04]  /*14e60*/  VIADD R246, R178, 0xffffffff ;  /* 0xffffffffb2f67836 */ /* 0x004fc80000000000 */
[----:B------:R-:W-:-:S04]  /*14e70*/  IMAD.SHL.U32 R160, R246, 0x80, RZ ;  /* 0x00000080f6a07824 */ /* 0x000fc800078e00ff */
[----:B------:R-:W-:-:S05]  /*14e80*/  IMAD.IADD R8, R183, 0x1, -R160 ;  /* 0x00000001b7087824 */ /* 0x000fca00078e0aa0 */
        /* <DEDUP_REMOVED lines=10> */
[----:B-1-34-:R-:W-:Y:S02]  /*14f30*/  @P4 IMAD.MOV.U32 R2, RZ, RZ, R243 ;  /* 0x000000ffff024224 */ /* 0x01afe400078e00f3 */
        /* <DEDUP_REMOVED lines=13> */
.L_x_3473:
[----:B------:R-:W-:Y:S05]  /*15010*/  BSYNC B0 ;  /* 0x0000000000007941 */ /* 0x000fea0003800000 */
.L_x_3472:
[----:B------:R-:W-:Y:S04]  /*15020*/  BSSY B0, `(.L_x_3474) ;  /* 0x0000015000007945 */ /* 0x000fe80003800000 */
[----:B------:R-:W-:Y:S05]  /*15030*/  @P2 BRA `(.L_x_3475) ;  /* 0x00000000004c2947 */ /* 0x000fea0003800000 */
[C---:B------:R-:W-:Y:S02]  /*15040*/  LOP3.LUT R0, R238.reuse, 0x1, RZ, 0xc0, !PT ;  /* 0x00000001ee007812 */ /* 0x040fe400078ec0ff */
[----:B------:R-:W-:Y:S02]  /*15050*/  LOP3.LUT P2, RZ, R238, 0x2, RZ, 0xc0, !PT ;  /* 0x00000002eeff7812 */ /* 0x000fe4000784c0ff */
[----:B------:R-:W-:-:S13]  /*15060*/  ISETP.NE.U32.AND P4, PT, R0, 0x1, PT ;  /* 0x000000010000780c */ /* 0x000fda0003f85070 */
[----:B-123--:R-:W-:-:S04]  /*15070*/  @!P4 LEA R4, P5, R244, R243, 0x1 ;  /* 0x000000f3f404c211 */ /* 0x00efc800078a08ff */
[C---:B------:R-:W-:Y:S02]  /*15080*/  @!P4 LEA.HI.X R5, R244.reuse, R245, R247, 0x1, P5 ;  /* 0x000000f5f405c211 */ /* 0x040fe400028f0cf7 */
[----:B------:R-:W-:-:S03]  /*15090*/  @P2 IADD3 R0, P5, R244, R192, RZ ;  /* 0x000000c0f4002210 */ /* 0x000fc60007fbe0ff */
[----:B------:R-:W-:Y:S01]  /*150a0*/  @!PT LDS RZ, [RZ] ;  /* 0x00000000fffff984 */ /* 0x000fe20000000800 */
[----:B------:R-:W-:Y:S01]  /*150b0*/  @!PT LDS RZ, [RZ] ;  /* 0x00000000fffff984 */ /* 0x000fe20000000800 */
[----:B------:R-:W-:Y:S01]  /*150c0*/  @!PT LDS RZ, [RZ] ;  /* 0x00000000fffff984 */ /* 0x000fe20000000800 */
[----:B------:R1:W-:Y:S02]  /*150d0*/  @!P4 LDGSTS.E.BYPASS.LTC128B.128 [R235+0x4800], desc[UR6][R4.64] ;  /* 0x0480000004ebcfae */ /* 0x0003e4000b901d46 */
[----:B----4-:R-:W-:Y:S01]  /*150e0*/  @P2 IMAD.X R3, R191, 0x1, R247, P5 ;  /* 0x00000001bf032824 */ /* 0x010fe200028e06f7 */
        /* <DEDUP_REMOVED lines=8> */
.L_x_3475:
[----:B------:R-:W-:Y:S05]  /*15170*/  BSYNC B0 ;  /* 0x0000000000007941 */ /* 0x000fea0003800000 */
.L_x_3474:
[----:B------:R-:W-:Y:S01]  /*15180*/  BSSY B0, `(.L_x_3476) ;  /* 0x0000019000007945 */ /* 0x000fe20003800000 */
[----:B------:R-:W-:Y:S02]  /*15190*/  ISETP.GE.AND P5, PT, R12, R8, PT ;  /* 0x000000080c00720c */ /* 0x000fe40003fa6270 */
[----:B------:R-:W-:Y:S01]  /*151a0*/  IADD3 R13, R106, 0x70, RZ ;  /* 0x000000706a0d7810 */ /* 0x000fe20007ffe0ff */
[----:B------:R-:W-:Y:S05]  /*151b0*/  @P1 BRA `(.L_x_3477) ;  /* 0x0000000000541947 */ /* 0x000fea0003800000 */
[----:B------:R-:W-:Y:S01]  /*151c0*/  LOP3.LUT R0, R238, 0x1, RZ, 0xc0, !PT ;  /* 0x00000001ee007812 */ /* 0x000fe200078ec0ff */
[----:B-1234-:R-:W-:Y:S01]  /*151d0*/  IMAD.SHL.U32 R2, R68, 0x20, RZ ;  /* 0x0000002044027824 */ /* 0x01efe200078e00ff */
[----:B------:R-:W-:Y:S02]  /*151e0*/  LOP3.LUT P1, RZ, R238, 0x2, RZ, 0xc0, !PT ;  /* 0x00000002eeff7812 */ /* 0x000fe4000782c0ff */
[----:B------:R-:W-:Y:S02]  /*151f0*/  ISETP.NE.U32.AND P2, PT, R0, 0x1, PT ;  /* 0x000000010000780c */ /* 0x000fe40003f45070 */
        /* <DEDUP_REMOVED lines=17> */
.L_x_3477:
[----:B------:R-:W-:Y:S05]  /*15310*/  BSYNC B0 ;  /* 0x0000000000007941 */ /* 0x000fea0003800000 */
.L_x_3476:
        /* <DEDUP_REMOVED lines=10> */
[----:B----4-:R-:W-:-:S04]  /*153c0*/  @P0 IMAD.WIDE.U32 R2, R68, 0x30, R190 ;  /* 0x0000003044020825 */ /* 0x010fc800078e00be */
[----:B------:R-:W-:Y:S01]  /*153d0*/  @!P1 IMAD R7, R69, 0x60, RZ ;  /* 0x0000006045079824 */ /* 0x000fe200078e02ff */
[----:B------:R-:W-:Y:S01]  /*153e0*/  @P0 LEA R6, P2, R2, R186, 0x1 ;  /* 0x000000ba02060211 */ /* 0x000fe200078408ff */
[----:B------:R-:W-:-:S04]  /*153f0*/  @!P1 IMAD.WIDE.U32 R4, R68, 0x60, R4 ;  /* 0x0000006044049825 */ /* 0x000fc800078e0004 */
[----:B------:R-:W-:Y:S01]  /*15400*/  @P0 IMAD.IADD R0, R0, 0x1, R3 ;  /* 0x0000000100000824 */ /* 0x000fe200078e0203 */
[----:B------:R-:W-:-:S04]  /*15410*/  @!P1 IADD3 R3, R7, R5, RZ ;  /* 0x0000000507039210 */ /* 0x000fc80007ffe0ff */
[----:B------:R-:W-:Y:S02]  /*15420*/  @P0 LEA.HI.X R7, R2, R187, R0, 0x1, P2 ;  /* 0x000000bb02070211 */ /* 0x000fe400010f0c00 */
[----:B------:R-:W-:-:S05]  /*15430*/  @!P1 MOV R2, R4 ;  /* 0x0000000400029202 */ /* 0x000fca0000000f00 */
        /* <DEDUP_REMOVED lines=10> */
.L_x_3479:
[----:B------:R-:W-:Y:S05]  /*154e0*/  BSYNC B0 ;  /* 0x0000000000007941 */ /* 0x000fea0003800000 */
.L_x_3478:
[----:B------:R-:W-:Y:S04]  /*154f0*/  BSSY B0, `(.L_x_3480) ;  /* 0x0000017000007945 */ /* 0x000fe80003800000 */
[----:B------:R-:W-:Y:S05]  /*15500*/  @P3 BRA `(.L_x_3481) ;  /* 0x0000000000543947 */ /* 0x000fea0003800000 */
[----:B------:R-:W-:Y:S01]  /*15510*/  LOP3.LUT R0, R238, 0x1, RZ, 0xc0, !PT ;  /* 0x00000001ee007812 */ /* 0x000fe200078ec0ff */
[----:B-1234-:R-:W-:Y:S01]  /*15520*/  IMAD.SHL.U32 R2, R68, 0x40, RZ ;  /* 0x0000004044027824 */ /* 0x01efe200078e00ff */
[----:B------:R-:W-:Y:S02]  /*15530*/  LOP3.LUT P0, RZ, R238, 0x2, RZ, 0xc0, !PT ;  /* 0x00000002eeff7812 */ /* 0x000fe4000780c0ff */
[----:B------:R-:W-:Y:S02]  /*15540*/  ISETP.NE.U32.AND P1, PT, R0, 0x1, PT ;  /* 0x000000010000780c */ /* 0x000fe40003f25070 */
[----:B------:R-:W-:-:S09]  /*15550*/  SHF.L.U64.HI R0, R68, 0x6, R69 ;  /* 0x0000000644007819 */ /* 0x000fd20000010245 */
[C---:B------:R-:W-:Y:S02]  /*15560*/  @P0 IADD3 R3, P2, R2.reuse, R192, RZ ;  /* 0x000000c002030210 */ /* 0x040fe40007f5e0ff */
[----:B------:R-:W-:-:S03]  /*15570*/  @!P1 LEA R4, P3, R2, R243, 0x1 ;  /* 0x000000f302049211 */ /* 0x000fc600078608ff */
        /* <DEDUP_REMOVED lines=14> */
.L_x_3481:
[----:B------:R-:W-:Y:S05]  /*15660*/  BSYNC B0 ;  /* 0x0000000000007941 */ /* 0x000fea0003800000 */
.L_x_3480:
[----:B------:R-:W-:Y:S04]  /*15670*/  BSSY B0, `(.L_x_3482) ;  /* 0x000001c000007945 */ /* 0x000fe80003800000 */
[----:B------:R-:W-:Y:S05]  /*15680*/  @P6 BRA `(.L_x_3483) ;  /* 0x0000000000686947 */ /* 0x000fea0003800000 */
[C---:B------:R-:W-:Y:S02]  /*15690*/  LOP3.LUT R0, R238.reuse, 0x1, RZ, 0xc0, !PT ;  /* 0x00000001ee007812 */ /* 0x040fe400078ec0ff */
[----:B------:R-:W-:Y:S02]  /*156a0*/  LOP3.LUT P0, RZ, R238, 0x2, RZ, 0xc0, !PT ;  /* 0x00000002eeff7812 */ /* 0x000fe4000780c0ff */
[----:B------:R-:W-:-:S11]  /*156b0*/  ISETP.NE.U32.AND P1, PT, R0, 0x1, PT ;  /* 0x000000010000780c */ /* 0x000fd60003f25070 */
[----:B-1234-:R-:W-:Y:S01]  /*156c0*/  @P0 MOV R3, R191 ;  /* 0x000000bf00030202 */ /* 0x01efe20000000f00 */
[----:B------:R-:W-:Y:S01]  /*156d0*/  @P0 IMAD.MOV.U32 R2, RZ, RZ, R192 ;  /* 0x000000ffff020224 */ /* 0x000fe200078e00c0 */
[----:B------:R-:W-:Y:S01]  /*156e0*/  @!P1 MOV R5, R245 ;  /* 0x000000f500059202 */ /* 0x000fe20000000f00 */
[----:B------:R-:W-:Y:S02]  /*156f0*/  @!P1 IMAD.MOV.U32 R4, RZ, RZ, R243 ;  /* 0x000000ffff049224 */ /* 0x000fe400078e00f3 */
[----:B------:R-:W-:Y:S02]  /*15700*/  @P0 IMAD R0, R69, 0x50, RZ ;  /* 0x0000005045000824 */ /* 0x000fe400078e02ff */
[----:B------:R-:W-:-:S04]  /*15710*/  @P0 IMAD.WIDE.U32 R2, R68, 0x50, R2 ;  /* 0x0000005044020825 */ /* 0x000fc800078e0002 */
[----:B------:R-:W-:Y:S01]  /*15720*/  @!P1 IMAD R7, R69, 0xa0, RZ ;  /* 0x000000a045079824 */ /* 0x000fe200078e02ff */
[----:B------:R-:W-:Y:S01]  /*15730*/  @P0 LEA R6, P2, R2, R186, 0x1 ;  /* 0x000000ba02060211 */ /* 0x000fe200078408ff */
[----:B------:R-:W-:-:S04]  /*15740*/  @!P1 IMAD.WIDE.U32 R4, R68, 0xa0, R4 ;  /* 0x000000a044049825 */ /* 0x000fc800078e0004 */
[----:B------:R-:W-:Y:S01]  /*15750*/  @P0 IMAD.IADD R0, R3, 0x1, R0 ;  /* 0x0000000103000824 */ /* 0x000fe200078e0200 */
[----:B------:R-:W-:-:S04]  /*15760*/  @!P1 IADD3 R3, R7, R5, RZ ;  /* 0x0000000507039210 */ /* 0x000fc80007ffe0ff */
[----:B------:R-:W-:Y:S01]  /*15770*/  @P0 LEA.HI.X R7, R2, R187, R0, 0x1, P2 ;  /* 0x000000bb02070211 */ /* 0x000fe200010f0c00 */
        /* <DEDUP_REMOVED lines=11> */
.L_x_3483:
[----:B------:R-:W-:Y:S05]  /*15830*/  BSYNC B0 ;  /* 0x0000000000007941 */ /* 0x000fea0003800000 */
.L_x_3482:
        /* <DEDUP_REMOVED lines=28> */
.L_x_3485:
[----:B------:R-:W-:Y:S05]  /*15a00*/  BSYNC B0 ;  /* 0x0000000000007941 */ /* 0x000fea0003800000 */
.L_x_3484:
        /* <DEDUP_REMOVED lines=10> */
[C---:B------:R-:W-:Y:S02]  /*15ab0*/  @P0 LEA R6, P2, R4.reuse, R186, 0x1 ;  /* 0x000000ba04060211 */ /* 0x040fe400078408ff */
[----:B----4-:R-:W-:Y:S01]  /*15ac0*/  @!P1 MOV R2, R243 ;  /* 0x000000f300029202 */ /* 0x010fe20000000f00 */
        /* <DEDUP_REMOVED lines=15> */
.L_x_3487:
[----:B------:R-:W-:Y:S05]  /*15bc0*/  BSYNC B0 ;  /* 0x0000000000007941 */ /* 0x000fea0003800000 */
.L_x_3486:
[----:B-1234-:R-:W2:Y:S04]  /*15bd0*/  LD.E.64 R2, desc[UR6][R28.64+0x1c0] ;  /* 0x0001c0061c027980 */ /* 0x01eea8000c101b00 */
[----:B------:R-:W3:Y:S01]  /*15be0*/  LD.E.64 R4, desc[UR6][R28.64+0x1b8] ;  /* 0x0001b8061c047980 */ /* 0x000ee2000c101b00 */
[----:B------:R-:W1:Y:S03]  /*15bf0*/  S2R R0, SR_CTAID.Z ;  /* 0x0000000000007919 */ /* 0x000e660000002700 */
[----:B------:R-:W0:Y:S04]  /*15c00*/  LDGDEPBAR ;  /* 0x00000000000079af */ /* 0x000e280000000000 */
[----:B------:R4:W5:Y:S04]  /*15c10*/  LD.E R30, desc[UR6][R28.64+0xd8] ;  /* 0x0000d8061c1e7980 */ /* 0x000968000c101900 */
[----:B------:R4:W5:Y:S01]  /*15c20*/  LD.E R162, desc[UR6][R28.64+0x188] ;  /* 0x000188061ca27980 */ /* 0x000962000c101900 */
[----:B-1----:R-:W-:Y:S01]  /*15c30*/  IMAD.MOV.U32 R198, RZ, RZ, R0 ;  /* 0x000000ffffc67224 */ /* 0x002fe200078e0000 */
[----:B------:R-:W-:Y:S01]  /*15c40*/  SHF.R.S32.HI R9, RZ, 0x4, R211 ;  /* 0x00000004ff097819 */ /* 0x000fe200000114d3 */
[----:B------:R-:W-:Y:S03]  /*15c50*/  BSSY B0, `(.L_x_3488) ;  /* 0x0000026000007945 */ /* 0x000fe60003800000 */
[----:B------:R-:W-:-:S02]  /*15c60*/  LEA.HI R0, R211, R9, RZ, 0x1 ;  /* 0x00000009d3007211 */ /* 0x000fc400078f08ff */
[-C--:B------:R-:W-:Y:S02]  /*15c70*/  ISETP.GE.AND P3, PT, R52, R8.reuse, PT ;  /* 0x000000083400720c */ /* 0x080fe40003f66270 */
[-C--:B------:R-:W-:Y:S02]  /*15c80*/  ISETP.GE.AND P0, PT, R38, R8.reuse, PT ;  /* 0x000000082600720c */ /* 0x080fe40003f06270 */
[-C--:B------:R-:W-:Y:S02]  /*15c90*/  ISETP.GE.AND P6, PT, R36, R8.reuse, PT ;  /* 0x000000082400720c */ /* 0x080fe40003fc6270 */
[-C--:B------:R-:W-:Y:S02]  /*15ca0*/  ISETP.GE.AND P5, PT, R10, R8.reuse, PT ;  /* 0x000000080a00720c */ /* 0x080fe40003fa6270 */
[----:B------:R-:W-:Y:S01]  /*15cb0*/  ISETP.GE.AND P4, PT, R11, R8, PT ;  /* 0x000000080b00720c */ /* 0x000fe20003f86270 */
[----:B--2---:R-:W-:Y:S02]  /*15cc0*/  IMAD R3, R3, R54, RZ ;  /* 0x0000003603037224 */ /* 0x004fe400078e02ff */
[----:B------:R-:W-:-:S04]  /*15cd0*/  IMAD.WIDE.U32 R6, R54, R2, R198 ;  /* 0x0000000236067225 */ /* 0x000fc800078e00c6 */
[----:B------:R-:W-:Y:S01]  /*15ce0*/  IMAD R3, R2, R213, R3 ;  /* 0x000000d502037224 */ /* 0x000fe200078e0203 */
[----:B---3--:R-:W-:-:S03]  /*15cf0*/  LEA R2, P1, R6, R4, 0x2 ;  /* 0x0000000406027211 */ /* 0x008fc600078210ff */
[----:B------:R-:W-:-:S05]  /*15d00*/  IMAD.IADD R3, R7, 0x1, R3 ;  /* 0x0000000107037824 */ /* 0x000fca00078e0203 */
[----:B------:R-:W-:-:S05]  /*15d10*/  LEA.HI.X R3, R6, R5, R3, 0x2, P1 ;  /* 0x0000000506037211 */ /* 0x000fca00008f1403 */
[----:B------:R4:W5:Y:S01]  /*15d20*/  LD.E R163, desc[UR6][R2.64] ;  /* 0x0000000602a37980 */ /* 0x000962000c101900 */
[----:B------:R-:W-:-:S04]  /*15d30*/  DEPBAR.LE SB0, 0x0 ;  /* 0x000080000000791a */ /* 0x000fc80000000000 */
[----:B------:R-:W-:Y:S01]  /*15d40*/  BAR.SYNC.DEFER_BLOCKING 0x0 ;  /* 0x0000000000007b1d */ /* 0x000fe20000010000 */
[----:B------:R-:W-:Y:S02]  /*15d50*/  ISETP.GE.AND P1, PT, R106, R8, PT ;  /* 0x000000086a00720c */ /* 0x000fe40003f26270 */
[----:B------:R-:W-:-:S11]  /*15d60*/  LOP3.LUT R7, R0, 0xfffffffe, RZ, 0xc0, !PT ;  /* 0xfffffffe00077812 */ /* 0x000fd600078ec0ff */
[----:B------:R4:W-:Y:S04]  /*15d70*/  @P1 STS.128 [R235+0xc000], RZ ;  /* 0x00c000ffeb001388 */ /* 0x0009e80000000c00 */
[----:B------:R4:W-:Y:S01]  /*15d80*/  @P1 STS.128 [R235+0x10000], RZ ;  /* 0x010000ffeb001388 */ /* 0x0009e20000000c00 */
[----:B------:R-:W-:Y:S05]  /*15d90*/  @P1 BRA `(.L_x_3489) ;  /* 0x0000000000441947 */ /* 0x000fea0003800000 */
[C---:B------:R-:W-:Y:S02]  /*15da0*/  LOP3.LUT R0, R238.reuse, 0x1, RZ, 0xc0, !PT ;  /* 0x00000001ee007812 */ /* 0x040fe400078ec0ff */
[----:B------:R-:W-:Y:S02]  /*15db0*/  LOP3.LUT P1, RZ, R238, 0x2, RZ, 0xc0, !PT ;  /* 0x00000002eeff7812 */ /* 0x000fe4000782c0ff */
[----:B------:R-:W-:-:S11]  /*15dc0*/  ISETP.NE.U32.AND P2, PT, R0, 0x1, PT ;  /* 0x000000010000780c */ /* 0x000fd60003f45070 */
[----:B----4-:R-:W-:Y:S02]  /*15dd0*/  @P1 IMAD.MOV.U32 R2, RZ, RZ, R205 ;  /* 0x000000ffff021224 */ /* 0x010fe400078e00cd */
        /* <DEDUP_REMOVED lines=13> */
.L_x_3489:
[----:B------:R-:W-:Y:S05]  /*15eb0*/  BSYNC B0 ;  /* 0x0000000000007941 */ /* 0x000fea0003800000 */
.L_x_3488:
        /* <DEDUP_REMOVED lines=9> */
[----:B----4-:R-:W-:-:S03]  /*15f50*/  @P2 LEA R2, P1, R248, R205, 0x1 ;  /* 0x000000cdf8022211 */ /* 0x010fc600078208ff */
        /* <DEDUP_REMOVED lines=11> */
.L_x_3491:
[----:B------:R-:W-:Y:S05]  /*16010*/  BSYNC B0 ;  /* 0x0000000000007941 */ /* 0x000fea0003800000 */
.L_x_3490:
[----:B------:R2:W-:Y:S01]  /*16020*/  @P0 STS.128 [R235+0xd000], RZ ;  /* 0x00d000ffeb000388 */ /* 0x0005e20000000c00 */
[----:B------:R-:W-:Y:S01]  /*16030*/  IMAD.SHL.U32 R0, R197, 0x40, RZ ;  /* 0x00000040c5007824 */ /* 0x000fe200078e00ff */
[----:B------:R-:W-:Y:S01]  /*16040*/  BSSY B0, `(.L_x_3492) ;  /* 0x0000026000007945 */ /* 0x000fe20003800000 */
[----:B-1-34-:R-:W-:Y:S01]  /*16050*/  IMAD.SHL.U32 R2, R204, 0x40, RZ ;  /* 0x00000040cc027824 */ /* 0x01afe200078e00ff */
[----:B------:R2:W-:Y:S01]  /*16060*/  @P0 STS.128 [R235+0x11000], RZ ;  /* 0x011000ffeb000388 */ /* 0x0005e20000000c00 */
[----:B------:R-:W-:Y:S01]  /*16070*/  IMAD.IADD R7, R9, 0x1, -R7 ;  /* 0x0000000109077824 */ /* 0x000fe200078e0a07 */
[----:B------:R-:W-:Y:S01]  /*16080*/  LOP3.LUT R0, R0, 0x1c0, RZ, 0xc0, !PT ;  /* 0x000001c000007812 */ /* 0x000fe200078ec0ff */
[----:B------:R-:W-:Y:S01]  /*16090*/  IMAD.SHL.U32 R3, R106, 0x8, RZ ;  /* 0x000000086a037824 */ /* 0x000fe200078e00ff */
[----:B------:R-:W-:Y:S01]  /*160a0*/  LOP3.LUT R2, R2, 0x1c0, RZ, 0xc0, !PT ;  /* 0x000001c002027812 */ /* 0x000fe200078ec0ff */
[----:B------:R-:W-:Y:S01]  /*160b0*/  IMAD.SHL.U32 R4, R7, 0x8, RZ ;  /* 0x0000000807047824 */ /* 0x000fe200078e00ff */
[----:B------:R-:W-:Y:S01]  /*160c0*/  ISETP.GE.AND P3, PT, R12, R8, PT ;  /* 0x000000080c00720c */ /* 0x000fe20003f66270 */
        /* <DEDUP_REMOVED lines=10> */
[----:B------:R-:W-:Y:S01]  /*16170*/  LOP3.LUT R0, R238, 0x1, RZ, 0xc0, !PT ;  /* 0x00000001ee007812 */ /* 0x000fe200078ec0ff */
[----:B------:R-:W-:Y:S01]  /*16180*/  IMAD.SHL.U32 R3, R152, 0x20, RZ ;  /* 0x0000002098037824 */ /* 0x000fe200078e00ff */
[----:B------:R-:W-:Y:S02]  /*16190*/  LOP3.LUT P1, RZ, R238, 0x2, RZ, 0xc0, !PT ;  /* 0x00000002eeff7812 */ /* 0x000fe4000782c0ff */
[----:B------:R-:W-:Y:S02]  /*161a0*/  ISETP.NE.U32.AND P2, PT, R0, 0x1, PT ;  /* 0x000000010000780c */ /* 0x000fe40003f45070 */
        /* <DEDUP_REMOVED lines=15> */
.L_x_3493:
[----:B------:R-:W-:Y:S05]  /*162a0*/  BSYNC B0 ;  /* 0x0000000000007941 */ /* 0x000fea0003800000 */
.L_x_3492:
[----:B------:R3:W-:Y:S01]  /*162b0*/  @P6 STS.128 [R235+0xd800], RZ ;  /* 0x00d800ffeb006388 */ /* 0x0007e20000000c00 */
[----:B------:R-:W-:Y:S01]  /*162c0*/  IMAD R0, R7, 0x200, R9 ;  /* 0x0000020007007824 */ /* 0x000fe200078e0209 */
[----:B------:R-:W-:Y:S01]  /*162d0*/  BSSY B0, `(.L_x_3494) ;  /* 0x000001e000007945 */ /* 0x000fe20003800000 */
[----:B-1----:R-:W-:Y:S01]  /*162e0*/  IMAD.IADD R2, R31, 0x1, R6 ;  /* 0x000000011f027824 */ /* 0x002fe200078e0206 */
        /* <DEDUP_REMOVED lines=28> */
.L_x_3495:
[----:B------:R-:W-:Y:S05]  /*164b0*/  BSYNC B0 ;  /* 0x0000000000007941 */ /* 0x000fea0003800000 */
.L_x_3494:
[----:B------:R4:W-:Y:S01]  /*164c0*/  @P5 STS.128 [R235+0xe000], RZ ;  /* 0x00e000ffeb005388 */ /* 0x0009e20000000c00 */
[----:B------:R-:W-:Y:S03]  /*164d0*/  BSSY B0, `(.L_x_3496) ;  /* 0x0000016000007945 */ /* 0x000fe60003800000 */
[----:B------:R4:W-:Y:S01]  /*164e0*/  @P5 STS.128 [R235+0x12000], RZ ;  /* 0x012000ffeb005388 */ /* 0x0009e20000000c00 */
[----:B------:R-:W-:Y:S05]  /*164f0*/  @P5 BRA `(.L_x_3497) ;  /* 0x00000000004c5947 */ /* 0x000fea0003800000 */
[----:B------:R-:W-:Y:S01]  /*16500*/  LOP3.LUT R0, R238, 0x1, RZ, 0xc0, !PT ;  /* 0x00000001ee007812 */ /* 0x000fe200078ec0ff */
[----:B-1----:R-:W-:Y:S01]  /*16510*/  IMAD.SHL.U32 R5, R152, 0x40, RZ ;  /* 0x0000004098057824 */ /* 0x002fe200078e00ff */
[----:B------:R-:W-:Y:S02]  /*16520*/  LOP3.LUT P2, RZ, R238, 0x2, RZ, 0xc0, !PT ;  /* 0x00000002eeff7812 */ /* 0x000fe4000784c0ff */
[----:B------:R-:W-:Y:S02]  /*16530*/  ISETP.NE.U32.AND P5, PT, R0, 0x1, PT ;  /* 0x000000010000780c */ /* 0x000fe40003fa5070 */
[----:B------:R-:W-:-:S09]  /*16540*/  SHF.L.U64.HI R0, R152, 0x6, R153 ;  /* 0x0000000698007819 */ /* 0x000fd20000010299 */
[CC--:B------:R-:W-:Y:S02]  /*16550*/  @P2 LEA R2, P1, R5.reuse, R205.reuse, 0x1 ;  /* 0x000000cd05022211 */ /* 0x0c0fe400078208ff */
        /* <DEDUP_REMOVED lines=13> */
.L_x_3497:
[----:B------:R-:W-:Y:S05]  /*16630*/  BSYNC B0 ;  /* 0x0000000000007941 */ /* 0x000fea0003800000 */
.L_x_3496:
        /* <DEDUP_REMOVED lines=27> */
.L_x_3499:
[----:B------:R-:W-:Y:S05]  /*167f0*/  BSYNC B0 ;  /* 0x0000000000007941 */ /* 0x000fea0003800000 */
.L_x_3498:
        /* <DEDUP_REMOVED lines=27> */
.L_x_3501:
[----:B------:R-:W-:Y:S05]  /*169b0*/  BSYNC B0 ;  /* 0x0000000000007941 */ /* 0x000fea0003800000 */
.L_x_3500:
        /* <DEDUP_REMOVED lines=27> */
.L_x_3503:
[----:B------:R-:W-:Y:S05]  /*16b70*/  BSYNC B0 ;  /* 0x0000000000007941 */ /* 0x000fea0003800000 */
.L_x_3502:
[----:B-1----:R-:W-:Y:S01]  /*16b80*/  LDSM.16.M88.4 R4, [R216] ;  /* 0x00000000d804783b */ /* 0x002fe20000000200 */
[----:B------:R-:W-:Y:S01]  /*16b90*/  R2P PR, R197, 0x6 ;  /* 0x00000006c5007804 */ /* 0x000fe20000000000 */
[C---:B------:R-:W-:Y:S02]  /*16ba0*/  VIADD R0, R208.reuse, 0x4000 ;  /* 0x00004000d0007836 */ /* 0x040fe40000000000 */
[----:B------:R-:W1:Y:S01]  /*16bb0*/  LDSM.16.M88.4 R12, [R208+0x4800] ;  /* 0x00480000d00c783b */ /* 0x000e620000000200 */
[----:B------:R-:W-:Y:S02]  /*16bc0*/  VIADD R215, R208, 0x4020 ;  /* 0x00004020d0d77836 */ /* 0x000fe40000000000 */
[----:B------:R-:W-:Y:S01]  /*16bd0*/  IMAD R217, R41, 0x2, R216 ;  /* 0x0000000229d97824 */ /* 0x000fe200078e02d8 */
[----:B------:R-:W2:Y:S04]  /*16be0*/  LDSM.16.M88.4 R8, [R208+0x5000] ;  /* 0x00500000d008783b */ /* 0x000ea80000000200 */
[----:B------:R-:W3:Y:S02]  /*16bf0*/  LDSM.16.M88.4 R16, [R208+0x4000] ;  /* 0x00400000d010783b */ /* 0x000ee40000000200 */
[----:B------:R-:W-:-:S02]  /*16c00*/  @P1 VIADD R215, R0, 0xffffffe0 ;  /* 0xffffffe000d71836 */ /* 0x000fc40000000000 */
[----:B-----5:R-:W4:Y:S04]  /*16c10*/  LDSM.16.M88.4 R32, [R208+0x6000] ;  /* 0x00600000d020783b */ /* 0x020f280000000200 */
[----:B------:R-:W4:Y:S04]  /*16c20*/  LD.E R2, desc[UR6][R28.64+0x18c] ;  /* 0x00018c061c027980 */ /* 0x000f28000c101900 */
[----:B------:R-:W4:Y:S04]  /*16c30*/  LDSM.16.M88.4 R24, [R208+0x7000] ;  /* 0x00700000d018783b */ /* 0x000f280000000200 */
[----:B------:R-:W4:Y:S04]  /*16c40*/  LDSM.16.M88.4 R20, [R208+0x5800] ;  /* 0x00580000d014783b */ /* 0x000f280000000200 */
[----:B------:R-:W4:Y:S04]  /*16c50*/  LDSM.16.M88.4 R36, [R208+0x6800] ;  /* 0x00680000d024783b */ /* 0x000f280000000200 */
[----:B------:R-:W-:Y:S04]  /*16c60*/  LDSM.16.M88.4 R60, [R215+0x1000] ;  /* 0x00100000d73c783b */ /* 0x000fe80000000200 */
[----:B------:R-:W-:Y:S01]  /*16c70*/  LDSM.16.M88.4 R72, [R215+0x800] ;  /* 0x00080000d748783b */ /* 0x000fe20000000200 */
[C---:B-1----:R-:W-:Y:S03]  /*16c80*/  HMMA.16816.F32 R112, R4.reuse, R12, RZ ;  /* 0x0000000c0470723c */ /* 0x042fe600000018ff */
[----:B------:R-:W-:Y:S04]  /*16c90*/  LDSM.16.M88.4 R44, [R215+0x2000] ;  /* 0x00200000d72c783b */ /* 0x000fe80000000200 */
[----:B------:R-:W-:Y:S01]  /*16ca0*/  LDSM.16.M88.4 R48, [R215+0x1800] ;  /* 0x00180000d730783b */ /* 0x000fe20000000200 */
[C---:B------:R-:W-:Y:S03]  /*16cb0*/  HMMA.16816.F32 R108, R4.reuse, R14, RZ ;  /* 0x0000000e046c723c */ /* 0x040fe600000018ff */
[----:B------:R-:W1:Y:S03]  /*16cc0*/  LDSM.16.M88.4 R12, [R208+0x7800] ;  /* 0x00780000d00c783b */ /* 0x000e660000000200 */
[C---:B--2---:R-:W-:Y:S01]  /*16cd0*/  HMMA.16816.F32 R104, R4.reuse, R8, RZ ;  /* 0x000000080468723c */ /* 0x044fe200000018ff */
[----:B------:R-:W-:Y:S01]  /*16ce0*/  IMAD R219, R40, 0x2, R216 ;  /* 0x0000000228db7824 */ /* 0x000fe200078e02d8 */
[----:B------:R-:W-:Y:S01]  /*16cf0*/  SHF.R.S32.HI R3, RZ, 0x1f, R207 ;  /* 0x0000001fff037819 */ /* 0x000fe200000114cf */
[----:B------:R-:W2:Y:S01]  /*16d00*/  MUFU.RCP R30, R30 ;  /* 0x0000001e001e7308 */ /* 0x000ea20000001000 */
[----:B------:R-:W0:Y:S02]  /*16d10*/  LDGDEPBAR ;  /* 0x00000000000079af */ /* 0x000e240000000000 */
[C---:B------:R-:W-:Y:S02]  /*16d20*/  HMMA.16816.F32 R100, R4.reuse, R10, RZ ;  /* 0x0000000a0464723c */ /* 0x040fe400000018ff */
[----:B------:R-:W2:Y:S04]  /*16d30*/  LDSM.16.M88.4 R8, [R217] ;  /* 0x00000000d908783b */ /* 0x000ea80000000200 */
[C---:B---3--:R-:W-:Y:S06]  /*16d40*/  HMMA.16816.F32 R80, R4.reuse, R16, RZ ;  /* 0x000000100450723c */ /* 0x048fec00000018ff */
[C---:B------:R-:W-:Y:S01]  /*16d50*/  HMMA.16816.F32 R92, R4.reuse, R18, RZ ;  /* 0x00000012045c723c */ /* 0x040fe200000018ff */
[----:B------:R-:W3:Y:S05]  /*16d60*/  LDSM.16.M88.4 R16, [R215] ;  /* 0x00000000d710783b */ /* 0x000eea0000000200 */
[C---:B----4-:R-:W-:Y:S06]  /*16d70*/  HMMA.16816.F32 R84, R4.reuse, R32, RZ ;  /* 0x000000200454723c */ /* 0x050fec00000018ff */
[C---:B------:R-:W-:Y:S01]  /*16d80*/  HMMA.16816.F32 R76, R4.reuse, R34, RZ ;  /* 0x00000022044c723c */ /* 0x040fe200000018ff */
[----:B------:R-:W4:Y:S05]  /*16d90*/  LDSM.16.M88.4 R32, [R215+0x3000] ;  /* 0x00300000d720783b */ /* 0x000f2a0000000200 */
[----:B------:R-:W-:Y:S01]  /*16da0*/  HMMA.16816.F32 R56, R4, R24, RZ ;  /* 0x000000180438723c */ /* 0x000fe200000018ff */
[----:B------:R-:W-:-:S05]  /*16db0*/  IMAD.MOV.U32 R0, RZ, RZ, 0x40 ;  /* 0x00000040ff007424 */ /* 0x000fca00078e00ff */
[----:B------:R-:W-:Y:S01]  /*16dc0*/  SEL R0, R0, 0xffffffc0, !P2 ;  /* 0xffffffc000007807 */ /* 0x000fe20005000000 */
[C---:B------:R-:W-:Y:S04]  /*16dd0*/  HMMA.16816.F32 R96, R4.reuse, R20, RZ ;  /* 0x000000140460723c */ /* 0x040fe800000018ff */
[----:B------:R-:W-:Y:S02]  /*16de0*/  IMAD.IADD R214, R208, 0x1, R0 ;  /* 0x00000001d0d67824 */ /* 0x000fe400078e0200 */
[C---:B------:R-:W-:Y:S01]  /*16df0*/  HMMA.16816.F32 R88, R4.reuse, R22, RZ ;  /* 0x000000160458723c */ /* 0x040fe200000018ff */
[----:B------:R-:W-:Y:S04]  /*16e00*/  LDSM.16.M88.4 R20, [R215+0x3800] ;  /* 0x00380000d714783b */ /* 0x000fe80000000200 */
[----:B------:R-:W-:Y:S01]  /*16e10*/  LDSM.16.M88.4 R136, [R214+0x5000] ;  /* 0x00500000d688783b */ /* 0x000fe20000000200 */
[C---:B------:R-:W-:Y:S03]  /*16e20*/  HMMA.16816.F32 R68, R4.reuse, R36, RZ ;  /* 0x000000240444723c */ /* 0x040fe600000018ff */
[----:B------:R-:W-:Y:S03]  /*16e30*/  LDSM.16.M88.4 R132, [R214+0x4800] ;  /* 0x00480000d684783b */ /* 0x000fe60000000200 */
[C---:B------:R-:W-:Y:S01]  /*16e40*/  HMMA.16816.F32 R64, R4.reuse, R38, RZ ;  /* 0x000000260440723c */ /* 0x040fe200000018ff */
[----:B------:R-:W4:Y:S05]  /*16e50*/  LDSM.16.M88.4 R36, [R215+0x2800] ;  /* 0x00280000d724783b */ /* 0x000f2a0000000200 */
[C---:B------:R-:W-:Y:S06]  /*16e60*/  HMMA.16816.F32 R52, R4.reuse, R26, RZ ;  /* 0x0000001a0434723c */ /* 0x040fec00000018ff */
[C---:B-1----:R-:W-:Y:S06]  /*16e70*/  HMMA.16816.F32 R120, R4.reuse, R12, RZ ;  /* 0x0000000c0478723c */ /* 0x042fec00000018ff */
[----:B------:R-:W-:Y:S01]  /*16e80*/  HMMA.16816.F32 R24, R4, R14, RZ ;  /* 0x0000000e0418723c */ /* 0x000fe200000018ff */
[----:B------:R-:W1:Y:S05]  /*16e90*/  LDSM.16.M88.4 R12, [R219] ;  /* 0x00000000db0c783b */ /* 0x000e6a0000000200 */
[C---:B--2---:R-:W-:Y:S06]  /*16ea0*/  HMMA.16816.F32 R128, R8.reuse, R62, R100 ;  /* 0x0000003e0880723c */ /* 0x044fec0000001864 */
[C---:B---3--:R-:W-:Y:S06]  /*16eb0*/  HMMA.16816.F32 R116, R8.reuse, R16, R80 ;  /* 0x000000100874723c */ /* 0x048fec0000001850 */
[C---:B------:R-:W-:Y:S01]  /*16ec0*/  HMMA.16816.F32 R4, R8.reuse, R18, R92 ;  /* 0x000000120804723c */ /* 0x040fe2000000185c */
[----:B------:R-:W2:Y:S05]  /*16ed0*/  LDSM.16.M88.4 R16, [R214+0x4000] ;  /* 0x00400000d610783b */ /* 0x000eaa0000000200 */
[C---:B------:R-:W-:Y:S06]  /*16ee0*/  HMMA.16816.F32 R112, R8.reuse, R72, R112 ;  /* 0x000000480870723c */ /* 0x040fec0000001870 */
[C---:B------:R-:W-:Y:S01]  /*16ef0*/  HMMA.16816.F32 R108, R8.reuse, R74, R108 ;  /* 0x0000004a086c723c */ /* 0x040fe2000000186c */
[----:B------:R-:W3:Y:S05]  /*16f00*/  LDSM.16.M88.4 R72, [R214+0x5800] ;  /* 0x00580000d648783b */ /* 0x000eea0000000200 */
[C---:B------:R-:W-:Y:S06]  /*16f10*/  HMMA.16816.F32 R100, R8.reuse, R44, R84 ;  /* 0x0000002c0864723c */ /* 0x040fec0000001854 */
[C---:B----4-:R-:W-:Y:S01]  /*16f20*/  HMMA.16816.F32 R84, R8.reuse, R32, R56 ;  /* 0x000000200854723c */ /* 0x050fe20000001838 */
[----:B------:R-:W4:Y:S05]  /*16f30*/  LDSM.16.M88.4 R56, [R214+0x6000] ;  /* 0x00600000d638783b */ /* 0x000f2a0000000200 */
[C---:B------:R-:W-:Y:S06]  /*16f40*/  HMMA.16816.F32 R140, R8.reuse, R48, R96 ;  /* 0x00000030088c723c */ /* 0x040fec0000001860 */
[C---:B------:R-:W-:Y:S01]  /*16f50*/  HMMA.16816.F32 R124, R8.reuse, R50, R88 ;  /* 0x00000032087c723c */ /* 0x040fe20000001858 */
[----:B------:R-:W-:Y:S05]  /*16f60*/  LDSM.16.M88.4 R48, [R214+0x7000] ;  /* 0x00700000d630783b */ /* 0x000fea0000000200 */
[C---:B------:R-:W-:Y:S01]  /*16f70*/  HMMA.16816.F32 R96, R8.reuse, R46, R76 ;  /* 0x0000002e0860723c */ /* 0x040fe2000000184c */
[----:B------:R-:W-:Y:S05]  /*16f80*/  LDSM.16.M88.4 R44, [R214+0x7800] ;  /* 0x00780000d62c783b */ /* 0x000fea0000000200 */
[----:B------:R-:W-:Y:S01]  /*16f90*/  HMMA.16816.F32 R80, R8, R34, R52 ;  /* 0x000000220850723c */ /* 0x000fe20000001834 */
[----:B------:R-:W4:Y:S01]  /*16fa0*/  LDSM.16.M88.4 R52, [R214+0x6800] ;  /* 0x00680000d634783b */ /* 0x000f220000000200 */
[----:B------:R-:W-:Y:S01]  /*16fb0*/  LEA R218, R40, R217, 0x1 ;  /* 0x000000d928da7211 */ /* 0x000fe200078e08ff */
[----:B------:R-:W-:-:S03]  /*16fc0*/  IMAD.IADD R213, R0, 0x1, R215 ;  /* 0x0000000100d57824 */ /* 0x000fc600078e02d7 */
[C---:B------:R-:W-:Y:S06]  /*16fd0*/  HMMA.16816.F32 R104, R8.reuse, R60, R104 ;  /* 0x0000003c0868723c */ /* 0x040fec0000001868 */
[C---:B------:R-:W-:Y:S06]  /*16fe0*/  HMMA.16816.F32 R92, R8.reuse, R36, R68 ;  /* 0x00000024085c723c */ /* 0x040fec0000001844 */
[----:B------:R-:W-:Y:S06]  /*16ff0*/  HMMA.16816.F32 R88, R8, R38, R64 ;  /* 0x000000260858723c */ /* 0x000fec0000001840 */
[----:B-1----:R-:W-:Y:S06]  /*17000*/  HMMA.16816.F32 R68, R12, R138, R128 ;  /* 0x0000008a0c44723c */ /* 0x002fec0000001880 */
[C---:B------:R-:W-:Y:S06]  /*17010*/  HMMA.16816.F32 R76, R8.reuse, R20, R120 ;  /* 0x00000014084c723c */ /* 0x040fec0000001878 */
[----:B------:R-:W-:Y:S01]  /*17020*/  HMMA.16816.F32 R64, R8, R22, R24 ;  /* 0x000000160840723c */ /* 0x000fe20000001818 */
[----:B------:R-:W-:Y:S05]  /*17030*/  LDSM.16.M88.4 R8, [R213+0x800] ;  /* 0x00080000d508783b */ /* 0x000fea0000000200 */
[C---:B--2---:R-:W-:Y:S01]  /*17040*/  HMMA.16816.F32 R36, R12.reuse, R18, R4 ;  /* 0x000000120c24723c */ /* 0x044fe20000001804 */
[----:B------:R-:W1:Y:S05]  /*17050*/  LDSM.16.M88.4 R4, [R218] ;  /* 0x00000000da04783b */ /* 0x000e6a0000000200 */
[C---:B------:R-:W-:Y:S06]  /*17060*/  HMMA.16816.F32 R32, R12.reuse, R132, R112 ;  /* 0x000000840c20723c */ /* 0x040fec0000001870 */
[C---:B---3--:R-:W-:Y:S06]  /*17070*/  HMMA.16816.F32 R128, R12.reuse, R74, R124 ;  /* 0x0000004a0c80723c */ /* 0x048fec000000187c */
[C---:B----4-:R-:W-:Y:S06]  /*17080*/  HMMA.16816.F32 R112, R12.reuse, R56, R100 ;  /* 0x000000380c70723c */ /* 0x050fec0000001864 */
[C---:B------:R-:W-:Y:S01]  /*17090*/  HMMA.16816.F32 R124, R12.reuse, R58, R96 ;  /* 0x0000003a0c7c723c */ /* 0x040fe20000001860 */
[----:B------:R-:W2:Y:S05]  /*170a0*/  LDSM.16.M88.4 R56, [R213+0x1000] ;  /* 0x00100000d538783b */ /* 0x000eaa0000000200 */
[C---:B------:R-:W-:Y:S01]  /*170b0*/  HMMA.16816.F32 R60, R12.reuse, R16, R116 ;  /* 0x000000100c3c723c */ /* 0x040fe20000001874 */
[----:B------:R-:W3:Y:S05]  /*170c0*/  LDSM.16.M88.4 R16, [R213] ;  /* 0x00000000d510783b */ /* 0x000eea0000000200 */
[C---:B------:R-:W-:Y:S06]  /*170d0*/  HMMA.16816.F32 R24, R12.reuse, R134, R108 ;  /* 0x000000860c18723c */ /* 0x040fec000000186c */
[C---:B------:R-:W-:Y:S01]  /*170e0*/  HMMA.16816.F32 R20, R12.reuse, R136, R104 ;  /* 0x000000880c14723c */ /* 0x040fe20000001868 */
[----:B------:R-:W-:Y:S05]  /*170f0*/  LDSM.16.M88.4 R136, [R215+0x4000] ;  /* 0x00400000d788783b */ /* 0x000fea0000000200 */
[C---:B------:R-:W-:Y:S01]  /*17100*/  HMMA.16816.F32 R120, R12.reuse, R72, R140 ;  /* 0x000000480c78723c */ /* 0x040fe2000000188c */
[----:B------:R-:W-:Y:S05]  /*17110*/  LDSM.16.M88.4 R72, [R213+0x3000] ;  /* 0x00300000d548783b */ /* 0x000fea0000000200 */
[C---:B------:R-:W-:Y:S01]  /*17120*/  HMMA.16816.F32 R116, R12.reuse, R52, R92 ;  /* 0x000000340c74723c */ /* 0x040fe2000000185c */
[----:B------:R-:W4:Y:S05]  /*17130*/  LDSM.16.M88.4 R92, [R213+0x1800] ;  /* 0x00180000d55c783b */ /* 0x000f2a0000000200 */
[C---:B------:R-:W-:Y:S01]  /*17140*/  HMMA.16816.F32 R108, R12.reuse, R54, R88 ;  /* 0x000000360c6c723c */ /* 0x040fe20000001858 */
[----:B------:R-:W-:Y:S05]  /*17150*/  LDSM.16.M88.4 R52, [R208+0x8000] ;  /* 0x00800000d034783b */ /* 0x000fea0000000200 */
[C---:B------:R-:W-:Y:S06]  /*17160*/  HMMA.16816.F32 R132, R12.reuse, R48, R84 ;  /* 0x000000300c84723c */ /* 0x040fec0000001854 */
[C---:B------:R-:W-:Y:S01]  /*17170*/  HMMA.16816.F32 R104, R12.reuse, R50, R80 ;  /* 0x000000320c68723c */ /* 0x040fe20000001850 */
[----:B------:R-:W-:Y:S05]  /*17180*/  LDSM.16.M88.4 R48, [R208+0x8800] ;  /* 0x00880000d030783b */ /* 0x000fea0000000200 */
[C---:B------:R-:W-:Y:S01]  /*17190*/  HMMA.16816.F32 R100, R12.reuse, R44, R76 ;  /* 0x0000002c0c64723c */ /* 0x040fe2000000184c */
[----:B------:R-:W-:Y:S05]  /*171a0*/  LDSM.16.M88.4 R76, [R213+0x2000] ;  /* 0x00200000d54c783b */ /* 0x000fea0000000200 */
[----:B------:R-:W-:Y:S01]  /*171b0*/  HMMA.16816.F32 R96, R12, R46, R64 ;  /* 0x0000002e0c60723c */ /* 0x000fe20000001840 */
[----:B------:R-:W4:Y:S04]  /*171c0*/  LDSM.16.M88.4 R12, [R213+0x2800] ;  /* 0x00280000d50c783b */ /* 0x000f280000000200 */
[----:B------:R-:W-:Y:S01]  /*171d0*/  LDSM.16.M88.4 R44, [R208+0x9000] ;  /* 0x00900000d02c783b */ /* 0x000fe20000000200 */
[C---:B-1----:R-:W-:Y:S06]  /*171e0*/  HMMA.16816.F32 R80, R4.reuse, R8, R32 ;  /* 0x000000080450723c */ /* 0x042fec0000001820 */
[C---:B------:R-:W-:Y:S06]  /*171f0*/  HMMA.16816.F32 R64, R4.reuse, R10, R24 ;  /* 0x0000000a0440723c */ /* 0x040fec0000001818 */
[C---:B--2---:R-:W-:Y:S06]  /*17200*/  HMMA.16816.F32 R32, R4.reuse, R56, R20 ;  /* 0x000000380420723c */ /* 0x044fec0000001814 */
[C---:B------:R-:W-:Y:S01]  /*17210*/  HMMA.16816.F32 R24, R4.reuse, R58, R68 ;  /* 0x0000003a0418723c */ /* 0x040fe20000001844 */
[----:B------:R-:W1:Y:S04]  /*17220*/  LDSM.16.M88.4 R56, [R213+0x3800] ;  /* 0x00380000d538783b */ /* 0x000e680000000200 */
[----:B------:R-:W-:Y:S01]  /*17230*/  LDSM.16.M88.4 R68, [R208+0xa000] ;  /* 0x00a00000d044783b */ /* 0x000fe20000000200 */
[C---:B---3--:R-:W-:Y:S06]  /*17240*/  HMMA.16816.F32 R88, R4.reuse, R16, R60 ;  /* 0x000000100458723c */ /* 0x048fec000000183c */
[C---:B------:R-:W-:Y:S01]  /*17250*/  HMMA.16816.F32 R84, R4.reuse, R18, R36 ;  /* 0x000000120454723c */ /* 0x040fe20000001824 */
[----:B------:R-:W2:Y:S04]  /*17260*/  LDSM.16.M88.4 R16, [R216+0x2000] ;  /* 0x00200000d810783b */ /* 0x000ea80000000200 */
[----:B------:R-:W3:Y:S01]  /*17270*/  LDSM.16.M88.4 R36, [R208+0x9800] ;  /* 0x00980000d024783b */ /* 0x000ee20000000200 */
[C---:B----4-:R-:W-:Y:S06]  /*17280*/  HMMA.16816.F32 R20, R4.reuse, R92, R120 ;  /* 0x0000005c0414723c */ /* 0x050fec0000001878 */
[C---:B------:R-:W-:Y:S01]  /*17290*/  HMMA.16816.F32 R8, R4.reuse, R94, R128 ;  /* 0x0000005e0408723c */ /* 0x040fe20000001880 */
[----:B------:R-:W-:Y:S05]  /*172a0*/  LDSM.16.M88.4 R92, [R208+0xa800] ;  /* 0x00a80000d05c783b */ /* 0x000fea0000000200 */
[C---:B------:R-:W-:Y:S06]  /*172b0*/  HMMA.16816.F32 R116, R4.reuse, R12, R116 ;  /* 0x0000000c0474723c */ /* 0x040fec0000001874 */
[C---:B------:R-:W-:Y:S01]  /*172c0*/  HMMA.16816.F32 R144, R4.reuse, R14, R108 ;  /* 0x0000000e0490723c */ /* 0x040fe2000000186c */
[----:B------:R-:W4:Y:S04]  /*172d0*/  LDSM.16.M88.4 R12, [R217+0x2000] ;  /* 0x00200000d90c783b */ /* 0x000f280000000200 */
[----:B------:R-:W-:Y:S01]  /*172e0*/  LDSM.16.M88.4 R108, [R213+0x4000] ;  /* 0x00400000d56c783b */ /* 0x000fe20000000200 */
[C---:B-1----:R-:W-:Y:S03]  /*172f0*/  HMMA.16816.F32 R152, R4.reuse, R56, R100 ;  /* 0x000000380498723c */ /* 0x042fe60000001864 */
[----:B------:R-:W-:Y:S03]  /*17300*/  LDSM.16.M88.4 R100, [R215+0x7000] ;  /* 0x00700000d764783b */ /* 0x000fe60000000200 */
[----:B------:R-:W-:Y:S06]  /*17310*/  HMMA.16816.F32 R148, R4, R58, R96 ;  /* 0x0000003a0494723c */ /* 0x000fec0000001860 */
[----:B--2---:R-:W-:Y:S06]  /*17320*/  HMMA.16816.F32 R56, R16, R52, R88 ;  /* 0x000000341038723c */ /* 0x004fec0000001858 */
[C---:B------:R-:W-:Y:S06]  /*17330*/  HMMA.16816.F32 R60, R4.reuse, R76, R112 ;  /* 0x0000004c043c723c */ /* 0x040fec0000001870 */
[C---:B------:R-:W-:Y:S06]  /*17340*/  HMMA.16816.F32 R156, R4.reuse, R72, R132 ;  /* 0x00000048049c723c */ /* 0x040fec0000001884 */
[C---:B------:R-:W-:Y:S06]  /*17350*/  HMMA.16816.F32 R76, R4.reuse, R78, R124 ;  /* 0x0000004e044c723c */ /* 0x040fec000000187c */
[----:B------:R-:W-:Y:S01]  /*17360*/  HMMA.16816.F32 R72, R4, R74, R104 ;  /* 0x0000004a0448723c */ /* 0x000fe20000001868 */
[----:B------:R-:W-:Y:S04]  /*17370*/  LDSM.16.M88.4 R4, [R219+0x2000] ;  /* 0x00200000db04783b */ /* 0x000fe80000000200 */
[----:B------:R-:W-:Y:S01]  /*17380*/  LDSM.16.M88.4 R104, [R215+0x6800] ;  /* 0x00680000d768783b */ /* 0x000fe20000000200 */
[C---:B---3--:R-:W-:Y:S06]  /*17390*/  HMMA.16816.F32 R120, R16.reuse, R36, R20 ;  /* 0x000000241078723c */ /* 0x048fec0000001814 */
[C---:B------:R-:W-:Y:S01]  /*173a0*/  HMMA.16816.F32 R112, R16.reuse, R38, R8 ;  /* 0x000000261070723c */ /* 0x040fe20000001808 */
[----:B------:R-:W1:Y:S04]  /*173b0*/  LDSM.16.M88.4 R36, [R214+0x8000] ;  /* 0x00800000d624783b */ /* 0x000e680000000200 */
[----:B------:R-:W-:Y:S01]  /*173c0*/  LDSM.16.M88.4 R8, [R218+0x2000] ;  /* 0x00200000da08783b */ /* 0x000fe20000000200 */
[C---:B------:R-:W-:Y:S06]  /*173d0*/  HMMA.16816.F32 R84, R16.reuse, R54, R84 ;  /* 0x000000361054723c */ /* 0x040fec0000001854 */
[C---:B------:R-:W-:Y:S01]  /*173e0*/  HMMA.16816.F32 R128, R16.reuse, R44, R32 ;  /* 0x0000002c1080723c */ /* 0x040fe20000001820 */
[----:B------:R-:W-:Y:S05]  /*173f0*/  LDSM.16.M88.4 R32, [R208+0xb800] ;  /* 0x00b80000d020783b */ /* 0x000fea0000000200 */
[----:B------:R-:W-:Y:S01]  /*17400*/  HMMA.16816.F32 R124, R16, R46, R24 ;  /* 0x0000002e107c723c */ /* 0x000fe20000001818 */
[----:B------:R-:W2:Y:S04]  /*17410*/  LDSM.16.M88.4 R44, [R215+0x4800] ;  /* 0x00480000d72c783b */ /* 0x000ea80000000200 */
[----:B------:R-:W3:Y:S01]  /*17420*/  LDSM.16.M88.4 R24, [R208+0xb000] ;  /* 0x00b00000d018783b */ /* 0x000ee20000000200 */
[----:B----4-:R-:W-:Y:S03]  /*17430*/  HMMA.16816.F32 R20, R12, R136, R56 ;  /* 0x000000880c14723c */ /* 0x010fe60000001838 */
[----:B------:R-:W4:Y:S03]  /*17440*/  LDSM.16.M88.4 R56, [R215+0x6000] ;  /* 0x00600000d738783b */ /* 0x000f260000000200 */
[C---:B------:R-:W-:Y:S01]  /*17450*/  HMMA.16816.F32 R132, R16.reuse, R50, R64 ;  /* 0x000000321084723c */ /* 0x040fe20000001840 */
[----:B------:R-:W4:Y:S05]  /*17460*/  LDSM.16.M88.4 R64, [R215+0x5000] ;  /* 0x00500000d740783b */ /* 0x000f2a0000000200 */
[C---:B------:R-:W-:Y:S01]  /*17470*/  HMMA.16816.F32 R88, R16.reuse, R68, R60 ;  /* 0x000000441058723c */ /* 0x040fe2000000183c */
[----:B------:R-:W4:Y:S05]  /*17480*/  LDSM.16.M88.4 R60, [R215+0x5800] ;  /* 0x00580000d73c783b */ /* 0x000f2a0000000200 */
[----:B------:R-:W-:Y:S06]  /*17490*/  HMMA.16816.F32 R140, R16, R48, R80 ;  /* 0x00000030108c723c */ /* 0x000fec0000001850 */
[----:B------:R-:W-:Y:S01]  /*174a0*/  HMMA.16816.F32 R48, R12, R138, R84 ;  /* 0x0000008a0c30723c */ /* 0x000fe20000001854 */
[----:B------:R-:W4:Y:S05]  /*174b0*/  LDSM.16.M88.4 R136, [R214+0x8800] ;  /* 0x00880000d688783b */ /* 0x000f2a0000000200 */
[----:B------:R-:W-:Y:S06]  /*174c0*/  HMMA.16816.F32 R52, R16, R70, R76 ;  /* 0x000000461034723c */ /* 0x000fec000000184c */
[----:B-1----:R-:W-:Y:S06]  /*174d0*/  HMMA.16816.F32 R68, R4, R36, R20 ;  /* 0x000000240444723c */ /* 0x002fec0000001814 */
[----:B--2---:R-:W-:Y:S06]  /*174e0*/  HMMA.16816.F32 R20, R12, R44, R140 ;  /* 0x0000002c0c14723c */ /* 0x004fec000000188c */
[C---:B------:R-:W-:Y:S01]  /*174f0*/  HMMA.16816.F32 R96, R16.reuse, R92, R116 ;  /* 0x0000005c1060723c */ /* 0x040fe20000001874 */
[----:B------:R-:W1:Y:S05]  /*17500*/  LDSM.16.M88.4 R116, [R215+0x7800] ;  /* 0x00780000d774783b */ /* 0x000e6a0000000200 */
[C---:B---3--:R-:W-:Y:S06]  /*17510*/  HMMA.16816.F32 R76, R16.reuse, R24, R156 ;  /* 0x00000018104c723c */ /* 0x048fec000000189c */
[C---:B------:R-:W-:Y:S06]  /*17520*/  HMMA.16816.F32 R72, R16.reuse, R26, R72 ;  /* 0x0000001a1048723c */ /* 0x040fec0000001848 */
[C---:B------:R-:W-:Y:S06]  /*17530*/  HMMA.16816.F32 R92, R16.reuse, R94, R144 ;  /* 0x0000005e105c723c */ /* 0x040fec0000001890 */
[C---:B------:R-:W-:Y:S06]  /*17540*/  HMMA.16816.F32 R24, R16.reuse, R32, R152 ;  /* 0x000000201018723c */ /* 0x040fec0000001898 */
[----:B------:R-:W-:Y:S01]  /*17550*/  HMMA.16816.F32 R80, R16, R34, R148 ;  /* 0x000000221050723c */ /* 0x000fe20000001894 */
[----:B------:R-:W-:Y:S05]  /*17560*/  LDSM.16.M88.4 R32, [R214+0x9800] ;  /* 0x00980000d620783b */ /* 0x000fea0000000200 */
[----:B------:R-:W-:Y:S01]  /*17570*/  HMMA.16816.F32 R16, R4, R38, R48 ;  /* 0x000000260410723c */ /* 0x000fe20000001830 */
[----:B------:R-:W2:Y:S04]  /*17580*/  LDSM.16.M88.4 R48, [R214+0x9000] ;  /* 0x00900000d630783b */ /* 0x000ea80000000200 */
[----:B------:R-:W-:Y:S01]  /*17590*/  LDSM.16.M88.4 R36, [R214+0xa000] ;  /* 0x00a00000d624783b */ /* 0x000fe20000000200 */
[C---:B------:R-:W-:Y:S06]  /*175a0*/  HMMA.16816.F32 R44, R12.reuse, R46, R132 ;  /* 0x0000002e0c2c723c */ /* 0x040fec0000001884 */
[C---:B----4-:R-:W-:Y:S01]  /*175b0*/  HMMA.16816.F32 R132, R12.reuse, R58, R52 ;  /* 0x0000003a0c84723c */ /* 0x050fe20000001834 */
[----:B------:R-:W3:Y:S05]  /*175c0*/  LDSM.16.M88.4 R52, [R213+0x4800] ;  /* 0x00480000d534783b */ /* 0x000eea0000000200 */
[C---:B------:R-:W-:Y:S06]  /*175d0*/  HMMA.16816.F32 R84, R12.reuse, R64, R128 ;  /* 0x000000400c54723c */ /* 0x040fec0000001880 */
[C---:B------:R-:W-:Y:S06]  /*175e0*/  HMMA.16816.F32 R64, R12.reuse, R66, R124 ;  /* 0x000000420c40723c */ /* 0x040fec000000187c */
[C---:B------:R-:W-:Y:S06]  /*175f0*/  HMMA.16816.F32 R124, R12.reuse, R60, R120 ;  /* 0x0000003c0c7c723c */ /* 0x040fec0000001878 */
[----:B------:R-:W-:Y:S06]  /*17600*/  HMMA.16816.F32 R120, R12, R62, R112 ;  /* 0x0000003e0c78723c */ /* 0x000fec0000001870 */
[----:B------:R-:W-:Y:S06]  /*17610*/  HMMA.16816.F32 R112, R8, R108, R68 ;  /* 0x0000006c0870723c */ /* 0x000fec0000001844 */
[----:B------:R-:W-:Y:S06]  /*17620*/  HMMA.16816.F32 R20, R4, R136, R20 ;  /* 0x000000880414723c */ /* 0x000fec0000001814 */
[----:B------:R-:W-:Y:S06]  /*17630*/  HMMA.16816.F32 R16, R8, R110, R16 ;  /* 0x0000006e0810723c */ /* 0x000fec0000001810 */
[C---:B------:R-:W-:Y:S06]  /*17640*/  HMMA.16816.F32 R96, R12.reuse, R104, R96 ;  /* 0x000000680c60723c */ /* 0x040fec0000001860 */
[-C--:B------:R-:W-:Y:S01]  /*17650*/  FMUL.FTZ R0, R112, R2.reuse ;  /* 0x0000000270007220 */ /* 0x080fe20000410000 */
[C---:B------:R-:W-:Y:S03]  /*17660*/  HMMA.16816.F32 R92, R12.reuse, R106, R92 ;  /* 0x0000006a0c5c723c */ /* 0x040fe6000000185c */
[----:B------:R4:W-:Y:S03]  /*17670*/  MUFU.TANH R177, R0 ;  /* 0x0000000000b17308 */ /* 0x0009e60000002400 */
[C---:B------:R-:W-:Y:S06]  /*17680*/  HMMA.16816.F32 R76, R12.reuse, R100, R76 ;  /* 0x000000640c4c723c */ /* 0x040fec000000184c */
[C---:B------:R-:W-:Y:S06]  /*17690*/  HMMA.16816.F32 R104, R12.reuse, R102, R72 ;  /* 0x000000660c68723c */ /* 0x040fec0000001848 */
[----:B-1----:R-:W-:Y:S01]  /*176a0*/  HMMA.16816.F32 R100, R12, R116, R24 ;  /* 0x000000740c64723c */ /* 0x002fe20000001818 */
[----:B----4-:R-:W-:-:S05]  /*176b0*/  FMUL.FTZ R0, R113, R2 ;  /* 0x0000000271007220 */ /* 0x010fca0000410000 */
[C---:B------:R-:W-:Y:S06]  /*176c0*/  HMMA.16816.F32 R128, R12.reuse, R56, R88 ;  /* 0x000000380c80723c */ /* 0x040fec0000001858 */
[----:B------:R-:W-:Y:S06]  /*176d0*/  HMMA.16816.F32 R116, R12, R118, R80 ;  /* 0x000000760c74723c */ /* 0x000fec0000001850 */
[C---:B------:R-:W-:Y:S01]  /*176e0*/  HMMA.16816.F32 R12, R4.reuse, R138, R44 ;  /* 0x0000008a040c723c */ /* 0x040fe2000000182c */
[----:B------:R1:W4:Y:S01]  /*176f0*/  MUFU.TANH R139, R0 ;  /* 0x00000000008b7308 */ /* 0x0003220000002400 */
[----:B------:R-:W-:Y:S04]  /*17700*/  LDSM.16.M88.4 R44, [R214+0xa800] ;  /* 0x00a80000d62c783b */ /* 0x000fe80000000200 */
[C---:B--2---:R-:W-:Y:S06]  /*17710*/  HMMA.16816.F32 R56, R4.reuse, R48, R84 ;  /* 0x000000300438723c */ /* 0x044fec0000001854 */
[----:B------:R-:W-:Y:S01]  /*17720*/  HMMA.16816.F32 R60, R4, R50, R64 ;  /* 0x00000032043c723c */ /* 0x000fe20000001840 */
[----:B------:R-:W2:Y:S01]  /*17730*/  LDSM.16.M88.4 R48, [R213+0x5000] ;  /* 0x00500000d530783b */ /* 0x000ea20000000200 */
[----:B-1----:R-:W-:-:S04]  /*17740*/  FMUL.FTZ R0, R115, R2 ;  /* 0x0000000273007220 */ /* 0x002fc80000410000 */
[----:B---3--:R-:W-:Y:S01]  /*17750*/  HMMA.16816.F32 R24, R8, R52, R20 ;  /* 0x000000340818723c */ /* 0x008fe20000001814 */
[----:B------:R-:W1:Y:S01]  /*17760*/  LDSM.16.M88.4 R20, [R214+0xb000] ;  /* 0x00b00000d614783b */ /* 0x000e620000000200 */
[----:B------:R3:W4:Y:S02]  /*17770*/  MUFU.TANH R138, R0 ;  /* 0x00000000008a7308 */ /* 0x0007240000002400 */
[----:B---3--:R-:W-:-:S06]  /*17780*/  FMUL.FTZ R0, R16, R2 ;  /* 0x0000000210007220 */ /* 0x008fcc0000410000 */
[----:B------:R3:W4:Y:S01]  /*17790*/  MUFU.TANH R137, R0 ;  /* 0x0000000000897308 */ /* 0x0007220000002400 */
[----:B------:R-:W-:Y:S01]  /*177a0*/  HMMA.16816.F32 R12, R8, R54, R12 ;  /* 0x00000036080c723c */ /* 0x000fe2000000180c */
[----:B---3--:R-:W-:-:S06]  /*177b0*/  FMUL.FTZ R0, R17, R2 ;  /* 0x0000000211007220 */ /* 0x008fcc0000410000 */
[----:B------:R3:W-:Y:S01]  /*177c0*/  MUFU.TANH R136, R0 ;  /* 0x0000000000887308 */ /* 0x0007e20000002400 */
[----:B------:R-:W-:Y:S01]  /*177d0*/  HMMA.16816.F32 R52, R4, R36, R128 ;  /* 0x000000240434723c */ /* 0x000fe20000001880 */
[----:B---3--:R-:W-:-:S06]  /*177e0*/  FMUL.FTZ R0, R18, R2 ;  /* 0x0000000212007220 */ /* 0x008fcc0000410000 */
[----:B------:R3:W4:Y:S01]  /*177f0*/  MUFU.TANH R113, R0 ;  /* 0x0000000000717308 */ /* 0x0007220000002400 */
[----:B------:R-:W-:Y:S01]  /*17800*/  HMMA.16816.F32 R80, R4, R38, R132 ;  /* 0x000000260450723c */ /* 0x000fe20000001884 */
[----:B------:R-:W-:Y:S01]  /*17810*/  LDSM.16.M88.4 R36, [R213+0x5800] ;  /* 0x00580000d524783b */ /* 0x000fe20000000200 */
[----:B---3--:R-:W-:-:S03]  /*17820*/  FMUL.FTZ R0, R19, R2 ;  /* 0x0000000213007220 */ /* 0x008fc60000410000 */
[----:B------:R-:W3:Y:S02]  /*17830*/  LDSM.16.M88.4 R16, [R214+0xb800] ;  /* 0x00b80000d610783b */ /* 0x000ee40000000200 */
[----:B------:R2:W4:Y:S01]  /*17840*/  MUFU.TANH R42, R0 ;  /* 0x00000000002a7308 */ /* 0x0005220000002400 */
[----:B------:R-:W-:Y:S01]  /*17850*/  HMMA.16816.F32 R68, R4, R32, R124 ;  /* 0x000000200444723c */ /* 0x000fe2000000187c */
[----:B--2---:R-:W-:-:S06]  /*17860*/  FMUL.FTZ R0, R24, R2 ;  /* 0x0000000218007220 */ /* 0x004fcc0000410000 */
[----:B------:R2:W4:Y:S01]  /*17870*/  MUFU.TANH R115, R0 ;  /* 0x0000000000737308 */ /* 0x0005220000002400 */
[----:B------:R-:W-:Y:S01]  /*17880*/  HMMA.16816.F32 R88, R4, R34, R120 ;  /* 0x000000220458723c */ /* 0x000fe20000001878 */
[----:B--2---:R-:W-:-:S06]  /*17890*/  FMUL.FTZ R0, R25, R2 ;  /* 0x0000000219007220 */ /* 0x004fcc0000410000 */
[----:B------:R2:W-:Y:S01]  /*178a0*/  MUFU.TANH R112, R0 ;  /* 0x0000000000707308 */ /* 0x0005e20000002400 */
[----:B------:R-:W-:Y:S01]  /*178b0*/  HMMA.16816.F32 R32, R8, R48, R56 ;  /* 0x000000300820723c */ /* 0x000fe20000001838 */
[----:B--2---:R-:W-:-:S06]  /*178c0*/  FMUL.FTZ R0, R26, R2 ;  /* 0x000000021a007220 */ /* 0x004fcc0000410000 */
[----:B------:R2:W4:Y:S02]  /*178d0*/  MUFU.TANH R111, R0 ;  /* 0x00000000006f7308 */ /* 0x0005240000002400 */
[-C--:B--2---:R-:W-:Y:S02]  /*178e0*/  FMUL.FTZ R0, R27, R2.reuse ;  /* 0x000000021b007220 */ /* 0x084fe40000410000 */
[----:B------:R-:W2:Y:S04]  /*178f0*/  LDSM.16.M88.4 R24, [R213+0x6000] ;  /* 0x00600000d518783b */ /* 0x000ea80000000200 */
[----:B------:R1:W4:Y:S02]  /*17900*/  MUFU.TANH R109, R0 ;  /* 0x00000000006d7308 */ /* 0x0003240000002400 */
[----:B-1----:R-:W-:-:S06]  /*17910*/  FMUL.FTZ R0, R12, R2 ;  /* 0x000000020c007220 */ /* 0x002fcc0000410000 */
[----:B------:R1:W4:Y:S01]  /*17920*/  MUFU.TANH R108, R0 ;  /* 0x00000000006c7308 */ /* 0x0003220000002400 */
[----:B------:R-:W-:Y:S01]  /*17930*/  HMMA.16816.F32 R84, R4, R44, R96 ;  /* 0x0000002c0454723c */ /* 0x000fe20000001860 */
[----:B-1----:R-:W-:-:S06]  /*17940*/  FMUL.FTZ R0, R13, R2 ;  /* 0x000000020d007220 */ /* 0x002fcc0000410000 */
[----:B------:R1:W-:Y:S01]  /*17950*/  MUFU.TANH R110, R0 ;  /* 0x00000000006e7308 */ /* 0x0003e20000002400 */
[----:B------:R-:W-:Y:S01]  /*17960*/  HMMA.16816.F32 R64, R4, R46, R92 ;  /* 0x0000002e0440723c */ /* 0x000fe2000000185c */
[----:B-1----:R-:W-:-:S06]  /*17970*/  FMUL.FTZ R0, R14, R2 ;  /* 0x000000020e007220 */ /* 0x002fcc0000410000 */
[----:B------:R1:W4:Y:S01]  /*17980*/  MUFU.TANH R43, R0 ;  /* 0x00000000002b7308 */ /* 0x0003220000002400 */
[C---:B------:R-:W-:Y:S06]  /*17990*/  HMMA.16816.F32 R72, R4.reuse, R20, R76 ;  /* 0x000000140448723c */ /* 0x040fec000000184c */
[----:B------:R-:W-:Y:S01]  /*179a0*/  HMMA.16816.F32 R76, R4, R22, R104 ;  /* 0x00000016044c723c */ /* 0x000fe20000001868 */
[----:B------:R-:W-:Y:S01]  /*179b0*/  LDSM.16.M88.4 R20, [R213+0x6800] ;  /* 0x00680000d514783b */ /* 0x000fe20000000200 */
[----:B-1----:R-:W-:-:S04]  /*179c0*/  FMUL.FTZ R0, R15, R2 ;  /* 0x000000020f007220 */ /* 0x002fc80000410000 */
[----:B------:R-:W-:Y:S01]  /*179d0*/  HMMA.16816.F32 R12, R8, R50, R60 ;  /* 0x00000032080c723c */ /* 0x000fe2000000183c */
[----:B------:R1:W4:Y:S05]  /*179e0*/  MUFU.TANH R99, R0 ;  /* 0x0000000000637308 */ /* 0x00032a0000002400 */
[C---:B---3--:R-:W-:Y:S06]  /*179f0*/  HMMA.16816.F32 R92, R4.reuse, R16, R100 ;  /* 0x00000010045c723c */ /* 0x048fec0000001864 */
[----:B------:R-:W-:Y:S01]  /*17a00*/  HMMA.16816.F32 R60, R4, R18, R116 ;  /* 0x00000012043c723c */ /* 0x000fe20000001874 */
[----:B------:R-:W3:Y:S01]  /*17a10*/  LDSM.16.M88.4 R4, [R213+0x7000] ;  /* 0x00700000d504783b */ /* 0x000ee20000000200 */
[----:B-1----:R-:W-:-:S04]  /*17a20*/  FMUL.FTZ R0, R32, R2 ;  /* 0x0000000220007220 */ /* 0x002fc80000410000 */
[C---:B------:R-:W-:Y:S01]  /*17a30*/  HMMA.16816.F32 R48, R8.reuse, R36, R68 ;  /* 0x000000240830723c */ /* 0x040fe20000001844 */
[----:B------:R1:W4:Y:S05]  /*17a40*/  MUFU.TANH R98, R0 ;  /* 0x0000000000627308 */ /* 0x00032a0000002400 */
[C---:B------:R-:W-:Y:S01]  /*17a50*/  HMMA.16816.F32 R56, R8.reuse, R38, R88 ;  /* 0x000000260838723c */ /* 0x040fe20000001858 */
[----:B------:R-:W4:Y:S05]  /*17a60*/  LDSM.16.M88.4 R36, [R213+0x7800] ;  /* 0x00780000d524783b */ /* 0x000f2a0000000200 */
[C---:B--2---:R-:W-:Y:S06]  /*17a70*/  HMMA.16816.F32 R44, R8.reuse, R26, R80 ;  /* 0x0000001a082c723c */ /* 0x044fec0000001850 */
[C---:B------:R-:W-:Y:S06]  /*17a80*/  HMMA.16816.F32 R52, R8.reuse, R24, R52 ;  /* 0x000000180834723c */ /* 0x040fec0000001834 */
[----:B---3--:R-:W-:Y:S01]  /*17a90*/  HMMA.16816.F32 R16, R8, R6, R76 ;  /* 0x000000060810723c */ /* 0x008fe2000000184c */
[----:B-1----:R-:W-:Y:S01]  /*17aa0*/  FMUL.FTZ R0, R33, R2 ;  /* 0x0000000221007220 */ /* 0x002fe20000410000 */
[----:B------:R-:W-:Y:S01]  /*17ab0*/  FMUL.FTZ R69, R163, R30 ;  /* 0x0000001ea3457220 */ /* 0x000fe20000410000 */
[-C--:B------:R-:W-:Y:S01]  /*17ac0*/  FMUL.FTZ R50, R50, R2.reuse ;  /* 0x0000000232327220 */ /* 0x080fe20000410000 */
[-C--:B------:R-:W-:Y:S01]  /*17ad0*/  FMUL.FTZ R114, R114, R2.reuse ;  /* 0x0000000272727220 */ /* 0x080fe20000410000 */
[----:B------:R1:W-:Y:S01]  /*17ae0*/  MUFU.TANH R97, R0 ;  /* 0x0000000000617308 */ /* 0x0003e20000002400 */
[-C--:B------:R-:W-:Y:S01]  /*17af0*/  FMUL.FTZ R51, R51, R2.reuse ;  /* 0x0000000233337220 */ /* 0x080fe20000410000 */
[-C--:B------:R-:W-:Y:S01]  /*17b00*/  FMUL.FTZ R56, R56, R2.reuse ;  /* 0x0000000238387220 */ /* 0x080fe20000410000 */
[-C--:B------:R-:W-:Y:S01]  /*17b10*/  FMUL.FTZ R57, R57, R2.reuse ;  /* 0x0000000239397220 */ /* 0x080fe20000410000 */
[----:B------:R-:W-:Y:S01]  /*17b20*/  FMUL.FTZ R58, R58, R2 ;  /* 0x000000023a3a7220 */ /* 0x000fe20000410000 */
[----:B------:R-:W-:-:S04]  /*17b30*/  DEPBAR.LE SB0, 0x0 ;  /* 0x000080000000791a */ /* 0x000fc80000000000 */
[----:B-1----:R-:W-:-:S04]  /*17b40*/  FMUL.FTZ R0, R34, R2 ;  /* 0x0000000222007220 */ /* 0x002fc80000410000 */
[----:B------:R1:W2:Y:S02]  /*17b50*/  MUFU.TANH R96, R0 ;  /* 0x0000000000607308 */ /* 0x0002a40000002400 */
[----:B-1----:R-:W-:-:S06]  /*17b60*/  FMUL.FTZ R0, R35, R2 ;  /* 0x0000000223007220 */ /* 0x002fcc0000410000 */
[----:B------:R1:W3:Y:S02]  /*17b70*/  MUFU.TANH R88, R0 ;  /* 0x0000000000587308 */ /* 0x0002e40000002400 */
[----:B-1----:R-:W-:-:S06]  /*17b80*/  FMUL.FTZ R0, R12, R2 ;  /* 0x000000020c007220 */ /* 0x002fcc0000410000 */
[----:B------:R1:W3:Y:S02]  /*17b90*/  MUFU.TANH R90, R0 ;  /* 0x00000000005a7308 */ /* 0x0002e40000002400 */
[----:B-1----:R-:W-:-:S06]  /*17ba0*/  FMUL.FTZ R0, R13, R2 ;  /* 0x000000020d007220 */ /* 0x002fcc0000410000 */
[----:B------:R1:W-:Y:S01]  /*17bb0*/  MUFU.TANH R82, R0 ;  /* 0x0000000000527308 */ /* 0x0003e20000002400 */
[----:B------:R-:W-:Y:S01]  /*17bc0*/  HMMA.16816.F32 R32, R8, R20, R84 ;  /* 0x000000140820723c */ /* 0x000fe20000001854 */
[----:B-1----:R-:W-:-:S06]  /*17bd0*/  FMUL.FTZ R0, R14, R2 ;  /* 0x000000020e007220 */ /* 0x002fcc0000410000 */
[----:B------:R1:W3:Y:S01]  /*17be0*/  MUFU.TANH R81, R0 ;  /* 0x0000000000517308 */ /* 0x0002e20000002400 */
[----:B------:R-:W-:Y:S01]  /*17bf0*/  HMMA.16816.F32 R24, R8, R22, R64 ;  /* 0x000000160818723c */ /* 0x000fe20000001840 */
[----:B-1----:R-:W-:-:S04]  /*17c00*/  LEA.HI R0, R3, R207, RZ, 0x2 ;  /* 0x000000cf03007211 */ /* 0x002fc800078f10ff */
[----:B------:R-:W-:Y:S01]  /*17c10*/  SHF.R.S32.HI R0, RZ, 0x2, R0 ;  /* 0x00000002ff007819 */ /* 0x000fe20000011400 */
[----:B------:R-:W-:Y:S01]  /*17c20*/  FMUL.FTZ R3, R15, R2 ;  /* 0x000000020f037220 */ /* 0x000fe20000410000 */
[----:B------:R-:W-:Y:S03]  /*17c30*/  HMMA.16816.F32 R20, R8, R4, R72 ;  /* 0x000000040814723c */ /* 0x000fe60000001848 */
[----:B------:R-:W-:-:S03]  /*17c40*/  IMAD R0, R209, 0x10, R0 ;  /* 0x00000010d1007824 */ /* 0x000fc600078e0200 */
[----:B----4-:R-:W-:Y:S02]  /*17c50*/  HMMA.16816.F32 R12, R8, R36, R92 ;  /* 0x00000024080c723c */ /* 0x010fe4000000185c */
[----:B------:R-:W-:-:S04]  /*17c60*/  IADD3 R0, R0, 0x1, R212 ;  /* 0x0000000100007810 */ /* 0x000fc80007ffe0d4 */
[----:B------:R-:W-:Y:S01]  /*17c70*/  HMMA.16816.F32 R8, R8, R38, R60 ;  /* 0x000000260808723c */ /* 0x000fe2000000183c */
[----:B------:R1:W4:Y:S01]  /*17c80*/  MUFU.TANH R80, R3 ;  /* 0x0000000300507308 */ /* 0x0003220000002400 */
[----:B------:R-:W-:Y:S01]  /*17c90*/  IADD3 R0, R183, R0, -R220 ;  /* 0x00000000b7007210 */ /* 0x000fe20007ffe8dc */
[----:B------:R-:W-:-:S06]  /*17ca0*/  FMUL.FTZ R4, R49, R2 ;  /* 0x0000000231047220 */ /* 0x000fcc0000410000 */
[----:B------:R2:W-:Y:S01]  /*17cb0*/  MUFU.TANH R67, R4 ;  /* 0x0000000400437308 */ /* 0x0005e20000002400 */
[----:B-1----:R-:W-:-:S07]  /*17cc0*/  FMUL.FTZ R3, R48, R2 ;  /* 0x0000000230037220 */ /* 0x002fce0000410000 */
[----:B------:R1:W4:Y:S01]  /*17cd0*/  MUFU.TANH R70, R3 ;  /* 0x0000000300467308 */ /* 0x0003220000002400 */
[----:B--2---:R-:W-:Y:S02]  /*17ce0*/  IMAD.SHL.U32 R4, R210, 0x2, RZ ;  /* 0x00000002d2047824 */ /* 0x004fe400078e00ff */
[----:B------:R-:W-:-:S03]  /*17cf0*/  FMUL.FTZ R62, R16, R2 ;  /* 0x00000002103e7220 */ /* 0x000fc60000410000 */
[----:B------:R-:W-:Y:S01]  /*17d00*/  LOP3.LUT R4, R4, 0x6, RZ, 0xc0, !PT ;  /* 0x0000000604047812 */ /* 0x000fe200078ec0ff */
[----:B-1----:R-:W-:-:S05]  /*17d10*/  IMAD.IADD R3, R162, 0x1, R0 ;  /* 0x00000001a2037824 */ /* 0x002fca00078e0200 */
[C---:B------:R-:W-:Y:S02]  /*17d20*/  VIMNMX R6, R3.reuse, R183, PT ;  /* 0x000000b703067248 */ /* 0x040fe40003fe0100 */
[----:B------:R-:W-:Y:S01]  /*17d30*/  VIADDMNMX R5, R3, 0x8, R183, PT ;  /* 0x0000000803057846 */ /* 0x000fe200038001b7 */
[----:B------:R-:W-:Y:S01]  /*17d40*/  FMUL.FTZ R3, R59, R2 ;  /* 0x000000023b037220 */ /* 0x000fe20000410000 */
[----:B------:R-:W-:-:S03]  /*17d50*/  LOP3.LUT R0, R31, R161, RZ, 0xfc, !PT ;  /* 0x000000a11f007212 */ /* 0x000fc600078efcff */
[----:B------:R1:W-:Y:S01]  /*17d60*/  MUFU.TANH R16, R3 ;  /* 0x0000000300107308 */ /* 0x0003e20000002400 */
        /* <DEDUP_REMOVED lines=13> */
[----:B------:R-:W-:Y:S01]  /*17e40*/  FMUL.FTZ R25, R25, R2 ;  /* 0x0000000219197220 */ /* 0x000fe20000410000 */
[----:B-1----:R-:W-:-:S02]  /*17e50*/  IMAD.IADD R3, R160, 0x1, R4 ;  /* 0x00000001a0037824 */ /* 0x002fc400078e0204 */
        /* <DEDUP_REMOVED lines=17> */
[C---:B------:R-:W-:Y:S01]  /*17f70*/  VIADD R7, R3.reuse, 0x1 ;  /* 0x0000000103077836 */ /* 0x040fe20000000000 */
[C---:B------:R-:W-:Y:S01]  /*17f80*/  IADD3 R4, R3.reuse, 0x8, RZ ;  /* 0x0000000803047810 */ /* 0x040fe20007ffe0ff */
[----:B------:R-:W-:-:S03]  /*17f90*/  VIADD R2, R3, 0x9 ;  /* 0x0000000903027836 */ /* 0x000fc60000000000 */
[CC--:B------:R-:W-:Y:S02]  /*17fa0*/  ISETP.GE.AND P2, PT, R7.reuse, R6.reuse, PT ;  /* 0x000000060700720c */ /* 0x0c0fe40003f46270 */
[-C--:B------:R-:W-:Y:S02]  /*17fb0*/  ISETP.GE.AND P0, PT, R7, R5.reuse, PT ;  /* 0x000000050700720c */ /* 0x080fe40003f06270 */
[CC--:B------:R-:W-:Y:S02]  /*17fc0*/  ISETP.GE.AND P1, PT, R4.reuse, R6.reuse, PT ;  /* 0x000000060400720c */ /* 0x0c0fe40003f26270 */
[-C--:B------:R-:W-:Y:S02]  /*17fd0*/  ISETP.GE.AND P3, PT, R4, R5.reuse, PT ;  /* 0x000000050400720c */ /* 0x080fe40003f66270 */
[C---:B------:R-:W-:Y:S02]  /*17fe0*/  ISETP.GE.AND P6, PT, R2.reuse, R6, PT ;  /* 0x000000060200720c */ /* 0x040fe40003fc6270 */
[----:B------:R-:W-:-:S02]  /*17ff0*/  ISETP.GE.AND P4, PT, R2, R5, PT ;  /* 0x000000050200720c */ /* 0x000fc40003f86270 */
[----:B------:R-:W-:Y:S02]  /*18000*/  I2FP.F32.S32 R7, R7 ;  /* 0x0000000700077245 */ /* 0x000fe40000201400 */
[----:B------:R-:W-:Y:S02]  /*18010*/  I2FP.F32.S32 R4, R4 ;  /* 0x0000000400047245 */ /* 0x000fe40000201400 */
[----:B------:R-:W-:Y:S01]  /*18020*/  I2FP.F32.S32 R2, R2 ;  /* 0x0000000200027245 */ /* 0x000fe20000201400 */
[CC--:B------:R-:W-:Y:S01]  /*18030*/  FFMA.FTZ R12, R69.reuse, R7.reuse, R139 ;  /* 0x00000007450c7223 */ /* 0x0c0fe2000001008b */
[C---:B------:R-:W-:Y:S01]  /*18040*/  FFMA.FTZ R11, R69.reuse, R7, R138 ;  /* 0x00000007450b7223 */ /* 0x040fe2000001008a */
[CC--:B------:R-:W-:Y:S01]  /*18050*/  FFMA.FTZ R10, R69.reuse, R4.reuse, R137 ;  /* 0x00000004450a7223 */ /* 0x0c0fe20000010089 */
[C---:B------:R-:W-:Y:S01]  /*18060*/  FFMA.FTZ R8, R69.reuse, R4, R113 ;  /* 0x0000000445087223 */ /* 0x040fe20000010071 */
[CC--:B------:R-:W-:Y:S01]  /*18070*/  FFMA.FTZ R9, R69.reuse, R2.reuse, R136 ;  /* 0x0000000245097223 */ /* 0x0c0fe20000010088 */
[----:B------:R-:W-:Y:S01]  /*18080*/  FFMA.FTZ R13, R69, R2, R42 ;  /* 0x00000002450d7223 */ /* 0x000fe2000001002a */
[----:B------:R-:W-:-:S02]  /*18090*/  VIADD R7, R3, 0x10 ;  /* 0x0000001003077836 */ /* 0x000fc40000000000 */
[C---:B------:R-:W-:Y:S02]  /*180a0*/  VIADD R4, R3.reuse, 0x11 ;  /* 0x0000001103047836 */ /* 0x040fe40000000000 */
[----:B------:R-:W-:Y:S01]  /*180b0*/  VIADD R2, R3, 0x18 ;  /* 0x0000001803027836 */ /* 0x000fe20000000000 */
[----:B------:R-:W-:Y:S02]  /*180c0*/  FSEL R48, R12, -INF , !P2 ;  /* 0xff8000000c307808 */ /* 0x000fe40005000000 */
[----:B------:R-:W-:Y:S02]  /*180d0*/  FSEL R42, R11, -INF , !P0 ;  /* 0xff8000000b2a7808 */ /* 0x000fe40004000000 */
[----:B------:R-:W-:Y:S02]  /*180e0*/  FSEL R60, R10, -INF , !P1 ;  /* 0xff8000000a3c7808 */ /* 0x000fe40004800000 */
[----:B------:R-:W-:Y:S02]  /*180f0*/  FSEL R47, R8, -INF , !P3 ;  /* 0xff800000082f7808 */ /* 0x000fe40005800000 */
[----:B------:R-:W-:-:S02]  /*18100*/  FSEL R61, R9, -INF , !P6 ;  /* 0xff800000093d7808 */ /* 0x000fc40007000000 */
        /* <DEDUP_REMOVED lines=15> */
[C---:B------:R-:W-:Y:S01]  /*18200*/  VIADD R7, R3.reuse, 0x19 ;  /* 0x0000001903077836 */ /* 0x040fe20000000000 */
[C---:B------:R-:W-:Y:S01]  /*18210*/  IADD3 R2, R3.reuse, 0x21, RZ ;  /* 0x0000002103027810 */ /* 0x040fe20007ffe0ff */
[----:B------:R-:W-:Y:S01]  /*18220*/  VIADD R4, R3, 0x20 ;  /* 0x0000002003047836 */ /* 0x000fe20000000000 */
[----:B------:R1:W-:Y:S01]  /*18230*/  MUFU.TANH R21, R46 ;  /* 0x0000002e00157308 */ /* 0x0003e20000002400 */
[----:B------:R-:W-:-:S02]  /*18240*/  FSEL R43, R13, -INF , !P4 ;  /* 0xff8000000d2b7808 */ /* 0x000fc40006000000 */
[----:B------:R-:W-:Y:S02]  /*18250*/  FSEL R63, R12, -INF , !P5 ;  /* 0xff8000000c3f7808 */ /* 0x000fe40006800000 */
[----:B------:R-:W-:Y:S02]  /*18260*/  FSEL R49, R9, -INF , !P2 ;  /* 0xff80000009317808 */ /* 0x000fe40005000000 */
[----:B------:R-:W-:Y:S02]  /*18270*/  FSEL R65, R11, -INF , !P0 ;  /* 0xff8000000b417808 */ /* 0x000fe40004000000 */
[----:B------:R-:W-:Y:S01]  /*18280*/  FSEL R66, R10, -INF , !P3 ;  /* 0xff8000000a427808 */ /* 0x000fe20005800000 */
[----:B------:R-:W2:Y:S01]  /*18290*/  MUFU.TANH R50, R50 ;  /* 0x0000003200327308 */ /* 0x000ea20000002400 */
[C---:B------:R-:W-:Y:S02]  /*182a0*/  ISETP.GE.AND P4, PT, R7.reuse, R6, PT ;  /* 0x000000060700720c */ /* 0x040fe40003f86270 */
[----:B------:R-:W-:-:S02]  /*182b0*/  ISETP.GE.AND P5, PT, R7, R5, PT ;  /* 0x000000050700720c */ /* 0x000fc40003fa6270 */
[-C--:B------:R-:W-:Y:S02]  /*182c0*/  ISETP.GE.AND P2, PT, R4, R6.reuse, PT ;  /* 0x000000060400720c */ /* 0x080fe40003f46270 */
[----:B-1----:R-:W-:Y:S02]  /*182d0*/  FSEL R46, R8, -INF , !P1 ;  /* 0xff800000082e7808 */ /* 0x002fe40004800000 */
[-C--:B------:R-:W-:Y:S02]  /*182e0*/  ISETP.GE.AND P0, PT, R4, R5.reuse, PT ;  /* 0x000000050400720c */ /* 0x080fe40003f06270 */
[C---:B------:R-:W-:Y:S02]  /*182f0*/  ISETP.GE.AND P1, PT, R2.reuse, R6, PT ;  /* 0x000000060200720c */ /* 0x040fe40003f26270 */
[----:B------:R-:W-:Y:S02]  /*18300*/  ISETP.GE.AND P3, PT, R2, R5, PT ;  /* 0x000000050200720c */ /* 0x000fe40003f66270 */
[----:B------:R-:W-:-:S02]  /*18310*/  I2FP.F32.S32 R7, R7 ;  /* 0x0000000700077245 */ /* 0x000fc40000201400 */
[----:B------:R-:W-:Y:S02]  /*18320*/  I2FP.F32.S32 R4, R4 ;  /* 0x0000000400047245 */ /* 0x000fe40000201400 */
[----:B------:R-:W-:Y:S01]  /*18330*/  I2FP.F32.S32 R2, R2 ;  /* 0x0000000200027245 */ /* 0x000fe20000201400 */
[CC--:B------:R-:W-:Y:S01]  /*18340*/  FFMA.FTZ R12, R69.reuse, R7.reuse, R110 ;  /* 0x00000007450c7223 */ /* 0x0c0fe2000001006e */
[C---:B------:R-:W-:Y:S01]  /*18350*/  FFMA.FTZ R9, R69.reuse, R7, R99 ;  /* 0x0000000745097223 */ /* 0x040fe20000010063 */
[CC--:B------:R-:W-:Y:S01]  /*18360*/  FFMA.FTZ R11, R69.reuse, R4.reuse, R98 ;  /* 0x00000004450b7223 */ /* 0x0c0fe20000010062 */
[C---:B------:R-:W-:Y:S01]  /*18370*/  FFMA.FTZ R8, R69.reuse, R4, R96 ;  /* 0x0000000445087223 */ /* 0x040fe20000010060 */
[CC--:B------:R-:W-:Y:S01]  /*18380*/  FFMA.FTZ R10, R69.reuse, R2.reuse, R97 ;  /* 0x00000002450a7223 */ /* 0x0c0fe20000010061 */
[----:B---3--:R-:W-:Y:S01]  /*18390*/  FFMA.FTZ R13, R69, R2, R88 ;  /* 0x00000002450d7223 */ /* 0x008fe20000010058 */
[C---:B------:R-:W-:Y:S02]  /*183a0*/  VIADD R7, R3.reuse, 0x28 ;  /* 0x0000002803077836 */ /* 0x040fe40000000000 */
[----:B------:R-:W-:-:S02]  /*183b0*/  VIADD R4, R3, 0x29 ;  /* 0x0000002903047836 */ /* 0x000fc40000000000 */
[----:B------:R-:W-:Y:S01]  /*183c0*/  VIADD R2, R3, 0x30 ;  /* 0x0000003003027836 */ /* 0x000fe20000000000 */
[----:B------:R-:W-:Y:S02]  /*183d0*/  FSEL R59, R14, -INF , !P6 ;  /* 0xff8000000e3b7808 */ /* 0x000fe40007000000 */
[----:B------:R-:W-:Y:S02]  /*183e0*/  FSEL R88, R12, -INF , !P4 ;  /* 0xff8000000c587808 */ /* 0x000fe40006000000 */
[----:B------:R-:W-:Y:S02]  /*183f0*/  FSEL R89, R9, -INF , !P5 ;  /* 0xff80000009597808 */ /* 0x000fe40006800000 */
[----:B------:R-:W-:Y:S02]  /*18400*/  FSEL R140, R11, -INF , !P2 ;  /* 0xff8000000b8c7808 */ /* 0x000fe40005000000 */
[----:B------:R-:W-:Y:S02]  /*18410*/  FSEL R138, R8, -INF , !P0 ;  /* 0xff800000088a7808 */ /* 0x000fe40004000000 */
[----:B------:R-:W-:Y:S01]  /*18420*/  FSEL R141, R10, -INF , !P1 ;  /* 0xff8000000a8d7808 */ /* 0x000fe20004800000 */
[----:B------:R-:W1:Y:S01]  /*18430*/  MUFU.TANH R51, R51 ;  /* 0x0000003300337308 */ /* 0x000e620000002400 */
[----:B------:R-:W-:-:S02]  /*18440*/  ISETP.GE.AND P6, PT, R7, R6, PT ;  /* 0x000000060700720c */ /* 0x000fc40003fc6270 */
[-C--:B------:R-:W-:Y:S02]  /*18450*/  ISETP.GE.AND P4, PT, R7, R5.reuse, PT ;  /* 0x000000050700720c */ /* 0x080fe40003f86270 */
[CC--:B------:R-:W-:Y:S02]  /*18460*/  ISETP.GE.AND P5, PT, R4.reuse, R6.reuse, PT ;  /* 0x000000060400720c */ /* 0x0c0fe40003fa6270 */
[-C--:B------:R-:W-:Y:S01]  /*18470*/  ISETP.GE.AND P2, PT, R4, R5.reuse, PT ;  /* 0x000000050400720c */ /* 0x080fe20003f46270 */
[----:B------:R-:W3:Y:S01]  /*18480*/  MUFU.TANH R56, R56 ;  /* 0x0000003800387308 */ /* 0x000ee20000002400 */
[C---:B------:R-:W-:Y:S02]  /*18490*/  ISETP.GE.AND P0, PT, R2.reuse, R6, PT ;  /* 0x000000060200720c */ /* 0x040fe40003f06270 */
[----:B------:R-:W-:Y:S02]  /*184a0*/  ISETP.GE.AND P1, PT, R2, R5, PT ;  /* 0x000000050200720c */ /* 0x000fe40003f26270 */
[----:B------:R-:W-:-:S02]  /*184b0*/  I2FP.F32.S32 R7, R7 ;  /* 0x0000000700077245 */ /* 0x000fc40000201400 */
[----:B------:R-:W-:Y:S01]  /*184c0*/  I2FP.F32.S32 R4, R4 ;  /* 0x0000000400047245 */ /* 0x000fe20000201400 */
[----:B------:R-:W-:Y:S01]  /*184d0*/  MUFU.TANH R57, R57 ;  /* 0x0000003900397308 */ /* 0x000fe20000002400 */
[----:B------:R-:W-:Y:S01]  /*184e0*/  I2FP.F32.S32 R2, R2 ;  /* 0x0000000200027245 */ /* 0x000fe20000201400 */
[CC--:B------:R-:W-:Y:S01]  /*184f0*/  FFMA.FTZ R12, R69.reuse, R7.reuse, R90 ;  /* 0x00000007450c7223 */ /* 0x0c0fe2000001005a */
[----:B------:R-:W-:-:S05]  /*18500*/  FFMA.FTZ R9, R69, R7, R81 ;  /* 0x0000000745097223 */ /* 0x000fca0000010051 */
[----:B------:R-:W3:Y:S01]  /*18510*/  MUFU.TANH R58, R58 ;  /* 0x0000003a003a7308 */ /* 0x000ee20000002400 */
[CC--:B------:R-:W-:Y:S01]  /*18520*/  FFMA.FTZ R11, R69.reuse, R4.reuse, R82 ;  /* 0x00000004450b7223 */ /* 0x0c0fe20000010052 */
[C---:B----4-:R-:W-:Y:S01]  /*18530*/  FFMA.FTZ R8, R69.reuse, R4, R80 ;  /* 0x0000000445087223 */ /* 0x050fe20000010050 */
[CC--:B------:R-:W-:Y:S01]  /*18540*/  FFMA.FTZ R10, R69.reuse, R2.reuse, R70 ;  /* 0x00000002450a7223 */ /* 0x0c0fe20000010046 */
[----:B--2---:R-:W-:Y:S01]  /*18550*/  FFMA.FTZ R14, R69, R2, R50 ;  /* 0x00000002450e7223 */ /* 0x004fe20000010032 */
[C---:B------:R-:W-:Y:S02]  /*18560*/  VIADD R7, R3.reuse, 0x31 ;  /* 0x0000003103077836 */ /* 0x040fe40000000000 */
[C---:B------:R-:W-:Y:S02]  /*18570*/  VIADD R4, R3.reuse, 0x38 ;  /* 0x0000003803047836 */ /* 0x040fe40000000000 */
[----:B------:R-:W-:Y:S01]  /*18580*/  VIADD R2, R3, 0x39 ;  /* 0x0000003903027836 */ /* 0x000fe20000000000 */
[----:B------:R-:W-:-:S02]  /*18590*/  FSEL R136, R13, -INF , !P3 ;  /* 0xff8000000d887808 */ /* 0x000fc40005800000 */
[----:B------:R-:W-:Y:S02]  /*185a0*/  FSEL R139, R12, -INF , !P6 ;  /* 0xff8000000c8b7808 */ /* 0x000fe40007000000 */
[----:B------:R-:W-:Y:S02]  /*185b0*/  FSEL R137, R9, -INF , !P4 ;  /* 0xff80000009897808 */ /* 0x000fe40006000000 */
[----:B------:R-:W-:Y:S02]  /*185c0*/  FSEL R142, R11, -INF , !P5 ;  /* 0xff8000000b8e7808 */ /* 0x000fe40006800000 */
[----:B------:R-:W-:Y:S02]  /*185d0*/  FSEL R143, R8, -INF , !P2 ;  /* 0xff800000088f7808 */ /* 0x000fe40005000000 */
[----:B------:R-:W-:Y:S01]  /*185e0*/  FSEL R150, R10, -INF , !P0 ;  /* 0xff8000000a967808 */ /* 0x000fe20004000000 */
[----:B------:R-:W2:Y:S01]  /*185f0*/  MUFU.TANH R52, R52 ;  /* 0x0000003400347308 */ /* 0x000ea20000002400 */
[----:B------:R-:W-:-:S02]  /*18600*/  ISETP.GE.AND P3, PT, R7, R6, PT ;  /* 0x000000060700720c */ /* 0x000fc40003f66270 */
[-C--:B------:R-:W-:Y:S02]  /*18610*/  ISETP.GE.AND P6, PT, R7, R5.reuse, PT ;  /* 0x000000050700720c */ /* 0x080fe40003fc6270 */
[CC--:B------:R-:W-:Y:S02]  /*18620*/  ISETP.GE.AND P4, PT, R4.reuse, R6.reuse, PT ;  /* 0x000000060400720c */ /* 0x0c0fe40003f86270 */
[-C--:B------:R-:W-:Y:S01]  /*18630*/  ISETP.GE.AND P5, PT, R4, R5.reuse, PT ;  /* 0x000000050400720c */ /* 0x080fe20003fa6270 */
[----:B------:R-:W-:Y:S01]  /*18640*/  MUFU.TANH R53, R53 ;  /* 0x0000003500357308 */ /* 0x000fe20000002400 */
[C---:B------:R-:W-:Y:S02]  /*18650*/  ISETP.GE.AND P2, PT, R2.reuse, R6, PT ;  /* 0x000000060200720c */ /* 0x040fe40003f46270 */
[----:B------:R-:W-:Y:S02]  /*18660*/  ISETP.GE.AND P0, PT, R2, R5, PT ;  /* 0x000000050200720c */ /* 0x000fe40003f06270 */
[----:B------:R-:W-:-:S02]  /*18670*/  I2FP.F32.S32 R7, R7 ;  /* 0x0000000700077245 */ /* 0x000fc40000201400 */
[----:B------:R-:W-:Y:S01]  /*18680*/  I2FP.F32.S32 R4, R4 ;  /* 0x0000000400047245 */ /* 0x000fe20000201400 */
[----:B------:R-:W4:Y:S01]  /*18690*/  MUFU.TANH R54, R54 ;  /* 0x0000003600367308 */ /* 0x000f220000002400 */
[----:B------:R-:W-:Y:S01]  /*186a0*/  I2FP.F32.S32 R2, R2 ;  /* 0x0000000200027245 */ /* 0x000fe20000201400 */
[CC--:B------:R-:W-:Y:S01]  /*186b0*/  FFMA.FTZ R12, R69.reuse, R7.reuse, R67 ;  /* 0x00000007450c7223 */ /* 0x0c0fe20000010043 */
[----:B-1----:R-:W-:-:S05]  /*186c0*/  FFMA.FTZ R9, R69, R7, R51 ;  /* 0x0000000745097223 */ /* 0x002fca0000010033 */
[----:B------:R-:W1:Y:S01]  /*186d0*/  MUFU.TANH R55, R55 ;  /* 0x0000003700377308 */ /* 0x000e620000002400 */
[CC--:B---3--:R-:W-:Y:S01]  /*186e0*/  FFMA.FTZ R11, R69.reuse, R4.reuse, R56 ;  /* 0x00000004450b7223 */ /* 0x0c8fe20000010038 */
[C---:B------:R-:W-:Y:S01]  /*186f0*/  FFMA.FTZ R8, R69.reuse, R4, R58 ;  /* 0x0000000445087223 */ /* 0x040fe2000001003a */
[----:B------:R-:W-:-:S05]  /*18700*/  FFMA.FTZ R10, R69, R2, R57 ;  /* 0x00000002450a7223 */ /* 0x000fca0000010039 */
[----:B------:R-:W3:Y:S01]  /*18710*/  MUFU.TANH R44, R44 ;  /* 0x0000002c002c7308 */ /* 0x000ee20000002400 */
[----:B------:R-:W-:Y:S01]  /*18720*/  FFMA.FTZ R13, R69, R2, R16 ;  /* 0x00000002450d7223 */ /* 0x000fe20000010010 */
[C---:B------:R-:W-:Y:S01]  /*18730*/  VIADD R4, R3.reuse, 0x41 ;  /* 0x0000004103047836 */ /* 0x040fe20000000000 */
[C---:B------:R-:W-:Y:S01]  /*18740*/  IADD3 R7, R3.reuse, 0x40, RZ ;  /* 0x0000004003077810 */ /* 0x040fe20007ffe0ff */
[----:B------:R-:W-:Y:S01]  /*18750*/  VIADD R2, R3, 0x48 ;  /* 0x0000004803027836 */ /* 0x000fe20000000000 */
[----:B------:R-:W-:Y:S02]  /*18760*/  FSEL R144, R14, -INF , !P1 ;  /* 0xff8000000e907808 */ /* 0x000fe40004800000 */
[----:B------:R-:W-:Y:S02]  /*18770*/  FSEL R147, R12, -INF , !P3 ;  /* 0xff8000000c937808 */ /* 0x000fe40005800000 */
[----:B------:R-:W-:Y:S02]  /*18780*/  FSEL R145, R9, -INF , !P6 ;  /* 0xff80000009917808 */ /* 0x000fe40007000000 */
[----:B------:R-:W-:-:S02]  /*18790*/  FSEL R148, R11, -INF , !P4 ;  /* 0xff8000000b947808 */ /* 0x000fc40006000000 */
[----:B------:R-:W-:Y:S02]  /*187a0*/  FSEL R146, R8, -INF , !P5 ;  /* 0xff80000008927808 */ /* 0x000fe40006800000 */
[----:B------:R-:W-:Y:S01]  /*187b0*/  FSEL R151, R10, -INF , !P2 ;  /* 0xff8000000a977808 */ /* 0x000fe20005000000 */
[----:B------:R-:W3:Y:S01]  /*187c0*/  MUFU.TANH R31, R31 ;  /* 0x0000001f001f7308 */ /* 0x000ee20000002400 */
[CC--:B------:R-:W-:Y:S02]  /*187d0*/  ISETP.GE.AND P1, PT, R7.reuse, R6.reuse, PT ;  /* 0x000000060700720c */ /* 0x0c0fe40003f26270 */
[-C--:B------:R-:W-:Y:S02]  /*187e0*/  ISETP.GE.AND P3, PT, R7, R5.reuse, PT ;  /* 0x000000050700720c */ /* 0x080fe40003f66270 */
[CC--:B------:R-:W-:Y:S02]  /*187f0*/  ISETP.GE.AND P6, PT, R4.reuse, R6.reuse, PT ;  /* 0x000000060400720c */ /* 0x0c0fe40003fc6270 */
[----:B------:R-:W-:Y:S01]  /*18800*/  ISETP.GE.AND P4, PT, R4, R5, PT ;  /* 0x000000050400720c */ /* 0x000fe20003f86270 */
[----:B------:R-:W3:Y:S01]  /*18810*/  MUFU.TANH R30, R30 ;  /* 0x0000001e001e7308 */ /* 0x000ee20000002400 */
[----:B------:R-:W-:-:S02]  /*18820*/  ISETP.GE.AND P5, PT, R2, R6, PT ;  /* 0x000000060200720c */ /* 0x000fc40003fa6270 */
[----:B------:R-:W-:Y:S02]  /*18830*/  ISETP.GE.AND P2, PT, R2, R5, PT ;  /* 0x000000050200720c */ /* 0x000fe40003f46270 */
[----:B------:R-:W-:Y:S02]  /*18840*/  I2FP.F32.S32 R7, R7 ;  /* 0x0000000700077245 */ /* 0x000fe40000201400 */
[----:B------:R-:W-:Y:S01]  /*18850*/  I2FP.F32.S32 R4, R4 ;  /* 0x0000000400047245 */ /* 0x000fe20000201400 */
[----:B------:R-:W-:Y:S01]  /*18860*/  MUFU.TANH R22, R33 ;  /* 0x0000002100167308 */ /* 0x000fe20000002400 */
[----:B------:R-:W-:Y:S01]  /*18870*/  I2FP.F32.S32 R2, R2 ;  /* 0x0000000200027245 */ /* 0x000fe20000201400 */
[CC--:B--2---:R-:W-:Y:S01]  /*18880*/  FFMA.FTZ R12, R69.reuse, R7.reuse, R52 ;  /* 0x00000007450c7223 */ /* 0x0c4fe20000010034 */
[----:B----4-:R-:W-:-:S05]  /*18890*/  FFMA.FTZ R9, R69, R7, R54 ;  /* 0x0000000745097223 */ /* 0x010fca0000010036 */
[----:B------:R-:W2:Y:S01]  /*188a0*/  MUFU.TANH R17, R34 ;  /* 0x0000002200117308 */ /* 0x000ea20000002400 */
[CC--:B------:R-:W-:Y:S01]  /*188b0*/  FFMA.FTZ R11, R69.reuse, R4.reuse, R53 ;  /* 0x00000004450b7223 */ /* 0x0c0fe20000010035 */
[C---:B-1----:R-:W-:Y:S01]  /*188c0*/  FFMA.FTZ R8, R69.reuse, R4, R55 ;  /* 0x0000000445087223 */ /* 0x042fe20000010037 */
[----:B---3--:R-:W-:-:S05]  /*188d0*/  FFMA.FTZ R10, R69, R2, R44 ;  /* 0x00000002450a7223 */ /* 0x008fca000001002c */
[----:B------:R-:W1:Y:S01]  /*188e0*/  MUFU.TANH R15, R35 ;  /* 0x00000023000f7308 */ /* 0x000e620000002400 */
[----:B------:R-:W-:Y:S01]  /*188f0*/  FFMA.FTZ R14, R69, R2, R21 ;  /* 0x00000002450e7223 */ /* 0x000fe20000010015 */
[C---:B------:R-:W-:Y:S02]  /*18900*/  VIADD R7, R3.reuse, 0x49 ;  /* 0x0000004903077836 */ /* 0x040fe40000000000 */
[----:B------:R-:W-:-:S04]  /*18910*/  VIADD R4, R3, 0x50 ;  /* 0x0000005003047836 */ /* 0x000fc80000000000 */
[----:B------:R-:W3:Y:S01]  /*18920*/  MUFU.TANH R45, R45 ;  /* 0x0000002d002d7308 */ /* 0x000ee20000002400 */
[----:B------:R-:W-:Y:S01]  /*18930*/  VIADD R2, R3, 0x51 ;  /* 0x0000005103027836 */ /* 0x000fe20000000000 */
[----:B------:R-:W-:Y:S02]  /*18940*/  FSEL R149, R13, -INF , !P0 ;  /* 0xff8000000d957808 */ /* 0x000fe40004000000 */
[----:B------:R-:W-:Y:S02]  /*18950*/  FSEL R154, R12, -INF , !P1 ;  /* 0xff8000000c9a7808 */ /* 0x000fe40004800000 */
[----:B------:R-:W-:Y:S02]  /*18960*/  FSEL R152, R9, -INF , !P3 ;  /* 0xff80000009987808 */ /* 0x000fe40005800000 */
[----:B------:R-:W-:Y:S02]  /*18970*/  FSEL R157, R11, -INF , !P6 ;  /* 0xff8000000b9d7808 */ /* 0x000fe40007000000 */
[----:B------:R-:W-:-:S02]  /*18980*/  FSEL R153, R8, -INF , !P4 ;  /* 0xff80000008997808 */ /* 0x000fc40006000000 */
[----:B------:R-:W-:Y:S01]  /*18990*/  FSEL R158, R10, -INF , !P5 ;  /* 0xff8000000a9e7808 */ /* 0x000fe20006800000 */
[----:B------:R-:W4:Y:S01]  /*189a0*/  MUFU.TANH R19, R36 ;  /* 0x0000002400137308 */ /* 0x000f220000002400 */
[CC--:B------:R-:W-:Y:S02]  /*189b0*/  ISETP.GE.AND P0, PT, R7.reuse, R6.reuse, PT ;  /* 0x000000060700720c */ /* 0x0c0fe40003f06270 */
[-C--:B------:R-:W-:Y:S02]  /*189c0*/  ISETP.GE.AND P1, PT, R7, R5.reuse, PT ;  /* 0x000000050700720c */ /* 0x080fe40003f26270 */
[CC--:B------:R-:W-:Y:S02]  /*189d0*/  ISETP.GE.AND P3, PT, R4.reuse, R6.reuse, PT ;  /* 0x000000060400720c */ /* 0x0c0fe40003f66270 */
[----:B------:R-:W-:Y:S01]  /*189e0*/  ISETP.GE.AND P6, PT, R4, R5, PT ;  /* 0x000000050400720c */ /* 0x000fe20003fc6270 */
[----:B------:R-:W4:Y:S01]  /*189f0*/  MUFU.TANH R18, R37 ;  /* 0x0000002500127308 */ /* 0x000f220000002400 */
[----:B------:R-:W-:-:S02]  /*18a00*/  ISETP.GE.AND P4, PT, R2, R6, PT ;  /* 0x000000060200720c */ /* 0x000fc40003f86270 */
[----:B------:R-:W-:Y:S02]  /*18a10*/  ISETP.GE.AND P5, PT, R2, R5, PT ;  /* 0x000000050200720c */ /* 0x000fe40003fa6270 */
[----:B------:R-:W-:Y:S02]  /*18a20*/  I2FP.F32.S32 R7, R7 ;  /* 0x0000000700077245 */ /* 0x000fe40000201400 */
[----:B------:R-:W-:Y:S01]  /*18a30*/  I2FP.F32.S32 R4, R4 ;  /* 0x0000000400047245 */ /* 0x000fe20000201400 */
[----:B------:R-:W4:Y:S01]  /*18a40*/  MUFU.TANH R16, R39 ;  /* 0x0000002700107308 */ /* 0x000f220000002400 */
[----:B------:R-:W-:Y:S01]  /*18a50*/  I2FP.F32.S32 R2, R2 ;  /* 0x0000000200027245 */ /* 0x000fe20000201400 */
[C---:B------:R-:W-:Y:S02]  /*18a60*/  FFMA.FTZ R9, R69.reuse, R7, R31 ;  /* 0x0000000745097223 */ /* 0x040fe4000001001f */
[CC--:B------:R-:W-:Y:S01]  /*18a70*/  FFMA.FTZ R11, R69.reuse, R4.reuse, R30 ;  /* 0x00000004450b7223 */ /* 0x0c0fe2000001001e */
[----:B--2---:R-:W-:-:S03]  /*18a80*/  FFMA.FTZ R8, R69, R4, R17 ;  /* 0x0000000445087223 */ /* 0x004fc60000010011 */
[----:B------:R-:W2:Y:S01]  /*18a90*/  MUFU.TANH R27, R24 ;  /* 0x00000018001b7308 */ /* 0x000ea20000002400 */
[CC--:B------:R-:W-:Y:S01]  /*18aa0*/  FFMA.FTZ R10, R69.reuse, R2.reuse, R22 ;  /* 0x00000002450a7223 */ /* 0x0c0fe20000010016 */
[----:B-1----:R-:W-:Y:S01]  /*18ab0*/  FFMA.FTZ R13, R69, R2, R15 ;  /* 0x00000002450d7223 */ /* 0x002fe2000001000f */
[----:B------:R-:W-:-:S05]  /*18ac0*/  VIADD R2, R3, 0x60 ;  /* 0x0000006003027836 */ /* 0x000fca0000000000 */
[----:B------:R-:W1:Y:S01]  /*18ad0*/  MUFU.TANH R20, R32 ;  /* 0x0000002000147308 */ /* 0x000e620000002400 */
[----:B---3--:R-:W-:Y:S01]  /*18ae0*/  FFMA.FTZ R12, R69, R7, R45 ;  /* 0x00000007450c7223 */ /* 0x008fe2000001002d */
[C---:B------:R-:W-:Y:S01]  /*18af0*/  IADD3 R4, R3.reuse, 0x59, RZ ;  /* 0x0000005903047810 */ /* 0x040fe20007ffe0ff */
[----:B------:R-:W-:-:S05]  /*18b00*/  VIADD R7, R3, 0x58 ;  /* 0x0000005803077836 */ /* 0x000fca0000000000 */
[----:B------:R-:W3:Y:S01]  /*18b10*/  MUFU.TANH R26, R25 ;  /* 0x00000019001a7308 */ /* 0x000ee20000002400 */
[----:B------:R-:W-:Y:S02]  /*18b20*/  FSEL R156, R9, -INF , !P1 ;  /* 0xff800000099c7808 */ /* 0x000fe40004800000 */
[----:B------:R-:W-:Y:S02]  /*18b30*/  FSEL R164, R11, -INF , !P3 ;  /* 0xff8000000ba47808 */ /* 0x000fe40005800000 */
[----:B------:R-:W-:Y:S02]  /*18b40*/  FSEL R159, R8, -INF , !P6 ;  /* 0xff800000089f7808 */ /* 0x000fe40007000000 */
[----:B------:R-:W-:Y:S01]  /*18b50*/  FSEL R165, R10, -INF , !P4 ;  /* 0xff8000000aa57808 */ /* 0x000fe20006000000 */
[----:B------:R4:W-:Y:S01]  /*18b60*/  MUFU.TANH R17, R68 ;  /* 0x0000004400117308 */ /* 0x0009e20000002400 */
[C---:B------:R-:W-:Y:S02]  /*18b70*/  ISETP.GE.AND P1, PT, R4.reuse, R6, PT ;  /* 0x000000060400720c */ /* 0x040fe40003f26270 */
[----:B------:R-:W-:-:S02]  /*18b80*/  ISETP.GE.AND P3, PT, R4, R5, PT ;  /* 0x000000050400720c */ /* 0x000fc40003f66270 */
[C---:B------:R-:W-:Y:S02]  /*18b90*/  ISETP.GE.AND P6, PT, R2.reuse, R6, PT ;  /* 0x000000060200720c */ /* 0x040fe40003fc6270 */
[-C--:B------:R-:W-:Y:S01]  /*18ba0*/  ISETP.GE.AND P4, PT, R2, R5.reuse, PT ;  /* 0x000000050200720c */ /* 0x080fe20003f86270 */
[----:B------:R-:W3:Y:S01]  /*18bb0*/  MUFU.TANH R15, R71 ;  /* 0x00000047000f7308 */ /* 0x000ee20000002400 */
[----:B------:R-:W-:Y:S02]  /*18bc0*/  FSEL R155, R12, -INF , !P0 ;  /* 0xff8000000c9b7808 */ /* 0x000fe40004000000 */
[----:B------:R-:W-:Y:S02]  /*18bd0*/  I2FP.F32.S32 R4, R4 ;  /* 0x0000000400047245 */ /* 0x000fe40000201400 */
[----:B------:R-:W-:Y:S02]  /*18be0*/  I2FP.F32.S32 R2, R2 ;  /* 0x0000000200027245 */ /* 0x000fe40000201400 */
[----:B------:R-:W-:-:S02]  /*18bf0*/  ISETP.GE.AND P0, PT, R7, R5, PT ;  /* 0x000000050700720c */ /* 0x000fc40003f06270 */
[----:B----4-:R-:W-:Y:S01]  /*18c00*/  FSEL R68, R14, -INF , !P2 ;  /* 0xff8000000e447808 */ /* 0x010fe20005000000 */
[----:B------:R-:W4:Y:S01]  /*18c10*/  MUFU.TANH R25, R38 ;  /* 0x0000002600197308 */ /* 0x000f220000002400 */
[----:B------:R-:W-:Y:S02]  /*18c20*/  ISETP.GE.AND P2, PT, R7, R6, PT ;  /* 0x000000060700720c */ /* 0x000fe40003f46270 */
[----:B------:R-:W-:Y:S01]  /*18c30*/  I2FP.F32.S32 R7, R7 ;  /* 0x0000000700077245 */ /* 0x000fe20000201400 */
[C---:B------:R-:W-:Y:S01]  /*18c40*/  FFMA.FTZ R8, R69.reuse, R4, R19 ;  /* 0x0000000445087223 */ /* 0x040fe20000010013 */
[----:B------:R-:W-:-:S03]  /*18c50*/  FFMA.FTZ R10, R69, R2, R18 ;  /* 0x00000002450a7223 */ /* 0x000fc60000010012 */
[----:B------:R-:W4:Y:S01]  /*18c60*/  MUFU.TANH R24, R23 ;  /* 0x0000001700187308 */ /* 0x000f220000002400 */
[----:B------:R-:W-:Y:S01]  /*18c70*/  FFMA.FTZ R14, R69, R2, R16 ;  /* 0x00000002450e7223 */ /* 0x000fe20000010010 */
[----:B------:R-:W-:Y:S02]  /*18c80*/  VIADD R2, R3, 0x69 ;  /* 0x0000006903027836 */ /* 0x000fe40000000000 */
[CC--:B--2---:R-:W-:Y:S01]  /*18c90*/  FFMA.FTZ R12, R69.reuse, R7.reuse, R27 ;  /* 0x00000007450c7223 */ /* 0x0c4fe2000001001b */
[----:B-1----:R-:W-:-:S03]  /*18ca0*/  FFMA.FTZ R9, R69, R7, R20 ;  /* 0x0000000745097223 */ /* 0x002fc60000010014 */
[----:B------:R-:W1:Y:S01]  /*18cb0*/  MUFU.TANH R21, R64 ;  /* 0x0000004000157308 */ /* 0x000e620000002400 */
[----:B---3--:R-:W-:Y:S01]  /*18cc0*/  FFMA.FTZ R11, R69, R4, R26 ;  /* 0x00000004450b7223 */ /* 0x008fe2000001001a */
[C---:B------:R-:W-:Y:S01]  /*18cd0*/  VIADD R7, R3.reuse, 0x61 ;  /* 0x0000006103077836 */ /* 0x040fe20000000000 */
[----:B------:R-:W-:Y:S01]  /*18ce0*/  FSEL R167, R8, -INF , !P3 ;  /* 0xff80000008a77808 */ /* 0x000fe20005800000 */
[----:B------:R-:W-:-:S04]  /*18cf0*/  VIADD R4, R3, 0x68 ;  /* 0x0000006803047836 */ /* 0x000fc80000000000 */
[----:B------:R-:W2:Y:S01]  /*18d00*/  MUFU.TANH R23, R62 ;  /* 0x0000003e00177308 */ /* 0x000ea20000002400 */
[----:B------:R-:W-:Y:S02]  /*18d10*/  FSEL R173, R10, -INF , !P6 ;  /* 0xff8000000aad7808 */ /* 0x000fe40007000000 */
[C---:B------:R-:W-:Y:S02]  /*18d20*/  ISETP.GE.AND P3, PT, R2.reuse, R6, PT ;  /* 0x000000060200720c */ /* 0x040fe40003f66270 */
[----:B------:R-:W-:Y:S02]  /*18d30*/  ISETP.GE.AND P6, PT, R2, R5, PT ;  /* 0x000000050200720c */ /* 0x000fe40003fc6270 */
[----:B------:R-:W-:Y:S01]  /*18d40*/  FSEL R161, R13, -INF , !P5 ;  /* 0xff8000000da17808 */ /* 0x000fe20006800000 */
[----:B------:R-:W-:Y:S01]  /*18d50*/  MUFU.TANH R22, R72 ;  /* 0x0000004800167308 */ /* 0x000fe20000002400 */
[----:B------:R-:W-:Y:S02]  /*18d60*/  FSEL R163, R12, -INF , !P2 ;  /* 0xff8000000ca37808 */ /* 0x000fe40005000000 */
[----:B------:R-:W-:-:S02]  /*18d70*/  I2FP.F32.S32 R2, R2 ;  /* 0x0000000200027245 */ /* 0x000fc40000201400 */
[CC--:B------:R-:W-:Y:S02]  /*18d80*/  ISETP.GE.AND P5, PT, R7.reuse, R6.reuse, PT ;  /* 0x000000060700720c */ /* 0x0c0fe40003fa6270 */
[----:B------:R-:W-:Y:S01]  /*18d90*/  ISETP.GE.AND P2, PT, R7, R5, PT ;  /* 0x000000050700720c */ /* 0x000fe20003f46270 */
[----:B------:R-:W3:Y:S01]  /*18da0*/  MUFU.TANH R19, R74 ;  /* 0x0000004a00137308 */ /* 0x000ee20000002400 */
[----:B------:R-:W-:Y:S02]  /*18db0*/  FSEL R162, R9, -INF , !P0 ;  /* 0xff80000009a27808 */ /* 0x000fe40004000000 */
[----:B------:R-:W-:Y:S02]  /*18dc0*/  FSEL R166, R11, -INF , !P1 ;  /* 0xff8000000ba67808 */ /* 0x000fe40004800000 */
[----:B------:R-:W-:Y:S02]  /*18dd0*/  I2FP.F32.S32 R7, R7 ;  /* 0x0000000700077245 */ /* 0x000fe40000201400 */
[C---:B------:R-:W-:Y:S01]  /*18de0*/  ISETP.GE.AND P0, PT, R4.reuse, R6, PT ;  /* 0x000000060400720c */ /* 0x040fe20003f06270 */
[----:B------:R-:W3:Y:S01]  /*18df0*/  MUFU.TANH R16, R76 ;  /* 0x0000004c00107308 */ /* 0x000ee20000002400 */
[----:B------:R-:W-:-:S02]  /*18e00*/  ISETP.GE.AND P1, PT, R4, R5, PT ;  /* 0x000000050400720c */ /* 0x000fc40003f26270 */
[----:B------:R-:W-:Y:S01]  /*18e10*/  I2FP.F32.S32 R4, R4 ;  /* 0x0000000400047245 */ /* 0x000fe20000201400 */
[C---:B------:R-:W-:Y:S01]  /*18e20*/  FFMA.FTZ R13, R69.reuse, R2, R15 ;  /* 0x00000002450d7223 */ /* 0x040fe2000001000f */
[CC--:B----4-:R-:W-:Y:S01]  /*18e30*/  FFMA.FTZ R12, R69.reuse, R7.reuse, R25 ;  /* 0x00000007450c7223 */ /* 0x0d0fe20000010019 */
[C---:B------:R-:W-:Y:S02]  /*18e40*/  FFMA.FTZ R9, R69.reuse, R7, R24 ;  /* 0x0000000745097223 */ /* 0x040fe40000010018 */
[----:B------:R-:W-:Y:S01]  /*18e50*/  MUFU.TANH R20, R73 ;  /* 0x0000004900147308 */ /* 0x000fe20000002400 */
[C---:B------:R-:W-:Y:S01]  /*18e60*/  FFMA.FTZ R8, R69.reuse, R4, R17 ;  /* 0x0000000445087223 */ /* 0x040fe20000010011 */
[----:B-1----:R-:W-:Y:S01]  /*18e70*/  FFMA.FTZ R10, R69, R2, R21 ;  /* 0x00000002450a7223 */ /* 0x002fe20000010015 */
[C---:B------:R-:W-:Y:S01]  /*18e80*/  VIADD R7, R3.reuse, 0x70 ;  /* 0x0000007003077836 */ /* 0x040fe20000000000 */
[----:B------:R-:W-:-:S04]  /*18e90*/  IADD3 R2, R3, 0x78, RZ ;  /* 0x0000007803027810 */ /* 0x000fc80007ffe0ff */
[----:B------:R-:W1:Y:S01]  /*18ea0*/  MUFU.TANH R15, R77 ;  /* 0x0000004d000f7308 */ /* 0x000e620000002400 */
[----:B--2---:R-:W-:Y:S01]  /*18eb0*/  FFMA.FTZ R11, R69, R4, R23 ;  /* 0x00000004450b7223 */ /* 0x004fe20000010017 */
[----:B------:R-:W-:Y:S01]  /*18ec0*/  VIADD R4, R3, 0x71 ;  /* 0x0000007103047836 */ /* 0x000fe20000000000 */
[----:B------:R-:W-:Y:S02]  /*18ed0*/  FSEL R171, R12, -INF , !P5 ;  /* 0xff8000000cab7808 */ /* 0x000fe40006800000 */
[----:B------:R-:W-:Y:S02]  /*18ee0*/  I2FP.F32.S32 R12, R7 ;  /* 0x00000007000c7245 */ /* 0x000fe40000201400 */
[----:B------:R-:W-:Y:S01]  /*18ef0*/  FSEL R170, R8, -INF , !P1 ;  /* 0xff80000008aa7808 */ /* 0x000fe20004800000 */
[----:B------:R-:W2:Y:S01]  /*18f00*/  MUFU.TANH R18, R75 ;  /* 0x0000004b00127308 */ /* 0x000ea20000002400 */
[----:B------:R-:W-:Y:S02]  /*18f10*/  FSEL R175, R10, -INF , !P3 ;  /* 0xff8000000aaf7808 */ /* 0x000fe40005800000 */
[----:B------:R-:W-:-:S02]  /*18f20*/  ISETP.GE.AND P1, PT, R2, R6, PT ;  /* 0x000000060200720c */ /* 0x000fc40003f26270 */
[-C--:B------:R-:W-:Y:S02]  /*18f30*/  ISETP.GE.AND P3, PT, R2, R5.reuse, PT ;  /* 0x000000050200720c */ /* 0x080fe40003f66270 */
[----:B------:R-:W-:Y:S02]  /*18f40*/  FSEL R168, R14, -INF , !P4 ;  /* 0xff8000000ea87808 */ /* 0x000fe40006000000 */
[----:B------:R-:W-:Y:S01]  /*18f50*/  I2FP.F32.S32 R2, R2 ;  /* 0x0000000200027245 */ /* 0x000fe20000201400 */
[----:B------:R-:W4:Y:S01]  /*18f60*/  MUFU.TANH R17, R114 ;  /* 0x0000007200117308 */ /* 0x000f220000002400 */
[C---:B------:R-:W-:Y:S02]  /*18f70*/  ISETP.GE.AND P4, PT, R7.reuse, R6, PT ;  /* 0x000000060700720c */ /* 0x040fe40003f86270 */
[----:B------:R-:W-:Y:S02]  /*18f80*/  ISETP.GE.AND P5, PT, R7, R5, PT ;  /* 0x000000050700720c */ /* 0x000fe40003fa6270 */
[----:B------:R-:W-:-:S02]  /*18f90*/  FSEL R169, R9, -INF , !P2 ;  /* 0xff80000009a97808 */ /* 0x000fc40005000000 */
[----:B------:R-:W-:Y:S01]  /*18fa0*/  FSEL R172, R11, -INF , !P0 ;  /* 0xff8000000bac7808 */ /* 0x000fe20004000000 */
[----:B------:R-:W4:Y:S01]  /*18fb0*/  MUFU.TANH R14, R78 ;  /* 0x0000004e000e7308 */ /* 0x000f220000002400 */
[C---:B------:R-:W-:Y:S01]  /*18fc0*/  ISETP.GE.AND P2, PT, R4.reuse, R6, PT ;  /* 0x000000060400720c */ /* 0x040fe20003f46270 */
[C---:B---3--:R-:W-:Y:S01]  /*18fd0*/  FFMA.FTZ R8, R69.reuse, R12, R19 ;  /* 0x0000000c45087223 */ /* 0x048fe20000010013 */
[----:B------:R-:W-:Y:S02]  /*18fe0*/  ISETP.GE.AND P0, PT, R4, R5, PT ;  /* 0x000000050400720c */ /* 0x000fe40003f06270 */
[----:B------:R-:W-:Y:S01]  /*18ff0*/  I2FP.F32.S32 R7, R4 ;  /* 0x0000000400077245 */ /* 0x000fe20000201400 */
[C---:B------:R-:W-:Y:S01]  /*19000*/  FFMA.FTZ R4, R69.reuse, R12, R22 ;  /* 0x0000000c45047223 */ /* 0x040fe20000010016 */
[CC--:B------:R-:W-:Y:S01]  /*19010*/  FFMA.FTZ R9, R69.reuse, R2.reuse, R16 ;  /* 0x0000000245097223 */ /* 0x0c0fe20000010010 */
[----:B------:R-:W3:Y:S01]  /*19020*/  MUFU.TANH R12, R79 ;  /* 0x0000004f000c7308 */ /* 0x000ee20000002400 */
[C---:B-1----:R-:W-:Y:S01]  /*19030*/  FFMA.FTZ R11, R69.reuse, R2, R15 ;  /* 0x00000002450b7223 */ /* 0x042fe2000001000f */
[----:B------:R-:W-:Y:S01]  /*19040*/  FFMA.FTZ R10, R69, R7, R20 ;  /* 0x00000007450a7223 */ /* 0x000fe20000010014 */
[----:B------:R-:W-:Y:S01]  /*19050*/  VIADD R2, R3, 0x79 ;  /* 0x0000007903027836 */ /* 0x000fe20000000000 */
[----:B------:R-:W-:-:S02]  /*19060*/  FSEL R180, R9, -INF , !P1 ;  /* 0xff80000009b47808 */ /* 0x000fc40004800000 */
[----:B------:R-:W-:Y:S02]  /*19070*/  ISETP.GE.AND P1, PT, R178, 0x2, PT ;  /* 0x00000002b200780c */ /* 0x000fe40003f26270 */
[----:B------:R-:W-:Y:S02]  /*19080*/  FSEL R174, R13, -INF , !P6 ;  /* 0xff8000000dae7808 */ /* 0x000fe40007000000 */
[----:B------:R-:W-:Y:S02]  /*19090*/  FSEL R179, R4, -INF , !P4 ;  /* 0xff80000004b37808 */ /* 0x000fe40006000000 */
[C---:B------:R-:W-:Y:S02]  /*190a0*/  ISETP.GE.AND P6, PT, R3.reuse, R6, PT ;  /* 0x000000060300720c */ /* 0x040fe40003fc6270 */
[----:B------:R-:W-:Y:S02]  /*190b0*/  ISETP.GE.AND P4, PT, R3, R5, PT ;  /* 0x000000050300720c */ /* 0x000fe40003f86270 */
[----:B------:R-:W-:-:S02]  /*190c0*/  FSEL R176, R8, -INF , !P5 ;  /* 0xff80000008b07808 */ /* 0x000fc40006800000 */
[----:B------:R-:W-:Y:S02]  /*190d0*/  FSEL R181, R10, -INF , !P2 ;  /* 0xff8000000ab57808 */ /* 0x000fe40005000000 */
[----:B------:R-:W-:Y:S02]  /*190e0*/  I2FP.F32.S32 R3, R3 ;  /* 0x0000000300037245 */ /* 0x000fe40000201400 */
[C---:B------:R-:W-:Y:S02]  /*190f0*/  ISETP.GE.AND P5, PT, R2.reuse, R6, PT ;  /* 0x000000060200720c */ /* 0x040fe40003fa6270 */
[----:B------:R-:W-:Y:S01]  /*19100*/  ISETP.GE.AND P2, PT, R2, R5, PT ;  /* 0x000000050200720c */ /* 0x000fe20003f46270 */
[C---:B--2---:R-:W-:Y:S01]  /*19110*/  FFMA.FTZ R7, R69.reuse, R7, R18 ;  /* 0x0000000745077223 */ /* 0x044fe20000010012 */
[----:B------:R-:W-:Y:S01]  /*19120*/  I2FP.F32.S32 R2, R2 ;  /* 0x0000000200027245 */ /* 0x000fe20000201400 */
[CC--:B------:R-:W-:Y:S01]  /*19130*/  FFMA.FTZ R8, R69.reuse, R3.reuse, R177 ;  /* 0x0000000345087223 */ /* 0x0c0fe200000100b1 */
[----:B----4-:R-:W-:-:S02]  /*19140*/  FFMA.FTZ R4, R69, R3, R17 ;  /* 0x0000000345047223 */ /* 0x010fc40000010011 */
[----:B------:R-:W-:Y:S01]  /*19150*/  FSEL R177, R7, -INF , !P0 ;  /* 0xff80000007b17808 */ /* 0x000fe20004000000 */
[CC--:B------:R-:W-:Y:S01]  /*19160*/  FFMA.FTZ R3, R69.reuse, R2.reuse, R14 ;  /* 0x0000000245037223 */ /* 0x0c0fe2000001000e */
[----:B---3--:R-:W-:Y:S01]  /*19170*/  FFMA.FTZ R2, R69, R2, R12 ;  /* 0x0000000245027223 */ /* 0x008fe2000001000c */
[----:B------:R-:W-:Y:S01]  /*19180*/  ISETP.NE.U32.AND P0, PT, R240, RZ, PT ;  /* 0x000000fff000720c */ /* 0x000fe20003f05070 */
[----:B------:R-:W-:Y:S01]  /*19190*/  BSSY B1, `(.L_x_3504) ;  /* 0x00000dc000017945 */ /* 0x000fe20003800000 */
[C---:B------:R-:W-:Y:S01]  /*191a0*/  VIADD R234, R215.reuse, 0x800 ;  /* 0x00000800d7ea7836 */ /* 0x040fe20000000000 */
[C---:B------:R-:W-:Y:S01]  /*191b0*/  IADD3 R230, R215.reuse, 0x2800, RZ ;  /* 0x00002800d7e67810 */ /* 0x040fe20007ffe0ff */
[----:B------:R-:W-:Y:S01]  /*191c0*/  VIADD R233, R215, 0x1000 ;  /* 0x00001000d7e97836 */ /* 0x000fe20000000000 */
[----:B------:R-:W-:Y:S01]  /*191d0*/  ISETP.NE.AND.EX P0, PT, R241, RZ, PT, P0 ;  /* 0x000000fff100720c */ /* 0x000fe20003f05300 */
[C---:B------:R-:W-:Y:S01]  /*191e0*/  VIADD R232, R215.reuse, 0x1800 ;  /* 0x00001800d7e87836 */ /* 0x040fe20000000000 */
[C---:B------:R-:W-:Y:S01]  /*191f0*/  IADD3 R224, R215.reuse, 0x5800, RZ ;  /* 0x00005800d7e07810 */ /* 0x040fe20007ffe0ff */
[----:B------:R-:W-:Y:S01]  /*19200*/  VIADD R231, R215, 0x2000 ;  /* 0x00002000d7e77836 */ /* 0x000fe20000000000 */
[----:B------:R-:W-:Y:S01]  /*19210*/  FSEL R178, R11, -INF , !P3 ;  /* 0xff8000000bb27808 */ /* 0x000fe20005800000 */
[C---:B------:R-:W-:Y:S01]  /*19220*/  VIADD R229, R215.reuse, 0x3000 ;  /* 0x00003000d7e57836 */ /* 0x040fe20000000000 */
[----:B------:R-:W-:Y:S01]  /*19230*/  FSEL R39, R8, -INF , !P6 ;  /* 0xff80000008277808 */ /* 0x000fe20007000000 */
[C---:B------:R-:W-:Y:S01]  /*19240*/  VIADD R228, R215.reuse, 0x3800 ;  /* 0x00003800d7e47836 */ /* 0x040fe20000000000 */
[----:B------:R-:W-:Y:S01]  /*19250*/  FSEL R38, R4, -INF , !P4 ;  /* 0xff80000004267808 */ /* 0x000fe20006000000 */
[----:B------:R-:W-:Y:S01]  /*19260*/  VIADD R227, R215, 0x4000 ;  /* 0x00004000d7e37836 */ /* 0x000fe20000000000 */
[----:B------:R-:W-:Y:S01]  /*19270*/  FSEL R182, R3, -INF , !P5 ;  /* 0xff80000003b67808 */ /* 0x000fe20006800000 */
[C---:B------:R-:W-:Y:S01]  /*19280*/  VIADD R226, R215.reuse, 0x4800 ;  /* 0x00004800d7e27836 */ /* 0x040fe20000000000 */
[----:B------:R-:W-:Y:S01]  /*19290*/  FSEL R183, R2, -INF , !P2 ;  /* 0xff80000002b77808 */ /* 0x000fe20005000000 */
[----:B------:R-:W-:-:S02]  /*192a0*/  VIADD R225, R215, 0x5000 ;  /* 0x00005000d7e17836 */ /* 0x000fc40000000000 */
[C---:B------:R-:W-:Y:S02]  /*192b0*/  VIADD R223, R215.reuse, 0x6000 ;  /* 0x00006000d7df7836 */ /* 0x040fe40000000000 */
[C---:B------:R-:W-:Y:S02]  /*192c0*/  VIADD R222, R215.reuse, 0x6800 ;  /* 0x00006800d7de7836 */ /* 0x040fe40000000000 */
[C---:B------:R-:W-:Y:S02]  /*192d0*/  VIADD R221, R215.reuse, 0x7000 ;  /* 0x00007000d7dd7836 */ /* 0x040fe40000000000 */
[----:B------:R-:W-:Y:S01]  /*192e0*/  VIADD R220, R215, 0x7800 ;  /* 0x00007800d7dc7836 */ /* 0x000fe20000000000 */
[----:B------:R-:W-:Y:S06]  /*192f0*/  BAR.SYNC.DEFER_BLOCKING 0x0 ;  /* 0x0000000000007b1d */ /* 0x000fec0000010000 */
[----:B------:R-:W-:Y:S05]  /*19300*/  @!P1 BRA `(.L_x_3505) ;  /* 0x0000000c00109947 */ /* 0x000fea0003800000 */
[----:B------:R-:W-:Y:S04]  /*19310*/  BSSY B0, `(.L_x_3506) ;  /* 0x0000042000007945 */ /* 0x000fe80003800000 */
[----:B------:R-:W-:Y:S05]  /*19320*/  @!P0 BRA `(.L_x_3507) ;  /* 0x0000000000f48947 */ /* 0x000fea0003800000 */
[----:B------:R-:W2:Y:S01]  /*19330*/  LD.E R3, desc[UR6][R28.64+0x170] ;  /* 0x000170061c037980 */ /* 0x000ea2000c101900 */
[----:B------:R-:W-:Y:S02]  /*19340*/  IADD3 R11, R160, -0x80, RZ ;  /* 0xffffff80a00b7810 */ /* 0x000fe40007ffe0ff */
[----:B------:R-:W-:Y:S02]  /*19350*/  IABS R7, R160 ;  /* 0x000000a000077213 */ /* 0x000fe40000000000 */
[----:B------:R-:W-:Y:S02]  /*19360*/  IABS R12, R11 ;  /* 0x0000000b000c7213 */ /* 0x000fe40000000000 */
[-C--:B--2---:R-:W-:Y:S02]  /*19370*/  IABS R2, R3.reuse ;  /* 0x0000000300027213 */ /* 0x084fe40000000000 */
[-C--:B------:R-:W-:Y:S02]  /*19380*/  IABS R10, R3.reuse ;  /* 0x00000003000a7213 */ /* 0x080fe40000000000 */
[----:B------:R-:W1:Y:S01]  /*19390*/  I2F.RP R8, R2 ;  /* 0x0000000200087306 */ /* 0x000e620000209400 */
[----:B------:R-:W-:-:S02]  /*193a0*/  LOP3.LUT R11, R11, R3, RZ, 0x3c, !PT ;  /* 0x000000030b0b7212 */ /* 0x000fc400078e3cff */
[----:B------:R-:W-:-:S05]  /*193b0*/  IMAD.MOV R10, RZ, RZ, -R10 ;  /* 0x000000ffff0a7224 */ /* 0x000fca00078e0a0a */
[----:B-1----:R-:W1:Y:S02]  /*193c0*/  MUFU.RCP R8, R8 ;  /* 0x0000000800087308 */ /* 0x002e640000001000 */
[----:B-1----:R-:W-:-:S06]  /*193d0*/  VIADD R8, R8, 0xffffffe ;  /* 0x0ffffffe08087836 */ /* 0x002fcc0000000000 */
[----:B------:R-:W1:Y:S02]  /*193e0*/  F2I.FTZ.U32.TRUNC.NTZ R9, R8 ;  /* 0x0000000800097305 */ /* 0x000e64000021f000 */
[----:B-1----:R-:W-:Y:S02]  /*193f0*/  IMAD.MOV R4, RZ, RZ, -R9 ;  /* 0x000000ffff047224 */ /* 0x002fe400078e0a09 */
[----:B------:R-:W-:Y:S02]  /*19400*/  IMAD.MOV.U32 R8, RZ, RZ, RZ ;  /* 0x000000ffff087224 */ /* 0x000fe400078e00ff */
[----:B------:R-:W-:-:S04]  /*19410*/  IMAD R4, R4, R2, RZ ;  /* 0x0000000204047224 */ /* 0x000fc800078e02ff */
[----:B------:R-:W-:Y:S01]  /*19420*/  IMAD.HI.U32 R4, R9, R4, R8 ;  /* 0x0000000409047227 */ /* 0x000fe200078e0008 */
[----:B------:R-:W-:Y:S02]  /*19430*/  MOV R9, R7 ;  /* 0x0000000700097202 */ /* 0x000fe40000000f00 */
[----:B------:R-:W-:-:S03]  /*19440*/  MOV R8, R12 ;  /* 0x0000000c00087202 */ /* 0x000fc60000000f00 */
        /* <DEDUP_REMOVED lines=12> */
[----:B------:R-:W-:Y:S01]  /*19510*/  LOP3.LUT R2, R160, R3, RZ, 0x3c, !PT ;  /* 0x00000003a0027212 */ /* 0x000fe200078e3cff */
[----:B------:R-:W2:Y:S01]  /*19520*/  LD.E.64 R8, desc[UR6][R28.64+0x38] ;  /* 0x000038061c087980 */ /* 0x000ea2000c101b00 */
[----:B------:R-:W-:-:S02]  /*19530*/  @!P3 IADD3 R4, R4, 0x1, RZ ;  /* 0x000000010404b810 */ /* 0x000fc40007ffe0ff */
[----:B------:R-:W-:Y:S02]  /*19540*/  ISETP.GE.AND P4, PT, R2, RZ, PT ;  /* 0x000000ff0200720c */ /* 0x000fe40003f86270 */
[----:B------:R-:W-:Y:S02]  /*19550*/  ISETP.NE.AND P3, PT, R3, RZ, PT ;  /* 0x000000ff0300720c */ /* 0x000fe40003f65270 */
[----:B------:R-:W-:Y:S01]  /*19560*/  LOP3.LUT R2, RZ, R3, RZ, 0x33, !PT ;  /* 0x00000003ff027212 */ /* 0x000fe200078e33ff */
[----:B------:R-:W-:Y:S02]  /*19570*/  @P6 VIADD R7, R7, 0x1 ;  /* 0x0000000107076836 */ /* 0x000fe40000000000 */
[----:B------:R-:W-:-:S04]  /*19580*/  @P5 IADD3 R4, R4, 0x1, RZ ;  /* 0x0000000104045810 */ /* 0x000fc80007ffe0ff */
[----:B------:R-:W-:Y:S02]  /*19590*/  @!P2 IADD3 R4, -R4, RZ, RZ ;  /* 0x000000ff0404a210 */ /* 0x000fe40007ffe1ff */
[----:B------:R-:W-:Y:S02]  /*195a0*/  @!P4 IMAD.MOV R7, RZ, RZ, -R7 ;  /* 0x000000ffff07c224 */ /* 0x000fe400078e0a07 */
[----:B------:R-:W-:-:S03]  /*195b0*/  SEL R4, R2, R4, !P3 ;  /* 0x0000000402047207 */ /* 0x000fc60005800000 */
[----:B------:R-:W-:Y:S02]  /*195c0*/  SEL R7, R2, R7, !P3 ;  /* 0x0000000702077207 */ /* 0x000fe40005800000 */
[----:B------:R-:W-:-:S04]  /*195d0*/  IMAD.WIDE R12, R4, 0x4, R240 ;  /* 0x00000004040c7825 */ /* 0x000fc800078e02f0 */
[C---:B------:R-:W-:Y:S02]  /*195e0*/  IMAD.WIDE R10, R7.reuse, 0x4, R240 ;  /* 0x00000004070a7825 */ /* 0x040fe400078e02f0 */
[----:B------:R-:W3:Y:S04]  /*195f0*/  LD.E R12, desc[UR6][R12.64] ;  /* 0x000000060c0c7980 */ /* 0x000ee8000c101900 */
[----:B------:R-:W3:Y:S04]  /*19600*/  LD.E R2, desc[UR6][R10.64] ;  /* 0x000000060a027980 */ /* 0x000ee8000c101900 */
[----:B------:R-:W4:Y:S01]  /*19610*/  LD.E.64 R10, desc[UR6][R28.64+0x20] ;  /* 0x000020061c0a7980 */ /* 0x000f22000c101b00 */
[----:B------:R-:W-:-:S04]  /*19620*/  IMAD.IADD R4, R7, 0x1, -R4 ;  /* 0x0000000107047824 */ /* 0x000fc800078e0a04 */
[----:B------:R-:W-:-:S05]  /*19630*/  IMAD R3, R3, R4, -0x80 ;  /* 0xffffff8003037424 */ /* 0x000fca00078e0204 */
[----:B------:R-:W-:Y:S01]  /*19640*/  SHF.R.S32.HI R7, RZ, 0x1f, R3 ;  /* 0x0000001fff077819 */ /* 0x000fe20000011403 */
[-C--:B--2---:R-:W-:Y:S01]  /*19650*/  IMAD R4, R9, R3.reuse, RZ ;  /* 0x0000000309047224 */ /* 0x084fe200078e02ff */
[----:B---3--:R-:W-:Y:S01]  /*19660*/  IADD3 R12, -R2, R12, RZ ;  /* 0x0000000c020c7210 */ /* 0x008fe20007ffe1ff */
[----:B------:R-:W-:-:S04]  /*19670*/  IMAD.WIDE.U32 R2, R8, R3, RZ ;  /* 0x0000000308027225 */ /* 0x000fc800078e00ff */
[----:B------:R-:W-:Y:S01]  /*19680*/  IMAD R8, R8, R7, R4 ;  /* 0x0000000708087224 */ /* 0x000fe200078e0204 */
[----:B------:R-:W-:-:S03]  /*19690*/  SHF.R.S32.HI R7, RZ, 0x1f, R12 ;  /* 0x0000001fff077819 */ /* 0x000fc6000001140c */
[----:B------:R-:W-:Y:S02]  /*196a0*/  IMAD.IADD R3, R3, 0x1, R8 ;  /* 0x0000000103037824 */ /* 0x000fe400078e0208 */
[----:B----4-:R-:W-:Y:S02]  /*196b0*/  IMAD R4, R11, R12, RZ ;  /* 0x0000000c0b047224 */ /* 0x010fe400078e02ff */
[----:B------:R-:W-:-:S04]  /*196c0*/  IMAD.WIDE.U32 R2, R12, R10, R2 ;  /* 0x0000000a0c027225 */ /* 0x000fc800078e0002 */
[----:B------:R-:W-:-:S05]  /*196d0*/  IMAD R4, R10, R7, R4 ;  /* 0x000000070a047224 */ /* 0x000fca00078e0204 */
[----:B------:R-:W-:Y:S01]  /*196e0*/  IADD3 R4, R3, R4, RZ ;  /* 0x0000000403047210 */ /* 0x000fe20007ffe0ff */
[----:B------:R-:W-:Y:S05]  /*196f0*/  BRA `(.L_x_3508) ;  /* 0x00000000000c7947 */ /* 0x000fea0003800000 */
.L_x_3507:
[----:B------:R-:W2:Y:S02]  /*19700*/  LD.E R2, desc[UR6][R28.64+0x38] ;  /* 0x000038061c027980 */ /* 0x000ea4000c101900 */
[----:B--2---:R-:W-:-:S04]  /*19710*/  LEA R2, -R2, RZ, 0x7 ;  /* 0x000000ff02027211 */ /* 0x004fc800078e39ff */
[----:B------:R-:W-:Y:S02]  /*19720*/  SHF.R.S32.HI R4, RZ, 0x1f, R2 ;  /* 0x0000001fff047819 */ /* 0x000fe40000011402 */
.L_x_3508:
[----:B------:R-:W-:Y:S05]  /*19730*/  BSYNC B0 ;  /* 0x0000000000007941 */ /* 0x000fea0003800000 */
.L_x_3506:
        /* <DEDUP_REMOVED lines=12> */
[C---:B------:R-:W-:Y:S02]  /*19800*/  @P3 LEA R34, P2, R3.reuse, R243, 0x1 ;  /* 0x000000f303223211 */ /* 0x040fe400078408ff */
        /* <DEDUP_REMOVED lines=10> */
[CC--:B------:R-:W-:Y:S01]  /*198b0*/  IADD3 R3, P4, R2.reuse, R244.reuse, RZ ;  /* 0x000000f402037210 */ /* 0x0c0fe20007f9e0ff */
        /* <DEDUP_REMOVED lines=105> */
.L_x_3505:
[----:B------:R-:W-:Y:S05]  /*19f50*/  BSYNC B1 ;  /* 0x0000000000017941 */ /* 0x000fea0003800000 */
.L_x_3504:
        /* <DEDUP_REMOVED lines=78> */
[----:B------:R-:W-:Y:S01]  /*1a440*/  LDSM.16.MT88.4 R20, [R209+0xc800] ;  /* 0x00c80000d114783b */ /* 0x000fe20000004200 */
[----:B-1----:R-:W-:-:S04]  /*1a450*/  FMNMX.FTZ R70, R70, R4, !PT ;  /* 0x0000000446467209 */ /* 0x002fc80007810000 */
[----:B------:R-:W-:Y:S02]  /*1a460*/  FSETP.NEU.FTZ.AND P2, PT, R70, -INF , PT ;  /* 0xff8000004600780b */ /* 0x000fe40003f5d000 */
[----:B---3--:R-:W-:Y:S01]  /*1a470*/  FMNMX.FTZ R71, R71, R7, !PT ;  /* 0x0000000747477209 */ /* 0x008fe20007810000 */
[----:B--2---:R-:W-:-:S04]  /*1a480*/  FMUL.FTZ R3, R2, R70 ;  /* 0x0000004602037220 */ /* 0x004fc80000410000 */
[----:B------:R-:W-:Y:S01]  /*1a490*/  FMUL.FTZ R7, R2, R71 ;  /* 0x0000004702077220 */ /* 0x000fe20000410000 */
[----:B------:R-:W-:Y:S02]  /*1a4a0*/  FSEL R3, R3, RZ, P2 ;  /* 0x000000ff03037208 */ /* 0x000fe40001000000 */
[----:B------:R-:W-:-:S03]  /*1a4b0*/  FSETP.NEU.FTZ.AND P2, PT, R71, -INF , PT ;  /* 0xff8000004700780b */ /* 0x000fc60003f5d000 */
[----:B------:R-:W-:-:S04]  /*1a4c0*/  FFMA.FTZ R4, R38, R2, -R3 ;  /* 0x0000000226047223 */ /* 0x000fc80000010803 */
[----:B------:R1:W-:Y:S02]  /*1a4d0*/  MUFU.EX2 R31, R4 ;  /* 0x00000004001f7308 */ /* 0x0003e40000000800 */
[----:B-1----:R-:W-:-:S06]  /*1a4e0*/  FFMA.FTZ R4, R42, R2, -R3 ;  /* 0x000000022a047223 */ /* 0x002fcc0000010803 */
[----:B------:R1:W2:Y:S02]  /*1a4f0*/  MUFU.EX2 R30, R4 ;  /* 0x00000004001e7308 */ /* 0x0002a40000000800 */
[----:B-1----:R-:W-:Y:S01]  /*1a500*/  FFMA.FTZ R4, R47, R2, -R3 ;  /* 0x000000022f047223 */ /* 0x002fe20000010803 */
[----:B--2---:R-:W-:-:S05]  /*1a510*/  F2FP.F16.F32.PACK_AB R13, R30, R31 ;  /* 0x0000001f1e0d723e */ /* 0x004fca00000000ff */
[----:B------:R1:W-:Y:S02]  /*1a520*/  MUFU.EX2 R251, R4 ;  /* 0x0000000400fb7308 */ /* 0x0003e40000000800 */
[----:B-1----:R-:W-:Y:S01]  /*1a530*/  FSEL R4, R7, RZ, P2 ;  /* 0x000000ff07047208 */ /* 0x002fe20001000000 */
[----:B------:R-:W-:-:S04]  /*1a540*/  FFMA.FTZ R7, R43, R2, -R3 ;  /* 0x000000022b077223 */ /* 0x000fc80000010803 */
[-CC-:B------:R-:W-:Y:S01]  /*1a550*/  FFMA.FTZ R0, R48, R2.reuse, -R4.reuse ;  /* 0x0000000230007223 */ /* 0x180fe20000010804 */
[----:B------:R1:W2:Y:S08]  /*1a560*/  MUFU.EX2 R188, R7 ;  /* 0x0000000700bc7308 */ /* 0x0002b00000000800 */
[----:B------:R3:W-:Y:S01]  /*1a570*/  MUFU.EX2 R252, R0 ;  /* 0x0000000000fc7308 */ /* 0x0007e20000000800 */
[-CC-:B-1----:R-:W-:Y:S01]  /*1a580*/  FFMA.FTZ R7, R39, R2.reuse, -R4.reuse ;  /* 0x0000000227077223 */ /* 0x182fe20000010804 */
[----:B--2---:R-:W-:Y:S01]  /*1a590*/  F2FP.F16.F32.PACK_AB R15, R188, R251 ;  /* 0x000000fbbc0f723e */ /* 0x004fe200000000ff */
[----:B------:R-:W1:Y:S05]  /*1a5a0*/  LDSM.16.MT88.4 R36, [R211+0xc000] ;  /* 0x00c00000d324783b */ /* 0x000e6a0000004200 */
[----:B------:R-:W2:Y:S01]  /*1a5b0*/  MUFU.EX2 R250, R7 ;  /* 0x0000000700fa7308 */ /* 0x000ea20000000800 */
[----:B---3--:R-:W-:-:S07]  /*1a5c0*/  FFMA.FTZ R0, R60, R2, -R4 ;  /* 0x000000023c007223 */ /* 0x008fce0000010804 */
[----:B------:R3:W-:Y:S01]  /*1a5d0*/  MUFU.EX2 R7, R0 ;  /* 0x0000000000077308 */ /* 0x0007e20000000800 */
[----:B--2---:R-:W-:Y:S01]  /*1a5e0*/  F2FP.F16.F32.PACK_AB R12, R252, R250 ;  /* 0x000000fafc0c723e */ /* 0x004fe200000000ff */
[----:B---3--:R-:W-:-:S06]  /*1a5f0*/  FFMA.FTZ R0, R61, R2, -R4 ;  /* 0x000000023d007223 */ /* 0x008fcc0000010804 */
[----:B------:R2:W3:Y:S02]  /*1a600*/  MUFU.EX2 R187, R0 ;  /* 0x0000000000bb7308 */ /* 0x0004e40000000800 */
[-CC-:B--2---:R-:W-:Y:S01]  /*1a610*/  FFMA.FTZ R0, R49, R2.reuse, -R3.reuse ;  /* 0x0000000231007223 */ /* 0x184fe20000010803 */
[----:B---3--:R-:W-:Y:S01]  /*1a620*/  F2FP.F16.F32.PACK_AB R14, R187, R7 ;  /* 0x00000007bb0e723e */ /* 0x008fe200000000ff */
[----:B------:R-:W2:Y:S04]  /*1a630*/  LDSM.16.MT88.4 R48, [R210+0x10000] ;  /* 0x01000000d230783b */ /* 0x000ea80000004200 */
[----:B------:R3:W-:Y:S02]  /*1a640*/  MUFU.EX2 R186, R0 ;  /* 0x0000000000ba7308 */ /* 0x0007e40000000800 */
[C---:B------:R-:W-:Y:S06]  /*1a650*/  HMMA.16816.F32 R84, R12.reuse, R16, RZ ;  /* 0x000000100c54723c */ /* 0x040fec00000018ff */
[C---:B------:R-:W-:Y:S01]  /*1a660*/  HMMA.16816.F32 R80, R12.reuse, R18, RZ ;  /* 0x000000120c50723c */ /* 0x040fe200000018ff */
[----:B------:R-:W-:Y:S05]  /*1a670*/  LDSM.16.MT88.4 R16, [R210+0xc800] ;  /* 0x00c80000d210783b */ /* 0x000fea0000004200 */
[----:B------:R-:W-:Y:S01]  /*1a680*/  HMMA.16816.F32 R72, R12, R32, RZ ;  /* 0x000000200c48723c */ /* 0x000fe200000018ff */
[----:B---3--:R-:W-:-:S04]  /*1a690*/  FFMA.FTZ R0, R46, R2, -R3 ;  /* 0x000000022e007223 */ /* 0x008fc80000010803 */
[----:B------:R3:W4:Y:S01]  /*1a6a0*/  MUFU.EX2 R185, R0 ;  /* 0x0000000000b97308 */ /* 0x0007220000000800 */
[C---:B------:R-:W-:Y:S06]  /*1a6b0*/  HMMA.16816.F32 R76, R12.reuse, R8, RZ ;  /* 0x000000080c4c723c */ /* 0x040fec00000018ff */
[C---:B------:R-:W-:Y:S06]  /*1a6c0*/  HMMA.16816.F32 R44, R12.reuse, R10, RZ ;  /* 0x0000000a0c2c723c */ /* 0x040fec00000018ff */
[----:B------:R-:W-:Y:S01]  /*1a6d0*/  HMMA.16816.F32 R32, R12, R34, RZ ;  /* 0x000000220c20723c */ /* 0x000fe200000018ff */
[----:B---3--:R-:W-:Y:S01]  /*1a6e0*/  FFMA.FTZ R0, R59, R2, -R3 ;  /* 0x000000023b007223 */ /* 0x008fe20000010803 */
[----:B----4-:R-:W-:-:S04]  /*1a6f0*/  F2FP.F16.F32.PACK_AB R9, R185, R186 ;  /* 0x000000bab909723e */ /* 0x010fc800000000ff */
[C---:B-1----:R-:W-:Y:S01]  /*1a700*/  HMMA.16816.F32 R40, R12.reuse, R38, RZ ;  /* 0x000000260c28723c */ /* 0x042fe200000018ff */
[----:B------:R-:W-:Y:S01]  /*1a710*/  LDSM.16.MT88.4 R56, [R212+0xc800] ;  /* 0x00c80000d438783b */ /* 0x000fe20000004200 */
[----:B------:R1:W-:Y:S04]  /*1a720*/  MUFU.EX2 R184, R0 ;  /* 0x0000000000b87308 */ /* 0x0003e80000000800 */
[C---:B------:R-:W-:Y:S06]  /*1a730*/  HMMA.16816.F32 R92, R12.reuse, R54, RZ ;  /* 0x000000360c5c723c */ /* 0x040fec00000018ff */
[C---:B--2---:R-:W-:Y:S06]  /*1a740*/  HMMA.16816.F32 R96, R12.reuse, R48, RZ ;  /* 0x000000300c60723c */ /* 0x044fec00000018ff */
[C---:B------:R-:W-:Y:S01]  /*1a750*/  HMMA.16816.F32 R100, R12.reuse, R50, RZ ;  /* 0x000000320c64723c */ /* 0x040fe200000018ff */
[-CC-:B-1----:R-:W-:Y:S01]  /*1a760*/  FFMA.FTZ R0, R63, R2.reuse, -R4.reuse ;  /* 0x000000023f007223 */ /* 0x182fe20000010804 */
[----:B------:R-:W-:Y:S03]  /*1a770*/  LDSM.16.MT88.4 R48, [R209+0x10800] ;  /* 0x01080000d130783b */ /* 0x000fe60000004200 */
[----:B------:R1:W-:Y:S01]  /*1a780*/  MUFU.EX2 R242, R0 ;  /* 0x0000000000f27308 */ /* 0x0003e20000000800 */
[----:B------:R-:W2:Y:S01]  /*1a790*/  LDSM.16.MT88.4 R60, [R212+0x10000] ;  /* 0x01000000d43c783b */ /* 0x000ea20000004200 */
[C---:B------:R-:W-:Y:S06]  /*1a7a0*/  HMMA.16816.F32 R124, R12.reuse, R24, RZ ;  /* 0x000000180c7c723c */ /* 0x040fec00000018ff */
[----:B------:R-:W-:Y:S01]  /*1a7b0*/  HMMA.16816.F32 R116, R12, R26, RZ ;  /* 0x0000001a0c74723c */ /* 0x000fe200000018ff */
[----:B------:R-:W-:Y:S01]  /*1a7c0*/  LDSM.16.MT88.4 R24, [R212+0x10800] ;  /* 0x01080000d418783b */ /* 0x000fe20000004200 */
[----:B-1----:R-:W-:-:S04]  /*1a7d0*/  FFMA.FTZ R0, R65, R2, -R4 ;  /* 0x0000000241007223 */ /* 0x002fc80000010804 */
[----:B------:R1:W3:Y:S02]  /*1a7e0*/  MUFU.EX2 R239, R0 ;  /* 0x0000000000ef7308 */ /* 0x0002e40000000800 */
[--C-:B-1----:R-:W-:Y:S01]  /*1a7f0*/  FFMA.FTZ R0, R66, R2, -R4.reuse ;  /* 0x0000000242007223 */ /* 0x102fe20000010804 */
[----:B---3--:R-:W-:Y:S01]  /*1a800*/  F2FP.F16.F32.PACK_AB R8, R239, R242 ;  /* 0x000000f2ef08723e */ /* 0x008fe200000000ff */
[C---:B------:R-:W-:Y:S01]  /*1a810*/  HMMA.16816.F32 R64, R12.reuse, R36, RZ ;  /* 0x000000240c40723c */ /* 0x040fe200000018ff */
[----:B------:R-:W-:Y:S03]  /*1a820*/  LDSM.16.MT88.4 R36, [R211+0xc800] ;  /* 0x00c80000d324783b */ /* 0x000fe60000004200 */
[----:B------:R1:W-:Y:S02]  /*1a830*/  MUFU.EX2 R237, R0 ;  /* 0x0000000000ed7308 */ /* 0x0003e40000000800 */
[C---:B--2---:R-:W-:Y:S06]  /*1a840*/  HMMA.16816.F32 R108, R12.reuse, R60, RZ ;  /* 0x0000003c0c6c723c */ /* 0x044fec00000018ff */
[----:B------:R-:W-:Y:S01]  /*1a850*/  HMMA.16816.F32 R112, R12, R62, RZ ;  /* 0x0000003e0c70723c */ /* 0x000fe200000018ff */
[----:B-1----:R-:W-:-:S04]  /*1a860*/  FFMA.FTZ R0, R88, R2, -R4 ;  /* 0x0000000258007223 */ /* 0x002fc80000010804 */
[----:B------:R1:W2:Y:S02]  /*1a870*/  MUFU.EX2 R160, R0 ;  /* 0x0000000000a07308 */ /* 0x0002a40000000800 */
[-CC-:B-1----:R-:W-:Y:S01]  /*1a880*/  FFMA.FTZ R0, R89, R2.reuse, -R3.reuse ;  /* 0x0000000259007223 */ /* 0x182fe20000010803 */
[----:B--2---:R-:W-:Y:S01]  /*1a890*/  F2FP.F16.F32.PACK_AB R10, R160, R237 ;  /* 0x000000eda00a723e */ /* 0x004fe200000000ff */
[----:B------:R-:W-:Y:S01]  /*1a8a0*/  HMMA.16816.F32 R88, R12, R52, RZ ;  /* 0x000000340c58723c */ /* 0x000fe200000018ff */
[----:B------:R-:W1:Y:S03]  /*1a8b0*/  LDSM.16.MT88.4 R12, [R210+0x10800] ;  /* 0x01080000d20c783b */ /* 0x000e660000004200 */
[----:B------:R2:W3:Y:S02]  /*1a8c0*/  MUFU.EX2 R236, R0 ;  /* 0x0000000000ec7308 */ /* 0x0004e40000000800 */
[----:B--2---:R-:W-:Y:S01]  /*1a8d0*/  FFMA.FTZ R0, R138, R2, -R3 ;  /* 0x000000028a007223 */ /* 0x004fe20000010803 */
[----:B---3--:R-:W-:-:S02]  /*1a8e0*/  F2FP.F16.F32.PACK_AB R11, R236, R184 ;  /* 0x000000b8ec0b723e */ /* 0x008fc400000000ff */
[----:B------:R-:W-:-:S03]  /*1a8f0*/  MOV R138, R188 ;  /* 0x000000bc008a7202 */ /* 0x000fc60000000f00 */
[----:B------:R2:W-:Y:S02]  /*1a900*/  MUFU.EX2 R207, R0 ;  /* 0x0000000000cf7308 */ /* 0x0005e40000000800 */
[C---:B------:R-:W-:Y:S06]  /*1a910*/  HMMA.16816.F32 R132, R8.reuse, R20, R84 ;  /* 0x000000140884723c */ /* 0x040fec0000001854 */
[C---:B------:R-:W-:Y:S01]  /*1a920*/  HMMA.16816.F32 R128, R8.reuse, R22, R80 ;  /* 0x000000160880723c */ /* 0x040fe20000001850 */
[----:B------:R-:W3:Y:S05]  /*1a930*/  LDSM.16.MT88.4 R20, [R211+0x10800] ;  /* 0x01080000d314783b */ /* 0x000eea0000004200 */
[----:B------:R-:W-:Y:S01]  /*1a940*/  HMMA.16816.F32 R104, R8, R18, R44 ;  /* 0x000000120868723c */ /* 0x000fe2000000182c */
[----:B--2---:R-:W-:Y:S01]  /*1a950*/  FFMA.FTZ R0, R136, R2, -R3 ;  /* 0x0000000288007223 */ /* 0x004fe20000010803 */
[----:B------:R-:W-:-:S03]  /*1a960*/  MOV R136, R187 ;  /* 0x000000bb00887202 */ /* 0x000fc60000000f00 */
[----:B------:R2:W-:Y:S01]  /*1a970*/  MUFU.EX2 R206, R0 ;  /* 0x0000000000ce7308 */ /* 0x0005e20000000800 */
[C---:B-1----:R-:W-:Y:S06]  /*1a980*/  HMMA.16816.F32 R44, R8.reuse, R12, R96 ;  /* 0x0000000c082c723c */ /* 0x042fec0000001860 */
[C---:B------:R-:W-:Y:S01]  /*1a990*/  HMMA.16816.F32 R60, R8.reuse, R14, R100 ;  /* 0x0000000e083c723c */ /* 0x040fe20000001864 */
[----:B------:R-:W1:Y:S05]  /*1a9a0*/  LDSM.16.MT88.4 R12, [R212+0xd000] ;  /* 0x00d00000d40c783b */ /* 0x000e6a0000004200 */
[----:B------:R-:W-:Y:S01]  /*1a9b0*/  HMMA.16816.F32 R84, R8, R56, R72 ;  /* 0x000000380854723c */ /* 0x000fe20000001848 */
[----:B--2---:R-:W-:Y:S01]  /*1a9c0*/  FFMA.FTZ R0, R137, R2, -R3 ;  /* 0x0000000289007223 */ /* 0x004fe20000010803 */
[----:B------:R-:W-:-:S04]  /*1a9d0*/  MOV R137, R186 ;  /* 0x000000ba00897202 */ /* 0x000fc80000000f00 */
[C---:B------:R-:W-:Y:S01]  /*1a9e0*/  HMMA.16816.F32 R72, R8.reuse, R58, R32 ;  /* 0x0000003a0848723c */ /* 0x040fe20000001820 */
[----:B------:R-:W2:Y:S01]  /*1a9f0*/  LDSM.16.MT88.4 R32, [R209+0xd000] ;  /* 0x00d00000d120783b */ /* 0x000ea20000004200 */
[----:B------:R4:W-:Y:S04]  /*1aa00*/  MUFU.EX2 R204, R0 ;  /* 0x0000000000cc7308 */ /* 0x0009e80000000800 */
[C---:B------:R-:W-:Y:S01]  /*1aa10*/  HMMA.16816.F32 R120, R8.reuse, R16, R76 ;  /* 0x000000100878723c */ /* 0x040fe2000000184c */
[----:B------:R-:W5:Y:S05]  /*1aa20*/  LDSM.16.MT88.4 R16, [R210+0xd000] ;  /* 0x00d00000d210783b */ /* 0x000f6a0000004200 */
[C---:B------:R-:W-:Y:S06]  /*1aa30*/  HMMA.16816.F32 R56, R8.reuse, R38, R40 ;  /* 0x000000260838723c */ /* 0x040fec0000001828 */
[----:B------:R-:W-:Y:S01]  /*1aa40*/  HMMA.16816.F32 R40, R8, R24, R108 ;  /* 0x000000180828723c */ /* 0x000fe2000000186c */
[----:B----4-:R-:W-:Y:S01]  /*1aa50*/  FFMA.FTZ R0, R140, R2, -R4 ;  /* 0x000000028c007223 */ /* 0x010fe20000010804 */
[----:B------:R-:W-:-:S03]  /*1aa60*/  MOV R140, R185 ;  /* 0x000000b9008c7202 */ /* 0x000fc60000000f00 */
[----:B------:R4:W-:Y:S01]  /*1aa70*/  MUFU.EX2 R202, R0 ;  /* 0x0000000000ca7308 */ /* 0x0009e20000000800 */
[C---:B------:R-:W-:Y:S01]  /*1aa80*/  HMMA.16816.F32 R76, R8.reuse, R26, R112 ;  /* 0x0000001a084c723c */ /* 0x040fe20000001870 */
[----:B------:R-:W5:Y:S05]  /*1aa90*/  LDSM.16.MT88.4 R24, [R209+0x11000] ;  /* 0x01100000d118783b */ /* 0x000f6a0000004200 */
[C---:B------:R-:W-:Y:S06]  /*1aaa0*/  HMMA.16816.F32 R52, R8.reuse, R48, R88 ;  /* 0x000000300834723c */ /* 0x040fec0000001858 */
[----:B------:R-:W-:Y:S01]  /*1aab0*/  HMMA.16816.F32 R48, R8, R50, R92 ;  /* 0x000000320830723c */ /* 0x000fe2000000185c */
[----:B----4-:R-:W-:Y:S01]  /*1aac0*/  FFMA.FTZ R0, R141, R2, -R4 ;  /* 0x000000028d007223 */ /* 0x010fe20000010804 */
[----:B------:R-:W-:-:S04]  /*1aad0*/  MOV R141, R184 ;  /* 0x000000b8008d7202 */ /* 0x000fc80000000f00 */
[C---:B------:R-:W-:Y:S01]  /*1aae0*/  HMMA.16816.F32 R64, R8.reuse, R36, R64 ;  /* 0x000000240840723c */ /* 0x040fe20000001840 */
[----:B------:R-:W4:Y:S01]  /*1aaf0*/  LDSM.16.MT88.4 R36, [R211+0xd000] ;  /* 0x00d00000d324783b */ /* 0x000f220000004200 */
[----:B------:R1:W2:Y:S04]  /*1ab00*/  MUFU.EX2 R201, R0 ;  /* 0x0000000000c97308 */ /* 0x0002a80000000800 */
[C---:B---3--:R-:W-:Y:S06]  /*1ab10*/  HMMA.16816.F32 R80, R8.reuse, R20, R124 ;  /* 0x000000140850723c */ /* 0x048fec000000187c */
[----:B------:R-:W-:Y:S01]  /*1ab20*/  HMMA.16816.F32 R88, R8, R22, R116 ;  /* 0x000000160858723c */ /* 0x000fe20000001874 */
[----:B------:R-:W-:Y:S01]  /*1ab30*/  LDSM.16.MT88.4 R20, [R209+0xd800] ;  /* 0x00d80000d114783b */ /* 0x000fe20000004200 */
[----:B-1----:R-:W-:-:S05]  /*1ab40*/  FFMA.FTZ R0, R139, R2, -R4 ;  /* 0x000000028b007223 */ /* 0x002fca0000010804 */
[----:B--2---:R-:W-:Y:S02]  /*1ab50*/  F2FP.F16.F32.PACK_AB R8, R201, R202 ;  /* 0x000000cac908723e */ /* 0x004fe400000000ff */
[----:B------:R-:W-:Y:S01]  /*1ab60*/  F2FP.F16.F32.PACK_AB R9, R206, R207 ;  /* 0x000000cfce09723e */ /* 0x000fe200000000ff */
[----:B------:R1:W-:Y:S01]  /*1ab70*/  MUFU.EX2 R200, R0 ;  /* 0x0000000000c87308 */ /* 0x0003e20000000800 */
[----:B------:R-:W-:Y:S01]  /*1ab80*/  MOV R139, R160 ;  /* 0x000000a0008b7202 */ /* 0x000fe20000000f00 */
[----:B-1----:R-:W-:-:S06]  /*1ab90*/  FFMA.FTZ R0, R142, R2, -R4 ;  /* 0x000000028e007223 */ /* 0x002fcc0000010804 */
[----:B------:R1:W2:Y:S02]  /*1aba0*/  MUFU.EX2 R199, R0 ;  /* 0x0000000000c77308 */ /* 0x0002a40000000800 */
[----:B-1----:R-:W-:Y:S01]  /*1abb0*/  FFMA.FTZ R0, R143, R2, -R3 ;  /* 0x000000028f007223 */ /* 0x002fe20000010803 */
[----:B--2---:R-:W-:-:S05]  /*1abc0*/  F2FP.F16.F32.PACK_AB R10, R199, R200 ;  /* 0x000000c8c70a723e */ /* 0x004fca00000000ff */
[----:B------:R1:W2:Y:S02]  /*1abd0*/  MUFU.EX2 R198, R0 ;  /* 0x0000000000c67308 */ /* 0x0002a40000000800 */
[----:B-1----:R-:W-:Y:S01]  /*1abe0*/  FFMA.FTZ R0, R144, R2, -R3 ;  /* 0x0000000290007223 */ /* 0x002fe20000010803 */
[----:B--2---:R-:W-:-:S05]  /*1abf0*/  F2FP.F16.F32.PACK_AB R11, R198, R204 ;  /* 0x000000ccc60b723e */ /* 0x004fca00000000ff */
[----:B------:R1:W-:Y:S02]  /*1ac00*/  MUFU.EX2 R197, R0 ;  /* 0x0000000000c57308 */ /* 0x0003e40000000800 */
[C---:B------:R-:W-:Y:S06]  /*1ac10*/  HMMA.16816.F32 R112, R8.reuse, R12, R84 ;  /* 0x0000000c0870723c */ /* 0x040fec0000001854 */
[C---:B------:R-:W-:Y:S01]  /*1ac20*/  HMMA.16816.F32 R124, R8.reuse, R14, R72 ;  /* 0x0000000e087c723c */ /* 0x040fe20000001848 */
[----:B------:R-:W2:Y:S05]  /*1ac30*/  LDSM.16.MT88.4 R12, [R212+0x11000] ;  /* 0x01100000d40c783b */ /* 0x000eaa0000004200 */
[----:B------:R-:W-:Y:S01]  /*1ac40*/  HMMA.16816.F32 R96, R8, R32, R132 ;  /* 0x000000200860723c */ /* 0x000fe20000001884 */
[----:B-1----:R-:W-:-:S04]  /*1ac50*/  FFMA.FTZ R0, R145, R2, -R3 ;  /* 0x0000000291007223 */ /* 0x002fc80000010803 */
[----:B------:R1:W3:Y:S01]  /*1ac60*/  MUFU.EX2 R196, R0 ;  /* 0x0000000000c47308 */ /* 0x0002e20000000800 */
[C---:B------:R-:W-:Y:S01]  /*1ac70*/  HMMA.16816.F32 R100, R8.reuse, R34, R128 ;  /* 0x000000220864723c */ /* 0x040fe20000001880 */
[----:B------:R-:W3:Y:S05]  /*1ac80*/  LDSM.16.MT88.4 R32, [R210+0x11000] ;  /* 0x01100000d220783b */ /* 0x000eea0000004200 */
[C---:B-----5:R-:W-:Y:S06]  /*1ac90*/  HMMA.16816.F32 R120, R8.reuse, R16, R120 ;  /* 0x000000100878723c */ /* 0x060fec0000001878 */
[----:B------:R-:W-:Y:S01]  /*1aca0*/  HMMA.16816.F32 R104, R8, R18, R104 ;  /* 0x000000120868723c */ /* 0x000fe20000001868 */
[----:B------:R-:W5:Y:S01]  /*1acb0*/  LDSM.16.MT88.4 R16, [R211+0x11000] ;  /* 0x01100000d310783b */ /* 0x000f620000004200 */
[----:B-1----:R-:W-:-:S04]  /*1acc0*/  FFMA.FTZ R0, R146, R2, -R3 ;  /* 0x0000000292007223 */ /* 0x002fc80000010803 */
[C---:B------:R-:W-:Y:S01]  /*1acd0*/  HMMA.16816.F32 R92, R8.reuse, R24, R52 ;  /* 0x00000018085c723c */ /* 0x040fe20000001834 */
[----:B------:R1:W-:Y:S05]  /*1ace0*/  MUFU.EX2 R195, R0 ;  /* 0x0000000000c37308 */ /* 0x0003ea0000000800 */
[C---:B------:R-:W-:Y:S01]  /*1acf0*/  HMMA.16816.F32 R84, R8.reuse, R26, R48 ;  /* 0x0000001a0854723c */ /* 0x040fe20000001830 */
[----:B------:R-:W5:Y:S05]  /*1ad00*/  LDSM.16.MT88.4 R24, [R210+0xd800] ;  /* 0x00d80000d218783b */ /* 0x000f6a0000004200 */
[C---:B----4-:R-:W-:Y:S06]  /*1ad10*/  HMMA.16816.F32 R108, R8.reuse, R38, R56 ;  /* 0x00000026086c723c */ /* 0x050fec0000001838 */
[----:B--2---:R-:W-:Y:S01]  /*1ad20*/  HMMA.16816.F32 R56, R8, R12, R40 ;  /* 0x0000000c0838723c */ /* 0x004fe20000001828 */
[----:B-1----:R-:W-:-:S04]  /*1ad30*/  FFMA.FTZ R0, R150, R2, -R4 ;  /* 0x0000000296007223 */ /* 0x002fc80000010804 */
[----:B------:R1:W-:Y:S01]  /*1ad40*/  MUFU.EX2 R194, R0 ;  /* 0x0000000000c27308 */ /* 0x0003e20000000800 */
[----:B------:R-:W-:Y:S01]  /*1ad50*/  HMMA.16816.F32 R40, R8, R14, R76 ;  /* 0x0000000e0828723c */ /* 0x000fe2000000184c */
[----:B---3--:R-:W-:-:S05]  /*1ad60*/  F2FP.F16.F32.PACK_AB R13, R196, R197 ;  /* 0x000000c5c40d723e */ /* 0x008fca00000000ff */
[C---:B------:R-:W-:Y:S01]  /*1ad70*/  HMMA.16816.F32 R116, R8.reuse, R36, R64 ;  /* 0x000000240874723c */ /* 0x040fe20000001840 */
[----:B------:R-:W-:Y:S05]  /*1ad80*/  LDSM.16.MT88.4 R36, [R211+0xd800] ;  /* 0x00d80000d324783b */ /* 0x000fea0000004200 */
[----:B------:R-:W-:Y:S01]  /*1ad90*/  HMMA.16816.F32 R72, R8, R32, R44 ;  /* 0x000000200848723c */ /* 0x000fe2000000182c */
[----:B-1----:R-:W-:-:S05]  /*1ada0*/  FFMA.FTZ R0, R147, R2, -R4 ;  /* 0x0000000293007223 */ /* 0x002fca0000010804 */
[C---:B------:R-:W-:Y:S01]  /*1adb0*/  HMMA.16816.F32 R64, R8.reuse, R34, R60 ;  /* 0x000000220840723c */ /* 0x040fe2000000183c */
[----:B------:R-:W1:Y:S01]  /*1adc0*/  LDSM.16.MT88.4 R32, [R212+0xd800] ;  /* 0x00d80000d420783b */ /* 0x000e620000004200 */
[----:B------:R2:W3:Y:S04]  /*1add0*/  MUFU.EX2 R193, R0 ;  /* 0x0000000000c17308 */ /* 0x0004e80000000800 */
[C---:B-----5:R-:W-:Y:S06]  /*1ade0*/  HMMA.16816.F32 R48, R8.reuse, R16, R80 ;  /* 0x000000100830723c */ /* 0x060fec0000001850 */
[----:B------:R-:W-:Y:S01]  /*1adf0*/  HMMA.16816.F32 R44, R8, R18, R88 ;  /* 0x00000012082c723c */ /* 0x000fe20000001858 */
[----:B------:R-:W-:Y:S04]  /*1ae00*/  LDSM.16.MT88.4 R8, [R212+0x11800] ;  /* 0x01180000d408783b */ /* 0x000fe80000004200 */
[----:B------:R-:W-:Y:S01]  /*1ae10*/  LDSM.16.MT88.4 R16, [R210+0x11800] ;  /* 0x01180000d210783b */ /* 0x000fe20000004200 */
[----:B--2---:R-:W-:Y:S01]  /*1ae20*/  FFMA.FTZ R0, R148, R2, -R4 ;  /* 0x0000000294007223 */ /* 0x004fe20000010804 */
[----:B---3--:R-:W-:-:S03]  /*1ae30*/  F2FP.F16.F32.PACK_AB R12, R193, R194 ;  /* 0x000000c2c10c723e */ /* 0x008fc600000000ff */
[----:B------:R2:W-:Y:S02]  /*1ae40*/  MUFU.EX2 R191, R0 ;  /* 0x0000000000bf7308 */ /* 0x0005e40000000800 */
[----:B--2---:R-:W-:-:S06]  /*1ae50*/  FFMA.FTZ R0, R151, R2, -R4 ;  /* 0x0000000297007223 */ /* 0x004fcc0000010804 */
[----:B------:R2:W3:Y:S02]  /*1ae60*/  MUFU.EX2 R192, R0 ;  /* 0x0000000000c07308 */ /* 0x0004e40000000800 */
[----:B--2---:R-:W-:Y:S01]  /*1ae70*/  FFMA.FTZ R0, R149, R2, -R3 ;  /* 0x0000000295007223 */ /* 0x004fe20000010803 */
[----:B---3--:R-:W-:-:S05]  /*1ae80*/  F2FP.F16.F32.PACK_AB R14, R192, R191 ;  /* 0x000000bfc00e723e */ /* 0x008fca00000000ff */
[----:B------:R2:W3:Y:S02]  /*1ae90*/  MUFU.EX2 R190, R0 ;  /* 0x0000000000be7308 */ /* 0x0004e40000000800 */
[----:B--2---:R-:W-:Y:S01]  /*1aea0*/  FFMA.FTZ R0, R152, R2, -R3 ;  /* 0x0000000298007223 */ /* 0x004fe20000010803 */
[----:B---3--:R-:W-:-:S05]  /*1aeb0*/  F2FP.F16.F32.PACK_AB R15, R190, R195 ;  /* 0x000000c3be0f723e */ /* 0x008fca00000000ff */
[----:B------:R2:W-:Y:S02]  /*1aec0*/  MUFU.EX2 R189, R0 ;  /* 0x0000000000bd7308 */ /* 0x0005e40000000800 */
[C---:B------:R-:W-:Y:S06]  /*1aed0*/  HMMA.16816.F32 R60, R12.reuse, R20, R96 ;  /* 0x000000140c3c723c */ /* 0x040fec0000001860 */
[C---:B------:R-:W-:Y:S01]  /*1aee0*/  HMMA.16816.F32 R52, R12.reuse, R22, R100 ;  /* 0x000000160c34723c */ /* 0x040fe20000001864 */
[----:B------:R-:W3:Y:S05]  /*1aef0*/  LDSM.16.MT88.4 R20, [R209+0x11800] ;  /* 0x01180000d114783b */ /* 0x000eea0000004200 */
[----:B------:R-:W-:Y:S01]  /*1af00*/  HMMA.16816.F32 R88, R12, R24, R120 ;  /* 0x000000180c58723c */ /* 0x000fe20000001878 */
[----:B--2---:R-:W-:-:S04]  /*1af10*/  FFMA.FTZ R0, R153, R2, -R3 ;  /* 0x0000000299007223 */ /* 0x004fc80000010803 */
[----:B------:R2:W4:Y:S01]  /*1af20*/  MUFU.EX2 R188, R0 ;  /* 0x0000000000bc7308 */ /* 0x0005220000000800 */
[C---:B------:R-:W-:Y:S01]  /*1af30*/  HMMA.16816.F32 R104, R12.reuse, R26, R104 ;  /* 0x0000001a0c68723c */ /* 0x040fe20000001868 */
[----:B------:R-:W5:Y:S05]  /*1af40*/  LDSM.16.MT88.4 R24, [R211+0x11800] ;  /* 0x01180000d318783b */ /* 0x000f6a0000004200 */
[C---:B-1----:R-:W-:Y:S06]  /*1af50*/  HMMA.16816.F32 R112, R12.reuse, R32, R112 ;  /* 0x000000200c70723c */ /* 0x042fec0000001870 */
[----:B------:R-:W-:Y:S01]  /*1af60*/  HMMA.16816.F32 R124, R12, R34, R124 ;  /* 0x000000220c7c723c */ /* 0x000fe2000000187c */
[----:B------:R-:W1:Y:S01]  /*1af70*/  LDSM.16.MT88.4 R32, [R209+0xe000] ;  /* 0x00e00000d120783b */ /* 0x000e620000004200 */
[----:B--2---:R-:W-:-:S04]  /*1af80*/  FFMA.FTZ R0, R68, R2, -R3 ;  /* 0x0000000244007223 */ /* 0x004fc80000010803 */
[C---:B------:R-:W-:Y:S01]  /*1af90*/  HMMA.16816.F32 R132, R12.reuse, R36, R116 ;  /* 0x000000240c84723c */ /* 0x040fe20000001874 */
[----:B------:R2:W-:Y:S05]  /*1afa0*/  MUFU.EX2 R187, R0 ;  /* 0x0000000000bb7308 */ /* 0x0005ea0000000800 */
[C---:B------:R-:W-:Y:S01]  /*1afb0*/  HMMA.16816.F32 R116, R12.reuse, R38, R108 ;  /* 0x000000260c74723c */ /* 0x040fe2000000186c */
[----:B------:R-:W-:Y:S05]  /*1afc0*/  LDSM.16.MT88.4 R36, [R210+0xe000] ;  /* 0x00e00000d224783b */ /* 0x000fea0000004200 */
[C---:B---3--:R-:W-:Y:S06]  /*1afd0*/  HMMA.16816.F32 R128, R12.reuse, R20, R92 ;  /* 0x000000140c80723c */ /* 0x048fec000000185c */
[C---:B------:R-:W-:Y:S01]  /*1afe0*/  HMMA.16816.F32 R92, R12.reuse, R10, R40 ;  /* 0x0000000a0c5c723c */ /* 0x040fe20000001828 */
[-CC-:B--2---:R-:W-:Y:S01]  /*1aff0*/  FFMA.FTZ R0, R154, R2.reuse, -R4.reuse ;  /* 0x000000029a007223 */ /* 0x184fe20000010804 */
[----:B------:R-:W2:Y:S03]  /*1b000*/  LDSM.16.MT88.4 R40, [R212+0xe000] ;  /* 0x00e00000d428783b */ /* 0x000ea60000004200 */
[----:B------:R3:W-:Y:S01]  /*1b010*/  MUFU.EX2 R186, R0 ;  /* 0x0000000000ba7308 */ /* 0x0007e20000000800 */
[C---:B------:R-:W-:Y:S01]  /*1b020*/  HMMA.16816.F32 R120, R12.reuse, R22, R84 ;  /* 0x000000160c78723c */ /* 0x040fe20000001854 */
[----:B------:R-:W-:Y:S05]  /*1b030*/  LDSM.16.MT88.4 R20, [R209+0x12000] ;  /* 0x01200000d114783b */ /* 0x000fea0000004200 */
[C---:B-----5:R-:W-:Y:S06]  /*1b040*/  HMMA.16816.F32 R84, R12.reuse, R24, R48 ;  /* 0x000000180c54723c */ /* 0x060fec0000001830 */
[----:B------:R-:W-:Y:S01]  /*1b050*/  HMMA.16816.F32 R80, R12, R26, R44 ;  /* 0x0000001a0c50723c */ /* 0x000fe2000000182c */
[----:B------:R-:W5:Y:S01]  /*1b060*/  LDSM.16.MT88.4 R24, [R211+0xe000] ;  /* 0x00e00000d318783b */ /* 0x000f620000004200 */
[----:B---3--:R-:W-:-:S04]  /*1b070*/  FFMA.FTZ R0, R157, R2, -R4 ;  /* 0x000000029d007223 */ /* 0x008fc80000010804 */
[C---:B------:R-:W-:Y:S01]  /*1b080*/  HMMA.16816.F32 R96, R12.reuse, R8, R56 ;  /* 0x000000080c60723c */ /* 0x040fe20000001838 */
[----:B------:R3:W1:Y:S05]  /*1b090*/  MUFU.EX2 R185, R0 ;  /* 0x0000000000b97308 */ /* 0x00066a0000000800 */
[----:B------:R-:W-:Y:S01]  /*1b0a0*/  HMMA.16816.F32 R108, R12, R16, R72 ;  /* 0x000000100c6c723c */ /* 0x000fe20000001848 */
[----:B----4-:R-:W-:-:S05]  /*1b0b0*/  F2FP.F16.F32.PACK_AB R9, R188, R189 ;  /* 0x000000bdbc09723e */ /* 0x010fca00000000ff */
[----:B------:R-:W-:Y:S01]  /*1b0c0*/  HMMA.16816.F32 R100, R12, R18, R64 ;  /* 0x000000120c64723c */ /* 0x000fe20000001840 */
[----:B------:R-:W4:Y:S04]  /*1b0d0*/  LDSM.16.MT88.4 R16, [R210+0x12000] ;  /* 0x01200000d210783b */ /* 0x000f280000004200 */
[----:B------:R-:W4:Y:S01]  /*1b0e0*/  LDSM.16.MT88.4 R12, [R212+0x12000] ;  /* 0x01200000d40c783b */ /* 0x000f220000004200 */
[----:B---3--:R-:W-:Y:S01]  /*1b0f0*/  FFMA.FTZ R0, R158, R2, -R4 ;  /* 0x000000029e007223 */ /* 0x008fe20000010804 */
[----:B-1----:R-:W-:-:S03]  /*1b100*/  F2FP.F16.F32.PACK_AB R8, R185, R186 ;  /* 0x000000bab908723e */ /* 0x002fc600000000ff */
[----:B------:R1:W-:Y:S02]  /*1b110*/  MUFU.EX2 R184, R0 ;  /* 0x0000000000b87308 */ /* 0x0003e40000000800 */
[----:B-1----:R-:W-:-:S06]  /*1b120*/  FFMA.FTZ R0, R155, R2, -R4 ;  /* 0x000000029b007223 */ /* 0x002fcc0000010804 */
[----:B------:R1:W3:Y:S02]  /*1b130*/  MUFU.EX2 R160, R0 ;  /* 0x0000000000a07308 */ /* 0x0002e40000000800 */
[----:B-1----:R-:W-:Y:S01]  /*1b140*/  FFMA.FTZ R0, R156, R2, -R3 ;  /* 0x000000029c007223 */ /* 0x002fe20000010803 */
[----:B---3--:R-:W-:-:S05]  /*1b150*/  F2FP.F16.F32.PACK_AB R10, R160, R184 ;  /* 0x000000b8a00a723e */ /* 0x008fca00000000ff */
[----:B------:R1:W3:Y:S02]  /*1b160*/  MUFU.EX2 R158, R0 ;  /* 0x00000000009e7308 */ /* 0x0002e40000000800 */
[----:B-1----:R-:W-:Y:S01]  /*1b170*/  FFMA.FTZ R0, R159, R2, -R3 ;  /* 0x000000029f007223 */ /* 0x002fe20000010803 */
[----:B---3--:R-:W-:Y:S02]  /*1b180*/  F2FP.F16.F32.PACK_AB R11, R158, R187 ;  /* 0x000000bb9e0b723e */ /* 0x008fe400000000ff */
[----:B------:R-:W-:-:S03]  /*1b190*/  MOV R159, R139 ;  /* 0x0000008b009f7202 */ /* 0x000fc60000000f00 */
[----:B------:R1:W-:Y:S02]  /*1b1a0*/  MUFU.EX2 R157, R0 ;  /* 0x00000000009d7308 */ /* 0x0003e40000000800 */
[C---:B------:R-:W-:Y:S06]  /*1b1b0*/  HMMA.16816.F32 R76, R8.reuse, R32, R60 ;  /* 0x00000020084c723c */ /* 0x040fec000000183c */
[C---:B------:R-:W-:Y:S01]  /*1b1c0*/  HMMA.16816.F32 R52, R8.reuse, R34, R52 ;  /* 0x000000220834723c */ /* 0x040fe20000001834 */
[----:B------:R-:W3:Y:S05]  /*1b1d0*/  LDSM.16.MT88.4 R32, [R211+0x12000] ;  /* 0x01200000d320783b */ /* 0x000eea0000004200 */
[----:B--2---:R-:W-:Y:S01]  /*1b1e0*/  HMMA.16816.F32 R56, R8, R40, R112 ;  /* 0x000000280838723c */ /* 0x004fe20000001870 */
[----:B-1----:R-:W-:Y:S01]  /*1b1f0*/  FFMA.FTZ R0, R161, R2, -R3 ;  /* 0x00000002a1007223 */ /* 0x002fe20000010803 */
[----:B------:R-:W-:-:S03]  /*1b200*/  MOV R161, R141 ;  /* 0x0000008d00a17202 */ /* 0x000fc60000000f00 */
[----:B------:R1:W2:Y:S01]  /*1b210*/  MUFU.EX2 R156, R0 ;  /* 0x00000000009c7308 */ /* 0x0002a20000000800 */
[C---:B------:R-:W-:Y:S01]  /*1b220*/  HMMA.16816.F32 R48, R8.reuse, R42, R124 ;  /* 0x0000002a0830723c */ /* 0x040fe2000000187c */
[----:B------:R-:W3:Y:S05]  /*1b230*/  LDSM.16.MT88.4 R40, [R210+0xe800] ;  /* 0x00e80000d228783b */ /* 0x000eea0000004200 */
[C---:B------:R-:W-:Y:S06]  /*1b240*/  HMMA.16816.F32 R60, R8.reuse, R36, R88 ;  /* 0x00000024083c723c */ /* 0x040fec0000001858 */
[----:B------:R-:W-:Y:S01]  /*1b250*/  HMMA.16816.F32 R44, R8, R38, R104 ;  /* 0x00000026082c723c */ /* 0x000fe20000001868 */
[----:B------:R-:W3:Y:S01]  /*1b260*/  LDSM.16.MT88.4 R36, [R209+0xe800] ;  /* 0x00e80000d124783b */ /* 0x000ee20000004200 */
[----:B-1----:R-:W-:Y:S01]  /*1b270*/  FFMA.FTZ R0, R162, R2, -R3 ;  /* 0x00000002a2007223 */ /* 0x002fe20000010803 */
[----:B------:R-:W-:-:S03]  /*1b280*/  MOV R162, R140 ;  /* 0x0000008c00a27202 */ /* 0x000fc60000000f00 */
[C---:B-----5:R-:W-:Y:S01]  /*1b290*/  HMMA.16816.F32 R72, R8.reuse, R24, R132 ;  /* 0x000000180848723c */ /* 0x060fe20000001884 */
[----:B------:R1:W-:Y:S05]  /*1b2a0*/  MUFU.EX2 R155, R0 ;  /* 0x00000000009b7308 */ /* 0x0003ea0000000800 */
[----:B------:R-:W-:Y:S01]  /*1b2b0*/  HMMA.16816.F32 R64, R8, R26, R116 ;  /* 0x0000001a0840723c */ /* 0x000fe20000001874 */
[----:B------:R-:W5:Y:S01]  /*1b2c0*/  LDSM.16.MT88.4 R24, [R212+0xe800] ;  /* 0x00e80000d418783b */ /* 0x000f620000004200 */
[----:B------:R-:W-:Y:S02]  /*1b2d0*/  MOV R133, R31 ;  /* 0x0000001f00857202 */ /* 0x000fe40000000f00 */
[----:B------:R-:W-:-:S02]  /*1b2e0*/  MOV R132, R30 ;  /* 0x0000001e00847202 */ /* 0x000fc40000000f00 */
[----:B------:R-:W-:Y:S01]  /*1b2f0*/  HMMA.16816.F32 R116, R8, R20, R128 ;  /* 0x000000140874723c */ /* 0x000fe20000001880 */
[----:B------:R-:W-:Y:S02]  /*1b300*/  MOV R134, R250 ;  /* 0x000000fa00867202 */ /* 0x000fe40000000f00 */
[----:B------:R-:W-:-:S03]  /*1b310*/  MOV R135, R251 ;  /* 0x000000fb00877202 */ /* 0x000fc60000000f00 */
[C---:B------:R-:W-:Y:S01]  /*1b320*/  HMMA.16816.F32 R128, R8.reuse, R22, R120 ;  /* 0x000000160880723c */ /* 0x040fe20000001878 */
[-CC-:B-1----:R-:W-:Y:S01]  /*1b330*/  FFMA.FTZ R0, R164, R2.reuse, -R4.reuse ;  /* 0x00000002a4007223 */ /* 0x182fe20000010804 */
[----:B------:R-:W-:Y:S01]  /*1b340*/  LDSM.16.MT88.4 R20, [R210+0xf000] ;  /* 0x00f00000d214783b */ /* 0x000fe20000004200 */
[----:B------:R-:W-:Y:S02]  /*1b350*/  MOV R164, R137 ;  /* 0x0000008900a47202 */ /* 0x000fe40000000f00 */
[----:B------:R1:W-:Y:S01]  /*1b360*/  MUFU.EX2 R154, R0 ;  /* 0x00000000009a7308 */ /* 0x0003e20000000800 */
[C---:B----4-:R-:W-:Y:S06]  /*1b370*/  HMMA.16816.F32 R120, R8.reuse, R16, R108 ;  /* 0x000000100878723c */ /* 0x050fec000000186c */
[C---:B------:R-:W-:Y:S06]  /*1b380*/  HMMA.16816.F32 R124, R8.reuse, R12, R96 ;  /* 0x0000000c087c723c */ /* 0x040fec0000001860 */
[----:B------:R-:W-:Y:S01]  /*1b390*/  HMMA.16816.F32 R108, R8, R14, R92 ;  /* 0x0000000e086c723c */ /* 0x000fe2000000185c */
[----:B--2---:R-:W-:Y:S01]  /*1b3a0*/  F2FP.F16.F32.PACK_AB R13, R156, R157 ;  /* 0x0000009d9c0d723e */ /* 0x004fe200000000ff */
[----:B-1----:R-:W-:Y:S01]  /*1b3b0*/  FFMA.FTZ R0, R165, R2, -R4 ;  /* 0x00000002a5007223 */ /* 0x002fe20000010804 */
[----:B------:R-:W-:-:S03]  /*1b3c0*/  MOV R165, R136 ;  /* 0x0000008800a57202 */ /* 0x000fc60000000f00 */
[C---:B------:R-:W-:Y:S01]  /*1b3d0*/  HMMA.16816.F32 R112, R8.reuse, R18, R100 ;  /* 0x000000120870723c */ /* 0x040fe20000001864 */
[----:B------:R-:W-:Y:S01]  /*1b3e0*/  LDSM.16.MT88.4 R16, [R211+0xe800] ;  /* 0x00e80000d310783b */ /* 0x000fe20000004200 */
[----:B------:R1:W2:Y:S04]  /*1b3f0*/  MUFU.EX2 R153, R0 ;  /* 0x0000000000997308 */ /* 0x0002a80000000800 */
[C---:B---3--:R-:W-:Y:S06]  /*1b400*/  HMMA.16816.F32 R100, R8.reuse, R32, R84 ;  /* 0x000000200864723c */ /* 0x048fec0000001854 */
[----:B------:R-:W-:Y:S01]  /*1b410*/  HMMA.16816.F32 R104, R8, R34, R80 ;  /* 0x000000220868723c */ /* 0x000fe20000001850 */
[----:B------:R-:W3:Y:S04]  /*1b420*/  LDSM.16.MT88.4 R8, [R209+0x12800] ;  /* 0x01280000d108783b */ /* 0x000ee80000004200 */
[----:B------:R-:W-:Y:S01]  /*1b430*/  LDSM.16.MT88.4 R32, [R210+0x12800] ;  /* 0x01280000d220783b */ /* 0x000fe20000004200 */
[----:B-1----:R-:W-:Y:S01]  /*1b440*/  FFMA.FTZ R0, R163, R2, -R4 ;  /* 0x00000002a3007223 */ /* 0x002fe20000010804 */
[----:B--2---:R-:W-:-:S02]  /*1b450*/  F2FP.F16.F32.PACK_AB R12, R153, R154 ;  /* 0x0000009a990c723e */ /* 0x004fc400000000ff */
[----:B------:R-:W-:Y:S01]  /*1b460*/  MOV R163, R138 ;  /* 0x0000008a00a37202 */ /* 0x000fe20000000f00 */
[----:B------:R1:W-:Y:S02]  /*1b470*/  MUFU.EX2 R152, R0 ;  /* 0x0000000000987308 */ /* 0x0003e40000000800 */
[----:B-1----:R-:W-:Y:S01]  /*1b480*/  FFMA.FTZ R0, R166, R2, -R4 ;  /* 0x00000002a6007223 */ /* 0x002fe20000010804 */
[----:B------:R-:W-:-:S05]  /*1b490*/  MOV R166, R7 ;  /* 0x0000000700a67202 */ /* 0x000fca0000000f00 */
[----:B------:R1:W2:Y:S02]  /*1b4a0*/  MUFU.EX2 R151, R0 ;  /* 0x0000000000977308 */ /* 0x0002a40000000800 */
[----:B-1----:R-:W-:Y:S01]  /*1b4b0*/  FFMA.FTZ R0, R167, R2, -R3 ;  /* 0x00000002a7007223 */ /* 0x002fe20000010803 */
[----:B--2---:R-:W-:-:S05]  /*1b4c0*/  F2FP.F16.F32.PACK_AB R14, R151, R152 ;  /* 0x00000098970e723e */ /* 0x004fca00000000ff */
[----:B------:R1:W2:Y:S02]  /*1b4d0*/  MUFU.EX2 R150, R0 ;  /* 0x0000000000967308 */ /* 0x0002a40000000800 */
[----:B-1----:R-:W-:Y:S01]  /*1b4e0*/  FFMA.FTZ R0, R168, R2, -R3 ;  /* 0x00000002a8007223 */ /* 0x002fe20000010803 */
[----:B--2---:R-:W-:-:S05]  /*1b4f0*/  F2FP.F16.F32.PACK_AB R15, R150, R155 ;  /* 0x0000009b960f723e */ /* 0x004fca00000000ff */
[----:B------:R1:W-:Y:S02]  /*1b500*/  MUFU.EX2 R149, R0 ;  /* 0x0000000000957308 */ /* 0x0003e40000000800 */
[C---:B------:R-:W-:Y:S01]  /*1b510*/  HMMA.16816.F32 R92, R12.reuse, R42, R44 ;  /* 0x0000002a0c5c723c */ /* 0x040fe2000000182c */
[----:B------:R-:W2:Y:S05]  /*1b520*/  LDSM.16.MT88.4 R44, [R211+0x12800] ;  /* 0x01280000d32c783b */ /* 0x000eaa0000004200 */
[C---:B------:R-:W-:Y:S06]  /*1b530*/  HMMA.16816.F32 R80, R12.reuse, R36, R76 ;  /* 0x000000240c50723c */ /* 0x040fec000000184c */
[C---:B------:R-:W-:Y:S01]  /*1b540*/  HMMA.16816.F32 R88, R12.reuse, R38, R52 ;  /* 0x000000260c58723c */ /* 0x040fe20000001834 */
[-CC-:B-1----:R-:W-:Y:S01]  /*1b550*/  FFMA.FTZ R0, R169, R2.reuse, -R3.reuse ;  /* 0x00000002a9007223 */ /* 0x182fe20000010803 */
[----:B------:R-:W1:Y:S03]  /*1b560*/  LDSM.16.MT88.4 R36, [R212+0x12800] ;  /* 0x01280000d424783b */ /* 0x000e660000004200 */
[----:B------:R4:W2:Y:S01]  /*1b570*/  MUFU.EX2 R148, R0 ;  /* 0x0000000000947308 */ /* 0x0008a20000000800 */
[C---:B-----5:R-:W-:Y:S06]  /*1b580*/  HMMA.16816.F32 R84, R12.reuse, R24, R56 ;  /* 0x000000180c54723c */ /* 0x060fec0000001838 */
[C---:B------:R-:W-:Y:S01]  /*1b590*/  HMMA.16816.F32 R76, R12.reuse, R26, R48 ;  /* 0x0000001a0c4c723c */ /* 0x040fe20000001830 */
[----:B------:R-:W5:Y:S05]  /*1b5a0*/  LDSM.16.MT88.4 R24, [R209+0xf000] ;  /* 0x00f00000d118783b */ /* 0x000f6a0000004200 */
[----:B------:R-:W-:Y:S01]  /*1b5b0*/  HMMA.16816.F32 R96, R12, R40, R60 ;  /* 0x000000280c60723c */ /* 0x000fe2000000183c */
[----:B------:R-:W5:Y:S01]  /*1b5c0*/  LDSM.16.MT88.4 R40, [R212+0xf000] ;  /* 0x00f00000d428783b */ /* 0x000f620000004200 */
[----:B----4-:R-:W-:-:S04]  /*1b5d0*/  FFMA.FTZ R0, R170, R2, -R3 ;  /* 0x00000002aa007223 */ /* 0x010fc80000010803 */
[C---:B---3--:R-:W-:Y:S01]  /*1b5e0*/  HMMA.16816.F32 R60, R12.reuse, R8, R116 ;  /* 0x000000080c3c723c */ /* 0x048fe20000001874 */
[----:B------:R3:W-:Y:S05]  /*1b5f0*/  MUFU.EX2 R147, R0 ;  /* 0x0000000000937308 */ /* 0x0007ea0000000800 */
[----:B------:R-:W-:Y:S01]  /*1b600*/  HMMA.16816.F32 R48, R12, R10, R128 ;  /* 0x0000000a0c30723c */ /* 0x000fe20000001880 */
[----:B--2---:R-:W-:-:S05]  /*1b610*/  F2FP.F16.F32.PACK_AB R9, R148, R149 ;  /* 0x000000959409723e */ /* 0x004fca00000000ff */
[C---:B------:R-:W-:Y:S06]  /*1b620*/  HMMA.16816.F32 R52, R12.reuse, R18, R64 ;  /* 0x000000120c34723c */ /* 0x040fec0000001840 */
[C---:B------:R-:W-:Y:S01]  /*1b630*/  HMMA.16816.F32 R64, R12.reuse, R44, R100 ;  /* 0x0000002c0c40723c */ /* 0x040fe20000001864 */
[-CC-:B---3--:R-:W-:Y:S01]  /*1b640*/  FFMA.FTZ R0, R173, R2.reuse, -R4.reuse ;  /* 0x00000002ad007223 */ /* 0x188fe20000010804 */
[----:B------:R-:W-:Y:S03]  /*1b650*/  LDSM.16.MT88.4 R100, [R211+0xf800] ;  /* 0x00f80000d364783b */ /* 0x000fe60000004200 */
[----:B------:R2:W-:Y:S01]  /*1b660*/  MUFU.EX2 R146, R0 ;  /* 0x0000000000927308 */ /* 0x0005e20000000800 */
[C---:B------:R-:W-:Y:S01]  /*1b670*/  HMMA.16816.F32 R72, R12.reuse, R16, R72 ;  /* 0x000000100c48723c */ /* 0x040fe20000001848 */
[----:B------:R-:W3:Y:S05]  /*1b680*/  LDSM.16.MT88.4 R16, [R211+0xf000] ;  /* 0x00f00000d310783b */ /* 0x000eea0000004200 */
[C---:B------:R-:W-:Y:S06]  /*1b690*/  HMMA.16816.F32 R44, R12.reuse, R46, R104 ;  /* 0x0000002e0c2c723c */ /* 0x040fec0000001868 */
[----:B-1----:R-:W-:Y:S01]  /*1b6a0*/  HMMA.16816.F32 R116, R12, R36, R124 ;  /* 0x000000240c74723c */ /* 0x002fe2000000187c */
[----:B------:R-:W-:Y:S01]  /*1b6b0*/  LDSM.16.MT88.4 R124, [R210+0x13800] ;  /* 0x01380000d27c783b */ /* 0x000fe20000004200 */
[----:B--2---:R-:W-:-:S04]  /*1b6c0*/  FFMA.FTZ R0, R171, R2, -R4 ;  /* 0x00000002ab007223 */ /* 0x004fc80000010804 */
[C---:B------:R-:W-:Y:S01]  /*1b6d0*/  HMMA.16816.F32 R120, R12.reuse, R32, R120 ;  /* 0x000000200c78723c */ /* 0x040fe20000001878 */
[----:B------:R1:W2:Y:S05]  /*1b6e0*/  MUFU.EX2 R145, R0 ;  /* 0x0000000000917308 */ /* 0x0002aa0000000800 */
[C---:B------:R-:W-:Y:S01]  /*1b6f0*/  HMMA.16816.F32 R56, R12.reuse, R34, R112 ;  /* 0x000000220c38723c */ /* 0x040fe20000001870 */
[----:B------:R-:W-:Y:S05]  /*1b700*/  LDSM.16.MT88.4 R32, [R209+0x13000] ;  /* 0x01300000d120783b */ /* 0x000fea0000004200 */
[----:B------:R-:W-:Y:S01]  /*1b710*/  HMMA.16816.F32 R36, R12, R38, R108 ;  /* 0x000000260c24723c */ /* 0x000fe2000000186c */
[----:B------:R-:W-:Y:S04]  /*1b720*/  LDSM.16.MT88.4 R12, [R211+0x13000] ;  /* 0x01300000d30c783b */ /* 0x000fe80000004200 */
[----:B------:R-:W-:Y:S01]  /*1b730*/  LDSM.16.MT88.4 R108, [R209+0x13800] ;  /* 0x01380000d16c783b */ /* 0x000fe20000004200 */
[----:B-1----:R-:W-:Y:S01]  /*1b740*/  FFMA.FTZ R0, R172, R2, -R4 ;  /* 0x00000002ac007223 */ /* 0x002fe20000010804 */
[----:B--2---:R-:W-:-:S03]  /*1b750*/  F2FP.F16.F32.PACK_AB R8, R145, R146 ;  /* 0x000000929108723e */ /* 0x004fc600000000ff */
[----:B------:R1:W-:Y:S02]  /*1b760*/  MUFU.EX2 R144, R0 ;  /* 0x0000000000907308 */ /* 0x0003e40000000800 */
        /* <DEDUP_REMOVED lines=10> */
[----:B------:R-:W2:Y:S04]  /*1b810*/  LDSM.16.MT88.4 R20, [R210+0x13000] ;  /* 0x01300000d214783b */ /* 0x000ea80000004200 */
[----:B------:R-:W-:Y:S01]  /*1b820*/  LDSM.16.MT88.4 R92, [R212+0xf800] ;  /* 0x00f80000d45c783b */ /* 0x000fe20000004200 */
[----:B-----5:R-:W-:Y:S01]  /*1b830*/  HMMA.16816.F32 R80, R8, R24, R80 ;  /* 0x000000180850723c */ /* 0x020fe20000001850 */
[----:B-1----:R-:W-:-:S04]  /*1b840*/  FFMA.FTZ R0, R177, R2, -R3 ;  /* 0x00000002b1007223 */ /* 0x002fc80000010803 */
[----:B------:R1:W4:Y:S01]  /*1b850*/  MUFU.EX2 R140, R0 ;  /* 0x00000000008c7308 */ /* 0x0003220000000800 */
[C---:B------:R-:W-:Y:S01]  /*1b860*/  HMMA.16816.F32 R88, R8.reuse, R26, R88 ;  /* 0x0000001a0858723c */ /* 0x040fe20000001858 */
[----:B------:R-:W5:Y:S05]  /*1b870*/  LDSM.16.MT88.4 R24, [R212+0x13000] ;  /* 0x01300000d418783b */ /* 0x000f6a0000004200 */
[C---:B------:R-:W-:Y:S01]  /*1b880*/  HMMA.16816.F32 R112, R8.reuse, R40, R84 ;  /* 0x000000280870723c */ /* 0x040fe20000001854 */
[----:B------:R-:W-:Y:S05]  /*1b890*/  LDSM.16.MT88.4 R84, [R210+0xf800] ;  /* 0x00f80000d254783b */ /* 0x000fea0000004200 */
[----:B------:R-:W-:Y:S01]  /*1b8a0*/  HMMA.16816.F32 R40, R8, R42, R76 ;  /* 0x0000002a0828723c */ /* 0x000fe2000000184c */
[----:B------:R-:W5:Y:S01]  /*1b8b0*/  LDSM.16.MT88.4 R76, [R209+0xf800] ;  /* 0x00f80000d14c783b */ /* 0x000f620000004200 */
[----:B-1----:R-:W-:Y:S01]  /*1b8c0*/  FFMA.FTZ R0, R178, R2, -R3 ;  /* 0x00000002b2007223 */ /* 0x002fe20000010803 */
[----:B----4-:R-:W-:-:S03]  /*1b8d0*/  F2FP.F16.F32.PACK_AB R137, R140, R141 ;  /* 0x0000008d8c89723e */ /* 0x010fc600000000ff */
[C---:B---3--:R-:W-:Y:S01]  /*1b8e0*/  HMMA.16816.F32 R72, R8.reuse, R16, R72 ;  /* 0x000000100848723c */ /* 0x048fe20000001848 */
[----:B------:R1:W-:Y:S05]  /*1b8f0*/  MUFU.EX2 R68, R0 ;  /* 0x0000000000447308 */ /* 0x0003ea0000000800 */
[C---:B------:R-:W-:Y:S06]  /*1b900*/  HMMA.16816.F32 R52, R8.reuse, R18, R52 ;  /* 0x000000120834723c */ /* 0x040fec0000001834 */
[C---:B--2---:R-:W-:Y:S06]  /*1b910*/  HMMA.16816.F32 R16, R8.reuse, R20, R120 ;  /* 0x000000140810723c */ /* 0x044fec0000001878 */
[----:B------:R-:W-:Y:S01]  /*1b920*/  HMMA.16816.F32 R60, R8, R32, R60 ;  /* 0x00000020083c723c */ /* 0x000fe2000000183c */
[----:B-1----:R-:W-:-:S04]  /*1b930*/  FFMA.FTZ R0, R179, R2, -R4 ;  /* 0x00000002b3007223 */ /* 0x002fc80000010804 */
[----:B------:R1:W-:Y:S01]  /*1b940*/  MUFU.EX2 R31, R0 ;  /* 0x00000000001f7308 */ /* 0x0003e20000000800 */
[C---:B------:R-:W-:Y:S06]  /*1b950*/  HMMA.16816.F32 R48, R8.reuse, R34, R48 ;  /* 0x000000220830723c */ /* 0x040fec0000001830 */
[C---:B------:R-:W-:Y:S06]  /*1b960*/  HMMA.16816.F32 R56, R8.reuse, R22, R56 ;  /* 0x000000160838723c */ /* 0x040fec0000001838 */
[----:B-----5:R-:W-:Y:S01]  /*1b970*/  HMMA.16816.F32 R120, R8, R24, R116 ;  /* 0x000000180878723c */ /* 0x020fe20000001874 */
[----:B-1----:R-:W-:-:S05]  /*1b980*/  FFMA.FTZ R0, R181, R2, -R4 ;  /* 0x00000002b5007223 */ /* 0x002fca0000010804 */
[C---:B------:R-:W-:Y:S01]  /*1b990*/  HMMA.16816.F32 R36, R8.reuse, R26, R36 ;  /* 0x0000001a0824723c */ /* 0x040fe20000001824 */
[----:B------:R1:W2:Y:S05]  /*1b9a0*/  MUFU.EX2 R30, R0 ;  /* 0x00000000001e7308 */ /* 0x0002aa0000000800 */
[C---:B------:R-:W-:Y:S06]  /*1b9b0*/  HMMA.16816.F32 R64, R8.reuse, R12, R64 ;  /* 0x0000000c0840723c */ /* 0x040fec0000001840 */
[----:B------:R-:W-:Y:S01]  /*1b9c0*/  HMMA.16816.F32 R44, R8, R14, R44 ;  /* 0x0000000e082c723c */ /* 0x000fe2000000182c */
[----:B------:R-:W-:Y:S01]  /*1b9d0*/  LDSM.16.MT88.4 R8, [R211+0x13800] ;  /* 0x01380000d308783b */ /* 0x000fe20000004200 */
[----:B-1----:R-:W-:Y:S01]  /*1b9e0*/  FFMA.FTZ R0, R180, R2, -R4 ;  /* 0x00000002b4007223 */ /* 0x002fe20000010804 */
[----:B--2---:R-:W-:-:S03]  /*1b9f0*/  F2FP.F16.F32.PACK_AB R136, R30, R31 ;  /* 0x0000001f1e88723e */ /* 0x004fc600000000ff */
[----:B------:R1:W-:Y:S02]  /*1ba00*/  MUFU.EX2 R7, R0 ;  /* 0x0000000000077308 */ /* 0x0003e40000000800 */
[-C--:B-1----:R-:W-:Y:S01]  /*1ba10*/  FFMA.FTZ R0, R182, R2.reuse, -R4 ;  /* 0x00000002b6007223 */ /* 0x082fe20000010804 */
[----:B------:R-:W-:-:S05]  /*1ba20*/  FFMA.FTZ R2, R183, R2, -R3 ;  /* 0x00000002b7027223 */ /* 0x000fca0000010803 */
[----:B------:R1:W2:Y:S08]  /*1ba30*/  MUFU.EX2 R251, R0 ;  /* 0x0000000000fb7308 */ /* 0x0002b00000000800 */
[----:B------:R3:W4:Y:S01]  /*1ba40*/  MUFU.EX2 R250, R2 ;  /* 0x0000000200fa7308 */ /* 0x0007220000000800 */
[----:B-1----:R-:W-:Y:S01]  /*1ba50*/  FADD.FTZ R0, R133, R132 ;  /* 0x0000008485007221 */ /* 0x002fe20000010000 */
[----:B--2---:R-:W-:-:S03]  /*1ba60*/  F2FP.F16.F32.PACK_AB R138, R251, R7 ;  /* 0x00000007fb8a723e */ /* 0x004fc600000000ff */
[----:B------:R-:W-:Y:S01]  /*1ba70*/  FADD.FTZ R0, R135, R0 ;  /* 0x0000000087007221 */ /* 0x000fe20000010000 */
[----:B---3--:R-:W-:-:S03]  /*1ba80*/  FADD.FTZ R2, R134, R252 ;  /* 0x000000fc86027221 */ /* 0x008fc60000010000 */
[----:B------:R-:W-:Y:S01]  /*1ba90*/  FADD.FTZ R0, R163, R0 ;  /* 0x00000000a3007221 */ /* 0x000fe20000010000 */
[----:B------:R-:W1:Y:S01]  /*1baa0*/  LDSM.16.MT88.4 R132, [R212+0x13800] ;  /* 0x01380000d484783b */ /* 0x000e620000004200 */
[----:B----4-:R-:W-:Y:S01]  /*1bab0*/  F2FP.F16.F32.PACK_AB R139, R250, R68 ;  /* 0x00000044fa8b723e */ /* 0x010fe200000000ff */
[----:B------:R-:W-:Y:S01]  /*1bac0*/  FADD.FTZ R2, R166, R2 ;  /* 0x00000002a6027221 */ /* 0x000fe20000010000 */
[----:B------:R-:W-:-:S03]  /*1bad0*/  FADD.FTZ R0, R164, R0 ;  /* 0x00000000a4007221 */ /* 0x000fc60000010000 */
[----:B------:R-:W-:Y:S01]  /*1bae0*/  FADD.FTZ R2, R165, R2 ;  /* 0x00000002a5027221 */ /* 0x000fe20000010000 */
[----:B------:R-:W-:Y:S01]  /*1baf0*/  FADD.FTZ R0, R162, R0 ;  /* 0x00000000a2007221 */ /* 0x000fe20000010000 */
[----:B------:R-:W-:Y:S02]  /*1bb00*/  HMMA.16816.F32 R80, R136, R76, R80 ;  /* 0x0000004c8850723c */ /* 0x000fe40000001850 */
        /* <DEDUP_REMOVED lines=39> */
[----:B-1----:R-:W-:Y:S02]  /*1bd80*/  HMMA.16816.F32 R120, R136, R132, R120 ;  /* 0x000000848878723c */ /* 0x002fe40000001878 */
        /* <DEDUP_REMOVED lines=23> */
[----:B------:R-:W-:Y:S01]  /*1bf00*/  HMMA.16816.F32 R132, R136, R134, R36 ;  /* 0x000000868884723c */ /* 0x000fe20000001824 */
[----:B------:R-:W-:Y:S02]  /*1bf10*/  FADD.FTZ R250, R250, R0 ;  /* 0x00000000fafa7221 */ /* 0x000fe40000010000 */
[----:B------:R-:W-:-:S03]  /*1bf20*/  FADD.FTZ R2, R7, R2 ;  /* 0x0000000207027221 */ /* 0x000fc60000010000 */
[----:B------:R-:W-:Y:S01]  /*1bf30*/  HMMA.16816.F32 R128, R136, R8, R64 ;  /* 0x000000088880723c */ /* 0x000fe20000001840 */
[----:B------:R-:W-:-:S05]  /*1bf40*/  FADD.FTZ R251, R251, R2 ;  /* 0x00000002fbfb7221 */ /* 0x000fca0000010000 */
[----:B------:R-:W-:Y:S01]  /*1bf50*/  HMMA.16816.F32 R136, R136, R10, R44 ;  /* 0x0000000a8888723c */ /* 0x000fe2000000182c */
[----:B------:R-:W-:-:S08]  /*1bf60*/  NOP ;  /* 0x0000000000007918 */ /* 0x000fd00000000000 */
[----:B------:R-:W-:-:S15]  /*1bf70*/  @!P1 BRA `(.L_x_3509) ;  /* 0x0000006400089947 */ /* 0x000fde0003800000 */
[----:B------:R-:W2:Y:S01]  /*1bf80*/  LDL R252, [R1+0x4] ;  /* 0x0000040001fc7983 */ /* 0x000ea20000100800 */
[----:B------:R-:W-:-:S04]  /*1bf90*/  DEPBAR.LE SB0, 0x0 ;  /* 0x000080000000791a */ /* 0x000fc80000000000 */
[----:B------:R-:W-:Y:S05]  /*1bfa0*/  WARPSYNC.ALL ;  /* 0x0000000000007948 */ /* 0x000fea0003800000 */
[----:B------:R-:W-:Y:S01]  /*1bfb0*/  BSSY B0, `(.L_x_3510) ;  /* 0x0000045000007945 */ /* 0x000fe20003800000 */
[----:B------:R-:W-:Y:S01]  /*1bfc0*/  BAR.SYNC.DEFER_BLOCKING 0x0 ;  /* 0x0000000000007b1d */ /* 0x000fe20000010000 */
[----:B--2---:R-:W-:-:S05]  /*1bfd0*/  IADD3 R246, R252, -0x2, RZ ;  /* 0xfffffffefcf67810 */ /* 0x004fca0007ffe0ff */
        /* <DEDUP_REMOVED lines=8> */
[----:B------:R-:W-:-:S04]  /*1c060*/  LOP3.LUT R10, R10, R2, RZ, 0x3c, !PT ;  /* 0x000000020a0a7212 */ /* 0x000fc800078e3cff */
        /* <DEDUP_REMOVED lines=9> */
[----:B------:R-:W-:Y:S01]  /*1c100*/  IMAD.HI.U32 R4, R9, R4, R8 ;  /* 0x0000000409047227 */ /* 0x000fe200078e0008 */
[----:B------:R-:W-:Y:S02]  /*1c110*/  MOV R9, R3 ;  /* 0x0000000300097202 */ /* 0x000fe40000000f00 */
[----:B------:R-:W-:Y:S01]  /*1c120*/  ISETP.GE.AND P3, PT, R11, RZ, PT ;  /* 0x000000ff0b00720c */ /* 0x000fe20003f66270 */
[----:B------:R-:W-:Y:S02]  /*1c130*/  IMAD.MOV R8, RZ, RZ, -R12 ;  /* 0x000000ffff087224 */ /* 0x000fe400078e0a0c */
        /* <DEDUP_REMOVED lines=12> */
[----:B------:R-:W-:Y:S01]  /*1c200*/  ISETP.NE.AND P2, PT, R2, RZ, PT ;  /* 0x000000ff0200720c */ /* 0x000fe20003f45270 */
[----:B------:R-:W2:Y:S01]  /*1c210*/  LD.E.64 R8, desc[UR6][R28.64+0x40] ;  /* 0x000040061c087980 */ /* 0x000ea2000c101b00 */
[----:B------:R-:W-:-:S07]  /*1c220*/  LOP3.LUT R0, RZ, R2, RZ, 0x33, !PT ;  /* 0x00000002ff007212 */ /* 0x000fce00078e33ff */
[----:B------:R-:W-:Y:S02]  /*1c230*/  @P5 VIADD R3, R3, 0x1 ;  /* 0x0000000103035836 */ /* 0x000fe40000000000 */
[----:B------:R-:W-:Y:S02]  /*1c240*/  @P6 IADD3 R4, R4, 0x1, RZ ;  /* 0x0000000104046810 */ /* 0x000fe40007ffe0ff */
[----:B------:R-:W-:Y:S02]  /*1c250*/  @!P1 IMAD.MOV R3, RZ, RZ, -R3 ;  /* 0x000000ffff039224 */ /* 0x000fe400078e0a03 */
[----:B------:R-:W-:-:S03]  /*1c260*/  @!P3 IADD3 R4, -R4, RZ, RZ ;  /* 0x000000ff0404b210 */ /* 0x000fc60007ffe1ff */
[C---:B------:R-:W-:Y:S02]  /*1c270*/  SEL R3, R0.reuse, R3, !P2 ;  /* 0x0000000300037207 */ /* 0x040fe40005000000 */
[----:B------:R-:W-:-:S03]  /*1c280*/  SEL R4, R0, R4, !P2 ;  /* 0x0000000400047207 */ /* 0x000fc60005000000 */
[--C-:B------:R-:W-:Y:S01]  /*1c290*/  IMAD.WIDE R12, R3, 0x4, R240.reuse ;  /* 0x00000004030c7825 */ /* 0x100fe200078e02f0 */
[----:B------:R-:W3:Y:S03]  /*1c2a0*/  LD.E.64 R28, desc[UR6][R28.64+0x28] ;  /* 0x000028061c1c7980 */ /* 0x000ee6000c101b00 */
[C---:B------:R-:W-:Y:S02]  /*1c2b0*/  IMAD.WIDE R10, R4.reuse, 0x4, R240 ;  /* 0x00000004040a7825 */ /* 0x040fe400078e02f0 */
[----:B------:R-:W4:Y:S04]  /*1c2c0*/  LD.E R12, desc[UR6][R12.64] ;  /* 0x000000060c0c7980 */ /* 0x000f28000c101900 */
[----:B------:R-:W4:Y:S01]  /*1c2d0*/  LD.E R10, desc[UR6][R10.64] ;  /* 0x000000060a0a7980 */ /* 0x000f22000c101900 */
[----:B------:R-:W-:-:S04]  /*1c2e0*/  IMAD.IADD R3, R4, 0x1, -R3 ;  /* 0x0000000104037824 */ /* 0x000fc800078e0a03 */
[----:B------:R-:W-:-:S05]  /*1c2f0*/  IMAD R2, R2, R3, -0x80 ;  /* 0xffffff8002027424 */ /* 0x000fca00078e0203 */
[----:B------:R-:W-:Y:S01]  /*1c300*/  SHF.R.S32.HI R4, RZ, 0x1f, R2 ;  /* 0x0000001fff047819 */ /* 0x000fe20000011402 */
[-C--:B--2---:R-:W-:Y:S02]  /*1c310*/  IMAD R0, R9, R2.reuse, RZ ;  /* 0x0000000209007224 */ /* 0x084fe400078e02ff */
[----:B------:R-:W-:-:S04]  /*1c320*/  IMAD.WIDE.U32 R2, R8, R2, RZ ;  /* 0x0000000208027225 */ /* 0x000fc800078e00ff */
[----:B------:R-:W-:-:S04]  /*1c330*/  IMAD R8, R8, R4, R0 ;  /* 0x0000000408087224 */ /* 0x000fc800078e0200 */
[----:B------:R-:W-:Y:S01]  /*1c340*/  IMAD.IADD R3, R3, 0x1, R8 ;  /* 0x0000000103037824 */ /* 0x000fe200078e0208 */
[----:B----4-:R-:W-:-:S04]  /*1c350*/  IADD3 R10, -R10, R12, RZ ;  /* 0x0000000c0a0a7210 */ /* 0x010fc80007ffe1ff */
[----:B------:R-:W-:Y:S01]  /*1c360*/  SHF.R.S32.HI R4, RZ, 0x1f, R10 ;  /* 0x0000001fff047819 */ /* 0x000fe2000001140a */
[----:B---3--:R-:W-:Y:S02]  /*1c370*/  IMAD R0, R29, R10, RZ ;  /* 0x0000000a1d007224 */ /* 0x008fe400078e02ff */
[----:B------:R-:W-:-:S04]  /*1c380*/  IMAD.WIDE.U32 R2, R10, R28, R2 ;  /* 0x0000001c0a027225 */ /* 0x000fc800078e0002 */
[----:B------:R-:W-:-:S05]  /*1c390*/  IMAD R0, R28, R4, R0 ;  /* 0x000000041c007224 */ /* 0x000fca00078e0200 */
[----:B------:R-:W-:Y:S01]  /*1c3a0*/  IADD3 R3, R3, R0, RZ ;  /* 0x0000000003037210 */ /* 0x000fe20007ffe0ff */
[----:B------:R-:W-:Y:S01]  /*1c3b0*/  IMAD.MOV.U32 R0, RZ, RZ, R2 ;  /* 0x000000ffff007224 */ /* 0x000fe200078e0002 */
[----:B------:R-:W-:Y:S05]  /*1c3c0*/  BRA `(.L_x_3512) ;  /* 0x00000000000c7947 */ /* 0x000fea0003800000 */
.L_x_3511:
[----:B------:R-:W2:Y:S02]  /*1c3d0*/  LD.E R0, desc[UR6][R28.64+0x40] ;  /* 0x000040061c007980 */ /* 0x000ea4000c101900 */
[----:B--2---:R-:W-:-:S04]  /*1c3e0*/  LEA R0, -R0, RZ, 0x7 ;  /* 0x000000ff00007211 */ /* 0x004fc800078e39ff */
[----:B------:R-:W-:Y:S02]  /*1c3f0*/  SHF.R.S32.HI R3, RZ, 0x1f, R0 ;  /* 0x0000001fff037819 */ /* 0x000fe40000011400 */
.L_x_3512:
[----:B------:R-:W-:Y:S05]  /*1c400*/  BSYNC B0 ;  /* 0x0000000000007941 */ /* 0x000fea0003800000 */
.L_x_3510:
        /* <DEDUP_REMOVED lines=14> */
[C---:B------:R-:W-:Y:S01]  /*1c4f0*/  @P1 LEA R32, P2, R2.reuse, R205, 0x1 ;  /* 0x000000cd02201211 */ /* 0x040fe200078408ff */
        /* <DEDUP_REMOVED lines=8> */
[CC--:B------:R-:W-:Y:S01]  /*1c580*/  IADD3 R2, P3, R0.reuse, R248.reuse, RZ ;  /* 0x000000f800027210 */ /* 0x0c0fe20007f7e0ff */
        /* <DEDUP_REMOVED lines=47> */
[C---:B------:R-:W-:Y:S01]  /*1c880*/  @P1 LEA R10, P3, R0.reuse, R205, 0x1 ;  /* 0x000000cd000a1211 */ /* 0x040fe200078608ff */
[----:B------:R-:W-:Y:S01]  /*1c890*/  @!P1 STS.128 [R235+0x11000], RZ ;  /* 0x011000ffeb009388 */ /* 0x000fe20000000c00 */
[----:B------:R-:W-:Y:S01]  /*1c8a0*/  @P4 LEA.HI.X R15, R0, R203, R3, 0x1, P5 ;  /* 0x000000cb000f4211 */ /* 0x000fe200028f0c03 */
[----:B------:R-:W-:Y:S01]  /*1c8b0*/  IMAD.X R4, R3, 0x1, R249, P2 ;  /* 0x0000000103047824 */ /* 0x000fe200010e06f9 */
[CC--:B------:R-:W-:Y:S01]  /*1c8c0*/  @P4 LEA R12, P5, R2.reuse, R205.reuse, 0x1 ;  /* 0x000000cd020c4211 */ /* 0x0c0fe200078a08ff */
[----:B------:R-:W-:Y:S01]  /*1c8d0*/  @!PT LDS RZ, [RZ] ;  /* 0x00000000fffff984 */ /* 0x000fe20000000800 */
[----:B------:R-:W-:Y:S01]  /*1c8e0*/  @!PT LDS RZ, [RZ] ;  /* 0x00000000fffff984 */ /* 0x000fe20000000800 */
[----:B------:R-:W-:Y:S01]  /*1c8f0*/  @!PT LDS RZ, [RZ] ;  /* 0x00000000fffff984 */ /* 0x000fe20000000800 */
[----:B------:R-:W-:Y:S01]  /*1c900*/  @P4 LDGSTS.E.BYPASS.LTC128B.128 [R235+0xd800], desc[UR6][R26.64] ;  /* 0x0d8000001aeb4fae */ /* 0x000fe2000b901d46 */
[----:B--2---:R-:W-:Y:S02]  /*1c910*/  @P1 LEA R8, P2, R2, R205, 0x1 ;  /* 0x000000cd02081211 */ /* 0x004fe400078408ff */
        /* <DEDUP_REMOVED lines=49> */
[----:B--2---:R-:W-:Y:S04]  /*1cc30*/  LDSM.16.M88.4 R20, [R208+0x4000] ;  /* 0x00400000d014783b */ /* 0x004fe80000000200 */
[----:B-1----:R1:W2:Y:S04]  /*1cc40*/  LD.E R0, desc[UR4][R52.64+0x18c] ;  /* 0x00018c0434007980 */ /* 0x0022a8000c101900 */
[----:B------:R-:W-:Y:S04]  /*1cc50*/  LDSM.16.M88.4 R44, [R208+0x5000] ;  /* 0x00500000d02c783b */ /* 0x000fe80000000200 */
[----:B------:R-:W-:Y:S04]  /*1cc60*/  LDSM.16.M88.4 R48, [R208+0x4800] ;  /* 0x00480000d030783b */ /* 0x000fe80000000200 */
[----:B------:R-:W-:Y:S04]  /*1cc70*/  LDSM.16.M88.4 R36, [R208+0x6000] ;  /* 0x00600000d024783b */ /* 0x000fe80000000200 */
[----:B---3--:R-:W3:Y:S04]  /*1cc80*/  LDSM.16.M88.4 R8, [R216] ;  /* 0x00000000d808783b */ /* 0x008ee80000000200 */
[----:B------:R-:W-:Y:S04]  /*1cc90*/  LDSM.16.M88.4 R16, [R217] ;  /* 0x00000000d910783b */ /* 0x000fe80000000200 */
[----:B------:R-:W4:Y:S04]  /*1cca0*/  LDSM.16.M88.4 R56, [R215] ;  /* 0x00000000d738783b */ /* 0x000f280000000200 */
[----:B------:R-:W5:Y:S04]  /*1ccb0*/  LDSM.16.M88.4 R40, [R208+0x5800] ;  /* 0x00580000d028783b */ /* 0x000f680000000200 */
[----:B------:R-:W5:Y:S04]  /*1ccc0*/  LDSM.16.M88.4 R32, [R208+0x6800] ;  /* 0x00680000d020783b */ /* 0x000f680000000200 */
[----:B------:R-:W5:Y:S04]  /*1ccd0*/  LDSM.16.M88.4 R28, [R208+0x7000] ;  /* 0x00700000d01c783b */ /* 0x000f680000000200 */
[----:B------:R-:W5:Y:S04]  /*1cce0*/  LDSM.16.M88.4 R24, [R208+0x7800] ;  /* 0x00780000d018783b */ /* 0x000f680000000200 */
[----:B------:R-:W5:Y:S04]  /*1ccf0*/  LDSM.16.M88.4 R152, [R233] ;  /* 0x00000000e998783b */ /* 0x000f680000000200 */
[----:B------:R-:W5:Y:S04]  /*1cd00*/  LDSM.16.M88.4 R144, [R234] ;  /* 0x00000000ea90783b */ /* 0x000f680000000200 */
[----:B------:R-:W5:Y:S01]  /*1cd10*/  LDSM.16.M88.4 R72, [R230] ;  /* 0x00000000e648783b */ /* 0x000f620000000200 */
[C---:B---3--:R-:W-:Y:S03]  /*1cd20*/  HMMA.16816.F32 R12, R8.reuse, R20, RZ ;  /* 0x00000014080c723c */ /* 0x048fe600000018ff */
[----:B------:R-:W3:Y:S04]  /*1cd30*/  LDSM.16.M88.4 R64, [R229] ;  /* 0x00000000e540783b */ /* 0x000ee80000000200 */
[----:B------:R-:W3:Y:S01]  /*1cd40*/  LDSM.16.M88.4 R168, [R232] ;  /* 0x00000000e8a8783b */ /* 0x000ee20000000200 */
[C---:B------:R-:W-:Y:S03]  /*1cd50*/  HMMA.16816.F32 R20, R8.reuse, R22, RZ ;  /* 0x000000160814723c */ /* 0x040fe600000018ff */
[----:B-1----:R-:W1:Y:S03]  /*1cd60*/  LDSM.16.M88.4 R52, [R228] ;  /* 0x00000000e434783b */ /* 0x002e660000000200 */
[C---:B------:R-:W-:Y:S01]  /*1cd70*/  HMMA.16816.F32 R176, R8.reuse, R44, RZ ;  /* 0x0000002c08b0723c */ /* 0x040fe200000018ff */
[----:B------:R-:W-:Y:S04]  /*1cd80*/  LDSM.16.M88.4 R140, [R231] ;  /* 0x00000000e78c783b */ /* 0x000fe80000000200 */
[----:B------:R-:W0:Y:S01]  /*1cd90*/  LDGDEPBAR ;  /* 0x00000000000079af */ /* 0x000e220000000000 */
[C---:B------:R-:W-:Y:S03]  /*1cda0*/  HMMA.16816.F32 R192, R8.reuse, R46, RZ ;  /* 0x0000002e08c0723c */ /* 0x040fe600000018ff */
[----:B------:R-:W-:Y:S03]  /*1cdb0*/  LDSM.16.M88.4 R44, [R214+0x4800] ;  /* 0x00480000d62c783b */ /* 0x000fe60000000200 */
[C---:B------:R-:W-:Y:S06]  /*1cdc0*/  HMMA.16816.F32 R164, R8.reuse, R50, RZ ;  /* 0x0000003208a4723c */ /* 0x040fec00000018ff */
[C---:B------:R-:W-:Y:S06]  /*1cdd0*/  HMMA.16816.F32 R196, R8.reuse, R36, RZ ;  /* 0x0000002408c4723c */ /* 0x040fec00000018ff */
[C---:B------:R-:W-:Y:S06]  /*1cde0*/  HMMA.16816.F32 R188, R8.reuse, R38, RZ ;  /* 0x0000002608bc723c */ /* 0x040fec00000018ff */
[----:B------:R-:W-:Y:S01]  /*1cdf0*/  HMMA.16816.F32 R148, R8, R48, RZ ;  /* 0x000000300894723c */ /* 0x000fe200000018ff */
[----:B------:R-:W-:Y:S05]  /*1ce00*/  LDSM.16.M88.4 R48, [R214+0x4000] ;  /* 0x00400000d630783b */ /* 0x000fea0000000200 */
[----:B----4-:R-:W-:Y:S01]  /*1ce10*/  HMMA.16816.F32 R36, R16, R56, R12 ;  /* 0x000000381024723c */ /* 0x010fe2000000180c */
[----:B------:R-:W4:Y:S05]  /*1ce20*/  LDSM.16.M88.4 R12, [R219] ;  /* 0x00000000db0c783b */ /* 0x000f2a0000000200 */
[C---:B-----5:R-:W-:Y:S06]  /*1ce30*/  HMMA.16816.F32 R200, R8.reuse, R40, RZ ;  /* 0x0000002808c8723c */ /* 0x060fec00000018ff */
[C---:B------:R-:W-:Y:S01]  /*1ce40*/  HMMA.16816.F32 R204, R8.reuse, R42, RZ ;  /* 0x0000002a08cc723c */ /* 0x040fe200000018ff */
[----:B------:R-:W5:Y:S05]  /*1ce50*/  LDSM.16.M88.4 R40, [R214+0x5000] ;  /* 0x00500000d628783b */ /* 0x000f6a0000000200 */
[C---:B------:R-:W-:Y:S06]  /*1ce60*/  HMMA.16816.F32 R184, R8.reuse, R32, RZ ;  /* 0x0000002008b8723c */ /* 0x040fec00000018ff */
[C---:B------:R-:W-:Y:S06]  /*1ce70*/  HMMA.16816.F32 R180, R8.reuse, R34, RZ ;  /* 0x0000002208b4723c */ /* 0x040fec00000018ff */
[C---:B------:R-:W-:Y:S06]  /*1ce80*/  HMMA.16816.F32 R172, R8.reuse, R28, RZ ;  /* 0x0000001c08ac723c */ /* 0x040fec00000018ff */
[C---:B------:R-:W-:Y:S06]  /*1ce90*/  HMMA.16816.F32 R160, R8.reuse, R30, RZ ;  /* 0x0000001e08a0723c */ /* 0x040fec00000018ff */
[C---:B------:R-:W-:Y:S06]  /*1cea0*/  HMMA.16816.F32 R156, R8.reuse, R24, RZ ;  /* 0x00000018089c723c */ /* 0x040fec00000018ff */
[----:B------:R-:W-:Y:S06]  /*1ceb0*/  HMMA.16816.F32 R60, R8, R26, RZ ;  /* 0x0000001a083c723c */ /* 0x000fec00000018ff */
[C---:B------:R-:W-:Y:S01]  /*1cec0*/  HMMA.16816.F32 R32, R16.reuse, R58, R20 ;  /* 0x0000003a1020723c */ /* 0x040fe20000001814 */
[----:B------:R-:W5:Y:S05]  /*1ced0*/  LDSM.16.M88.4 R56, [R214+0x7000] ;  /* 0x00700000d638783b */ /* 0x000f6a0000000200 */
[C---:B------:R-:W-:Y:S06]  /*1cee0*/  HMMA.16816.F32 R20, R16.reuse, R152, R176 ;  /* 0x000000981014723c */ /* 0x040fec00000018b0 */
[C---:B------:R-:W-:Y:S06]  /*1cef0*/  HMMA.16816.F32 R8, R16.reuse, R154, R192 ;  /* 0x0000009a1008723c */ /* 0x040fec00000018c0 */
[C---:B------:R-:W-:Y:S06]  /*1cf00*/  HMMA.16816.F32 R24, R16.reuse, R146, R164 ;  /* 0x000000921018723c */ /* 0x040fec00000018a4 */
[C---:B------:R-:W-:Y:S06]  /*1cf10*/  HMMA.16816.F32 R184, R16.reuse, R72, R184 ;  /* 0x0000004810b8723c */ /* 0x040fec00000018b8 */
[C---:B------:R-:W-:Y:S06]  /*1cf20*/  HMMA.16816.F32 R180, R16.reuse, R74, R180 ;  /* 0x0000004a10b4723c */ /* 0x040fec00000018b4 */
[C---:B---3--:R-:W-:Y:S06]  /*1cf30*/  HMMA.16816.F32 R72, R16.reuse, R64, R172 ;  /* 0x000000401048723c */ /* 0x048fec00000018ac */
[C---:B------:R-:W-:Y:S06]  /*1cf40*/  HMMA.16816.F32 R172, R16.reuse, R66, R160 ;  /* 0x0000004210ac723c */ /* 0x040fec00000018a0 */
[C---:B------:R-:W-:Y:S01]  /*1cf50*/  HMMA.16816.F32 R28, R16.reuse, R144, R148 ;  /* 0x00000090101c723c */ /* 0x040fe20000001894 */
[----:B------:R-:W3:Y:S05]  /*1cf60*/  LDSM.16.M88.4 R148, [R214+0x5800] ;  /* 0x00580000d694783b */ /* 0x000eea0000000200 */
[C---:B------:R-:W-:Y:S06]  /*1cf70*/  HMMA.16816.F32 R144, R16.reuse, R168, R200 ;  /* 0x000000a81090723c */ /* 0x040fec00000018c8 */
[C---:B------:R-:W-:Y:S06]  /*1cf80*/  HMMA.16816.F32 R204, R16.reuse, R170, R204 ;  /* 0x000000aa10cc723c */ /* 0x040fec00000018cc */
[C---:B-1----:R-:W-:Y:S06]  /*1cf90*/  HMMA.16816.F32 R168, R16.reuse, R52, R156 ;  /* 0x0000003410a8723c */ /* 0x042fec000000189c */
[----:B------:R-:W-:Y:S01]  /*1cfa0*/  HMMA.16816.F32 R164, R16, R54, R60 ;  /* 0x0000003610a4723c */ /* 0x000fe2000000183c */
[----:B------:R-:W1:Y:S05]  /*1cfb0*/  LDSM.16.M88.4 R60, [R214+0x6800] ;  /* 0x00680000d63c783b */ /* 0x000e6a0000000200 */
[C---:B----4-:R-:W-:Y:S06]  /*1cfc0*/  HMMA.16816.F32 R160, R12.reuse, R48, R36 ;  /* 0x000000300ca0723c */ /* 0x050fec0000001824 */
[----:B------:R-:W-:Y:S06]  /*1cfd0*/  HMMA.16816.F32 R156, R12, R50, R32 ;  /* 0x000000320c9c723c */ /* 0x000fec0000001820 */
[C---:B------:R-:W-:Y:S06]  /*1cfe0*/  HMMA.16816.F32 R196, R16.reuse, R140, R196 ;  /* 0x0000008c10c4723c */ /* 0x040fec00000018c4 */
[----:B------:R-:W-:Y:S01]  /*1cff0*/  HMMA.16816.F32 R188, R16, R142, R188 ;  /* 0x0000008e10bc723c */ /* 0x000fe200000018bc */
[----:B------:R-:W4:Y:S04]  /*1d000*/  LDSM.16.M88.4 R140, [R214+0x6000] ;  /* 0x00600000d68c783b */ /* 0x000f280000000200 */
[----:B------:R-:W-:Y:S01]  /*1d010*/  LDSM.16.M88.4 R16, [R213+0x800] ;  /* 0x00080000d510783b */ /* 0x000fe20000000200 */
[C---:B-----5:R-:W-:Y:S03]  /*1d020*/  HMMA.16816.F32 R48, R12.reuse, R40, R20 ;  /* 0x000000280c30723c */ /* 0x060fe60000001814 */
[----:B------:R-:W-:Y:S03]  /*1d030*/  LDSM.16.M88.4 R20, [R213] ;  /* 0x00000000d514783b */ /* 0x000fe60000000200 */
[C---:B------:R-:W-:Y:S01]  /*1d040*/  HMMA.16816.F32 R36, R12.reuse, R42, R8 ;  /* 0x0000002a0c24723c */ /* 0x040fe20000001808 */
[----:B------:R-:W5:Y:S04]  /*1d050*/  LDSM.16.M88.4 R8, [R218] ;  /* 0x00000000da08783b */ /* 0x000f680000000200 */
[----:B------:R-:W-:Y:S01]  /*1d060*/  LDSM.16.M88.4 R40, [R213+0x1800] ;  /* 0x00180000d528783b */ /* 0x000fe20000000200 */
[C---:B------:R-:W-:Y:S03]  /*1d070*/  HMMA.16816.F32 R52, R12.reuse, R46, R24 ;  /* 0x0000002e0c34723c */ /* 0x040fe60000001818 */
[----:B------:R-:W2:Y:S03]  /*1d080*/  LDSM.16.M88.4 R24, [R214+0x7800] ;  /* 0x00780000d618783b */ /* 0x000ea60000000200 */
[C---:B------:R-:W-:Y:S06]  /*1d090*/  HMMA.16816.F32 R176, R12.reuse, R58, R172 ;  /* 0x0000003a0cb0723c */ /* 0x040fec00000018ac */
[C---:B------:R-:W-:Y:S01]  /*1d0a0*/  HMMA.16816.F32 R152, R12.reuse, R44, R28 ;  /* 0x0000002c0c98723c */ /* 0x040fe2000000181c */
[----:B------:R-:W2:Y:S05]  /*1d0b0*/  LDSM.16.M88.4 R44, [R213+0x1000] ;  /* 0x00100000d52c783b */ /* 0x000eaa0000000200 */
[C---:B------:R-:W-:Y:S01]  /*1d0c0*/  HMMA.16816.F32 R200, R12.reuse, R56, R72 ;  /* 0x000000380cc8723c */ /* 0x040fe20000001848 */
[----:B------:R-:W2:Y:S05]  /*1d0d0*/  LDSM.16.M88.4 R72, [R213+0x2000] ;  /* 0x00200000d548783b */ /* 0x000eaa0000000200 */
[C---:B---3--:R-:W-:Y:S01]  /*1d0e0*/  HMMA.16816.F32 R32, R12.reuse, R148, R144 ;  /* 0x000000940c20723c */ /* 0x048fe20000001890 */
[----:B------:R-:W3:Y:S05]  /*1d0f0*/  LDSM.16.M88.4 R144, [R213+0x2800] ;  /* 0x00280000d590783b */ /* 0x000eea0000000200 */
[----:B------:R-:W-:Y:S01]  /*1d100*/  HMMA.16816.F32 R28, R12, R150, R204 ;  /* 0x000000960c1c723c */ /* 0x000fe200000018cc */
[----:B------:R-:W-:-:S02]  /*1d110*/  IMAD.MOV.U32 R7, RZ, RZ, R176 ;  /* 0x000000ffff077224 */ /* 0x000fc400078e00b0 */
[----:B------:R-:W-:-:S03]  /*1d120*/  IMAD.MOV.U32 R4, RZ, RZ, R177 ;  /* 0x000000ffff047224 */ /* 0x000fc600078e00b1 */
[C---:B-1----:R-:W-:Y:S01]  /*1d130*/  HMMA.16816.F32 R148, R12.reuse, R60, R184 ;  /* 0x0000003c0c94723c */ /* 0x042fe200000018b8 */
[----:B------:R-:W-:Y:S02]  /*1d140*/  IMAD.MOV.U32 R3, RZ, RZ, R178 ;  /* 0x000000ffff037224 */ /* 0x000fe400078e00b2 */
[----:B------:R-:W-:Y:S02]  /*1d150*/  IMAD.MOV.U32 R2, RZ, RZ, R179 ;  /* 0x000000ffff027224 */ /* 0x000fe400078e00b3 */
[----:B------:R-:W-:Y:S01]  /*1d160*/  LDSM.16.M88.4 R176, [R213+0x3000] ;  /* 0x00300000d5b0783b */ /* 0x000fe20000000200 */
[----:B----4-:R-:W-:Y:S06]  /*1d170*/  HMMA.16816.F32 R64, R12, R140, R196 ;  /* 0x0000008c0c40723c */ /* 0x010fec00000018c4 */
[----:B-----5:R-:W-:Y:S01]  /*1d180*/  HMMA.16816.F32 R184, R8, R22, R156 ;  /* 0x0000001608b8723c */ /* 0x020fe2000000189c */
[----:B------:R-:W1:Y:S05]  /*1d190*/  LDSM.16.M88.4 R156, [R213+0x3800] ;  /* 0x00380000d59c783b */ /* 0x000e6a0000000200 */
[C---:B------:R-:W-:Y:S06]  /*1d1a0*/  HMMA.16816.F32 R140, R12.reuse, R142, R188 ;  /* 0x0000008e0c8c723c */ /* 0x040fec00000018bc */
[----:B--2---:R-:W-:Y:S01]  /*1d1b0*/  HMMA.16816.F32 R196, R12, R26, R164 ;  /* 0x0000001a0cc4723c */ /* 0x004fe200000018a4 */
[----:B------:R-:W-:Y:S05]  /*1d1c0*/  LDSM.16.M88.4 R164, [R208+0x8000] ;  /* 0x00800000d0a4783b */ /* 0x000fea0000000200 */
[----:B------:R-:W-:Y:S01]  /*1d1d0*/  HMMA.16816.F32 R188, R8, R20, R160 ;  /* 0x0000001408bc723c */ /* 0x000fe200000018a0 */
[----:B------:R-:W2:Y:S04]  /*1d1e0*/  LDSM.16.M88.4 R20, [R216+0x2000] ;  /* 0x00200000d814783b */ /* 0x000ea80000000200 */
[----:B------:R-:W4:Y:S01]  /*1d1f0*/  LDSM.16.M88.4 R160, [R208+0x8800] ;  /* 0x00880000d0a0783b */ /* 0x000f220000000200 */
[C---:B------:R-:W-:Y:S03]  /*1d200*/  HMMA.16816.F32 R192, R12.reuse, R62, R180 ;  /* 0x0000003e0cc0723c */ /* 0x040fe600000018b4 */
[----:B------:R-:W5:Y:S03]  /*1d210*/  LDSM.16.M88.4 R60, [R208+0x9000] ;  /* 0x00900000d03c783b */ /* 0x000f660000000200 */
[----:B------:R-:W-:Y:S01]  /*1d220*/  HMMA.16816.F32 R204, R12, R24, R168 ;  /* 0x000000180ccc723c */ /* 0x000fe200000018a8 */
[----:B------:R-:W5:Y:S05]  /*1d230*/  LDSM.16.M88.4 R24, [R208+0x9800] ;  /* 0x00980000d018783b */ /* 0x000f6a0000000200 */
[C---:B------:R-:W-:Y:S01]  /*1d240*/  HMMA.16816.F32 R172, R8.reuse, R18, R52 ;  /* 0x0000001208ac723c */ /* 0x040fe20000001834 */
[----:B------:R-:W5:Y:S05]  /*1d250*/  LDSM.16.M88.4 R52, [R208+0xa000] ;  /* 0x00a00000d034783b */ /* 0x000f6a0000000200 */
[C---:B------:R-:W-:Y:S01]  /*1d260*/  HMMA.16816.F32 R168, R8.reuse, R44, R48 ;  /* 0x0000002c08a8723c */ /* 0x040fe20000001830 */
[----:B------:R-:W5:Y:S05]  /*1d270*/  LDSM.16.M88.4 R48, [R208+0xa800] ;  /* 0x00a80000d030783b */ /* 0x000f6a0000000200 */
[C---:B------:R-:W-:Y:S01]  /*1d280*/  HMMA.16816.F32 R180, R8.reuse, R16, R152 ;  /* 0x0000001008b4723c */ /* 0x040fe20000001898 */
[----:B------:R-:W-:Y:S05]  /*1d290*/  LDSM.16.M88.4 R16, [R217+0x2000] ;  /* 0x00200000d910783b */ /* 0x000fea0000000200 */
[C---:B------:R-:W-:Y:S06]  /*1d2a0*/  HMMA.16816.F32 R56, R8.reuse, R40, R32 ;  /* 0x000000280838723c */ /* 0x040fec0000001820 */
[C---:B------:R-:W-:Y:S06]  /*1d2b0*/  HMMA.16816.F32 R12, R8.reuse, R42, R28 ;  /* 0x0000002a080c723c */ /* 0x040fec000000181c */
[C---:B------:R-:W-:Y:S01]  /*1d2c0*/  HMMA.16816.F32 R40, R8.reuse, R74, R140 ;  /* 0x0000004a0828723c */ /* 0x040fe2000000188c */
[----:B------:R-:W5:Y:S05]  /*1d2d0*/  LDSM.16.M88.4 R140, [R227] ;  /* 0x00000000e38c783b */ /* 0x000f6a0000000200 */
[----:B------:R-:W-:Y:S01]  /*1d2e0*/  HMMA.16816.F32 R152, R8, R46, R36 ;  /* 0x0000002e0898723c */ /* 0x000fe20000001824 */
[----:B------:R-:W-:-:S02]  /*1d2f0*/  IMAD.MOV.U32 R74, RZ, RZ, R3 ;  /* 0x000000ffff4a7224 */ /* 0x000fc400078e0003 */
[----:B------:R-:W-:-:S03]  /*1d300*/  IMAD.MOV.U32 R75, RZ, RZ, R2 ;  /* 0x000000ffff4b7224 */ /* 0x000fc600078e0002 */
[C---:B------:R-:W-:Y:S01]  /*1d310*/  HMMA.16816.F32 R44, R8.reuse, R72, R64 ;  /* 0x00000048082c723c */ /* 0x040fe20000001840 */
[----:B------:R-:W5:Y:S06]  /*1d320*/  LDSM.16.M88.4 R64, [R208+0xb000] ;  /* 0x00b00000d040783b */ /* 0x000f6c0000000200 */
[----:B------:R-:W-:Y:S02]  /*1d330*/  IMAD.MOV.U32 R72, RZ, RZ, R7 ;  /* 0x000000ffff487224 */ /* 0x000fe400078e0007 */
[----:B------:R-:W-:Y:S01]  /*1d340*/  IMAD.MOV.U32 R73, RZ, RZ, R4 ;  /* 0x000000ffff497224 */ /* 0x000fe200078e0004 */
[C---:B---3--:R-:W-:Y:S06]  /*1d350*/  HMMA.16816.F32 R32, R8.reuse, R146, R192 ;  /* 0x000000920820723c */ /* 0x048fec00000018c0 */
[C---:B------:R-:W-:Y:S06]  /*1d360*/  HMMA.16816.F32 R36, R8.reuse, R144, R148 ;  /* 0x000000900824723c */ /* 0x040fec0000001894 */
[C---:B-1----:R-:W-:Y:S06]  /*1d370*/  HMMA.16816.F32 R144, R8.reuse, R156, R204 ;  /* 0x0000009c0890723c */ /* 0x042fec00000018cc */
[C---:B------:R-:W-:Y:S06]  /*1d380*/  HMMA.16816.F32 R28, R8.reuse, R176, R200 ;  /* 0x000000b0081c723c */ /* 0x040fec00000018c8 */
[C---:B------:R-:W-:Y:S06]  /*1d390*/  HMMA.16816.F32 R72, R8.reuse, R178, R72 ;  /* 0x000000b20848723c */ /* 0x040fec0000001848 */
[----:B------:R-:W-:Y:S01]  /*1d3a0*/  HMMA.16816.F32 R204, R8, R158, R196 ;  /* 0x0000009e08cc723c */ /* 0x000fe200000018c4 */
[----:B------:R-:W-:Y:S05]  /*1d3b0*/  LDSM.16.M88.4 R156, [R208+0xb800] ;  /* 0x00b80000d09c783b */ /* 0x000fea0000000200 */
[C---:B--2---:R-:W-:Y:S06]  /*1d3c0*/  HMMA.16816.F32 R8, R20.reuse, R164, R188 ;  /* 0x000000a41408723c */ /* 0x044fec00000018bc */
[C---:B----4-:R-:W-:Y:S06]  /*1d3d0*/  HMMA.16816.F32 R188, R20.reuse, R160, R180 ;  /* 0x000000a014bc723c */ /* 0x050fec00000018b4 */
[C---:B------:R-:W-:Y:S06]  /*1d3e0*/  HMMA.16816.F32 R176, R20.reuse, R162, R172 ;  /* 0x000000a214b0723c */ /* 0x040fec00000018ac */
[C---:B-----5:R-:W-:Y:S06]  /*1d3f0*/  HMMA.16816.F32 R160, R20.reuse, R60, R168 ;  /* 0x0000003c14a0723c */ /* 0x060fec00000018a8 */
[C---:B------:R-:W-:Y:S01]  /*1d400*/  HMMA.16816.F32 R168, R20.reuse, R24, R56 ;  /* 0x0000001814a8723c */ /* 0x040fe20000001838 */
[----:B------:R-:W-:Y:S05]  /*1d410*/  LDSM.16.M88.4 R56, [R214+0x8000] ;  /* 0x00800000d638783b */ /* 0x000fea0000000200 */
[C---:B------:R-:W-:Y:S01]  /*1d420*/  HMMA.16816.F32 R172, R20.reuse, R26, R12 ;  /* 0x0000001a14ac723c */ /* 0x040fe2000000180c */
[----:B------:R-:W1:Y:S05]  /*1d430*/  LDSM.16.M88.4 R12, [R219+0x2000] ;  /* 0x00200000db0c783b */ /* 0x000e6a0000000200 */
[C---:B------:R-:W-:Y:S06]  /*1d440*/  HMMA.16816.F32 R148, R20.reuse, R166, R184 ;  /* 0x000000a61494723c */ /* 0x040fec00000018b8 */
[C---:B------:R-:W-:Y:S01]  /*1d450*/  HMMA.16816.F32 R200, R20.reuse, R54, R40 ;  /* 0x0000003614c8723c */ /* 0x040fe20000001828 */
[----:B------:R-:W2:Y:S05]  /*1d460*/  LDSM.16.M88.4 R40, [R226] ;  /* 0x00000000e228783b */ /* 0x000eaa0000000200 */
[----:B------:R-:W-:Y:S01]  /*1d470*/  HMMA.16816.F32 R192, R20, R50, R32 ;  /* 0x0000003214c0723c */ /* 0x000fe20000001820 */
[----:B------:R-:W3:Y:S05]  /*1d480*/  LDSM.16.M88.4 R32, [R224] ;  /* 0x00000000e020783b */ /* 0x000eea0000000200 */
[----:B------:R-:W-:Y:S01]  /*1d490*/  HMMA.16816.F32 R24, R16, R140, R8 ;  /* 0x0000008c1018723c */ /* 0x000fe20000001808 */
[----:B------:R-:W-:Y:S05]  /*1d4a0*/  LDSM.16.M88.4 R8, [R218+0x2000] ;  /* 0x00200000da08783b */ /* 0x000fea0000000200 */
[C---:B------:R-:W-:Y:S01]  /*1d4b0*/  HMMA.16816.F32 R184, R20.reuse, R52, R44 ;  /* 0x0000003414b8723c */ /* 0x040fe2000000182c */
[----:B------:R-:W4:Y:S05]  /*1d4c0*/  LDSM.16.M88.4 R52, [R213+0x4000] ;  /* 0x00400000d534783b */ /* 0x000f2a0000000200 */
[C---:B------:R-:W-:Y:S06]  /*1d4d0*/  HMMA.16816.F32 R180, R20.reuse, R64, R28 ;  /* 0x0000004014b4723c */ /* 0x040fec000000181c */
[----:B------:R-:W-:Y:S01]  /*1d4e0*/  HMMA.16816.F32 R164, R20, R66, R72 ;  /* 0x0000004214a4723c */ /* 0x000fe20000001848 */
[----:B------:R-:W5:Y:S04]  /*1d4f0*/  LDSM.16.M88.4 R72, [R214+0x8800] ;  /* 0x00880000d648783b */ /* 0x000f680000000200 */
[----:B------:R-:W-:Y:S01]  /*1d500*/  LDSM.16.M88.4 R64, [R223] ;  /* 0x00000000df40783b */ /* 0x000fe20000000200 */
[----:B------:R-:W-:Y:S03]  /*1d510*/  HMMA.16816.F32 R28, R16, R142, R148 ;  /* 0x0000008e101c723c */ /* 0x000fe60000001894 */
[----:B------:R-:W-:Y:S03]  /*1d520*/  LDSM.16.M88.4 R140, [R220] ;  /* 0x00000000dc8c783b */ /* 0x000fe60000000200 */
[----:B------:R-:W-:Y:S01]  /*1d530*/  HMMA.16816.F32 R196, R20, R48, R36 ;  /* 0x0000003014c4723c */ /* 0x000fe20000001824 */
[----:B------:R-:W5:Y:S04]  /*1d540*/  LDSM.16.M88.4 R36, [R225] ;  /* 0x00000000e124783b */ /* 0x000f680000000200 */
[----:B------:R-:W5:Y:S01]  /*1d550*/  LDSM.16.M88.4 R48, [R221] ;  /* 0x00000000dd30783b */ /* 0x000f620000000200 */
[----:B-1----:R-:W-:Y:S06]  /*1d560*/  HMMA.16816.F32 R24, R12, R56, R24 ;  /* 0x000000380c18723c */ /* 0x002fec0000001818 */
[----:B--2---:R-:W-:Y:S06]  /*1d570*/  HMMA.16816.F32 R44, R16, R40, R188 ;  /* 0x00000028102c723c */ /* 0x004fec00000018bc */
[----:B------:R-:W-:Y:S01]  /*1d580*/  HMMA.16816.F32 R28, R12, R58, R28 ;  /* 0x0000003a0c1c723c */ /* 0x000fe2000000181c */
[----:B------:R-:W1:Y:S05]  /*1d590*/  LDSM.16.M88.4 R56, [R213+0x4800] ;  /* 0x00480000d538783b */ /* 0x000e6a0000000200 */
[C---:B---3--:R-:W-:Y:S06]  /*1d5a0*/  HMMA.16816.F32 R168, R16.reuse, R32, R168 ;  /* 0x0000002010a8723c */ /* 0x048fec00000018a8 */
[----:B------:R-:W-:Y:S01]  /*1d5b0*/  HMMA.16816.F32 R172, R16, R34, R172 ;  /* 0x0000002210ac723c */ /* 0x000fe200000018ac */
[----:B------:R-:W2:Y:S05]  /*1d5c0*/  LDSM.16.M88.4 R32, [R214+0x9000] ;  /* 0x00900000d620783b */ /* 0x000eaa0000000200 */
[C---:B------:R-:W-:Y:S06]  /*1d5d0*/  HMMA.16816.F32 R144, R20.reuse, R156, R144 ;  /* 0x0000009c1490723c */ /* 0x040fec0000001890 */
[C---:B------:R-:W-:Y:S01]  /*1d5e0*/  HMMA.16816.F32 R152, R20.reuse, R62, R152 ;  /* 0x0000003e1498723c */ /* 0x040fe20000001898 */
[----:B------:R-:W3:Y:S05]  /*1d5f0*/  LDSM.16.M88.4 R60, [R222] ;  /* 0x00000000de3c783b */ /* 0x000eea0000000200 */
[----:B------:R-:W-:Y:S06]  /*1d600*/  HMMA.16816.F32 R156, R20, R158, R204 ;  /* 0x0000009e149c723c */ /* 0x000fec00000018cc */
[----:B----4-:R-:W-:Y:S06]  /*1d610*/  HMMA.16816.F32 R20, R8, R52, R24 ;  /* 0x000000340814723c */ /* 0x010fec0000001818 */
[----:B------:R-:W-:Y:S06]  /*1d620*/  HMMA.16816.F32 R40, R16, R42, R176 ;  /* 0x0000002a1028723c */ /* 0x000fec00000018b0 */
[----:B-----5:R-:W-:Y:S01]  /*1d630*/  HMMA.16816.F32 R24, R12, R72, R44 ;  /* 0x000000480c18723c */ /* 0x020fe2000000182c */
[----:B------:R-:W4:Y:S05]  /*1d640*/  LDSM.16.M88.4 R44, [R214+0x9800] ;  /* 0x00980000d62c783b */ /* 0x000f2a0000000200 */
[C---:B------:R-:W-:Y:S06]  /*1d650*/  HMMA.16816.F32 R148, R16.reuse, R36, R160 ;  /* 0x000000241094723c */ /* 0x040fec00000018a0 */
[----:B------:R-:W-:Y:S06]  /*1d660*/  HMMA.16816.F32 R188, R16, R48, R180 ;  /* 0x0000003010bc723c */ /* 0x000fec00000018b4 */
[----:B------:R-:W-:Y:S01]  /*1d670*/  HMMA.16816.F32 R180, R8, R54, R28 ;  /* 0x0000003608b4723c */ /* 0x000fe2000000181c */
[----:B------:R-:W5:Y:S04]  /*1d680*/  LDSM.16.M88.4 R28, [R213+0x5000] ;  /* 0x00500000d51c783b */ /* 0x000f680000000200 */
[----:B------:R-:W5:Y:S01]  /*1d690*/  LDSM.16.M88.4 R52, [R214+0xa000] ;  /* 0x00a00000d634783b */ /* 0x000f620000000200 */
[----:B------:R-:W-:Y:S06]  /*1d6a0*/  HMMA.16816.F32 R152, R16, R38, R152 ;  /* 0x000000261098723c */ /* 0x000fec0000001898 */
[----:B------:R-:W-:Y:S06]  /*1d6b0*/  HMMA.16816.F32 R40, R12, R74, R40 ;  /* 0x0000004a0c28723c */ /* 0x000fec0000001828 */
[----:B-1----:R-:W-:Y:S06]  /*1d6c0*/  HMMA.16816.F32 R36, R8, R56, R24 ;  /* 0x000000380824723c */ /* 0x002fec0000001818 */
[----:B--2---:R-:W-:Y:S01]  /*1d6d0*/  HMMA.16816.F32 R24, R12, R32, R148 ;  /* 0x000000200c18723c */ /* 0x004fe20000001894 */
[-C--:B------:R-:W-:Y:S01]  /*1d6e0*/  FMUL.FTZ R181, R181, R0.reuse ;  /* 0x00000000b5b57220 */ /* 0x080fe20000410000 */
[----:B------:R-:W-:-:S04]  /*1d6f0*/  FMUL.FTZ R183, R183, R0 ;  /* 0x00000000b7b77220 */ /* 0x000fc80000410000 */
[C---:B------:R-:W-:Y:S06]  /*1d700*/  HMMA.16816.F32 R160, R16.reuse, R64, R184 ;  /* 0x0000004010a0723c */ /* 0x040fec00000018b8 */
[C---:B---3--:R-:W-:Y:S01]  /*1d710*/  HMMA.16816.F32 R176, R16.reuse, R60, R196 ;  /* 0x0000003c10b0723c */ /* 0x048fe200000018c4 */
[----:B------:R-:W-:Y:S05]  /*1d720*/  MUFU.TANH R197, R181 ;  /* 0x000000b500c57308 */ /* 0x000fea0000002400 */
[----:B------:R-:W-:Y:S01]  /*1d730*/  HMMA.16816.F32 R60, R16, R62, R192 ;  /* 0x0000003e103c723c */ /* 0x000fe200000018c0 */
[-C--:B------:R-:W-:Y:S01]  /*1d740*/  FMUL.FTZ R36, R36, R0.reuse ;  /* 0x0000000024247220 */ /* 0x080fe20000410000 */
[-C--:B------:R-:W-:Y:S01]  /*1d750*/  FMUL.FTZ R37, R37, R0.reuse ;  /* 0x0000000025257220 */ /* 0x080fe20000410000 */
[-C--:B------:R-:W-:Y:S01]  /*1d760*/  FMUL.FTZ R38, R38, R0.reuse ;  /* 0x0000000026267220 */ /* 0x080fe20000410000 */
[----:B------:R-:W-:-:S02]  /*1d770*/  FMUL.FTZ R39, R39, R0 ;  /* 0x0000000027277220 */ /* 0x000fc40000410000 */
[C---:B------:R-:W-:Y:S01]  /*1d780*/  HMMA.16816.F32 R184, R16.reuse, R50, R164 ;  /* 0x0000003210b8723c */ /* 0x040fe200000018a4 */
[----:B------:R-:W-:Y:S01]  /*1d790*/  MUFU.TANH R196, R183 ;  /* 0x000000b700c47308 */ /* 0x000fe20000002400 */
[-C--:B------:R-:W-:Y:S01]  /*1d7a0*/  FMUL.FTZ R20, R20, R0.reuse ;  /* 0x0000000014147220 */ /* 0x080fe20000410000 */
[-C--:B------:R-:W-:Y:S01]  /*1d7b0*/  FMUL.FTZ R21, R21, R0.reuse ;  /* 0x0000000015157220 */ /* 0x080fe20000410000 */
[-C--:B------:R-:W-:Y:S01]  /*1d7c0*/  FMUL.FTZ R22, R22, R0.reuse ;  /* 0x0000000016167220 */ /* 0x080fe20000410000 */
[-C--:B------:R-:W-:Y:S01]  /*1d7d0*/  FMUL.FTZ R23, R23, R0.reuse ;  /* 0x0000000017177220 */ /* 0x080fe20000410000 */
[C---:B------:R-:W-:Y:S01]  /*1d7e0*/  HMMA.16816.F32 R64, R16.reuse, R66, R200 ;  /* 0x000000421040723c */ /* 0x040fe200000018c8 */
[----:B------:R-:W-:Y:S05]  /*1d7f0*/  LDSM.16.M88.4 R48, [R214+0xb000] ;  /* 0x00b00000d630783b */ /* 0x000fea0000000200 */
[C---:B------:R-:W-:Y:S01]  /*1d800*/  HMMA.16816.F32 R192, R16.reuse, R140, R144 ;  /* 0x0000008c10c0723c */ /* 0x040fe20000001890 */
[----:B------:R-:W-:Y:S05]  /*1d810*/  MUFU.TANH R181, R36 ;  /* 0x0000002400b57308 */ /* 0x000fea0000002400 */
[----:B------:R-:W-:Y:S06]  /*1d820*/  HMMA.16816.F32 R164, R16, R142, R156 ;  /* 0x0000008e10a4723c */ /* 0x000fec000000189c */
[----:B------:R-:W-:Y:S01]  /*1d830*/  HMMA.16816.F32 R16, R8, R58, R40 ;  /* 0x0000003a0810723c */ /* 0x000fe20000001828 */
[----:B------:R-:W1:Y:S01]  /*1d840*/  LDSM.16.M88.4 R40, [R213+0x5800] ;  /* 0x00580000d528783b */ /* 0x000e620000000200 */
[----:B------:R-:W-:Y:S04]  /*1d850*/  MUFU.TANH R183, R37 ;  /* 0x0000002500b77308 */ /* 0x000fe80000002400 */
[C---:B----4-:R-:W-:Y:S06]  /*1d860*/  HMMA.16816.F32 R56, R12.reuse, R44, R168 ;  /* 0x0000002c0c38723c */ /* 0x050fec00000018a8 */
[----:B------:R-:W-:Y:S01]  /*1d870*/  HMMA.16816.F32 R148, R12, R46, R172 ;  /* 0x0000002e0c94723c */ /* 0x000fe200000018ac */
[----:B------:R-:W-:Y:S01]  /*1d880*/  MUFU.TANH R173, R38 ;  /* 0x0000002600ad7308 */ /* 0x000fe20000002400 */
[----:B------:R-:W2:Y:S07]  /*1d890*/  LDSM.16.M88.4 R44, [R214+0xb800] ;  /* 0x00b80000d62c783b */ /* 0x000eae0000000200 */
[----:B------:R5:W-:Y:S08]  /*1d8a0*/  MUFU.TANH R174, R39 ;  /* 0x0000002700ae7308 */ /* 0x000bf00000002400 */
[----:B------:R-:W-:Y:S01]  /*1d8b0*/  MUFU.TANH R200, R20 ;  /* 0x0000001400c87308 */ /* 0x000fe20000002400 */
[----:B-----5:R-:W-:Y:S07]  /*1d8c0*/  HMMA.16816.F32 R36, R8, R28, R24 ;  /* 0x0000001c0824723c */ /* 0x020fee0000001818 */
[----:B------:R-:W3:Y:S08]  /*1d8d0*/  MUFU.TANH R7, R21 ;  /* 0x0000001500077308 */ /* 0x000ef00000002400 */
[----:B------:R-:W-:Y:S08]  /*1d8e0*/  MUFU.TANH R199, R22 ;  /* 0x0000001600c77308 */ /* 0x000ff00000002400 */
[----:B------:R4:W5:Y:S01]  /*1d8f0*/  MUFU.TANH R198, R23 ;  /* 0x0000001700c67308 */ /* 0x0009620000002400 */
[-C--:B------:R-:W-:Y:S01]  /*1d900*/  FMUL.FTZ R2, R19, R0.reuse ;  /* 0x0000000013027220 */ /* 0x080fe20000410000 */
[-C--:B------:R-:W-:Y:S01]  /*1d910*/  FMUL.FTZ R16, R16, R0.reuse ;  /* 0x0000000010107220 */ /* 0x080fe20000410000 */
[-C--:B------:R-:W-:Y:S01]  /*1d920*/  FMUL.FTZ R17, R17, R0.reuse ;  /* 0x0000000011117220 */ /* 0x080fe20000410000 */
[-C--:B------:R-:W-:Y:S01]  /*1d930*/  FMUL.FTZ R18, R18, R0.reuse ;  /* 0x0000000012127220 */ /* 0x080fe20000410000 */
[C---:B------:R-:W-:Y:S01]  /*1d940*/  HMMA.16816.F32 R156, R12.reuse, R52, R160 ;  /* 0x000000340c9c723c */ /* 0x040fe200000018a0 */
[----:B------:R-:W-:Y:S05]  /*1d950*/  LDSM.16.M88.4 R24, [R213+0x6000] ;  /* 0x00600000d518783b */ /* 0x000fea0000000200 */
[----:B----4-:R-:W-:Y:S01]  /*1d960*/  HMMA.16816.F32 R20, R12, R34, R152 ;  /* 0x000000220c14723c */ /* 0x010fe20000001898 */
[----:B------:R-:W4:Y:S01]  /*1d970*/  LDSM.16.M88.4 R32, [R214+0xa800] ;  /* 0x00a80000d620783b */ /* 0x000f220000000200 */
[----:B------:R1:W-:Y:S01]  /*1d980*/  MUFU.TANH R170, R2 ;  /* 0x0000000200aa7308 */ /* 0x0003e20000002400 */
[----:B------:R-:W-:-:S07]  /*1d990*/  FMUL.FTZ R39, R39, R0 ;  /* 0x0000000027277220 */ /* 0x000fce0000410000 */
[----:B------:R-:W5:Y:S01]  /*1d9a0*/  MUFU.TANH R171, R16 ;  /* 0x0000001000ab7308 */ /* 0x000f620000002400 */
[----:B-1----:R-:W-:-:S07]  /*1d9b0*/  FMUL.FTZ R2, R36, R0 ;  /* 0x0000000024027220 */ /* 0x002fce0000410000 */
[----:B------:R-:W-:Y:S08]  /*1d9c0*/  MUFU.TANH R172, R17 ;  /* 0x0000001100ac7308 */ /* 0x000ff00000002400 */
[----:B------:R1:W5:Y:S08]  /*1d9d0*/  MUFU.TANH R68, R18 ;  /* 0x0000001200447308 */ /* 0x0003700000002400 */
[----:B------:R2:W5:Y:S01]  /*1d9e0*/  MUFU.TANH R168, R2 ;  /* 0x0000000200a87308 */ /* 0x0005620000002400 */
[----:B-1----:R-:W-:Y:S01]  /*1d9f0*/  HMMA.16816.F32 R16, R8, R30, R20 ;  /* 0x0000001e0810723c */ /* 0x002fe20000001814 */
[----:B------:R-:W1:Y:S06]  /*1da00*/  LDSM.16.M88.4 R20, [R213+0x6800] ;  /* 0x00680000d514783b */ /* 0x000e6c0000000200 */
[----:B------:R-:W-:Y:S01]  /*1da10*/  MUFU.TANH R163, R39 ;  /* 0x0000002700a37308 */ /* 0x000fe20000002400 */
[----:B--2---:R-:W-:-:S07]  /*1da20*/  FMUL.FTZ R2, R37, R0 ;  /* 0x0000000025027220 */ /* 0x004fce0000410000 */
[----:B------:R2:W-:Y:S01]  /*1da30*/  MUFU.TANH R169, R2 ;  /* 0x0000000200a97308 */ /* 0x0005e20000002400 */
[----:B------:R-:W-:Y:S06]  /*1da40*/  HMMA.16816.F32 R28, R8, R40, R56 ;  /* 0x00000028081c723c */ /* 0x000fec0000001838 */
[C---:B------:R-:W-:Y:S01]  /*1da50*/  HMMA.16816.F32 R72, R12.reuse, R44, R192 ;  /* 0x0000002c0c48723c */ /* 0x040fe200000018c0 */
[-C--:B--2---:R-:W-:Y:S02]  /*1da60*/  FMUL.FTZ R2, R38, R0.reuse ;  /* 0x0000000026027220 */ /* 0x084fe40000410000 */
[----:B------:R-:W2:Y:S03]  /*1da70*/  LDSM.16.M88.4 R36, [R213+0x7000] ;  /* 0x00700000d524783b */ /* 0x000ea60000000200 */
[C---:B------:R-:W-:Y:S01]  /*1da80*/  HMMA.16816.F32 R56, R12.reuse, R46, R164 ;  /* 0x0000002e0c38723c */ /* 0x040fe200000018a4 */
[----:B------:R-:W3:Y:S05]  /*1da90*/  LDSM.16.M88.4 R44, [R213+0x7800] ;  /* 0x00780000d52c783b */ /* 0x000eea0000000200 */
[C---:B----4-:R-:W-:Y:S01]  /*1daa0*/  HMMA.16816.F32 R144, R12.reuse, R32, R176 ;  /* 0x000000200c90723c */ /* 0x050fe200000018b0 */
[----:B------:R-:W4:Y:S05]  /*1dab0*/  S2R R3, SR_TID.X ;  /* 0x0000000000037919 */ /* 0x000f2a0000002100 */
[C---:B------:R-:W-:Y:S06]  /*1dac0*/  HMMA.16816.F32 R152, R12.reuse, R34, R60 ;  /* 0x000000220c98723c */ /* 0x040fec000000183c */
[C---:B------:R-:W-:Y:S01]  /*1dad0*/  HMMA.16816.F32 R140, R12.reuse, R54, R64 ;  /* 0x000000360c8c723c */ /* 0x040fe20000001840 */
[----:B------:R5:W4:Y:S01]  /*1dae0*/  MUFU.TANH R162, R2 ;  /* 0x0000000200a27308 */ /* 0x000b220000002400 */
[-C--:B------:R-:W-:Y:S01]  /*1daf0*/  FMUL.FTZ R16, R16, R0.reuse ;  /* 0x0000000010107220 */ /* 0x080fe20000410000 */
[-C--:B------:R-:W-:Y:S01]  /*1db00*/  FMUL.FTZ R17, R17, R0.reuse ;  /* 0x0000000011117220 */ /* 0x080fe20000410000 */
[-C--:B------:R-:W-:Y:S01]  /*1db10*/  FMUL.FTZ R18, R18, R0.reuse ;  /* 0x0000000012127220 */ /* 0x080fe20000410000 */
[-C--:B------:R-:W-:Y:S01]  /*1db20*/  FMUL.FTZ R19, R19, R0.reuse ;  /* 0x0000000013137220 */ /* 0x080fe20000410000 */
[----:B------:R-:W-:Y:S01]  /*1db30*/  HMMA.16816.F32 R60, R12, R48, R188 ;  /* 0x000000300c3c723c */ /* 0x000fe200000018bc */
[-C--:B------:R-:W-:Y:S01]  /*1db40*/  FMUL.FTZ R28, R28, R0.reuse ;  /* 0x000000001c1c7220 */ /* 0x080fe20000410000 */
[-C--:B------:R-:W-:Y:S01]  /*1db50*/  FMUL.FTZ R180, R180, R0.reuse ;  /* 0x00000000b4b47220 */ /* 0x080fe20000410000 */
[----:B------:R-:W-:Y:S01]  /*1db60*/  FMUL.FTZ R182, R182, R0 ;  /* 0x00000000b6b67220 */ /* 0x000fe20000410000 */
[----:B------:R-:W3:Y:S01]  /*1db70*/  LDC.64 R206, c[0x0][0x198] ;  /* 0x00006600ffce7b82 */ /* 0x000ee20000000a00 */
[----:B------:R-:W-:Y:S01]  /*1db80*/  ISETP.GE.AND P2, PT, R252, 0x3, PT ;  /* 0x00000003fc00780c */ /* 0x000fe20003f46270 */
[----:B------:R-:W-:Y:S01]  /*1db90*/  HMMA.16816.F32 R52, R8, R42, R148 ;  /* 0x0000002a0834723c */ /* 0x000fe20000001894 */
[----:B------:R-:W-:-:S04]  /*1dba0*/  DEPBAR.LE SB0, 0x0 ;  /* 0x000080000000791a */ /* 0x000fc80000000000 */
[-C--:B-----5:R-:W-:Y:S01]  /*1dbb0*/  FMUL.FTZ R2, R29, R0.reuse ;  /* 0x000000001d027220 */ /* 0x0a0fe20000410000 */
[----:B------:R-:W-:Y:S03]  /*1dbc0*/  HMMA.16816.F32 R64, R12, R50, R184 ;  /* 0x000000320c40723c */ /* 0x000fe600000018b8 */
[----:B------:R5:W-:Y:S03]  /*1dbd0*/  MUFU.TANH R151, R2 ;  /* 0x0000000200977308 */ /* 0x000be60000002400 */
[C---:B-1----:R-:W-:Y:S06]  /*1dbe0*/  HMMA.16816.F32 R32, R8.reuse, R20, R144 ;  /* 0x000000140820723c */ /* 0x042fec0000001890 */
[----:B--2---:R-:W-:Y:S01]  /*1dbf0*/  HMMA.16816.F32 R12, R8, R36, R60 ;  /* 0x00000024080c723c */ /* 0x004fe2000000183c */
[----:B-----5:R-:W-:-:S04]  /*1dc00*/  FMUL.FTZ R2, R30, R0 ;  /* 0x000000001e027220 */ /* 0x020fc80000410000 */
[----:B------:R1:W-:Y:S01]  /*1dc10*/  MUFU.TANH R146, R2 ;  /* 0x0000000200927308 */ /* 0x0003e20000002400 */
[C---:B------:R-:W-:Y:S06]  /*1dc20*/  HMMA.16816.F32 R48, R8.reuse, R24, R156 ;  /* 0x000000180830723c */ /* 0x040fec000000189c */
[----:B------:R-:W-:Y:S01]  /*1dc30*/  HMMA.16816.F32 R40, R8, R26, R140 ;  /* 0x0000001a0828723c */ /* 0x000fe2000000188c */
[----:B-1----:R-:W-:-:S04]  /*1dc40*/  FMUL.FTZ R2, R31, R0 ;  /* 0x000000001f027220 */ /* 0x002fc80000410000 */
[----:B------:R1:W-:Y:S01]  /*1dc50*/  MUFU.TANH R60, R2 ;  /* 0x00000002003c7308 */ /* 0x0003e20000002400 */
[----:B---3--:R-:W-:Y:S07]  /*1dc60*/  HMMA.16816.F32 R24, R8, R44, R72 ;  /* 0x0000002c0818723c */ /* 0x008fee0000001848 */
[----:B------:R-:W2:Y:S01]  /*1dc70*/  MUFU.TANH R161, R16 ;  /* 0x0000001000a17308 */ /* 0x000ea20000002400 */
[----:B-1----:R-:W-:-:S07]  /*1dc80*/  FMUL.FTZ R2, R52, R0 ;  /* 0x0000000034027220 */ /* 0x002fce0000410000 */
[----:B------:R1:W-:Y:S08]  /*1dc90*/  MUFU.TANH R45, R2 ;  /* 0x00000002002d7308 */ /* 0x0003f00000002400 */
[----:B------:R-:W-:Y:S01]  /*1dca0*/  MUFU.TANH R160, R17 ;  /* 0x0000001100a07308 */ /* 0x000fe20000002400 */
[----:B-1----:R-:W-:-:S07]  /*1dcb0*/  FMUL.FTZ R2, R53, R0 ;  /* 0x0000000035027220 */ /* 0x002fce0000410000 */
[----:B------:R-:W1:Y:S08]  /*1dcc0*/  MUFU.TANH R149, R18 ;  /* 0x0000001200957308 */ /* 0x000e700000002400 */
[----:B------:R3:W5:Y:S08]  /*1dcd0*/  MUFU.TANH R157, R19 ;  /* 0x00000013009d7308 */ /* 0x0007700000002400 */
[----:B------:R4:W-:Y:S01]  /*1dce0*/  MUFU.TANH R36, R2 ;  /* 0x0000000200247308 */ /* 0x0009e20000002400 */
[C---:B---3--:R-:W-:Y:S06]  /*1dcf0*/  HMMA.16816.F32 R16, R8.reuse, R22, R152 ;  /* 0x000000160810723c */ /* 0x048fec0000001898 */
[----:B------:R-:W-:Y:S01]  /*1dd00*/  HMMA.16816.F32 R20, R8, R38, R64 ;  /* 0x000000260814723c */ /* 0x000fe20000001840 */
[----:B----4-:R-:W-:-:S05]  /*1dd10*/  IMAD.SHL.U32 R2, R3, 0x2, RZ ;  /* 0x0000000203027824 */ /* 0x010fca00078e00ff */
[----:B------:R-:W-:Y:S01]  /*1dd20*/  HMMA.16816.F32 R8, R8, R46, R56 ;  /* 0x0000002e0808723c */ /* 0x000fe20000001838 */
[----:B------:R-:W-:-:S05]  /*1dd30*/  LOP3.LUT R2, R2, 0x6, RZ, 0xc0, !PT ;  /* 0x0000000602027812 */ /* 0x000fca00078ec0ff */
[----:B------:R-:W-:-:S04]  /*1dd40*/  IMAD R2, R246, 0x80, R2 ;  /* 0x00000080f6027824 */ /* 0x000fc800078e0202 */
[----:B------:R-:W-:-:S05]  /*1dd50*/  VIADD R3, R2, 0x1 ;  /* 0x0000000102037836 */ /* 0x000fca0000000000 */
[----:B------:R-:W-:Y:S02]  /*1dd60*/  I2FP.F32.S32 R4, R3 ;  /* 0x0000000300047245 */ /* 0x000fe40000201400 */
[C---:B------:R-:W-:Y:S02]  /*1dd70*/  ISETP.GE.AND P3, PT, R3.reuse, R6, PT ;  /* 0x000000060300720c */ /* 0x040fe40003f66270 */
[----:B------:R-:W-:Y:S01]  /*1dd80*/  ISETP.GE.AND P6, PT, R3, R5, PT ;  /* 0x000000050300720c */ /* 0x000fe20003fc6270 */
[----:B------:R-:W-:Y:S01]  /*1dd90*/  VIADD R3, R2, 0x9 ;  /* 0x0000000902037836 */ /* 0x000fe20000000000 */
[----:B------:R3:W4:Y:S01]  /*1dda0*/  MUFU.TANH R156, R28 ;  /* 0x0000001c009c7308 */ /* 0x0007220000002400 */
[----:B------:R-:W-:Y:S01]  /*1ddb0*/  FFMA.FTZ R7, R69, R4, R7 ;  /* 0x0000000445077223 */ /* 0x000fe20000010007 */
        /* <DEDUP_REMOVED lines=34> */
[----:B------:R-:W-:Y:S01]  /*1dfe0*/  FFMA.FTZ R4, R69, R4, R198 ;  /* 0x0000000445047223 */ /* 0x000fe200000100c6 */
[----:B------:R-:W-:Y:S01]  /*1dff0*/  VIADD R0, R2, 0x10 ;  /* 0x0000001002007836 */ /* 0x000fe20000000000 */
[----:B------:R-:W-:-:S02]  /*1e000*/  ISETP.GE.AND P4, PT, R3, R6, PT ;  /* 0x000000060300720c */ /* 0x000fc40003f86270 */
[----:B------:R-:W-:Y:S01]  /*1e010*/  ISETP.GE.AND P5, PT, R3, R5, PT ;  /* 0x000000050300720c */ /* 0x000fe20003fa6270 */
[----:B------:R3:W-:Y:S01]  /*1e020*/  MUFU.TANH R17, R40 ;  /* 0x0000002800117308 */ /* 0x0007e20000002400 */
[----:B------:R-:W-:Y:S02]  /*1e030*/  I2FP.F32.S32 R3, R3 ;  /* 0x0000000300037245 */ /* 0x000fe40000201400 */
[----:B------:R-:W-:Y:S02]  /*1e040*/  FSEL R39, R4, -INF , !P6 ;  /* 0xff80000004277808 */ /* 0x000fe40007000000 */
[----:B------:R-:W-:Y:S01]  /*1e050*/  ISETP.GE.AND P6, PT, R0, R5, PT ;  /* 0x000000050000720c */ /* 0x000fe20003fc6270 */
[----:B------:R-:W-:Y:S02]  /*1e060*/  FFMA.FTZ R9, R69, R3, R197 ;  /* 0x0000000345097223 */ /* 0x000fe400000100c5 */
[----:B------:R2:W-:Y:S01]  /*1e070*/  MUFU.TANH R18, R41 ;  /* 0x0000002900127308 */ /* 0x0005e20000002400 */
[----:B---3--:R-:W-:-:S02]  /*1e080*/  FSEL R40, R7, -INF , !P3 ;  /* 0xff80000007287808 */ /* 0x008fc40005800000 */
[----:B------:R-:W-:Y:S01]  /*1e090*/  ISETP.GE.AND P3, PT, R0, R6, PT ;  /* 0x000000060000720c */ /* 0x000fe20003f66270 */
[----:B------:R-:W-:Y:S01]  /*1e0a0*/  FFMA.FTZ R7, R69, R3, R196 ;  /* 0x0000000345077223 */ /* 0x000fe200000100c4 */
[----:B------:R-:W-:Y:S01]  /*1e0b0*/  I2FP.F32.S32 R0, R0 ;  /* 0x0000000000007245 */ /* 0x000fe20000201400 */
[----:B------:R-:W-:Y:S01]  /*1e0c0*/  VIADD R3, R2, 0x11 ;  /* 0x0000001102037836 */ /* 0x000fe20000000000 */
[----:B--2---:R-:W-:-:S03]  /*1e0d0*/  FSEL R41, R9, -INF , !P4 ;  /* 0xff80000009297808 */ /* 0x004fc60006000000 */
[CC--:B------:R-:W-:Y:S01]  /*1e0e0*/  FFMA.FTZ R8, R69.reuse, R0.reuse, R181 ;  /* 0x0000000045087223 */ /* 0x0c0fe200000100b5 */
[----:B------:R-:W-:Y:S01]  /*1e0f0*/  FFMA.FTZ R4, R69, R0, R173 ;  /* 0x0000000045047223 */ /* 0x000fe200000100ad */
[----:B------:R-:W-:Y:S01]  /*1e100*/  VIADD R0, R2, 0x18 ;  /* 0x0000001802007836 */ /* 0x000fe20000000000 */
[----:B------:R-:W-:Y:S02]  /*1e110*/  FSEL R38, R7, -INF , !P5 ;  /* 0xff80000007267808 */ /* 0x000fe40006800000 */
[C---:B------:R-:W-:Y:S02]  /*1e120*/  ISETP.GE.AND P4, PT, R3.reuse, R6, PT ;  /* 0x000000060300720c */ /* 0x040fe40003f86270 */
[----:B------:R-:W-:Y:S02]  /*1e130*/  ISETP.GE.AND P5, PT, R3, R5, PT ;  /* 0x000000050300720c */ /* 0x000fe40003fa6270 */
[----:B------:R-:W-:Y:S02]  /*1e140*/  I2FP.F32.S32 R3, R3 ;  /* 0x0000000300037245 */ /* 0x000fe40000201400 */
[----:B------:R-:W-:-:S02]  /*1e150*/  FSEL R142, R8, -INF , !P3 ;  /* 0xff800000088e7808 */ /* 0x000fc40005800000 */
[----:B------:R-:W-:Y:S02]  /*1e160*/  FSEL R52, R4, -INF , !P6 ;  /* 0xff80000004347808 */ /* 0x000fe40007000000 */
[C---:B------:R-:W-:Y:S02]  /*1e170*/  ISETP.GE.AND P3, PT, R0.reuse, R6, PT ;  /* 0x000000060000720c */ /* 0x040fe40003f66270 */
[----:B------:R-:W-:Y:S01]  /*1e180*/  ISETP.GE.AND P6, PT, R0, R5, PT ;  /* 0x000000050000720c */ /* 0x000fe20003fc6270 */
[CC--:B------:R-:W-:Y:S01]  /*1e190*/  FFMA.FTZ R9, R69.reuse, R3.reuse, R183 ;  /* 0x0000000345097223 */ /* 0x0c0fe200000100b7 */
[----:B------:R-:W-:Y:S01]  /*1e1a0*/  I2FP.F32.S32 R0, R0 ;  /* 0x0000000000007245 */ /* 0x000fe20000201400 */
[----:B------:R-:W-:Y:S01]  /*1e1b0*/  FFMA.FTZ R7, R69, R3, R174 ;  /* 0x0000000345077223 */ /* 0x000fe200000100ae */
[C---:B------:R-:W-:Y:S02]  /*1e1c0*/  VIADD R3, R2.reuse, 0x19 ;  /* 0x0000001902037836 */ /* 0x040fe40000000000 */
[----:B------:R-:W-:Y:S01]  /*1e1d0*/  FSEL R143, R9, -INF , !P4 ;  /* 0xff800000098f7808 */ /* 0x000fe20006000000 */
[CC--:B------:R-:W-:Y:S01]  /*1e1e0*/  FFMA.FTZ R8, R69.reuse, R0.reuse, R171 ;  /* 0x0000000045087223 */ /* 0x0c0fe200000100ab */
[----:B------:R-:W-:Y:S01]  /*1e1f0*/  FFMA.FTZ R4, R69, R0, R68 ;  /* 0x0000000045047223 */ /* 0x000fe20000010044 */
[----:B------:R-:W-:Y:S01]  /*1e200*/  VIADD R0, R2, 0x20 ;  /* 0x0000002002007836 */ /* 0x000fe20000000000 */
[----:B------:R-:W-:-:S02]  /*1e210*/  FSEL R68, R7, -INF , !P5 ;  /* 0xff80000007447808 */ /* 0x000fc40006800000 */
[CC--:B------:R-:W-:Y:S02]  /*1e220*/  ISETP.GE.AND P4, PT, R3.reuse, R6.reuse, PT ;  /* 0x000000060300720c */ /* 0x0c0fe40003f86270 */
[----:B------:R-:W-:Y:S02]  /*1e230*/  ISETP.GE.AND P5, PT, R3, R5, PT ;  /* 0x000000050300720c */ /* 0x000fe40003fa6270 */
[----:B------:R-:W-:Y:S02]  /*1e240*/  I2FP.F32.S32 R3, R3 ;  /* 0x0000000300037245 */ /* 0x000fe40000201400 */
[----:B------:R-:W-:Y:S02]  /*1e250*/  FSEL R144, R8, -INF , !P3 ;  /* 0xff80000008907808 */ /* 0x000fe40005800000 */
[----:B------:R-:W-:Y:S02]  /*1e260*/  FSEL R140, R4, -INF , !P6 ;  /* 0xff800000048c7808 */ /* 0x000fe40007000000 */
[----:B------:R-:W-:-:S02]  /*1e270*/  ISETP.GE.AND P3, PT, R0, R6, PT ;  /* 0x000000060000720c */ /* 0x000fc40003f66270 */
        /* <DEDUP_REMOVED lines=23> */
[----:B-1----:R-:W-:Y:S01]  /*1e3f0*/  FFMA.FTZ R4, R69, R0, R149 ;  /* 0x0000000045047223 */ /* 0x002fe20000010095 */
[----:B------:R-:W-:Y:S01]  /*1e400*/  VIADD R0, R2, 0x30 ;  /* 0x0000003002007836 */ /* 0x000fe20000000000 */
[----:B------:R-:W-:-:S02]  /*1e410*/  FSEL R147, R7, -INF , !P5 ;  /* 0xff80000007937808 */ /* 0x000fc40006800000 */
[CC--:B------:R-:W-:Y:S02]  /*1e420*/  ISETP.GE.AND P4, PT, R3.reuse, R6.reuse, PT ;  /* 0x000000060300720c */ /* 0x0c0fe40003f86270 */
[----:B------:R-:W-:Y:S02]  /*1e430*/  ISETP.GE.AND P5, PT, R3, R5, PT ;  /* 0x000000050300720c */ /* 0x000fe40003fa6270 */
[----:B------:R-:W-:Y:S02]  /*1e440*/  I2FP.F32.S32 R3, R3 ;  /* 0x0000000300037245 */ /* 0x000fe40000201400 */
[----:B------:R-:W-:Y:S02]  /*1e450*/  FSEL R153, R8, -INF , !P3 ;  /* 0xff80000008997808 */ /* 0x000fe40005800000 */
[----:B------:R-:W-:Y:S01]  /*1e460*/  FSEL R149, R4, -INF , !P6 ;  /* 0xff80000004957808 */ /* 0x000fe20007000000 */
[----:B------:R-:W1:Y:S01]  /*1e470*/  MUFU.TANH R54, R54 ;  /* 0x0000003600367308 */ /* 0x000e620000002400 */
[----:B------:R-:W-:-:S02]  /*1e480*/  ISETP.GE.AND P3, PT, R0, R6, PT ;  /* 0x000000060000720c */ /* 0x000fc40003f66270 */
[----:B------:R-:W-:Y:S01]  /*1e490*/  ISETP.GE.AND P6, PT, R0, R5, PT ;  /* 0x000000050000720c */ /* 0x000fe20003fc6270 */
[CC--:B------:R-:W-:Y:S01]  /*1e4a0*/  FFMA.FTZ R9, R69.reuse, R3.reuse, R160 ;  /* 0x0000000345097223 */ /* 0x0c0fe200000100a0 */
[----:B------:R-:W-:Y:S01]  /*1e4b0*/  I2FP.F32.S32 R0, R0 ;  /* 0x0000000000007245 */ /* 0x000fe20000201400 */
[----:B-----5:R-:W-:Y:S01]  /*1e4c0*/  FFMA.FTZ R7, R69, R3, R157 ;  /* 0x0000000345077223 */ /* 0x020fe2000001009d */
[----:B------:R-:W-:-:S03]  /*1e4d0*/  VIADD R3, R2, 0x31 ;  /* 0x0000003102037836 */ /* 0x000fc60000000000 */
[CC--:B----4-:R-:W-:Y:S01]  /*1e4e0*/  FFMA.FTZ R8, R69.reuse, R0.reuse, R156 ;  /* 0x0000000045087223 */ /* 0x0d0fe2000001009c */
[----:B------:R-:W-:Y:S01]  /*1e4f0*/  FFMA.FTZ R4, R69, R0, R146 ;  /* 0x0000000045047223 */ /* 0x000fe20000010092 */
[----:B------:R-:W-:Y:S01]  /*1e500*/  VIADD R0, R2, 0x38 ;  /* 0x0000003802007836 */ /* 0x000fe20000000000 */
[----:B------:R-:W-:Y:S02]  /*1e510*/  FSEL R146, R9, -INF , !P4 ;  /* 0xff80000009927808 */ /* 0x000fe40006000000 */
[----:B------:R-:W-:Y:S01]  /*1e520*/  FSEL R154, R7, -INF , !P5 ;  /* 0xff800000079a7808 */ /* 0x000fe20006800000 */
[----:B------:R-:W2:Y:S01]  /*1e530*/  MUFU.TANH R55, R55 ;  /* 0x0000003700377308 */ /* 0x000ea20000002400 */
[C---:B------:R-:W-:Y:S02]  /*1e540*/  ISETP.GE.AND P4, PT, R3.reuse, R6, PT ;  /* 0x000000060300720c */ /* 0x040fe40003f86270 */
[----:B------:R-:W-:Y:S02]  /*1e550*/  ISETP.GE.AND P5, PT, R3, R5, PT ;  /* 0x000000050300720c */ /* 0x000fe40003fa6270 */
[----:B------:R-:W-:-:S02]  /*1e560*/  I2FP.F32.S32 R3, R3 ;  /* 0x0000000300037245 */ /* 0x000fc40000201400 */
[----:B------:R-:W-:Y:S02]  /*1e570*/  FSEL R159, R8, -INF , !P3 ;  /* 0xff800000089f7808 */ /* 0x000fe40005800000 */
[----:B------:R-:W-:Y:S01]  /*1e580*/  FSEL R156, R4, -INF , !P6 ;  /* 0xff800000049c7808 */ /* 0x000fe20007000000 */
[----:B------:R-:W3:Y:S01]  /*1e590*/  MUFU.TANH R48, R48 ;  /* 0x0000003000307308 */ /* 0x000ee20000002400 */
[C---:B------:R-:W-:Y:S02]  /*1e5a0*/  ISETP.GE.AND P3, PT, R0.reuse, R6, PT ;  /* 0x000000060000720c */ /* 0x040fe40003f66270 */
[----:B------:R-:W-:Y:S01]  /*1e5b0*/  ISETP.GE.AND P6, PT, R0, R5, PT ;  /* 0x000000050000720c */ /* 0x000fe20003fc6270 */
[CC--:B------:R-:W-:Y:S01]  /*1e5c0*/  FFMA.FTZ R9, R69.reuse, R3.reuse, R151 ;  /* 0x0000000345097223 */ /* 0x0c0fe20000010097 */
[----:B------:R-:W-:Y:S01]  /*1e5d0*/  I2FP.F32.S32 R0, R0 ;  /* 0x0000000000007245 */ /* 0x000fe20000201400 */
[----:B------:R-:W-:Y:S02]  /*1e5e0*/  FFMA.FTZ R7, R69, R3, R60 ;  /* 0x0000000345077223 */ /* 0x000fe4000001003c */
[----:B------:R-:W4:Y:S01]  /*1e5f0*/  MUFU.TANH R50, R50 ;  /* 0x0000003200327308 */ /* 0x000f220000002400 */
[----:B------:R-:W-:-:S02]  /*1e600*/  VIADD R3, R2, 0x39 ;  /* 0x0000003902037836 */ /* 0x000fc40000000000 */
[CC--:B------:R-:W-:Y:S01]  /*1e610*/  FFMA.FTZ R8, R69.reuse, R0.reuse, R45 ;  /* 0x0000000045087223 */ /* 0x0c0fe2000001002d */
[----:B-1----:R-:W-:Y:S01]  /*1e620*/  FFMA.FTZ R4, R69, R0, R54 ;  /* 0x0000000045047223 */ /* 0x002fe20000010036 */
[----:B------:R-:W-:Y:S01]  /*1e630*/  VIADD R0, R2, 0x40 ;  /* 0x0000004002007836 */ /* 0x000fe20000000000 */
[----:B------:R-:W-:Y:S02]  /*1e640*/  FSEL R157, R9, -INF , !P4 ;  /* 0xff800000099d7808 */ /* 0x000fe40006000000 */
[----:B------:R-:W-:Y:S01]  /*1e650*/  FSEL R151, R7, -INF , !P5 ;  /* 0xff80000007977808 */ /* 0x000fe20006800000 */
[----:B------:R-:W1:Y:S01]  /*1e660*/  MUFU.TANH R49, R49 ;  /* 0x0000003100317308 */ /* 0x000e620000002400 */
[C---:B------:R-:W-:Y:S02]  /*1e670*/  ISETP.GE.AND P4, PT, R3.reuse, R6, PT ;  /* 0x000000060300720c */ /* 0x040fe40003f86270 */
[----:B------:R-:W-:Y:S02]  /*1e680*/  ISETP.GE.AND P5, PT, R3, R5, PT ;  /* 0x000000050300720c */ /* 0x000fe40003fa6270 */
[----:B------:R-:W-:-:S03]  /*1e690*/  I2FP.F32.S32 R3, R3 ;  /* 0x0000000300037245 */ /* 0x000fc60000201400 */
[----:B------:R-:W5:Y:S01]  /*1e6a0*/  MUFU.TANH R51, R51 ;  /* 0x0000003300337308 */ /* 0x000f620000002400 */
[----:B------:R-:W-:Y:S02]  /*1e6b0*/  FSEL R158, R8, -INF , !P3 ;  /* 0xff800000089e7808 */ /* 0x000fe40005800000 */
[----:B------:R-:W-:Y:S02]  /*1e6c0*/  FSEL R155, R4, -INF , !P6 ;  /* 0xff800000049b7808 */ /* 0x000fe40007000000 */
[C---:B------:R-:W-:Y:S02]  /*1e6d0*/  ISETP.GE.AND P3, PT, R0.reuse, R6, PT ;  /* 0x000000060000720c */ /* 0x040fe40003f66270 */
[----:B------:R-:W-:Y:S01]  /*1e6e0*/  ISETP.GE.AND P6, PT, R0, R5, PT ;  /* 0x000000050000720c */ /* 0x000fe20003fc6270 */
[----:B------:R-:W5:Y:S01]  /*1e6f0*/  MUFU.TANH R42, R42 ;  /* 0x0000002a002a7308 */ /* 0x000f620000002400 */
[----:B------:R-:W-:Y:S01]  /*1e700*/  I2FP.F32.S32 R0, R0 ;  /* 0x0000000000007245 */ /* 0x000fe20000201400 */
[CC--:B------:R-:W-:Y:S01]  /*1e710*/  FFMA.FTZ R9, R69.reuse, R3.reuse, R36 ;  /* 0x0000000345097223 */ /* 0x0c0fe20000010024 */
[----:B--2---:R-:W-:Y:S01]  /*1e720*/  FFMA.FTZ R7, R69, R3, R55 ;  /* 0x0000000345077223 */ /* 0x004fe20000010037 */
[----:B------:R-:W-:-:S02]  /*1e730*/  VIADD R3, R2, 0x41 ;  /* 0x0000004102037836 */ /* 0x000fc40000000000 */
[CC--:B---3--:R-:W-:Y:S01]  /*1e740*/  FFMA.FTZ R8, R69.reuse, R0.reuse, R48 ;  /* 0x0000000045087223 */ /* 0x0c8fe20000010030 */
[----:B----4-:R-:W-:Y:S01]  /*1e750*/  FFMA.FTZ R4, R69, R0, R50 ;  /* 0x0000000045047223 */ /* 0x010fe20000010032 */
        /* <DEDUP_REMOVED lines=12> */
[CC--:B-1----:R-:W-:Y:S01]  /*1e820*/  FFMA.FTZ R9, R69.reuse, R3.reuse, R49 ;  /* 0x0000000345097223 */ /* 0x0c2fe20000010031 */
[----:B------:R-:W-:Y:S01]  /*1e830*/  I2FP.F32.S32 R0, R0 ;  /* 0x0000000000007245 */ /* 0x000fe20000201400 */
[----:B-----5:R-:W-:Y:S02]  /*1e840*/  FFMA.FTZ R7, R69, R3, R51 ;  /* 0x0000000345077223 */ /* 0x020fe40000010033 */
[----:B------:R-:W1:Y:S01]  /*1e850*/  MUFU.TANH R10, R34 ;  /* 0x00000022000a7308 */ /* 0x000e620000002400 */
[----:B------:R-:W-:-:S02]  /*1e860*/  VIADD R3, R2, 0x49 ;  /* 0x0000004902037836 */ /* 0x000fc40000000000 */
[CC--:B------:R-:W-:Y:S01]  /*1e870*/  FFMA.FTZ R8, R69.reuse, R0.reuse, R17 ;  /* 0x0000000045087223 */ /* 0x0c0fe20000010011 */
[----:B------:R-:W-:Y:S01]  /*1e880*/  FFMA.FTZ R4, R69, R0, R42 ;  /* 0x0000000045047223 */ /* 0x000fe2000001002a */
[----:B------:R-:W-:Y:S01]  /*1e890*/  VIADD R0, R2, 0x50 ;  /* 0x0000005002007836 */ /* 0x000fe20000000000 */
[----:B------:R-:W-:Y:S02]  /*1e8a0*/  FSEL R166, R9, -INF , !P4 ;  /* 0xff80000009a67808 */ /* 0x000fe40006000000 */
[----:B------:R-:W-:Y:S01]  /*1e8b0*/  FSEL R162, R7, -INF , !P5 ;  /* 0xff80000007a27808 */ /* 0x000fe20006800000 */
[----:B------:R-:W4:Y:S01]  /*1e8c0*/  MUFU.TANH R33, R33 ;  /* 0x0000002100217308 */ /* 0x000f220000002400 */
        /* <DEDUP_REMOVED lines=12> */
[----:B------:R-:W-:-:S04]  /*1e990*/  VIADD R3, R2, 0x51 ;  /* 0x0000005102037836 */ /* 0x000fc80000000000 */
[----:B------:R-:W2:Y:S01]  /*1e9a0*/  MUFU.TANH R12, R29 ;  /* 0x0000001d000c7308 */ /* 0x000ea20000002400 */
[CC--:B---3--:R-:W-:Y:S01]  /*1e9b0*/  FFMA.FTZ R8, R69.reuse, R0.reuse, R32 ;  /* 0x0000000045087223 */ /* 0x0c8fe20000010020 */
[----:B-1----:R-:W-:Y:S01]  /*1e9c0*/  FFMA.FTZ R4, R69, R0, R10 ;  /* 0x0000000045047223 */ /* 0x002fe2000001000a */
[----:B------:R-:W-:Y:S01]  /*1e9d0*/  VIADD R0, R2, 0x58 ;  /* 0x0000005802007836 */ /* 0x000fe20000000000 */
[----:B------:R-:W-:Y:S02]  /*1e9e0*/  FSEL R165, R9, -INF , !P4 ;  /* 0xff80000009a57808 */ /* 0x000fe40006000000 */
[----:B------:R-:W-:Y:S02]  /*1e9f0*/  FSEL R169, R7, -INF , !P5 ;  /* 0xff80000007a97808 */ /* 0x000fe40006800000 */
[C---:B------:R-:W-:Y:S01]  /*1ea00*/  ISETP.GE.AND P4, PT, R3.reuse, R6, PT ;  /* 0x000000060300720c */ /* 0x040fe20003f86270 */
[----:B------:R-:W1:Y:S01]  /*1ea10*/  MUFU.TANH R21, R28 ;  /* 0x0000001c00157308 */ /* 0x000e620000002400 */
[----:B------:R-:W-:-:S02]  /*1ea20*/  ISETP.GE.AND P5, PT, R3, R5, PT ;  /* 0x000000050300720c */ /* 0x000fc40003fa6270 */
[----:B------:R-:W-:Y:S02]  /*1ea30*/  I2FP.F32.S32 R3, R3 ;  /* 0x0000000300037245 */ /* 0x000fe40000201400 */
[----:B------:R-:W-:-:S03]  /*1ea40*/  FSEL R175, R8, -INF , !P3 ;  /* 0xff80000008af7808 */ /* 0x000fc60005800000 */
[----:B------:R-:W3:Y:S01]  /*1ea50*/  MUFU.TANH R16, R19 ;  /* 0x0000001300107308 */ /* 0x000ee20000002400 */
[----:B------:R-:W-:Y:S02]  /*1ea60*/  FSEL R172, R4, -INF , !P6 ;  /* 0xff80000004ac7808 */ /* 0x000fe40007000000 */
[C---:B------:R-:W-:Y:S02]  /*1ea70*/  ISETP.GE.AND P3, PT, R0.reuse, R6, PT ;  /* 0x000000060000720c */ /* 0x040fe40003f66270 */
[----:B------:R-:W-:Y:S01]  /*1ea80*/  ISETP.GE.AND P6, PT, R0, R5, PT ;  /* 0x000000050000720c */ /* 0x000fe20003fc6270 */
[CC--:B----4-:R-:W-:Y:S01]  /*1ea90*/  FFMA.FTZ R9, R69.reuse, R3.reuse, R33 ;  /* 0x0000000345097223 */ /* 0x0d0fe20000010021 */
[----:B------:R-:W-:Y:S01]  /*1eaa0*/  I2FP.F32.S32 R0, R0 ;  /* 0x0000000000007245 */ /* 0x000fe20000201400 */
[----:B------:R-:W4:Y:S01]  /*1eab0*/  MUFU.TANH R19, R30 ;  /* 0x0000001e00137308 */ /* 0x000f220000002400 */
[----:B-----5:R-:W-:Y:S01]  /*1eac0*/  FFMA.FTZ R7, R69, R3, R15 ;  /* 0x0000000345077223 */ /* 0x020fe2000001000f */
[----:B------:R-:W-:-:S06]  /*1ead0*/  VIADD R3, R2, 0x59 ;  /* 0x0000005902037836 */ /* 0x000fcc0000000000 */
[----:B------:R-:W5:Y:S01]  /*1eae0*/  MUFU.TANH R11, R31 ;  /* 0x0000001f000b7308 */ /* 0x000f620000002400 */
[CC--:B------:R-:W-:Y:S01]  /*1eaf0*/  FFMA.FTZ R8, R69.reuse, R0.reuse, R14 ;  /* 0x0000000045087223 */ /* 0x0c0fe2000001000e */
[----:B--2---:R-:W-:Y:S01]  /*1eb00*/  FFMA.FTZ R4, R69, R0, R12 ;  /* 0x0000000045047223 */ /* 0x004fe2000001000c */
[----:B------:R-:W-:Y:S01]  /*1eb10*/  VIADD R0, R2, 0x60 ;  /* 0x0000006002007836 */ /* 0x000fe20000000000 */
[----:B------:R-:W-:Y:S02]  /*1eb20*/  FSEL R174, R9, -INF , !P4 ;  /* 0xff80000009ae7808 */ /* 0x000fe40006000000 */
[----:B------:R-:W-:Y:S02]  /*1eb30*/  FSEL R170, R7, -INF , !P5 ;  /* 0xff80000007aa7808 */ /* 0x000fe40006800000 */
[----:B------:R-:W2:Y:S01]  /*1eb40*/  MUFU.TANH R20, R13 ;  /* 0x0000000d00147308 */ /* 0x000ea20000002400 */
[C---:B------:R-:W-:Y:S02]  /*1eb50*/  ISETP.GE.AND P4, PT, R3.reuse, R6, PT ;  /* 0x000000060300720c */ /* 0x040fe40003f86270 */
[----:B------:R-:W-:-:S02]  /*1eb60*/  ISETP.GE.AND P5, PT, R3, R5, PT ;  /* 0x000000050300720c */ /* 0x000fc40003fa6270 */
[----:B------:R-:W-:-:S03]  /*1eb70*/  I2FP.F32.S32 R3, R3 ;  /* 0x0000000300037245 */ /* 0x000fc60000201400 */
[----:B------:R-:W2:Y:S01]  /*1eb80*/  MUFU.TANH R13, R37 ;  /* 0x00000025000d7308 */ /* 0x000ea20000002400 */
[----:B------:R-:W-:Y:S02]  /*1eb90*/  FSEL R177, R8, -INF , !P3 ;  /* 0xff80000008b17808 */ /* 0x000fe40005800000 */
[----:B------:R-:W-:Y:S02]  /*1eba0*/  FSEL R171, R4, -INF , !P6 ;  /* 0xff80000004ab7808 */ /* 0x000fe40007000000 */
[C---:B------:R-:W-:Y:S02]  /*1ebb0*/  ISETP.GE.AND P3, PT, R0.reuse, R6, PT ;  /* 0x000000060000720c */ /* 0x040fe40003f66270 */
[----:B------:R-:W-:Y:S01]  /*1ebc0*/  ISETP.GE.AND P6, PT, R0, R5, PT ;  /* 0x000000050000720c */ /* 0x000fe20003fc6270 */
[----:B------:R-:W2:Y:S01]  /*1ebd0*/  MUFU.TANH R17, R44 ;  /* 0x0000002c00117308 */ /* 0x000ea20000002400 */
[----:B------:R-:W-:Y:S01]  /*1ebe0*/  I2FP.F32.S32 R0, R0 ;  /* 0x0000000000007245 */ /* 0x000fe20000201400 */
[CC--:B-1----:R-:W-:Y:S01]  /*1ebf0*/  FFMA.FTZ R9, R69.reuse, R3.reuse, R21 ;  /* 0x0000000345097223 */ /* 0x0c2fe20000010015 */
[----:B---3--:R-:W-:Y:S01]  /*1ec00*/  FFMA.FTZ R7, R69, R3, R16 ;  /* 0x0000000345077223 */ /* 0x008fe20000010010 */
[----:B------:R-:W-:-:S04]  /*1ec10*/  VIADD R3, R2, 0x61 ;  /* 0x0000006102037836 */ /* 0x000fc80000000000 */
[----:B------:R-:W1:Y:S01]  /*1ec20*/  MUFU.TANH R10, R22 ;  /* 0x00000016000a7308 */ /* 0x000e620000002400 */
[CC--:B----4-:R-:W-:Y:S01]  /*1ec30*/  FFMA.FTZ R8, R69.reuse, R0.reuse, R19 ;  /* 0x0000000045087223 */ /* 0x0d0fe20000010013 */
[----:B-----5:R-:W-:Y:S01]  /*1ec40*/  FFMA.FTZ R4, R69, R0, R11 ;  /* 0x0000000045047223 */ /* 0x020fe2000001000b */
[----:B------:R-:W-:Y:S01]  /*1ec50*/  VIADD R0, R2, 0x68 ;  /* 0x0000006802007836 */ /* 0x000fe20000000000 */
[----:B------:R-:W-:Y:S02]  /*1ec60*/  FSEL R173, R9, -INF , !P4 ;  /* 0xff80000009ad7808 */ /* 0x000fe40006000000 */
[----:B------:R-:W-:Y:S02]  /*1ec70*/  FSEL R176, R7, -INF , !P5 ;  /* 0xff80000007b07808 */ /* 0x000fe40006800000 */
[C---:B------:R-:W-:Y:S01]  /*1ec80*/  ISETP.GE.AND P4, PT, R3.reuse, R6, PT ;  /* 0x000000060300720c */ /* 0x040fe20003f86270 */
[----:B------:R-:W3:Y:S01]  /*1ec90*/  MUFU.TANH R18, R46 ;  /* 0x0000002e00127308 */ /* 0x000ee20000002400 */
[----:B------:R-:W-:-:S02]  /*1eca0*/  ISETP.GE.AND P5, PT, R3, R5, PT ;  /* 0x000000050300720c */ /* 0x000fc40003fa6270 */
[----:B------:R-:W-:Y:S02]  /*1ecb0*/  I2FP.F32.S32 R3, R3 ;  /* 0x0000000300037245 */ /* 0x000fe40000201400 */
[----:B------:R-:W-:-:S03]  /*1ecc0*/  FSEL R185, R8, -INF , !P3 ;  /* 0xff80000008b97808 */ /* 0x000fc60005800000 */
[----:B------:R-:W4:Y:S01]  /*1ecd0*/  MUFU.TANH R15, R23 ;  /* 0x00000017000f7308 */ /* 0x000f220000002400 */
[----:B------:R-:W-:Y:S02]  /*1ece0*/  FSEL R178, R4, -INF , !P6 ;  /* 0xff80000004b27808 */ /* 0x000fe40007000000 */
[C---:B------:R-:W-:Y:S02]  /*1ecf0*/  ISETP.GE.AND P3, PT, R0.reuse, R6, PT ;  /* 0x000000060000720c */ /* 0x040fe40003f66270 */
[----:B------:R-:W-:Y:S01]  /*1ed00*/  ISETP.GE.AND P6, PT, R0, R5, PT ;  /* 0x000000050000720c */ /* 0x000fe20003fc6270 */
[CC--:B--2---:R-:W-:Y:S01]  /*1ed10*/  FFMA.FTZ R9, R69.reuse, R3.reuse, R20 ;  /* 0x0000000345097223 */ /* 0x0c4fe20000010014 */
[----:B------:R-:W-:Y:S01]  /*1ed20*/  I2FP.F32.S32 R0, R0 ;  /* 0x0000000000007245 */ /* 0x000fe20000201400 */
[----:B------:R-:W2:Y:S01]  /*1ed30*/  MUFU.TANH R14, R24 ;  /* 0x00000018000e7308 */ /* 0x000ea20000002400 */
[----:B------:R-:W-:Y:S01]  /*1ed40*/  FFMA.FTZ R7, R69, R3, R13 ;  /* 0x0000000345077223 */ /* 0x000fe2000001000d */
[----:B------:R-:W-:-:S06]  /*1ed50*/  VIADD R3, R2, 0x69 ;  /* 0x0000006902037836 */ /* 0x000fcc0000000000 */
[----:B------:R-:W5:Y:S01]  /*1ed60*/  MUFU.TANH R12, R26 ;  /* 0x0000001a000c7308 */ /* 0x000f620000002400 */
[CC--:B------:R-:W-:Y:S01]  /*1ed70*/  FFMA.FTZ R8, R69.reuse, R0.reuse, R17 ;  /* 0x0000000045087223 */ /* 0x0c0fe20000010011 */
[----:B-1----:R-:W-:Y:S01]  /*1ed80*/  FFMA.FTZ R4, R69, R0, R10 ;  /* 0x0000000045047223 */ /* 0x002fe2000001000a */
[----:B------:R-:W-:Y:S01]  /*1ed90*/  VIADD R0, R2, 0x70 ;  /* 0x0000007002007836 */ /* 0x000fe20000000000 */
[----:B------:R-:W-:Y:S02]  /*1eda0*/  FSEL R183, R9, -INF , !P4 ;  /* 0xff80000009b77808 */ /* 0x000fe40006000000 */
[----:B------:R-:W-:Y:S02]  /*1edb0*/  FSEL R179, R7, -INF , !P5 ;  /* 0xff80000007b37808 */ /* 0x000fe40006800000 */
[----:B------:R-:W1:Y:S01]  /*1edc0*/  MUFU.TANH R13, R27 ;  /* 0x0000001b000d7308 */ /* 0x000e620000002400 */
[C---:B------:R-:W-:Y:S02]  /*1edd0*/  ISETP.GE.AND P4, PT, R3.reuse, R6, PT ;  /* 0x000000060300720c */ /* 0x040fe40003f86270 */
[----:B------:R-:W-:-:S02]  /*1ede0*/  ISETP.GE.AND P5, PT, R3, R5, PT ;  /* 0x000000050300720c */ /* 0x000fc40003fa6270 */
[----:B------:R-:W-:Y:S02]  /*1edf0*/  I2FP.F32.S32 R3, R3 ;  /* 0x0000000300037245 */ /* 0x000fe40000201400 */
[----:B------:R-:W-:Y:S01]  /*1ee00*/  FSEL R184, R8, -INF , !P3 ;  /* 0xff80000008b87808 */ /* 0x000fe20005800000 */
[----:B------:R-:W1:Y:S01]  /*1ee10*/  MUFU.TANH R16, R25 ;  /* 0x0000001900107308 */ /* 0x000e620000002400 */
[----:B------:R-:W-:Y:S02]  /*1ee20*/  FSEL R181, R4, -INF , !P6 ;  /* 0xff80000004b57808 */ /* 0x000fe40007000000 */
[C---:B------:R-:W-:Y:S02]  /*1ee30*/  ISETP.GE.AND P3, PT, R0.reuse, R6, PT ;  /* 0x000000060000720c */ /* 0x040fe40003f66270 */
[----:B------:R-:W-:Y:S01]  /*1ee40*/  ISETP.GE.AND P6, PT, R0, R5, PT ;  /* 0x000000050000720c */ /* 0x000fe20003fc6270 */
[CC--:B---3--:R-:W-:Y:S01]  /*1ee50*/  FFMA.FTZ R9, R69.reuse, R3.reuse, R18 ;  /* 0x0000000345097223 */ /* 0x0c8fe20000010012 */
[----:B------:R-:W-:Y:S01]  /*1ee60*/  I2FP.F32.S32 R0, R0 ;  /* 0x0000000000007245 */ /* 0x000fe20000201400 */
[----:B------:R-:W3:Y:S01]  /*1ee70*/  MUFU.TANH R11, R47 ;  /* 0x0000002f000b7308 */ /* 0x000ee20000002400 */
[----:B----4-:R-:W-:Y:S01]  /*1ee80*/  FFMA.FTZ R7, R69, R3, R15 ;  /* 0x0000000345077223 */ /* 0x010fe2000001000f */
[----:B------:R-:W-:-:S06]  /*1ee90*/  VIADD R3, R2, 0x71 ;  /* 0x0000007102037836 */ /* 0x000fcc0000000000 */
[----:B------:R-:W4:Y:S01]  /*1eea0*/  MUFU.TANH R10, R53 ;  /* 0x00000035000a7308 */ /* 0x000f220000002400 */
[CC--:B--2---:R-:W-:Y:S01]  /*1eeb0*/  FFMA.FTZ R8, R69.reuse, R0.reuse, R14 ;  /* 0x0000000045087223 */ /* 0x0c4fe2000001000e */
[----:B-----5:R-:W-:Y:S01]  /*1eec0*/  FFMA.FTZ R4, R69, R0, R12 ;  /* 0x0000000045047223 */ /* 0x020fe2000001000c */
[----:B------:R-:W-:Y:S01]  /*1eed0*/  VIADD R0, R2, 0x78 ;  /* 0x0000007802007836 */ /* 0x000fe20000000000 */
[----:B------:R-:W-:Y:S02]  /*1eee0*/  FSEL R187, R7, -INF , !P5 ;  /* 0xff80000007bb7808 */ /* 0x000fe40006800000 */
[----:B------:R-:W-:Y:S02]  /*1eef0*/  I2FP.F32.S32 R7, R3 ;  /* 0x0000000300077245 */ /* 0x000fe40000201400 */
[----:B------:R-:W-:Y:S01]  /*1ef00*/  FSEL R192, R8, -INF , !P3 ;  /* 0xff80000008c07808 */ /* 0x000fe20005800000 */
[----:B------:R2:W5:Y:S01]  /*1ef10*/  MUFU.TANH R12, R180 ;  /* 0x000000b4000c7308 */ /* 0x0005620000002400 */
[----:B------:R-:W-:-:S02]  /*1ef20*/  FSEL R188, R4, -INF , !P6 ;  /* 0xff80000004bc7808 */ /* 0x000fc40007000000 */
[C---:B------:R-:W-:Y:S02]  /*1ef30*/  ISETP.GE.AND P3, PT, R0.reuse, R6, PT ;  /* 0x000000060000720c */ /* 0x040fe40003f66270 */
[----:B------:R-:W-:Y:S02]  /*1ef40*/  ISETP.GE.AND P6, PT, R0, R5, PT ;  /* 0x000000050000720c */ /* 0x000fe40003fc6270 */
[----:B------:R-:W-:Y:S01]  /*1ef50*/  I2FP.F32.S32 R4, R0 ;  /* 0x0000000000047245 */ /* 0x000fe20000201400 */
[----:B-1----:R-:W-:Y:S01]  /*1ef60*/  FFMA.FTZ R0, R69, R7, R13 ;  /* 0x0000000745007223 */ /* 0x002fe2000001000d */
[----:B------:R-:W-:Y:S02]  /*1ef70*/  FSEL R186, R9, -INF , !P4 ;  /* 0xff80000009ba7808 */ /* 0x000fe40006000000 */
[C---:B------:R-:W-:Y:S02]  /*1ef80*/  ISETP.GE.AND P5, PT, R3.reuse, R5, PT ;  /* 0x000000050300720c */ /* 0x040fe40003fa6270 */
[----:B------:R-:W-:Y:S01]  /*1ef90*/  ISETP.GE.AND P4, PT, R3, R6, PT ;  /* 0x000000060300720c */ /* 0x000fe20003f86270 */
[C---:B------:R-:W-:Y:S01]  /*1efa0*/  FFMA.FTZ R3, R69.reuse, R7, R16 ;  /* 0x0000000745037223 */ /* 0x040fe20000010010 */
[CC--:B---3--:R-:W-:Y:S01]  /*1efb0*/  FFMA.FTZ R7, R69.reuse, R4.reuse, R11 ;  /* 0x0000000445077223 */ /* 0x0c8fe2000001000b */
[----:B----4-:R-:W-:Y:S01]  /*1efc0*/  FFMA.FTZ R4, R69, R4, R10 ;  /* 0x0000000445047223 */ /* 0x010fe2000001000a */
[----:B--2---:R-:W-:Y:S01]  /*1efd0*/  FSEL R180, R0, -INF , !P5 ;  /* 0xff80000000b47808 */ /* 0x004fe20006800000 */
[----:B------:R-:W1:Y:S01]  /*1efe0*/  MUFU.TANH R13, R56 ;  /* 0x00000038000d7308 */ /* 0x000e620000002400 */
[----:B------:R-:W-:Y:S01]  /*1eff0*/  VIADD R0, R2, 0x8 ;  /* 0x0000000802007836 */ /* 0x000fe20000000000 */
[----:B------:R-:W-:-:S06]  /*1f000*/  FSEL R191, R3, -INF , !P4 ;  /* 0xff80000003bf7808 */ /* 0x000fcc0006000000 */
[----:B------:R-:W2:Y:S01]  /*1f010*/  MUFU.TANH R10, R57 ;  /* 0x00000039000a7308 */ /* 0x000ea20000002400 */
[C---:B------:R-:W-:Y:S02]  /*1f020*/  ISETP.GE.AND P4, PT, R2.reuse, R6, PT ;  /* 0x000000060200720c */ /* 0x040fe40003f86270 */
[----:B------:R-:W-:-:S05]  /*1f030*/  ISETP.GE.AND P5, PT, R2, R5, PT ;  /* 0x000000050200720c */ /* 0x000fca0003fa6270 */
[----:B------:R-:W3:Y:S01]  /*1f040*/  MUFU.TANH R9, R182 ;  /* 0x000000b600097308 */ /* 0x000ee20000002400 */
[----:B------:R-:W-:Y:S01]  /*1f050*/  I2FP.F32.S32 R8, R2 ;  /* 0x0000000200087245 */ /* 0x000fe20000201400 */
[----:B------:R-:W-:Y:S01]  /*1f060*/  VIADD R2, R2, 0x79 ;  /* 0x0000007902027836 */ /* 0x000fe20000000000 */
[----:B------:R-:W-:Y:S02]  /*1f070*/  I2FP.F32.S32 R3, R0 ;  /* 0x0000000000037245 */ /* 0x000fe40000201400 */
[----:B------:R-:W-:Y:S01]  /*1f080*/  FSEL R189, R4, -INF , !P6 ;  /* 0xff80000004bd7808 */ /* 0x000fe20007000000 */
[----:B------:R-:W-:Y:S01]  /*1f090*/  FFMA.FTZ R4, R69, R8, R200 ;  /* 0x0000000845047223 */ /* 0x000fe200000100c8 */
[----:B------:R-:W-:Y:S01]  /*1f0a0*/  FSEL R193, R7, -INF , !P3 ;  /* 0xff80000007c17808 */ /* 0x000fe20005800000 */
[----:B-----5:R-:W-:Y:S01]  /*1f0b0*/  FFMA.FTZ R3, R69, R3, R12 ;  /* 0x0000000345037223 */ /* 0x020fe2000001000c */
[----:B------:R-:W-:Y:S01]  /*1f0c0*/  BAR.SYNC.DEFER_BLOCKING 0x0 ;  /* 0x0000000000007b1d */ /* 0x000fe20000010000 */
[----:B------:R-:W-:-:S02]  /*1f0d0*/  ISETP.GE.AND P3, PT, R0, R6, PT ;  /* 0x000000060000720c */ /* 0x000fc40003f66270 */
[----:B------:R-:W-:Y:S02]  /*1f0e0*/  ISETP.GE.AND P6, PT, R2, R6, PT ;  /* 0x000000060200720c */ /* 0x000fe40003fc6270 */
[----:B------:R-:W-:Y:S02]  /*1f0f0*/  I2FP.F32.S32 R6, R2 ;  /* 0x0000000200067245 */ /* 0x000fe40000201400 */
[----:B------:R-:W-:Y:S02]  /*1f100*/  I2FP.F32.S32 R7, R0 ;  /* 0x0000000000077245 */ /* 0x000fe40000201400 */
[----:B------:R-:W-:Y:S02]  /*1f110*/  FSEL R36, R4, -INF , !P4 ;  /* 0xff80000004247808 */ /* 0x000fe40006000000 */
[----:B------:R-:W-:Y:S01]  /*1f120*/  FSEL R37, R3, -INF , !P3 ;  /* 0xff80000003257808 */ /* 0x000fe20005800000 */
[C---:B------:R-:W-:Y:S01]  /*1f130*/  FFMA.FTZ R3, R69.reuse, R8, R199 ;  /* 0x0000000845037223 */ /* 0x040fe200000100c7 */
[-C--:B------:R-:W-:Y:S01]  /*1f140*/  ISETP.GE.AND P4, PT, R0, R5.reuse, PT ;  /* 0x000000050000720c */ /* 0x080fe20003f86270 */
[CC--:B-1----:R-:W-:Y:S01]  /*1f150*/  FFMA.FTZ R4, R69.reuse, R6.reuse, R13 ;  /* 0x0000000645047223 */ /* 0x0c2fe2000001000d */
[----:B------:R-:W-:Y:S01]  /*1f160*/  ISETP.GE.AND P3, PT, R2, R5, PT ;  /* 0x000000050200720c */ /* 0x000fe20003f66270 */
[C---:B--2---:R-:W-:Y:S01]  /*1f170*/  FFMA.FTZ R0, R69.reuse, R6, R10 ;  /* 0x0000000645007223 */ /* 0x044fe2000001000a */
[----:B---3--:R-:W-:Y:S01]  /*1f180*/  FFMA.FTZ R2, R69, R7, R9 ;  /* 0x0000000745027223 */ /* 0x008fe20000010009 */
[----:B------:R-:W-:Y:S01]  /*1f190*/  BSSY B1, `(.L_x_3513) ;  /* 0x00000ce000017945 */ /* 0x000fe20003800000 */
[----:B------:R-:W-:Y:S01]  /*1f1a0*/  IMAD.MOV.U32 R205, RZ, RZ, R236 ;  /* 0x000000ffffcd7224 */ /* 0x000fe200078e00ec */
[----:B------:R-:W-:Y:S01]  /*1f1b0*/  FSEL R34, R3, -INF , !P5 ;  /* 0xff80000003227808 */ /* 0x000fe20006800000 */
[----:B------:R-:W-:Y:S01]  /*1f1c0*/  IMAD.MOV.U32 R203, RZ, RZ, R237 ;  /* 0x000000ffffcb7224 */ /* 0x000fe200078e00ed */
[----:B------:R-:W-:-:S02]  /*1f1d0*/  FSEL R182, R4, -INF , !P6 ;  /* 0xff80000004b67808 */ /* 0x000fc40007000000 */
[----:B------:R-:W-:Y:S02]  /*1f1e0*/  FSEL R35, R2, -INF , !P4 ;  /* 0xff80000002237808 */ /* 0x000fe40006000000 */
[----:B------:R-:W-:Y:S01]  /*1f1f0*/  FSEL R190, R0, -INF , !P3 ;  /* 0xff80000000be7808 */ /* 0x000fe20005800000 */
        /* <DEDUP_REMOVED lines=12> */
[----:B------:R-:W-:Y:S02]  /*1f2c0*/  LOP3.LUT R7, R7, R2, RZ, 0x3c, !PT ;  /* 0x0000000207077212 */ /* 0x000fe400078e3cff */
[----:B------:R-:W-:-:S02]  /*1f2d0*/  ISETP.GE.AND P0, PT, R9, RZ, PT ;  /* 0x000000ff0900720c */ /* 0x000fc40003f06270 */
[----:B------:R-:W-:Y:S01]  /*1f2e0*/  ISETP.GE.AND P3, PT, R7, RZ, PT ;  /* 0x000000ff0700720c */ /* 0x000fe20003f66270 */
[----:B-1----:R-:W1:Y:S02]  /*1f2f0*/  MUFU.RCP R4, R4 ;  /* 0x0000000400047308 */ /* 0x002e640000001000 */
[----:B-1----:R-:W-:-:S06]  /*1f300*/  VIADD R4, R4, 0xffffffe ;  /* 0x0ffffffe04047836 */ /* 0x002fcc0000000000 */
[----:B------:R-:W1:Y:S02]  /*1f310*/  F2I.FTZ.U32.TRUNC.NTZ R5, R4 ;  /* 0x0000000400057305 */ /* 0x000e64000021f000 */
[----:B-1----:R-:W-:Y:S01]  /*1f320*/  IMAD.MOV R3, RZ, RZ, -R5 ;  /* 0x000000ffff037224 */ /* 0x002fe200078e0a05 */
[----:B------:R-:W-:-:S03]  /*1f330*/  MOV R4, RZ ;  /* 0x000000ff00047202 */ /* 0x000fc60000000f00 */
[----:B------:R-:W-:-:S04]  /*1f340*/  IMAD R3, R3, R0, RZ ;  /* 0x0000000003037224 */ /* 0x000fc800078e02ff */
[----:B------:R-:W-:-:S04]  /*1f350*/  IMAD.HI.U32 R3, R5, R3, R4 ;  /* 0x0000000305037227 */ /* 0x000fc800078e0004 */
[----:B------:R-:W-:Y:S02]  /*1f360*/  IMAD.MOV R5, RZ, RZ, -R10 ;  /* 0x000000ffff057224 */ /* 0x000fe400078e0a0a */
        /* <DEDUP_REMOVED lines=20> */
[C-C-:B------:R-:W-:Y:S01]  /*1f4b0*/  IMAD.WIDE R6, R0.reuse, 0x4, R240.reuse ;  /* 0x0000000400067825 */ /* 0x140fe200078e02f0 */
[----:B------:R-:W2:Y:S03]  /*1f4c0*/  LD.E.64 R4, desc[UR4][R206.64+0x38] ;  /* 0x00003804ce047980 */ /* 0x000ea6000c101b00 */
[----:B------:R-:W-:Y:S01]  /*1f4d0*/  IMAD.WIDE R8, R3, 0x4, R240 ;  /* 0x0000000403087825 */ /* 0x000fe200078e02f0 */
[----:B------:R-:W3:Y:S05]  /*1f4e0*/  LD.E R10, desc[UR4][R6.64] ;  /* 0x00000004060a7980 */ /* 0x000eea000c101900 */
[----:B------:R1:W3:Y:S04]  /*1f4f0*/  LD.E R9, desc[UR4][R8.64] ;  /* 0x0000000408097980 */ /* 0x0002e8000c101900 */
[----:B------:R-:W4:Y:S01]  /*1f500*/  LD.E.64 R6, desc[UR4][R206.64+0x20] ;  /* 0x00002004ce067980 */ /* 0x000f22000c101b00 */
[----:B------:R-:W-:-:S05]  /*1f510*/  IADD3 R0, R0, -R3, RZ ;  /* 0x8000000300007210 */ /* 0x000fca0007ffe0ff */
[----:B------:R-:W-:-:S05]  /*1f520*/  IMAD R2, R2, R0, -0x80 ;  /* 0xffffff8002027424 */ /* 0x000fca00078e0200 */
[----:B-1----:R-:W-:Y:S01]  /*1f530*/  SHF.R.S32.HI R8, RZ, 0x1f, R2 ;  /* 0x0000001fff087819 */ /* 0x002fe20000011402 */
[-C--:B--2---:R-:W-:Y:S02]  /*1f540*/  IMAD R0, R5, R2.reuse, RZ ;  /* 0x0000000205007224 */ /* 0x084fe400078e02ff */
[----:B------:R-:W-:-:S04]  /*1f550*/  IMAD.WIDE.U32 R2, R4, R2, RZ ;  /* 0x0000000204027225 */ /* 0x000fc800078e00ff */
[----:B------:R-:W-:Y:S02]  /*1f560*/  IMAD R4, R4, R8, R0 ;  /* 0x0000000804047224 */ /* 0x000fe400078e0200 */
[----:B---3--:R-:W-:-:S03]  /*1f570*/  IMAD.IADD R9, R9, 0x1, -R10 ;  /* 0x0000000109097824 */ /* 0x008fc600078e0a0a */
[----:B------:R-:W-:Y:S02]  /*1f580*/  IADD3 R3, R3, R4, RZ ;  /* 0x0000000403037210 */ /* 0x000fe40007ffe0ff */
[----:B------:R-:W-:Y:S01]  /*1f590*/  SHF.R.S32.HI R5, RZ, 0x1f, R9 ;  /* 0x0000001fff057819 */ /* 0x000fe20000011409 */
[----:B----4-:R-:W-:Y:S02]  /*1f5a0*/  IMAD R0, R7, R9, RZ ;  /* 0x0000000907007224 */ /* 0x010fe400078e02ff */
[----:B------:R-:W-:-:S04]  /*1f5b0*/  IMAD.WIDE.U32 R2, R9, R6, R2 ;  /* 0x0000000609027225 */ /* 0x000fc800078e0002 */
[----:B------:R-:W-:Y:S01]  /*1f5c0*/  IMAD R4, R6, R5, R0 ;  /* 0x0000000506047224 */ /* 0x000fe200078e0200 */
[----:B------:R-:W-:-:S03]  /*1f5d0*/  MOV R0, R2 ;  /* 0x0000000200007202 */ /* 0x000fc60000000f00 */
[----:B------:R-:W-:Y:S01]  /*1f5e0*/  IMAD.IADD R4, R3, 0x1, R4 ;  /* 0x0000000103047824 */ /* 0x000fe200078e0204 */
[----:B------:R-:W-:Y:S05]  /*1f5f0*/  BRA `(.L_x_3517) ;  /* 0x00000000000c7947 */ /* 0x000fea0003800000 */
.L_x_3516:
[----:B------:R-:W2:Y:S02]  /*1f600*/  LD.E R0, desc[UR4][R206.64+0x38] ;  /* 0x00003804ce007980 */ /* 0x000ea4000c101900 */
[----:B--2---:R-:W-:-:S04]  /*1f610*/  LEA R0, -R0, RZ, 0x7 ;  /* 0x000000ff00007211 */ /* 0x004fc800078e39ff */
[----:B------:R-:W-:Y:S02]  /*1f620*/  SHF.R.S32.HI R4, RZ, 0x1f, R0 ;  /* 0x0000001fff047819 */ /* 0x000fe40000011400 */
.L_x_3517:
[----:B------:R-:W-:Y:S05]  /*1f630*/  BSYNC B0 ;  /* 0x0000000000007941 */ /* 0x000fea0003800000 */
.L_x_3515:
[----:B------:R-:W-:Y:S02]  /*1f640*/  LOP3.LUT R2, R238, 0x1, RZ, 0xc0, !PT ;  /* 0x00000001ee027812 */ /* 0x000fe400078ec0ff */
[----:B------:R-:W-:Y:S02]  /*1f650*/  @P1 IADD3 R5, P0, R0, R244, RZ ;  /* 0x000000f400051210 */ /* 0x000fe40007f1e0ff */
[----:B------:R-:W-:Y:S02]  /*1f660*/  ISETP.NE.U32.AND P2, PT, R2, 0x1, PT ;  /* 0x000000010200780c */ /* 0x000fe40003f45070 */
[-C--:B------:R-:W-:Y:S01]  /*1f670*/  LEA R2, P3, R0, R243.reuse, 0x1 ;  /* 0x000000f300027211 */ /* 0x080fe200078608ff */
        /* <DEDUP_REMOVED lines=11> */
[-C--:B------:R-:W-:Y:S01]  /*1f730*/  @!P2 LEA R30, P5, R7, R243.reuse, 0x1 ;  /* 0x000000f3071ea211 */ /* 0x080fe200078a08ff */
[--C-:B------:R-:W-:Y:S01]  /*1f740*/  @!P2 IMAD.X R4, R4, 0x1, R247.reuse, P4 ;  /* 0x000000010404a824 */ /* 0x100fe200020e06f7 */
[C---:B------:R-:W-:Y:S01]  /*1f750*/  IADD3 R0, P3, R5.reuse, R244, RZ ;  /* 0x000000f405007210 */ /* 0x040fe20007f7e0ff */
[----:B------:R1:W-:Y:S01]  /*1f760*/  @P2 STS.128 [R235+0x4000], RZ ;  /* 0x004000ffeb002388 */ /* 0x0003e20000000c00 */
[CC--:B------:R-:W-:Y:S02]  /*1f770*/  @P1 LEA R26, P0, R5.reuse, R243.reuse, 0x1 ;  /* 0x000000f3051a1211 */ /* 0x0c0fe400078008ff */
[----:B------:R-:W-:Y:S01]  /*1f780*/  @!P2 LEA R28, P4, R5, R243, 0x1 ;  /* 0x000000f3051ca211 */ /* 0x000fe200078808ff */
[----:B------:R-:W-:Y:S01]  /*1f790*/  @!PT LDS RZ, [RZ] ;  /* 0x00000000fffff984 */ /* 0x000fe20000000800 */
[----:B------:R-:W-:Y:S01]  /*1f7a0*/  @!PT LDS RZ, [RZ] ;  /* 0x00000000fffff984 */ /* 0x000fe20000000800 */
[----:B------:R-:W-:Y:S01]  /*1f7b0*/  @!PT LDS RZ, [RZ] ;  /* 0x00000000fffff984 */ /* 0x000fe20000000800 */
[----:B------:R1:W-:Y:S01]  /*1f7c0*/  @P1 LDGSTS.E.BYPASS.LTC128B.128 [R235+0x8000], desc[UR4][R2.64+0x80] ;  /* 0x0800008002eb1fae */ /* 0x0003e2000b901d44 */
[-C--:B------:R-:W-:Y:S01]  /*1f7d0*/  @!P2 LEA.HI.X R31, R7, R245.reuse, R4, 0x1, P5 ;  /* 0x000000f5071fa211 */ /* 0x080fe200028f0c04 */
[----:B------:R-:W-:Y:S01]  /*1f7e0*/  IMAD.X R4, R6, 0x1, R247, P3 ;  /* 0x0000000106047824 */ /* 0x000fe200018e06f7 */
[CCC-:B------:R-:W-:Y:S01]  /*1f7f0*/  @P1 LEA.HI.X R27, R5.reuse, R245.reuse, R6.reuse, 0x1, P0 ;  /* 0x000000f5051b1211 */ /* 0x1c0fe200000f0c06 */
[----:B------:R1:W-:Y:S01]  /*1f800*/  @!P1 STS.128 [R235+0x8000], RZ ;  /* 0x008000ffeb009388 */ /* 0x0003e20000000c00 */
[----:B------:R-:W-:-:S02]  /*1f810*/  @!P2 LEA.HI.X R29, R5, R245, R6, 0x1, P4 ;  /* 0x000000f5051da211 */ /* 0x000fc400020f0c06 */
        /* <DEDUP_REMOVED lines=17> */
[CC--:B------:R-:W-:Y:S01]  /*1f930*/  IADD3 R4, P3, R5.reuse, R244.reuse, RZ ;  /* 0x000000f405047210 */ /* 0x0c0fe20007f7e0ff */
        /* <DEDUP_REMOVED lines=28> */
[----:B------:R-:W-:Y:S01]  /*1fb00*/  @P1 LEA.HI.X R11, R0, R245, R5, 0x1, P0 ;  /* 0x000000f5000b1211 */ /* 0x000fe200000f0c05 */
        /* <DEDUP_REMOVED lines=54> */
.L_x_3514:
[----:B------:R-:W-:Y:S05]  /*1fe70*/  BSYNC B1 ;  /* 0x0000000000017941 */ /* 0x000fea0003800000 */
.L_x_3513:
        /* <DEDUP_REMOVED lines=82> */
[----:B--2---:R-:W-:-:S03]  /*203a0*/  FMUL.FTZ R2, R0, R19 ;  /* 0x0000001300027220 */ /* 0x004fc60000410000 */
[----:B------:R-:W-:Y:S02]  /*203b0*/  FMUL.FTZ R5, R0, R5 ;  /* 0x0000000500057220 */ /* 0x000fe40000410000 */
[----:B------:R-:W-:Y:S02]  /*203c0*/  FSEL R2, R2, RZ, P0 ;  /* 0x000000ff02027208 */ /* 0x000fe40000000000 */
[----:B------:R-:W1:Y:S03]  /*203d0*/  MUFU.EX2 R16, R5 ;  /* 0x0000000500107308 */ /* 0x000e660000000800 */
[-CC-:B------:R-:W-:Y:S01]  /*203e0*/  FFMA.FTZ R4, R34, R0.reuse, -R2.reuse ;  /* 0x0000000022047223 */ /* 0x180fe20000010802 */
[----:B------:R-:W-:-:S04]  /*203f0*/  FFMA.FTZ R3, R39, R0, -R2 ;  /* 0x0000000027037223 */ /* 0x000fc80000010802 */
[----:B------:R2:W3:Y:S08]  /*20400*/  MUFU.EX2 R6, R4 ;  /* 0x0000000400067308 */ /* 0x0004f00000000800 */
[----:B------:R4:W5:Y:S01]  /*20410*/  MUFU.EX2 R43, R3 ;  /* 0x00000003002b7308 */ /* 0x0009620000000800 */
        /* <DEDUP_REMOVED lines=8> */
[----:B--2---:R-:W-:Y:S01]  /*204a0*/  FMUL.FTZ R4, R0, R18 ;  /* 0x0000001200047220 */ /* 0x004fe20000410000 */
[----:B---3--:R-:W-:Y:S01]  /*204b0*/  MOV R70, R6 ;  /* 0x0000000600467202 */ /* 0x008fe20000000f00 */
[-C--:B------:R-:W-:Y:S01]  /*204c0*/  FMUL.FTZ R94, R94, R16.reuse ;  /* 0x000000105e5e7220 */ /* 0x080fe20000410000 */
[----:B------:R-:W-:Y:S01]  /*204d0*/  FSEL R6, R18, RZ, P1 ;  /* 0x000000ff12067208 */ /* 0x000fe20000800000 */
[-C--:B------:R-:W-:Y:S01]  /*204e0*/  FMUL.FTZ R95, R95, R16.reuse ;  /* 0x000000105f5f7220 */ /* 0x080fe20000410000 */
[-C--:B------:R-:W-:Y:S01]  /*204f0*/  FMUL.FTZ R114, R114, R16.reuse ;  /* 0x0000001072727220 */ /* 0x080fe20000410000 */
[-C--:B------:R-:W-:Y:S01]  /*20500*/  FMUL.FTZ R115, R115, R16.reuse ;  /* 0x0000001073737220 */ /* 0x080fe20000410000 */
[----:B------:R-:W-:Y:S01]  /*20510*/  FMUL.FTZ R110, R110, R16 ;  /* 0x000000106e6e7220 */ /* 0x000fe20000410000 */
[--C-:B----4-:R-:W-:Y:S01]  /*20520*/  FFMA.FTZ R3, R35, R0, -R2.reuse ;  /* 0x0000000023037223 */ /* 0x110fe20000010802 */
[----:B-----5:R-:W-:Y:S01]  /*20530*/  F2FP.F16.F32.PACK_AB R5, R43, R70 ;  /* 0x000000462b05723e */ /* 0x020fe200000000ff */
[-C--:B------:R-:W-:Y:S01]  /*20540*/  FMUL.FTZ R111, R111, R16.reuse ;  /* 0x000000106f6f7220 */ /* 0x080fe20000410000 */
[-C--:B------:R-:W-:Y:S01]  /*20550*/  FMUL.FTZ R118, R118, R16.reuse ;  /* 0x0000001076767220 */ /* 0x080fe20000410000 */
[----:B------:R1:W-:Y:S01]  /*20560*/  MUFU.EX2 R33, R3 ;  /* 0x0000000300217308 */ /* 0x0003e20000000800 */
        /* <DEDUP_REMOVED lines=16> */
[----:B-1----:R-:W-:Y:S01]  /*20670*/  FSEL R3, R4, RZ, P1 ;  /* 0x000000ff04037208 */ /* 0x002fe20000800000 */
[----:B------:R-:W-:Y:S01]  /*20680*/  FFMA.FTZ R4, R38, R0, -R2 ;  /* 0x0000000026047223 */ /* 0x000fe20000010802 */
[----:B------:R-:W-:-:S03]  /*20690*/  FMUL.FTZ R139, R139, R16 ;  /* 0x000000108b8b7220 */ /* 0x000fc60000410000 */
[----:B------:R1:W-:Y:S02]  /*206a0*/  MUFU.EX2 R194, R4 ;  /* 0x0000000400c27308 */ /* 0x0003e40000000800 */
[----:B-1----:R-:W-:-:S06]  /*206b0*/  FFMA.FTZ R4, R36, R0, -R3 ;  /* 0x0000000024047223 */ /* 0x002fcc0000010803 */
[----:B------:R1:W2:Y:S02]  /*206c0*/  MUFU.EX2 R7, R4 ;  /* 0x0000000400077308 */ /* 0x0002a40000000800 */
[----:B-1----:R-:W-:-:S06]  /*206d0*/  FFMA.FTZ R4, R40, R0, -R3 ;  /* 0x0000000028047223 */ /* 0x002fcc0000010803 */
[----:B------:R1:W-:Y:S02]  /*206e0*/  MUFU.EX2 R42, R4 ;  /* 0x00000004002a7308 */ /* 0x0003e40000000800 */
[----:B-1----:R-:W-:-:S06]  /*206f0*/  FFMA.FTZ R4, R37, R0, -R3 ;  /* 0x0000000025047223 */ /* 0x002fcc0000010803 */
[----:B------:R1:W-:Y:S02]  /*20700*/  MUFU.EX2 R195, R4 ;  /* 0x0000000400c37308 */ /* 0x0003e40000000800 */
[----:B-1----:R-:W-:-:S06]  /*20710*/  FFMA.FTZ R4, R41, R0, -R3 ;  /* 0x0000000029047223 */ /* 0x002fcc0000010803 */
[----:B------:R1:W3:Y:S02]  /*20720*/  MUFU.EX2 R37, R4 ;  /* 0x0000000400257308 */ /* 0x0002e40000000800 */
[----:B-1----:R-:W-:Y:S01]  /*20730*/  FADD.FTZ R4, R71, -R6 ;  /* 0x8000000647047221 */ /* 0x002fe20000010000 */
[----:B--2---:R-:W-:Y:S02]  /*20740*/  MOV R71, R7 ;  /* 0x0000000700477202 */ /* 0x004fe40000000f00 */
[----:B---3--:R-:W-:Y:S01]  /*20750*/  F2FP.F16.F32.PACK_AB R6, R37, R195 ;  /* 0x000000c32506723e */ /* 0x008fe200000000ff */
[----:B------:R-:W-:Y:S01]  /*20760*/  FMUL.FTZ R4, R0, R4 ;  /* 0x0000000400047220 */ /* 0x000fe20000410000 */
[----:B------:R-:W-:-:S03]  /*20770*/  F2FP.F16.F32.PACK_AB R7, R194, R33 ;  /* 0x00000021c207723e */ /* 0x000fc600000000ff */
[----:B------:R1:W2:Y:S02]  /*20780*/  MUFU.EX2 R17, R4 ;  /* 0x0000000400117308 */ /* 0x0002a40000000800 */
[----:B-1----:R-:W-:Y:S01]  /*20790*/  F2FP.F16.F32.PACK_AB R4, R42, R71 ;  /* 0x000000472a04723e */ /* 0x002fe200000000ff */
        /* <DEDUP_REMOVED lines=27> */
[----:B------:R-:W-:Y:S01]  /*20950*/  FFMA.FTZ R8, R52, R0, -R2 ;  /* 0x0000000034087223 */ /* 0x000fe20000010802 */
[-C--:B------:R-:W-:Y:S01]  /*20960*/  FMUL.FTZ R120, R120, R17.reuse ;  /* 0x0000001178787220 */ /* 0x080fe20000410000 */
[-C--:B------:R-:W-:Y:S01]  /*20970*/  FMUL.FTZ R121, R121, R17.reuse ;  /* 0x0000001179797220 */ /* 0x080fe20000410000 */
[-C--:B------:R-:W-:Y:S01]  /*20980*/  FMUL.FTZ R132, R132, R17.reuse ;  /* 0x0000001184847220 */ /* 0x080fe20000410000 */
[----:B------:R2:W3:Y:S01]  /*20990*/  MUFU.EX2 R36, R8 ;  /* 0x0000000800247308 */ /* 0x0004e20000000800 */
[C---:B------:R-:W-:Y:S01]  /*209a0*/  HMMA.16816.F32 R44, R4.reuse, R30, R92 ;  /* 0x0000001e042c723c */ /* 0x040fe2000000185c */
[----:B------:R-:W4:Y:S01]  /*209b0*/  LDSM.16.MT88.4 R28, [R212+0x10000] ;  /* 0x01000000d41c783b */ /* 0x000f220000004200 */
[-C--:B------:R-:W-:Y:S01]  /*209c0*/  FMUL.FTZ R133, R133, R17.reuse ;  /* 0x0000001185857220 */ /* 0x080fe20000410000 */
[-C--:B------:R-:W-:Y:S01]  /*209d0*/  FMUL.FTZ R76, R76, R17.reuse ;  /* 0x000000114c4c7220 */ /* 0x080fe20000410000 */
[-C--:B------:R-:W-:Y:S01]  /*209e0*/  FMUL.FTZ R77, R77, R17.reuse ;  /* 0x000000114d4d7220 */ /* 0x080fe20000410000 */
[-C--:B------:R-:W-:Y:S01]  /*209f0*/  FMUL.FTZ R128, R128, R17.reuse ;  /* 0x0000001180807220 */ /* 0x080fe20000410000 */
[----:B------:R-:W-:Y:S01]  /*20a00*/  HMMA.16816.F32 R84, R4, R20, R112 ;  /* 0x000000140454723c */ /* 0x000fe20000001870 */
[-C--:B------:R-:W-:Y:S01]  /*20a10*/  FMUL.FTZ R129, R129, R17.reuse ;  /* 0x0000001181817220 */ /* 0x080fe20000410000 */
[-C--:B------:R-:W-:Y:S01]  /*20a20*/  FMUL.FTZ R136, R136, R17.reuse ;  /* 0x0000001188887220 */ /* 0x080fe20000410000 */
[----:B------:R-:W-:-:S03]  /*20a30*/  FMUL.FTZ R137, R137, R17 ;  /* 0x0000001189897220 */ /* 0x000fc60000410000 */
[C---:B------:R-:W-:Y:S01]  /*20a40*/  HMMA.16816.F32 R88, R4.reuse, R22, R108 ;  /* 0x000000160458723c */ /* 0x040fe2000000186c */
[----:B------:R-:W5:Y:S01]  /*20a50*/  LDSM.16.MT88.4 R20, [R211+0x10000] ;  /* 0x01000000d314783b */ /* 0x000f620000004200 */
[----:B------:R-:W-:Y:S01]  /*20a60*/  MOV R114, R37 ;  /* 0x0000002500727202 */ /* 0x000fe20000000f00 */
[----:B--2---:R-:W-:Y:S01]  /*20a70*/  FFMA.FTZ R8, R68, R0, -R2 ;  /* 0x0000000044087223 */ /* 0x004fe20000010802 */
[----:B---3--:R-:W-:Y:S02]  /*20a80*/  MOV R113, R36 ;  /* 0x0000002400717202 */ /* 0x008fe40000000f00 */
[----:B------:R-:W-:Y:S01]  /*20a90*/  HMMA.16816.F32 R52, R4, R24, R104 ;  /* 0x000000180434723c */ /* 0x000fe20000001868 */
[----:B------:R-:W-:Y:S01]  /*20aa0*/  MOV R68, R43 ;  /* 0x0000002b00447202 */ /* 0x000fe20000000f00 */
[----:B------:R2:W3:Y:S01]  /*20ab0*/  MUFU.EX2 R35, R8 ;  /* 0x0000000800237308 */ /* 0x0004e20000000800 */
[----:B------:R-:W-:Y:S01]  /*20ac0*/  LDSM.16.MT88.4 R36, [R212+0xd000] ;  /* 0x00d00000d424783b */ /* 0x000fe20000004200 */
[----:B------:R-:W-:-:S02]  /*20ad0*/  MOV R115, R194 ;  /* 0x000000c200737202 */ /* 0x000fc40000000f00 */
[C---:B-1----:R-:W-:Y:S06]  /*20ae0*/  HMMA.16816.F32 R92, R4.reuse, R12, R116 ;  /* 0x0000000c045c723c */ /* 0x042fec0000001874 */
[C---:B------:R-:W-:Y:S01]  /*20af0*/  HMMA.16816.F32 R124, R4.reuse, R14, R124 ;  /* 0x0000000e047c723c */ /* 0x040fe2000000187c */
[----:B------:R-:W1:Y:S05]  /*20b00*/  LDSM.16.MT88.4 R12, [R210+0xc800] ;  /* 0x00c80000d20c783b */ /* 0x000e6a0000004200 */
[C---:B------:R-:W-:Y:S01]  /*20b10*/  HMMA.16816.F32 R72, R4.reuse, R26, R100 ;  /* 0x0000001a0448723c */ /* 0x040fe20000001864 */
[--C-:B--2---:R-:W-:Y:S01]  /*20b20*/  FFMA.FTZ R8, R140, R0, -R2.reuse ;  /* 0x000000008c087223 */ /* 0x104fe20000010802 */
[----:B---3--:R-:W-:Y:S01]  /*20b30*/  MOV R112, R35 ;  /* 0x0000002300707202 */ /* 0x008fe20000000f00 */
[----:B------:R-:W-:Y:S01]  /*20b40*/  LDSM.16.MT88.4 R24, [R212+0xc800] ;  /* 0x00c80000d418783b */ /* 0x000fe20000004200 */
[----:B------:R-:W-:Y:S01]  /*20b50*/  MOV R140, R42 ;  /* 0x0000002a008c7202 */ /* 0x000fe20000000f00 */
[----:B------:R2:W-:Y:S01]  /*20b60*/  MUFU.EX2 R34, R8 ;  /* 0x0000000800227308 */ /* 0x0005e20000000800 */
[C---:B----4-:R-:W-:Y:S01]  /*20b70*/  HMMA.16816.F32 R120, R4.reuse, R28, R120 ;  /* 0x0000001c0478723c */ /* 0x050fe20000001878 */
[----:B------:R-:W-:Y:S01]  /*20b80*/  F2FP.F16.F32.PACK_AB R9, R112, R113 ;  /* 0x000000717009723e */ /* 0x000fe200000000ff */
[----:B------:R-:W-:Y:S04]  /*20b90*/  LDSM.16.MT88.4 R40, [R211+0x10800] ;  /* 0x01080000d328783b */ /* 0x000fe80000004200 */
[C---:B------:R-:W-:Y:S01]  /*20ba0*/  HMMA.16816.F32 R132, R4.reuse, R30, R132 ;  /* 0x0000001e0484723c */ /* 0x040fe20000001884 */
[----:B------:R-:W-:Y:S05]  /*20bb0*/  LDSM.16.MT88.4 R28, [R211+0xc800] ;  /* 0x00c80000d31c783b */ /* 0x000fea0000004200 */
[----:B------:R-:W-:Y:S01]  /*20bc0*/  HMMA.16816.F32 R64, R4, R10, R76 ;  /* 0x0000000a0440723c */ /* 0x000fe2000000184c */
[----:B--2---:R-:W-:Y:S01]  /*20bd0*/  FFMA.FTZ R8, R141, R0, -R2 ;  /* 0x000000008d087223 */ /* 0x004fe20000010802 */
[----:B------:R-:W-:-:S04]  /*20be0*/  MOV R141, R33 ;  /* 0x00000021008d7202 */ /* 0x000fc80000000f00 */
[C---:B-----5:R-:W-:Y:S01]  /*20bf0*/  HMMA.16816.F32 R128, R4.reuse, R20, R128 ;  /* 0x000000140480723c */ /* 0x060fe20000001880 */
[----:B------:R2:W3:Y:S05]  /*20c00*/  MUFU.EX2 R32, R8 ;  /* 0x0000000800207308 */ /* 0x0004ea0000000800 */
[----:B------:R-:W-:Y:S01]  /*20c10*/  HMMA.16816.F32 R136, R4, R22, R136 ;  /* 0x000000160488723c */ /* 0x000fe20000001888 */
[----:B------:R-:W-:Y:S06]  /*20c20*/  LDSM.16.MT88.4 R20, [R209+0x10800] ;  /* 0x01080000d114783b */ /* 0x000fec0000004200 */
[----:B------:R-:W-:-:S04]  /*20c30*/  FFMA.FTZ R4, R148, R0, -R2 ;  /* 0x0000000094047223 */ /* 0x000fc80000010802 */
[----:B------:R4:W-:Y:S01]  /*20c40*/  MUFU.EX2 R236, R4 ;  /* 0x0000000400ec7308 */ /* 0x0009e20000000800 */
[----:B--2---:R-:W-:Y:S01]  /*20c50*/  FFMA.FTZ R8, R142, R0, -R3 ;  /* 0x000000008e087223 */ /* 0x004fe20000010803 */
[----:B---3--:R-:W-:Y:S02]  /*20c60*/  MOV R119, R32 ;  /* 0x0000002000777202 */ /* 0x008fe40000000f00 */
[----:B------:R-:W-:-:S04]  /*20c70*/  MOV R142, R195 ;  /* 0x000000c3008e7202 */ /* 0x000fc80000000f00 */
[----:B------:R2:W-:Y:S01]  /*20c80*/  MUFU.EX2 R252, R8 ;  /* 0x0000000800fc7308 */ /* 0x0005e20000000800 */
[----:B----4-:R-:W-:-:S07]  /*20c90*/  FFMA.FTZ R4, R147, R0, -R2 ;  /* 0x0000000093047223 */ /* 0x010fce0000010802 */
[----:B------:R3:W4:Y:S01]  /*20ca0*/  MUFU.EX2 R207, R4 ;  /* 0x0000000400cf7308 */ /* 0x0007220000000800 */
[----:B--2---:R-:W-:Y:S01]  /*20cb0*/  FFMA.FTZ R8, R143, R0, -R3 ;  /* 0x000000008f087223 */ /* 0x004fe20000010803 */
[----:B------:R-:W-:Y:S02]  /*20cc0*/  MOV R143, R34 ;  /* 0x00000022008f7202 */ /* 0x000fe40000000f00 */
[----:B------:R-:W2:Y:S04]  /*20cd0*/  LDSM.16.MT88.4 R32, [R209+0xc800] ;  /* 0x00c80000d120783b */ /* 0x000ea80000004200 */
[----:B------:R5:W1:Y:S01]  /*20ce0*/  MUFU.EX2 R242, R8 ;  /* 0x0000000800f27308 */ /* 0x000a620000000800 */
[----:B------:R-:W-:Y:S01]  /*20cf0*/  F2FP.F16.F32.PACK_AB R11, R119, R143 ;  /* 0x0000008f770b723e */ /* 0x000fe200000000ff */
[----:B---3--:R-:W-:Y:S01]  /*20d00*/  FFMA.FTZ R4, R149, R0, -R2 ;  /* 0x0000000095047223 */ /* 0x008fe20000010802 */
[----:B----4-:R-:W-:-:S05]  /*20d10*/  F2FP.F16.F32.PACK_AB R5, R207, R236 ;  /* 0x000000eccf05723e */ /* 0x010fca00000000ff */
[----:B------:R3:W-:Y:S01]  /*20d20*/  MUFU.EX2 R206, R4 ;  /* 0x0000000400ce7308 */ /* 0x0007e20000000800 */
[----:B-----5:R-:W-:-:S07]  /*20d30*/  FFMA.FTZ R8, R144, R0, -R3 ;  /* 0x0000000090087223 */ /* 0x020fce0000010803 */
[----:B------:R4:W-:Y:S01]  /*20d40*/  MUFU.EX2 R239, R8 ;  /* 0x0000000800ef7308 */ /* 0x0009e20000000800 */
[----:B---3--:R-:W-:-:S07]  /*20d50*/  FFMA.FTZ R4, R150, R0, -R3 ;  /* 0x0000000096047223 */ /* 0x008fce0000010803 */
[----:B------:R3:W-:Y:S01]  /*20d60*/  MUFU.EX2 R204, R4 ;  /* 0x0000000400cc7308 */ /* 0x0007e20000000800 */
[----:B----4-:R-:W-:-:S07]  /*20d70*/  FFMA.FTZ R8, R145, R0, -R3 ;  /* 0x0000000091087223 */ /* 0x010fce0000010803 */
[----:B------:R1:W4:Y:S01]  /*20d80*/  MUFU.EX2 R237, R8 ;  /* 0x0000000800ed7308 */ /* 0x0003220000000800 */
[----:B---3--:R-:W-:-:S07]  /*20d90*/  FFMA.FTZ R4, R152, R0, -R3 ;  /* 0x0000000098047223 */ /* 0x008fce0000010803 */
[----:B------:R3:W-:Y:S01]  /*20da0*/  MUFU.EX2 R202, R4 ;  /* 0x0000000400ca7308 */ /* 0x0007e20000000800 */
[----:B-1----:R-:W-:Y:S02]  /*20db0*/  F2FP.F16.F32.PACK_AB R8, R242, R252 ;  /* 0x000000fcf208723e */ /* 0x002fe400000000ff */
[----:B----4-:R-:W-:-:S07]  /*20dc0*/  F2FP.F16.F32.PACK_AB R10, R237, R239 ;  /* 0x000000efed0a723e */ /* 0x010fce00000000ff */
[----:B------:R-:W-:Y:S01]  /*20dd0*/  HMMA.16816.F32 R60, R8, R12, R60 ;  /* 0x0000000c083c723c */ /* 0x000fe2000000183c */
[----:B---3--:R-:W-:-:S05]  /*20de0*/  FFMA.FTZ R4, R153, R0, -R3 ;  /* 0x0000000099047223 */ /* 0x008fca0000010803 */
[C---:B------:R-:W-:Y:S01]  /*20df0*/  HMMA.16816.F32 R48, R8.reuse, R14, R48 ;  /* 0x0000000e0830723c */ /* 0x040fe20000001830 */
[----:B------:R-:W1:Y:S01]  /*20e00*/  LDSM.16.MT88.4 R12, [R210+0x10800] ;  /* 0x01080000d20c783b */ /* 0x000e620000004200 */
[----:B------:R3:W-:Y:S04]  /*20e10*/  MUFU.EX2 R201, R4 ;  /* 0x0000000400c97308 */ /* 0x0007e80000000800 */
[C---:B--2---:R-:W-:Y:S06]  /*20e20*/  HMMA.16816.F32 R76, R8.reuse, R32, R80 ;  /* 0x00000020084c723c */ /* 0x044fec0000001850 */
[C---:B------:R-:W-:Y:S01]  /*20e30*/  HMMA.16816.F32 R64, R8.reuse, R34, R64 ;  /* 0x000000220840723c */ /* 0x040fe20000001840 */
[----:B------:R-:W-:Y:S05]  /*20e40*/  LDSM.16.MT88.4 R32, [R209+0xd000] ;  /* 0x00d00000d120783b */ /* 0x000fea0000004200 */
[----:B------:R-:W-:Y:S01]  /*20e50*/  HMMA.16816.F32 R56, R8, R24, R56 ;  /* 0x000000180838723c */ /* 0x000fe20000001838 */
[----:B---3--:R-:W-:-:S04]  /*20e60*/  FFMA.FTZ R4, R146, R0, -R3 ;  /* 0x0000000092047223 */ /* 0x008fc80000010803 */
[----:B------:R2:W3:Y:S01]  /*20e70*/  MUFU.EX2 R200, R4 ;  /* 0x0000000400c87308 */ /* 0x0004e20000000800 */
[C---:B------:R-:W-:Y:S01]  /*20e80*/  HMMA.16816.F32 R44, R8.reuse, R26, R44 ;  /* 0x0000001a082c723c */ /* 0x040fe2000000182c */
[----:B------:R-:W4:Y:S05]  /*20e90*/  LDSM.16.MT88.4 R24, [R212+0x10800] ;  /* 0x01080000d418783b */ /* 0x000f2a0000004200 */
[C---:B------:R-:W-:Y:S06]  /*20ea0*/  HMMA.16816.F32 R52, R8.reuse, R28, R52 ;  /* 0x0000001c0834723c */ /* 0x040fec0000001834 */
[----:B------:R-:W-:Y:S01]  /*20eb0*/  HMMA.16816.F32 R72, R8, R30, R72 ;  /* 0x0000001e0848723c */ /* 0x000fe20000001848 */
[----:B------:R-:W5:Y:S01]  /*20ec0*/  LDSM.16.MT88.4 R28, [R210+0xd000] ;  /* 0x00d00000d21c783b */ /* 0x000f620000004200 */
[----:B--2---:R-:W-:Y:S01]  /*20ed0*/  FFMA.FTZ R4, R154, R0, -R2 ;  /* 0x000000009a047223 */ /* 0x004fe20000010802 */
[----:B---3--:R-:W-:-:S03]  /*20ee0*/  F2FP.F16.F32.PACK_AB R6, R200, R201 ;  /* 0x000000c9c806723e */ /* 0x008fc600000000ff */
[C---:B------:R-:W-:Y:S01]  /*20ef0*/  HMMA.16816.F32 R84, R8.reuse, R20, R84 ;  /* 0x000000140854723c */ /* 0x040fe20000001854 */
[----:B------:R2:W3:Y:S05]  /*20f00*/  MUFU.EX2 R199, R4 ;  /* 0x0000000400c77308 */ /* 0x0004ea0000000800 */
[C---:B------:R-:W-:Y:S01]  /*20f10*/  HMMA.16816.F32 R88, R8.reuse, R22, R88 ;  /* 0x000000160858723c */ /* 0x040fe20000001858 */
[----:B------:R-:W5:Y:S05]  /*20f20*/  LDSM.16.MT88.4 R20, [R211+0xd000] ;  /* 0x00d00000d314783b */ /* 0x000f6a0000004200 */
[C---:B-1----:R-:W-:Y:S06]  /*20f30*/  HMMA.16816.F32 R92, R8.reuse, R12, R92 ;  /* 0x0000000c085c723c */ /* 0x042fec000000185c */
[----:B------:R-:W-:Y:S01]  /*20f40*/  HMMA.16816.F32 R124, R8, R14, R124 ;  /* 0x0000000e087c723c */ /* 0x000fe2000000187c */
[----:B------:R-:W1:Y:S01]  /*20f50*/  LDSM.16.MT88.4 R12, [R209+0x11000] ;  /* 0x01100000d10c783b */ /* 0x000e620000004200 */
[----:B--2---:R-:W-:-:S02]  /*20f60*/  F2FP.F16.F32.PACK_AB R4, R202, R204 ;  /* 0x000000ccca04723e */ /* 0x004fc400000000ff */
[----:B---3--:R-:W-:Y:S02]  /*20f70*/  F2FP.F16.F32.PACK_AB R7, R199, R206 ;  /* 0x000000cec707723e */ /* 0x008fe400000000ff */
[C---:B----4-:R-:W-:Y:S06]  /*20f80*/  HMMA.16816.F32 R120, R8.reuse, R24, R120 ;  /* 0x000000180878723c */ /* 0x050fec0000001878 */
[C---:B------:R-:W-:Y:S01]  /*20f90*/  HMMA.16816.F32 R132, R8.reuse, R26, R132 ;  /* 0x0000001a0884723c */ /* 0x040fe20000001884 */
[----:B------:R-:W-:Y:S05]  /*20fa0*/  LDSM.16.MT88.4 R24, [R209+0xd800] ;  /* 0x00d80000d118783b */ /* 0x000fea0000004200 */
[C---:B------:R-:W-:Y:S06]  /*20fb0*/  HMMA.16816.F32 R128, R8.reuse, R40, R128 ;  /* 0x000000280880723c */ /* 0x040fec0000001880 */
[----:B------:R-:W-:Y:S06]  /*20fc0*/  HMMA.16816.F32 R100, R8, R42, R136 ;  /* 0x0000002a0864723c */ /* 0x000fec0000001888 */
[----:B------:R-:W-:Y:S01]  /*20fd0*/  HMMA.16816.F32 R104, R4, R32, R76 ;  /* 0x000000200468723c */ /* 0x000fe2000000184c */
[----:B------:R-:W-:Y:S01]  /*20fe0*/  FFMA.FTZ R8, R156, R0, -R2 ;  /* 0x000000009c087223 */ /* 0x000fe20000010802 */
[----:B------:R-:W-:-:S03]  /*20ff0*/  MOV R139, R70 ;  /* 0x00000046008b7202 */ /* 0x000fc60000000f00 */
[----:B------:R2:W-:Y:S01]  /*21000*/  MUFU.EX2 R198, R8 ;  /* 0x0000000800c67308 */ /* 0x0005e20000000800 */
[C---:B------:R-:W-:Y:S01]  /*21010*/  HMMA.16816.F32 R108, R4.reuse, R34, R64 ;  /* 0x00000022046c723c */ /* 0x040fe20000001840 */
[----:B------:R-:W3:Y:S05]  /*21020*/  LDSM.16.MT88.4 R32, [R210+0x11000] ;  /* 0x01100000d220783b */ /* 0x000eea0000004200 */
[C---:B-----5:R-:W-:Y:S06]  /*21030*/  HMMA.16816.F32 R96, R4.reuse, R28, R60 ;  /* 0x0000001c0460723c */ /* 0x060fec000000183c */
[----:B------:R-:W-:Y:S01]  /*21040*/  HMMA.16816.F32 R80, R4, R30, R48 ;  /* 0x0000001e0450723c */ /* 0x000fe20000001830 */
[----:B------:R-:W4:Y:S01]  /*21050*/  LDSM.16.MT88.4 R28, [R211+0x11000] ;  /* 0x01100000d31c783b */ /* 0x000f220000004200 */
[----:B--2---:R-:W-:-:S04]  /*21060*/  FFMA.FTZ R8, R151, R0, -R2 ;  /* 0x0000000097087223 */ /* 0x004fc80000010802 */
[C---:B------:R-:W-:Y:S01]  /*21070*/  HMMA.16816.F32 R76, R4.reuse, R36, R56 ;  /* 0x00000024044c723c */ /* 0x040fe20000001838 */
[----:B------:R2:W5:Y:S05]  /*21080*/  MUFU.EX2 R197, R8 ;  /* 0x0000000800c57308 */ /* 0x00056a0000000800 */
[C---:B------:R-:W-:Y:S01]  /*21090*/  HMMA.16816.F32 R60, R4.reuse, R38, R44 ;  /* 0x00000026043c723c */ /* 0x040fe2000000182c */
[----:B------:R-:W5:Y:S05]  /*210a0*/  LDSM.16.MT88.4 R36, [R212+0x11000] ;  /* 0x01100000d424783b */ /* 0x000f6a0000004200 */
[C---:B------:R-:W-:Y:S06]  /*210b0*/  HMMA.16816.F32 R52, R4.reuse, R20, R52 ;  /* 0x000000140434723c */ /* 0x040fec0000001834 */
[C---:B------:R-:W-:Y:S01]  /*210c0*/  HMMA.16816.F32 R56, R4.reuse, R22, R72 ;  /* 0x000000160438723c */ /* 0x040fe20000001848 */
[-C--:B--2---:R-:W-:Y:S01]  /*210d0*/  FFMA.FTZ R8, R155, R0.reuse, -R2 ;  /* 0x000000009b087223 */ /* 0x084fe20000010802 */
[----:B------:R-:W-:Y:S03]  /*210e0*/  LDSM.16.MT88.4 R20, [R212+0xd800] ;  /* 0x00d80000d414783b */ /* 0x000fe60000004200 */
[----:B------:R2:W-:Y:S01]  /*210f0*/  MUFU.EX2 R196, R8 ;  /* 0x0000000800c47308 */ /* 0x0005e20000000800 */
[C---:B-1----:R-:W-:Y:S06]  /*21100*/  HMMA.16816.F32 R44, R4.reuse, R12, R84 ;  /* 0x0000000c042c723c */ /* 0x042fec0000001854 */
[C---:B------:R-:W-:Y:S01]  /*21110*/  HMMA.16816.F32 R48, R4.reuse, R14, R88 ;  /* 0x0000000e0430723c */ /* 0x040fe20000001858 */
[----:B------:R-:W1:Y:S05]  /*21120*/  LDSM.16.MT88.4 R12, [R210+0xd800] ;  /* 0x00d80000d20c783b */ /* 0x000e6a0000004200 */
[----:B---3--:R-:W-:Y:S01]  /*21130*/  HMMA.16816.F32 R40, R4, R32, R92 ;  /* 0x000000200428723c */ /* 0x008fe2000000185c */
[----:B--2---:R-:W-:-:S05]  /*21140*/  FFMA.FTZ R8, R159, R0, -R3 ;  /* 0x000000009f087223 */ /* 0x004fca0000010803 */
[C---:B----4-:R-:W-:Y:S01]  /*21150*/  HMMA.16816.F32 R92, R4.reuse, R28, R128 ;  /* 0x0000001c045c723c */ /* 0x050fe20000001880 */
[----:B------:R2:W-:Y:S05]  /*21160*/  MUFU.EX2 R195, R8 ;  /* 0x0000000800c37308 */ /* 0x0005ea0000000800 */
[C---:B------:R-:W-:Y:S01]  /*21170*/  HMMA.16816.F32 R100, R4.reuse, R30, R100 ;  /* 0x0000001e0464723c */ /* 0x040fe20000001864 */
[----:B------:R-:W3:Y:S05]  /*21180*/  LDSM.16.MT88.4 R28, [R209+0x11800] ;  /* 0x01180000d11c783b */ /* 0x000eea0000004200 */
[C---:B-----5:R-:W-:Y:S06]  /*21190*/  HMMA.16816.F32 R72, R4.reuse, R36, R120 ;  /* 0x000000240448723c */ /* 0x060fec0000001878 */
[C---:B------:R-:W-:Y:S01]  /*211a0*/  HMMA.16816.F32 R88, R4.reuse, R38, R132 ;  /* 0x000000260458723c */ /* 0x040fe20000001884 */
[----:B--2---:R-:W-:Y:S01]  /*211b0*/  FFMA.FTZ R8, R157, R0, -R3 ;  /* 0x000000009d087223 */ /* 0x004fe20000010803 */
[----:B------:R-:W2:Y:S03]  /*211c0*/  LDSM.16.MT88.4 R36, [R211+0xd800] ;  /* 0x00d80000d324783b */ /* 0x000ea60000004200 */
[----:B------:R4:W5:Y:S01]  /*211d0*/  MUFU.EX2 R194, R8 ;  /* 0x0000000800c27308 */ /* 0x0009620000000800 */
[----:B------:R-:W-:Y:S01]  /*211e0*/  HMMA.16816.F32 R64, R4, R34, R124 ;  /* 0x000000220440723c */ /* 0x000fe2000000187c */
[----:B------:R-:W2:Y:S01]  /*211f0*/  LDSM.16.MT88.4 R32, [R210+0x11800] ;  /* 0x01180000d220783b */ /* 0x000ea20000004200 */
[----:B------:R-:W-:-:S02]  /*21200*/  MOV R135, R112 ;  /* 0x0000007000877202 */ /* 0x000fc40000000f00 */
[----:B------:R-:W-:Y:S02]  /*21210*/  MOV R134, R113 ;  /* 0x0000007100867202 */ /* 0x000fe40000000f00 */
[----:B------:R-:W-:Y:S02]  /*21220*/  MOV R133, R114 ;  /* 0x0000007200857202 */ /* 0x000fe40000000f00 */
[----:B------:R-:W-:Y:S02]  /*21230*/  F2FP.F16.F32.PACK_AB R5, R197, R198 ;  /* 0x000000c6c505723e */ /* 0x000fe400000000ff */
[----:B------:R-:W-:Y:S01]  /*21240*/  MOV R132, R115 ;  /* 0x0000007300847202 */ /* 0x000fe20000000f00 */
[----:B----4-:R-:W-:Y:S01]  /*21250*/  FFMA.FTZ R8, R158, R0, -R3 ;  /* 0x000000009e087223 */ /* 0x010fe20000010803 */
[----:B-----5:R-:W-:-:S03]  /*21260*/  F2FP.F16.F32.PACK_AB R4, R194, R195 ;  /* 0x000000c3c204723e */ /* 0x020fc600000000ff */
[----:B------:R4:W-:Y:S02]  /*21270*/  MUFU.EX2 R159, R8 ;  /* 0x00000008009f7308 */ /* 0x0009e40000000800 */
[----:B----4-:R-:W-:Y:S01]  /*21280*/  FFMA.FTZ R8, R160, R0, -R3 ;  /* 0x00000000a0087223 */ /* 0x010fe20000010803 */
[----:B------:R-:W-:-:S05]  /*21290*/  MOV R160, R119 ;  /* 0x0000007700a07202 */ /* 0x000fca0000000f00 */
[----:B------:R4:W5:Y:S02]  /*212a0*/  MUFU.EX2 R158, R8 ;  /* 0x00000008009e7308 */ /* 0x0009640000000800 */
[----:B----4-:R-:W-:Y:S01]  /*212b0*/  FFMA.FTZ R8, R161, R0, -R2 ;  /* 0x00000000a1087223 */ /* 0x010fe20000010802 */
[----:B-----5:R-:W-:Y:S02]  /*212c0*/  F2FP.F16.F32.PACK_AB R6, R158, R159 ;  /* 0x0000009f9e06723e */ /* 0x020fe400000000ff */
[----:B------:R-:W-:-:S03]  /*212d0*/  MOV R161, R143 ;  /* 0x0000008f00a17202 */ /* 0x000fc60000000f00 */
[----:B------:R4:W5:Y:S02]  /*212e0*/  MUFU.EX2 R157, R8 ;  /* 0x00000008009d7308 */ /* 0x0009640000000800 */
[----:B----4-:R-:W-:Y:S01]  /*212f0*/  FFMA.FTZ R8, R163, R0, -R2 ;  /* 0x00000000a3087223 */ /* 0x010fe20000010802 */
[----:B-----5:R-:W-:Y:S02]  /*21300*/  F2FP.F16.F32.PACK_AB R7, R157, R196 ;  /* 0x000000c49d07723e */ /* 0x020fe400000000ff */
[----:B------:R-:W-:-:S03]  /*21310*/  MOV R163, R142 ;  /* 0x0000008e00a37202 */ /* 0x000fc60000000f00 */
[----:B------:R4:W-:Y:S02]  /*21320*/  MUFU.EX2 R156, R8 ;  /* 0x00000008009c7308 */ /* 0x0009e40000000800 */
[C---:B-1----:R-:W-:Y:S06]  /*21330*/  HMMA.16816.F32 R120, R4.reuse, R12, R96 ;  /* 0x0000000c0478723c */ /* 0x042fec0000001860 */
[C---:B------:R-:W-:Y:S01]  /*21340*/  HMMA.16816.F32 R112, R4.reuse, R14, R80 ;  /* 0x0000000e0470723c */ /* 0x040fe20000001850 */
[----:B------:R-:W1:Y:S05]  /*21350*/  LDSM.16.MT88.4 R12, [R212+0x11800] ;  /* 0x01180000d40c783b */ /* 0x000e6a0000004200 */
[----:B------:R-:W-:Y:S01]  /*21360*/  HMMA.16816.F32 R124, R4, R20, R76 ;  /* 0x00000014047c723c */ /* 0x000fe2000000184c */
[----:B----4-:R-:W-:Y:S01]  /*21370*/  FFMA.FTZ R8, R162, R0, -R2 ;  /* 0x00000000a2087223 */ /* 0x010fe20000010802 */
[----:B------:R-:W-:-:S03]  /*21380*/  MOV R162, R141 ;  /* 0x0000008d00a27202 */ /* 0x000fc60000000f00 */
[----:B------:R4:W5:Y:S01]  /*21390*/  MUFU.EX2 R155, R8 ;  /* 0x00000008009b7308 */ /* 0x0009620000000800 */
[C---:B------:R-:W-:Y:S01]  /*213a0*/  HMMA.16816.F32 R128, R4.reuse, R22, R60 ;  /* 0x000000160480723c */ /* 0x040fe2000000183c */
[----:B------:R-:W5:Y:S05]  /*213b0*/  LDSM.16.MT88.4 R20, [R211+0x11800] ;  /* 0x01180000d314783b */ /* 0x000f6a0000004200 */
[C---:B------:R-:W-:Y:S06]  /*213c0*/  HMMA.16816.F32 R104, R4.reuse, R24, R104 ;  /* 0x000000180468723c */ /* 0x040fec0000001868 */
[----:B------:R-:W-:Y:S01]  /*213d0*/  HMMA.16816.F32 R108, R4, R26, R108 ;  /* 0x0000001a046c723c */ /* 0x000fe2000000186c */
[----:B------:R-:W5:Y:S01]  /*213e0*/  LDSM.16.MT88.4 R24, [R209+0xe000] ;  /* 0x00e00000d118783b */ /* 0x000f620000004200 */
[----:B----4-:R-:W-:Y:S01]  /*213f0*/  FFMA.FTZ R8, R164, R0, -R2 ;  /* 0x00000000a4087223 */ /* 0x010fe20000010802 */
[----:B------:R-:W-:-:S03]  /*21400*/  MOV R164, R140 ;  /* 0x0000008c00a47202 */ /* 0x000fc60000000f00 */
[C---:B---3--:R-:W-:Y:S01]  /*21410*/  HMMA.16816.F32 R84, R4.reuse, R28, R44 ;  /* 0x0000001c0454723c */ /* 0x048fe2000000182c */
[----:B------:R3:W-:Y:S05]  /*21420*/  MUFU.EX2 R154, R8 ;  /* 0x00000008009a7308 */ /* 0x0007ea0000000800 */
[C---:B------:R-:W-:Y:S01]  /*21430*/  HMMA.16816.F32 R80, R4.reuse, R30, R48 ;  /* 0x0000001e0450723c */ /* 0x040fe20000001830 */
[----:B------:R-:W4:Y:S05]  /*21440*/  LDSM.16.MT88.4 R28, [R210+0xe000] ;  /* 0x00e00000d21c783b */ /* 0x000f2a0000004200 */
[C---:B--2---:R-:W-:Y:S06]  /*21450*/  HMMA.16816.F32 R116, R4.reuse, R36, R52 ;  /* 0x000000240474723c */ /* 0x044fec0000001834 */
[----:B------:R-:W-:Y:S01]  /*21460*/  HMMA.16816.F32 R96, R4, R38, R56 ;  /* 0x000000260460723c */ /* 0x000fe20000001838 */
[----:B---3--:R-:W-:Y:S01]  /*21470*/  FFMA.FTZ R8, R168, R0, -R3 ;  /* 0x00000000a8087223 */ /* 0x008fe20000010803 */
[----:B------:R-:W-:Y:S01]  /*21480*/  LDSM.16.MT88.4 R36, [R211+0xe000] ;  /* 0x00e00000d324783b */ /* 0x000fe20000004200 */
[----:B------:R-:W-:-:S02]  /*21490*/  MOV R168, R68 ;  /* 0x0000004400a87202 */ /* 0x000fc40000000f00 */
[----:B------:R2:W-:Y:S01]  /*214a0*/  MUFU.EX2 R153, R8 ;  /* 0x0000000800997308 */ /* 0x0005e20000000800 */
[C---:B------:R-:W-:Y:S06]  /*214b0*/  HMMA.16816.F32 R56, R4.reuse, R32, R40 ;  /* 0x000000200438723c */ /* 0x040fec0000001828 */
[C---:B------:R-:W-:Y:S01]  /*214c0*/  HMMA.16816.F32 R52, R4.reuse, R34, R64 ;  /* 0x000000220434723c */ /* 0x040fe20000001840 */
[----:B------:R-:W3:Y:S05]  /*214d0*/  LDSM.16.MT88.4 R32, [R212+0xe000] ;  /* 0x00e00000d420783b */ /* 0x000eea0000004200 */
[----:B-1----:R-:W-:Y:S01]  /*214e0*/  HMMA.16816.F32 R48, R4, R12, R72 ;  /* 0x0000000c0430723c */ /* 0x002fe20000001848 */
[----:B--2---:R-:W-:Y:S01]  /*214f0*/  FFMA.FTZ R8, R166, R0, -R3 ;  /* 0x00000000a6087223 */ /* 0x004fe20000010803 */
[----:B------:R-:W-:-:S04]  /*21500*/  MOV R166, R71 ;  /* 0x0000004700a67202 */ /* 0x000fc80000000f00 */
[C---:B------:R-:W-:Y:S01]  /*21510*/  HMMA.16816.F32 R40, R4.reuse, R14, R88 ;  /* 0x0000000e0428723c */ /* 0x040fe20000001858 */
[----:B-----5:R-:W-:Y:S01]  /*21520*/  F2FP.F16.F32.PACK_AB R13, R155, R156 ;  /* 0x0000009c9b0d723e */ /* 0x020fe200000000ff */
[----:B------:R1:W2:Y:S04]  /*21530*/  MUFU.EX2 R152, R8 ;  /* 0x0000000800987308 */ /* 0x0002a80000000800 */
[C---:B------:R-:W-:Y:S06]  /*21540*/  HMMA.16816.F32 R44, R4.reuse, R20, R92 ;  /* 0x00000014042c723c */ /* 0x040fec000000185c */
[----:B------:R-:W-:Y:S01]  /*21550*/  HMMA.16816.F32 R60, R4, R22, R100 ;  /* 0x00000016043c723c */ /* 0x000fe20000001864 */
[----:B------:R-:W-:Y:S01]  /*21560*/  LDSM.16.MT88.4 R20, [R210+0x12000] ;  /* 0x01200000d214783b */ /* 0x000fe20000004200 */
[----:B-1----:R-:W-:-:S05]  /*21570*/  FFMA.FTZ R8, R167, R0, -R3 ;  /* 0x00000000a7087223 */ /* 0x002fca0000010803 */
[-C--:B------:R-:W-:Y:S01]  /*21580*/  FFMA.FTZ R4, R172, R0.reuse, -R2 ;  /* 0x00000000ac047223 */ /* 0x080fe20000010802 */
[----:B--2---:R-:W-:Y:S01]  /*21590*/  F2FP.F16.F32.PACK_AB R12, R152, R153 ;  /* 0x00000099980c723e */ /* 0x004fe200000000ff */
[----:B------:R1:W-:Y:S08]  /*215a0*/  MUFU.EX2 R151, R8 ;  /* 0x0000000800977308 */ /* 0x0003f00000000800 */
[----:B------:R2:W-:Y:S01]  /*215b0*/  MUFU.EX2 R148, R4 ;  /* 0x0000000400947308 */ /* 0x0005e20000000800 */
[----:B-1----:R-:W-:-:S07]  /*215c0*/  FFMA.FTZ R8, R165, R0, -R3 ;  /* 0x00000000a5087223 */ /* 0x002fce0000010803 */
[----:B------:R1:W5:Y:S01]  /*215d0*/  MUFU.EX2 R150, R8 ;  /* 0x0000000800967308 */ /* 0x0003620000000800 */
[----:B--2---:R-:W-:-:S07]  /*215e0*/  FFMA.FTZ R4, R170, R0, -R2 ;  /* 0x00000000aa047223 */ /* 0x004fce0000010802 */
[----:B------:R2:W-:Y:S01]  /*215f0*/  MUFU.EX2 R147, R4 ;  /* 0x0000000400937308 */ /* 0x0005e20000000800 */
[----:B-1----:R-:W-:Y:S01]  /*21600*/  FFMA.FTZ R8, R169, R0, -R2 ;  /* 0x00000000a9087223 */ /* 0x002fe20000010802 */
[----:B-----5:R-:W-:-:S06]  /*21610*/  F2FP.F16.F32.PACK_AB R14, R150, R151 ;  /* 0x00000097960e723e */ /* 0x020fcc00000000ff */
[----:B------:R-:W1:Y:S01]  /*21620*/  MUFU.EX2 R149, R8 ;  /* 0x0000000800957308 */ /* 0x000e620000000800 */
[----:B--2---:R-:W-:-:S07]  /*21630*/  FFMA.FTZ R4, R171, R0, -R2 ;  /* 0x00000000ab047223 */ /* 0x004fce0000010802 */
[----:B------:R2:W-:Y:S01]  /*21640*/  MUFU.EX2 R146, R4 ;  /* 0x0000000400927308 */ /* 0x0005e20000000800 */
[----:B-1----:R-:W-:Y:S01]  /*21650*/  F2FP.F16.F32.PACK_AB R15, R149, R154 ;  /* 0x0000009a950f723e */ /* 0x002fe200000000ff */
[----:B------:R-:W-:Y:S06]  /*21660*/  LDSM.16.MT88.4 R8, [R212+0x12000] ;  /* 0x01200000d408783b */ /* 0x000fec0000004200 */
[----:B------:R-:W-:Y:S01]  /*21670*/  HMMA.16816.F32 R72, R12, R24, R104 ;  /* 0x000000180c48723c */ /* 0x000fe20000001868 */
[----:B--2---:R-:W-:-:S04]  /*21680*/  FFMA.FTZ R4, R175, R0, -R3 ;  /* 0x00000000af047223 */ /* 0x004fc80000010803 */
[----:B------:R1:W-:Y:S01]  /*21690*/  MUFU.EX2 R145, R4 ;  /* 0x0000000400917308 */ /* 0x0003e20000000800 */
[C---:B------:R-:W-:Y:S01]  /*216a0*/  HMMA.16816.F32 R76, R12.reuse, R26, R108 ;  /* 0x0000001a0c4c723c */ /* 0x040fe2000000186c */
[----:B------:R-:W2:Y:S05]  /*216b0*/  LDSM.16.MT88.4 R24, [R209+0x12000] ;  /* 0x01200000d118783b */ /* 0x000eaa0000004200 */
[C---:B----4-:R-:W-:Y:S06]  /*216c0*/  HMMA.16816.F32 R88, R12.reuse, R28, R120 ;  /* 0x0000001c0c58723c */ /* 0x050fec0000001878 */
[----:B------:R-:W-:Y:S01]  /*216d0*/  HMMA.16816.F32 R100, R12, R30, R112 ;  /* 0x0000001e0c64723c */ /* 0x000fe20000001870 */
[----:B------:R-:W4:Y:S01]  /*216e0*/  LDSM.16.MT88.4 R28, [R211+0x12000] ;  /* 0x01200000d31c783b */ /* 0x000f220000004200 */
[----:B-1----:R-:W-:-:S04]  /*216f0*/  FFMA.FTZ R4, R174, R0, -R3 ;  /* 0x00000000ae047223 */ /* 0x002fc80000010803 */
[C---:B---3--:R-:W-:Y:S01]  /*21700*/  HMMA.16816.F32 R104, R12.reuse, R32, R124 ;  /* 0x000000200c68723c */ /* 0x048fe2000000187c */
[----:B------:R1:W3:Y:S05]  /*21710*/  MUFU.EX2 R144, R4 ;  /* 0x0000000400907308 */ /* 0x0002ea0000000800 */
[C---:B------:R-:W-:Y:S01]  /*21720*/  HMMA.16816.F32 R120, R12.reuse, R34, R128 ;  /* 0x000000220c78723c */ /* 0x040fe20000001880 */
[----:B------:R-:W5:Y:S05]  /*21730*/  LDSM.16.MT88.4 R32, [R209+0xe800] ;  /* 0x00e80000d120783b */ /* 0x000f6a0000004200 */
[C---:B------:R-:W-:Y:S06]  /*21740*/  HMMA.16816.F32 R124, R12.reuse, R36, R116 ;  /* 0x000000240c7c723c */ /* 0x040fec0000001874 */
[C---:B------:R-:W-:Y:S01]  /*21750*/  HMMA.16816.F32 R112, R12.reuse, R38, R96 ;  /* 0x000000260c70723c */ /* 0x040fe20000001860 */
[--C-:B-1----:R-:W-:Y:S01]  /*21760*/  FFMA.FTZ R4, R177, R0, -R3.reuse ;  /* 0x00000000b1047223 */ /* 0x102fe20000010803 */
[----:B------:R-:W1:Y:S03]  /*21770*/  LDSM.16.MT88.4 R36, [R210+0xe800] ;  /* 0x00e80000d224783b */ /* 0x000e660000004200 */
[----:B------:R4:W-:Y:S01]  /*21780*/  MUFU.EX2 R143, R4 ;  /* 0x00000004008f7308 */ /* 0x0009e20000000800 */
[C---:B--2---:R-:W-:Y:S06]  /*21790*/  HMMA.16816.F32 R108, R12.reuse, R26, R80 ;  /* 0x0000001a0c6c723c */ /* 0x044fec0000001850 */
[C---:B------:R-:W-:Y:S06]  /*217a0*/  HMMA.16816.F32 R80, R12.reuse, R8, R48 ;  /* 0x000000080c50723c */ /* 0x040fec0000001830 */
[----:B------:R-:W-:Y:S01]  /*217b0*/  HMMA.16816.F32 R64, R12, R10, R40 ;  /* 0x0000000a0c40723c */ /* 0x000fe20000001828 */
[----:B---3--:R-:W-:Y:S01]  /*217c0*/  F2FP.F16.F32.PACK_AB R8, R144, R145 ;  /* 0x000000919008723e */ /* 0x008fe200000000ff */
[----:B------:R-:W-:Y:S01]  /*217d0*/  LDSM.16.MT88.4 R40, [R212+0xe800] ;  /* 0x00e80000d428783b */ /* 0x000fe20000004200 */
[----:B------:R-:W-:Y:S01]  /*217e0*/  F2FP.F16.F32.PACK_AB R9, R147, R148 ;  /* 0x000000949309723e */ /* 0x000fe200000000ff */
[----:B----4-:R-:W-:-:S02]  /*217f0*/  FFMA.FTZ R4, R173, R0, -R3 ;  /* 0x00000000ad047223 */ /* 0x010fc40000010803 */
[C---:B------:R-:W-:Y:S02]  /*21800*/  HMMA.16816.F32 R92, R12.reuse, R20, R56 ;  /* 0x000000140c5c723c */ /* 0x040fe40000001838 */
[----:B------:R2:W3:Y:S04]  /*21810*/  MUFU.EX2 R142, R4 ;  /* 0x00000004008e7308 */ /* 0x0004e80000000800 */
[C---:B------:R-:W-:Y:S01]  /*21820*/  HMMA.16816.F32 R56, R12.reuse, R28, R44 ;  /* 0x0000001c0c38723c */ /* 0x040fe2000000182c */
[----:B------:R-:W-:Y:S05]  /*21830*/  LDSM.16.MT88.4 R44, [R212+0xf000] ;  /* 0x00f00000d42c783b */ /* 0x000fea0000004200 */
[C---:B------:R-:W-:Y:S01]  /*21840*/  HMMA.16816.F32 R60, R12.reuse, R30, R60 ;  /* 0x0000001e0c3c723c */ /* 0x040fe2000000183c */
[----:B------:R-:W4:Y:S05]  /*21850*/  LDSM.16.MT88.4 R28, [R211+0xe800] ;  /* 0x00e80000d31c783b */ /* 0x000f2a0000004200 */
[C---:B------:R-:W-:Y:S01]  /*21860*/  HMMA.16816.F32 R116, R12.reuse, R24, R84 ;  /* 0x000000180c74723c */ /* 0x040fe20000001854 */
[-CC-:B--2---:R-:W-:Y:S01]  /*21870*/  FFMA.FTZ R4, R176, R0.reuse, -R2.reuse ;  /* 0x00000000b0047223 */ /* 0x184fe20000010802 */
[----:B---3--:R-:W-:Y:S01]  /*21880*/  F2FP.F16.F32.PACK_AB R10, R142, R143 ;  /* 0x0000008f8e0a723e */ /* 0x008fe200000000ff */
[----:B------:R-:W2:Y:S02]  /*21890*/  LDSM.16.MT88.4 R24, [R209+0x12800] ;  /* 0x01280000d118783b */ /* 0x000ea40000004200 */
[----:B------:R3:W5:Y:S01]  /*218a0*/  MUFU.EX2 R141, R4 ;  /* 0x00000004008d7308 */ /* 0x0007620000000800 */
[----:B------:R-:W-:Y:S01]  /*218b0*/  HMMA.16816.F32 R84, R12, R22, R52 ;  /* 0x000000160c54723c */ /* 0x000fe20000001834 */
[----:B------:R-:W2:Y:S04]  /*218c0*/  LDSM.16.MT88.4 R20, [R210+0x12800] ;  /* 0x01280000d214783b */ /* 0x000ea80000004200 */
[----:B------:R-:W2:Y:S01]  /*218d0*/  LDSM.16.MT88.4 R12, [R212+0x12800] ;  /* 0x01280000d40c783b */ /* 0x000ea20000004200 */
[----:B---3--:R-:W-:Y:S01]  /*218e0*/  FFMA.FTZ R4, R178, R0, -R2 ;  /* 0x00000000b2047223 */ /* 0x008fe20000010802 */
[----:B-----5:R-:W-:-:S03]  /*218f0*/  F2FP.F16.F32.PACK_AB R11, R141, R146 ;  /* 0x000000928d0b723e */ /* 0x020fc600000000ff */
[----:B------:R3:W-:Y:S04]  /*21900*/  MUFU.EX2 R131, R4 ;  /* 0x0000000400837308 */ /* 0x0007e80000000800 */
[C---:B------:R-:W-:Y:S06]  /*21910*/  HMMA.16816.F32 R52, R8.reuse, R32, R72 ;  /* 0x000000200834723c */ /* 0x040fec0000001848 */
[C---:B------:R-:W-:Y:S01]  /*21920*/  HMMA.16816.F32 R48, R8.reuse, R34, R76 ;  /* 0x000000220830723c */ /* 0x040fe2000000184c */
[----:B------:R-:W5:Y:S05]  /*21930*/  LDSM.16.MT88.4 R32, [R211+0x12800] ;  /* 0x01280000d320783b */ /* 0x000f6a0000004200 */
[----:B-1----:R-:W-:Y:S01]  /*21940*/  HMMA.16816.F32 R88, R8, R36, R88 ;  /* 0x000000240858723c */ /* 0x002fe20000001858 */
[----:B---3--:R-:W-:-:S04]  /*21950*/  FFMA.FTZ R4, R179, R0, -R2 ;  /* 0x00000000b3047223 */ /* 0x008fc80000010802 */
[----:B------:R1:W3:Y:S01]  /*21960*/  MUFU.EX2 R130, R4 ;  /* 0x0000000400827308 */ /* 0x0002e20000000800 */
[C---:B------:R-:W-:Y:S01]  /*21970*/  HMMA.16816.F32 R72, R8.reuse, R38, R100 ;  /* 0x000000260848723c */ /* 0x040fe20000001864 */
[----:B------:R-:W5:Y:S05]  /*21980*/  LDSM.16.MT88.4 R36, [R209+0xf000] ;  /* 0x00f00000d124783b */ /* 0x000f6a0000004200 */
[C---:B----4-:R-:W-:Y:S06]  /*21990*/  HMMA.16816.F32 R100, R8.reuse, R30, R112 ;  /* 0x0000001e0864723c */ /* 0x050fec0000001870 */
[----:B--2---:R-:W-:Y:S01]  /*219a0*/  HMMA.16816.F32 R112, R8, R24, R116 ;  /* 0x000000180870723c */ /* 0x004fe20000001874 */
[----:B-1----:R-:W-:Y:S01]  /*219b0*/  FFMA.FTZ R4, R181, R0, -R2 ;  /* 0x00000000b5047223 */ /* 0x002fe20000010802 */
[----:B---3--:R-:W-:-:S04]  /*219c0*/  F2FP.F16.F32.PACK_AB R5, R130, R131 ;  /* 0x000000838205723e */ /* 0x008fc800000000ff */
[C---:B------:R-:W-:Y:S01]  /*219d0*/  HMMA.16816.F32 R116, R8.reuse, R26, R108 ;  /* 0x0000001a0874723c */ /* 0x040fe2000000186c */
[----:B------:R-:W-:Y:S01]  /*219e0*/  LDSM.16.MT88.4 R24, [R210+0x13000] ;  /* 0x01300000d218783b */ /* 0x000fe20000004200 */
[----:B------:R1:W-:Y:S04]  /*219f0*/  MUFU.EX2 R140, R4 ;  /* 0x00000004008c7308 */ /* 0x0003e80000000800 */
[C---:B------:R-:W-:Y:S06]  /*21a00*/  HMMA.16816.F32 R96, R8.reuse, R40, R104 ;  /* 0x000000280860723c */ /* 0x040fec0000001868 */
[C---:B------:R-:W-:Y:S06]  /*21a10*/  HMMA.16816.F32 R108, R8.reuse, R20, R92 ;  /* 0x00000014086c723c */ /* 0x040fec000000185c */
[C---:B------:R-:W-:Y:S01]  /*21a20*/  HMMA.16816.F32 R76, R8.reuse, R42, R120 ;  /* 0x0000002a084c723c */ /* 0x040fe20000001878 */
[-CC-:B-1----:R-:W-:Y:S01]  /*21a30*/  FFMA.FTZ R4, R185, R0.reuse, -R3.reuse ;  /* 0x00000000b9047223 */ /* 0x182fe20000010803 */
[----:B------:R-:W-:Y:S03]  /*21a40*/  LDSM.16.MT88.4 R40, [R210+0xf000] ;  /* 0x00f00000d228783b */ /* 0x000fe60000004200 */
[----:B------:R1:W-:Y:S01]  /*21a50*/  MUFU.EX2 R129, R4 ;  /* 0x0000000400817308 */ /* 0x0003e20000000800 */
[C---:B------:R-:W-:Y:S01]  /*21a60*/  HMMA.16816.F32 R104, R8.reuse, R28, R124 ;  /* 0x0000001c0868723c */ /* 0x040fe2000000187c */
[----:B------:R-:W-:Y:S04]  /*21a70*/  LDSM.16.MT88.4 R28, [R211+0xf000] ;  /* 0x00f00000d31c783b */ /* 0x000fe80000004200 */
[----:B------:R-:W-:Y:S01]  /*21a80*/  LDSM.16.MT88.4 R124, [R210+0x13800] ;  /* 0x01380000d27c783b */ /* 0x000fe20000004200 */
[C---:B------:R-:W-:Y:S03]  /*21a90*/  HMMA.16816.F32 R92, R8.reuse, R22, R84 ;  /* 0x00000016085c723c */ /* 0x040fe60000001854 */
[----:B------:R-:W2:Y:S03]  /*21aa0*/  LDSM.16.MT88.4 R20, [R209+0x13000] ;  /* 0x01300000d114783b */ /* 0x000ea60000004200 */
[----:B------:R-:W-:Y:S01]  /*21ab0*/  HMMA.16816.F32 R80, R8, R12, R80 ;  /* 0x0000000c0850723c */ /* 0x000fe20000001850 */
[----:B------:R-:W-:Y:S01]  /*21ac0*/  LDSM.16.MT88.4 R84, [R210+0xf800] ;  /* 0x00f80000d254783b */ /* 0x000fe20000004200 */
[----:B-1----:R-:W-:-:S04]  /*21ad0*/  FFMA.FTZ R4, R183, R0, -R3 ;  /* 0x00000000b7047223 */ /* 0x002fc80000010803 */
[C---:B------:R-:W-:Y:S01]  /*21ae0*/  HMMA.16816.F32 R64, R8.reuse, R14, R64 ;  /* 0x0000000e0840723c */ /* 0x040fe20000001840 */
[----:B------:R-:W1:Y:S01]  /*21af0*/  LDSM.16.MT88.4 R12, [R212+0x13000] ;  /* 0x01300000d40c783b */ /* 0x000e620000004200 */
[----:B------:R3:W-:Y:S04]  /*21b00*/  MUFU.EX2 R128, R4 ;  /* 0x0000000400807308 */ /* 0x0007e80000000800 */
[C---:B-----5:R-:W-:Y:S06]  /*21b10*/  HMMA.16816.F32 R56, R8.reuse, R32, R56 ;  /* 0x000000200838723c */ /* 0x060fec0000001838 */
[----:B------:R-:W-:Y:S01]  /*21b20*/  HMMA.16816.F32 R60, R8, R34, R60 ;  /* 0x00000022083c723c */ /* 0x000fe2000000183c */
[----:B------:R-:W4:Y:S01]  /*21b30*/  LDSM.16.MT88.4 R32, [R211+0x13000] ;  /* 0x01300000d320783b */ /* 0x000f220000004200 */
[----:B---3--:R-:W-:-:S05]  /*21b40*/  FFMA.FTZ R4, R184, R0, -R3 ;  /* 0x00000000b8047223 */ /* 0x008fca0000010803 */
[-C--:B------:R-:W-:Y:S01]  /*21b50*/  FFMA.FTZ R8, R188, R0.reuse, -R2 ;  /* 0x00000000bc087223 */ /* 0x080fe20000010802 */
[----:B------:R3:W-:Y:S02]  /*21b60*/  MUFU.EX2 R71, R4 ;  /* 0x0000000400477308 */ /* 0x0007e40000000800 */
[----:B---3--:R-:W-:-:S06]  /*21b70*/  FFMA.FTZ R4, R186, R0, -R3 ;  /* 0x00000000ba047223 */ /* 0x008fcc0000010803 */
[----:B------:R3:W5:Y:S02]  /*21b80*/  MUFU.EX2 R70, R4 ;  /* 0x0000000400467308 */ /* 0x0007640000000800 */
[----:B---3--:R-:W-:Y:S01]  /*21b90*/  FFMA.FTZ R4, R187, R0, -R2 ;  /* 0x00000000bb047223 */ /* 0x008fe20000010802 */
[----:B-----5:R-:W-:-:S05]  /*21ba0*/  F2FP.F16.F32.PACK_AB R6, R70, R71 ;  /* 0x000000474606723e */ /* 0x020fca00000000ff */
[----:B------:R3:W5:Y:S02]  /*21bb0*/  MUFU.EX2 R68, R4 ;  /* 0x0000000400447308 */ /* 0x0007640000000800 */
[----:B---3--:R-:W-:Y:S02]  /*21bc0*/  F2FP.F16.F32.PACK_AB R4, R128, R129 ;  /* 0x000000818004723e */ /* 0x008fe400000000ff */
[----:B-----5:R-:W-:-:S07]  /*21bd0*/  F2FP.F16.F32.PACK_AB R7, R68, R140 ;  /* 0x0000008c4407723e */ /* 0x020fce00000000ff */
[C---:B------:R-:W-:Y:S01]  /*21be0*/  HMMA.16816.F32 R48, R4.reuse, R38, R48 ;  /* 0x000000260430723c */ /* 0x040fe20000001830 */
[----:B------:R3:W-:Y:S05]  /*21bf0*/  MUFU.EX2 R39, R8 ;  /* 0x0000000800277308 */ /* 0x0007ea0000000800 */
[C---:B------:R-:W-:Y:S06]  /*21c00*/  HMMA.16816.F32 R52, R4.reuse, R36, R52 ;  /* 0x000000240434723c */ /* 0x040fec0000001834 */
[----:B--2---:R-:W-:Y:S01]  /*21c10*/  HMMA.16816.F32 R112, R4, R20, R112 ;  /* 0x000000140470723c */ /* 0x004fe20000001870 */
[----:B---3--:R-:W-:-:S05]  /*21c20*/  FFMA.FTZ R8, R180, R0, -R2 ;  /* 0x00000000b4087223 */ /* 0x008fca0000010802 */
[C---:B------:R-:W-:Y:S01]  /*21c30*/  HMMA.16816.F32 R20, R4.reuse, R22, R116 ;  /* 0x000000160414723c */ /* 0x040fe20000001874 */
[----:B------:R2:W3:Y:S05]  /*21c40*/  MUFU.EX2 R38, R8 ;  /* 0x0000000800267308 */ /* 0x0004ea0000000800 */
[C---:B------:R-:W-:Y:S06]  /*21c50*/  HMMA.16816.F32 R96, R4.reuse, R44, R96 ;  /* 0x0000002c0460723c */ /* 0x040fec0000001860 */
[C---:B------:R-:W-:Y:S06]  /*21c60*/  HMMA.16816.F32 R104, R4.reuse, R28, R104 ;  /* 0x0000001c0468723c */ /* 0x040fec0000001868 */
[----:B------:R-:W-:Y:S01]  /*21c70*/  HMMA.16816.F32 R116, R4, R24, R108 ;  /* 0x000000180474723c */ /* 0x000fe2000000186c */
[----:B------:R-:W-:Y:S01]  /*21c80*/  LDSM.16.MT88.4 R108, [R209+0x13800] ;  /* 0x01380000d16c783b */ /* 0x000fe20000004200 */
[----:B--2---:R-:W-:Y:S01]  /*21c90*/  FFMA.FTZ R8, R189, R0, -R2 ;  /* 0x00000000bd087223 */ /* 0x004fe20000010802 */
[----:B---3--:R-:W-:-:S03]  /*21ca0*/  F2FP.F16.F32.PACK_AB R137, R38, R39 ;  /* 0x000000272689723e */ /* 0x008fc600000000ff */
[----:B------:R2:W-:Y:S01]  /*21cb0*/  MUFU.EX2 R37, R8 ;  /* 0x0000000800257308 */ /* 0x0005e20000000800 */
[C---:B------:R-:W-:Y:S06]  /*21cc0*/  HMMA.16816.F32 R88, R4.reuse, R40, R88 ;  /* 0x000000280458723c */ /* 0x040fec0000001858 */
[C---:B------:R-:W-:Y:S01]  /*21cd0*/  HMMA.16816.F32 R44, R4.reuse, R46, R76 ;  /* 0x0000002e042c723c */ /* 0x040fe2000000184c */
[----:B------:R-:W3:Y:S05]  /*21ce0*/  LDSM.16.MT88.4 R76, [R209+0xf800] ;  /* 0x00f80000d14c783b */ /* 0x000eea0000004200 */
[----:B------:R-:W-:Y:S01]  /*21cf0*/  HMMA.16816.F32 R28, R4, R30, R100 ;  /* 0x0000001e041c723c */ /* 0x000fe20000001864 */
[----:B------:R-:W-:Y:S01]  /*21d00*/  LDSM.16.MT88.4 R100, [R211+0xf800] ;  /* 0x00f80000d364783b */ /* 0x000fe20000004200 */
[----:B--2---:R-:W-:-:S04]  /*21d10*/  FFMA.FTZ R8, R192, R0, -R3 ;  /* 0x00000000c0087223 */ /* 0x004fc80000010803 */
[C---:B------:R-:W-:Y:S01]  /*21d20*/  HMMA.16816.F32 R24, R4.reuse, R26, R92 ;  /* 0x0000001a0418723c */ /* 0x040fe2000000185c */
[----:B------:R-:W2:Y:S01]  /*21d30*/  LDSM.16.MT88.4 R92, [R212+0xf800] ;  /* 0x00f80000d45c783b */ /* 0x000ea20000004200 */
[----:B------:R5:W-:Y:S04]  /*21d40*/  MUFU.EX2 R36, R8 ;  /* 0x0000000800247308 */ /* 0x000be80000000800 */
[C---:B------:R-:W-:Y:S06]  /*21d50*/  HMMA.16816.F32 R40, R4.reuse, R42, R72 ;  /* 0x0000002a0428723c */ /* 0x040fec0000001848 */
[C---:B-1----:R-:W-:Y:S06]  /*21d60*/  HMMA.16816.F32 R120, R4.reuse, R12, R80 ;  /* 0x0000000c0478723c */ /* 0x042fec0000001850 */
[----:B------:R-:W-:Y:S01]  /*21d70*/  HMMA.16816.F32 R64, R4, R14, R64 ;  /* 0x0000000e0440723c */ /* 0x000fe20000001840 */
[----:B-----5:R-:W-:-:S04]  /*21d80*/  FFMA.FTZ R8, R191, R0, -R3 ;  /* 0x00000000bf087223 */ /* 0x020fc80000010803 */
[----:B------:R1:W5:Y:S01]  /*21d90*/  MUFU.EX2 R11, R8 ;  /* 0x00000008000b7308 */ /* 0x0003620000000800 */
[C---:B----4-:R-:W-:Y:S06]  /*21da0*/  HMMA.16816.F32 R56, R4.reuse, R32, R56 ;  /* 0x000000200438723c */ /* 0x050fec0000001838 */
[----:B------:R-:W-:Y:S01]  /*21db0*/  HMMA.16816.F32 R60, R4, R34, R60 ;  /* 0x00000022043c723c */ /* 0x000fe2000000183c */
[----:B------:R-:W-:Y:S01]  /*21dc0*/  LDSM.16.MT88.4 R4, [R211+0x13800] ;  /* 0x01380000d304783b */ /* 0x000fe20000004200 */
[-CC-:B-1----:R-:W-:Y:S01]  /*21dd0*/  FFMA.FTZ R8, R193, R0.reuse, -R3.reuse ;  /* 0x00000000c1087223 */ /* 0x182fe20000010803 */
[-C--:B------:R-:W-:Y:S01]  /*21de0*/  FFMA.FTZ R3, R182, R0.reuse, -R3 ;  /* 0x00000000b6037223 */ /* 0x080fe20000010803 */
[----:B------:R-:W-:Y:S01]  /*21df0*/  FFMA.FTZ R0, R190, R0, -R2 ;  /* 0x00000000be007223 */ /* 0x000fe20000010802 */
[----:B------:R-:W-:Y:S01]  /*21e00*/  FFMA.FTZ R2, R250, R16, R139 ;  /* 0x00000010fa027223 */ /* 0x000fe2000001008b */
[----:B------:R-:W-:Y:S01]  /*21e10*/  MUFU.EX2 R10, R8 ;  /* 0x00000008000a7308 */ /* 0x000fe20000000800 */
[----:B-----5:R-:W-:-:S02]  /*21e20*/  F2FP.F16.F32.PACK_AB R136, R11, R36 ;  /* 0x000000240b88723e */ /* 0x020fc400000000ff */
[----:B------:R-:W-:-:S05]  /*21e30*/  FADD.FTZ R2, R168, R2 ;  /* 0x00000002a8027221 */ /* 0x000fca0000010000 */
[----:B------:R1:W4:Y:S08]  /*21e40*/  MUFU.EX2 R8, R0 ;  /* 0x0000000000087308 */ /* 0x0003300000000800 */
[----:B------:R5:W3:Y:S01]  /*21e50*/  MUFU.EX2 R9, R3 ;  /* 0x0000000300097308 */ /* 0x000ae20000000800 */
[----:B-1----:R-:W-:Y:S01]  /*21e60*/  FFMA.FTZ R0, R251, R17, R166 ;  /* 0x00000011fb007223 */ /* 0x002fe200000100a6 */
[----:B----4-:R-:W-:-:S03]  /*21e70*/  F2FP.F16.F32.PACK_AB R139, R8, R37 ;  /* 0x00000025088b723e */ /* 0x010fc600000000ff */
[----:B-----5:R-:W-:Y:S01]  /*21e80*/  FADD.FTZ R3, R164, R0 ;  /* 0x00000000a4037221 */ /* 0x020fe20000010000 */
[----:B------:R-:W-:Y:S01]  /*21e90*/  FADD.FTZ R0, R162, R2 ;  /* 0x00000002a2007221 */ /* 0x000fe20000010000 */
[----:B---3--:R-:W-:Y:S02]  /*21ea0*/  F2FP.F16.F32.PACK_AB R138, R9, R10 ;  /* 0x0000000a098a723e */ /* 0x008fe400000000ff */
[----:B------:R-:W-:Y:S01]  /*21eb0*/  FADD.FTZ R2, R163, R3 ;  /* 0x00000003a3027221 */ /* 0x000fe20000010000 */
[----:B------:R-:W-:-:S03]  /*21ec0*/  FADD.FTZ R0, R132, R0 ;  /* 0x0000000084007221 */ /* 0x000fc60000010000 */
[----:B------:R-:W-:Y:S01]  /*21ed0*/  FADD.FTZ R2, R133, R2 ;  /* 0x0000000285027221 */ /* 0x000fe20000010000 */
[----:B------:R-:W-:Y:S01]  /*21ee0*/  FADD.FTZ R0, R134, R0 ;  /* 0x0000000086007221 */ /* 0x000fe20000010000 */
[C---:B------:R-:W-:Y:S02]  /*21ef0*/  HMMA.16816.F32 R80, R136.reuse, R76, R52 ;  /* 0x0000004c8850723c */ /* 0x040fe40000001834 */
[----:B------:R-:W-:Y:S01]  /*21f00*/  FADD.FTZ R2, R252, R2 ;  /* 0x00000002fc027221 */ /* 0x000fe20000010000 */
[----:B------:R-:W-:Y:S02]  /*21f10*/  FADD.FTZ R0, R135, R0 ;  /* 0x0000000087007221 */ /* 0x000fe40000010000 */
[----:B------:R-:W1:Y:S01]  /*21f20*/  LDSM.16.MT88.4 R132, [R212+0x13800] ;  /* 0x01380000d484783b */ /* 0x000e620000004200 */
[----:B------:R-:W-:Y:S01]  /*21f30*/  FADD.FTZ R2, R242, R2 ;  /* 0x00000002f2027221 */ /* 0x000fe20000010000 */
[----:B------:R-:W-:Y:S01]  /*21f40*/  FADD.FTZ R0, R161, R0 ;  /* 0x00000000a1007221 */ /* 0x000fe20000010000 */
[----:B------:R-:W-:Y:S02]  /*21f50*/  HMMA.16816.F32 R88, R136, R84, R88 ;  /* 0x000000548858723c */ /* 0x000fe40000001858 */
[----:B------:R-:W-:Y:S01]  /*21f60*/  FADD.FTZ R2, R239, R2 ;  /* 0x00000002ef027221 */ /* 0x000fe20000010000 */
[----:B------:R-:W-:-:S03]  /*21f70*/  FADD.FTZ R0, R160, R0 ;  /* 0x00000000a0007221 */ /* 0x000fc60000010000 */
[----:B------:R-:W-:Y:S01]  /*21f80*/  FADD.FTZ R2, R237, R2 ;  /* 0x00000002ed027221 */ /* 0x000fe20000010000 */
[----:B------:R-:W-:Y:S01]  /*21f90*/  FADD.FTZ R0, R236, R0 ;  /* 0x00000000ec007221 */ /* 0x000fe20000010000 */
[----:B--2---:R-:W-:Y:S02]  /*21fa0*/  HMMA.16816.F32 R96, R136, R92, R96 ;  /* 0x0000005c8860723c */ /* 0x004fe40000001860 */
        /* <DEDUP_REMOVED lines=44> */
[C---:B------:R-:W-:Y:S02]  /*22270*/  HMMA.16816.F32 R108, R136.reuse, R110, R20 ;  /* 0x0000006e886c723c */ /* 0x040fe40000001814 */
[----:B------:R-:W-:Y:S01]  /*22280*/  FADD.FTZ R2, R71, R2 ;  /* 0x0000000247027221 */ /* 0x000fe20000010000 */
[----:B------:R-:W-:Y:S01]  /*22290*/  FADD.FTZ R0, R68, R0 ;  /* 0x0000000044007221 */ /* 0x000fe20000010000 */
[----:B------:R-:W-:Y:S02]  /*222a0*/  MOV R71, R18 ;  /* 0x0000001200477202 */ /* 0x000fe40000000f00 */
[----:B------:R-:W-:Y:S01]  /*222b0*/  HMMA.16816.F32 R124, R136, R126, R24 ;  /* 0x0000007e887c723c */ /* 0x000fe20000001818 */
[----:B------:R-:W-:Y:S01]  /*222c0*/  FADD.FTZ R2, R70, R2 ;  /* 0x0000000246027221 */ /* 0x000fe20000010000 */
[----:B------:R-:W-:Y:S01]  /*222d0*/  FADD.FTZ R0, R39, R0 ;  /* 0x0000000027007221 */ /* 0x000fe20000010000 */
[----:B------:R-:W-:-:S02]  /*222e0*/  MOV R70, R19 ;  /* 0x0000001300467202 */ /* 0x000fc40000000f00 */
[----:B------:R-:W-:Y:S01]  /*222f0*/  FADD.FTZ R2, R36, R2 ;  /* 0x0000000224027221 */ /* 0x000fe20000010000 */
[C---:B------:R-:W-:Y:S01]  /*22300*/  HMMA.16816.F32 R132, R136.reuse, R134, R64 ;  /* 0x000000868884723c */ /* 0x040fe20000001840 */
[----:B------:R-:W-:Y:S02]  /*22310*/  FADD.FTZ R0, R38, R0 ;  /* 0x0000000026007221 */ /* 0x000fe40000010000 */
[----:B------:R-:W-:Y:S02]  /*22320*/  FADD.FTZ R2, R11, R2 ;  /* 0x000000020b027221 */ /* 0x000fe40000010000 */
[----:B------:R-:W-:Y:S01]  /*22330*/  FADD.FTZ R0, R37, R0 ;  /* 0x0000000025007221 */ /* 0x000fe20000010000 */
[----:B------:R-:W-:Y:S01]  /*22340*/  HMMA.16816.F32 R128, R136, R4, R56 ;  /* 0x000000048880723c */ /* 0x000fe20000001838 */
[----:B------:R-:W-:Y:S02]  /*22350*/  FADD.FTZ R2, R10, R2 ;  /* 0x000000020a027221 */ /* 0x000fe40000010000 */
[----:B------:R-:W-:-:S02]  /*22360*/  FADD.FTZ R250, R8, R0 ;  /* 0x0000000008fa7221 */ /* 0x000fc40000010000 */
[----:B------:R-:W-:Y:S01]  /*22370*/  FADD.FTZ R251, R9, R2 ;  /* 0x0000000209fb7221 */ /* 0x000fe20000010000 */
[----:B------:R-:W-:-:S15]  /*22380*/  HMMA.16816.F32 R136, R136, R6, R60 ;  /* 0x000000068888723c */ /* 0x000fde000000183c */
[----:B------:R-:W-:-:S09]  /*22390*/  NOP ;  /* 0x0000000000007918 */ /* 0x000fd20000000000 */
.L_x_3509:
[----:B------:R-:W-:-:S13]  /*223a0*/  ISETP.GE.AND P0, PT, R246, 0x1, PT ;  /* 0x00000001f600780c */ /* 0x000fda0003f06270 */
[----:B------:R-:W-:Y:S05]  /*223b0*/  @!P0 BRA `(.L_x_3518) ;  /* 0x0000005c00bc8947 */ /* 0x000fea0003800000 */
[----:B------:R-:W-:Y:S02]  /*223c0*/  MOV R72, R70 ;  /* 0x0000004600487202 */ /* 0x000fe40000000f00 */
[----:B------:R-:W-:-:S07]  /*223d0*/  MOV R73, R71 ;  /* 0x0000004700497202 */ /* 0x000fce0000000f00 */
.L_x_3527:
        /* <DEDUP_REMOVED lines=20> */
[----:B-1----:R-:W2:Y:S01]  /*22520*/  LD.E R4, desc[UR4][R70.64+0x170] ;  /* 0x0001700446047980 */ /* 0x002ea2000c101900 */
[----:B------:R-:W-:Y:S02]  /*22530*/  R2UR UR8, R2 ;  /* 0x00000000020872ca */ /* 0x000fe400000e0000 */
[----:B------:R-:W-:Y:S02]  /*22540*/  R2UR UR9, R3 ;  /* 0x00000000030972ca */ /* 0x000fe400000e0000 */
[-C--:B--2---:R-:W-:Y:S02]  /*22550*/  IABS R0, R4.reuse ;  /* 0x0000000400007213 */ /* 0x084fe40000000000 */
[-C--:B------:R-:W-:Y:S02]  /*22560*/  IABS R9, R4.reuse ;  /* 0x0000000400097213 */ /* 0x080fe40000000000 */
[----:B------:R-:W1:Y:S01]  /*22570*/  I2F.RP R6, R0 ;  /* 0x0000000000067306 */ /* 0x000e620000209400 */
[-C--:B------:R-:W-:Y:S02]  /*22580*/  LOP3.LUT R12, R12, R4.reuse, RZ, 0x3c, !PT ;  /* 0x000000040c0c7212 */ /* 0x080fe400078e3cff */
[----:B------:R-:W-:Y:S01]  /*22590*/  IMAD.MOV R9, RZ, RZ, -R9 ;  /* 0x000000ffff097224 */ /* 0x000fe200078e0a09 */
[----:B------:R-:W-:Y:S02]  /*225a0*/  LOP3.LUT R10, R10, R4, RZ, 0x3c, !PT ;  /* 0x000000040a0a7212 */ /* 0x000fe400078e3cff */
[----:B------:R-:W-:Y:S04]  /*225b0*/  ISETP.GE.AND P0, PT, R12, RZ, PT ;  /* 0x000000ff0c00720c */ /* 0x000fe80003f06270 */
        /* <DEDUP_REMOVED lines=28> */
[CC--:B------:R-:W-:Y:S01]  /*22780*/  LEA R10, P1, R5.reuse, R240.reuse, 0x2 ;  /* 0x000000f0050a7211 */ /* 0x0c0fe200078210ff */
[----:B------:R-:W2:Y:S01]  /*22790*/  LD.E.64 R6, desc[UR4][R70.64+0x40] ;  /* 0x0000400446067980 */ /* 0x000ea2000c101b00 */
[C---:B------:R-:W-:Y:S02]  /*227a0*/  LEA R8, P0, R0.reuse, R240, 0x2 ;  /* 0x000000f000087211 */ /* 0x040fe400078010ff */
[-C--:B------:R-:W-:Y:S02]  /*227b0*/  LEA.HI.X.SX32 R11, R5, R241.reuse, 0x2, P1 ;  /* 0x000000f1050b7211 */ /* 0x080fe400008f16ff */
[C---:B------:R-:W-:Y:S01]  /*227c0*/  LEA.HI.X.SX32 R9, R0.reuse, R241, 0x2, P0 ;  /* 0x000000f100097211 */ /* 0x040fe200000f16ff */
[----:B------:R-:W-:Y:S02]  /*227d0*/  IMAD.IADD R0, R0, 0x1, -R5 ;  /* 0x0000000100007824 */ /* 0x000fe400078e0a05 */
[----:B------:R1:W3:Y:S02]  /*227e0*/  LD.E R12, desc[UR10][R10.64] ;  /* 0x0000000a0a0c7980 */ /* 0x0002e4000c101900 */
[----:B------:R-:W-:Y:S02]  /*227f0*/  IMAD R4, R4, R0, -0x80 ;  /* 0xffffff8004047424 */ /* 0x000fe400078e0200 */
[----:B------:R-:W3:Y:S03]  /*22800*/  LD.E R11, desc[UR12][R8.64] ;  /* 0x0000000c080b7980 */ /* 0x000ee6000c101900 */
[----:B-1----:R-:W-:Y:S01]  /*22810*/  SHF.R.S32.HI R10, RZ, 0x1f, R4 ;  /* 0x0000001fff0a7819 */ /* 0x002fe20000011404 */
[----:B------:R-:W4:Y:S01]  /*22820*/  LD.E.64 R8, desc[UR8][R70.64+0x28] ;  /* 0x0000280846087980 */ /* 0x000f22000c101b00 */
[-C--:B--2---:R-:W-:Y:S02]  /*22830*/  IMAD R0, R7, R4.reuse, RZ ;  /* 0x0000000407007224 */ /* 0x084fe400078e02ff */
[C---:B------:R-:W-:Y:S04]  /*22840*/  IMAD.WIDE.U32 R4, R6.reuse, R4, RZ ;  /* 0x0000000406047225 */ /* 0x040fe800078e00ff */
[----:B------:R-:W-:Y:S04]  /*22850*/  IMAD R6, R6, R10, R0 ;  /* 0x0000000a06067224 */ /* 0x000fe800078e0200 */
[----:B------:R-:W-:Y:S01]  /*22860*/  IMAD.IADD R5, R5, 0x1, R6 ;  /* 0x0000000105057824 */ /* 0x000fe200078e0206 */
[----:B---3--:R-:W-:Y:S04]  /*22870*/  IADD3 R11, -R11, R12, RZ ;  /* 0x0000000c0b0b7210 */ /* 0x008fe80007ffe1ff */
[----:B------:R-:W-:Y:S01]  /*22880*/  SHF.R.S32.HI R6, RZ, 0x1f, R11 ;  /* 0x0000001fff067819 */ /* 0x000fe2000001140b */
[----:B----4-:R-:W-:Y:S02]  /*22890*/  IMAD R0, R9, R11, RZ ;  /* 0x0000000b09007224 */ /* 0x010fe400078e02ff */
[----:B------:R-:W-:Y:S04]  /*228a0*/  IMAD.WIDE.U32 R4, R11, R8, R4 ;  /* 0x000000080b047225 */ /* 0x000fe800078e0004 */
[----:B------:R-:W-:Y:S02]  /*228b0*/  IMAD R8, R8, R6, R0 ;  /* 0x0000000608087224 */ /* 0x000fe400078e0200 */
[----:B------:R-:W-:Y:S02]  /*228c0*/  IMAD.MOV.U32 R0, RZ, RZ, R4 ;  /* 0x000000ffff007224 */ /* 0x000fe400078e0004 */
[----:B------:R-:W-:Y:S01]  /*228d0*/  IMAD.IADD R5, R5, 0x1, R8 ;  /* 0x0000000105057824 */ /* 0x000fe200078e0208 */
[----:B------:R-:W-:Y:S05]  /*228e0*/  BRA `(.L_x_3521) ;  /* 0x0000000000187947 */ /* 0x000fea0003800000 */
.L_x_3520:
[----:B--2---:R-:W-:Y:S02]  /*228f0*/  R2UR UR4, R2 ;  /* 0x00000000020472ca */ /* 0x004fe400000e0000 */
[----:B------:R-:W-:Y:S11]  /*22900*/  R2UR UR5, R3 ;  /* 0x00000000030572ca */ /* 0x000ff600000e0000 */
[----:B------:R-:W-:Y:S02]  /*22910*/  @!UPT UIADD3 URZ, URZ, URZ, URZ ;  /* 0x0000003f3f3ff290 */ /* 0x000fe4000fffe03f */
[----:B-1----:R-:W2:Y:S02]  /*22920*/  LD.E R0, desc[UR4][R70.64+0x40] ;  /* 0x0000400446007980 */ /* 0x002ea4000c101900 */
[----:B--2---:R-:W-:Y:S05]  /*22930*/  IMAD.U32 R0, R0, -0x80, RZ ;  /* 0xffffff8000007824 */ /* 0x004fea00078e00ff */
[----:B------:R-:W-:Y:S02]  /*22940*/  SHF.R.S32.HI R5, RZ, 0x1f, R0 ;  /* 0x0000001fff057819 */ /* 0x000fe40000011400 */
.L_x_3521:
[----:B------:R-:W-:Y:S05]  /*22950*/  BSYNC B0 ;  /* 0x0000000000007941 */ /* 0x000fea0003800000 */
.L_x_3519:
        /* <DEDUP_REMOVED lines=9> */
[----:B------:R-:W-:Y:S01]  /*229f0*/  @P2 IMAD.MOV.U32 R9, RZ, RZ, R237 ;  /* 0x000000ffff092224 */ /* 0x000fe200078e00ed */
[C---:B------:R-:W-:Y:S02]  /*22a00*/  @P3 R2UR UR9, R3.reuse ;  /* 0x00000000030932ca */ /* 0x040fe400000e0000 */
[----:B------:R-:W-:Y:S02]  /*22a10*/  @P2 R2UR UR4, R2 ;  /* 0x00000000020422ca */ /* 0x000fe400000e0000 */
[C---:B------:R-:W-:Y:S02]  /*22a20*/  @P2 R2UR UR5, R3.reuse ;  /* 0x00000000030522ca */ /* 0x040fe400000e0000 */
[----:B------:R-:W-:Y:S02]  /*22a30*/  @P2 MOV R8, R236 ;  /* 0x000000ec00082202 */ /* 0x000fe40000000f00 */
[----:B------:R-:W-:Y:S02]  /*22a40*/  @P3 LEA R6, P4, R4, R205, 0x1 ;  /* 0x000000cd04063211 */ /* 0x000fe400078808ff */
[----:B------:R-:W-:Y:S02]  /*22a50*/  @P2 R2UR UR12, R2 ;  /* 0x00000000020c22ca */ /* 0x000fe400000e0000 */
[C-C-:B------:R-:W-:Y:S01]  /*22a60*/  @P3 LEA.HI.X R7, R4.reuse, R203, R5.reuse, 0x1, P4 ;  /* 0x000000cb04073211 */ /* 0x140fe200020f0c05 */
[----:B------:R-:W-:Y:S01]  /*22a70*/  @!PT LDS RZ, [RZ] ;  /* 0x00000000fffff984 */ /* 0x000fe20000000800 */
[----:B------:R-:W-:Y:S01]  /*22a80*/  @!PT LDS RZ, [RZ] ;  /* 0x00000000fffff984 */ /* 0x000fe20000000800 */
[----:B------:R-:W-:Y:S01]  /*22a90*/  @!PT LDS RZ, [RZ] ;  /* 0x00000000fffff984 */ /* 0x000fe20000000800 */
[----:B------:R-:W-:Y:S01]  /*22aa0*/  @P3 LDGSTS.E.BYPASS.LTC128B.128 [R235+0xc000], desc[UR8][R236.64] ;  /* 0x0c000000eceb3fae */ /* 0x000fe2000b901d48 */
[C---:B------:R-:W-:Y:S02]  /*22ab0*/  @P2 R2UR UR13, R3.reuse ;  /* 0x00000000030d22ca */ /* 0x040fe400000e0000 */
[----:B------:R-:W-:Y:S02]  /*22ac0*/  @P2 LEA R30, P0, R4, R205, 0x1 ;  /* 0x000000cd041e2211 */ /* 0x000fe400078008ff */
        /* <DEDUP_REMOVED lines=11> */
[----:B------:R-:W-:Y:S02]  /*22b80*/  @P3 LEA R28, P4, R0, R205, 0x1 ;  /* 0x000000cd001c3211 */ /* 0x000fe400078808ff */
[----:B------:R-:W-:Y:S02]  /*22b90*/  IADD3.X R5, R5, R249, RZ, P1, !PT ;  /* 0x000000f905057210 */ /* 0x000fe40000ffe4ff */
[----:B------:R-:W-:Y:S02]  /*22ba0*/  @P2 R2UR UR8, R2 ;  /* 0x00000000020822ca */ /* 0x000fe400000e0000 */
[C-C-:B------:R-:W-:Y:S02]  /*22bb0*/  @P3 LEA.HI.X R29, R0.reuse, R203, R5.reuse, 0x1, P4 ;  /* 0x000000cb001d3211 */ /* 0x140fe400020f0c05 */
[----:B------:R-:W-:Y:S01]  /*22bc0*/  @P2 R2UR UR9, R3 ;  /* 0x00000000030922ca */ /* 0x000fe200000e0000 */
[----:B------:R-:W-:Y:S01]  /*22bd0*/  @!PT LDS RZ, [RZ] ;  /* 0x00000000fffff984 */ /* 0x000fe20000000800 */
[----:B------:R-:W-:Y:S01]  /*22be0*/  @!PT LDS RZ, [RZ] ;  /* 0x00000000fffff984 */ /* 0x000fe20000000800 */
[----:B------:R-:W-:Y:S01]  /*22bf0*/  @!PT LDS RZ, [RZ] ;  /* 0x00000000fffff984 */ /* 0x000fe20000000800 */
[----:B------:R2:W-:Y:S01]  /*22c00*/  @P3 LDGSTS.E.BYPASS.LTC128B.128 [R235+0xc800], desc[UR4][R6.64] ;  /* 0x0c80000006eb3fae */ /* 0x0005e2000b901d44 */
[C---:B------:R-:W-:Y:S02]  /*22c10*/  @P2 LEA R26, P0, R0.reuse, R205, 0x1 ;  /* 0x000000cd001a2211 */ /* 0x040fe400078008ff */
[CC--:B------:R-:W-:Y:S02]  /*22c20*/  IADD3 R4, P1, R0.reuse, R248.reuse, RZ ;  /* 0x000000f800047210 */ /* 0x0c0fe40007f3e0ff */
[----:B------:R-:W-:Y:S01]  /*22c30*/  @!P3 STS.128 [R235+0xc800], RZ ;  /* 0x00c800ffeb00b388 */ /* 0x000fe20000000c00 */
[----:B------:R-:W-:Y:S02]  /*22c40*/  @P2 LEA.HI.X R27, R0, R203, R5, 0x1, P0 ;  /* 0x000000cb001b2211 */ /* 0x000fe400000f0c05 */
[CC--:B------:R-:W-:Y:S02]  /*22c50*/  @P3 LEA R24, P4, R4.reuse, R205.reuse, 0x1 ;  /* 0x000000cd04183211 */ /* 0x0c0fe400078808ff */
[----:B------:R-:W-:Y:S01]  /*22c60*/  @!PT LDS RZ, [RZ] ;  /* 0x00000000fffff984 */ /* 0x000fe20000000800 */
[----:B------:R-:W-:Y:S01]  /*22c70*/  @!PT LDS RZ, [RZ] ;  /* 0x00000000fffff984 */ /* 0x000fe20000000800 */
[----:B------:R-:W-:Y:S01]  /*22c80*/  @!PT LDS RZ, [RZ] ;  /* 0x00000000fffff984 */ /* 0x000fe20000000800 */
[----:B------:R-:W-:Y:S01]  /*22c90*/  @P2 LDGSTS.E.BYPASS.LTC128B.128 [R235+0x10800], desc[UR12][R30.64+0x80] ;  /* 0x108000801eeb2fae */ /* 0x000fe2000b901d4c */
[----:B------:R-:W-:Y:S01]  /*22ca0*/  IMAD.X R5, R5, 0x1, R249, P1 ;  /* 0x0000000105057824 */ /* 0x000fe200008e06f9 */
[C---:B------:R-:W-:Y:S03]  /*22cb0*/  @P2 LEA R22, P0, R4.reuse, R205, 0x1 ;  /* 0x000000cd04162211 */ /* 0x040fe600078008ff */
[----:B------:R-:W-:Y:S01]  /*22cc0*/  @!P2 STS.128 [R235+0x10800], RZ ;  /* 0x010800ffeb00a388 */ /* 0x000fe20000000c00 */
[CC--:B------:R-:W-:Y:S02]  /*22cd0*/  IADD3 R0, P1, R4.reuse, R248.reuse, RZ ;  /* 0x000000f804007210 */ /* 0x0c0fe40007f3e0ff */
[CCC-:B------:R-:W-:Y:S02]  /*22ce0*/  @P3 LEA.HI.X R25, R4.reuse, R203.reuse, R5.reuse, 0x1, P4 ;  /* 0x000000cb04193211 */ /* 0x1c0fe400020f0c05 */
[----:B------:R-:W-:Y:S01]  /*22cf0*/  @!PT LDS RZ, [RZ] ;  /* 0x00000000fffff984 */ /* 0x000fe20000000800 */
[----:B------:R-:W-:Y:S01]  /*22d00*/  @!PT LDS RZ, [RZ] ;  /* 0x00000000fffff984 */ /* 0x000fe20000000800 */
[----:B------:R-:W-:Y:S01]  /*22d10*/  @!PT LDS RZ, [RZ] ;  /* 0x00000000fffff984 */ /* 0x000fe20000000800 */
[----:B------:R-:W-:Y:S01]  /*22d20*/  @P3 LDGSTS.E.BYPASS.LTC128B.128 [R235+0xd000], desc[UR10][R28.64] ;  /* 0x0d0000001ceb3fae */ /* 0x000fe2000b901d4a */
[----:B------:R-:W-:Y:S02]  /*22d30*/  @P2 LEA.HI.X R23, R4, R203, R5, 0x1, P0 ;  /* 0x000000cb04172211 */ /* 0x000fe400000f0c05 */
[C---:B------:R-:W-:Y:S02]  /*22d40*/  @P3 LEA R20, P4, R0.reuse, R205, 0x1 ;  /* 0x000000cd00143211 */ /* 0x040fe400078808ff */
[----:B------:R-:W-:Y:S01]  /*22d50*/  @!P3 STS.128 [R235+0xd000], RZ ;  /* 0x00d000ffeb00b388 */ /* 0x000fe20000000c00 */
[----:B------:R-:W-:Y:S02]  /*22d60*/  IADD3.X R5, R5, R249, RZ, P1, !PT ;  /* 0x000000f905057210 */ /* 0x000fe40000ffe4ff */
[C---:B------:R-:W-:Y:S02]  /*22d70*/  @P2 LEA R18, P0, R0.reuse, R205, 0x1 ;  /* 0x000000cd00122211 */ /* 0x040fe400078008ff */
[----:B------:R-:W-:Y:S01]  /*22d80*/  @!PT LDS RZ, [RZ] ;  /* 0x00000000fffff984 */ /* 0x000fe20000000800 */
[----:B------:R-:W-:Y:S01]  /*22d90*/  @!PT LDS RZ, [RZ] ;  /* 0x00000000fffff984 */ /* 0x000fe20000000800 */
[----:B------:R-:W-:Y:S01]  /*22da0*/  @!PT LDS RZ, [RZ] ;  /* 0x00000000fffff984 */ /* 0x000fe20000000800 */
[----:B------:R-:W-:Y:S01]  /*22db0*/  @P2 LDGSTS.E.BYPASS.LTC128B.128 [R235+0x11000], desc[UR8][R26.64+0x80] ;  /* 0x110000801aeb2fae */ /* 0x000fe2000b901d48 */
[CCC-:B------:R-:W-:Y:S02]  /*22dc0*/  @P3 LEA.HI.X R21, R0.reuse, R203.reuse, R5.reuse, 0x1, P4 ;  /* 0x000000cb00153211 */ /* 0x1c0fe400020f0c05 */
[CC--:B------:R-:W-:Y:S02]  /*22dd0*/  IADD3 R4, P1, R0.reuse, R248.reuse, RZ ;  /* 0x000000f800047210 */ /* 0x0c0fe40007f3e0ff */
[----:B------:R-:W-:Y:S01]  /*22de0*/  @!P2 STS.128 [R235+0x11000], RZ ;  /* 0x011000ffeb00a388 */ /* 0x000fe20000000c00 */
[----:B------:R-:W-:Y:S02]  /*22df0*/  @P2 LEA.HI.X R19, R0, R203, R5, 0x1, P0 ;  /* 0x000000cb00132211 */ /* 0x000fe400000f0c05 */
[----:B------:R-:W-:Y:S02]  /*22e00*/  @P3 LEA R16, P4, R4, R205, 0x1 ;  /* 0x000000cd04103211 */ /* 0x000fe400078808ff */
        /* <DEDUP_REMOVED lines=8> */
[C-C-:B------:R-:W-:Y:S02]  /*22e90*/  @P3 LEA.HI.X R17, R4.reuse, R203, R5.reuse, 0x1, P4 ;  /* 0x000000cb04113211 */ /* 0x140fe400020f0c05 */
[----:B------:R-:W-:Y:S01]  /*22ea0*/  @!PT LDS RZ, [RZ] ;  /* 0x00000000fffff984 */ /* 0x000fe20000000800 */
[----:B------:R-:W-:Y:S01]  /*22eb0*/  @!PT LDS RZ, [RZ] ;  /* 0x00000000fffff984 */ /* 0x000fe20000000800 */
[----:B------:R-:W-:Y:S01]  /*22ec0*/  @!PT LDS RZ, [RZ] ;  /* 0x00000000fffff984 */ /* 0x000fe20000000800 */
[----:B------:R-:W-:Y:S01]  /*22ed0*/  @P2 LDGSTS.E.BYPASS.LTC128B.128 [R235+0x11800], desc[UR12][R22.64+0x80] ;  /* 0x1180008016eb2fae */ /* 0x000fe2000b901d4c */
[C---:B------:R-:W-:Y:S02]  /*22ee0*/  @P2 LEA R14, P1, R4.reuse, R205, 0x1 ;  /* 0x000000cd040e2211 */ /* 0x040fe400078208ff */
[CC--:B------:R-:W-:Y:S02]  /*22ef0*/  IADD3 R0, P0, R4.reuse, R248.reuse, RZ ;  /* 0x000000f804007210 */ /* 0x0c0fe40007f1e0ff */
        /* <DEDUP_REMOVED lines=8> */
[----:B------:R-:W-:Y:S02]  /*22f80*/  @P3 LEA R12, P6, R0, R205, 0x1 ;  /* 0x000000cd000c3211 */ /* 0x000fe400078c08ff */
[----:B------:R-:W-:Y:S01]  /*22f90*/  @!P3 STS.128 [R235+0xe000], RZ ;  /* 0x00e000ffeb00b388 */ /* 0x000fe20000000c00 */
[----:B------:R-:W-:Y:S02]  /*22fa0*/  IADD3.X R5, R5, R249, RZ, P0, !PT ;  /* 0x000000f905057210 */ /* 0x000fe400007fe4ff */
[----:B------:R-:W-:Y:S02]  /*22fb0*/  @P2 R2UR UR10, R2 ;  /* 0x00000000020a22ca */ /* 0x000fe400000e0000 */
[----:B------:R-:W-:Y:S01]  /*22fc0*/  @!PT LDS RZ, [RZ] ;  /* 0x00000000fffff984 */ /* 0x000fe20000000800 */
[----:B------:R-:W-:Y:S01]  /*22fd0*/  @!PT LDS RZ, [RZ] ;  /* 0x00000000fffff984 */ /* 0x000fe20000000800 */
[----:B------:R-:W-:Y:S01]  /*22fe0*/  @!PT LDS RZ, [RZ] ;  /* 0x00000000fffff984 */ /* 0x000fe20000000800 */
[----:B------:R-:W-:Y:S01]  /*22ff0*/  @P2 LDGSTS.E.BYPASS.LTC128B.128 [R235+0x12000], desc[UR8][R18.64+0x80] ;  /* 0x1200008012eb2fae */ /* 0x000fe2000b901d48 */
[C-C-:B------:R-:W-:Y:S02]  /*23000*/  @P3 LEA.HI.X R13, R0.reuse, R203, R5.reuse, 0x1, P6 ;  /* 0x000000cb000d3211 */ /* 0x140fe400030f0c05 */
[C---:B------:R-:W-:Y:S02]  /*23010*/  @P2 R2UR UR11, R3.reuse ;  /* 0x00000000030b22ca */ /* 0x040fe400000e0000 */
[----:B------:R-:W-:Y:S01]  /*23020*/  @!P2 STS.128 [R235+0x12000], RZ ;  /* 0x012000ffeb00a388 */ /* 0x000fe20000000c00 */
[C---:B-1----:R-:W-:Y:S02]  /*23030*/  @P2 LEA R8, P1, R0.reuse, R205, 0x1 ;  /* 0x000000cd00082211 */ /* 0x042fe400078208ff */
[C---:B------:R-:W-:Y:S02]  /*23040*/  IADD3 R4, P5, R0.reuse, R248, RZ ;  /* 0x000000f800047210 */ /* 0x040fe40007fbe0ff */
[----:B------:R-:W-:Y:S01]  /*23050*/  @!PT LDS RZ, [RZ] ;  /* 0x00000000fffff984 */ /* 0x000fe20000000800 */
[----:B------:R-:W-:Y:S01]  /*23060*/  @!PT LDS RZ, [RZ] ;  /* 0x00000000fffff984 */ /* 0x000fe20000000800 */
[----:B------:R-:W-:Y:S01]  /*23070*/  @!PT LDS RZ, [RZ] ;  /* 0x00000000fffff984 */ /* 0x000fe20000000800 */
[----:B------:R1:W-:Y:S01]  /*23080*/  @P3 LDGSTS.E.BYPASS.LTC128B.128 [R235+0xe800], desc[UR4][R16.64] ;  /* 0x0e80000010eb3fae */ /* 0x0003e2000b901d44 */
[----:B------:R-:W-:Y:S02]  /*23090*/  @P2 LEA.HI.X R9, R0, R203, R5, 0x1, P1 ;  /* 0x000000cb00092211 */ /* 0x000fe400008f0c05 */
[----:B------:R-:W-:Y:S02]  /*230a0*/  @P3 R2UR UR8, R2 ;  /* 0x00000000020832ca */ /* 0x000fe400000e0000 */
[----:B------:R-:W-:Y:S01]  /*230b0*/  @!P3 STS.128 [R235+0xe800], RZ ;  /* 0x00e800ffeb00b388 */ /* 0x000fe20000000c00 */
[----:B------:R-:W-:Y:S01]  /*230c0*/  @P3 R2UR UR9, R3 ;  /* 0x00000000030932ca */ /* 0x000fe200000e0000 */
[----:B--2---:R-:W-:Y:S01]  /*230d0*/  IMAD.X R7, R5, 0x1, R249, P5 ;  /* 0x0000000105077824 */ /* 0x004fe200028e06f9 */
[----:B------:R-:W-:Y:S02]  /*230e0*/  @P3 LEA R10, P4, R4, R205, 0x1 ;  /* 0x000000cd040a3211 */ /* 0x000fe400078808ff */
[----:B------:R-:W-:Y:S01]  /*230f0*/  @!PT LDS RZ, [RZ] ;  /* 0x00000000fffff984 */ /* 0x000fe20000000800 */
[----:B------:R-:W-:Y:S01]  /*23100*/  @!PT LDS RZ, [RZ] ;  /* 0x00000000fffff984 */ /* 0x000fe20000000800 */
[----:B------:R-:W-:Y:S01]  /*23110*/  @!PT LDS RZ, [RZ] ;  /* 0x00000000fffff984 */ /* 0x000fe20000000800 */
[----:B------:R-:W-:Y:S01]  /*23120*/  @P2 LDGSTS.E.BYPASS.LTC128B.128 [R235+0x12800], desc[UR14][R14.64+0x80] ;  /* 0x128000800eeb2fae */ /* 0x000fe2000b901d4e */
[----:B------:R-:W-:Y:S02]  /*23130*/  @P2 R2UR UR4, R2 ;  /* 0x00000000020422ca */ /* 0x000fe400000e0000 */
[C-C-:B------:R-:W-:Y:S02]  /*23140*/  @P3 LEA.HI.X R11, R4.reuse, R203, R7.reuse, 0x1, P4 ;  /* 0x000000cb040b3211 */ /* 0x140fe400020f0c07 */
        /* <DEDUP_REMOVED lines=28> */
[----:B-1----:R-:W-:Y:S05]  /*23310*/  LDSM.16.M88.4 R16, [R208+0x4800] ;  /* 0x00480000d010783b */ /* 0x002fea0000000200 */
[----:B------:R-:W-:Y:S05]  /*23320*/  LDSM.16.M88.4 R24, [R208+0x5000] ;  /* 0x00500000d018783b */ /* 0x000fea0000000200 */
[----:B--2---:R-:W3:Y:S05]  /*23330*/  LDSM.16.M88.4 R8, [R208+0x4000] ;  /* 0x00400000d008783b */ /* 0x004eea0000000200 */
[----:B------:R-:W1:Y:S05]  /*23340*/  LDSM.16.M88.4 R32, [R208+0x5800] ;  /* 0x00580000d020783b */ /* 0x000e6a0000000200 */
[----:B------:R-:W0:Y:S05]  /*23350*/  LDGDEPBAR ;  /* 0x00000000000079af */ /* 0x000e2a0000000000 */
[----:B------:R-:W2:Y:S05]  /*23360*/  LDSM.16.M88.4 R40, [R208+0x6000] ;  /* 0x00600000d028783b */ /* 0x000eaa0000000200 */
[----:B------:R-:W4:Y:S05]  /*23370*/  LDSM.16.M88.4 R48, [R208+0x6800] ;  /* 0x00680000d030783b */ /* 0x000f2a0000000200 */
[----:B------:R-:W5:Y:S05]  /*23380*/  LDSM.16.M88.4 R56, [R208+0x7000] ;  /* 0x00700000d038783b */ /* 0x000f6a0000000200 */
[----:B------:R-:W5:Y:S05]  /*23390*/  LDSM.16.M88.4 R140, [R208+0x7800] ;  /* 0x00780000d08c783b */ /* 0x000f6a0000000200 */
[----:B------:R-:W-:Y:S05]  /*233a0*/  LDSM.16.M88.4 R144, [R217] ;  /* 0x00000000d990783b */ /* 0x000fea0000000200 */
[----:B------:R-:W5:Y:S01]  /*233b0*/  LDSM.16.M88.4 R148, [R215] ;  /* 0x00000000d794783b */ /* 0x000f620000000200 */
[C---:B---3--:R-:W-:Y:S04]  /*233c0*/  HMMA.16816.F32 R4, R64.reuse, R8, RZ ;  /* 0x000000084004723c */ /* 0x048fe800000018ff */
[----:B------:R-:W3:Y:S02]  /*233d0*/  LDSM.16.M88.4 R152, [R234] ;  /* 0x00000000ea98783b */ /* 0x000ee40000000200 */
[C---:B------:R-:W-:Y:S03]  /*233e0*/  HMMA.16816.F32 R8, R64.reuse, R10, RZ ;  /* 0x0000000a4008723c */ /* 0x040fe600000018ff */
[----:B------:R-:W3:Y:S03]  /*233f0*/  LDSM.16.M88.4 R156, [R233] ;  /* 0x00000000e99c783b */ /* 0x000ee60000000200 */
[C---:B------:R-:W-:Y:S02]  /*23400*/  HMMA.16816.F32 R12, R64.reuse, R16, RZ ;  /* 0x00000010400c723c */ /* 0x040fe400000018ff */
[----:B------:R-:W3:Y:S04]  /*23410*/  LDSM.16.M88.4 R160, [R232] ;  /* 0x00000000e8a0783b */ /* 0x000ee80000000200 */
[C---:B------:R-:W-:Y:S01]  /*23420*/  HMMA.16816.F32 R16, R64.reuse, R18, RZ ;  /* 0x000000124010723c */ /* 0x040fe200000018ff */
[----:B------:R-:W-:Y:S05]  /*23430*/  LDSM.16.M88.4 R164, [R230] ;  /* 0x00000000e6a4783b */ /* 0x000fea0000000200 */
[C---:B------:R-:W-:Y:S01]  /*23440*/  HMMA.16816.F32 R20, R64.reuse, R24, RZ ;  /* 0x000000184014723c */ /* 0x040fe200000018ff */
[----:B------:R-:W-:Y:S05]  /*23450*/  LDSM.16.M88.4 R168, [R219] ;  /* 0x00000000dba8783b */ /* 0x000fea0000000200 */
[C---:B------:R-:W-:Y:S01]  /*23460*/  HMMA.16816.F32 R24, R64.reuse, R26, RZ ;  /* 0x0000001a4018723c */ /* 0x040fe200000018ff */
[----:B------:R-:W-:Y:S05]  /*23470*/  LDSM.16.M88.4 R172, [R214+0x4000] ;  /* 0x00400000d6ac783b */ /* 0x000fea0000000200 */
[C---:B-1----:R-:W-:Y:S01]  /*23480*/  HMMA.16816.F32 R28, R64.reuse, R32, RZ ;  /* 0x00000020401c723c */ /* 0x042fe200000018ff */
[----:B------:R-:W-:Y:S05]  /*23490*/  LDSM.16.M88.4 R176, [R213+0x1000] ;  /* 0x00100000d5b0783b */ /* 0x000fea0000000200 */
[C---:B------:R-:W-:Y:S01]  /*234a0*/  HMMA.16816.F32 R32, R64.reuse, R34, RZ ;  /* 0x000000224020723c */ /* 0x040fe200000018ff */
[----:B------:R-:W-:Y:S05]  /*234b0*/  LDSM.16.M88.4 R180, [R213+0x2000] ;  /* 0x00200000d5b4783b */ /* 0x000fea0000000200 */
[C---:B--2---:R-:W-:Y:S01]  /*234c0*/  HMMA.16816.F32 R36, R64.reuse, R40, RZ ;  /* 0x000000284024723c */ /* 0x044fe200000018ff */
[----:B------:R-:W2:Y:S05]  /*234d0*/  LD.E R0, desc[UR4][R70.64+0x18c] ;  /* 0x00018c0446007980 */ /* 0x000eaa000c101900 */
[----:B------:R-:W-:Y:S01]  /*234e0*/  LDSM.16.M88.4 R184, [R214+0x9800] ;  /* 0x00980000d6b8783b */ /* 0x000fe20000000200 */
[C---:B------:R-:W-:Y:S04]  /*234f0*/  HMMA.16816.F32 R40, R64.reuse, R42, RZ ;  /* 0x0000002a4028723c */ /* 0x040fe800000018ff */
[----:B------:R-:W-:Y:S02]  /*23500*/  LDSM.16.M88.4 R188, [R214+0xa800] ;  /* 0x00a80000d6bc783b */ /* 0x000fe40000000200 */
[C---:B----4-:R-:W-:Y:S03]  /*23510*/  HMMA.16816.F32 R44, R64.reuse, R48, RZ ;  /* 0x00000030402c723c */ /* 0x050fe600000018ff */
[----:B------:R-:W-:Y:S03]  /*23520*/  LDSM.16.M88.4 R192, [R214+0xb000] ;  /* 0x00b00000d6c0783b */ /* 0x000fe60000000200 */
[C---:B------:R-:W-:Y:S02]  /*23530*/  HMMA.16816.F32 R48, R64.reuse, R50, RZ ;  /* 0x000000324030723c */ /* 0x040fe400000018ff */
[----:B------:R-:W-:Y:S04]  /*23540*/  LDSM.16.M88.4 R196, [R214+0xb800] ;  /* 0x00b80000d6c4783b */ /* 0x000fe80000000200 */
[C---:B-----5:R-:W-:Y:S01]  /*23550*/  HMMA.16816.F32 R52, R64.reuse, R56, RZ ;  /* 0x000000384034723c */ /* 0x060fe200000018ff */
[----:B------:R-:W-:Y:S05]  /*23560*/  LDSM.16.M88.4 R200, [R218+0x2000] ;  /* 0x00200000dac8783b */ /* 0x000fea0000000200 */
[C---:B------:R-:W-:Y:S01]  /*23570*/  HMMA.16816.F32 R56, R64.reuse, R58, RZ ;  /* 0x0000003a4038723c */ /* 0x040fe200000018ff */
[----:B------:R-:W-:Y:S05]  /*23580*/  LDSM.16.M88.4 R204, [R213+0x4000] ;  /* 0x00400000d5cc783b */ /* 0x000fea0000000200 */
[C---:B------:R-:W-:Y:S06]  /*23590*/  HMMA.16816.F32 R60, R64.reuse, R140, RZ ;  /* 0x0000008c403c723c */ /* 0x040fec00000018ff */
[----:B------:R-:W-:Y:S01]  /*235a0*/  HMMA.16816.F32 R64, R64, R142, RZ ;  /* 0x0000008e4040723c */ /* 0x000fe200000018ff */
[----:B------:R-:W1:Y:S05]  /*235b0*/  LDSM.16.M88.4 R140, [R231] ;  /* 0x00000000e78c783b */ /* 0x000e6a0000000200 */
[C---:B------:R-:W-:Y:S06]  /*235c0*/  HMMA.16816.F32 R4, R144.reuse, R148, R4 ;  /* 0x000000949004723c */ /* 0x040fec0000001804 */
[C---:B------:R-:W-:Y:S01]  /*235d0*/  HMMA.16816.F32 R8, R144.reuse, R150, R8 ;  /* 0x000000969008723c */ /* 0x040fe20000001808 */
[----:B------:R-:W4:Y:S05]  /*235e0*/  LDSM.16.M88.4 R148, [R229] ;  /* 0x00000000e594783b */ /* 0x000f2a0000000200 */
        /* <DEDUP_REMOVED lines=14> */
[----:B------:R-:W-:Y:S05]  /*236d0*/  LDSM.16.M88.4 R164, [R218] ;  /* 0x00000000daa4783b */ /* 0x000fea0000000200 */
[C---:B----4-:R-:W-:Y:S06]  /*236e0*/  HMMA.16816.F32 R52, R144.reuse, R148, R52 ;  /* 0x000000949034723c */ /* 0x050fec0000001834 */
[C---:B------:R-:W-:Y:S01]  /*236f0*/  HMMA.16816.F32 R56, R144.reuse, R150, R56 ;  /* 0x000000969038723c */ /* 0x040fe20000001838 */
[----:B------:R-:W-:Y:S05]  /*23700*/  LDSM.16.M88.4 R148, [R214+0x6800] ;  /* 0x00680000d694783b */ /* 0x000fea0000000200 */
[C---:B---3--:R-:W-:Y:S06]  /*23710*/  HMMA.16816.F32 R60, R144.reuse, R152, R60 ;  /* 0x00000098903c723c */ /* 0x048fec000000183c */
[----:B------:R-:W-:Y:S01]  /*23720*/  HMMA.16816.F32 R64, R144, R154, R64 ;  /* 0x0000009a9040723c */ /* 0x000fe20000001840 */
[----:B------:R-:W3:Y:S05]  /*23730*/  LDSM.16.M88.4 R144, [R214+0x6000] ;  /* 0x00600000d690783b */ /* 0x000eea0000000200 */
[C---:B------:R-:W-:Y:S01]  /*23740*/  HMMA.16816.F32 R4, R168.reuse, R172, R4 ;  /* 0x000000aca804723c */ /* 0x040fe20000001804 */
[----:B------:R-:W4:Y:S05]  /*23750*/  LDSM.16.M88.4 R152, [R214+0x7000] ;  /* 0x00700000d698783b */ /* 0x000f2a0000000200 */
[C---:B------:R-:W-:Y:S01]  /*23760*/  HMMA.16816.F32 R8, R168.reuse, R174, R8 ;  /* 0x000000aea808723c */ /* 0x040fe20000001808 */
[----:B------:R-:W-:Y:S05]  /*23770*/  LDSM.16.M88.4 R172, [R213] ;  /* 0x00000000d5ac783b */ /* 0x000fea0000000200 */
        /* <DEDUP_REMOVED lines=18> */
[C---:B-----5:R-:W-:Y:S06]  /*238a0*/  HMMA.16816.F32 R60, R168.reuse, R156, R60 ;  /* 0x0000009ca83c723c */ /* 0x060fec000000183c */
[----:B------:R-:W-:Y:S01]  /*238b0*/  HMMA.16816.F32 R64, R168, R158, R64 ;  /* 0x0000009ea840723c */ /* 0x000fe20000001840 */
[----:B------:R-:W-:Y:S05]  /*238c0*/  LDSM.16.M88.4 R156, [R208+0x8000] ;  /* 0x00800000d09c783b */ /* 0x000fea0000000200 */
[C---:B------:R-:W-:Y:S01]  /*238d0*/  HMMA.16816.F32 R4, R164.reuse, R172, R4 ;  /* 0x000000aca404723c */ /* 0x040fe20000001804 */
[----:B------:R-:W-:Y:S05]  /*238e0*/  LDSM.16.M88.4 R168, [R208+0x9000] ;  /* 0x00900000d0a8783b */ /* 0x000fea0000000200 */
        /* <DEDUP_REMOVED lines=20> */
[C---:B----4-:R-:W-:Y:S06]  /*23a30*/  HMMA.16816.F32 R60, R164.reuse, R152, R60 ;  /* 0x00000098a43c723c */ /* 0x050fec000000183c */
[----:B------:R-:W-:Y:S01]  /*23a40*/  HMMA.16816.F32 R64, R164, R154, R64 ;  /* 0x0000009aa440723c */ /* 0x000fe20000001840 */
[----:B------:R-:W-:Y:S05]  /*23a50*/  LDSM.16.M88.4 R152, [R217+0x2000] ;  /* 0x00200000d998783b */ /* 0x000fea0000000200 */
[C---:B-1----:R-:W-:Y:S01]  /*23a60*/  HMMA.16816.F32 R4, R140.reuse, R156, R4 ;  /* 0x0000009c8c04723c */ /* 0x042fe20000001804 */
[----:B------:R-:W1:Y:S05]  /*23a70*/  LDSM.16.M88.4 R164, [R227] ;  /* 0x00000000e3a4783b */ /* 0x000e6a0000000200 */
[C---:B------:R-:W-:Y:S01]  /*23a80*/  HMMA.16816.F32 R8, R140.reuse, R158, R8 ;  /* 0x0000009e8c08723c */ /* 0x040fe20000001808 */
[----:B------:R-:W4:Y:S05]  /*23a90*/  LDSM.16.M88.4 R156, [R226] ;  /* 0x00000000e29c783b */ /* 0x000f2a0000000200 */
[C---:B------:R-:W-:Y:S06]  /*23aa0*/  HMMA.16816.F32 R12, R140.reuse, R160, R12 ;  /* 0x000000a08c0c723c */ /* 0x040fec000000180c */
[C---:B------:R-:W-:Y:S01]  /*23ab0*/  HMMA.16816.F32 R16, R140.reuse, R162, R16 ;  /* 0x000000a28c10723c */ /* 0x040fe20000001810 */
[----:B------:R-:W2:Y:S05]  /*23ac0*/  LDSM.16.M88.4 R160, [R225] ;  /* 0x00000000e1a0783b */ /* 0x000eaa0000000200 */
[C---:B------:R-:W-:Y:S06]  /*23ad0*/  HMMA.16816.F32 R20, R140.reuse, R168, R20 ;  /* 0x000000a88c14723c */ /* 0x040fec0000001814 */
[C---:B------:R-:W-:Y:S01]  /*23ae0*/  HMMA.16816.F32 R24, R140.reuse, R170, R24 ;  /* 0x000000aa8c18723c */ /* 0x040fe20000001818 */
[----:B------:R-:W2:Y:S05]  /*23af0*/  LDSM.16.M88.4 R168, [R224] ;  /* 0x00000000e0a8783b */ /* 0x000eaa0000000200 */
        /* <DEDUP_REMOVED lines=8> */
[----:B------:R-:W-:Y:S05]  /*23b80*/  LDSM.16.M88.4 R144, [R222] ;  /* 0x00000000de90783b */ /* 0x000fea0000000200 */
[C---:B-----5:R-:W-:Y:S06]  /*23b90*/  HMMA.16816.F32 R52, R140.reuse, R148, R52 ;  /* 0x000000948c34723c */ /* 0x060fec0000001834 */
[C---:B------:R-:W-:Y:S01]  /*23ba0*/  HMMA.16816.F32 R56, R140.reuse, R150, R56 ;  /* 0x000000968c38723c */ /* 0x040fe20000001838 */
[----:B------:R-:W-:Y:S05]  /*23bb0*/  LDSM.16.M88.4 R148, [R221] ;  /* 0x00000000dd94783b */ /* 0x000fea0000000200 */
[C---:B------:R-:W-:Y:S06]  /*23bc0*/  HMMA.16816.F32 R60, R140.reuse, R180, R60 ;  /* 0x000000b48c3c723c */ /* 0x040fec000000183c */
[----:B------:R-:W-:Y:S01]  /*23bd0*/  HMMA.16816.F32 R64, R140, R182, R64 ;  /* 0x000000b68c40723c */ /* 0x000fe20000001840 */
[----:B------:R-:W3:Y:S05]  /*23be0*/  LDSM.16.M88.4 R140, [R223] ;  /* 0x00000000df8c783b */ /* 0x000eea0000000200 */
[----:B------:R-:W5:Y:S01]  /*23bf0*/  LDSM.16.M88.4 R180, [R214+0x8000] ;  /* 0x00800000d6b4783b */ /* 0x000f620000000200 */
[C---:B-1----:R-:W-:Y:S06]  /*23c00*/  HMMA.16816.F32 R4, R152.reuse, R164, R4 ;  /* 0x000000a49804723c */ /* 0x042fec0000001804 */
[C---:B------:R-:W-:Y:S01]  /*23c10*/  HMMA.16816.F32 R8, R152.reuse, R166, R8 ;  /* 0x000000a69808723c */ /* 0x040fe20000001808 */
[----:B------:R-:W-:Y:S05]  /*23c20*/  LDSM.16.M88.4 R164, [R214+0x9000] ;  /* 0x00900000d6a4783b */ /* 0x000fea0000000200 */
[C---:B----4-:R-:W-:Y:S06]  /*23c30*/  HMMA.16816.F32 R12, R152.reuse, R156, R12 ;  /* 0x0000009c980c723c */ /* 0x050fec000000180c */
[C---:B------:R-:W-:Y:S01]  /*23c40*/  HMMA.16816.F32 R16, R152.reuse, R158, R16 ;  /* 0x0000009e9810723c */ /* 0x040fe20000001810 */
[----:B------:R-:W1:Y:S05]  /*23c50*/  LDSM.16.M88.4 R156, [R214+0x8800] ;  /* 0x00880000d69c783b */ /* 0x000e6a0000000200 */
[C---:B--2---:R-:W-:Y:S06]  /*23c60*/  HMMA.16816.F32 R20, R152.reuse, R160, R20 ;  /* 0x000000a09814723c */ /* 0x044fec0000001814 */
[C---:B------:R-:W-:Y:S01]  /*23c70*/  HMMA.16816.F32 R24, R152.reuse, R162, R24 ;  /* 0x000000a29818723c */ /* 0x040fe20000001818 */
[----:B------:R-:W2:Y:S05]  /*23c80*/  LDSM.16.M88.4 R160, [R214+0xa000] ;  /* 0x00a00000d6a0783b */ /* 0x000eaa0000000200 */
[C---:B------:R-:W-:Y:S06]  /*23c90*/  HMMA.16816.F32 R28, R152.reuse, R168, R28 ;  /* 0x000000a8981c723c */ /* 0x040fec000000181c */
[C---:B------:R-:W-:Y:S06]  /*23ca0*/  HMMA.16816.F32 R32, R152.reuse, R170, R32 ;  /* 0x000000aa9820723c */ /* 0x040fec0000001820 */
[C---:B---3--:R-:W-:Y:S06]  /*23cb0*/  HMMA.16816.F32 R36, R152.reuse, R140, R36 ;  /* 0x0000008c9824723c */ /* 0x048fec0000001824 */
[C---:B------:R-:W-:Y:S01]  /*23cc0*/  HMMA.16816.F32 R40, R152.reuse, R142, R40 ;  /* 0x0000008e9828723c */ /* 0x040fe20000001828 */
[----:B------:R-:W3:Y:S05]  /*23cd0*/  LDSM.16.M88.4 R140, [R213+0x4800] ;  /* 0x00480000d58c783b */ /* 0x000eea0000000200 */
        /* <DEDUP_REMOVED lines=8> */
[C---:B-1----:R-:W-:Y:S06]  /*23d60*/  HMMA.16816.F32 R12, R176.reuse, R156, R12 ;  /* 0x0000009cb00c723c */ /* 0x042fec000000180c */
        /* <DEDUP_REMOVED lines=14> */
[C---:B------:R-:W-:Y:S05]  /*23e50*/  HMMA.16816.F32 R8, R200.reuse, R206, R8 ;  /* 0x000000cec808723c */ /* 0x040fea0000001808 */
[----:B------:R-:W-:Y:S01]  /*23e60*/  MOV R205, R236 ;  /* 0x000000ec00cd7202 */ /* 0x000fe20000000f00 */
[C---:B---3--:R-:W-:Y:S06]  /*23e70*/  HMMA.16816.F32 R12, R200.reuse, R140, R12 ;  /* 0x0000008cc80c723c */ /* 0x048fec000000180c */
        /* <DEDUP_REMOVED lines=104> */
[-C--:B------:R-:W-:Y:S02]  /*24500*/  FMUL.FTZ R59, R59, R0.reuse ;  /* 0x000000003b3b7220 */ /* 0x080fe40000410000 */
[----:B------:R-:W-:Y:S06]  /*24510*/  IMAD.MOV.U32 R203, RZ, RZ, R237 ;  /* 0x000000ffffcb7224 */ /* 0x000fec00078e00ed */
        /* <DEDUP_REMOVED lines=19> */
[----:B------:R-:W1:Y:S10]  /*24650*/  MUFU.TANH R43, R43 ;  /* 0x0000002b002b7308 */ /* 0x000e740000002400 */
[----:B------:R4:W1:Y:S10]  /*24660*/  MUFU.TANH R152, R44 ;  /* 0x0000002c00987308 */ /* 0x0008740000002400 */
[----:B------:R-:W1:Y:S10]  /*24670*/  MUFU.TANH R45, R45 ;  /* 0x0000002d002d7308 */ /* 0x000e740000002400 */
[----:B------:R-:W1:Y:S10]  /*24680*/  MUFU.TANH R46, R46 ;  /* 0x0000002e002e7308 */ /* 0x000e740000002400 */
[----:B------:R-:W1:Y:S10]  /*24690*/  MUFU.TANH R47, R47 ;  /* 0x0000002f002f7308 */ /* 0x000e740000002400 */
[----:B------:R-:W1:Y:S10]  /*246a0*/  MUFU.TANH R48, R48 ;  /* 0x0000003000307308 */ /* 0x000e740000002400 */
[----:B------:R-:W1:Y:S10]  /*246b0*/  MUFU.TANH R49, R49 ;  /* 0x0000003100317308 */ /* 0x000e740000002400 */
[----:B------:R-:W1:Y:S10]  /*246c0*/  MUFU.TANH R50, R50 ;  /* 0x0000003200327308 */ /* 0x000e740000002400 */
[----:B------:R-:W1:Y:S10]  /*246d0*/  MUFU.TANH R51, R51 ;  /* 0x0000003300337308 */ /* 0x000e740000002400 */
[----:B------:R4:W1:Y:S10]  /*246e0*/  MUFU.TANH R42, R52 ;  /* 0x00000034002a7308 */ /* 0x0008740000002400 */
[----:B------:R4:W1:Y:S10]  /*246f0*/  MUFU.TANH R39, R53 ;  /* 0x0000003500277308 */ /* 0x0008740000002400 */
[----:B------:R4:W1:Y:S10]  /*24700*/  MUFU.TANH R37, R54 ;  /* 0x0000003600257308 */ /* 0x0008740000002400 */
[----:B------:R-:W1:Y:S10]  /*24710*/  MUFU.TANH R55, R55 ;  /* 0x0000003700377308 */ /* 0x000e740000002400 */
[----:B------:R-:W1:Y:S10]  /*24720*/  MUFU.TANH R56, R56 ;  /* 0x0000003800387308 */ /* 0x000e740000002400 */
[----:B------:R-:W1:Y:S10]  /*24730*/  MUFU.TANH R57, R57 ;  /* 0x0000003900397308 */ /* 0x000e740000002400 */
[----:B------:R-:W1:Y:S10]  /*24740*/  MUFU.TANH R58, R58 ;  /* 0x0000003a003a7308 */ /* 0x000e740000002400 */
[----:B------:R-:W1:Y:S10]  /*24750*/  MUFU.TANH R59, R59 ;  /* 0x0000003b003b7308 */ /* 0x000e740000002400 */
[----:B------:R4:W1:Y:S10]  /*24760*/  MUFU.TANH R36, R60 ;  /* 0x0000003c00247308 */ /* 0x0008740000002400 */
[----:B------:R4:W1:Y:S10]  /*24770*/  MUFU.TANH R38, R61 ;  /* 0x0000003d00267308 */ /* 0x0008740000002400 */
[----:B------:R-:W1:Y:S10]  /*24780*/  MUFU.TANH R62, R62 ;  /* 0x0000003e003e7308 */ /* 0x000e740000002400 */
[----:B------:R-:W1:Y:S10]  /*24790*/  MUFU.TANH R63, R63 ;  /* 0x0000003f003f7308 */ /* 0x000e740000002400 */
[----:B------:R-:W1:Y:S10]  /*247a0*/  MUFU.TANH R64, R64 ;  /* 0x0000004000407308 */ /* 0x000e740000002400 */
[----:B------:R-:W1:Y:S10]  /*247b0*/  MUFU.TANH R65, R65 ;  /* 0x0000004100417308 */ /* 0x000e740000002400 */
        /* <DEDUP_REMOVED lines=19> */
[----:B------:R-:W2:Y:S02]  /*248f0*/  I2F.RP R6, R4 ;  /* 0x0000000400067306 */ /* 0x000ea40000209400 */
[----:B------:R-:W-:Y:S08]  /*24900*/  IADD3 R10, RZ, -R10, RZ ;  /* 0x8000000aff0a7210 */ /* 0x000ff00007ffe0ff */
[----:B--2---:R-:W2:Y:S02]  /*24910*/  MUFU.RCP R6, R6 ;  /* 0x0000000600067308 */ /* 0x004ea40000001000 */
[----:B--2---:R-:W-:Y:S08]  /*24920*/  VIADD R6, R6, 0xffffffe ;  /* 0x0ffffffe06067836 */ /* 0x004ff00000000000 */
[----:B------:R2:W3:Y:S02]  /*24930*/  F2I.FTZ.U32.TRUNC.NTZ R7, R6 ;  /* 0x0000000600077305 */ /* 0x0004e4000021f000 */
[----:B--2---:R-:W-:Y:S02]  /*24940*/  IMAD.SHL.U32 R6, R246, 0x80, RZ ;  /* 0x00000080f6067824 */ /* 0x004fe400078e00ff */
[--C-:B---3--:R-:W-:Y:S02]  /*24950*/  IMAD.MOV R8, RZ, RZ, -R7.reuse ;  /* 0x000000ffff087224 */ /* 0x108fe400078e0a07 */
[C---:B-1----:R-:W-:Y:S02]  /*24960*/  VIADD R12, R6.reuse, 0xffffff00 ;  /* 0xffffff00060c7836 */ /* 0x042fe40000000000 */
[----:B------:R-:W-:Y:S02]  /*24970*/  VIADD R11, R6, 0xffffff80 ;  /* 0xffffff80060b7836 */ /* 0x000fe40000000000 */
[----:B------:R-:W-:Y:S01]  /*24980*/  IMAD R9, R8, R4, RZ ;  /* 0x0000000408097224 */ /* 0x000fe200078e02ff */
[----:B------:R-:W-:Y:S01]  /*24990*/  IABS R8, R12 ;  /* 0x0000000c00087213 */ /* 0x000fe20000000000 */
[----:B------:R-:W-:Y:S01]  /*249a0*/  IMAD.MOV.U32 R6, RZ, RZ, RZ ;  /* 0x000000ffff067224 */ /* 0x000fe200078e00ff */
[----:B------:R-:W-:Y:S03]  /*249b0*/  LOP3.LUT R12, R12, R5, RZ, 0x3c, !PT ;  /* 0x000000050c0c7212 */ /* 0x000fe600078e3cff */
[----:B------:R-:W-:Y:S01]  /*249c0*/  IMAD.HI.U32 R7, R7, R9, R6 ;  /* 0x0000000907077227 */ /* 0x000fe200078e0006 */
[----:B------:R-:W-:Y:S02]  /*249d0*/  IABS R9, R11 ;  /* 0x0000000b00097213 */ /* 0x000fe40000000000 */
[----:B------:R-:W-:Y:S02]  /*249e0*/  LOP3.LUT R11, R11, R5, RZ, 0x3c, !PT ;  /* 0x000000050b0b7212 */ /* 0x000fe400078e3cff */
[----:B------:R-:W-:Y:S01]  /*249f0*/  ISETP.GE.AND P0, PT, R12, RZ, PT ;  /* 0x000000ff0c00720c */ /* 0x000fe20003f06270 */
[C---:B------:R-:W-:Y:S04]  /*24a00*/  IMAD.HI.U32 R6, R7.reuse, R8, RZ ;  /* 0x0000000807067227 */ /* 0x040fe800078e00ff */
[----:B------:R-:W-:Y:S04]  /*24a10*/  IMAD.HI.U32 R7, R7, R9, RZ ;  /* 0x0000000907077227 */ /* 0x000fe800078e00ff */
[-C--:B------:R-:W-:Y:S02]  /*24a20*/  IMAD R8, R6, R10.reuse, R8 ;  /* 0x0000000a06087224 */ /* 0x080fe400078e0208 */
[----:B------:R-:W-:Y:S03]  /*24a30*/  IMAD R9, R7, R10, R9 ;  /* 0x0000000a07097224 */ /* 0x000fe600078e0209 */
[C---:B------:R-:W-:Y:S02]  /*24a40*/  ISETP.GT.U32.AND P1, PT, R4.reuse, R8, PT ;  /* 0x000000080400720c */ /* 0x040fe40003f24070 */
[----:B------:R-:W-:Y:S11]  /*24a50*/  ISETP.GT.U32.AND P2, PT, R4, R9, PT ;  /* 0x000000090400720c */ /* 0x000ff60003f44070 */
[--C-:B------:R-:W-:Y:S02]  /*24a60*/  @!P1 IMAD.IADD R8, R8, 0x1, -R4.reuse ;  /* 0x0000000108089824 */ /* 0x100fe400078e0a04 */
[----:B------:R-:W-:Y:S02]  /*24a70*/  @!P2 IMAD.IADD R9, R9, 0x1, -R4 ;  /* 0x000000010909a824 */ /* 0x000fe400078e0a04 */
[----:B------:R-:W-:Y:S01]  /*24a80*/  @!P1 VIADD R6, R6, 0x1 ;  /* 0x0000000106069836 */ /* 0x000fe20000000000 */
[-C--:B------:R-:W-:Y:S01]  /*24a90*/  ISETP.GE.U32.AND P3, PT, R8, R4.reuse, PT ;  /* 0x000000040800720c */ /* 0x080fe20003f66070 */
[----:B------:R-:W-:Y:S01]  /*24aa0*/  @!P2 VIADD R7, R7, 0x1 ;  /* 0x000000010707a836 */ /* 0x000fe20000000000 */
[----:B------:R-:W-:Y:S02]  /*24ab0*/  ISETP.GE.U32.AND P4, PT, R9, R4, PT ;  /* 0x000000040900720c */ /* 0x000fe40003f86070 */
[----:B------:R-:W-:Y:S02]  /*24ac0*/  ISETP.GE.AND P1, PT, R11, RZ, PT ;  /* 0x000000ff0b00720c */ /* 0x000fe40003f26270 */
[----:B------:R-:W-:Y:S02]  /*24ad0*/  ISETP.NE.AND P2, PT, R5, RZ, PT ;  /* 0x000000ff0500720c */ /* 0x000fe40003f45270 */
[----:B------:R-:W-:Y:S05]  /*24ae0*/  LOP3.LUT R4, RZ, R5, RZ, 0x33, !PT ;  /* 0x00000005ff047212 */ /* 0x000fea00078e33ff */
[----:B------:R-:W-:Y:S02]  /*24af0*/  @P3 IADD3 R6, R6, 0x1, RZ ;  /* 0x0000000106063810 */ /* 0x000fe40007ffe0ff */
[----:B------:R-:W-:Y:S03]  /*24b00*/  @P4 VIADD R7, R7, 0x1 ;  /* 0x0000000107074836 */ /* 0x000fe60000000000 */
[----:B------:R-:W-:Y:S02]  /*24b10*/  @!P0 IMAD.MOV R6, RZ, RZ, -R6 ;  /* 0x000000ffff068224 */ /* 0x000fe400078e0a06 */
[----:B------:R-:W-:Y:S03]  /*24b20*/  @!P1 IMAD.MOV R7, RZ, RZ, -R7 ;  /* 0x000000ffff079224 */ /* 0x000fe600078e0a07 */
[C---:B------:R-:W-:Y:S02]  /*24b30*/  SEL R10, R4.reuse, R6, !P2 ;  /* 0x00000006040a7207 */ /* 0x040fe40005000000 */
[----:B------:R-:W-:Y:S02]  /*24b40*/  SEL R4, R4, R7, !P2 ;  /* 0x0000000704047207 */ /* 0x000fe40005000000 */
[-C--:B------:R-:W-:Y:S01]  /*24b50*/  LEA R12, P1, R10, R240.reuse, 0x2 ;  /* 0x000000f00a0c7211 */ /* 0x080fe200078210ff */
[----:B------:R-:W2:Y:S01]  /*24b60*/  LD.E.64 R6, desc[UR4][R70.64+0x38] ;  /* 0x0000380446067980 */ /* 0x000ea2000c101b00 */
[----:B------:R-:W-:Y:S02]  /*24b70*/  LEA R8, P0, R4, R240, 0x2 ;  /* 0x000000f004087211 */ /* 0x000fe400078010ff */
[-C--:B------:R-:W-:Y:S02]  /*24b80*/  LEA.HI.X.SX32 R13, R10, R241.reuse, 0x2, P1 ;  /* 0x000000f10a0d7211 */ /* 0x080fe400008f16ff */
[C---:B------:R-:W-:Y:S01]  /*24b90*/  LEA.HI.X.SX32 R9, R4.reuse, R241, 0x2, P0 ;  /* 0x000000f104097211 */ /* 0x040fe200000f16ff */
[----:B------:R-:W-:Y:S02]  /*24ba0*/  IMAD.IADD R4, R4, 0x1, -R10 ;  /* 0x0000000104047824 */ /* 0x000fe400078e0a0a */
[----:B------:R-:W3:Y:S02]  /*24bb0*/  LD.E R12, desc[UR10][R12.64] ;  /* 0x0000000a0c0c7980 */ /* 0x000ee4000c101900 */
[----:B------:R-:W-:Y:S02]  /*24bc0*/  IMAD R5, R5, R4, -0x80 ;  /* 0xffffff8005057424 */ /* 0x000fe400078e0204 */
[----:B------:R-:W3:Y:S03]  /*24bd0*/  LD.E R11, desc[UR12][R8.64] ;  /* 0x0000000c080b7980 */ /* 0x000ee6000c101900 */
[----:B------:R-:W-:Y:S01]  /*24be0*/  SHF.R.S32.HI R10, RZ, 0x1f, R5 ;  /* 0x0000001fff0a7819 */ /* 0x000fe20000011405 */
[----:B------:R-:W5:Y:S01]  /*24bf0*/  LD.E.64 R8, desc[UR8][R70.64+0x20] ;  /* 0x0000200846087980 */ /* 0x000f62000c101b00 */
[-C--:B--2---:R-:W-:Y:S02]  /*24c00*/  IMAD R7, R7, R5.reuse, RZ ;  /* 0x0000000507077224 */ /* 0x084fe400078e02ff */
[C---:B------:R-:W-:Y:S04]  /*24c10*/  IMAD.WIDE.U32 R4, R6.reuse, R5, RZ ;  /* 0x0000000506047225 */ /* 0x040fe800078e00ff */
[----:B------:R-:W-:Y:S04]  /*24c20*/  IMAD R6, R6, R10, R7 ;  /* 0x0000000a06067224 */ /* 0x000fe800078e0207 */
[----:B------:R-:W-:Y:S01]  /*24c30*/  IMAD.IADD R5, R5, 0x1, R6 ;  /* 0x0000000105057824 */ /* 0x000fe200078e0206 */
[----:B---3--:R-:W-:Y:S04]  /*24c40*/  IADD3 R11, -R11, R12, RZ ;  /* 0x0000000c0b0b7210 */ /* 0x008fe80007ffe1ff */
[----:B------:R-:W-:Y:S01]  /*24c50*/  SHF.R.S32.HI R7, RZ, 0x1f, R11 ;  /* 0x0000001fff077819 */ /* 0x000fe2000001140b */
[----:B-----5:R-:W-:Y:S02]  /*24c60*/  IMAD R6, R9, R11, RZ ;  /* 0x0000000b09067224 */ /* 0x020fe400078e02ff */
[----:B------:R-:W-:Y:S04]  /*24c70*/  IMAD.WIDE.U32 R4, R11, R8, R4 ;  /* 0x000000080b047225 */ /* 0x000fe800078e0004 */
[----:B------:R-:W-:Y:S04]  /*24c80*/  IMAD R8, R8, R7, R6 ;  /* 0x0000000708087224 */ /* 0x000fe800078e0206 */
[----:B------:R-:W-:Y:S02]  /*24c90*/  IMAD.IADD R8, R5, 0x1, R8 ;  /* 0x0000000105087824 */ /* 0x000fe400078e0208 */
[----:B------:R-:W-:Y:S01]  /*24ca0*/  IMAD.MOV.U32 R5, RZ, RZ, R4 ;  /* 0x000000ffff057224 */ /* 0x000fe200078e0004 */
[----:B------:R-:W-:Y:S05]  /*24cb0*/  BRA `(.L_x_3526) ;  /* 0x0000000000187947 */ /* 0x000fea0003800000 */
.L_x_3525:
[----:B------:R-:W-:Y:S02]  /*24cc0*/  R2UR UR4, R2 ;  /* 0x00000000020472ca */ /* 0x000fe400000e0000 */
[----:B------:R-:W-:Y:S11]  /*24cd0*/  R2UR UR5, R3 ;  /* 0x00000000030572ca */ /* 0x000ff600000e0000 */
[----:B------:R-:W-:Y:S02]  /*24ce0*/  @!UPT UIADD3 URZ, URZ, URZ, URZ ;  /* 0x0000003f3f3ff290 */ /* 0x000fe4000fffe03f */
[----:B------:R-:W2:Y:S02]  /*24cf0*/  LD.E R5, desc[UR4][R70.64+0x38] ;  /* 0x0000380446057980 */ /* 0x000ea4000c101900 */
[----:B--2---:R-:W-:Y:S05]  /*24d00*/  IMAD.U32 R5, R5, -0x80, RZ ;  /* 0xffffff8005057824 */ /* 0x004fea00078e00ff */
[----:B------:R-:W-:Y:S02]  /*24d10*/  SHF.R.S32.HI R8, RZ, 0x1f, R5 ;  /* 0x0000001fff087819 */ /* 0x000fe40000011405 */
.L_x_3526:
[----:B------:R-:W-:Y:S05]  /*24d20*/  BSYNC B0 ;  /* 0x0000000000007941 */ /* 0x000fea0003800000 */
.L_x_3524:
[C---:B------:R-:W-:Y:S02]  /*24d30*/  LOP3.LUT P1, RZ, R238.reuse, 0x1, RZ, 0xc0, !PT ;  /* 0x00000001eeff7812 */ /* 0x040fe4000782c0ff */
[----:B------:R-:W-:Y:S02]  /*24d40*/  LOP3.LUT P0, RZ, R238, 0x2, RZ, 0xc0, !PT ;  /* 0x00000002eeff7812 */ /* 0x000fe4000780c0ff */
[C---:B------:R-:W-:Y:S02]  /*24d50*/  LEA R4, P3, R5.reuse, R243, 0x1 ;  /* 0x000000f305047211 */ /* 0x040fe400078608ff */
[CC--:B------:R-:W-:Y:S02]  /*24d60*/  IADD3 R7, P2, R5.reuse, R244.reuse, RZ ;  /* 0x000000f405077210 */ /* 0x0c0fe40007f5e0ff */
[----:B------:R-:W-:Y:S02]  /*24d70*/  LEA.HI.X R5, R5, R245, R8, 0x1, P3 ;  /* 0x000000f505057211 */ /* 0x000fe400018f0c08 */
[-C--:B------:R-:W-:Y:S01]  /*24d80*/  IADD3 R6, P3, R7, R244.reuse, RZ ;  /* 0x000000f407067210 */ /* 0x080fe20007f7e0ff */
[--C-:B------:R-:W-:Y:S02]  /*24d90*/  IMAD.X R8, R8, 0x1, R247.reuse, P2 ;  /* 0x0000000108087824 */ /* 0x100fe400010e06f7 */
[C---:B------:R-:W-:Y:S02]  /*24da0*/  @P1 R2UR UR8, R2.reuse ;  /* 0x00000000020812ca */ /* 0x040fe400000e0000 */
[C---:B------:R-:W-:Y:S02]  /*24db0*/  @P1 R2UR UR9, R3.reuse ;  /* 0x00000000030912ca */ /* 0x040fe400000e0000 */
[C---:B------:R-:W-:Y:S02]  /*24dc0*/  @P0 R2UR UR4, R2.reuse ;  /* 0x00000000020402ca */ /* 0x040fe400000e0000 */
[----:B------:R-:W-:Y:S02]  /*24dd0*/  @P0 R2UR UR5, R3 ;  /* 0x00000000030502ca */ /* 0x000fe400000e0000 */
[C---:B------:R-:W-:Y:S02]  /*24de0*/  @P1 LEA R10, P4, R7.reuse, R243, 0x1 ;  /* 0x000000f3070a1211 */ /* 0x040fe400078808ff */
[C---:B------:R-:W-:Y:S02]  /*24df0*/  @P0 R2UR UR12, R2.reuse ;  /* 0x00000000020c02ca */ /* 0x040fe400000e0000 */
[--C-:B------:R-:W-:Y:S02]  /*24e00*/  @P1 LEA.HI.X R11, R7, R245, R8.reuse, 0x1, P4 ;  /* 0x000000f5070b1211 */ /* 0x100fe400020f0c08 */
[----:B------:R-:W-:Y:S01]  /*24e10*/  @P0 R2UR UR13, R3 ;  /* 0x00000000030d02ca */ /* 0x000fe200000e0000 */
[----:B------:R-:W-:Y:S01]  /*24e20*/  @!PT LDS RZ, [RZ] ;  /* 0x00000000fffff984 */ /* 0x000fe20000000800 */
[----:B------:R-:W-:Y:S01]  /*24e30*/  @!PT LDS RZ, [RZ] ;  /* 0x00000000fffff984 */ /* 0x000fe20000000800 */
[----:B------:R-:W-:Y:S01]  /*24e40*/  @!PT LDS RZ, [RZ] ;  /* 0x00000000fffff984 */ /* 0x000fe20000000800 */
[----:B------:R-:W-:Y:S01]  /*24e50*/  @P1 LDGSTS.E.BYPASS.LTC128B.128 [R235+0x4000], desc[UR8][R4.64] ;  /* 0x0400000004eb1fae */ /* 0x000fe2000b901d48 */
[C---:B----4-:R-:W-:Y:S02]  /*24e60*/  @P0 LEA R34, P2, R7.reuse, R243, 0x1 ;  /* 0x000000f307220211 */ /* 0x050fe400078408ff */
[----:B------:R-:W-:Y:S01]  /*24e70*/  @P1 R2UR UR10, R2 ;  /* 0x00000000020a12ca */ /* 0x000fe200000e0000 */
[----:B------:R2:W-:Y:S01]  /*24e80*/  @!P1 STS.128 [R235+0x4000], RZ ;  /* 0x004000ffeb009388 */ /* 0x0005e20000000c00 */
[----:B------:R-:W-:Y:S01]  /*24e90*/  @P0 LEA.HI.X R35, R7, R245, R8, 0x1, P2 ;  /* 0x000000f507230211 */ /* 0x000fe200010f0c08 */
[--C-:B------:R-:W-:Y:S01]  /*24ea0*/  IMAD.X R8, R8, 0x1, R247.reuse, P3 ;  /* 0x0000000108087824 */ /* 0x100fe200018e06f7 */
        /* <DEDUP_REMOVED lines=8> */
[----:B------:R-:W-:Y:S02]  /*24f30*/  @P1 LEA R32, P4, R6, R243, 0x1 ;  /* 0x000000f306201211 */ /* 0x000fe400078808ff */
[----:B------:R-:W-:Y:S02]  /*24f40*/  @P0 R2UR UR8, R2 ;  /* 0x00000000020802ca */ /* 0x000fe400000e0000 */
[C-C-:B------:R-:W-:Y:S02]  /*24f50*/  @P1 LEA.HI.X R33, R6.reuse, R245, R8.reuse, 0x1, P4 ;  /* 0x000000f506211211 */ /* 0x140fe400020f0c08 */
[C---:B------:R-:W-:Y:S02]  /*24f60*/  @P0 R2UR UR9, R3.reuse ;  /* 0x00000000030902ca */ /* 0x040fe400000e0000 */
[----:B------:R-:W-:Y:S02]  /*24f70*/  @P0 LEA R30, P2, R6, R243, 0x1 ;  /* 0x000000f3061e0211 */ /* 0x000fe400078408ff */
[----:B------:R-:W-:Y:S01]  /*24f80*/  @P0 R2UR UR14, R2 ;  /* 0x00000000020e02ca */ /* 0x000fe200000e0000 */
[----:B------:R-:W-:Y:S01]  /*24f90*/  @!PT LDS RZ, [RZ] ;  /* 0x00000000fffff984 */ /* 0x000fe20000000800 */
[----:B------:R-:W-:Y:S01]  /*24fa0*/  @!PT LDS RZ, [RZ] ;  /* 0x00000000fffff984 */ /* 0x000fe20000000800 */
[----:B------:R-:W-:Y:S01]  /*24fb0*/  @!PT LDS RZ, [RZ] ;  /* 0x00000000fffff984 */ /* 0x000fe20000000800 */
[----:B------:R3:W-:Y:S01]  /*24fc0*/  @P1 LDGSTS.E.BYPASS.LTC128B.128 [R235+0x4800], desc[UR4][R10.64] ;  /* 0x048000000aeb1fae */ /* 0x0007e2000b901d44 */
[C---:B------:R-:W-:Y:S02]  /*24fd0*/  @P0 LEA.HI.X R31, R6.reuse, R245, R8, 0x1, P2 ;  /* 0x000000f5061f0211 */ /* 0x040fe400010f0c08 */
        /* <DEDUP_REMOVED lines=11> */
[CC--:B------:R-:W-:Y:S02]  /*25090*/  IADD3 R6, P3, R7.reuse, R244.reuse, RZ ;  /* 0x000000f407067210 */ /* 0x0c0fe40007f7e0ff */
[CCC-:B------:R-:W-:Y:S01]  /*250a0*/  @P1 LEA.HI.X R29, R7.reuse, R245.reuse, R8.reuse, 0x1, P4 ;  /* 0x000000f5071d1211 */ /* 0x1c0fe200020f0c08 */
[----:B------:R-:W-:Y:S01]  /*250b0*/  @!PT LDS RZ, [RZ] ;  /* 0x00000000fffff984 */ /* 0x000fe20000000800 */
[----:B------:R-:W-:Y:S01]  /*250c0*/  @!PT LDS RZ, [RZ] ;  /* 0x00000000fffff984 */ /* 0x000fe20000000800 */
[----:B------:R-:W-:Y:S01]  /*250d0*/  @!PT LDS RZ, [RZ] ;  /* 0x00000000fffff984 */ /* 0x000fe20000000800 */
[----:B------:R2:W-:Y:S01]  /*250e0*/  @P1 LDGSTS.E.BYPASS.LTC128B.128 [R235+0x5000], desc[UR10][R32.64] ;  /* 0x0500000020eb1fae */ /* 0x0005e2000b901d4a */
[----:B------:R-:W-:Y:S01]  /*250f0*/  @P0 LEA.HI.X R27, R7, R245, R8, 0x1, P2 ;  /* 0x000000f5071b0211 */ /* 0x000fe200010f0c08 */
        /* <DEDUP_REMOVED lines=17> */
[--C-:B------:R-:W-:Y:S01]  /*25210*/  IMAD.X R8, R8, 0x1, R247.reuse, P3 ;  /* 0x0000000108087824 */ /* 0x100fe200018e06f7 */
[C---:B------:R-:W-:Y:S02]  /*25220*/  @P0 LEA R18, P3, R7.reuse, R243, 0x1 ;  /* 0x000000f307120211 */ /* 0x040fe400078608ff */
        /* <DEDUP_REMOVED lines=9> */
[----:B------:R-:W-:Y:S01]  /*252c0*/  @P1 R2UR UR12, R2 ;  /* 0x00000000020c12ca */ /* 0x000fe200000e0000 */
        /* <DEDUP_REMOVED lines=8> */
[C-C-:B------:R-:W-:Y:S01]  /*25350*/  @P1 LEA.HI.X R17, R6.reuse, R245, R8.reuse, 0x1, P6 ;  /* 0x000000f506111211 */ /* 0x140fe200030f0c08 */
[----:B------:R2:W-:Y:S01]  /*25360*/  @!P1 STS.128 [R235+0x6000], RZ ;  /* 0x006000ffeb009388 */ /* 0x0005e20000000c00 */
[C---:B------:R-:W-:Y:S02]  /*25370*/  @P0 R2UR UR11, R3.reuse ;  /* 0x00000000030b02ca */ /* 0x040fe400000e0000 */
[----:B-1----:R-:W-:Y:S01]  /*25380*/  @P0 LEA R12, P3, R6, R243, 0x1 ;  /* 0x000000f3060c0211 */ /* 0x002fe200078608ff */
[----:B------:R-:W-:Y:S01]  /*25390*/  @!PT LDS RZ, [RZ] ;  /* 0x00000000fffff984 */ /* 0x000fe20000000800 */
[----:B------:R-:W-:Y:S01]  /*253a0*/  @!PT LDS RZ, [RZ] ;  /* 0x00000000fffff984 */ /* 0x000fe20000000800 */
[----:B------:R-:W-:Y:S01]  /*253b0*/  @!PT LDS RZ, [RZ] ;  /* 0x00000000fffff984 */ /* 0x000fe20000000800 */
[----:B------:R2:W-:Y:S01]  /*253c0*/  @P0 LDGSTS.E.BYPASS.LTC128B.128 [R235+0xa000], desc[UR8][R22.64+0x80] ;  /* 0x0a00008016eb0fae */ /* 0x0005e2000b901d48 */
[----:B------:R-:W-:Y:S02]  /*253d0*/  @P1 R2UR UR8, R2 ;  /* 0x00000000020812ca */ /* 0x000fe400000e0000 */
[C---:B------:R-:W-:Y:S01]  /*253e0*/  @P0 LEA.HI.X R13, R6.reuse, R245, R8, 0x1, P3 ;  /* 0x000000f5060d0211 */ /* 0x040fe200018f0c08 */
        /* <DEDUP_REMOVED lines=12> */
[C---:B---3--:R-:W-:Y:S01]  /*254b0*/  @P0 LEA R10, P2, R7.reuse, R243, 0x1 ;  /* 0x000000f3070a0211 */ /* 0x048fe200078408ff */
        /* <DEDUP_REMOVED lines=30> */
.L_x_3523:
[----:B------:R-:W-:Y:S05]  /*256a0*/  BSYNC B1 ;  /* 0x0000000000017941 */ /* 0x000fea0003800000 */
.L_x_3522:
[----:B------:R-:W-:Y:S01]  /*256b0*/  R2UR UR4, R2 ;  /* 0x00000000020472ca */ /* 0x000fe200000e0000 */
[----:B--2-4-:R-:W-:Y:S01]  /*256c0*/  LDSM.16.MT88.4 R20, [R210+0xc000] ;  /* 0x00c00000d214783b */ /* 0x014fe20000004200 */
[----:B------:R-:W-:Y:S02]  /*256d0*/  R2UR UR5, R3 ;  /* 0x00000000030572ca */ /* 0x000fe400000e0000 */
[----:B------:R-:W-:Y:S01]  /*256e0*/  IADD3 R242, R246, -0x1, RZ ;  /* 0xfffffffff6f27810 */ /* 0x000fe20007ffe0ff */
[----:B------:R-:W2:Y:S04]  /*256f0*/  S2R R2, SR_TID.X ;  /* 0x0000000000027919 */ /* 0x000ea80000002100 */
[----:B------:R-:W-:Y:S08]  /*25700*/  LDSM.16.MT88.4 R28, [R212+0xc000] ;  /* 0x00c00000d41c783b */ /* 0x000ff00000004200 */
[----:B------:R3:W4:Y:S01]  /*25710*/  LD.E R68, desc[UR4][R70.64+0xdc] ;  /* 0x0000dc0446447980 */ /* 0x000722000c101900 */
[----:B--2---:R-:W-:Y:S04]  /*25720*/  SHF.L.U32 R2, R2, 0x1, RZ ;  /* 0x0000000102027819 */ /* 0x004fe800000006ff */
[----:B------:R-:W-:Y:S04]  /*25730*/  LOP3.LUT R2, R2, 0x6, RZ, 0xc0, !PT ;  /* 0x0000000602027812 */ /* 0x000fe800078ec0ff */
[----:B------:R-:W-:Y:S04]  /*25740*/  LEA R2, R242, R2, 0x7 ;  /* 0x00000002f2027211 */ /* 0x000fe800078e38ff */
[C---:B------:R-:W-:Y:S02]  /*25750*/  IADD3 R4, R2.reuse, 0x1, RZ ;  /* 0x0000000102047810 */ /* 0x040fe40007ffe0ff */
[C---:B------:R-:W-:Y:S02]  /*25760*/  IADD3 R5, R2.reuse, 0x9, RZ ;  /* 0x0000000902057810 */ /* 0x040fe40007ffe0ff */
[----:B------:R-:W-:Y:S02]  /*25770*/  I2FP.F32.S32 R4, R4 ;  /* 0x0000000400047245 */ /* 0x000fe40000201400 */
[----:B------:R-:W-:Y:S02]  /*25780*/  I2FP.F32.S32 R3, R2 ;  /* 0x0000000200037245 */ /* 0x000fe40000201400 */
[C---:B------:R-:W-:Y:S01]  /*25790*/  IADD3 R6, R2.reuse, 0x8, RZ ;  /* 0x0000000802067810 */ /* 0x040fe20007ffe0ff */
[CC--:B-1----:R-:W-:Y:S01]  /*257a0*/  FFMA.FTZ R12, R69.reuse, R4.reuse, R176 ;  /* 0x00000004450c7223 */ /* 0x0c2fe200000100b0 */
[C---:B------:R-:W-:Y:S01]  /*257b0*/  FFMA.FTZ R18, R69.reuse, R4, R178 ;  /* 0x0000000445127223 */ /* 0x040fe200000100b2 */
[----:B------:R-:W-:Y:S01]  /*257c0*/  I2FP.F32.S32 R4, R5 ;  /* 0x0000000500047245 */ /* 0x000fe20000201400 */
[CC--:B------:R-:W-:Y:S01]  /*257d0*/  FFMA.FTZ R13, R69.reuse, R3.reuse, R177 ;  /* 0x00000003450d7223 */ /* 0x0c0fe200000100b1 */
[C---:B------:R-:W-:Y:S01]  /*257e0*/  IADD3 R5, R2.reuse, 0x11, RZ ;  /* 0x0000001102057810 */ /* 0x040fe20007ffe0ff */
[C---:B------:R-:W-:Y:S01]  /*257f0*/  FFMA.FTZ R9, R69.reuse, R3, R174 ;  /* 0x0000000345097223 */ /* 0x040fe200000100ae */
[----:B------:R-:W-:Y:S01]  /*25800*/  I2FP.F32.S32 R3, R6 ;  /* 0x0000000600037245 */ /* 0x000fe20000201400 */
[CC--:B------:R-:W-:Y:S01]  /*25810*/  FFMA.FTZ R10, R69.reuse, R4.reuse, R172 ;  /* 0x00000004450a7223 */ /* 0x0c0fe200000100ac */
[C---:B------:R-:W-:Y:S01]  /*25820*/  FFMA.FTZ R16, R69.reuse, R4, R175 ;  /* 0x0000000445107223 */ /* 0x040fe200000100af */
[----:B------:R-:W-:Y:S02]  /*25830*/  I2FP.F32.S32 R4, R5 ;  /* 0x0000000500047245 */ /* 0x000fe40000201400 */
[C---:B------:R-:W-:Y:S01]  /*25840*/  IADD3 R5, R2.reuse, 0x19, RZ ;  /* 0x0000001902057810 */ /* 0x040fe20007ffe0ff */
[C---:B------:R-:W-:Y:S01]  /*25850*/  FFMA.FTZ R11, R69.reuse, R3, R170 ;  /* 0x00000003450b7223 */ /* 0x040fe200000100aa */
[C---:B------:R-:W-:Y:S01]  /*25860*/  IADD3 R6, R2.reuse, 0x10, RZ ;  /* 0x0000001002067810 */ /* 0x040fe20007ffe0ff */
[CC--:B------:R-:W-:Y:S01]  /*25870*/  FFMA.FTZ R41, R69.reuse, R4.reuse, R168 ;  /* 0x0000000445297223 */ /* 0x0c0fe200000100a8 */
[C---:B------:R-:W-:Y:S01]  /*25880*/  FFMA.FTZ R54, R69.reuse, R4, R171 ;  /* 0x0000000445367223 */ /* 0x040fe200000100ab */
[----:B------:R-:W-:Y:S01]  /*25890*/  I2FP.F32.S32 R4, R5 ;  /* 0x0000000500047245 */ /* 0x000fe20000201400 */
[C---:B------:R-:W-:Y:S01]  /*258a0*/  FFMA.FTZ R17, R69.reuse, R3, R173 ;  /* 0x0000000345117223 */ /* 0x040fe200000100ad */
[----:B------:R-:W-:Y:S02]  /*258b0*/  I2FP.F32.S32 R3, R6 ;  /* 0x0000000600037245 */ /* 0x000fe40000201400 */
[C---:B------:R-:W-:Y:S01]  /*258c0*/  IADD3 R5, R2.reuse, 0x21, RZ ;  /* 0x0000002102057810 */ /* 0x040fe20007ffe0ff */
        /* <DEDUP_REMOVED lines=17> */
[C---:B------:R-:W-:Y:S01]  /*259e0*/  FFMA.FTZ R148, R69.reuse, R4, R148 ;  /* 0x0000000445947223 */ /* 0x040fe20000010094 */
[C---:B------:R-:W-:Y:S01]  /*259f0*/  IADD3 R4, R2.reuse, 0x39, RZ ;  /* 0x0000003902047810 */ /* 0x040fe20007ffe0ff */
[CC--:B------:R-:W-:Y:S01]  /*25a00*/  FFMA.FTZ R145, R69.reuse, R3.reuse, R145 ;  /* 0x0000000345917223 */ /* 0x0c0fe20000010091 */
[C---:B------:R-:W-:Y:S01]  /*25a10*/  FFMA.FTZ R141, R69.reuse, R3, R141 ;  /* 0x00000003458d7223 */ /* 0x040fe2000001008d */
[----:B------:R-:W-:Y:S02]  /*25a20*/  I2FP.F32.S32 R3, R6 ;  /* 0x0000000600037245 */ /* 0x000fe40000201400 */
[C---:B------:R-:W-:Y:S02]  /*25a30*/  IADD3 R6, R2.reuse, 0x31, RZ ;  /* 0x0000003102067810 */ /* 0x040fe40007ffe0ff */
[----:B------:R-:W-:Y:S01]  /*25a40*/  I2FP.F32.S32 R4, R4 ;  /* 0x0000000400047245 */ /* 0x000fe20000201400 */
[CC--:B------:R-:W-:Y:S01]  /*25a50*/  FFMA.FTZ R143, R69.reuse, R3.reuse, R143 ;  /* 0x00000003458f7223 */ /* 0x0c0fe2000001008f */
[----:B------:R-:W-:Y:S01]  /*25a60*/  I2FP.F32.S32 R6, R6 ;  /* 0x0000000600067245 */ /* 0x000fe20000201400 */
[C---:B------:R-:W-:Y:S01]  /*25a70*/  FFMA.FTZ R147, R69.reuse, R3, R147 ;  /* 0x0000000345937223 */ /* 0x040fe20000010093 */
[C---:B------:R-:W-:Y:S01]  /*25a80*/  IADD3 R5, R2.reuse, 0x38, RZ ;  /* 0x0000003802057810 */ /* 0x040fe20007ffe0ff */
[CC--:B------:R-:W-:Y:S01]  /*25a90*/  FFMA.FTZ R153, R69.reuse, R4.reuse, R153 ;  /* 0x0000000445997223 */ /* 0x0c0fe20000010099 */
[----:B------:R-:W-:Y:S01]  /*25aa0*/  FFMA.FTZ R159, R69, R4, R159 ;  /* 0x00000004459f7223 */ /* 0x000fe2000001009f */
[----:B------:R-:W-:Y:S01]  /*25ab0*/  FMNMX.FTZ R4, R9, R72, !PT ;  /* 0x0000004809047209 */ /* 0x000fe20007810000 */
[CC--:B------:R-:W-:Y:S01]  /*25ac0*/  FFMA.FTZ R156, R69.reuse, R6.reuse, R156 ;  /* 0x00000006459c7223 */ /* 0x0c0fe2000001009c */
[----:B------:R-:W-:Y:S01]  /*25ad0*/  IADD3 R7, R2, 0x30, RZ ;  /* 0x0000003002077810 */ /* 0x000fe20007ffe0ff */
[----:B------:R-:W-:Y:S01]  /*25ae0*/  FFMA.FTZ R162, R69, R6, R162 ;  /* 0x0000000645a27223 */ /* 0x000fe200000100a2 */
        /* <DEDUP_REMOVED lines=23> */
[----:B------:R-:W-:Y:S01]  /*25c60*/  IADD3 R3, R2, 0x41, RZ ;  /* 0x0000004102037810 */ /* 0x000fe20007ffe0ff */
[C---:B------:R-:W-:Y:S01]  /*25c70*/  FFMA.FTZ R155, R69.reuse, R4, R155 ;  /* 0x00000004459b7223 */ /* 0x040fe2000001009b */
[----:B------:R-:W-:Y:S02]  /*25c80*/  FMNMX.FTZ R6, R54, R6, !PT ;  /* 0x0000000636067209 */ /* 0x000fe40007810000 */
[----:B------:R-:W-:Y:S02]  /*25c90*/  FMNMX.FTZ R4, R44, R5, !PT ;  /* 0x000000052c047209 */ /* 0x000fe40007810000 */
[----:B------:R-:W-:Y:S02]  /*25ca0*/  I2FP.F32.S32 R3, R3 ;  /* 0x0000000300037245 */ /* 0x000fe40000201400 */
[----:B------:R-:W-:Y:S02]  /*25cb0*/  FMNMX.FTZ R5, R60, R6, !PT ;  /* 0x000000063c057209 */ /* 0x000fe40007810000 */
[----:B------:R-:W-:Y:S01]  /*25cc0*/  IADD3 R8, R2, 0x49, RZ ;  /* 0x0000004902087810 */ /* 0x000fe20007ffe0ff */
[CC--:B------:R-:W-:Y:S01]  /*25cd0*/  FFMA.FTZ R149, R69.reuse, R3.reuse, R149 ;  /* 0x0000000345957223 */ /* 0x0c0fe20000010095 */
[----:B------:R-:W-:Y:S01]  /*25ce0*/  FMNMX.FTZ R4, R52, R4, !PT ;  /* 0x0000000434047209 */ /* 0x000fe20007810000 */
[----:B------:R-:W-:Y:S01]  /*25cf0*/  FFMA.FTZ R158, R69, R3, R158 ;  /* 0x00000003459e7223 */ /* 0x000fe2000001009e */
[----:B------:R-:W-:Y:S02]  /*25d00*/  I2FP.F32.S32 R3, R8 ;  /* 0x0000000800037245 */ /* 0x000fe40000201400 */
[----:B------:R-:W-:Y:S02]  /*25d10*/  FMNMX.FTZ R6, R61, R5, !PT ;  /* 0x000000053d067209 */ /* 0x000fe40007810000 */
[----:B------:R-:W-:Y:S01]  /*25d20*/  FMNMX.FTZ R5, R141, R4, !PT ;  /* 0x000000048d057209 */ /* 0x000fe20007810000 */
[-C--:B------:R-:W-:Y:S01]  /*25d30*/  FFMA.FTZ R165, R69, R3.reuse, R43 ;  /* 0x0000000345a57223 */ /* 0x080fe2000001002b */
[----:B------:R-:W-:Y:S01]  /*25d40*/  FMNMX.FTZ R6, R145, R6, !PT ;  /* 0x0000000691067209 */ /* 0x000fe20007810000 */
[----:B------:R-:W-:Y:S01]  /*25d50*/  FFMA.FTZ R154, R69, R3, R154 ;  /* 0x00000003459a7223 */ /* 0x000fe2000001009a */
        /* <DEDUP_REMOVED lines=8> */
[C---:B------:R-:W-:Y:S01]  /*25de0*/  FFMA.FTZ R174, R69.reuse, R3, R152 ;  /* 0x0000000345ae7223 */ /* 0x040fe20000010098 */
[----:B------:R-:W-:Y:S01]  /*25df0*/  FMNMX.FTZ R5, R144, R5, !PT ;  /* 0x0000000590057209 */ /* 0x000fe20007810000 */
[CC--:B------:R-:W-:Y:S01]  /*25e00*/  FFMA.FTZ R152, R69.reuse, R4.reuse, R47 ;  /* 0x0000000445987223 */ /* 0x0c0fe2000001002f */
[C---:B------:R-:W-:Y:S01]  /*25e10*/  FFMA.FTZ R173, R69.reuse, R4, R45 ;  /* 0x0000000445ad7223 */ /* 0x040fe2000001002d */
[----:B------:R-:W-:Y:S01]  /*25e20*/  FMNMX.FTZ R6, R148, R6, !PT ;  /* 0x0000000694067209 */ /* 0x000fe20007810000 */
[----:B------:R-:W-:Y:S01]  /*25e30*/  FFMA.FTZ R168, R69, R3, R46 ;  /* 0x0000000345a87223 */ /* 0x000fe2000001002e */
[----:B------:R-:W-:Y:S02]  /*25e40*/  FMNMX.FTZ R4, R151, R5, !PT ;  /* 0x0000000597047209 */ /* 0x000fe40007810000 */
[----:B------:R-:W-:Y:S02]  /*25e50*/  FMNMX.FTZ R5, R161, R6, !PT ;  /* 0x00000006a1057209 */ /* 0x000fe40007810000 */
        /* <DEDUP_REMOVED lines=15> */
[CC--:B------:R-:W-:Y:S01]  /*25f50*/  FFMA.FTZ R183, R69.reuse, R4.reuse, R37 ;  /* 0x0000000445b77223 */ /* 0x0c0fe20000010025 */
[----:B------:R-:W-:Y:S01]  /*25f60*/  IADD3 R3, R2, 0x59, RZ ;  /* 0x0000005902037810 */ /* 0x000fe20007ffe0ff */
[----:B------:R-:W-:Y:S01]  /*25f70*/  FFMA.FTZ R188, R69, R4, R42 ;  /* 0x0000000445bc7223 */ /* 0x000fe2000001002a */
[----:B------:R-:W-:Y:S02]  /*25f80*/  FMNMX.FTZ R6, R158, R6, !PT ;  /* 0x000000069e067209 */ /* 0x000fe40007810000 */
[----:B------:R-:W-:Y:S02]  /*25f90*/  FMNMX.FTZ R4, R163, R5, !PT ;  /* 0x00000005a3047209 */ /* 0x000fe40007810000 */
[----:B------:R-:W-:Y:S02]  /*25fa0*/  I2FP.F32.S32 R3, R3 ;  /* 0x0000000300037245 */ /* 0x000fe40000201400 */
[----:B------:R-:W-:Y:S02]  /*25fb0*/  FMNMX.FTZ R5, R155, R6, !PT ;  /* 0x000000069b057209 */ /* 0x000fe40007810000 */
[----:B------:R-:W-:Y:S01]  /*25fc0*/  IADD3 R8, R2, 0x61, RZ ;  /* 0x0000006102087810 */ /* 0x000fe20007ffe0ff */
[-C--:B------:R-:W-:Y:S01]  /*25fd0*/  FFMA.FTZ R171, R69, R3.reuse, R51 ;  /* 0x0000000345ab7223 */ /* 0x080fe20000010033 */
[----:B------:R-:W-:Y:S01]  /*25fe0*/  FMNMX.FTZ R4, R165, R4, !PT ;  /* 0x00000004a5047209 */ /* 0x000fe20007810000 */
[C---:B------:R-:W-:Y:S01]  /*25ff0*/  FFMA.FTZ R176, R69.reuse, R3, R49 ;  /* 0x0000000345b07223 */ /* 0x040fe20000010031 */
[----:B------:R-:W-:Y:S01]  /*26000*/  FMNMX.FTZ R6, R154, R5, !PT ;  /* 0x000000059a067209 */ /* 0x000fe20007810000 */
[----:B------:R-:W-:Y:S01]  /*26010*/  LDSM.16.MT88.4 R48, [R209+0x10000] ;  /* 0x01000000d130783b */ /* 0x000fe20000004200 */
[----:B------:R-:W-:Y:S02]  /*26020*/  I2FP.F32.S32 R3, R8 ;  /* 0x0000000800037245 */ /* 0x000fe40000201400 */
[----:B------:R-:W-:Y:S02]  /*26030*/  FMNMX.FTZ R5, R168, R4, !PT ;  /* 0x00000004a8057209 */ /* 0x000fe40007810000 */
[----:B------:R-:W-:Y:S01]  /*26040*/  FMNMX.FTZ R6, R174, R6, !PT ;  /* 0x00000006ae067209 */ /* 0x000fe20007810000 */
[C---:B------:R-:W-:Y:S01]  /*26050*/  FFMA.FTZ R192, R69.reuse, R3, R39 ;  /* 0x0000000345c07223 */ /* 0x040fe20000010027 */
[----:B------:R-:W-:Y:S01]  /*26060*/  FMNMX.FTZ R5, R152, R5, !PT ;  /* 0x0000000598057209 */ /* 0x000fe20007810000 */
[----:B------:R-:W-:Y:S01]  /*26070*/  FFMA.FTZ R184, R69, R3, R55 ;  /* 0x0000000345b87223 */ /* 0x000fe20000010037 */
[C---:B------:R-:W-:Y:S02]  /*26080*/  IADD3 R3, R2.reuse, 0x68, RZ ;  /* 0x0000006802037810 */ /* 0x040fe40007ffe0ff */
[----:B------:R-:W-:Y:S02]  /*26090*/  IADD3 R7, R2, 0x69, RZ ;  /* 0x0000006902077810 */ /* 0x000fe40007ffe0ff */
[----:B------:R-:W-:Y:S02]  /*260a0*/  FMNMX.FTZ R6, R173, R6, !PT ;  /* 0x00000006ad067209 */ /* 0x000fe40007810000 */
[----:B------:R-:W-:Y:S02]  /*260b0*/  FMNMX.FTZ R5, R170, R5, !PT ;  /* 0x00000005aa057209 */ /* 0x000fe40007810000 */
[----:B------:R-:W-:Y:S02]  /*260c0*/  I2FP.F32.S32 R3, R3 ;  /* 0x0000000300037245 */ /* 0x000fe40000201400 */
[----:B------:R-:W-:Y:S02]  /*260d0*/  I2FP.F32.S32 R4, R7 ;  /* 0x0000000700047245 */ /* 0x000fe40000201400 */
[----:B------:R-:W-:Y:S01]  /*260e0*/  FMNMX.FTZ R6, R178, R6, !PT ;  /* 0x00000006b2067209 */ /* 0x000fe20007810000 */
[CC--:B------:R-:W-:Y:S01]  /*260f0*/  FFMA.FTZ R182, R69.reuse, R3.reuse, R58 ;  /* 0x0000000345b67223 */ /* 0x0c0fe2000001003a */
[----:B------:R-:W-:Y:S01]  /*26100*/  IADD3 R8, R2, 0x70, RZ ;  /* 0x0000007002087810 */ /* 0x000fe20007ffe0ff */
[----:B------:R-:W-:Y:S01]  /*26110*/  FFMA.FTZ R189, R69, R3, R56 ;  /* 0x0000000345bd7223 */ /* 0x000fe20000010038 */
[----:B------:R-:W-:Y:S01]  /*26120*/  FMNMX.FTZ R5, R171, R5, !PT ;  /* 0x00000005ab057209 */ /* 0x000fe20007810000 */
[CC--:B------:R-:W-:Y:S01]  /*26130*/  FFMA.FTZ R185, R69.reuse, R4.reuse, R59 ;  /* 0x0000000445b97223 */ /* 0x0c0fe2000001003b */
[----:B------:R-:W-:Y:S01]  /*26140*/  FFMA.FTZ R193, R69, R4, R57 ;  /* 0x0000000445c17223 */ /* 0x000fe20000010039 */
[----:B------:R-:W-:Y:S01]  /*26150*/  FMNMX.FTZ R6, R176, R6, !PT ;  /* 0x00000006b0067209 */ /* 0x000fe20007810000 */
[----:B------:R-:W-:Y:S01]  /*26160*/  LDSM.16.MT88.4 R56, [R210+0x10000] ;  /* 0x01000000d238783b */ /* 0x000fe20000004200 */
[----:B------:R-:W-:Y:S02]  /*26170*/  I2FP.F32.S32 R3, R8 ;  /* 0x0000000800037245 */ /* 0x000fe40000201400 */
[----:B------:R-:W-:Y:S02]  /*26180*/  FMNMX.FTZ R4, R183, R5, !PT ;  /* 0x00000005b7047209 */ /* 0x000fe40007810000 */
[----:B------:R-:W-:Y:S01]  /*26190*/  FMNMX.FTZ R5, R188, R6, !PT ;  /* 0x00000006bc057209 */ /* 0x000fe20007810000 */
[CC--:B------:R-:W-:Y:S01]  /*261a0*/  FFMA.FTZ R239, R69.reuse, R3.reuse, R36 ;  /* 0x0000000345ef7223 */ /* 0x0c0fe20000010024 */
[----:B------:R-:W-:Y:S01]  /*261b0*/  FMNMX.FTZ R4, R184, R4, !PT ;  /* 0x00000004b8047209 */ /* 0x000fe20007810000 */
[C---:B------:R-:W-:Y:S01]  /*261c0*/  FFMA.FTZ R196, R69.reuse, R3, R62 ;  /* 0x0000000345c47223 */ /* 0x040fe2000001003e */
[----:B------:R-:W-:Y:S02]  /*261d0*/  IADD3 R3, R2, 0x71, RZ ;  /* 0x0000007102037810 */ /* 0x000fe40007ffe0ff */
[----:B------:R-:W-:Y:S02]  /*261e0*/  FMNMX.FTZ R6, R192, R5, !PT ;  /* 0x00000005c0067209 */ /* 0x000fe40007810000 */
[----:B------:R-:W-:Y:S02]  /*261f0*/  FMNMX.FTZ R5, R182, R4, !PT ;  /* 0x00000004b6057209 */ /* 0x000fe40007810000 */
[----:B------:R-:W-:Y:S02]  /*26200*/  I2FP.F32.S32 R3, R3 ;  /* 0x0000000300037245 */ /* 0x000fe40000201400 */
[C---:B------:R-:W-:Y:S02]  /*26210*/  IADD3 R7, R2.reuse, 0x78, RZ ;  /* 0x0000007802077810 */ /* 0x040fe40007ffe0ff */
[----:B------:R-:W-:Y:S01]  /*26220*/  IADD3 R8, R2, 0x79, RZ ;  /* 0x0000007902087810 */ /* 0x000fe20007ffe0ff */
[----:B------:R-:W-:Y:S01]  /*26230*/  FFMA.FTZ R207, R69, R3, R38 ;  /* 0x0000000345cf7223 */ /* 0x000fe20000010026 */
[----:B------:R-:W-:Y:S01]  /*26240*/  FMNMX.FTZ R2, R185, R5, !PT ;  /* 0x00000005b9027209 */ /* 0x000fe20007810000 */
[C---:B------:R-:W-:Y:S01]  /*26250*/  FFMA.FTZ R195, R69.reuse, R3, R63 ;  /* 0x0000000345c37223 */ /* 0x040fe2000001003f */
[----:B------:R-:W-:Y:S01]  /*26260*/  I2FP.F32.S32 R4, R7 ;  /* 0x0000000700047245 */ /* 0x000fe20000201400 */
[----:B------:R-:W-:Y:S01]  /*26270*/  LDSM.16.MT88.4 R36, [R211+0xc000] ;  /* 0x00c00000d324783b */ /* 0x000fe20000004200 */
[----:B------:R-:W-:Y:S02]  /*26280*/  FMNMX.FTZ R3, R196, R2, !PT ;  /* 0x00000002c4037209 */ /* 0x000fe40007810000 */
[----:B------:R-:W-:Y:S01]  /*26290*/  I2FP.F32.S32 R2, R8 ;  /* 0x0000000800027245 */ /* 0x000fe20000201400 */
[----:B------:R-:W-:Y:S01]  /*262a0*/  FFMA.FTZ R74, R69, R4, R74 ;  /* 0x00000004454a7223 */ /* 0x000fe2000001004a */
[----:B------:R-:W-:Y:S01]  /*262b0*/  FMNMX.FTZ R6, R189, R6, !PT ;  /* 0x00000006bd067209 */ /* 0x000fe20007810000 */
[----:B------:R-:W-:Y:S01]  /*262c0*/  FFMA.FTZ R236, R69, R4, R64 ;  /* 0x0000000445ec7223 */ /* 0x000fe20000010040 */
[----:B------:R-:W-:Y:S01]  /*262d0*/  FMNMX.FTZ R3, R195, R3, !PT ;  /* 0x00000003c3037209 */ /* 0x000fe20007810000 */
[----:B------:R-:W-:Y:S01]  /*262e0*/  FFMA.FTZ R75, R69, R2, R0 ;  /* 0x00000002454b7223 */ /* 0x000fe20000010000 */
[----:B------:R-:W-:Y:S01]  /*262f0*/  FMNMX.FTZ R6, R193, R6, !PT ;  /* 0x00000006c1067209 */ /* 0x000fe20007810000 */
[----:B------:R-:W-:Y:S01]  /*26300*/  FFMA.FTZ R237, R69, R2, R65 ;  /* 0x0000000245ed7223 */ /* 0x000fe20000010041 */
[----:B------:R-:W-:Y:S01]  /*26310*/  FMNMX.FTZ R0, R74, R3, !PT ;  /* 0x000000034a007209 */ /* 0x000fe20007810000 */
[----:B------:R-:W-:Y:S01]  /*26320*/  LDSM.16.MT88.4 R64, [R212+0x10000] ;  /* 0x01000000d440783b */ /* 0x000fe20000004200 */
[----:B------:R-:W-:Y:S02]  /*26330*/  FMNMX.FTZ R6, R239, R6, !PT ;  /* 0x00000006ef067209 */ /* 0x000fe40007810000 */
[----:B------:R-:W-:Y:S02]  /*26340*/  FMNMX.FTZ R0, R75, R0, !PT ;  /* 0x000000004b007209 */ /* 0x000fe40007810000 */
[----:B---3--:R-:W-:Y:S03]  /*26350*/  FMNMX.FTZ R71, R207, R6, !PT ;  /* 0x00000006cf477209 */ /* 0x008fe60007810000 */
[----:B------:R-:W1:Y:S01]  /*26360*/  SHFL.BFLY PT, R2, R0, 0x2, 0x1f ;  /* 0x0c401f0000027f89 */ /* 0x000e6200000e0000 */
[----:B------:R-:W-:Y:S04]  /*26370*/  FMNMX.FTZ R71, R236, R71, !PT ;  /* 0x00000047ec477209 */ /* 0x000fe80007810000 */
[----:B------:R-:W-:Y:S05]  /*26380*/  FMNMX.FTZ R71, R237, R71, !PT ;  /* 0x00000047ed477209 */ /* 0x000fea0007810000 */
[----:B------:R-:W2:Y:S01]  /*26390*/  SHFL.BFLY PT, R3, R71, 0x2, 0x1f ;  /* 0x0c401f0047037f89 */ /* 0x000ea200000e0000 */
[----:B-1----:R-:W-:Y:S07]  /*263a0*/  FMNMX.FTZ R0, R0, R2, !PT ;  /* 0x0000000200007209 */ /* 0x002fee0007810000 */
[----:B------:R-:W1:Y:S01]  /*263b0*/  SHFL.BFLY PT, R2, R0, 0x1, 0x1f ;  /* 0x0c201f0000027f89 */ /* 0x000e6200000e0000 */
[----:B--2---:R-:W-:Y:S07]  /*263c0*/  FMNMX.FTZ R71, R71, R3, !PT ;  /* 0x0000000347477209 */ /* 0x004fee0007810000 */
[----:B------:R-:W2:Y:S01]  /*263d0*/  SHFL.BFLY PT, R3, R71, 0x1, 0x1f ;  /* 0x0c201f0047037f89 */ /* 0x000ea200000e0000 */
[----:B-1----:R-:W-:Y:S04]  /*263e0*/  FMNMX.FTZ R70, R0, R2, !PT ;  /* 0x0000000200467209 */ /* 0x002fe80007810000 */
[C---:B------:R-:W-:Y:S01]  /*263f0*/  FSETP.NEU.FTZ.AND P0, PT, R70.reuse, -INF , PT ;  /* 0xff8000004600780b */ /* 0x040fe20003f1d000 */
[----:B------:R-:W-:Y:S01]  /*26400*/  FADD.FTZ R0, -R70, R72 ;  /* 0x0000004846007221 */ /* 0x000fe20000010100 */
[C---:B----4-:R-:W-:Y:S03]  /*26410*/  FMUL.FTZ R4, R68.reuse, R70 ;  /* 0x0000004644047220 */ /* 0x050fe60000410000 */
[C---:B------:R-:W-:Y:S01]  /*26420*/  FMUL.FTZ R0, R68.reuse, R0 ;  /* 0x0000000044007220 */ /* 0x040fe20000410000 */
[----:B--2---:R-:W-:Y:S03]  /*26430*/  FMNMX.FTZ R71, R71, R3, !PT ;  /* 0x0000000347477209 */ /* 0x004fe60007810000 */
[----:B------:R1:W2:Y:S02]  /*26440*/  MUFU.EX2 R3, R0 ;  /* 0x0000000000037308 */ /* 0x0002a40000000800 */
[----:B------:R-:W-:Y:S01]  /*26450*/  FADD.FTZ R2, -R71, R73 ;  /* 0x0000004947027221 */ /* 0x000fe20000010100 */
[C---:B------:R-:W-:Y:S03]  /*26460*/  FMUL.FTZ R140, R68.reuse, R71 ;  /* 0x00000047448c7220 */ /* 0x040fe60000410000 */
[----:B-1----:R-:W-:Y:S01]  /*26470*/  FMUL.FTZ R0, R68, R2 ;  /* 0x0000000244007220 */ /* 0x002fe20000410000 */
[----:B------:R-:W-:Y:S01]  /*26480*/  FSEL R2, R4, RZ, P0 ;  /* 0x000000ff04027208 */ /* 0x000fe20000000000 */
[----:B--2---:R-:W-:Y:S01]  /*26490*/  FMUL.FTZ R6, R3, R82 ;  /* 0x0000005203067220 */ /* 0x004fe20000410000 */
[----:B------:R-:W-:Y:S01]  /*264a0*/  FSETP.NEU.FTZ.AND P0, PT, R71, -INF , PT ;  /* 0xff8000004700780b */ /* 0x000fe20003f1d000 */
[C---:B------:R-:W-:Y:S01]  /*264b0*/  FMUL.FTZ R7, R3.reuse, R83 ;  /* 0x0000005303077220 */ /* 0x040fe20000410000 */
[----:B------:R-:W-:Y:S01]  /*264c0*/  FMUL.FTZ R19, R3, R87 ;  /* 0x0000005703137220 */ /* 0x000fe20000410000 */
[--C-:B------:R-:W-:Y:S01]  /*264d0*/  FFMA.FTZ R4, R9, R68, -R2.reuse ;  /* 0x0000004409047223 */ /* 0x100fe20000010802 */
[----:B------:R-:W-:Y:S01]  /*264e0*/  FSEL R140, R140, RZ, P0 ;  /* 0x000000ff8c8c7208 */ /* 0x000fe20000000000 */
[----:B------:R-:W1:Y:S01]  /*264f0*/  MUFU.EX2 R0, R0 ;  /* 0x0000000000007308 */ /* 0x000e620000000800 */
[C---:B------:R-:W-:Y:S01]  /*26500*/  FMUL.FTZ R26, R3.reuse, R94 ;  /* 0x0000005e031a7220 */ /* 0x040fe20000410000 */
[----:B------:R-:W-:Y:S01]  /*26510*/  FMUL.FTZ R27, R3, R95 ;  /* 0x0000005f031b7220 */ /* 0x000fe20000410000 */
[--C-:B------:R-:W-:Y:S01]  /*26520*/  FFMA.FTZ R72, R141, R68, -R2.reuse ;  /* 0x000000448d487223 */ /* 0x100fe20000010802 */
[C---:B------:R-:W-:Y:S01]  /*26530*/  FMUL.FTZ R34, R3.reuse, R102 ;  /* 0x0000006603227220 */ /* 0x040fe20000410000 */
[C---:B------:R-:W-:Y:S01]  /*26540*/  FMUL.FTZ R35, R3.reuse, R103 ;  /* 0x0000006703237220 */ /* 0x040fe20000410000 */
[C---:B------:R-:W-:Y:S01]  /*26550*/  FMUL.FTZ R42, R3.reuse, R110 ;  /* 0x0000006e032a7220 */ /* 0x040fe20000410000 */
[C---:B------:R-:W-:Y:S03]  /*26560*/  FMUL.FTZ R43, R3.reuse, R111 ;  /* 0x0000006f032b7220 */ /* 0x040fe60000410000 */
[----:B------:R2:W-:Y:S01]  /*26570*/  MUFU.EX2 R199, R4 ;  /* 0x0000000400c77308 */ /* 0x0005e20000000800 */
[--C-:B------:R-:W-:Y:S01]  /*26580*/  FFMA.FTZ R44, R44, R68, -R2.reuse ;  /* 0x000000442c2c7223 */ /* 0x100fe20000010802 */
[C---:B------:R-:W-:Y:S01]  /*26590*/  FMUL.FTZ R46, R3.reuse, R118 ;  /* 0x00000076032e7220 */ /* 0x040fe20000410000 */
[C---:B------:R-:W-:Y:S01]  /*265a0*/  FMUL.FTZ R47, R3.reuse, R119 ;  /* 0x00000077032f7220 */ /* 0x040fe20000410000 */
[--C-:B------:R-:W-:Y:S01]  /*265b0*/  FFMA.FTZ R74, R74, R68, -R2.reuse ;  /* 0x000000444a4a7223 */ /* 0x100fe20000010802 */
[C---:B------:R-:W-:Y:S01]  /*265c0*/  FMUL.FTZ R55, R3.reuse, R123 ;  /* 0x0000007b03377220 */ /* 0x040fe20000410000 */
[C---:B------:R-:W-:Y:S01]  /*265d0*/  FMUL.FTZ R62, R3.reuse, R130 ;  /* 0x00000082033e7220 */ /* 0x040fe20000410000 */
[----:B------:R-:W-:Y:S03]  /*265e0*/  FMUL.FTZ R63, R3, R131 ;  /* 0x00000083033f7220 */ /* 0x000fe60000410000 */
[----:B------:R3:W-:Y:S01]  /*265f0*/  MUFU.EX2 R177, R72 ;  /* 0x0000004800b17308 */ /* 0x0007e20000000800 */
[C---:B-1----:R-:W-:Y:S01]  /*26600*/  FMUL.FTZ R5, R0.reuse, R81 ;  /* 0x0000005100057220 */ /* 0x042fe20000410000 */
[C---:B------:R-:W-:Y:S01]  /*26610*/  FMUL.FTZ R8, R0.reuse, R76 ;  /* 0x0000004c00087220 */ /* 0x040fe20000410000 */
[C---:B------:R-:W-:Y:S01]  /*26620*/  FMUL.FTZ R9, R0.reuse, R77 ;  /* 0x0000004d00097220 */ /* 0x040fe20000410000 */
[C---:B------:R-:W-:Y:S01]  /*26630*/  FMUL.FTZ R24, R0.reuse, R92 ;  /* 0x0000005c00187220 */ /* 0x040fe20000410000 */
[C---:B------:R-:W-:Y:S01]  /*26640*/  FMUL.FTZ R25, R0.reuse, R93 ;  /* 0x0000005d00197220 */ /* 0x040fe20000410000 */
[C---:B------:R-:W-:Y:S01]  /*26650*/  FMUL.FTZ R32, R0.reuse, R100 ;  /* 0x0000006400207220 */ /* 0x040fe20000410000 */
[----:B------:R-:W-:Y:S03]  /*26660*/  FMUL.FTZ R33, R0, R101 ;  /* 0x0000006500217220 */ /* 0x000fe60000410000 */
[----:B------:R1:W-:Y:S01]  /*26670*/  MUFU.EX2 R190, R44 ;  /* 0x0000002c00be7308 */ /* 0x0003e20000000800 */
[-C--:B--2---:R-:W-:Y:S01]  /*26680*/  FFMA.FTZ R4, R12, R68.reuse, -R2 ;  /* 0x000000440c047223 */ /* 0x084fe20000010802 */
[----:B------:R-:W-:Y:S01]  /*26690*/  FMUL.FTZ R45, R0, R117 ;  /* 0x00000075002d7220 */ /* 0x000fe20000410000 */
[----:B------:R-:W-:Y:S01]  /*266a0*/  LDSM.16.MT88.4 R92, [R210+0xc800] ;  /* 0x00c80000d25c783b */ /* 0x000fe20000004200 */
[----:B------:R-:W-:Y:S01]  /*266b0*/  FFMA.FTZ R61, R61, R68, -R140 ;  /* 0x000000443d3d7223 */ /* 0x000fe2000001088c */
[----:B------:R-:W-:Y:S02]  /*266c0*/  ISETP.GT.AND P0, PT, R246, 0x1, PT ;  /* 0x00000001f600780c */ /* 0x000fe40003f04270 */
[----:B------:R-:W-:Y:S03]  /*266d0*/  MOV R246, R242 ;  /* 0x000000f200f67202 */ /* 0x000fe60000000f00 */
[----:B------:R2:W4:Y:S01]  /*266e0*/  MUFU.EX2 R202, R4 ;  /* 0x0000000400ca7308 */ /* 0x0005220000000800 */
[--C-:B---3--:R-:W-:Y:S01]  /*266f0*/  FFMA.FTZ R72, R142, R68, -R2.reuse ;  /* 0x000000448e487223 */ /* 0x108fe20000010802 */
[----:B------:R-:W-:Y:S08]  /*26700*/  LDSM.16.MT88.4 R100, [R211+0xc800] ;  /* 0x00c80000d364783b */ /* 0x000ff00000004200 */
[----:B------:R3:W-:Y:S01]  /*26710*/  MUFU.EX2 R175, R72 ;  /* 0x0000004800af7308 */ /* 0x0007e20000000800 */
[----:B-1----:R-:W-:Y:S09]  /*26720*/  FMUL.FTZ R44, R0, R116 ;  /* 0x00000074002c7220 */ /* 0x002ff20000410000 */
[----:B------:R1:W-:Y:S01]  /*26730*/  MUFU.EX2 R179, R61 ;  /* 0x0000003d00b37308 */ /* 0x0003e20000000800 */
[-CC-:B--2---:R-:W-:Y:S01]  /*26740*/  FFMA.FTZ R4, R11, R68.reuse, -R2.reuse ;  /* 0x000000440b047223 */ /* 0x184fe20000010802 */
[----:B----4-:R-:W-:Y:S01]  /*26750*/  F2FP.F16.F32.PACK_AB R81, R202, R199 ;  /* 0x000000c7ca51723e */ /* 0x010fe200000000ff */
[----:B------:R-:W-:Y:S07]  /*26760*/  FMUL.FTZ R11, R3, R79 ;  /* 0x0000004f030b7220 */ /* 0x000fee0000410000 */
[----:B------:R2:W-:Y:S01]  /*26770*/  MUFU.EX2 R201, R4 ;  /* 0x0000000400c97308 */ /* 0x0005e20000000800 */
[-CC-:B---3--:R-:W-:Y:S01]  /*26780*/  FFMA.FTZ R72, R143, R68.reuse, -R2.reuse ;  /* 0x000000448f487223 */ /* 0x188fe20000010802 */
[----:B-1----:R-:W-:Y:S01]  /*26790*/  FMUL.FTZ R61, R0, R129 ;  /* 0x00000081003d7220 */ /* 0x002fe20000410000 */
[----:B--2---:R-:W-:Y:S01]  /*267a0*/  FFMA.FTZ R4, R10, R68, -R2 ;  /* 0x000000440a047223 */ /* 0x004fe20000010802 */
[----:B------:R-:W-:Y:S02]  /*267b0*/  FMUL.FTZ R10, R3, R78 ;  /* 0x0000004e030a7220 */ /* 0x000fe40000410000 */
[----:B------:R-:W-:Y:S04]  /*267c0*/  LDSM.16.MT88.4 R76, [R211+0x10000] ;  /* 0x01000000d34c783b */ /* 0x000fe80000004200 */
[----:B------:R1:W2:Y:S02]  /*267d0*/  MUFU.EX2 R206, R4 ;  /* 0x0000000400ce7308 */ /* 0x0002a40000000800 */
[-CC-:B-1----:R-:W-:Y:S01]  /*267e0*/  FFMA.FTZ R4, R13, R68.reuse, -R140.reuse ;  /* 0x000000440d047223 */ /* 0x182fe2000001088c */
[----:B--2---:R-:W-:Y:S01]  /*267f0*/  F2FP.F16.F32.PACK_AB R83, R206, R201 ;  /* 0x000000c9ce53723e */ /* 0x004fe200000000ff */
[----:B------:R-:W1:Y:S06]  /*26800*/  LDSM.16.MT88.4 R12, [R209+0xc000] ;  /* 0x00c00000d10c783b */ /* 0x000e6c0000004200 */
[----:B------:R2:W-:Y:S02]  /*26810*/  MUFU.EX2 R197, R4 ;  /* 0x0000000400c57308 */ /* 0x0005e40000000800 */
[--C-:B--2---:R-:W-:Y:S01]  /*26820*/  FFMA.FTZ R4, R18, R68, -R140.reuse ;  /* 0x0000004412047223 */ /* 0x104fe2000001088c */
[----:B------:R-:W-:Y:S07]  /*26830*/  FMUL.FTZ R18, R3, R86 ;  /* 0x0000005603127220 */ /* 0x000fee0000410000 */
[----:B------:R2:W3:Y:S02]  /*26840*/  MUFU.EX2 R198, R4 ;  /* 0x0000000400c67308 */ /* 0x0004e40000000800 */
[-CC-:B--2---:R-:W-:Y:S01]  /*26850*/  FFMA.FTZ R4, R17, R68.reuse, -R140.reuse ;  /* 0x0000004411047223 */ /* 0x184fe2000001088c */
[----:B------:R-:W-:Y:S07]  /*26860*/  FMUL.FTZ R17, R0, R85 ;  /* 0x0000005500117220 */ /* 0x000fee0000410000 */
[----:B------:R2:W-:Y:S02]  /*26870*/  MUFU.EX2 R200, R4 ;  /* 0x0000000400c87308 */ /* 0x0005e40000000800 */
[----:B--2---:R-:W-:Y:S01]  /*26880*/  FFMA.FTZ R4, R16, R68, -R140 ;  /* 0x0000004410047223 */ /* 0x004fe2000001088c */
[C---:B------:R-:W-:Y:S07]  /*26890*/  FMUL.FTZ R16, R0.reuse, R84 ;  /* 0x0000005400107220 */ /* 0x040fee0000410000 */
[----:B------:R2:W4:Y:S02]  /*268a0*/  MUFU.EX2 R204, R4 ;  /* 0x0000000400cc7308 */ /* 0x0005240000000800 */
[----:B--2---:R-:W-:Y:S01]  /*268b0*/  FMUL.FTZ R4, R0, R80 ;  /* 0x0000005000047220 */ /* 0x004fe20000410000 */
[----:B---3--:R-:W-:Y:S02]  /*268c0*/  F2FP.F16.F32.PACK_AB R80, R198, R197 ;  /* 0x000000c5c650723e */ /* 0x008fe400000000ff */
[----:B----4-:R-:W-:Y:S07]  /*268d0*/  F2FP.F16.F32.PACK_AB R82, R204, R200 ;  /* 0x000000c8cc52723e */ /* 0x010fee00000000ff */
[C---:B-1----:R-:W-:Y:S06]  /*268e0*/  HMMA.16816.F32 R4, R80.reuse, R12, R4 ;  /* 0x0000000c5004723c */ /* 0x042fec0000001804 */
[C---:B------:R-:W-:Y:S05]  /*268f0*/  HMMA.16816.F32 R8, R80.reuse, R14, R8 ;  /* 0x0000000e5008723c */ /* 0x040fea0000001808 */
[C---:B------:R-:W-:Y:S01]  /*26900*/  FMUL.FTZ R12, R0.reuse, R88 ;  /* 0x00000058000c7220 */ /* 0x040fe20000410000 */
[C---:B------:R-:W-:Y:S01]  /*26910*/  FMUL.FTZ R13, R0.reuse, R89 ;  /* 0x00000059000d7220 */ /* 0x040fe20000410000 */
[C---:B------:R-:W-:Y:S01]  /*26920*/  FMUL.FTZ R14, R3.reuse, R90 ;  /* 0x0000005a030e7220 */ /* 0x040fe20000410000 */
[C---:B------:R-:W-:Y:S02]  /*26930*/  FMUL.FTZ R15, R3.reuse, R91 ;  /* 0x0000005b030f7220 */ /* 0x040fe40000410000 */
[----:B------:R-:W1:Y:S05]  /*26940*/  LDSM.16.MT88.4 R88, [R209+0xc800] ;  /* 0x00c80000d158783b */ /* 0x000e6a0000004200 */
[C---:B------:R-:W-:Y:S06]  /*26950*/  HMMA.16816.F32 R12, R80.reuse, R20, R12 ;  /* 0x00000014500c723c */ /* 0x040fec000000180c */
[C---:B------:R-:W-:Y:S05]  /*26960*/  HMMA.16816.F32 R16, R80.reuse, R22, R16 ;  /* 0x000000165010723c */ /* 0x040fea0000001810 */
[C---:B------:R-:W-:Y:S01]  /*26970*/  FMUL.FTZ R20, R0.reuse, R96 ;  /* 0x0000006000147220 */ /* 0x040fe20000410000 */
[C---:B------:R-:W-:Y:S01]  /*26980*/  FMUL.FTZ R21, R0.reuse, R97 ;  /* 0x0000006100157220 */ /* 0x040fe20000410000 */
[C---:B------:R-:W-:Y:S01]  /*26990*/  FMUL.FTZ R22, R3.reuse, R98 ;  /* 0x0000006203167220 */ /* 0x040fe20000410000 */
[C---:B------:R-:W-:Y:S02]  /*269a0*/  FMUL.FTZ R23, R3.reuse, R99 ;  /* 0x0000006303177220 */ /* 0x040fe40000410000 */
[----:B------:R-:W2:Y:S05]  /*269b0*/  LDSM.16.MT88.4 R96, [R212+0xc800] ;  /* 0x00c80000d460783b */ /* 0x000eaa0000004200 */
[C---:B------:R-:W-:Y:S06]  /*269c0*/  HMMA.16816.F32 R20, R80.reuse, R28, R20 ;  /* 0x0000001c5014723c */ /* 0x040fec0000001814 */
[C---:B------:R-:W-:Y:S05]  /*269d0*/  HMMA.16816.F32 R24, R80.reuse, R30, R24 ;  /* 0x0000001e5018723c */ /* 0x040fea0000001818 */
[C---:B------:R-:W-:Y:S01]  /*269e0*/  FMUL.FTZ R28, R0.reuse, R104 ;  /* 0x00000068001c7220 */ /* 0x040fe20000410000 */
[----:B------:R-:W-:Y:S01]  /*269f0*/  FMUL.FTZ R29, R0, R105 ;  /* 0x00000069001d7220 */ /* 0x000fe20000410000 */
[C---:B------:R-:W-:Y:S01]  /*26a00*/  FMUL.FTZ R30, R3.reuse, R106 ;  /* 0x0000006a031e7220 */ /* 0x040fe20000410000 */
[----:B------:R-:W-:Y:S02]  /*26a10*/  FMUL.FTZ R31, R3, R107 ;  /* 0x0000006b031f7220 */ /* 0x000fe40000410000 */
[----:B------:R-:W3:Y:S05]  /*26a20*/  LDSM.16.MT88.4 R104, [R209+0x10800] ;  /* 0x01080000d168783b */ /* 0x000eea0000004200 */
[C---:B------:R-:W-:Y:S06]  /*26a30*/  HMMA.16816.F32 R28, R80.reuse, R36, R28 ;  /* 0x00000024501c723c */ /* 0x040fec000000181c */
[C---:B------:R-:W-:Y:S05]  /*26a40*/  HMMA.16816.F32 R32, R80.reuse, R38, R32 ;  /* 0x000000265020723c */ /* 0x040fea0000001820 */
[-CC-:B------:R-:W-:Y:S01]  /*26a50*/  FFMA.FTZ R36, R40, R68.reuse, -R2.reuse ;  /* 0x0000004428247223 */ /* 0x180fe20000010802 */
[--C-:B------:R-:W-:Y:S01]  /*26a60*/  FFMA.FTZ R40, R41, R68, -R2.reuse ;  /* 0x0000004429287223 */ /* 0x100fe20000010802 */
[C---:B------:R-:W-:Y:S01]  /*26a70*/  FMUL.FTZ R38, R3.reuse, R114 ;  /* 0x0000007203267220 */ /* 0x040fe20000410000 */
[----:B------:R-:W-:Y:S01]  /*26a80*/  FMUL.FTZ R39, R3, R115 ;  /* 0x0000007303277220 */ /* 0x000fe20000410000 */
[----:B------:R4:W-:Y:S02]  /*26a90*/  MUFU.EX2 R191, R36 ;  /* 0x0000002400bf7308 */ /* 0x0009e40000000800 */
[C---:B------:R-:W-:Y:S01]  /*26aa0*/  FMUL.FTZ R37, R0.reuse, R113 ;  /* 0x0000007100257220 */ /* 0x040fe20000410000 */
[C---:B------:R-:W-:Y:S07]  /*26ab0*/  FMUL.FTZ R41, R0.reuse, R109 ;  /* 0x0000006d00297220 */ /* 0x040fee0000410000 */
[----:B------:R5:W1:Y:S01]  /*26ac0*/  MUFU.EX2 R194, R40 ;  /* 0x0000002800c27308 */ /* 0x000a620000000800 */
[C---:B----4-:R-:W-:Y:S07]  /*26ad0*/  FMUL.FTZ R36, R0.reuse, R112 ;  /* 0x0000007000247220 */ /* 0x050fee0000410000 */
[C---:B------:R-:W-:Y:S03]  /*26ae0*/  HMMA.16816.F32 R36, R80.reuse, R48, R36 ;  /* 0x000000305024723c */ /* 0x040fe60000001824 */
[----:B-----5:R-:W-:Y:S01]  /*26af0*/  FMUL.FTZ R40, R0, R108 ;  /* 0x0000006c00287220 */ /* 0x020fe20000410000 */
[----:B-1----:R-:W-:Y:S01]  /*26b00*/  F2FP.F16.F32.PACK_AB R85, R194, R191 ;  /* 0x000000bfc255723e */ /* 0x002fe200000000ff */
[----:B------:R-:W-:Y:S02]  /*26b10*/  LDSM.16.MT88.4 R108, [R212+0xe800] ;  /* 0x00e80000d46c783b */ /* 0x000fe40000004200 */
[-C--:B------:R-:W-:Y:S01]  /*26b20*/  FFMA.FTZ R48, R52, R68.reuse, -R2 ;  /* 0x0000004434307223 */ /* 0x080fe20000010802 */
[C---:B------:R-:W-:Y:S02]  /*26b30*/  FMUL.FTZ R49, R0.reuse, R125 ;  /* 0x0000007d00317220 */ /* 0x040fe40000410000 */
[C---:B------:R-:W-:Y:S01]  /*26b40*/  HMMA.16816.F32 R40, R80.reuse, R50, R40 ;  /* 0x000000325028723c */ /* 0x040fe20000001828 */
[----:B------:R1:W4:Y:S02]  /*26b50*/  MUFU.EX2 R187, R48 ;  /* 0x0000003000bb7308 */ /* 0x0003240000000800 */
[--C-:B------:R-:W-:Y:S01]  /*26b60*/  FFMA.FTZ R52, R53, R68, -R140.reuse ;  /* 0x0000004435347223 */ /* 0x100fe2000001088c */
[----:B------:R-:W-:Y:S02]  /*26b70*/  FMUL.FTZ R53, R0, R121 ;  /* 0x0000007900357220 */ /* 0x000fe40000410000 */
[C---:B------:R-:W-:Y:S05]  /*26b80*/  HMMA.16816.F32 R44, R80.reuse, R56, R44 ;  /* 0x00000038502c723c */ /* 0x040fea000000182c */
[----:B------:R5:W-:Y:S01]  /*26b90*/  MUFU.EX2 R186, R52 ;  /* 0x0000003400ba7308 */ /* 0x000be20000000800 */
[C---:B------:R-:W-:Y:S01]  /*26ba0*/  FMUL.FTZ R51, R3.reuse, R127 ;  /* 0x0000007f03337220 */ /* 0x040fe20000410000 */
[----:B------:R-:W-:Y:S01]  /*26bb0*/  FMUL.FTZ R50, R3, R126 ;  /* 0x0000007e03327220 */ /* 0x000fe20000410000 */
[----:B------:R-:W-:Y:S03]  /*26bc0*/  FFMA.FTZ R56, R54, R68, -R140 ;  /* 0x0000004436387223 */ /* 0x000fe6000001088c */
[C---:B------:R-:W-:Y:S04]  /*26bd0*/  FMUL.FTZ R57, R0.reuse, R133 ;  /* 0x0000008500397220 */ /* 0x040fe80000410000 */
[----:B------:R2:W-:Y:S01]  /*26be0*/  MUFU.EX2 R127, R72 ;  /* 0x00000048007f7308 */ /* 0x0005e20000000800 */
[C---:B-1----:R-:W-:Y:S01]  /*26bf0*/  FMUL.FTZ R48, R0.reuse, R124 ;  /* 0x0000007c00307220 */ /* 0x042fe20000410000 */
[----:B----4-:R-:W-:Y:S01]  /*26c00*/  F2FP.F16.F32.PACK_AB R87, R187, R190 ;  /* 0x000000bebb57723e */ /* 0x010fe200000000ff */
[C---:B------:R-:W-:Y:S05]  /*26c10*/  FMUL.FTZ R54, R3.reuse, R122 ;  /* 0x0000007a03367220 */ /* 0x040fea0000410000 */
[C---:B------:R-:W-:Y:S02]  /*26c20*/  HMMA.16816.F32 R48, R80.reuse, R58, R48 ;  /* 0x0000003a5030723c */ /* 0x040fe40000001830 */
[----:B------:R1:W4:Y:S01]  /*26c30*/  MUFU.EX2 R181, R56 ;  /* 0x0000003800b57308 */ /* 0x0003220000000800 */
[----:B-----5:R-:W-:Y:S04]  /*26c40*/  FMUL.FTZ R52, R0, R120 ;  /* 0x0000007800347220 */ /* 0x020fe80000410000 */
[C---:B------:R-:W-:Y:S01]  /*26c50*/  FMUL.FTZ R59, R3.reuse, R135 ;  /* 0x00000087033b7220 */ /* 0x040fe20000410000 */
[----:B------:R-:W-:Y:S02]  /*26c60*/  FMUL.FTZ R58, R3, R134 ;  /* 0x00000086033a7220 */ /* 0x000fe40000410000 */
[C---:B------:R-:W-:Y:S03]  /*26c70*/  HMMA.16816.F32 R52, R80.reuse, R64, R52 ;  /* 0x000000405034723c */ /* 0x040fe60000001834 */
[-C--:B--2---:R-:W-:Y:S04]  /*26c80*/  FFMA.FTZ R72, R144, R68.reuse, -R2 ;  /* 0x0000004490487223 */ /* 0x084fe80000010802 */
[----:B------:R2:W-:Y:S01]  /*26c90*/  MUFU.EX2 R172, R72 ;  /* 0x0000004800ac7308 */ /* 0x0005e20000000800 */
[--C-:B-1----:R-:W-:Y:S03]  /*26ca0*/  FFMA.FTZ R56, R60, R68, -R140.reuse ;  /* 0x000000443c387223 */ /* 0x102fe6000001088c */
[C---:B------:R-:W-:Y:S01]  /*26cb0*/  FMUL.FTZ R60, R0.reuse, R128 ;  /* 0x00000080003c7220 */ /* 0x040fe20000410000 */
[C---:B------:R-:W-:Y:S01]  /*26cc0*/  FMUL.FTZ R64, R0.reuse, R136 ;  /* 0x0000008800407220 */ /* 0x040fe20000410000 */
[C---:B------:R-:W-:Y:S01]  /*26cd0*/  FMUL.FTZ R65, R0.reuse, R137 ;  /* 0x0000008900417220 */ /* 0x040fe20000410000 */
[----:B----4-:R-:W-:Y:S03]  /*26ce0*/  F2FP.F16.F32.PACK_AB R84, R181, R186 ;  /* 0x000000bab554723e */ /* 0x010fe600000000ff */
[----:B------:R1:W4:Y:S01]  /*26cf0*/  MUFU.EX2 R180, R56 ;  /* 0x0000003800b47308 */ /* 0x0003220000000800 */
[--C-:B--2---:R-:W-:Y:S09]  /*26d00*/  FFMA.FTZ R72, R145, R68, -R140.reuse ;  /* 0x0000004491487223 */ /* 0x104ff2000001088c */
[----:B------:R-:W-:Y:S01]  /*26d10*/  MUFU.EX2 R145, R74 ;  /* 0x0000004a00917308 */ /* 0x000fe20000000800 */
[----:B-1----:R-:W-:Y:S01]  /*26d20*/  FMUL.FTZ R56, R0, R132 ;  /* 0x0000008400387220 */ /* 0x002fe20000410000 */
[----:B----4-:R-:W-:Y:S08]  /*26d30*/  F2FP.F16.F32.PACK_AB R86, R179, R180 ;  /* 0x000000b4b356723e */ /* 0x010ff000000000ff */
[----:B------:R1:W-:Y:S01]  /*26d40*/  MUFU.EX2 R126, R72 ;  /* 0x00000048007e7308 */ /* 0x0003e20000000800 */
[C---:B------:R-:W-:Y:S06]  /*26d50*/  HMMA.16816.F32 R56, R80.reuse, R66, R56 ;  /* 0x000000425038723c */ /* 0x040fec0000001838 */
[C---:B------:R-:W-:Y:S05]  /*26d60*/  HMMA.16816.F32 R60, R80.reuse, R76, R60 ;  /* 0x0000004c503c723c */ /* 0x040fea000000183c */
[C---:B------:R-:W-:Y:S01]  /*26d70*/  FMUL.FTZ R66, R3.reuse, R138 ;  /* 0x0000008a03427220 */ /* 0x040fe20000410000 */
[--C-:B-1----:R-:W-:Y:S01]  /*26d80*/  FFMA.FTZ R72, R146, R68, -R140.reuse ;  /* 0x0000004492487223 */ /* 0x102fe2000001088c */
[C---:B------:R-:W-:Y:S01]  /*26d90*/  FMUL.FTZ R67, R3.reuse, R139 ;  /* 0x0000008b03437220 */ /* 0x040fe20000410000 */
[----:B------:R-:W-:Y:S02]  /*26da0*/  FFMA.FTZ R3, R3, R250, R199 ;  /* 0x000000fa03037223 */ /* 0x000fe400000100c7 */
[----:B------:R1:W2:Y:S04]  /*26db0*/  MUFU.EX2 R125, R72 ;  /* 0x00000048007d7308 */ /* 0x0002a80000000800 */
[----:B------:R-:W-:Y:S01]  /*26dc0*/  HMMA.16816.F32 R64, R80, R78, R64 ;  /* 0x0000004e5040723c */ /* 0x000fe20000001840 */
[----:B------:R-:W4:Y:S05]  /*26dd0*/  LDSM.16.MT88.4 R76, [R210+0x10800] ;  /* 0x01080000d24c783b */ /* 0x000f2a0000004200 */
[C---:B------:R-:W-:Y:S03]  /*26de0*/  HMMA.16816.F32 R4, R84.reuse, R88, R4 ;  /* 0x000000585404723c */ /* 0x040fe60000001804 */
[----:B------:R-:W5:Y:S03]  /*26df0*/  LDSM.16.MT88.4 R80, [R212+0x10800] ;  /* 0x01080000d450783b */ /* 0x000f660000004200 */
[C---:B------:R-:W-:Y:S05]  /*26e00*/  HMMA.16816.F32 R8, R84.reuse, R90, R8 ;  /* 0x0000005a5408723c */ /* 0x040fea0000001808 */
[-CC-:B-1----:R-:W-:Y:S01]  /*26e10*/  FFMA.FTZ R72, R147, R68.reuse, -R140.reuse ;  /* 0x0000004493487223 */ /* 0x182fe2000001088c */
[C---:B------:R-:W-:Y:S01]  /*26e20*/  HMMA.16816.F32 R12, R84.reuse, R92, R12 ;  /* 0x0000005c540c723c */ /* 0x040fe2000000180c */
[----:B------:R-:W1:Y:S02]  /*26e30*/  LDSM.16.MT88.4 R88, [R211+0x10800] ;  /* 0x01080000d358783b */ /* 0x000e640000004200 */
[----:B------:R3:W-:Y:S03]  /*26e40*/  MUFU.EX2 R124, R72 ;  /* 0x00000048007c7308 */ /* 0x0007e60000000800 */
[C---:B------:R-:W-:Y:S03]  /*26e50*/  HMMA.16816.F32 R16, R84.reuse, R94, R16 ;  /* 0x0000005e5410723c */ /* 0x040fe60000001810 */
[----:B------:R-:W2:Y:S03]  /*26e60*/  LDSM.16.MT88.4 R92, [R209+0xd000] ;  /* 0x00d00000d15c783b */ /* 0x000ea60000004200 */
[C---:B------:R-:W-:Y:S06]  /*26e70*/  HMMA.16816.F32 R20, R84.reuse, R96, R20 ;  /* 0x000000605414723c */ /* 0x040fec0000001814 */
[C---:B------:R-:W-:Y:S01]  /*26e80*/  HMMA.16816.F32 R24, R84.reuse, R98, R24 ;  /* 0x000000625418723c */ /* 0x040fe20000001818 */
[----:B------:R-:W2:Y:S04]  /*26e90*/  LDSM.16.MT88.4 R96, [R210+0xd000] ;  /* 0x00d00000d260783b */ /* 0x000ea80000004200 */
[-C--:B---3--:R-:W-:Y:S01]  /*26ea0*/  FFMA.FTZ R72, R148, R68.reuse, -R140 ;  /* 0x0000004494487223 */ /* 0x088fe2000001088c */
[C---:B------:R-:W-:Y:S03]  /*26eb0*/  HMMA.16816.F32 R28, R84.reuse, R100, R28 ;  /* 0x00000064541c723c */ /* 0x040fe6000000181c */
[----:B------:R3:W2:Y:S03]  /*26ec0*/  MUFU.EX2 R169, R72 ;  /* 0x0000004800a97308 */ /* 0x0006a60000000800 */
[C---:B------:R-:W-:Y:S01]  /*26ed0*/  HMMA.16816.F32 R32, R84.reuse, R102, R32 ;  /* 0x000000665420723c */ /* 0x040fe20000001820 */
[----:B------:R-:W2:Y:S05]  /*26ee0*/  LDSM.16.MT88.4 R100, [R212+0xd000] ;  /* 0x00d00000d464783b */ /* 0x000eaa0000004200 */
[C---:B------:R-:W-:Y:S06]  /*26ef0*/  HMMA.16816.F32 R36, R84.reuse, R104, R36 ;  /* 0x000000685424723c */ /* 0x040fec0000001824 */
[C---:B------:R-:W-:Y:S01]  /*26f00*/  HMMA.16816.F32 R40, R84.reuse, R106, R40 ;  /* 0x0000006a5428723c */ /* 0x040fe20000001828 */
[----:B------:R-:W-:Y:S04]  /*26f10*/  LDSM.16.MT88.4 R104, [R211+0x12000] ;  /* 0x01200000d368783b */ /* 0x000fe80000004200 */
[-CC-:B---3--:R-:W-:Y:S01]  /*26f20*/  FFMA.FTZ R72, R151, R68.reuse, -R2.reuse ;  /* 0x0000004497487223 */ /* 0x188fe20000010802 */
[C---:B----4-:R-:W-:Y:S03]  /*26f30*/  HMMA.16816.F32 R44, R84.reuse, R76, R44 ;  /* 0x0000004c542c723c */ /* 0x050fe6000000182c */
[----:B------:R3:W-:Y:S03]  /*26f40*/  MUFU.EX2 R135, R72 ;  /* 0x0000004800877308 */ /* 0x0007e60000000800 */
[C---:B------:R-:W-:Y:S05]  /*26f50*/  HMMA.16816.F32 R48, R84.reuse, R78, R48 ;  /* 0x0000004e5430723c */ /* 0x040fea0000001830 */
[----:B------:R-:W-:Y:S01]  /*26f60*/  F2FP.F16.F32.PACK_AB R77, R175, R177 ;  /* 0x000000b1af4d723e */ /* 0x000fe200000000ff */
[C---:B-----5:R-:W-:Y:S05]  /*26f70*/  HMMA.16816.F32 R52, R84.reuse, R80, R52 ;  /* 0x000000505434723c */ /* 0x060fea0000001834 */
[----:B------:R-:W-:Y:S01]  /*26f80*/  F2FP.F16.F32.PACK_AB R79, R172, R127 ;  /* 0x0000007fac4f723e */ /* 0x000fe200000000ff */
[C---:B------:R-:W-:Y:S01]  /*26f90*/  HMMA.16816.F32 R56, R84.reuse, R82, R56 ;  /* 0x000000525438723c */ /* 0x040fe20000001838 */
[----:B------:R-:W4:Y:S04]  /*26fa0*/  LDSM.16.MT88.4 R80, [R211+0xd000] ;  /* 0x00d00000d350783b */ /* 0x000f280000004200 */
[--C-:B---3--:R-:W-:Y:S01]  /*26fb0*/  FFMA.FTZ R72, R156, R68, -R2.reuse ;  /* 0x000000449c487223 */ /* 0x108fe20000010802 */
[C---:B-1----:R-:W-:Y:S03]  /*26fc0*/  HMMA.16816.F32 R60, R84.reuse, R88, R60 ;  /* 0x00000058543c723c */ /* 0x042fe6000000183c */
[----:B------:R1:W3:Y:S02]  /*26fd0*/  MUFU.EX2 R134, R72 ;  /* 0x0000004800867308 */ /* 0x0002e40000000800 */
[----:B--2---:R-:W-:Y:S01]  /*26fe0*/  F2FP.F16.F32.PACK_AB R76, R125, R126 ;  /* 0x0000007e7d4c723e */ /* 0x004fe200000000ff */
[----:B------:R-:W-:Y:S01]  /*26ff0*/  HMMA.16816.F32 R64, R84, R90, R64 ;  /* 0x0000005a5440723c */ /* 0x000fe20000001840 */
[----:B------:R-:W2:Y:S04]  /*27000*/  LDSM.16.MT88.4 R84, [R209+0x11000] ;  /* 0x01100000d154783b */ /* 0x000ea80000004200 */
[----:B------:R-:W-:Y:S04]  /*27010*/  F2FP.F16.F32.PACK_AB R78, R169, R124 ;  /* 0x0000007ca94e723e */ /* 0x000fe800000000ff */
[----:B------:R-:W5:Y:S03]  /*27020*/  LDSM.16.MT88.4 R88, [R210+0x11000] ;  /* 0x01100000d258783b */ /* 0x000f660000004200 */
[C---:B------:R-:W-:Y:S05]  /*27030*/  HMMA.16816.F32 R4, R76.reuse, R92, R4 ;  /* 0x0000005c4c04723c */ /* 0x040fea0000001804 */
[-CC-:B-1----:R-:W-:Y:S01]  /*27040*/  FFMA.FTZ R72, R157, R68.reuse, -R2.reuse ;  /* 0x000000449d487223 */ /* 0x182fe20000010802 */
[C---:B------:R-:W-:Y:S01]  /*27050*/  HMMA.16816.F32 R8, R76.reuse, R94, R8 ;  /* 0x0000005e4c08723c */ /* 0x040fe20000001808 */
[----:B------:R-:W1:Y:S02]  /*27060*/  LDSM.16.MT88.4 R92, [R212+0x11000] ;  /* 0x01100000d45c783b */ /* 0x000e640000004200 */
[----:B------:R3:W-:Y:S03]  /*27070*/  MUFU.EX2 R167, R72 ;  /* 0x0000004800a77308 */ /* 0x0007e60000000800 */
[C---:B------:R-:W-:Y:S06]  /*27080*/  HMMA.16816.F32 R12, R76.reuse, R96, R12 ;  /* 0x000000604c0c723c */ /* 0x040fec000000180c */
[C---:B------:R-:W-:Y:S01]  /*27090*/  HMMA.16816.F32 R16, R76.reuse, R98, R16 ;  /* 0x000000624c10723c */ /* 0x040fe20000001810 */
[----:B------:R-:W1:Y:S05]  /*270a0*/  LDSM.16.MT88.4 R96, [R211+0x11000] ;  /* 0x01100000d360783b */ /* 0x000e6a0000004200 */
[C---:B------:R-:W-:Y:S05]  /*270b0*/  HMMA.16816.F32 R20, R76.reuse, R100, R20 ;  /* 0x000000644c14723c */ /* 0x040fea0000001814 */
[-C--:B---3--:R-:W-:Y:S01]  /*270c0*/  FFMA.FTZ R72, R153, R68.reuse, -R2 ;  /* 0x0000004499487223 */ /* 0x088fe20000010802 */
[C---:B------:R-:W-:Y:S01]  /*270d0*/  HMMA.16816.F32 R24, R76.reuse, R102, R24 ;  /* 0x000000664c18723c */ /* 0x040fe20000001818 */
[----:B------:R-:W3:Y:S02]  /*270e0*/  LDSM.16.MT88.4 R100, [R209+0xd800] ;  /* 0x00d80000d164783b */ /* 0x000ee40000004200 */
[----:B------:R5:W5:Y:S03]  /*270f0*/  MUFU.EX2 R166, R72 ;  /* 0x0000004800a67308 */ /* 0x000b660000000800 */
[C---:B----4-:R-:W-:Y:S06]  /*27100*/  HMMA.16816.F32 R28, R76.reuse, R80, R28 ;  /* 0x000000504c1c723c */ /* 0x050fec000000181c */
[C---:B------:R-:W-:Y:S05]  /*27110*/  HMMA.16816.F32 R32, R76.reuse, R82, R32 ;  /* 0x000000524c20723c */ /* 0x040fea0000001820 */
[----:B------:R-:W-:Y:S01]  /*27120*/  F2FP.F16.F32.PACK_AB R81, R134, R135 ;  /* 0x000000878651723e */ /* 0x000fe200000000ff */
[C---:B--2---:R-:W-:Y:S05]  /*27130*/  HMMA.16816.F32 R36, R76.reuse, R84, R36 ;  /* 0x000000544c24723c */ /* 0x044fea0000001824 */
[-CC-:B-----5:R-:W-:Y:S01]  /*27140*/  FFMA.FTZ R72, R161, R68.reuse, -R140.reuse ;  /* 0x00000044a1487223 */ /* 0x1a0fe2000001088c */
[C---:B------:R-:W-:Y:S01]  /*27150*/  HMMA.16816.F32 R40, R76.reuse, R86, R40 ;  /* 0x000000564c28723c */ /* 0x040fe20000001828 */
[----:B------:R-:W2:Y:S02]  /*27160*/  LDSM.16.MT88.4 R84, [R210+0xd800] ;  /* 0x00d80000d254783b */ /* 0x000ea40000004200 */
[----:B------:R4:W-:Y:S02]  /*27170*/  MUFU.EX2 R133, R72 ;  /* 0x0000004800857308 */ /* 0x0009e40000000800 */
[----:B------:R-:W-:Y:S01]  /*27180*/  F2FP.F16.F32.PACK_AB R83, R166, R167 ;  /* 0x000000a7a653723e */ /* 0x000fe200000000ff */
[C---:B------:R-:W-:Y:S06]  /*27190*/  HMMA.16816.F32 R44, R76.reuse, R88, R44 ;  /* 0x000000584c2c723c */ /* 0x040fec000000182c */
[C---:B------:R-:W-:Y:S01]  /*271a0*/  HMMA.16816.F32 R48, R76.reuse, R90, R48 ;  /* 0x0000005a4c30723c */ /* 0x040fe20000001830 */
[----:B------:R-:W5:Y:S05]  /*271b0*/  LDSM.16.MT88.4 R88, [R212+0xd800] ;  /* 0x00d80000d458783b */ /* 0x000f6a0000004200 */
[C---:B-1----:R-:W-:Y:S05]  /*271c0*/  HMMA.16816.F32 R52, R76.reuse, R92, R52 ;  /* 0x0000005c4c34723c */ /* 0x042fea0000001834 */
[-CC-:B----4-:R-:W-:Y:S01]  /*271d0*/  FFMA.FTZ R72, R162, R68.reuse, -R140.reuse ;  /* 0x00000044a2487223 */ /* 0x190fe2000001088c */
[C---:B------:R-:W-:Y:S01]  /*271e0*/  HMMA.16816.F32 R56, R76.reuse, R94, R56 ;  /* 0x0000005e4c38723c */ /* 0x040fe20000001838 */
[----:B------:R-:W1:Y:S02]  /*271f0*/  LDSM.16.MT88.4 R92, [R211+0xd800] ;  /* 0x00d80000d35c783b */ /* 0x000e640000004200 */
[----:B------:R4:W3:Y:S03]  /*27200*/  MUFU.EX2 R132, R72 ;  /* 0x0000004800847308 */ /* 0x0008e60000000800 */
[C---:B------:R-:W-:Y:S06]  /*27210*/  HMMA.16816.F32 R60, R76.reuse, R96, R60 ;  /* 0x000000604c3c723c */ /* 0x040fec000000183c */
[----:B------:R-:W-:Y:S01]  /*27220*/  HMMA.16816.F32 R64, R76, R98, R64 ;  /* 0x000000624c40723c */ /* 0x000fe20000001840 */
[----:B------:R-:W1:Y:S04]  /*27230*/  LDSM.16.MT88.4 R76, [R209+0x11800] ;  /* 0x01180000d14c783b */ /* 0x000e680000004200 */
[-CC-:B----4-:R-:W-:Y:S04]  /*27240*/  FFMA.FTZ R72, R160, R68.reuse, -R140.reuse ;  /* 0x00000044a0487223 */ /* 0x190fe8000001088c */
[----:B------:R-:W-:Y:S02]  /*27250*/  LDSM.16.MT88.4 R96, [R212+0x11800] ;  /* 0x01180000d460783b */ /* 0x000fe40000004200 */
[----:B---3--:R-:W-:Y:S01]  /*27260*/  F2FP.F16.F32.PACK_AB R80, R132, R133 ;  /* 0x000000858450723e */ /* 0x008fe200000000ff */
[----:B------:R3:W-:Y:S02]  /*27270*/  MUFU.EX2 R160, R72 ;  /* 0x0000004800a07308 */ /* 0x0007e40000000800 */
[-C--:B---3--:R-:W-:Y:S08]  /*27280*/  FFMA.FTZ R72, R159, R68.reuse, -R140 ;  /* 0x000000449f487223 */ /* 0x088ff0000001088c */
[----:B------:R3:W4:Y:S02]  /*27290*/  MUFU.EX2 R159, R72 ;  /* 0x00000048009f7308 */ /* 0x0007240000000800 */
[--C-:B---3--:R-:W-:Y:S01]  /*272a0*/  FFMA.FTZ R72, R164, R68, -R2.reuse ;  /* 0x00000044a4487223 */ /* 0x108fe20000010802 */
[----:B----4-:R-:W-:Y:S07]  /*272b0*/  F2FP.F16.F32.PACK_AB R82, R159, R160 ;  /* 0x000000a09f52723e */ /* 0x010fee00000000ff */
[----:B------:R3:W-:Y:S01]  /*272c0*/  MUFU.EX2 R114, R72 ;  /* 0x0000004800727308 */ /* 0x0007e20000000800 */
[C---:B------:R-:W-:Y:S06]  /*272d0*/  HMMA.16816.F32 R4, R80.reuse, R100, R4 ;  /* 0x000000645004723c */ /* 0x040fec0000001804 */
[C---:B------:R-:W-:Y:S01]  /*272e0*/  HMMA.16816.F32 R8, R80.reuse, R102, R8 ;  /* 0x000000665008723c */ /* 0x040fe20000001808 */
[----:B------:R-:W-:Y:S05]  /*272f0*/  LDSM.16.MT88.4 R100, [R211+0x11800] ;  /* 0x01180000d364783b */ /* 0x000fea0000004200 */
[C---:B--2---:R-:W-:Y:S05]  /*27300*/  HMMA.16816.F32 R12, R80.reuse, R84, R12 ;  /* 0x00000054500c723c */ /* 0x044fea000000180c */
[-CC-:B---3--:R-:W-:Y:S01]  /*27310*/  FFMA.FTZ R72, R149, R68.reuse, -R2.reuse ;  /* 0x0000004495487223 */ /* 0x188fe20000010802 */
[C---:B------:R-:W-:Y:S01]  /*27320*/  HMMA.16816.F32 R16, R80.reuse, R86, R16 ;  /* 0x000000565010723c */ /* 0x040fe20000001810 */
[----:B------:R-:W2:Y:S02]  /*27330*/  LDSM.16.MT88.4 R84, [R210+0x11800] ;  /* 0x01180000d254783b */ /* 0x000ea40000004200 */
[----:B------:R3:W4:Y:S03]  /*27340*/  MUFU.EX2 R115, R72 ;  /* 0x0000004800737308 */ /* 0x0007260000000800 */
[C---:B-----5:R-:W-:Y:S06]  /*27350*/  HMMA.16816.F32 R20, R80.reuse, R88, R20 ;  /* 0x000000585014723c */ /* 0x060fec0000001814 */
[C---:B------:R-:W-:Y:S01]  /*27360*/  HMMA.16816.F32 R24, R80.reuse, R90, R24 ;  /* 0x0000005a5018723c */ /* 0x040fe20000001818 */
[----:B------:R-:W5:Y:S05]  /*27370*/  LDSM.16.MT88.4 R88, [R209+0xe000] ;  /* 0x00e00000d158783b */ /* 0x000f6a0000004200 */
[C---:B-1----:R-:W-:Y:S05]  /*27380*/  HMMA.16816.F32 R28, R80.reuse, R92, R28 ;  /* 0x0000005c501c723c */ /* 0x042fea000000181c */
[--C-:B---3--:R-:W-:Y:S01]  /*27390*/  FFMA.FTZ R72, R163, R68, -R2.reuse ;  /* 0x00000044a3487223 */ /* 0x108fe20000010802 */
[C---:B------:R-:W-:Y:S01]  /*273a0*/  HMMA.16816.F32 R32, R80.reuse, R94, R32 ;  /* 0x0000005e5020723c */ /* 0x040fe20000001820 */
[----:B------:R-:W1:Y:S02]  /*273b0*/  LDSM.16.MT88.4 R92, [R210+0xe000] ;  /* 0x00e00000d25c783b */ /* 0x000e640000004200 */
[----:B------:R3:W-:Y:S03]  /*273c0*/  MUFU.EX2 R157, R72 ;  /* 0x00000048009d7308 */ /* 0x0007e60000000800 */
[C---:B------:R-:W-:Y:S06]  /*273d0*/  HMMA.16816.F32 R36, R80.reuse, R76, R36 ;  /* 0x0000004c5024723c */ /* 0x040fec0000001824 */
[C---:B------:R-:W-:Y:S05]  /*273e0*/  HMMA.16816.F32 R40, R80.reuse, R78, R40 ;  /* 0x0000004e5028723c */ /* 0x040fea0000001828 */
[----:B----4-:R-:W-:Y:S01]  /*273f0*/  F2FP.F16.F32.PACK_AB R77, R115, R114 ;  /* 0x00000072734d723e */ /* 0x010fe200000000ff */
[C---:B--2---:R-:W-:Y:S05]  /*27400*/  HMMA.16816.F32 R44, R80.reuse, R84, R44 ;  /* 0x00000054502c723c */ /* 0x044fea000000182c */
[-C--:B---3--:R-:W-:Y:S01]  /*27410*/  FFMA.FTZ R72, R165, R68.reuse, -R2 ;  /* 0x00000044a5487223 */ /* 0x088fe20000010802 */
[C---:B------:R-:W-:Y:S01]  /*27420*/  HMMA.16816.F32 R48, R80.reuse, R86, R48 ;  /* 0x000000565030723c */ /* 0x040fe20000001830 */
[----:B------:R-:W2:Y:S02]  /*27430*/  LDSM.16.MT88.4 R84, [R212+0xe000] ;  /* 0x00e00000d454783b */ /* 0x000ea40000004200 */
[----:B------:R3:W4:Y:S03]  /*27440*/  MUFU.EX2 R156, R72 ;  /* 0x00000048009c7308 */ /* 0x0007260000000800 */
[C---:B------:R-:W-:Y:S06]  /*27450*/  HMMA.16816.F32 R52, R80.reuse, R96, R52 ;  /* 0x000000605034723c */ /* 0x040fec0000001834 */
[C---:B------:R-:W-:Y:S01]  /*27460*/  HMMA.16816.F32 R56, R80.reuse, R98, R56 ;  /* 0x000000625038723c */ /* 0x040fe20000001838 */
[----:B------:R-:W-:Y:S05]  /*27470*/  LDSM.16.MT88.4 R96, [R210+0x12000] ;  /* 0x01200000d260783b */ /* 0x000fea0000004200 */
[C---:B------:R-:W-:Y:S05]  /*27480*/  HMMA.16816.F32 R60, R80.reuse, R100, R60 ;  /* 0x00000064503c723c */ /* 0x040fea000000183c */
[-CC-:B---3--:R-:W-:Y:S01]  /*27490*/  FFMA.FTZ R72, R150, R68.reuse, -R140.reuse ;  /* 0x0000004496487223 */ /* 0x188fe2000001088c */
[----:B------:R-:W-:Y:S01]  /*274a0*/  HMMA.16816.F32 R64, R80, R102, R64 ;  /* 0x000000665040723c */ /* 0x000fe20000001840 */
[----:B------:R-:W3:Y:S02]  /*274b0*/  LDSM.16.MT88.4 R80, [R211+0xe000] ;  /* 0x00e00000d350783b */ /* 0x000ee40000004200 */
[----:B------:R5:W-:Y:S02]  /*274c0*/  MUFU.EX2 R113, R72 ;  /* 0x0000004800717308 */ /* 0x000be40000000800 */
[----:B----4-:R-:W-:Y:S04]  /*274d0*/  F2FP.F16.F32.PACK_AB R79, R156, R157 ;  /* 0x0000009d9c4f723e */ /* 0x010fe800000000ff */
[----:B------:R-:W-:Y:S02]  /*274e0*/  LDSM.16.MT88.4 R100, [R212+0x12000] ;  /* 0x01200000d464783b */ /* 0x000fe40000004200 */
[-CC-:B-----5:R-:W-:Y:S04]  /*274f0*/  FFMA.FTZ R72, R158, R68.reuse, -R140.reuse ;  /* 0x000000449e487223 */ /* 0x1a0fe8000001088c */
[----:B------:R4:W5:Y:S02]  /*27500*/  MUFU.EX2 R112, R72 ;  /* 0x0000004800707308 */ /* 0x0009640000000800 */
[-CC-:B----4-:R-:W-:Y:S01]  /*27510*/  FFMA.FTZ R72, R155, R68.reuse, -R140.reuse ;  /* 0x000000449b487223 */ /* 0x190fe2000001088c */
[----:B-----5:R-:W-:Y:S07]  /*27520*/  F2FP.F16.F32.PACK_AB R76, R112, R113 ;  /* 0x00000071704c723e */ /* 0x020fee00000000ff */
[----:B------:R4:W-:Y:S02]  /*27530*/  MUFU.EX2 R119, R72 ;  /* 0x0000004800777308 */ /* 0x0009e40000000800 */
[-C--:B----4-:R-:W-:Y:S08]  /*27540*/  FFMA.FTZ R72, R154, R68.reuse, -R140 ;  /* 0x000000449a487223 */ /* 0x090ff0000001088c */
[----:B------:R4:W5:Y:S02]  /*27550*/  MUFU.EX2 R118, R72 ;  /* 0x0000004800767308 */ /* 0x0009640000000800 */
[-CC-:B----4-:R-:W-:Y:S01]  /*27560*/  FFMA.FTZ R72, R168, R68.reuse, -R2.reuse ;  /* 0x00000044a8487223 */ /* 0x190fe20000010802 */
[----:B-----5:R-:W-:Y:S07]  /*27570*/  F2FP.F16.F32.PACK_AB R78, R118, R119 ;  /* 0x00000077764e723e */ /* 0x020fee00000000ff */
[----:B------:R4:W-:Y:S01]  /*27580*/  MUFU.EX2 R117, R72 ;  /* 0x0000004800757308 */ /* 0x0009e20000000800 */
[C---:B------:R-:W-:Y:S06]  /*27590*/  HMMA.16816.F32 R4, R76.reuse, R88, R4 ;  /* 0x000000584c04723c */ /* 0x040fec0000001804 */
[C---:B------:R-:W-:Y:S01]  /*275a0*/  HMMA.16816.F32 R8, R76.reuse, R90, R8 ;  /* 0x0000005a4c08723c */ /* 0x040fe20000001808 */
[----:B------:R-:W5:Y:S05]  /*275b0*/  LDSM.16.MT88.4 R88, [R209+0x12000] ;  /* 0x01200000d158783b */ /* 0x000f6a0000004200 */
[C---:B-1----:R-:W-:Y:S05]  /*275c0*/  HMMA.16816.F32 R12, R76.reuse, R92, R12 ;  /* 0x0000005c4c0c723c */ /* 0x042fea000000180c */
[-CC-:B----4-:R-:W-:Y:S01]  /*275d0*/  FFMA.FTZ R72, R152, R68.reuse, -R2.reuse ;  /* 0x0000004498487223 */ /* 0x190fe20000010802 */
[C---:B------:R-:W-:Y:S01]  /*275e0*/  HMMA.16816.F32 R16, R76.reuse, R94, R16 ;  /* 0x0000005e4c10723c */ /* 0x040fe20000001810 */
[----:B------:R-:W1:Y:S02]  /*275f0*/  LDSM.16.MT88.4 R92, [R209+0xe800] ;  /* 0x00e80000d15c783b */ /* 0x000e640000004200 */
[----:B------:R4:W4:Y:S03]  /*27600*/  MUFU.EX2 R153, R72 ;  /* 0x0000004800997308 */ /* 0x0009260000000800 */
[C---:B--2---:R-:W-:Y:S06]  /*27610*/  HMMA.16816.F32 R20, R76.reuse, R84, R20 ;  /* 0x000000544c14723c */ /* 0x044fec0000001814 */
[C---:B------:R-:W-:Y:S01]  /*27620*/  HMMA.16816.F32 R24, R76.reuse, R86, R24 ;  /* 0x000000564c18723c */ /* 0x040fe20000001818 */
[----:B------:R-:W2:Y:S05]  /*27630*/  LDSM.16.MT88.4 R84, [R210+0xe800] ;  /* 0x00e80000d254783b */ /* 0x000eaa0000004200 */
[C---:B---3--:R-:W-:Y:S05]  /*27640*/  HMMA.16816.F32 R28, R76.reuse, R80, R28 ;  /* 0x000000504c1c723c */ /* 0x048fea000000181c */
[-CC-:B----4-:R-:W-:Y:S01]  /*27650*/  FFMA.FTZ R72, R170, R68.reuse, -R2.reuse ;  /* 0x00000044aa487223 */ /* 0x190fe20000010802 */
[C---:B------:R-:W-:Y:S03]  /*27660*/  HMMA.16816.F32 R32, R76.reuse, R82, R32 ;  /* 0x000000524c20723c */ /* 0x040fe60000001820 */
[----:B------:R3:W-:Y:S02]  /*27670*/  MUFU.EX2 R152, R72 ;  /* 0x0000004800987308 */ /* 0x0007e40000000800 */
[----:B------:R-:W-:Y:S01]  /*27680*/  F2FP.F16.F32.PACK_AB R81, R153, R117 ;  /* 0x000000759951723e */ /* 0x000fe200000000ff */
[C---:B-----5:R-:W-:Y:S06]  /*27690*/  HMMA.16816.F32 R36, R76.reuse, R88, R36 ;  /* 0x000000584c24723c */ /* 0x060fec0000001824 */
[C---:B------:R-:W-:Y:S01]  /*276a0*/  HMMA.16816.F32 R40, R76.reuse, R90, R40 ;  /* 0x0000005a4c28723c */ /* 0x040fe20000001828 */
[----:B------:R-:W4:Y:S05]  /*276b0*/  LDSM.16.MT88.4 R88, [R211+0xe800] ;  /* 0x00e80000d358783b */ /* 0x000f2a0000004200 */
[C---:B------:R-:W-:Y:S05]  /*276c0*/  HMMA.16816.F32 R44, R76.reuse, R96, R44 ;  /* 0x000000604c2c723c */ /* 0x040fea000000182c */
[-C--:B---3--:R-:W-:Y:S01]  /*276d0*/  FFMA.FTZ R72, R171, R68.reuse, -R2 ;  /* 0x00000044ab487223 */ /* 0x088fe20000010802 */
[C---:B------:R-:W-:Y:S01]  /*276e0*/  HMMA.16816.F32 R48, R76.reuse, R98, R48 ;  /* 0x000000624c30723c */ /* 0x040fe20000001830 */
[----:B------:R-:W-:Y:S02]  /*276f0*/  LDSM.16.MT88.4 R96, [R211+0x12800] ;  /* 0x01280000d360783b */ /* 0x000fe40000004200 */
[----:B------:R3:W5:Y:S03]  /*27700*/  MUFU.EX2 R123, R72 ;  /* 0x00000048007b7308 */ /* 0x0007660000000800 */
[C---:B------:R-:W-:Y:S06]  /*27710*/  HMMA.16816.F32 R52, R76.reuse, R100, R52 ;  /* 0x000000644c34723c */ /* 0x040fec0000001834 */
[C---:B------:R-:W-:Y:S01]  /*27720*/  HMMA.16816.F32 R56, R76.reuse, R102, R56 ;  /* 0x000000664c38723c */ /* 0x040fe20000001838 */
[----:B------:R-:W-:Y:S05]  /*27730*/  LDSM.16.MT88.4 R100, [R210+0xf000] ;  /* 0x00f00000d264783b */ /* 0x000fea0000004200 */
[C---:B------:R-:W-:Y:S05]  /*27740*/  HMMA.16816.F32 R60, R76.reuse, R104, R60 ;  /* 0x000000684c3c723c */ /* 0x040fea000000183c */
[--C-:B---3--:R-:W-:Y:S01]  /*27750*/  FFMA.FTZ R72, R174, R68, -R140.reuse ;  /* 0x00000044ae487223 */ /* 0x108fe2000001088c */
[----:B------:R-:W-:Y:S01]  /*27760*/  HMMA.16816.F32 R64, R76, R106, R64 ;  /* 0x0000006a4c40723c */ /* 0x000fe20000001840 */
[----:B------:R-:W3:Y:S02]  /*27770*/  LDSM.16.MT88.4 R76, [R209+0x12800] ;  /* 0x01280000d14c783b */ /* 0x000ee40000004200 */
[----:B------:R1:W-:Y:S02]  /*27780*/  MUFU.EX2 R116, R72 ;  /* 0x0000004800747308 */ /* 0x0003e40000000800 */
[----:B-----5:R-:W-:Y:S04]  /*27790*/  F2FP.F16.F32.PACK_AB R83, R123, R152 ;  /* 0x000000987b53723e */ /* 0x020fe800000000ff */
[----:B------:R-:W-:Y:S02]  /*277a0*/  LDSM.16.MT88.4 R104, [R212+0xf000] ;  /* 0x00f00000d468783b */ /* 0x000fe40000004200 */
[-CC-:B-1----:R-:W-:Y:S04]  /*277b0*/  FFMA.FTZ R72, R173, R68.reuse, -R140.reuse ;  /* 0x00000044ad487223 */ /* 0x182fe8000001088c */
[----:B------:R1:W5:Y:S02]  /*277c0*/  MUFU.EX2 R122, R72 ;  /* 0x00000048007a7308 */ /* 0x0003640000000800 */
[--C-:B-1----:R-:W-:Y:S01]  /*277d0*/  FFMA.FTZ R72, R178, R68, -R140.reuse ;  /* 0x00000044b2487223 */ /* 0x102fe2000001088c */
[----:B-----5:R-:W-:Y:S07]  /*277e0*/  F2FP.F16.F32.PACK_AB R80, R122, R116 ;  /* 0x000000747a50723e */ /* 0x020fee00000000ff */
[----:B------:R1:W-:Y:S02]  /*277f0*/  MUFU.EX2 R121, R72 ;  /* 0x0000004800797308 */ /* 0x0003e40000000800 */
[-C--:B-1----:R-:W-:Y:S08]  /*27800*/  FFMA.FTZ R72, R176, R68.reuse, -R140 ;  /* 0x00000044b0487223 */ /* 0x082ff0000001088c */
[----:B------:R1:W5:Y:S02]  /*27810*/  MUFU.EX2 R120, R72 ;  /* 0x0000004800787308 */ /* 0x0003640000000800 */
[-CC-:B-1----:R-:W-:Y:S01]  /*27820*/  FFMA.FTZ R72, R183, R68.reuse, -R2.reuse ;  /* 0x00000044b7487223 */ /* 0x182fe20000010802 */
[----:B-----5:R-:W-:Y:S07]  /*27830*/  F2FP.F16.F32.PACK_AB R82, R120, R121 ;  /* 0x000000797852723e */ /* 0x020fee00000000ff */
[----:B------:R1:W-:Y:S01]  /*27840*/  MUFU.EX2 R151, R72 ;  /* 0x0000004800977308 */ /* 0x0003e20000000800 */
[C---:B------:R-:W-:Y:S06]  /*27850*/  HMMA.16816.F32 R4, R80.reuse, R92, R4 ;  /* 0x0000005c5004723c */ /* 0x040fec0000001804 */
[C---:B------:R-:W-:Y:S01]  /*27860*/  HMMA.16816.F32 R8, R80.reuse, R94, R8 ;  /* 0x0000005e5008723c */ /* 0x040fe20000001808 */
[----:B------:R-:W-:Y:S05]  /*27870*/  LDSM.16.MT88.4 R92, [R212+0x12800] ;  /* 0x01280000d45c783b */ /* 0x000fea0000004200 */
[C---:B--2---:R-:W-:Y:S05]  /*27880*/  HMMA.16816.F32 R12, R80.reuse, R84, R12 ;  /* 0x00000054500c723c */ /* 0x044fea000000180c */
[-CC-:B-1----:R-:W-:Y:S01]  /*27890*/  FFMA.FTZ R72, R184, R68.reuse, -R2.reuse ;  /* 0x00000044b8487223 */ /* 0x182fe20000010802 */
[C---:B------:R-:W-:Y:S01]  /*278a0*/  HMMA.16816.F32 R16, R80.reuse, R86, R16 ;  /* 0x000000565010723c */ /* 0x040fe20000001810 */
[----:B------:R-:W1:Y:S02]  /*278b0*/  LDSM.16.MT88.4 R84, [R210+0x12800] ;  /* 0x01280000d254783b */ /* 0x000e640000004200 */
[----:B------:R2:W5:Y:S03]  /*278c0*/  MUFU.EX2 R150, R72 ;  /* 0x0000004800967308 */ /* 0x0005660000000800 */
[C---:B------:R-:W-:Y:S06]  /*278d0*/  HMMA.16816.F32 R20, R80.reuse, R108, R20 ;  /* 0x0000006c5014723c */ /* 0x040fec0000001814 */
[C---:B------:R-:W-:Y:S01]  /*278e0*/  HMMA.16816.F32 R24, R80.reuse, R110, R24 ;  /* 0x0000006e5018723c */ /* 0x040fe20000001818 */
[----:B------:R-:W-:Y:S05]  /*278f0*/  LDSM.16.MT88.4 R108, [R209+0x13800] ;  /* 0x01380000d16c783b */ /* 0x000fea0000004200 */
[C---:B----4-:R-:W-:Y:S05]  /*27900*/  HMMA.16816.F32 R28, R80.reuse, R88, R28 ;  /* 0x00000058501c723c */ /* 0x050fea000000181c */
[-CC-:B--2---:R-:W-:Y:S01]  /*27910*/  FFMA.FTZ R72, R182, R68.reuse, -R2.reuse ;  /* 0x00000044b6487223 */ /* 0x184fe20000010802 */
[C---:B------:R-:W-:Y:S01]  /*27920*/  HMMA.16816.F32 R32, R80.reuse, R90, R32 ;  /* 0x0000005a5020723c */ /* 0x040fe20000001820 */
[----:B------:R-:W2:Y:S02]  /*27930*/  LDSM.16.MT88.4 R88, [R209+0xf000] ;  /* 0x00f00000d158783b */ /* 0x000ea40000004200 */
[----:B------:R4:W-:Y:S03]  /*27940*/  MUFU.EX2 R131, R72 ;  /* 0x0000004800837308 */ /* 0x0009e60000000800 */
[C---:B---3--:R-:W-:Y:S06]  /*27950*/  HMMA.16816.F32 R36, R80.reuse, R76, R36 ;  /* 0x0000004c5024723c */ /* 0x048fec0000001824 */
[C---:B------:R-:W-:Y:S05]  /*27960*/  HMMA.16816.F32 R40, R80.reuse, R78, R40 ;  /* 0x0000004e5028723c */ /* 0x040fea0000001828 */
[----:B-----5:R-:W-:Y:S01]  /*27970*/  F2FP.F16.F32.PACK_AB R77, R150, R151 ;  /* 0x00000097964d723e */ /* 0x020fe200000000ff */
[C---:B-1----:R-:W-:Y:S05]  /*27980*/  HMMA.16816.F32 R44, R80.reuse, R84, R44 ;  /* 0x00000054502c723c */ /* 0x042fea000000182c */
[-C--:B----4-:R-:W-:Y:S01]  /*27990*/  FFMA.FTZ R72, R185, R68.reuse, -R2 ;  /* 0x00000044b9487223 */ /* 0x090fe20000010802 */
[C---:B------:R-:W-:Y:S01]  /*279a0*/  HMMA.16816.F32 R48, R80.reuse, R86, R48 ;  /* 0x000000565030723c */ /* 0x040fe20000001830 */
[----:B------:R-:W1:Y:S02]  /*279b0*/  LDSM.16.MT88.4 R84, [R211+0xf000] ;  /* 0x00f00000d354783b */ /* 0x000e640000004200 */
[----:B------:R3:W4:Y:S03]  /*279c0*/  MUFU.EX2 R149, R72 ;  /* 0x0000004800957308 */ /* 0x0007260000000800 */
[C---:B------:R-:W-:Y:S06]  /*279d0*/  HMMA.16816.F32 R52, R80.reuse, R92, R52 ;  /* 0x0000005c5034723c */ /* 0x040fec0000001834 */
[C---:B------:R-:W-:Y:S01]  /*279e0*/  HMMA.16816.F32 R56, R80.reuse, R94, R56 ;  /* 0x0000005e5038723c */ /* 0x040fe20000001838 */
[----:B------:R-:W5:Y:S05]  /*279f0*/  LDSM.16.MT88.4 R92, [R209+0x13000] ;  /* 0x01300000d15c783b */ /* 0x000f6a0000004200 */
[C---:B------:R-:W-:Y:S05]  /*27a00*/  HMMA.16816.F32 R60, R80.reuse, R96, R60 ;  /* 0x00000060503c723c */ /* 0x040fea000000183c */
[-CC-:B---3--:R-:W-:Y:S01]  /*27a10*/  FFMA.FTZ R72, R188, R68.reuse, -R140.reuse ;  /* 0x00000044bc487223 */ /* 0x188fe2000001088c */
[----:B------:R-:W-:Y:S01]  /*27a20*/  HMMA.16816.F32 R64, R80, R98, R64 ;  /* 0x000000625040723c */ /* 0x000fe20000001840 */
[----:B------:R-:W3:Y:S02]  /*27a30*/  LDSM.16.MT88.4 R80, [R210+0x13000] ;  /* 0x01300000d250783b */ /* 0x000ee40000004200 */
[----:B------:R2:W-:Y:S02]  /*27a40*/  MUFU.EX2 R130, R72 ;  /* 0x0000004800827308 */ /* 0x0005e40000000800 */
[----:B----4-:R-:W-:Y:S01]  /*27a50*/  F2FP.F16.F32.PACK_AB R79, R149, R131 ;  /* 0x00000083954f723e */ /* 0x010fe200000000ff */
[-CC-:B--2---:R-:W-:Y:S07]  /*27a60*/  FFMA.FTZ R72, R192, R68.reuse, -R140.reuse ;  /* 0x00000044c0487223 */ /* 0x184fee000001088c */
[----:B------:R2:W4:Y:S02]  /*27a70*/  MUFU.EX2 R129, R72 ;  /* 0x0000004800817308 */ /* 0x0005240000000800 */
[--C-:B--2---:R-:W-:Y:S01]  /*27a80*/  FFMA.FTZ R72, R189, R68, -R140.reuse ;  /* 0x00000044bd487223 */ /* 0x104fe2000001088c */
[----:B----4-:R-:W-:Y:S07]  /*27a90*/  F2FP.F16.F32.PACK_AB R76, R129, R130 ;  /* 0x00000082814c723e */ /* 0x010fee00000000ff */
[----:B------:R2:W-:Y:S02]  /*27aa0*/  MUFU.EX2 R128, R72 ;  /* 0x0000004800807308 */ /* 0x0005e40000000800 */
[-C--:B--2---:R-:W-:Y:S08]  /*27ab0*/  FFMA.FTZ R72, R193, R68.reuse, -R140 ;  /* 0x00000044c1487223 */ /* 0x084ff0000001088c */
[----:B------:R2:W4:Y:S02]  /*27ac0*/  MUFU.EX2 R148, R72 ;  /* 0x0000004800947308 */ /* 0x0005240000000800 */
[--C-:B--2---:R-:W-:Y:S01]  /*27ad0*/  FFMA.FTZ R72, R196, R68, -R2.reuse ;  /* 0x00000044c4487223 */ /* 0x104fe20000010802 */
[----:B----4-:R-:W-:Y:S07]  /*27ae0*/  F2FP.F16.F32.PACK_AB R78, R148, R128 ;  /* 0x00000080944e723e */ /* 0x010fee00000000ff */
[----:B------:R2:W-:Y:S01]  /*27af0*/  MUFU.EX2 R147, R72 ;  /* 0x0000004800937308 */ /* 0x0005e20000000800 */
[C---:B------:R-:W-:Y:S06]  /*27b00*/  HMMA.16816.F32 R4, R76.reuse, R88, R4 ;  /* 0x000000584c04723c */ /* 0x040fec0000001804 */
[C---:B------:R-:W-:Y:S01]  /*27b10*/  HMMA.16816.F32 R8, R76.reuse, R90, R8 ;  /* 0x0000005a4c08723c */ /* 0x040fe20000001808 */
[----:B------:R-:W4:Y:S05]  /*27b20*/  LDSM.16.MT88.4 R88, [R212+0x13000] ;  /* 0x01300000d458783b */ /* 0x000f2a0000004200 */
[C---:B------:R-:W-:Y:S05]  /*27b30*/  HMMA.16816.F32 R12, R76.reuse, R100, R12 ;  /* 0x000000644c0c723c */ /* 0x040fea000000180c */
[-CC-:B--2---:R-:W-:Y:S01]  /*27b40*/  FFMA.FTZ R72, R195, R68.reuse, -R2.reuse ;  /* 0x00000044c3487223 */ /* 0x184fe20000010802 */
[C---:B------:R-:W-:Y:S01]  /*27b50*/  HMMA.16816.F32 R16, R76.reuse, R102, R16 ;  /* 0x000000664c10723c */ /* 0x040fe20000001810 */
[----:B------:R-:W-:Y:S02]  /*27b60*/  LDSM.16.MT88.4 R100, [R212+0xf800] ;  /* 0x00f80000d464783b */ /* 0x000fe40000004200 */
[----:B------:R2:W5:Y:S02]  /*27b70*/  MUFU.EX2 R146, R72 ;  /* 0x0000004800927308 */ /* 0x0005640000000800 */
[-C--:B------:R-:W-:Y:S01]  /*27b80*/  FFMA.FTZ R2, R75, R68.reuse, -R2 ;  /* 0x000000444b027223 */ /* 0x080fe20000010802 */
[C---:B------:R-:W-:Y:S07]  /*27b90*/  HMMA.16816.F32 R20, R76.reuse, R104, R20 ;  /* 0x000000684c14723c */ /* 0x040fee0000001814 */
[----:B------:R3:W4:Y:S01]  /*27ba0*/  MUFU.EX2 R144, R2 ;  /* 0x0000000200907308 */ /* 0x0007220000000800 */
[C---:B------:R-:W-:Y:S06]  /*27bb0*/  HMMA.16816.F32 R24, R76.reuse, R106, R24 ;  /* 0x0000006a4c18723c */ /* 0x040fec0000001818 */
[C---:B-1----:R-:W-:Y:S01]  /*27bc0*/  HMMA.16816.F32 R28, R76.reuse, R84, R28 ;  /* 0x000000544c1c723c */ /* 0x042fe2000000181c */
[----:B--2---:R-:W1:Y:S04]  /*27bd0*/  LDSM.16.MT88.4 R72, [R211+0x13000] ;  /* 0x01300000d348783b */ /* 0x004e680000004200 */
[----:B-----5:R-:W-:Y:S01]  /*27be0*/  F2FP.F16.F32.PACK_AB R137, R146, R147 ;  /* 0x000000939289723e */ /* 0x020fe200000000ff */
[C---:B------:R-:W-:Y:S03]  /*27bf0*/  HMMA.16816.F32 R32, R76.reuse, R86, R32 ;  /* 0x000000564c20723c */ /* 0x040fe60000001820 */
[----:B------:R-:W2:Y:S02]  /*27c00*/  LDSM.16.MT88.4 R84, [R209+0xf800] ;  /* 0x00f80000d154783b */ /* 0x000ea40000004200 */
[-CC-:B---3--:R-:W-:Y:S01]  /*27c10*/  FFMA.FTZ R2, R239, R68.reuse, -R140.reuse ;  /* 0x00000044ef027223 */ /* 0x188fe2000001088c */
[C---:B------:R-:W-:Y:S03]  /*27c20*/  HMMA.16816.F32 R36, R76.reuse, R92, R36 ;  /* 0x0000005c4c24723c */ /* 0x040fe60000001824 */
[----:B------:R3:W-:Y:S02]  /*27c30*/  MUFU.EX2 R143, R2 ;  /* 0x00000002008f7308 */ /* 0x0007e40000000800 */
[----:B----4-:R-:W-:Y:S01]  /*27c40*/  F2FP.F16.F32.PACK_AB R139, R144, R145 ;  /* 0x00000091908b723e */ /* 0x010fe200000000ff */
[C---:B------:R-:W-:Y:S01]  /*27c50*/  HMMA.16816.F32 R40, R76.reuse, R94, R40 ;  /* 0x0000005e4c28723c */ /* 0x040fe20000001828 */
[----:B------:R-:W4:Y:S05]  /*27c60*/  LDSM.16.MT88.4 R92, [R210+0xf800] ;  /* 0x00f80000d25c783b */ /* 0x000f2a0000004200 */
[C---:B------:R-:W-:Y:S06]  /*27c70*/  HMMA.16816.F32 R44, R76.reuse, R80, R44 ;  /* 0x000000504c2c723c */ /* 0x040fec000000182c */
[C---:B------:R-:W-:Y:S05]  /*27c80*/  HMMA.16816.F32 R48, R76.reuse, R82, R48 ;  /* 0x000000524c30723c */ /* 0x040fea0000001830 */
[-CC-:B---3--:R-:W-:Y:S01]  /*27c90*/  FFMA.FTZ R2, R207, R68.reuse, -R140.reuse ;  /* 0x00000044cf027223 */ /* 0x188fe2000001088c */
[C---:B------:R-:W-:Y:S03]  /*27ca0*/  HMMA.16816.F32 R52, R76.reuse, R88, R52 ;  /* 0x000000584c34723c */ /* 0x040fe60000001834 */
[----:B------:R3:W5:Y:S03]  /*27cb0*/  MUFU.EX2 R142, R2 ;  /* 0x00000002008e7308 */ /* 0x0007660000000800 */
[C---:B------:R-:W-:Y:S06]  /*27cc0*/  HMMA.16816.F32 R56, R76.reuse, R90, R56 ;  /* 0x0000005a4c38723c */ /* 0x040fec0000001838 */
[C---:B-1----:R-:W-:Y:S06]  /*27cd0*/  HMMA.16816.F32 R60, R76.reuse, R72, R60 ;  /* 0x000000484c3c723c */ /* 0x042fec000000183c */
[----:B------:R-:W-:Y:S01]  /*27ce0*/  HMMA.16816.F32 R64, R76, R74, R64 ;  /* 0x0000004a4c40723c */ /* 0x000fe20000001840 */
[----:B------:R-:W1:Y:S04]  /*27cf0*/  LDSM.16.MT88.4 R72, [R211+0xf800] ;  /* 0x00f80000d348783b */ /* 0x000e680000004200 */
[-CC-:B---3--:R-:W-:Y:S01]  /*27d00*/  FFMA.FTZ R2, R236, R68.reuse, -R140.reuse ;  /* 0x00000044ec027223 */ /* 0x188fe2000001088c */
[----:B------:R-:W-:Y:S01]  /*27d10*/  FFMA.FTZ R140, R237, R68, -R140 ;  /* 0x00000044ed8c7223 */ /* 0x000fe2000001088c */
[----:B-----5:R-:W-:Y:S02]  /*27d20*/  F2FP.F16.F32.PACK_AB R136, R142, R143 ;  /* 0x0000008f8e88723e */ /* 0x020fe400000000ff */
[----:B------:R3:W-:Y:S10]  /*27d30*/  MUFU.EX2 R141, R2 ;  /* 0x00000002008d7308 */ /* 0x0007f40000000800 */
[----:B------:R-:W5:Y:S01]  /*27d40*/  MUFU.EX2 R140, R140 ;  /* 0x0000008c008c7308 */ /* 0x000f620000000800 */
[----:B---3--:R-:W-:Y:S01]  /*27d50*/  FFMA.FTZ R2, R0, R251, R197 ;  /* 0x000000fb00027223 */ /* 0x008fe200000100c5 */
[----:B------:R-:W-:Y:S03]  /*27d60*/  FADD.FTZ R0, R202, R3 ;  /* 0x00000003ca007221 */ /* 0x000fe60000010000 */
[----:B------:R-:W-:Y:S01]  /*27d70*/  FADD.FTZ R2, R198, R2 ;  /* 0x00000002c6027221 */ /* 0x000fe20000010000 */
[----:B------:R-:W-:Y:S03]  /*27d80*/  FADD.FTZ R3, R201, R0 ;  /* 0x00000000c9037221 */ /* 0x000fe60000010000 */
[----:B------:R-:W-:Y:S01]  /*27d90*/  FADD.FTZ R0, R200, R2 ;  /* 0x00000002c8007221 */ /* 0x000fe20000010000 */
[----:B------:R-:W-:Y:S01]  /*27da0*/  FADD.FTZ R2, R206, R3 ;  /* 0x00000003ce027221 */ /* 0x000fe20000010000 */
[----:B-----5:R-:W-:Y:S02]  /*27db0*/  F2FP.F16.F32.PACK_AB R138, R140, R141 ;  /* 0x0000008d8c8a723e */ /* 0x020fe400000000ff */
[----:B------:R-:W-:Y:S01]  /*27dc0*/  FADD.FTZ R0, R204, R0 ;  /* 0x00000000cc007221 */ /* 0x000fe20000010000 */
[----:B------:R-:W-:Y:S03]  /*27dd0*/  FADD.FTZ R2, R191, R2 ;  /* 0x00000002bf027221 */ /* 0x000fe60000010000 */
[----:B------:R-:W-:Y:S01]  /*27de0*/  FADD.FTZ R0, R186, R0 ;  /* 0x00000000ba007221 */ /* 0x000fe20000010000 */
[C---:B--2---:R-:W-:Y:S01]  /*27df0*/  HMMA.16816.F32 R80, R136.reuse, R84, R4 ;  /* 0x000000548850723c */ /* 0x044fe20000001804 */
[----:B------:R-:W-:Y:S04]  /*27e00*/  LDSM.16.MT88.4 R4, [R211+0x13800] ;  /* 0x01380000d304783b */ /* 0x000fe80000004200 */
        /* <DEDUP_REMOVED lines=15> */
[----:B------:R-:W-:Y:S01]  /*27f00*/  FADD.FTZ R0, R175, R2 ;  /* 0x00000002af007221 */ /* 0x000fe20000010000 */
[----:B------:R-:W-:Y:S04]  /*27f10*/  MOV R72, R70 ;  /* 0x0000004600487202 */ /* 0x000fe80000000f00 */
[----:B------:R-:W-:Y:S01]  /*27f20*/  FADD.FTZ R2, R125, R3 ;  /* 0x000000037d027221 */ /* 0x000fe20000010000 */
[----:B------:R-:W-:Y:S01]  /*27f30*/  FADD.FTZ R3, R127, R0 ;  /* 0x000000007f037221 */ /* 0x000fe20000010000 */
[----:B------:R-:W-:Y:S02]  /*27f40*/  MOV R73, R71 ;  /* 0x0000004700497202 */ /* 0x000fe40000000f00 */
[----:B------:R-:W-:Y:S01]  /*27f50*/  FADD.FTZ R0, R124, R2 ;  /* 0x000000027c007221 */ /* 0x000fe20000010000 */
[----:B------:R-:W-:Y:S01]  /*27f60*/  FADD.FTZ R2, R172, R3 ;  /* 0x00000003ac027221 */ /* 0x000fe20000010000 */
[----:B------:R-:W1:Y:S02]  /*27f70*/  LDSM.16.MT88.4 R124, [R210+0x13800] ;  /* 0x01380000d27c783b */ /* 0x000e640000004200 */
[----:B------:R-:W-:Y:S01]  /*27f80*/  FADD.FTZ R3, R169, R0 ;  /* 0x00000000a9037221 */ /* 0x000fe20000010000 */
[----:B------:R-:W-:Y:S03]  /*27f90*/  FADD.FTZ R0, R135, R2 ;  /* 0x0000000287007221 */ /* 0x000fe60000010000 */
[----:B------:R-:W-:Y:S01]  /*27fa0*/  FADD.FTZ R2, R133, R3 ;  /* 0x0000000385027221 */ /* 0x000fe20000010000 */
[----:B------:R-:W-:Y:S03]  /*27fb0*/  FADD.FTZ R3, R134, R0 ;  /* 0x0000000086037221 */ /* 0x000fe60000010000 */
[----:B------:R-:W-:Y:S01]  /*27fc0*/  FADD.FTZ R0, R132, R2 ;  /* 0x0000000284007221 */ /* 0x000fe20000010000 */
[----:B------:R-:W-:Y:S01]  /*27fd0*/  FADD.FTZ R2, R167, R3 ;  /* 0x00000003a7027221 */ /* 0x000fe20000010000 */
[----:B------:R-:W2:Y:S02]  /*27fe0*/  LDSM.16.MT88.4 R132, [R212+0x13800] ;  /* 0x01380000d484783b */ /* 0x000ea40000004200 */
        /* <DEDUP_REMOVED lines=8> */
[C---:B------:R-:W-:Y:S03]  /*28070*/  HMMA.16816.F32 R112, R136.reuse, R108, R36 ;  /* 0x0000006c8870723c */ /* 0x040fe60000001824 */
[----:B------:R-:W-:Y:S01]  /*28080*/  FADD.FTZ R3, R119, R3 ;  /* 0x0000000377037221 */ /* 0x000fe20000010000 */
[----:B------:R-:W-:Y:S02]  /*28090*/  FADD.FTZ R2, R156, R0 ;  /* 0x000000009c027221 */ /* 0x000fe40000010000 */
[C---:B------:R-:W-:Y:S05]  /*280a0*/  HMMA.16816.F32 R108, R136.reuse, R110, R40 ;  /* 0x0000006e886c723c */ /* 0x040fea0000001828 */
[----:B------:R-:W-:Y:S01]  /*280b0*/  FADD.FTZ R0, R118, R3 ;  /* 0x0000000376007221 */ /* 0x000fe20000010000 */
[----:B------:R-:W-:Y:S05]  /*280c0*/  FADD.FTZ R2, R117, R2 ;  /* 0x0000000275027221 */ /* 0x000fea0000010000 */
[----:B------:R-:W-:Y:S01]  /*280d0*/  FADD.FTZ R3, R116, R0 ;  /* 0x0000000074037221 */ /* 0x000fe20000010000 */
[----:B------:R-:W-:Y:S01]  /*280e0*/  FADD.FTZ R0, R153, R2 ;  /* 0x0000000299007221 */ /* 0x000fe20000010000 */
[C---:B-1----:R-:W-:Y:S03]  /*280f0*/  HMMA.16816.F32 R116, R136.reuse, R124, R44 ;  /* 0x0000007c8874723c */ /* 0x042fe6000000182c */
[----:B------:R-:W-:Y:S01]  /*28100*/  FADD.FTZ R3, R122, R3 ;  /* 0x000000037a037221 */ /* 0x000fe20000010000 */
[----:B------:R-:W-:Y:S02]  /*28110*/  FADD.FTZ R2, R152, R0 ;  /* 0x0000000098027221 */ /* 0x000fe40000010000 */
[C---:B------:R-:W-:Y:S05]  /*28120*/  HMMA.16816.F32 R124, R136.reuse, R126, R48 ;  /* 0x0000007e887c723c */ /* 0x040fea0000001830 */
[----:B------:R-:W-:Y:S01]  /*28130*/  FADD.FTZ R0, R121, R3 ;  /* 0x0000000379007221 */ /* 0x000fe20000010000 */
[----:B------:R-:W-:Y:S05]  /*28140*/  FADD.FTZ R2, R123, R2 ;  /* 0x000000027b027221 */ /* 0x000fea0000010000 */
[----:B------:R-:W-:Y:S01]  /*28150*/  FADD.FTZ R3, R120, R0 ;  /* 0x0000000078037221 */ /* 0x000fe20000010000 */
[----:B------:R-:W-:Y:S01]  /*28160*/  FADD.FTZ R0, R151, R2 ;  /* 0x0000000297007221 */ /* 0x000fe20000010000 */
[C---:B--2---:R-:W-:Y:S03]  /*28170*/  HMMA.16816.F32 R120, R136.reuse, R132, R52 ;  /* 0x000000848878723c */ /* 0x044fe60000001834 */
[----:B------:R-:W-:Y:S01]  /*28180*/  FADD.FTZ R3, R130, R3 ;  /* 0x0000000382037221 */ /* 0x000fe20000010000 */
[----:B------:R-:W-:Y:S02]  /*28190*/  FADD.FTZ R2, R150, R0 ;  /* 0x0000000096027221 */ /* 0x000fe40000010000 */
[C---:B------:R-:W-:Y:S05]  /*281a0*/  HMMA.16816.F32 R132, R136.reuse, R134, R56 ;  /* 0x000000868884723c */ /* 0x040fea0000001838 */
[----:B------:R-:W-:Y:S01]  /*281b0*/  FADD.FTZ R0, R129, R3 ;  /* 0x0000000381007221 */ /* 0x000fe20000010000 */
[----:B------:R-:W-:Y:S05]  /*281c0*/  FADD.FTZ R2, R131, R2 ;  /* 0x0000000283027221 */ /* 0x000fea0000010000 */
[----:B------:R-:W-:Y:S01]  /*281d0*/  FADD.FTZ R3, R128, R0 ;  /* 0x0000000080037221 */ /* 0x000fe20000010000 */
[----:B------:R-:W-:Y:S01]  /*281e0*/  FADD.FTZ R0, R149, R2 ;  /* 0x0000000295007221 */ /* 0x000fe20000010000 */
[C---:B------:R-:W-:Y:S03]  /*281f0*/  HMMA.16816.F32 R128, R136.reuse, R4, R60 ;  /* 0x000000048880723c */ /* 0x040fe6000000183c */
[----:B------:R-:W-:Y:S01]  /*28200*/  FADD.FTZ R2, R148, R3 ;  /* 0x0000000394027221 */ /* 0x000fe20000010000 */
[----:B------:R-:W-:Y:S02]  /*28210*/  FADD.FTZ R0, R147, R0 ;  /* 0x0000000093007221 */ /* 0x000fe40000010000 */
[----:B------:R-:W-:Y:S05]  /*28220*/  HMMA.16816.F32 R136, R136, R6, R64 ;  /* 0x000000068888723c */ /* 0x000fea0000001840 */
[----:B------:R-:W-:Y:S01]  /*28230*/  FADD.FTZ R2, R143, R2 ;  /* 0x000000028f027221 */ /* 0x000fe20000010000 */
[----:B------:R-:W-:Y:S05]  /*28240*/  FADD.FTZ R0, R146, R0 ;  /* 0x0000000092007221 */ /* 0x000fea0000010000 */
[----:B------:R-:W-:Y:S01]  /*28250*/  FADD.FTZ R2, R142, R2 ;  /* 0x000000028e027221 */ /* 0x000fe20000010000 */
[----:B------:R-:W-:Y:S03]  /*28260*/  FADD.FTZ R0, R145, R0 ;  /* 0x0000000091007221 */ /* 0x000fe60000010000 */
[----:B------:R-:W-:Y:S01]  /*28270*/  FADD.FTZ R2, R141, R2 ;  /* 0x000000028d027221 */ /* 0x000fe20000010000 */
[----:B------:R-:W-:Y:S03]  /*28280*/  FADD.FTZ R250, R144, R0 ;  /* 0x0000000090fa7221 */ /* 0x000fe60000010000 */
[----:B------:R-:W-:Y:S01]  /*28290*/  FADD.FTZ R251, R140, R2 ;  /* 0x000000028cfb7221 */ /* 0x000fe20000010000 */
[----:B------:R-:W-:Y:S06]  /*282a0*/  @P0 BRA `(.L_x_3527) ;  /* 0xffffffa0004c0947 */ /* 0x000fec000383ffff */
.L_x_3518:
        /* <DEDUP_REMOVED lines=14> */
.L_x_3544:
[----:B------:R-:W2:Y:S01]  /*28390*/  LDL R28, [R1] ;  /* 0x00000000011c7983 */ /* 0x000ea20000100800 */
[----:B------:R-:W-:Y:S01]  /*283a0*/  FSETP.NE.FTZ.AND P4, PT, R24, RZ, PT ;  /* 0x000000ff1800720b */ /* 0x000fe20003f95000 */
[----:B----4-:R-:W-:Y:S01]  /*283b0*/  FADD.FTZ R23, R2, R3 ;  /* 0x0000000302177221 */ /* 0x010fe20000010000 */
[----:B------:R-:W-:Y:S01]  /*283c0*/  MOV R0, 0x3f800000 ;  /* 0x3f80000000007802 */ /* 0x000fe20000000f00 */
[----:B------:R-:W4:Y:S01]  /*283d0*/  S2R R55, SR_TID.X ;  /* 0x0000000000377919 */ /* 0x000f220000002100 */
[----:B---3--:R-:W-:Y:S01]  /*283e0*/  MOV R2, 0x3f800000 ;  /* 0x3f80000000027802 */ /* 0x008fe20000000f00 */
[----:B------:R-:W3:Y:S01]  /*283f0*/  S2UR UR4, SR_CgaCtaId ;  /* 0x00000000000479c3 */ /* 0x000ee20000008800 */
[----:B------:R-:W-:Y:S01]  /*28400*/  FSETP.NE.FTZ.AND P3, PT, R23, RZ, PT ;  /* 0x000000ff1700720b */ /* 0x000fe20003f75000 */
[----:B------:R-:W-:Y:S01]  /*28410*/  UMOV UR5, 0x400 ;  /* 0x0000040000057882 */ /* 0x000fe20000000000 */
[----:B------:R-:W-:Y:S02]  /*28420*/  R2UR UR10, R52 ;  /* 0x00000000340a72ca */ /* 0x000fe400000e0000 */
[----:B------:R-:W-:-:S03]  /*28430*/  R2UR UR11, R53 ;  /* 0x00000000350b72ca */ /* 0x000fc600000e0000 */
[----:B------:R-:W1:Y:S08]  /*28440*/  @P4 MUFU.RCP R0, R24 ;  /* 0x0000001800004308 */ /* 0x000e700000001000 */
[----:B------:R-:W4:Y:S01]  /*28450*/  @P3 MUFU.RCP R2, R23 ;  /* 0x0000001700023308 */ /* 0x000f220000001000 */
[----:B---3--:R-:W-:Y:S01]  /*28460*/  ULEA UR4, UR4, UR5, 0x18 ;  /* 0x0000000504047291 */ /* 0x008fe2000f8ec03f */
[C---:B-1----:R-:W-:Y:S01]  /*28470*/  FMUL.FTZ R80, R0.reuse, R80 ;  /* 0x0000005000507220 */ /* 0x042fe20000410000 */
[C---:B------:R-:W-:Y:S01]  /*28480*/  FMUL.FTZ R7, R0.reuse, R81 ;  /* 0x0000005100077220 */ /* 0x040fe20000410000 */
[C---:B------:R-:W-:Y:S01]  /*28490*/  FMUL.FTZ R76, R0.reuse, R76 ;  /* 0x0000004c004c7220 */ /* 0x040fe20000410000 */
[C---:B------:R-:W-:Y:S01]  /*284a0*/  FMUL.FTZ R77, R0.reuse, R77 ;  /* 0x0000004d004d7220 */ /* 0x040fe20000410000 */
[C---:B------:R-:W-:Y:S01]  /*284b0*/  FMUL.FTZ R88, R0.reuse, R88 ;  /* 0x0000005800587220 */ /* 0x040fe20000410000 */
[----:B----4-:R-:W-:Y:S01]  /*284c0*/  SHF.R.S32.HI R56, RZ, 0x1f, R55 ;  /* 0x0000001fff387819 */ /* 0x010fe20000011437 */
        /* <DEDUP_REMOVED lines=27> */
[----:B------:R-:W-:Y:S01]  /*28680*/  LEA.HI R3, R56, R55, RZ, 0x2 ;  /* 0x0000003738037211 */ /* 0x000fe200078f10ff */
[C---:B------:R-:W-:Y:S01]  /*28690*/  FMUL.FTZ R83, R2.reuse, R83 ;  /* 0x0000005302537220 */ /* 0x040fe20000410000 */
[C---:B------:R-:W-:Y:S01]  /*286a0*/  FMUL.FTZ R5, R2.reuse, R82 ;  /* 0x0000005202057220 */ /* 0x040fe20000410000 */
[----:B------:R-:W-:Y:S01]  /*286b0*/  FMUL.FTZ R79, R2, R79 ;  /* 0x0000004f024f7220 */ /* 0x000fe20000410000 */
[----:B------:R-:W-:Y:S01]  /*286c0*/  F2FP.F16.F32.PACK_AB R136, R0, R136 ;  /* 0x000000880088723e */ /* 0x000fe200000000ff */
        /* <DEDUP_REMOVED lines=29> */
[----:B------:R-:W-:-:S02]  /*288a0*/  SHF.R.S32.HI R2, RZ, 0x2, R3 ;  /* 0x00000002ff027819 */ /* 0x000fc40000011403 */
[----:B------:R-:W-:Y:S02]  /*288b0*/  SHF.R.S32.HI R0, RZ, 0x1f, R3 ;  /* 0x0000001fff007819 */ /* 0x000fe40000011403 */
[----:B------:R-:W-:Y:S02]  /*288c0*/  LEA.HI R25, R56, R55, RZ, 0x5 ;  /* 0x0000003738197211 */ /* 0x000fe400078f28ff */
[----:B------:R-:W-:Y:S02]  /*288d0*/  LEA.HI R0, R0, R2, RZ, 0x3 ;  /* 0x0000000200007211 */ /* 0x000fe400078f18ff */
[----:B------:R-:W-:Y:S02]  /*288e0*/  SHF.R.S32.HI R22, RZ, 0x5, R25 ;  /* 0x00000005ff167819 */ /* 0x000fe40000011419 */
[----:B------:R-:W-:Y:S02]  /*288f0*/  LOP3.LUT R0, R0, 0xfffffff8, RZ, 0xc0, !PT ;  /* 0xfffffff800007812 */ /* 0x000fe400078ec0ff */
[----:B------:R-:W-:-:S02]  /*28900*/  F2FP.F16.F32.PACK_AB R5, R83, R5 ;  /* 0x000000055305723e */ /* 0x000fc400000000ff */
[----:B------:R-:W-:Y:S02]  /*28910*/  IADD3 R2, R2, -R0, RZ ;  /* 0x8000000002027210 */ /* 0x000fe40007ffe0ff */
[----:B------:R-:W-:Y:S02]  /*28920*/  LOP3.LUT R0, R3, 0x3ffffffc, RZ, 0xc0, !PT ;  /* 0x3ffffffc03007812 */ /* 0x000fe400078ec0ff */
[C---:B------:R-:W-:Y:S02]  /*28930*/  SHF.L.U32 R3, R2.reuse, 0x6, RZ ;  /* 0x0000000602037819 */ /* 0x040fe400000006ff */
[----:B------:R-:W-:Y:S01]  /*28940*/  LOP3.LUT R4, R2, 0x1, RZ, 0xc0, !PT ;  /* 0x0000000102047812 */ /* 0x000fe200078ec0ff */
[----:B------:R-:W-:Y:S01]  /*28950*/  IMAD.IADD R0, R55, 0x1, -R0 ;  /* 0x0000000137007824 */ /* 0x000fe200078e0a00 */
[----:B------:R-:W-:Y:S02]  /*28960*/  LOP3.LUT R3, R3, 0x1c0, RZ, 0xc0, !PT ;  /* 0x000001c003037812 */ /* 0x000fe400078ec0ff */
[----:B------:R-:W-:-:S02]  /*28970*/  ISETP.NE.U32.AND P0, PT, R4, 0x1, PT ;  /* 0x000000010400780c */ /* 0x000fc40003f05070 */
[----:B------:R-:W-:Y:S02]  /*28980*/  LEA R0, R22, R0, 0x9 ;  /* 0x0000000016007211 */ /* 0x000fe400078e48ff */
[----:B------:R-:W-:Y:S02]  /*28990*/  LEA.HI R3, R3, R3, RZ, 0x1d ;  /* 0x0000000303037211 */ /* 0x000fe400078fe8ff */
[----:B------:R-:W-:Y:S02]  /*289a0*/  R2P PR, R2, 0x6 ;  /* 0x0000000602007804 */ /* 0x000fe40000000000 */
[----:B------:R-:W-:Y:S02]  /*289b0*/  LEA R0, R0, R3, 0x1 ;  /* 0x0000000300007211 */ /* 0x000fe400078e08ff */
[----:B------:R-:W-:Y:S02]  /*289c0*/  MOV R3, 0x20 ;  /* 0x0000002000037802 */ /* 0x000fe40000000f00 */
[----:B------:R-:W-:-:S02]  /*289d0*/  LEA R0, R0, UR4, 0x1 ;  /* 0x0000000400007c11 */ /* 0x000fc4000f8e08ff */
[----:B------:R-:W-:Y:S02]  /*289e0*/  MOV R4, 0x40 ;  /* 0x0000004000047802 */ /* 0x000fe40000000f00 */
[----:B------:R-:W-:Y:S01]  /*289f0*/  SEL R3, R3, 0xffffffe0, !P1 ;  /* 0xffffffe003037807 */ /* 0x000fe20004800000 */
[C---:B------:R-:W-:Y:S01]  /*28a00*/  VIADD R2, R0.reuse, 0xfffffff0 ;  /* 0xfffffff000027836 */ /* 0x040fe20000000000 */
[----:B------:R-:W-:Y:S01]  /*28a10*/  @P0 IADD3 R2, R0, 0x10, RZ ;  /* 0x0000001000020810 */ /* 0x000fe20007ffe0ff */
[----:B------:R1:W-:Y:S01]  /*28a20*/  STS [R0+0x400], R5 ;  /* 0x0004000500007388 */ /* 0x0003e20000000800 */
[----:B------:R-:W-:Y:S02]  /*28a30*/  F2FP.F16.F32.PACK_AB R7, R7, R80 ;  /* 0x000000500707723e */ /* 0x000fe400000000ff */
[----:B------:R-:W-:Y:S02]  /*28a40*/  F2FP.F16.F32.PACK_AB R77, R77, R76 ;  /* 0x0000004c4d4d723e */ /* 0x000fe400000000ff */
[----:B------:R-:W-:Y:S01]  /*28a50*/  F2FP.F16.F32.PACK_AB R6, R79, R6 ;  /* 0x000000064f06723e */ /* 0x000fe200000000ff */
[----:B------:R3:W-:Y:S01]  /*28a60*/  STS [R0], R7 ;  /* 0x0000000700007388 */ /* 0x0007e20000000800 */
[----:B------:R-:W-:-:S02]  /*28a70*/  F2FP.F16.F32.PACK_AB R88, R89, R88 ;  /* 0x000000585958723e */ /* 0x000fc400000000ff */
[----:B------:R-:W-:Y:S01]  /*28a80*/  F2FP.F16.F32.PACK_AB R17, R91, R17 ;  /* 0x000000115b11723e */ /* 0x000fe200000000ff */
[----:B------:R-:W-:Y:S01]  /*28a90*/  STS [R2], R77 ;  /* 0x0000004d02007388 */ /* 0x000fe20000000800 */
[----:B------:R-:W-:Y:S02]  /*28aa0*/  F2FP.F16.F32.PACK_AB R8, R87, R8 ;  /* 0x000000085708723e */ /* 0x000fe400000000ff */
[----:B------:R-:W-:Y:S01]  /*28ab0*/  F2FP.F16.F32.PACK_AB R84, R85, R84 ;  /* 0x000000545554723e */ /* 0x000fe200000000ff */
[----:B------:R4:W-:Y:S01]  /*28ac0*/  STS [R2+0x400], R6 ;  /* 0x0004000602007388 */ /* 0x0009e20000000800 */
[----:B------:R-:W-:Y:S02]  /*28ad0*/  F2FP.F16.F32.PACK_AB R96, R97, R96 ;  /* 0x000000606160723e */ /* 0x000fe400000000ff */
[----:B------:R-:W-:Y:S02]  /*28ae0*/  F2FP.F16.F32.PACK_AB R18, R99, R18 ;  /* 0x000000126312723e */ /* 0x000fe400000000ff */
[----:B------:R-:W-:-:S02]  /*28af0*/  F2FP.F16.F32.PACK_AB R92, R93, R92 ;  /* 0x0000005c5d5c723e */ /* 0x000fc400000000ff */
[----:B------:R-:W-:Y:S02]  /*28b00*/  F2FP.F16.F32.PACK_AB R21, R95, R21 ;  /* 0x000000155f15723e */ /* 0x000fe400000000ff */
[----:B------:R-:W-:Y:S02]  /*28b10*/  F2FP.F16.F32.PACK_AB R104, R105, R104 ;  /* 0x000000686968723e */ /* 0x000fe400000000ff */
[----:B-1----:R-:W-:Y:S02]  /*28b20*/  SEL R5, R4, 0xffffffc0, !P2 ;  /* 0xffffffc004057807 */ /* 0x002fe40005000000 */
[C---:B------:R-:W-:Y:S02]  /*28b30*/  IADD3 R4, R0.reuse, R3, RZ ;  /* 0x0000000300047210 */ /* 0x040fe40007ffe0ff */
[----:B------:R-:W-:Y:S01]  /*28b40*/  IADD3 R3, R3, R2, RZ ;  /* 0x0000000203037210 */ /* 0x000fe20007ffe0ff */
[----:B---3--:R-:W-:Y:S02]  /*28b50*/  IMAD.IADD R7, R0, 0x1, R5 ;  /* 0x0000000100077824 */ /* 0x008fe400078e0205 */
[----:B------:R-:W-:Y:S01]  /*28b60*/  STS [R4], R88 ;  /* 0x0000005804007388 */ /* 0x000fe20000000800 */
[----:B------:R-:W-:-:S02]  /*28b70*/  F2FP.F16.F32.PACK_AB R20, R107, R20 ;  /* 0x000000146b14723e */ /* 0x000fc400000000ff */
[----:B------:R-:W-:Y:S01]  /*28b80*/  F2FP.F16.F32.PACK_AB R100, R101, R100 ;  /* 0x000000646564723e */ /* 0x000fe200000000ff */
[----:B------:R-:W-:Y:S01]  /*28b90*/  STS [R4+0x400], R17 ;  /* 0x0004001104007388 */ /* 0x000fe20000000800 */
[----:B------:R-:W-:Y:S02]  /*28ba0*/  F2FP.F16.F32.PACK_AB R19, R103, R19 ;  /* 0x000000136713723e */ /* 0x000fe400000000ff */
[----:B----4-:R-:W-:Y:S01]  /*28bb0*/  IADD3 R6, R4, R5, RZ ;  /* 0x0000000504067210 */ /* 0x010fe20007ffe0ff */
[----:B------:R1:W-:Y:S01]  /*28bc0*/  STS [R3+0x400], R8 ;  /* 0x0004000803007388 */ /* 0x0003e20000000800 */
[----:B------:R-:W-:Y:S02]  /*28bd0*/  F2FP.F16.F32.PACK_AB R112, R113, R112 ;  /* 0x000000707170723e */ /* 0x000fe400000000ff */
[----:B------:R-:W-:Y:S01]  /*28be0*/  F2FP.F16.F32.PACK_AB R16, R115, R16 ;  /* 0x000000107310723e */ /* 0x000fe200000000ff */
[----:B------:R-:W-:Y:S01]  /*28bf0*/  STS [R3], R84 ;  /* 0x0000005403007388 */ /* 0x000fe20000000800 */
[----:B------:R-:W-:-:S02]  /*28c00*/  R2UR UR4, R52 ;  /* 0x00000000340472ca */ /* 0x000fc400000e0000 */
[----:B------:R-:W-:Y:S01]  /*28c10*/  R2UR UR5, R53 ;  /* 0x00000000350572ca */ /* 0x000fe200000e0000 */
[----:B------:R-:W-:Y:S01]  /*28c20*/  STS [R7], R96 ;  /* 0x0000006007007388 */ /* 0x000fe20000000800 */
[----:B------:R-:W-:Y:S02]  /*28c30*/  F2FP.F16.F32.PACK_AB R108, R109, R108 ;  /* 0x0000006c6d6c723e */ /* 0x000fe400000000ff */
[----:B------:R-:W-:Y:S01]  /*28c40*/  F2FP.F16.F32.PACK_AB R15, R111, R15 ;  /* 0x0000000f6f0f723e */ /* 0x000fe200000000ff */
[----:B------:R-:W-:Y:S01]  /*28c50*/  STS [R7+0x400], R18 ;  /* 0x0004001207007388 */ /* 0x000fe20000000800 */
[----:B------:R-:W-:Y:S02]  /*28c60*/  F2FP.F16.F32.PACK_AB R116, R117, R116 ;  /* 0x000000747574723e */ /* 0x000fe400000000ff */
[----:B------:R-:W-:Y:S02]  /*28c70*/  F2FP.F16.F32.PACK_AB R14, R119, R14 ;  /* 0x0000000e770e723e */ /* 0x000fe400000000ff */
[----:B------:R-:W-:-:S02]  /*28c80*/  F2FP.F16.F32.PACK_AB R124, R125, R124 ;  /* 0x0000007c7d7c723e */ /* 0x000fc400000000ff */
[----:B------:R-:W-:Y:S02]  /*28c90*/  F2FP.F16.F32.PACK_AB R13, R127, R13 ;  /* 0x0000000d7f0d723e */ /* 0x000fe400000000ff */
[----:B------:R-:W-:Y:S02]  /*28ca0*/  F2FP.F16.F32.PACK_AB R120, R121, R120 ;  /* 0x000000787978723e */ /* 0x000fe400000000ff */
[----:B------:R-:W-:Y:S02]  /*28cb0*/  F2FP.F16.F32.PACK_AB R12, R123, R12 ;  /* 0x0000000c7b0c723e */ /* 0x000fe400000000ff */
[----:B-1----:R-:W-:Y:S02]  /*28cc0*/  IADD3 R8, R5, R2, RZ ;  /* 0x0000000205087210 */ /* 0x002fe40007ffe0ff */
[----:B------:R-:W-:Y:S02]  /*28cd0*/  IADD3 R5, R3, R5, RZ ;  /* 0x0000000503057210 */ /* 0x000fe40007ffe0ff */
[----:B------:R-:W-:Y:S01]  /*28ce0*/  F2FP.F16.F32.PACK_AB R132, R133, R132 ;  /* 0x000000848584723e */ /* 0x000fe200000000ff */
[----:B------:R-:W-:Y:S01]  /*28cf0*/  STS [R8], R92 ;  /* 0x0000005c08007388 */ /* 0x000fe20000000800 */
[----:B------:R-:W-:-:S02]  /*28d00*/  F2FP.F16.F32.PACK_AB R11, R135, R11 ;  /* 0x0000000b870b723e */ /* 0x000fc400000000ff */
[----:B------:R-:W-:Y:S01]  /*28d10*/  F2FP.F16.F32.PACK_AB R128, R129, R128 ;  /* 0x000000808180723e */ /* 0x000fe200000000ff */
[----:B------:R-:W-:Y:S01]  /*28d20*/  STS [R8+0x400], R21 ;  /* 0x0004001508007388 */ /* 0x000fe20000000800 */
[----:B------:R-:W-:Y:S02]  /*28d30*/  F2FP.F16.F32.PACK_AB R10, R131, R10 ;  /* 0x0000000a830a723e */ /* 0x000fe400000000ff */
[----:B------:R-:W-:Y:S01]  /*28d40*/  F2FP.F16.F32.PACK_AB R9, R139, R9 ;  /* 0x000000098b09723e */ /* 0x000fe200000000ff */
[----:B------:R-:W-:Y:S04]  /*28d50*/  STS [R6], R104 ;  /* 0x0000006806007388 */ /* 0x000fe80000000800 */
[----:B------:R-:W-:Y:S04]  /*28d60*/  STS [R6+0x400], R20 ;  /* 0x0004001406007388 */ /* 0x000fe80000000800 */
[----:B------:R-:W-:Y:S04]  /*28d70*/  STS [R5], R100 ;  /* 0x0000006405007388 */ /* 0x000fe80000000800 */
[----:B------:R-:W-:Y:S04]  /*28d80*/  STS [R5+0x400], R19 ;  /* 0x0004001305007388 */ /* 0x000fe80000000800 */
[----:B------:R-:W-:Y:S04]  /*28d90*/  STS [R0+0x2000], R112 ;  /* 0x0020007000007388 */ /* 0x000fe80000000800 */
[----:B------:R1:W-:Y:S04]  /*28da0*/  STS [R0+0x2400], R16 ;  /* 0x0024001000007388 */ /* 0x0003e80000000800 */
        /* <DEDUP_REMOVED lines=14> */
[----:B-1----:R-:W4:Y:S01]  /*28e90*/  LD.E.U8 R0, desc[UR4][R58.64+0x1c8] ;  /* 0x0001c8043a007980 */ /* 0x002f22000c101100 */
[----:B--2---:R-:W-:-:S03]  /*28ea0*/  ISETP.NE.AND P0, PT, R28, -0x1, PT ;  /* 0xffffffff1c00780c */ /* 0x004fc60003f05270 */
[----:B---3--:R-:W2:Y:S01]  /*28eb0*/  LD.E.64 R2, desc[UR10][R58.64+0x88] ;  /* 0x0000880a3a027980 */ /* 0x008ea2000c101b00 */
[----:B------:R-:W1:Y:S01]  /*28ec0*/  S2R R27, SR_CTAID.Y ;  /* 0x00000000001b7919 */ /* 0x000e620000002600 */
[----:B----4-:R-:W3:Y:S01]  /*28ed0*/  @P3 MUFU.LG2 R8, R23 ;  /* 0x0000001700083308 */ /* 0x010ee20000000c00 */
[----:B------:R-:W4:Y:S07]  /*28ee0*/  S2R R57, SR_CTAID.Z ;  /* 0x0000000000397919 */ /* 0x000f2e0000002700 */
[----:B------:R-:W-:-:S02]  /*28ef0*/  @!P0 R2UR UR8, R52 ;  /* 0x00000000340882ca */ /* 0x000fc400000e0000 */
[----:B------:R-:W-:Y:S01]  /*28f00*/  @!P0 R2UR UR9, R53 ;  /* 0x00000000350982ca */ /* 0x000fe200000e0000 */
[----:B------:R2:W5:-:S12]  /*28f10*/  LD.E.64 R12, desc[UR4][R58.64+0x90] ;  /* 0x000090043a0c7980 */ /* 0x000558000c101b00 */
[----:B------:R-:W4:Y:S01]  /*28f20*/  @!P0 LD.E.64 R4, desc[UR8][R58.64+0x80] ;  /* 0x000080083a048980 */ /* 0x000f22000c101b00 */
[----:B------:R-:W1:Y:S01]  /*28f30*/  @P4 MUFU.LG2 R9, R24 ;  /* 0x0000001800094308 */ /* 0x000e620000000c00 */
[----:B---3--:R-:W-:Y:S01]  /*28f40*/  @P3 FMUL.FTZ R8, R8, 0.69314718246459960938 ;  /* 0x3f31721808083820 */ /* 0x008fe20000410000 */
[----:B------:R-:W-:Y:S01]  /*28f50*/  BSSY B0, `(.L_x_3529) ;  /* 0x0000025000007945 */ /* 0x000fe20003800000 */
[----:B-1----:R-:W-:Y:S01]  /*28f60*/  @!P0 SHF.R.S32.HI R10, RZ, 0x1f, R27 ;  /* 0x0000001fff0a8819 */ /* 0x002fe2000001141b */
[----:B------:R-:W-:Y:S01]  /*28f70*/  IMAD.MOV.U32 R16, RZ, RZ, 0x7f800000 ;  /* 0x7f800000ff107424 */ /* 0x000fe200078e00ff */
[----:B------:R-:W-:Y:S01]  /*28f80*/  MOV R11, 0x7f800000 ;  /* 0x7f800000000b7802 */ /* 0x000fe20000000f00 */
[----:B-----5:R-:W-:Y:S01]  /*28f90*/  @P3 FFMA.FTZ R16, R26, R70, R8 ;  /* 0x000000461a103223 */ /* 0x020fe20000010008 */
[----:B------:R-:W-:-:S04]  /*28fa0*/  @P4 FMUL.FTZ R9, R9, 0.69314718246459960938 ;  /* 0x3f31721809094820 */ /* 0x000fc80000410000 */
[----:B------:R-:W-:Y:S01]  /*28fb0*/  @P4 FFMA.FTZ R11, R26, R71, R9 ;  /* 0x000000471a0b4223 */ /* 0x000fe20000010009 */
[----:B------:R-:W-:Y:S01]  /*28fc0*/  ISETP.NE.AND P1, PT, R0, RZ, PT ;  /* 0x000000ff0000720c */ /* 0x000fe20003f25270 */
[-C--:B--2---:R-:W-:Y:S02]  /*28fd0*/  @P0 IMAD R0, R3, R28.reuse, RZ ;  /* 0x0000001c03000224 */ /* 0x084fe400078e02ff */
[----:B------:R-:W-:-:S05]  /*28fe0*/  @P0 IMAD.WIDE.U32 R6, R2, R28, RZ ;  /* 0x0000001c02060225 */ /* 0x000fca00078e00ff */
[----:B------:R-:W-:Y:S02]  /*28ff0*/  @P0 IADD3 R18, R7, R0, RZ ;  /* 0x0000000007120210 */ /* 0x000fe40007ffe0ff */
[----:B------:R-:W-:Y:S01]  /*29000*/  @P0 MOV R17, R6 ;  /* 0x0000000600110202 */ /* 0x000fe20000000f00 */
[----:B----4-:R-:W-:-:S04]  /*29010*/  @!P0 IMAD R5, R5, R27, RZ ;  /* 0x0000001b05058224 */ /* 0x010fc800078e02ff */
[C---:B------:R-:W-:Y:S02]  /*29020*/  @!P0 IMAD R10, R4.reuse, R10, R5 ;  /* 0x0000000a040a8224 */ /* 0x040fe400078e0205 */
[----:B------:R-:W-:-:S05]  /*29030*/  @!P0 IMAD.WIDE.U32 R4, R4, R27, RZ ;  /* 0x0000001b04048225 */ /* 0x000fca00078e00ff */
        /* <DEDUP_REMOVED lines=10> */
[----:B---3--:R-:W-:-:S05]  /*290e0*/  @!P0 IMAD R28, R0, R27, RZ ;  /* 0x0000001b001c8224 */ /* 0x008fca00078e02ff */
[----:B------:R1:W-:Y:S01]  /*290f0*/  @!P0 STL [R1], R28 ;  /* 0x0000001c01008387 */ /* 0x0003e20000100800 */
[----:B--2---:R-:W-:Y:S01]  /*29100*/  IMAD R8, R4, R57, R28 ;  /* 0x0000003904087224 */ /* 0x004fe200078e021c */
[----:B------:R-:W-:Y:S05]  /*29110*/  BRA `(.L_x_3531) ;  /* 0x0000000000207947 */ /* 0x000fea0003800000 */
.L_x_3530:
        /* <DEDUP_REMOVED lines=8> */
.L_x_3531:
[----:B------:R-:W-:Y:S05]  /*291a0*/  BSYNC B0 ;  /* 0x0000000000007941 */ /* 0x000fea0003800000 */
.L_x_3529:
[----:B------:R2:W5:Y:S01]  /*291b0*/  LDL R60, [R1+0x8] ;  /* 0x00000800013c7983 */ /* 0x0005620000100800 */
[C---:B------:R-:W-:Y:S02]  /*291c0*/  R2UR UR8, R52.reuse ;  /* 0x00000000340872ca */ /* 0x040fe400000e0000 */
[C---:B------:R-:W-:Y:S01]  /*291d0*/  R2UR UR9, R53.reuse ;  /* 0x00000000350972ca */ /* 0x040fe200000e0000 */
[----:B------:R-:W3:Y:S01]  /*291e0*/  S2R R19, SR_TID.X ;  /* 0x0000000000137919 */ /* 0x000ee20000002100 */
[----:B------:R-:W-:Y:S02]  /*291f0*/  R2UR UR4, R52 ;  /* 0x00000000340472ca */ /* 0x000fe400000e0000 */
[----:B------:R-:W-:Y:S02]  /*29200*/  R2UR UR5, R53 ;  /* 0x00000000350572ca */ /* 0x000fe400000e0000 */
[----:B------:R-:W-:Y:S02]  /*29210*/  SHF.R.S32.HI R4, RZ, 0x1f, R22 ;  /* 0x0000001fff047819 */ /* 0x000fe40000011416 */
[----:B------:R-:W-:-:S02]  /*29220*/  LOP3.LUT R5, R25, 0xffffffe0, RZ, 0xc0, !PT ;  /* 0xffffffe019057812 */ /* 0x000fc400078ec0ff */
[----:B------:R-:W-:-:S03]  /*29230*/  LEA.HI R4, R4, R22, RZ, 0x2 ;  /* 0x0000001604047211 */ /* 0x000fc600078f10ff */
[----:B------:R2:W5:Y:S01]  /*29240*/  LD.E.64 R14, desc[UR8][R58.64+0x70] ;  /* 0x000070083a0e7980 */ /* 0x000562000c101b00 */
[----:B------:R-:W-:Y:S01]  /*29250*/  LOP3.LUT R4, R4, 0xffffffc, RZ, 0xc0, !PT ;  /* 0x0ffffffc04047812 */ /* 0x000fe200078ec0ff */
[----:B------:R-:W-:-:S04]  /*29260*/  IMAD.IADD R5, R55, 0x1, -R5 ;  /* 0x0000000137057824 */ /* 0x000fc800078e0a05 */
[----:B------:R-:W-:Y:S01]  /*29270*/  IMAD.IADD R4, R22, 0x1, -R4 ;  /* 0x0000000116047824 */ /* 0x000fe200078e0a04 */
[----:B------:R-:W4:Y:S01]  /*29280*/  S2R R9, SR_CTAID.X ;  /* 0x0000000000097919 */ /* 0x000f220000002500 */
[----:B------:R-:W-:Y:S02]  /*29290*/  LOP3.LUT P0, RZ, R5, 0x3, RZ, 0xc0, !PT ;  /* 0x0000000305ff7812 */ /* 0x000fe4000780c0ff */
[----:B---3--:R-:W-:-:S04]  /*292a0*/  SHF.R.S32.HI R54, RZ, 0x1f, R19 ;  /* 0x0000001fff367819 */ /* 0x008fc80000011413 */
[----:B------:R-:W-:-:S04]  /*292b0*/  LEA.HI R0, R54, R19, RZ, 0x5 ;  /* 0x0000001336007211 */ /* 0x000fc800078f28ff */
[----:B------:R-:W-:-:S05]  /*292c0*/  LOP3.LUT R0, R0, 0xffffffe0, RZ, 0xc0, !PT ;  /* 0xffffffe000007812 */ /* 0x000fca00078ec0ff */
[----:B------:R-:W-:-:S05]  /*292d0*/  IMAD.IADD R0, R19, 0x1, -R0 ;  /* 0x0000000113007824 */ /* 0x000fca00078e0a00 */
[----:B------:R-:W-:-:S04]  /*292e0*/  SHF.R.S32.HI R6, RZ, 0x1f, R0 ;  /* 0x0000001fff067819 */ /* 0x000fc80000011400 */
[----:B------:R-:W-:Y:S02]  /*292f0*/  LEA.HI R0, R6, R0, RZ, 0x2 ;  /* 0x0000000006007211 */ /* 0x000fe400078f10ff */
[----:B------:R2:W5:Y:S01]  /*29300*/  LD.E.64 R6, desc[UR4][R58.64+0xa0] ;  /* 0x0000a0043a067980 */ /* 0x000562000c101b00 */
[----:B------:R-:W-:Y:S05]  /*29310*/  WARPSYNC.ALL ;  /* 0x0000000000007948 */ /* 0x000fea0003800000 */
[----:B------:R-:W-:Y:S06]  /*29320*/  BAR.SYNC.DEFER_BLOCKING 0x0 ;  /* 0x0000000000007b1d */ /* 0x000fec0000010000 */
[----:B------:R2:W3:Y:S04]  /*29330*/  LDS.128 R24, [R235] ;  /* 0x00000000eb187984 */ /* 0x0004e80000000c00 */
[----:B------:R2:W2:Y:S04]  /*29340*/  LDS.128 R32, [R235+0x800] ;  /* 0x00080000eb207984 */ /* 0x0004a80000000c00 */
[----:B------:R2:W2:Y:S04]  /*29350*/  LDS.128 R40, [R235+0x1000] ;  /* 0x00100000eb287984 */ /* 0x0004a80000000c00 */
[----:B------:R2:W2:Y:S04]  /*29360*/  LDS.128 R48, [R235+0x1800] ;  /* 0x00180000eb307984 */ /* 0x0004a80000000c00 */
[----:B------:R2:W2:Y:S04]  /*29370*/  LDS.128 R20, [R235+0x2000] ;  /* 0x00200000eb147984 */ /* 0x0004a80000000c00 */
[----:B-1----:R1:W1:Y:S04]  /*29380*/  LDS.128 R28, [R235+0x2800] ;  /* 0x00280000eb1c7984 */ /* 0x0022680000000c00 */
[----:B------:R1:W1:Y:S04]  /*29390*/  LDS.128 R36, [R235+0x3000] ;  /* 0x00300000eb247984 */ /* 0x0002680000000c00 */
[----:B------:R1:W1:Y:S01]  /*293a0*/  LDS.128 R44, [R235+0x3800] ;  /* 0x00380000eb2c7984 */ /* 0x0002620000000c00 */
[----:B------:R-:W-:Y:S01]  /*293b0*/  SHF.R.S32.HI R0, RZ, 0x2, R0 ;  /* 0x00000002ff007819 */ /* 0x000fe20000011400 */
[----:B------:R-:W-:Y:S04]  /*293c0*/  BSSY B0, `(.L_x_3532) ;  /* 0x0000013000007945 */ /* 0x000fe80003800000 */
[----:B------:R-:W-:Y:S01]  /*293d0*/  IMAD R0, R4, 0x10, R0 ;  /* 0x0000001004007824 */ /* 0x000fe200078e0200 */
[----:B----4-:R-:W-:Y:S06]  /*293e0*/  @P0 BRA `(.L_x_3533) ;  /* 0x0000000000400947 */ /* 0x010fec0003800000 */
[----:B-----5:R-:W-:Y:S02]  /*293f0*/  IMAD R4, R9, -0x40, R60 ;  /* 0xffffffc009047824 */ /* 0x020fe400078e023c */
[----:B------:R-:W-:-:S03]  /*29400*/  VIADD R5, R0, 0x8 ;  /* 0x0000000800057836 */ /* 0x000fc60000000000 */
[-C--:B------:R-:W-:Y:S02]  /*29410*/  ISETP.GE.AND P2, PT, R0, R4.reuse, PT ;  /* 0x000000040000720c */ /* 0x080fe40003f46270 */
[----:B------:R-:W-:Y:S01]  /*29420*/  ISETP.GE.AND P1, PT, R5, R4, PT ;  /* 0x000000040500720c */ /* 0x000fe20003f26270 */
[----:B------:R-:W-:-:S05]  /*29430*/  IMAD R4, R9, 0x40, R8 ;  /* 0x0000004009047824 */ /* 0x000fca00078e0208 */
[----:B------:R-:W-:Y:S02]  /*29440*/  SHF.R.S32.HI R8, RZ, 0x1f, R4 ;  /* 0x0000001fff087819 */ /* 0x000fe40000011404 */
[----:B------:R-:W-:-:S03]  /*29450*/  IADD3 R5, P0, R0, R4, RZ ;  /* 0x0000000400057210 */ /* 0x000fc60007f1e0ff */
[C---:B------:R-:W-:Y:S02]  /*29460*/  @!P2 R2UR UR8, R52.reuse ;  /* 0x000000003408a2ca */ /* 0x040fe400000e0000 */
[C---:B------:R-:W-:Y:S02]  /*29470*/  @!P2 R2UR UR9, R53.reuse ;  /* 0x000000003509a2ca */ /* 0x040fe400000e0000 */
[----:B------:R-:W-:Y:S02]  /*29480*/  @!P1 R2UR UR4, R52 ;  /* 0x00000000340492ca */ /* 0x000fe400000e0000 */
[----:B------:R-:W-:Y:S02]  /*29490*/  @!P1 R2UR UR5, R53 ;  /* 0x00000000350592ca */ /* 0x000fe400000e0000 */
[----:B------:R-:W-:Y:S02]  /*294a0*/  LEA.HI.X.SX32 R0, R0, R8, 0x1, P0 ;  /* 0x0000000800007211 */ /* 0x000fe400000f0eff */
[----:B------:R-:W-:-:S04]  /*294b0*/  LEA R4, P0, R5, R6, 0x2 ;  /* 0x0000000605047211 */ /* 0x000fc800078010ff */
[----:B------:R-:W-:-:S05]  /*294c0*/  LEA.HI.X R5, R5, R7, R0, 0x2, P0 ;  /* 0x0000000705057211 */ /* 0x000fca00000f1400 */
[----:B------:R4:W-:Y:S04]  /*294d0*/  @!P2 ST.E desc[UR8][R4.64], R11 ;  /* 0x0000000b0400a985 */ /* 0x0009e8000c101908 */
[----:B------:R4:W-:Y:S02]  /*294e0*/  @!P1 ST.E desc[UR4][R4.64+0x20], R16 ;  /* 0x0000201004009985 */ /* 0x0009e4000c101904 */
.L_x_3533:
[----:B------:R-:W-:Y:S05]  /*294f0*/  BSYNC B0 ;  /* 0x0000000000007941 */ /* 0x000fea0003800000 */
.L_x_3532:
[----:B------:R-:W-:Y:S02]  /*29500*/  LEA.HI R0, R56, R55, RZ, 0x3 ;  /* 0x0000003738007211 */ /* 0x000fe400078f18ff */
[----:B------:R-:W-:Y:S02]  /*29510*/  R2UR UR4, R52 ;  /* 0x00000000340472ca */ /* 0x000fe400000e0000 */
[----:B------:R-:W-:Y:S02]  /*29520*/  LOP3.LUT R0, R0, 0xfffffff8, RZ, 0xc0, !PT ;  /* 0xfffffff800007812 */ /* 0x000fe400078ec0ff */
[----:B------:R-:W-:-:S03]  /*29530*/  R2UR UR5, R53 ;  /* 0x00000000350572ca */ /* 0x000fc600000e0000 */
[----:B------:R-:W-:-:S04]  /*29540*/  IMAD.IADD R0, R55, 0x1, -R0 ;  /* 0x0000000137007824 */ /* 0x000fc800078e0a00 */
[----:B------:R-:W-:Y:S02]  /*29550*/  IMAD.SHL.U32 R10, R0, 0x8, RZ ;  /* 0x00000008000a7824 */ /* 0x000fe400078e00ff */
[----:B------:R-:W-:-:S03]  /*29560*/  IMAD.SHL.U32 R8, R9, 0x40, RZ ;  /* 0x0000004009087824 */ /* 0x000fc600078e00ff */
[----:B----4-:R-:W-:Y:S01]  /*29570*/  SHF.R.S32.HI R11, RZ, 0x1f, R10 ;  /* 0x0000001fff0b7819 */ /* 0x010fe2000001140a */
[----:B------:R-:W-:Y:S01]  /*29580*/  IMAD R9, R13, R57, RZ ;  /* 0x000000390d097224 */ /* 0x000fe200078e02ff */
[----:B-----5:R-:W-:Y:S01]  /*29590*/  SHF.R.S32.HI R7, RZ, 0x1f, R57 ;  /* 0x0000001fff077819 */ /* 0x020fe20000011439 */
[--C-:B------:R-:W-:Y:S01]  /*295a0*/  IMAD.IADD R6, R60, 0x1, -R8.reuse ;  /* 0x000000013c067824 */ /* 0x100fe200078e0a08 */
[----:B------:R-:W-:Y:S01]  /*295b0*/  SHF.R.S32.HI R13, RZ, 0x1f, R8 ;  /* 0x0000001fff0d7819 */ /* 0x000fe20000011408 */
[-C--:B------:R-:W-:Y:S01]  /*295c0*/  IMAD.WIDE.U32 R4, R2, R8.reuse, R10 ;  /* 0x0000000802047225 */ /* 0x080fe200078e000a */
[----:B------:R-:W-:Y:S01]  /*295d0*/  LEA.HI R0, R54, R19, RZ, 0x3 ;  /* 0x0000001336007211 */ /* 0x000fe200078f18ff */
[----:B------:R4:W5:Y:S01]  /*295e0*/  LD.E R16, desc[UR4][R58.64+0xc0] ;  /* 0x0000c0043a107980 */ /* 0x000962000c101900 */
        /* <DEDUP_REMOVED lines=11> */
[C---:B------:R-:W-:Y:S01]  /*296a0*/  VIADD R17, R0.reuse, 0x10 ;  /* 0x0000001000117836 */ /* 0x040fe20000000000 */
[----:B------:R-:W-:Y:S01]  /*296b0*/  SHF.R.S32.HI R18, RZ, 0x1f, R0 ;  /* 0x0000001fff127819 */ /* 0x000fe20000011400 */
[----:B------:R-:W-:Y:S01]  /*296c0*/  VIADD R8, R0, 0x30 ;  /* 0x0000003000087836 */ /* 0x000fe20000000000 */
[-C--:B------:R-:W-:Y:S01]  /*296d0*/  ISETP.GE.AND P2, PT, R13, R6.reuse, PT ;  /* 0x000000060d00720c */ /* 0x080fe20003f46270 */
[----:B------:R-:W-:Y:S01]  /*296e0*/  IMAD.WIDE.U32 R12, R12, R57, R4 ;  /* 0x000000390c0c7225 */ /* 0x000fe200078e0004 */
[-C--:B------:R-:W-:Y:S02]  /*296f0*/  ISETP.GE.AND P3, PT, R17, R6.reuse, PT ;  /* 0x000000061100720c */ /* 0x080fe40003f66270 */
[----:B------:R-:W-:Y:S01]  /*29700*/  ISETP.GE.AND P1, PT, R8, R6, PT ;  /* 0x000000060800720c */ /* 0x000fe20003f26270 */
[----:B------:R-:W-:-:S02]  /*29710*/  IMAD.SHL.U32 R4, R7, 0x8, RZ ;  /* 0x0000000807047824 */ /* 0x000fc400078e00ff */
[----:B------:R-:W-:Y:S02]  /*29720*/  IMAD.IADD R9, R13, 0x1, R9 ;  /* 0x000000010d097824 */ /* 0x000fe400078e0209 */
[----:B------:R-:W-:Y:S01]  /*29730*/  VIADD R17, R4, 0x40 ;  /* 0x0000004004117836 */ /* 0x000fe20000000000 */
[----:B----4-:R-:W-:Y:S07]  /*29740*/  @P0 BRA `(.L_x_3535) ;  /* 0x00000000003c0947 */ /* 0x010fee0003800000 */
        /* <DEDUP_REMOVED lines=13> */
[----:B---3--:R4:W-:Y:S04]  /*29820*/  @!P5 ST.E.128 desc[UR8][R4.64], R24 ;  /* 0x000000180400d985 */ /* 0x0089e8000c101d08 */
[----:B--2---:R4:W-:Y:S02]  /*29830*/  @!P4 ST.E.128 desc[UR4][R4.64+0x80], R20 ;  /* 0x000080140400c985 */ /* 0x0049e4000c101d04 */
.L_x_3535:
[----:B------:R-:W-:Y:S05]  /*29840*/  BSYNC B0 ;  /* 0x0000000000007941 */ /* 0x000fea0003800000 */
.L_x_3534:
[----:B------:R-:W-:Y:S04]  /*29850*/  BSSY B0, `(.L_x_3536) ;  /* 0x0000014000007945 */ /* 0x000fe80003800000 */
[----:B------:R-:W-:Y:S05]  /*29860*/  @P3 BRA `(.L_x_3537) ;  /* 0x0000000000483947 */ /* 0x000fea0003800000 */
[----:B----4-:R-:W-:Y:S01]  /*29870*/  IADD3 R4, P3, R0, 0x10, RZ ;  /* 0x0000001000047810 */ /* 0x010fe20007f7e0ff */
[----:B------:R-:W-:Y:S01]  /*29880*/  IMAD.MOV.U32 R6, RZ, RZ, R12 ;  /* 0x000000ffff067224 */ /* 0x000fe200078e000c */
[-C--:B-----5:R-:W-:Y:S01]  /*29890*/  ISETP.GE.AND P4, PT, R10, R16.reuse, PT ;  /* 0x000000100a00720c */ /* 0x0a0fe20003f86270 */
[----:B------:R-:W-:Y:S01]  /*298a0*/  IMAD.MOV.U32 R7, RZ, RZ, R9 ;  /* 0x000000ffff077224 */ /* 0x000fe200078e0009 */
[----:B------:R-:W-:Y:S01]  /*298b0*/  ISETP.GE.AND P0, PT, R17, R16, PT ;  /* 0x000000101100720c */ /* 0x000fe20003f06270 */
[----:B------:R-:W-:Y:S02]  /*298c0*/  IMAD.X R5, RZ, RZ, R18, P3 ;  /* 0x000000ffff057224 */ /* 0x000fe400018e0612 */
[----:B------:R-:W-:-:S04]  /*298d0*/  IMAD.WIDE.U32 R6, R2, R4, R6 ;  /* 0x0000000402067225 */ /* 0x000fc800078e0006 */
[----:B------:R-:W-:-:S04]  /*298e0*/  IMAD R5, R5, R2, RZ ;  /* 0x0000000205057224 */ /* 0x000fc800078e02ff */
[----:B------:R-:W-:Y:S01]  /*298f0*/  IMAD R5, R3, R4, R5 ;  /* 0x0000000403057224 */ /* 0x000fe200078e0205 */
[C---:B------:R-:W-:Y:S02]  /*29900*/  @!P4 R2UR UR8, R52.reuse ;  /* 0x000000003408c2ca */ /* 0x040fe400000e0000 */
[----:B------:R-:W-:Y:S01]  /*29910*/  @!P4 R2UR UR9, R53 ;  /* 0x000000003509c2ca */ /* 0x000fe200000e0000 */
[----:B------:R-:W-:Y:S01]  /*29920*/  IMAD.IADD R5, R7, 0x1, R5 ;  /* 0x0000000107057824 */ /* 0x000fe200078e0205 */
[----:B------:R-:W-:Y:S02]  /*29930*/  @!P0 R2UR UR4, R52 ;  /* 0x00000000340482ca */ /* 0x000fe400000e0000 */
[----:B------:R-:W-:Y:S02]  /*29940*/  @!P0 R2UR UR5, R53 ;  /* 0x00000000350582ca */ /* 0x000fe400000e0000 */
[----:B------:R-:W-:-:S04]  /*29950*/  LEA R4, P3, R6, R14, 0x1 ;  /* 0x0000000e06047211 */ /* 0x000fc800078608ff */
[----:B------:R-:W-:-:S05]  /*29960*/  LEA.HI.X R5, R6, R15, R5, 0x1, P3 ;  /* 0x0000000f06057211 */ /* 0x000fca00018f0c05 */
[----:B--2---:R2:W-:Y:S04]  /*29970*/  @!P4 ST.E.128 desc[UR8][R4.64], R32 ;  /* 0x000000200400c985 */ /* 0x0045e8000c101d08 */
[----:B-1----:R2:W-:Y:S02]  /*29980*/  @!P0 ST.E.128 desc[UR4][R4.64+0x80], R28 ;  /* 0x0000801c04008985 */ /* 0x0025e4000c101d04 */
.L_x_3537:
[----:B------:R-:W-:Y:S05]  /*29990*/  BSYNC B0 ;  /* 0x0000000000007941 */ /* 0x000fea0003800000 */
.L_x_3536:
[----:B------:R-:W-:Y:S04]  /*299a0*/  BSSY B0, `(.L_x_3538) ;  /* 0x0000014000007945 */ /* 0x000fe80003800000 */
[----:B------:R-:W-:Y:S05]  /*299b0*/  @P2 BRA `(.L_x_3539) ;  /* 0x0000000000482947 */ /* 0x000fea0003800000 */
[----:B--2-4-:R-:W-:Y:S01]  /*299c0*/  IADD3 R4, P2, R0, 0x20, RZ ;  /* 0x0000002000047810 */ /* 0x014fe20007f5e0ff */
        /* <DEDUP_REMOVED lines=15> */
[----:B------:R2:W-:Y:S04]  /*29ac0*/  @!P3 ST.E.128 desc[UR8][R4.64], R40 ;  /* 0x000000280400b985 */ /* 0x0005e8000c101d08 */
[----:B-1----:R2:W-:Y:S02]  /*29ad0*/  @!P0 ST.E.128 desc[UR4][R4.64+0x80], R36 ;  /* 0x0000802404008985 */ /* 0x0025e4000c101d04 */
.L_x_3539:
[----:B------:R-:W-:Y:S05]  /*29ae0*/  BSYNC B0 ;  /* 0x0000000000007941 */ /* 0x000fea0003800000 */
.L_x_3538:
[----:B------:R-:W-:Y:S02]  /*29af0*/  MOV R7, 0x50 ;  /* 0x0000005000077802 */ /* 0x000fe40000000f00 */
[----:B--2-4-:R-:W-:-:S03]  /*29b00*/  MOV R5, 0x0 ;  /* 0x0000000000057802 */ /* 0x014fc60000000f00 */
[----:B------:R-:W-:-:S04]  /*29b10*/  IMAD.MOV.U32 R4, RZ, RZ, R7 ;  /* 0x000000ffff047224 */ /* 0x000fc800078e0007 */
[----:B-1-3-5:R-:W-:Y:S05]  /*29b20*/  @P1 RET.REL.NODEC R4 `(_ZN5flash24flash_fwd_splitkv_kernelI23Flash_fwd_kernel_traitsILi128ELi64ELi128ELi4ELb0ELb0EN7cutlass6half_tE19Flash_kernel_traitsILi128ELi64ELi128ELi4ES3_EELb1ELb0ELb1ELb0ELb0ELb1ELb0ELb1EEEvNS_16Flash_fwd_paramsE) ;  /* 0xfffffd6404341950 */ /* 0x02afea0003c3ffff */
[----:B------:R-:W-:Y:S01]  /*29b30*/  IADD3 R6, P0, R0, 0x30, RZ ;  /* 0x0000003000067810 */ /* 0x000fe20007f1e0ff */
[----:B------:R-:W-:Y:S01]  /*29b40*/  IMAD.MOV.U32 R4, RZ, RZ, R12 ;  /* 0x000000ffff047224 */ /* 0x000fe200078e000c */
[-C--:B------:R-:W-:Y:S01]  /*29b50*/  ISETP.GE.AND P1, PT, R10, R16.reuse, PT ;  /* 0x000000100a00720c */ /* 0x080fe20003f26270 */
[----:B------:R-:W-:Y:S02]  /*29b60*/  IMAD.MOV.U32 R5, RZ, RZ, R9 ;  /* 0x000000ffff057224 */ /* 0x000fe400078e0009 */
[----:B------:R-:W-:Y:S01]  /*29b70*/  IMAD.X R0, RZ, RZ, R18, P0 ;  /* 0x000000ffff007224 */ /* 0x000fe200000e0612 */
[----:B------:R-:W-:Y:S01]  /*29b80*/  ISETP.GE.AND P0, PT, R17, R16, PT ;  /* 0x000000101100720c */ /* 0x000fe20003f06270 */
[----:B------:R-:W-:-:S04]  /*29b90*/  IMAD.WIDE.U32 R4, R2, R6, R4 ;  /* 0x0000000602047225 */ /* 0x000fc800078e0004 */
[----:B------:R-:W-:Y:S01]  /*29ba0*/  IMAD R0, R0, R2, RZ ;  /* 0x0000000200007224 */ /* 0x000fe200078e02ff */
[----:B------:R-:W-:-:S03]  /*29bb0*/  LEA R2, P2, R4, R14, 0x1 ;  /* 0x0000000e04027211 */ /* 0x000fc600078408ff */
[----:B------:R-:W-:Y:S01]  /*29bc0*/  IMAD R3, R3, R6, R0 ;  /* 0x0000000603037224 */ /* 0x000fe200078e0200 */
[----:B------:R-:W-:Y:S02]  /*29bd0*/  @!P1 R2UR UR4, R52 ;  /* 0x00000000340492ca */ /* 0x000fe400000e0000 */
[----:B------:R-:W-:Y:S02]  /*29be0*/  @!P1 R2UR UR5, R53 ;  /* 0x00000000350592ca */ /* 0x000fe400000e0000 */
[----:B------:R-:W-:Y:S02]  /*29bf0*/  IADD3 R3, R5, R3, RZ ;  /* 0x0000000305037210 */ /* 0x000fe40007ffe0ff */
[----:B------:R-:W-:Y:S02]  /*29c00*/  MOV R5, 0x0 ;  /* 0x0000000000057802 */ /* 0x000fe40000000f00 */
[----:B------:R-:W-:Y:S01]  /*29c10*/  LEA.HI.X R3, R4, R15, R3, 0x1, P2 ;  /* 0x0000000f04037211 */ /* 0x000fe200010f0c03 */
[----:B------:R-:W-:-:S06]  /*29c20*/  IMAD.MOV.U32 R4, RZ, RZ, R7 ;  /* 0x000000ffff047224 */ /* 0x000fcc00078e0007 */
[----:B------:R1:W-:Y:S02]  /*29c30*/  @!P1 ST.E.128 desc[UR4][R2.64], R48 ;  /* 0x0000003002009985 */ /* 0x0003e4000c101d04 */
[----:B-1----:R-:W-:Y:S05]  /*29c40*/  @P0 RET.REL.NODEC R4 `(_ZN5flash24flash_fwd_splitkv_kernelI23Flash_fwd_kernel_traitsILi128ELi64ELi128ELi4ELb0ELb0EN7cutlass6half_tE19Flash_kernel_traitsILi128ELi64ELi128ELi4ES3_EELb1ELb0ELb1ELb0ELb0ELb1ELb0ELb1EEEvNS_16Flash_fwd_paramsE) ;  /* 0xfffffd6004ec0950 */ /* 0x002fea0003c3ffff */
[----:B------:R-:W-:Y:S02]  /*29c50*/  R2UR UR4, R52 ;  /* 0x00000000340472ca */ /* 0x000fe400000e0000 */
[----:B------:R-:W-:-:S13]  /*29c60*/  R2UR UR5, R53 ;  /* 0x00000000350572ca */ /* 0x000fda00000e0000 */
[----:B------:R1:W-:Y:S02]  /*29c70*/  ST.E.128 desc[UR4][R2.64+0x80], R44 ;  /* 0x0000802c02007985 */ /* 0x0003e4000c101d04 */
[----:B-1----:R-:W-:Y:S02]  /*29c80*/  IMAD.MOV.U32 R2, RZ, RZ, R7 ;  /* 0x000000ffff027224 */ /* 0x002fe400078e0007 */
[----:B------:R-:W-:-:S04]  /*29c90*/  IMAD.MOV.U32 R3, RZ, RZ, 0x0 ;  /* 0x00000000ff037424 */ /* 0x000fc800078e00ff */
[----:B------:R-:W-:Y:S05]  /*29ca0*/  RET.REL.NODEC R2 `(_ZN5flash24flash_fwd_splitkv_kernelI23Flash_fwd_kernel_traitsILi128ELi64ELi128ELi4ELb0ELb0EN7cutlass6half_tE19Flash_kernel_traitsILi128ELi64ELi128ELi4ES3_EELb1ELb0ELb1ELb0ELb0ELb1ELb0ELb1EEEvNS_16Flash_fwd_paramsE) ;  /* 0xfffffd6002d47950 */ /* 0x000fea0003c3ffff */
.L_x_3528:
[----:B------:R-:W-:Y:S01]  /*29cb0*/  IMAD.MOV.U32 R0, RZ, RZ, 0x2 ;  /* 0x00000002ff007424 */ /* 0x000fe200078e00ff */
[----:B------:R-:W-:Y:S01]  /*29cc0*/  MOV R2, R251 ;  /* 0x000000fb00027202 */ /* 0x000fe20000000f00 */
[----:B------:R-:W-:Y:S01]  /*29cd0*/  IMAD.MOV.U32 R4, RZ, RZ, -0x1 ;  /* 0xffffffffff047424 */ /* 0x000fe200078e00ff */
[----:B------:R-:W-:-:S07]  /*29ce0*/  MOV R3, 0x1f ;  /* 0x0000001f00037802 */ /* 0x000fce0000000f00 */
[----:B-1---5:R-:W-:Y:S05]  /*29cf0*/  WARPSYNC.COLLECTIVE R4, `(.L_x_3540) ;  /* 0x0000000004087348 */ /* 0x022fea0003c00000 */
[----:B------:R2:W3:Y:S02]  /*29d00*/  SHFL.BFLY P0, R0, R2, R0, R3 ;  /* 0x0c00000002007389 */ /* 0x0004e40000000003 */
[----:B-123-5:R-:W-:Y:S01]  /*29d10*/  ENDCOLLECTIVE ;  /* 0x000000000000791b */ /* 0x02efe20003800000 */
.L_x_3540:
[----:B------:R-:W-:Y:S02]  /*29d20*/  MOV R5, R0 ;  /* 0x0000000000057202 */ /* 0x000fe40000000f00 */
[----:B------:R-:W-:-:S03]  /*29d30*/  MOV R0, 0x1 ;  /* 0x0000000100007802 */ /* 0x000fc60000000f00 */
[----:B------:R-:W-:-:S04]  /*29d40*/  FADD.FTZ R5, R5, R251 ;  /* 0x000000fb05057221 */ /* 0x000fc80000010000 */
[----:B------:R-:W-:-:S07]  /*29d50*/  IMAD.MOV.U32 R2, RZ, RZ, R5 ;  /* 0x000000ffff027224 */ /* 0x000fce00078e0005 */
[----:B------:R-:W-:Y:S05]  /*29d60*/  WARPSYNC.COLLECTIVE R4, `(.L_x_3541) ;  /* 0x0000000004087348 */ /* 0x000fea0003c00000 */
[----:B------:R1:W2:Y:S02]  /*29d70*/  SHFL.BFLY P0, R0, R2, R0, R3 ;  /* 0x0c00000002007389 */ /* 0x0002a40000000003 */
[----:B-12---:R-:W-:Y:S01]  /*29d80*/  ENDCOLLECTIVE ;  /* 0x000000000000791b */ /* 0x006fe20003800000 */
.L_x_3541:
[----:B------:R-:W-:Y:S01]  /*29d90*/  IMAD.MOV.U32 R6, RZ, RZ, R0 ;  /* 0x000000ffff067224 */ /* 0x000fe200078e0000 */
[----:B------:R-:W-:Y:S02]  /*29da0*/  MOV R0, 0x2 ;  /* 0x0000000200007802 */ /* 0x000fe40000000f00 */
[----:B------:R-:W-:Y:S01]  /*29db0*/  MOV R2, R250 ;  /* 0x000000fa00027202 */ /* 0x000fe20000000f00 */
[----:B------:R-:W-:-:S07]  /*29dc0*/  FADD.FTZ R24, R5, R6 ;  /* 0x0000000605187221 */ /* 0x000fce0000010000 */
[----:B------:R-:W-:Y:S05]  /*29dd0*/  WARPSYNC.COLLECTIVE R4, `(.L_x_3542) ;  /* 0x0000000004087348 */ /* 0x000fea0003c00000 */
[----:B------:R1:W2:Y:S02]  /*29de0*/  SHFL.BFLY P0, R0, R2, R0, R3 ;  /* 0x0c00000002007389 */ /* 0x0002a40000000003 */
[----:B-12---:R-:W-:Y:S01]  /*29df0*/  ENDCOLLECTIVE ;  /* 0x000000000000791b */ /* 0x006fe20003800000 */
.L_x_3542:
[----:B------:R-:W-:Y:S01]  /*29e00*/  IMAD.MOV.U32 R2, RZ, RZ, R0 ;  /* 0x000000ffff027224 */ /* 0x000fe200078e0000 */
[----:B------:R-:W-:-:S03]  /*29e10*/  MOV R0, 0x1 ;  /* 0x0000000100007802 */ /* 0x000fc60000000f00 */
[----:B------:R-:W-:-:S07]  /*29e20*/  FADD.FTZ R2, R2, R250 ;  /* 0x000000fa02027221 */ /* 0x000fce0000010000 */
[----:B------:R-:W-:Y:S05]  /*29e30*/  WARPSYNC.COLLECTIVE R4, `(.L_x_3543) ;  /* 0x0000000004087348 */ /* 0x000fea0003c00000 */
[----:B------:R1:W2:Y:S02]  /*29e40*/  SHFL.BFLY P0, R0, R2, R0, R3 ;  /* 0x0c00000002007389 */ /* 0x0002a40000000003 */
[----:B-12---:R-:W-:Y:S01]  /*29e50*/  ENDCOLLECTIVE ;  /* 0x000000000000791b */ /* 0x006fe20003800000 */
.L_x_3543:
[----:B------:R-:W-:Y:S01]  /*29e60*/  MOV R3, R0 ;  /* 0x0000000000037202 */ /* 0x000fe20000000f00 */
[----:B------:R-:W-:Y:S06]  /*29e70*/  BRA `(.L_x_3544) ;  /* 0xffffffe400447947 */ /* 0x000fec000383ffff */
.L_x_3545:
        /* <DEDUP_REMOVED lines=16> */
.L_x_8331:


//--------------------- .text._ZN5flash24flash_fwd_splitkv_kernelI23Flash_fwd_kernel_traitsILi128ELi64ELi128ELi4ELb0ELb0EN7cutlass6half_tE19Flash_kernel_traitsILi128ELi64ELi128ELi4ES3_EELb1ELb0ELb0ELb0ELb1ELb0ELb1ELb0EEEvNS_16Flash_fwd_paramsE --------------------------
	.section	.text._ZN5flash24flash_fwd_splitkv_kernelI23Flash_fwd_kernel_traitsILi128ELi64ELi128ELi4ELb0ELb0EN7cutlass6half_tE19Flash_kernel_traitsILi128ELi64ELi128ELi4ES3_EELb1ELb0ELb0ELb0ELb1ELb0ELb1ELb0EEEvNS_16Flash_fwd_paramsE,"ax",@progbits
	.align	128
        .global         _ZN5flash24flash_fwd_splitkv_kernelI23Flash_fwd_kernel_traitsILi128ELi64ELi128ELi4ELb0ELb0EN7cutlass6half_tE19Flash_kernel_traitsILi128ELi64ELi128ELi4ES3_EELb1ELb0ELb0ELb0ELb1ELb0ELb1ELb0EEEvNS_16Flash_fwd_paramsE
        .type           _ZN5flash24flash_fwd_splitkv_kernelI23Flash_fwd_kernel_traitsILi128ELi64ELi128ELi4ELb0ELb0EN7cutlass6half_tE19Flash_kernel_traitsILi128ELi64ELi128ELi4ES3_EELb1ELb0ELb0ELb0ELb1ELb0ELb1ELb0EEEvNS_16Flash_fwd_paramsE,@function
        .size           _ZN5flash24flash_fwd_splitkv_kernelI23Flash_fwd_kernel_traitsILi128ELi64ELi128ELi4ELb0ELb0EN7cutlass6half_tE19Flash_kernel_traitsILi128ELi64ELi128ELi4ES3_EELb1ELb0ELb0ELb0ELb1ELb0ELb1ELb0EEEvNS_16Flash_fwd_paramsE,(.L_x_8382 - _ZN5flash24flash_fwd_splitkv_kernelI23Flash_fwd_kernel_traitsILi128ELi64ELi128ELi4ELb0ELb0EN7cutlass6half_tE19Flash_kernel_traitsILi128ELi64ELi128ELi4ES3_EELb1ELb0ELb0ELb0ELb1ELb0ELb1ELb0EEEvNS_16Flash_fwd_paramsE)
        .other          _ZN5flash24flash_fwd_splitkv_kernelI23Flash_fwd_kernel_traitsILi128ELi64ELi128ELi4ELb0ELb0EN7cutlass6half_tE19Flash_kernel_traitsILi128ELi64ELi128ELi4ES3_EELb1ELb0ELb0ELb0ELb1ELb0ELb1ELb0EEEvNS_16Flash_fwd_paramsE,@"STO_CUDA_ENTRY STV_DEFAULT"
_ZN5flash24flash_fwd_splitkv_kernelI23Flash_fwd_kernel_traitsILi128ELi64ELi128ELi4ELb0ELb0EN7cutlass6half_tE19Flash_kernel_traitsILi128ELi64ELi128ELi4ES3_EELb1ELb0ELb0ELb0ELb1ELb0ELb1ELb0EEEvNS_16Flash_fwd_paramsE:
.text._ZN5flash24flash_fwd_splitkv_kernelI23Flash_fwd_kernel_traitsILi128ELi64ELi128ELi4ELb0ELb0EN7cutlass6half_tE19Flash_kernel_traitsILi128ELi64ELi128ELi4ES3_EELb1ELb0ELb0ELb0ELb1ELb0ELb1ELb0EEEvNS_16Flash_fwd_paramsE:
        /* <DEDUP_REMOVED lines=12> */
[----:B-1----:R-:W-:Y:S01]  /*00c0*/  IMAD.MOV R0, RZ, RZ, -R3 ;  /* 0x000000ffff007224 */ /* 0x002fe200078e0a03 */
[----:B------:R-:W1:Y:S03]  /*00d0*/  LDC.U8 R4, c[0x0][0x3c2] ;  /* 0x0000f080ff047b82 */ /* 0x000e660000000000 */
[----:B------:R-:W-:-:S04]  /*00e0*/  IMAD R7, R0, R5, RZ ;  /* 0x0000000500077224 */ /* 0x000fc800078e02ff */
[----:B------:R-:W-:Y:S02]  /*00f0*/  IMAD.HI.U32 R7, R3, R7, R2 ;  /* 0x0000000703077227 */ /* 0x000fe400078e0002 */
[----:B------:R-:W3:Y:S04]  /*0100*/  LDC.64 R2, c[0x0][0x300] ;  /* 0x0000c000ff027b82 */ /* 0x000ee80000000a00 */
[----:B--2---:R-:W-:-:S04]  /*0110*/  IMAD.HI.U32 R237, R7, R28, RZ ;  /* 0x0000001c07ed7227 */ /* 0x004fc800078e00ff */
[----:B------:R-:W-:Y:S01]  /*0120*/  IMAD.MOV R0, RZ, RZ, -R237 ;  /* 0x000000ffff007224 */ /* 0x000fe200078e0aed */
[----:B------:R-:W2:Y:S03]  /*0130*/  LDC.64 R6, c[0x0][0x2f0] ;  /* 0x0000bc00ff067b82 */ /* 0x000ea60000000a00 */
[----:B------:R-:W-:-:S05]  /*0140*/  IMAD R0, R5, R0, R28 ;  /* 0x0000000005007224 */ /* 0x000fca00078e021c */
[----:B------:R-:W-:Y:S02]  /*0150*/  ISETP.GE.U32.AND P4, PT, R0, R5, PT ;  /* 0x000000050000720c */ /* 0x000fe40003f86070 */
[----:B---3--:R-:W-:-:S04]  /*0160*/  ISETP.NE.U32.AND P0, PT, R2, RZ, PT ;  /* 0x000000ff0200720c */ /* 0x008fc80003f05070 */
[----:B------:R-:W-:-:S07]  /*0170*/  ISETP.NE.AND.EX P0, PT, R3, RZ, PT, P0 ;  /* 0x000000ff0300720c */ /* 0x000fce0003f05300 */
[----:B------:R-:W-:Y:S01]  /*0180*/  @P4 IMAD.IADD R0, R0, 0x1, -R5 ;  /* 0x0000000100004824 */ /* 0x000fe200078e0a05 */
[----:B------:R-:W-:Y:S01]  /*0190*/  @P4 IADD3 R237, R237, 0x1, RZ ;  /* 0x00000001eded4810 */ /* 0x000fe20007ffe0ff */
[----:B------:R-:W3:Y:S01]  /*01a0*/  LDC.64 R2, c[0x0][0x2f8] ;  /* 0x0000be00ff027b82 */ /* 0x000ee20000000a00 */
[----:B--2---:R-:W-:Y:S02]  /*01b0*/  ISETP.NE.U32.AND P1, PT, R6, RZ, PT ;  /* 0x000000ff0600720c */ /* 0x004fe40003f25070 */
[----:B------:R-:W-:Y:S02]  /*01c0*/  ISETP.GE.U32.AND P3, PT, R0, R5, PT ;  /* 0x000000050000720c */ /* 0x000fe40003f66070 */
[----:B------:R-:W-:Y:S02]  /*01d0*/  ISETP.NE.AND.EX P1, PT, R7, RZ, PT, P1 ;  /* 0x000000ff0700720c */ /* 0x000fe40003f25310 */
[----:B------:R-:W-:-:S09]  /*01e0*/  MOV R0, 0xffffffff ;  /* 0xffffffff00007802 */ /* 0x000fd20000000f00 */
[----:B------:R-:W-:Y:S01]  /*01f0*/  @P3 VIADD R237, R237, 0x1 ;  /* 0x00000001eded3836 */ /* 0x000fe20000000000 */
[----:B------:R-:W-:-:S05]  /*0200*/  @!P2 LOP3.LUT R237, RZ, R5, RZ, 0x33, !PT ;  /* 0x00000005ffeda212 */ /* 0x000fca00078e33ff */
[----:B------:R-:W-:Y:S02]  /*0210*/  IMAD.WIDE R18, R237, 0x4, R8 ;  /* 0x00000004ed127825 */ /* 0x000fe400078e0208 */
[----:B------:R-:W2:Y:S03]  /*0220*/  @P0 LDC.64 R8, c[0x0][0x300] ;  /* 0x0000c000ff080b82 */ /* 0x000ea60000000a00 */
[----:B------:R-:W4:Y:S04]  /*0230*/  @P1 LDG.E R0, desc[UR10][R18.64] ;  /* 0x0000000a12001981 */ /* 0x000f28000c1e1900 */
[----:B------:R-:W4:Y:S01]  /*0240*/  @P1 LDG.E R7, desc[UR10][R18.64+0x4] ;  /* 0x0000040a12071981 */ /* 0x000f22000c1e1900 */
[----:B-1----:R-:W-:Y:S01]  /*0250*/  ISETP.NE.AND P3, PT, R4, RZ, PT ;  /* 0x000000ff0400720c */ /* 0x002fe20003f65270 */
[----:B------:R-:W-:Y:S01]  /*0260*/  IMAD.MOV.U32 R10, RZ, RZ, RZ ;  /* 0x000000ffff0a7224 */ /* 0x000fe200078e00ff */
[----:B---3--:R-:W-:-:S02]  /*0270*/  ISETP.EQ.U32.AND P2, PT, R2, RZ, PT ;  /* 0x000000ff0200720c */ /* 0x008fc40003f42070 */
[----:B------:R-:W-:Y:S02]  /*0280*/  MOV R11, 0xffffffff ;  /* 0xffffffff000b7802 */ /* 0x000fe40000000f00 */
[----:B------:R-:W-:Y:S01]  /*0290*/  ISETP.EQ.OR.EX P2, PT, R3, RZ, !P3, P2 ;  /* 0x000000ff0300720c */ /* 0x000fe20005f42720 */
[----:B--2---:R-:W-:-:S04]  /*02a0*/  @P0 IMAD.WIDE R16, R237, 0x4, R8 ;  /* 0x00000004ed100825 */ /* 0x004fc800078e0208 */
        /* <DEDUP_REMOVED lines=16> */
.L_x_3546:
[----:B------:R-:W1:Y:S02]  /*03b0*/  LDC R7, c[0x0][0x2c8] ;  /* 0x0000b200ff077b82 */ /* 0x000e640000000800 */
.L_x_3547:
        /* <DEDUP_REMOVED lines=10> */
[----:B-----5:R-:W-:-:S07]  /*0460*/  @P3 IMAD.IADD R121, R121, 0x1, -R10 ;  /* 0x0000000179793824 */ /* 0x020fce00078e0a0a */
[----:B---3--:R-:W3:Y:S08]  /*0470*/  LDC R2, c[0x0][0x2c8] ;  /* 0x0000b200ff027b82 */ /* 0x008ef00000000800 */
[----:B------:R-:W4:Y:S01]  /*0480*/  LDC R120, c[0x0][0x398] ;  /* 0x0000e600ff787b82 */ /* 0x000f220000000800 */
[----:B--2---:R-:W-:-:S04]  /*0490*/  IABS R12, R8 ;  /* 0x00000008000c7213 */ /* 0x004fc80000000000 */
[----:B------:R-:W2:Y:S01]  /*04a0*/  I2F.RP R6, R12 ;  /* 0x0000000c00067306 */ /* 0x000ea20000209400 */
[----:B---3--:R-:W-:-:S05]  /*04b0*/  VIADD R2, R2, 0x7f ;  /* 0x0000007f02027836 */ /* 0x008fca0000000000 */
[----:B------:R-:W-:-:S04]  /*04c0*/  SHF.R.S32.HI R17, RZ, 0x1f, R2 ;  /* 0x0000001fff117819 */ /* 0x000fc80000011402 */
[----:B------:R-:W-:Y:S01]  /*04d0*/  LEA.HI R17, R17, R2, RZ, 0x7 ;  /* 0x0000000211117211 */ /* 0x000fe200078f38ff */
[----:B--2---:R-:W2:Y:S01]  /*04e0*/  MUFU.RCP R18, R6 ;  /* 0x0000000600127308 */ /* 0x004ea20000001000 */
[-C--:B------:R-:W-:Y:S02]  /*04f0*/  IABS R2, R8.reuse ;  /* 0x0000000800027213 */ /* 0x080fe40000000000 */
[----:B------:R-:W-:-:S03]  /*0500*/  LEA.HI.SX32 R17, R17, R8, 0x19 ;  /* 0x0000000811117211 */ /* 0x000fc600078fcaff */
[----:B------:R-:W-:Y:S02]  /*0510*/  IMAD.MOV R2, RZ, RZ, -R2 ;  /* 0x000000ffff027224 */ /* 0x000fe400078e0a02 */
[----:B------:R-:W-:Y:S02]  /*0520*/  VIADD R17, R17, 0xffffffff ;  /* 0xffffffff11117836 */ /* 0x000fe40000000000 */
[----:B--2---:R-:W-:-:S04]  /*0530*/  VIADD R18, R18, 0xffffffe ;  /* 0x0ffffffe12127836 */ /* 0x004fc80000000000 */
[----:B------:R-:W2:Y:S02]  /*0540*/  F2I.FTZ.U32.TRUNC.NTZ R19, R18 ;  /* 0x0000001200137305 */ /* 0x000ea4000021f000 */
[--C-:B--2---:R-:W-:Y:S02]  /*0550*/  IMAD.MOV R3, RZ, RZ, -R19.reuse ;  /* 0x000000ffff037224 */ /* 0x104fe400078e0a13 */
[----:B------:R-:W-:Y:S02]  /*0560*/  IMAD.MOV.U32 R18, RZ, RZ, RZ ;  /* 0x000000ffff127224 */ /* 0x000fe400078e00ff */
[----:B------:R-:W-:Y:S01]  /*0570*/  IMAD R6, R3, R12, RZ ;  /* 0x0000000c03067224 */ /* 0x000fe200078e02ff */
[----:B------:R-:W-:Y:S02]  /*0580*/  IABS R3, R17 ;  /* 0x0000001100037213 */ /* 0x000fe40000000000 */
[----:B------:R-:W-:Y:S01]  /*0590*/  LOP3.LUT R17, R17, R8, RZ, 0x3c, !PT ;  /* 0x0000000811117212 */ /* 0x000fe200078e3cff */
[----:B------:R-:W-:-:S03]  /*05a0*/  IMAD.HI.U32 R6, R19, R6, R18 ;  /* 0x0000000613067227 */ /* 0x000fc600078e0012 */
[----:B------:R-:W-:-:S03]  /*05b0*/  ISETP.GE.AND P0, PT, R17, RZ, PT ;  /* 0x000000ff1100720c */ /* 0x000fc60003f06270 */
[----:B------:R-:W-:Y:S02]  /*05c0*/  IMAD.HI.U32 R9, R6, R3, RZ ;  /* 0x0000000306097227 */ /* 0x000fe400078e00ff */
[----:B------:R-:W2:Y:S02]  /*05d0*/  @!P3 LDC R6, c[0x0][0x2cc] ;  /* 0x0000b300ff06bb82 */ /* 0x000ea40000000800 */
[----:B------:R-:W-:-:S05]  /*05e0*/  IMAD R13, R9, R2, R3 ;  /* 0x00000002090d7224 */ /* 0x000fca00078e0203 */
[----:B------:R-:W-:Y:S01]  /*05f0*/  ISETP.GT.U32.AND P1, PT, R12, R13, PT ;  /* 0x0000000d0c00720c */ /* 0x000fe20003f24070 */
[----:B------:R-:W3:-:S12]  /*0600*/  @!P3 LDC.64 R2, c[0x0][0x318] ;  /* 0x0000c600ff02bb82 */ /* 0x000ed80000000a00 */
[----:B------:R-:W-:Y:S02]  /*0610*/  @!P1 IMAD.IADD R13, R13, 0x1, -R12 ;  /* 0x000000010d0d9824 */ /* 0x000fe400078e0a0c */
[----:B------:R-:W-:Y:S01]  /*0620*/  @!P1 VIADD R9, R9, 0x1 ;  /* 0x0000000109099836 */ /* 0x000fe20000000000 */
[----:B------:R-:W-:Y:S02]  /*0630*/  ISETP.NE.AND P1, PT, R8, RZ, PT ;  /* 0x000000ff0800720c */ /* 0x000fe40003f25270 */
[----:B------:R-:W-:Y:S02]  /*0640*/  ISETP.GE.U32.AND P4, PT, R13, R12, PT ;  /* 0x0000000c0d00720c */ /* 0x000fe40003f86070 */
[----:B---3--:R-:W-:-:S04]  /*0650*/  @!P3 ISETP.NE.U32.AND P2, PT, R2, RZ, PT ;  /* 0x000000ff0200b20c */ /* 0x008fc80003f45070 */
[----:B------:R-:W-:Y:S02]  /*0660*/  @!P3 ISETP.NE.AND.EX P2, PT, R3, RZ, PT, P2 ;  /* 0x000000ff0300b20c */ /* 0x000fe40003f45320 */
[----:B------:R-:W-:-:S05]  /*0670*/  IADD3 R3, -R124, 0xbf, R123 ;  /* 0x000000bf7c037810 */ /* 0x000fca0007ffe17b */
[----:B------:R-:W-:Y:S01]  /*0680*/  @P4 VIADD R9, R9, 0x1 ;  /* 0x0000000109094836 */ /* 0x000fe20000000000 */
[----:B--2---:R-:W-:-:S03]  /*0690*/  @!P3 SEL R6, R6, RZ, P2 ;  /* 0x000000ff0606b207 */ /* 0x004fc60001000000 */
[----:B------:R-:W-:Y:S01]  /*06a0*/  @!P0 IMAD.MOV R9, RZ, RZ, -R9 ;  /* 0x000000ffff098224 */ /* 0x000fe200078e0a09 */
[----:B-1----:R-:W-:Y:S02]  /*06b0*/  @!P3 IADD3 R121, R6, R7, -R10 ;  /* 0x000000070679b210 */ /* 0x002fe40007ffe80a */
[----:B------:R-:W-:Y:S02]  /*06c0*/  @!P1 LOP3.LUT R9, RZ, R8, RZ, 0x33, !PT ;  /* 0x00000008ff099212 */ /* 0x000fe400078e33ff */
[----:B----4-:R-:W-:Y:S01]  /*06d0*/  IADD3 R3, R3, R120, R121 ;  /* 0x0000007803037210 */ /* 0x010fe20007ffe079 */
[----:B------:R-:W-:Y:S02]  /*06e0*/  VIADD R7, R121, 0x7f ;  /* 0x0000007f79077836 */ /* 0x000fe40000000000 */
[----:B------:R-:W-:Y:S01]  /*06f0*/  IMAD R228, R9, R4, RZ ;  /* 0x0000000409e47224 */ /* 0x000fe200078e02ff */
[----:B------:R-:W-:Y:S02]  /*0700*/  SHF.R.S32.HI R2, RZ, 0x1f, R3 ;  /* 0x0000001fff027819 */ /* 0x000fe40000011403 */
[----:B------:R-:W-:-:S02]  /*0710*/  SHF.R.S32.HI R6, RZ, 0x1f, R7 ;  /* 0x0000001fff067819 */ /* 0x000fc40000011407 */
[----:B------:R-:W-:Y:S02]  /*0720*/  LEA.HI R2, R2, R3, RZ, 0x7 ;  /* 0x0000000302027211 */ /* 0x000fe400078f38ff */
[----:B------:R-:W-:Y:S02]  /*0730*/  LEA.HI R6, R6, R7, RZ, 0x7 ;  /* 0x0000000706067211 */ /* 0x000fe400078f38ff */
[----:B------:R-:W-:Y:S02]  /*0740*/  SHF.R.S32.HI R2, RZ, 0x7, R2 ;  /* 0x00000007ff027819 */ /* 0x000fe40000011402 */
[----:B------:R-:W-:-:S04]  /*0750*/  SHF.R.S32.HI R6, RZ, 0x7, R6 ;  /* 0x00000007ff067819 */ /* 0x000fc80000011406 */
[----:B------:R-:W-:Y:S02]  /*0760*/  VIADDMNMX R37, R228, R9, R6, PT ;  /* 0x00000009e4257246 */ /* 0x000fe40003800106 */
[----:B------:R-:W1:Y:S02]  /*0770*/  S2R R6, SR_TID.X ;  /* 0x0000000000067919 */ /* 0x000e640000002100 */
[----:B------:R-:W-:-:S04]  /*0780*/  VIMNMX R37, R37, R2, PT ;  /* 0x0000000225257248 */ /* 0x000fc80003fe0100 */
[----:B------:R-:W-:-:S13]  /*0790*/  ISETP.GE.AND P0, PT, R228, R37, PT ;  /* 0x00000025e400720c */ /* 0x000fda0003f06270 */
[----:B------:R-:W-:Y:S05]  /*07a0*/  @!P0 BRA `(.L_x_3548) ;  /* 0x0000000400508947 */ /* 0x000fea0003800000 */
[----:B------:R-:W2:Y:S01]  /*07b0*/  LDC.64 R2, c[0x0][0x2c0] ;  /* 0x0000b000ff027b82 */ /* 0x000ea20000000a00 */
[----:B-1----:R-:W-:Y:S01]  /*07c0*/  SHF.R.S32.HI R7, RZ, 0x1f, R6 ;  /* 0x0000001fff077819 */ /* 0x002fe20000011406 */
        /* <DEDUP_REMOVED lines=8> */
[C---:B------:R-:W-:Y:S02]  /*0850*/  VIADD R12, R0.reuse, 0x10 ;  /* 0x00000010000c7836 */ /* 0x040fe40000000000 */
[----:B------:R-:W-:Y:S01]  /*0860*/  VIADD R6, R0, 0x28 ;  /* 0x0000002800067836 */ /* 0x000fe20000000000 */
[----:B------:R-:W-:Y:S01]  /*0870*/  SHF.R.S32.HI R9, RZ, 0x1f, R8 ;  /* 0x0000001fff097819 */ /* 0x000fe20000011408 */
[----:B--2---:R-:W-:-:S04]  /*0880*/  IMAD R2, R4, R2, R237 ;  /* 0x0000000204027224 */ /* 0x004fc800078e02ed */
[----:B------:R-:W-:Y:S02]  /*0890*/  IMAD R2, R2, R5, R28 ;  /* 0x0000000502027224 */ /* 0x000fe400078e021c */
[----:B------:R-:W-:-:S04]  /*08a0*/  IMAD.WIDE R8, R0, 0x80, R8 ;  /* 0x0000008000087825 */ /* 0x000fc800078e0208 */
[--C-:B------:R-:W-:Y:S02]  /*08b0*/  IMAD R3, R2, R3, R123.reuse ;  /* 0x0000000302037224 */ /* 0x100fe400078e027b */
[----:B------:R-:W-:Y:S02]  /*08c0*/  IMAD.IADD R123, R124, 0x1, -R123 ;  /* 0x000000017c7b7824 */ /* 0x000fe400078e0a7b */
[----:B------:R-:W-:Y:S01]  /*08d0*/  IMAD R4, R3, UR4, RZ ;  /* 0x0000000403047c24 */ /* 0x000fe2000f8e02ff */
[----:B------:R-:W-:Y:S01]  /*08e0*/  ULDC.64 UR4, c[0x0][0x288] ;  /* 0x0000a20000047ab9 */ /* 0x000fe20000000a00 */
[----:B------:R-:W-:Y:S02]  /*08f0*/  SHF.R.S32.HI R5, RZ, 0x1f, R3 ;  /* 0x0000001fff057819 */ /* 0x000fe40000011403 */
[-C--:B------:R-:W-:Y:S02]  /*0900*/  ISETP.GE.AND P3, PT, R0, R123.reuse, PT ;  /* 0x0000007b0000720c */ /* 0x080fe40003f66270 */
[----:B------:R-:W-:Y:S01]  /*0910*/  IADD3 R2, P0, R4, R8, RZ ;  /* 0x0000000804027210 */ /* 0x000fe20007f1e0ff */
[----:B------:R-:W-:Y:S01]  /*0920*/  VIADD R8, R0, 0x20 ;  /* 0x0000002000087836 */ /* 0x000fe20000000000 */
[----:B------:R-:W-:-:S02]  /*0930*/  ISETP.GE.AND P1, PT, R12, R123, PT ;  /* 0x0000007b0c00720c */ /* 0x000fc40003f26270 */
[----:B------:R-:W-:Y:S01]  /*0940*/  LEA.HI.X.SX32 R9, R4, R9, 0x1, P0 ;  /* 0x0000000904097211 */ /* 0x000fe200000f0eff */
[----:B------:R-:W-:Y:S01]  /*0950*/  VIADD R4, R0, 0x8 ;  /* 0x0000000800047836 */ /* 0x000fe20000000000 */
[----:B------:R-:W-:Y:S02]  /*0960*/  LEA R14, P0, R2, UR4, 0x2 ;  /* 0x00000004020e7c11 */ /* 0x000fe4000f8010ff */
[-C--:B------:R-:W-:Y:S02]  /*0970*/  ISETP.GE.AND P4, PT, R8, R123.reuse, PT ;  /* 0x0000007b0800720c */ /* 0x080fe40003f86270 */
[----:B------:R-:W-:Y:S01]  /*0980*/  LEA.HI.X R15, R2, UR5, R9, 0x2, P0 ;  /* 0x00000005020f7c11 */ /* 0x000fe200080f1409 */
[----:B------:R-:W-:Y:S01]  /*0990*/  VIADD R2, R0, 0x38 ;  /* 0x0000003800027836 */ /* 0x000fe20000000000 */
[-C--:B------:R-:W-:Y:S01]  /*09a0*/  ISETP.GE.AND P0, PT, R10, R123.reuse, PT ;  /* 0x0000007b0a00720c */ /* 0x080fe20003f06270 */
[----:B------:R-:W-:Y:S01]  /*09b0*/  ULDC.64 UR4, c[0x0][0x2b8] ;  /* 0x0000ae0000047ab9 */ /* 0x000fe20000000a00 */
[CC--:B------:R-:W-:Y:S01]  /*09c0*/  ISETP.GE.AND P2, PT, R4.reuse, R123.reuse, PT ;  /* 0x0000007b0400720c */ /* 0x0c0fe20003f46270 */
[----:B------:R1:W-:Y:S01]  /*09d0*/  @!P3 STG.E.128 desc[UR10][R14.64], RZ ;  /* 0x000000ff0e00b986 */ /* 0x0003e2000c101d0a */
[----:B------:R-:W-:Y:S01]  /*09e0*/  ISETP.GE.OR P5, PT, R4, R123, P6 ;  /* 0x0000007b0400720c */ /* 0x000fe200037a6670 */
[----:B------:R-:W-:-:S02]  /*09f0*/  VIADD R4, R0, 0x30 ;  /* 0x0000003000047836 */ /* 0x000fc40000000000 */
[----:B------:R1:W-:Y:S01]  /*0a00*/  @!P3 STG.E.128 desc[UR10][R14.64+0x100], RZ ;  /* 0x000100ff0e00b986 */ /* 0x0003e2000c101d0a */
[----:B------:R-:W-:-:S03]  /*0a10*/  ISETP.GE.AND P3, PT, R6, R123, PT ;  /* 0x0000007b0600720c */ /* 0x000fc60003f66270 */
[----:B------:R1:W-:Y:S04]  /*0a20*/  @!P1 STG.E.128 desc[UR10][R14.64+0x2000], RZ ;  /* 0x002000ff0e009986 */ /* 0x0003e8000c101d0a */
[----:B------:R1:W-:Y:S04]  /*0a30*/  @!P0 STG.E.128 desc[UR10][R14.64+0x3000], RZ ;  /* 0x003000ff0e008986 */ /* 0x0003e8000c101d0a */
[----:B------:R1:W-:Y:S01]  /*0a40*/  @!P0 STG.E.128 desc[UR10][R14.64+0x3100], RZ ;  /* 0x003100ff0e008986 */ /* 0x0003e2000c101d0a */
[----:B------:R-:W-:-:S03]  /*0a50*/  IADD3 R3, P0, R3, R0, RZ ;  /* 0x0000000003037210 */ /* 0x000fc60007f1e0ff */
[----:B------:R1:W-:Y:S04]  /*0a60*/  @!P2 STG.E.128 desc[UR10][R14.64+0x1000], RZ ;  /* 0x001000ff0e00a986 */ /* 0x0003e8000c101d0a */
[----:B------:R1:W-:Y:S01]  /*0a70*/  @!P2 STG.E.128 desc[UR10][R14.64+0x1100], RZ ;  /* 0x001100ff0e00a986 */ /* 0x0003e2000c101d0a */
[----:B------:R-:W-:-:S03]  /*0a80*/  ISETP.GE.AND P2, PT, R4, R123, PT ;  /* 0x0000007b0400720c */ /* 0x000fc60003f46270 */
[----:B------:R1:W-:Y:S01]  /*0a90*/  @!P1 STG.E.128 desc[UR10][R14.64+0x2100], RZ ;  /* 0x002100ff0e009986 */ /* 0x0003e2000c101d0a */
[----:B------:R-:W-:-:S03]  /*0aa0*/  ISETP.GE.AND P1, PT, R2, R123, PT ;  /* 0x0000007b0200720c */ /* 0x000fc60003f26270 */
[----:B------:R1:W-:Y:S04]  /*0ab0*/  @!P4 STG.E.128 desc[UR10][R14.64+0x4000], RZ ;  /* 0x004000ff0e00c986 */ /* 0x0003e8000c101d0a */
[----:B------:R1:W-:Y:S01]  /*0ac0*/  @!P4 STG.E.128 desc[UR10][R14.64+0x4100], RZ ;  /* 0x004100ff0e00c986 */ /* 0x0003e2000c101d0a */
[----:B------:R-:W-:Y:S02]  /*0ad0*/  ISETP.GE.OR P4, PT, R12, R123, P6 ;  /* 0x0000007b0c00720c */ /* 0x000fe40003786670 */
[----:B------:R-:W-:Y:S01]  /*0ae0*/  LEA.HI.X.SX32 R12, R0, R5, 0x1, P0 ;  /* 0x00000005000c7211 */ /* 0x000fe200000f0eff */
[----:B------:R1:W-:Y:S01]  /*0af0*/  @!P3 STG.E.128 desc[UR10][R14.64+0x5000], RZ ;  /* 0x005000ff0e00b986 */ /* 0x0003e2000c101d0a */
[----:B------:R-:W-:-:S03]  /*0b00*/  LEA R16, P0, R3, UR4, 0x2 ;  /* 0x0000000403107c11 */ /* 0x000fc6000f8010ff */
[----:B------:R1:W-:Y:S01]  /*0b10*/  @!P3 STG.E.128 desc[UR10][R14.64+0x5100], RZ ;  /* 0x005100ff0e00b986 */ /* 0x0003e2000c101d0a */
[----:B------:R-:W-:Y:S01]  /*0b20*/  LEA.HI.X R17, R3, UR5, R12, 0x2, P0 ;  /* 0x0000000503117c11 */ /* 0x000fe200080f140c */
[----:B------:R-:W-:Y:S01]  /*0b30*/  @!P5 IMAD.MOV.U32 R3, RZ, RZ, -0x800000 ;  /* 0xff800000ff03d424 */ /* 0x000fe200078e00ff */
[-C--:B------:R-:W-:Y:S01]  /*0b40*/  ISETP.GE.OR P3, PT, R10, R123.reuse, P6 ;  /* 0x0000007b0a00720c */ /* 0x080fe20003766670 */
[----:B------:R1:W-:Y:S01]  /*0b50*/  @!P2 STG.E.128 desc[UR10][R14.64+0x6000], RZ ;  /* 0x006000ff0e00a986 */ /* 0x0003e2000c101d0a */
[-C--:B------:R-:W-:Y:S01]  /*0b60*/  ISETP.GE.OR P0, PT, R4, R123.reuse, P6 ;  /* 0x0000007b0400720c */ /* 0x080fe20003706670 */
[----:B------:R-:W-:Y:S02]  /*0b70*/  @!P4 IMAD.MOV.U32 R19, RZ, RZ, -0x800000 ;  /* 0xff800000ff13c424 */ /* 0x000fe400078e00ff */
[----:B------:R1:W-:Y:S01]  /*0b80*/  @!P2 STG.E.128 desc[UR10][R14.64+0x6100], RZ ;  /* 0x006100ff0e00a986 */ /* 0x0003e2000c101d0a */
[----:B------:R-:W-:-:S03]  /*0b90*/  ISETP.GE.OR P2, PT, R8, R123, P6 ;  /* 0x0000007b0800720c */ /* 0x000fc60003746670 */
[----:B------:R1:W-:Y:S04]  /*0ba0*/  @!P1 STG.E.128 desc[UR10][R14.64+0x7000], RZ ;  /* 0x007000ff0e009986 */ /* 0x0003e8000c101d0a */
[----:B------:R1:W-:Y:S01]  /*0bb0*/  @!P1 STG.E.128 desc[UR10][R14.64+0x7100], RZ ;  /* 0x007100ff0e009986 */ /* 0x0003e2000c101d0a */
[-C--:B------:R-:W-:Y:S01]  /*0bc0*/  ISETP.GE.OR P1, PT, R6, R123.reuse, P6 ;  /* 0x0000007b0600720c */ /* 0x080fe20003726670 */
[----:B------:R-:W-:Y:S02]  /*0bd0*/  @!P3 IMAD.MOV.U32 R11, RZ, RZ, -0x800000 ;  /* 0xff800000ff0bb424 */ /* 0x000fe400078e00ff */
[----:B------:R1:W-:Y:S01]  /*0be0*/  @!P5 STG.E desc[UR10][R16.64+0x20], R3 ;  /* 0x000020031000d986 */ /* 0x0003e2000c10190a */
[-C--:B------:R-:W-:Y:S01]  /*0bf0*/  ISETP.GE.OR P5, PT, R0, R123.reuse, P6 ;  /* 0x0000007b0000720c */ /* 0x080fe200037a6670 */
[----:B------:R-:W-:Y:S01]  /*0c00*/  @!P2 IMAD.MOV.U32 R9, RZ, RZ, -0x800000 ;  /* 0xff800000ff09a424 */ /* 0x000fe200078e00ff */
[----:B------:R-:W-:Y:S01]  /*0c10*/  ISETP.GE.OR P6, PT, R2, R123, P6 ;  /* 0x0000007b0200720c */ /* 0x000fe200037c6670 */
[----:B------:R-:W-:Y:S01]  /*0c20*/  @!P0 IMAD.MOV.U32 R5, RZ, RZ, -0x800000 ;  /* 0xff800000ff058424 */ /* 0x000fe200078e00ff */
[----:B------:R1:W-:Y:S04]  /*0c30*/  @!P4 STG.E desc[UR10][R16.64+0x40], R19 ;  /* 0x000040131000c986 */ /* 0x0003e8000c10190a */
[----:B------:R1:W-:Y:S01]  /*0c40*/  @!P3 STG.E desc[UR10][R16.64+0x60], R11 ;  /* 0x0000600b1000b986 */ /* 0x0003e2000c10190a */
[----:B------:R-:W-:-:S03]  /*0c50*/  @!P1 IMAD.MOV.U32 R7, RZ, RZ, -0x800000 ;  /* 0xff800000ff079424 */ /* 0x000fc600078e00ff */
[----:B------:R1:W-:Y:S01]  /*0c60*/  @!P2 STG.E desc[UR10][R16.64+0x80], R9 ;  /* 0x000080091000a986 */ /* 0x0003e2000c10190a */
[----:B------:R-:W-:-:S03]  /*0c70*/  @!P5 IMAD.MOV.U32 R13, RZ, RZ, -0x800000 ;  /* 0xff800000ff0dd424 */ /* 0x000fc600078e00ff */
[----:B------:R1:W-:Y:S04]  /*0c80*/  @!P1 STG.E desc[UR10][R16.64+0xa0], R7 ;  /* 0x0000a00710009986 */ /* 0x0003e8000c10190a */
[----:B------:R1:W-:Y:S04]  /*0c90*/  @!P0 STG.E desc[UR10][R16.64+0xc0], R5 ;  /* 0x0000c00510008986 */ /* 0x0003e8000c10190a */
[----:B------:R1:W-:Y:S01]  /*0ca0*/  @!P5 STG.E desc[UR10][R16.64], R13 ;  /* 0x0000000d1000d986 */ /* 0x0003e2000c10190a */
[----:B------:R-:W-:Y:S05]  /*0cb0*/  @P6 EXIT ;  /* 0x000000000000694d */ /* 0x000fea0003800000 */
[----:B-1----:R-:W-:-:S05]  /*0cc0*/  MOV R3, 0xff800000 ;  /* 0xff80000000037802 */ /* 0x002fca0000000f00 */
[----:B------:R-:W-:Y:S01]  /*0cd0*/  STG.E desc[UR10][R16.64+0xe0], R3 ;  /* 0x0000e00310007986 */ /* 0x000fe2000c10190a */
[----:B------:R-:W-:Y:S05]  /*0ce0*/  EXIT ;  /* 0x000000000000794d */ /* 0x000fea0003800000 */
.L_x_3548:
[----:B------:R-:W2:Y:S01]  /*0cf0*/  LDC.64 R2, c[0x0][0x368] ;  /* 0x0000da00ff027b82 */ /* 0x000ea20000000a00 */
[----:B------:R-:W-:Y:S01]  /*0d00*/  ULDC.64 UR4, c[0x0][0x370] ;  /* 0x0000dc0000047ab9 */ /* 0x000fe20000000a00 */
[----:B------:R-:W-:Y:S01]  /*0d10*/  IMAD.MOV.U32 R7, RZ, RZ, R237 ;  /* 0x000000ffff077224 */ /* 0x000fe200078e00ed */
[----:B--2---:R-:W-:-:S04]  /*0d20*/  ISETP.NE.U32.AND P0, PT, R2, RZ, PT ;  /* 0x000000ff0200720c */ /* 0x004fc80003f05070 */
[----:B------:R-:W-:Y:S02]  /*0d30*/  ISETP.NE.AND.EX P0, PT, R3, RZ, PT, P0 ;  /* 0x000000ff0300720c */ /* 0x000fe40003f05300 */
[----:B------:R-:W-:-:S11]  /*0d40*/  ISETP.NE.U32.AND P1, PT, RZ, UR4, PT ;  /* 0x00000004ff007c0c */ /* 0x000fd6000bf25070 */
[----:B------:R-:W2:Y:S01]  /*0d50*/  @P0 LDC.64 R2, c[0x0][0x368] ;  /* 0x0000da00ff020b82 */ /* 0x000ea20000000a00 */
[----:B------:R-:W-:Y:S02]  /*0d60*/  ISETP.NE.AND.EX P1, PT, RZ, UR5, PT, P1 ;  /* 0x00000005ff007c0c */ /* 0x000fe4000bf25310 */
[----:B------:R-:W-:Y:S01]  /*0d70*/  CS2R R238, SRZ ;  /* 0x0000000000ee7805 */ /* 0x000fe2000001ff00 */
[----:B--2---:R-:W-:-:S05]  /*0d80*/  @P0 IMAD.WIDE R2, R237, 0x4, R2 ;  /* 0x00000004ed020825 */ /* 0x004fca00078e0202 */
[----:B------:R2:W5:Y:S01]  /*0d90*/  @P0 LDG.E R7, desc[UR10][R2.64] ;  /* 0x0000000a02070981 */ /* 0x000562000c1e1900 */
[----:B------:R-:W-:-:S04]  /*0da0*/  PLOP3.LUT P0, PT, PT, PT, PT, 0x8, 0x0 ;  /* 0x000000000000781c */ /* 0x000fc80003f0e170 */
[----:B------:R-:W-:Y:S09]  /*0db0*/  @!P1 BRA `(.L_x_3549) ;  /* 0x00000000002c9947 */ /* 0x000ff20003800000 */
[----:B--2---:R-:W2:Y:S01]  /*0dc0*/  LDC.64 R2, c[0x0][0x378] ;  /* 0x0000de00ff027b82 */ /* 0x004ea20000000a00 */
[----:B------:R-:W-:-:S05]  /*0dd0*/  SHF.R.S32.HI R5, RZ, 0x1f, R237 ;  /* 0x0000001fff057819 */ /* 0x000fca00000114ed */
[-C--:B--2---:R-:W-:Y:S02]  /*0de0*/  IMAD R4, R5, R2.reuse, RZ ;  /* 0x0000000205047224 */ /* 0x084fe400078e02ff */
        /* <DEDUP_REMOVED lines=8> */
.L_x_3549:
[----:B------:R-:W-:Y:S05]  /*0e70*/  @!P0 BRA `(.L_x_3550) ;  /* 0x0000000400388947 */ /* 0x000fea0003800000 */
[----:B------:R-:W3:Y:S01]  /*0e80*/  LDC R10, c[0x0][0x380] ;  /* 0x0000e000ff0a7b82 */ /* 0x000ee20000000800 */
[----:B------:R-:W-:Y:S01]  /*0e90*/  LEA R13, R37, 0xffffff80, 0x7 ;  /* 0xffffff80250d7811 */ /* 0x000fe200078e38ff */
[----:B------:R-:W-:-:S03]  /*0ea0*/  ULDC.64 UR4, c[0x0][0x230] ;  /* 0x00008c0000047ab9 */ /* 0x000fc60000000a00 */
[----:B--2---:R-:W-:-:S03]  /*0eb0*/  IABS R2, R13 ;  /* 0x0000000d00027213 */ /* 0x004fc60000000000 */
[----:B-----5:R-:W2:Y:S01]  /*0ec0*/  LDC R7, c[0x0][0x278] ;  /* 0x00009e00ff077b82 */ /* 0x020ea20000000800 */
[----:B------:R-:W-:-:S07]  /*0ed0*/  MOV R16, RZ ;  /* 0x000000ff00107202 */ /* 0x000fce0000000f00 */
[----:B------:R-:W4:Y:S01]  /*0ee0*/  LDC.64 R184, c[0x0][0x248] ;  /* 0x00009200ffb87b82 */ /* 0x000f220000000a00 */
[----:B---3--:R-:W-:-:S04]  /*0ef0*/  IABS R4, R10 ;  /* 0x0000000a00047213 */ /* 0x008fc80000000000 */
[----:B------:R-:W3:Y:S08]  /*0f00*/  I2F.RP R5, R4 ;  /* 0x0000000400057306 */ /* 0x000ef00000209400 */
[----:B---3--:R-:W3:Y:S02]  /*0f10*/  MUFU.RCP R8, R5 ;  /* 0x0000000500087308 */ /* 0x008ee40000001000 */
[----:B---3--:R-:W-:-:S06]  /*0f20*/  IADD3 R8, R8, 0xffffffe, RZ ;  /* 0x0ffffffe08087810 */ /* 0x008fcc0007ffe0ff */
[----:B------:R-:W3:Y:S02]  /*0f30*/  F2I.FTZ.U32.TRUNC.NTZ R9, R8 ;  /* 0x0000000800097305 */ /* 0x000ee4000021f000 */
[----:B---3--:R-:W-:Y:S01]  /*0f40*/  IMAD.MOV R3, RZ, RZ, -R9 ;  /* 0x000000ffff037224 */ /* 0x008fe200078e0a09 */
        /* <DEDUP_REMOVED lines=17> */
[----:B------:R-:W3:Y:S01]  /*1060*/  LDG.E R4, desc[UR10][R18.64] ;  /* 0x0000000a12047981 */ /* 0x000ee2000c1e1900 */
[----:B--2---:R-:W-:-:S04]  /*1070*/  IABS R2, R7 ;  /* 0x0000000700027213 */ /* 0x004fc80000000000 */
[----:B------:R-:W2:Y:S08]  /*1080*/  I2F.RP R11, R2 ;  /* 0x00000002000b7306 */ /* 0x000eb00000209400 */
[----:B--2---:R-:W2:Y:S02]  /*1090*/  MUFU.RCP R8, R11 ;  /* 0x0000000b00087308 */ /* 0x004ea40000001000 */
[----:B--2---:R-:W-:-:S06]  /*10a0*/  IADD3 R8, R8, 0xffffffe, RZ ;  /* 0x0ffffffe08087810 */ /* 0x004fcc0007ffe0ff */
[----:B------:R-:W2:Y:S02]  /*10b0*/  F2I.FTZ.U32.TRUNC.NTZ R17, R8 ;  /* 0x0000000800117305 */ /* 0x000ea4000021f000 */
[----:B--2---:R-:W-:Y:S02]  /*10c0*/  IMAD.MOV R3, RZ, RZ, -R17 ;  /* 0x000000ffff037224 */ /* 0x004fe400078e0a11 */
[----:B------:R-:W-:Y:S02]  /*10d0*/  IMAD.MOV R8, RZ, RZ, -R9 ;  /* 0x000000ffff087224 */ /* 0x000fe400078e0a09 */
[----:B------:R-:W-:Y:S01]  /*10e0*/  IMAD R5, R3, R2, RZ ;  /* 0x0000000203057224 */ /* 0x000fe200078e02ff */
[----:B------:R-:W-:Y:S01]  /*10f0*/  IABS R3, R28 ;  /* 0x0000001c00037213 */ /* 0x000fe20000000000 */
[----:B------:R-:W-:Y:S02]  /*1100*/  IMAD R13, R10, R8, R13 ;  /* 0x000000080a0d7224 */ /* 0x000fe400078e020d */
[----:B------:R-:W-:-:S03]  /*1110*/  IMAD.HI.U32 R16, R17, R5, R16 ;  /* 0x0000000511107227 */ /* 0x000fc600078e0010 */
[----:B------:R-:W-:Y:S01]  /*1120*/  SHF.R.S32.HI R23, RZ, 0x1f, R13 ;  /* 0x0000001fff177819 */ /* 0x000fe2000001140d */
        /* <DEDUP_REMOVED lines=16> */
[----:B---3--:R-:W-:Y:S01]  /*1230*/  SHF.R.S32.HI R5, RZ, 0x1f, R4 ;  /* 0x0000001fff057819 */ /* 0x008fe20000011404 */
[----:B------:R-:W-:-:S04]  /*1240*/  IMAD.WIDE.U32 R10, R4, UR4, RZ ;  /* 0x00000004040a7c25 */ /* 0x000fc8000f8e00ff */
[C---:B------:R-:W-:Y:S02]  /*1250*/  IMAD R9, R5.reuse, UR4, RZ ;  /* 0x0000000405097c24 */ /* 0x040fe4000f8e02ff */
[-C--:B--2---:R-:W-:Y:S02]  /*1260*/  IMAD R5, R5, R2.reuse, RZ ;  /* 0x0000000205057224 */ /* 0x084fe400078e02ff */
[C---:B------:R-:W-:Y:S01]  /*1270*/  IMAD R8, R4.reuse, UR5, R9 ;  /* 0x0000000504087c24 */ /* 0x040fe2000f8e0209 */
[----:B------:R-:W-:Y:S01]  /*1280*/  ULDC.64 UR4, c[0x0][0x260] ;  /* 0x0000980000047ab9 */ /* 0x000fe20000000a00 */
[C---:B------:R-:W-:Y:S02]  /*1290*/  IMAD R3, R4.reuse, R3, R5 ;  /* 0x0000000304037224 */ /* 0x040fe400078e0205 */
[----:B------:R-:W-:Y:S01]  /*12a0*/  IMAD.WIDE.U32 R24, R4, R2, RZ ;  /* 0x0000000204187225 */ /* 0x000fe200078e00ff */
[----:B------:R-:W-:-:S03]  /*12b0*/  IADD3 R11, R11, R8, RZ ;  /* 0x000000080b0b7210 */ /* 0x000fc60007ffe0ff */
[----:B----4-:R-:W-:Y:S01]  /*12c0*/  IMAD R8, R23, R184, RZ ;  /* 0x000000b817087224 */ /* 0x010fe200078e02ff */
[----:B------:R-:W-:-:S03]  /*12d0*/  IADD3 R16, R25, R3, RZ ;  /* 0x0000000319107210 */ /* 0x000fc60007ffe0ff */
[C---:B------:R-:W-:Y:S02]  /*12e0*/  IMAD R7, R13.reuse, R185, R8 ;  /* 0x000000b90d077224 */ /* 0x040fe400078e0208 */
[----:B------:R-:W-:-:S04]  /*12f0*/  IMAD.WIDE.U32 R8, R13, R184, R10 ;  /* 0x000000b80d087225 */ /* 0x000fc800078e000a */
[----:B------:R-:W-:Y:S02]  /*1300*/  IMAD.IADD R9, R9, 0x1, R7 ;  /* 0x0000000109097824 */ /* 0x000fe400078e0207 */
[----:B------:R-:W-:Y:S02]  /*1310*/  IMAD R10, R21, UR4, RZ ;  /* 0x00000004150a7c24 */ /* 0x000fe4000f8e02ff */
[----:B------:R-:W-:-:S04]  /*1320*/  IMAD.WIDE.U32 R42, R17, UR4, R8 ;  /* 0x00000004112a7c25 */ /* 0x000fc8000f8e0008 */
[----:B------:R-:W-:-:S05]  /*1330*/  IMAD R10, R17, UR5, R10 ;  /* 0x00000005110a7c24 */ /* 0x000fca000f8e020a */
[----:B------:R-:W-:Y:S01]  /*1340*/  IADD3 R12, R43, R10, RZ ;  /* 0x0000000a2b0c7210 */ /* 0x000fe20007ffe0ff */
[----:B------:R-:W-:Y:S06]  /*1350*/  BRA `(.L_x_3551) ;  /* 0x0000000400347947 */ /* 0x000fec0003800000 */
.L_x_3550:
[----:B------:R-:W2:Y:S01]  /*1360*/  LDC R19, c[0x0][0x278] ;  /* 0x00009e00ff137b82 */ /* 0x000ea20000000800 */
[----:B------:R-:W-:Y:S02]  /*1370*/  ISETP.NE.AND P4, PT, R11, -0x1, PT ;  /* 0xffffffff0b00780c */ /* 0x000fe40003f85270 */
[----:B------:R-:W-:-:S04]  /*1380*/  LEA R13, R37, 0xffffff80, 0x7 ;  /* 0xffffff80250d7811 */ /* 0x000fc800078e38ff */
[----:B------:R-:W-:-:S07]  /*1390*/  SHF.R.S32.HI R23, RZ, 0x1f, R13 ;  /* 0x0000001fff177819 */ /* 0x000fce000001140d */
[----:B------:R-:W3:Y:S01]  /*13a0*/  @P4 LDC.64 R184, c[0x0][0x248] ;  /* 0x00009200ffb84b82 */ /* 0x000ee20000000a00 */
[----:B------:R-:W-:Y:S01]  /*13b0*/  @P4 IMAD.IADD R20, R10, 0x1, R11 ;  /* 0x000000010a144824 */ /* 0x000fe200078e020b */
[----:B--2---:R-:W-:-:S04]  /*13c0*/  IABS R3, R19 ;  /* 0x0000001300037213 */ /* 0x004fc80000000000 */
[----:B------:R-:W2:Y:S08]  /*13d0*/  I2F.RP R5, R3 ;  /* 0x0000000300057306 */ /* 0x000eb00000209400 */
[----:B--2---:R-:W2:Y:S02]  /*13e0*/  MUFU.RCP R8, R5 ;  /* 0x0000000500087308 */ /* 0x004ea40000001000 */
[----:B--2---:R-:W-:-:S06]  /*13f0*/  VIADD R8, R8, 0xffffffe ;  /* 0x0ffffffe08087836 */ /* 0x004fcc0000000000 */
[----:B------:R-:W2:Y:S02]  /*1400*/  F2I.FTZ.U32.TRUNC.NTZ R9, R8 ;  /* 0x0000000800097305 */ /* 0x000ea4000021f000 */
[----:B--2---:R-:W-:Y:S01]  /*1410*/  IMAD.MOV R2, RZ, RZ, -R9 ;  /* 0x000000ffff027224 */ /* 0x004fe200078e0a09 */
        /* <DEDUP_REMOVED lines=9> */
[C---:B---3--:R-:W-:Y:S02]  /*14b0*/  @P4 IMAD R9, R20.reuse, R185, RZ ;  /* 0x000000b914094224 */ /* 0x048fe400078e02ff */
[C---:B------:R-:W-:Y:S02]  /*14c0*/  IMAD R2, R3.reuse, R2, R4 ;  /* 0x0000000203027224 */ /* 0x040fe400078e0204 */
[----:B------:R-:W2:Y:S01]  /*14d0*/  @P4 LDC.64 R4, c[0x0][0x250] ;  /* 0x00009400ff044b82 */ /* 0x000ea20000000a00 */
[----:B------:R-:W-:Y:S02]  /*14e0*/  @P4 IMAD.WIDE.U32 R20, R20, R184, RZ ;  /* 0x000000b814144225 */ /* 0x000fe400078e00ff */
[----:B------:R-:W-:-:S03]  /*14f0*/  ISETP.GT.U32.AND P1, PT, R3, R2, PT ;  /* 0x000000020300720c */ /* 0x000fc60003f24070 */
[----:B------:R-:W-:Y:S02]  /*1500*/  @P4 IADD3 R9, R21, R9, RZ ;  /* 0x0000000915094210 */ /* 0x000fe40007ffe0ff */
[----:B------:R-:W-:-:S08]  /*1510*/  @P4 MOV R12, R20 ;  /* 0x00000014000c4202 */ /* 0x000fd00000000f00 */
[-C--:B------:R-:W-:Y:S02]  /*1520*/  @!P1 IADD3 R2, R2, -R3.reuse, RZ ;  /* 0x8000000302029210 */ /* 0x080fe40007ffe0ff */
[----:B------:R-:W-:Y:S02]  /*1530*/  @!P1 IADD3 R17, R17, 0x1, RZ ;  /* 0x0000000111119810 */ /* 0x000fe40007ffe0ff */
[----:B------:R-:W-:Y:S02]  /*1540*/  ISETP.GE.U32.AND P3, PT, R2, R3, PT ;  /* 0x000000030200720c */ /* 0x000fe40003f66070 */
[----:B------:R-:W3:Y:S01]  /*1550*/  LDC.64 R2, c[0x0][0x260] ;  /* 0x00009800ff027b82 */ /* 0x000ee20000000a00 */
[----:B------:R-:W-:-:S10]  /*1560*/  ISETP.NE.AND P1, PT, R19, RZ, PT ;  /* 0x000000ff1300720c */ /* 0x000fd40003f25270 */
[----:B------:R-:W-:-:S04]  /*1570*/  @P3 VIADD R17, R17, 0x1 ;  /* 0x0000000111113836 */ /* 0x000fc80000000000 */
[----:B------:R-:W-:Y:S01]  /*1580*/  @!P2 IMAD.MOV R17, RZ, RZ, -R17 ;  /* 0x000000ffff11a224 */ /* 0x000fe200078e0a11 */
[----:B------:R-:W-:Y:S06]  /*1590*/  @P4 BRA `(.L_x_3552) ;  /* 0x0000000000344947 */ /* 0x000fec0003800000 */
[----:B------:R-:W4:Y:S01]  /*15a0*/  LDC.64 R184, c[0x0][0x248] ;  /* 0x00009200ffb87b82 */ /* 0x000f220000000a00 */
[----:B------:R-:W-:-:S07]  /*15b0*/  SHF.R.S32.HI R21, RZ, 0x1f, R10 ;  /* 0x0000001fff157819 */ /* 0x000fce000001140a */
[----:B------:R-:W1:Y:S01]  /*15c0*/  LDC.64 R8, c[0x0][0x230] ;  /* 0x00008c00ff087b82 */ /* 0x000e620000000a00 */
[-C--:B----4-:R-:W-:Y:S01]  /*15d0*/  IMAD R14, R21, R184.reuse, RZ ;  /* 0x000000b8150e7224 */ /* 0x090fe200078e02ff */
[----:B-----5:R-:W-:Y:S01]  /*15e0*/  SHF.R.S32.HI R21, RZ, 0x1f, R7 ;  /* 0x0000001fff157819 */ /* 0x020fe20000011407 */
[----:B------:R-:W-:-:S04]  /*15f0*/  IMAD.WIDE.U32 R24, R10, R184, RZ ;  /* 0x000000b80a187225 */ /* 0x000fc800078e00ff */
[----:B------:R-:W-:Y:S02]  /*1600*/  IMAD R14, R10, R185, R14 ;  /* 0x000000b90a0e7224 */ /* 0x000fe400078e020e */
[----:B-1----:R-:W-:-:S03]  /*1610*/  IMAD R12, R21, R8, RZ ;  /* 0x00000008150c7224 */ /* 0x002fc600078e02ff */
[----:B------:R-:W-:Y:S01]  /*1620*/  IADD3 R25, R25, R14, RZ ;  /* 0x0000000e19197210 */ /* 0x000fe20007ffe0ff */
[C---:B------:R-:W-:Y:S02]  /*1630*/  IMAD R9, R7.reuse, R9, R12 ;  /* 0x0000000907097224 */ /* 0x040fe400078e020c */
[----:B------:R-:W-:-:S05]  /*1640*/  IMAD.WIDE.U32 R24, R7, R8, R24 ;  /* 0x0000000807187225 */ /* 0x000fca00078e0018 */
[----:B------:R-:W-:Y:S02]  /*1650*/  IADD3 R9, R25, R9, RZ ;  /* 0x0000000919097210 */ /* 0x000fe40007ffe0ff */
[----:B------:R-:W-:-:S07]  /*1660*/  MOV R12, R24 ;  /* 0x00000018000c7202 */ /* 0x000fce0000000f00 */
.L_x_3552:
[----:B------:R-:W-:Y:S01]  /*1670*/  @!P1 LOP3.LUT R17, RZ, R19, RZ, 0x33, !PT ;  /* 0x00000013ff119212 */ /* 0x000fe200078e33ff */
[----:B------:R-:W-:Y:S01]  /*1680*/  IMAD R8, R23, R184, RZ ;  /* 0x000000b817087224 */ /* 0x000fe200078e02ff */
[----:B------:R-:W-:Y:S02]  /*1690*/  MOV R18, R12 ;  /* 0x0000000c00127202 */ /* 0x000fe40000000f00 */
[----:B------:R-:W-:Y:S01]  /*16a0*/  MOV R19, R9 ;  /* 0x0000000900137202 */ /* 0x000fe20000000f00 */
[----:B------:R-:W-:Y:S01]  /*16b0*/  IMAD R9, R185, R13, R8 ;  /* 0x0000000db9097224 */ /* 0x000fe200078e0208 */
[----:B------:R-:W-:Y:S02]  /*16c0*/  SHF.R.S32.HI R21, RZ, 0x1f, R17 ;  /* 0x0000001fff157819 */ /* 0x000fe40000011411 */
[----:B------:R-:W-:Y:S01]  /*16d0*/  @P4 IADD3 R11, R10, R11, RZ ;  /* 0x0000000b0a0b4210 */ /* 0x000fe20007ffe0ff */
[----:B------:R-:W-:-:S04]  /*16e0*/  IMAD.WIDE.U32 R18, R184, R13, R18 ;  /* 0x0000000db8127225 */ /* 0x000fc800078e0012 */
[----:B---3--:R-:W-:Y:S01]  /*16f0*/  IMAD R8, R21, R2, RZ ;  /* 0x0000000215087224 */ /* 0x008fe200078e02ff */
[----:B------:R-:W-:Y:S01]  /*1700*/  IADD3 R19, R19, R9, RZ ;  /* 0x0000000913137210 */ /* 0x000fe20007ffe0ff */
[----:B--2---:R-:W-:-:S04]  /*1710*/  @P4 IMAD.WIDE.U32 R24, R11, R4, RZ ;  /* 0x000000040b184225 */ /* 0x004fc800078e00ff */
[----:B------:R-:W-:-:S04]  /*1720*/  IMAD.WIDE.U32 R42, R17, R2, R18 ;  /* 0x00000002112a7225 */ /* 0x000fc800078e0012 */
[----:B------:R-:W-:Y:S02]  /*1730*/  IMAD R3, R17, R3, R8 ;  /* 0x0000000311037224 */ /* 0x000fe400078e0208 */
[----:B------:R-:W-:-:S03]  /*1740*/  @P4 IMAD R16, R11, R5, R25 ;  /* 0x000000050b104224 */ /* 0x000fc600078e0219 */
[----:B------:R-:W-:Y:S01]  /*1750*/  IADD3 R12, R43, R3, RZ ;  /* 0x000000032b0c7210 */ /* 0x000fe20007ffe0ff */
[----:B------:R-:W-:Y:S06]  /*1760*/  @P4 BRA `(.L_x_3551) ;  /* 0x0000000000304947 */ /* 0x000fec0003800000 */
[----:B------:R-:W2:Y:S01]  /*1770*/  LDC.64 R4, c[0x0][0x250] ;  /* 0x00009400ff047b82 */ /* 0x000ea20000000a00 */
[----:B------:R-:W-:-:S07]  /*1780*/  SHF.R.S32.HI R9, RZ, 0x1f, R10 ;  /* 0x0000001fff097819 */ /* 0x000fce000001140a */
[----:B------:R-:W3:Y:S01]  /*1790*/  LDC.64 R2, c[0x0][0x238] ;  /* 0x00008e00ff027b82 */ /* 0x000ee20000000a00 */
[----:B--2---:R-:W-:Y:S01]  /*17a0*/  IMAD R8, R9, R4, RZ ;  /* 0x0000000409087224 */ /* 0x004fe200078e02ff */
[----:B-----5:R-:W-:-:S03]  /*17b0*/  SHF.R.S32.HI R9, RZ, 0x1f, R7 ;  /* 0x0000001fff097819 */ /* 0x020fc60000011407 */
[C---:B------:R-:W-:Y:S02]  /*17c0*/  IMAD R5, R10.reuse, R5, R8 ;  /* 0x000000050a057224 */ /* 0x040fe400078e0208 */
[----:B------:R-:W-:-:S04]  /*17d0*/  IMAD.WIDE.U32 R10, R10, R4, RZ ;  /* 0x000000040a0a7225 */ /* 0x000fc800078e00ff */
[----:B---3--:R-:W-:Y:S01]  /*17e0*/  IMAD R4, R9, R2, RZ ;  /* 0x0000000209047224 */ /* 0x008fe200078e02ff */
[----:B------:R-:W-:-:S03]  /*17f0*/  IADD3 R11, R11, R5, RZ ;  /* 0x000000050b0b7210 */ /* 0x000fc60007ffe0ff */
[C---:B------:R-:W-:Y:S02]  /*1800*/  IMAD R3, R7.reuse, R3, R4 ;  /* 0x0000000307037224 */ /* 0x040fe400078e0204 */
[----:B------:R-:W-:-:S05]  /*1810*/  IMAD.WIDE.U32 R24, R7, R2, R10 ;  /* 0x0000000207187225 */ /* 0x000fca00078e000a */
[----:B------:R-:W-:-:S07]  /*1820*/  IADD3 R16, R25, R3, RZ ;  /* 0x0000000319107210 */ /* 0x000fce0007ffe0ff */
.L_x_3551:
[----:B------:R-:W-:Y:S01]  /*1830*/  ISETP.NE.AND P1, PT, R0, -0x1, PT ;  /* 0xffffffff0000780c */ /* 0x000fe20003f25270 */
[----:B------:R-:W-:Y:S01]  /*1840*/  IMAD.IADD R227, R124, 0x1, -R123 ;  /* 0x000000017ce37824 */ /* 0x000fe200078e0a7b */
[----:B-1----:R-:W-:Y:S01]  /*1850*/  SHF.R.S32.HI R125, RZ, 0x1f, R6 ;  /* 0x0000001fff7d7819 */ /* 0x002fe20000011406 */
        /* <DEDUP_REMOVED lines=8> */
[----:B------:R-:W-:Y:S01]  /*18e0*/  ULDC.64 UR8, c[0x0][0x220] ;  /* 0x0000880000087ab9 */ /* 0x000fe20000000a00 */
[----:B------:R-:W-:Y:S01]  /*18f0*/  LOP3.LUT R7, R7, 0xfffffff8, RZ, 0xc0, !PT ;  /* 0xfffffff807077812 */ /* 0x000fe200078ec0ff */
[----:B------:R-:W-:Y:S01]  /*1900*/  IMAD R25, R28, UR5, R25 ;  /* 0x000000051c197c24 */ /* 0x000fe2000f8e0219 */
[----:B------:R-:W-:Y:S01]  /*1910*/  @!P1 SHF.R.S32.HI R9, RZ, 0x1f, R237 ;  /* 0x0000001fff099819 */ /* 0x000fe200000114ed */
[----:B------:R-:W2:Y:S01]  /*1920*/  @P1 LDC.64 R4, c[0x0][0x240] ;  /* 0x00009000ff041b82 */ /* 0x000ea20000000a00 */
[C---:B------:R-:W-:Y:S01]  /*1930*/  ISETP.GE.AND P6, PT, R18.reuse, R227, PT ;  /* 0x000000e31200720c */ /* 0x040fe20003fc6270 */
[C---:B------:R-:W-:Y:S01]  /*1940*/  VIADD R22, R18.reuse, 0x10 ;  /* 0x0000001012167836 */ /* 0x040fe20000000000 */
[----:B------:R-:W-:Y:S01]  /*1950*/  SHF.R.S32.HI R19, RZ, 0x1f, R18 ;  /* 0x0000001fff137819 */ /* 0x000fe20000011412 */
[----:B------:R-:W-:-:S02]  /*1960*/  IMAD.SHL.U32 R30, R18, 0x40, RZ ;  /* 0x00000040121e7824 */ /* 0x000fc400078e00ff */
[----:B------:R-:W-:Y:S01]  /*1970*/  VIADD R20, R18, 0x20 ;  /* 0x0000002012147836 */ /* 0x000fe20000000000 */
[-C--:B------:R-:W-:Y:S01]  /*1980*/  ISETP.GE.AND P3, PT, R22, R227.reuse, PT ;  /* 0x000000e31600720c */ /* 0x080fe20003f66270 */
[----:B------:R-:W3:Y:S01]  /*1990*/  @!P1 LDC.64 R2, c[0x0][0x228] ;  /* 0x00008a00ff029b82 */ /* 0x000ee20000000a00 */
[----:B------:R-:W-:Y:S01]  /*19a0*/  LOP3.LUT R30, R30, 0x1c0, RZ, 0xc0, !PT ;  /* 0x000001c01e1e7812 */ /* 0x000fe200078ec0ff */
[----:B------:R-:W-:Y:S01]  /*19b0*/  IMAD.WIDE R14, R15, 0x40, R18 ;  /* 0x000000400f0e7825 */ /* 0x000fe200078e0212 */
[----:B------:R-:W-:-:S03]  /*19c0*/  ISETP.GE.AND P2, PT, R20, R227, PT ;  /* 0x000000e31400720c */ /* 0x000fc60003f46270 */
[----:B------:R-:W-:Y:S02]  /*19d0*/  IMAD.SHL.U32 R36, R36, 0x8, RZ ;  /* 0x0000000824247824 */ /* 0x000fe400078e00ff */
[----:B------:R-:W-:Y:S01]  /*19e0*/  IMAD R191, R19, R184, RZ ;  /* 0x000000b813bf7224 */ /* 0x000fe200078e02ff */
[----:B------:R-:W4:Y:S03]  /*19f0*/  LDC.64 R188, c[0x0][0x250] ;  /* 0x00009400ffbc7b82 */ /* 0x000f260000000a00 */
[----:B------:R-:W4:Y:S01]  /*1a00*/  @!P3 S2R R32, SR_CgaCtaId ;  /* 0x000000000020b919 */ /* 0x000f220000008800 */
[----:B------:R-:W-:Y:S02]  /*1a10*/  IMAD R191, R18, R185, R191 ;  /* 0x000000b912bf7224 */ /* 0x000fe400078e02bf */
[----:B--2---:R-:W-:-:S04]  /*1a20*/  @P1 IMAD.WIDE.U32 R10, R0, R4, RZ ;  /* 0x00000004000a1225 */ /* 0x004fc800078e00ff */
[----:B------:R-:W-:Y:S02]  /*1a30*/  @P1 IMAD R4, R0, R5, R11 ;  /* 0x0000000500041224 */ /* 0x000fe400078e020b */
[----:B------:R-:W-:Y:S02]  /*1a40*/  IMAD.IADD R0, R6, 0x1, -R7 ;  /* 0x0000000106007824 */ /* 0x000fe400078e0a07 */
[-C--:B---3--:R-:W-:Y:S02]  /*1a50*/  @!P1 IMAD R8, R9, R2.reuse, RZ ;  /* 0x0000000209089224 */ /* 0x088fe400078e02ff */
[----:B------:R-:W-:Y:S02]  /*1a60*/  IMAD.SHL.U32 R43, R0, 0x8, RZ ;  /* 0x00000008002b7824 */ /* 0x000fe400078e00ff */
[C---:B------:R-:W-:Y:S02]  /*1a70*/  @!P1 IMAD R3, R237.reuse, R3, R8 ;  /* 0x00000003ed039224 */ /* 0x040fe400078e0208 */
[----:B------:R-:W-:Y:S01]  /*1a80*/  @!P1 IMAD.WIDE.U32 R8, R237, R2, RZ ;  /* 0x00000002ed089225 */ /* 0x000fe200078e00ff */
[----:B------:R-:W-:-:S02]  /*1a90*/  SHF.R.S32.HI R27, RZ, 0x1f, R43 ;  /* 0x0000001fff1b7819 */ /* 0x000fc4000001142b */
[----:B------:R-:W-:Y:S01]  /*1aa0*/  LOP3.LUT R26, R30, 0x38, R43, 0xf8, !PT ;  /* 0x000000381e1a7812 */ /* 0x000fe200078ef82b */
[----:B------:R-:W-:Y:S01]  /*1ab0*/  @!P1 IMAD.MOV.U32 R10, RZ, RZ, R8 ;  /* 0x000000ffff0a9224 */ /* 0x000fe200078e0008 */
[----:B------:R-:W-:Y:S01]  /*1ac0*/  IADD3 R42, P4, R43, R42, RZ ;  /* 0x0000002a2b2a7210 */ /* 0x000fe20007f9e0ff */
[----:B------:R-:W-:Y:S01]  /*1ad0*/  @!P1 IMAD.IADD R4, R9, 0x1, R3 ;  /* 0x0000000109049824 */ /* 0x000fe200078e0203 */
[----:B------:R-:W-:Y:S01]  /*1ae0*/  SHF.R.U32.HI R3, RZ, 0x3, R30 ;  /* 0x00000003ff037819 */ /* 0x000fe2000001161e */
[----:B------:R-:W2:Y:S01]  /*1af0*/  @!P6 LDC.64 R8, c[0x0][0x240] ;  /* 0x00009000ff08eb82 */ /* 0x000ea20000000a00 */
[----:B------:R-:W-:Y:S01]  /*1b00*/  IADD3 R10, P1, R43, R10, RZ ;  /* 0x0000000a2b0a7210 */ /* 0x000fe20007f3e0ff */
[----:B------:R-:W-:Y:S01]  /*1b10*/  IMAD.SHL.U32 R2, R233, 0x80, RZ ;  /* 0x00000080e9027824 */ /* 0x000fe200078e00ff */
[----:B------:R-:W-:Y:S01]  /*1b20*/  LOP3.LUT R3, R26, R3, RZ, 0x3c, !PT ;  /* 0x000000031a037212 */ /* 0x000fe200078e3cff */
[----:B------:R-:W3:Y:S02]  /*1b30*/  @!P2 S2R R30, SR_CgaCtaId ;  /* 0x00000000001ea919 */ /* 0x000ee40000008800 */
[----:B------:R-:W-:Y:S01]  /*1b40*/  IMAD.X R11, R27, 0x1, R4, P1 ;  /* 0x000000011b0b7824 */ /* 0x000fe200008e0604 */
[----:B------:R-:W-:Y:S01]  /*1b50*/  IADD3 R24, P1, R43, R24, RZ ;  /* 0x000000182b187210 */ /* 0x000fe20007f3e0ff */
[----:B------:R-:W-:Y:S01]  /*1b60*/  IMAD.IADD R7, R121, 0x1, -R2 ;  /* 0x0000000179077824 */ /* 0x000fe200078e0a02 */
[----:B------:R-:W4:Y:S01]  /*1b70*/  @!P3 LDC.64 R4, c[0x0][0x240] ;  /* 0x00009000ff04bb82 */ /* 0x000f220000000a00 */
[----:B------:R-:W-:Y:S01]  /*1b80*/  IMAD.WIDE.U32 R28, R28, UR4, R10 ;  /* 0x000000041c1c7c25 */ /* 0x000fe2000f8e000a */
[----:B------:R-:W-:Y:S01]  /*1b90*/  UMOV UR4, 0x400 ;  /* 0x0000040000047882 */ /* 0x000fe20000000000 */
[----:B------:R-:W-:Y:S01]  /*1ba0*/  LOP3.LUT R3, R3, 0xfffffe00, R36, 0xf8, !PT ;  /* 0xfffffe0003037812 */ /* 0x000fe200078ef824 */
[----:B-1----:R-:W-:Y:S01]  /*1bb0*/  ULEA UR4, UR6, UR4, 0x18 ;  /* 0x0000000406047291 */ /* 0x002fe2000f8ec03f */
[----:B------:R-:W-:Y:S01]  /*1bc0*/  ISETP.GE.AND P5, PT, R18, R7, PT ;  /* 0x000000071200720c */ /* 0x000fe20003fa6270 */
[----:B------:R-:W-:Y:S01]  /*1bd0*/  IMAD.X R43, R27, 0x1, R12, P4 ;  /* 0x000000011b2b7824 */ /* 0x000fe200020e060c */
[----:B------:R-:W-:Y:S01]  /*1be0*/  IADD3 R29, R29, R25, RZ ;  /* 0x000000191d1d7210 */ /* 0x000fe20007ffe0ff */
[----:B------:R-:W1:Y:S01]  /*1bf0*/  @!P6 LDC.64 R10, c[0x0][0x210] ;  /* 0x00008400ff0aeb82 */ /* 0x000e620000000a00 */
[----:B------:R-:W-:Y:S01]  /*1c00*/  IMAD.X R25, R27, 0x1, R16, P1 ;  /* 0x000000011b197824 */ /* 0x000fe200008e0610 */
[----:B------:R-:W-:Y:S01]  /*1c10*/  @!P3 IADD3 R16, P1, R14, 0x10, RZ ;  /* 0x000000100e10b810 */ /* 0x000fe20007f3e0ff */
[----:B------:R-:W-:Y:S01]  /*1c20*/  IMAD.WIDE.U32 R42, R18, R184, R42 ;  /* 0x000000b8122a7225 */ /* 0x000fe200078e002a */
[----:B------:R-:W-:Y:S01]  /*1c30*/  LEA R235, R3, UR4, 0x1 ;  /* 0x0000000403eb7c11 */ /* 0x000fe2000f8e08ff */
[----:B------:R-:W-:-:S02]  /*1c40*/  ULDC.64 UR6, c[0x0][0x268] ;  /* 0x00009a0000067ab9 */ /* 0x000fc40000000a00 */
[-C--:B--2---:R-:W-:Y:S02]  /*1c50*/  @!P6 IMAD R31, R15, R8.reuse, RZ ;  /* 0x000000080f1fe224 */ /* 0x084fe400078e02ff */
[C---:B------:R-:W-:Y:S01]  /*1c60*/  @!P6 IMAD.WIDE.U32 R38, R14.reuse, R8, R28 ;  /* 0x000000080e26e225 */ /* 0x040fe200078e001c */
[----:B------:R-:W2:Y:S03]  /*1c70*/  @!P5 S2R R26, SR_CgaCtaId ;  /* 0x00000000001ad919 */ /* 0x000ea60000008800 */
[----:B------:R-:W-:Y:S02]  /*1c80*/  @!P6 IMAD R31, R14, R9, R31 ;  /* 0x000000090e1fe224 */ /* 0x000fe400078e021f */
[----:B------:R-:W3:Y:S01]  /*1c90*/  @!P3 LDC.64 R8, c[0x0][0x210] ;  /* 0x00008400ff08bb82 */ /* 0x000ee20000000a00 */
[----:B------:R-:W-:Y:S02]  /*1ca0*/  @!P3 IMAD.X R33, RZ, RZ, R15, P1 ;  /* 0x000000ffff21b224 */ /* 0x000fe400008e060f */
[----:B------:R-:W-:-:S02]  /*1cb0*/  @!P6 IMAD.IADD R34, R39, 0x1, R31 ;  /* 0x000000012722e824 */ /* 0x000fc400078e021f */
[----:B----4-:R-:W-:Y:S02]  /*1cc0*/  @!P3 IMAD R33, R33, R4, RZ ;  /* 0x000000042121b224 */ /* 0x010fe400078e02ff */
[----:B------:R-:W-:Y:S01]  /*1cd0*/  @!P3 IMAD.MOV.U32 R35, RZ, RZ, R29 ;  /* 0x000000ffff23b224 */ /* 0x000fe200078e001d */
[----:B-1----:R-:W-:Y:S01]  /*1ce0*/  @!P6 LEA R44, P1, R38, R10, 0x1 ;  /* 0x0000000a262ce211 */ /* 0x002fe200078208ff */
[----:B------:R-:W-:Y:S02]  /*1cf0*/  @!P3 IMAD R10, R16, R5, R33 ;  /* 0x00000005100ab224 */ /* 0x000fe400078e0221 */
[----:B------:R-:W-:Y:S01]  /*1d00*/  IMAD.IADD R191, R43, 0x1, R191 ;  /* 0x000000012bbf7824 */ /* 0x000fe200078e02bf */
[----:B------:R-:W-:Y:S01]  /*1d10*/  @!P6 LEA.HI.X R45, R38, R11, R34, 0x1, P1 ;  /* 0x0000000b262de211 */ /* 0x000fe200008f0c22 */
[----:B------:R-:W-:Y:S01]  /*1d20*/  @!P3 IMAD.MOV.U32 R34, RZ, RZ, R28 ;  /* 0x000000ffff22b224 */ /* 0x000fe200078e001c */
[----:B------:R-:W-:Y:S01]  /*1d30*/  IADD3 R38, P4, R18, R13, RZ ;  /* 0x0000000d12267210 */ /* 0x000fe20007f9e0ff */
[----:B------:R-:W-:Y:S01]  /*1d40*/  IMAD.MOV.U32 R190, RZ, RZ, R42 ;  /* 0x000000ffffbe7224 */ /* 0x000fe200078e002a */
        /* <DEDUP_REMOVED lines=10> */
[----:B---3--:R-:W-:Y:S01]  /*1df0*/  @!P3 LEA R40, P1, R34, R8, 0x1 ;  /* 0x000000082228b211 */ /* 0x008fe200078208ff */
[----:B------:R-:W-:Y:S01]  /*1e00*/  IMAD.X R23, R19, 0x1, R23, P4 ;  /* 0x0000000113177824 */ /* 0x000fe200020e0617 */
[----:B------:R-:W-:Y:S01]  /*1e10*/  ISETP.GE.AND P6, PT, R16, R227, PT ;  /* 0x000000e31000720c */ /* 0x000fe20003fc6270 */
[----:B------:R-:W3:Y:S01]  /*1e20*/  @!P2 LDC.64 R12, c[0x0][0x210] ;  /* 0x00008400ff0cab82 */ /* 0x000ee20000000a00 */
[----:B------:R-:W-:Y:S01]  /*1e30*/  @!P3 LEA.HI.X R41, R34, R9, R10, 0x1, P1 ;  /* 0x000000092229b211 */ /* 0x000fe200008f0c0a */
[----:B------:R-:W-:Y:S01]  /*1e40*/  @!P2 IMAD.MOV.U32 R42, RZ, RZ, R28 ;  /* 0x000000ffff2aa224 */ /* 0x000fe200078e001c */
[----:B------:R-:W-:Y:S01]  /*1e50*/  @!P2 MOV R9, 0x400 ;  /* 0x000004000009a802 */ /* 0x000fe20000000f00 */
[----:B------:R-:W-:Y:S01]  /*1e60*/  @!P2 IMAD.MOV.U32 R43, RZ, RZ, R29 ;  /* 0x000000ffff2ba224 */ /* 0x000fe200078e001d */
[----:B--2---:R-:W-:Y:S01]  /*1e70*/  @!P5 LEA R26, R26, R11, 0x18 ;  /* 0x0000000b1a1ad211 */ /* 0x004fe200078ec0ff */
[----:B------:R-:W-:Y:S01]  /*1e80*/  IMAD.WIDE.U32 R24, R17, UR6, R24 ;  /* 0x0000000611187c25 */ /* 0x000fe2000f8e0018 */
[----:B------:R-:W-:-:S02]  /*1e90*/  ISETP.GE.AND P4, PT, R22, R7, PT ;  /* 0x000000071600720c */ /* 0x000fc40003f86270 */
[----:B------:R-:W-:Y:S01]  /*1ea0*/  @!P2 IADD3 R35, P1, R14, 0x20, RZ ;  /* 0x000000200e23a810 */ /* 0x000fe20007f3e0ff */
[----:B------:R-:W-:Y:S01]  /*1eb0*/  IMAD R23, R23, R188, RZ ;  /* 0x000000bc17177224 */ /* 0x000fe200078e02ff */
        /* <DEDUP_REMOVED lines=13> */
[----:B---3--:R-:W-:Y:S01]  /*1f90*/  @!P2 LEA R12, P1, R42, R12, 0x1 ;  /* 0x0000000c2a0ca211 */ /* 0x008fe200078208ff */
[----:B----4-:R-:W-:Y:S02]  /*1fa0*/  @!P6 IMAD.MOV.U32 R44, RZ, RZ, R28 ;  /* 0x000000ffff2ce224 */ /* 0x010fe400078e001c */
        /* <DEDUP_REMOVED lines=18> */
[----:B------:R-:W-:Y:S01]  /*20d0*/  IMAD R23, R38, R189, R23 ;  /* 0x000000bd26177224 */ /* 0x000fe200078e0217 */
[----:B-1----:R-:W-:Y:S01]  /*20e0*/  @!P6 LEA R32, P3, R44, R8, 0x1 ;  /* 0x000000082c20e211 */ /* 0x002fe200078608ff */
[----:B------:R1:W-:Y:S01]  /*20f0*/  @!P2 LDGSTS.E.BYPASS.LTC128B.128 [R31+0x3000], desc[UR10][R12.64+0x80] ;  /* 0x030000800c1fafae */ /* 0x0003e2000b901d4a */
[----:B---3--:R-:W-:Y:S02]  /*2100*/  @!P5 LEA R14, P2, R190, R14, 0x1 ;  /* 0x0000000ebe0ed211 */ /* 0x008fe400078408ff */
        /* <DEDUP_REMOVED lines=33> */
[----:B------:R-:W4:Y:S01]  /*2320*/  @!P1 S2R R10, SR_CgaCtaId ;  /* 0x00000000000a9919 */ /* 0x000f220000008800 */
[----:B------:R-:W3:Y:S03]  /*2330*/  @!P6 S2R R8, SR_CgaCtaId ;  /* 0x000000000008e919 */ /* 0x000ee60000008800 */
        /* <DEDUP_REMOVED lines=11> */
[----:B---3--:R-:W-:Y:S01]  /*23f0*/  @!P6 LEA R8, R8, R15, 0x18 ;  /* 0x0000000f0808e211 */ /* 0x008fe200078ec0ff */
[C---:B------:R-:W-:Y:S01]  /*2400*/  @!P1 IMAD R15, R3.reuse, 0x2, R10 ;  /* 0x00000002030f9824 */ /* 0x040fe200078e020a */
[----:B-1----:R-:W-:Y:S02]  /*2410*/  @!P5 LEA R36, R36, R13, 0x18 ;  /* 0x0000000d2424d211 */ /* 0x002fe400078ec0ff */
[----:B------:R-:W1:Y:S02]  /*2420*/  @!P5 LDC.64 R12, c[0x0][0x218] ;  /* 0x00008600ff0cdb82 */ /* 0x000e640000000a00 */
[----:B------:R-:W-:Y:S01]  /*2430*/  @!P1 LDGSTS.E.BYPASS.LTC128B.128 [R15+0x5000], desc[UR10][R48.64] ;  /* 0x05000000300f9fae */ /* 0x000fe2000b901d4a */
[----:B------:R-:W-:Y:S01]  /*2440*/  @!P3 LEA R32, R32, R9, 0x18 ;  /* 0x000000092020b211 */ /* 0x000fe200078ec0ff */
[----:B------:R-:W-:Y:S01]  /*2450*/  @!P5 IMAD R36, R3, 0x2, R36 ;  /* 0x000000020324d824 */ /* 0x000fe200078e0224 */
[----:B------:R-:W-:Y:S01]  /*2460*/  @!P2 MOV R9, 0x400 ;  /* 0x000004000009a802 */ /* 0x000fe20000000f00 */
[----:B------:R3:W-:Y:S01]  /*2470*/  @!P1 LDGSTS.E.BYPASS.LTC128B.128 [R15+0x9000], desc[UR10][R48.64+0x80] ;  /* 0x09000080300f9fae */ /* 0x0007e2000b901d4a */
[----:B------:R-:W-:Y:S01]  /*2480*/  @!P6 LEA R46, P1, R44, R4, 0x1 ;  /* 0x000000042c2ee211 */ /* 0x000fe200078208ff */
[----:B------:R-:W-:Y:S01]  /*2490*/  IMAD R4, R21, UR6, RZ ;  /* 0x0000000615047c24 */ /* 0x000fe2000f8e02ff */
[C---:B------:R-:W-:Y:S01]  /*24a0*/  @!P6 LEA R21, R3.reuse, R8, 0x1 ;  /* 0x000000080315e211 */ /* 0x040fe200078e08ff */
[----:B------:R-:W-:Y:S01]  /*24b0*/  @!P3 IMAD R32, R3, 0x2, R32 ;  /* 0x000000020320b824 */ /* 0x000fe200078e0220 */
[----:B--2---:R-:W-:Y:S01]  /*24c0*/  @!P4 LEA R34, R34, R11, 0x18 ;  /* 0x0000000b2222c211 */ /* 0x004fe200078ec0ff */
[----:B------:R-:W-:-:S04]  /*24d0*/  @!P6 IMAD R11, R185, 0x30, RZ ;  /* 0x00000030b90be824 */ /* 0x000fc800078e02ff */
[----:B------:R-:W-:Y:S02]  /*24e0*/  @!P6 IMAD.IADD R42, R45, 0x1, R11 ;  /* 0x000000012d2ae824 */ /* 0x000fe400078e020b */
[----:B------:R-:W2:Y:S01]  /*24f0*/  @!P4 LDC.64 R10, c[0x0][0x218] ;  /* 0x00008600ff0acb82 */ /* 0x000ea20000000a00 */
[----:B------:R-:W-:Y:S01]  /*2500*/  @!P4 IMAD R34, R3, 0x2, R34 ;  /* 0x000000020322c824 */ /* 0x000fe200078e0222 */
[----:B----4-:R-:W-:Y:S02]  /*2510*/  @!P2 LEA R40, R40, R9, 0x18 ;  /* 0x000000092828a211 */ /* 0x010fe400078ec0ff */
[----:B------:R-:W-:Y:S01]  /*2520*/  @!P6 LEA.HI.X R47, R44, R5, R42, 0x1, P1 ;  /* 0x000000052c2fe211 */ /* 0x000fe200008f0c2a */
[C---:B------:R-:W-:Y:S01]  /*2530*/  @!P4 IMAD.WIDE.U32 R44, R184.reuse, 0x50, R190 ;  /* 0x00000050b82cc825 */ /* 0x040fe200078e00be */
[C---:B------:R-:W-:Y:S02]  /*2540*/  @!P5 LEA R19, P1, R184.reuse, R190, 0x6 ;  /* 0x000000beb813d211 */ /* 0x040fe400078230ff */
[----:B------:R-:W4:Y:S01]  /*2550*/  @!P3 LDC.64 R8, c[0x0][0x218] ;  /* 0x00008600ff08bb82 */ /* 0x000f220000000a00 */
[----:B------:R-:W-:Y:S01]  /*2560*/  @!P6 LDGSTS.E.BYPASS.LTC128B.128 [R21+0x5800], desc[UR10][R46.64] ;  /* 0x058000002e15efae */ /* 0x000fe2000b901d4a */
[----:B------:R-:W-:Y:S01]  /*2570*/  @!P5 LEA.HI.X R42, R184, R191, R185, 0x6, P1 ;  /* 0x000000bfb82ad211 */ /* 0x000fe200008f34b9 */
[----:B---3--:R-:W-:Y:S01]  /*2580*/  IMAD R15, R17, UR7, R4 ;  /* 0x00000007110f7c24 */ /* 0x008fe2000f8e0204 */
[----:B-1----:R-:W-:Y:S01]  /*2590*/  @!P5 LEA R12, P1, R19, R12, 0x1 ;  /* 0x0000000c130cd211 */ /* 0x002fe200078208ff */
[----:B------:R-:W-:Y:S01]  /*25a0*/  @!P4 IMAD R17, R185, 0x50, RZ ;  /* 0x00000050b911c824 */ /* 0x000fe200078e02ff */
[----:B------:R1:W-:Y:S02]  /*25b0*/  @!P6 LDGSTS.E.BYPASS.LTC128B.128 [R21+0x9800], desc[UR10][R46.64+0x80] ;  /* 0x098000802e15efae */ /* 0x0003e4000b901d4a */
[----:B------:R-:W3:Y:S01]  /*25c0*/  @!P2 LDC.64 R4, c[0x0][0x218] ;  /* 0x00008600ff04ab82 */ /* 0x000ee20000000a00 */
[----:B------:R-:W-:Y:S01]  /*25d0*/  @!P2 IMAD R40, R3, 0x2, R40 ;  /* 0x000000020328a824 */ /* 0x000fe200078e0228 */
[----:B------:R-:W-:Y:S01]  /*25e0*/  @!P5 LEA.HI.X R13, R19, R13, R42, 0x1, P1 ;  /* 0x0000000d130dd211 */ /* 0x000fe200008f0c2a */
[----:B------:R-:W-:Y:S01]  /*25f0*/  @!P4 IMAD.IADD R17, R45, 0x1, R17 ;  /* 0x000000012d11c824 */ /* 0x000fe200078e0211 */
[----:B------:R-:W-:Y:S01]  /*2600*/  ISETP.GE.AND P6, PT, R16, R7, PT ;  /* 0x000000071000720c */ /* 0x000fe20003fc6270 */
[----:B------:R-:W-:-:S02]  /*2610*/  @!P3 IMAD R3, R185, 0x60, RZ ;  /* 0x00000060b903b824 */ /* 0x000fc400078e02ff */
[----:B------:R-:W-:Y:S01]  /*2620*/  @!P5 LDGSTS.E.BYPASS.LTC128B.128 [R36+0x6000], desc[UR10][R12.64] ;  /* 0x060000000c24dfae */ /* 0x000fe2000b901d4a */
[C---:B--2---:R-:W-:Y:S01]  /*2630*/  @!P4 LEA R48, P1, R44.reuse, R10, 0x1 ;  /* 0x0000000a2c30c211 */ /* 0x044fe200078208ff */
[----:B------:R-:W-:Y:S02]  /*2640*/  @!P2 IMAD R10, R185, 0x70, RZ ;  /* 0x00000070b90aa824 */ /* 0x000fe400078e02ff */
[----:B------:R2:W-:Y:S01]  /*2650*/  @!P5 LDGSTS.E.BYPASS.LTC128B.128 [R36+0xa000], desc[UR10][R12.64+0x80] ;  /* 0x0a0000800c24dfae */ /* 0x0005e2000b901d4a */
[----:B------:R-:W-:Y:S01]  /*2660*/  @!P4 LEA.HI.X R49, R44, R11, R17, 0x1, P1 ;  /* 0x0000000b2c31c211 */ /* 0x000fe200008f0c11 */
[----:B------:R-:W-:Y:S01]  /*2670*/  @!P2 IMAD.WIDE.U32 R44, R184, 0x70, R190 ;  /* 0x00000070b82ca825 */ /* 0x000fe200078e00be */
[----:B------:R-:W-:-:S03]  /*2680*/  ISETP.GE.AND P5, PT, R30, R7, PT ;  /* 0x000000071e00720c */ /* 0x000fc60003fa6270 */
[----:B------:R-:W-:Y:S01]  /*2690*/  @!P2 IMAD.IADD R10, R45, 0x1, R10 ;  /* 0x000000012d0aa824 */ /* 0x000fe200078e020a */
[----:B------:R-:W-:Y:S01]  /*26a0*/  @!P4 LDGSTS.E.BYPASS.LTC128B.128 [R34+0x6800], desc[UR10][R48.64] ;  /* 0x068000003022cfae */ /* 0x000fe2000b901d4a */
[----:B------:R-:W-:-:S03]  /*26b0*/  IMAD.IADD R25, R25, 0x1, R15 ;  /* 0x0000000119197824 */ /* 0x000fc600078e020f */
[----:B------:R-:W-:Y:S01]  /*26c0*/  @!P4 LDGSTS.E.BYPASS.LTC128B.128 [R34+0xa800], desc[UR10][R48.64+0x80] ;  /* 0x0a8000803022cfae */ /* 0x000fe2000b901d4a */
[----:B------:R-:W-:Y:S01]  /*26d0*/  IMAD.WIDE.U32 R38, R38, R188, R24 ;  /* 0x000000bc26267225 */ /* 0x000fe200078e0018 */
[----:B------:R-:W-:-:S03]  /*26e0*/  ISETP.GE.AND P4, PT, R18, R7, PT ;  /* 0x000000071200720c */ /* 0x000fc60003f86270 */
[----:B-1----:R-:W-:-:S04]  /*26f0*/  @!P3 IMAD.WIDE.U32 R46, R184, 0x60, R190 ;  /* 0x00000060b82eb825 */ /* 0x002fc800078e00be */
[----:B------:R-:W-:Y:S01]  /*2700*/  @!P3 IMAD.IADD R42, R47, 0x1, R3 ;  /* 0x000000012f2ab824 */ /* 0x000fe200078e0203 */
[----:B----4-:R-:W-:Y:S01]  /*2710*/  @!P3 LEA R8, P1, R46, R8, 0x1 ;  /* 0x000000082e08b211 */ /* 0x010fe200078208ff */
[----:B------:R-:W-:Y:S01]  /*2720*/  IMAD.SHL.U32 R18, R18, 0x8, RZ ;  /* 0x0000000812127824 */ /* 0x000fe200078e00ff */
[----:B------:R-:W-:Y:S02]  /*2730*/  LEA.HI R3, R125, R6, RZ, 0x4 ;  /* 0x000000067d037211 */ /* 0x000fe400078f20ff */
[----:B------:R-:W-:Y:S02]  /*2740*/  @!P3 LEA.HI.X R9, R46, R9, R42, 0x1, P1 ;  /* 0x000000092e09b211 */ /* 0x000fe400008f0c2a */
[C---:B---3--:R-:W-:Y:S01]  /*2750*/  @!P2 LEA R4, P1, R44.reuse, R4, 0x1 ;  /* 0x000000042c04a211 */ /* 0x048fe200078208ff */
[----:B--2---:R-:W-:Y:S01]  /*2760*/  IMAD.IADD R36, R39, 0x1, R23 ;  /* 0x0000000127247824 */ /* 0x004fe200078e0217 */
[----:B------:R-:W-:Y:S01]  /*2770*/  LEA.HI R125, R125, R6, RZ, 0x5 ;  /* 0x000000067d7d7211 */ /* 0x000fe200078f28ff */
[----:B------:R-:W-:Y:S01]  /*2780*/  @!P3 LDGSTS.E.BYPASS.LTC128B.128 [R32+0x7000], desc[UR10][R8.64] ;  /* 0x070000000820bfae */ /* 0x000fe2000b901d4a */
[----:B------:R-:W-:Y:S01]  /*2790*/  @!P2 LEA.HI.X R5, R44, R5, R10, 0x1, P1 ;  /* 0x000000052c05a211 */ /* 0x000fe200008f0c0a */
[----:B------:R-:W-:Y:S01]  /*27a0*/  IMAD.WIDE.U32 R10, R188, 0x20, RZ ;  /* 0x00000020bc0a7825 */ /* 0x000fe200078e00ff */
[----:B------:R-:W-:Y:S01]  /*27b0*/  ISETP.GE.AND P1, PT, R20, R7, PT ;  /* 0x000000071400720c */ /* 0x000fe20003f26270 */
[----:B------:R1:W-:Y:S01]  /*27c0*/  @!P3 LDGSTS.E.BYPASS.LTC128B.128 [R32+0xb000], desc[UR10][R8.64+0x80] ;  /* 0x0b0000800820bfae */ /* 0x0003e2000b901d4a */
[----:B------:R-:W-:-:S02]  /*27d0*/  LEA R230, P3, R38, UR8, 0x1 ;  /* 0x0000000826e67c11 */ /* 0x000fc4000f8608ff */
[----:B------:R-:W-:Y:S01]  /*27e0*/  SHF.R.S32.HI R122, RZ, 0x5, R125 ;  /* 0x00000005ff7a7819 */ /* 0x000fe2000001147d */
[----:B------:R-:W-:Y:S01]  /*27f0*/  @!P2 LDGSTS.E.BYPASS.LTC128B.128 [R40+0x7800], desc[UR10][R4.64] ;  /* 0x078000000428afae */ /* 0x000fe2000b901d4a */
[----:B------:R-:W-:Y:S02]  /*2800*/  LEA.HI.X R229, R38, UR9, R36, 0x1, P3 ;  /* 0x0000000926e57c11 */ /* 0x000fe400098f0c24 */
[----:B------:R-:W-:Y:S01]  /*2810*/  LOP3.LUT R125, R125, 0xffffffe0, RZ, 0xc0, !PT ;  /* 0xffffffe07d7d7812 */ /* 0x000fe200078ec0ff */
[----:B------:R2:W-:Y:S01]  /*2820*/  @!P2 LDGSTS.E.BYPASS.LTC128B.128 [R40+0xb800], desc[UR10][R4.64+0x80] ;  /* 0x0b8000800428afae */ /* 0x0005e2000b901d4a */
[----:B------:R-:W-:Y:S01]  /*2830*/  ISETP.GE.AND P2, PT, R22, R7, PT ;  /* 0x000000071600720c */ /* 0x000fe20003f46270 */
[----:B------:R-:W-:Y:S02]  /*2840*/  @!P4 IMAD.MOV.U32 R231, RZ, RZ, R229 ;  /* 0x000000ffffe7c224 */ /* 0x000fe400078e00e5 */
[----:B------:R-:W0:Y:S10]  /*2850*/  LDGDEPBAR ;  /* 0x00000000000079af */ /* 0x000e340000000000 */
[----:B------:R-:W-:-:S02]  /*2860*/  @!P2 IADD3 R10, P3, R230, R10, RZ ;  /* 0x0000000ae60aa210 */ /* 0x000fc40007f7e0ff */
[----:B-1----:R-:W-:Y:S02]  /*2870*/  LOP3.LUT R9, R3, 0xfffffff0, RZ, 0xc0, !PT ;  /* 0xfffffff003097812 */ /* 0x002fe400078ec0ff */
[----:B------:R-:W-:-:S04]  /*2880*/  SHF.L.U32 R8, R189, 0x5, RZ ;  /* 0x00000005bd087819 */ /* 0x000fc800000006ff */
[----:B------:R-:W-:Y:S01]  /*2890*/  @!P2 IADD3.X R11, R229, R11, R8, P3, !PT ;  /* 0x0000000be50ba210 */ /* 0x000fe20001ffe408 */
[----:B--2---:R-:W-:Y:S01]  /*28a0*/  IMAD.IADD R4, R6, 0x1, -R9 ;  /* 0x0000000106047824 */ /* 0x004fe200078e0a09 */
[----:B------:R-:W-:-:S04]  /*28b0*/  DEPBAR.LE SB0, 0x0 ;  /* 0x000080000000791a */ /* 0x000fc80000000000 */
[----:B------:R-:W-:Y:S01]  /*28c0*/  BAR.SYNC.DEFER_BLOCKING 0x0 ;  /* 0x0000000000007b1d */ /* 0x000fe20000010000 */
[----:B------:R-:W-:Y:S01]  /*28d0*/  SHF.R.S32.HI R8, RZ, 0x4, R3 ;  /* 0x00000004ff087819 */ /* 0x000fe20000011403 */
[----:B------:R-:W-:Y:S01]  /*28e0*/  IMAD.SHL.U32 R3, R0, 0x40, RZ ;  /* 0x0000004000037824 */ /* 0x000fe200078e00ff */
[----:B------:R-:W-:Y:S02]  /*28f0*/  SHF.R.S32.HI R5, RZ, 0x1f, R4 ;  /* 0x0000001fff057819 */ /* 0x000fe40000011404 */
[----:B------:R-:W-:Y:S02]  /*2900*/  ISETP.GE.AND P3, PT, R26, R7, PT ;  /* 0x000000071a00720c */ /* 0x000fe40003f66270 */
[----:B------:R-:W-:Y:S02]  /*2910*/  LEA.HI R5, R5, R4, RZ, 0x3 ;  /* 0x0000000405057211 */ /* 0x000fe400078f18ff */
[----:B------:R-:W-:Y:S02]  /*2920*/  LOP3.LUT R13, R3, 0x1c0, RZ, 0xc0, !PT ;  /* 0x000001c0030d7812 */ /* 0x000fe400078ec0ff */
[----:B------:R-:W-:-:S02]  /*2930*/  LEA.HI R9, R8, R8, RZ, 0x1 ;  /* 0x0000000808097211 */ /* 0x000fc400078f08ff */
[----:B------:R-:W-:Y:S02]  /*2940*/  LOP3.LUT R15, R5, 0xfffffff8, RZ, 0xc0, !PT ;  /* 0xfffffff8050f7812 */ /* 0x000fe400078ec0ff */
[----:B------:R-:W-:Y:S02]  /*2950*/  LOP3.LUT R18, R13, 0x8, R18, 0xf8, !PT ;  /* 0x000000080d127812 */ /* 0x000fe400078ef812 */
[----:B------:R-:W-:Y:S01]  /*2960*/  LOP3.LUT R9, R9, 0xfffffffe, RZ, 0xc0, !PT ;  /* 0xfffffffe09097812 */ /* 0x000fe200078ec0ff */
[----:B------:R-:W-:Y:S01]  /*2970*/  IMAD.IADD R3, R4, 0x1, -R15 ;  /* 0x0000000104037824 */ /* 0x000fe200078e0a0f */
[----:B------:R-:W-:-:S03]  /*2980*/  SHF.R.U32.HI R13, RZ, 0x3, R13 ;  /* 0x00000003ff0d7819 */ /* 0x000fc6000001160d */
[----:B------:R-:W-:Y:S01]  /*2990*/  IMAD.IADD R9, R8, 0x1, -R9 ;  /* 0x0000000108097824 */ /* 0x000fe200078e0a09 */
[----:B------:R-:W-:Y:S01]  /*29a0*/  LOP3.LUT R18, R18, R13, RZ, 0x3c, !PT ;  /* 0x0000000d12127212 */ /* 0x000fe200078e3cff */
[----:B------:R-:W-:Y:S01]  /*29b0*/  @P4 STS.128 [R235+0xc000], RZ ;  /* 0x00c000ffeb004388 */ /* 0x000fe20000000c00 */
[----:B------:R-:W-:-:S03]  /*29c0*/  IMAD.SHL.U32 R4, R3, 0x40, RZ ;  /* 0x0000004003047824 */ /* 0x000fc600078e00ff */
[----:B------:R-:W-:Y:S01]  /*29d0*/  @P4 STS.128 [R235+0x10000], RZ ;  /* 0x010000ffeb004388 */ /* 0x000fe20000000c00 */
[C---:B------:R-:W-:Y:S01]  /*29e0*/  IMAD R225, R9.reuse, 0x200, R18 ;  /* 0x0000020009e17824 */ /* 0x040fe200078e0212 */
[----:B------:R-:W-:Y:S01]  /*29f0*/  LOP3.LUT R4, R4, 0x1c0, RZ, 0xc0, !PT ;  /* 0x000001c004047812 */ /* 0x000fe200078ec0ff */
[----:B------:R-:W-:Y:S01]  /*2a00*/  IMAD.SHL.U32 R9, R9, 0x8, RZ ;  /* 0x0000000809097824 */ /* 0x000fe200078e00ff */
[----:B------:R-:W-:Y:S01]  /*2a10*/  @!PT LDS RZ, [RZ] ;  /* 0x00000000fffff984 */ /* 0x000fe20000000800 */
[----:B------:R-:W-:Y:S01]  /*2a20*/  @!PT LDS RZ, [RZ] ;  /* 0x00000000fffff984 */ /* 0x000fe20000000800 */
[----:B------:R-:W-:Y:S01]  /*2a30*/  @!PT LDS RZ, [RZ] ;  /* 0x00000000fffff984 */ /* 0x000fe20000000800 */
[----:B------:R-:W-:Y:S02]  /*2a40*/  @!P4 LDGSTS.E.BYPASS.LTC128B.128 [R235+0xc000], desc[UR10][R230.64] ;  /* 0x0c000000e6ebcfae */ /* 0x000fe4000b901d4a */
[----:B------:R-:W-:Y:S02]  /*2a50*/  LEA R225, R225, UR4, 0x1 ;  /* 0x00000004e1e17c11 */ /* 0x000fe4000f8e08ff */
[----:B------:R1:W-:Y:S01]  /*2a60*/  @!P4 LDGSTS.E.BYPASS.LTC128B.128 [R235+0x10000], desc[UR10][R230.64+0x80] ;  /* 0x10000080e6ebcfae */ /* 0x0003e2000b901d4a */
[----:B------:R-:W-:Y:S02]  /*2a70*/  ISETP.GE.AND P4, PT, R28, R7, PT ;  /* 0x000000071c00720c */ /* 0x000fe40003f86270 */
[----:B------:R-:W-:Y:S01]  /*2a80*/  LOP3.LUT R9, R4, 0x8, R9, 0xf8, !PT ;  /* 0x0000000804097812 */ /* 0x000fe200078ef809 */
[----:B------:R-:W-:Y:S01]  /*2a90*/  @P2 STS.128 [R235+0xc800], RZ ;  /* 0x00c800ffeb002388 */ /* 0x000fe20000000c00 */
[----:B------:R-:W-:Y:S01]  /*2aa0*/  SHF.R.U32.HI R4, RZ, 0x3, R4 ;  /* 0x00000003ff047819 */ /* 0x000fe20000011604 */
[----:B------:R-:W-:-:S02]  /*2ab0*/  VIADD R223, R225, 0x4020 ;  /* 0x00004020e1df7836 */ /* 0x000fc40000000000 */
[----:B------:R-:W-:Y:S01]  /*2ac0*/  @P2 STS.128 [R235+0x10800], RZ ;  /* 0x010800ffeb002388 */ /* 0x000fe20000000c00 */
[----:B------:R-:W-:-:S03]  /*2ad0*/  LOP3.LUT R4, R9, R4, RZ, 0x3c, !PT ;  /* 0x0000000409047212 */ /* 0x000fc600078e3cff */
[----:B------:R-:W-:Y:S01]  /*2ae0*/  @!PT LDS RZ, [RZ] ;  /* 0x00000000fffff984 */ /* 0x000fe20000000800 */
[----:B------:R-:W-:Y:S01]  /*2af0*/  @!PT LDS RZ, [RZ] ;  /* 0x00000000fffff984 */ /* 0x000fe20000000800 */
[----:B------:R-:W-:Y:S01]  /*2b00*/  @!PT LDS RZ, [RZ] ;  /* 0x00000000fffff984 */ /* 0x000fe20000000800 */
[----:B------:R-:W-:Y:S02]  /*2b10*/  @!P2 LDGSTS.E.BYPASS.LTC128B.128 [R235+0xc800], desc[UR10][R10.64] ;  /* 0x0c8000000aebafae */ /* 0x000fe4000b901d4a */
[-C--:B------:R-:W-:Y:S01]  /*2b20*/  @!P4 MOV R12, R230.reuse ;  /* 0x000000e6000cc202 */ /* 0x080fe20000000f00 */
[----:B------:R-:W-:Y:S01]  /*2b30*/  @!P4 IMAD.MOV.U32 R13, RZ, RZ, R229 ;  /* 0x000000ffff0dc224 */ /* 0x000fe200078e00e5 */
[----:B------:R2:W-:Y:S01]  /*2b40*/  @!P2 LDGSTS.E.BYPASS.LTC128B.128 [R235+0x10800], desc[UR10][R10.64+0x80] ;  /* 0x108000800aebafae */ /* 0x0005e2000b901d4a */
[C---:B------:R-:W-:Y:S01]  /*2b50*/  @!P1 LEA R16, P2, R188.reuse, R230, 0x6 ;  /* 0x000000e6bc109211 */ /* 0x040fe200078430ff */
[C---:B------:R-:W-:Y:S02]  /*2b60*/  @!P4 IMAD R8, R189.reuse, 0xa0, RZ ;  /* 0x000000a0bd08c824 */ /* 0x040fe400078e02ff */
[----:B------:R-:W-:Y:S01]  /*2b70*/  @P1 STS.128 [R235+0xd000], RZ ;  /* 0x00d000ffeb001388 */ /* 0x000fe20000000c00 */
[C---:B------:R-:W-:Y:S01]  /*2b80*/  @!P1 LEA.HI.X R17, R188.reuse, R229, R189, 0x6, P2 ;  /* 0x000000e5bc119211 */ /* 0x040fe200010f34bd */
[----:B------:R-:W-:Y:S01]  /*2b90*/  @!P4 IMAD.WIDE.U32 R20, R188, 0xa0, R12 ;  /* 0x000000a0bc14c825 */ /* 0x000fe200078e000c */
[----:B------:R-:W-:Y:S01]  /*2ba0*/  ISETP.GE.AND P2, PT, R14, R7, PT ;  /* 0x000000070e00720c */ /* 0x000fe20003f46270 */
[----:B------:R-:W-:Y:S02]  /*2bb0*/  @P1 STS.128 [R235+0x11000], RZ ;  /* 0x011000ffeb001388 */ /* 0x000fe40000000c00 */
[----:B------:R-:W-:-:S02]  /*2bc0*/  @!P6 IMAD R7, R189, 0x60, RZ ;  /* 0x00000060bd07e824 */ /* 0x000fc400078e02ff */
[----:B-1----:R-:W-:Y:S01]  /*2bd0*/  @!P3 IMAD.MOV.U32 R231, RZ, RZ, R229 ;  /* 0x000000ffffe7b224 */ /* 0x002fe200078e00e5 */
[----:B------:R-:W-:Y:S01]  /*2be0*/  @!PT LDS RZ, [RZ] ;  /* 0x00000000fffff984 */ /* 0x000fe20000000800 */
[----:B------:R-:W-:Y:S01]  /*2bf0*/  @!PT LDS RZ, [RZ] ;  /* 0x00000000fffff984 */ /* 0x000fe20000000800 */
[----:B------:R-:W-:Y:S01]  /*2c00*/  @!PT LDS RZ, [RZ] ;  /* 0x00000000fffff984 */ /* 0x000fe20000000800 */
[----:B------:R-:W-:Y:S01]  /*2c10*/  @!P1 LDGSTS.E.BYPASS.LTC128B.128 [R235+0xd000], desc[UR10][R16.64] ;  /* 0x0d00000010eb9fae */ /* 0x000fe2000b901d4a */
[----:B------:R-:W-:Y:S02]  /*2c20*/  @!P3 IMAD R14, R189, 0xc0, RZ ;  /* 0x000000c0bd0eb824 */ /* 0x000fe400078e02ff */
[C---:B------:R-:W-:Y:S01]  /*2c30*/  @!P3 IMAD.WIDE.U32 R18, R188.reuse, 0xc0, R230 ;  /* 0x000000c0bc12b825 */ /* 0x040fe200078e00e6 */
[----:B------:R-:W-:Y:S03]  /*2c40*/  @!P1 LDGSTS.E.BYPASS.LTC128B.128 [R235+0x11000], desc[UR10][R16.64+0x80] ;  /* 0x1100008010eb9fae */ /* 0x000fe6000b901d4a */
[----:B------:R-:W-:Y:S01]  /*2c50*/  @!P3 IMAD.IADD R15, R19, 0x1, R14 ;  /* 0x00000001130fb824 */ /* 0x000fe200078e020e */
[----:B------:R-:W-:Y:S01]  /*2c60*/  @P6 STS.128 [R235+0xd800], RZ ;  /* 0x00d800ffeb006388 */ /* 0x000fe20000000c00 */
[----:B------:R-:W-:Y:S01]  /*2c70*/  @!P3 IMAD.MOV.U32 R14, RZ, RZ, R18 ;  /* 0x000000ffff0eb224 */ /* 0x000fe200078e0012 */
[C---:B------:R-:W-:Y:S01]  /*2c80*/  @!P5 LEA R18, P1, R188.reuse, R230, 0x7 ;  /* 0x000000e6bc12d211 */ /* 0x040fe200078238ff */
[----:B------:R-:W-:Y:S01]  /*2c90*/  @!P2 IMAD.MOV.U32 R231, RZ, RZ, R229 ;  /* 0x000000ffffe7a224 */ /* 0x000fe200078e00e5 */
[----:B------:R-:W-:Y:S01]  /*2ca0*/  @P6 STS.128 [R235+0x11800], RZ ;  /* 0x011800ffeb006388 */ /* 0x000fe20000000c00 */
[----:B------:R-:W-:Y:S01]  /*2cb0*/  @!P4 IMAD.IADD R9, R21, 0x1, R8 ;  /* 0x000000011509c824 */ /* 0x000fe200078e0208 */
[----:B------:R-:W-:Y:S01]  /*2cc0*/  @!P5 LEA.HI.X R19, R188, R229, R189, 0x7, P1 ;  /* 0x000000e5bc13d211 */ /* 0x000fe200008f3cbd */
[----:B--2---:R-:W-:-:S02]  /*2cd0*/  @!P6 IMAD.MOV.U32 R10, RZ, RZ, R230 ;  /* 0x000000ffff0ae224 */ /* 0x004fc400078e00e6 */
[----:B------:R-:W-:Y:S02]  /*2ce0*/  @!P6 IMAD.MOV.U32 R11, RZ, RZ, R229 ;  /* 0x000000ffff0be224 */ /* 0x000fe400078e00e5 */
[----:B------:R-:W-:Y:S02]  /*2cf0*/  @!P4 IMAD.MOV.U32 R8, RZ, RZ, R20 ;  /* 0x000000ffff08c224 */ /* 0x000fe400078e0014 */
[----:B------:R-:W-:-:S04]  /*2d00*/  @!P6 IMAD.WIDE.U32 R10, R188, 0x60, R10 ;  /* 0x00000060bc0ae825 */ /* 0x000fc800078e000a */
[----:B------:R-:W-:Y:S01]  /*2d10*/  @!P6 IMAD.IADD R11, R11, 0x1, R7 ;  /* 0x000000010b0be824 */ /* 0x000fe200078e0207 */
[----:B------:R-:W-:Y:S01]  /*2d20*/  SHF.L.U32 R7, R5, 0x6, RZ ;  /* 0x0000000605077819 */ /* 0x000fe200000006ff */
[----:B------:R-:W-:Y:S02]  /*2d30*/  @!P2 IMAD R12, R189, 0xe0, RZ ;  /* 0x000000e0bd0ca824 */ /* 0x000fe400078e02ff */
[----:B------:R-:W-:Y:S01]  /*2d40*/  @!P2 IMAD.WIDE.U32 R22, R188, 0xe0, R230 ;  /* 0x000000e0bc16a825 */ /* 0x000fe200078e00e6 */
[----:B------:R-:W-:Y:S01]  /*2d50*/  LOP3.LUT R7, R7, 0xfffffe00, RZ, 0xc0, !PT ;  /* 0xfffffe0007077812 */ /* 0x000fe200078ec0ff */
[----:B------:R-:W-:Y:S01]  /*2d60*/  @!PT LDS RZ, [RZ] ;  /* 0x00000000fffff984 */ /* 0x000fe20000000800 */
[----:B------:R-:W-:Y:S01]  /*2d70*/  @!PT LDS RZ, [RZ] ;  /* 0x00000000fffff984 */ /* 0x000fe20000000800 */
[----:B------:R-:W-:Y:S01]  /*2d80*/  @!PT LDS RZ, [RZ] ;  /* 0x00000000fffff984 */ /* 0x000fe20000000800 */
[----:B------:R-:W-:Y:S02]  /*2d90*/  @!P6 LDGSTS.E.BYPASS.LTC128B.128 [R235+0xd800], desc[UR10][R10.64] ;  /* 0x0d8000000aebefae */ /* 0x000fe4000b901d4a */
[----:B------:R-:W-:Y:S02]  /*2da0*/  @!P2 IMAD.IADD R13, R23, 0x1, R12 ;  /* 0x00000001170da824 */ /* 0x000fe400078e020c */
[----:B------:R-:W-:Y:S01]  /*2db0*/  IMAD R5, R122, 0x400, R7 ;  /* 0x000004007a057824 */ /* 0x000fe200078e0207 */
[----:B------:R-:W-:Y:S01]  /*2dc0*/  @!P6 LDGSTS.E.BYPASS.LTC128B.128 [R235+0x11800], desc[UR10][R10.64+0x80] ;  /* 0x118000800aebefae */ /* 0x000fe2000b901d4a */
[----:B------:R-:W-:-:S02]  /*2dd0*/  @!P2 IMAD.MOV.U32 R12, RZ, RZ, R22 ;  /* 0x000000ffff0ca224 */ /* 0x000fc400078e0016 */
[C---:B------:R-:W-:Y:S01]  /*2de0*/  IMAD.IADD R226, R4.reuse, 0x1, R5 ;  /* 0x0000000104e27824 */ /* 0x040fe200078e0205 */
[----:B------:R-:W-:Y:S01]  /*2df0*/  @P5 STS.128 [R235+0xe000], RZ ;  /* 0x00e000ffeb005388 */ /* 0x000fe20000000c00 */
[----:B------:R-:W-:Y:S01]  /*2e00*/  IMAD.MOV.U32 R5, RZ, RZ, 0x10 ;  /* 0x00000010ff057424 */ /* 0x000fe200078e00ff */
[----:B------:R-:W-:Y:S01]  /*2e10*/  LOP3.LUT R4, R4, R7, RZ, 0xfc, !PT ;  /* 0x0000000704047212 */ /* 0x000fe200078efcff */
[----:B------:R-:W-:Y:S01]  /*2e20*/  IMAD R122, R122, 0x10, R123 ;  /* 0x000000107a7a7824 */ /* 0x000fe200078e027b */
[----:B------:R-:W-:Y:S01]  /*2e30*/  @P5 STS.128 [R235+0x12000], RZ ;  /* 0x012000ffeb005388 */ /* 0x000fe20000000c00 */
[----:B------:R-:W-:-:S03]  /*2e40*/  LEA R226, R226, UR4, 0x1 ;  /* 0x00000004e2e27c11 */ /* 0x000fc6000f8e08ff */
        /* <DEDUP_REMOVED lines=58> */
[----:B------:R-:W2:Y:S04]  /*31f0*/  LDSM.16.M88.4 R28, [R223+0x1800] ;  /* 0x00180000df1c783b */ /* 0x000ea80000000200 */
[----:B------:R-:W2:Y:S01]  /*3200*/  LDSM.16.M88.4 R116, [R223] ;  /* 0x00000000df74783b */ /* 0x000ea20000000200 */
[C---:B----4-:R-:W-:Y:S03]  /*3210*/  HMMA.16816.F32 R72, R24.reuse, R68, RZ ;  /* 0x000000441848723c */ /* 0x050fe600000018ff */
[----:B------:R-:W4:Y:S03]  /*3220*/  LDSM.16.M88.4 R112, [R223+0x800] ;  /* 0x00080000df70783b */ /* 0x000f260000000200 */
[C---:B------:R-:W-:Y:S01]  /*3230*/  HMMA.16816.F32 R68, R24.reuse, R70, RZ ;  /* 0x000000461844723c */ /* 0x040fe200000018ff */
[----:B------:R-:W-:Y:S04]  /*3240*/  LDSM.16.M88.4 R108, [R223+0x1000] ;  /* 0x00100000df6c783b */ /* 0x000fe80000000200 */
[----:B------:R-:W-:Y:S01]  /*3250*/  LDSM.16.M88.4 R104, [R223+0x2000] ;  /* 0x00200000df68783b */ /* 0x000fe20000000200 */
[C---:B---3--:R-:W-:Y:S03]  /*3260*/  HMMA.16816.F32 R32, R24.reuse, R52, RZ ;  /* 0x000000341820723c */ /* 0x048fe600000018ff */
[----:B------:R-:W-:Y:S03]  /*3270*/  LDSM.16.M88.4 R100, [R223+0x2800] ;  /* 0x00280000df64783b */ /* 0x000fe60000000200 */
[C---:B-1----:R-:W-:Y:S01]  /*3280*/  HMMA.16816.F32 R20, R24.reuse, R16, RZ ;  /* 0x000000101814723c */ /* 0x042fe200000018ff */
[----:B------:R-:W-:Y:S01]  /*3290*/  IMAD.MOV.U32 R52, RZ, RZ, 0x20 ;  /* 0x00000020ff347424 */ /* 0x000fe200078e00ff */
[----:B------:R-:W-:Y:S04]  /*32a0*/  LDSM.16.M88.4 R96, [R223+0x3000] ;  /* 0x00300000df60783b */ /* 0x000fe80000000200 */
[C---:B------:R-:W-:Y:S01]  /*32b0*/  SEL R3, R52.reuse, 0xffffffe0, !P2 ;  /* 0xffffffe034037807 */ /* 0x040fe20005000000 */
[C---:B------:R-:W-:Y:S01]  /*32c0*/  HMMA.16816.F32 R16, R24.reuse, R18, RZ ;  /* 0x000000121810723c */ /* 0x040fe200000018ff */
[----:B------:R-:W-:Y:S01]  /*32d0*/  SEL R0, R52, 0xffffffe0, !P1 ;  /* 0xffffffe034007807 */ /* 0x000fe20004800000 */
[----:B------:R-:W-:Y:S01]  /*32e0*/  LDSM.16.M88.4 R92, [R223+0x3800] ;  /* 0x00380000df5c783b */ /* 0x000fe20000000200 */
[C---:B------:R-:W-:Y:S01]  /*32f0*/  LEA R221, R3.reuse, R224, 0x1 ;  /* 0x000000e003dd7211 */ /* 0x040fe200078e08ff */
[----:B------:R-:W-:Y:S01]  /*3300*/  IMAD R222, R3, 0x2, R226 ;  /* 0x0000000203de7824 */ /* 0x000fe200078e02e2 */
[----:B------:R-:W-:Y:S01]  /*3310*/  ISETP.GT.AND P2, PT, R233, R228, PT ;  /* 0x000000e4e900720c */ /* 0x000fe20003f44270 */
[C---:B------:R-:W-:Y:S01]  /*3320*/  IMAD R219, R0.reuse, 0x2, R225 ;  /* 0x0000000200db7824 */ /* 0x040fe200078e02e1 */
[----:B--2---:R-:W-:Y:S01]  /*3330*/  HMMA.16816.F32 R12, R24, R8, RZ ;  /* 0x00000008180c723c */ /* 0x004fe200000018ff */
[----:B------:R-:W-:Y:S01]  /*3340*/  IMAD R208, R0, 0x2, R223 ;  /* 0x0000000200d07824 */ /* 0x000fe200078e02df */
[----:B------:R-:W-:Y:S01]  /*3350*/  LDSM.16.M88.4 R84, [R222] ;  /* 0x00000000de54783b */ /* 0x000fe20000000200 */
[----:B------:R-:W-:-:S03]  /*3360*/  IMAD.IADD R0, R6, 0x1, -R125 ;  /* 0x0000000106007824 */ /* 0x000fc600078e0a7d */
[C---:B------:R-:W-:Y:S01]  /*3370*/  HMMA.16816.F32 R8, R24.reuse, R10, RZ ;  /* 0x0000000a1808723c */ /* 0x040fe200000018ff */
[----:B------:R-:W0:Y:S04]  /*3380*/  LDGDEPBAR ;  /* 0x00000000000079af */ /* 0x000e280000000000 */
[----:B------:R-:W1:Y:S01]  /*3390*/  @!P2 LDC.64 R186, c[0x0][0x218] ;  /* 0x00008600ffbaab82 */ /* 0x000e620000000a00 */
[C---:B------:R-:W-:Y:S06]  /*33a0*/  HMMA.16816.F32 R80, R24.reuse, R76, RZ ;  /* 0x0000004c1850723c */ /* 0x040fec00000018ff */
[C---:B------:R-:W-:Y:S06]  /*33b0*/  HMMA.16816.F32 R64, R24.reuse, R60, RZ ;  /* 0x0000003c1840723c */ /* 0x040fec00000018ff */
        /* <DEDUP_REMOVED lines=10> */
[C---:B------:R-:W-:Y:S06]  /*3460*/  HMMA.16816.F32 R72, R88.reuse, R28, R72 ;  /* 0x0000001c5848723c */ /* 0x040fec0000001848 */
[C---:B------:R-:W-:Y:S01]  /*3470*/  HMMA.16816.F32 R68, R88.reuse, R30, R68 ;  /* 0x0000001e5844723c */ /* 0x040fe20000001844 */
[----:B------:R-:W2:Y:S05]  /*3480*/  LDSM.16.M88.4 R28, [R219+0x4800] ;  /* 0x00480000db1c783b */ /* 0x000eaa0000000200 */
[C---:B------:R-:W-:Y:S06]  /*3490*/  HMMA.16816.F32 R20, R88.reuse, R116, R20 ;  /* 0x000000745814723c */ /* 0x040fec0000001814 */
[C---:B------:R-:W-:Y:S01]  /*34a0*/  HMMA.16816.F32 R16, R88.reuse, R118, R16 ;  /* 0x000000765810723c */ /* 0x040fe20000001810 */
[----:B------:R-:W-:Y:S05]  /*34b0*/  LDSM.16.M88.4 R116, [R208+0x800] ;  /* 0x00080000d074783b */ /* 0x000fea0000000200 */
[C---:B----4-:R-:W-:Y:S06]  /*34c0*/  HMMA.16816.F32 R12, R88.reuse, R112, R12 ;  /* 0x00000070580c723c */ /* 0x050fec000000180c */
        /* <DEDUP_REMOVED lines=20> */
[----:B------:R-:W-:Y:S01]  /*3610*/  LDSM.16.M88.4 R88, [R221] ;  /* 0x00000000dd58783b */ /* 0x000fe20000000200 */
[C---:B--2---:R-:W-:Y:S06]  /*3620*/  HMMA.16816.F32 R12, R84.reuse, R28, R12 ;  /* 0x0000001c540c723c */ /* 0x044fec000000180c */
[C---:B------:R-:W-:Y:S01]  /*3630*/  HMMA.16816.F32 R8, R84.reuse, R30, R8 ;  /* 0x0000001e5408723c */ /* 0x040fe20000001808 */
[----:B------:R-:W2:Y:S05]  /*3640*/  LDSM.16.M88.4 R28, [R208] ;  /* 0x00000000d01c783b */ /* 0x000eaa0000000200 */
        /* <DEDUP_REMOVED lines=14> */
[----:B------:R-:W3:Y:S05]  /*3730*/  LDSM.16.M88.4 R92, [R208+0x2000] ;  /* 0x00200000d05c783b */ /* 0x000eea0000000200 */
[C---:B------:R-:W-:Y:S06]  /*3740*/  HMMA.16816.F32 R32, R84.reuse, R96, R32 ;  /* 0x000000605420723c */ /* 0x040fec0000001820 */
[----:B------:R-:W-:Y:S01]  /*3750*/  HMMA.16816.F32 R24, R84, R98, R24 ;  /* 0x000000625418723c */ /* 0x000fe20000001818 */
[----:B------:R-:W-:Y:S04]  /*3760*/  LDSM.16.M88.4 R84, [R226+0x2000] ;  /* 0x00200000e254783b */ /* 0x000fe80000000200 */
        /* <DEDUP_REMOVED lines=13> */
[C---:B--2---:R-:W-:Y:S06]  /*3840*/  HMMA.16816.F32 R20, R84.reuse, R28, R20 ;  /* 0x0000001c5414723c */ /* 0x044fec0000001814 */
[----:B------:R-:W-:Y:S01]  /*3850*/  HMMA.16816.F32 R16, R84, R30, R16 ;  /* 0x0000001e5410723c */ /* 0x000fe20000001810 */
[----:B------:R-:W2:Y:S05]  /*3860*/  LDSM.16.M88.4 R28, [R225+0xb000] ;  /* 0x00b00000e11c783b */ /* 0x000eaa0000000200 */
[C---:B------:R-:W-:Y:S06]  /*3870*/  HMMA.16816.F32 R12, R88.reuse, R116, R12 ;  /* 0x00000074580c723c */ /* 0x040fec000000180c */
[C---:B------:R-:W-:Y:S06]  /*3880*/  HMMA.16816.F32 R8, R88.reuse, R118, R8 ;  /* 0x000000765808723c */ /* 0x040fec0000001808 */
        /* <DEDUP_REMOVED lines=41> */
[C---:B--2---:R-:W-:Y:S06]  /*3b20*/  HMMA.16816.F32 R72, R100.reuse, R28, R72 ;  /* 0x0000001c6448723c */ /* 0x044fec0000001848 */
[C---:B------:R-:W-:Y:S01]  /*3b30*/  HMMA.16816.F32 R68, R100.reuse, R30, R68 ;  /* 0x0000001e6444723c */ /* 0x040fe20000001844 */
[----:B------:R-:W2:Y:S05]  /*3b40*/  LDSM.16.M88.4 R28, [R219+0x9000] ;  /* 0x00900000db1c783b */ /* 0x000eaa0000000200 */
[C---:B----4-:R-:W-:Y:S06]  /*3b50*/  HMMA.16816.F32 R56, R100.reuse, R84, R56 ;  /* 0x000000546438723c */ /* 0x050fec0000001838 */
        /* <DEDUP_REMOVED lines=26> */
[C---:B-1----:R-:W-:Y:S06]  /*3d00*/  HMMA.16816.F32 R44, R104.reuse, R52, R44 ;  /* 0x00000034682c723c */ /* 0x042fec000000182c */
[C---:B------:R-:W-:Y:S01]  /*3d10*/  HMMA.16816.F32 R40, R104.reuse, R54, R40 ;  /* 0x000000366828723c */ /* 0x040fe20000001828 */
[----:B------:R-:W1:Y:S05]  /*3d20*/  LDSM.16.M88.4 R52, [R208+0x6800] ;  /* 0x00680000d034783b */ /* 0x000e6a0000000200 */
[C---:B----4-:R-:W-:Y:S06]  /*3d30*/  HMMA.16816.F32 R64, R104.reuse, R88, R64 ;  /* 0x000000586840723c */ /* 0x050fec0000001840 */
[----:B------:R-:W-:Y:S01]  /*3d40*/  HMMA.16816.F32 R60, R104, R90, R60 ;  /* 0x0000005a683c723c */ /* 0x000fe2000000183c */
[----:B------:R-:W4:Y:S05]  /*3d50*/  LDSM.16.M88.4 R88, [R208+0x5800] ;  /* 0x00580000d058783b */ /* 0x000f2a0000000200 */
        /* <DEDUP_REMOVED lines=10> */
[----:B-1----:R-:W-:Y:S01]  /*3e00*/  HMMA.16816.F32 R56, R28, R52, R56 ;  /* 0x000000341c38723c */ /* 0x002fe20000001838 */
[----:B------:R-:W-:-:S04]  /*3e10*/  SHF.R.S32.HI R85, RZ, 0x1f, R0 ;  /* 0x0000001fff557819 */ /* 0x000fc80000011400 */
[----:B------:R-:W-:Y:S01]  /*3e20*/  LEA.HI R85, R85, R0, RZ, 0x2 ;  /* 0x0000000055557211 */ /* 0x000fe200078f10ff */
[----:B------:R-:W-:Y:S03]  /*3e30*/  HMMA.16816.F32 R20, R28, R100, R20 ;  /* 0x000000641c14723c */ /* 0x000fe60000001814 */
[----:B------:R-:W-:-:S03]  /*3e40*/  SHF.R.S32.HI R85, RZ, 0x2, R85 ;  /* 0x00000002ff557819 */ /* 0x000fc60000011455 */
[----:B------:R-:W-:Y:S01]  /*3e50*/  HMMA.16816.F32 R16, R28, R102, R16 ;  /* 0x000000661c10723c */ /* 0x000fe20000001810 */
[----:B------:R-:W-:-:S04]  /*3e60*/  IADD3 R122, R122, 0x1, R85 ;  /* 0x000000017a7a7810 */ /* 0x000fc80007ffe055 */
[----:B------:R-:W-:Y:S01]  /*3e70*/  IADD3 R53, R121, R122, -R124 ;  /* 0x0000007a79357210 */ /* 0x000fe20007ffe87c */
[C---:B----4-:R-:W-:Y:S04]  /*3e80*/  HMMA.16816.F32 R72, R28.reuse, R88, R72 ;  /* 0x000000581c48723c */ /* 0x050fe80000001848 */
[----:B------:R-:W-:Y:S02]  /*3e90*/  IMAD.IADD R120, R53, 0x1, R120 ;  /* 0x0000000135787824 */ /* 0x000fe400078e0278 */
[----:B------:R-:W-:Y:S03]  /*3ea0*/  HMMA.16816.F32 R68, R28, R90, R68 ;  /* 0x0000005a1c44723c */ /* 0x000fe60000001844 */
[----:B------:R-:W-:-:S02]  /*3eb0*/  VIMNMX R193, R120, R121, PT ;  /* 0x0000007978c17248 */ /* 0x000fc40003fe0100 */
[----:B------:R-:W-:Y:S01]  /*3ec0*/  VIADDMNMX R192, R120, 0x8, R121, PT ;  /* 0x0000000878c07846 */ /* 0x000fe20003800179 */
[C---:B------:R-:W-:Y:S06]  /*3ed0*/  HMMA.16816.F32 R60, R28.reuse, R86, R60 ;  /* 0x000000561c3c723c */ /* 0x040fec000000183c */
        /* <DEDUP_REMOVED lines=69> */
.L_x_3554:
[----:B------:R-:W-:-:S04]  /*4330*/  LEA R6, -R184, RZ, 0x7 ;  /* 0x000000ffb8067211 */ /* 0x000fc800078e39ff */
[----:B------:R-:W-:-:S07]  /*4340*/  SHF.R.S32.HI R0, RZ, 0x1f, R6 ;  /* 0x0000001fff007819 */ /* 0x000fce0000011406 */
.L_x_3555:
        /* <DEDUP_REMOVED lines=41> */
.L_x_3553:
        /* <DEDUP_REMOVED lines=232> */
[----:B------:R-:W1:Y:S01]  /*5460*/  SHFL.BFLY PT, R24, R9, 0x2, 0x1f ;  /* 0x0c401f0009187f89 */ /* 0x000e6200000e0000 */
[----:B------:R-:W-:Y:S02]  /*5470*/  ISETP.GT.AND P4, PT, R233, R228, PT ;  /* 0x000000e4e900720c */ /* 0x000fe40003f84270 */
        /* <DEDUP_REMOVED lines=27> */
[----:B------:R-:W-:Y:S01]  /*5630*/  FFMA.FTZ R52, R8, UR6, -R133 ;  /* 0x0000000608347c23 */ /* 0x000fe20008010885 */
[----:B------:R-:W3:Y:S01]  /*5640*/  MUFU.EX2 R66, R66 ;  /* 0x0000004200427308 */ /* 0x000ee20000000800 */
[----:B------:R-:W4:Y:S01]  /*5650*/  LDSM.16.MT88.4 R8, [R218+0xc800] ;  /* 0x00c80000da08783b */ /* 0x000f220000004200 */
[----:B------:R-:W-:Y:S01]  /*5660*/  FFMA.FTZ R58, R16, UR6, -R67 ;  /* 0x00000006103a7c23 */ /* 0x000fe20008010843 */
[--C-:B------:R-:W-:Y:S01]  /*5670*/  FFMA.FTZ R56, R30, UR6, -R133.reuse ;  /* 0x000000061e387c23 */ /* 0x100fe20008010885 */
[----:B------:R-:W-:Y:S01]  /*5680*/  FFMA.FTZ R57, R28, UR6, -R133 ;  /* 0x000000061c397c23 */ /* 0x000fe20008010885 */
[----:B------:R-:W5:Y:S01]  /*5690*/  LDSM.16.MT88.4 R16, [R217+0xc800] ;  /* 0x00c80000d910783b */ /* 0x000f620000004200 */
        /* <DEDUP_REMOVED lines=11> */
[----:B---3--:R-:W-:Y:S01]  /*5750*/  F2FP.F16.F32.PACK_AB R116, R65, R66 ;  /* 0x000000424174723e */ /* 0x008fe200000000ff */
        /* <DEDUP_REMOVED lines=31> */
[----:B---3--:R-:W-:Y:S01]  /*5950*/  F2FP.F16.F32.PACK_AB R117, R64, R61 ;  /* 0x0000003d4075723e */ /* 0x008fe200000000ff */
        /* <DEDUP_REMOVED lines=14> */
[----:B------:R-:W3:Y:S01]  /*5a40*/  MUFU.EX2 R57, R57 ;  /* 0x0000003900397308 */ /* 0x000ee20000000800 */
[----:B-1----:R-:W-:Y:S01]  /*5a50*/  F2FP.F16.F32.PACK_AB R119, R59, R62 ;  /* 0x0000003e3b77723e */ /* 0x002fe200000000ff */
[----:B------:R-:W-:Y:S01]  /*5a60*/  FFMA.FTZ R236, R132, UR6, -R67 ;  /* 0x0000000684ec7c23 */ /* 0x000fe20008010843 */
[----:B------:R-:W-:Y:S01]  /*5a70*/  FADD.FTZ R66, R66, R65 ;  /* 0x0000004142427221 */ /* 0x000fe20000010000 */
[----:B------:R-:W-:-:S03]  /*5a80*/  FADD.FTZ R61, R61, R64 ;  /* 0x000000403d3d7221 */ /* 0x000fc60000010000 */
        /* <DEDUP_REMOVED lines=8> */
[----:B---3--:R-:W-:Y:S02]  /*5b10*/  F2FP.F16.F32.PACK_AB R12, R57, R56 ;  /* 0x00000038390c723e */ /* 0x008fe400000000ff */
        /* <DEDUP_REMOVED lines=22> */
[C---:B----4-:R-:W-:Y:S01]  /*5c80*/  HMMA.16816.F32 R72, R12.reuse, R8, R72 ;  /* 0x000000080c48723c */ /* 0x050fe20000001848 */
        /* <DEDUP_REMOVED lines=189> */
[C---:B------:R-:W-:Y:S01]  /*6860*/  F2FP.F16.F32.PACK_AB R25, R159.reuse, R158 ;  /* 0x0000009e9f19723e */ /* 0x040fe200000000ff */
        /* <DEDUP_REMOVED lines=168> */
.L_x_3557:
[----:B------:R-:W-:-:S04]  /*72f0*/  LEA R4, -R188, RZ, 0x7 ;  /* 0x000000ffbc047211 */ /* 0x000fc800078e39ff */
[----:B------:R-:W-:-:S07]  /*7300*/  SHF.R.S32.HI R3, RZ, 0x1f, R4 ;  /* 0x0000001fff037819 */ /* 0x000fce0000011404 */
.L_x_3558:
[----:B------:R-:W-:Y:S01]  /*7310*/  LEA R230, P2, R4, R230, 0x1 ;  /* 0x000000e604e67211 */ /* 0x000fe200078408ff */
[----:B------:R-:W-:Y:S01]  /*7320*/  IMAD.SHL.U32 R5, R188, 0x20, RZ ;  /* 0x00000020bc057824 */ /* 0x000fe200078e00ff */
[C---:B------:R-:W-:Y:S02]  /*7330*/  IADD3 R38, P1, R4.reuse, R38, RZ ;  /* 0x0000002604267210 */ /* 0x040fe40007f3e0ff */
[----:B------:R-:W-:Y:S02]  /*7340*/  LEA.HI.X R229, R4, R229, R3, 0x1, P2 ;  /* 0x000000e504e57211 */ /* 0x000fe400010f0c03 */
[----:B------:R-:W-:Y:S01]  /*7350*/  IADD3 R6, P2, R5, R230, RZ ;  /* 0x000000e605067210 */ /* 0x000fe20007f5e0ff */
[----:B------:R-:W-:Y:S01]  /*7360*/  IMAD.X R3, R3, 0x1, R36, P1 ;  /* 0x0000000103037824 */ /* 0x000fe200008e0624 */
[----:B------:R-:W-:Y:S01]  /*7370*/  SHF.L.U64.HI R4, R188, 0x5, R189 ;  /* 0x00000005bc047819 */ /* 0x000fe200000102bd */
[----:B------:R-:W-:Y:S01]  /*7380*/  IMAD.MOV.U32 R231, RZ, RZ, R229 ;  /* 0x000000ffffe77224 */ /* 0x000fe200078e00e5 */
[----:B------:R-:W-:-:S02]  /*7390*/  IADD3 R8, P1, R6, R5, RZ ;  /* 0x0000000506087210 */ /* 0x000fc40007f3e0ff */
[----:B------:R-:W-:Y:S01]  /*73a0*/  LEA R10, P3, R38, UR8, 0x1 ;  /* 0x00000008260a7c11 */ /* 0x000fe2000f8608ff */
[----:B------:R-:W-:Y:S01]  /*73b0*/  IMAD.X R7, R4, 0x1, R229, P2 ;  /* 0x0000000104077824 */ /* 0x000fe200010e06e5 */
[-C--:B------:R-:W-:Y:S01]  /*73c0*/  IADD3 R14, P2, R8, R5.reuse, RZ ;  /* 0x00000005080e7210 */ /* 0x080fe20007f5e0ff */
[----:B------:R-:W-:Y:S01]  /*73d0*/  @!PT LDS RZ, [RZ] ;  /* 0x00000000fffff984 */ /* 0x000fe20000000800 */
[----:B------:R-:W-:Y:S01]  /*73e0*/  @!PT LDS RZ, [RZ] ;  /* 0x00000000fffff984 */ /* 0x000fe20000000800 */
[----:B------:R-:W-:Y:S01]  /*73f0*/  @!PT LDS RZ, [RZ] ;  /* 0x00000000fffff984 */ /* 0x000fe20000000800 */
[----:B------:R-:W-:Y:S01]  /*7400*/  LDGSTS.E.BYPASS.LTC128B.128 [R235+0xc000], desc[UR10][R230.64] ;  /* 0x0c000000e6eb7fae */ /* 0x000fe2000b901d4a */
        /* <DEDUP_REMOVED lines=13> */
[----:B------:R-:W-:-:S02]  /*74e0*/  IMAD.X R21, R17, 0x1, R4, P1 ;  /* 0x0000000111157824 */ /* 0x000fc400008e0604 */
[----:B------:R-:W-:Y:S02]  /*74f0*/  LDGSTS.E.BYPASS.LTC128B.128 [R235+0xd000], desc[UR10][R8.64] ;  /* 0x0d00000008eb7fae */ /* 0x000fe4000b901d4a */
[----:B------:R-:W-:Y:S02]  /*7500*/  IMAD.X R23, R21, 0x1, R4, P2 ;  /* 0x0000000115177824 */ /* 0x000fe400010e0604 */
[----:B------:R-:W-:Y:S04]  /*7510*/  LDGSTS.E.BYPASS.LTC128B.128 [R235+0x11000], desc[UR10][R8.64+0x80] ;  /* 0x1100008008eb7fae */ /* 0x000fe8000b901d4a */
[----:B------:R-:W-:Y:S04]  /*7520*/  LDGSTS.E.BYPASS.LTC128B.128 [R235+0xd800], desc[UR10][R14.64] ;  /* 0x0d8000000eeb7fae */ /* 0x000fe8000b901d4a */
[----:B------:R-:W-:Y:S04]  /*7530*/  LDGSTS.E.BYPASS.LTC128B.128 [R235+0x11800], desc[UR10][R14.64+0x80] ;  /* 0x118000800eeb7fae */ /* 0x000fe8000b901d4a */
[----:B------:R-:W-:Y:S01]  /*7540*/  LDGSTS.E.BYPASS.LTC128B.128 [R235+0xe000], desc[UR10][R12.64] ;  /* 0x0e0000000ceb7fae */ /* 0x000fe2000b901d4a */
[----:B-1----:R-:W-:-:S03]  /*7550*/  IMAD.SHL.U32 R3, R3, 0x2, RZ ;  /* 0x0000000203037824 */ /* 0x002fc600078e00ff */
        /* <DEDUP_REMOVED lines=11> */
[----:B------:R-:W2:Y:S04]  /*7610*/  LDSM.16.M88.4 R40, [R225+0x5800] ;  /* 0x00580000e128783b */ /* 0x000ea80000000200 */
[----:B------:R-:W2:Y:S04]  /*7620*/  LDSM.16.M88.4 R32, [R225+0x6000] ;  /* 0x00600000e120783b */ /* 0x000ea80000000200 */
[----:B------:R-:W2:Y:S04]  /*7630*/  LDSM.16.M88.4 R24, [R225+0x6800] ;  /* 0x00680000e118783b */ /* 0x000ea80000000200 */
[----:B-1----:R-:W1:Y:S04]  /*7640*/  LDSM.16.M88.4 R16, [R225+0x7000] ;  /* 0x00700000e110783b */ /* 0x002e680000000200 */
        /* <DEDUP_REMOVED lines=10> */
[----:B------:R-:W4:Y:S01]  /*76f0*/  LDSM.16.M88.4 R160, [R211] ;  /* 0x00000000d3a0783b */ /* 0x000f220000000200 */
[C---:B-----5:R-:W-:Y:S03]  /*7700*/  HMMA.16816.F32 R52, R172.reuse, R48, RZ ;  /* 0x00000030ac34723c */ /* 0x060fe600000018ff */
[----:B------:R-:W5:Y:S03]  /*7710*/  LDSM.16.M88.4 R140, [R210] ;  /* 0x00000000d28c783b */ /* 0x000f660000000200 */
[C---:B--2---:R-:W-:Y:S01]  /*7720*/  HMMA.16816.F32 R44, R172.reuse, R40, RZ ;  /* 0x00000028ac2c723c */ /* 0x044fe200000018ff */
[----:B------:R-:W2:Y:S04]  /*7730*/  LDSM.16.M88.4 R156, [R209] ;  /* 0x00000000d19c783b */ /* 0x000ea80000000200 */
[----:B------:R-:W-:Y:S01]  /*7740*/  LDSM.16.M88.4 R152, [R219+0x4800] ;  /* 0x00480000db98783b */ /* 0x000fe20000000200 */
[C---:B------:R-:W-:Y:S03]  /*7750*/  HMMA.16816.F32 R36, R172.reuse, R32, RZ ;  /* 0x00000020ac24723c */ /* 0x040fe600000018ff */
[----:B------:R-:W-:Y:S03]  /*7760*/  LDSM.16.M88.4 R176, [R221] ;  /* 0x00000000ddb0783b */ /* 0x000fe60000000200 */
[C---:B------:R-:W-:Y:S01]  /*7770*/  HMMA.16816.F32 R28, R172.reuse, R24, RZ ;  /* 0x00000018ac1c723c */ /* 0x040fe200000018ff */
[----:B------:R-:W-:Y:S04]  /*7780*/  LDSM.16.M88.4 R180, [R208+0x3800] ;  /* 0x00380000d0b4783b */ /* 0x000fe80000000200 */
[----:B------:R-:W0:Y:S01]  /*7790*/  LDGDEPBAR ;  /* 0x00000000000079af */ /* 0x000e220000000000 */
[C---:B-1----:R-:W-:Y:S06]  /*77a0*/  HMMA.16816.F32 R20, R172.reuse, R16, RZ ;  /* 0x00000010ac14723c */ /* 0x042fec00000018ff */
        /* <DEDUP_REMOVED lines=11> */
[----:B------:R-:W1:Y:S05]  /*7860*/  LDSM.16.M88.4 R4, [R222] ;  /* 0x00000000de04783b */ /* 0x000e6a0000000200 */
        /* <DEDUP_REMOVED lines=21> */
[----:B------:R-:W-:Y:S01]  /*79c0*/  LDSM.16.M88.4 R156, [R219+0x7800] ;  /* 0x00780000db9c783b */ /* 0x000fe20000000200 */
[C---:B-1----:R-:W-:Y:S06]  /*79d0*/  HMMA.16816.F32 R132, R4.reuse, R8, R132 ;  /* 0x000000080484723c */ /* 0x042fec0000001884 */
[C---:B------:R-:W-:Y:S01]  /*79e0*/  HMMA.16816.F32 R64, R4.reuse, R10, R64 ;  /* 0x0000000a0440723c */ /* 0x040fe20000001840 */
[----:B------:R-:W1:Y:S05]  /*79f0*/  LDSM.16.M88.4 R8, [R219+0x7000] ;  /* 0x00700000db08783b */ /* 0x000e6a0000000200 */
[C---:B------:R-:W-:Y:S06]  /*7a00*/  HMMA.16816.F32 R60, R4.reuse, R152, R60 ;  /* 0x00000098043c723c */ /* 0x040fec000000183c */
[C---:B------:R-:W-:Y:S01]  /*7a10*/  HMMA.16816.F32 R56, R4.reuse, R154, R56 ;  /* 0x0000009a0438723c */ /* 0x040fe20000001838 */
[----:B------:R-:W4:Y:S05]  /*7a20*/  LDSM.16.M88.4 R152, [R208] ;  /* 0x00000000d098783b */ /* 0x000f2a0000000200 */
[C---:B---3--:R-:W-:Y:S06]  /*7a30*/  HMMA.16816.F32 R52, R4.reuse, R148, R52 ;  /* 0x000000940434723c */ /* 0x048fec0000001834 */
        /* <DEDUP_REMOVED lines=16> */
[----:B------:R-:W3:Y:S04]  /*7b40*/  LDSM.16.M88.4 R4, [R208+0x3000] ;  /* 0x00300000d004783b */ /* 0x000ee80000000200 */
[----:B------:R-:W5:Y:S01]  /*7b50*/  LDSM.16.M88.4 R156, [R225+0x9000] ;  /* 0x00900000e19c783b */ /* 0x000f620000000200 */
[C---:B----4-:R-:W-:Y:S06]  /*7b60*/  HMMA.16816.F32 R132, R176.reuse, R152, R132 ;  /* 0x00000098b084723c */ /* 0x050fec0000001884 */
[C---:B------:R-:W-:Y:S01]  /*7b70*/  HMMA.16816.F32 R64, R176.reuse, R154, R64 ;  /* 0x0000009ab040723c */ /* 0x040fe20000001840 */
[----:B------:R-:W-:Y:S05]  /*7b80*/  LDSM.16.M88.4 R152, [R225+0x9800] ;  /* 0x00980000e198783b */ /* 0x000fea0000000200 */
        /* <DEDUP_REMOVED lines=8> */
[----:B------:R-:W1:Y:S05]  /*7c10*/  LDSM.16.M88.4 R4, [R207] ;  /* 0x00000000cf04783b */ /* 0x000e6a0000000200 */
[C---:B------:R-:W-:Y:S06]  /*7c20*/  HMMA.16816.F32 R60, R176.reuse, R148, R60 ;  /* 0x00000094b03c723c */ /* 0x040fec000000183c */
        /* <DEDUP_REMOVED lines=8> */
[----:B------:R-:W-:Y:S01]  /*7cb0*/  HMMA.16816.F32 R40, R176, R142, R40 ;  /* 0x0000008eb028723c */ /* 0x000fe20000001828 */
[----:B------:R-:W4:Y:S05]  /*7cc0*/  LDSM.16.M88.4 R140, [R225+0xb000] ;  /* 0x00b00000e18c783b */ /* 0x000f2a0000000200 */
[C---:B------:R-:W-:Y:S06]  /*7cd0*/  HMMA.16816.F32 R132, R168.reuse, R164, R132 ;  /* 0x000000a4a884723c */ /* 0x040fec0000001884 */
[C---:B------:R-:W-:Y:S01]  /*7ce0*/  HMMA.16816.F32 R64, R168.reuse, R166, R64 ;  /* 0x000000a6a840723c */ /* 0x040fe20000001840 */
[----:B------:R-:W4:Y:S05]  /*7cf0*/  LDSM.16.M88.4 R164, [R206] ;  /* 0x00000000cea4783b */ /* 0x000f2a0000000200 */
[C---:B-----5:R-:W-:Y:S06]  /*7d00*/  HMMA.16816.F32 R52, R168.reuse, R156, R52 ;  /* 0x0000009ca834723c */ /* 0x060fec0000001834 */
[C---:B------:R-:W-:Y:S01]  /*7d10*/  HMMA.16816.F32 R48, R168.reuse, R158, R48 ;  /* 0x0000009ea830723c */ /* 0x040fe20000001830 */
[----:B------:R-:W5:Y:S05]  /*7d20*/  LDSM.16.M88.4 R156, [R204] ;  /* 0x00000000cc9c783b */ /* 0x000f6a0000000200 */
[C---:B------:R-:W-:Y:S06]  /*7d30*/  HMMA.16816.F32 R60, R168.reuse, R160, R60 ;  /* 0x000000a0a83c723c */ /* 0x040fec000000183c */
[C---:B------:R-:W-:Y:S01]  /*7d40*/  HMMA.16816.F32 R56, R168.reuse, R162, R56 ;  /* 0x000000a2a838723c */ /* 0x040fe20000001838 */
[----:B------:R-:W-:Y:S05]  /*7d50*/  LDSM.16.M88.4 R160, [R205] ;  /* 0x00000000cda0783b */ /* 0x000fea0000000200 */
[C---:B--2---:R-:W-:Y:S06]  /*7d60*/  HMMA.16816.F32 R12, R168.reuse, R136, R12 ;  /* 0x00000088a80c723c */ /* 0x044fec000000180c */
[----:B------:R-:W-:Y:S01]  /*7d70*/  HMMA.16816.F32 R172, R168, R138, R172 ;  /* 0x0000008aa8ac723c */ /* 0x000fe200000018ac */
[----:B------:R-:W2:Y:S05]  /*7d80*/  LDSM.16.M88.4 R136, [R202] ;  /* 0x00000000ca88783b */ /* 0x000eaa0000000200 */
[C---:B-1----:R-:W-:Y:S06]  /*7d90*/  HMMA.16816.F32 R132, R8.reuse, R4, R132 ;  /* 0x000000040884723c */ /* 0x042fec0000001884 */
[----:B------:R-:W-:Y:S01]  /*7da0*/  HMMA.16816.F32 R64, R8, R6, R64 ;  /* 0x000000060840723c */ /* 0x000fe20000001840 */
[----:B------:R-:W1:Y:S05]  /*7db0*/  LDSM.16.M88.4 R4, [R201] ;  /* 0x00000000c904783b */ /* 0x000e6a0000000200 */
[C---:B------:R-:W-:Y:S06]  /*7dc0*/  HMMA.16816.F32 R44, R168.reuse, R152, R44 ;  /* 0x00000098a82c723c */ /* 0x040fec000000182c */
[C---:B------:R-:W-:Y:S01]  /*7dd0*/  HMMA.16816.F32 R40, R168.reuse, R154, R40 ;  /* 0x0000009aa828723c */ /* 0x040fe20000001828 */
[----:B------:R-:W-:Y:S05]  /*7de0*/  LDSM.16.M88.4 R152, [R200] ;  /* 0x00000000c898783b */ /* 0x000fea0000000200 */
[C---:B---3--:R-:W-:Y:S06]  /*7df0*/  HMMA.16816.F32 R36, R168.reuse, R148, R36 ;  /* 0x00000094a824723c */ /* 0x048fec0000001824 */
[C---:B------:R-:W-:Y:S01]  /*7e00*/  HMMA.16816.F32 R32, R168.reuse, R150, R32 ;  /* 0x00000096a820723c */ /* 0x040fe20000001820 */
[----:B------:R-:W-:Y:S05]  /*7e10*/  LDSM.16.M88.4 R148, [R222+0x2000] ;  /* 0x00200000de94783b */ /* 0x000fea0000000200 */
[C---:B----4-:R-:W-:Y:S06]  /*7e20*/  HMMA.16816.F32 R28, R168.reuse, R144, R28 ;  /* 0x00000090a81c723c */ /* 0x050fec000000181c */
[C---:B------:R-:W-:Y:S01]  /*7e30*/  HMMA.16816.F32 R24, R168.reuse, R146, R24 ;  /* 0x00000092a818723c */ /* 0x040fe20000001818 */
[----:B------:R-:W3:Y:S05]  /*7e40*/  LDSM.16.M88.4 R144, [R219+0x8000] ;  /* 0x00800000db90783b */ /* 0x000eea0000000200 */
[----:B------:R-:W-:Y:S06]  /*7e50*/  HMMA.16816.F32 R20, R168, R140, R20 ;  /* 0x0000008ca814723c */ /* 0x000fec0000001814 */
[C---:B------:R-:W-:Y:S06]  /*7e60*/  HMMA.16816.F32 R60, R8.reuse, R164, R60 ;  /* 0x000000a4083c723c */ /* 0x040fec000000183c */
[----:B------:R-:W-:Y:S01]  /*7e70*/  HMMA.16816.F32 R56, R8, R166, R56 ;  /* 0x000000a60838723c */ /* 0x000fe20000001838 */
[----:B------:R-:W4:Y:S05]  /*7e80*/  LDSM.16.M88.4 R164, [R219+0x8800] ;  /* 0x00880000dba4783b */ /* 0x000f2a0000000200 */
[----:B------:R-:W-:Y:S01]  /*7e90*/  HMMA.16816.F32 R16, R168, R142, R16 ;  /* 0x0000008ea810723c */ /* 0x000fe20000001810 */
[----:B------:R-:W-:Y:S05]  /*7ea0*/  LDSM.16.M88.4 R140, [R203] ;  /* 0x00000000cb8c783b */ /* 0x000fea0000000200 */
[C---:B-----5:R-:W-:Y:S06]  /*7eb0*/  HMMA.16816.F32 R44, R8.reuse, R156, R44 ;  /* 0x0000009c082c723c */ /* 0x060fec000000182c */
[C---:B------:R-:W-:Y:S01]  /*7ec0*/  HMMA.16816.F32 R168, R8.reuse, R158, R40 ;  /* 0x0000009e08a8723c */ /* 0x040fe20000001828 */
[----:B------:R-:W-:Y:S04]  /*7ed0*/  LDSM.16.M88.4 R156, [R221+0x2000] ;  /* 0x00200000dd9c783b */ /* 0x000fe80000000200 */
[----:B------:R-:W5:Y:S01]  /*7ee0*/  LDSM.16.M88.4 R40, [R208+0x4000] ;  /* 0x00400000d028783b */ /* 0x000f620000000200 */
[C---:B--2---:R-:W-:Y:S06]  /*7ef0*/  HMMA.16816.F32 R28, R8.reuse, R136, R28 ;  /* 0x00000088081c723c */ /* 0x044fec000000181c */
[C---:B------:R-:W-:Y:S06]  /*7f00*/  HMMA.16816.F32 R24, R8.reuse, R138, R24 ;  /* 0x0000008a0818723c */ /* 0x040fec0000001818 */
[----:B-1----:R-:W-:Y:S01]  /*7f10*/  HMMA.16816.F32 R136, R8, R4, R20 ;  /* 0x000000040888723c */ /* 0x002fe20000001814 */
[----:B------:R-:W1:Y:S05]  /*7f20*/  LDSM.16.M88.4 R20, [R208+0x4800] ;  /* 0x00480000d014783b */ /* 0x000e6a0000000200 */
[C---:B---3--:R-:W-:Y:S06]  /*7f30*/  HMMA.16816.F32 R132, R148.reuse, R144, R132 ;  /* 0x000000909484723c */ /* 0x048fec0000001884 */
[----:B------:R-:W-:Y:S06]  /*7f40*/  HMMA.16816.F32 R64, R148, R146, R64 ;  /* 0x000000929440723c */ /* 0x000fec0000001840 */
[C---:B------:R-:W-:Y:S06]  /*7f50*/  HMMA.16816.F32 R52, R8.reuse, R160, R52 ;  /* 0x000000a00834723c */ /* 0x040fec0000001834 */
[----:B------:R-:W-:Y:S01]  /*7f60*/  HMMA.16816.F32 R48, R8, R162, R48 ;  /* 0x000000a20830723c */ /* 0x000fe20000001830 */
[----:B------:R-:W2:Y:S05]  /*7f70*/  LDSM.16.M88.4 R160, [R219+0x9000] ;  /* 0x00900000dba0783b */ /* 0x000eaa0000000200 */
[----:B----4-:R-:W-:Y:S06]  /*7f80*/  HMMA.16816.F32 R60, R148, R164, R60 ;  /* 0x000000a4943c723c */ /* 0x010fec000000183c */
[----:B------:R-:W-:Y:S01]  /*7f90*/  HMMA.16816.F32 R16, R8, R6, R16 ;  /* 0x000000060810723c */ /* 0x000fe20000001810 */
[----:B------:R-:W3:Y:S05]  /*7fa0*/  LDSM.16.M88.4 R4, [R219+0x9800] ;  /* 0x00980000db04783b */ /* 0x000eea0000000200 */
[C---:B-----5:R-:W-:Y:S06]  /*7fb0*/  HMMA.16816.F32 R132, R156.reuse, R40, R132 ;  /* 0x000000289c84723c */ /* 0x060fec0000001884 */
[----:B------:R-:W-:Y:S01]  /*7fc0*/  HMMA.16816.F32 R64, R156, R42, R64 ;  /* 0x0000002a9c40723c */ /* 0x000fe20000001840 */
[----:B------:R-:W-:-:S05]  /*7fd0*/  LOP3.LUT R40, R3, 0x6, RZ, 0xc0, !PT ;  /* 0x0000000603287812 */ /* 0x000fca00078ec0ff */
[----:B------:R-:W-:Y:S01]  /*7fe0*/  HMMA.16816.F32 R56, R148, R166, R56 ;  /* 0x000000a69438723c */ /* 0x000fe20000001838 */
[----:B------:R-:W-:Y:S02]  /*7ff0*/  IMAD R3, R233, 0x80, R40 ;  /* 0x00000080e9037824 */ /* 0x000fe400078e0228 */
[----:B------:R-:W-:Y:S03]  /*8000*/  LDSM.16.M88.4 R40, [R219+0xa000] ;  /* 0x00a00000db28783b */ /* 0x000fe60000000200 */
[C---:B------:R-:W-:Y:S06]  /*8010*/  HMMA.16816.F32 R36, R8.reuse, R140, R36 ;  /* 0x0000008c0824723c */ /* 0x040fec0000001824 */
[----:B------:R-:W-:Y:S01]  /*8020*/  HMMA.16816.F32 R32, R8, R142, R32 ;  /* 0x0000008e0820723c */ /* 0x000fe20000001820 */
[----:B------:R-:W-:-:S02]  /*8030*/  VIADD R141, R3, 0x1 ;  /* 0x00000001038d7836 */ /* 0x000fc40000000000 */
[----:B------:R-:W-:-:S03]  /*8040*/  VIADD R140, R3, 0x8 ;  /* 0x00000008038c7836 */ /* 0x000fc60000000000 */
[C---:B------:R-:W-:Y:S01]  /*8050*/  HMMA.16816.F32 R12, R8.reuse, R152, R12 ;  /* 0x00000098080c723c */ /* 0x040fe2000000180c */
[-C--:B------:R-:W-:Y:S02]  /*8060*/  ISETP.GE.AND P5, PT, R141, R193.reuse, PT ;  /* 0x000000c18d00720c */ /* 0x080fe40003fa6270 */
[----:B------:R-:W-:Y:S02]  /*8070*/  ISETP.GE.AND P1, PT, R140, R193, PT ;  /* 0x000000c18c00720c */ /* 0x000fe40003f26270 */
[----:B------:R-:W-:Y:S01]  /*8080*/  FSEL R242, R133, -INF , !P5 ;  /* 0xff80000085f27808 */ /* 0x000fe20006800000 */
[----:B------:R-:W-:Y:S01]  /*8090*/  HMMA.16816.F32 R172, R8, R154, R172 ;  /* 0x0000009a08ac723c */ /* 0x000fe200000018ac */
[----:B------:R-:W4:Y:S01]  /*80a0*/  LDSM.16.M88.4 R8, [R208+0x5000] ;  /* 0x00500000d008783b */ /* 0x000f220000000200 */
[----:B------:R-:W-:Y:S01]  /*80b0*/  FSEL R234, R64, -INF , !P1 ;  /* 0xff80000040ea7808 */ /* 0x000fe20004800000 */
[----:B------:R-:W-:Y:S01]  /*80c0*/  VIADD R64, R3, 0x11 ;  /* 0x0000001103407836 */ /* 0x000fe20000000000 */
[----:B------:R-:W-:-:S02]  /*80d0*/  ISETP.GE.AND P4, PT, R141, R192, PT ;  /* 0x000000c08d00720c */ /* 0x000fc40003f86270 */
[----:B-1----:R-:W-:Y:S01]  /*80e0*/  HMMA.16816.F32 R60, R156, R20, R60 ;  /* 0x000000149c3c723c */ /* 0x002fe2000000183c */
[----:B------:R-:W-:Y:S02]  /*80f0*/  ISETP.GE.AND P3, PT, R140, R192, PT ;  /* 0x000000c08c00720c */ /* 0x000fe40003f66270 */
[----:B------:R-:W-:Y:S01]  /*8100*/  LDSM.16.M88.4 R140, [R219+0xa800] ;  /* 0x00a80000db8c783b */ /* 0x000fe20000000200 */
[----:B------:R-:W-:Y:S02]  /*8110*/  FSEL R135, R135, -INF , !P4 ;  /* 0xff80000087877808 */ /* 0x000fe40006000000 */
[----:B--2---:R-:W-:Y:S01]  /*8120*/  HMMA.16816.F32 R52, R148, R160, R52 ;  /* 0x000000a09434723c */ /* 0x004fe20000001834 */
[C---:B------:R-:W-:Y:S01]  /*8130*/  VIADD R21, R3.reuse, 0x9 ;  /* 0x0000000903157836 */ /* 0x040fe20000000000 */
[----:B------:R-:W-:Y:S01]  /*8140*/  FSEL R197, R66, -INF , !P3 ;  /* 0xff80000042c57808 */ /* 0x000fe20005800000 */
[----:B------:R-:W-:Y:S01]  /*8150*/  VIADD R20, R3, 0x10 ;  /* 0x0000001003147836 */ /* 0x000fe20000000000 */
[----:B------:R-:W-:-:S02]  /*8160*/  ISETP.GE.AND P3, PT, R64, R193, PT ;  /* 0x000000c14000720c */ /* 0x000fc40003f66270 */
[CC--:B------:R-:W-:Y:S01]  /*8170*/  ISETP.GE.AND P6, PT, R21.reuse, R193.reuse, PT ;  /* 0x000000c11500720c */ /* 0x0c0fe20003fc6270 */
[----:B------:R-:W-:Y:S01]  /*8180*/  HMMA.16816.F32 R56, R156, R22, R56 ;  /* 0x000000169c38723c */ /* 0x000fe20000001838 */
[-C--:B------:R-:W-:Y:S02]  /*8190*/  ISETP.GE.AND P2, PT, R21, R192.reuse, PT ;  /* 0x000000c01500720c */ /* 0x080fe40003f46270 */
[C---:B------:R-:W-:Y:S02]  /*81a0*/  ISETP.GE.AND P5, PT, R20.reuse, R193, PT ;  /* 0x000000c11400720c */ /* 0x040fe40003fa6270 */
[----:B------:R-:W-:Y:S01]  /*81b0*/  ISETP.GE.AND P1, PT, R20, R192, PT ;  /* 0x000000c01400720c */ /* 0x000fe20003f26270 */
[----:B------:R-:W-:Y:S01]  /*81c0*/  HMMA.16816.F32 R48, R148, R162, R48 ;  /* 0x000000a29430723c */ /* 0x000fe20000001830 */
[----:B------:R-:W1:Y:S01]  /*81d0*/  LDSM.16.M88.4 R20, [R208+0x5800] ;  /* 0x00580000d014783b */ /* 0x000e620000000200 */
[----:B------:R-:W-:Y:S02]  /*81e0*/  FSEL R199, R67, -INF , !P2 ;  /* 0xff80000043c77808 */ /* 0x000fe40005000000 */
[----:B------:R-:W-:-:S02]  /*81f0*/  FSEL R244, R65, -INF , !P6 ;  /* 0xff80000041f47808 */ /* 0x000fc40007000000 */
[C---:B---3--:R-:W-:Y:S01]  /*8200*/  HMMA.16816.F32 R44, R148.reuse, R4, R44 ;  /* 0x00000004942c723c */ /* 0x048fe2000000182c */
[----:B------:R-:W-:Y:S02]  /*8210*/  FSEL R232, R60, -INF , !P5 ;  /* 0xff8000003ce87808 */ /* 0x000fe40006800000 */
[----:B------:R-:W-:Y:S02]  /*8220*/  ISETP.GE.AND P6, PT, R64, R192, PT ;  /* 0x000000c04000720c */ /* 0x000fe40003fc6270 */
[----:B------:R-:W-:Y:S01]  /*8230*/  FSEL R195, R62, -INF , !P1 ;  /* 0xff8000003ec37808 */ /* 0x000fe20004800000 */
[----:B------:R-:W-:Y:S01]  /*8240*/  HMMA.16816.F32 R168, R148, R6, R168 ;  /* 0x0000000694a8723c */ /* 0x000fe200000018a8 */
[----:B------:R-:W-:Y:S01]  /*8250*/  VIADD R4, R3, 0x18 ;  /* 0x0000001803047836 */ /* 0x000fe20000000000 */
[----:B------:R-:W-:Y:S02]  /*8260*/  FSEL R60, R61, -INF , !P3 ;  /* 0xff8000003d3c7808 */ /* 0x000fe40005800000 */
[----:B------:R-:W-:-:S02]  /*8270*/  FSEL R189, R63, -INF , !P6 ;  /* 0xff8000003fbd7808 */ /* 0x000fc40007000000 */
[CC--:B------:R-:W-:Y:S01]  /*8280*/  ISETP.GE.AND P2, PT, R4.reuse, R193.reuse, PT ;  /* 0x000000c10400720c */ /* 0x0c0fe20003f46270 */
[----:B----4-:R-:W-:Y:S01]  /*8290*/  HMMA.16816.F32 R52, R156, R8, R52 ;  /* 0x000000089c34723c */ /* 0x010fe20000001834 */
[----:B------:R-:W-:Y:S02]  /*82a0*/  ISETP.GE.AND P5, PT, R4, R192, PT ;  /* 0x000000c00400720c */ /* 0x000fe40003fa6270 */
[----:B------:R-:W2:Y:S01]  /*82b0*/  LDSM.16.M88.4 R4, [R208+0x6000] ;  /* 0x00600000d004783b */ /* 0x000ea20000000200 */
[----:B------:R-:W-:Y:S02]  /*82c0*/  FSEL R198, R56, -INF , !P2 ;  /* 0xff80000038c67808 */ /* 0x000fe40005000000 */
[----:B------:R-:W-:Y:S01]  /*82d0*/  HMMA.16816.F32 R36, R148, R40, R36 ;  /* 0x000000289424723c */ /* 0x000fe20000001824 */
[C---:B------:R-:W-:Y:S01]  /*82e0*/  VIADD R9, R3.reuse, 0x19 ;  /* 0x0000001903097836 */ /* 0x040fe20000000000 */
[----:B------:R-:W-:Y:S01]  /*82f0*/  FSEL R67, R58, -INF , !P5 ;  /* 0xff8000003a437808 */ /* 0x000fe20006800000 */
[C---:B------:R-:W-:Y:S01]  /*8300*/  VIADD R8, R3.reuse, 0x20 ;  /* 0x0000002003087836 */ /* 0x040fe20000000000 */
[----:B------:R-:W-:-:S02]  /*8310*/  ISETP.GE.AND P4, PT, R3, R193, PT ;  /* 0x000000c10300720c */ /* 0x000fc40003f86270 */
[----:B------:R-:W-:Y:S01]  /*8320*/  HMMA.16816.F32 R48, R156, R10, R48 ;  /* 0x0000000a9c30723c */ /* 0x000fe20000001830 */
[-C--:B------:R-:W-:Y:S01]  /*8330*/  ISETP.GE.AND P1, PT, R9, R193.reuse, PT ;  /* 0x000000c10900720c */ /* 0x080fe20003f26270 */
[----:B------:R-:W-:Y:S01]  /*8340*/  VIADD R40, R3, 0x29 ;  /* 0x0000002903287836 */ /* 0x000fe20000000000 */
[-C--:B------:R-:W-:Y:S01]  /*8350*/  ISETP.GE.AND P3, PT, R9, R192.reuse, PT ;  /* 0x000000c00900720c */ /* 0x080fe20003f66270 */
[C---:B------:R-:W-:Y:S01]  /*8360*/  VIADD R9, R3.reuse, 0x21 ;  /* 0x0000002103097836 */ /* 0x040fe20000000000 */
[C---:B------:R-:W-:Y:S01]  /*8370*/  ISETP.GE.AND P6, PT, R8.reuse, R193, PT ;  /* 0x000000c10800720c */ /* 0x040fe20003fc6270 */
[----:B------:R-:W-:Y:S01]  /*8380*/  HMMA.16816.F32 R32, R148, R42, R32 ;  /* 0x0000002a9420723c */ /* 0x000fe20000001820 */
[----:B------:R-:W-:Y:S01]  /*8390*/  ISETP.GE.AND P2, PT, R8, R192, PT ;  /* 0x000000c00800720c */ /* 0x000fe20003f46270 */
[----:B------:R-:W-:Y:S01]  /*83a0*/  VIADD R8, R3, 0x28 ;  /* 0x0000002803087836 */ /* 0x000fe20000000000 */
[----:B------:R-:W-:Y:S02]  /*83b0*/  FSEL R58, R57, -INF , !P1 ;  /* 0xff800000393a7808 */ /* 0x000fe40004800000 */
[----:B------:R-:W-:Y:S01]  /*83c0*/  FSEL R63, R59, -INF , !P3 ;  /* 0xff8000003b3f7808 */ /* 0x000fe20005800000 */
[----:B-1----:R-:W-:Y:S01]  /*83d0*/  HMMA.16816.F32 R44, R156, R20, R44 ;  /* 0x000000149c2c723c */ /* 0x002fe2000000182c */
[----:B------:R-:W-:-:S02]  /*83e0*/  FSEL R66, R52, -INF , !P6 ;  /* 0xff80000034427808 */ /* 0x000fc40007000000 */
[CC--:B------:R-:W-:Y:S02]  /*83f0*/  ISETP.GE.AND P5, PT, R9.reuse, R193.reuse, PT ;  /* 0x000000c10900720c */ /* 0x0c0fe40003fa6270 */
[-C--:B------:R-:W-:Y:S01]  /*8400*/  ISETP.GE.AND P1, PT, R9, R192.reuse, PT ;  /* 0x000000c00900720c */ /* 0x080fe20003f26270 */
[----:B------:R-:W-:Y:S01]  /*8410*/  HMMA.16816.F32 R168, R156, R22, R168 ;  /* 0x000000169ca8723c */ /* 0x000fe200000018a8 */
[CC--:B------:R-:W-:Y:S01]  /*8420*/  ISETP.GE.AND P3, PT, R8.reuse, R193.reuse, PT ;  /* 0x000000c10800720c */ /* 0x0c0fe20003f66270 */
[C---:B------:R-:W-:Y:S01]  /*8430*/  VIADD R20, R3.reuse, 0x30 ;  /* 0x0000003003147836 */ /* 0x040fe20000000000 */
[----:B------:R-:W-:Y:S01]  /*8440*/  ISETP.GE.AND P6, PT, R8, R192, PT ;  /* 0x000000c00800720c */ /* 0x000fe20003fc6270 */
[----:B------:R-:W-:Y:S01]  /*8450*/  VIADD R21, R3, 0x31 ;  /* 0x0000003103157836 */ /* 0x000fe20000000000 */
[----:B------:R-:W1:Y:S01]  /*8460*/  LDSM.16.M88.4 R8, [R219+0xb000] ;  /* 0x00b00000db08783b */ /* 0x000e620000000200 */
[----:B------:R-:W-:Y:S01]  /*8470*/  FSEL R133, R54, -INF , !P2 ;  /* 0xff80000036857808 */ /* 0x000fe20005000000 */
[----:B------:R-:W-:Y:S01]  /*8480*/  HMMA.16816.F32 R28, R148, R140, R28 ;  /* 0x0000008c941c723c */ /* 0x000fe2000000181c */
[----:B------:R-:W-:-:S02]  /*8490*/  ISETP.GE.AND P2, PT, R40, R193, PT ;  /* 0x000000c12800720c */ /* 0x000fc40003f46270 */
[----:B------:R-:W-:Y:S02]  /*84a0*/  FSEL R196, R53, -INF , !P5 ;  /* 0xff80000035c47808 */ /* 0x000fe40006800000 */
[-C--:B------:R-:W-:Y:S01]  /*84b0*/  ISETP.GE.AND P5, PT, R40, R192.reuse, PT ;  /* 0x000000c02800720c */ /* 0x080fe20003fa6270 */
[----:B--2---:R-:W-:Y:S01]  /*84c0*/  HMMA.16816.F32 R36, R156, R4, R36 ;  /* 0x000000049c24723c */ /* 0x004fe20000001824 */
[----:B------:R-:W2:Y:S01]  /*84d0*/  LDSM.16.M88.4 R40, [R208+0x6800] ;  /* 0x00680000d028783b */ /* 0x000ea20000000200 */
[----:B------:R-:W-:Y:S02]  /*84e0*/  FSEL R183, R55, -INF , !P1 ;  /* 0xff80000037b77808 */ /* 0x000fe40004800000 */
[----:B------:R-:W-:Y:S01]  /*84f0*/  FSEL R194, R48, -INF , !P3 ;  /* 0xff80000030c27808 */ /* 0x000fe20005800000 */
[C---:B------:R-:W-:Y:S01]  /*8500*/  VIADD R48, R3.reuse, 0x38 ;  /* 0x0000003803307836 */ /* 0x040fe20000000000 */
[----:B------:R-:W-:Y:S01]  /*8510*/  FSEL R145, R50, -INF , !P6 ;  /* 0xff80000032917808 */ /* 0x000fe20007000000 */
[----:B------:R-:W-:Y:S01]  /*8520*/  VIADD R4, R3, 0x39 ;  /* 0x0000003903047836 */ /* 0x000fe20000000000 */
[----:B------:R-:W-:Y:S01]  /*8530*/  FSEL R140, R49, -INF , !P2 ;  /* 0xff800000318c7808 */ /* 0x000fe20005000000 */
[----:B------:R-:W-:Y:S01]  /*8540*/  VIADD R5, R3, 0x41 ;  /* 0x0000004103057836 */ /* 0x000fe20000000000 */
[C---:B------:R-:W-:Y:S01]  /*8550*/  ISETP.GE.AND P1, PT, R20.reuse, R193, PT ;  /* 0x000000c11400720c */ /* 0x040fe20003f26270 */
[----:B------:R-:W-:Y:S01]  /*8560*/  HMMA.16816.F32 R24, R148, R142, R24 ;  /* 0x0000008e9418723c */ /* 0x000fe20000001818 */
[----:B------:R-:W-:-:S02]  /*8570*/  ISETP.GE.AND P3, PT, R20, R192, PT ;  /* 0x000000c01400720c */ /* 0x000fc40003f66270 */
[C---:B------:R-:W-:Y:S02]  /*8580*/  ISETP.GE.AND P6, PT, R21.reuse, R193, PT ;  /* 0x000000c11500720c */ /* 0x040fe40003fc6270 */
[----:B------:R-:W-:Y:S01]  /*8590*/  ISETP.GE.AND P2, PT, R21, R192, PT ;  /* 0x000000c01500720c */ /* 0x000fe20003f46270 */
[----:B------:R-:W-:Y:S01]  /*85a0*/  HMMA.16816.F32 R32, R156, R6, R32 ;  /* 0x000000069c20723c */ /* 0x000fe20000001820 */
[----:B------:R-:W3:Y:S01]  /*85b0*/  LDSM.16.M88.4 R20, [R219+0xb800] ;  /* 0x00b80000db14783b */ /* 0x000ee20000000200 */
[----:B------:R-:W-:Y:S02]  /*85c0*/  FSEL R179, R46, -INF , !P3 ;  /* 0xff8000002eb37808 */ /* 0x000fe40005800000 */
[----:B------:R-:W-:Y:S02]  /*85d0*/  FSEL R180, R45, -INF , !P6 ;  /* 0xff8000002db47808 */ /* 0x000fe40007000000 */
[----:B------:R-:W-:Y:S02]  /*85e0*/  FSEL R147, R51, -INF , !P5 ;  /* 0xff80000033937808 */ /* 0x000fe40006800000 */
[----:B------:R-:W-:-:S02]  /*85f0*/  FSEL R152, R44, -INF , !P1 ;  /* 0xff8000002c987808 */ /* 0x000fc40004800000 */
[CC--:B------:R-:W-:Y:S02]  /*8600*/  ISETP.GE.AND P3, PT, R4.reuse, R193.reuse, PT ;  /* 0x000000c10400720c */ /* 0x0c0fe40003f66270 */
[-C--:B------:R-:W-:Y:S01]  /*8610*/  ISETP.GE.AND P6, PT, R4, R192.reuse, PT ;  /* 0x000000c00400720c */ /* 0x080fe20003fc6270 */
[----:B------:R-:W-:Y:S01]  /*8620*/  VIADD R4, R3, 0x40 ;  /* 0x0000004003047836 */ /* 0x000fe20000000000 */
[CC--:B------:R-:W-:Y:S01]  /*8630*/  ISETP.GE.AND P5, PT, R48.reuse, R193.reuse, PT ;  /* 0x000000c13000720c */ /* 0x0c0fe20003fa6270 */
[C---:B-1----:R-:W-:Y:S01]  /*8640*/  HMMA.16816.F32 R136, R148.reuse, R8, R136 ;  /* 0x000000089488723c */ /* 0x042fe20000001888 */
[-C--:B------:R-:W-:Y:S02]  /*8650*/  ISETP.GE.AND P1, PT, R48, R192.reuse, PT ;  /* 0x000000c03000720c */ /* 0x080fe40003f26270 */
[----:B------:R-:W1:Y:S01]  /*8660*/  LDSM.16.M88.4 R48, [R208+0x7000] ;  /* 0x00700000d030783b */ /* 0x000e620000000200 */
[----:B------:R-:W-:Y:S02]  /*8670*/  FSEL R181, R47, -INF , !P2 ;  /* 0xff8000002fb57808 */ /* 0x000fe40005000000 */
[----:B------:R-:W-:Y:S01]  /*8680*/  FSEL R178, R168, -INF , !P5 ;  /* 0xff800000a8b27808 */ /* 0x000fe20006800000 */
[----:B------:R-:W-:Y:S01]  /*8690*/  HMMA.16816.F32 R16, R148, R10, R16 ;  /* 0x0000000a9410723c */ /* 0x000fe20000001810 */
[----:B------:R-:W-:Y:S01]  /*86a0*/  FSEL R177, R170, -INF , !P1 ;  /* 0xff800000aab17808 */ /* 0x000fe20004800000 */
[----:B------:R-:W-:Y:S01]  /*86b0*/  VIADD R8, R3, 0x50 ;  /* 0x0000005003087836 */ /* 0x000fe20000000000 */
[----:B------:R-:W-:Y:S01]  /*86c0*/  FSEL R182, R169, -INF , !P3 ;  /* 0xff800000a9b67808 */ /* 0x000fe20005800000 */
[C---:B------:R-:W-:Y:S01]  /*86d0*/  VIADD R9, R3.reuse, 0x51 ;  /* 0x0000005103097836 */ /* 0x040fe20000000000 */
[CC--:B------:R-:W-:Y:S01]  /*86e0*/  ISETP.GE.AND P2, PT, R4.reuse, R193.reuse, PT ;  /* 0x000000c10400720c */ /* 0x0c0fe20003f46270 */
[----:B--2---:R-:W-:Y:S01]  /*86f0*/  HMMA.16816.F32 R28, R156, R40, R28 ;  /* 0x000000289c1c723c */ /* 0x004fe2000000181c */
[----:B------:R-:W-:Y:S01]  /*8700*/  ISETP.GE.AND P5, PT, R4, R192, PT ;  /* 0x000000c00400720c */ /* 0x000fe20003fa6270 */
[----:B------:R-:W-:Y:S01]  /*8710*/  VIADD R4, R3, 0x48 ;  /* 0x0000004803047836 */ /* 0x000fe20000000000 */
[----:B------:R-:W-:-:S02]  /*8720*/  ISETP.GE.AND P1, PT, R5, R193, PT ;  /* 0x000000c10500720c */ /* 0x000fc40003f26270 */
[----:B------:R-:W-:Y:S01]  /*8730*/  ISETP.GE.AND P3, PT, R5, R192, PT ;  /* 0x000000c00500720c */ /* 0x000fe20003f66270 */
[----:B------:R-:W-:Y:S01]  /*8740*/  VIADD R5, R3, 0x49 ;  /* 0x0000004903057836 */ /* 0x000fe20000000000 */
[----:B------:R-:W-:Y:S01]  /*8750*/  FSEL R171, R171, -INF , !P6 ;  /* 0xff800000abab7808 */ /* 0x000fe20007000000 */
[----:B------:R-:W-:Y:S01]  /*8760*/  HMMA.16816.F32 R24, R156, R42, R24 ;  /* 0x0000002a9c18723c */ /* 0x000fe20000001818 */
[----:B------:R-:W-:Y:S02]  /*8770*/  FSEL R170, R36, -INF , !P2 ;  /* 0xff80000024aa7808 */ /* 0x000fe40005000000 */
[----:B------:R-:W-:Y:S02]  /*8780*/  FSEL R161, R38, -INF , !P5 ;  /* 0xff80000026a17808 */ /* 0x000fe40006800000 */
[----:B------:R-:W-:Y:S01]  /*8790*/  FSEL R168, R37, -INF , !P1 ;  /* 0xff80000025a87808 */ /* 0x000fe20004800000 */
[----:B---3--:R-:W-:Y:S01]  /*87a0*/  HMMA.16816.F32 R12, R148, R20, R12 ;  /* 0x00000014940c723c */ /* 0x008fe2000000180c */
[----:B------:R-:W-:-:S02]  /*87b0*/  ISETP.GE.AND P6, PT, R4, R193, PT ;  /* 0x000000c10400720c */ /* 0x000fc40003fc6270 */
[-C--:B------:R-:W-:Y:S02]  /*87c0*/  ISETP.GE.AND P2, PT, R4, R192.reuse, PT ;  /* 0x000000c00400720c */ /* 0x080fe40003f46270 */
[C---:B------:R-:W-:Y:S01]  /*87d0*/  ISETP.GE.AND P5, PT, R5.reuse, R193, PT ;  /* 0x000000c10500720c */ /* 0x040fe20003fa6270 */
[----:B------:R-:W-:Y:S01]  /*87e0*/  HMMA.16816.F32 R172, R148, R22, R172 ;  /* 0x0000001694ac723c */ /* 0x000fe200000018ac */
        /* <DEDUP_REMOVED lines=11> */
[----:B------:R-:W-:Y:S02]  /*88a0*/  FSEL R164, R28, -INF , !P3 ;  /* 0xff8000001ca47808 */ /* 0x000fe40005800000 */
[----:B------:R-:W-:-:S02]  /*88b0*/  FSEL R176, R33, -INF , !P5 ;  /* 0xff80000021b07808 */ /* 0x000fc40006800000 */
[CC--:B------:R-:W-:Y:S02]  /*88c0*/  ISETP.GE.AND P1, PT, R8.reuse, R193.reuse, PT ;  /* 0x000000c10800720c */ /* 0x0c0fe40003f26270 */
[-C--:B------:R-:W-:Y:S01]  /*88d0*/  ISETP.GE.AND P3, PT, R8, R192.reuse, PT ;  /* 0x000000c00800720c */ /* 0x080fe20003f66270 */
[----:B------:R-:W-:Y:S01]  /*88e0*/  VIADD R8, R3, 0x60 ;  /* 0x0000006003087836 */ /* 0x000fe20000000000 */
[C---:B------:R-:W-:Y:S02]  /*88f0*/  ISETP.GE.AND P5, PT, R9.reuse, R192, PT ;  /* 0x000000c00900720c */ /* 0x040fe40003fa6270 */
        /* <DEDUP_REMOVED lines=10> */
[----:B--2---:R-:W-:Y:S01]  /*89a0*/  HMMA.16816.F32 R12, R156, R4, R12 ;  /* 0x000000049c0c723c */ /* 0x004fe2000000180c */
[----:B------:R-:W-:-:S02]  /*89b0*/  ISETP.GE.AND P6, PT, R9, R193, PT ;  /* 0x000000c10900720c */ /* 0x000fc40003fc6270 */
[-C--:B------:R-:W-:Y:S01]  /*89c0*/  ISETP.GE.AND P2, PT, R9, R192.reuse, PT ;  /* 0x000000c00900720c */ /* 0x080fe20003f46270 */
[C---:B------:R-:W-:Y:S01]  /*89d0*/  VIADD R9, R3.reuse, 0x68 ;  /* 0x0000006803097836 */ /* 0x040fe20000000000 */
[----:B------:R-:W-:Y:S01]  /*89e0*/  FSEL R151, R26, -INF , !P3 ;  /* 0xff8000001a977808 */ /* 0x000fe20005800000 */
[----:B------:R-:W-:Y:S01]  /*89f0*/  HMMA.16816.F32 R172, R156, R6, R172 ;  /* 0x000000069cac723c */ /* 0x000fe200000018ac */
[C---:B------:R-:W-:Y:S01]  /*8a00*/  ISETP.GE.AND P3, PT, R8.reuse, R193, PT ;  /* 0x000000c10800720c */ /* 0x040fe20003f66270 */
[----:B------:R-:W-:Y:S01]  /*8a10*/  VIADD R5, R3, 0x69 ;  /* 0x0000006903057836 */ /* 0x000fe20000000000 */
[----:B------:R-:W-:Y:S01]  /*8a20*/  FSEL R154, R25, -INF , !P6 ;  /* 0xff800000199a7808 */ /* 0x000fe20007000000 */
[----:B------:R-:W-:Y:S01]  /*8a30*/  VIADD R4, R3, 0x70 ;  /* 0x0000007003047836 */ /* 0x000fe20000000000 */
[----:B------:R-:W-:Y:S01]  /*8a40*/  FSEL R149, R27, -INF , !P2 ;  /* 0xff8000001b957808 */ /* 0x000fe20005000000 */
[----:B------:R-:W-:Y:S01]  /*8a50*/  BAR.SYNC.DEFER_BLOCKING 0x0 ;  /* 0x0000000000007b1d */ /* 0x000fe20000010000 */
[----:B------:R-:W-:-:S02]  /*8a60*/  ISETP.GE.AND P6, PT, R8, R192, PT ;  /* 0x000000c00800720c */ /* 0x000fc40003fc6270 */
[-C--:B------:R-:W-:Y:S02]  /*8a70*/  ISETP.GE.AND P2, PT, R9, R193.reuse, PT ;  /* 0x000000c10900720c */ /* 0x080fe40003f46270 */
[----:B------:R-:W-:Y:S02]  /*8a80*/  FSEL R143, R138, -INF , !P1 ;  /* 0xff8000008a8f7808 */ /* 0x000fe40004800000 */
[----:B------:R-:W-:Y:S02]  /*8a90*/  FSEL R146, R137, -INF , !P3 ;  /* 0xff80000089927808 */ /* 0x000fe40005800000 */
[----:B------:R-:W-:Y:S02]  /*8aa0*/  FSEL R132, R132, -INF , !P4 ;  /* 0xff80000084847808 */ /* 0x000fe40006000000 */
[----:B------:R-:W-:Y:S02]  /*8ab0*/  FSEL R148, R136, -INF , !P5 ;  /* 0xff80000088947808 */ /* 0x000fe40006800000 */
[----:B------:R-:W-:-:S02]  /*8ac0*/  ISETP.GE.AND P1, PT, R5, R193, PT ;  /* 0x000000c10500720c */ /* 0x000fc40003f26270 */
[----:B------:R-:W-:Y:S01]  /*8ad0*/  ISETP.GE.AND P3, PT, R5, R192, PT ;  /* 0x000000c00500720c */ /* 0x000fe20003f66270 */
[----:B------:R-:W-:Y:S01]  /*8ae0*/  VIADD R5, R3, 0x71 ;  /* 0x0000007103057836 */ /* 0x000fe20000000000 */
[----:B------:R-:W-:Y:S02]  /*8af0*/  ISETP.GT.AND P4, PT, R233, R228, PT ;  /* 0x000000e4e900720c */ /* 0x000fe40003f84270 */
[----:B------:R-:W-:Y:S02]  /*8b00*/  ISETP.GE.AND P5, PT, R9, R192, PT ;  /* 0x000000c00900720c */ /* 0x000fe40003fa6270 */
[----:B------:R-:W-:Y:S02]  /*8b10*/  FSEL R141, R139, -INF , !P6 ;  /* 0xff8000008b8d7808 */ /* 0x000fe40007000000 */
[----:B------:R-:W-:Y:S02]  /*8b20*/  FSEL R144, R16, -INF , !P2 ;  /* 0xff80000010907808 */ /* 0x000fe40005000000 */
[----:B------:R-:W-:-:S02]  /*8b30*/  ISETP.GE.AND P6, PT, R4, R193, PT ;  /* 0x000000c10400720c */ /* 0x000fc40003fc6270 */
[-C--:B------:R-:W-:Y:S01]  /*8b40*/  ISETP.GE.AND P2, PT, R4, R192.reuse, PT ;  /* 0x000000c00400720c */ /* 0x080fe20003f46270 */
[----:B------:R-:W-:Y:S01]  /*8b50*/  VIADD R4, R3, 0x78 ;  /* 0x0000007803047836 */ /* 0x000fe20000000000 */
[----:B------:R-:W-:Y:S02]  /*8b60*/  FSEL R137, R19, -INF , !P3 ;  /* 0xff80000013897808 */ /* 0x000fe40005800000 */
[----:B------:R-:W-:Y:S02]  /*8b70*/  FSEL R139, R18, -INF , !P5 ;  /* 0xff800000128b7808 */ /* 0x000fe40006800000 */
[----:B------:R-:W-:Y:S02]  /*8b80*/  FSEL R142, R17, -INF , !P1 ;  /* 0xff800000118e7808 */ /* 0x000fe40004800000 */
[C---:B------:R-:W-:Y:S01]  /*8b90*/  ISETP.GE.AND P3, PT, R3.reuse, R192, PT ;  /* 0x000000c00300720c */ /* 0x040fe20003f66270 */
        /* <DEDUP_REMOVED lines=13> */
[----:B------:R-:W-:-:S02]  /*8c70*/  FSEL R54, R174, -INF , !P2 ;  /* 0xff800000ae367808 */ /* 0x000fc40005000000 */
        /* <DEDUP_REMOVED lines=64> */
.L_x_3560:
[----:B------:R-:W-:-:S04]  /*9080*/  LEA R6, -R184, RZ, 0x7 ;  /* 0x000000ffb8067211 */ /* 0x000fc800078e39ff */
[----:B------:R-:W-:-:S07]  /*9090*/  SHF.R.S32.HI R4, RZ, 0x1f, R6 ;  /* 0x0000001fff047819 */ /* 0x000fce0000011406 */
.L_x_3561:
        /* <DEDUP_REMOVED lines=40> */
.L_x_3559:
        /* <DEDUP_REMOVED lines=162> */
[----:B------:R-:W-:Y:S01]  /*9d40*/  FFMA.FTZ R65, R62, UR6, -R65 ;  /* 0x000000063e417c23 */ /* 0x000fe20008010841 */
[----:B------:R-:W3:Y:S01]  /*9d50*/  MUFU.EX2 R47, R47 ;  /* 0x0000002f002f7308 */ /* 0x000ee20000000800 */
[----:B------:R-:W-:-:S07]  /*9d60*/  FFMA.FTZ R51, R51, UR6, -R56 ;  /* 0x0000000633337c23 */ /* 0x000fce0008010838 */
        /* <DEDUP_REMOVED lines=140> */
[----:B------:R-:W3:Y:S01]  /*a630*/  MUFU.EX2 R150, R150 ;  /* 0x0000009600967308 */ /* 0x000ee20000000800 */
        /* <DEDUP_REMOVED lines=30> */
[----:B------:R-:W2:Y:S01]  /*a820*/  LDSM.16.MT88.4 R24, [R218+0x11000] ;  /* 0x01100000da18783b */ /* 0x000ea20000004200 */
[----:B------:R-:W4:Y:S04]  /*a830*/  MUFU.EX2 R159, R159 ;  /* 0x0000009f009f7308 */ /* 0x000f280000000800 */
[C---:B------:R-:W-:Y:S04]  /*a840*/  HMMA.16816.F32 R80, R8.reuse, R20, R80 ;  /* 0x000000140850723c */ /* 0x040fe80000001850 */
[----:B------:R-:W5:Y:S02]  /*a850*/  MUFU.EX2 R169, R169 ;  /* 0x000000a900a97308 */ /* 0x000f640000000800 */
[C---:B------:R-:W-:Y:S01]  /*a860*/  HMMA.16816.F32 R84, R8.reuse, R22, R84 ;  /* 0x000000160854723c */ /* 0x040fe20000001854 */
[----:B------:R-:W1:Y:S05]  /*a870*/  LDSM.16.MT88.4 R20, [R217+0x11000] ;  /* 0x01100000d914783b */ /* 0x000e6a0000004200 */
[C---:B---3--:R-:W-:Y:S01]  /*a880*/  HMMA.16816.F32 R88, R8.reuse, R16, R88 ;  /* 0x000000100858723c */ /* 0x048fe20000001858 */
[----:B------:R-:W3:Y:S05]  /*a890*/  MUFU.EX2 R168, R168 ;  /* 0x000000a800a87308 */ /* 0x000eea0000000800 */
        /* <DEDUP_REMOVED lines=10> */
[----:B------:R-:W3:Y:S02]  /*a940*/  LDSM.16.MT88.4 R32, [R220+0xd800] ;  /* 0x00d80000dc20783b */ /* 0x000ee40000004200 */
[----:B------:R-:W3:Y:S03]  /*a950*/  MUFU.EX2 R170, R170 ;  /* 0x000000aa00aa7308 */ /* 0x000ee60000000800 */
[C---:B--2---:R-:W-:Y:S05]  /*a960*/  HMMA.16816.F32 R124, R8.reuse, R24, R124 ;  /* 0x00000018087c723c */ /* 0x044fea000000187c */
[----:B------:R-:W-:Y:S01]  /*a970*/  MUFU.EX2 R165, R165 ;  /* 0x000000a500a57308 */ /* 0x000fe20000000800 */
[C---:B------:R-:W-:Y:S01]  /*a980*/  HMMA.16816.F32 R104, R8.reuse, R26, R104 ;  /* 0x0000001a0868723c */ /* 0x040fe20000001868 */
[----:B------:R-:W2:Y:S05]  /*a990*/  LDSM.16.MT88.4 R24, [R217+0xd800] ;  /* 0x00d80000d918783b */ /* 0x000eaa0000004200 */
        /* <DEDUP_REMOVED lines=20> */
[----:B-----5:R-:W-:Y:S01]  /*aae0*/  HMMA.16816.F32 R72, R12, R28, R72 ;  /* 0x0000001c0c48723c */ /* 0x020fe20000001848 */
[----:B------:R-:W-:Y:S01]  /*aaf0*/  MUFU.EX2 R167, R167 ;  /* 0x000000a700a77308 */ /* 0x000fe20000000800 */
[----:B------:R-:W-:Y:S01]  /*ab00*/  FADD.FTZ R152, R152, R147 ;  /* 0x0000009398987221 */ /* 0x000fe20000010000 */
[----:B------:R-:W-:-:S03]  /*ab10*/  FADD.FTZ R0, R159, R0 ;  /* 0x000000009f007221 */ /* 0x000fc60000010000 */
[C---:B------:R-:W-:Y:S01]  /*ab20*/  HMMA.16816.F32 R76, R12.reuse, R30, R76 ;  /* 0x0000001e0c4c723c */ /* 0x040fe2000000184c */
[----:B------:R-:W4:Y:S01]  /*ab30*/  LDSM.16.MT88.4 R28, [R218+0x11800] ;  /* 0x01180000da1c783b */ /* 0x000f220000004200 */
[----:B------:R-:W-:Y:S01]  /*ab40*/  FADD.FTZ R3, R169, R152 ;  /* 0x00000098a9037221 */ /* 0x000fe20000010000 */
[----:B------:R-:W-:Y:S03]  /*ab50*/  MUFU.EX2 R154, R154 ;  /* 0x0000009a009a7308 */ /* 0x000fe60000000800 */
[----:B------:R-:W-:Y:S01]  /*ab60*/  HMMA.16816.F32 R96, R12, R16, R96 ;  /* 0x000000100c60723c */ /* 0x000fe20000001860 */
[----:B---3--:R-:W-:-:S04]  /*ab70*/  FADD.FTZ R3, R168, R3 ;  /* 0x00000003a8037221 */ /* 0x008fc80000010000 */
        /* <DEDUP_REMOVED lines=12> */
[C---:B-1----:R-:W-:Y:S01]  /*ac40*/  HMMA.16816.F32 R108, R12.reuse, R8, R108 ;  /* 0x000000080c6c723c */ /* 0x042fe2000000186c */
[----:B------:R-:W-:Y:S05]  /*ac50*/  MUFU.EX2 R149, R149 ;  /* 0x0000009500957308 */ /* 0x000fea0000000800 */
[----:B------:R-:W-:Y:S01]  /*ac60*/  HMMA.16816.F32 R120, R12, R10, R120 ;  /* 0x0000000a0c78723c */ /* 0x000fe20000001878 */
[----:B------:R-:W-:-:S02]  /*ac70*/  F2FP.F16.F32.PACK_AB R8, R168, R169 ;  /* 0x000000a9a808723e */ /* 0x000fc400000000ff */
[----:B------:R-:W-:Y:S01]  /*ac80*/  F2FP.F16.F32.PACK_AB R9, R170, R161 ;  /* 0x000000a1aa09723e */ /* 0x000fe200000000ff */
[----:B------:R-:W-:Y:S01]  /*ac90*/  MUFU.EX2 R144, R144 ;  /* 0x0000009000907308 */ /* 0x000fe20000000800 */
[----:B------:R-:W-:Y:S01]  /*aca0*/  FADD.FTZ R161, R161, R0 ;  /* 0x00000000a1a17221 */ /* 0x000fe20000010000 */
[C---:B----4-:R-:W-:Y:S01]  /*acb0*/  HMMA.16816.F32 R124, R12.reuse, R28, R124 ;  /* 0x0000001c0c7c723c */ /* 0x050fe2000000187c */
[----:B------:R-:W-:Y:S01]  /*acc0*/  F2FP.F16.F32.PACK_AB R10, R171, R166 ;  /* 0x000000a6ab0a723e */ /* 0x000fe200000000ff */
[----:B------:R-:W-:Y:S01]  /*acd0*/  FADD.FTZ R0, R166, R3 ;  /* 0x00000003a6007221 */ /* 0x000fe20000010000 */
[----:B------:R-:W-:Y:S01]  /*ace0*/  F2FP.F16.F32.PACK_AB R11, R172, R165 ;  /* 0x000000a5ac0b723e */ /* 0x000fe200000000ff */
[----:B------:R-:W-:Y:S02]  /*acf0*/  FADD.FTZ R170, R170, R161 ;  /* 0x000000a1aaaa7221 */ /* 0x000fe40000010000 */
[----:B------:R-:W-:Y:S01]  /*ad00*/  HMMA.16816.F32 R104, R12, R30, R104 ;  /* 0x0000001e0c68723c */ /* 0x000fe20000001868 */
[----:B------:R-:W1:Y:S01]  /*ad10*/  LDSM.16.MT88.4 R28, [R217+0xe000] ;  /* 0x00e00000d91c783b */ /* 0x000e620000004200 */
[----:B------:R-:W-:Y:S01]  /*ad20*/  MUFU.EX2 R155, R155 ;  /* 0x0000009b009b7308 */ /* 0x000fe20000000800 */
[----:B------:R-:W-:Y:S01]  /*ad30*/  FADD.FTZ R3, R165, R170 ;  /* 0x000000aaa5037221 */ /* 0x000fe20000010000 */
[----:B------:R-:W-:-:S02]  /*ad40*/  FADD.FTZ R0, R171, R0 ;  /* 0x00000000ab007221 */ /* 0x000fc40000010000 */
[----:B---3--:R-:W-:Y:S01]  /*ad50*/  HMMA.16816.F32 R72, R8, R16, R72 ;  /* 0x000000100848723c */ /* 0x008fe20000001848 */
        /* <DEDUP_REMOVED lines=50> */
[----:B------:R-:W3:Y:S01]  /*b080*/  LDSM.16.MT88.4 R12, [R216+0xe800] ;  /* 0x00e80000d80c783b */ /* 0x000ee20000004200 */
[----:B-1----:R-:W-:Y:S01]  /*b090*/  HMMA.16816.F32 R128, R24, R28, R128 ;  /* 0x0000001c1880723c */ /* 0x002fe20000001880 */
[----:B------:R-:W-:Y:S01]  /*b0a0*/  FADD.FTZ R167, R167, R162 ;  /* 0x000000a2a7a77221 */ /* 0x000fe20000010000 */
[----:B------:R-:W-:-:S04]  /*b0b0*/  FADD.FTZ R3, R164, R3 ;  /* 0x00000003a4037221 */ /* 0x000fc80000010000 */
[----:B------:R-:W-:Y:S01]  /*b0c0*/  HMMA.16816.F32 R68, R24, R30, R68 ;  /* 0x0000001e1844723c */ /* 0x000fe20000001844 */
[----:B------:R-:W1:Y:S01]  /*b0d0*/  LDSM.16.MT88.4 R28, [R216+0x12800] ;  /* 0x01280000d81c783b */ /* 0x000e620000004200 */
[----:B------:R-:W-:-:S04]  /*b0e0*/  FADD.FTZ R0, R142, R3 ;  /* 0x000000038e007221 */ /* 0x000fc80000010000 */
[----:B----4-:R-:W-:Y:S01]  /*b0f0*/  HMMA.16816.F32 R80, R24, R16, R80 ;  /* 0x000000101850723c */ /* 0x010fe20000001850 */
[----:B------:R-:W-:-:S04]  /*b100*/  FADD.FTZ R0, R141, R0 ;  /* 0x000000008d007221 */ /* 0x000fc80000010000 */
[----:B------:R-:W-:Y:S01]  /*b110*/  FADD.FTZ R3, R139, R0 ;  /* 0x000000008b037221 */ /* 0x000fe20000010000 */
[----:B------:R-:W-:Y:S01]  /*b120*/  HMMA.16816.F32 R84, R24, R18, R84 ;  /* 0x000000121854723c */ /* 0x000fe20000001854 */
[----:B------:R-:W4:Y:S02]  /*b130*/  LDSM.16.MT88.4 R16, [R218+0xf000] ;  /* 0x00f00000da10783b */ /* 0x000f240000004200 */
        /* <DEDUP_REMOVED lines=20> */
[----:B------:R-:W-:Y:S01]  /*b280*/  LDSM.16.MT88.4 R36, [R217+0x13000] ;  /* 0x01300000d924783b */ /* 0x000fe20000004200 */
[----:B------:R-:W-:Y:S01]  /*b290*/  MOV R0, R45 ;  /* 0x0000002d00007202 */ /* 0x000fe20000000f00 */
        /* <DEDUP_REMOVED lines=65> */
.L_x_3556:
[----:B------:R-:W-:Y:S01]  /*b6b0*/  ULDC.64 UR12, c[0x0][0x208] ;  /* 0x00008200000c7ab9 */ /* 0x000fe20000000a00 */
        /* <DEDUP_REMOVED lines=13> */
.L_x_3566:
[----:B------:R-:W-:Y:S04]  /*b790*/  DEPBAR.LE SB0, 0x0 ;  /* 0x000080000000791a */ /* 0x000fe80000000000 */
[----:B------:R-:W-:Y:S01]  /*b7a0*/  BAR.SYNC.DEFER_BLOCKING 0x0 ;  /* 0x0000000000007b1d */ /* 0x000fe20000010000 */
[----:B------:R-:W-:Y:S02]  /*b7b0*/  IADD3 R233, R233, -0x1, RZ ;  /* 0xffffffffe9e97810 */ /* 0x000fe40007ffe0ff */
[----:B------:R-:W-:Y:S02]  /*b7c0*/  MOV R8, R234 ;  /* 0x000000ea00087202 */ /* 0x000fe40000000f00 */
[----:B------:R-:W-:Y:S01]  /*b7d0*/  MOV R0, R232 ;  /* 0x000000e800007202 */ /* 0x000fe20000000f00 */
[----:B------:R-:W-:Y:S06]  /*b7e0*/  @!P0 BRA `(.L_x_3563) ;  /* 0x0000000000f48947 */ /* 0x000fec0003800000 */
        /* <DEDUP_REMOVED lines=61> */
.L_x_3563:
        /* <DEDUP_REMOVED lines=309> */
.L_x_3565:
        /* <DEDUP_REMOVED lines=36> */
.L_x_3564:
[----:B------:R-:W-:Y:S01]  /*d150*/  FMNMX.FTZ R0, R4, R133, !PT ;  /* 0x0000008504007209 */ /* 0x000fe20007810000 */
[----:B-1----:R-:W-:Y:S01]  /*d160*/  LDSM.16.MT88.4 R144, [R217+0xc000] ;  /* 0x00c00000d990783b */ /* 0x002fe20000004200 */
        /* <DEDUP_REMOVED lines=566> */
.L_x_3562:
[----:B------:R-:W1:Y:S01]  /*f4d0*/  SHFL.BFLY PT, R10, R243, 0x2, 0x1f ;  /* 0x0c401f00f30a7f89 */ /* 0x000e6200000e0000 */
[----:B------:R-:W-:Y:S01]  /*f4e0*/  MOV R12, 0x3f800000 ;  /* 0x3f800000000c7802 */ /* 0x000fe20000000f00 */
[----:B------:R-:W2:Y:S01]  /*f4f0*/  S2UR UR5, SR_CgaCtaId ;  /* 0x00000000000579c3 */ /* 0x000ea20000008800 */
[----:B------:R-:W-:Y:S01]  /*f500*/  UMOV UR4, 0x400 ;  /* 0x0000040000047882 */ /* 0x000fe20000000000 */
[----:B------:R-:W3:Y:S01]  /*f510*/  SHFL.BFLY PT, R9, R236, 0x2, 0x1f ;  /* 0x0c401f00ec097f89 */ /* 0x000ee200000e0000 */
[----:B------:R-:W-:Y:S01]  /*f520*/  BSSY B0, `(.L_x_3567) ;  /* 0x00000d3000007945 */ /* 0x000fe20003800000 */
[----:B------:R-:W4:Y:S04]  /*f530*/  S2R R8, SR_TID.X ;  /* 0x0000000000087919 */ /* 0x000f280000002100 */
[----:B------:R-:W5:Y:S01]  /*f540*/  LDC R21, c[0x0][0x270] ;  /* 0x00009c00ff157b82 */ /* 0x000f620000000800 */
[----:B------:R-:W4:Y:S01]  /*f550*/  S2R R3, SR_TID.X ;  /* 0x0000000000037919 */ /* 0x000f220000002100 */
[----:B------:R-:W5:Y:S01]  /*f560*/  S2R R20, SR_CTAID.X ;  /* 0x0000000000147919 */ /* 0x000f620000002500 */
[----:B-1----:R-:W-:Y:S01]  /*f570*/  FADD.FTZ R10, R10, R243 ;  /* 0x000000f30a0a7221 */ /* 0x002fe20000010000 */
[----:B--2---:R-:W-:-:S04]  /*f580*/  ULEA UR5, UR5, UR4, 0x18 ;  /* 0x0000000405057291 */ /* 0x004fc8000f8ec03f */
[----:B------:R-:W1:Y:S01]  /*f590*/  S2UR UR4, SR_CTAID.Z ;  /* 0x00000000000479c3 */ /* 0x000e620000002700 */
[----:B---3--:R-:W-:Y:S01]  /*f5a0*/  FADD.FTZ R9, R9, R236 ;  /* 0x000000ec09097221 */ /* 0x008fe20000010000 */
[----:B------:R-:W2:Y:S04]  /*f5b0*/  SHFL.BFLY PT, R7, R10, 0x1, 0x1f ;  /* 0x0c201f000a077f89 */ /* 0x000ea800000e0000 */
[----:B------:R-:W3:Y:S01]  /*f5c0*/  SHFL.BFLY PT, R6, R9, 0x1, 0x1f ;  /* 0x0c201f0009067f89 */ /* 0x000ee200000e0000 */
[----:B----4-:R-:W-:-:S04]  /*f5d0*/  SHF.R.S32.HI R11, RZ, 0x1f, R8 ;  /* 0x0000001fff0b7819 */ /* 0x010fc80000011408 */
[CC--:B------:R-:W-:Y:S02]  /*f5e0*/  LEA.HI R5, R11.reuse, R8.reuse, RZ, 0x2 ;  /* 0x000000080b057211 */ /* 0x0c0fe400078f10ff */
[----:B------:R-:W-:Y:S02]  /*f5f0*/  LEA.HI R11, R11, R8, RZ, 0x5 ;  /* 0x000000080b0b7211 */ /* 0x000fe400078f28ff */
[----:B------:R-:W-:Y:S02]  /*f600*/  SHF.R.S32.HI R4, RZ, 0x1f, R3 ;  /* 0x0000001fff047819 */ /* 0x000fe40000011403 */
[--C-:B------:R-:W-:Y:S02]  /*f610*/  SHF.R.S32.HI R14, RZ, 0x2, R5.reuse ;  /* 0x00000002ff0e7819 */ /* 0x100fe40000011405 */
[----:B------:R-:W-:Y:S01]  /*f620*/  SHF.R.S32.HI R13, RZ, 0x1f, R5 ;  /* 0x0000001fff0d7819 */ /* 0x000fe20000011405 */
[----:B--2---:R-:W-:Y:S01]  /*f630*/  FADD.FTZ R7, R10, R7 ;  /* 0x000000070a077221 */ /* 0x004fe20000010000 */
[----:B------:R-:W-:-:S02]  /*f640*/  MOV R10, 0x3f800000 ;  /* 0x3f800000000a7802 */ /* 0x000fc40000000f00 */
[----:B------:R-:W-:Y:S01]  /*f650*/  LEA.HI R18, R4, R3, RZ, 0x5 ;  /* 0x0000000304127211 */ /* 0x000fe200078f28ff */
[----:B---3--:R-:W-:Y:S01]  /*f660*/  FADD.FTZ R6, R9, R6 ;  /* 0x0000000609067221 */ /* 0x008fe20000010000 */
[----:B------:R-:W-:Y:S02]  /*f670*/  FSETP.NE.FTZ.AND P4, PT, R7, RZ, PT ;  /* 0x000000ff0700720b */ /* 0x000fe40003f95000 */
[----:B------:R-:W-:Y:S02]  /*f680*/  LOP3.LUT R9, R11, 0xffffffe0, RZ, 0xc0, !PT ;  /* 0xffffffe00b097812 */ /* 0x000fe400078ec0ff */
[----:B------:R-:W-:Y:S02]  /*f690*/  FSETP.NE.FTZ.AND P3, PT, R6, RZ, PT ;  /* 0x000000ff0600720b */ /* 0x000fe40003f75000 */
[----:B------:R-:W-:Y:S02]  /*f6a0*/  LEA.HI R13, R13, R14, RZ, 0x3 ;  /* 0x0000000e0d0d7211 */ /* 0x000fe400078f18ff */
[----:B------:R-:W-:-:S02]  /*f6b0*/  LOP3.LUT R5, R5, 0x1ffffffc, RZ, 0xc0, !PT ;  /* 0x1ffffffc05057812 */ /* 0x000fc400078ec0ff */
[-C--:B------:R-:W-:Y:S02]  /*f6c0*/  IADD3 R9, -R9, R8.reuse, RZ ;  /* 0x0000000809097210 */ /* 0x080fe40007ffe1ff */
[----:B------:R-:W-:Y:S01]  /*f6d0*/  LOP3.LUT R18, R18, 0xffffffe0, RZ, 0xc0, !PT ;  /* 0xffffffe012127812 */ /* 0x000fe200078ec0ff */
[----:B------:R-:W2:Y:S01]  /*f6e0*/  @P4 MUFU.RCP R12, R7 ;  /* 0x00000007000c4308 */ /* 0x000ea20000001000 */
[----:B------:R-:W-:Y:S01]  /*f6f0*/  LOP3.LUT R13, R13, 0xfffffff8, RZ, 0xc0, !PT ;  /* 0xfffffff80d0d7812 */ /* 0x000fe200078ec0ff */
[----:B------:R-:W3:Y:S01]  /*f700*/  @P4 LDC R23, c[0x0][0x2e8] ;  /* 0x0000ba00ff174b82 */ /* 0x000ee20000000800 */
[----:B------:R-:W-:Y:S02]  /*f710*/  SHF.R.S32.HI R11, RZ, 0x5, R11 ;  /* 0x00000005ff0b7819 */ /* 0x000fe4000001140b */
[----:B------:R-:W-:Y:S02]  /*f720*/  IADD3 R8, -R5, R8, RZ ;  /* 0x0000000805087210 */ /* 0x000fe40007ffe1ff */
[----:B------:R-:W-:Y:S01]  /*f730*/  LOP3.LUT P5, RZ, R9, 0x3, RZ, 0xc0, !PT ;  /* 0x0000000309ff7812 */ /* 0x000fe200078ac0ff */
[----:B------:R-:W4:Y:S01]  /*f740*/  @P3 MUFU.RCP R10, R6 ;  /* 0x00000006000a3308 */ /* 0x000f220000001000 */
[----:B------:R-:W-:Y:S01]  /*f750*/  IADD3 R5, -R18, R3, RZ ;  /* 0x0000000312057210 */ /* 0x000fe20007ffe1ff */
[----:B------:R-:W1:Y:S01]  /*f760*/  @P3 LDC R25, c[0x0][0x2e8] ;  /* 0x0000ba00ff193b82 */ /* 0x000e620000000800 */
[----:B------:R-:W-:Y:S01]  /*f770*/  IADD3 R9, R14, -R13, RZ ;  /* 0x8000000d0e097210 */ /* 0x000fe20007ffe0ff */
[----:B------:R-:W3:Y:S01]  /*f780*/  S2R R18, SR_CTAID.Y ;  /* 0x0000000000127919 */ /* 0x000ee20000002600 */
[----:B------:R-:W-:-:S02]  /*f790*/  SHF.R.S32.HI R14, RZ, 0x1f, R11 ;  /* 0x0000001fff0e7819 */ /* 0x000fc4000001140b */
[----:B------:R-:W-:Y:S01]  /*f7a0*/  LEA.HI R4, R4, R3, RZ, 0x4 ;  /* 0x0000000304047211 */ /* 0x000fe200078f20ff */
[----:B------:R-:W1:Y:S01]  /*f7b0*/  @P4 MUFU.LG2 R7, R7 ;  /* 0x0000000700074308 */ /* 0x000e620000000c00 */
        /* <DEDUP_REMOVED lines=33> */
[----:B----4-:R-:W-:Y:S01]  /*f9d0*/  FMUL.FTZ R131, R10, R131 ;  /* 0x000000830a837220 */ /* 0x010fe20000410000 */
[----:B------:R-:W-:Y:S01]  /*f9e0*/  LEA.HI R14, R14, R11, RZ, 0x2 ;  /* 0x0000000b0e0e7211 */ /* 0x000fe200078f10ff */
[----:B------:R-:W-:Y:S01]  /*f9f0*/  FMUL.FTZ R130, R10, R130 ;  /* 0x000000820a827220 */ /* 0x000fe20000410000 */
[----:B------:R-:W-:Y:S01]  /*fa00*/  LOP3.LUT R16, R4, 0xfffffff0, RZ, 0xc0, !PT ;  /* 0xfffffff004107812 */ /* 0x000fe200078ec0ff */
[----:B------:R-:W-:Y:S01]  /*fa10*/  FMUL.FTZ R71, R10, R71 ;  /* 0x000000470a477220 */ /* 0x000fe20000410000 */
[----:B------:R-:W-:Y:S01]  /*fa20*/  LEA.HI R12, R12, R5, RZ, 0x2 ;  /* 0x000000050c0c7211 */ /* 0x000fe200078f10ff */
        /* <DEDUP_REMOVED lines=28> */
[C---:B------:R-:W-:Y:S01]  /*fbf0*/  FMUL.FTZ R119, R10.reuse, R119 ;  /* 0x000000770a777220 */ /* 0x040fe20000410000 */
[----:B------:R-:W-:Y:S01]  /*fc00*/  FMUL.FTZ R118, R10, R118 ;  /* 0x000000760a767220 */ /* 0x000fe20000410000 */
[C---:B------:R-:W-:Y:S01]  /*fc10*/  R2P PR, R9.reuse, 0x6 ;  /* 0x0000000609007804 */ /* 0x040fe20000000000 */
[----:B------:R-:W2:Y:S01]  /*fc20*/  @P3 MUFU.LG2 R6, R6 ;  /* 0x0000000600063308 */ /* 0x000ea20000000c00 */
[----:B------:R-:W-:-:S02]  /*fc30*/  LOP3.LUT R5, R9, 0x1, RZ, 0xc0, !PT ;  /* 0x0000000109057812 */ /* 0x000fc400078ec0ff */
[----:B------:R-:W-:Y:S02]  /*fc40*/  IADD3 R3, -R16, R3, RZ ;  /* 0x0000000310037210 */ /* 0x000fe40007ffe1ff */
[----:B------:R-:W-:Y:S02]  /*fc50*/  SHF.R.S32.HI R10, RZ, 0x4, R4 ;  /* 0x00000004ff0a7819 */ /* 0x000fe40000011404 */
[----:B------:R-:W-:Y:S02]  /*fc60*/  SHF.L.U32 R9, R9, 0x6, RZ ;  /* 0x0000000609097819 */ /* 0x000fe400000006ff */
[C---:B------:R-:W-:Y:S02]  /*fc70*/  LEA R8, R11.reuse, R8, 0x9 ;  /* 0x000000080b087211 */ /* 0x040fe400078e48ff */
[----:B------:R-:W-:Y:S02]  /*fc80*/  IADD3 R14, R11, -R14, RZ ;  /* 0x8000000e0b0e7210 */ /* 0x000fe40007ffe0ff */
[----:B------:R-:W-:-:S02]  /*fc90*/  SHF.L.U32 R4, R10, 0x6, RZ ;  /* 0x000000060a047819 */ /* 0x000fc400000006ff */
[----:B------:R-:W-:Y:S02]  /*fca0*/  LEA.HI R11, R3, R3, RZ, 0x1 ;  /* 0x00000003030b7211 */ /* 0x000fe400078f08ff */
[----:B------:R-:W-:Y:S01]  /*fcb0*/  LOP3.LUT R9, R9, 0x1c0, RZ, 0xc0, !PT ;  /* 0x000001c009097812 */ /* 0x000fe200078ec0ff */
[----:B------:R-:W-:Y:S01]  /*fcc0*/  BAR.SYNC.DEFER_BLOCKING 0x0 ;  /* 0x0000000000007b1d */ /* 0x000fe20000010000 */
[----:B------:R-:W-:Y:S02]  /*fcd0*/  ISETP.NE.U32.AND P0, PT, R5, 0x1, PT ;  /* 0x000000010500780c */ /* 0x000fe40003f05070 */
[----:B------:R-:W-:Y:S02]  /*fce0*/  LOP3.LUT R4, R4, 0x1c0, RZ, 0xc0, !PT ;  /* 0x000001c004047812 */ /* 0x000fe400078ec0ff */
[----:B------:R-:W-:Y:S02]  /*fcf0*/  SHF.L.U32 R5, R11, 0x2, RZ ;  /* 0x000000020b057819 */ /* 0x000fe400000006ff */
[----:B------:R-:W-:-:S02]  /*fd00*/  LEA.HI R9, R9, R9, RZ, 0x1d ;  /* 0x0000000909097211 */ /* 0x000fc400078fe8ff */
[----:B------:R-:W-:Y:S02]  /*fd10*/  LOP3.LUT R5, R4, 0x38, R5, 0xf8, !PT ;  /* 0x0000003804057812 */ /* 0x000fe400078ef805 */
[----:B------:R-:W-:Y:S02]  /*fd20*/  LEA R9, R8, R9, 0x1 ;  /* 0x0000000908097211 */ /* 0x000fe400078e08ff */
[----:B------:R-:W-:Y:S02]  /*fd30*/  SHF.R.U32.HI R4, RZ, 0x3, R4 ;  /* 0x00000003ff047819 */ /* 0x000fe40000011604 */
[----:B------:R-:W-:Y:S02]  /*fd40*/  LOP3.LUT R8, R11, 0xffffffe, RZ, 0xc0, !PT ;  /* 0x0ffffffe0b087812 */ /* 0x000fe400078ec0ff */
[----:B------:R-:W-:Y:S02]  /*fd50*/  SHF.R.S32.HI R11, RZ, 0x2, R12 ;  /* 0x00000002ff0b7819 */ /* 0x000fe4000001140c */
[----:B------:R-:W-:-:S02]  /*fd60*/  LOP3.LUT R4, R5, R4, RZ, 0x3c, !PT ;  /* 0x0000000405047212 */ /* 0x000fc400078e3cff */
[----:B------:R-:W-:Y:S02]  /*fd70*/  IADD3 R5, R3, -R8, RZ ;  /* 0x8000000803057210 */ /* 0x000fe40007ffe0ff */
[----:B------:R-:W-:Y:S02]  /*fd80*/  LEA R14, R14, R11, 0x4 ;  /* 0x0000000b0e0e7211 */ /* 0x000fe400078e20ff */
[----:B------:R-:W-:Y:S02]  /*fd90*/  LEA R9, R9, UR5, 0x2 ;  /* 0x0000000509097c11 */ /* 0x000fe4000f8e10ff */
[----:B------:R-:W-:Y:S02]  /*fda0*/  MOV R11, 0x40 ;  /* 0x00000040000b7802 */ /* 0x000fe40000000f00 */
[----:B------:R-:W-:Y:S01]  /*fdb0*/  LEA R12, R5, R4, 0x2 ;  /* 0x00000004050c7211 */ /* 0x000fe200078e10ff */
[----:B------:R-:W-:Y:S01]  /*fdc0*/  STS.64 [R9], R128 ;  /* 0x0000008009007388 */ /* 0x000fe20000000a00 */
[----:B------:R-:W-:-:S02]  /*fdd0*/  IADD3 R8, R9, -0x20, RZ ;  /* 0xffffffe009087810 */ /* 0x000fc40007ffe0ff */
[----:B------:R-:W-:Y:S01]  /*fde0*/  SEL R11, R11, 0xffffffc0, !P1 ;  /* 0xffffffc00b0b7807 */ /* 0x000fe20004800000 */
[----:B------:R-:W-:Y:S01]  /*fdf0*/  STS.64 [R9+0x800], R130 ;  /* 0x0008008209007388 */ /* 0x000fe20000000a00 */
[----:B------:R-:W-:Y:S02]  /*fe00*/  MOV R4, 0x80 ;  /* 0x0000008000047802 */ /* 0x000fe40000000f00 */
[C---:B------:R-:W-:Y:S02]  /*fe10*/  @P0 IADD3 R8, R9.reuse, 0x20, RZ ;  /* 0x0000002009080810 */ /* 0x040fe40007ffe0ff */
[----:B------:R-:W-:Y:S02]  /*fe20*/  IADD3 R13, R9, R11, RZ ;  /* 0x0000000b090d7210 */ /* 0x000fe40007ffe0ff */
[----:B------:R-:W-:Y:S01]  /*fe30*/  SEL R4, R4, 0xffffff80, !P2 ;  /* 0xffffff8004047807 */ /* 0x000fe20005000000 */
[----:B------:R-:W-:Y:S01]  /*fe40*/  STS.64 [R8], R68 ;  /* 0x0000004408007388 */ /* 0x000fe20000000a00 */
[----:B------:R-:W-:-:S02]  /*fe50*/  IADD3 R11, R11, R8, RZ ;  /* 0x000000080b0b7210 */ /* 0x000fc40007ffe0ff */
[----:B------:R-:W-:Y:S01]  /*fe60*/  IADD3 R15, R9, R4, RZ ;  /* 0x00000004090f7210 */ /* 0x000fe20007ffe0ff */
[----:B------:R-:W-:Y:S01]  /*fe70*/  STS.64 [R8+0x800], R70 ;  /* 0x0008004608007388 */ /* 0x000fe20000000a00 */
[----:B------:R-:W-:Y:S02]  /*fe80*/  IADD3 R16, R4, R8, RZ ;  /* 0x0000000804107210 */ /* 0x000fe40007ffe0ff */
[-C--:B------:R-:W-:Y:S01]  /*fe90*/  IADD3 R17, R13, R4.reuse, RZ ;  /* 0x000000040d117210 */ /* 0x080fe20007ffe0ff */
[----:B------:R4:W-:Y:S01]  /*fea0*/  STS.64 [R13], R72 ;  /* 0x000000480d007388 */ /* 0x0009e20000000a00 */
[----:B------:R-:W-:Y:S02]  /*feb0*/  IADD3 R19, R11, R4, RZ ;  /* 0x000000040b137210 */ /* 0x000fe40007ffe0ff */
[----:B------:R-:W3:Y:S01]  /*fec0*/  LDC.64 R4, c[0x0][0x2c0] ;  /* 0x0000b000ff047b82 */ /* 0x000ee20000000a00 */
[----:B------:R-:W-:Y:S01]  /*fed0*/  STS.64 [R13+0x800], R74 ;  /* 0x0008004a0d007388 */ /* 0x000fe20000000a00 */
[----:B-----5:R-:W-:-:S03]  /*fee0*/  SHF.L.U32 R20, R20, 0x6, RZ ;  /* 0x0000000614147819 */ /* 0x020fc600000006ff */
[----:B------:R-:W-:Y:S04]  /*fef0*/  STS.64 [R11], R76 ;  /* 0x0000004c0b007388 */ /* 0x000fe80000000a00 */
[----:B------:R-:W-:Y:S04]  /*ff00*/  STS.64 [R11+0x800], R78 ;  /* 0x0008004e0b007388 */ /* 0x000fe80000000a00 */
[----:B------:R-:W-:Y:S04]  /*ff10*/  STS.64 [R15], R80 ;  /* 0x000000500f007388 */ /* 0x000fe80000000a00 */
[----:B------:R-:W-:Y:S04]  /*ff20*/  STS.64 [R15+0x800], R82 ;  /* 0x000800520f007388 */ /* 0x000fe80000000a00 */
[----:B------:R-:W-:Y:S01]  /*ff30*/  STS.64 [R16], R84 ;  /* 0x0000005410007388 */ /* 0x000fe20000000a00 */
[----:B---3--:R-:W-:-:S03]  /*ff40*/  IMAD R18, R18, R4, R237 ;  /* 0x0000000412127224 */ /* 0x008fc600078e02ed */
[----:B------:R-:W-:Y:S01]  /*ff50*/  STS.64 [R16+0x800], R86 ;  /* 0x0008005610007388 */ /* 0x000fe20000000a00 */
[----:B------:R-:W-:Y:S02]  /*ff60*/  MOV R4, 0xff800000 ;  /* 0xff80000000047802 */ /* 0x000fe40000000f00 */
[----:B----4-:R-:W-:Y:S01]  /*ff70*/  SHF.L.U32 R72, R3, 0x2, RZ ;  /* 0x0000000203487819 */ /* 0x010fe200000006ff */
[----:B------:R-:W-:Y:S03]  /*ff80*/  STS.64 [R17], R88 ;  /* 0x0000005811007388 */ /* 0x000fe60000000a00 */
[----:B------:R-:W-:Y:S01]  /*ff90*/  SHF.R.S32.HI R73, RZ, 0x1f, R72 ;  /* 0x0000001fff497819 */ /* 0x000fe20000011448 */
[----:B------:R-:W-:Y:S04]  /*ffa0*/  STS.64 [R17+0x800], R90 ;  /* 0x0008005a11007388 */ /* 0x000fe80000000a00 */
[----:B------:R-:W-:Y:S04]  /*ffb0*/  STS.64 [R19], R92 ;  /* 0x0000005c13007388 */ /* 0x000fe80000000a00 */
        /* <DEDUP_REMOVED lines=9> */
[----:B-1----:R-:W-:-:S03]  /*10050*/  @P4 FMUL.FTZ R9, R7, 0.69314718246459960938 ;  /* 0x3f31721807094820 */ /* 0x002fc60000410000 */
[----:B------:R1:W-:Y:S01]  /*10060*/  STS.64 [R15+0x4000], R108 ;  /* 0x0040006c0f007388 */ /* 0x0003e20000000a00 */
[----:B--2---:R-:W-:Y:S01]  /*10070*/  @P3 FMUL.FTZ R7, R6, 0.69314718246459960938 ;  /* 0x3f31721806073820 */ /* 0x004fe20000410000 */
[----:B------:R-:W-:Y:S02]  /*10080*/  @P4 FFMA.FTZ R4, R2, R23, R9 ;  /* 0x0000001702044223 */ /* 0x000fe40000010009 */
[----:B------:R1:W-:Y:S01]  /*10090*/  STS.64 [R15+0x4800], R110 ;  /* 0x0048006e0f007388 */ /* 0x0003e20000000a00 */
[----:B------:R-:W-:Y:S02]  /*100a0*/  LEA R9, R12, UR5, 0x2 ;  /* 0x000000050c097c11 */ /* 0x000fe4000f8e10ff */
[----:B---3--:R-:W-:Y:S01]  /*100b0*/  IADD3 R8, -R237, RZ, RZ ;  /* 0x000000ffed087210 */ /* 0x008fe20007ffe1ff */
[----:B------:R1:W-:Y:S04]  /*100c0*/  STS.64 [R16+0x4000], R120 ;  /* 0x0040007810007388 */ /* 0x0003e80000000a00 */
[----:B------:R-:W-:Y:S01]  /*100d0*/  IMAD R8, R21, R8, UR4 ;  /* 0x0000000415087e24 */ /* 0x000fe2000f8e0208 */
[----:B------:R1:W-:Y:S03]  /*100e0*/  STS.64 [R16+0x4800], R122 ;  /* 0x0048007a10007388 */ /* 0x0003e60000000a00 */
[----:B------:R-:W-:Y:S01]  /*100f0*/  IMAD R8, R18, R21, R8 ;  /* 0x0000001512087224 */ /* 0x000fe200078e0208 */
[----:B------:R1:W-:Y:S03]  /*10100*/  STS.64 [R17+0x4000], R112 ;  /* 0x0040007011007388 */ /* 0x0003e60000000a00 */
[----:B------:R-:W-:Y:S01]  /*10110*/  IMAD R5, R8, R5, R20 ;  /* 0x0000000508057224 */ /* 0x000fe200078e0214 */
[----:B------:R1:W-:Y:S01]  /*10120*/  STS.64 [R17+0x4800], R114 ;  /* 0x0048007211007388 */ /* 0x0003e20000000a00 */
[----:B----4-:R-:W-:Y:S01]  /*10130*/  MOV R11, 0xff800000 ;  /* 0xff800000000b7802 */ /* 0x010fe20000000f00 */
[----:B------:R-:W-:-:S02]  /*10140*/  @P3 FFMA.FTZ R11, R0, R25, R7 ;  /* 0x00000019000b3223 */ /* 0x000fc40000010007 */
[----:B------:R1:W-:Y:S01]  /*10150*/  STS.64 [R19+0x4000], R116 ;  /* 0x0040007413007388 */ /* 0x0003e20000000a00 */
[----:B------:R-:W-:-:S03]  /*10160*/  IADD3 R0, R10, 0x8, RZ ;  /* 0x000000080a007810 */ /* 0x000fc60007ffe0ff */
[----:B------:R1:W-:Y:S01]  /*10170*/  STS.64 [R19+0x4800], R118 ;  /* 0x0048007613007388 */ /* 0x0003e20000000a00 */
[----:B------:R-:W-:Y:S06]  /*10180*/  BAR.SYNC.DEFER_BLOCKING 0x0 ;  /* 0x0000000000007b1d */ /* 0x000fec0000010000 */
[----:B------:R-:W-:Y:S05]  /*10190*/  @P5 BRA `(.L_x_3568) ;  /* 0x00000000002c5947 */ /* 0x000fea0003800000 */
        /* <DEDUP_REMOVED lines=11> */
.L_x_3568:
[----:B------:R-:W-:Y:S05]  /*10250*/  BSYNC B0 ;  /* 0x0000000000007941 */ /* 0x000fea0003800000 */
.L_x_3567:
[----:B------:R-:W3:Y:S01]  /*10260*/  LDS.128 R68, [R9] ;  /* 0x0000000009447984 */ /* 0x000ee20000000c00 */
[----:B------:R-:W-:Y:S01]  /*10270*/  ULDC UR4, c[0x0][0x2dc] ;  /* 0x0000b70000047ab9 */ /* 0x000fe20000000800 */
[----:B------:R-:W-:Y:S01]  /*10280*/  IMAD.WIDE R72, R10, 0x80, R72 ;  /* 0x000000800a487825 */ /* 0x000fe200078e0248 */
[-C--:B------:R-:W-:Y:S01]  /*10290*/  ISETP.GE.AND P6, PT, R0, R227.reuse, PT ;  /* 0x000000e30000720c */ /* 0x080fe20003fc6270 */
[----:B------:R-:W4:Y:S02]  /*102a0*/  LDS.128 R36, [R9+0x4000] ;  /* 0x0040000009247984 */ /* 0x000f240000000c00 */
[----:B------:R-:W-:Y:S01]  /*102b0*/  IMAD R3, R5, UR4, RZ ;  /* 0x0000000405037c24 */ /* 0x000fe2000f8e02ff */
[----:B------:R-:W-:Y:S01]  /*102c0*/  ULDC.64 UR4, c[0x0][0x288] ;  /* 0x0000a20000047ab9 */ /* 0x000fe20000000a00 */
[----:B------:R-:W5:Y:S01]  /*102d0*/  LDS.128 R64, [R9+0x800] ;  /* 0x0008000009407984 */ /* 0x000f620000000c00 */
[C---:B------:R-:W-:Y:S02]  /*102e0*/  VIADD R2, R10.reuse, 0x10 ;  /* 0x000000100a027836 */ /* 0x040fe40000000000 */
[C---:B------:R-:W-:Y:S01]  /*102f0*/  IADD3 R72, P0, R3.reuse, R72, RZ ;  /* 0x0000004803487210 */ /* 0x040fe20007f1e0ff */
[----:B------:R-:W5:Y:S01]  /*10300*/  LDS.128 R60, [R9+0x1000] ;  /* 0x00100000093c7984 */ /* 0x000f620000000c00 */
[----:B------:R-:W-:Y:S01]  /*10310*/  VIADD R0, R10, 0x18 ;  /* 0x000000180a007836 */ /* 0x000fe20000000000 */
[----:B------:R-:W-:Y:S01]  /*10320*/  ISETP.GE.AND P5, PT, R2, R227, PT ;  /* 0x000000e30200720c */ /* 0x000fe20003fa6270 */
[C---:B------:R-:W-:Y:S01]  /*10330*/  VIADD R8, R10.reuse, 0x20 ;  /* 0x000000200a087836 */ /* 0x040fe20000000000 */
[----:B------:R-:W5:Y:S01]  /*10340*/  LDS.128 R56, [R9+0x1800] ;  /* 0x0018000009387984 */ /* 0x000f620000000c00 */
[----:B------:R-:W-:Y:S01]  /*10350*/  LEA.HI.X.SX32 R3, R3, R73, 0x1, P0 ;  /* 0x0000004903037211 */ /* 0x000fe200000f0eff */
[C---:B------:R-:W-:Y:S01]  /*10360*/  VIADD R2, R10.reuse, 0x28 ;  /* 0x000000280a027836 */ /* 0x040fe20000000000 */
[----:B------:R-:W-:Y:S01]  /*10370*/  ISETP.GE.AND P0, PT, R10, R227, PT ;  /* 0x000000e30a00720c */ /* 0x000fe20003f06270 */
[----:B------:R-:W5:Y:S01]  /*10380*/  LDS.128 R52, [R9+0x2000] ;  /* 0x0020000009347984 */ /* 0x000f620000000c00 */
[----:B------:R-:W-:-:S02]  /*10390*/  LEA R74, P1, R72, UR4, 0x2 ;  /* 0x00000004484a7c11 */ /* 0x000fc4000f8210ff */
[-C--:B------:R-:W-:Y:S01]  /*103a0*/  ISETP.GE.AND P4, PT, R0, R227.reuse, PT ;  /* 0x000000e30000720c */ /* 0x080fe20003f86270 */
[----:B------:R-:W5:Y:S01]  /*103b0*/  LDS.128 R48, [R9+0x2800] ;  /* 0x0028000009307984 */ /* 0x000f620000000c00 */
[----:B------:R-:W-:Y:S01]  /*103c0*/  VIADD R0, R10, 0x30 ;  /* 0x000000300a007836 */ /* 0x000fe20000000000 */
[----:B------:R-:W-:Y:S01]  /*103d0*/  LEA.HI.X R75, R72, UR5, R3, 0x2, P1 ;  /* 0x00000005484b7c11 */ /* 0x000fe200088f1403 */
[----:B------:R-:W-:Y:S01]  /*103e0*/  VIADD R10, R10, 0x38 ;  /* 0x000000380a0a7836 */ /* 0x000fe20000000000 */
[----:B------:R-:W5:Y:S01]  /*103f0*/  LDS.128 R44, [R9+0x3000] ;  /* 0x00300000092c7984 */ /* 0x000f620000000c00 */
[-C--:B------:R-:W-:Y:S02]  /*10400*/  ISETP.GE.AND P3, PT, R8, R227.reuse, PT ;  /* 0x000000e30800720c */ /* 0x080fe40003f66270 */
[-C--:B------:R-:W-:Y:S01]  /*10410*/  ISETP.GE.AND P2, PT, R2, R227.reuse, PT ;  /* 0x000000e30200720c */ /* 0x080fe20003f46270 */
[----:B------:R-:W5:Y:S01]  /*10420*/  LDS.128 R32, [R9+0x4800] ;  /* 0x0048000009207984 */ /* 0x000f620000000c00 */
[----:B------:R-:W-:-:S03]  /*10430*/  ISETP.GE.AND P1, PT, R0, R227, PT ;  /* 0x000000e30000720c */ /* 0x000fc60003f26270 */
[----:B------:R-:W5:Y:S04]  /*10440*/  LDS.128 R28, [R9+0x5000] ;  /* 0x00500000091c7984 */ /* 0x000f680000000c00 */
[----:B------:R-:W5:Y:S04]  /*10450*/  LDS.128 R24, [R9+0x5800] ;  /* 0x0058000009187984 */ /* 0x000f680000000c00 */
[----:B------:R-:W5:Y:S04]  /*10460*/  LDS.128 R20, [R9+0x6000] ;  /* 0x0060000009147984 */ /* 0x000f680000000c00 */
[----:B-1----:R-:W1:Y:S04]  /*10470*/  LDS.128 R16, [R9+0x6800] ;  /* 0x0068000009107984 */ /* 0x002e680000000c00 */
[----:B------:R-:W1:Y:S04]  /*10480*/  LDS.128 R12, [R9+0x7000] ;  /* 0x00700000090c7984 */ /* 0x000e680000000c00 */
[----:B------:R1:W1:Y:S04]  /*10490*/  LDS.128 R40, [R9+0x3800] ;  /* 0x0038000009287984 */ /* 0x0002680000000c00 */
[----:B--2---:R2:W1:Y:S04]  /*104a0*/  LDS.128 R4, [R9+0x7800] ;  /* 0x0078000009047984 */ /* 0x0044680000000c00 */
[----:B---3--:R2:W-:Y:S04]  /*104b0*/  @!P0 STG.E.64 desc[UR12][R74.64], R68 ;  /* 0x000000444a008986 */ /* 0x0085e8000c101b0c */
[----:B------:R2:W-:Y:S04]  /*104c0*/  @!P0 STG.E.64 desc[UR12][R74.64+0x8], R70 ;  /* 0x000008464a008986 */ /* 0x0005e8000c101b0c */
[----:B----4-:R2:W-:Y:S01]  /*104d0*/  @!P0 STG.E.128 desc[UR12][R74.64+0x100], R36 ;  /* 0x000100244a008986 */ /* 0x0105e2000c101d0c */
[----:B------:R-:W-:-:S03]  /*104e0*/  ISETP.GE.AND P0, PT, R10, R227, PT ;  /* 0x000000e30a00720c */ /* 0x000fc60003f06270 */
[----:B-----5:R2:W-:Y:S04]  /*104f0*/  @!P6 STG.E.128 desc[UR12][R74.64+0x1000], R64 ;  /* 0x001000404a00e986 */ /* 0x0205e8000c101d0c */
[----:B------:R2:W-:Y:S04]  /*10500*/  @!P5 STG.E.128 desc[UR12][R74.64+0x2000], R60 ;  /* 0x0020003c4a00d986 */ /* 0x0005e8000c101d0c */
        /* <DEDUP_REMOVED lines=8> */
[----:B-1----:R2:W-:Y:S04]  /*10590*/  @!P2 STG.E.128 desc[UR12][R74.64+0x5100], R16 ;  /* 0x005100104a00a986 */ /* 0x0025e8000c101d0c */
[----:B------:R2:W-:Y:S01]  /*105a0*/  @!P1 STG.E.128 desc[UR12][R74.64+0x6100], R12 ;  /* 0x0061000c4a009986 */ /* 0x0005e2000c101d0c */
[----:B------:R-:W-:Y:S05]  /*105b0*/  @P0 EXIT ;  /* 0x000000000000094d */ /* 0x000fea0003800000 */
[----:B------:R-:W-:Y:S04]  /*105c0*/  STG.E.128 desc[UR12][R74.64+0x7000], R40 ;  /* 0x007000284a007986 */ /* 0x000fe8000c101d0c */
[----:B------:R-:W-:Y:S01]  /*105d0*/  STG.E.128 desc[UR12][R74.64+0x7100], R4 ;  /* 0x007100044a007986 */ /* 0x000fe2000c101d0c */
[----:B------:R-:W-:Y:S05]  /*105e0*/  EXIT ;  /* 0x000000000000794d */ /* 0x000fea0003800000 */
.L_x_3569:
        /* <DEDUP_REMOVED lines=9> */
.L_x_8382:


//--------------------- .text._ZN5flash24flash_fwd_splitkv_kernelI23Flash_fwd_kernel_traitsILi128ELi64ELi128ELi4ELb0ELb0EN7cutlass6half_tE19Flash_kernel_traitsILi128ELi64ELi128ELi4ES3_EELb1ELb0ELb0ELb0ELb1ELb1ELb1ELb0EEEvNS_16Flash_fwd_paramsE --------------------------
	.section	.text._ZN5flash24flash_fwd_splitkv_kernelI23Flash_fwd_kernel_traitsILi128ELi64ELi128ELi4ELb0ELb0EN7cutlass6half_tE19Flash_kernel_traitsILi128ELi64ELi128ELi4ES3_EELb1ELb0ELb0ELb0ELb1ELb1ELb1ELb0EEEvNS_16Flash_fwd_paramsE,"ax",@progbits
	.align	128
        .global         _ZN5flash24flash_fwd_splitkv_kernelI23Flash_fwd_kernel_traitsILi128ELi64ELi128ELi4ELb0ELb0EN7cutlass6half_tE19Flash_kernel_traitsILi128ELi64ELi128ELi4ES3_EELb1ELb0ELb0ELb0ELb1ELb1ELb1ELb0EEEvNS_16Flash_fwd_paramsE
        .type           _ZN5flash24flash_fwd_splitkv_kernelI23Flash_fwd_kernel_traitsILi128ELi64ELi128ELi4ELb0ELb0EN7cutlass6half_tE19Flash_kernel_traitsILi128ELi64ELi128ELi4ES3_EELb1ELb0ELb0ELb0ELb1ELb1ELb1ELb0EEEvNS_16Flash_fwd_paramsE,@function
        .size           _ZN5flash24flash_fwd_splitkv_kernelI23Flash_fwd_kernel_traitsILi128ELi64ELi128ELi4ELb0ELb0EN7cutlass6half_tE19Flash_kernel_traitsILi128ELi64ELi128ELi4ES3_EELb1ELb0ELb0ELb0ELb1ELb1ELb1ELb0EEEvNS_16Flash_fwd_paramsE,(.L_x_8383 - _ZN5flash24flash_fwd_splitkv_kernelI23Flash_fwd_kernel_traitsILi128ELi64ELi128ELi4ELb0ELb0EN7cutlass6half_tE19Flash_kernel_traitsILi128ELi64ELi128ELi4ES3_EELb1ELb0ELb0ELb0ELb1ELb1ELb1ELb0EEEvNS_16Flash_fwd_paramsE)
        .other          _ZN5flash24flash_fwd_splitkv_kernelI23Flash_fwd_kernel_traitsILi128ELi64ELi128ELi4ELb0ELb0EN7cutlass6half_tE19Flash_kernel_traitsILi128ELi64ELi128ELi4ES3_EELb1ELb0ELb0ELb0ELb1ELb1ELb1ELb0EEEvNS_16Flash_fwd_paramsE,@"STO_CUDA_ENTRY STV_DEFAULT"
_ZN5flash24flash_fwd_splitkv_kernelI23Flash_fwd_kernel_traitsILi128ELi64ELi128ELi4ELb0ELb0EN7cutlass6half_tE19Flash_kernel_traitsILi128ELi64ELi128ELi4ES3_EELb1ELb0ELb0ELb0ELb1ELb1ELb1ELb0EEEvNS_16Flash_fwd_paramsE:
.text._ZN5flash24flash_fwd_splitkv_kernelI23Flash_fwd_kernel_traitsILi128ELi64ELi128ELi4ELb0ELb0EN7cutlass6half_tE19Flash_kernel_traitsILi128ELi64ELi128ELi4ES3_EELb1ELb0ELb0ELb0ELb1ELb1ELb1ELb0EEEvNS_16Flash_fwd_paramsE:
        /* <DEDUP_REMOVED lines=59> */
.L_x_3570:
[----:B------:R-:W1:Y:S02]  /*03b0*/  LDC R7, c[0x0][0x2c8] ;  /* 0x0000b200ff077b82 */ /* 0x000e640000000800 */
.L_x_3571:
        /* <DEDUP_REMOVED lines=72> */
[C---:B------:R-:W-:Y:S02]  /*0840*/  VIADD R4, R0.reuse, 0x8 ;  /* 0x0000000800047836 */ /* 0x040fe40000000000 */
[C---:B------:R-:W-:Y:S02]  /*0850*/  VIADD R12, R0.reuse, 0x10 ;  /* 0x00000010000c7836 */ /* 0x040fe40000000000 */
[----:B------:R-:W-:Y:S02]  /*0860*/  VIADD R8, R0, 0x20 ;  /* 0x0000002000087836 */ /* 0x000fe40000000000 */
[----:B--2---:R-:W-:-:S02]  /*0870*/  IMAD R2, R6, R2, R241 ;  /* 0x0000000206027224 */ /* 0x004fc400078e02f1 */
[----:B------:R-:W-:Y:S02]  /*0880*/  IMAD.SHL.U32 R6, R7, 0x4, RZ ;  /* 0x0000000407067824 */ /* 0x000fe400078e00ff */
[----:B------:R-:W-:-:S03]  /*0890*/  IMAD R2, R2, R5, R28 ;  /* 0x0000000502027224 */ /* 0x000fc600078e021c */
[--C-:B------:R-:W-:Y:S01]  /*08a0*/  SHF.R.S32.HI R7, RZ, 0x1f, R6.reuse ;  /* 0x0000001fff077819 */ /* 0x100fe20000011406 */
[--C-:B------:R-:W-:Y:S02]  /*08b0*/  IMAD R3, R2, R3, R141.reuse ;  /* 0x0000000302037224 */ /* 0x100fe400078e028d */
[----:B------:R-:W-:Y:S02]  /*08c0*/  IMAD.IADD R141, R138, 0x1, -R141 ;  /* 0x000000018a8d7824 */ /* 0x000fe400078e0a8d */
[----:B------:R-:W-:Y:S01]  /*08d0*/  IMAD R5, R3, UR4, RZ ;  /* 0x0000000403057c24 */ /* 0x000fe2000f8e02ff */
[----:B------:R-:W-:Y:S01]  /*08e0*/  ULDC.64 UR4, c[0x0][0x288] ;  /* 0x0000a20000047ab9 */ /* 0x000fe20000000a00 */
[C---:B------:R-:W-:Y:S01]  /*08f0*/  IMAD.WIDE R6, R0.reuse, 0x80, R6 ;  /* 0x0000008000067825 */ /* 0x040fe200078e0206 */
[-C--:B------:R-:W-:Y:S02]  /*0900*/  ISETP.GE.AND P3, PT, R0, R141.reuse, PT ;  /* 0x0000008d0000720c */ /* 0x080fe40003f66270 */
[----:B------:R-:W-:-:S02]  /*0910*/  ISETP.GE.AND P2, PT, R4, R141, PT ;  /* 0x0000008d0400720c */ /* 0x000fc40003f46270 */
[C---:B------:R-:W-:Y:S01]  /*0920*/  IADD3 R2, P0, R5.reuse, R6, RZ ;  /* 0x0000000605027210 */ /* 0x040fe20007f1e0ff */
[----:B------:R-:W-:Y:S01]  /*0930*/  VIADD R6, R0, 0x28 ;  /* 0x0000002800067836 */ /* 0x000fe20000000000 */
[----:B------:R-:W-:Y:S02]  /*0940*/  ISETP.GE.AND P1, PT, R12, R141, PT ;  /* 0x0000008d0c00720c */ /* 0x000fe40003f26270 */
[----:B------:R-:W-:Y:S02]  /*0950*/  LEA.HI.X.SX32 R5, R5, R7, 0x1, P0 ;  /* 0x0000000705057211 */ /* 0x000fe400000f0eff */
[----:B------:R-:W-:Y:S02]  /*0960*/  LEA R14, P0, R2, UR4, 0x2 ;  /* 0x00000004020e7c11 */ /* 0x000fe4000f8010ff */
[-C--:B------:R-:W-:Y:S02]  /*0970*/  ISETP.GE.AND P4, PT, R8, R141.reuse, PT ;  /* 0x0000008d0800720c */ /* 0x080fe40003f86270 */
[----:B------:R-:W-:Y:S01]  /*0980*/  LEA.HI.X R15, R2, UR5, R5, 0x2, P0 ;  /* 0x00000005020f7c11 */ /* 0x000fe200080f1405 */
[----:B------:R-:W-:Y:S01]  /*0990*/  VIADD R2, R0, 0x38 ;  /* 0x0000003800027836 */ /* 0x000fe20000000000 */
[-C--:B------:R-:W-:Y:S01]  /*09a0*/  ISETP.GE.AND P0, PT, R10, R141.reuse, PT ;  /* 0x0000008d0a00720c */ /* 0x080fe20003f06270 */
[----:B------:R-:W-:Y:S01]  /*09b0*/  ULDC.64 UR4, c[0x0][0x2b8] ;  /* 0x0000ae0000047ab9 */ /* 0x000fe20000000a00 */
[-C--:B------:R-:W-:Y:S01]  /*09c0*/  ISETP.GE.OR P5, PT, R4, R141.reuse, P6 ;  /* 0x0000008d0400720c */ /* 0x080fe200037a6670 */
[----:B------:R-:W-:Y:S01]  /*09d0*/  VIADD R4, R0, 0x30 ;  /* 0x0000003000047836 */ /* 0x000fe20000000000 */
[----:B------:R-:W-:Y:S01]  /*09e0*/  SHF.R.S32.HI R5, RZ, 0x1f, R3 ;  /* 0x0000001fff057819 */ /* 0x000fe20000011403 */
[----:B------:R1:W-:Y:S04]  /*09f0*/  @!P3 STG.E.128 desc[UR12][R14.64], RZ ;  /* 0x000000ff0e00b986 */ /* 0x0003e8000c101d0c */
[----:B------:R1:W-:Y:S01]  /*0a00*/  @!P3 STG.E.128 desc[UR12][R14.64+0x100], RZ ;  /* 0x000100ff0e00b986 */ /* 0x0003e2000c101d0c */
[----:B------:R-:W-:-:S03]  /*0a10*/  ISETP.GE.AND P3, PT, R6, R141, PT ;  /* 0x0000008d0600720c */ /* 0x000fc60003f66270 */
[----:B------:R1:W-:Y:S04]  /*0a20*/  @!P0 STG.E.128 desc[UR12][R14.64+0x3000], RZ ;  /* 0x003000ff0e008986 */ /* 0x0003e8000c101d0c */
[----:B------:R1:W-:Y:S01]  /*0a30*/  @!P0 STG.E.128 desc[UR12][R14.64+0x3100], RZ ;  /* 0x003100ff0e008986 */ /* 0x0003e2000c101d0c */
[----:B------:R-:W-:-:S03]  /*0a40*/  IADD3 R3, P0, R3, R0, RZ ;  /* 0x0000000003037210 */ /* 0x000fc60007f1e0ff */
[----:B------:R1:W-:Y:S04]  /*0a50*/  @!P2 STG.E.128 desc[UR12][R14.64+0x1000], RZ ;  /* 0x001000ff0e00a986 */ /* 0x0003e8000c101d0c */
[----:B------:R1:W-:Y:S01]  /*0a60*/  @!P2 STG.E.128 desc[UR12][R14.64+0x1100], RZ ;  /* 0x001100ff0e00a986 */ /* 0x0003e2000c101d0c */
[----:B------:R-:W-:-:S03]  /*0a70*/  ISETP.GE.AND P2, PT, R4, R141, PT ;  /* 0x0000008d0400720c */ /* 0x000fc60003f46270 */
[----:B------:R1:W-:Y:S04]  /*0a80*/  @!P1 STG.E.128 desc[UR12][R14.64+0x2000], RZ ;  /* 0x002000ff0e009986 */ /* 0x0003e8000c101d0c */
        /* <DEDUP_REMOVED lines=38> */
.L_x_3572:
        /* <DEDUP_REMOVED lines=24> */
.L_x_3573:
[----:B------:R-:W-:Y:S05]  /*0e70*/  @!P0 BRA `(.L_x_3574) ;  /* 0x00000004003c8947 */ /* 0x000fea0003800000 */
[----:B------:R-:W3:Y:S01]  /*0e80*/  LDC R10, c[0x0][0x380] ;  /* 0x0000e000ff0a7b82 */ /* 0x000ee20000000800 */
[----:B------:R-:W-:Y:S02]  /*0e90*/  LEA R13, R37, 0xffffff80, 0x7 ;  /* 0xffffff80250d7811 */ /* 0x000fe400078e38ff */
[----:B------:R-:W-:Y:S01]  /*0ea0*/  MOV R6, RZ ;  /* 0x000000ff00067202 */ /* 0x000fe20000000f00 */
[----:B------:R-:W-:Y:S01]  /*0eb0*/  IMAD.MOV.U32 R16, RZ, RZ, RZ ;  /* 0x000000ffff107224 */ /* 0x000fe200078e00ff */
[----:B------:R-:W-:-:S03]  /*0ec0*/  ULDC.64 UR4, c[0x0][0x230] ;  /* 0x00008c0000047ab9 */ /* 0x000fc60000000a00 */
[----:B------:R-:W4:Y:S01]  /*0ed0*/  LDC.64 R192, c[0x0][0x248] ;  /* 0x00009200ffc07b82 */ /* 0x000f220000000a00 */
[----:B---3-5:R-:W-:-:S04]  /*0ee0*/  IABS R5, R10 ;  /* 0x0000000a00057213 */ /* 0x028fc80000000000 */
[----:B------:R-:W3:Y:S08]  /*0ef0*/  I2F.RP R8, R5 ;  /* 0x0000000500087306 */ /* 0x000ef00000209400 */
[----:B---3--:R-:W3:Y:S02]  /*0f00*/  MUFU.RCP R7, R8 ;  /* 0x0000000800077308 */ /* 0x008ee40000001000 */
[----:B---3--:R-:W-:-:S06]  /*0f10*/  IADD3 R7, R7, 0xffffffe, RZ ;  /* 0x0ffffffe07077810 */ /* 0x008fcc0007ffe0ff */
[----:B------:R-:W2:Y:S02]  /*0f20*/  F2I.FTZ.U32.TRUNC.NTZ R7, R7 ;  /* 0x0000000700077305 */ /* 0x000ea4000021f000 */
[----:B--2---:R-:W-:-:S04]  /*0f30*/  IMAD.MOV R2, RZ, RZ, -R7 ;  /* 0x000000ffff027224 */ /* 0x004fc800078e0a07 */
[----:B------:R-:W-:Y:S01]  /*0f40*/  IMAD R3, R2, R5, RZ ;  /* 0x0000000502037224 */ /* 0x000fe200078e02ff */
[----:B------:R-:W-:-:S03]  /*0f50*/  IABS R2, R13 ;  /* 0x0000000d00027213 */ /* 0x000fc60000000000 */
[----:B------:R-:W-:Y:S02]  /*0f60*/  IMAD.HI.U32 R6, R7, R3, R6 ;  /* 0x0000000307067227 */ /* 0x000fe400078e0006 */
[----:B------:R-:W2:Y:S02]  /*0f70*/  LDC R7, c[0x0][0x278] ;  /* 0x00009e00ff077b82 */ /* 0x000ea40000000800 */
        /* <DEDUP_REMOVED lines=16> */
[----:B--2---:R-:W-:-:S04]  /*1080*/  IABS R2, R7 ;  /* 0x0000000700027213 */ /* 0x004fc80000000000 */
[----:B------:R-:W2:Y:S08]  /*1090*/  I2F.RP R11, R2 ;  /* 0x00000002000b7306 */ /* 0x000eb00000209400 */
[----:B--2---:R-:W2:Y:S02]  /*10a0*/  MUFU.RCP R8, R11 ;  /* 0x0000000b00087308 */ /* 0x004ea40000001000 */
[----:B--2---:R-:W-:-:S06]  /*10b0*/  VIADD R8, R8, 0xffffffe ;  /* 0x0ffffffe08087836 */ /* 0x004fcc0000000000 */
[----:B------:R-:W2:Y:S02]  /*10c0*/  F2I.FTZ.U32.TRUNC.NTZ R17, R8 ;  /* 0x0000000800117305 */ /* 0x000ea4000021f000 */
[----:B--2---:R-:W-:Y:S02]  /*10d0*/  IADD3 R3, RZ, -R17, RZ ;  /* 0x80000011ff037210 */ /* 0x004fe40007ffe0ff */
[----:B------:R-:W-:-:S03]  /*10e0*/  IADD3 R8, -R9, RZ, RZ ;  /* 0x000000ff09087210 */ /* 0x000fc60007ffe1ff */
[----:B------:R-:W-:Y:S01]  /*10f0*/  IMAD R5, R3, R2, RZ ;  /* 0x0000000203057224 */ /* 0x000fe200078e02ff */
[----:B------:R-:W-:Y:S01]  /*1100*/  IABS R3, R28 ;  /* 0x0000001c00037213 */ /* 0x000fe20000000000 */
[----:B------:R-:W-:Y:S02]  /*1110*/  IMAD R13, R10, R8, R13 ;  /* 0x000000080a0d7224 */ /* 0x000fe400078e020d */
[----:B------:R-:W-:Y:S01]  /*1120*/  IMAD.HI.U32 R16, R17, R5, R16 ;  /* 0x0000000511107227 */ /* 0x000fe200078e0010 */
[----:B------:R-:W-:Y:S02]  /*1130*/  MOV R5, R3 ;  /* 0x0000000300057202 */ /* 0x000fe40000000f00 */
[----:B------:R-:W-:-:S03]  /*1140*/  SHF.R.S32.HI R23, RZ, 0x1f, R13 ;  /* 0x0000001fff177819 */ /* 0x000fc6000001140d */
[----:B------:R-:W-:-:S04]  /*1150*/  IMAD.HI.U32 R17, R16, R5, RZ ;  /* 0x0000000510117227 */ /* 0x000fc800078e00ff */
[----:B------:R-:W-:-:S04]  /*1160*/  IMAD.MOV R3, RZ, RZ, -R17 ;  /* 0x000000ffff037224 */ /* 0x000fc800078e0a11 */
[----:B------:R-:W-:-:S05]  /*1170*/  IMAD R3, R2, R3, R5 ;  /* 0x0000000302037224 */ /* 0x000fca00078e0205 */
        /* <DEDUP_REMOVED lines=31> */
.L_x_3574:
        /* <DEDUP_REMOVED lines=49> */
.L_x_3576:
        /* <DEDUP_REMOVED lines=28> */
.L_x_3575:
[----:B------:R-:W-:Y:S01]  /*1840*/  ISETP.NE.AND P1, PT, R0, -0x1, PT ;  /* 0xffffffff0000780c */ /* 0x000fe20003f25270 */
[----:B------:R-:W-:Y:S01]  /*1850*/  IMAD.IADD R231, R138, 0x1, -R141 ;  /* 0x000000018ae77824 */ /* 0x000fe200078e0a8d */
[----:B-1----:R-:W-:Y:S01]  /*1860*/  SHF.R.S32.HI R139, RZ, 0x1f, R4 ;  /* 0x0000001fff8b7819 */ /* 0x002fe20000011404 */
[----:B------:R-:W-:Y:S01]  /*1870*/  ULDC.64 UR4, c[0x0][0x258] ;  /* 0x0000960000047ab9 */ /* 0x000fe20000000a00 */
[----:B------:R-:W-:Y:S01]  /*1880*/  SHF.R.S32.HI R25, RZ, 0x1f, R28 ;  /* 0x0000001fff197819 */ /* 0x000fe2000001141c */
[----:B------:R-:W1:Y:S01]  /*1890*/  S2UR UR6, SR_CgaCtaId ;  /* 0x00000000000679c3 */ /* 0x000e620000008800 */
[----:B-----5:R-:W-:Y:S01]  /*18a0*/  LEA.HI R5, R139, R4, RZ, 0x3 ;  /* 0x000000048b057211 */ /* 0x020fe200078f18ff */
[----:B------:R-:W-:Y:S01]  /*18b0*/  ULDC.64 UR8, c[0x0][0x220] ;  /* 0x0000880000087ab9 */ /* 0x000fe20000000a00 */
[----:B------:R-:W-:Y:S01]  /*18c0*/  IADD3 R237, R37, -0x1, RZ ;  /* 0xffffffff25ed7810 */ /* 0x000fe20007ffe0ff */
[----:B------:R-:W-:Y:S01]  /*18d0*/  IMAD R25, R25, UR4, RZ ;  /* 0x0000000419197c24 */ /* 0x000fe2000f8e02ff */
[----:B------:R-:W-:Y:S01]  /*18e0*/  SHF.R.S32.HI R18, RZ, 0x3, R5 ;  /* 0x00000003ff127819 */ /* 0x000fe20000011405 */
[----:B------:R-:W-:Y:S01]  /*18f0*/  ULDC UR10, c[0x0][0x39c] ;  /* 0x0000e700000a7ab9 */ /* 0x000fe20000000800 */
[----:B------:R-:W-:Y:S01]  /*1900*/  LOP3.LUT R5, R5, 0xfffffff8, RZ, 0xc0, !PT ;  /* 0xfffffff805057812 */ /* 0x000fe200078ec0ff */
[----:B------:R-:W2:Y:S01]  /*1910*/  @P1 LDC.64 R6, c[0x0][0x240] ;  /* 0x00009000ff061b82 */ /* 0x000ea20000000a00 */
[----:B------:R-:W-:Y:S01]  /*1920*/  @!P1 SHF.R.S32.HI R9, RZ, 0x1f, R241 ;  /* 0x0000001fff099819 */ /* 0x000fe200000114f1 */
[C---:B------:R-:W-:Y:S01]  /*1930*/  VIADD R22, R18.reuse, 0x10 ;  /* 0x0000001012167836 */ /* 0x040fe20000000000 */
[-C--:B------:R-:W-:Y:S01]  /*1940*/  ISETP.GE.AND P6, PT, R18, R231.reuse, PT ;  /* 0x000000e71200720c */ /* 0x080fe20003fc6270 */
[----:B------:R-:W-:Y:S01]  /*1950*/  IMAD R25, R28, UR5, R25 ;  /* 0x000000051c197c24 */ /* 0x000fe2000f8e0219 */
[C---:B------:R-:W-:Y:S01]  /*1960*/  IADD3 R20, R18.reuse, 0x20, RZ ;  /* 0x0000002012147810 */ /* 0x040fe20007ffe0ff */
[----:B------:R-:W-:Y:S01]  /*1970*/  IMAD.SHL.U32 R30, R18, 0x40, RZ ;  /* 0x00000040121e7824 */ /* 0x000fe200078e00ff */
[----:B------:R-:W-:Y:S01]  /*1980*/  ISETP.GE.AND P3, PT, R22, R231, PT ;  /* 0x000000e71600720c */ /* 0x000fe20003f66270 */
[----:B------:R-:W3:Y:S01]  /*1990*/  @!P1 LDC.64 R2, c[0x0][0x228] ;  /* 0x00008a00ff029b82 */ /* 0x000ee20000000a00 */
[----:B------:R-:W-:-:S02]  /*19a0*/  SHF.R.S32.HI R19, RZ, 0x1f, R18 ;  /* 0x0000001fff137819 */ /* 0x000fc40000011412 */
[----:B------:R-:W-:Y:S02]  /*19b0*/  LOP3.LUT R30, R30, 0x1c0, RZ, 0xc0, !PT ;  /* 0x000001c01e1e7812 */ /* 0x000fe400078ec0ff */
[----:B------:R-:W-:Y:S01]  /*19c0*/  ISETP.GE.AND P2, PT, R20, R231, PT ;  /* 0x000000e71400720c */ /* 0x000fe20003f46270 */
[----:B------:R-:W-:Y:S01]  /*19d0*/  IMAD.WIDE R14, R15, 0x40, R18 ;  /* 0x000000400f0e7825 */ /* 0x000fe200078e0212 */
[----:B------:R-:W-:Y:S01]  /*19e0*/  LEA.HI R36, R139, R4, RZ, 0x6 ;  /* 0x000000048b247211 */ /* 0x000fe200078f30ff */
[----:B------:R-:W4:Y:S02]  /*19f0*/  LDC.64 R196, c[0x0][0x250] ;  /* 0x00009400ffc47b82 */ /* 0x000f240000000a00 */
[----:B------:R-:W-:Y:S01]  /*1a00*/  IMAD R199, R19, R192, RZ ;  /* 0x000000c013c77224 */ /* 0x000fe200078e02ff */
[----:B------:R-:W-:Y:S01]  /*1a10*/  SHF.L.U32 R36, R36, 0x3, RZ ;  /* 0x0000000324247819 */ /* 0x000fe200000006ff */
[----:B------:R-:W4:Y:S02]  /*1a20*/  @!P3 S2R R32, SR_CgaCtaId ;  /* 0x000000000020b919 */ /* 0x000f240000008800 */
[----:B------:R-:W-:-:S02]  /*1a30*/  IMAD R199, R18, R193, R199 ;  /* 0x000000c112c77224 */ /* 0x000fc400078e02c7 */
        /* <DEDUP_REMOVED lines=10> */
[----:B------:R-:W-:Y:S01]  /*1ae0*/  @!P1 IADD3 R6, R9, R3, RZ ;  /* 0x0000000309069210 */ /* 0x000fe20007ffe0ff */
[----:B------:R-:W-:Y:S01]  /*1af0*/  IMAD.SHL.U32 R2, R237, 0x80, RZ ;  /* 0x00000080ed027824 */ /* 0x000fe200078e00ff */
[----:B------:R-:W2:Y:S01]  /*1b00*/  @!P6 LDC.64 R8, c[0x0][0x240] ;  /* 0x00009000ff08eb82 */ /* 0x000ea20000000a00 */
[----:B------:R-:W-:Y:S02]  /*1b10*/  SHF.R.U32.HI R3, RZ, 0x3, R30 ;  /* 0x00000003ff037819 */ /* 0x000fe4000001161e */
[----:B------:R-:W-:Y:S01]  /*1b20*/  IADD3 R10, P1, R43, R10, RZ ;  /* 0x0000000a2b0a7210 */ /* 0x000fe20007f3e0ff */
[----:B------:R-:W-:Y:S01]  /*1b30*/  IMAD.IADD R5, R137, 0x1, -R2 ;  /* 0x0000000189057824 */ /* 0x000fe200078e0a02 */
[----:B------:R-:W-:Y:S01]  /*1b40*/  LOP3.LUT R3, R26, R3, RZ, 0x3c, !PT ;  /* 0x000000031a037212 */ /* 0x000fe200078e3cff */
[----:B------:R-:W3:Y:S01]  /*1b50*/  @!P2 S2R R30, SR_CgaCtaId ;  /* 0x00000000001ea919 */ /* 0x000ee20000008800 */
[----:B------:R-:W-:-:S02]  /*1b60*/  IADD3.X R11, R27, R6, RZ, P1, !PT ;  /* 0x000000061b0b7210 */ /* 0x000fc40000ffe4ff */
[----:B------:R-:W-:Y:S01]  /*1b70*/  ISETP.GE.AND P5, PT, R18, R5, PT ;  /* 0x000000051200720c */ /* 0x000fe20003fa6270 */
[----:B------:R-:W4:Y:S01]  /*1b80*/  @!P3 LDC.64 R6, c[0x0][0x240] ;  /* 0x00009000ff06bb82 */ /* 0x000f220000000a00 */
[----:B------:R-:W-:Y:S01]  /*1b90*/  IADD3 R24, P1, R43, R24, RZ ;  /* 0x000000182b187210 */ /* 0x000fe20007f3e0ff */
[----:B------:R-:W-:Y:S01]  /*1ba0*/  IMAD.WIDE.U32 R28, R28, UR4, R10 ;  /* 0x000000041c1c7c25 */ /* 0x000fe2000f8e000a */
[----:B------:R-:W-:Y:S01]  /*1bb0*/  UMOV UR4, 0x400 ;  /* 0x0000040000047882 */ /* 0x000fe20000000000 */
[----:B------:R-:W-:Y:S01]  /*1bc0*/  LOP3.LUT R3, R3, 0xfffffe00, R36, 0xf8, !PT ;  /* 0xfffffe0003037812 */ /* 0x000fe200078ef824 */
[----:B-1----:R-:W-:Y:S01]  /*1bd0*/  ULEA UR4, UR6, UR4, 0x18 ;  /* 0x0000000406047291 */ /* 0x002fe2000f8ec03f */
[----:B------:R-:W-:Y:S01]  /*1be0*/  IMAD.IADD R29, R29, 0x1, R25 ;  /* 0x000000011d1d7824 */ /* 0x000fe200078e0219 */
[----:B------:R-:W-:Y:S01]  /*1bf0*/  IADD3 R42, P4, R43, R42, RZ ;  /* 0x0000002a2b2a7210 */ /* 0x000fe20007f9e0ff */
[----:B------:R-:W1:Y:S01]  /*1c00*/  @!P6 LDC.64 R10, c[0x0][0x210] ;  /* 0x00008400ff0aeb82 */ /* 0x000e620000000a00 */
[----:B------:R-:W-:Y:S01]  /*1c10*/  IMAD.X R25, R27, 0x1, R16, P1 ;  /* 0x000000011b197824 */ /* 0x000fe200008e0610 */
[C---:B------:R-:W-:Y:S01]  /*1c20*/  @!P3 IADD3 R16, P1, R14.reuse, 0x10, RZ ;  /* 0x000000100e10b810 */ /* 0x040fe20007f3e0ff */
[--C-:B------:R-:W-:Y:S01]  /*1c30*/  @!P3 IMAD.MOV.U32 R35, RZ, RZ, R29.reuse ;  /* 0x000000ffff23b224 */ /* 0x100fe200078e001d */
[----:B------:R-:W3:Y:S01]  /*1c40*/  @!P5 S2R R26, SR_CgaCtaId ;  /* 0x00000000001ad919 */ /* 0x000ee20000008800 */
[----:B------:R-:W-:Y:S01]  /*1c50*/  LEA R239, R3, UR4, 0x1 ;  /* 0x0000000403ef7c11 */ /* 0x000fe2000f8e08ff */
[----:B--2---:R-:W-:Y:S01]  /*1c60*/  @!P6 IMAD R31, R15, R8, RZ ;  /* 0x000000080f1fe224 */ /* 0x004fe200078e02ff */
[----:B------:R-:W-:Y:S01]  /*1c70*/  IADD3.X R43, R27, R12, RZ, P4, !PT ;  /* 0x0000000c1b2b7210 */ /* 0x000fe200027fe4ff */
[----:B------:R-:W-:Y:S01]  /*1c80*/  @!P6 IMAD.WIDE.U32 R38, R14, R8, R28 ;  /* 0x000000080e26e225 */ /* 0x000fe200078e001c */
[----:B------:R-:W-:-:S03]  /*1c90*/  ULDC.64 UR6, c[0x0][0x268] ;  /* 0x00009a0000067ab9 */ /* 0x000fc60000000a00 */
[----:B------:R-:W-:Y:S02]  /*1ca0*/  @!P6 IMAD R31, R14, R9, R31 ;  /* 0x000000090e1fe224 */ /* 0x000fe400078e021f */
[----:B------:R-:W2:Y:S01]  /*1cb0*/  @!P3 LDC.64 R8, c[0x0][0x210] ;  /* 0x00008400ff08bb82 */ /* 0x000ea20000000a00 */
[----:B------:R-:W-:Y:S02]  /*1cc0*/  @!P3 IMAD.X R33, RZ, RZ, R15, P1 ;  /* 0x000000ffff21b224 */ /* 0x000fe400008e060f */
[----:B------:R-:W-:Y:S02]  /*1cd0*/  @!P6 IMAD.IADD R34, R39, 0x1, R31 ;  /* 0x000000012722e824 */ /* 0x000fe400078e021f */
[----:B----4-:R-:W-:Y:S02]  /*1ce0*/  @!P3 IMAD R33, R33, R6, RZ ;  /* 0x000000062121b224 */ /* 0x010fe400078e02ff */
[----:B------:R-:W-:Y:S01]  /*1cf0*/  IMAD.WIDE.U32 R42, R18, R192, R42 ;  /* 0x000000c0122a7225 */ /* 0x000fe200078e002a */
[----:B-1----:R-:W-:-:S03]  /*1d00*/  @!P6 LEA R44, P1, R38, R10, 0x1 ;  /* 0x0000000a262ce211 */ /* 0x002fc600078208ff */
[----:B------:R-:W-:Y:S01]  /*1d10*/  @!P3 IMAD R10, R16, R7, R33 ;  /* 0x00000007100ab224 */ /* 0x000fe200078e0221 */
[----:B------:R-:W-:Y:S01]  /*1d20*/  MOV R198, R42 ;  /* 0x0000002a00c67202 */ /* 0x000fe20000000f00 */
[----:B------:R-:W-:Y:S01]  /*1d30*/  IMAD.IADD R199, R43, 0x1, R199 ;  /* 0x000000012bc77824 */ /* 0x000fe200078e02c7 */
[----:B------:R-:W-:Y:S01]  /*1d40*/  @!P6 LEA.HI.X R45, R38, R11, R34, 0x1, P1 ;  /* 0x0000000b262de211 */ /* 0x000fe200008f0c22 */
[--C-:B------:R-:W-:Y:S01]  /*1d50*/  @!P3 IMAD.MOV.U32 R34, RZ, RZ, R28.reuse ;  /* 0x000000ffff22b224 */ /* 0x100fe200078e001c */
        /* <DEDUP_REMOVED lines=11> */
[----:B--2---:R-:W-:Y:S01]  /*1e10*/  @!P3 LEA R40, P1, R34, R8, 0x1 ;  /* 0x000000082228b211 */ /* 0x004fe200078208ff */
[----:B------:R-:W-:Y:S01]  /*1e20*/  IMAD.X R23, R19, 0x1, R23, P4 ;  /* 0x0000000113177824 */ /* 0x000fe200020e0617 */
[----:B------:R2:W-:Y:S01]  /*1e30*/  @!P6 LDGSTS.E.BYPASS.LTC128B.128 [R239+0x2000], desc[UR12][R44.64+0x80] ;  /* 0x020000802cefefae */ /* 0x0005e2000b901d4c */
[----:B------:R-:W-:Y:S01]  /*1e40*/  ISETP.GE.AND P6, PT, R16, R231, PT ;  /* 0x000000e71000720c */ /* 0x000fe20003fc6270 */
[----:B------:R-:W-:Y:S01]  /*1e50*/  @!P2 IMAD.MOV.U32 R43, RZ, RZ, R29 ;  /* 0x000000ffff2ba224 */ /* 0x000fe200078e001d */
[----:B------:R-:W4:Y:S01]  /*1e60*/  @!P2 LDC.64 R12, c[0x0][0x210] ;  /* 0x00008400ff0cab82 */ /* 0x000f220000000a00 */
[----:B------:R-:W-:Y:S01]  /*1e70*/  @!P3 LEA.HI.X R41, R34, R9, R10, 0x1, P1 ;  /* 0x000000092229b211 */ /* 0x000fe200008f0c0a */
[----:B------:R-:W-:Y:S01]  /*1e80*/  IMAD.WIDE.U32 R24, R17, UR6, R24 ;  /* 0x0000000611187c25 */ /* 0x000fe2000f8e0018 */
[----:B------:R-:W-:-:S02]  /*1e90*/  @!P2 MOV R9, 0x400 ;  /* 0x000004000009a802 */ /* 0x000fc40000000f00 */
[----:B---3--:R-:W-:Y:S01]  /*1ea0*/  @!P5 LEA R26, R26, R11, 0x18 ;  /* 0x0000000b1a1ad211 */ /* 0x008fe200078ec0ff */
[----:B------:R-:W-:Y:S01]  /*1eb0*/  IMAD R23, R23, R196, RZ ;  /* 0x000000c417177224 */ /* 0x000fe200078e02ff */
[----:B------:R-:W-:Y:S02]  /*1ec0*/  ISETP.GE.AND P4, PT, R22, R5, PT ;  /* 0x000000051600720c */ /* 0x000fe40003f86270 */
[----:B------:R-:W-:Y:S01]  /*1ed0*/  @!P2 IADD3 R35, P1, R14, 0x20, RZ ;  /* 0x000000200e23a810 */ /* 0x000fe20007f3e0ff */
[----:B------:R-:W-:Y:S01]  /*1ee0*/  IMAD R23, R38, R197, R23 ;  /* 0x000000c526177224 */ /* 0x000fe200078e0217 */
[----:B------:R-:W3:Y:S01]  /*1ef0*/  @!P6 LDC.64 R10, c[0x0][0x240] ;  /* 0x00009000ff0aeb82 */ /* 0x000ee20000000a00 */
[----:B------:R-:W-:Y:S01]  /*1f00*/  @!P2 LEA R30, R30, R9, 0x18 ;  /* 0x000000091e1ea211 */ /* 0x000fe200078ec0ff */
[----:B------:R-:W3:Y:S01]  /*1f10*/  @!P6 S2R R27, SR_CgaCtaId ;  /* 0x00000000001be919 */ /* 0x000ee20000008800 */
        /* <DEDUP_REMOVED lines=11> */
[----:B--2---:R-:W-:Y:S01]  /*1fd0*/  @!P6 IMAD.MOV.U32 R45, RZ, RZ, R29 ;  /* 0x000000ffff2de224 */ /* 0x004fe200078e001d */
[----:B------:R-:W-:Y:S01]  /*1fe0*/  @!P6 MOV R44, R28 ;  /* 0x0000001c002ce202 */ /* 0x000fe20000000f00 */
[----:B------:R-:W-:Y:S01]  /*1ff0*/  @!P3 IMAD R29, R3, 0x2, R32 ;  /* 0x00000002031db824 */ /* 0x000fe200078e0220 */
[----:B------:R-:W-:Y:S01]  /*2000*/  @!P2 IADD3 R34, R43, R34, RZ ;  /* 0x000000222b22a210 */ /* 0x000fe20007ffe0ff */
[----:B------:R-:W2:Y:S01]  /*2010*/  @!P5 LDC.64 R14, c[0x0][0x218] ;  /* 0x00008600ff0edb82 */ /* 0x000ea20000000a00 */
[----:B---3--:R-:W-:-:S02]  /*2020*/  @!P6 IMAD R28, R31, R10, RZ ;  /* 0x0000000a1f1ce224 */ /* 0x008fc400078e02ff */
[----:B------:R-:W-:Y:S01]  /*2030*/  @!P2 LEA.HI.X R13, R42, R13, R34, 0x1, P1 ;  /* 0x0000000d2a0da211 */ /* 0x000fe200008f0c22 */
[----:B------:R-:W-:Y:S01]  /*2040*/  @!P2 IMAD R31, R3, 0x2, R30 ;  /* 0x00000002031fa824 */ /* 0x000fe200078e021e */
[----:B------:R-:W-:Y:S01]  /*2050*/  ISETP.GE.AND P1, PT, R20, R5, PT ;  /* 0x000000051400720c */ /* 0x000fe20003f26270 */
[C---:B------:R-:W-:Y:S02]  /*2060*/  @!P6 IMAD R11, R33.reuse, R11, R28 ;  /* 0x0000000b210be224 */ /* 0x040fe400078e021c */
[----:B------:R-:W3:Y:S01]  /*2070*/  @!P4 LDC.64 R6, c[0x0][0x218] ;  /* 0x00008600ff06cb82 */ /* 0x000ee20000000a00 */
[----:B------:R-:W-:Y:S01]  /*2080*/  @!P6 IMAD.WIDE.U32 R44, R33, R10, R44 ;  /* 0x0000000a212ce225 */ /* 0x000fe200078e002c */
[----:B------:R-:W-:Y:S01]  /*2090*/  @!P3 LDGSTS.E.BYPASS.LTC128B.128 [R29+0x800], desc[UR12][R40.64] ;  /* 0x00800000281dbfae */ /* 0x000fe2000b901d4c */
[----:B------:R-:W-:Y:S02]  /*20a0*/  @!P6 MOV R28, 0x400 ;  /* 0x00000400001ce802 */ /* 0x000fe40000000f00 */
[----:B------:R-:W-:Y:S01]  /*20b0*/  @!P6 IMAD.IADD R30, R45, 0x1, R11 ;  /* 0x000000012d1ee824 */ /* 0x000fe200078e020b */
[----:B------:R4:W-:Y:S01]  /*20c0*/  @!P3 LDGSTS.E.BYPASS.LTC128B.128 [R29+0x2800], desc[UR12][R40.64+0x80] ;  /* 0x02800080281dbfae */ /* 0x0009e2000b901d4c */
[----:B------:R-:W-:-:S02]  /*20d0*/  @!P4 MOV R10, 0x400 ;  /* 0x00000400000ac802 */ /* 0x000fc40000000f00 */
[C---:B-1----:R-:W-:Y:S01]  /*20e0*/  @!P6 LEA R32, P3, R44.reuse, R8, 0x1 ;  /* 0x000000082c20e211 */ /* 0x042fe200078608ff */
[----:B------:R-:W-:Y:S01]  /*20f0*/  @!P2 LDGSTS.E.BYPASS.LTC128B.128 [R31+0x1000], desc[UR12][R12.64] ;  /* 0x010000000c1fafae */ /* 0x000fe2000b901d4c */
[----:B------:R-:W-:Y:S02]  /*2100*/  @!P6 LEA R28, R27, R28, 0x18 ;  /* 0x0000001c1b1ce211 */ /* 0x000fe400078ec0ff */
[----:B------:R-:W-:Y:S01]  /*2110*/  @!P6 LEA.HI.X R33, R44, R9, R30, 0x1, P3 ;  /* 0x000000092c21e211 */ /* 0x000fe200018f0c1e */
[----:B------:R1:W-:Y:S01]  /*2120*/  @!P2 LDGSTS.E.BYPASS.LTC128B.128 [R31+0x3000], desc[UR12][R12.64+0x80] ;  /* 0x030000800c1fafae */ /* 0x0003e2000b901d4c */
[----:B------:R-:W3:Y:S01]  /*2130*/  @!P1 LDC.64 R8, c[0x0][0x218] ;  /* 0x00008600ff089b82 */ /* 0x000ee20000000a00 */
[----:B--2---:R-:W-:Y:S01]  /*2140*/  @!P5 LEA R14, P2, R198, R14, 0x1 ;  /* 0x0000000ec60ed211 */ /* 0x004fe200078408ff */
[----:B------:R-:W-:Y:S01]  /*2150*/  VIADD R30, R18, 0x40 ;  /* 0x00000040121e7836 */ /* 0x000fe20000000000 */
[----:B------:R-:W-:Y:S01]  /*2160*/  @!P4 LEA R10, R19, R10, 0x18 ;  /* 0x0000000a130ac211 */ /* 0x000fe200078ec0ff */
[----:B------:R-:W-:Y:S01]  /*2170*/  @!P5 IMAD R19, R3, 0x2, R26 ;  /* 0x000000020313d824 */ /* 0x000fe200078e021a */
[----:B------:R-:W-:-:S02]  /*2180*/  @!P5 LEA.HI.X R15, R198, R15, R199, 0x1, P2 ;  /* 0x0000000fc60fd211 */ /* 0x000fc400010f0cc7 */
[----:B------:R-:W-:Y:S02]  /*2190*/  @!P4 LEA R11, P2, R192, R198, 0x4 ;  /* 0x000000c6c00bc211 */ /* 0x000fe400078420ff */
[----:B------:R-:W-:-:S04]  /*21a0*/  IADD3 R26, R18, 0x60, RZ ;  /* 0x00000060121a7810 */ /* 0x000fc80007ffe0ff */
[----:B------:R-:W-:Y:S01]  /*21b0*/  ISETP.GE.AND P3, PT, R26, R5, PT ;  /* 0x000000051a00720c */ /* 0x000fe20003f66270 */
[C---:B----4-:R-:W-:Y:S01]  /*21c0*/  IMAD.WIDE.U32 R40, R192.reuse, 0x20, RZ ;  /* 0x00000020c0287825 */ /* 0x050fe200078e00ff */
[----:B-1----:R-:W-:Y:S02]  /*21d0*/  @!P4 LEA.HI.X R12, R192, R199, R193, 0x4, P2 ;  /* 0x000000c7c00cc211 */ /* 0x002fe400010f24c1 */
[----:B---3--:R-:W-:Y:S02]  /*21e0*/  @!P4 LEA R34, P2, R11, R6, 0x1 ;  /* 0x000000060b22c211 */ /* 0x008fe400078408ff */
[----:B------:R-:W-:Y:S01]  /*21f0*/  @!P6 LEA R13, R3, R28, 0x1 ;  /* 0x0000001c030de211 */ /* 0x000fe200078e08ff */
[----:B------:R-:W-:Y:S01]  /*2200*/  VIADD R28, R18, 0x50 ;  /* 0x00000050121c7836 */ /* 0x000fe20000000000 */
[----:B------:R-:W-:Y:S01]  /*2210*/  @!P4 LEA.HI.X R35, R11, R7, R12, 0x1, P2 ;  /* 0x000000070b23c211 */ /* 0x000fe200010f0c0c */
[----:B------:R-:W-:Y:S01]  /*2220*/  @!P4 IMAD R11, R3, 0x2, R10 ;  /* 0x00000002030bc824 */ /* 0x000fe200078e020a */
[----:B------:R-:W-:Y:S01]  /*2230*/  SHF.L.U32 R6, R193, 0x5, RZ ;  /* 0x00000005c1067819 */ /* 0x000fe200000006ff */
        /* <DEDUP_REMOVED lines=39> */
[----:B------:R-:W-:-:S02]  /*24b0*/  IMAD R6, R21, UR6, RZ ;  /* 0x0000000615067c24 */ /* 0x000fc4000f8e02ff */
[C---:B------:R-:W-:Y:S02]  /*24c0*/  @!P6 IMAD R21, R3.reuse, 0x2, R8 ;  /* 0x000000020315e824 */ /* 0x040fe400078e0208 */
[----:B------:R-:W-:Y:S01]  /*24d0*/  @!P3 IMAD R32, R3, 0x2, R32 ;  /* 0x000000020320b824 */ /* 0x000fe200078e0220 */
        /* <DEDUP_REMOVED lines=8> */
[----:B------:R-:W-:-:S03]  /*2560*/  @!P5 LEA R19, P1, R192, R198, 0x6 ;  /* 0x000000c6c013d211 */ /* 0x000fc600078230ff */
[----:B------:R-:W4:Y:S01]  /*2570*/  @!P3 LDC.64 R8, c[0x0][0x218] ;  /* 0x00008600ff08bb82 */ /* 0x000f220000000a00 */
[----:B------:R-:W-:Y:S01]  /*2580*/  @!P6 LDGSTS.E.BYPASS.LTC128B.128 [R21+0x5800], desc[UR12][R46.64] ;  /* 0x058000002e15efae */ /* 0x000fe2000b901d4c */
[----:B------:R-:W-:Y:S01]  /*2590*/  @!P5 LEA.HI.X R42, R192, R199, R193, 0x6, P1 ;  /* 0x000000c7c02ad211 */ /* 0x000fe200008f34c1 */
[----:B---3--:R-:W-:Y:S01]  /*25a0*/  IMAD R15, R17, UR7, R6 ;  /* 0x00000007110f7c24 */ /* 0x008fe2000f8e0206 */
[----:B-1----:R-:W-:Y:S01]  /*25b0*/  @!P5 LEA R12, P1, R19, R12, 0x1 ;  /* 0x0000000c130cd211 */ /* 0x002fe200078208ff */
[----:B------:R-:W-:Y:S01]  /*25c0*/  @!P4 IMAD R17, R193, 0x50, RZ ;  /* 0x00000050c111c824 */ /* 0x000fe200078e02ff */
[----:B------:R1:W-:Y:S01]  /*25d0*/  @!P6 LDGSTS.E.BYPASS.LTC128B.128 [R21+0x9800], desc[UR12][R46.64+0x80] ;  /* 0x098000802e15efae */ /* 0x0003e2000b901d4c */
[----:B------:R-:W-:Y:S01]  /*25e0*/  @!P2 IMAD R40, R3, 0x2, R40 ;  /* 0x000000020328a824 */ /* 0x000fe200078e0228 */
[----:B------:R-:W3:Y:S01]  /*25f0*/  @!P2 LDC.64 R6, c[0x0][0x218] ;  /* 0x00008600ff06ab82 */ /* 0x000ee20000000a00 */
[----:B------:R-:W-:Y:S01]  /*2600*/  @!P5 LEA.HI.X R13, R19, R13, R42, 0x1, P1 ;  /* 0x0000000d130dd211 */ /* 0x000fe200008f0c2a */
[----:B------:R-:W-:Y:S01]  /*2610*/  @!P3 IMAD R3, R193, 0x60, RZ ;  /* 0x00000060c103b824 */ /* 0x000fe200078e02ff */
[----:B------:R-:W-:-:S02]  /*2620*/  @!P4 IADD3 R17, R45, R17, RZ ;  /* 0x000000112d11c210 */ /* 0x000fc40007ffe0ff */
[----:B------:R-:W-:Y:S01]  /*2630*/  IADD3 R25, R25, R15, RZ ;  /* 0x0000000f19197210 */ /* 0x000fe20007ffe0ff */
[----:B------:R-:W-:Y:S01]  /*2640*/  @!P5 LDGSTS.E.BYPASS.LTC128B.128 [R36+0x6000], desc[UR12][R12.64] ;  /* 0x060000000c24dfae */ /* 0x000fe2000b901d4c */
[----:B------:R-:W-:Y:S02]  /*2650*/  ISETP.GE.AND P6, PT, R16, R5, PT ;  /* 0x000000051000720c */ /* 0x000fe40003fc6270 */
        /* <DEDUP_REMOVED lines=10> */
[----:B------:R-:W-:Y:S01]  /*2700*/  ISETP.GE.AND P4, PT, R18, R5, PT ;  /* 0x000000051200720c */ /* 0x000fe20003f86270 */
[----:B-1----:R-:W-:Y:S01]  /*2710*/  @!P3 IMAD.WIDE.U32 R46, R192, 0x60, R198 ;  /* 0x00000060c02eb825 */ /* 0x002fe200078e00c6 */
[----:B------:R-:W-:-:S03]  /*2720*/  SHF.L.U32 R18, R18, 0x3, RZ ;  /* 0x0000000312127819 */ /* 0x000fc600000006ff */
[----:B------:R-:W-:Y:S01]  /*2730*/  @!P3 IMAD.IADD R42, R47, 0x1, R3 ;  /* 0x000000012f2ab824 */ /* 0x000fe200078e0203 */
[C---:B----4-:R-:W-:Y:S02]  /*2740*/  @!P3 LEA R8, P1, R46.reuse, R8, 0x1 ;  /* 0x000000082e08b211 */ /* 0x050fe400078208ff */
[----:B------:R-:W-:Y:S02]  /*2750*/  LEA.HI R3, R139, R4, RZ, 0x4 ;  /* 0x000000048b037211 */ /* 0x000fe400078f20ff */
[----:B------:R-:W-:Y:S02]  /*2760*/  @!P3 LEA.HI.X R9, R46, R9, R42, 0x1, P1 ;  /* 0x000000092e09b211 */ /* 0x000fe400008f0c2a */
[C---:B---3--:R-:W-:Y:S01]  /*2770*/  @!P2 LEA R6, P1, R44.reuse, R6, 0x1 ;  /* 0x000000062c06a211 */ /* 0x048fe200078208ff */
[----:B--2---:R-:W-:Y:S02]  /*2780*/  IMAD.IADD R36, R39, 0x1, R23 ;  /* 0x0000000127247824 */ /* 0x004fe400078e0217 */
[----:B------:R-:W-:Y:S01]  /*2790*/  @!P3 LDGSTS.E.BYPASS.LTC128B.128 [R32+0x7000], desc[UR12][R8.64] ;  /* 0x070000000820bfae */ /* 0x000fe2000b901d4c */
[----:B------:R-:W-:Y:S01]  /*27a0*/  @!P2 LEA.HI.X R7, R44, R7, R10, 0x1, P1 ;  /* 0x000000072c07a211 */ /* 0x000fe200008f0c0a */
[----:B------:R-:W-:Y:S01]  /*27b0*/  IMAD.WIDE.U32 R10, R196, 0x20, RZ ;  /* 0x00000020c40a7825 */ /* 0x000fe200078e00ff */
[----:B------:R-:W-:Y:S01]  /*27c0*/  ISETP.GE.AND P1, PT, R20, R5, PT ;  /* 0x000000051400720c */ /* 0x000fe20003f26270 */
[----:B------:R1:W-:Y:S01]  /*27d0*/  @!P3 LDGSTS.E.BYPASS.LTC128B.128 [R32+0xb000], desc[UR12][R8.64+0x80] ;  /* 0x0b0000800820bfae */ /* 0x0003e2000b901d4c */
[----:B------:R-:W-:-:S02]  /*27e0*/  LEA R234, P3, R38, UR8, 0x1 ;  /* 0x0000000826ea7c11 */ /* 0x000fc4000f8608ff */
[----:B------:R-:W-:Y:S01]  /*27f0*/  LEA.HI R139, R139, R4, RZ, 0x5 ;  /* 0x000000048b8b7211 */ /* 0x000fe200078f28ff */
[----:B------:R-:W-:Y:S01]  /*2800*/  @!P2 LDGSTS.E.BYPASS.LTC128B.128 [R40+0x7800], desc[UR12][R6.64] ;  /* 0x078000000628afae */ /* 0x000fe2000b901d4c */
[----:B------:R-:W-:Y:S02]  /*2810*/  LEA.HI.X R233, R38, UR9, R36, 0x1, P3 ;  /* 0x0000000926e97c11 */ /* 0x000fe400098f0c24 */
[----:B------:R-:W-:Y:S01]  /*2820*/  SHF.R.S32.HI R140, RZ, 0x5, R139 ;  /* 0x00000005ff8c7819 */ /* 0x000fe2000001148b */
[----:B------:R2:W-:Y:S01]  /*2830*/  @!P2 LDGSTS.E.BYPASS.LTC128B.128 [R40+0xb800], desc[UR12][R6.64+0x80] ;  /* 0x0b8000800628afae */ /* 0x0005e2000b901d4c */
[----:B------:R-:W-:Y:S01]  /*2840*/  ISETP.GE.AND P2, PT, R22, R5, PT ;  /* 0x000000051600720c */ /* 0x000fe20003f46270 */
[--C-:B------:R-:W-:Y:S01]  /*2850*/  @!P4 IMAD.MOV.U32 R235, RZ, RZ, R233.reuse ;  /* 0x000000ffffebc224 */ /* 0x100fe200078e00e9 */
[----:B------:R-:W-:Y:S01]  /*2860*/  LOP3.LUT R139, R139, 0xffffffe0, RZ, 0xc0, !PT ;  /* 0xffffffe08b8b7812 */ /* 0x000fe200078ec0ff */
[----:B------:R-:W0:Y:S01]  /*2870*/  LDGDEPBAR ;  /* 0x00000000000079af */ /* 0x000e220000000000 */
[----:B------:R-:W-:-:S02]  /*2880*/  @!P6 IMAD.MOV.U32 R19, RZ, RZ, R233 ;  /* 0x000000ffff13e224 */ /* 0x000fc400078e00e9 */
[----:B------:R-:W-:-:S07]  /*2890*/  IADD3 R139, -R139, R4, RZ ;  /* 0x000000048b8b7210 */ /* 0x000fce0007ffe1ff */
[----:B------:R-:W-:Y:S02]  /*28a0*/  @!P2 IADD3 R10, P3, R234, R10, RZ ;  /* 0x0000000aea0aa210 */ /* 0x000fe40007f7e0ff */
[----:B-1----:R-:W-:Y:S02]  /*28b0*/  SHF.L.U32 R8, R197, 0x5, RZ ;  /* 0x00000005c5087819 */ /* 0x002fe400000006ff */
[----:B------:R-:W-:Y:S02]  /*28c0*/  LOP3.LUT R9, R3, 0xfffffff0, RZ, 0xc0, !PT ;  /* 0xfffffff003097812 */ /* 0x000fe400078ec0ff */
[----:B------:R-:W-:Y:S02]  /*28d0*/  @!P2 IADD3.X R11, R233, R11, R8, P3, !PT ;  /* 0x0000000be90ba210 */ /* 0x000fe40001ffe408 */
[----:B------:R-:W-:Y:S01]  /*28e0*/  SHF.R.S32.HI R8, RZ, 0x4, R3 ;  /* 0x00000004ff087819 */ /* 0x000fe20000011403 */
[----:B------:R-:W-:Y:S01]  /*28f0*/  IMAD.SHL.U32 R3, R0, 0x40, RZ ;  /* 0x0000004000037824 */ /* 0x000fe200078e00ff */
[----:B------:R-:W-:Y:S01]  /*2900*/  ISETP.GE.AND P3, PT, R26, R5, PT ;  /* 0x000000051a00720c */ /* 0x000fe20003f66270 */
[----:B------:R-:W-:-:S04]  /*2910*/  DEPBAR.LE SB0, 0x0 ;  /* 0x000080000000791a */ /* 0x000fc80000000000 */
[----:B------:R-:W-:Y:S01]  /*2920*/  BAR.SYNC.DEFER_BLOCKING 0x0 ;  /* 0x0000000000007b1d */ /* 0x000fe20000010000 */
[----:B--2---:R-:W-:Y:S01]  /*2930*/  IMAD.IADD R6, R4, 0x1, -R9 ;  /* 0x0000000104067824 */ /* 0x004fe200078e0a09 */
[----:B------:R-:W-:Y:S02]  /*2940*/  LOP3.LUT R13, R3, 0x1c0, RZ, 0xc0, !PT ;  /* 0x000001c0030d7812 */ /* 0x000fe400078ec0ff */
[----:B------:R-:W-:Y:S02]  /*2950*/  LEA.HI R9, R8, R8, RZ, 0x1 ;  /* 0x0000000808097211 */ /* 0x000fe400078f08ff */
[----:B------:R-:W-:Y:S02]  /*2960*/  SHF.R.S32.HI R7, RZ, 0x1f, R6 ;  /* 0x0000001fff077819 */ /* 0x000fe40000011406 */
[----:B------:R-:W-:Y:S02]  /*2970*/  LOP3.LUT R18, R13, 0x8, R18, 0xf8, !PT ;  /* 0x000000080d127812 */ /* 0x000fe400078ef812 */
[----:B------:R-:W-:-:S02]  /*2980*/  LEA.HI R7, R7, R6, RZ, 0x3 ;  /* 0x0000000607077211 */ /* 0x000fc400078f18ff */
[----:B------:R-:W-:Y:S02]  /*2990*/  LOP3.LUT R9, R9, 0xfffffffe, RZ, 0xc0, !PT ;  /* 0xfffffffe09097812 */ /* 0x000fe400078ec0ff */
[----:B------:R-:W-:Y:S02]  /*29a0*/  SHF.R.U32.HI R13, RZ, 0x3, R13 ;  /* 0x00000003ff0d7819 */ /* 0x000fe4000001160d */
[C---:B------:R-:W-:Y:S01]  /*29b0*/  LOP3.LUT R15, R7.reuse, 0xfffffff8, RZ, 0xc0, !PT ;  /* 0xfffffff8070f7812 */ /* 0x040fe200078ec0ff */
[----:B------:R-:W-:Y:S01]  /*29c0*/  IMAD.IADD R9, R8, 0x1, -R9 ;  /* 0x0000000108097824 */ /* 0x000fe200078e0a09 */
[----:B------:R-:W-:Y:S01]  /*29d0*/  LOP3.LUT R18, R18, R13, RZ, 0x3c, !PT ;  /* 0x0000000d12127212 */ /* 0x000fe200078e3cff */
[----:B------:R-:W-:Y:S02]  /*29e0*/  IMAD.SHL.U32 R7, R7, 0x40, RZ ;  /* 0x0000004007077824 */ /* 0x000fe400078e00ff */
[----:B------:R-:W-:Y:S02]  /*29f0*/  IMAD.IADD R3, R6, 0x1, -R15 ;  /* 0x0000000106037824 */ /* 0x000fe400078e0a0f */
[----:B------:R-:W-:Y:S01]  /*2a00*/  IMAD R229, R9, 0x200, R18 ;  /* 0x0000020009e57824 */ /* 0x000fe200078e0212 */
[----:B------:R-:W-:Y:S01]  /*2a10*/  @P4 STS.128 [R239+0xc000], RZ ;  /* 0x00c000ffef004388 */ /* 0x000fe20000000c00 */
[----:B------:R-:W-:-:S02]  /*2a20*/  @!P6 MOV R18, R234 ;  /* 0x000000ea0012e202 */ /* 0x000fc40000000f00 */
[----:B------:R-:W-:Y:S01]  /*2a30*/  SHF.L.U32 R6, R3, 0x6, RZ ;  /* 0x0000000603067819 */ /* 0x000fe200000006ff */
[----:B------:R-:W-:Y:S01]  /*2a40*/  @P4 STS.128 [R239+0x10000], RZ ;  /* 0x010000ffef004388 */ /* 0x000fe20000000c00 */
[----:B------:R-:W-:Y:S01]  /*2a50*/  LOP3.LUT R7, R7, 0xfffffe00, RZ, 0xc0, !PT ;  /* 0xfffffe0007077812 */ /* 0x000fe200078ec0ff */
[----:B------:R-:W-:Y:S01]  /*2a60*/  @!P6 IMAD.WIDE.U32 R22, R196, 0x60, R18 ;  /* 0x00000060c416e825 */ /* 0x000fe200078e0012 */
[----:B------:R-:W-:Y:S01]  /*2a70*/  LOP3.LUT R6, R6, 0x1c0, RZ, 0xc0, !PT ;  /* 0x000001c006067812 */ /* 0x000fe200078ec0ff */
[----:B------:R-:W-:Y:S01]  /*2a80*/  @!PT LDS RZ, [RZ] ;  /* 0x00000000fffff984 */ /* 0x000fe20000000800 */
[----:B------:R-:W-:Y:S01]  /*2a90*/  @!PT LDS RZ, [RZ] ;  /* 0x00000000fffff984 */ /* 0x000fe20000000800 */
[----:B------:R-:W-:Y:S01]  /*2aa0*/  @!PT LDS RZ, [RZ] ;  /* 0x00000000fffff984 */ /* 0x000fe20000000800 */
[----:B------:R-:W-:Y:S01]  /*2ab0*/  @!P4 LDGSTS.E.BYPASS.LTC128B.128 [R239+0xc000], desc[UR12][R234.64] ;  /* 0x0c000000eaefcfae */ /* 0x000fe2000b901d4c */
[----:B------:R-:W-:-:S03]  /*2ac0*/  LEA R229, R229, UR4, 0x1 ;  /* 0x00000004e5e57c11 */ /* 0x000fc6000f8e08ff */
[----:B------:R1:W-:Y:S01]  /*2ad0*/  @!P4 LDGSTS.E.BYPASS.LTC128B.128 [R239+0x10000], desc[UR12][R234.64+0x80] ;  /* 0x10000080eaefcfae */ /* 0x0003e2000b901d4c */
[----:B------:R-:W-:Y:S01]  /*2ae0*/  ISETP.GE.AND P4, PT, R28, R5, PT ;  /* 0x000000051c00720c */ /* 0x000fe20003f86270 */
[----:B------:R-:W-:Y:S02]  /*2af0*/  VIADD R227, R229, 0x4020 ;  /* 0x00004020e5e37836 */ /* 0x000fe40000000000 */
[----:B------:R-:W-:Y:S04]  /*2b00*/  @P2 STS.128 [R239+0xc800], RZ ;  /* 0x00c800ffef002388 */ /* 0x000fe80000000c00 */
[----:B------:R-:W-:Y:S04]  /*2b10*/  @P2 STS.128 [R239+0x10800], RZ ;  /* 0x010800ffef002388 */ /* 0x000fe80000000c00 */
[----:B------:R-:W-:Y:S01]  /*2b20*/  @!PT LDS RZ, [RZ] ;  /* 0x00000000fffff984 */ /* 0x000fe20000000800 */
[----:B------:R-:W-:Y:S01]  /*2b30*/  @!PT LDS RZ, [RZ] ;  /* 0x00000000fffff984 */ /* 0x000fe20000000800 */
[----:B------:R-:W-:Y:S01]  /*2b40*/  @!PT LDS RZ, [RZ] ;  /* 0x00000000fffff984 */ /* 0x000fe20000000800 */
[----:B------:R-:W-:Y:S02]  /*2b50*/  @!P2 LDGSTS.E.BYPASS.LTC128B.128 [R239+0xc800], desc[UR12][R10.64] ;  /* 0x0c8000000aefafae */ /* 0x000fe4000b901d4c */
[----:B------:R-:W-:-:S02]  /*2b60*/  @!P4 IMAD.MOV.U32 R8, RZ, RZ, R234 ;  /* 0x000000ffff08c224 */ /* 0x000fc400078e00ea */
[----:B------:R2:W-:Y:S01]  /*2b70*/  @!P2 LDGSTS.E.BYPASS.LTC128B.128 [R239+0x10800], desc[UR12][R10.64+0x80] ;  /* 0x108000800aefafae */ /* 0x0005e2000b901d4c */
[C---:B------:R-:W-:Y:S01]  /*2b80*/  @!P1 LEA R16, P2, R196.reuse, R234, 0x6 ;  /* 0x000000eac4109211 */ /* 0x040fe200078430ff */
[----:B------:R-:W-:Y:S02]  /*2b90*/  @!P4 IMAD R12, R197, 0xa0, RZ ;  /* 0x000000a0c50cc824 */ /* 0x000fe400078e02ff */
[----:B------:R-:W-:Y:S01]  /*2ba0*/  @P1 STS.128 [R239+0xd000], RZ ;  /* 0x00d000ffef001388 */ /* 0x000fe20000000c00 */
[----:B------:R-:W-:Y:S02]  /*2bb0*/  @!P1 LEA.HI.X R17, R196, R233, R197, 0x6, P2 ;  /* 0x000000e9c4119211 */ /* 0x000fe400010f34c5 */
[----:B------:R-:W-:Y:S01]  /*2bc0*/  ISETP.GE.AND P2, PT, R14, R5, PT ;  /* 0x000000050e00720c */ /* 0x000fe20003f46270 */
[----:B------:R-:W-:Y:S01]  /*2bd0*/  IMAD.SHL.U32 R5, R9, 0x8, RZ ;  /* 0x0000000809057824 */ /* 0x000fe200078e00ff */
[----:B------:R-:W-:Y:S01]  /*2be0*/  @!P4 MOV R9, R233 ;  /* 0x000000e90009c202 */ /* 0x000fe20000000f00 */
[----:B------:R-:W-:Y:S01]  /*2bf0*/  @!P6 IMAD R14, R197, 0x60, RZ ;  /* 0x00000060c50ee824 */ /* 0x000fe200078e02ff */
[----:B------:R-:W-:Y:S01]  /*2c00*/  @P1 STS.128 [R239+0x11000], RZ ;  /* 0x011000ffef001388 */ /* 0x000fe20000000c00 */
[----:B-1----:R-:W-:Y:S01]  /*2c10*/  @!P3 IMAD.MOV.U32 R235, RZ, RZ, R233 ;  /* 0x000000ffffebb224 */ /* 0x002fe200078e00e9 */
[----:B------:R-:W-:Y:S01]  /*2c20*/  LOP3.LUT R5, R6, 0x8, R5, 0xf8, !PT ;  /* 0x0000000806057812 */ /* 0x000fe200078ef805 */
[----:B------:R-:W-:Y:S01]  /*2c30*/  @!P6 IMAD.IADD R15, R23, 0x1, R14 ;  /* 0x00000001170fe824 */ /* 0x000fe200078e020e */
[----:B------:R-:W-:Y:S01]  /*2c40*/  @!PT LDS RZ, [RZ] ;  /* 0x00000000fffff984 */ /* 0x000fe20000000800 */
[----:B------:R-:W-:Y:S01]  /*2c50*/  @!PT LDS RZ, [RZ] ;  /* 0x00000000fffff984 */ /* 0x000fe20000000800 */
[----:B------:R-:W-:Y:S01]  /*2c60*/  @!PT LDS RZ, [RZ] ;  /* 0x00000000fffff984 */ /* 0x000fe20000000800 */
[----:B------:R-:W-:Y:S01]  /*2c70*/  @!P1 LDGSTS.E.BYPASS.LTC128B.128 [R239+0xd000], desc[UR12][R16.64] ;  /* 0x0d00000010ef9fae */ /* 0x000fe2000b901d4c */
[----:B------:R-:W-:Y:S01]  /*2c80*/  @!P3 IMAD.WIDE.U32 R18, R196, 0xc0, R234 ;  /* 0x000000c0c412b825 */ /* 0x000fe200078e00ea */
[----:B------:R-:W-:-:S02]  /*2c90*/  SHF.R.U32.HI R6, RZ, 0x3, R6 ;  /* 0x00000003ff067819 */ /* 0x000fc40000011606 */
[----:B------:R-:W-:Y:S01]  /*2ca0*/  @!P1 LDGSTS.E.BYPASS.LTC128B.128 [R239+0x11000], desc[UR12][R16.64+0x80] ;  /* 0x1100008010ef9fae */ /* 0x000fe2000b901d4c */
[----:B------:R-:W-:Y:S01]  /*2cb0*/  @!P4 IMAD.WIDE.U32 R20, R196, 0xa0, R8 ;  /* 0x000000a0c414c825 */ /* 0x000fe200078e0008 */
[----:B------:R-:W-:Y:S02]  /*2cc0*/  @!P6 MOV R14, R22 ;  /* 0x00000016000ee202 */ /* 0x000fe40000000f00 */
[----:B------:R-:W-:Y:S01]  /*2cd0*/  LOP3.LUT R6, R5, R6, RZ, 0x3c, !PT ;  /* 0x0000000605067212 */ /* 0x000fe200078e3cff */
[----:B------:R-:W-:Y:S01]  /*2ce0*/  @!P2 IMAD.MOV.U32 R235, RZ, RZ, R233 ;  /* 0x000000ffffeba224 */ /* 0x000fe200078e00e9 */
[----:B------:R-:W-:Y:S01]  /*2cf0*/  @P6 STS.128 [R239+0xd800], RZ ;  /* 0x00d800ffef006388 */ /* 0x000fe20000000c00 */
[-C--:B------:R-:W-:Y:S01]  /*2d00*/  LEA R5, R140, R7.reuse, 0xa ;  /* 0x000000078c057211 */ /* 0x080fe200078e50ff */
[----:B--2---:R-:W-:Y:S01]  /*2d10*/  @!P3 IMAD R10, R197, 0xc0, RZ ;  /* 0x000000c0c50ab824 */ /* 0x004fe200078e02ff */
[----:B------:R-:W-:Y:S01]  /*2d20*/  @!P4 IADD3 R13, R21, R12, RZ ;  /* 0x0000000c150dc210 */ /* 0x000fe20007ffe0ff */
[----:B------:R-:W-:Y:S01]  /*2d30*/  @P6 STS.128 [R239+0x11800], RZ ;  /* 0x011800ffef006388 */ /* 0x000fe20000000c00 */
[----:B------:R-:W-:Y:S01]  /*2d40*/  @!P2 IMAD R8, R197, 0xe0, RZ ;  /* 0x000000e0c508a824 */ /* 0x000fe200078e02ff */
[----:B------:R-:W-:Y:S01]  /*2d50*/  LOP3.LUT R224, R6, R7, RZ, 0xfc, !PT ;  /* 0x0000000706e07212 */ /* 0x000fe200078efcff */
[----:B------:R-:W-:Y:S01]  /*2d60*/  @!P3 IMAD.IADD R11, R19, 0x1, R10 ;  /* 0x00000001130bb824 */ /* 0x000fe200078e020a */
[----:B------:R-:W-:Y:S01]  /*2d70*/  @!PT LDS RZ, [RZ] ;  /* 0x00000000fffff984 */ /* 0x000fe20000000800 */
[----:B------:R-:W-:Y:S01]  /*2d80*/  @!PT LDS RZ, [RZ] ;  /* 0x00000000fffff984 */ /* 0x000fe20000000800 */
[----:B------:R-:W-:Y:S01]  /*2d90*/  @!PT LDS RZ, [RZ] ;  /* 0x00000000fffff984 */ /* 0x000fe20000000800 */
[----:B------:R-:W-:Y:S01]  /*2da0*/  @!P6 LDGSTS.E.BYPASS.LTC128B.128 [R239+0xd800], desc[UR12][R14.64] ;  /* 0x0d8000000eefefae */ /* 0x000fe2000b901d4c */
[----:B------:R-:W-:Y:S01]  /*2db0*/  @!P3 IMAD.MOV.U32 R10, RZ, RZ, R18 ;  /* 0x000000ffff0ab224 */ /* 0x000fe200078e0012 */
[C---:B------:R-:W-:Y:S01]  /*2dc0*/  @!P5 LEA R18, P1, R196.reuse, R234, 0x7 ;  /* 0x000000eac412d211 */ /* 0x040fe200078238ff */
[C---:B------:R-:W-:Y:S01]  /*2dd0*/  @!P2 IMAD.WIDE.U32 R24, R196.reuse, 0xe0, R234 ;  /* 0x000000e0c418a825 */ /* 0x040fe200078e00ea */
[----:B------:R-:W-:Y:S02]  /*2de0*/  @!P6 LDGSTS.E.BYPASS.LTC128B.128 [R239+0x11800], desc[UR12][R14.64+0x80] ;  /* 0x118000800eefefae */ /* 0x000fe4000b901d4c */
[----:B------:R-:W-:Y:S01]  /*2df0*/  @!P5 LEA.HI.X R19, R196, R233, R197, 0x7, P1 ;  /* 0x000000e9c413d211 */ /* 0x000fe200008f3cc5 */
[----:B------:R-:W-:Y:S01]  /*2e00*/  @!P4 IMAD.MOV.U32 R12, RZ, RZ, R20 ;  /* 0x000000ffff0cc224 */ /* 0x000fe200078e0014 */
[----:B------:R-:W-:Y:S01]  /*2e10*/  @P5 STS.128 [R239+0xe000], RZ ;  /* 0x00e000ffef005388 */ /* 0x000fe20000000c00 */
[----:B------:R-:W-:Y:S01]  /*2e20*/  IMAD.IADD R230, R6, 0x1, R5 ;  /* 0x0000000106e67824 */ /* 0x000fe200078e0205 */
[----:B------:R-:W-:Y:S01]  /*2e30*/  @!P2 IADD3 R9, R25, R8, RZ ;  /* 0x000000081909a210 */ /* 0x000fe20007ffe0ff */
[----:B------:R-:W-:Y:S01]  /*2e40*/  @!P2 IMAD.MOV.U32 R8, RZ, RZ, R24 ;  /* 0x000000ffff08a224 */ /* 0x000fe200078e0018 */
[----:B------:R-:W-:Y:S01]  /*2e50*/  @P5 STS.128 [R239+0x12000], RZ ;  /* 0x012000ffef005388 */ /* 0x000fe20000000c00 */
[----:B------:R-:W-:Y:S01]  /*2e60*/  IMAD.MOV.U32 R5, RZ, RZ, 0x10 ;  /* 0x00000010ff057424 */ /* 0x000fe200078e00ff */
[----:B------:R-:W-:Y:S01]  /*2e70*/  LEA R230, R230, UR4, 0x1 ;  /* 0x00000004e6e67c11 */ /* 0x000fe2000f8e08ff */
[----:B------:R-:W-:Y:S01]  /*2e80*/  IMAD R140, R140, 0x10, R141 ;  /* 0x000000108c8c7824 */ /* 0x000fe200078e028d */
        /* <DEDUP_REMOVED lines=32> */
[----:B------:R-:W-:Y:S02]  /*3090*/  @P3 IADD3 R227, R3, -0x20, RZ ;  /* 0xffffffe003e33810 */ /* 0x000fe40007ffe0ff */
[----:B------:R-:W-:Y:S01]  /*30a0*/  IMAD R228, R5, 0x2, R230 ;  /* 0x0000000205e47824 */ /* 0x000fe200078e02e6 */
        /* <DEDUP_REMOVED lines=34> */
[----:B------:R-:W-:Y:S01]  /*32d0*/  IMAD.MOV.U32 R28, RZ, RZ, 0x20 ;  /* 0x00000020ff1c7424 */ /* 0x000fe200078e00ff */
[----:B------:R-:W4:Y:S04]  /*32e0*/  LDSM.16.M88.4 R44, [R227+0x3000] ;  /* 0x00300000e32c783b */ /* 0x000f280000000200 */
[----:B------:R-:W-:Y:S01]  /*32f0*/  HMMA.16816.F32 R48, R76, R50, RZ ;  /* 0x000000324c30723c */ /* 0x000fe200000018ff */
[C---:B------:R-:W-:Y:S01]  /*3300*/  SEL R0, R28.reuse, 0xffffffe0, !P1 ;  /* 0xffffffe01c007807 */ /* 0x040fe20004800000 */
[----:B------:R-:W4:Y:S01]  /*3310*/  LDSM.16.M88.4 R72, [R227+0x3800] ;  /* 0x00380000e348783b */ /* 0x000f220000000200 */
[----:B------:R-:W-:-:S02]  /*3320*/  SEL R3, R28, 0xffffffe0, !P2 ;  /* 0xffffffe01c037807 */ /* 0x000fc40005000000 */
[----:B------:R-:W-:Y:S01]  /*3330*/  ISETP.GT.AND P2, PT, R237, R232, PT ;  /* 0x000000e8ed00720c */ /* 0x000fe20003f44270 */
[C---:B-1----:R-:W-:Y:S01]  /*3340*/  HMMA.16816.F32 R20, R76.reuse, R16, RZ ;  /* 0x000000104c14723c */ /* 0x042fe200000018ff */
[C---:B------:R-:W-:Y:S01]  /*3350*/  LEA R226, R3.reuse, R230, 0x1 ;  /* 0x000000e603e27211 */ /* 0x040fe200078e08ff */
[C---:B------:R-:W-:Y:S01]  /*3360*/  IMAD R223, R0.reuse, 0x2, R229 ;  /* 0x0000000200df7824 */ /* 0x040fe200078e02e5 */
[----:B------:R-:W-:Y:S01]  /*3370*/  LEA R225, R3, R228, 0x1 ;  /* 0x000000e403e17211 */ /* 0x000fe200078e08ff */
[----:B------:R-:W-:Y:S01]  /*3380*/  IMAD R212, R0, 0x2, R227 ;  /* 0x0000000200d47824 */ /* 0x000fe200078e02e3 */
[----:B------:R-:W-:Y:S01]  /*3390*/  LDSM.16.M88.4 R132, [R229+0x8800] ;  /* 0x00880000e584783b */ /* 0x000fe20000000200 */
[C---:B------:R-:W-:Y:S03]  /*33a0*/  HMMA.16816.F32 R32, R76.reuse, R64, RZ ;  /* 0x000000404c20723c */ /* 0x040fe600000018ff */
[----:B------:R-:W-:Y:S03]  /*33b0*/  LDSM.16.M88.4 R40, [R226] ;  /* 0x00000000e228783b */ /* 0x000fe60000000200 */
[C---:B------:R-:W-:Y:S01]  /*33c0*/  HMMA.16816.F32 R60, R76.reuse, R56, RZ ;  /* 0x000000384c3c723c */ /* 0x040fe200000018ff */
[----:B------:R-:W-:Y:S01]  /*33d0*/  LDSM.16.M88.4 R124, [R225] ;  /* 0x00000000e17c783b */ /* 0x000fe20000000200 */
[----:B------:R-:W1:Y:S03]  /*33e0*/  @!P2 LDC.64 R194, c[0x0][0x218] ;  /* 0x00008600ffc2ab82 */ /* 0x000e660000000a00 */
[----:B------:R-:W-:Y:S01]  /*33f0*/  LDSM.16.M88.4 R120, [R212+0x2000] ;  /* 0x00200000d478783b */ /* 0x000fe20000000200 */
[C---:B------:R-:W-:Y:S03]  /*3400*/  HMMA.16816.F32 R96, R76.reuse, R92, RZ ;  /* 0x0000005c4c60723c */ /* 0x040fe600000018ff */
[----:B------:R-:W0:Y:S03]  /*3410*/  LDGDEPBAR ;  /* 0x00000000000079af */ /* 0x000e260000000000 */
        /* <DEDUP_REMOVED lines=220> */
[----:B------:R-:W-:Y:S01]  /*41e0*/  IADD3 R140, R140, 0x1, R9 ;  /* 0x000000018c8c7810 */ /* 0x000fe20007ffe009 */
[----:B------:R-:W-:Y:S01]  /*41f0*/  FMUL.FTZ R101, R101, UR10 ;  /* 0x0000000a65657c20 */ /* 0x000fe20008410000 */
[----:B------:R-:W-:Y:S01]  /*4200*/  FMUL.FTZ R102, R102, UR10 ;  /* 0x0000000a66667c20 */ /* 0x000fe20008410000 */
[----:B------:R-:W-:Y:S01]  /*4210*/  FMUL.FTZ R103, R103, UR10 ;  /* 0x0000000a67677c20 */ /* 0x000fe20008410000 */
        /* <DEDUP_REMOVED lines=14> */
[----:B------:R1:W1:Y:S01]  /*4300*/  MUFU.TANH R240, R54 ;  /* 0x0000003600f07308 */ /* 0x0002620000002400 */
        /* <DEDUP_REMOVED lines=8> */
[----:B------:R-:W1:Y:S01]  /*4390*/  MUFU.TANH R48, R48 ;  /* 0x0000003000307308 */ /* 0x000e620000002400 */
        /* <DEDUP_REMOVED lines=9> */
[----:B------:R-:W-:Y:S01]  /*4430*/  IADD3 R13, R137, R140, -R138 ;  /* 0x0000008c890d7210 */ /* 0x000fe20007ffe88a */
[----:B------:R2:W1:Y:S01]  /*4440*/  MUFU.TANH R246, R49 ;  /* 0x0000003100f67308 */ /* 0x0004620000002400 */
[----:B------:R-:W-:Y:S01]  /*4450*/  FMUL.FTZ R88, R88, UR10 ;  /* 0x0000000a58587c20 */ /* 0x000fe20008410000 */
[----:B------:R-:W-:Y:S01]  /*4460*/  FMUL.FTZ R89, R89, UR10 ;  /* 0x0000000a59597c20 */ /* 0x000fe20008410000 */
[----:B------:R-:W-:Y:S01]  /*4470*/  FMUL.FTZ R90, R90, UR10 ;  /* 0x0000000a5a5a7c20 */ /* 0x000fe20008410000 */
[----:B------:R-:W-:Y:S01]  /*4480*/  FMUL.FTZ R91, R91, UR10 ;  /* 0x0000000a5b5b7c20 */ /* 0x000fe20008410000 */
[----:B------:R-:W-:Y:S01]  /*4490*/  IADD3 R136, R13, R136, RZ ;  /* 0x000000880d887210 */ /* 0x000fe20007ffe0ff */
[----:B------:R-:W-:-:S02]  /*44a0*/  IMAD.SHL.U32 R13, R4, 0x2, RZ ;  /* 0x00000002040d7824 */ /* 0x000fc400078e00ff */
[----:B------:R-:W-:Y:S01]  /*44b0*/  FMUL.FTZ R84, R84, UR10 ;  /* 0x0000000a54547c20 */ /* 0x000fe20008410000 */
[----:B------:R-:W-:Y:S01]  /*44c0*/  FMUL.FTZ R85, R85, UR10 ;  /* 0x0000000a55557c20 */ /* 0x000fe20008410000 */
[----:B------:R-:W-:Y:S01]  /*44d0*/  FMUL.FTZ R86, R86, UR10 ;  /* 0x0000000a56567c20 */ /* 0x000fe20008410000 */
[----:B------:R-:W-:Y:S01]  /*44e0*/  FMUL.FTZ R87, R87, UR10 ;  /* 0x0000000a57577c20 */ /* 0x000fe20008410000 */
[----:B------:R2:W1:Y:S01]  /*44f0*/  MUFU.TANH R238, R50 ;  /* 0x0000003200ee7308 */ /* 0x0004620000002400 */
[----:B------:R-:W-:Y:S01]  /*4500*/  VIMNMX R201, R136, R137, PT ;  /* 0x0000008988c97248 */ /* 0x000fe20003fe0100 */
[----:B------:R-:W-:Y:S01]  /*4510*/  FMUL.FTZ R76, R76, UR10 ;  /* 0x0000000a4c4c7c20 */ /* 0x000fe20008410000 */
[----:B------:R-:W-:Y:S01]  /*4520*/  FMUL.FTZ R77, R77, UR10 ;  /* 0x0000000a4d4d7c20 */ /* 0x000fe20008410000 */
[----:B------:R-:W-:Y:S01]  /*4530*/  FMUL.FTZ R78, R78, UR10 ;  /* 0x0000000a4e4e7c20 */ /* 0x000fe20008410000 */
[----:B------:R-:W-:Y:S01]  /*4540*/  FMUL.FTZ R79, R79, UR10 ;  /* 0x0000000a4f4f7c20 */ /* 0x000fe20008410000 */
[----:B------:R-:W-:-:S02]  /*4550*/  VIADDMNMX R200, R136, 0x8, R137, PT ;  /* 0x0000000888c87846 */ /* 0x000fc40003800189 */
[----:B------:R2:W1:Y:S01]  /*4560*/  MUFU.TANH R152, R51 ;  /* 0x0000003300987308 */ /* 0x0004620000002400 */
[----:B------:R-:W-:-:S07]  /*4570*/  LOP3.LUT R13, R13, 0x6, RZ, 0xc0, !PT ;  /* 0x000000060d0d7812 */ /* 0x000fce00078ec0ff */
        /* <DEDUP_REMOVED lines=94> */
.L_x_3578:
[----:B------:R-:W-:-:S04]  /*4b60*/  LEA R6, -R192, RZ, 0x7 ;  /* 0x000000ffc0067211 */ /* 0x000fc800078e39ff */
[----:B------:R-:W-:-:S07]  /*4b70*/  SHF.R.S32.HI R4, RZ, 0x1f, R6 ;  /* 0x0000001fff047819 */ /* 0x000fce0000011406 */
.L_x_3579:
        /* <DEDUP_REMOVED lines=41> */
.L_x_3577:
        /* <DEDUP_REMOVED lines=19> */
[----:B------:R-:W-:Y:S01]  /*4f40*/  FSEL R18, R69, -INF , !P1 ;  /* 0xff80000045127808 */ /* 0x000fe20004800000 */
[C---:B------:R-:W-:Y:S01]  /*4f50*/  IMAD R221, R3.reuse, 0x2, R224 ;  /* 0x0000000203dd7824 */ /* 0x040fe200078e02e0 */
[----:B------:R-:W-:Y:S01]  /*4f60*/  FSEL R70, R70, -INF , !P3 ;  /* 0xff80000046467808 */ /* 0x000fe20005800000 */
[----:B------:R-:W-:Y:S01]  /*4f70*/  LDSM.16.MT88.4 R116, [R222+0xc000] ;  /* 0x00c00000de74783b */ /* 0x000fe20000004200 */
[C---:B------:R-:W-:Y:S01]  /*4f80*/  ISETP.GE.AND P1, PT, R6.reuse, R201, PT ;  /* 0x000000c90600720c */ /* 0x040fe20003f26270 */
[----:B------:R-:W-:Y:S01]  /*4f90*/  IMAD R220, R3, 0x2, R222 ;  /* 0x0000000203dc7824 */ /* 0x000fe200078e02de */
[----:B------:R-:W-:Y:S01]  /*4fa0*/  ISETP.GE.AND P3, PT, R6, R200, PT ;  /* 0x000000c80600720c */ /* 0x000fe20003f66270 */
[----:B------:R-:W-:Y:S01]  /*4fb0*/  VIADD R6, R2, 0x18 ;  /* 0x0000001802067836 */ /* 0x000fe20000000000 */
[----:B------:R-:W-:Y:S01]  /*4fc0*/  FSEL R20, R71, -INF , !P6 ;  /* 0xff80000047147808 */ /* 0x000fe20007000000 */
[----:B------:R-:W-:Y:S01]  /*4fd0*/  LDSM.16.MT88.4 R108, [R221+0xc000] ;  /* 0x00c00000dd6c783b */ /* 0x000fe20000004200 */
[----:B------:R-:W-:-:S02]  /*4fe0*/  FSEL R16, R81, -INF , !P4 ;  /* 0xff80000051107808 */ /* 0x000fc40006000000 */
[CC--:B------:R-:W-:Y:S01]  /*4ff0*/  ISETP.GE.AND P6, PT, R4.reuse, R201.reuse, PT ;  /* 0x000000c90400720c */ /* 0x0c0fe20003fc6270 */
[----:B--2---:R-:W-:Y:S01]  /*5000*/  LDSM.16.MT88.4 R92, [R224+0x10000] ;  /* 0x01000000e05c783b */ /* 0x004fe20000004200 */
        /* <DEDUP_REMOVED lines=26> */
[C---:B------:R-:W-:Y:S02]  /*51b0*/  ISETP.GE.AND P1, PT, R7.reuse, R201, PT ;  /* 0x000000c90700720c */ /* 0x040fe40003f26270 */
[----:B------:R-:W-:Y:S01]  /*51c0*/  ISETP.GE.AND P3, PT, R7, R200, PT ;  /* 0x000000c80700720c */ /* 0x000fe20003f66270 */
[----:B------:R-:W-:Y:S01]  /*51d0*/  VIADD R7, R2, 0x30 ;  /* 0x0000003002077836 */ /* 0x000fe20000000000 */
[----:B------:R-:W-:Y:S02]  /*51e0*/  FSEL R50, R60, -INF , !P6 ;  /* 0xff8000003c327808 */ /* 0x000fe40007000000 */
[----:B------:R-:W-:Y:S02]  /*51f0*/  FSEL R252, R62, -INF , !P4 ;  /* 0xff8000003efc7808 */ /* 0x000fe40006000000 */
[----:B------:R-:W-:Y:S02]  /*5200*/  FSEL R41, R61, -INF , !P5 ;  /* 0xff8000003d297808 */ /* 0x000fe40006800000 */
[----:B------:R-:W-:-:S02]  /*5210*/  FSEL R46, R63, -INF , !P2 ;  /* 0xff8000003f2e7808 */ /* 0x000fc40005000000 */
[CC--:B------:R-:W-:Y:S02]  /*5220*/  ISETP.GE.AND P6, PT, R13.reuse, R201.reuse, PT ;  /* 0x000000c90d00720c */ /* 0x0c0fe40003fc6270 */
[-C--:B------:R-:W-:Y:S01]  /*5230*/  ISETP.GE.AND P4, PT, R13, R200.reuse, PT ;  /* 0x000000c80d00720c */ /* 0x080fe20003f86270 */
[C---:B------:R-:W-:Y:S01]  /*5240*/  VIADD R13, R2.reuse, 0x31 ;  /* 0x00000031020d7836 */ /* 0x040fe20000000000 */
[C---:B------:R-:W-:Y:S02]  /*5250*/  ISETP.GE.AND P5, PT, R7.reuse, R201, PT ;  /* 0x000000c90700720c */ /* 0x040fe40003fa6270 */
[----:B------:R-:W-:Y:S01]  /*5260*/  ISETP.GE.AND P2, PT, R7, R200, PT ;  /* 0x000000c80700720c */ /* 0x000fe20003f46270 */
[----:B------:R-:W-:Y:S01]  /*5270*/  VIADD R7, R2, 0x38 ;  /* 0x0000003802077836 */ /* 0x000fe20000000000 */
[----:B------:R-:W-:Y:S02]  /*5280*/  FSEL R35, R56, -INF , !P1 ;  /* 0xff80000038237808 */ /* 0x000fe40004800000 */
[----:B------:R-:W-:-:S02]  /*5290*/  FSEL R250, R58, -INF , !P3 ;  /* 0xff8000003afa7808 */ /* 0x000fc40005800000 */
[----:B------:R-:W-:Y:S02]  /*52a0*/  FSEL R33, R57, -INF , !P6 ;  /* 0xff80000039217808 */ /* 0x000fe40007000000 */
[CC--:B------:R-:W-:Y:S02]  /*52b0*/  ISETP.GE.AND P1, PT, R13.reuse, R201.reuse, PT ;  /* 0x000000c90d00720c */ /* 0x0c0fe40003f26270 */
[-C--:B------:R-:W-:Y:S01]  /*52c0*/  ISETP.GE.AND P3, PT, R13, R200.reuse, PT ;  /* 0x000000c80d00720c */ /* 0x080fe20003f66270 */
[C---:B------:R-:W-:Y:S01]  /*52d0*/  VIADD R13, R2.reuse, 0x39 ;  /* 0x00000039020d7836 */ /* 0x040fe20000000000 */
[----:B------:R-:W-:Y:S02]  /*52e0*/  ISETP.GE.AND P6, PT, R7, R201, PT ;  /* 0x000000c90700720c */ /* 0x000fe40003fc6270 */
[----:B-1----:R-:W-:Y:S02]  /*52f0*/  FSEL R42, R59, -INF , !P4 ;  /* 0xff8000003b2a7808 */ /* 0x002fe40006000000 */
[----:B------:R-:W-:Y:S01]  /*5300*/  ISETP.GE.AND P4, PT, R7, R200, PT ;  /* 0x000000c80700720c */ /* 0x000fe20003f86270 */
[----:B------:R-:W-:Y:S01]  /*5310*/  VIADD R7, R2, 0x40 ;  /* 0x0000004002077836 */ /* 0x000fe20000000000 */
[----:B------:R-:W-:-:S02]  /*5320*/  FSEL R40, R48, -INF , !P6 ;  /* 0xff80000030287808 */ /* 0x000fc40007000000 */
[----:B------:R-:W-:Y:S02]  /*5330*/  FSEL R44, R52, -INF , !P5 ;  /* 0xff800000342c7808 */ /* 0x000fe40006800000 */
[----:B------:R-:W-:Y:S02]  /*5340*/  FSEL R240, R240, -INF , !P2 ;  /* 0xff800000f0f07808 */ /* 0x000fe40005000000 */
[CC--:B------:R-:W-:Y:S02]  /*5350*/  ISETP.GE.AND P6, PT, R2.reuse, R201.reuse, PT ;  /* 0x000000c90200720c */ /* 0x0c0fe40003fc6270 */
[C---:B------:R-:W-:Y:S02]  /*5360*/  ISETP.GE.AND P5, PT, R13.reuse, R201, PT ;  /* 0x000000c90d00720c */ /* 0x040fe40003fa6270 */
[----:B------:R-:W-:Y:S01]  /*5370*/  ISETP.GE.AND P2, PT, R13, R200, PT ;  /* 0x000000c80d00720c */ /* 0x000fe20003f46270 */
[----:B------:R-:W-:Y:S01]  /*5380*/  VIADD R13, R2, 0x48 ;  /* 0x00000048020d7836 */ /* 0x000fe20000000000 */
[----:B------:R-:W-:-:S02]  /*5390*/  FSEL R248, R53, -INF , !P1 ;  /* 0xff80000035f87808 */ /* 0x000fc40004800000 */
[C---:B------:R-:W-:Y:S02]  /*53a0*/  ISETP.GE.AND P1, PT, R7.reuse, R201, PT ;  /* 0x000000c90700720c */ /* 0x040fe40003f26270 */
[----:B------:R-:W-:Y:S02]  /*53b0*/  FSEL R148, R148, -INF , !P3 ;  /* 0xff80000094947808 */ /* 0x000fe40005800000 */
[----:B------:R-:W-:Y:S02]  /*53c0*/  FSEL R0, R0, -INF , !P6 ;  /* 0xff80000000007808 */ /* 0x000fe40007000000 */
[----:B------:R-:W-:Y:S01]  /*53d0*/  ISETP.GE.AND P3, PT, R7, R200, PT ;  /* 0x000000c80700720c */ /* 0x000fe20003f66270 */
[----:B------:R-:W-:Y:S01]  /*53e0*/  VIADD R7, R2, 0x41 ;  /* 0x0000004102077836 */ /* 0x000fe20000000000 */
[----:B------:R-:W-:Y:S02]  /*53f0*/  FSEL R152, R152, -INF , !P2 ;  /* 0xff80000098987808 */ /* 0x000fe40005000000 */
[----:B------:R-:W-:-:S02]  /*5400*/  FSEL R236, R236, -INF , !P1 ;  /* 0xff800000ecec7808 */ /* 0x000fc40004800000 */
[CC--:B------:R-:W-:Y:S02]  /*5410*/  ISETP.GE.AND P2, PT, R13.reuse, R201.reuse, PT ;  /* 0x000000c90d00720c */ /* 0x0c0fe40003f46270 */
[----:B------:R-:W-:Y:S02]  /*5420*/  ISETP.GE.AND P1, PT, R13, R200, PT ;  /* 0x000000c80d00720c */ /* 0x000fe40003f26270 */
[----:B------:R-:W-:Y:S02]  /*5430*/  FMNMX.FTZ R13, R0, R18, !PT ;  /* 0x00000012000d7209 */ /* 0x000fe40007810000 */
[----:B------:R-:W-:Y:S02]  /*5440*/  FSEL R238, R238, -INF , !P4 ;  /* 0xff800000eeee7808 */ /* 0x000fe40006000000 */
[----:B------:R-:W-:Y:S02]  /*5450*/  ISETP.GE.AND P4, PT, R7, R201, PT ;  /* 0x000000c90700720c */ /* 0x000fe40003f86270 */
[----:B------:R-:W-:-:S02]  /*5460*/  FMNMX.FTZ R13, R20, R13, !PT ;  /* 0x0000000d140d7209 */ /* 0x000fc40007810000 */
[----:B------:R-:W-:Y:S02]  /*5470*/  FSEL R166, R166, -INF , !P4 ;  /* 0xff800000a6a67808 */ /* 0x000fe40006000000 */
[----:B------:R-:W-:Y:S02]  /*5480*/  ISETP.GE.AND P4, PT, R2, R200, PT ;  /* 0x000000c80200720c */ /* 0x000fe40003f86270 */
[----:B------:R-:W-:Y:S02]  /*5490*/  FMNMX.FTZ R13, R80, R13, !PT ;  /* 0x0000000d500d7209 */ /* 0x000fe40007810000 */
[----:B------:R-:W-:Y:S02]  /*54a0*/  FSEL R68, R68, -INF , !P4 ;  /* 0xff80000044447808 */ /* 0x000fe40006000000 */
        /* <DEDUP_REMOVED lines=8> */
[----:B------:R-:W-:Y:S01]  /*5530*/  FMNMX.FTZ R22, R50, R13, !PT ;  /* 0x0000000d32167209 */ /* 0x000fe20007810000 */
[----:B------:R-:W-:Y:S01]  /*5540*/  VIADD R13, R2, 0x71 ;  /* 0x00000071020d7836 */ /* 0x000fe20000000000 */
[----:B------:R-:W-:Y:S02]  /*5550*/  FMNMX.FTZ R17, R106, R17, !PT ;  /* 0x000000116a117209 */ /* 0x000fe40007810000 */
[----:B------:R-:W-:Y:S02]  /*5560*/  FMNMX.FTZ R22, R41, R22, !PT ;  /* 0x0000001629167209 */ /* 0x000fe40007810000 */
[----:B------:R-:W-:Y:S02]  /*5570*/  FMNMX.FTZ R17, R6, R17, !PT ;  /* 0x0000001106117209 */ /* 0x000fe40007810000 */
[----:B------:R-:W-:Y:S02]  /*5580*/  FMNMX.FTZ R22, R35, R22, !PT ;  /* 0x0000001623167209 */ /* 0x000fe40007810000 */
[----:B------:R-:W-:-:S02]  /*5590*/  FMNMX.FTZ R17, R4, R17, !PT ;  /* 0x0000001104117209 */ /* 0x000fc40007810000 */
[----:B------:R-:W-:Y:S02]  /*55a0*/  FMNMX.FTZ R19, R33, R22, !PT ;  /* 0x0000001621137209 */ /* 0x000fe40007810000 */
[----:B------:R-:W-:Y:S02]  /*55b0*/  FSEL R246, R246, -INF , !P5 ;  /* 0xff800000f6f67808 */ /* 0x000fe40006800000 */
[----:B------:R-:W-:Y:S01]  /*55c0*/  ISETP.GE.AND P5, PT, R7, R200, PT ;  /* 0x000000c80700720c */ /* 0x000fe20003fa6270 */
[----:B------:R-:W-:Y:S01]  /*55d0*/  VIADD R7, R2, 0x49 ;  /* 0x0000004902077836 */ /* 0x000fe20000000000 */
[----:B------:R-:W-:Y:S02]  /*55e0*/  FMNMX.FTZ R19, R44, R19, !PT ;  /* 0x000000132c137209 */ /* 0x000fe40007810000 */
[----:B------:R-:W-:Y:S02]  /*55f0*/  FMNMX.FTZ R17, R252, R17, !PT ;  /* 0x00000011fc117209 */ /* 0x000fe40007810000 */
        /* <DEDUP_REMOVED lines=64> */
[----:B------:R-:W-:Y:S02]  /*5a00*/  ISETP.GE.AND P4, PT, R7, R201, PT ;  /* 0x000000c90700720c */ /* 0x000fe40003f86270 */
        /* <DEDUP_REMOVED lines=31> */
[-C--:B------:R-:W-:Y:S02]  /*5c00*/  ISETP.GE.AND P1, PT, R13, R200.reuse, PT ;  /* 0x000000c80d00720c */ /* 0x080fe40003f26270 */
        /* <DEDUP_REMOVED lines=10> */
[----:B------:R-:W-:Y:S02]  /*5cb0*/  FMNMX.FTZ R11, R134, R17, !PT ;  /* 0x00000011860b7209 */ /* 0x000fe40007810000 */
[----:B------:R-:W-:-:S02]  /*5cc0*/  ISETP.GT.AND P4, PT, R237, R232, PT ;  /* 0x000000e8ed00720c */ /* 0x000fc40003f84270 */
        /* <DEDUP_REMOVED lines=88> */
[----:B------:R-:W-:Y:S01]  /*6250*/  FFMA.FTZ R247, R140, UR6, -R133 ;  /* 0x000000068cf77c23 */ /* 0x000fe20008010885 */
[--C-:B------:R-:W-:Y:S01]  /*6260*/  FFMA.FTZ R136, R136, UR6, -R67.reuse ;  /* 0x0000000688887c23 */ /* 0x100fe20008010843 */
[----:B------:R-:W-:Y:S01]  /*6270*/  FFMA.FTZ R240, R132, UR6, -R67 ;  /* 0x0000000684f07c23 */ /* 0x000fe20008010843 */
[----:B------:R-:W4:Y:S01]  /*6280*/  MUFU.EX2 R57, R57 ;  /* 0x0000003900397308 */ /* 0x000f220000000800 */
[----:B--2---:R-:W-:Y:S01]  /*6290*/  F2FP.F16.F32.PACK_AB R71, R59, R62 ;  /* 0x0000003e3b47723e */ /* 0x004fe200000000ff */
        /* <DEDUP_REMOVED lines=392> */
.L_x_3581:
[----:B------:R-:W-:-:S04]  /*7b20*/  LEA R4, -R196, RZ, 0x7 ;  /* 0x000000ffc4047211 */ /* 0x000fc800078e39ff */
[----:B------:R-:W-:-:S07]  /*7b30*/  SHF.R.S32.HI R3, RZ, 0x1f, R4 ;  /* 0x0000001fff037819 */ /* 0x000fce0000011404 */
.L_x_3582:
        /* <DEDUP_REMOVED lines=28> */
[----:B------:R-:W-:-:S02]  /*7d00*/  IMAD.X R19, R17, 0x1, R4, P1 ;  /* 0x0000000111137824 */ /* 0x000fc400008e0604 */
[----:B------:R-:W-:Y:S02]  /*7d10*/  LDGSTS.E.BYPASS.LTC128B.128 [R239+0xd000], desc[UR12][R8.64] ;  /* 0x0d00000008ef7fae */ /* 0x000fe4000b901d4c */
[----:B------:R-:W-:Y:S02]  /*7d20*/  IMAD.X R25, R19, 0x1, R4, P2 ;  /* 0x0000000113197824 */ /* 0x000fe400010e0604 */
[----:B------:R2:W-:Y:S04]  /*7d30*/  LDGSTS.E.BYPASS.LTC128B.128 [R239+0x11000], desc[UR12][R8.64+0x80] ;  /* 0x1100008008ef7fae */ /* 0x0005e8000b901d4c */
        /* <DEDUP_REMOVED lines=13> */
[----:B------:R-:W5:Y:S04]  /*7e10*/  LDSM.16.M88.4 R148, [R229+0x5000] ;  /* 0x00500000e594783b */ /* 0x000f680000000200 */
[----:B------:R-:W-:Y:S04]  /*7e20*/  LDSM.16.M88.4 R20, [R228] ;  /* 0x00000000e414783b */ /* 0x000fe80000000200 */
[----:B------:R-:W5:Y:S04]  /*7e30*/  LDSM.16.M88.4 R40, [R227] ;  /* 0x00000000e328783b */ /* 0x000f680000000200 */
[----:B------:R-:W5:Y:S04]  /*7e40*/  LDSM.16.M88.4 R140, [R229+0x5800] ;  /* 0x00580000e58c783b */ /* 0x000f680000000200 */
[----:B------:R-:W5:Y:S04]  /*7e50*/  LDSM.16.M88.4 R172, [R229+0x7000] ;  /* 0x00700000e5ac783b */ /* 0x000f680000000200 */
[----:B------:R-:W5:Y:S04]  /*7e60*/  LDSM.16.M88.4 R36, [R219] ;  /* 0x00000000db24783b */ /* 0x000f680000000200 */
[----:B------:R-:W5:Y:S04]  /*7e70*/  LDSM.16.M88.4 R132, [R229+0x6000] ;  /* 0x00600000e584783b */ /* 0x000f680000000200 */
[----:B------:R-:W5:Y:S04]  /*7e80*/  LDSM.16.M88.4 R60, [R229+0x6800] ;  /* 0x00680000e53c783b */ /* 0x000f680000000200 */
[----:B------:R-:W5:Y:S01]  /*7e90*/  LDSM.16.M88.4 R48, [R229+0x7800] ;  /* 0x00780000e530783b */ /* 0x000f620000000200 */
[C---:B--2---:R-:W-:Y:S03]  /*7ea0*/  HMMA.16816.F32 R8, R164.reuse, R4, RZ ;  /* 0x00000004a408723c */ /* 0x044fe600000018ff */
[----:B---3--:R-:W2:Y:S03]  /*7eb0*/  LDSM.16.M88.4 R12, [R218] ;  /* 0x00000000da0c783b */ /* 0x008ea60000000200 */
[C---:B------:R-:W-:Y:S01]  /*7ec0*/  HMMA.16816.F32 R4, R164.reuse, R6, RZ ;  /* 0x00000006a404723c */ /* 0x040fe200000018ff */
[----:B------:R-:W-:Y:S04]  /*7ed0*/  LDSM.16.M88.4 R180, [R226] ;  /* 0x00000000e2b4783b */ /* 0x000fe80000000200 */
[----:B----4-:R-:W3:Y:S01]  /*7ee0*/  LDSM.16.M88.4 R16, [R223+0x4000] ;  /* 0x00400000df10783b */ /* 0x010ee20000000200 */
[C---:B-1----:R-:W-:Y:S03]  /*7ef0*/  HMMA.16816.F32 R32, R164.reuse, R28, RZ ;  /* 0x0000001ca420723c */ /* 0x042fe600000018ff */
[----:B------:R-:W1:Y:S03]  /*7f00*/  LDSM.16.M88.4 R176, [R217] ;  /* 0x00000000d9b0783b */ /* 0x000e660000000200 */
[C---:B------:R-:W-:Y:S01]  /*7f10*/  HMMA.16816.F32 R28, R164.reuse, R30, RZ ;  /* 0x0000001ea41c723c */ /* 0x040fe200000018ff */
[----:B------:R-:W4:Y:S04]  /*7f20*/  LDSM.16.M88.4 R52, [R214] ;  /* 0x00000000d634783b */ /* 0x000f280000000200 */
[----:B------:R-:W4:Y:S01]  /*7f30*/  LDSM.16.M88.4 R156, [R216] ;  /* 0x00000000d89c783b */ /* 0x000f220000000200 */
[C---:B-----5:R-:W-:Y:S03]  /*7f40*/  HMMA.16816.F32 R44, R164.reuse, R148, RZ ;  /* 0x00000094a42c723c */ /* 0x060fe600000018ff */
[----:B------:R-:W5:Y:S03]  /*7f50*/  LDSM.16.M88.4 R152, [R215] ;  /* 0x00000000d798783b */ /* 0x000f660000000200 */
[----:B------:R-:W-:Y:S01]  /*7f60*/  HMMA.16816.F32 R148, R164, R150, RZ ;  /* 0x00000096a494723c */ /* 0x000fe200000018ff */
[----:B------:R-:W5:Y:S04]  /*7f70*/  LDSM.16.M88.4 R24, [R213] ;  /* 0x00000000d518783b */ /* 0x000f680000000200 */
[----:B------:R-:W-:Y:S01]  /*7f80*/  LDSM.16.M88.4 R160, [R225] ;  /* 0x00000000e1a0783b */ /* 0x000fe20000000200 */
[C---:B------:R-:W-:Y:S03]  /*7f90*/  HMMA.16816.F32 R4, R20.reuse, R42, R4 ;  /* 0x0000002a1404723c */ /* 0x040fe60000001804 */
[----:B------:R-:W-:Y:S03]  /*7fa0*/  LDSM.16.M88.4 R188, [R212+0x1000] ;  /* 0x00100000d4bc783b */ /* 0x000fe60000000200 */
[----:B------:R-:W-:Y:S01]  /*7fb0*/  HMMA.16816.F32 R8, R20, R40, R8 ;  /* 0x000000281408723c */ /* 0x000fe20000001808 */
[----:B------:R-:W-:Y:S04]  /*7fc0*/  LDSM.16.M88.4 R40, [R223+0x5800] ;  /* 0x00580000df28783b */ /* 0x000fe80000000200 */
[----:B------:R-:W-:Y:S01]  /*7fd0*/  LDSM.16.M88.4 R184, [R223+0x7000] ;  /* 0x00700000dfb8783b */ /* 0x000fe20000000200 */
[C---:B------:R-:W-:Y:S03]  /*7fe0*/  HMMA.16816.F32 R144, R164.reuse, R140, RZ ;  /* 0x0000008ca490723c */ /* 0x040fe600000018ff */
[----:B------:R-:W0:Y:S03]  /*7ff0*/  LDGDEPBAR ;  /* 0x00000000000079af */ /* 0x000e260000000000 */
[C---:B------:R-:W-:Y:S06]  /*8000*/  HMMA.16816.F32 R56, R164.reuse, R172, RZ ;  /* 0x000000aca438723c */ /* 0x040fec00000018ff */
[C---:B------:R-:W-:Y:S06]  /*8010*/  HMMA.16816.F32 R140, R164.reuse, R142, RZ ;  /* 0x0000008ea48c723c */ /* 0x040fec00000018ff */
[----:B------:R-:W-:Y:S06]  /*8020*/  HMMA.16816.F32 R172, R164, R174, RZ ;  /* 0x000000aea4ac723c */ /* 0x000fec00000018ff */
[C---:B------:R-:W-:Y:S06]  /*8030*/  HMMA.16816.F32 R32, R20.reuse, R36, R32 ;  /* 0x000000241420723c */ /* 0x040fec0000001820 */
[----:B------:R-:W-:Y:S01]  /*8040*/  HMMA.16816.F32 R28, R20, R38, R28 ;  /* 0x00000026141c723c */ /* 0x000fe2000000181c */
[----:B------:R-:W5:Y:S05]  /*8050*/  LDSM.16.M88.4 R36, [R212] ;  /* 0x00000000d424783b */ /* 0x000f6a0000000200 */
[C---:B------:R-:W-:Y:S06]  /*8060*/  HMMA.16816.F32 R136, R164.reuse, R132, RZ ;  /* 0x00000084a488723c */ /* 0x040fec00000018ff */
[C---:B------:R-:W-:Y:S06]  /*8070*/  HMMA.16816.F32 R64, R164.reuse, R60, RZ ;  /* 0x0000003ca440723c */ /* 0x040fec00000018ff */
[C---:B------:R-:W-:Y:S06]  /*8080*/  HMMA.16816.F32 R132, R164.reuse, R134, RZ ;  /* 0x00000086a484723c */ /* 0x040fec00000018ff */
[C---:B------:R-:W-:Y:S06]  /*8090*/  HMMA.16816.F32 R60, R164.reuse, R62, RZ ;  /* 0x0000003ea43c723c */ /* 0x040fec00000018ff */
[C---:B------:R-:W-:Y:S06]  /*80a0*/  HMMA.16816.F32 R168, R164.reuse, R48, RZ ;  /* 0x00000030a4a8723c */ /* 0x040fec00000018ff */
[----:B------:R-:W-:Y:S01]  /*80b0*/  HMMA.16816.F32 R164, R164, R50, RZ ;  /* 0x00000032a4a4723c */ /* 0x000fe200000018ff */
[----:B------:R-:W5:Y:S05]  /*80c0*/  LDSM.16.M88.4 R48, [R223+0x4800] ;  /* 0x00480000df30783b */ /* 0x000f6a0000000200 */
[C---:B--2---:R-:W-:Y:S06]  /*80d0*/  HMMA.16816.F32 R44, R20.reuse, R12, R44 ;  /* 0x0000000c142c723c */ /* 0x044fec000000182c */
[----:B------:R-:W-:Y:S01]  /*80e0*/  HMMA.16816.F32 R148, R20, R14, R148 ;  /* 0x0000000e1494723c */ /* 0x000fe20000001894 */
[----:B------:R-:W2:Y:S05]  /*80f0*/  LDSM.16.M88.4 R12, [R223+0x5000] ;  /* 0x00500000df0c783b */ /* 0x000eaa0000000200 */
[C---:B---3--:R-:W-:Y:S06]  /*8100*/  HMMA.16816.F32 R4, R180.reuse, R18, R4 ;  /* 0x00000012b404723c */ /* 0x048fec0000001804 */
[----:B------:R-:W-:Y:S01]  /*8110*/  HMMA.16816.F32 R8, R180, R16, R8 ;  /* 0x00000010b408723c */ /* 0x000fe20000001808 */
[----:B------:R-:W-:Y:S05]  /*8120*/  LDSM.16.M88.4 R16, [R229+0x8000] ;  /* 0x00800000e510783b */ /* 0x000fea0000000200 */
[C---:B-1----:R-:W-:Y:S06]  /*8130*/  HMMA.16816.F32 R144, R20.reuse, R176, R144 ;  /* 0x000000b01490723c */ /* 0x042fec0000001890 */
[C---:B------:R-:W-:Y:S01]  /*8140*/  HMMA.16816.F32 R140, R20.reuse, R178, R140 ;  /* 0x000000b2148c723c */ /* 0x040fe2000000188c */
[----:B------:R-:W-:Y:S05]  /*8150*/  LDSM.16.M88.4 R176, [R223+0x7800] ;  /* 0x00780000dfb0783b */ /* 0x000fea0000000200 */
[C---:B----4-:R-:W-:Y:S06]  /*8160*/  HMMA.16816.F32 R56, R20.reuse, R52, R56 ;  /* 0x000000341438723c */ /* 0x050fec0000001838 */
[C---:B------:R-:W-:Y:S01]  /*8170*/  HMMA.16816.F32 R172, R20.reuse, R54, R172 ;  /* 0x0000003614ac723c */ /* 0x040fe200000018ac */
[----:B------:R-:W1:Y:S05]  /*8180*/  LDSM.16.M88.4 R52, [R230+0x2000] ;  /* 0x00200000e634783b */ /* 0x000e6a0000000200 */
[C---:B------:R-:W-:Y:S06]  /*8190*/  HMMA.16816.F32 R136, R20.reuse, R156, R136 ;  /* 0x0000009c1488723c */ /* 0x040fec0000001888 */
[C---:B------:R-:W-:Y:S01]  /*81a0*/  HMMA.16816.F32 R132, R20.reuse, R158, R132 ;  /* 0x0000009e1484723c */ /* 0x040fe20000001884 */
[----:B------:R-:W-:Y:S05]  /*81b0*/  LDSM.16.M88.4 R156, [R212+0x1800] ;  /* 0x00180000d49c783b */ /* 0x000fea0000000200 */
[C---:B-----5:R-:W-:Y:S06]  /*81c0*/  HMMA.16816.F32 R64, R20.reuse, R152, R64 ;  /* 0x000000981440723c */ /* 0x060fec0000001840 */
[C---:B------:R-:W-:Y:S01]  /*81d0*/  HMMA.16816.F32 R60, R20.reuse, R154, R60 ;  /* 0x0000009a143c723c */ /* 0x040fe2000000183c */
[----:B------:R-:W-:Y:S05]  /*81e0*/  LDSM.16.M88.4 R152, [R223+0x8000] ;  /* 0x00800000df98783b */ /* 0x000fea0000000200 */
[C---:B------:R-:W-:Y:S06]  /*81f0*/  HMMA.16816.F32 R168, R20.reuse, R24, R168 ;  /* 0x0000001814a8723c */ /* 0x040fec00000018a8 */
[----:B------:R-:W-:Y:S01]  /*8200*/  HMMA.16816.F32 R164, R20, R26, R164 ;  /* 0x0000001a14a4723c */ /* 0x000fe200000018a4 */
[----:B------:R-:W3:Y:S04]  /*8210*/  LDSM.16.M88.4 R24, [R223+0x6000] ;  /* 0x00600000df18783b */ /* 0x000ee80000000200 */
[----:B------:R-:W4:Y:S01]  /*8220*/  LDSM.16.M88.4 R20, [R223+0x6800] ;  /* 0x00680000df14783b */ /* 0x000f220000000200 */
[C---:B------:R-:W-:Y:S06]  /*8230*/  HMMA.16816.F32 R4, R160.reuse, R38, R4 ;  /* 0x00000026a004723c */ /* 0x040fec0000001804 */
[----:B------:R-:W-:Y:S01]  /*8240*/  HMMA.16816.F32 R8, R160, R36, R8 ;  /* 0x00000024a008723c */ /* 0x000fe20000001808 */
[----:B------:R-:W-:Y:S05]  /*8250*/  LDSM.16.M88.4 R36, [R210] ;  /* 0x00000000d224783b */ /* 0x000fea0000000200 */
[C---:B------:R-:W-:Y:S06]  /*8260*/  HMMA.16816.F32 R32, R180.reuse, R48, R32 ;  /* 0x00000030b420723c */ /* 0x040fec0000001820 */
[C---:B------:R-:W-:Y:S01]  /*8270*/  HMMA.16816.F32 R28, R180.reuse, R50, R28 ;  /* 0x00000032b41c723c */ /* 0x040fe2000000181c */
[----:B------:R-:W-:Y:S05]  /*8280*/  LDSM.16.M88.4 R48, [R211] ;  /* 0x00000000d330783b */ /* 0x000fea0000000200 */
[C---:B--2---:R-:W-:Y:S06]  /*8290*/  HMMA.16816.F32 R44, R180.reuse, R12, R44 ;  /* 0x0000000cb42c723c */ /* 0x044fec000000182c */
[C---:B------:R-:W-:Y:S01]  /*82a0*/  HMMA.16816.F32 R148, R180.reuse, R14, R148 ;  /* 0x0000000eb494723c */ /* 0x040fe20000001894 */
[----:B------:R-:W2:Y:S05]  /*82b0*/  LDSM.16.M88.4 R12, [R212+0x800] ;  /* 0x00080000d40c783b */ /* 0x000eaa0000000200 */
[C---:B------:R-:W-:Y:S06]  /*82c0*/  HMMA.16816.F32 R144, R180.reuse, R40, R144 ;  /* 0x00000028b490723c */ /* 0x040fec0000001890 */
[----:B------:R-:W-:Y:S01]  /*82d0*/  HMMA.16816.F32 R140, R180, R42, R140 ;  /* 0x0000002ab48c723c */ /* 0x000fe2000000188c */
[----:B------:R-:W5:Y:S05]  /*82e0*/  LDSM.16.M88.4 R40, [R228+0x2000] ;  /* 0x00200000e428783b */ /* 0x000f6a0000000200 */
[C---:B-1----:R-:W-:Y:S06]  /*82f0*/  HMMA.16816.F32 R4, R52.reuse, R18, R4 ;  /* 0x000000123404723c */ /* 0x042fec0000001804 */
[----:B------:R-:W-:Y:S01]  /*8300*/  HMMA.16816.F32 R8, R52, R16, R8 ;  /* 0x000000103408723c */ /* 0x000fe20000001808 */
[----:B------:R-:W-:Y:S05]  /*8310*/  LDSM.16.M88.4 R16, [R225+0x2000] ;  /* 0x00200000e110783b */ /* 0x000fea0000000200 */
[C---:B---3--:R-:W-:Y:S06]  /*8320*/  HMMA.16816.F32 R136, R180.reuse, R24, R136 ;  /* 0x00000018b488723c */ /* 0x048fec0000001888 */
[C---:B------:R-:W-:Y:S01]  /*8330*/  HMMA.16816.F32 R132, R180.reuse, R26, R132 ;  /* 0x0000001ab484723c */ /* 0x040fe20000001884 */
[----:B------:R-:W1:Y:S05]  /*8340*/  LDSM.16.M88.4 R24, [R226+0x2000] ;  /* 0x00200000e218783b */ /* 0x000e6a0000000200 */
[C---:B----4-:R-:W-:Y:S06]  /*8350*/  HMMA.16816.F32 R64, R180.reuse, R20, R64 ;  /* 0x00000014b440723c */ /* 0x050fec0000001840 */
[----:B------:R-:W-:Y:S01]  /*8360*/  HMMA.16816.F32 R60, R180, R22, R60 ;  /* 0x00000016b43c723c */ /* 0x000fe2000000183c */
[----:B------:R-:W3:Y:S05]  /*8370*/  LDSM.16.M88.4 R20, [R229+0x8800] ;  /* 0x00880000e514783b */ /* 0x000eea0000000200 */
[----:B--2---:R-:W-:Y:S06]  /*8380*/  HMMA.16816.F32 R28, R160, R14, R28 ;  /* 0x0000000ea01c723c */ /* 0x004fec000000181c */
[----:B-----5:R-:W-:Y:S06]  /*8390*/  HMMA.16816.F32 R4, R40, R50, R4 ;  /* 0x000000322804723c */ /* 0x020fec0000001804 */
[----:B------:R-:W-:Y:S01]  /*83a0*/  HMMA.16816.F32 R32, R160, R12, R32 ;  /* 0x0000000ca020723c */ /* 0x000fe20000001820 */
[----:B------:R-:W2:Y:S05]  /*83b0*/  LDSM.16.M88.4 R12, [R212+0x4000] ;  /* 0x00400000d40c783b */ /* 0x000eaa0000000200 */
[----:B------:R-:W-:Y:S01]  /*83c0*/  HMMA.16816.F32 R8, R40, R48, R8 ;  /* 0x000000302808723c */ /* 0x000fe20000001808 */
[----:B------:R-:W4:Y:S05]  /*83d0*/  LDSM.16.M88.4 R48, [R229+0x9000] ;  /* 0x00900000e530783b */ /* 0x000f2a0000000200 */
[----:B------:R-:W-:Y:S06]  /*83e0*/  HMMA.16816.F32 R44, R160, R188, R44 ;  /* 0x000000bca02c723c */ /* 0x000fec000000182c */
[----:B-1----:R-:W-:Y:S06]  /*83f0*/  HMMA.16816.F32 R4, R24, R154, R4 ;  /* 0x0000009a1804723c */ /* 0x002fec0000001804 */
[C---:B---3--:R-:W-:Y:S06]  /*8400*/  HMMA.16816.F32 R28, R52.reuse, R22, R28 ;  /* 0x00000016341c723c */ /* 0x048fec000000181c */
[----:B------:R-:W-:Y:S01]  /*8410*/  HMMA.16816.F32 R32, R52, R20, R32 ;  /* 0x000000143420723c */ /* 0x000fe20000001820 */
[----:B------:R-:W1:Y:S05]  /*8420*/  LDSM.16.M88.4 R20, [R223+0x8800] ;  /* 0x00880000df14783b */ /* 0x000e6a0000000200 */
[----:B------:R-:W-:Y:S01]  /*8430*/  HMMA.16816.F32 R8, R24, R152, R8 ;  /* 0x000000981808723c */ /* 0x000fe20000001808 */
[----:B------:R-:W3:Y:S05]  /*8440*/  LDSM.16.M88.4 R152, [R212+0x2000] ;  /* 0x00200000d498783b */ /* 0x000eea0000000200 */
[C---:B------:R-:W-:Y:S06]  /*8450*/  HMMA.16816.F32 R56, R180.reuse, R184, R56 ;  /* 0x000000b8b438723c */ /* 0x040fec0000001838 */
[----:B------:R-:W-:Y:S01]  /*8460*/  HMMA.16816.F32 R184, R180, R186, R172 ;  /* 0x000000bab4b8723c */ /* 0x000fe200000018ac */
[----:B------:R-:W5:Y:S05]  /*8470*/  LDSM.16.M88.4 R172, [R209] ;  /* 0x00000000d1ac783b */ /* 0x000f6a0000000200 */
[----:B------:R-:W-:Y:S06]  /*8480*/  HMMA.16816.F32 R28, R40, R38, R28 ;  /* 0x00000026281c723c */ /* 0x000fec000000181c */
[----:B--2---:R-:W-:Y:S06]  /*8490*/  HMMA.16816.F32 R4, R16, R14, R4 ;  /* 0x0000000e1004723c */ /* 0x004fec0000001804 */
[----:B----4-:R-:W-:Y:S06]  /*84a0*/  HMMA.16816.F32 R44, R52, R48, R44 ;  /* 0x00000030342c723c */ /* 0x010fec000000182c */
[----:B------:R-:W-:Y:S01]  /*84b0*/  HMMA.16816.F32 R32, R40, R36, R32 ;  /* 0x000000242820723c */ /* 0x000fe20000001820 */
[----:B------:R-:W-:Y:S05]  /*84c0*/  LDSM.16.M88.4 R36, [R223+0x9000] ;  /* 0x00900000df24783b */ /* 0x000fea0000000200 */
[----:B------:R-:W-:Y:S01]  /*84d0*/  HMMA.16816.F32 R8, R16, R12, R8 ;  /* 0x0000000c1008723c */ /* 0x000fe20000001808 */
[----:B------:R-:W2:Y:S05]  /*84e0*/  LDSM.16.M88.4 R12, [R229+0x9800] ;  /* 0x00980000e50c783b */ /* 0x000eaa0000000200 */
[----:B------:R-:W-:Y:S01]  /*84f0*/  HMMA.16816.F32 R144, R160, R156, R144 ;  /* 0x0000009ca090723c */ /* 0x000fe20000001890 */
[----:B------:R-:W-:-:S05]  /*8500*/  FMUL.FTZ R4, R4, UR10 ;  /* 0x0000000a04047c20 */ /* 0x000fca0008410000 */
[C---:B------:R-:W-:Y:S01]  /*8510*/  HMMA.16816.F32 R156, R160.reuse, R158, R140 ;  /* 0x0000009ea09c723c */ /* 0x040fe2000000188c */
[----:B------:R-:W4:Y:S05]  /*8520*/  LDSM.16.M88.4 R140, [R212+0x4800] ;  /* 0x00480000d48c783b */ /* 0x000f2a0000000200 */
[----:B------:R-:W-:Y:S06]  /*8530*/  HMMA.16816.F32 R148, R160, R190, R148 ;  /* 0x000000bea094723c */ /* 0x000fec0000001894 */
[----:B-1----:R-:W-:Y:S01]  /*8540*/  HMMA.16816.F32 R28, R24, R22, R28 ;  /* 0x00000016181c723c */ /* 0x002fe2000000181c */
[----:B------:R-:W-:-:S05]  /*8550*/  FMUL.FTZ R3, R8, UR10 ;  /* 0x0000000a08037c20 */ /* 0x000fca0008410000 */
[----:B------:R-:W-:Y:S01]  /*8560*/  HMMA.16816.F32 R168, R180, R176, R168 ;  /* 0x000000b0b4a8723c */ /* 0x000fe200000018a8 */
[----:B------:R-:W-:Y:S05]  /*8570*/  MUFU.TANH R3, R3 ;  /* 0x0000000300037308 */ /* 0x000fea0000002400 */
[----:B---3--:R-:W-:Y:S01]  /*8580*/  HMMA.16816.F32 R132, R160, R154, R132 ;  /* 0x0000009aa084723c */ /* 0x008fe20000001884 */
[----:B------:R-:W-:Y:S02]  /*8590*/  FMUL.FTZ R176, R7, UR10 ;  /* 0x0000000a07b07c20 */ /* 0x000fe40008410000 */
[----:B------:R1:W-:Y:S03]  /*85a0*/  MUFU.TANH R154, R4 ;  /* 0x00000004009a7308 */ /* 0x0003e60000002400 */
[----:B-----5:R-:W-:Y:S01]  /*85b0*/  HMMA.16816.F32 R44, R40, R172, R44 ;  /* 0x000000ac282c723c */ /* 0x020fe2000000182c */
[----:B------:R-:W-:-:S04]  /*85c0*/  FMUL.FTZ R155, R11, UR10 ;  /* 0x0000000a0b9b7c20 */ /* 0x000fc80008410000 */
[----:B------:R-:W-:Y:S01]  /*85d0*/  MUFU.TANH R176, R176 ;  /* 0x000000b000b07308 */ /* 0x000fe20000002400 */
[----:B------:R-:W-:Y:S01]  /*85e0*/  HMMA.16816.F32 R32, R24, R20, R32 ;  /* 0x000000141820723c */ /* 0x000fe20000001820 */
[----:B------:R-:W-:Y:S01]  /*85f0*/  FMUL.FTZ R172, R5, UR10 ;  /* 0x0000000a05ac7c20 */ /* 0x000fe20008410000 */
[----:B------:R-:W-:Y:S01]  /*8600*/  FMUL.FTZ R173, R6, UR10 ;  /* 0x0000000a06ad7c20 */ /* 0x000fe20008410000 */
[----:B------:R-:W3:Y:S03]  /*8610*/  LDSM.16.M88.4 R20, [R208] ;  /* 0x00000000d014783b */ /* 0x000ee60000000200 */
[----:B------:R-:W-:Y:S01]  /*8620*/  HMMA.16816.F32 R136, R160, R152, R136 ;  /* 0x00000098a088723c */ /* 0x000fe20000001888 */
[----:B------:R-:W-:Y:S01]  /*8630*/  MUFU.TANH R155, R155 ;  /* 0x0000009b009b7308 */ /* 0x000fe20000002400 */
[----:B-1----:R-:W1:Y:S04]  /*8640*/  LDSM.16.M88.4 R4, [R229+0xa000] ;  /* 0x00a00000e504783b */ /* 0x002e680000000200 */
[C---:B------:R-:W-:Y:S01]  /*8650*/  HMMA.16816.F32 R148, R52.reuse, R50, R148 ;  /* 0x000000323494723c */ /* 0x040fe20000001894 */
[----:B------:R-:W-:Y:S01]  /*8660*/  FMUL.FTZ R152, R9, UR10 ;  /* 0x0000000a09987c20 */ /* 0x000fe20008410000 */
[----:B------:R-:W-:Y:S01]  /*8670*/  FMUL.FTZ R153, R10, UR10 ;  /* 0x0000000a0a997c20 */ /* 0x000fe20008410000 */
[----:B------:R-:W-:Y:S01]  /*8680*/  LDSM.16.M88.4 R48, [R212+0x5000] ;  /* 0x00500000d430783b */ /* 0x000fe20000000200 */
[----:B------:R-:W-:Y:S02]  /*8690*/  MUFU.TANH R173, R173 ;  /* 0x000000ad00ad7308 */ /* 0x000fe40000002400 */
[C---:B--2---:R-:W-:Y:S01]  /*86a0*/  HMMA.16816.F32 R144, R52.reuse, R12, R144 ;  /* 0x0000000c3490723c */ /* 0x044fe20000001890 */
[----:B------:R-:W2:Y:S05]  /*86b0*/  LDSM.16.M88.4 R8, [R212+0x2800] ;  /* 0x00280000d408783b */ /* 0x000eaa0000000200 */
[----:B------:R-:W-:Y:S01]  /*86c0*/  HMMA.16816.F32 R156, R52, R14, R156 ;  /* 0x0000000e349c723c */ /* 0x000fe2000000189c */
[----:B------:R-:W5:Y:S01]  /*86d0*/  LDSM.16.M88.4 R12, [R207] ;  /* 0x00000000cf0c783b */ /* 0x000f620000000200 */
[----:B------:R-:W5:Y:S04]  /*86e0*/  MUFU.TANH R152, R152 ;  /* 0x0000009800987308 */ /* 0x000f680000002400 */
[----:B----4-:R-:W-:Y:S04]  /*86f0*/  HMMA.16816.F32 R28, R16, R142, R28 ;  /* 0x0000008e101c723c */ /* 0x010fe8000000181c */
[----:B------:R-:W-:Y:S02]  /*8700*/  MUFU.TANH R172, R172 ;  /* 0x000000ac00ac7308 */ /* 0x000fe40000002400 */
[----:B------:R-:W-:Y:S06]  /*8710*/  HMMA.16816.F32 R44, R24, R36, R44 ;  /* 0x00000024182c723c */ /* 0x000fec000000182c */
[----:B------:R-:W-:Y:S01]  /*8720*/  HMMA.16816.F32 R32, R16, R140, R32 ;  /* 0x0000008c1020723c */ /* 0x000fe20000001820 */
[----:B------:R-:W-:Y:S05]  /*8730*/  MUFU.TANH R153, R153 ;  /* 0x0000009900997308 */ /* 0x000fea0000002400 */
[----:B---3--:R-:W-:Y:S06]  /*8740*/  HMMA.16816.F32 R144, R40, R20, R144 ;  /* 0x000000142890723c */ /* 0x008fec0000001890 */
[----:B-1----:R-:W-:Y:S01]  /*8750*/  HMMA.16816.F32 R136, R52, R4, R136 ;  /* 0x000000043488723c */ /* 0x002fe20000001888 */
[----:B------:R-:W-:Y:S01]  /*8760*/  FMUL.FTZ R28, R28, UR10 ;  /* 0x0000000a1c1c7c20 */ /* 0x000fe20008410000 */
[----:B------:R-:W-:-:S04]  /*8770*/  FMUL.FTZ R29, R29, UR10 ;  /* 0x0000000a1d1d7c20 */ /* 0x000fc80008410000 */
[----:B------:R-:W-:Y:S01]  /*8780*/  HMMA.16816.F32 R156, R40, R22, R156 ;  /* 0x00000016289c723c */ /* 0x000fe2000000189c */
[----:B------:R-:W1:Y:S05]  /*8790*/  LDSM.16.M88.4 R20, [R212+0x3000] ;  /* 0x00300000d414783b */ /* 0x000e6a0000000200 */
[----:B------:R-:W-:Y:S01]  /*87a0*/  HMMA.16816.F32 R132, R52, R6, R132 ;  /* 0x000000063484723c */ /* 0x000fe20000001884 */
[----:B------:R-:W3:Y:S01]  /*87b0*/  LDSM.16.M88.4 R4, [R229+0xa800] ;  /* 0x00a80000e504783b */ /* 0x000ee20000000200 */
[----:B------:R-:W-:Y:S01]  /*87c0*/  FMUL.FTZ R32, R32, UR10 ;  /* 0x0000000a20207c20 */ /* 0x000fe20008410000 */
[----:B------:R-:W-:Y:S01]  /*87d0*/  FMUL.FTZ R33, R33, UR10 ;  /* 0x0000000a21217c20 */ /* 0x000fe20008410000 */
[----:B------:R-:W-:-:S02]  /*87e0*/  FMUL.FTZ R34, R34, UR10 ;  /* 0x0000000a22227c20 */ /* 0x000fc40008410000 */
[----:B--2---:R-:W-:Y:S01]  /*87f0*/  HMMA.16816.F32 R140, R160, R8, R64 ;  /* 0x00000008a08c723c */ /* 0x004fe20000001840 */
[----:B------:R-:W2:Y:S01]  /*8800*/  LDSM.16.M88.4 R64, [R223+0x9800] ;  /* 0x00980000df40783b */ /* 0x000ea20000000200 */
[----:B------:R-:W-:Y:S04]  /*8810*/  MUFU.TANH R177, R32 ;  /* 0x0000002000b17308 */ /* 0x000fe80000002400 */
[----:B------:R-:W-:Y:S04]  /*8820*/  HMMA.16816.F32 R164, R180, R178, R164 ;  /* 0x000000b2b4a4723c */ /* 0x000fe800000018a4 */
[----:B------:R-:W-:Y:S02]  /*8830*/  MUFU.TANH R178, R34 ;  /* 0x0000002200b27308 */ /* 0x000fe40000002400 */
[----:B------:R-:W-:Y:S01]  /*8840*/  HMMA.16816.F32 R44, R16, R48, R44 ;  /* 0x00000030102c723c */ /* 0x000fe2000000182c */
[----:B------:R-:W-:Y:S01]  /*8850*/  FMUL.FTZ R179, R30, UR10 ;  /* 0x0000000a1eb37c20 */ /* 0x000fe20008410000 */
[----:B------:R-:W-:-:S04]  /*8860*/  FMUL.FTZ R180, R31, UR10 ;  /* 0x0000000a1fb47c20 */ /* 0x000fc80008410000 */
[----:B------:R-:W-:Y:S01]  /*8870*/  MUFU.TANH R48, R28 ;  /* 0x0000001c00307308 */ /* 0x000fe20000002400 */
[----:B------:R-:W-:Y:S01]  /*8880*/  HMMA.16816.F32 R60, R160, R10, R60 ;  /* 0x0000000aa03c723c */ /* 0x000fe2000000183c */
[----:B------:R-:W-:Y:S05]  /*8890*/  LDSM.16.M88.4 R8, [R212+0x6000] ;  /* 0x00600000d408783b */ /* 0x000fea0000000200 */
[C---:B------:R-:W-:Y:S01]  /*88a0*/  HMMA.16816.F32 R148, R40.reuse, R174, R148 ;  /* 0x000000ae2894723c */ /* 0x040fe20000001894 */
[----:B------:R4:W-:Y:S05]  /*88b0*/  MUFU.TANH R49, R29 ;  /* 0x0000001d00317308 */ /* 0x0009ea0000002400 */
[----:B-----5:R-:W-:Y:S01]  /*88c0*/  HMMA.16816.F32 R136, R40, R12, R136 ;  /* 0x0000000c2888723c */ /* 0x020fe20000001888 */
[----:B------:R-:W-:-:S02]  /*88d0*/  FMUL.FTZ R175, R35, UR10 ;  /* 0x0000000a23af7c20 */ /* 0x000fc40008410000 */
[----:B------:R5:W2:Y:S02]  /*88e0*/  MUFU.TANH R174, R33 ;  /* 0x0000002100ae7308 */ /* 0x000aa40000002400 */
[----:B------:R-:W-:Y:S01]  /*88f0*/  FMUL.FTZ R44, R44, UR10 ;  /* 0x0000000a2c2c7c20 */ /* 0x000fe20008410000 */
[----:B------:R-:W-:Y:S01]  /*8900*/  HMMA.16816.F32 R132, R40, R14, R132 ;  /* 0x0000000e2884723c */ /* 0x000fe20000001884 */
[----:B------:R-:W-:Y:S01]  /*8910*/  LDSM.16.M88.4 R12, [R206] ;  /* 0x00000000ce0c783b */ /* 0x000fe20000000200 */
[----:B------:R-:W-:-:S03]  /*8920*/  FMUL.FTZ R45, R45, UR10 ;  /* 0x0000000a2d2d7c20 */ /* 0x000fc60008410000 */
[----:B------:R-:W2:Y:S01]  /*8930*/  MUFU.TANH R175, R175 ;  /* 0x000000af00af7308 */ /* 0x000ea20000002400 */
[----:B----4-:R-:W4:Y:S01]  /*8940*/  LDSM.16.M88.4 R28, [R223+0xa000] ;  /* 0x00a00000df1c783b */ /* 0x010f220000000200 */
[----:B-1----:R-:W-:Y:S06]  /*8950*/  HMMA.16816.F32 R56, R160, R20, R56 ;  /* 0x00000014a038723c */ /* 0x002fec0000001838 */
[----:B---3--:R-:W-:Y:S01]  /*8960*/  HMMA.16816.F32 R140, R52, R4, R140 ;  /* 0x00000004348c723c */ /* 0x008fe2000000188c */
[----:B-----5:R-:W1:Y:S01]  /*8970*/  LDSM.16.M88.4 R32, [R212+0x5800] ;  /* 0x00580000d420783b */ /* 0x020e620000000200 */
[----:B------:R-:W3:Y:S04]  /*8980*/  MUFU.TANH R179, R179 ;  /* 0x000000b300b37308 */ /* 0x000ee80000002400 */
[----:B------:R-:W-:Y:S01]  /*8990*/  HMMA.16816.F32 R184, R160, R22, R184 ;  /* 0x00000016a0b8723c */ /* 0x000fe200000018b8 */
[----:B------:R-:W5:Y:S03]  /*89a0*/  LDSM.16.M88.4 R20, [R229+0xb000] ;  /* 0x00b00000e514783b */ /* 0x000f660000000200 */
[----:B------:R-:W3:Y:S02]  /*89b0*/  MUFU.TANH R180, R180 ;  /* 0x000000b400b47308 */ /* 0x000ee40000002400 */
[----:B------:R-:W-:Y:S01]  /*89c0*/  HMMA.16816.F32 R60, R52, R6, R60 ;  /* 0x00000006343c723c */ /* 0x000fe2000000183c */
[----:B------:R-:W-:Y:S05]  /*89d0*/  LDSM.16.M88.4 R4, [R223+0xa800] ;  /* 0x00a80000df04783b */ /* 0x000fea0000000200 */
[C---:B--2---:R-:W-:Y:S01]  /*89e0*/  HMMA.16816.F32 R144, R24.reuse, R64, R144 ;  /* 0x000000401890723c */ /* 0x044fe20000001890 */
[----:B------:R-:W2:Y:S05]  /*89f0*/  MUFU.TANH R44, R44 ;  /* 0x0000002c002c7308 */ /* 0x000eaa0000002400 */
[C---:B------:R-:W-:Y:S01]  /*8a00*/  HMMA.16816.F32 R148, R24.reuse, R38, R148 ;  /* 0x000000261894723c */ /* 0x040fe20000001894 */
[----:B------:R-:W3:Y:S02]  /*8a10*/  LDSM.16.M88.4 R36, [R212+0x3800] ;  /* 0x00380000d424783b */ /* 0x000ee40000000200 */
[----:B------:R-:W-:Y:S03]  /*8a20*/  MUFU.TANH R45, R45 ;  /* 0x0000002d002d7308 */ /* 0x000fe60000002400 */
[C---:B------:R-:W-:Y:S06]  /*8a30*/  HMMA.16816.F32 R156, R24.reuse, R66, R156 ;  /* 0x00000042189c723c */ /* 0x040fec000000189c */
[C---:B----4-:R-:W-:Y:S06]  /*8a40*/  HMMA.16816.F32 R136, R24.reuse, R28, R136 ;  /* 0x0000001c1888723c */ /* 0x050fec0000001888 */
[----:B------:R-:W-:Y:S01]  /*8a50*/  HMMA.16816.F32 R132, R24, R30, R132 ;  /* 0x0000001e1884723c */ /* 0x000fe20000001884 */
[----:B------:R-:W4:Y:S05]  /*8a60*/  LDSM.16.M88.4 R28, [R205] ;  /* 0x00000000cd1c783b */ /* 0x000f2a0000000200 */
[C---:B------:R-:W-:Y:S06]  /*8a70*/  HMMA.16816.F32 R140, R40.reuse, R12, R140 ;  /* 0x0000000c288c723c */ /* 0x040fec000000188c */
[----:B------:R-:W-:Y:S01]  /*8a80*/  HMMA.16816.F32 R60, R40, R14, R60 ;  /* 0x0000000e283c723c */ /* 0x000fe2000000183c */
[----:B------:R-:W-:Y:S05]  /*8a90*/  LDSM.16.M88.4 R12, [R212+0x6800] ;  /* 0x00680000d40c783b */ /* 0x000fea0000000200 */
[C---:B-1----:R-:W-:Y:S01]  /*8aa0*/  HMMA.16816.F32 R144, R16.reuse, R32, R144 ;  /* 0x000000201090723c */ /* 0x042fe20000001890 */
[----:B------:R-:W1:Y:S05]  /*8ab0*/  S2R R32, SR_TID.X ;  /* 0x0000000000207919 */ /* 0x000e6a0000002100 */
[C---:B------:R-:W-:Y:S06]  /*8ac0*/  HMMA.16816.F32 R136, R16.reuse, R8, R136 ;  /* 0x000000081088723c */ /* 0x040fec0000001888 */
[----:B------:R-:W-:Y:S01]  /*8ad0*/  HMMA.16816.F32 R132, R16, R10, R132 ;  /* 0x0000000a1084723c */ /* 0x000fe20000001884 */
[----:B------:R-:W2:Y:S05]  /*8ae0*/  LDSM.16.M88.4 R8, [R229+0xb800] ;  /* 0x00b80000e508783b */ /* 0x000eaa0000000200 */
[----:B-----5:R-:W-:Y:S06]  /*8af0*/  HMMA.16816.F32 R56, R52, R20, R56 ;  /* 0x000000143438723c */ /* 0x020fec0000001838 */
[----:B------:R-:W-:Y:S01]  /*8b00*/  HMMA.16816.F32 R148, R16, R50, R148 ;  /* 0x000000321094723c */ /* 0x000fe20000001894 */
[----:B------:R-:W-:Y:S01]  /*8b10*/  FMUL.FTZ R66, R145, UR10 ;  /* 0x0000000a91427c20 */ /* 0x000fe20008410000 */
[----:B------:R-:W-:-:S04]  /*8b20*/  FMUL.FTZ R146, R146, UR10 ;  /* 0x0000000a92927c20 */ /* 0x000fc80008410000 */
[----:B------:R-:W-:Y:S01]  /*8b30*/  HMMA.16816.F32 R156, R16, R34, R156 ;  /* 0x00000022109c723c */ /* 0x000fe2000000189c */
[----:B------:R-:W-:Y:S01]  /*8b40*/  FMUL.FTZ R51, R46, UR10 ;  /* 0x0000000a2e337c20 */ /* 0x000fe20008410000 */
[----:B------:R-:W-:Y:S01]  /*8b50*/  FMUL.FTZ R46, R47, UR10 ;  /* 0x0000000a2f2e7c20 */ /* 0x000fe20008410000 */
[----:B-1----:R-:W-:Y:S02]  /*8b60*/  IMAD.SHL.U32 R32, R32, 0x2, RZ ;  /* 0x0000000220207824 */ /* 0x002fe400078e00ff */
[----:B------:R-:W-:Y:S01]  /*8b70*/  FMUL.FTZ R137, R137, UR10 ;  /* 0x0000000a89897c20 */ /* 0x000fe20008410000 */
[----:B------:R-:W-:Y:S01]  /*8b80*/  FMUL.FTZ R139, R139, UR10 ;  /* 0x0000000a8b8b7c20 */ /* 0x000fe20008410000 */
[----:B---3--:R-:W-:Y:S01]  /*8b90*/  HMMA.16816.F32 R168, R160, R36, R168 ;  /* 0x00000024a0a8723c */ /* 0x008fe200000018a8 */
[----:B------:R-:W-:Y:S01]  /*8ba0*/  FMUL.FTZ R134, R134, UR10 ;  /* 0x0000000a86867c20 */ /* 0x000fe20008410000 */
[----:B------:R-:W-:Y:S01]  /*8bb0*/  LOP3.LUT R32, R32, 0x6, RZ, 0xc0, !PT ;  /* 0x0000000620207812 */ /* 0x000fe200078ec0ff */
[----:B------:R-:W1:Y:S01]  /*8bc0*/  MUFU.TANH R51, R51 ;  /* 0x0000003300337308 */ /* 0x000e620000002400 */
[----:B------:R-:W-:Y:S01]  /*8bd0*/  FMUL.FTZ R136, R136, UR10 ;  /* 0x0000000a88887c20 */ /* 0x000fe20008410000 */
[----:B------:R-:W-:Y:S01]  /*8be0*/  FMUL.FTZ R138, R138, UR10 ;  /* 0x0000000a8a8a7c20 */ /* 0x000fe20008410000 */
[----:B------:R-:W-:Y:S01]  /*8bf0*/  HMMA.16816.F32 R140, R24, R4, R140 ;  /* 0x00000004188c723c */ /* 0x000fe2000000188c */
[----:B------:R-:W-:Y:S01]  /*8c00*/  FMUL.FTZ R135, R135, UR10 ;  /* 0x0000000a87877c20 */ /* 0x000fe20008410000 */
[----:B------:R-:W-:-:S03]  /*8c10*/  FMUL.FTZ R133, R133, UR10 ;  /* 0x0000000a85857c20 */ /* 0x000fc60008410000 */
[----:B------:R-:W3:Y:S01]  /*8c20*/  MUFU.TANH R46, R46 ;  /* 0x0000002e002e7308 */ /* 0x000ee20000002400 */
        /* <DEDUP_REMOVED lines=8> */
[----:B------:R-:W-:Y:S01]  /*8cb0*/  FMUL.FTZ R159, R132, UR10 ;  /* 0x0000000a849f7c20 */ /* 0x000fe20008410000 */
[----:B------:R-:W-:Y:S01]  /*8cc0*/  IMAD R132, R237, 0x80, R32 ;  /* 0x00000080ed847824 */ /* 0x000fe200078e0220 */
[----:B------:R1:W-:Y:S01]  /*8cd0*/  MUFU.TANH R161, R134 ;  /* 0x0000008600a17308 */ /* 0x0003e20000002400 */
[----:B------:R-:W-:Y:S01]  /*8ce0*/  FMUL.FTZ R145, R157, UR10 ;  /* 0x0000000a9d917c20 */ /* 0x000fe20008410000 */
[----:B------:R-:W-:Y:S01]  /*8cf0*/  HMMA.16816.F32 R184, R52, R22, R184 ;  /* 0x0000001634b8723c */ /* 0x000fe200000018b8 */
[----:B------:R-:W3:Y:S01]  /*8d00*/  LDSM.16.M88.4 R20, [R204] ;  /* 0x00000000cc14783b */ /* 0x000ee20000000200 */
[----:B------:R-:W-:Y:S01]  /*8d10*/  FMUL.FTZ R147, R158, UR10 ;  /* 0x0000000a9e937c20 */ /* 0x000fe20008410000 */
[----:B------:R-:W-:Y:S01]  /*8d20*/  FMUL.FTZ R64, R150, UR10 ;  /* 0x0000000a96407c20 */ /* 0x000fe20008410000 */
[----:B------:R-:W-:Y:S01]  /*8d30*/  FMUL.FTZ R65, R151, UR10 ;  /* 0x0000000a97417c20 */ /* 0x000fe20008410000 */
[----:B------:R-:W-:Y:S01]  /*8d40*/  FMUL.FTZ R151, R156, UR10 ;  /* 0x0000000a9c977c20 */ /* 0x000fe20008410000 */
[----:B----4-:R-:W-:Y:S01]  /*8d50*/  HMMA.16816.F32 R56, R40, R28, R56 ;  /* 0x0000001c2838723c */ /* 0x010fe20000001838 */
[----:B------:R4:W-:Y:S05]  /*8d60*/  MUFU.TANH R157, R137 ;  /* 0x00000089009d7308 */ /* 0x0009ea0000002400 */
[----:B--2---:R-:W-:Y:S03]  /*8d70*/  HMMA.16816.F32 R168, R52, R8, R168 ;  /* 0x0000000834a8723c */ /* 0x004fe600000018a8 */
[----:B------:R2:W-:Y:S03]  /*8d80*/  MUFU.TANH R158, R139 ;  /* 0x0000008b009e7308 */ /* 0x0005e60000002400 */
[----:B------:R-:W-:Y:S01]  /*8d90*/  HMMA.16816.F32 R140, R16, R12, R140 ;  /* 0x0000000c108c723c */ /* 0x000fe2000000188c */
[----:B------:R-:W-:-:S02]  /*8da0*/  VIADD R8, R132, 0x9 ;  /* 0x0000000984087836 */ /* 0x000fc40000000000 */
[----:B------:R-:W-:Y:S02]  /*8db0*/  VIADD R9, R132, 0x8 ;  /* 0x0000000884097836 */ /* 0x000fe40000000000 */
[----:B------:R-:W2:Y:S01]  /*8dc0*/  MUFU.TANH R47, R47 ;  /* 0x0000002f002f7308 */ /* 0x000ea20000002400 */
[-C--:B------:R-:W-:Y:S01]  /*8dd0*/  ISETP.GE.AND P6, PT, R8, R201.reuse, PT ;  /* 0x000000c90800720c */ /* 0x080fe20003fc6270 */
[----:B------:R-:W-:Y:S01]  /*8de0*/  VIADD R12, R132, 0x1 ;  /* 0x00000001840c7836 */ /* 0x000fe20000000000 */
[-C--:B------:R-:W-:Y:S01]  /*8df0*/  ISETP.GE.AND P3, PT, R8, R200.reuse, PT ;  /* 0x000000c80800720c */ /* 0x080fe20003f66270 */
[----:B------:R-:W-:Y:S01]  /*8e00*/  VIADD R8, R132, 0x10 ;  /* 0x0000001084087836 */ /* 0x000fe20000000000 */
[----:B------:R-:W-:Y:S01]  /*8e10*/  HMMA.16816.F32 R184, R40, R30, R184 ;  /* 0x0000001e28b8723c */ /* 0x000fe200000018b8 */
[----:B------:R-:W2:Y:S01]  /*8e20*/  LDSM.16.M88.4 R28, [R223+0xb800] ;  /* 0x00b80000df1c783b */ /* 0x000ea20000000200 */
[C---:B------:R-:W-:Y:S01]  /*8e30*/  ISETP.GE.AND P4, PT, R12.reuse, R201, PT ;  /* 0x000000c90c00720c */ /* 0x040fe20003f86270 */
[----:B------:R-:W-:Y:S01]  /*8e40*/  MUFU.TANH R64, R64 ;  /* 0x0000004000407308 */ /* 0x000fe20000002400 */
[----:B------:R-:W-:-:S02]  /*8e50*/  ISETP.GE.AND P2, PT, R12, R200, PT ;  /* 0x000000c80c00720c */ /* 0x000fc40003f46270 */
[----:B------:R-:W-:Y:S01]  /*8e60*/  FSEL R181, R152, -INF , !P4 ;  /* 0xff80000098b57808 */ /* 0x000fe20006000000 */
[----:B------:R-:W-:Y:S01]  /*8e70*/  HMMA.16816.F32 R164, R52, R10, R164 ;  /* 0x0000000a34a4723c */ /* 0x000fe200000018a4 */
[----:B-1----:R-:W-:Y:S02]  /*8e80*/  FSEL R134, R155, -INF , !P2 ;  /* 0xff8000009b867808 */ /* 0x002fe40005000000 */
[CC--:B------:R-:W-:Y:S01]  /*8e90*/  ISETP.GE.AND P4, PT, R8.reuse, R201.reuse, PT ;  /* 0x000000c90800720c */ /* 0x0c0fe20003f86270 */
[----:B------:R-:W1:Y:S01]  /*8ea0*/  MUFU.TANH R50, R50 ;  /* 0x0000003200327308 */ /* 0x000e620000002400 */
[-C--:B------:R-:W-:Y:S01]  /*8eb0*/  ISETP.GE.AND P2, PT, R8, R200.reuse, PT ;  /* 0x000000c80800720c */ /* 0x080fe20003f46270 */
[C---:B------:R-:W-:Y:S01]  /*8ec0*/  VIADD R8, R132.reuse, 0x11 ;  /* 0x0000001184087836 */ /* 0x040fe20000000000 */
[CC--:B------:R-:W-:Y:S01]  /*8ed0*/  ISETP.GE.AND P5, PT, R9.reuse, R201.reuse, PT ;  /* 0x000000c90900720c */ /* 0x0c0fe20003fa6270 */
[----:B-----5:R-:W-:Y:S01]  /*8ee0*/  HMMA.16816.F32 R56, R24, R4, R56 ;  /* 0x000000041838723c */ /* 0x020fe20000001838 */
[-C--:B------:R-:W-:Y:S01]  /*8ef0*/  ISETP.GE.AND P1, PT, R9, R200.reuse, PT ;  /* 0x000000c80900720c */ /* 0x080fe20003f26270 */
[----:B------:R-:W-:Y:S01]  /*8f00*/  VIADD R9, R132, 0x38 ;  /* 0x0000003884097836 */ /* 0x000fe20000000000 */
[----:B------:R-:W-:Y:S01]  /*8f10*/  FSEL R183, R154, -INF , !P5 ;  /* 0xff8000009ab77808 */ /* 0x000fe20006800000 */
[----:B------:R-:W5:Y:S01]  /*8f20*/  MUFU.TANH R65, R65 ;  /* 0x0000004100417308 */ /* 0x000f620000002400 */
[----:B------:R-:W-:Y:S01]  /*8f30*/  FSEL R182, R173, -INF , !P1 ;  /* 0xff800000adb67808 */ /* 0x000fe20004800000 */
[----:B------:R-:W-:Y:S01]  /*8f40*/  HMMA.16816.F32 R60, R16, R14, R60 ;  /* 0x0000000e103c723c */ /* 0x000fe2000000183c */
[-C--:B------:R-:W-:Y:S01]  /*8f50*/  ISETP.GE.AND P5, PT, R8, R201.reuse, PT ;  /* 0x000000c90800720c */ /* 0x080fe20003fa6270 */
[----:B------:R-:W-:Y:S01]  /*8f60*/  VIADD R4, R132, 0x20 ;  /* 0x0000002084047836 */ /* 0x000fe20000000000 */
[-C--:B------:R-:W-:Y:S01]  /*8f70*/  ISETP.GE.AND P1, PT, R8, R200.reuse, PT ;  /* 0x000000c80800720c */ /* 0x080fe20003f26270 */
[----:B------:R-:W-:Y:S01]  /*8f80*/  VIADD R8, R132, 0x18 ;  /* 0x0000001884087836 */ /* 0x000fe20000000000 */
[----:B----4-:R-:W-:Y:S01]  /*8f90*/  FSEL R137, R174, -INF , !P5 ;  /* 0xff800000ae897808 */ /* 0x010fe20006800000 */
[----:B------:R-:W4:Y:S01]  /*8fa0*/  LDSM.16.M88.4 R12, [R212+0x7000] ;  /* 0x00700000d40c783b */ /* 0x000f220000000200 */
[----:B------:R-:W-:Y:S01]  /*8fb0*/  FSEL R38, R175, -INF , !P1 ;  /* 0xff800000af267808 */ /* 0x000fe20004800000 */
[----:B---3--:R-:W-:Y:S01]  /*8fc0*/  HMMA.16816.F32 R168, R40, R20, R168 ;  /* 0x0000001428a8723c */ /* 0x008fe200000018a8 */
[----:B------:R-:W-:Y:S01]  /*8fd0*/  FSEL R189, R172, -INF , !P6 ;  /* 0xff800000acbd7808 */ /* 0x000fe20007000000 */
[----:B------:R-:W-:Y:S01]  /*8fe0*/  VIADD R5, R132, 0x28 ;  /* 0x0000002884057836 */ /* 0x000fe20000000000 */
[----:B------:R-:W-:Y:S01]  /*8ff0*/  FSEL R176, R176, -INF , !P3 ;  /* 0xff800000b0b07808 */ /* 0x000fe20005800000 */
[----:B------:R-:W3:Y:S01]  /*9000*/  MUFU.TANH R149, R149 ;  /* 0x0000009500957308 */ /* 0x000ee20000002400 */
[CC--:B------:R-:W-:Y:S01]  /*9010*/  ISETP.GE.AND P5, PT, R4.reuse, R201.reuse, PT ;  /* 0x000000c90400720c */ /* 0x0c0fe20003fa6270 */
[----:B------:R-:W-:Y:S01]  /*9020*/  HMMA.16816.F32 R184, R24, R6, R184 ;  /* 0x0000000618b8723c */ /* 0x000fe200000018b8 */
[-C--:B------:R-:W-:Y:S01]  /*9030*/  ISETP.GE.AND P1, PT, R4, R200.reuse, PT ;  /* 0x000000c80400720c */ /* 0x080fe20003f26270 */
[----:B------:R-:W-:Y:S01]  /*9040*/  VIADD R4, R132, 0x21 ;  /* 0x0000002184047836 */ /* 0x000fe20000000000 */
[-C--:B------:R-:W-:Y:S01]  /*9050*/  ISETP.GE.AND P6, PT, R8, R201.reuse, PT ;  /* 0x000000c90800720c */ /* 0x080fe20003fc6270 */
[----:B------:R-:W-:Y:S01]  /*9060*/  FMUL.FTZ R140, R140, UR10 ;  /* 0x0000000a8c8c7c20 */ /* 0x000fe20008410000 */
[-C--:B------:R-:W-:Y:S01]  /*9070*/  ISETP.GE.AND P3, PT, R8, R200.reuse, PT ;  /* 0x000000c80800720c */ /* 0x080fe20003f66270 */
[----:B------:R-:W-:Y:S01]  /*9080*/  VIADD R8, R132, 0x19 ;  /* 0x0000001984087836 */ /* 0x000fe20000000000 */
[----:B--2---:R-:W-:Y:S01]  /*9090*/  FSEL R139, R48, -INF , !P6 ;  /* 0xff800000308b7808 */ /* 0x004fe20007000000 */
[----:B------:R-:W-:Y:S01]  /*90a0*/  HMMA.16816.F32 R20, R40, R22, R164 ;  /* 0x000000162814723c */ /* 0x000fe200000018a4 */
[----:B------:R-:W-:Y:S01]  /*90b0*/  FSEL R36, R179, -INF , !P3 ;  /* 0xff800000b3247808 */ /* 0x000fe20005800000 */
[----:B------:R5:W2:Y:S01]  /*90c0*/  MUFU.TANH R150, R146 ;  /* 0x0000009200967308 */ /* 0x000aa20000002400 */
[----:B------:R-:W-:Y:S01]  /*90d0*/  FSEL R177, R177, -INF , !P4 ;  /* 0xff800000b1b17808 */ /* 0x000fe20006000000 */
[----:B------:R-:W-:Y:S01]  /*90e0*/  FMUL.FTZ R60, R60, UR10 ;  /* 0x0000000a3c3c7c20 */ /* 0x000fe20008410000 */
[----:B------:R-:W-:Y:S01]  /*90f0*/  FSEL R178, R178, -INF , !P2 ;  /* 0xff800000b2b27808 */ /* 0x000fe20005000000 */
[----:B------:R-:W-:Y:S01]  /*9100*/  FMUL.FTZ R62, R62, UR10 ;  /* 0x0000000a3e3e7c20 */ /* 0x000fe20008410000 */
[CC--:B------:R-:W-:Y:S01]  /*9110*/  ISETP.GE.AND P6, PT, R4.reuse, R201.reuse, PT ;  /* 0x000000c90400720c */ /* 0x0c0fe20003fc6270 */
[----:B------:R-:W-:Y:S01]  /*9120*/  FMUL.FTZ R61, R61, UR10 ;  /* 0x0000000a3d3d7c20 */ /* 0x000fe20008410000 */
[-C--:B------:R-:W-:Y:S01]  /*9130*/  ISETP.GE.AND P3, PT, R4, R200.reuse, PT ;  /* 0x000000c80400720c */ /* 0x080fe20003f66270 */
[----:B------:R-:W-:Y:S01]  /*9140*/  VIADD R4, R132, 0x29 ;  /* 0x0000002984047836 */ /* 0x000fe20000000000 */
[C---:B------:R-:W-:Y:S01]  /*9150*/  ISETP.GE.AND P4, PT, R8.reuse, R201, PT ;  /* 0x000000c90800720c */ /* 0x040fe20003f86270 */
[----:B------:R-:W-:Y:S01]  /*9160*/  HMMA.16816.F32 R168, R24, R28, R168 ;  /* 0x0000001c18a8723c */ /* 0x000fe200000018a8 */
[----:B------:R-:W-:Y:S01]  /*9170*/  ISETP.GE.AND P2, PT, R8, R200, PT ;  /* 0x000000c80800720c */ /* 0x000fe20003f46270 */
[----:B------:R-:W-:Y:S01]  /*9180*/  VIADD R8, R132, 0x30 ;  /* 0x0000003084087836 */ /* 0x000fe20000000000 */
[----:B------:R-:W-:Y:S01]  /*9190*/  FSEL R67, R49, -INF , !P4 ;  /* 0xff80000031437808 */ /* 0x000fe20006000000 */
[----:B------:R-:W2:Y:S01]  /*91a0*/  MUFU.TANH R66, R66 ;  /* 0x0000004200427308 */ /* 0x000ea20000002400 */
[----:B------:R-:W-:Y:S01]  /*91b0*/  FSEL R180, R180, -INF , !P2 ;  /* 0xff800000b4b47808 */ /* 0x000fe20005000000 */
[----:B------:R-:W-:Y:S01]  /*91c0*/  FMUL.FTZ R63, R63, UR10 ;  /* 0x0000000a3f3f7c20 */ /* 0x000fe20008410000 */
[----:B------:R-:W-:-:S02]  /*91d0*/  FSEL R33, R44, -INF , !P5 ;  /* 0xff8000002c217808 */ /* 0x000fc40006800000 */
[----:B------:R-:W-:Y:S02]  /*91e0*/  FSEL R32, R51, -INF , !P1 ;  /* 0xff80000033207808 */ /* 0x000fe40004800000 */
[CC--:B------:R-:W-:Y:S01]  /*91f0*/  ISETP.GE.AND P4, PT, R5.reuse, R201.reuse, PT ;  /* 0x000000c90500720c */ /* 0x0c0fe20003f86270 */
[----:B------:R-:W-:Y:S01]  /*9200*/  MUFU.TANH R144, R144 ;  /* 0x0000009000907308 */ /* 0x000fe20000002400 */
[-C--:B------:R-:W-:Y:S01]  /*9210*/  ISETP.GE.AND P2, PT, R5, R200.reuse, PT ;  /* 0x000000c80500720c */ /* 0x080fe20003f46270 */
[----:B------:R-:W-:Y:S01]  /*9220*/  HMMA.16816.F32 R20, R24, R30, R20 ;  /* 0x0000001e1814723c */ /* 0x000fe20000001814 */
[CC--:B------:R-:W-:Y:S02]  /*9230*/  ISETP.GE.AND P5, PT, R4.reuse, R201.reuse, PT ;  /* 0x000000c90400720c */ /* 0x0c0fe40003fa6270 */
[-C--:B------:R-:W-:Y:S02]  /*9240*/  ISETP.GE.AND P1, PT, R4, R200.reuse, PT ;  /* 0x000000c80400720c */ /* 0x080fe40003f26270 */
[----:B------:R-:W2:Y:S01]  /*9250*/  LDSM.16.M88.4 R4, [R212+0x7800] ;  /* 0x00780000d404783b */ /* 0x000ea20000000200 */
[----:B------:R-:W-:Y:S01]  /*9260*/  FSEL R39, R45, -INF , !P6 ;  /* 0xff8000002d277808 */ /* 0x000fe20007000000 */
[----:B------:R-:W2:Y:S01]  /*9270*/  MUFU.TANH R151, R151 ;  /* 0x0000009700977308 */ /* 0x000ea20000002400 */
[----:B------:R-:W-:Y:S01]  /*9280*/  FSEL R34, R46, -INF , !P3 ;  /* 0xff8000002e227808 */ /* 0x000fe20005800000 */
[C---:B----4-:R-:W-:Y:S01]  /*9290*/  HMMA.16816.F32 R56, R16.reuse, R12, R56 ;  /* 0x0000000c1038723c */ /* 0x050fe20000001838 */
[-C--:B------:R-:W-:Y:S01]  /*92a0*/  ISETP.GE.AND P6, PT, R8, R201.reuse, PT ;  /* 0x000000c90800720c */ /* 0x080fe20003fc6270 */
[----:B------:R-:W-:Y:S01]  /*92b0*/  VIADD R25, R132, 0x50 ;  /* 0x0000005084197836 */ /* 0x000fe20000000000 */
[----:B------:R-:W-:Y:S01]  /*92c0*/  ISETP.GE.AND P3, PT, R8, R200, PT ;  /* 0x000000c80800720c */ /* 0x000fe20003f66270 */
[----:B------:R-:W-:Y:S01]  /*92d0*/  VIADD R8, R132, 0x31 ;  /* 0x0000003184087836 */ /* 0x000fe20000000000 */
[----:B------:R-:W-:Y:S01]  /*92e0*/  FSEL R37, R47, -INF , !P4 ;  /* 0xff8000002f257808 */ /* 0x000fe20006000000 */
[----:B------:R-:W4:Y:S01]  /*92f0*/  MUFU.TANH R147, R147 ;  /* 0x0000009300937308 */ /* 0x000f220000002400 */
[----:B-1----:R-:W-:Y:S01]  /*9300*/  FSEL R35, R50, -INF , !P5 ;  /* 0xff80000032237808 */ /* 0x002fe20006800000 */
[----:B------:R-:W-:Y:S01]  /*9310*/  HMMA.16816.F32 R184, R16, R14, R184 ;  /* 0x0000000e10b8723c */ /* 0x000fe200000018b8 */
[----:B------:R-:W-:Y:S01]  /*9320*/  ISETP.GE.AND P4, PT, R8, R201, PT ;  /* 0x000000c90800720c */ /* 0x000fe20003f86270 */
[----:B------:R-:W-:Y:S01]  /*9330*/  VIADD R24, R132, 0x51 ;  /* 0x0000005184187836 */ /* 0x000fe20000000000 */
[----:B-----5:R-:W-:Y:S01]  /*9340*/  FSEL R146, R65, -INF , !P1 ;  /* 0xff80000041927808 */ /* 0x020fe20004800000 */
[----:B------:R-:W-:-:S04]  /*9350*/  DEPBAR.LE SB0, 0x0 ;  /* 0x000080000000791a */ /* 0x000fc80000000000 */
[----:B------:R1:W5:Y:S01]  /*9360*/  MUFU.TANH R156, R136 ;  /* 0x00000088009c7308 */ /* 0x0003620000002400 */
[----:B---3--:R-:W-:Y:S02]  /*9370*/  FSEL R149, R149, -INF , !P6 ;  /* 0xff80000095957808 */ /* 0x008fe40007000000 */
[----:B--2---:R-:W-:Y:S02]  /*9380*/  FSEL R150, R150, -INF , !P3 ;  /* 0xff80000096967808 */ /* 0x004fe40005800000 */
[CC--:B------:R-:W-:Y:S02]  /*9390*/  ISETP.GE.AND P5, PT, R9.reuse, R201.reuse, PT ;  /* 0x000000c90900720c */ /* 0x0c0fe40003fa6270 */
[-C--:B------:R-:W-:Y:S01]  /*93a0*/  ISETP.GE.AND P1, PT, R9, R200.reuse, PT ;  /* 0x000000c80900720c */ /* 0x080fe20003f26270 */
[----:B------:R-:W-:Y:S01]  /*93b0*/  VIADD R9, R132, 0x40 ;  /* 0x0000004084097836 */ /* 0x000fe20000000000 */
[----:B------:R-:W-:Y:S01]  /*93c0*/  FSEL R173, R66, -INF , !P4 ;  /* 0xff80000042ad7808 */ /* 0x000fe20006000000 */
[----:B------:R-:W2:Y:S01]  /*93d0*/  MUFU.TANH R145, R145 ;  /* 0x0000009100917308 */ /* 0x000ea20000002400 */
[----:B------:R-:W-:Y:S01]  /*93e0*/  FSEL R151, R151, -INF , !P5 ;  /* 0xff80000097977808 */ /* 0x000fe20006800000 */
[----:B------:R-:W-:Y:S01]  /*93f0*/  FMUL.FTZ R13, R56, UR10 ;  /* 0x0000000a380d7c20 */ /* 0x000fe20008410000 */
[----:B----4-:R-:W-:Y:S01]  /*9400*/  FSEL R172, R147, -INF , !P1 ;  /* 0xff80000093ac7808 */ /* 0x010fe20004800000 */
[----:B------:R-:W-:Y:S01]  /*9410*/  FMUL.FTZ R14, R57, UR10 ;  /* 0x0000000a390e7c20 */ /* 0x000fe20008410000 */
[-C--:B------:R-:W-:Y:S01]  /*9420*/  ISETP.GE.AND P4, PT, R9, R201.reuse, PT ;  /* 0x000000c90900720c */ /* 0x080fe20003f86270 */
[----:B------:R-:W-:Y:S01]  /*9430*/  FMUL.FTZ R185, R185, UR10 ;  /* 0x0000000ab9b97c20 */ /* 0x000fe20008410000 */
[----:B-1----:R-:W-:Y:S01]  /*9440*/  FSEL R136, R64, -INF , !P2 ;  /* 0xff80000040887808 */ /* 0x002fe20005000000 */
[----:B------:R-:W1:Y:S01]  /*9450*/  MUFU.TANH R148, R148 ;  /* 0x0000009400947308 */ /* 0x000e620000002400 */
[-C--:B------:R-:W-:Y:S01]  /*9460*/  ISETP.GE.AND P2, PT, R8, R200.reuse, PT ;  /* 0x000000c80800720c */ /* 0x080fe20003f46270 */
[----:B------:R-:W-:Y:S01]  /*9470*/  VIADD R8, R132, 0x39 ;  /* 0x0000003984087836 */ /* 0x000fe20000000000 */
[----:B------:R-:W-:Y:S01]  /*9480*/  HMMA.16816.F32 R20, R16, R6, R20 ;  /* 0x000000061014723c */ /* 0x000fe20000001814 */
[----:B-----5:R-:W-:Y:S01]  /*9490*/  FSEL R165, R156, -INF , !P4 ;  /* 0xff8000009ca57808 */ /* 0x020fe20006000000 */
[----:B------:R-:W-:Y:S01]  /*94a0*/  FMUL.FTZ R15, R58, UR10 ;  /* 0x0000000a3a0f7c20 */ /* 0x000fe20008410000 */
[----:B------:R-:W-:Y:S01]  /*94b0*/  FSEL R174, R144, -INF , !P2 ;  /* 0xff80000090ae7808 */ /* 0x000fe20005000000 */
[----:B------:R-:W-:Y:S01]  /*94c0*/  FMUL.FTZ R59, R59, UR10 ;  /* 0x0000000a3b3b7c20 */ /* 0x000fe20008410000 */
[CC--:B------:R-:W-:Y:S01]  /*94d0*/  ISETP.GE.AND P6, PT, R8.reuse, R201.reuse, PT ;  /* 0x000000c90800720c */ /* 0x0c0fe20003fc6270 */
[----:B------:R-:W3:Y:S01]  /*94e0*/  MUFU.TANH R138, R138 ;  /* 0x0000008a008a7308 */ /* 0x000ee20000002400 */
[-C--:B------:R-:W-:Y:S01]  /*94f0*/  ISETP.GE.AND P3, PT, R8, R200.reuse, PT ;  /* 0x000000c80800720c */ /* 0x080fe20003f66270 */
[C---:B------:R-:W-:Y:S01]  /*9500*/  VIADD R8, R132.reuse, 0x41 ;  /* 0x0000004184087836 */ /* 0x040fe20000000000 */
[-C--:B------:R-:W-:Y:S01]  /*9510*/  ISETP.GE.AND P2, PT, R9, R200.reuse, PT ;  /* 0x000000c80900720c */ /* 0x080fe20003f46270 */
[C---:B------:R-:W-:Y:S01]  /*9520*/  VIADD R7, R132.reuse, 0x60 ;  /* 0x0000006084077836 */ /* 0x040fe20000000000 */
[----:B--2---:R-:W-:Y:S01]  /*9530*/  FSEL R155, R145, -INF , !P6 ;  /* 0xff800000919b7808 */ /* 0x004fe20007000000 */
[----:B------:R-:W-:Y:S01]  /*9540*/  VIADD R6, R132, 0x61 ;  /* 0x0000006184067836 */ /* 0x000fe20000000000 */
[C---:B------:R-:W-:Y:S01]  /*9550*/  ISETP.GE.AND P5, PT, R8.reuse, R201, PT ;  /* 0x000000c90800720c */ /* 0x040fe20003fa6270 */
[----:B------:R2:W-:Y:S01]  /*9560*/  MUFU.TANH R162, R135 ;  /* 0x0000008700a27308 */ /* 0x0005e20000002400 */
[----:B------:R-:W-:-:S02]  /*9570*/  ISETP.GE.AND P1, PT, R8, R200, PT ;  /* 0x000000c80800720c */ /* 0x000fc40003f26270 */
[----:B------:R-:W-:Y:S01]  /*9580*/  HMMA.16816.F32 R8, R16, R4, R168 ;  /* 0x000000041008723c */ /* 0x000fe200000018a8 */
[----:B-1----:R-:W-:-:S04]  /*9590*/  FSEL R160, R148, -INF , !P3 ;  /* 0xff80000094a07808 */ /* 0x002fc80005800000 */
[----:B------:R1:W-:Y:S01]  /*95a0*/  MUFU.TANH R163, R140 ;  /* 0x0000008c00a37308 */ /* 0x0003e20000002400 */
[----:B---3--:R-:W-:Y:S01]  /*95b0*/  FSEL R166, R138, -INF , !P2 ;  /* 0xff8000008aa67808 */ /* 0x008fe20005000000 */
[C---:B------:R-:W-:Y:S01]  /*95c0*/  VIADD R4, R132.reuse, 0x48 ;  /* 0x0000004884047836 */ /* 0x040fe20000000000 */
[----:B------:R-:W-:Y:S01]  /*95d0*/  FSEL R171, R157, -INF , !P5 ;  /* 0xff8000009dab7808 */ /* 0x000fe20006800000 */
[----:B------:R-:W-:Y:S01]  /*95e0*/  VIADD R5, R132, 0x49 ;  /* 0x0000004984057836 */ /* 0x000fe20000000000 */
[----:B------:R-:W-:Y:S01]  /*95f0*/  FSEL R168, R158, -INF , !P1 ;  /* 0xff8000009ea87808 */ /* 0x000fe20004800000 */
[----:B------:R-:W-:Y:S01]  /*9600*/  FMUL.FTZ R20, R20, UR10 ;  /* 0x0000000a14147c20 */ /* 0x000fe20008410000 */
[CC--:B------:R-:W-:Y:S01]  /*9610*/  ISETP.GE.AND P6, PT, R4.reuse, R201.reuse, PT ;  /* 0x000000c90400720c */ /* 0x0c0fe20003fc6270 */
[----:B------:R-:W3:Y:S01]  /*9620*/  MUFU.TANH R159, R159 ;  /* 0x0000009f009f7308 */ /* 0x000ee20000002400 */
[----:B--2---:R-:W-:Y:S01]  /*9630*/  FMUL.FTZ R135, R141, UR10 ;  /* 0x0000000a8d877c20 */ /* 0x004fe20008410000 */
[----:B------:R-:W-:Y:S01]  /*9640*/  FMUL.FTZ R141, R143, UR10 ;  /* 0x0000000a8f8d7c20 */ /* 0x000fe20008410000 */
[-C--:B------:R-:W-:Y:S01]  /*9650*/  ISETP.GE.AND P3, PT, R4, R200.reuse, PT ;  /* 0x000000c80400720c */ /* 0x080fe20003f66270 */
[----:B------:R-:W-:Y:S01]  /*9660*/  FMUL.FTZ R138, R187, UR10 ;  /* 0x0000000abb8a7c20 */ /* 0x000fe20008410000 */
[CC--:B------:R-:W-:Y:S01]  /*9670*/  ISETP.GE.AND P5, PT, R25.reuse, R201.reuse, PT ;  /* 0x000000c91900720c */ /* 0x0c0fe20003fa6270 */
[----:B------:R-:W-:Y:S01]  /*9680*/  FMUL.FTZ R143, R184, UR10 ;  /* 0x0000000ab88f7c20 */ /* 0x000fe20008410000 */
[-C--:B------:R-:W-:Y:S01]  /*9690*/  ISETP.GE.AND P1, PT, R25, R200.reuse, PT ;  /* 0x000000c81900720c */ /* 0x080fe20003f26270 */
[----:B------:R-:W2:Y:S01]  /*96a0*/  MUFU.TANH R133, R133 ;  /* 0x0000008500857308 */ /* 0x000ea20000002400 */
[----:B-1----:R-:W-:Y:S01]  /*96b0*/  FMUL.FTZ R140, R142, UR10 ;  /* 0x0000000a8e8c7c20 */ /* 0x002fe20008410000 */
[CC--:B------:R-:W-:Y:S01]  /*96c0*/  ISETP.GE.AND P4, PT, R5.reuse, R201.reuse, PT ;  /* 0x000000c90500720c */ /* 0x0c0fe20003f86270 */
[----:B------:R-:W-:Y:S01]  /*96d0*/  VIADD R25, R132, 0x58 ;  /* 0x0000005884197836 */ /* 0x000fe20000000000 */
[-C--:B------:R-:W-:Y:S01]  /*96e0*/  ISETP.GE.AND P2, PT, R5, R200.reuse, PT ;  /* 0x000000c80500720c */ /* 0x080fe20003f46270 */
[----:B------:R-:W-:Y:S01]  /*96f0*/  FMUL.FTZ R8, R8, UR10 ;  /* 0x0000000a08087c20 */ /* 0x000fe20008410000 */
[----:B------:R-:W-:Y:S01]  /*9700*/  FSEL R164, R161, -INF , !P3 ;  /* 0xff800000a1a47808 */ /* 0x000fe20005800000 */
[----:B------:R-:W-:Y:S01]  /*9710*/  FMUL.FTZ R5, R186, UR10 ;  /* 0x0000000aba057c20 */ /* 0x000fe20008410000 */
[----:B------:R-:W1:Y:S01]  /*9720*/  MUFU.TANH R135, R135 ;  /* 0x0000008700877308 */ /* 0x000e620000002400 */
[----:B---3--:R-:W-:Y:S01]  /*9730*/  FSEL R169, R159, -INF , !P6 ;  /* 0xff8000009fa97808 */ /* 0x008fe20007000000 */
[----:B------:R-:W-:Y:S01]  /*9740*/  FMUL.FTZ R9, R9, UR10 ;  /* 0x0000000a09097c20 */ /* 0x000fe20008410000 */
[-C--:B------:R-:W-:Y:S01]  /*9750*/  ISETP.GE.AND P6, PT, R24, R201.reuse, PT ;  /* 0x000000c91800720c */ /* 0x080fe20003fc6270 */
[----:B------:R-:W-:Y:S01]  /*9760*/  FMUL.FTZ R10, R10, UR10 ;  /* 0x0000000a0a0a7c20 */ /* 0x000fe20008410000 */
[-C--:B------:R-:W-:Y:S01]  /*9770*/  ISETP.GE.AND P3, PT, R24, R200.reuse, PT ;  /* 0x000000c81800720c */ /* 0x080fe20003f66270 */
[----:B------:R-:W-:Y:S01]  /*9780*/  VIADD R24, R132, 0x59 ;  /* 0x0000005984187836 */ /* 0x000fe20000000000 */
[----:B------:R-:W-:Y:S01]  /*9790*/  FSEL R162, R162, -INF , !P2 ;  /* 0xff800000a2a27808 */ /* 0x000fe20005000000 */
[----:B------:R-:W3:Y:S01]  /*97a0*/  MUFU.TANH R141, R141 ;  /* 0x0000008d008d7308 */ /* 0x000ee20000002400 */
[----:B--2---:R-:W-:Y:S01]  /*97b0*/  FSEL R167, R133, -INF , !P4 ;  /* 0xff80000085a77808 */ /* 0x004fe20006000000 */
[----:B------:R-:W-:Y:S01]  /*97c0*/  FMUL.FTZ R11, R11, UR10 ;  /* 0x0000000a0b0b7c20 */ /* 0x000fe20008410000 */
[-C--:B------:R-:W-:Y:S01]  /*97d0*/  ISETP.GE.AND P4, PT, R25, R201.reuse, PT ;  /* 0x000000c91900720c */ /* 0x080fe20003f86270 */
[----:B------:R-:W-:Y:S01]  /*97e0*/  FMUL.FTZ R21, R21, UR10 ;  /* 0x0000000a15157c20 */ /* 0x000fe20008410000 */
[----:B------:R-:W-:Y:S01]  /*97f0*/  ISETP.GE.AND P2, PT, R25, R200, PT ;  /* 0x000000c81900720c */ /* 0x000fe20003f46270 */
[----:B------:R-:W-:Y:S01]  /*9800*/  FMUL.FTZ R22, R22, UR10 ;  /* 0x0000000a16167c20 */ /* 0x000fe20008410000 */
[----:B------:R-:W-:Y:S01]  /*9810*/  FSEL R163, R163, -INF , !P5 ;  /* 0xff800000a3a37808 */ /* 0x000fe20006800000 */
[----:B------:R-:W2:Y:S01]  /*9820*/  MUFU.TANH R140, R140 ;  /* 0x0000008c008c7308 */ /* 0x000ea20000002400 */
[----:B-1----:R-:W-:Y:S01]  /*9830*/  FSEL R161, R135, -INF , !P6 ;  /* 0xff80000087a17808 */ /* 0x002fe20007000000 */
[----:B------:R-:W-:Y:S01]  /*9840*/  FMUL.FTZ R23, R23, UR10 ;  /* 0x0000000a17177c20 */ /* 0x000fe20008410000 */
[----:B------:R-:W-:-:S02]  /*9850*/  ISETP.GE.AND P6, PT, R7, R201, PT ;  /* 0x000000c90700720c */ /* 0x000fc40003fc6270 */
[----:B------:R-:W-:-:S03]  /*9860*/  ISETP.GE.AND P5, PT, R24, R201, PT ;  /* 0x000000c91800720c */ /* 0x000fc60003fa6270 */
[----:B------:R-:W1:Y:S01]  /*9870*/  MUFU.TANH R60, R60 ;  /* 0x0000003c003c7308 */ /* 0x000e620000002400 */
[----:B---3--:R-:W-:Y:S02]  /*9880*/  FSEL R156, R141, -INF , !P3 ;  /* 0xff8000008d9c7808 */ /* 0x008fe40005800000 */
[----:B------:R-:W-:Y:S01]  /*9890*/  ISETP.GE.AND P3, PT, R7, R200, PT ;  /* 0x000000c80700720c */ /* 0x000fe20003f66270 */
[----:B------:R-:W-:-:S04]  /*98a0*/  VIADD R7, R132, 0x68 ;  /* 0x0000006884077836 */ /* 0x000fc80000000000 */
[----:B------:R-:W3:Y:S01]  /*98b0*/  MUFU.TANH R154, R62 ;  /* 0x0000003e009a7308 */ /* 0x000ee20000002400 */
[----:B--2---:R-:W-:Y:S02]  /*98c0*/  FSEL R158, R140, -INF , !P1 ;  /* 0xff8000008c9e7808 */ /* 0x004fe40004800000 */
[----:B------:R-:W-:-:S05]  /*98d0*/  ISETP.GE.AND P1, PT, R24, R200, PT ;  /* 0x000000c81800720c */ /* 0x000fca0003f26270 */
[----:B------:R-:W2:Y:S01]  /*98e0*/  MUFU.TANH R12, R61 ;  /* 0x0000003d000c7308 */ /* 0x000ea20000002400 */
[----:B-1----:R-:W-:Y:S02]  /*98f0*/  FSEL R159, R60, -INF , !P4 ;  /* 0xff8000003c9f7808 */ /* 0x002fe40006000000 */
[----:B------:R-:W-:-:S05]  /*9900*/  ISETP.GE.AND P4, PT, R6, R201, PT ;  /* 0x000000c90600720c */ /* 0x000fca0003f86270 */
        /* <DEDUP_REMOVED lines=16> */
[----:B------:R-:W-:-:S05]  /*9a10*/  ISETP.GE.AND P4, PT, R7, R201, PT ;  /* 0x000000c90700720c */ /* 0x000fca0003f86270 */
[----:B------:R-:W2:Y:S01]  /*9a20*/  MUFU.TANH R15, R15 ;  /* 0x0000000f000f7308 */ /* 0x000ea20000002400 */
[----:B-1----:R-:W-:Y:S01]  /*9a30*/  FSEL R141, R4, -INF , !P6 ;  /* 0xff800000048d7808 */ /* 0x002fe20007000000 */
[C---:B------:R-:W-:Y:S01]  /*9a40*/  VIADD R4, R132.reuse, 0x78 ;  /* 0x0000007884047836 */ /* 0x040fe20000000000 */
[----:B------:R-:W-:-:S04]  /*9a50*/  ISETP.GE.AND P6, PT, R132, R201, PT ;  /* 0x000000c98400720c */ /* 0x000fc80003fc6270 */
[----:B------:R-:W-:Y:S01]  /*9a60*/  FSEL R3, R3, -INF , !P6 ;  /* 0xff80000003037808 */ /* 0x000fe20007000000 */
        /* <DEDUP_REMOVED lines=8> */
[----:B-1----:R-:W-:Y:S02]  /*9af0*/  FSEL R65, R65, -INF , !P4 ;  /* 0xff80000041417808 */ /* 0x002fe40006000000 */
[----:B------:R-:W-:-:S05]  /*9b00*/  ISETP.GT.AND P4, PT, R237, R232, PT ;  /* 0x000000e8ed00720c */ /* 0x000fca0003f84270 */
[----:B------:R-:W1:Y:S01]  /*9b10*/  MUFU.TANH R143, R143 ;  /* 0x0000008f008f7308 */ /* 0x000e620000002400 */
[----:B---3--:R-:W-:Y:S02]  /*9b20*/  FSEL R138, R138, -INF , !P3 ;  /* 0xff8000008a8a7808 */ /* 0x008fe40005800000 */
[C---:B------:R-:W-:Y:S01]  /*9b30*/  ISETP.GE.AND P3, PT, R132.reuse, R200, PT ;  /* 0x000000c88400720c */ /* 0x040fe20003f66270 */
[----:B------:R-:W-:-:S04]  /*9b40*/  VIADD R132, R132, 0x79 ;  /* 0x0000007984847836 */ /* 0x000fc80000000000 */
[----:B------:R-:W3:Y:S01]  /*9b50*/  MUFU.TANH R5, R5 ;  /* 0x0000000500057308 */ /* 0x000ee20000002400 */
[----:B--2---:R-:W-:Y:S02]  /*9b60*/  FSEL R142, R142, -INF , !P2 ;  /* 0xff8000008e8e7808 */ /* 0x004fe40005000000 */
[----:B------:R-:W-:-:S05]  /*9b70*/  ISETP.GE.AND P2, PT, R7, R200, PT ;  /* 0x000000c80700720c */ /* 0x000fca0003f46270 */
[----:B------:R-:W2:Y:S01]  /*9b80*/  MUFU.TANH R133, R9 ;  /* 0x0000000900857308 */ /* 0x000ea20000002400 */
[----:B-1----:R-:W-:Y:S01]  /*9b90*/  FSEL R143, R143, -INF , !P5 ;  /* 0xff8000008f8f7808 */ /* 0x002fe20006800000 */
[----:B------:R-:W-:Y:S01]  /*9ba0*/  BAR.SYNC.DEFER_BLOCKING 0x0 ;  /* 0x0000000000007b1d */ /* 0x000fe20000010000 */
        /* <DEDUP_REMOVED lines=9> */
[----:B------:R-:W-:Y:S02]  /*9c40*/  ISETP.GE.AND P2, PT, R4, R200, PT ;  /* 0x000000c80400720c */ /* 0x000fe40003f46270 */
[----:B------:R-:W-:-:S03]  /*9c50*/  FSEL R4, R153, -INF , !P3 ;  /* 0xff80000099047808 */ /* 0x000fc60005800000 */
[----:B------:R-:W1:Y:S01]  /*9c60*/  MUFU.TANH R54, R22 ;  /* 0x0000001600367308 */ /* 0x000e620000002400 */
[----:B---3--:R-:W-:Y:S02]  /*9c70*/  FSEL R56, R56, -INF , !P1 ;  /* 0xff80000038387808 */ /* 0x008fe40004800000 */
[----:B------:R-:W-:-:S05]  /*9c80*/  ISETP.GE.AND P1, PT, R132, R200, PT ;  /* 0x000000c88400720c */ /* 0x000fca0003f26270 */
[----:B------:R-:W3:Y:S01]  /*9c90*/  MUFU.TANH R51, R23 ;  /* 0x0000001700337308 */ /* 0x000ee20000002400 */
[----:B--2---:R-:W-:Y:S02]  /*9ca0*/  FSEL R61, R61, -INF , !P5 ;  /* 0xff8000003d3d7808 */ /* 0x004fe40006800000 */
[----:B-1----:R-:W-:Y:S02]  /*9cb0*/  FSEL R54, R54, -INF , !P2 ;  /* 0xff80000036367808 */ /* 0x002fe40005000000 */
[----:B---3--:R-:W-:Y:S01]  /*9cc0*/  FSEL R51, R51, -INF , !P1 ;  /* 0xff80000033337808 */ /* 0x008fe20004800000 */
        /* <DEDUP_REMOVED lines=62> */
.L_x_3584:
[----:B------:R-:W-:-:S04]  /*a0b0*/  LEA R8, -R192, RZ, 0x7 ;  /* 0x000000ffc0087211 */ /* 0x000fc800078e39ff */
[----:B------:R-:W-:-:S07]  /*a0c0*/  SHF.R.S32.HI R6, RZ, 0x1f, R8 ;  /* 0x0000001fff067819 */ /* 0x000fce0000011408 */
.L_x_3585:
        /* <DEDUP_REMOVED lines=40> */
.L_x_3583:
        /* <DEDUP_REMOVED lines=79> */
[C---:B------:R-:W-:Y:S01]  /*a840*/  FMUL.FTZ R64, R46.reuse, UR6 ;  /* 0x000000062e407c20 */ /* 0x040fe20008410000 */
[----:B------:R-:W-:Y:S02]  /*a850*/  FSEL R55, R55, RZ, P1 ;  /* 0x000000ff37377208 */ /* 0x000fe40000800000 */
[----:B------:R-:W-:Y:S02]  /*a860*/  FSEL R5, R46, RZ, P2 ;  /* 0x000000ff2e057208 */ /* 0x000fe40001000000 */
[----:B------:R-:W-:Y:S01]  /*a870*/  FSEL R9, R45, RZ, P1 ;  /* 0x000000ff2d097208 */ /* 0x000fe20000800000 */
[----:B------:R-:W-:Y:S01]  /*a880*/  FFMA.FTZ R41, R4, UR6, -R55 ;  /* 0x0000000604297c23 */ /* 0x000fe20008010837 */
[----:B------:R-:W-:Y:S01]  /*a890*/  FSEL R64, R64, RZ, P2 ;  /* 0x000000ff40407208 */ /* 0x000fe20001000000 */
[----:B------:R-:W-:Y:S01]  /*a8a0*/  FADD.FTZ R8, R2, -R5 ;  /* 0x8000000502087221 */ /* 0x000fe20000010000 */
[----:B------:R-:W-:Y:S01]  /*a8b0*/  FFMA.FTZ R40, R134, UR6, -R55 ;  /* 0x0000000686287c23 */ /* 0x000fe20008010837 */
[----:B------:R-:W1:Y:S01]  /*a8c0*/  LDSM.16.MT88.4 R4, [R224+0xc000] ;  /* 0x00c00000e004783b */ /* 0x000e620000004200 */
        /* <DEDUP_REMOVED lines=249> */
[----:B------:R-:W4:Y:S01]  /*b860*/  MUFU.EX2 R160, R160 ;  /* 0x000000a000a07308 */ /* 0x000f220000000800 */
        /* <DEDUP_REMOVED lines=36> */
[----:B----4-:R-:W-:-:S02]  /*bab0*/  FADD.FTZ R3, R155, R0 ;  /* 0x000000009b037221 */ /* 0x010fc40000010000 */
[----:B------:R-:W-:Y:S01]  /*bac0*/  F2FP.F16.F32.PACK_AB R14, R151, R148 ;  /* 0x00000094970e723e */ /* 0x000fe200000000ff */
[----:B------:R-:W-:Y:S01]  /*bad0*/  MUFU.EX2 R159, R159 ;  /* 0x0000009f009f7308 */ /* 0x000fe20000000800 */
[C---:B------:R-:W-:Y:S01]  /*bae0*/  F2FP.F16.F32.PACK_AB R15, R160.reuse, R155 ;  /* 0x0000009ba00f723e */ /* 0x040fe200000000ff */
[----:B------:R-:W-:Y:S01]  /*baf0*/  FADD.FTZ R149, R149, R146 ;  /* 0x0000009295957221 */ /* 0x000fe20000010000 */
[----:B------:R-:W-:-:S03]  /*bb00*/  FADD.FTZ R3, R160, R3 ;  /* 0x00000003a0037221 */ /* 0x000fc60000010000 */
        /* <DEDUP_REMOVED lines=10> */
[----:B------:R-:W4:Y:S05]  /*bbb0*/  LDSM.16.MT88.4 R16, [R222+0xe000] ;  /* 0x00e00000de10783b */ /* 0x000f2a0000004200 */
        /* <DEDUP_REMOVED lines=8> */
[----:B------:R-:W5:Y:S05]  /*bc40*/  LDSM.16.MT88.4 R24, [R224+0xe000] ;  /* 0x00e00000e018783b */ /* 0x000f6a0000004200 */
        /* <DEDUP_REMOVED lines=18> */
[C---:B----4-:R-:W-:Y:S01]  /*bd70*/  HMMA.16816.F32 R120, R8.reuse, R16, R120 ;  /* 0x000000100878723c */ /* 0x050fe20000001878 */
[----:B------:R-:W-:Y:S01]  /*bd80*/  FADD.FTZ R3, R172, R3 ;  /* 0x00000003ac037221 */ /* 0x000fe20000010000 */
[----:B------:R-:W-:Y:S02]  /*bd90*/  FADD.FTZ R0, R171, R0 ;  /* 0x00000000ab007221 */ /* 0x000fe40000010000 */
        /* <DEDUP_REMOVED lines=8> */
[C---:B--2---:R-:W-:Y:S05]  /*be20*/  HMMA.16816.F32 R72, R12.reuse, R32, R72 ;  /* 0x000000200c48723c */ /* 0x044fea0000001848 */
[----:B------:R-:W-:Y:S01]  /*be30*/  MUFU.EX2 R145, R145 ;  /* 0x0000009100917308 */ /* 0x000fe20000000800 */
[----:B------:R-:W-:Y:S01]  /*be40*/  HMMA.16816.F32 R4, R12, R34, R4 ;  /* 0x000000220c04723c */ /* 0x000fe20000001804 */
[----:B------:R-:W2:Y:S04]  /*be50*/  LDSM.16.MT88.4 R32, [R224+0x12000] ;  /* 0x01200000e020783b */ /* 0x000ea80000004200 */
[----:B------:R-:W-:Y:S01]  /*be60*/  LDSM.16.MT88.4 R12, [R220+0x12000] ;  /* 0x01200000dc0c783b */ /* 0x000fe20000004200 */
[C---:B-----5:R-:W-:Y:S01]  /*be70*/  HMMA.16816.F32 R128, R8.reuse, R24, R128 ;  /* 0x000000180880723c */ /* 0x060fe20000001880 */
[----:B------:R-:W-:Y:S05]  /*be80*/  MUFU.EX2 R135, R135 ;  /* 0x0000008700877308 */ /* 0x000fea0000000800 */
[C---:B------:R-:W-:Y:S01]  /*be90*/  HMMA.16816.F32 R124, R8.reuse, R26, R124 ;  /* 0x0000001a087c723c */ /* 0x040fe2000000187c */
[----:B------:R-:W5:Y:S02]  /*bea0*/  LDSM.16.MT88.4 R24, [R222+0x12000] ;  /* 0x01200000de18783b */ /* 0x000f640000004200 */
        /* <DEDUP_REMOVED lines=14> */
[C---:B--2---:R-:W-:Y:S06]  /*bf90*/  HMMA.16816.F32 R96, R8.reuse, R32, R96 ;  /* 0x000000200860723c */ /* 0x044fec0000001860 */
[C---:B------:R-:W-:Y:S01]  /*bfa0*/  HMMA.16816.F32 R92, R8.reuse, R34, R92 ;  /* 0x00000022085c723c */ /* 0x040fe2000000185c */
[----:B------:R-:W-:Y:S05]  /*bfb0*/  LDSM.16.MT88.4 R32, [R222+0x12800] ;  /* 0x01280000de20783b */ /* 0x000fea0000004200 */
[C---:B-----5:R-:W-:Y:S06]  /*bfc0*/  HMMA.16816.F32 R88, R8.reuse, R24, R88 ;  /* 0x000000180858723c */ /* 0x060fec0000001858 */
        /* <DEDUP_REMOVED lines=20> */
[----:B------:R-:W-:Y:S01]  /*c110*/  FADD.FTZ R3, R141, R0 ;  /* 0x000000008d037221 */ /* 0x000fe20000010000 */
[----:B------:R-:W-:-:S03]  /*c120*/  MOV R0, R45 ;  /* 0x0000002d00007202 */ /* 0x000fc60000000f00 */
[----:B----4-:R-:W-:Y:S01]  /*c130*/  HMMA.16816.F32 R112, R24, R16, R112 ;  /* 0x000000101870723c */ /* 0x010fe20000001870 */
[----:B------:R-:W-:-:S05]  /*c140*/  FADD.FTZ R3, R142, R3 ;  /* 0x000000038e037221 */ /* 0x000fca0000010000 */
        /* <DEDUP_REMOVED lines=10> */
[C---:B---3--:R-:W-:Y:S01]  /*c1f0*/  HMMA.16816.F32 R104, R24.reuse, R12, R104 ;  /* 0x0000000c1868723c */ /* 0x048fe20000001868 */
        /* <DEDUP_REMOVED lines=78> */
.L_x_3580:
        /* <DEDUP_REMOVED lines=15> */
.L_x_3590:
[----:B------:R-:W-:Y:S04]  /*c7d0*/  DEPBAR.LE SB0, 0x0 ;  /* 0x000080000000791a */ /* 0x000fe80000000000 */
[----:B------:R-:W-:Y:S01]  /*c7e0*/  BAR.SYNC.DEFER_BLOCKING 0x0 ;  /* 0x0000000000007b1d */ /* 0x000fe20000010000 */
[----:B------:R-:W-:Y:S02]  /*c7f0*/  IADD3 R237, R237, -0x1, RZ ;  /* 0xffffffffeded7810 */ /* 0x000fe40007ffe0ff */
[----:B------:R-:W-:Y:S02]  /*c800*/  MOV R10, R238 ;  /* 0x000000ee000a7202 */ /* 0x000fe40000000f00 */
[----:B------:R-:W-:Y:S01]  /*c810*/  MOV R0, R236 ;  /* 0x000000ec00007202 */ /* 0x000fe20000000f00 */
[----:B------:R-:W-:Y:S06]  /*c820*/  @!P0 BRA `(.L_x_3587) ;  /* 0x0000000000f48947 */ /* 0x000fec0003800000 */
        /* <DEDUP_REMOVED lines=61> */
.L_x_3587:
        /* <DEDUP_REMOVED lines=372> */
[----:B--2---:R-:W-:Y:S01]  /*e340*/  MOV R0, UR7 ;  /* 0x0000000700007c02 */ /* 0x004fe20008000f00 */
[----:B------:R-:W-:Y:S06]  /*e350*/  @!P0 BRA `(.L_x_3589) ;  /* 0x0000000000f48947 */ /* 0x000fec0003800000 */
[----:B------:R-:W2:Y:S01]  /*e360*/  LDC R0, c[0x0][0x380] ;  /* 0x0000e000ff007b82 */ /* 0x000ea20000000800 */
        /* <DEDUP_REMOVED lines=33> */
[----:B------:R-:W2:Y:S08]  /*e580*/  LDC.64 R4, c[0x0][0x230] ;  /* 0x00008c00ff047b82 */ /* 0x000eb00000000a00 */
[----:B------:R-:W3:Y:S02]  /*e590*/  LDC R2, c[0x0][0x24c] ;  /* 0x00009300ff027b82 */ /* 0x000ee40000000800 */
        /* <DEDUP_REMOVED lines=11> */
[----:B------:R-:W4:Y:S02]  /*e650*/  LDG.E R7, desc[UR14][R18.64] ;  /* 0x0000000e12077981 */ /* 0x000f24000c1e1900 */
[----:B------:R-:W-:Y:S02]  /*e660*/  IMAD R0, R9, R0, -0x80 ;  /* 0xffffff8009007424 */ /* 0x000fe400078e0200 */
[----:B------:R-:W4:Y:S02]  /*e670*/  LDG.E R12, desc[UR14][R16.64] ;  /* 0x0000000e100c7981 */ /* 0x000f24000c1e1900 */
[C---:B------:R-:W-:Y:S01]  /*e680*/  IMAD.WIDE.U32 R14, R0.reuse, UR9, RZ ;  /* 0x00000009000e7c25 */ /* 0x040fe2000f8e00ff */
[----:B------:R-:W-:Y:S05]  /*e690*/  SHF.R.S32.HI R9, RZ, 0x1f, R0 ;  /* 0x0000001fff097819 */ /* 0x000fea0000011400 */
[----:B------:R-:W-:Y:S04]  /*e6a0*/  IMAD R9, R9, UR9, RZ ;  /* 0x0000000909097c24 */ /* 0x000fe8000f8e02ff */
[----:B---3--:R-:W-:Y:S04]  /*e6b0*/  IMAD R9, R0, R2, R9 ;  /* 0x0000000200097224 */ /* 0x008fe800078e0209 */
[----:B------:R-:W-:Y:S01]  /*e6c0*/  IMAD.IADD R15, R15, 0x1, R9 ;  /* 0x000000010f0f7824 */ /* 0x000fe200078e0209 */
[----:B----4-:R-:W-:Y:S04]  /*e6d0*/  IADD3 R7, -R12, R7, RZ ;  /* 0x000000070c077210 */ /* 0x010fe80007ffe1ff */
[----:B------:R-:W-:Y:S01]  /*e6e0*/  SHF.R.S32.HI R13, RZ, 0x1f, R7 ;  /* 0x0000001fff0d7819 */ /* 0x000fe20000011407 */
[-C--:B--2---:R-:W-:Y:S04]  /*e6f0*/  IMAD.WIDE.U32 R14, R7, R4.reuse, R14 ;  /* 0x00000004070e7225 */ /* 0x084fe800078e000e */
[----:B------:R-:W-:Y:S04]  /*e700*/  IMAD R0, R13, R4, RZ ;  /* 0x000000040d007224 */ /* 0x000fe800078e02ff */
[----:B------:R-:W-:Y:S05]  /*e710*/  IMAD R0, R7, R5, R0 ;  /* 0x0000000507007224 */ /* 0x000fea00078e0200 */
[----:B------:R-:W-:Y:S07]  /*e720*/  IADD3 R0, R15, R0, RZ ;  /* 0x000000000f007210 */ /* 0x000fee0007ffe0ff */
.L_x_3589:
        /* <DEDUP_REMOVED lines=36> */
.L_x_3588:
[----:B---3--:R-:W-:Y:S01]  /*e970*/  FMNMX.FTZ R5, R168, R135, !PT ;  /* 0x00000087a8057209 */ /* 0x008fe20007810000 */
        /* <DEDUP_REMOVED lines=112> */
[----:B------:R-:W-:Y:S03]  /*f080*/  ISETP.GT.AND P1, PT, R237, R232, PT ;  /* 0x000000e8ed00720c */ /* 0x000fe60003f24270 */
        /* <DEDUP_REMOVED lines=17> */
[C---:B------:R-:W-:Y:S01]  /*f1a0*/  FMUL.FTZ R26, R133.reuse, R110 ;  /* 0x0000006e851a7220 */ /* 0x040fe20000410000 */
        /* <DEDUP_REMOVED lines=14> */
[----:B------:R-:W3:Y:S01]  /*f290*/  MUFU.EX2 R142, R142 ;  /* 0x0000008e008e7308 */ /* 0x000ee20000000800 */
[----:B--2---:R-:W-:Y:S01]  /*f2a0*/  F2FP.F16.F32.PACK_AB R128, R143, R145 ;  /* 0x000000918f80723e */ /* 0x004fe200000000ff */
[C---:B------:R-:W-:Y:S01]  /*f2b0*/  FMUL.FTZ R46, R133.reuse, R90 ;  /* 0x0000005a852e7220 */ /* 0x040fe20000410000 */
[----:B------:R-:W-:Y:S01]  /*f2c0*/  LDSM.16.MT88.4 R92, [R221+0xc800] ;  /* 0x00c80000dd5c783b */ /* 0x000fe20000004200 */
[C---:B------:R-:W-:Y:S01]  /*f2d0*/  FMUL.FTZ R47, R133.reuse, R91 ;  /* 0x0000005b852f7220 */ /* 0x040fe20000410000 */
[C---:B------:R-:W-:Y:S01]  /*f2e0*/  FMUL.FTZ R52, R134.reuse, R80 ;  /* 0x0000005086347220 */ /* 0x040fe20000410000 */
[C---:B------:R-:W-:Y:S01]  /*f2f0*/  FMUL.FTZ R53, R134.reuse, R81 ;  /* 0x0000005186357220 */ /* 0x040fe20000410000 */
[C---:B------:R-:W-:Y:S03]  /*f300*/  FMUL.FTZ R54, R133.reuse, R82 ;  /* 0x0000005285367220 */ /* 0x040fe60000410000 */
[----:B------:R-:W2:Y:S01]  /*f310*/  MUFU.EX2 R140, R140 ;  /* 0x0000008c008c7308 */ /* 0x000ea20000000800 */
[C---:B------:R-:W-:Y:S01]  /*f320*/  FMUL.FTZ R55, R133.reuse, R83 ;  /* 0x0000005385377220 */ /* 0x040fe20000410000 */
[C---:B------:R-:W-:Y:S01]  /*f330*/  FMUL.FTZ R60, R134.reuse, R72 ;  /* 0x00000048863c7220 */ /* 0x040fe20000410000 */
[----:B------:R-:W4:Y:S01]  /*f340*/  LDSM.16.MT88.4 R88, [R220+0x10000] ;  /* 0x01000000dc58783b */ /* 0x000f220000004200 */
[----:B------:R-:W-:Y:S01]  /*f350*/  FMUL.FTZ R61, R134, R73 ;  /* 0x00000049863d7220 */ /* 0x000fe20000410000 */
[C---:B------:R-:W-:Y:S01]  /*f360*/  FMUL.FTZ R62, R133.reuse, R74 ;  /* 0x0000004a853e7220 */ /* 0x040fe20000410000 */
[----:B------:R-:W-:Y:S01]  /*f370*/  FMUL.FTZ R63, R133, R75 ;  /* 0x0000004b853f7220 */ /* 0x000fe20000410000 */
[----:B------:R-:W-:Y:S03]  /*f380*/  FFMA.FTZ R109, R146, UR4, -R137 ;  /* 0x00000004926d7c23 */ /* 0x000fe60008010889 */
[----:B------:R-:W-:Y:S01]  /*f390*/  MUFU.EX2 R139, R139 ;  /* 0x0000008b008b7308 */ /* 0x000fe20000000800 */
[----:B---3--:R-:W-:Y:S01]  /*f3a0*/  F2FP.F16.F32.PACK_AB R129, R142, R144 ;  /* 0x000000908e81723e */ /* 0x008fe200000000ff */
[----:B------:R-:W-:Y:S01]  /*f3b0*/  FFMA.FTZ R145, R134, R247, R145 ;  /* 0x000000f786917223 */ /* 0x000fe20000010091 */
[----:B------:R-:W3:Y:S01]  /*f3c0*/  LDSM.16.MT88.4 R80, [R224+0xc800] ;  /* 0x00c80000e050783b */ /* 0x000ee20000004200 */
[--C-:B------:R-:W-:Y:S01]  /*f3d0*/  FFMA.FTZ R108, R149, UR4, -R137.reuse ;  /* 0x00000004956c7c23 */ /* 0x100fe20008010889 */
[--C-:B------:R-:W-:Y:S01]  /*f3e0*/  FFMA.FTZ R110, R179, UR4, -R136.reuse ;  /* 0x00000004b36e7c23 */ /* 0x100fe20008010888 */
[--C-:B------:R-:W-:Y:S01]  /*f3f0*/  FFMA.FTZ R111, R177, UR4, -R136.reuse ;  /* 0x00000004b16f7c23 */ /* 0x100fe20008010888 */
[--C-:B------:R-:W-:Y:S03]  /*f400*/  FFMA.FTZ R146, R170, UR4, -R137.reuse ;  /* 0x00000004aa927c23 */ /* 0x100fe60008010889 */
[----:B------:R-:W5:Y:S01]  /*f410*/  MUFU.EX2 R138, R138 ;  /* 0x0000008a008a7308 */ /* 0x000f620000000800 */
[----:B--2---:R-:W-:Y:S01]  /*f420*/  F2FP.F16.F32.PACK_AB R130, R140, R141 ;  /* 0x0000008d8c82723e */ /* 0x004fe200000000ff */
[--C-:B------:R-:W-:Y:S01]  /*f430*/  FFMA.FTZ R149, R165, UR4, -R136.reuse ;  /* 0x00000004a5957c23 */ /* 0x100fe20008010888 */
[----:B------:R-:W-:Y:S01]  /*f440*/  LDSM.16.MT88.4 R72, [R220+0xc800] ;  /* 0x00c80000dc48783b */ /* 0x000fe20000004200 */
[--C-:B------:R-:W-:Y:S01]  /*f450*/  FFMA.FTZ R165, R203, UR4, -R136.reuse ;  /* 0x00000004cba57c23 */ /* 0x100fe20008010888 */
[--C-:B------:R-:W-:Y:S01]  /*f460*/  FFMA.FTZ R170, R192, UR4, -R137.reuse ;  /* 0x00000004c0aa7c23 */ /* 0x100fe20008010889 */
[----:B------:R-:W-:Y:S01]  /*f470*/  FFMA.FTZ R177, R187, UR4, -R136 ;  /* 0x00000004bbb17c23 */ /* 0x000fe20008010888 */
[----:B------:R-:W-:Y:S03]  /*f480*/  FFMA.FTZ R144, R133, R240, R144 ;  /* 0x000000f085907223 */ /* 0x000fe60000010090 */
[----:B------:R-:W-:Y:S01]  /*f490*/  MUFU.EX2 R109, R109 ;  /* 0x0000006d006d7308 */ /* 0x000fe20000000800 */
[--C-:B------:R-:W-:Y:S01]  /*f4a0*/  FFMA.FTZ R179, R182, UR4, -R137.reuse ;  /* 0x00000004b6b37c23 */ /* 0x100fe20008010889 */
[----:B------:R-:W-:Y:S01]  /*f4b0*/  FFMA.FTZ R182, R185, UR4, -R136 ;  /* 0x00000004b9b67c23 */ /* 0x000fe20008010888 */
[----:B------:R-:W-:Y:S01]  /*f4c0*/  LDSM.16.MT88.4 R116, [R222+0xf800] ;  /* 0x00f80000de74783b */ /* 0x000fe20000004200 */
[----:B------:R-:W-:Y:S06]  /*f4d0*/  FADD.FTZ R144, R142, R144 ;  /* 0x000000908e907221 */ /* 0x000fec0000010000 */
[----:B------:R-:W-:Y:S01]  /*f4e0*/  MUFU.EX2 R108, R108 ;  /* 0x0000006c006c7308 */ /* 0x000fe20000000800 */
[----:B-----5:R-:W-:Y:S07]  /*f4f0*/  F2FP.F16.F32.PACK_AB R131, R138, R139 ;  /* 0x0000008b8a83723e */ /* 0x020fee00000000ff */
        /* <DEDUP_REMOVED lines=62> */
[----:B------:R-:W2:Y:S01]  /*f8e0*/  MUFU.EX2 R107, R107 ;  /* 0x0000006b006b7308 */ /* 0x000ea20000000800 */
        /* <DEDUP_REMOVED lines=17> */
[----:B------:R-:W-:Y:S02]  /*fa00*/  FMUL.FTZ R59, R133, R79 ;  /* 0x0000004f853b7220 */ /* 0x000fe40000410000 */
[----:B------:R-:W-:Y:S01]  /*fa10*/  FMUL.FTZ R64, R134, R68 ;  /* 0x0000004486407220 */ /* 0x000fe20000410000 */
[----:B------:R-:W5:Y:S01]  /*fa20*/  LDSM.16.MT88.4 R76, [R224+0x10800] ;  /* 0x01080000e04c783b */ /* 0x000f620000004200 */
[----:B------:R-:W5:Y:S02]  /*fa30*/  MUFU.EX2 R122, R122 ;  /* 0x0000007a007a7308 */ /* 0x000f640000000800 */
[----:B-1----:R-:W-:Y:S01]  /*fa40*/  F2FP.F16.F32.PACK_AB R68, R104, R105 ;  /* 0x000000696844723e */ /* 0x002fe200000000ff */
[----:B------:R-:W-:Y:S01]  /*fa50*/  FMUL.FTZ R65, R134, R69 ;  /* 0x0000004586417220 */ /* 0x000fe20000410000 */
[C---:B------:R-:W-:Y:S03]  /*fa60*/  HMMA.16816.F32 R56, R128.reuse, R66, R56 ;  /* 0x000000428038723c */ /* 0x040fe60000001838 */
[----:B--2---:R-:W-:Y:S03]  /*fa70*/  F2FP.F16.F32.PACK_AB R69, R107, R106 ;  /* 0x0000006a6b45723e */ /* 0x004fe600000000ff */
[----:B------:R-:W1:Y:S01]  /*fa80*/  MUFU.EX2 R147, R147 ;  /* 0x0000009300937308 */ /* 0x000e620000000800 */
[--C-:B------:R-:W-:Y:S01]  /*fa90*/  FFMA.FTZ R178, R184, UR4, -R137.reuse ;  /* 0x00000004b8b27c23 */ /* 0x100fe20008010889 */
[C---:B----4-:R-:W-:Y:S03]  /*faa0*/  HMMA.16816.F32 R60, R128.reuse, R88, R60 ;  /* 0x00000058803c723c */ /* 0x050fe6000000183c */
[C---:B------:R-:W-:Y:S01]  /*fab0*/  FMUL.FTZ R66, R133.reuse, R70 ;  /* 0x0000004685427220 */ /* 0x040fe20000410000 */
[----:B------:R-:W-:Y:S01]  /*fac0*/  FMUL.FTZ R67, R133, R71 ;  /* 0x0000004785437220 */ /* 0x000fe20000410000 */
[----:B------:R-:W-:Y:S03]  /*fad0*/  F2FP.F16.F32.PACK_AB R70, R109, R108 ;  /* 0x0000006c6d46723e */ /* 0x000fe600000000ff */
[----:B------:R-:W-:Y:S03]  /*fae0*/  MUFU.EX2 R149, R149 ;  /* 0x0000009500957308 */ /* 0x000fe60000000800 */
[----:B------:R-:W-:Y:S01]  /*faf0*/  F2FP.F16.F32.PACK_AB R71, R111, R110 ;  /* 0x0000006e6f47723e */ /* 0x000fe200000000ff */
[--C-:B------:R-:W-:Y:S01]  /*fb00*/  FFMA.FTZ R134, R181, UR4, -R137.reuse ;  /* 0x00000004b5867c23 */ /* 0x100fe20008010889 */
[----:B------:R-:W-:Y:S01]  /*fb10*/  HMMA.16816.F32 R64, R128, R90, R64 ;  /* 0x0000005a8040723c */ /* 0x000fe20000001840 */
[----:B------:R-:W-:Y:S04]  /*fb20*/  LDSM.16.MT88.4 R88, [R220+0x10800] ;  /* 0x01080000dc58783b */ /* 0x000fe80000004200 */
[----:B------:R-:W2:Y:S01]  /*fb30*/  MUFU.EX2 R148, R148 ;  /* 0x0000009400947308 */ /* 0x000ea20000000800 */
[----:B------:R-:W-:Y:S01]  /*fb40*/  FFMA.FTZ R137, R180, UR4, -R137 ;  /* 0x00000004b4897c23 */ /* 0x000fe20008010889 */
[----:B------:R-:W-:Y:S01]  /*fb50*/  FFMA.FTZ R136, R3, UR4, -R136 ;  /* 0x0000000403887c23 */ /* 0x000fe20008010888 */
[C---:B---3--:R-:W-:Y:S07]  /*fb60*/  HMMA.16816.F32 R4, R68.reuse, R80, R4 ;  /* 0x000000504404723c */ /* 0x048fee0000001804 */
[----:B------:R-:W-:Y:S01]  /*fb70*/  MUFU.EX2 R150, R150 ;  /* 0x0000009600967308 */ /* 0x000fe20000000800 */
[C---:B------:R-:W-:Y:S01]  /*fb80*/  HMMA.16816.F32 R8, R68.reuse, R82, R8 ;  /* 0x000000524408723c */ /* 0x040fe20000001808 */
[----:B------:R-:W3:Y:S05]  /*fb90*/  LDSM.16.MT88.4 R80, [R222+0x10800] ;  /* 0x01080000de50783b */ /* 0x000eea0000004200 */
[C---:B-----5:R-:W-:Y:S03]  /*fba0*/  HMMA.16816.F32 R12, R68.reuse, R84, R12 ;  /* 0x00000054440c723c */ /* 0x060fe6000000180c */
[----:B------:R-:W4:Y:S03]  /*fbb0*/  MUFU.EX2 R151, R151 ;  /* 0x0000009700977308 */ /* 0x000f260000000800 */
[C---:B------:R-:W-:Y:S01]  /*fbc0*/  HMMA.16816.F32 R16, R68.reuse, R86, R16 ;  /* 0x000000564410723c */ /* 0x040fe20000001810 */
[----:B------:R-:W5:Y:S06]  /*fbd0*/  LDSM.16.MT88.4 R84, [R221+0x10800] ;  /* 0x01080000dd54783b */ /* 0x000f6c0000004200 */
[----:B------:R-:W-:Y:S01]  /*fbe0*/  MUFU.EX2 R152, R152 ;  /* 0x0000009800987308 */ /* 0x000fe20000000800 */
[C---:B------:R-:W-:Y:S09]  /*fbf0*/  HMMA.16816.F32 R20, R68.reuse, R92, R20 ;  /* 0x0000005c4414723c */ /* 0x040ff20000001814 */
[----:B------:R-:W4:Y:S01]  /*fc00*/  MUFU.EX2 R153, R153 ;  /* 0x0000009900997308 */ /* 0x000f220000000800 */
[C---:B------:R-:W-:Y:S01]  /*fc10*/  HMMA.16816.F32 R24, R68.reuse, R94, R24 ;  /* 0x0000005e4418723c */ /* 0x040fe20000001818 */
[----:B------:R-:W1:Y:S05]  /*fc20*/  LDSM.16.MT88.4 R92, [R224+0xd000] ;  /* 0x00d00000e05c783b */ /* 0x000e6a0000004200 */
[C---:B------:R-:W-:Y:S03]  /*fc30*/  HMMA.16816.F32 R28, R68.reuse, R72, R28 ;  /* 0x00000048441c723c */ /* 0x040fe6000000181c */
[----:B------:R-:W-:Y:S03]  /*fc40*/  MUFU.EX2 R159, R159 ;  /* 0x0000009f009f7308 */ /* 0x000fe60000000800 */
        /* <DEDUP_REMOVED lines=13> */
[----:B------:R-:W4:Y:S05]  /*fd20*/  LDSM.16.MT88.4 R80, [R220+0xd000] ;  /* 0x00d00000dc50783b */ /* 0x000f2a0000004200 */
[C---:B-----5:R-:W-:Y:S02]  /*fd30*/  HMMA.16816.F32 R52, R68.reuse, R84, R52 ;  /* 0x000000544434723c */ /* 0x060fe40000001834 */
[----:B------:R-:W-:Y:S04]  /*fd40*/  MUFU.EX2 R157, R157 ;  /* 0x0000009d009d7308 */ /* 0x000fe80000000800 */
[C---:B------:R-:W-:Y:S01]  /*fd50*/  HMMA.16816.F32 R56, R68.reuse, R86, R56 ;  /* 0x000000564438723c */ /* 0x040fe20000001838 */
[----:B------:R-:W-:Y:S05]  /*fd60*/  LDSM.16.MT88.4 R84, [R222+0x11000] ;  /* 0x01100000de54783b */ /* 0x000fea0000004200 */
[----:B------:R-:W5:Y:S01]  /*fd70*/  MUFU.EX2 R158, R158 ;  /* 0x0000009e009e7308 */ /* 0x000f620000000800 */
[C---:B------:R-:W-:Y:S09]  /*fd80*/  HMMA.16816.F32 R60, R68.reuse, R88, R60 ;  /* 0x00000058443c723c */ /* 0x040ff2000000183c */
[----:B------:R-:W-:Y:S01]  /*fd90*/  MUFU.EX2 R160, R160 ;  /* 0x000000a000a07308 */ /* 0x000fe20000000800 */
[----:B------:R-:W-:Y:S01]  /*fda0*/  HMMA.16816.F32 R64, R68, R90, R64 ;  /* 0x0000005a4440723c */ /* 0x000fe20000001840 */
[----:B------:R-:W3:Y:S05]  /*fdb0*/  LDSM.16.MT88.4 R68, [R224+0x11000] ;  /* 0x01100000e044783b */ /* 0x000eea0000004200 */
[C---:B-1----:R-:W-:Y:S03]  /*fdc0*/  HMMA.16816.F32 R4, R72.reuse, R92, R4 ;  /* 0x0000005c4804723c */ /* 0x042fe60000001804 */
[----:B------:R-:W1:Y:S01]  /*fdd0*/  MUFU.EX2 R161, R161 ;  /* 0x000000a100a17308 */ /* 0x000e620000000800 */
[----:B------:R-:W5:Y:S02]  /*fde0*/  LDSM.16.MT88.4 R88, [R221+0x11000] ;  /* 0x01100000dd58783b */ /* 0x000f640000004200 */
[C---:B------:R-:W-:Y:S07]  /*fdf0*/  HMMA.16816.F32 R8, R72.reuse, R94, R8 ;  /* 0x0000005e4808723c */ /* 0x040fee0000001808 */
[----:B------:R-:W-:Y:S01]  /*fe00*/  MUFU.EX2 R162, R162 ;  /* 0x000000a200a27308 */ /* 0x000fe20000000800 */
[----:B------:R-:W1:Y:S01]  /*fe10*/  LDSM.16.MT88.4 R92, [R220+0x11000] ;  /* 0x01100000dc5c783b */ /* 0x000e620000004200 */
[C---:B------:R-:W-:Y:S08]  /*fe20*/  HMMA.16816.F32 R12, R72.reuse, R96, R12 ;  /* 0x00000060480c723c */ /* 0x040ff0000000180c */
[----:B------:R-:W1:Y:S01]  /*fe30*/  MUFU.EX2 R163, R163 ;  /* 0x000000a300a37308 */ /* 0x000e620000000800 */
[C---:B------:R-:W-:Y:S01]  /*fe40*/  HMMA.16816.F32 R16, R72.reuse, R98, R16 ;  /* 0x000000624810723c */ /* 0x040fe20000001810 */
[----:B------:R-:W-:Y:S05]  /*fe50*/  LDSM.16.MT88.4 R96, [R222+0xe000] ;  /* 0x00e00000de60783b */ /* 0x000fea0000004200 */
[C---:B--2---:R-:W-:Y:S03]  /*fe60*/  HMMA.16816.F32 R20, R72.reuse, R76, R20 ;  /* 0x0000004c4814723c */ /* 0x044fe60000001814 */
[----:B------:R-:W-:Y:S03]  /*fe70*/  MUFU.EX2 R164, R164 ;  /* 0x000000a400a47308 */ /* 0x000fe60000000800 */
[C---:B------:R-:W-:Y:S01]  /*fe80*/  HMMA.16816.F32 R24, R72.reuse, R78, R24 ;  /* 0x0000004e4818723c */ /* 0x040fe20000001818 */
[----:B------:R-:W2:Y:S06]  /*fe90*/  LDSM.16.MT88.4 R76, [R224+0xd800] ;  /* 0x00d80000e04c783b */ /* 0x000eac0000004200 */
[----:B------:R-:W2:Y:S01]  /*fea0*/  MUFU.EX2 R165, R165 ;  /* 0x000000a500a57308 */ /* 0x000ea20000000800 */
[C---:B----4-:R-:W-:Y:S09]  /*feb0*/  HMMA.16816.F32 R28, R72.reuse, R80, R28 ;  /* 0x00000050481c723c */ /* 0x050ff2000000181c */
[----:B------:R-:W-:Y:S01]  /*fec0*/  MUFU.EX2 R166, R166 ;  /* 0x000000a600a67308 */ /* 0x000fe20000000800 */
[C---:B------:R-:W-:Y:S01]  /*fed0*/  HMMA.16816.F32 R32, R72.reuse, R82, R32 ;  /* 0x000000524820723c */ /* 0x040fe20000001820 */
[----:B------:R-:W4:Y:S05]  /*fee0*/  LDSM.16.MT88.4 R80, [R222+0xd800] ;  /* 0x00d80000de50783b */ /* 0x000f2a0000004200 */
[C---:B---3--:R-:W-:Y:S03]  /*fef0*/  HMMA.16816.F32 R36, R72.reuse, R68, R36 ;  /* 0x000000444824723c */ /* 0x048fe60000001824 */
[----:B------:R-:W3:Y:S03]  /*ff00*/  MUFU.EX2 R167, R167 ;  /* 0x000000a700a77308 */ /* 0x000ee60000000800 */
[C---:B------:R-:W-:Y:S07]  /*ff10*/  HMMA.16816.F32 R40, R72.reuse, R70, R40 ;  /* 0x000000464828723c */ /* 0x040fee0000001828 */
[----:B------:R-:W-:Y:S01]  /*ff20*/  MUFU.EX2 R168, R168 ;  /* 0x000000a800a87308 */ /* 0x000fe20000000800 */
[----:B------:R-:W-:Y:S01]  /*ff30*/  F2FP.F16.F32.PACK_AB R68, R147, R146 ;  /* 0x000000929344723e */ /* 0x000fe200000000ff */
[C---:B------:R-:W-:Y:S03]  /*ff40*/  HMMA.16816.F32 R44, R72.reuse, R84, R44 ;  /* 0x00000054482c723c */ /* 0x040fe6000000182c */
[----:B------:R-:W-:Y:S03]  /*ff50*/  F2FP.F16.F32.PACK_AB R69, R148, R149 ;  /* 0x000000959445723e */ /* 0x000fe600000000ff */
[C---:B------:R-:W-:Y:S01]  /*ff60*/  HMMA.16816.F32 R48, R72.reuse, R86, R48 ;  /* 0x000000564830723c */ /* 0x040fe20000001830 */
[----:B------:R-:W3:Y:S01]  /*ff70*/  LDSM.16.MT88.4 R84, [R221+0xd800] ;  /* 0x00d80000dd54783b */ /* 0x000ee20000004200 */
[----:B------:R-:W3:Y:S03]  /*ff80*/  MUFU.EX2 R169, R169 ;  /* 0x000000a900a97308 */ /* 0x000ee60000000800 */
[----:B------:R-:W-:Y:S01]  /*ff90*/  F2FP.F16.F32.PACK_AB R70, R151, R150 ;  /* 0x000000969746723e */ /* 0x000fe200000000ff */
[C---:B-----5:R-:W-:Y:S06]  /*ffa0*/  HMMA.16816.F32 R52, R72.reuse, R88, R52 ;  /* 0x000000584834723c */ /* 0x060fec0000001834 */
[----:B------:R-:W-:Y:S01]  /*ffb0*/  MUFU.EX2 R170, R170 ;  /* 0x000000aa00aa7308 */ /* 0x000fe20000000800 */
[----:B------:R-:W-:Y:S01]  /*ffc0*/  F2FP.F16.F32.PACK_AB R71, R153, R152 ;  /* 0x000000989947723e */ /* 0x000fe200000000ff */
[C---:B------:R-:W-:Y:S01]  /*ffd0*/  HMMA.16816.F32 R56, R72.reuse, R90, R56 ;  /* 0x0000005a4838723c */ /* 0x040fe20000001838 */
[----:B------:R-:W-:Y:S05]  /*ffe0*/  LDSM.16.MT88.4 R88, [R222+0x11800] ;  /* 0x01180000de58783b */ /* 0x000fea0000004200 */
[C---:B-1----:R-:W-:Y:S02]  /*fff0*/  HMMA.16816.F32 R60, R72.reuse, R92, R60 ;  /* 0x0000005c483c723c */ /* 0x042fe4000000183c */
[----:B------:R-:W1:Y:S04]  /*10000*/  MUFU.EX2 R171, R171 ;  /* 0x000000ab00ab7308 */ /* 0x000e680000000800 */
[----:B------:R-:W-:Y:S01]  /*10010*/  HMMA.16816.F32 R64, R72, R94, R64 ;  /* 0x0000005e4840723c */ /* 0x000fe20000001840 */
[----:B------:R-:W5:Y:S05]  /*10020*/  LDSM.16.MT88.4 R72, [R220+0xd800] ;  /* 0x00d80000dc48783b */ /* 0x000f6a0000004200 */
[----:B------:R-:W-:Y:S01]  /*10030*/  MUFU.EX2 R172, R172 ;  /* 0x000000ac00ac7308 */ /* 0x000fe20000000800 */
[C---:B--2---:R-:W-:Y:S02]  /*10040*/  HMMA.16816.F32 R4, R68.reuse, R76, R4 ;  /* 0x0000004c4404723c */ /* 0x044fe40000001804 */
[----:B------:R-:W-:Y:S07]  /*10050*/  LDSM.16.MT88.4 R92, [R220+0x11800] ;  /* 0x01180000dc5c783b */ /* 0x000fee0000004200 */
[----:B------:R-:W2:Y:S01]  /*10060*/  MUFU.EX2 R173, R173 ;  /* 0x000000ad00ad7308 */ /* 0x000ea20000000800 */
[C---:B------:R-:W-:Y:S01]  /*10070*/  HMMA.16816.F32 R8, R68.reuse, R78, R8 ;  /* 0x0000004e4408723c */ /* 0x040fe20000001808 */
[----:B------:R-:W1:Y:S05]  /*10080*/  LDSM.16.MT88.4 R76, [R224+0x11800] ;  /* 0x01180000e04c783b */ /* 0x000e6a0000004200 */
[C---:B----4-:R-:W-:Y:S03]  /*10090*/  HMMA.16816.F32 R12, R68.reuse, R80, R12 ;  /* 0x00000050440c723c */ /* 0x050fe6000000180c */
[----:B------:R-:W-:Y:S03]  /*100a0*/  MUFU.EX2 R174, R174 ;  /* 0x000000ae00ae7308 */ /* 0x000fe60000000800 */
[C---:B------:R-:W-:Y:S01]  /*100b0*/  HMMA.16816.F32 R16, R68.reuse, R82, R16 ;  /* 0x000000524410723c */ /* 0x040fe20000001810 */
[----:B------:R-:W4:Y:S06]  /*100c0*/  LDSM.16.MT88.4 R80, [R221+0x11800] ;  /* 0x01180000dd50783b */ /* 0x000f2c0000004200 */
[----:B------:R-:W2:Y:S01]  /*100d0*/  MUFU.EX2 R175, R175 ;  /* 0x000000af00af7308 */ /* 0x000ea20000000800 */
[C---:B---3--:R-:W-:Y:S09]  /*100e0*/  HMMA.16816.F32 R20, R68.reuse, R84, R20 ;  /* 0x000000544414723c */ /* 0x048ff20000001814 */
[----:B------:R-:W-:Y:S01]  /*100f0*/  MUFU.EX2 R176, R176 ;  /* 0x000000b000b07308 */ /* 0x000fe20000000800 */
[C---:B------:R-:W-:Y:S01]  /*10100*/  HMMA.16816.F32 R24, R68.reuse, R86, R24 ;  /* 0x000000564418723c */ /* 0x040fe20000001818 */
[----:B------:R-:W3:Y:S05]  /*10110*/  LDSM.16.MT88.4 R84, [R224+0xe000] ;  /* 0x00e00000e054783b */ /* 0x000eea0000004200 */
[C---:B-----5:R-:W-:Y:S03]  /*10120*/  HMMA.16816.F32 R28, R68.reuse, R72, R28 ;  /* 0x00000048441c723c */ /* 0x060fe6000000181c */
[----:B------:R-:W5:Y:S03]  /*10130*/  MUFU.EX2 R177, R177 ;  /* 0x000000b100b17308 */ /* 0x000f660000000800 */
[C---:B------:R-:W-:Y:S07]  /*10140*/  HMMA.16816.F32 R32, R68.reuse, R74, R32 ;  /* 0x0000004a4420723c */ /* 0x040fee0000001820 */
[----:B------:R-:W-:Y:S01]  /*10150*/  MUFU.EX2 R178, R178 ;  /* 0x000000b200b27308 */ /* 0x000fe20000000800 */
[----:B------:R-:W-:Y:S03]  /*10160*/  F2FP.F16.F32.PACK_AB R72, R154, R159 ;  /* 0x0000009f9a48723e */ /* 0x000fe600000000ff */
[----:B------:R-:W-:Y:S01]  /*10170*/  F2FP.F16.F32.PACK_AB R73, R155, R156 ;  /* 0x0000009c9b49723e */ /* 0x000fe200000000ff */
[C---:B-1----:R-:W-:Y:S05]  /*10180*/  HMMA.16816.F32 R36, R68.reuse, R76, R36 ;  /* 0x0000004c4424723c */ /* 0x042fea0000001824 */
[----:B------:R-:W1:Y:S01]  /*10190*/  MUFU.EX2 R179, R179 ;  /* 0x000000b300b37308 */ /* 0x000e620000000800 */
[----:B------:R-:W-:Y:S02]  /*101a0*/  F2FP.F16.F32.PACK_AB R74, R158, R157 ;  /* 0x0000009d9e4a723e */ /* 0x000fe400000000ff */
[----:B------:R-:W-:Y:S01]  /*101b0*/  F2FP.F16.F32.PACK_AB R75, R161, R160 ;  /* 0x000000a0a14b723e */ /* 0x000fe200000000ff */
[C---:B------:R-:W-:Y:S01]  /*101c0*/  HMMA.16816.F32 R40, R68.reuse, R78, R40 ;  /* 0x0000004e4428723c */ /* 0x040fe20000001828 */
[----:B------:R-:W2:Y:S05]  /*101d0*/  LDSM.16.MT88.4 R76, [R220+0xe000] ;  /* 0x00e00000dc4c783b */ /* 0x000eaa0000004200 */
[----:B------:R-:W-:Y:S01]  /*101e0*/  MUFU.EX2 R182, R182 ;  /* 0x000000b600b67308 */ /* 0x000fe20000000800 */
[C---:B------:R-:W-:Y:S06]  /*101f0*/  HMMA.16816.F32 R44, R68.reuse, R88, R44 ;  /* 0x00000058442c723c */ /* 0x040fec000000182c */
[C---:B------:R-:W-:Y:S01]  /*10200*/  HMMA.16816.F32 R48, R68.reuse, R90, R48 ;  /* 0x0000005a4430723c */ /* 0x040fe20000001830 */
[----:B------:R-:W-:Y:S02]  /*10210*/  LDSM.16.MT88.4 R88, [R220+0x12000] ;  /* 0x01200000dc58783b */ /* 0x000fe40000004200 */
[----:B------:R-:W1:Y:S03]  /*10220*/  MUFU.EX2 R133, R183 ;  /* 0x000000b700857308 */ /* 0x000e660000000800 */
[C---:B----4-:R-:W-:Y:S07]  /*10230*/  HMMA.16816.F32 R52, R68.reuse, R80, R52 ;  /* 0x000000504434723c */ /* 0x050fee0000001834 */
[----:B------:R-:W-:Y:S01]  /*10240*/  MUFU.EX2 R134, R134 ;  /* 0x0000008600867308 */ /* 0x000fe20000000800 */
[C---:B------:R-:W-:Y:S01]  /*10250*/  HMMA.16816.F32 R56, R68.reuse, R82, R56 ;  /* 0x000000524438723c */ /* 0x040fe20000001838 */
[----:B------:R-:W-:Y:S05]  /*10260*/  LDSM.16.MT88.4 R80, [R222+0x12000] ;  /* 0x01200000de50783b */ /* 0x000fea0000004200 */
[C---:B------:R-:W-:Y:S03]  /*10270*/  HMMA.16816.F32 R60, R68.reuse, R92, R60 ;  /* 0x0000005c443c723c */ /* 0x040fe6000000183c */
[----:B------:R-:W4:Y:S03]  /*10280*/  MUFU.EX2 R137, R137 ;  /* 0x0000008900897308 */ /* 0x000f260000000800 */
[----:B------:R-:W-:Y:S01]  /*10290*/  HMMA.16816.F32 R64, R68, R94, R64 ;  /* 0x0000005e4440723c */ /* 0x000fe20000001840 */
[----:B------:R-:W5:Y:S06]  /*102a0*/  LDSM.16.MT88.4 R68, [R224+0x12000] ;  /* 0x01200000e044783b */ /* 0x000f6c0000004200 */
[----:B------:R-:W-:Y:S01]  /*102b0*/  MUFU.EX2 R132, R132 ;  /* 0x0000008400847308 */ /* 0x000fe20000000800 */
[C---:B---3--:R-:W-:Y:S01]  /*102c0*/  HMMA.16816.F32 R4, R72.reuse, R84, R4 ;  /* 0x000000544804723c */ /* 0x048fe20000001804 */
[----:B------:R-:W-:Y:S08]  /*102d0*/  LDSM.16.MT88.4 R92, [R222+0xe800] ;  /* 0x00e80000de5c783b */ /* 0x000ff00000004200 */
[----:B------:R-:W3:Y:S01]  /*102e0*/  MUFU.EX2 R3, R136 ;  /* 0x0000008800037308 */ /* 0x000ee20000000800 */
        /* <DEDUP_REMOVED lines=8> */
[C---:B--2---:R-:W-:Y:S06]  /*10370*/  HMMA.16816.F32 R28, R72.reuse, R76, R28 ;  /* 0x0000004c481c723c */ /* 0x044fec000000181c */
[C---:B------:R-:W-:Y:S01]  /*10380*/  HMMA.16816.F32 R32, R72.reuse, R78, R32 ;  /* 0x0000004e4820723c */ /* 0x040fe20000001820 */
[----:B------:R-:W2:Y:S05]  /*10390*/  LDSM.16.MT88.4 R76, [R224+0xe800] ;  /* 0x00e80000e04c783b */ /* 0x000eaa0000004200 */
[C---:B-----5:R-:W-:Y:S06]  /*103a0*/  HMMA.16816.F32 R36, R72.reuse, R68, R36 ;  /* 0x000000444824723c */ /* 0x060fec0000001824 */
[C---:B------:R-:W-:Y:S05]  /*103b0*/  HMMA.16816.F32 R40, R72.reuse, R70, R40 ;  /* 0x000000464828723c */ /* 0x040fea0000001828 */
[----:B------:R-:W-:Y:S01]  /*103c0*/  F2FP.F16.F32.PACK_AB R68, R163, R162 ;  /* 0x000000a2a344723e */ /* 0x000fe200000000ff */
[C---:B------:R-:W-:Y:S05]  /*103d0*/  HMMA.16816.F32 R44, R72.reuse, R80, R44 ;  /* 0x00000050482c723c */ /* 0x040fea000000182c */
[----:B------:R-:W-:Y:S01]  /*103e0*/  F2FP.F16.F32.PACK_AB R69, R165, R164 ;  /* 0x000000a4a545723e */ /* 0x000fe200000000ff */
[C---:B------:R-:W-:Y:S01]  /*103f0*/  HMMA.16816.F32 R48, R72.reuse, R82, R48 ;  /* 0x000000524830723c */ /* 0x040fe20000001830 */
[----:B------:R-:W5:Y:S04]  /*10400*/  LDSM.16.MT88.4 R80, [R224+0x12800] ;  /* 0x01280000e050783b */ /* 0x000f680000004200 */
        /* <DEDUP_REMOVED lines=14> */
[----:B------:R-:W-:Y:S05]  /*104f0*/  LDSM.16.MT88.4 R92, [R221+0xf000] ;  /* 0x00f00000dd5c783b */ /* 0x000fea0000004200 */
[C---:B------:R-:W-:Y:S06]  /*10500*/  HMMA.16816.F32 R20, R68.reuse, R96, R20 ;  /* 0x000000604414723c */ /* 0x040fec0000001814 */
[C---:B------:R-:W-:Y:S01]  /*10510*/  HMMA.16816.F32 R24, R68.reuse, R98, R24 ;  /* 0x000000624418723c */ /* 0x040fe20000001818 */
[----:B------:R-:W-:Y:S05]  /*10520*/  LDSM.16.MT88.4 R96, [R224+0x13000] ;  /* 0x01300000e060783b */ /* 0x000fea0000004200 */
[C---:B------:R-:W-:Y:S06]  /*10530*/  HMMA.16816.F32 R28, R68.reuse, R100, R28 ;  /* 0x00000064441c723c */ /* 0x040fec000000181c */
[C---:B------:R-:W-:Y:S01]  /*10540*/  HMMA.16816.F32 R32, R68.reuse, R102, R32 ;  /* 0x000000664420723c */ /* 0x040fe20000001820 */
[----:B------:R-:W-:Y:S05]  /*10550*/  LDSM.16.MT88.4 R100, [R220+0xf800] ;  /* 0x00f80000dc64783b */ /* 0x000fea0000004200 */
[C---:B-----5:R-:W-:Y:S06]  /*10560*/  HMMA.16816.F32 R36, R68.reuse, R80, R36 ;  /* 0x000000504424723c */ /* 0x060fec0000001824 */
[C---:B------:R-:W-:Y:S01]  /*10570*/  HMMA.16816.F32 R40, R68.reuse, R82, R40 ;  /* 0x000000524428723c */ /* 0x040fe20000001828 */
[----:B------:R-:W5:Y:S05]  /*10580*/  LDSM.16.MT88.4 R80, [R224+0xf000] ;  /* 0x00f00000e050783b */ /* 0x000f6a0000004200 */
[C---:B-1----:R-:W-:Y:S06]  /*10590*/  HMMA.16816.F32 R44, R68.reuse, R72, R44 ;  /* 0x00000048442c723c */ /* 0x042fec000000182c */
        /* <DEDUP_REMOVED lines=12> */
[C---:B-----5:R-:W-:Y:S05]  /*10660*/  HMMA.16816.F32 R4, R72.reuse, R80, R4 ;  /* 0x000000504804723c */ /* 0x060fea0000001804 */
[----:B------:R-:W-:Y:S01]  /*10670*/  FADD.FTZ R141, R141, R84 ;  /* 0x000000548d8d7221 */ /* 0x000fe20000010000 */
[C---:B------:R-:W-:Y:S01]  /*10680*/  HMMA.16816.F32 R8, R72.reuse, R82, R8 ;  /* 0x000000524808723c */ /* 0x040fe20000001808 */
[----:B------:R-:W5:Y:S04]  /*10690*/  LDSM.16.MT88.4 R80, [R221+0x13000] ;  /* 0x01300000dd50783b */ /* 0x000f680000004200 */
        /* <DEDUP_REMOVED lines=19> */
[C---:B--2---:R-:W-:Y:S05]  /*107d0*/  HMMA.16816.F32 R44, R72.reuse, R68, R44 ;  /* 0x00000044482c723c */ /* 0x044fea000000182c */
[----:B------:R-:W-:Y:S01]  /*107e0*/  FADD.FTZ R108, R108, R85 ;  /* 0x000000556c6c7221 */ /* 0x000fe20000010000 */
[C---:B------:R-:W-:Y:S01]  /*107f0*/  HMMA.16816.F32 R48, R72.reuse, R70, R48 ;  /* 0x000000464830723c */ /* 0x040fe20000001830 */
[----:B------:R-:W-:Y:S04]  /*10800*/  LDSM.16.MT88.4 R84, [R222+0x13800] ;  /* 0x01380000de54783b */ /* 0x000fe80000004200 */
[----:B------:R-:W-:Y:S01]  /*10810*/  FADD.FTZ R108, R109, R108 ;  /* 0x0000006c6d6c7221 */ /* 0x000fe20000010000 */
[C---:B-----5:R-:W-:Y:S05]  /*10820*/  HMMA.16816.F32 R52, R72.reuse, R80, R52 ;  /* 0x000000504834723c */ /* 0x060fea0000001834 */
[----:B------:R-:W-:Y:S01]  /*10830*/  FADD.FTZ R113, R113, R108 ;  /* 0x0000006c71717221 */ /* 0x000fe20000010000 */
[C---:B------:R-:W-:Y:S05]  /*10840*/  HMMA.16816.F32 R56, R72.reuse, R82, R56 ;  /* 0x000000524838723c */ /* 0x040fea0000001838 */
[----:B------:R-:W-:Y:S01]  /*10850*/  FADD.FTZ R80, R120, R111 ;  /* 0x0000006f78507221 */ /* 0x000fe20000010000 */
[C---:B-1----:R-:W-:Y:S01]  /*10860*/  HMMA.16816.F32 R60, R72.reuse, R76, R60 ;  /* 0x0000004c483c723c */ /* 0x042fe2000000183c */
[----:B------:R-:W1:Y:S04]  /*10870*/  LDSM.16.MT88.4 R108, [R221+0xf800] ;  /* 0x00f80000dd6c783b */ /* 0x000e680000004200 */
[----:B------:R-:W-:Y:S01]  /*10880*/  F2FP.F16.F32.PACK_AB R68, R179, R178 ;  /* 0x000000b2b344723e */ /* 0x000fe200000000ff */
[----:B------:R-:W-:Y:S03]  /*10890*/  HMMA.16816.F32 R64, R72, R78, R64 ;  /* 0x0000004e4840723c */ /* 0x000fe60000001840 */
[----:B------:R-:W2:Y:S02]  /*108a0*/  LDSM.16.MT88.4 R76, [R221+0x13800] ;  /* 0x01380000dd4c783b */ /* 0x000ea40000004200 */
[----:B------:R-:W-:Y:S01]  /*108b0*/  F2FP.F16.F32.PACK_AB R69, R133, R182 ;  /* 0x000000b68545723e */ /* 0x000fe200000000ff */
[----:B------:R-:W-:Y:S01]  /*108c0*/  FADD.FTZ R112, R112, R113 ;  /* 0x0000007170707221 */ /* 0x000fe20000010000 */
[----:B----4-:R-:W-:Y:S01]  /*108d0*/  F2FP.F16.F32.PACK_AB R70, R137, R134 ;  /* 0x000000868946723e */ /* 0x010fe200000000ff */
[----:B------:R-:W-:Y:S03]  /*108e0*/  FADD.FTZ R80, R115, R80 ;  /* 0x0000005073507221 */ /* 0x000fe60000010000 */
[----:B---3--:R-:W-:Y:S01]  /*108f0*/  F2FP.F16.F32.PACK_AB R71, R3, R132 ;  /* 0x000000840347723e */ /* 0x008fe200000000ff */
[----:B------:R-:W-:Y:S01]  /*10900*/  FADD.FTZ R123, R123, R112 ;  /* 0x000000707b7b7221 */ /* 0x000fe20000010000 */
[----:B------:R-:W-:Y:S03]  /*10910*/  FADD.FTZ R121, R121, R80 ;  /* 0x0000005079797221 */ /* 0x000fe60000010000 */
[----:B------:R-:W-:Y:S01]  /*10920*/  FADD.FTZ R123, R114, R123 ;  /* 0x0000007b727b7221 */ /* 0x000fe20000010000 */
[----:B------:R-:W-:Y:S01]  /*10930*/  FADD.FTZ R122, R122, R121 ;  /* 0x000000797a7a7221 */ /* 0x000fe20000010000 */
[C---:B------:R-:W-:Y:S01]  /*10940*/  HMMA.16816.F32 R128, R68.reuse, R124, R4 ;  /* 0x0000007c4480723c */ /* 0x040fe20000001804 */
[----:B------:R-:W3:Y:S04]  /*10950*/  LDSM.16.MT88.4 R4, [R220+0x13800] ;  /* 0x01380000dc04783b */ /* 0x000ee80000004200 */
        /* <DEDUP_REMOVED lines=26> */
[C---:B--2---:R-:W-:Y:S04]  /*10b00*/  HMMA.16816.F32 R80, R68.reuse, R76, R52 ;  /* 0x0000004c4450723c */ /* 0x044fe80000001834 */
[----:B------:R-:W-:Y:S01]  /*10b10*/  FADD.FTZ R161, R161, R160 ;  /* 0x000000a0a1a17221 */ /* 0x000fe20000010000 */
[----:B------:R-:W-:Y:S01]  /*10b20*/  FADD.FTZ R162, R162, R157 ;  /* 0x0000009da2a27221 */ /* 0x000fe20000010000 */
[C---:B------:R-:W-:Y:S05]  /*10b30*/  HMMA.16816.F32 R76, R68.reuse, R78, R56 ;  /* 0x0000004e444c723c */ /* 0x040fea0000001838 */
[----:B------:R-:W-:Y:S01]  /*10b40*/  FADD.FTZ R164, R164, R161 ;  /* 0x000000a1a4a47221 */ /* 0x000fe20000010000 */
[----:B------:R-:W-:Y:S01]  /*10b50*/  FADD.FTZ R163, R163, R162 ;  /* 0x000000a2a3a37221 */ /* 0x000fe20000010000 */
[C---:B---3--:R-:W-:Y:S04]  /*10b60*/  HMMA.16816.F32 R72, R68.reuse, R4, R60 ;  /* 0x000000044448723c */ /* 0x048fe8000000183c */
[----:B------:R-:W-:Y:S01]  /*10b70*/  FADD.FTZ R165, R165, R164 ;  /* 0x000000a4a5a57221 */ /* 0x000fe20000010000 */
[----:B------:R-:W-:Y:S01]  /*10b80*/  FADD.FTZ R166, R166, R163 ;  /* 0x000000a3a6a67221 */ /* 0x000fe20000010000 */
        /* <DEDUP_REMOVED lines=19> */
[----:B------:R-:W-:Y:S02]  /*10cc0*/  FADD.FTZ R247, R137, R134 ;  /* 0x0000008689f77221 */ /* 0x000fe40000010000 */
[----:B------:R-:W-:Y:S01]  /*10cd0*/  FADD.FTZ R240, R3, R132 ;  /* 0x0000008403f07221 */ /* 0x000fe20000010000 */
[----:B------:R-:W-:Y:S06]  /*10ce0*/  @P1 BRA `(.L_x_3590) ;  /* 0xffffffb800b81947 */ /* 0x000fec000383ffff */
.L_x_3586:
        /* <DEDUP_REMOVED lines=157> */
[----:B------:R-:W-:Y:S01]  /*116c0*/  STS.64 [R13], R120 ;  /* 0x000000780d007388 */ /* 0x000fe20000000a00 */
        /* <DEDUP_REMOVED lines=11> */
[----:B------:R-:W-:-:S03]  /*11780*/  MOV R4, 0xff800000 ;  /* 0xff80000000047802 */ /* 0x000fc60000000f00 */
[----:B------:R-:W-:Y:S04]  /*11790*/  STS.64 [R17], R104 ;  /* 0x0000006811007388 */ /* 0x000fe80000000a00 */
        /* <DEDUP_REMOVED lines=12> */
[----:B------:R-:W-:Y:S01]  /*11860*/  STS.64 [R15+0x4000], R80 ;  /* 0x004000500f007388 */ /* 0x000fe20000000a00 */
[----:B--2---:R-:W-:Y:S01]  /*11870*/  @P3 FMUL.FTZ R7, R6, 0.69314718246459960938 ;  /* 0x3f31721806073820 */ /* 0x004fe20000410000 */
[----:B------:R-:W-:Y:S02]  /*11880*/  @P4 FFMA.FTZ R4, R2, R23, R9 ;  /* 0x0000001702044223 */ /* 0x000fe40000010009 */
[----:B------:R-:W-:Y:S01]  /*11890*/  STS.64 [R15+0x4800], R82 ;  /* 0x004800520f007388 */ /* 0x000fe20000000a00 */
[----:B------:R-:W-:Y:S02]  /*118a0*/  LEA R9, R12, UR5, 0x2 ;  /* 0x000000050c097c11 */ /* 0x000fe4000f8e10ff */
[----:B---3--:R-:W-:Y:S01]  /*118b0*/  IADD3 R8, -R241, RZ, RZ ;  /* 0x000000fff1087210 */ /* 0x008fe20007ffe1ff */
[----:B------:R-:W-:Y:S04]  /*118c0*/  STS.64 [R16+0x4000], R76 ;  /* 0x0040004c10007388 */ /* 0x000fe80000000a00 */
[----:B------:R-:W-:Y:S01]  /*118d0*/  IMAD R8, R21, R8, UR4 ;  /* 0x0000000415087e24 */ /* 0x000fe2000f8e0208 */
[----:B------:R-:W-:Y:S03]  /*118e0*/  STS.64 [R16+0x4800], R78 ;  /* 0x0048004e10007388 */ /* 0x000fe60000000a00 */
        /* <DEDUP_REMOVED lines=9> */
[----:B-1----:R-:W-:-:S04]  /*11980*/  SHF.L.U32 R72, R3, 0x2, RZ ;  /* 0x0000000203487819 */ /* 0x002fc800000006ff */
[----:B------:R-:W-:Y:S01]  /*11990*/  SHF.R.S32.HI R73, RZ, 0x1f, R72 ;  /* 0x0000001fff497819 */ /* 0x000fe20000011448 */
        /* <DEDUP_REMOVED lines=13> */
.L_x_3592:
[----:B------:R-:W-:Y:S05]  /*11a70*/  BSYNC B0 ;  /* 0x0000000000007941 */ /* 0x000fea0003800000 */
.L_x_3591:
[----:B--2---:R-:W2:Y:S01]  /*11a80*/  LDS.128 R68, [R9] ;  /* 0x0000000009447984 */ /* 0x004ea20000000c00 */
[----:B------:R-:W-:Y:S01]  /*11a90*/  ULDC UR4, c[0x0][0x2dc] ;  /* 0x0000b70000047ab9 */ /* 0x000fe20000000800 */
[----:B------:R-:W-:Y:S01]  /*11aa0*/  IMAD.WIDE R72, R10, 0x80, R72 ;  /* 0x000000800a487825 */ /* 0x000fe200078e0248 */
[-C--:B------:R-:W-:Y:S01]  /*11ab0*/  ISETP.GE.AND P6, PT, R0, R231.reuse, PT ;  /* 0x000000e70000720c */ /* 0x080fe20003fc6270 */
[----:B------:R-:W3:Y:S02]  /*11ac0*/  LDS.128 R36, [R9+0x4000] ;  /* 0x0040000009247984 */ /* 0x000ee40000000c00 */
[----:B------:R-:W-:Y:S01]  /*11ad0*/  IMAD R3, R5, UR4, RZ ;  /* 0x0000000405037c24 */ /* 0x000fe2000f8e02ff */
[----:B------:R-:W-:Y:S01]  /*11ae0*/  ULDC.64 UR4, c[0x0][0x288] ;  /* 0x0000a20000047ab9 */ /* 0x000fe20000000a00 */
[----:B------:R-:W4:Y:S01]  /*11af0*/  LDS.128 R64, [R9+0x800] ;  /* 0x0008000009407984 */ /* 0x000f220000000c00 */
        /* <DEDUP_REMOVED lines=25> */
[----:B------:R-:W5:Y:S04]  /*11c90*/  LDS.128 R16, [R9+0x6800] ;  /* 0x0068000009107984 */ /* 0x000f680000000c00 */
[----:B------:R-:W5:Y:S04]  /*11ca0*/  LDS.128 R12, [R9+0x7000] ;  /* 0x00700000090c7984 */ /* 0x000f680000000c00 */
[----:B------:R5:W5:Y:S04]  /*11cb0*/  LDS.128 R40, [R9+0x3800] ;  /* 0x0038000009287984 */ /* 0x000b680000000c00 */
[----:B-1----:R1:W1:Y:S04]  /*11cc0*/  LDS.128 R4, [R9+0x7800] ;  /* 0x0078000009047984 */ /* 0x0022680000000c00 */
[----:B--2---:R2:W-:Y:S04]  /*11cd0*/  @!P0 STG.E.64 desc[UR14][R74.64], R68 ;  /* 0x000000444a008986 */ /* 0x0045e8000c101b0e */
[----:B------:R2:W-:Y:S04]  /*11ce0*/  @!P0 STG.E.64 desc[UR14][R74.64+0x8], R70 ;  /* 0x000008464a008986 */ /* 0x0005e8000c101b0e */
[----:B---3--:R2:W-:Y:S01]  /*11cf0*/  @!P0 STG.E.128 desc[UR14][R74.64+0x100], R36 ;  /* 0x000100244a008986 */ /* 0x0085e2000c101d0e */
[----:B------:R-:W-:-:S03]  /*11d00*/  ISETP.GE.AND P0, PT, R10, R231, PT ;  /* 0x000000e70a00720c */ /* 0x000fc60003f06270 */
[----:B----4-:R2:W-:Y:S04]  /*11d10*/  @!P6 STG.E.128 desc[UR14][R74.64+0x1000], R64 ;  /* 0x001000404a00e986 */ /* 0x0105e8000c101d0e */
        /* <DEDUP_REMOVED lines=10> */
[----:B------:R2:W-:Y:S01]  /*11dc0*/  @!P1 STG.E.128 desc[UR14][R74.64+0x6100], R12 ;  /* 0x0061000c4a009986 */ /* 0x0005e2000c101d0e */
[----:B-1----:R-:W-:Y:S05]  /*11dd0*/  @P0 EXIT ;  /* 0x000000000000094d */ /* 0x002fea0003800000 */
[----:B------:R-:W-:Y:S04]  /*11de0*/  STG.E.128 desc[UR14][R74.64+0x7000], R40 ;  /* 0x007000284a007986 */ /* 0x000fe8000c101d0e */
[----:B------:R-:W-:Y:S01]  /*11df0*/  STG.E.128 desc[UR14][R74.64+0x7100], R4 ;  /* 0x007100044a007986 */ /* 0x000fe2000c101d0e */
[----:B------:R-:W-:Y:S05]  /*11e00*/  EXIT ;  /* 0x000000000000794d */ /* 0x000fea0003800000 */
.L_x_3593:
        /* <DEDUP_REMOVED lines=15> */
.L_x_8383:


//--------------------- .text._ZN5flash24flash_fwd_splitkv_kernelI23Flash_fwd_kernel_traitsILi128ELi64ELi128ELi4ELb0ELb0EN7cutlass6half_tE19Flash_kernel_traitsILi128ELi64ELi128ELi4ES3_EELb1ELb0ELb1ELb0ELb0ELb0ELb1ELb0EEEvNS_16Flash_fwd_paramsE --------------------------
	.section	.text._ZN5flash24flash_fwd_splitkv_kernelI23Flash_fwd_kernel_traitsILi128ELi64ELi128ELi4ELb0ELb0EN7cutlass6half_tE19Flash_kernel_traitsILi128ELi64ELi128ELi4ES3_EELb1ELb0ELb1ELb0ELb0ELb0ELb1ELb0EEEvNS_16Flash_fwd_paramsE,"ax",@progbits
	.align	128
        .global         _ZN5flash24flash_fwd_splitkv_kernelI23Flash_fwd_kernel_traitsILi128ELi64ELi128ELi4ELb0ELb0EN7cutlass6half_tE19Flash_kernel_traitsILi128ELi64ELi128ELi4ES3_EELb1ELb0ELb1ELb0ELb0ELb0ELb1ELb0EEEvNS_16Flash_fwd_paramsE
        .type           _ZN5flash24flash_fwd_splitkv_kernelI23Flash_fwd_kernel_traitsILi128ELi64ELi128ELi4ELb0ELb0EN7cutlass6half_tE19Flash_kernel_traitsILi128ELi64ELi128ELi4ES3_EELb1ELb0ELb1ELb0ELb0ELb0ELb1ELb0EEEvNS_16Flash_fwd_paramsE,@function
        .size           _ZN5flash24flash_fwd_splitkv_kernelI23Flash_fwd_kernel_traitsILi128ELi64ELi128ELi4ELb0ELb0EN7cutlass6half_tE19Flash_kernel_traitsILi128ELi64ELi128ELi4ES3_EELb1ELb0ELb1ELb0ELb0ELb0ELb1ELb0EEEvNS_16Flash_fwd_paramsE,(.L_x_8384 - _ZN5flash24flash_fwd_splitkv_kernelI23Flash_fwd_kernel_traitsILi128ELi64ELi128ELi4ELb0ELb0EN7cutlass6half_tE19Flash_kernel_traitsILi128ELi64ELi128ELi4ES3_EELb1ELb0ELb1ELb0ELb0ELb0ELb1ELb0EEEvNS_16Flash_fwd_paramsE)
        .other          _ZN5flash24flash_fwd_splitkv_kernelI23Flash_fwd_kernel_traitsILi128ELi64ELi128ELi4ELb0ELb0EN7cutlass6half_tE19Flash_kernel_traitsILi128ELi64ELi128ELi4ES3_EELb1ELb0ELb1ELb0ELb0ELb0ELb1ELb0EEEvNS_16Flash_fwd_paramsE,@"STO_CUDA_ENTRY STV_DEFAULT"
_ZN5flash24flash_fwd_splitkv_kernelI23Flash_fwd_kernel_traitsILi128ELi64ELi128ELi4ELb0ELb0EN7cutlass6half_tE19Flash_kernel_traitsILi128ELi64ELi128ELi4ES3_EELb1ELb0ELb1ELb0ELb0ELb0ELb1ELb0EEEvNS_16Flash_fwd_paramsE:
.text._ZN5flash24flash_fwd_splitkv_kernelI23Flash_fwd_kernel_traitsILi128ELi64ELi128ELi4ELb0ELb0EN7cutlass6half_tE19Flash_kernel_traitsILi128ELi64ELi128ELi4ES3_EELb1ELb0ELb1ELb0ELb0ELb0ELb1ELb0EEEvNS_16Flash_fwd_paramsE:
[----:B------:R-:W-:Y:S08]  /*0000*/  LDC R1, c[0x0][0x28] ;  /* 0x00000a00ff017b82 */ /* 0x000ff00000000800 */
[----:B------:R-:W1:Y:S01]  /*0010*/  LDC R5, c[0x0][0x270] ;  /* 0x00009c00ff057b82 */ /* 0x000e620000000800 */
[----:B------:R-:W2:Y:S01]  /*0020*/  S2R R32, SR_CTAID.Z ;  /* 0x0000000000207919 */ /* 0x000ea20000002700 */
[----:B------:R-:W-:Y:S01]  /*0030*/  MOV R2, RZ ;  /* 0x000000ff00027202 */ /* 0x000fe20000000f00 */
[----:B------:R-:W-:Y:S01]  /*0040*/  ULDC.64 UR12, c[0x0][0x208] ;  /* 0x00008200000c7ab9 */ /* 0x000fe20000000a00 */
[----:B------:R-:W-:-:S04]  /*0050*/  MOV R8, 0xffffffff ;  /* 0xffffffff00087802 */ /* 0x000fc80000000f00 */
[----:B------:R-:W3:Y:S01]  /*0060*/  LDC.64 R10, c[0x0][0x2f0] ;  /* 0x0000bc00ff0a7b82 */ /* 0x000ee20000000a00 */
        /* <DEDUP_REMOVED lines=20> */
[----:B------:R-:W-:Y:S02]  /*01b0*/  ISETP.GE.U32.AND P3, PT, R0, R5, PT ;  /* 0x000000050000720c */ /* 0x000fe40003f66070 */
[----:B------:R-:W-:-:S03]  /*01c0*/  ISETP.NE.AND.EX P1, PT, R7, RZ, PT, P1 ;  /* 0x000000ff0700720c */ /* 0x000fc60003f25310 */
[----:B------:R-:W2:Y:S08]  /*01d0*/  LDC.U8 R0, c[0x0][0x3c2] ;  /* 0x0000f080ff007b82 */ /* 0x000eb00000000000 */
[----:B------:R-:W-:Y:S01]  /*01e0*/  @P3 VIADD R237, R237, 0x1 ;  /* 0x00000001eded3836 */ /* 0x000fe20000000000 */
[----:B------:R-:W-:Y:S01]  /*01f0*/  @!P2 LOP3.LUT R237, RZ, R5, RZ, 0x33, !PT ;  /* 0x00000005ffeda212 */ /* 0x000fe200078e33ff */
[----:B------:R-:W4:Y:S04]  /*0200*/  @P0 LDC.64 R6, c[0x0][0x300] ;  /* 0x0000c000ff060b82 */ /* 0x000f280000000a00 */
[----:B---3--:R-:W-:-:S04]  /*0210*/  IMAD.WIDE R16, R237, 0x4, R10 ;  /* 0x00000004ed107825 */ /* 0x008fc800078e020a */
[----:B------:R-:W3:Y:S01]  /*0220*/  LDC.64 R10, c[0x0][0x2f8] ;  /* 0x0000be00ff0a7b82 */ /* 0x000ee20000000a00 */
[----:B------:R-:W3:Y:S04]  /*0230*/  @P1 LDG.E R8, desc[UR12][R16.64] ;  /* 0x0000000c10081981 */ /* 0x000ee8000c1e1900 */
[----:B------:R-:W3:Y:S01]  /*0240*/  @P1 LDG.E R9, desc[UR12][R16.64+0x4] ;  /* 0x0000040c10091981 */ /* 0x000ee2000c1e1900 */
[----:B--2---:R-:W-:Y:S01]  /*0250*/  ISETP.NE.AND P3, PT, R0, RZ, PT ;  /* 0x000000ff0000720c */ /* 0x004fe20003f65270 */
[----:B------:R-:W-:Y:S01]  /*0260*/  IMAD.MOV.U32 R13, RZ, RZ, RZ ;  /* 0x000000ffff0d7224 */ /* 0x000fe200078e00ff */
[----:B-1----:R-:W-:Y:S02]  /*0270*/  ISETP.EQ.U32.AND P2, PT, R2, RZ, PT ;  /* 0x000000ff0200720c */ /* 0x002fe40003f42070 */
[----:B------:R-:W-:-:S02]  /*0280*/  MOV R12, 0xffffffff ;  /* 0xffffffff000c7802 */ /* 0x000fc40000000f00 */
[----:B------:R-:W-:Y:S01]  /*0290*/  ISETP.EQ.OR.EX P2, PT, R3, RZ, !P3, P2 ;  /* 0x000000ff0300720c */ /* 0x000fe20005f42720 */
[C---:B----4-:R-:W-:Y:S01]  /*02a0*/  @P0 IMAD.WIDE R14, R237.reuse, 0x4, R6 ;  /* 0x00000004ed0e0825 */ /* 0x050fe200078e0206 */
[----:B------:R-:W1:Y:S04]  /*02b0*/  S2R R45, SR_CTAID.X ;  /* 0x00000000002d7919 */ /* 0x000e680000002500 */
[----:B------:R2:W5:Y:S01]  /*02c0*/  @P0 LDG.E R13, desc[UR12][R14.64] ;  /* 0x0000000c0e0d0981 */ /* 0x000562000c1e1900 */
[----:B---3--:R-:W-:-:S06]  /*02d0*/  IMAD.WIDE R6, R237, 0x4, R10 ;  /* 0x00000004ed067825 */ /* 0x008fcc00078e020a */
[----:B------:R2:W5:Y:S01]  /*02e0*/  @!P2 LDG.E R12, desc[UR12][R6.64] ;  /* 0x0000000c060ca981 */ /* 0x000562000c1e1900 */
[----:B------:R-:W-:Y:S01]  /*02f0*/  ISETP.NE.U32.AND P0, PT, R2, RZ, PT ;  /* 0x000000ff0200720c */ /* 0x000fe20003f05070 */
[----:B------:R-:W3:Y:S03]  /*0300*/  S2R R0, SR_CTAID.Y ;  /* 0x0000000000007919 */ /* 0x000ee60000002600 */
[----:B------:R-:W-:Y:S02]  /*0310*/  ISETP.NE.AND.EX P0, PT, R3, RZ, PT, P0 ;  /* 0x000000ff0300720c */ /* 0x000fe40003f05300 */
[----:B------:R-:W-:-:S05]  /*0320*/  IADD3 R33, -R237, RZ, RZ ;  /* 0x000000ffed217210 */ /* 0x000fca0007ffe1ff */
[----:B------:R-:W-:Y:S02]  /*0330*/  IMAD R32, R5, R33, R32 ;  /* 0x0000002105207224 */ /* 0x000fe400078e0220 */
[----:B------:R-:W-:-:S06]  /*0340*/  @P1 IMAD.IADD R128, R9, 0x1, -R8 ;  /* 0x0000000109801824 */ /* 0x000fcc00078e0a08 */
[----:B------:R-:W4:Y:S01]  /*0350*/  @!P1 LDC R128, c[0x0][0x2c4] ;  /* 0x0000b100ff809b82 */ /* 0x000f220000000800 */
[----:B-123--:R-:W-:Y:S05]  /*0360*/  @!P0 BRA `(.L_x_3594) ;  /* 0x0000000000108947 */ /* 0x00efea0003800000 */
[----:B------:R-:W2:Y:S02]  /*0370*/  @P3 LDG.E R3, desc[UR12][R6.64+0x4] ;  /* 0x0000040c06033981 */ /* 0x000ea4000c1e1900 */
[----:B--2--5:R-:W-:-:S06]  /*0380*/  @P3 IADD3 R4, R3, -R12, RZ ;  /* 0x8000000c03043210 */ /* 0x024fcc0007ffe0ff */
[----:B------:R2:W5:Y:S01]  /*0390*/  @!P3 LDG.E R4, desc[UR12][R6.64] ;  /* 0x0000000c0604b981 */ /* 0x000562000c1e1900 */
[----:B------:R-:W-:Y:S05]  /*03a0*/  BRA `(.L_x_3595) ;  /* 0x0000000000047947 */ /* 0x000fea0003800000 */
.L_x_3594:
[----:B------:R-:W1:Y:S02]  /*03b0*/  LDC R4, c[0x0][0x2c8] ;  /* 0x0000b200ff047b82 */ /* 0x000e640000000800 */
.L_x_3595:
        /* <DEDUP_REMOVED lines=9> */
[----:B------:R-:W4:Y:S01]  /*0450*/  LDC R9, c[0x0][0x10] ;  /* 0x00000400ff097b82 */ /* 0x000f220000000800 */
[----:B------:R-:W1:Y:S07]  /*0460*/  S2R R42, SR_TID.X ;  /* 0x00000000002a7919 */ /* 0x000e6e0000002100 */
[----:B---3--:R-:W3:Y:S08]  /*0470*/  LDC R3, c[0x0][0x2c8] ;  /* 0x0000b200ff037b82 */ /* 0x008ef00000000800 */
[----:B--2---:R-:W2:Y:S01]  /*0480*/  @!P3 LDC R7, c[0x0][0x2cc] ;  /* 0x0000b300ff07bb82 */ /* 0x004ea20000000800 */
[----:B----4-:R-:W-:-:S07]  /*0490*/  IABS R6, R9 ;  /* 0x0000000900067213 */ /* 0x010fce0000000000 */
[----:B------:R-:W4:Y:S01]  /*04a0*/  LDC R125, c[0x0][0x398] ;  /* 0x0000e600ff7d7b82 */ /* 0x000f220000000800 */
[----:B------:R-:W-:Y:S01]  /*04b0*/  IABS R11, R9 ;  /* 0x00000009000b7213 */ /* 0x000fe20000000000 */
[----:B------:R-:W1:Y:S04]  /*04c0*/  I2F.RP R2, R6 ;  /* 0x0000000600027306 */ /* 0x000e680000209400 */
[----:B------:R-:W-:Y:S02]  /*04d0*/  IMAD.MOV R11, RZ, RZ, -R11 ;  /* 0x000000ffff0b7224 */ /* 0x000fe400078e0a0b */
[----:B---3--:R-:W-:-:S05]  /*04e0*/  VIADD R3, R3, 0x7f ;  /* 0x0000007f03037836 */ /* 0x008fca0000000000 */
        /* <DEDUP_REMOVED lines=8> */
[----:B------:R-:W1:Y:S03]  /*0570*/  F2I.FTZ.U32.TRUNC.NTZ R19, R18 ;  /* 0x0000001200137305 */ /* 0x000e66000021f000 */
[----:B------:R-:W-:Y:S01]  /*0580*/  ISETP.GE.AND P0, PT, R14, RZ, PT ;  /* 0x000000ff0e00720c */ /* 0x000fe20003f06270 */
[----:B-1----:R-:W-:Y:S02]  /*0590*/  IMAD.MOV R3, RZ, RZ, -R19 ;  /* 0x000000ffff037224 */ /* 0x002fe400078e0a13 */
[----:B------:R-:W-:Y:S02]  /*05a0*/  IMAD.MOV.U32 R18, RZ, RZ, RZ ;  /* 0x000000ffff127224 */ /* 0x000fe400078e00ff */
[----:B------:R-:W-:-:S04]  /*05b0*/  IMAD R3, R3, R6, RZ ;  /* 0x0000000603037224 */ /* 0x000fc800078e02ff */
[----:B------:R-:W-:-:S06]  /*05c0*/  IMAD.HI.U32 R3, R19, R3, R18 ;  /* 0x0000000313037227 */ /* 0x000fcc00078e0012 */
[----:B------:R-:W-:-:S04]  /*05d0*/  IMAD.HI.U32 R10, R3, R2, RZ ;  /* 0x00000002030a7227 */ /* 0x000fc800078e00ff */
[----:B------:R-:W-:Y:S02]  /*05e0*/  IMAD R11, R10, R11, R2 ;  /* 0x0000000b0a0b7224 */ /* 0x000fe400078e0202 */
[----:B------:R-:W1:Y:S03]  /*05f0*/  @!P3 LDC.64 R2, c[0x0][0x318] ;  /* 0x0000c600ff02bb82 */ /* 0x000e660000000a00 */
[----:B------:R-:W-:-:S13]  /*0600*/  ISETP.GT.U32.AND P1, PT, R6, R11, PT ;  /* 0x0000000b0600720c */ /* 0x000fda0003f24070 */
[----:B------:R-:W-:Y:S02]  /*0610*/  @!P1 IMAD.IADD R11, R11, 0x1, -R6 ;  /* 0x000000010b0b9824 */ /* 0x000fe400078e0a06 */
[----:B------:R-:W-:Y:S01]  /*0620*/  @!P1 VIADD R10, R10, 0x1 ;  /* 0x000000010a0a9836 */ /* 0x000fe20000000000 */
[----:B------:R-:W-:Y:S02]  /*0630*/  ISETP.NE.AND P1, PT, R9, RZ, PT ;  /* 0x000000ff0900720c */ /* 0x000fe40003f25270 */
[----:B------:R-:W-:Y:S01]  /*0640*/  ISETP.GE.U32.AND P4, PT, R11, R6, PT ;  /* 0x000000060b00720c */ /* 0x000fe20003f86070 */
[----:B-----5:R-:W-:Y:S01]  /*0650*/  @P3 IMAD.IADD R6, R16, 0x1, -R13 ;  /* 0x0000000110063824 */ /* 0x020fe200078e0a0d */
[----:B-1----:R-:W-:Y:S02]  /*0660*/  @!P3 ISETP.NE.U32.AND P2, PT, R2, RZ, PT ;  /* 0x000000ff0200b20c */ /* 0x002fe40003f45070 */
[----:B------:R-:W-:Y:S02]  /*0670*/  IADD3 R2, -R128, 0xbf, R127 ;  /* 0x000000bf80027810 */ /* 0x000fe40007ffe17f */
[----:B------:R-:W-:-:S04]  /*0680*/  @!P3 ISETP.NE.AND.EX P2, PT, R3, RZ, PT, P2 ;  /* 0x000000ff0300b20c */ /* 0x000fc80003f45320 */
[----:B--2---:R-:W-:-:S03]  /*0690*/  @!P3 SEL R7, R7, RZ, P2 ;  /* 0x000000ff0707b207 */ /* 0x004fc60001000000 */
[----:B------:R-:W-:Y:S01]  /*06a0*/  @P4 VIADD R10, R10, 0x1 ;  /* 0x000000010a0a4836 */ /* 0x000fe20000000000 */
[----:B------:R-:W-:-:S03]  /*06b0*/  @!P3 IADD3 R6, R7, R4, -R13 ;  /* 0x000000040706b210 */ /* 0x000fc60007ffe80d */
[----:B------:R-:W-:Y:S01]  /*06c0*/  @!P0 IMAD.MOV R10, RZ, RZ, -R10 ;  /* 0x000000ffff0a8224 */ /* 0x000fe200078e0a0a */
[----:B------:R-:W-:Y:S01]  /*06d0*/  @!P1 LOP3.LUT R10, RZ, R9, RZ, 0x33, !PT ;  /* 0x00000009ff0a9212 */ /* 0x000fe200078e33ff */
[----:B------:R-:W-:Y:S01]  /*06e0*/  VIADD R4, R6, 0x7f ;  /* 0x0000007f06047836 */ /* 0x000fe20000000000 */
[----:B----4-:R-:W-:-:S03]  /*06f0*/  IADD3 R2, R2, R125, R6 ;  /* 0x0000007d02027210 */ /* 0x010fc60007ffe006 */
[----:B------:R-:W-:Y:S01]  /*0700*/  IMAD R228, R10, R0, RZ ;  /* 0x000000000ae47224 */ /* 0x000fe200078e02ff */
[----:B------:R-:W-:Y:S02]  /*0710*/  SHF.R.S32.HI R3, RZ, 0x1f, R4 ;  /* 0x0000001fff037819 */ /* 0x000fe40000011404 */
[----:B------:R-:W-:Y:S02]  /*0720*/  SHF.R.S32.HI R7, RZ, 0x1f, R2 ;  /* 0x0000001fff077819 */ /* 0x000fe40000011402 */
[----:B------:R-:W-:Y:S02]  /*0730*/  LEA.HI R3, R3, R4, RZ, 0x7 ;  /* 0x0000000403037211 */ /* 0x000fe400078f38ff */
[----:B------:R-:W-:Y:S02]  /*0740*/  LEA.HI R7, R7, R2, RZ, 0x7 ;  /* 0x0000000207077211 */ /* 0x000fe400078f38ff */
[----:B------:R-:W-:Y:S02]  /*0750*/  SHF.R.S32.HI R3, RZ, 0x7, R3 ;  /* 0x00000007ff037819 */ /* 0x000fe40000011403 */
[----:B------:R-:W-:-:S02]  /*0760*/  SHF.R.S32.HI R7, RZ, 0x7, R7 ;  /* 0x00000007ff077819 */ /* 0x000fc40000011407 */
[----:B------:R-:W-:-:S04]  /*0770*/  VIADDMNMX R10, R228, R10, R3, PT ;  /* 0x0000000ae40a7246 */ /* 0x000fc80003800103 */
[----:B------:R-:W-:-:S04]  /*0780*/  VIMNMX R37, R10, R7, PT ;  /* 0x000000070a257248 */ /* 0x000fc80003fe0100 */
[----:B------:R-:W-:-:S13]  /*0790*/  ISETP.GE.AND P0, PT, R228, R37, PT ;  /* 0x00000025e400720c */ /* 0x000fda0003f06270 */
[----:B------:R-:W-:Y:S05]  /*07a0*/  @!P0 BRA `(.L_x_3596) ;  /* 0x0000000800148947 */ /* 0x000fea0003800000 */
        /* <DEDUP_REMOVED lines=41> */
.L_x_3598:
[----:B------:R-:W-:Y:S05]  /*0a40*/  BSYNC B0 ;  /* 0x0000000000007941 */ /* 0x000fea0003800000 */
.L_x_3597:
        /* <DEDUP_REMOVED lines=9> */
.L_x_3600:
[----:B------:R-:W-:Y:S05]  /*0ae0*/  BSYNC B0 ;  /* 0x0000000000007941 */ /* 0x000fea0003800000 */
.L_x_3599:
        /* <DEDUP_REMOVED lines=8> */
.L_x_3602:
[----:B------:R-:W-:Y:S05]  /*0b70*/  BSYNC B0 ;  /* 0x0000000000007941 */ /* 0x000fea0003800000 */
.L_x_3601:
        /* <DEDUP_REMOVED lines=8> */
.L_x_3604:
[----:B------:R-:W-:Y:S05]  /*0c00*/  BSYNC B0 ;  /* 0x0000000000007941 */ /* 0x000fea0003800000 */
.L_x_3603:
        /* <DEDUP_REMOVED lines=9> */
.L_x_3606:
[----:B------:R-:W-:Y:S05]  /*0ca0*/  BSYNC B0 ;  /* 0x0000000000007941 */ /* 0x000fea0003800000 */
.L_x_3605:
[----:B------:R-:W-:Y:S04]  /*0cb0*/  BSSY B0, `(.L_x_3607) ;  /* 0x0000007000007945 */ /* 0x000fe80003800000 */
[----:B------:R-:W-:Y:S05]  /*0cc0*/  @P1 BRA `(.L_x_3608) ;  /* 0x0000000000141947 */ /* 0x000fea0003800000 */
[----:B------:R-:W-:Y:S02]  /*0cd0*/  ULDC UR4, c[0x0][0x2d0] ;  /* 0x0000b40000047ab9 */ /* 0x000fe40000000800 */
[----:B------:R-:W-:Y:S02]  /*0ce0*/  ISETP.GE.AND P1, PT, R2, UR4, PT ;  /* 0x0000000402007c0c */ /* 0x000fe4000bf26270 */
[----:B------:R-:W-:-:S11]  /*0cf0*/  ISETP.GE.AND P0, PT, R6, UR4, PT ;  /* 0x0000000406007c0c */ /* 0x000fd6000bf06270 */
[----:B------:R1:W-:Y:S04]  /*0d00*/  @!P1 STG.E.128 desc[UR12][R20.64+0x5000], RZ ;  /* 0x005000ff14009986 */ /* 0x0003e8000c101d0c */
[----:B------:R1:W-:Y:S02]  /*0d10*/  @!P0 STG.E.128 desc[UR12][R20.64+0x5100], RZ ;  /* 0x005100ff14008986 */ /* 0x0003e4000c101d0c */
.L_x_3608:
[----:B------:R-:W-:Y:S05]  /*0d20*/  BSYNC B0 ;  /* 0x0000000000007941 */ /* 0x000fea0003800000 */
.L_x_3607:
[----:B------:R-:W-:Y:S04]  /*0d30*/  BSSY B0, `(.L_x_3609) ;  /* 0x0000007000007945 */ /* 0x000fe80003800000 */
[----:B------:R-:W-:Y:S05]  /*0d40*/  @P4 BRA `(.L_x_3610) ;  /* 0x0000000000144947 */ /* 0x000fea0003800000 */
[----:B------:R-:W-:Y:S02]  /*0d50*/  ULDC UR4, c[0x0][0x2d0] ;  /* 0x0000b40000047ab9 */ /* 0x000fe40000000800 */
[----:B------:R-:W-:Y:S02]  /*0d60*/  ISETP.GE.AND P1, PT, R2, UR4, PT ;  /* 0x0000000402007c0c */ /* 0x000fe4000bf26270 */
[----:B------:R-:W-:-:S11]  /*0d70*/  ISETP.GE.AND P0, PT, R6, UR4, PT ;  /* 0x0000000406007c0c */ /* 0x000fd6000bf06270 */
[----:B------:R1:W-:Y:S04]  /*0d80*/  @!P1 STG.E.128 desc[UR12][R20.64+0x6000], RZ ;  /* 0x006000ff14009986 */ /* 0x0003e8000c101d0c */
[----:B------:R1:W-:Y:S02]  /*0d90*/  @!P0 STG.E.128 desc[UR12][R20.64+0x6100], RZ ;  /* 0x006100ff14008986 */ /* 0x0003e4000c101d0c */
.L_x_3610:
[----:B------:R-:W-:Y:S05]  /*0da0*/  BSYNC B0 ;  /* 0x0000000000007941 */ /* 0x000fea0003800000 */
.L_x_3609:
[----:B------:R-:W-:Y:S04]  /*0db0*/  BSSY B0, `(.L_x_3611) ;  /* 0x0000007000007945 */ /* 0x000fe80003800000 */
[----:B------:R-:W-:Y:S05]  /*0dc0*/  @P3 BRA `(.L_x_3612) ;  /* 0x0000000000143947 */ /* 0x000fea0003800000 */
[----:B------:R-:W-:Y:S02]  /*0dd0*/  ULDC UR4, c[0x0][0x2d0] ;  /* 0x0000b40000047ab9 */ /* 0x000fe40000000800 */
[----:B------:R-:W-:Y:S02]  /*0de0*/  ISETP.GE.AND P1, PT, R2, UR4, PT ;  /* 0x0000000402007c0c */ /* 0x000fe4000bf26270 */
[----:B------:R-:W-:-:S11]  /*0df0*/  ISETP.GE.AND P0, PT, R6, UR4, PT ;  /* 0x0000000406007c0c */ /* 0x000fd6000bf06270 */
[----:B------:R1:W-:Y:S04]  /*0e00*/  @!P1 STG.E.128 desc[UR12][R20.64+0x7000], RZ ;  /* 0x007000ff14009986 */ /* 0x0003e8000c101d0c */
[----:B------:R1:W-:Y:S02]  /*0e10*/  @!P0 STG.E.128 desc[UR12][R20.64+0x7100], RZ ;  /* 0x007100ff14008986 */ /* 0x0003e4000c101d0c */
.L_x_3612:
[----:B------:R-:W-:Y:S05]  /*0e20*/  BSYNC B0 ;  /* 0x0000000000007941 */ /* 0x000fea0003800000 */
.L_x_3611:
        /* <DEDUP_REMOVED lines=29> */
.L_x_3596:
        /* <DEDUP_REMOVED lines=24> */
.L_x_3613:
[----:B------:R-:W-:Y:S05]  /*1180*/  @!P0 BRA `(.L_x_3614) ;  /* 0x00000004003c8947 */ /* 0x000fea0003800000 */
[----:B------:R-:W1:Y:S01]  /*1190*/  LDC R14, c[0x0][0x380] ;  /* 0x0000e000ff0e7b82 */ /* 0x000e620000000800 */
[----:B------:R-:W-:Y:S01]  /*11a0*/  LEA R9, R37, 0xffffff80, 0x7 ;  /* 0xffffff8025097811 */ /* 0x000fe200078e38ff */
[----:B------:R-:W-:-:S06]  /*11b0*/  ULDC.64 UR4, c[0x0][0x260] ;  /* 0x0000980000047ab9 */ /* 0x000fcc0000000a00 */
        /* <DEDUP_REMOVED lines=52> */
[----:B------:R-:W4:Y:S05]  /*1500*/  LDC.64 R2, c[0x0][0x238] ;  /* 0x00008e00ff027b82 */ /* 0x000f2a0000000a00 */
[----:B------:R-:W-:-:S06]  /*1510*/  @P3 IADD3 R34, R34, 0x1, RZ ;  /* 0x0000000122223810 */ /* 0x000fcc0007ffe0ff */
[----:B------:R-:W-:Y:S01]  /*1520*/  @!P1 IMAD.MOV R34, RZ, RZ, -R34 ;  /* 0x000000ffff229224 */ /* 0x000fe200078e0a22 */
        /* <DEDUP_REMOVED lines=21> */
.L_x_3614:
[----:B------:R-:W1:Y:S01]  /*1680*/  LDC R7, c[0x0][0x278] ;  /* 0x00009e00ff077b82 */ /* 0x000e620000000800 */
[----:B------:R-:W-:Y:S02]  /*1690*/  ISETP.NE.AND P4, PT, R12, -0x1, PT ;  /* 0xffffffff0c00780c */ /* 0x000fe40003f85270 */
[----:B------:R-:W-:-:S04]  /*16a0*/  LEA R9, R37, 0xffffff80, 0x7 ;  /* 0xffffff8025097811 */ /* 0x000fc800078e38ff */
[----:B------:R-:W-:-:S07]  /*16b0*/  SHF.R.S32.HI R19, RZ, 0x1f, R9 ;  /* 0x0000001fff137819 */ /* 0x000fce0000011409 */
[----:B------:R-:W2:Y:S01]  /*16c0*/  @P4 LDC.64 R184, c[0x0][0x248] ;  /* 0x00009200ffb84b82 */ /* 0x000ea20000000a00 */
[----:B------:R-:W-:Y:S02]  /*16d0*/  @P4 IADD3 R14, R13, R12, RZ ;  /* 0x0000000c0d0e4210 */ /* 0x000fe40007ffe0ff */
[----:B-1----:R-:W-:-:S04]  /*16e0*/  IABS R3, R7 ;  /* 0x0000000700037213 */ /* 0x002fc80000000000 */
[----:B------:R-:W1:Y:S08]  /*16f0*/  I2F.RP R5, R3 ;  /* 0x0000000300057306 */ /* 0x000e700000209400 */
[----:B-1----:R-:W1:Y:S02]  /*1700*/  MUFU.RCP R10, R5 ;  /* 0x00000005000a7308 */ /* 0x002e640000001000 */
[----:B-1----:R-:W-:-:S02]  /*1710*/  VIADD R10, R10, 0xffffffe ;  /* 0x0ffffffe0a0a7836 */ /* 0x002fc40000000000 */
[----:B--2---:R-:W-:-:S04]  /*1720*/  @P4 IMAD R5, R14, R185, RZ ;  /* 0x000000b90e054224 */ /* 0x004fc800078e02ff */
[----:B------:R-:W1:Y:S01]  /*1730*/  F2I.FTZ.U32.TRUNC.NTZ R11, R10 ;  /* 0x0000000a000b7305 */ /* 0x000e62000021f000 */
[----:B------:R-:W-:-:S04]  /*1740*/  @P4 IMAD.WIDE.U32 R14, R14, R184, RZ ;  /* 0x000000b80e0e4225 */ /* 0x000fc800078e00ff */
[----:B------:R-:W-:Y:S02]  /*1750*/  @P4 IMAD.IADD R5, R15, 0x1, R5 ;  /* 0x000000010f054824 */ /* 0x000fe400078e0205 */
[----:B-1----:R-:W-:Y:S01]  /*1760*/  IMAD.MOV R2, RZ, RZ, -R11 ;  /* 0x000000ffff027224 */ /* 0x002fe200078e0a0b */
[----:B------:R-:W-:-:S03]  /*1770*/  MOV R10, RZ ;  /* 0x000000ff000a7202 */ /* 0x000fc60000000f00 */
[----:B------:R-:W-:Y:S01]  /*1780*/  IMAD R4, R2, R3, RZ ;  /* 0x0000000302047224 */ /* 0x000fe200078e02ff */
[----:B------:R-:W-:-:S03]  /*1790*/  IABS R2, R32 ;  /* 0x0000002000027213 */ /* 0x000fc60000000000 */
[----:B------:R-:W-:-:S04]  /*17a0*/  IMAD.HI.U32 R11, R11, R4, R10 ;  /* 0x000000040b0b7227 */ /* 0x000fc800078e000a */
[----:B------:R-:W-:-:S04]  /*17b0*/  IMAD.MOV.U32 R4, RZ, RZ, R2 ;  /* 0x000000ffff047224 */ /* 0x000fc800078e0002 */
[----:B------:R-:W-:Y:S02]  /*17c0*/  IMAD.HI.U32 R34, R11, R4, RZ ;  /* 0x000000040b227227 */ /* 0x000fe400078e00ff */
[----:B------:R-:W1:Y:S03]  /*17d0*/  @P4 LDC.64 R10, c[0x0][0x250] ;  /* 0x00009400ff0a4b82 */ /* 0x000e660000000a00 */
[----:B------:R-:W-:-:S05]  /*17e0*/  IADD3 R2, -R34, RZ, RZ ;  /* 0x000000ff22027210 */ /* 0x000fca0007ffe1ff */
[----:B------:R-:W-:Y:S01]  /*17f0*/  IMAD R2, R3, R2, R4 ;  /* 0x0000000203027224 */ /* 0x000fe200078e0204 */
[----:B------:R-:W-:-:S04]  /*1800*/  LOP3.LUT R4, R32, R7, RZ, 0x3c, !PT ;  /* 0x0000000720047212 */ /* 0x000fc800078e3cff */
[----:B------:R-:W-:Y:S02]  /*1810*/  ISETP.GT.U32.AND P1, PT, R3, R2, PT ;  /* 0x000000020300720c */ /* 0x000fe40003f24070 */
[----:B------:R-:W-:-:S11]  /*1820*/  ISETP.GE.AND P2, PT, R4, RZ, PT ;  /* 0x000000ff0400720c */ /* 0x000fd60003f46270 */
[----:B------:R-:W-:Y:S02]  /*1830*/  @!P1 IMAD.IADD R2, R2, 0x1, -R3 ;  /* 0x0000000102029824 */ /* 0x000fe400078e0a03 */
[----:B------:R-:W-:Y:S01]  /*1840*/  @!P1 VIADD R34, R34, 0x1 ;  /* 0x0000000122229836 */ /* 0x000fe20000000000 */
[----:B------:R-:W-:Y:S02]  /*1850*/  ISETP.NE.AND P1, PT, R7, RZ, PT ;  /* 0x000000ff0700720c */ /* 0x000fe40003f25270 */
[----:B------:R-:W-:Y:S02]  /*1860*/  ISETP.GE.U32.AND P3, PT, R2, R3, PT ;  /* 0x000000030200720c */ /* 0x000fe40003f66070 */
[----:B------:R-:W2:Y:S11]  /*1870*/  LDC.64 R2, c[0x0][0x260] ;  /* 0x00009800ff027b82 */ /* 0x000eb60000000a00 */
[----:B------:R-:W-:-:S04]  /*1880*/  @P3 IADD3 R34, R34, 0x1, RZ ;  /* 0x0000000122223810 */ /* 0x000fc80007ffe0ff */
[----:B------:R-:W-:Y:S01]  /*1890*/  @!P2 IADD3 R34, -R34, RZ, RZ ;  /* 0x000000ff2222a210 */ /* 0x000fe20007ffe1ff */
[----:B-1----:R-:W-:Y:S06]  /*18a0*/  @P4 BRA `(.L_x_3616) ;  /* 0x0000000000304947 */ /* 0x002fec0003800000 */
[----:B------:R-:W1:Y:S01]  /*18b0*/  LDC.64 R184, c[0x0][0x248] ;  /* 0x00009200ffb87b82 */ /* 0x000e620000000a00 */
[----:B------:R-:W-:Y:S02]  /*18c0*/  SHF.R.S32.HI R15, RZ, 0x1f, R13 ;  /* 0x0000001fff0f7819 */ /* 0x000fe4000001140d */
[----:B-----5:R-:W-:-:S05]  /*18d0*/  SHF.R.S32.HI R17, RZ, 0x1f, R0 ;  /* 0x0000001fff117819 */ /* 0x020fca0000011400 */
[----:B------:R-:W3:Y:S01]  /*18e0*/  LDC.64 R4, c[0x0][0x230] ;  /* 0x00008c00ff047b82 */ /* 0x000ee20000000a00 */
[-C--:B-1----:R-:W-:Y:S02]  /*18f0*/  IMAD R14, R15, R184.reuse, RZ ;  /* 0x000000b80f0e7224 */ /* 0x082fe400078e02ff */
[----:B------:R-:W-:-:S04]  /*1900*/  IMAD.WIDE.U32 R20, R13, R184, RZ ;  /* 0x000000b80d147225 */ /* 0x000fc800078e00ff */
[----:B------:R-:W-:Y:S02]  /*1910*/  IMAD R15, R13, R185, R14 ;  /* 0x000000b90d0f7224 */ /* 0x000fe400078e020e */
[----:B---3--:R-:W-:-:S03]  /*1920*/  IMAD R14, R17, R4, RZ ;  /* 0x00000004110e7224 */ /* 0x008fc600078e02ff */
[----:B------:R-:W-:Y:S01]  /*1930*/  IADD3 R21, R21, R15, RZ ;  /* 0x0000000f15157210 */ /* 0x000fe20007ffe0ff */
[C---:B------:R-:W-:Y:S02]  /*1940*/  IMAD R5, R0.reuse, R5, R14 ;  /* 0x0000000500057224 */ /* 0x040fe400078e020e */
[----:B------:R-:W-:-:S05]  /*1950*/  IMAD.WIDE.U32 R14, R0, R4, R20 ;  /* 0x00000004000e7225 */ /* 0x000fca00078e0014 */
[----:B------:R-:W-:-:S07]  /*1960*/  IADD3 R5, R15, R5, RZ ;  /* 0x000000050f057210 */ /* 0x000fce0007ffe0ff */
.L_x_3616:
[----:B------:R-:W-:Y:S01]  /*1970*/  MOV R15, R5 ;  /* 0x00000005000f7202 */ /* 0x000fe20000000f00 */
[----:B------:R-:W-:Y:S01]  /*1980*/  IMAD R4, R19, R184, RZ ;  /* 0x000000b813047224 */ /* 0x000fe200078e02ff */
[----:B------:R-:W-:Y:S02]  /*1990*/  @!P1 LOP3.LUT R34, RZ, R7, RZ, 0x33, !PT ;  /* 0x00000007ff229212 */ /* 0x000fe400078e33ff */
[----:B------:R-:W-:Y:S01]  /*19a0*/  @P4 IADD3 R12, R13, R12, RZ ;  /* 0x0000000c0d0c4210 */ /* 0x000fe20007ffe0ff */
[----:B------:R-:W-:Y:S01]  /*19b0*/  IMAD.WIDE.U32 R14, R184, R9, R14 ;  /* 0x00000009b80e7225 */ /* 0x000fe200078e000e */
[----:B------:R-:W-:-:S03]  /*19c0*/  SHF.R.S32.HI R7, RZ, 0x1f, R34 ;  /* 0x0000001fff077819 */ /* 0x000fc60000011422 */
[----:B------:R-:W-:Y:S02]  /*19d0*/  IMAD R4, R185, R9, R4 ;  /* 0x00000009b9047224 */ /* 0x000fe400078e0204 */
[----:B------:R-:W-:-:S03]  /*19e0*/  @P4 IMAD.WIDE.U32 R16, R12, R10, RZ ;  /* 0x0000000a0c104225 */ /* 0x000fc600078e00ff */
[----:B------:R-:W-:Y:S01]  /*19f0*/  IADD3 R15, R15, R4, RZ ;  /* 0x000000040f0f7210 */ /* 0x000fe20007ffe0ff */
[----:B--2---:R-:W-:Y:S02]  /*1a00*/  IMAD R4, R7, R2, RZ ;  /* 0x0000000207047224 */ /* 0x004fe400078e02ff */
[----:B------:R-:W-:Y:S01]  /*1a10*/  @P4 IMAD R11, R12, R11, R17 ;  /* 0x0000000b0c0b4224 */ /* 0x000fe200078e0211 */
[----:B------:R-:W-:Y:S01]  /*1a20*/  @P4 MOV R12, R16 ;  /* 0x00000010000c4202 */ /* 0x000fe20000000f00 */
[----:B------:R-:W-:-:S04]  /*1a30*/  IMAD.WIDE.U32 R26, R34, R2, R14 ;  /* 0x00000002221a7225 */ /* 0x000fc800078e000e */
[----:B------:R-:W-:-:S05]  /*1a40*/  IMAD R3, R34, R3, R4 ;  /* 0x0000000322037224 */ /* 0x000fca00078e0204 */
        /* <DEDUP_REMOVED lines=14> */
.L_x_3615:
[----:B------:R-:W-:Y:S01]  /*1b30*/  ISETP.NE.AND P1, PT, R8, -0x1, PT ;  /* 0xffffffff0800780c */ /* 0x000fe20003f25270 */
[----:B------:R-:W1:Y:S01]  /*1b40*/  S2UR UR8, SR_CgaCtaId ;  /* 0x00000000000879c3 */ /* 0x000e620000008800 */
[----:B------:R-:W-:Y:S01]  /*1b50*/  SHF.R.S32.HI R17, RZ, 0x1f, R42 ;  /* 0x0000001fff117819 */ /* 0x000fe2000001142a */
[----:B------:R-:W-:Y:S01]  /*1b60*/  ULDC.64 UR6, c[0x0][0x268] ;  /* 0x00009a0000067ab9 */ /* 0x000fe20000000a00 */
[----:B------:R-:W-:Y:S01]  /*1b70*/  IMAD.IADD R227, R128, 0x1, -R127 ;  /* 0x0000000180e37824 */ /* 0x000fe200078e0a7f */
[----:B------:R-:W-:Y:S01]  /*1b80*/  SHF.R.S32.HI R33, RZ, 0x1f, R32 ;  /* 0x0000001fff217819 */ /* 0x000fe20000011420 */
[----:B------:R-:W-:Y:S01]  /*1b90*/  IMAD R7, R7, UR6, RZ ;  /* 0x0000000607077c24 */ /* 0x000fe2000f8e02ff */
[CC--:B------:R-:W-:Y:S01]  /*1ba0*/  LEA.HI R13, R17.reuse, R42.reuse, RZ, 0x3 ;  /* 0x0000002a110d7211 */ /* 0x0c0fe200078f18ff */
[----:B------:R-:W-:Y:S01]  /*1bb0*/  ULDC.64 UR4, c[0x0][0x258] ;  /* 0x0000960000047ab9 */ /* 0x000fe20000000a00 */
[----:B------:R-:W-:Y:S01]  /*1bc0*/  LEA.HI R16, R17, R42, RZ, 0x4 ;  /* 0x0000002a11107211 */ /* 0x000fe200078f20ff */
[----:B------:R-:W2:Y:S01]  /*1bd0*/  LDC.64 R186, c[0x0][0x250] ;  /* 0x00009400ffba7b82 */ /* 0x000ea20000000a00 */
[----:B------:R-:W-:Y:S01]  /*1be0*/  SHF.R.S32.HI R14, RZ, 0x3, R13 ;  /* 0x00000003ff0e7819 */ /* 0x000fe2000001140d */
[----:B------:R-:W-:Y:S01]  /*1bf0*/  IMAD R18, R34, UR7, R7 ;  /* 0x0000000722127c24 */ /* 0x000fe2000f8e0207 */
[----:B------:R-:W-:Y:S01]  /*1c00*/  LOP3.LUT R13, R13, 0xfffffff8, RZ, 0xc0, !PT ;  /* 0xfffffff80d0d7812 */ /* 0x000fe200078ec0ff */
[----:B------:R-:W-:Y:S01]  /*1c10*/  IMAD R41, R33, UR4, RZ ;  /* 0x0000000421297c24 */ /* 0x000fe2000f8e02ff */
[----:B------:R-:W-:Y:S01]  /*1c20*/  LOP3.LUT R23, R16, 0xfffffff0, RZ, 0xc0, !PT ;  /* 0xfffffff010177812 */ /* 0x000fe200078ec0ff */
[C---:B------:R-:W-:Y:S01]  /*1c30*/  IMAD.SHL.U32 R234, R14.reuse, 0x40, RZ ;  /* 0x000000400eea7824 */ /* 0x040fe200078e00ff */
[----:B------:R-:W-:Y:S01]  /*1c40*/  ISETP.GE.AND P6, PT, R14, R227, PT ;  /* 0x000000e30e00720c */ /* 0x000fe20003fc6270 */
[----:B------:R-:W3:Y:S01]  /*1c50*/  @P1 LDC.64 R4, c[0x0][0x240] ;  /* 0x00009000ff041b82 */ /* 0x000ee20000000a00 */
[----:B-----5:R-:W-:Y:S01]  /*1c60*/  IMAD.IADD R0, R42, 0x1, -R13 ;  /* 0x000000012a007824 */ /* 0x020fe200078e0a0d */
[----:B------:R-:W-:Y:S01]  /*1c70*/  @!P1 SHF.R.S32.HI R13, RZ, 0x1f, R237 ;  /* 0x0000001fff0d9819 */ /* 0x000fe200000114ed */
[----:B------:R-:W-:Y:S01]  /*1c80*/  IMAD.MOV.U32 R7, RZ, RZ, 0x10 ;  /* 0x00000010ff077424 */ /* 0x000fe200078e00ff */
[----:B------:R-:W-:Y:S01]  /*1c90*/  LOP3.LUT R234, R234, 0x1c0, RZ, 0xc0, !PT ;  /* 0x000001c0eaea7812 */ /* 0x000fe200078ec0ff */
[----:B------:R-:W-:Y:S01]  /*1ca0*/  IMAD.SHL.U32 R235, R0, 0x8, RZ ;  /* 0x0000000800eb7824 */ /* 0x000fe200078e00ff */
[----:B------:R-:W-:Y:S01]  /*1cb0*/  IADD3 R233, R37, -0x1, RZ ;  /* 0xffffffff25e97810 */ /* 0x000fe20007ffe0ff */
[----:B------:R-:W-:Y:S01]  /*1cc0*/  IMAD R41, R32, UR5, R41 ;  /* 0x0000000520297c24 */ /* 0x000fe2000f8e0229 */
[----:B------:R-:W4:Y:S01]  /*1cd0*/  @!P1 LDC.64 R2, c[0x0][0x228] ;  /* 0x00008a00ff029b82 */ /* 0x000f220000000a00 */
[----:B------:R-:W-:Y:S01]  /*1ce0*/  BSSY B0, `(.L_x_3617) ;  /* 0x000004c000007945 */ /* 0x000fe20003800000 */
[----:B------:R-:W-:Y:S01]  /*1cf0*/  IADD3 R26, P3, R235, R26, RZ ;  /* 0x0000001aeb1a7210 */ /* 0x000fe20007f7e0ff */
[----:B------:R-:W-:Y:S01]  /*1d00*/  IMAD.SHL.U32 R39, R233, 0x80, RZ ;  /* 0x00000080e9277824 */ /* 0x000fe200078e00ff */
[----:B------:R-:W-:Y:S01]  /*1d10*/  LOP3.LUT R15, R234, 0x38, R235, 0xf8, !PT ;  /* 0x00000038ea0f7812 */ /* 0x000fe200078ef8eb */
[----:B------:R-:W-:Y:S01]  /*1d20*/  VIADD R38, R235, 0x40 ;  /* 0x00000040eb267836 */ /* 0x000fe20000000000 */
[----:B------:R-:W-:-:S04]  /*1d30*/  SHF.R.U32.HI R234, RZ, 0x3, R234 ;  /* 0x00000003ffea7819 */ /* 0x000fc800000116ea */
[----:B------:R-:W-:Y:S02]  /*1d40*/  LOP3.LUT R234, R15, R234, RZ, 0x3c, !PT ;  /* 0x000000ea0fea7212 */ /* 0x000fe400078e3cff */
[----:B------:R-:W-:Y:S01]  /*1d50*/  SHF.R.S32.HI R15, RZ, 0x1f, R14 ;  /* 0x0000001fff0f7819 */ /* 0x000fe2000001140e */
[----:B---3--:R-:W-:-:S04]  /*1d60*/  @P1 IMAD.WIDE.U32 R20, R8, R4, RZ ;  /* 0x0000000408141225 */ /* 0x008fc800078e00ff */
[----:B------:R-:W-:Y:S01]  /*1d70*/  IMAD.IADD R4, R42, 0x1, -R23 ;  /* 0x000000012a047824 */ /* 0x000fe200078e0a17 */
[----:B------:R-:W-:Y:S01]  /*1d80*/  LEA.HI R23, R17, R42, RZ, 0x6 ;  /* 0x0000002a11177211 */ /* 0x000fe200078f30ff */
[----:B------:R-:W-:Y:S02]  /*1d90*/  @P1 IMAD R5, R8, R5, R21 ;  /* 0x0000000508051224 */ /* 0x000fe400078e0215 */
[-C--:B----4-:R-:W-:Y:S01]  /*1da0*/  @!P1 IMAD R8, R13, R2.reuse, RZ ;  /* 0x000000020d089224 */ /* 0x090fe200078e02ff */
[----:B------:R-:W-:Y:S01]  /*1db0*/  SHF.R.S32.HI R13, RZ, 0x1f, R4 ;  /* 0x0000001fff0d7819 */ /* 0x000fe20000011404 */
[----:B------:R-:W-:-:S03]  /*1dc0*/  @!P1 IMAD.WIDE.U32 R24, R237, R2, RZ ;  /* 0x00000002ed189225 */ /* 0x000fc600078e00ff */
[----:B------:R-:W-:Y:S01]  /*1dd0*/  LEA.HI R13, R13, R4, RZ, 0x3 ;  /* 0x000000040d0d7211 */ /* 0x000fe200078f18ff */
[----:B------:R-:W-:Y:S01]  /*1de0*/  @!P1 IMAD R3, R237, R3, R8 ;  /* 0x00000003ed039224 */ /* 0x000fe200078e0208 */
[----:B------:R-:W-:Y:S01]  /*1df0*/  SHF.R.S32.HI R8, RZ, 0x1f, R235 ;  /* 0x0000001fff087819 */ /* 0x000fe200000114eb */
[----:B------:R-:W-:Y:S01]  /*1e00*/  @P1 IMAD.MOV.U32 R2, RZ, RZ, R20 ;  /* 0x000000ffff021224 */ /* 0x000fe200078e0014 */
[----:B------:R-:W-:Y:S01]  /*1e10*/  LOP3.LUT R21, R13, 0xfffffff8, RZ, 0xc0, !PT ;  /* 0xfffffff80d157812 */ /* 0x000fe200078ec0ff */
[----:B------:R-:W-:Y:S01]  /*1e20*/  @!P1 IMAD.MOV.U32 R2, RZ, RZ, R24 ;  /* 0x000000ffff029224 */ /* 0x000fe200078e0018 */
[----:B------:R-:W-:Y:S01]  /*1e30*/  IADD3 R20, P2, R235, R12, RZ ;  /* 0x0000000ceb147210 */ /* 0x000fe20007f5e0ff */
[----:B------:R-:W-:Y:S01]  /*1e40*/  IMAD.X R27, R8, 0x1, R10, P3 ;  /* 0x00000001081b7824 */ /* 0x000fe200018e060a */
[----:B------:R-:W-:Y:S01]  /*1e50*/  @!P1 IADD3 R5, R25, R3, RZ ;  /* 0x0000000319059210 */ /* 0x000fe20007ffe0ff */
[----:B------:R-:W-:Y:S01]  /*1e60*/  IMAD.IADD R4, R4, 0x1, -R21 ;  /* 0x0000000104047824 */ /* 0x000fe200078e0a15 */
[----:B------:R-:W-:Y:S01]  /*1e70*/  IADD3 R28, P1, R235, R2, RZ ;  /* 0x00000002eb1c7210 */ /* 0x000fe20007f3e0ff */
[----:B------:R-:W-:-:S02]  /*1e80*/  IMAD.X R21, R8, 0x1, R11, P2 ;  /* 0x0000000108157824 */ /* 0x000fc400010e060b */
[----:B------:R-:W-:Y:S01]  /*1e90*/  IMAD.SHL.U32 R23, R23, 0x8, RZ ;  /* 0x0000000817177824 */ /* 0x000fe200078e00ff */
[----:B------:R-:W3:Y:S01]  /*1ea0*/  LDC.64 R10, c[0x0][0x3c8] ;  /* 0x0000f200ff0a7b82 */ /* 0x000ee20000000a00 */
[----:B------:R-:W-:-:S03]  /*1eb0*/  IMAD.WIDE.U32 R34, R34, UR6, R20 ;  /* 0x0000000622227c25 */ /* 0x000fc6000f8e0014 */
[----:B------:R-:W-:Y:S01]  /*1ec0*/  LOP3.LUT R234, R234, 0xfffffe00, R23, 0xf8, !PT ;  /* 0xfffffe00eaea7812 */ /* 0x000fe200078ef817 */
[C---:B------:R-:W-:Y:S02]  /*1ed0*/  VIADD R25, R14.reuse, 0x10 ;  /* 0x000000100e197836 */ /* 0x040fe40000000000 */
[C---:B------:R-:W-:Y:S02]  /*1ee0*/  VIADD R23, R14.reuse, 0x20 ;  /* 0x000000200e177836 */ /* 0x040fe40000000000 */
[----:B------:R-:W-:Y:S01]  /*1ef0*/  VIADD R21, R14, 0x30 ;  /* 0x000000300e157836 */ /* 0x000fe20000000000 */
[-C--:B------:R-:W-:Y:S01]  /*1f00*/  ISETP.GE.AND P5, PT, R25, R227.reuse, PT ;  /* 0x000000e31900720c */ /* 0x080fe20003fa6270 */
[----:B------:R-:W-:Y:S01]  /*1f10*/  IMAD.X R29, R8, 0x1, R5, P1 ;  /* 0x00000001081d7824 */ /* 0x000fe200008e0605 */
[-C--:B------:R-:W-:Y:S01]  /*1f20*/  ISETP.GE.AND P4, PT, R23, R227.reuse, PT ;  /* 0x000000e31700720c */ /* 0x080fe20003f86270 */
[----:B------:R-:W-:Y:S01]  /*1f30*/  IMAD.WIDE R44, R45, 0x40, R14 ;  /* 0x000000402d2c7825 */ /* 0x000fe200078e020e */
[----:B------:R-:W-:-:S02]  /*1f40*/  ISETP.GE.AND P3, PT, R21, R227, PT ;  /* 0x000000e31500720c */ /* 0x000fc40003f66270 */
[----:B------:R-:W-:Y:S01]  /*1f50*/  MOV R5, 0x20 ;  /* 0x0000002000057802 */ /* 0x000fe20000000f00 */
[----:B------:R-:W-:Y:S01]  /*1f60*/  IMAD.WIDE.U32 R28, R32, UR4, R28 ;  /* 0x00000004201c7c25 */ /* 0x000fe2000f8e001c */
[----:B------:R-:W-:Y:S01]  /*1f70*/  UMOV UR4, 0x400 ;  /* 0x0000040000047882 */ /* 0x000fe20000000000 */
[----:B------:R-:W-:Y:S01]  /*1f80*/  R2P PR, R4, 0x6 ;  /* 0x0000000604007804 */ /* 0x000fe20000000000 */
[----:B-1----:R-:W-:Y:S01]  /*1f90*/  ULEA UR4, UR8, UR4, 0x18 ;  /* 0x0000000408047291 */ /* 0x002fe2000f8ec03f */
[----:B------:R-:W-:Y:S02]  /*1fa0*/  IMAD.IADD R12, R6, 0x1, -R39 ;  /* 0x00000001060c7824 */ /* 0x000fe400078e0a27 */
[----:B------:R-:W-:Y:S01]  /*1fb0*/  IMAD.IADD R41, R29, 0x1, R41 ;  /* 0x000000011d297824 */ /* 0x000fe200078e0229 */
[----:B------:R-:W-:Y:S02]  /*1fc0*/  SEL R7, R7, 0xfffffff0, !P1 ;  /* 0xfffffff007077807 */ /* 0x000fe40004800000 */
[----:B------:R-:W-:-:S02]  /*1fd0*/  LEA R234, R234, UR4, 0x1 ;  /* 0x00000004eaea7c11 */ /* 0x000fc4000f8e08ff */
        /* <DEDUP_REMOVED lines=28> */
.L_x_3618:
[----:B------:R-:W-:Y:S05]  /*21a0*/  BSYNC B0 ;  /* 0x0000000000007941 */ /* 0x000fea0003800000 */
.L_x_3617:
        /* <DEDUP_REMOVED lines=31> */
.L_x_3620:
[----:B------:R-:W-:Y:S05]  /*23a0*/  BSYNC B0 ;  /* 0x0000000000007941 */ /* 0x000fea0003800000 */
.L_x_3619:
        /* <DEDUP_REMOVED lines=31> */
.L_x_3622:
[----:B------:R-:W-:Y:S05]  /*25a0*/  BSYNC B0 ;  /* 0x0000000000007941 */ /* 0x000fea0003800000 */
.L_x_3621:
        /* <DEDUP_REMOVED lines=31> */
.L_x_3624:
[----:B------:R-:W-:Y:S05]  /*27a0*/  BSYNC B0 ;  /* 0x0000000000007941 */ /* 0x000fea0003800000 */
.L_x_3623:
        /* <DEDUP_REMOVED lines=33> */
.L_x_3626:
[----:B------:R-:W-:Y:S05]  /*29c0*/  BSYNC B0 ;  /* 0x0000000000007941 */ /* 0x000fea0003800000 */
.L_x_3625:
        /* <DEDUP_REMOVED lines=24> */
.L_x_3628:
[----:B------:R-:W-:Y:S05]  /*2b50*/  BSYNC B0 ;  /* 0x0000000000007941 */ /* 0x000fea0003800000 */
.L_x_3627:
        /* <DEDUP_REMOVED lines=27> */
.L_x_3630:
[----:B------:R-:W-:Y:S05]  /*2d10*/  BSYNC B0 ;  /* 0x0000000000007941 */ /* 0x000fea0003800000 */
.L_x_3629:
[----:B------:R-:W-:Y:S01]  /*2d20*/  BSSY B0, `(.L_x_3631) ;  /* 0x000001d000007945 */ /* 0x000fe20003800000 */
[-C--:B------:R-:W-:Y:S01]  /*2d30*/  ISETP.GE.AND P6, PT, R41, R12.reuse, PT ;  /* 0x0000000c2900720c */ /* 0x080fe20003fc6270 */
[C---:B-12---:R-:W-:Y:S01]  /*2d40*/  VIADD R29, R14.reuse, 0x60 ;  /* 0x000000600e1d7836 */ /* 0x046fe20000000000 */
        /* <DEDUP_REMOVED lines=26> */
.L_x_3632:
[----:B------:R-:W-:Y:S05]  /*2ef0*/  BSYNC B0 ;  /* 0x0000000000007941 */ /* 0x000fea0003800000 */
.L_x_3631:
        /* <DEDUP_REMOVED lines=24> */
.L_x_3634:
[----:B------:R-:W-:Y:S05]  /*3080*/  BSYNC B0 ;  /* 0x0000000000007941 */ /* 0x000fea0003800000 */
.L_x_3633:
        /* <DEDUP_REMOVED lines=28> */
.L_x_3636:
[----:B------:R-:W-:Y:S05]  /*3250*/  BSYNC B0 ;  /* 0x0000000000007941 */ /* 0x000fea0003800000 */
.L_x_3635:
        /* <DEDUP_REMOVED lines=25> */
.L_x_3638:
[----:B------:R-:W-:Y:S05]  /*33f0*/  BSYNC B0 ;  /* 0x0000000000007941 */ /* 0x000fea0003800000 */
.L_x_3637:
        /* <DEDUP_REMOVED lines=8> */
[----:B------:R-:W5:Y:S01]  /*3480*/  @!P3 LDC.64 R8, c[0x0][0x218] ;  /* 0x00008600ff08bb82 */ /* 0x000f620000000a00 */
[----:B------:R3:W-:Y:S07]  /*3490*/  @P3 STS.128 [R234+0x7800], RZ ;  /* 0x007800ffea003388 */ /* 0x0007ee0000000c00 */
[----:B-12-4-:R-:W1:Y:S01]  /*34a0*/  @!P2 LDC.64 R2, c[0x0][0x218] ;  /* 0x00008600ff02ab82 */ /* 0x016e620000000a00 */
[----:B-----5:R-:W-:-:S04]  /*34b0*/  @!P3 LEA R8, P5, R44, R8, 0x1 ;  /* 0x000000082c08b211 */ /* 0x020fc800078a08ff */
[C---:B------:R-:W-:Y:S02]  /*34c0*/  @!P3 LEA.HI.X R9, R44.reuse, R9, R22, 0x1, P5 ;  /* 0x000000092c09b211 */ /* 0x040fe400028f0c16 */
[----:B-1----:R-:W-:-:S03]  /*34d0*/  @!P2 LEA R2, P1, R44, R2, 0x1 ;  /* 0x000000022c02a211 */ /* 0x002fc600078208ff */
        /* <DEDUP_REMOVED lines=9> */
[----:B---3--:R1:W-:Y:S02]  /*3570*/  @!P2 LDGSTS.E.BYPASS.LTC128B.128 [R234+0xb800], desc[UR12][R2.64+0x80] ;  /* 0x0b80008002eaafae */ /* 0x0083e4000b901d4c */
.L_x_3640:
[----:B------:R-:W-:Y:S05]  /*3580*/  BSYNC B0 ;  /* 0x0000000000007941 */ /* 0x000fea0003800000 */
.L_x_3639:
[----:B------:R-:W0:Y:S01]  /*3590*/  LDGDEPBAR ;  /* 0x00000000000079af */ /* 0x000e220000000000 */
[----:B------:R-:W-:Y:S01]  /*35a0*/  ULDC.64 UR6, c[0x0][0x3d0] ;  /* 0x0000f40000067ab9 */ /* 0x000fe20000000a00 */
[-C--:B------:R-:W-:Y:S01]  /*35b0*/  ISETP.GE.AND P5, PT, R14, R12.reuse, PT ;  /* 0x0000000c0e00720c */ /* 0x080fe20003fa6270 */
[----:B------:R-:W-:Y:S01]  /*35c0*/  IMAD R20, R20, UR6, RZ ;  /* 0x0000000614147c24 */ /* 0x000fe2000f8e02ff */
[-C--:B------:R-:W-:Y:S01]  /*35d0*/  ISETP.GE.AND P6, PT, R25, R12.reuse, PT ;  /* 0x0000000c1900720c */ /* 0x080fe20003fc6270 */
[----:B------:R-:W-:Y:S01]  /*35e0*/  IMAD.WIDE.U32 R32, R237, UR6, R32 ;  /* 0x00000006ed207c25 */ /* 0x000fe2000f8e0020 */
[-C--:B------:R-:W-:Y:S01]  /*35f0*/  ISETP.GE.AND P2, PT, R23, R12.reuse, PT ;  /* 0x0000000c1700720c */ /* 0x080fe20003f46270 */
[----:B------:R-:W-:Y:S01]  /*3600*/  ULDC UR5, c[0x0][0x2e8] ;  /* 0x0000ba0000057ab9 */ /* 0x000fe20000000800 */
[----:B------:R-:W-:Y:S01]  /*3610*/  ISETP.GE.AND P1, PT, R21, R12, PT ;  /* 0x0000000c1500720c */ /* 0x000fe20003f26270 */
[----:B------:R-:W-:Y:S01]  /*3620*/  IMAD R20, R237, UR7, R20 ;  /* 0x00000007ed147c24 */ /* 0x000fe2000f8e0214 */
[----:B-1234-:R-:W-:Y:S01]  /*3630*/  LEA R2, P3, R32, R10, 0x2 ;  /* 0x0000000a20027211 */ /* 0x01efe200078610ff */
[----:B------:R-:W-:-:S02]  /*3640*/  IMAD.X R19, R15, 0x1, R19, P4 ;  /* 0x000000010f137824 */ /* 0x000fc400020e0613 */
[----:B------:R-:W-:Y:S01]  /*3650*/  IMAD.IADD R35, R35, 0x1, R18 ;  /* 0x0000000123237824 */ /* 0x000fe200078e0212 */
[----:B------:R-:W-:Y:S01]  /*3660*/  SHF.R.S32.HI R16, RZ, 0x4, R16 ;  /* 0x00000004ff107819 */ /* 0x000fe20000011410 */
[----:B------:R-:W-:Y:S01]  /*3670*/  IMAD.IADD R20, R33, 0x1, R20 ;  /* 0x0000000121147824 */ /* 0x000fe200078e0214 */
[----:B------:R-:W-:Y:S01]  /*3680*/  ULDC.64 UR6, c[0x0][0x220] ;  /* 0x0000880000067ab9 */ /* 0x000fe20000000a00 */
[----:B------:R-:W-:-:S03]  /*3690*/  IMAD R19, R19, R186, RZ ;  /* 0x000000ba13137224 */ /* 0x000fc600078e02ff */
[----:B------:R-:W-:Y:S01]  /*36a0*/  LEA.HI.X R3, R32, R11, R20, 0x2, P3 ;  /* 0x0000000b20037211 */ /* 0x000fe200018f1414 */
[C---:B------:R-:W-:Y:S01]  /*36b0*/  IMAD R19, R40.reuse, R187, R19 ;  /* 0x000000bb28137224 */ /* 0x040fe200078e0213 */
[----:B------:R-:W-:Y:S01]  /*36c0*/  ISETP.GE.AND P3, PT, R41, R12, PT ;  /* 0x0000000c2900720c */ /* 0x000fe20003f66270 */
[----:B------:R-:W-:Y:S01]  /*36d0*/  IMAD.WIDE.U32 R40, R40, R186, R34 ;  /* 0x000000ba28287225 */ /* 0x000fe200078e0022 */
[----:B------:R-:W-:-:S04]  /*36e0*/  DEPBAR.LE SB0, 0x0 ;  /* 0x000080000000791a */ /* 0x000fc80000000000 */
[----:B------:R1:W5:Y:S01]  /*36f0*/  LDG.E R2, desc[UR12][R2.64] ;  /* 0x0000000c02027981 */ /* 0x000362000c1e1900 */
[----:B------:R-:W-:Y:S01]  /*3700*/  IMAD.IADD R36, R41, 0x1, R19 ;  /* 0x0000000129247824 */ /* 0x000fe200078e0213 */
[----:B------:R-:W-:Y:S01]  /*3710*/  LEA.HI R225, R16, R16, RZ, 0x1 ;  /* 0x0000001010e17211 */ /* 0x000fe200078f08ff */
[----:B------:R-:W-:Y:S01]  /*3720*/  BSSY B0, `(.L_x_3641) ;  /* 0x000001a000007945 */ /* 0x000fe20003800000 */
[----:B------:R-:W-:Y:S01]  /*3730*/  BAR.SYNC.DEFER_BLOCKING 0x0 ;  /* 0x0000000000007b1d */ /* 0x000fe20000010000 */
[----:B------:R-:W-:Y:S01]  /*3740*/  LEA R188, P4, R40, UR6, 0x1 ;  /* 0x0000000628bc7c11 */ /* 0x000fe2000f8808ff */
[C---:B------:R-:W-:Y:S01]  /*3750*/  IMAD.SHL.U32 R232, R186.reuse, 0x10, RZ ;  /* 0x00000010bae87824 */ /* 0x040fe200078e00ff */
[----:B------:R-:W-:Y:S02]  /*3760*/  LEA.HI R126, R17, R42, RZ, 0x5 ;  /* 0x0000002a117e7211 */ /* 0x000fe400078f28ff */
[----:B------:R-:W-:Y:S02]  /*3770*/  SHF.L.U64.HI R231, R186, 0x4, R187 ;  /* 0x00000004bae77819 */ /* 0x000fe400000102bb */
[----:B------:R-:W-:-:S02]  /*3780*/  LOP3.LUT R225, R225, 0xfffffffe, RZ, 0xc0, !PT ;  /* 0xfffffffee1e17812 */ /* 0x000fc400078ec0ff */
[----:B------:R-:W-:Y:S01]  /*3790*/  LEA.HI.X R189, R40, UR7, R36, 0x1, P4 ;  /* 0x0000000728bd7c11 */ /* 0x000fe2000a0f0c24 */
[----:B-1----:R-:W1:Y:S01]  /*37a0*/  MUFU.RCP R3, UR5 ;  /* 0x0000000500037d08 */ /* 0x002e620008001000 */
        /* <DEDUP_REMOVED lines=17> */
.L_x_3642:
[----:B------:R-:W-:Y:S05]  /*38c0*/  BSYNC B0 ;  /* 0x0000000000007941 */ /* 0x000fea0003800000 */
.L_x_3641:
        /* <DEDUP_REMOVED lines=22> */
.L_x_3644:
[----:B------:R-:W-:Y:S05]  /*3a30*/  BSYNC B0 ;  /* 0x0000000000007941 */ /* 0x000fea0003800000 */
.L_x_3643:
[----:B------:R2:W-:Y:S01]  /*3a40*/  @P2 STS.128 [R234+0xd000], RZ ;  /* 0x00d000ffea002388 */ /* 0x0005e20000000c00 */
[----:B-1----:R-:W-:Y:S01]  /*3a50*/  IMAD.SHL.U32 R8, R0, 0x40, RZ ;  /* 0x0000004000087824 */ /* 0x002fe200078e00ff */
        /* <DEDUP_REMOVED lines=19> */
[----:B--2---:R-:W-:Y:S10]  /*3b90*/  @P2 BRA `(.L_x_3646) ;  /* 0x0000000000502947 */ /* 0x004ff40003800000 */
        /* <DEDUP_REMOVED lines=20> */
.L_x_3646:
[----:B------:R-:W-:Y:S05]  /*3ce0*/  BSYNC B0 ;  /* 0x0000000000007941 */ /* 0x000fea0003800000 */
.L_x_3645:
        /* <DEDUP_REMOVED lines=30> */
.L_x_3648:
[----:B------:R-:W-:Y:S05]  /*3ed0*/  BSYNC B0 ;  /* 0x0000000000007941 */ /* 0x000fea0003800000 */
.L_x_3647:
        /* <DEDUP_REMOVED lines=24> */
.L_x_3650:
[----:B------:R-:W-:Y:S05]  /*4060*/  BSYNC B0 ;  /* 0x0000000000007941 */ /* 0x000fea0003800000 */
.L_x_3649:
        /* <DEDUP_REMOVED lines=24> */
.L_x_3652:
[----:B------:R-:W-:Y:S05]  /*41f0*/  BSYNC B0 ;  /* 0x0000000000007941 */ /* 0x000fea0003800000 */
.L_x_3651:
        /* <DEDUP_REMOVED lines=24> */
.L_x_3654:
[----:B------:R-:W-:Y:S05]  /*4380*/  BSYNC B0 ;  /* 0x0000000000007941 */ /* 0x000fea0003800000 */
.L_x_3653:
        /* <DEDUP_REMOVED lines=24> */
.L_x_3656:
[----:B------:R-:W-:Y:S05]  /*4510*/  BSYNC B0 ;  /* 0x0000000000007941 */ /* 0x000fea0003800000 */
.L_x_3655:
[----:B------:R-:W-:Y:S01]  /*4520*/  LDSM.16.M88.4 R60, [R226] ;  /* 0x00000000e23c783b */ /* 0x000fe20000000200 */
[----:B------:R-:W-:Y:S01]  /*4530*/  R2P PR, R0, 0x6 ;  /* 0x0000000600007804 */ /* 0x000fe20000000000 */
[C---:B------:R-:W-:Y:S01]  /*4540*/  VIADD R0, R225.reuse, 0x4000 ;  /* 0x00004000e1007836 */ /* 0x040fe20000000000 */
[----:B------:R-:W-:Y:S01]  /*4550*/  LOP3.LUT R4, R4, R43, RZ, 0xfc, !PT ;  /* 0x0000002b04047212 */ /* 0x000fe200078efcff */
[----:B------:R-:W1:Y:S01]  /*4560*/  LDSM.16.M88.4 R28, [R225+0x4000] ;  /* 0x00400000e11c783b */ /* 0x000e620000000200 */
[----:B------:R-:W-:Y:S02]  /*4570*/  VIADD R223, R225, 0x4020 ;  /* 0x00004020e1df7836 */ /* 0x000fe40000000000 */
[----:B-----5:R-:W-:Y:S01]  /*4580*/  FMUL.FTZ R3, R2, R3 ;  /* 0x0000000302037220 */ /* 0x020fe20000410000 */
[--C-:B------:R-:W-:Y:S01]  /*4590*/  IMAD R224, R7, 0x2, R226.reuse ;  /* 0x0000000207e07824 */ /* 0x100fe200078e02e2 */
[----:B------:R-:W1:Y:S01]  /*45a0*/  LDSM.16.M88.4 R20, [R225+0x4800] ;  /* 0x00480000e114783b */ /* 0x000e620000000200 */
[----:B------:R-:W-:-:S02]  /*45b0*/  IMAD R222, R5, 0x2, R226 ;  /* 0x0000000205de7824 */ /* 0x000fc400078e02e2 */
[----:B------:R-:W-:Y:S01]  /*45c0*/  IMAD R221, R5, 0x2, R224 ;  /* 0x0000000205dd7824 */ /* 0x000fe200078e02e0 */
[----:B------:R-:W1:Y:S01]  /*45d0*/  LDSM.16.M88.4 R12, [R225+0x5000] ;  /* 0x00500000e10c783b */ /* 0x000e620000000200 */
[----:B------:R-:W-:Y:S02]  /*45e0*/  IMAD R124, R124, 0x10, R127 ;  /* 0x000000107c7c7824 */ /* 0x000fe400078e027f */
[----:B------:R-:W-:Y:S01]  /*45f0*/  @P1 VIADD R223, R0, 0xffffffe0 ;  /* 0xffffffe000df1836 */ /* 0x000fe20000000000 */
[----:B------:R-:W1:Y:S01]  /*4600*/  LDSM.16.M88.4 R92, [R225+0x5800] ;  /* 0x00580000e15c783b */ /* 0x000e620000000200 */
[----:B------:R-:W-:Y:S02]  /*4610*/  IMAD.MOV.U32 R0, RZ, RZ, 0x40 ;  /* 0x00000040ff007424 */ /* 0x000fe400078e00ff */
[----:B------:R-:W-:Y:S01]  /*4620*/  IMAD.SHL.U32 R236, R42, 0x2, RZ ;  /* 0x000000022aec7824 */ /* 0x000fe200078e00ff */
[----:B------:R-:W1:Y:S01]  /*4630*/  LDSM.16.M88.4 R84, [R225+0x6000] ;  /* 0x00600000e154783b */ /* 0x000e620000000200 */
[C---:B------:R-:W-:Y:S01]  /*4640*/  VIADD R215, R223.reuse, 0x800 ;  /* 0x00000800dfd77836 */ /* 0x040fe20000000000 */
[----:B------:R-:W-:Y:S01]  /*4650*/  SEL R0, R0, 0xffffffc0, !P2 ;  /* 0xffffffc000007807 */ /* 0x000fe20005000000 */
[C---:B------:R-:W-:Y:S01]  /*4660*/  VIADD R214, R223.reuse, 0x1000 ;  /* 0x00001000dfd67836 */ /* 0x040fe20000000000 */
[----:B------:R-:W1:Y:S01]  /*4670*/  LDSM.16.M88.4 R76, [R225+0x6800] ;  /* 0x00680000e14c783b */ /* 0x000e620000000200 */
[----:B------:R-:W-:Y:S01]  /*4680*/  LOP3.LUT R236, R236, 0x6, RZ, 0xc0, !PT ;  /* 0x00000006ecec7812 */ /* 0x000fe200078ec0ff */
[----:B------:R-:W-:-:S02]  /*4690*/  VIADD R213, R223, 0x1800 ;  /* 0x00001800dfd57836 */ /* 0x000fc40000000000 */
[----:B------:R-:W1:Y:S01]  /*46a0*/  LDSM.16.M88.4 R68, [R225+0x7000] ;  /* 0x00700000e144783b */ /* 0x000e620000000200 */
[----:B------:R-:W-:Y:S02]  /*46b0*/  IMAD.IADD R219, R225, 0x1, R0 ;  /* 0x00000001e1db7824 */ /* 0x000fe400078e0200 */
[----:B------:R-:W-:Y:S01]  /*46c0*/  IMAD.IADD R208, R0, 0x1, R223 ;  /* 0x0000000100d07824 */ /* 0x000fe200078e02df */
[----:B-1234-:R-:W1:Y:S01]  /*46d0*/  LDSM.16.M88.4 R8, [R225+0x7800] ;  /* 0x00780000e108783b */ /* 0x01ee620000000200 */
[C---:B------:R-:W-:Y:S02]  /*46e0*/  VIADD R212, R223.reuse, 0x2000 ;  /* 0x00002000dfd47836 */ /* 0x040fe40000000000 */
[C---:B------:R-:W-:Y:S01]  /*46f0*/  VIADD R211, R223.reuse, 0x2800 ;  /* 0x00002800dfd37836 */ /* 0x040fe20000000000 */
[----:B------:R-:W-:Y:S01]  /*4700*/  LDSM.16.M88.4 R104, [R224] ;  /* 0x00000000e068783b */ /* 0x000fe20000000200 */
[C---:B------:R-:W-:Y:S02]  /*4710*/  VIADD R210, R223.reuse, 0x3000 ;  /* 0x00003000dfd27836 */ /* 0x040fe40000000000 */
[C---:B------:R-:W-:Y:S01]  /*4720*/  VIADD R209, R223.reuse, 0x3800 ;  /* 0x00003800dfd17836 */ /* 0x040fe20000000000 */
[----:B------:R-:W2:Y:S01]  /*4730*/  LDSM.16.M88.4 R56, [R223] ;  /* 0x00000000df38783b */ /* 0x000ea20000000200 */
[----:B------:R-:W-:-:S02]  /*4740*/  VIADD R207, R223, 0x4000 ;  /* 0x00004000dfcf7836 */ /* 0x000fc40000000000 */
[C---:B------:R-:W-:Y:S01]  /*4750*/  VIADD R206, R223.reuse, 0x4800 ;  /* 0x00004800dfce7836 */ /* 0x040fe20000000000 */
[C---:B------:R-:W-:Y:S01]  /*4760*/  HMMA.16816.F32 R32, R60.reuse, R28, RZ ;  /* 0x0000001c3c20723c */ /* 0x040fe200000018ff */
[----:B------:R-:W3:Y:S01]  /*4770*/  LDSM.16.M88.4 R44, [R223+0x1000] ;  /* 0x00100000df2c783b */ /* 0x000ee20000000200 */
[C---:B------:R-:W-:Y:S02]  /*4780*/  VIADD R205, R223.reuse, 0x5000 ;  /* 0x00005000dfcd7836 */ /* 0x040fe40000000000 */
[C---:B------:R-:W-:Y:S01]  /*4790*/  VIADD R204, R223.reuse, 0x5800 ;  /* 0x00005800dfcc7836 */ /* 0x040fe20000000000 */
[----:B------:R-:W4:Y:S01]  /*47a0*/  LDSM.16.M88.4 R48, [R223+0x800] ;  /* 0x00080000df30783b */ /* 0x000f220000000200 */
[----:B------:R-:W-:Y:S01]  /*47b0*/  HMMA.16816.F32 R24, R60, R20, RZ ;  /* 0x000000143c18723c */ /* 0x000fe200000018ff */
[C---:B------:R-:W-:Y:S02]  /*47c0*/  VIADD R203, R223.reuse, 0x6000 ;  /* 0x00006000dfcb7836 */ /* 0x040fe40000000000 */
[----:B------:R-:W-:Y:S01]  /*47d0*/  LDSM.16.M88.4 R52, [R223+0x1800] ;  /* 0x00180000df34783b */ /* 0x000fe20000000200 */
[----:B------:R-:W-:-:S02]  /*47e0*/  VIADD R202, R223, 0x6800 ;  /* 0x00006800dfca7836 */ /* 0x000fc40000000000 */
[C---:B------:R-:W-:Y:S01]  /*47f0*/  HMMA.16816.F32 R16, R60.reuse, R12, RZ ;  /* 0x0000000c3c10723c */ /* 0x040fe200000018ff */
[----:B------:R-:W-:Y:S01]  /*4800*/  LDSM.16.M88.4 R100, [R222] ;  /* 0x00000000de64783b */ /* 0x000fe20000000200 */
[C---:B------:R-:W-:Y:S02]  /*4810*/  VIADD R201, R223.reuse, 0x7000 ;  /* 0x00007000dfc97836 */ /* 0x040fe40000000000 */
[----:B------:R-:W-:Y:S01]  /*4820*/  VIADD R200, R223, 0x7800 ;  /* 0x00007800dfc87836 */ /* 0x000fe20000000000 */
        /* <DEDUP_REMOVED lines=32> */
[C---:B------:R-:W-:Y:S01]  /*4a30*/  HMMA.16816.F32 R92, R104.reuse, R54, R92 ;  /* 0x00000036685c723c */ /* 0x040fe2000000185c */
[----:B------:R-:W4:Y:S05]  /*4a40*/  LDSM.16.M88.4 R52, [R219+0x5800] ;  /* 0x00580000db34783b */ /* 0x000f2a0000000200 */
[C---:B--2---:R-:W-:Y:S06]  /*4a50*/  HMMA.16816.F32 R72, R104.reuse, R56, R72 ;  /* 0x000000386848723c */ /* 0x044fec0000001848 */
[----:B------:R-:W-:Y:S01]  /*4a60*/  HMMA.16816.F32 R68, R104, R58, R68 ;  /* 0x0000003a6844723c */ /* 0x000fe20000001844 */
[----:B------:R-:W2:Y:S05]  /*4a70*/  LDSM.16.M88.4 R56, [R219+0x6000] ;  /* 0x00600000db38783b */ /* 0x000eaa0000000200 */
[C---:B---3--:R-:W-:Y:S06]  /*4a80*/  HMMA.16816.F32 R24, R100.reuse, R44, R24 ;  /* 0x0000002c6418723c */ /* 0x048fec0000001818 */
[C---:B------:R-:W-:Y:S01]  /*4a90*/  HMMA.16816.F32 R20, R100.reuse, R46, R20 ;  /* 0x0000002e6414723c */ /* 0x040fe20000001814 */
[----:B------:R-:W-:Y:S05]  /*4aa0*/  LDSM.16.M88.4 R44, [R208] ;  /* 0x00000000d02c783b */ /* 0x000fea0000000200 */
[C---:B-1----:R-:W-:Y:S06]  /*4ab0*/  HMMA.16816.F32 R16, R100.reuse, R8, R16 ;  /* 0x000000086410723c */ /* 0x042fec0000001810 */
[C---:B------:R-:W-:Y:S01]  /*4ac0*/  HMMA.16816.F32 R12, R100.reuse, R10, R12 ;  /* 0x0000000a640c723c */ /* 0x040fe2000000180c */
[----:B------:R-:W1:Y:S05]  /*4ad0*/  LDSM.16.M88.4 R8, [R221] ;  /* 0x00000000dd08783b */ /* 0x000e6a0000000200 */
[C---:B------:R-:W-:Y:S06]  /*4ae0*/  HMMA.16816.F32 R32, R100.reuse, R48, R32 ;  /* 0x000000306420723c */ /* 0x040fec0000001820 */
[----:B------:R-:W-:Y:S01]  /*4af0*/  HMMA.16816.F32 R28, R100, R50, R28 ;  /* 0x00000032641c723c */ /* 0x000fe2000000181c */
[----:B------:R-:W3:Y:S05]  /*4b00*/  LDSM.16.M88.4 R48, [R219+0x7000] ;  /* 0x00700000db30783b */ /* 0x000eea0000000200 */
[C---:B------:R-:W-:Y:S06]  /*4b10*/  HMMA.16816.F32 R80, R104.reuse, R112, R80 ;  /* 0x000000706850723c */ /* 0x040fec0000001850 */
        /* <DEDUP_REMOVED lines=9> */
[C---:B--2---:R-:W-:Y:S06]  /*4bb0*/  HMMA.16816.F32 R88, R100.reuse, R56, R88 ;  /* 0x000000386458723c */ /* 0x044fec0000001858 */
[----:B------:R-:W-:Y:S01]  /*4bc0*/  HMMA.16816.F32 R84, R100, R58, R84 ;  /* 0x0000003a6454723c */ /* 0x000fe20000001854 */
[----:B------:R-:W2:Y:S05]  /*4bd0*/  LDSM.16.M88.4 R56, [R208+0x1000] ;  /* 0x00100000d038783b */ /* 0x000eaa0000000200 */
[C---:B-1----:R-:W-:Y:S06]  /*4be0*/  HMMA.16816.F32 R32, R8.reuse, R44, R32 ;  /* 0x0000002c0820723c */ /* 0x042fec0000001820 */
[----:B------:R-:W-:Y:S01]  /*4bf0*/  HMMA.16816.F32 R28, R8, R46, R28 ;  /* 0x0000002e081c723c */ /* 0x000fe2000000181c */
[----:B------:R-:W1:Y:S05]  /*4c00*/  LDSM.16.M88.4 R44, [R208+0x3000] ;  /* 0x00300000d02c783b */ /* 0x000e6a0000000200 */
        /* <DEDUP_REMOVED lines=8> */
[----:B------:R-:W3:Y:S04]  /*4c90*/  LDSM.16.M88.4 R100, [R208+0x2800] ;  /* 0x00280000d064783b */ /* 0x000ee80000000200 */
[----:B------:R-:W-:Y:S01]  /*4ca0*/  LDSM.16.M88.4 R108, [R225+0xa000] ;  /* 0x00a00000e16c783b */ /* 0x000fe20000000200 */
[C---:B----4-:R-:W-:Y:S06]  /*4cb0*/  HMMA.16816.F32 R24, R8.reuse, R52, R24 ;  /* 0x000000340818723c */ /* 0x050fec0000001818 */
[C---:B------:R-:W-:Y:S01]  /*4cc0*/  HMMA.16816.F32 R20, R8.reuse, R54, R20 ;  /* 0x000000360814723c */ /* 0x040fe20000001814 */
[----:B------:R-:W4:Y:S05]  /*4cd0*/  LDSM.16.M88.4 R52, [R208+0x3800] ;  /* 0x00380000d034783b */ /* 0x000f2a0000000200 */
[C---:B--2---:R-:W-:Y:S06]  /*4ce0*/  HMMA.16816.F32 R16, R8.reuse, R56, R16 ;  /* 0x000000380810723c */ /* 0x044fec0000001810 */
[C---:B------:R-:W-:Y:S01]  /*4cf0*/  HMMA.16816.F32 R12, R8.reuse, R58, R12 ;  /* 0x0000003a080c723c */ /* 0x040fe2000000180c */
[----:B------:R-:W-:Y:S05]  /*4d00*/  LDSM.16.M88.4 R56, [R226+0x2000] ;  /* 0x00200000e238783b */ /* 0x000fea0000000200 */
[C---:B-1----:R-:W-:Y:S06]  /*4d10*/  HMMA.16816.F32 R72, R8.reuse, R44, R72 ;  /* 0x0000002c0848723c */ /* 0x042fec0000001848 */
        /* <DEDUP_REMOVED lines=13> */
[----:B------:R-:W-:Y:S04]  /*4df0*/  LDSM.16.M88.4 R52, [R224+0x2000] ;  /* 0x00200000e034783b */ /* 0x000fe80000000200 */
[----:B------:R-:W3:Y:S01]  /*4e00*/  LDSM.16.M88.4 R8, [R223+0x4000] ;  /* 0x00400000df08783b */ /* 0x000ee20000000200 */
        /* <DEDUP_REMOVED lines=11> */
[----:B------:R-:W4:Y:S05]  /*4ec0*/  LDSM.16.M88.4 R112, [R223+0x5000] ;  /* 0x00500000df70783b */ /* 0x000f2a0000000200 */
[C---:B------:R-:W-:Y:S06]  /*4ed0*/  HMMA.16816.F32 R24, R56.reuse, R116, R24 ;  /* 0x000000743818723c */ /* 0x040fec0000001818 */
[----:B------:R-:W-:Y:S01]  /*4ee0*/  HMMA.16816.F32 R20, R56, R118, R20 ;  /* 0x000000763814723c */ /* 0x000fe20000001814 */
[----:B------:R-:W-:Y:S05]  /*4ef0*/  LDSM.16.M88.4 R116, [R219+0x9800] ;  /* 0x00980000db74783b */ /* 0x000fea0000000200 */
[C---:B---3--:R-:W-:Y:S06]  /*4f00*/  HMMA.16816.F32 R32, R52.reuse, R8, R32 ;  /* 0x000000083420723c */ /* 0x048fec0000001820 */
[C---:B------:R-:W-:Y:S01]  /*4f10*/  HMMA.16816.F32 R28, R52.reuse, R10, R28 ;  /* 0x0000000a341c723c */ /* 0x040fe2000000181c */
[----:B------:R-:W3:Y:S05]  /*4f20*/  LDSM.16.M88.4 R8, [R219+0x8000] ;  /* 0x00800000db08783b */ /* 0x000eea0000000200 */
[C---:B-1----:R-:W-:Y:S06]  /*4f30*/  HMMA.16816.F32 R96, R52.reuse, R44, R96 ;  /* 0x0000002c3460723c */ /* 0x042fec0000001860 */
[----:B------:R-:W-:Y:S01]  /*4f40*/  HMMA.16816.F32 R92, R52, R46, R92 ;  /* 0x0000002e345c723c */ /* 0x000fe2000000185c */
[----:B------:R-:W1:Y:S05]  /*4f50*/  LDSM.16.M88.4 R44, [R219+0x9000] ;  /* 0x00900000db2c783b */ /* 0x000e6a0000000200 */
[C---:B------:R-:W-:Y:S06]  /*4f60*/  HMMA.16816.F32 R88, R56.reuse, R108, R88 ;  /* 0x0000006c3858723c */ /* 0x040fec0000001858 */
[C---:B------:R-:W-:Y:S01]  /*4f70*/  HMMA.16816.F32 R84, R56.reuse, R110, R84 ;  /* 0x0000006e3854723c */ /* 0x040fe20000001854 */
[----:B------:R-:W1:Y:S05]  /*4f80*/  LDSM.16.M88.4 R108, [R223+0x6000] ;  /* 0x00600000df6c783b */ /* 0x000e6a0000000200 */
[C---:B------:R-:W-:Y:S06]  /*4f90*/  HMMA.16816.F32 R80, R56.reuse, R104, R80 ;  /* 0x000000683850723c */ /* 0x040fec0000001850 */
[C---:B------:R-:W-:Y:S01]  /*4fa0*/  HMMA.16816.F32 R76, R56.reuse, R106, R76 ;  /* 0x0000006a384c723c */ /* 0x040fe2000000184c */
[----:B------:R-:W-:Y:S05]  /*4fb0*/  LDSM.16.M88.4 R104, [R223+0x6800] ;  /* 0x00680000df68783b */ /* 0x000fea0000000200 */
[C---:B------:R-:W-:Y:S06]  /*4fc0*/  HMMA.16816.F32 R64, R56.reuse, R100, R64 ;  /* 0x000000643840723c */ /* 0x040fec0000001840 */
[----:B------:R-:W-:Y:S01]  /*4fd0*/  HMMA.16816.F32 R60, R56, R102, R60 ;  /* 0x00000066383c723c */ /* 0x000fe2000000183c */
[----:B------:R-:W1:Y:S04]  /*4fe0*/  LDSM.16.M88.4 R56, [R223+0x7800] ;  /* 0x00780000df38783b */ /* 0x000e680000000200 */
[----:B------:R-:W-:Y:S01]  /*4ff0*/  LDSM.16.M88.4 R100, [R223+0x7000] ;  /* 0x00700000df64783b */ /* 0x000fe20000000200 */
[C---:B--2---:R-:W-:Y:S06]  /*5000*/  HMMA.16816.F32 R24, R52.reuse, R48, R24 ;  /* 0x000000303418723c */ /* 0x044fec0000001818 */
[C---:B------:R-:W-:Y:S01]  /*5010*/  HMMA.16816.F32 R20, R52.reuse, R50, R20 ;  /* 0x000000323414723c */ /* 0x040fe20000001814 */
[----:B------:R-:W2:Y:S05]  /*5020*/  LDSM.16.M88.4 R48, [R219+0x8800] ;  /* 0x00880000db30783b */ /* 0x000eaa0000000200 */
[C---:B----4-:R-:W-:Y:S06]  /*5030*/  HMMA.16816.F32 R16, R52.reuse, R112, R16 ;  /* 0x000000703410723c */ /* 0x050fec0000001810 */
[----:B------:R-:W-:Y:S01]  /*5040*/  HMMA.16816.F32 R12, R52, R114, R12 ;  /* 0x00000072340c723c */ /* 0x000fe2000000180c */
[----:B------:R-:W-:Y:S05]  /*5050*/  LDSM.16.M88.4 R112, [R219+0xa000] ;  /* 0x00a00000db70783b */ /* 0x000fea0000000200 */
[C---:B---3--:R-:W-:Y:S06]  /*5060*/  HMMA.16816.F32 R32, R120.reuse, R8, R32 ;  /* 0x000000087820723c */ /* 0x048fec0000001820 */
[C---:B------:R-:W-:Y:S01]  /*5070*/  HMMA.16816.F32 R28, R120.reuse, R10, R28 ;  /* 0x0000000a781c723c */ /* 0x040fe2000000181c */
        /* <DEDUP_REMOVED lines=10> */
[C---:B--2---:R-:W-:Y:S06]  /*5120*/  HMMA.16816.F32 R24, R120.reuse, R48, R24 ;  /* 0x000000307818723c */ /* 0x044fec0000001818 */
[C---:B------:R-:W-:Y:S01]  /*5130*/  HMMA.16816.F32 R20, R120.reuse, R50, R20 ;  /* 0x000000327814723c */ /* 0x040fe20000001814 */
[----:B------:R-:W2:Y:S05]  /*5140*/  LDSM.16.M88.4 R48, [R208+0x5000] ;  /* 0x00500000d030783b */ /* 0x000eaa0000000200 */
[----:B------:R-:W-:Y:S06]  /*5150*/  HMMA.16816.F32 R96, R120, R116, R96 ;  /* 0x000000747860723c */ /* 0x000fec0000001860 */
[C---:B------:R-:W-:Y:S06]  /*5160*/  HMMA.16816.F32 R80, R52.reuse, R104, R80 ;  /* 0x000000683450723c */ /* 0x040fec0000001850 */
[C---:B------:R-:W-:Y:S01]  /*5170*/  HMMA.16816.F32 R76, R52.reuse, R106, R76 ;  /* 0x0000006a344c723c */ /* 0x040fe2000000184c */
[----:B------:R-:W2:Y:S05]  /*5180*/  LDSM.16.M88.4 R104, [R219+0xb000] ;  /* 0x00b00000db68783b */ /* 0x000eaa0000000200 */
[C---:B------:R-:W-:Y:S06]  /*5190*/  HMMA.16816.F32 R72, R52.reuse, R100, R72 ;  /* 0x000000643448723c */ /* 0x040fec0000001848 */
[----:B------:R-:W-:Y:S01]  /*51a0*/  HMMA.16816.F32 R68, R52, R102, R68 ;  /* 0x000000663444723c */ /* 0x000fe20000001844 */
[----:B------:R-:W2:Y:S04]  /*51b0*/  LDSM.16.M88.4 R100, [R219+0xb800] ;  /* 0x00b80000db64783b */ /* 0x000ea80000000200 */
[----:B------:R-:W2:Y:S01]  /*51c0*/  LDSM.16.M88.4 R52, [R208+0x4800] ;  /* 0x00480000d034783b */ /* 0x000ea20000000200 */
[----:B-1----:R-:W-:Y:S06]  /*51d0*/  HMMA.16816.F32 R96, R8, R44, R96 ;  /* 0x0000002c0860723c */ /* 0x002fec0000001860 */
[----:B------:R-:W-:Y:S01]  /*51e0*/  HMMA.16816.F32 R88, R120, R112, R88 ;  /* 0x000000707858723c */ /* 0x000fe20000001858 */
[----:B------:R-:W-:-:S05]  /*51f0*/  LOP3.LUT R45, R126, 0xffffffe0, RZ, 0xc0, !PT ;  /* 0xffffffe07e2d7812 */ /* 0x000fca00078ec0ff */
[----:B------:R-:W-:Y:S01]  /*5200*/  IMAD.IADD R0, R42, 0x1, -R45 ;  /* 0x000000012a007824 */ /* 0x000fe200078e0a2d */
[C---:B------:R-:W-:Y:S01]  /*5210*/  HMMA.16816.F32 R84, R120.reuse, R114, R84 ;  /* 0x000000727854723c */ /* 0x040fe20000001854 */
[----:B------:R-:W1:Y:S03]  /*5220*/  LDSM.16.M88.4 R112, [R208+0x6000] ;  /* 0x00600000d070783b */ /* 0x000e660000000200 */
[----:B------:R-:W-:Y:S02]  /*5230*/  SHF.R.S32.HI R45, RZ, 0x1f, R0 ;  /* 0x0000001fff2d7819 */ /* 0x000fe40000011400 */
[----:B---3--:R-:W-:Y:S02]  /*5240*/  HMMA.16816.F32 R80, R120, R108, R80 ;  /* 0x0000006c7850723c */ /* 0x008fe40000001850 */
[----:B------:R-:W-:Y:S01]  /*5250*/  LEA.HI R45, R45, R0, RZ, 0x2 ;  /* 0x000000002d2d7211 */ /* 0x000fe200078f10ff */
[----:B------:R-:W-:-:S03]  /*5260*/  IMAD.IADD R0, R39, 0x1, R236 ;  /* 0x0000000127007824 */ /* 0x000fc600078e02ec */
[----:B------:R-:W-:Y:S01]  /*5270*/  HMMA.16816.F32 R76, R120, R110, R76 ;  /* 0x0000006e784c723c */ /* 0x000fe2000000184c */
[----:B------:R-:W3:Y:S01]  /*5280*/  LDSM.16.M88.4 R108, [R208+0x6800] ;  /* 0x00680000d06c783b */ /* 0x000ee20000000200 */
[----:B------:R-:W-:Y:S01]  /*5290*/  SHF.R.S32.HI R45, RZ, 0x2, R45 ;  /* 0x00000002ff2d7819 */ /* 0x000fe2000001142d */
[C---:B------:R-:W-:Y:S02]  /*52a0*/  VIADD R43, R0.reuse, 0x8 ;  /* 0x00000008002b7836 */ /* 0x040fe40000000000 */
[----:B------:R-:W-:Y:S01]  /*52b0*/  VIADD R2, R0, 0x11 ;  /* 0x0000001100027836 */ /* 0x000fe20000000000 */
[----:B----4-:R-:W-:Y:S01]  /*52c0*/  HMMA.16816.F32 R32, R8, R56, R32 ;  /* 0x000000380820723c */ /* 0x010fe20000001820 */
[----:B------:R-:W-:-:S04]  /*52d0*/  IADD3 R45, R124, 0x1, R45 ;  /* 0x000000017c2d7810 */ /* 0x000fc80007ffe02d */
[----:B------:R-:W-:Y:S01]  /*52e0*/  IADD3 R128, R6, R45, -R128 ;  /* 0x0000002d06807210 */ /* 0x000fe20007ffe880 */
[C---:B------:R-:W-:Y:S01]  /*52f0*/  HMMA.16816.F32 R28, R8.reuse, R58, R28 ;  /* 0x0000003a081c723c */ /* 0x040fe2000000181c */
[----:B------:R-:W4:Y:S03]  /*5300*/  LDSM.16.M88.4 R56, [R208+0x7000] ;  /* 0x00700000d038783b */ /* 0x000f260000000200 */
[----:B------:R-:W-:Y:S02]  /*5310*/  IMAD.IADD R125, R128, 0x1, R125 ;  /* 0x00000001807d7824 */ /* 0x000fe400078e027d */
[----:B--2---:R-:W-:Y:S03]  /*5320*/  HMMA.16816.F32 R16, R8, R48, R16 ;  /* 0x000000300810723c */ /* 0x004fe60000001810 */
[----:B------:R-:W-:-:S02]  /*5330*/  VIMNMX R193, R125, R6, PT ;  /* 0x000000067dc17248 */ /* 0x000fc40003fe0100 */
[----:B------:R-:W-:Y:S01]  /*5340*/  VIADDMNMX R192, R125, 0x8, R6, PT ;  /* 0x000000087dc07846 */ /* 0x000fe20003800106 */
[----:B------:R-:W-:Y:S01]  /*5350*/  HMMA.16816.F32 R12, R8, R50, R12 ;  /* 0x00000032080c723c */ /* 0x000fe2000000180c */
[----:B------:R-:W2:Y:S01]  /*5360*/  LDSM.16.M88.4 R48, [R208+0x7800] ;  /* 0x00780000d030783b */ /* 0x000ea20000000200 */
[----:B------:R-:W-:Y:S01]  /*5370*/  VIADD R6, R0, 0x1 ;  /* 0x0000000100067836 */ /* 0x000fe20000000000 */
[----:B------:R-:W-:Y:S01]  /*5380*/  ISETP.GE.AND P5, PT, R43, R193, PT ;  /* 0x000000c12b00720c */ /* 0x000fe20003fa6270 */
[----:B------:R-:W-:-:S04]  /*5390*/  DEPBAR.LE SB0, 0x0 ;  /* 0x000080000000791a */ /* 0x000fc80000000000 */
[C---:B------:R-:W-:Y:S01]  /*53a0*/  HMMA.16816.F32 R92, R120.reuse, R118, R92 ;  /* 0x00000076785c723c */ /* 0x040fe2000000185c */
[C---:B------:R-:W-:Y:S02]  /*53b0*/  ISETP.GE.AND P3, PT, R6.reuse, R193, PT ;  /* 0x000000c10600720c */ /* 0x040fe40003f66270 */
[----:B------:R-:W-:Y:S02]  /*53c0*/  ISETP.GE.AND P2, PT, R6, R192, PT ;  /* 0x000000c00600720c */ /* 0x000fe40003f46270 */
[----:B------:R-:W-:Y:S01]  /*53d0*/  I2FP.F32.S32 R6, R6 ;  /* 0x0000000600067245 */ /* 0x000fe20000201400 */
[C---:B------:R-:W-:Y:S01]  /*53e0*/  HMMA.16816.F32 R72, R120.reuse, R104, R72 ;  /* 0x000000687848723c */ /* 0x040fe20000001848 */
[----:B------:R-:W-:Y:S02]  /*53f0*/  ISETP.GE.AND P1, PT, R43, R192, PT ;  /* 0x000000c02b00720c */ /* 0x000fe40003f26270 */
[----:B------:R-:W-:Y:S01]  /*5400*/  I2FP.F32.S32 R43, R43 ;  /* 0x0000002b002b7245 */ /* 0x000fe20000201400 */
[CC--:B------:R-:W-:Y:S01]  /*5410*/  FFMA.FTZ R33, R3.reuse, R6.reuse, R33 ;  /* 0x0000000603217223 */ /* 0x0c0fe20000010021 */
[----:B------:R-:W-:Y:S01]  /*5420*/  FFMA.FTZ R35, R3, R6, R35 ;  /* 0x0000000603237223 */ /* 0x000fe20000010023 */
[----:B------:R-:W-:Y:S01]  /*5430*/  HMMA.16816.F32 R68, R120, R106, R68 ;  /* 0x0000006a7844723c */ /* 0x000fe20000001844 */
[----:B------:R-:W-:-:S02]  /*5440*/  VIADD R6, R0, 0x9 ;  /* 0x0000000900067836 */ /* 0x000fc40000000000 */
[CC--:B------:R-:W-:Y:S01]  /*5450*/  FFMA.FTZ R28, R3.reuse, R43.reuse, R28 ;  /* 0x0000002b031c7223 */ /* 0x0c0fe2000001001c */
[----:B------:R-:W-:Y:S01]  /*5460*/  FFMA.FTZ R45, R3, R43, R30 ;  /* 0x0000002b032d7223 */ /* 0x000fe2000001001e */
[----:B------:R-:W-:Y:S01]  /*5470*/  FSEL R30, R33, -INF , !P3 ;  /* 0xff800000211e7808 */ /* 0x000fe20005800000 */
[C---:B------:R-:W-:Y:S01]  /*5480*/  HMMA.16816.F32 R64, R120.reuse, R100, R64 ;  /* 0x000000647840723c */ /* 0x040fe20000001840 */
[C---:B------:R-:W-:Y:S02]  /*5490*/  ISETP.GE.AND P6, PT, R6.reuse, R193, PT ;  /* 0x000000c10600720c */ /* 0x040fe40003fc6270 */
[----:B------:R-:W-:Y:S02]  /*54a0*/  ISETP.GE.AND P4, PT, R6, R192, PT ;  /* 0x000000c00600720c */ /* 0x000fe40003f86270 */
[----:B------:R-:W-:Y:S01]  /*54b0*/  FSEL R28, R28, -INF , !P5 ;  /* 0xff8000001c1c7808 */ /* 0x000fe20006800000 */
[----:B------:R-:W-:Y:S01]  /*54c0*/  HMMA.16816.F32 R60, R120, R102, R60 ;  /* 0x00000066783c723c */ /* 0x000fe2000000183c */
[----:B------:R-:W-:-:S02]  /*54d0*/  FSEL R45, R45, -INF , !P1 ;  /* 0xff8000002d2d7808 */ /* 0x000fc40004800000 */
[----:B------:R-:W-:Y:S02]  /*54e0*/  I2FP.F32.S32 R6, R6 ;  /* 0x0000000600067245 */ /* 0x000fe40000201400 */
[C---:B------:R-:W-:Y:S01]  /*54f0*/  ISETP.GE.AND P5, PT, R2.reuse, R193, PT ;  /* 0x000000c10200720c */ /* 0x040fe20003fa6270 */
[C---:B------:R-:W-:Y:S01]  /*5500*/  HMMA.16816.F32 R24, R8.reuse, R52, R24 ;  /* 0x000000340818723c */ /* 0x040fe20000001818 */
[----:B------:R-:W-:Y:S01]  /*5510*/  ISETP.GE.AND P1, PT, R2, R192, PT ;  /* 0x000000c00200720c */ /* 0x000fe20003f26270 */
[C---:B------:R-:W-:Y:S01]  /*5520*/  FFMA.FTZ R29, R3.reuse, R6, R29 ;  /* 0x00000006031d7223 */ /* 0x040fe2000001001d */
[----:B------:R-:W-:Y:S01]  /*5530*/  I2FP.F32.S32 R2, R2 ;  /* 0x0000000200027245 */ /* 0x000fe20000201400 */
[----:B------:R-:W-:Y:S01]  /*5540*/  FFMA.FTZ R31, R3, R6, R31 ;  /* 0x00000006031f7223 */ /* 0x000fe2000001001f */
[----:B------:R-:W-:Y:S01]  /*5550*/  VIADD R6, R0, 0x18 ;  /* 0x0000001800067836 */ /* 0x000fe20000000000 */
[C---:B------:R-:W-:Y:S06]  /*5560*/  HMMA.16816.F32 R20, R8.reuse, R54, R20 ;  /* 0x000000360814723c */ /* 0x040fec0000001814 */
[C---:B------:R-:W-:Y:S06]  /*5570*/  HMMA.16816.F32 R92, R8.reuse, R46, R92 ;  /* 0x0000002e085c723c */ /* 0x040fec000000185c */
[----:B-1----:R-:W-:Y:S01]  /*5580*/  HMMA.16816.F32 R88, R8, R112, R88 ;  /* 0x000000700858723c */ /* 0x002fe20000001858 */
[----:B------:R-:W-:-:S05]  /*5590*/  FSEL R47, R35, -INF , !P2 ;  /* 0xff800000232f7808 */ /* 0x000fca0005000000 */
[C---:B------:R-:W-:Y:S06]  /*55a0*/  HMMA.16816.F32 R84, R8.reuse, R114, R84 ;  /* 0x000000720854723c */ /* 0x040fec0000001854 */
[C---:B---3--:R-:W-:Y:S06]  /*55b0*/  HMMA.16816.F32 R80, R8.reuse, R108, R80 ;  /* 0x0000006c0850723c */ /* 0x048fec0000001850 */
[C---:B------:R-:W-:Y:S06]  /*55c0*/  HMMA.16816.F32 R76, R8.reuse, R110, R76 ;  /* 0x0000006e084c723c */ /* 0x040fec000000184c */
[C---:B----4-:R-:W-:Y:S06]  /*55d0*/  HMMA.16816.F32 R72, R8.reuse, R56, R72 ;  /* 0x000000380848723c */ /* 0x050fec0000001848 */
[C---:B------:R-:W-:Y:S06]  /*55e0*/  HMMA.16816.F32 R68, R8.reuse, R58, R68 ;  /* 0x0000003a0844723c */ /* 0x040fec0000001844 */
[C---:B--2---:R-:W-:Y:S06]  /*55f0*/  HMMA.16816.F32 R64, R8.reuse, R48, R64 ;  /* 0x000000300840723c */ /* 0x044fec0000001840 */
[----:B------:R-:W-:Y:S07]  /*5600*/  HMMA.16816.F32 R60, R8, R50, R60 ;  /* 0x00000032083c723c */ /* 0x000fee000000183c */
[----:B------:R-:W-:-:S02]  /*5610*/  VIADD R11, R0, 0x10 ;  /* 0x00000010000b7836 */ /* 0x000fc40000000000 */
[CC--:B------:R-:W-:Y:S01]  /*5620*/  FFMA.FTZ R10, R3.reuse, R2.reuse, R25 ;  /* 0x00000002030a7223 */ /* 0x0c0fe20000010019 */
[----:B------:R-:W-:Y:S01]  /*5630*/  FFMA.FTZ R9, R3, R2, R27 ;  /* 0x0000000203097223 */ /* 0x000fe2000001001b */
[C---:B------:R-:W-:Y:S01]  /*5640*/  VIADD R2, R0.reuse, 0x19 ;  /* 0x0000001900027836 */ /* 0x040fe20000000000 */
[----:B------:R-:W-:Y:S01]  /*5650*/  FSEL R25, R31, -INF , !P4 ;  /* 0xff8000001f197808 */ /* 0x000fe20006000000 */
[----:B------:R-:W-:Y:S01]  /*5660*/  VIADD R27, R0, 0x20 ;  /* 0x00000020001b7836 */ /* 0x000fe20000000000 */
[----:B------:R-:W-:Y:S01]  /*5670*/  BAR.SYNC.DEFER_BLOCKING 0x0 ;  /* 0x0000000000007b1d */ /* 0x000fe20000010000 */
[C---:B------:R-:W-:Y:S02]  /*5680*/  ISETP.GE.AND P3, PT, R11.reuse, R193, PT ;  /* 0x000000c10b00720c */ /* 0x040fe40003f66270 */
[----:B------:R-:W-:Y:S02]  /*5690*/  ISETP.GE.AND P2, PT, R11, R192, PT ;  /* 0x000000c00b00720c */ /* 0x000fe40003f46270 */
[----:B------:R-:W-:-:S02]  /*56a0*/  I2FP.F32.S32 R11, R11 ;  /* 0x0000000b000b7245 */ /* 0x000fc40000201400 */
[----:B------:R-:W-:Y:S02]  /*56b0*/  ISETP.GE.AND P4, PT, R6, R192, PT ;  /* 0x000000c00600720c */ /* 0x000fe40003f86270 */
[----:B------:R-:W-:Y:S01]  /*56c0*/  FSEL R10, R10, -INF , !P5 ;  /* 0xff8000000a0a7808 */ /* 0x000fe20006800000 */
[CC--:B------:R-:W-:Y:S01]  /*56d0*/  FFMA.FTZ R24, R3.reuse, R11.reuse, R24 ;  /* 0x0000000b03187223 */ /* 0x0c0fe20000010018 */
[----:B------:R-:W-:Y:S01]  /*56e0*/  FFMA.FTZ R11, R3, R11, R26 ;  /* 0x0000000b030b7223 */ /* 0x000fe2000001001a */
[----:B------:R-:W-:Y:S02]  /*56f0*/  FSEL R26, R29, -INF , !P6 ;  /* 0xff8000001d1a7808 */ /* 0x000fe40007000000 */
[----:B------:R-:W-:Y:S02]  /*5700*/  ISETP.GE.AND P6, PT, R6, R193, PT ;  /* 0x000000c10600720c */ /* 0x000fe40003fc6270 */
[----:B------:R-:W-:Y:S02]  /*5710*/  FSEL R24, R24, -INF , !P3 ;  /* 0xff80000018187808 */ /* 0x000fe40005800000 */
[----:B------:R-:W-:-:S02]  /*5720*/  FSEL R11, R11, -INF , !P2 ;  /* 0xff8000000b0b7808 */ /* 0x000fc40005000000 */
[----:B------:R-:W-:Y:S02]  /*5730*/  I2FP.F32.S32 R6, R6 ;  /* 0x0000000600067245 */ /* 0x000fe40000201400 */
[CC--:B------:R-:W-:Y:S02]  /*5740*/  ISETP.GE.AND P3, PT, R2.reuse, R193.reuse, PT ;  /* 0x000000c10200720c */ /* 0x0c0fe40003f66270 */
[----:B------:R-:W-:Y:S01]  /*5750*/  ISETP.GE.AND P2, PT, R2, R192, PT ;  /* 0x000000c00200720c */ /* 0x000fe20003f46270 */
[-C--:B------:R-:W-:Y:S01]  /*5760*/  FFMA.FTZ R8, R3, R6.reuse, R20 ;  /* 0x0000000603087223 */ /* 0x080fe20000010014 */
[----:B------:R-:W-:Y:S01]  /*5770*/  FSEL R9, R9, -INF , !P1 ;  /* 0xff80000009097808 */ /* 0x000fe20004800000 */
[----:B------:R-:W-:Y:S01]  /*5780*/  FFMA.FTZ R22, R3, R6, R22 ;  /* 0x0000000603167223 */ /* 0x000fe20000010016 */
[----:B------:R-:W-:Y:S02]  /*5790*/  I2FP.F32.S32 R2, R2 ;  /* 0x0000000200027245 */ /* 0x000fe40000201400 */
[----:B------:R-:W-:-:S02]  /*57a0*/  ISETP.GE.AND P5, PT, R27, R193, PT ;  /* 0x000000c11b00720c */ /* 0x000fc40003fa6270 */
[----:B------:R-:W-:Y:S01]  /*57b0*/  ISETP.GE.AND P1, PT, R27, R192, PT ;  /* 0x000000c01b00720c */ /* 0x000fe20003f26270 */
[CC--:B------:R-:W-:Y:S01]  /*57c0*/  FFMA.FTZ R6, R3.reuse, R2.reuse, R21 ;  /* 0x0000000203067223 */ /* 0x0c0fe20000010015 */
[----:B------:R-:W-:Y:S01]  /*57d0*/  I2FP.F32.S32 R27, R27 ;  /* 0x0000001b001b7245 */ /* 0x000fe20000201400 */
[C---:B------:R-:W-:Y:S01]  /*57e0*/  FFMA.FTZ R21, R3.reuse, R2, R23 ;  /* 0x0000000203157223 */ /* 0x040fe20000010017 */
[----:B------:R-:W-:Y:S01]  /*57f0*/  VIADD R2, R0, 0x29 ;  /* 0x0000002900027836 */ /* 0x000fe20000000000 */
[----:B------:R-:W-:Y:S02]  /*5800*/  FSEL R8, R8, -INF , !P6 ;  /* 0xff80000008087808 */ /* 0x000fe40007000000 */
[CC--:B------:R-:W-:Y:S01]  /*5810*/  FFMA.FTZ R46, R3.reuse, R27.reuse, R16 ;  /* 0x0000001b032e7223 */ /* 0x0c0fe20000010010 */
[----:B------:R-:W-:Y:S01]  /*5820*/  FFMA.FTZ R18, R3, R27, R18 ;  /* 0x0000001b03127223 */ /* 0x000fe20000010012 */
[----:B------:R-:W-:Y:S01]  /*5830*/  VIADD R27, R0, 0x28 ;  /* 0x00000028001b7836 */ /* 0x000fe20000000000 */
[----:B------:R-:W-:Y:S01]  /*5840*/  FSEL R6, R6, -INF , !P3 ;  /* 0xff80000006067808 */ /* 0x000fe20005800000 */
[----:B------:R-:W-:Y:S01]  /*5850*/  VIADD R16, R0, 0x21 ;  /* 0x0000002100107836 */ /* 0x000fe20000000000 */
        /* <DEDUP_REMOVED lines=10> */
[C---:B------:R-:W-:Y:S01]  /*5900*/  FFMA.FTZ R44, R3.reuse, R27, R12 ;  /* 0x0000001b032c7223 */ /* 0x040fe2000001000c */
[C---:B------:R-:W-:Y:S01]  /*5910*/  ISETP.GE.AND P6, PT, R16.reuse, R193, PT ;  /* 0x000000c11000720c */ /* 0x040fe20003fc6270 */
[C---:B------:R-:W-:Y:S01]  /*5920*/  FFMA.FTZ R14, R3.reuse, R27, R14 ;  /* 0x0000001b030e7223 */ /* 0x040fe2000001000e */
[----:B------:R-:W-:Y:S01]  /*5930*/  ISETP.GE.AND P4, PT, R16, R192, PT ;  /* 0x000000c01000720c */ /* 0x000fe20003f86270 */
[C---:B------:R-:W-:Y:S01]  /*5940*/  FFMA.FTZ R42, R3.reuse, R2, R13 ;  /* 0x00000002032a7223 */ /* 0x040fe2000001000d */
[----:B------:R-:W-:Y:S01]  /*5950*/  I2FP.F32.S32 R16, R16 ;  /* 0x0000001000107245 */ /* 0x000fe20000201400 */
[----:B------:R-:W-:Y:S01]  /*5960*/  FFMA.FTZ R15, R3, R2, R15 ;  /* 0x00000002030f7223 */ /* 0x000fe2000001000f */
[----:B------:R-:W-:Y:S01]  /*5970*/  VIADD R2, R0, 0x31 ;  /* 0x0000003100027836 */ /* 0x000fe20000000000 */
        /* <DEDUP_REMOVED lines=15> */
[-C--:B------:R-:W-:Y:S01]  /*5a70*/  FFMA.FTZ R97, R3, R2.reuse, R97 ;  /* 0x0000000203617223 */ /* 0x080fe20000010061 */
[----:B------:R-:W-:Y:S01]  /*5a80*/  FSEL R171, R19, -INF , !P4 ;  /* 0xff80000013ab7808 */ /* 0x000fe20006000000 */
[C---:B------:R-:W-:Y:S01]  /*5a90*/  FFMA.FTZ R99, R3.reuse, R2, R99 ;  /* 0x0000000203637223 */ /* 0x040fe20000010063 */
[C---:B------:R-:W-:Y:S01]  /*5aa0*/  ISETP.GE.AND P6, PT, R12.reuse, R193, PT ;  /* 0x000000c10c00720c */ /* 0x040fe20003fc6270 */
[CC--:B------:R-:W-:Y:S01]  /*5ab0*/  FFMA.FTZ R92, R3.reuse, R13.reuse, R92 ;  /* 0x0000000d035c7223 */ /* 0x0c0fe2000001005c */
[----:B------:R-:W-:Y:S01]  /*5ac0*/  ISETP.GE.AND P4, PT, R12, R192, PT ;  /* 0x000000c00c00720c */ /* 0x000fe20003f86270 */
[----:B------:R-:W-:Y:S01]  /*5ad0*/  FFMA.FTZ R94, R3, R13, R94 ;  /* 0x0000000d035e7223 */ /* 0x000fe2000001005e */
[----:B------:R-:W-:Y:S01]  /*5ae0*/  I2FP.F32.S32 R12, R12 ;  /* 0x0000000c000c7245 */ /* 0x000fe20000201400 */
[C---:B------:R-:W-:Y:S01]  /*5af0*/  VIADD R13, R0.reuse, 0x40 ;  /* 0x00000040000d7836 */ /* 0x040fe20000000000 */
[----:B------:R-:W-:Y:S01]  /*5b00*/  FSEL R140, R97, -INF , !P3 ;  /* 0xff800000618c7808 */ /* 0x000fe20005800000 */
[----:B------:R-:W-:Y:S01]  /*5b10*/  VIADD R2, R0, 0x41 ;  /* 0x0000004100027836 */ /* 0x000fe20000000000 */
[----:B------:R-:W-:Y:S01]  /*5b20*/  FSEL R157, R99, -INF , !P2 ;  /* 0xff800000639d7808 */ /* 0x000fe20005000000 */
[CC--:B------:R-:W-:Y:S01]  /*5b30*/  FFMA.FTZ R96, R3.reuse, R12.reuse, R96 ;  /* 0x0000000c03607223 */ /* 0x0c0fe20000010060 */
[----:B------:R-:W-:Y:S01]  /*5b40*/  FFMA.FTZ R98, R3, R12, R98 ;  /* 0x0000000c03627223 */ /* 0x000fe20000010062 */
[----:B------:R-:W-:Y:S01]  /*5b50*/  FSEL R142, R92, -INF , !P5 ;  /* 0xff8000005c8e7808 */ /* 0x000fe20006800000 */
[----:B------:R-:W-:Y:S01]  /*5b60*/  VIADD R12, R0, 0x39 ;  /* 0x00000039000c7836 */ /* 0x000fe20000000000 */
        /* <DEDUP_REMOVED lines=8> */
[CC--:B------:R-:W-:Y:S01]  /*5bf0*/  FFMA.FTZ R88, R3.reuse, R13.reuse, R88 ;  /* 0x0000000d03587223 */ /* 0x0c0fe20000010058 */
[----:B------:R-:W-:Y:S01]  /*5c00*/  FSEL R143, R98, -INF , !P4 ;  /* 0xff800000628f7808 */ /* 0x000fe20006000000 */
[C---:B------:R-:W-:Y:S01]  /*5c10*/  FFMA.FTZ R90, R3.reuse, R13, R90 ;  /* 0x0000000d035a7223 */ /* 0x040fe2000001005a */
[C---:B------:R-:W-:Y:S01]  /*5c20*/  ISETP.GE.AND P6, PT, R12.reuse, R193, PT ;  /* 0x000000c10c00720c */ /* 0x040fe20003fc6270 */
[C---:B------:R-:W-:Y:S01]  /*5c30*/  FFMA.FTZ R89, R3.reuse, R2, R89 ;  /* 0x0000000203597223 */ /* 0x040fe20000010059 */
        /* <DEDUP_REMOVED lines=87> */
[CC--:B------:R-:W-:Y:S01]  /*61b0*/  FFMA.FTZ R65, R3.reuse, R2.reuse, R65 ;  /* 0x0000000203417223 */ /* 0x0c0fe20000010041 */
[C---:B------:R-:W-:Y:S01]  /*61c0*/  ISETP.GE.AND P6, PT, R12.reuse, R193, PT ;  /* 0x000000c10c00720c */ /* 0x040fe20003fc6270 */
[----:B------:R-:W-:Y:S01]  /*61d0*/  FFMA.FTZ R67, R3, R2, R67 ;  /* 0x0000000203437223 */ /* 0x000fe20000010043 */
[----:B------:R-:W-:Y:S01]  /*61e0*/  ISETP.GE.AND P4, PT, R12, R192, PT ;  /* 0x000000c00c00720c */ /* 0x000fe20003f86270 */
[----:B------:R-:W-:Y:S01]  /*61f0*/  VIADD R2, R0, 0x78 ;  /* 0x0000007800027836 */ /* 0x000fe20000000000 */
[----:B------:R-:W-:-:S02]  /*6200*/  FSEL R152, R73, -INF , !P3 ;  /* 0xff80000049987808 */ /* 0x000fc40005800000 */
[----:B------:R-:W-:Y:S02]  /*6210*/  FSEL R151, R75, -INF , !P2 ;  /* 0xff8000004b977808 */ /* 0x000fe40005000000 */
[----:B------:R-:W-:Y:S02]  /*6220*/  I2FP.F32.S32 R12, R12 ;  /* 0x0000000c000c7245 */ /* 0x000fe40000201400 */
[C---:B------:R-:W-:Y:S02]  /*6230*/  ISETP.GE.AND P3, PT, R13.reuse, R193, PT ;  /* 0x000000c10d00720c */ /* 0x040fe40003f66270 */
[----:B------:R-:W-:Y:S01]  /*6240*/  ISETP.GE.AND P2, PT, R13, R192, PT ;  /* 0x000000c00d00720c */ /* 0x000fe20003f46270 */
[CC--:B------:R-:W-:Y:S01]  /*6250*/  FFMA.FTZ R69, R3.reuse, R12.reuse, R69 ;  /* 0x0000000c03457223 */ /* 0x0c0fe20000010045 */
[----:B------:R-:W-:Y:S01]  /*6260*/  I2FP.F32.S32 R13, R13 ;  /* 0x0000000d000d7245 */ /* 0x000fe20000201400 */
[----:B------:R-:W-:Y:S01]  /*6270*/  FFMA.FTZ R71, R3, R12, R71 ;  /* 0x0000000c03477223 */ /* 0x000fe20000010047 */
[----:B------:R-:W-:-:S02]  /*6280*/  I2FP.F32.S32 R12, R2 ;  /* 0x00000002000c7245 */ /* 0x000fc40000201400 */
[----:B------:R-:W-:Y:S01]  /*6290*/  FSEL R148, R69, -INF , !P6 ;  /* 0xff80000045947808 */ /* 0x000fe20007000000 */
[CC--:B------:R-:W-:Y:S01]  /*62a0*/  FFMA.FTZ R64, R3.reuse, R13.reuse, R64 ;  /* 0x0000000d03407223 */ /* 0x0c0fe20000010040 */
[C---:B------:R-:W-:Y:S01]  /*62b0*/  FFMA.FTZ R66, R3.reuse, R13, R66 ;  /* 0x0000000d03427223 */ /* 0x040fe20000010042 */
[-C--:B------:R-:W-:Y:S01]  /*62c0*/  FFMA.FTZ R60, R3, R12.reuse, R60 ;  /* 0x0000000c033c7223 */ /* 0x080fe2000001003c */
[----:B------:R-:W-:Y:S01]  /*62d0*/  FSEL R145, R71, -INF , !P4 ;  /* 0xff80000047917808 */ /* 0x000fe20006000000 */
[----:B------:R-:W-:Y:S01]  /*62e0*/  FFMA.FTZ R62, R3, R12, R62 ;  /* 0x0000000c033e7223 */ /* 0x000fe2000001003e */
[----:B------:R-:W-:Y:S02]  /*62f0*/  FSEL R138, R64, -INF , !P3 ;  /* 0xff800000408a7808 */ /* 0x000fe40005800000 */
[----:B------:R-:W-:Y:S02]  /*6300*/  ISETP.GE.AND P3, PT, R2, R193, PT ;  /* 0x000000c10200720c */ /* 0x000fe40003f66270 */
[----:B------:R-:W-:-:S02]  /*6310*/  I2FP.F32.S32 R27, R0 ;  /* 0x00000000001b7245 */ /* 0x000fc40000201400 */
[C---:B------:R-:W-:Y:S02]  /*6320*/  ISETP.GE.AND P6, PT, R0.reuse, R193, PT ;  /* 0x000000c10000720c */ /* 0x040fe40003fc6270 */
[C---:B------:R-:W-:Y:S01]  /*6330*/  ISETP.GE.AND P4, PT, R0.reuse, R192, PT ;  /* 0x000000c00000720c */ /* 0x040fe20003f86270 */
[----:B------:R-:W-:Y:S01]  /*6340*/  VIADD R0, R0, 0x79 ;  /* 0x0000007900007836 */ /* 0x000fe20000000000 */
[----:B------:R-:W-:Y:S02]  /*6350*/  FSEL R134, R60, -INF , !P3 ;  /* 0xff8000003c867808 */ /* 0x000fe40005800000 */
[----:B------:R-:W-:Y:S02]  /*6360*/  ISETP.GT.AND P3, PT, R233, R228, PT ;  /* 0x000000e4e900720c */ /* 0x000fe40003f64270 */
[----:B------:R-:W-:Y:S02]  /*6370*/  FSEL R135, R66, -INF , !P2 ;  /* 0xff80000042877808 */ /* 0x000fe40005000000 */
[----:B------:R-:W-:-:S02]  /*6380*/  ISETP.GE.AND P2, PT, R2, R192, PT ;  /* 0x000000c00200720c */ /* 0x000fc40003f46270 */
[----:B------:R-:W-:Y:S02]  /*6390*/  I2FP.F32.S32 R2, R0 ;  /* 0x0000000000027245 */ /* 0x000fe40000201400 */
[----:B------:R-:W-:Y:S02]  /*63a0*/  FSEL R136, R65, -INF , !P5 ;  /* 0xff80000041887808 */ /* 0x000fe40006800000 */
[----:B------:R-:W-:Y:S01]  /*63b0*/  FSEL R133, R67, -INF , !P1 ;  /* 0xff80000043857808 */ /* 0x000fe20004800000 */
[CC--:B------:R-:W-:Y:S01]  /*63c0*/  FFMA.FTZ R61, R3.reuse, R2.reuse, R61 ;  /* 0x00000002033d7223 */ /* 0x0c0fe2000001003d */
[C---:B------:R-:W-:Y:S01]  /*63d0*/  ISETP.GE.AND P5, PT, R0.reuse, R193, PT ;  /* 0x000000c10000720c */ /* 0x040fe20003fa6270 */
[C---:B------:R-:W-:Y:S01]  /*63e0*/  FFMA.FTZ R63, R3.reuse, R2, R63 ;  /* 0x00000002033f7223 */ /* 0x040fe2000001003f */
[----:B------:R-:W-:Y:S01]  /*63f0*/  ISETP.GE.AND P1, PT, R0, R192, PT ;  /* 0x000000c00000720c */ /* 0x000fe20003f26270 */
[CC--:B------:R-:W-:Y:S01]  /*6400*/  FFMA.FTZ R0, R3.reuse, R27.reuse, R32 ;  /* 0x0000001b03007223 */ /* 0x0c0fe20000010020 */
[----:B------:R-:W-:Y:S01]  /*6410*/  FFMA.FTZ R27, R3, R27, R34 ;  /* 0x0000001b031b7223 */ /* 0x000fe20000010022 */
[----:B------:R-:W-:-:S02]  /*6420*/  FSEL R67, R62, -INF , !P2 ;  /* 0xff8000003e437808 */ /* 0x000fc40005000000 */
        /* <DEDUP_REMOVED lines=59> */
[----:B------:R-:W-:-:S04]  /*67e0*/  IMAD R13, R12, UR8, RZ ;  /* 0x000000080c0d7c24 */ /* 0x000fc8000f8e02ff */
[C---:B------:R-:W-:Y:S02]  /*67f0*/  IMAD R13, R14.reuse, UR9, R13 ;  /* 0x000000090e0d7c24 */ /* 0x040fe4000f8e020d */
[----:B------:R-:W-:-:S04]  /*6800*/  IMAD.WIDE.U32 R14, R14, UR8, R16 ;  /* 0x000000080e0e7c25 */ /* 0x000fc8000f8e0010 */
[----:B------:R-:W-:Y:S01]  /*6810*/  IMAD.MOV.U32 R29, RZ, RZ, R14 ;  /* 0x000000ffff1d7224 */ /* 0x000fe200078e000e */
[----:B------:R-:W-:Y:S01]  /*6820*/  IADD3 R2, R15, R13, RZ ;  /* 0x0000000d0f027210 */ /* 0x000fe20007ffe0ff */
[----:B------:R-:W-:Y:S06]  /*6830*/  BRA `(.L_x_3659) ;  /* 0x0000000000087947 */ /* 0x000fec0003800000 */
.L_x_3658:
[----:B------:R-:W-:-:S04]  /*6840*/  LEA R29, -R184, RZ, 0x7 ;  /* 0x000000ffb81d7211 */ /* 0x000fc800078e39ff */
[----:B------:R-:W-:-:S07]  /*6850*/  SHF.R.S32.HI R2, RZ, 0x1f, R29 ;  /* 0x0000001fff027819 */ /* 0x000fce000001141d */
.L_x_3659:
        /* <DEDUP_REMOVED lines=75> */
[----:B------:R-:W-:Y:S02]  /*6d10*/  @!P2 IMAD.X R32, R22, 0x1, R191, P5 ;  /* 0x000000011620a824 */ /* 0x000fe400028e06bf */
[----:B------:R-:W-:Y:S01]  /*6d20*/  IMAD.X R22, R229, 0x1, R22, P1 ;  /* 0x00000001e5167824 */ /* 0x000fe200008e0616 */
[----:B-1----:R-:W-:Y:S01]  /*6d30*/  @!P2 LEA R48, P5, R31, R18, 0x1 ;  /* 0x000000121f30a211 */ /* 0x002fe200078a08ff */
[----:B------:R-:W1:Y:S01]  /*6d40*/  @!P4 LDC.64 R12, c[0x0][0x218] ;  /* 0x00008600ff0ccb82 */ /* 0x000e620000000a00 */
[----:B------:R-:W-:Y:S01]  /*6d50*/  @!P4 IADD3 R20, P1, R39, R190, RZ ;  /* 0x000000be2714c210 */ /* 0x000fe20007f3e0ff */
[----:B------:R2:W-:Y:S01]  /*6d60*/  @P2 STS.128 [R234+0x9000], RZ ;  /* 0x009000ffea002388 */ /* 0x0005e20000000c00 */
[----:B------:R-:W-:-:S02]  /*6d70*/  @!P2 LEA.HI.X R49, R31, R19, R32, 0x1, P5 ;  /* 0x000000131f31a211 */ /* 0x000fc400028f0c20 */
[----:B------:R-:W-:Y:S01]  /*6d80*/  IADD3 R31, P5, R230, R39, RZ ;  /* 0x00000027e61f7210 */ /* 0x000fe20007fbe0ff */
[--C-:B------:R-:W-:Y:S01]  /*6d90*/  @!P4 IMAD.X R32, R22, 0x1, R191.reuse, P1 ;  /* 0x000000011620c824 */ /* 0x100fe200008e06bf */
[----:B------:R-:W-:Y:S01]  /*6da0*/  @!PT LDS RZ, [RZ] ;  /* 0x00000000fffff984 */ /* 0x000fe20000000800 */
[----:B------:R-:W-:Y:S01]  /*6db0*/  @!PT LDS RZ, [RZ] ;  /* 0x00000000fffff984 */ /* 0x000fe20000000800 */
[----:B------:R-:W-:Y:S01]  /*6dc0*/  @!PT LDS RZ, [RZ] ;  /* 0x00000000fffff984 */ /* 0x000fe20000000800 */
[----:B------:R4:W-:Y:S01]  /*6dd0*/  @!P2 LDGSTS.E.BYPASS.LTC128B.128 [R234+0x9000], desc[UR12][R58.64+0x80] ;  /* 0x090000803aeaafae */ /* 0x0009e2000b901d4c */
[----:B------:R-:W4:Y:S01]  /*6de0*/  @!P2 LDC.64 R18, c[0x0][0x218] ;  /* 0x00008600ff12ab82 */ /* 0x000f220000000a00 */
[C---:B-----5:R-:W-:Y:S02]  /*6df0*/  @!P4 LEA R52, P1, R20.reuse, R16, 0x1 ;  /* 0x000000101434c211 */ /* 0x060fe400078208ff */
[----:B------:R2:W-:Y:S02]  /*6e00*/  @P4 STS.128 [R234+0x5800], RZ ;  /* 0x005800ffea004388 */ /* 0x0005e40000000c00 */
        /* <DEDUP_REMOVED lines=88> */
.L_x_3661:
[----:B------:R-:W-:Y:S05]  /*7390*/  BSYNC B0 ;  /* 0x0000000000007941 */ /* 0x000fea0003800000 */
.L_x_3660:
[----:B------:R-:W0:Y:S01]  /*73a0*/  LDGDEPBAR ;  /* 0x00000000000079af */ /* 0x000e220000000000 */
[----:B------:R-:W-:-:S04]  /*73b0*/  IADD3 R190, P1, R29, R190, RZ ;  /* 0x000000be1dbe7210 */ /* 0x000fc80007f3e0ff */
[----:B------:R-:W-:-:S09]  /*73c0*/  IADD3.X R191, R2, R191, RZ, P1, !PT ;  /* 0x000000bf02bf7210 */ /* 0x000fd20000ffe4ff */
.L_x_3657:
        /* <DEDUP_REMOVED lines=99> */
[----:B------:R-:W-:Y:S01]  /*7a00*/  LDSM.16.MT88.4 R28, [R216+0x10000] ;  /* 0x01000000d81c783b */ /* 0x000fe20000004200 */
[--C-:B------:R-:W-:Y:S01]  /*7a10*/  FFMA.FTZ R48, R46, UR10, -R137.reuse ;  /* 0x0000000a2e307c23 */ /* 0x100fe20008010889 */
[----:B------:R-:W1:Y:S01]  /*7a20*/  MUFU.EX2 R63, R63 ;  /* 0x0000003f003f7308 */ /* 0x000e620000000800 */
        /* <DEDUP_REMOVED lines=10> */
[----:B------:R-:W2:Y:S01]  /*7ad0*/  LDSM.16.MT88.4 R8, [R218+0xc800] ;  /* 0x00c80000da08783b */ /* 0x000ea20000004200 */
[--C-:B------:R-:W-:Y:S01]  /*7ae0*/  FFMA.FTZ R45, R44, UR10, -R137.reuse ;  /* 0x0000000a2c2d7c23 */ /* 0x100fe20008010889 */
[--C-:B------:R-:W-:Y:S01]  /*7af0*/  FFMA.FTZ R46, R43, UR10, -R66.reuse ;  /* 0x0000000a2b2e7c23 */ /* 0x100fe20008010842 */
[--C-:B------:R-:W-:Y:S01]  /*7b00*/  FFMA.FTZ R47, R172, UR10, -R137.reuse ;  /* 0x0000000aac2f7c23 */ /* 0x100fe20008010889 */
[----:B------:R-:W4:Y:S01]  /*7b10*/  LDSM.16.MT88.4 R4, [R220+0x10800] ;  /* 0x01080000dc04783b */ /* 0x000f220000004200 */
[----:B------:R-:W5:Y:S01]  /*7b20*/  MUFU.EX2 R58, R58 ;  /* 0x0000003a003a7308 */ /* 0x000f620000000800 */
[----:B-1----:R-:W-:Y:S01]  /*7b30*/  F2FP.F16.F32.PACK_AB R112, R63, R64 ;  /* 0x000000403f70723e */ /* 0x002fe200000000ff */
[--C-:B------:R-:W-:Y:S01]  /*7b40*/  FFMA.FTZ R42, R42, UR10, -R137.reuse ;  /* 0x0000000a2a2a7c23 */ /* 0x100fe20008010889 */
[----:B------:R-:W-:Y:S01]  /*7b50*/  LDSM.16.MT88.4 R20, [R216+0xc800] ;  /* 0x00c80000d814783b */ /* 0x000fe20000004200 */
        /* <DEDUP_REMOVED lines=29> */
[----:B-1----:R-:W-:Y:S01]  /*7d30*/  F2FP.F16.F32.PACK_AB R113, R62, R61 ;  /* 0x0000003d3e71723e */ /* 0x002fe200000000ff */
        /* <DEDUP_REMOVED lines=14> */
[----:B------:R-:W1:Y:S01]  /*7e20*/  MUFU.EX2 R54, R54 ;  /* 0x0000003600367308 */ /* 0x000e620000000800 */
[----:B-----5:R-:W-:Y:S01]  /*7e30*/  F2FP.F16.F32.PACK_AB R115, R57, R60 ;  /* 0x0000003c3973723e */ /* 0x020fe200000000ff */
[----:B------:R-:W-:Y:S01]  /*7e40*/  FFMA.FTZ R246, R65, UR10, -R66 ;  /* 0x0000000a41f67c23 */ /* 0x000fe20008010842 */
[----:B------:R-:W-:Y:S01]  /*7e50*/  FADD.FTZ R64, R64, R63 ;  /* 0x0000003f40407221 */ /* 0x000fe20000010000 */
[----:B------:R-:W-:Y:S01]  /*7e60*/  FADD.FTZ R61, R61, R62 ;  /* 0x0000003e3d3d7221 */ /* 0x000fe20000010000 */
[----:B------:R-:W-:-:S02]  /*7e70*/  LEA R244, P1, R190, UR8, 0x1 ;  /* 0x00000008bef47c11 */ /* 0x000fc4000f8208ff */
[----:B------:R-:W-:Y:S01]  /*7e80*/  FADD.FTZ R59, R59, R64 ;  /* 0x000000403b3b7221 */ /* 0x000fe20000010000 */
[C---:B------:R-:W-:Y:S01]  /*7e90*/  HMMA.16816.F32 R68, R112.reuse, R72, RZ ;  /* 0x000000487044723c */ /* 0x040fe200000018ff */
[----:B------:R-:W-:Y:S01]  /*7ea0*/  MUFU.EX2 R53, R53 ;  /* 0x0000003500357308 */ /* 0x000fe20000000800 */
[----:B------:R-:W-:Y:S01]  /*7eb0*/  FADD.FTZ R60, R60, R61 ;  /* 0x0000003d3c3c7221 */ /* 0x000fe20000010000 */
[----:B------:R-:W-:Y:S01]  /*7ec0*/  FADD.FTZ R58, R58, R59 ;  /* 0x0000003b3a3a7221 */ /* 0x000fe20000010000 */
[----:B------:R-:W-:Y:S02]  /*7ed0*/  LEA.HI.X R245, R190, UR9, R191, 0x1, P1 ;  /* 0x00000009bef57c11 */ /* 0x000fe400088f0cbf */
[C---:B------:R-:W-:Y:S01]  /*7ee0*/  HMMA.16816.F32 R72, R112.reuse, R74, RZ ;  /* 0x0000004a7048723c */ /* 0x040fe200000018ff */
[----:B------:R-:W-:Y:S02]  /*7ef0*/  FADD.FTZ R57, R57, R60 ;  /* 0x0000003c39397221 */ /* 0x000fe40000010000 */
[----:B------:R-:W5:Y:S01]  /*7f00*/  MUFU.EX2 R50, R50 ;  /* 0x0000003200327308 */ /* 0x000f620000000800 */
[C---:B-1----:R-:W-:Y:S01]  /*7f10*/  F2FP.F16.F32.PACK_AB R12, R54.reuse, R55 ;  /* 0x00000037360c723e */ /* 0x042fe200000000ff */
[----:B------:R-:W-:Y:S01]  /*7f20*/  FADD.FTZ R55, R55, R58 ;  /* 0x0000003a37377221 */ /* 0x000fe20000010000 */
[----:B------:R-:W-:Y:S03]  /*7f30*/  HMMA.16816.F32 R128, R112, R124, RZ ;  /* 0x0000007c7080723c */ /* 0x000fe600000018ff */
[----:B------:R-:W-:-:S02]  /*7f40*/  FADD.FTZ R54, R54, R55 ;  /* 0x0000003736367221 */ /* 0x000fc40000010000 */
[----:B------:R-:W-:Y:S01]  /*7f50*/  MUFU.EX2 R56, R56 ;  /* 0x0000003800387308 */ /* 0x000fe20000000800 */
[C---:B------:R-:W-:Y:S06]  /*7f60*/  HMMA.16816.F32 R76, R112.reuse, R80, RZ ;  /* 0x00000050704c723c */ /* 0x040fec00000018ff */
        /* <DEDUP_REMOVED lines=8> */
[----:B------:R-:W5:Y:S01]  /*7ff0*/  MUFU.EX2 R49, R49 ;  /* 0x0000003100317308 */ /* 0x000f620000000800 */
[----:B-1----:R-:W-:Y:S01]  /*8000*/  F2FP.F16.F32.PACK_AB R13, R51, R56 ;  /* 0x00000038330d723e */ /* 0x002fe200000000ff */
[----:B------:R-:W-:Y:S01]  /*8010*/  HMMA.16816.F32 R100, R112, R104, RZ ;  /* 0x000000687064723c */ /* 0x000fe200000018ff */
[----:B------:R-:W-:-:S04]  /*8020*/  FADD.FTZ R56, R56, R57 ;  /* 0x0000003938387221 */ /* 0x000fc80000010000 */
[----:B------:R-:W-:Y:S01]  /*8030*/  FADD.FTZ R51, R51, R56 ;  /* 0x0000003833337221 */ /* 0x000fe20000010000 */
[C---:B------:R-:W-:Y:S01]  /*8040*/  HMMA.16816.F32 R96, R112.reuse, R98, RZ ;  /* 0x000000627060723c */ /* 0x040fe200000018ff */
[----:B------:R-:W-:Y:S05]  /*8050*/  MUFU.EX2 R48, R48 ;  /* 0x0000003000307308 */ /* 0x000fea0000000800 */
[----:B------:R-:W-:Y:S01]  /*8060*/  HMMA.16816.F32 R104, R112, R106, RZ ;  /* 0x0000006a7068723c */ /* 0x000fe200000018ff */
[----:B-----5:R-:W-:Y:S02]  /*8070*/  F2FP.F16.F32.PACK_AB R15, R49, R52 ;  /* 0x00000034310f723e */ /* 0x020fe400000000ff */
[----:B------:R-:W1:Y:S01]  /*8080*/  MUFU.EX2 R47, R47 ;  /* 0x0000002f002f7308 */ /* 0x000e620000000800 */
[----:B------:R-:W-:-:S02]  /*8090*/  FADD.FTZ R52, R52, R51 ;  /* 0x0000003334347221 */ /* 0x000fc40000010000 */
[----:B---3--:R-:W-:Y:S02]  /*80a0*/  HMMA.16816.F32 R84, R112, R88, RZ ;  /* 0x000000587054723c */ /* 0x008fe400000018ff */
[----:B------:R-:W-:-:S04]  /*80b0*/  FADD.FTZ R49, R49, R52 ;  /* 0x0000003431317221 */ /* 0x000fc80000010000 */
[C---:B--2---:R-:W-:Y:S01]  /*80c0*/  HMMA.16816.F32 R68, R12.reuse, R8, R68 ;  /* 0x000000080c44723c */ /* 0x044fe20000001844 */
        /* <DEDUP_REMOVED lines=47> */
[----:B------:R-:W-:-:S02]  /*83c0*/  FADD.FTZ R46, R46, R49 ;  /* 0x000000312e2e7221 */ /* 0x000fc40000010000 */
[----:B------:R-:W-:Y:S02]  /*83d0*/  F2FP.F16.F32.PACK_AB R26, R42, R45 ;  /* 0x0000002d2a1a723e */ /* 0x000fe400000000ff */
[----:B------:R-:W-:Y:S01]  /*83e0*/  F2FP.F16.F32.PACK_AB R27, R39, R44 ;  /* 0x0000002c271b723e */ /* 0x000fe200000000ff */
[----:B------:R-:W-:Y:S01]  /*83f0*/  FADD.FTZ R43, R43, R46 ;  /* 0x0000002e2b2b7221 */ /* 0x000fe20000010000 */
[----:B------:R-:W-:Y:S03]  /*8400*/  MUFU.EX2 R157, R157 ;  /* 0x0000009d009d7308 */ /* 0x000fe60000000800 */
[----:B------:R-:W-:Y:S02]  /*8410*/  FADD.FTZ R44, R44, R43 ;  /* 0x0000002b2c2c7221 */ /* 0x000fe40000010000 */
[C---:B----4-:R-:W-:Y:S02]  /*8420*/  HMMA.16816.F32 R68, R24.reuse, R4, R68 ;  /* 0x000000041844723c */ /* 0x050fe40000001844 */
        /* <DEDUP_REMOVED lines=27> */
[----:B------:R-:W-:Y:S02]  /*85e0*/  MUFU.EX2 R173, R173 ;  /* 0x000000ad00ad7308 */ /* 0x000fe40000000800 */
[----:B------:R-:W-:Y:S01]  /*85f0*/  HMMA.16816.F32 R84, R24, R16, R84 ;  /* 0x000000101854723c */ /* 0x000fe20000001854 */
[----:B------:R-:W-:Y:S02]  /*8600*/  F2FP.F16.F32.PACK_AB R10, R142, R141 ;  /* 0x0000008d8e0a723e */ /* 0x000fe400000000ff */
[----:B------:R-:W-:-:S03]  /*8610*/  F2FP.F16.F32.PACK_AB R11, R149, R146 ;  /* 0x00000092950b723e */ /* 0x000fc600000000ff */
[C---:B------:R-:W-:Y:S01]  /*8620*/  HMMA.16816.F32 R88, R24.reuse, R18, R88 ;  /* 0x000000121858723c */ /* 0x040fe20000001858 */
[----:B------:R-:W2:Y:S01]  /*8630*/  LDSM.16.MT88.4 R16, [R216+0xd800] ;  /* 0x00d80000d810783b */ /* 0x000ea20000004200 */
[----:B------:R-:W-:Y:S04]  /*8640*/  MUFU.EX2 R166, R166 ;  /* 0x000000a600a67308 */ /* 0x000fe80000000800 */
[C---:B------:R-:W-:Y:S04]  /*8650*/  HMMA.16816.F32 R108, R24.reuse, R28, R108 ;  /* 0x0000001c186c723c */ /* 0x040fe8000000186c */
        /* <DEDUP_REMOVED lines=21> */
[----:B------:R-:W-:Y:S05]  /*87b0*/  LDSM.16.MT88.4 R16, [R218+0xe000] ;  /* 0x00e00000da10783b */ /* 0x000fea0000004200 */
[C---:B---3--:R-:W-:Y:S01]  /*87c0*/  HMMA.16816.F32 R92, R8.reuse, R28, R92 ;  /* 0x0000001c085c723c */ /* 0x048fe2000000185c */
[----:B------:R-:W-:Y:S05]  /*87d0*/  MUFU.EX2 R148, R148 ;  /* 0x0000009400947308 */ /* 0x000fea0000000800 */
[C---:B------:R-:W-:Y:S01]  /*87e0*/  HMMA.16816.F32 R96, R8.reuse, R30, R96 ;  /* 0x0000001e0860723c */ /* 0x040fe20000001860 */
[----:B------:R-:W2:Y:S02]  /*87f0*/  LDSM.16.MT88.4 R28, [R218+0x12000] ;  /* 0x01200000da1c783b */ /* 0x000ea40000004200 */
[----:B------:R-:W3:Y:S03]  /*8800*/  MUFU.EX2 R151, R151 ;  /* 0x0000009700977308 */ /* 0x000ee60000000800 */
[C---:B-1----:R-:W-:Y:S05]  /*8810*/  HMMA.16816.F32 R100, R8.reuse, R20, R100 ;  /* 0x000000140864723c */ /* 0x042fea0000001864 */
[----:B------:R-:W-:Y:S01]  /*8820*/  MUFU.EX2 R147, R147 ;  /* 0x0000009300937308 */ /* 0x000fe20000000800 */
[----:B------:R-:W-:Y:S01]  /*8830*/  HMMA.16816.F32 R104, R8, R22, R104 ;  /* 0x000000160868723c */ /* 0x000fe20000001868 */
[----:B------:R-:W-:-:S02]  /*8840*/  F2FP.F16.F32.PACK_AB R20, R156, R155 ;  /* 0x0000009b9c14723e */ /* 0x000fc400000000ff */
[----:B------:R-:W-:-:S03]  /*8850*/  F2FP.F16.F32.PACK_AB R21, R160, R159 ;  /* 0x0000009fa015723e */ /* 0x000fc600000000ff */
[----:B----4-:R-:W-:Y:S01]  /*8860*/  HMMA.16816.F32 R120, R8, R12, R120 ;  /* 0x0000000c0878723c */ /* 0x010fe20000001878 */
[----:B------:R-:W-:Y:S01]  /*8870*/  F2FP.F16.F32.PACK_AB R22, R158, R157 ;  /* 0x0000009d9e16723e */ /* 0x000fe200000000ff */
[----:B------:R-:W1:Y:S01]  /*8880*/  MUFU.EX2 R152, R152 ;  /* 0x0000009800987308 */ /* 0x000e620000000800 */
[----:B------:R-:W-:-:S03]  /*8890*/  F2FP.F16.F32.PACK_AB R23, R162, R161 ;  /* 0x000000a1a217723e */ /* 0x000fc600000000ff */
[C---:B------:R-:W-:Y:S01]  /*88a0*/  HMMA.16816.F32 R116, R8.reuse, R14, R116 ;  /* 0x0000000e0874723c */ /* 0x040fe20000001874 */
[----:B------:R-:W4:Y:S03]  /*88b0*/  LDSM.16.MT88.4 R12, [R217+0xe000] ;  /* 0x00e00000d90c783b */ /* 0x000f260000004200 */
[----:B------:R-:W-:Y:S02]  /*88c0*/  MUFU.EX2 R247, R247 ;  /* 0x000000f700f77308 */ /* 0x000fe40000000800 */
[C---:B------:R-:W-:Y:S06]  /*88d0*/  HMMA.16816.F32 R108, R8.reuse, R24, R108 ;  /* 0x00000018086c723c */ /* 0x040fec000000186c */
        /* <DEDUP_REMOVED lines=8> */
[----:B------:R-:W-:Y:S01]  /*8960*/  HMMA.16816.F32 R104, R20, R30, R104 ;  /* 0x0000001e1468723c */ /* 0x000fe20000001868 */
[----:B------:R-:W-:-:S02]  /*8970*/  F2FP.F16.F32.PACK_AB R28, R171, R164 ;  /* 0x000000a4ab1c723e */ /* 0x000fc400000000ff */
[----:B------:R-:W-:-:S03]  /*8980*/  F2FP.F16.F32.PACK_AB R29, R167, R166 ;  /* 0x000000a6a71d723e */ /* 0x000fc600000000ff */
[----:B----4-:R-:W-:Y:S01]  /*8990*/  HMMA.16816.F32 R76, R20, R12, R76 ;  /* 0x0000000c144c723c */ /* 0x010fe2000000184c */
[----:B------:R-:W-:Y:S02]  /*89a0*/  F2FP.F16.F32.PACK_AB R30, R173, R168 ;  /* 0x000000a8ad1e723e */ /* 0x000fe400000000ff */
[----:B------:R-:W-:-:S03]  /*89b0*/  F2FP.F16.F32.PACK_AB R31, R170, R165 ;  /* 0x000000a5aa1f723e */ /* 0x000fc600000000ff */
        /* <DEDUP_REMOVED lines=9> */
[C---:B------:R-:W-:Y:S01]  /*8a50*/  HMMA.16816.F32 R72, R20.reuse, R18, R72 ;  /* 0x000000121448723c */ /* 0x040fe20000001848 */
[----:B------:R-:W-:Y:S05]  /*8a60*/  LDSM.16.MT88.4 R16, [R220+0xe800] ;  /* 0x00e80000dc10783b */ /* 0x000fea0000004200 */
[C---:B------:R-:W-:Y:S06]  /*8a70*/  HMMA.16816.F32 R92, R20.reuse, R32, R92 ;  /* 0x00000020145c723c */ /* 0x040fec000000185c */
[----:B------:R-:W-:Y:S01]  /*8a80*/  HMMA.16816.F32 R96, R20, R34, R96 ;  /* 0x000000221460723c */ /* 0x000fe20000001860 */
[----:B------:R-:W-:Y:S05]  /*8a90*/  LDSM.16.MT88.4 R32, [R216+0x12800] ;  /* 0x01280000d820783b */ /* 0x000fea0000004200 */
[C---:B--2---:R-:W-:Y:S06]  /*8aa0*/  HMMA.16816.F32 R76, R28.reuse, R8, R76 ;  /* 0x000000081c4c723c */ /* 0x044fec000000184c */
        /* <DEDUP_REMOVED lines=9> */
[C---:B---3--:R-:W-:Y:S06]  /*8b40*/  HMMA.16816.F32 R84, R28.reuse, R4, R84 ;  /* 0x000000041c54723c */ /* 0x048fec0000001854 */
[C---:B------:R-:W-:Y:S01]  /*8b50*/  HMMA.16816.F32 R88, R28.reuse, R6, R88 ;  /* 0x000000061c58723c */ /* 0x040fe20000001858 */
[----:B------:R-:W3:Y:S05]  /*8b60*/  LDSM.16.MT88.4 R4, [R217+0xf000] ;  /* 0x00f00000d904783b */ /* 0x000eea0000004200 */
[C---:B--2---:R-:W-:Y:S06]  /*8b70*/  HMMA.16816.F32 R120, R28.reuse, R8, R120 ;  /* 0x000000081c78723c */ /* 0x044fec0000001878 */
[C---:B------:R-:W-:Y:S01]  /*8b80*/  HMMA.16816.F32 R116, R28.reuse, R10, R116 ;  /* 0x0000000a1c74723c */ /* 0x040fe20000001874 */
[----:B------:R-:W2:Y:S05]  /*8b90*/  LDSM.16.MT88.4 R8, [R220+0x13000] ;  /* 0x01300000dc08783b */ /* 0x000eaa0000004200 */
[C---:B------:R-:W-:Y:S06]  /*8ba0*/  HMMA.16816.F32 R128, R28.reuse, R16, R128 ;  /* 0x000000101c80723c */ /* 0x040fec0000001880 */
[C---:B------:R-:W-:Y:S01]  /*8bb0*/  HMMA.16816.F32 R124, R28.reuse, R18, R124 ;  /* 0x000000121c7c723c */ /* 0x040fe2000000187c */
[----:B------:R-:W2:Y:S05]  /*8bc0*/  LDSM.16.MT88.4 R16, [R218+0xf000] ;  /* 0x00f00000da10783b */ /* 0x000eaa0000004200 */
[C---:B----4-:R-:W-:Y:S06]  /*8bd0*/  HMMA.16816.F32 R92, R28.reuse, R20, R92 ;  /* 0x000000141c5c723c */ /* 0x050fec000000185c */
[C---:B------:R-:W-:Y:S01]  /*8be0*/  HMMA.16816.F32 R96, R28.reuse, R22, R96 ;  /* 0x000000161c60723c */ /* 0x040fe20000001860 */
[----:B------:R-:W-:Y:S05]  /*8bf0*/  LDSM.16.MT88.4 R20, [R216+0xf000] ;  /* 0x00f00000d814783b */ /* 0x000fea0000004200 */
[C---:B-----5:R-:W-:Y:S06]  /*8c00*/  HMMA.16816.F32 R100, R28.reuse, R12, R100 ;  /* 0x0000000c1c64723c */ /* 0x060fec0000001864 */
[----:B------:R-:W-:Y:S01]  /*8c10*/  HMMA.16816.F32 R104, R28, R14, R104 ;  /* 0x0000000e1c68723c */ /* 0x000fe20000001868 */
[----:B------:R-:W-:-:S02]  /*8c20*/  F2FP.F16.F32.PACK_AB R12, R163, R154 ;  /* 0x0000009aa30c723e */ /* 0x000fc400000000ff */
[----:B------:R-:W-:-:S03]  /*8c30*/  F2FP.F16.F32.PACK_AB R13, R151, R148 ;  /* 0x00000094970d723e */ /* 0x000fc600000000ff */
[----:B------:R-:W-:Y:S01]  /*8c40*/  HMMA.16816.F32 R108, R28, R32, R108 ;  /* 0x000000201c6c723c */ /* 0x000fe2000000186c */
[----:B------:R-:W-:Y:S02]  /*8c50*/  F2FP.F16.F32.PACK_AB R14, R169, R150 ;  /* 0x00000096a90e723e */ /* 0x000fe400000000ff */
[----:B-1----:R-:W-:-:S03]  /*8c60*/  F2FP.F16.F32.PACK_AB R15, R152, R147 ;  /* 0x00000093980f723e */ /* 0x002fc600000000ff */
        /* <DEDUP_REMOVED lines=10> */
[----:B------:R-:W1:Y:S05]  /*8d10*/  LDSM.16.MT88.4 R4, [R217+0x13000] ;  /* 0x01300000d904783b */ /* 0x000e6a0000004200 */
[C---:B--2---:R-:W-:Y:S01]  /*8d20*/  HMMA.16816.F32 R92, R12.reuse, R8, R92 ;  /* 0x000000080c5c723c */ /* 0x044fe2000000185c */
[----:B------:R-:W-:Y:S05]  /*8d30*/  MUFU.EX2 R28, R28 ;  /* 0x0000001c001c7308 */ /* 0x000fea0000000800 */
[C---:B------:R-:W-:Y:S01]  /*8d40*/  HMMA.16816.F32 R96, R12.reuse, R10, R96 ;  /* 0x0000000a0c60723c */ /* 0x040fe20000001860 */
[----:B------:R-:W2:Y:S02]  /*8d50*/  LDSM.16.MT88.4 R8, [R220+0xf800] ;  /* 0x00f80000dc08783b */ /* 0x000ea40000004200 */
[----:B------:R-:W3:Y:S03]  /*8d60*/  MUFU.EX2 R29, R29 ;  /* 0x0000001d001d7308 */ /* 0x000ee60000000800 */
[C---:B------:R-:W-:Y:S05]  /*8d70*/  HMMA.16816.F32 R128, R12.reuse, R24, R128 ;  /* 0x000000180c80723c */ /* 0x040fea0000001880 */
[----:B------:R-:W-:Y:S01]  /*8d80*/  MUFU.EX2 R30, R30 ;  /* 0x0000001e001e7308 */ /* 0x000fe20000000800 */
[C---:B------:R-:W-:Y:S01]  /*8d90*/  HMMA.16816.F32 R124, R12.reuse, R26, R124 ;  /* 0x0000001a0c7c723c */ /* 0x040fe2000000187c */
[----:B------:R-:W4:Y:S05]  /*8da0*/  LDSM.16.MT88.4 R24, [R216+0x13000] ;  /* 0x01300000d818783b */ /* 0x000f2a0000004200 */
[C---:B------:R-:W-:Y:S01]  /*8db0*/  HMMA.16816.F32 R68, R12.reuse, R16, R68 ;  /* 0x000000100c44723c */ /* 0x040fe20000001844 */
[----:B------:R-:W5:Y:S05]  /*8dc0*/  MUFU.EX2 R31, R31 ;  /* 0x0000001f001f7308 */ /* 0x000f6a0000000800 */
[C---:B------:R-:W-:Y:S01]  /*8dd0*/  HMMA.16816.F32 R72, R12.reuse, R18, R72 ;  /* 0x000000120c48723c */ /* 0x040fe20000001848 */
[----:B------:R-:W4:Y:S02]  /*8de0*/  LDSM.16.MT88.4 R16, [R218+0x13000] ;  /* 0x01300000da10783b */ /* 0x000f240000004200 */
[----:B------:R-:W2:Y:S03]  /*8df0*/  MUFU.EX2 R33, R33 ;  /* 0x0000002100217308 */ /* 0x000ea60000000800 */
[C---:B-1----:R-:W-:Y:S06]  /*8e00*/  HMMA.16816.F32 R120, R12.reuse, R4, R120 ;  /* 0x000000040c78723c */ /* 0x042fec0000001878 */
[----:B------:R-:W-:Y:S01]  /*8e10*/  HMMA.16816.F32 R116, R12, R6, R116 ;  /* 0x000000060c74723c */ /* 0x000fe20000001874 */
[----:B---3--:R-:W-:-:S02]  /*8e20*/  F2FP.F16.F32.PACK_AB R4, R29, R28 ;  /* 0x0000001c1d04723e */ /* 0x008fc400000000ff */
[----:B-----5:R-:W-:-:S03]  /*8e30*/  F2FP.F16.F32.PACK_AB R5, R32, R31 ;  /* 0x0000001f2005723e */ /* 0x020fc600000000ff */
[----:B------:R-:W-:Y:S01]  /*8e40*/  HMMA.16816.F32 R84, R12, R20, R84 ;  /* 0x000000140c54723c */ /* 0x000fe20000001854 */
[----:B------:R-:W-:Y:S02]  /*8e50*/  F2FP.F16.F32.PACK_AB R6, R247, R30 ;  /* 0x0000001ef706723e */ /* 0x000fe400000000ff */
[----:B--2---:R-:W-:-:S03]  /*8e60*/  F2FP.F16.F32.PACK_AB R7, R246, R33 ;  /* 0x00000021f607723e */ /* 0x004fc600000000ff */
[----:B------:R-:W-:Y:S01]  /*8e70*/  HMMA.16816.F32 R88, R12, R22, R88 ;  /* 0x000000160c58723c */ /* 0x000fe20000001858 */
[----:B------:R-:W1:Y:S05]  /*8e80*/  LDSM.16.MT88.4 R20, [R218+0xf800] ;  /* 0x00f80000da14783b */ /* 0x000e6a0000004200 */
[C---:B------:R-:W-:Y:S06]  /*8e90*/  HMMA.16816.F32 R128, R4.reuse, R8, R128 ;  /* 0x000000080480723c */ /* 0x040fec0000001880 */
[----:B------:R-:W-:Y:S01]  /*8ea0*/  HMMA.16816.F32 R124, R4, R10, R124 ;  /* 0x0000000a047c723c */ /* 0x000fe2000000187c */
[----:B------:R-:W2:Y:S05]  /*8eb0*/  LDSM.16.MT88.4 R8, [R220+0x13800] ;  /* 0x01380000dc08783b */ /* 0x000eaa0000004200 */
[C---:B----4-:R-:W-:Y:S06]  /*8ec0*/  HMMA.16816.F32 R108, R12.reuse, R24, R108 ;  /* 0x000000180c6c723c */ /* 0x050fec000000186c */
[----:B------:R-:W-:Y:S01]  /*8ed0*/  HMMA.16816.F32 R100, R12, R16, R100 ;  /* 0x000000100c64723c */ /* 0x000fe20000001864 */
[----:B------:R-:W-:Y:S01]  /*8ee0*/  FADD.FTZ R24, R48, R53 ;  /* 0x0000003530187221 */ /* 0x000fe20000010000 */
[----:B------:R-:W-:-:S03]  /*8ef0*/  FADD.FTZ R25, R143, R44 ;  /* 0x0000002c8f197221 */ /* 0x000fc60000010000 */
[----:B------:R-:W-:Y:S01]  /*8f00*/  FADD.FTZ R24, R47, R24 ;  /* 0x000000182f187221 */ /* 0x000fe20000010000 */
[----:B------:R-:W-:Y:S01]  /*8f10*/  HMMA.16816.F32 R104, R12, R18, R104 ;  /* 0x000000120c68723c */ /* 0x000fe20000001868 */
[----:B------:R-:W3:Y:S01]  /*8f20*/  LDSM.16.MT88.4 R16, [R217+0xf800] ;  /* 0x00f80000d910783b */ /* 0x000ee20000004200 */
[----:B------:R-:W-:Y:S01]  /*8f30*/  FADD.FTZ R25, R144, R25 ;  /* 0x0000001990197221 */ /* 0x000fe20000010000 */
[----:B------:R-:W-:-:S03]  /*8f40*/  FADD.FTZ R45, R45, R24 ;  /* 0x000000182d2d7221 */ /* 0x000fc60000010000 */
[----:B------:R-:W-:Y:S01]  /*8f50*/  HMMA.16816.F32 R112, R12, R26, R112 ;  /* 0x0000001a0c70723c */ /* 0x000fe20000001870 */
[----:B------:R-:W4:Y:S01]  /*8f60*/  LDSM.16.MT88.4 R12, [R216+0xf800] ;  /* 0x00f80000d80c783b */ /* 0x000f220000004200 */
        /* <DEDUP_REMOVED lines=9> */
[----:B------:R-:W-:Y:S01]  /*9000*/  HMMA.16816.F32 R72, R4, R22, R72 ;  /* 0x000000160448723c */ /* 0x000fe20000001848 */
[----:B------:R-:W1:Y:S01]  /*9010*/  LDSM.16.MT88.4 R20, [R218+0x13800] ;  /* 0x01380000da14783b */ /* 0x000e620000004200 */
[----:B------:R-:W-:-:S04]  /*9020*/  FADD.FTZ R142, R142, R141 ;  /* 0x0000008d8e8e7221 */ /* 0x000fc80000010000 */
[----:B------:R-:W-:Y:S01]  /*9030*/  FADD.FTZ R155, R155, R142 ;  /* 0x0000008e9b9b7221 */ /* 0x000fe20000010000 */
[----:B--2---:R-:W-:Y:S03]  /*9040*/  HMMA.16816.F32 R92, R4, R8, R92 ;  /* 0x00000008045c723c */ /* 0x004fe6000000185c */
[----:B------:R-:W-:-:S03]  /*9050*/  FADD.FTZ R156, R156, R155 ;  /* 0x0000009b9c9c7221 */ /* 0x000fc60000010000 */
        /* <DEDUP_REMOVED lines=8> */
[----:B------:R-:W-:Y:S01]  /*90e0*/  HMMA.16816.F32 R80, R4, R18, R80 ;  /* 0x000000120450723c */ /* 0x000fe20000001850 */
[----:B------:R-:W2:Y:S01]  /*90f0*/  LDSM.16.MT88.4 R16, [R217+0x13800] ;  /* 0x01380000d910783b */ /* 0x000ea20000004200 */
[----:B------:R-:W-:Y:S01]  /*9100*/  FADD.FTZ R171, R171, R164 ;  /* 0x000000a4abab7221 */ /* 0x000fe20000010000 */
[----:B------:R-:W-:-:S03]  /*9110*/  FADD.FTZ R166, R167, R166 ;  /* 0x000000a6a7a67221 */ /* 0x000fc60000010000 */
[----:B----4-:R-:W-:Y:S01]  /*9120*/  HMMA.16816.F32 R84, R4, R12, R84 ;  /* 0x0000000c0454723c */ /* 0x010fe20000001854 */
[----:B------:R-:W-:Y:S01]  /*9130*/  FADD.FTZ R168, R168, R171 ;  /* 0x000000aba8a87221 */ /* 0x000fe20000010000 */
[----:B------:R-:W-:-:S03]  /*9140*/  FADD.FTZ R165, R165, R166 ;  /* 0x000000a6a5a57221 */ /* 0x000fc60000010000 */
[----:B------:R-:W-:Y:S01]  /*9150*/  FADD.FTZ R173, R173, R168 ;  /* 0x000000a8adad7221 */ /* 0x000fe20000010000 */
[----:B------:R-:W-:Y:S01]  /*9160*/  HMMA.16816.F32 R88, R4, R14, R88 ;  /* 0x0000000e0458723c */ /* 0x000fe20000001858 */
[----:B------:R-:W3:Y:S01]  /*9170*/  LDSM.16.MT88.4 R12, [R216+0x13800] ;  /* 0x01380000d80c783b */ /* 0x000ee20000004200 */
        /* <DEDUP_REMOVED lines=20> */
[C---:B------:R-:W-:Y:S06]  /*92c0*/  HMMA.16816.F32 R116, R4.reuse, R18, R116 ;  /* 0x000000120474723c */ /* 0x040fec0000001874 */
[C---:B---3--:R-:W-:Y:S06]  /*92d0*/  HMMA.16816.F32 R108, R4.reuse, R12, R108 ;  /* 0x0000000c046c723c */ /* 0x048fec000000186c */
        /* <DEDUP_REMOVED lines=18> */
[----:B------:R-:W-:-:S02]  /*9400*/  ISETP.GE.AND P1, PT, R6, RZ, PT ;  /* 0x000000ff0600720c */ /* 0x000fc40003f26270 */
        /* <DEDUP_REMOVED lines=48> */
.L_x_3663:
[----:B------:R-:W-:-:S04]  /*9710*/  LEA R9, -R186, RZ, 0x7 ;  /* 0x000000ffba097211 */ /* 0x000fc800078e39ff */
[----:B------:R-:W-:-:S07]  /*9720*/  SHF.R.S32.HI R4, RZ, 0x1f, R9 ;  /* 0x0000001fff047819 */ /* 0x000fce0000011409 */
.L_x_3664:
        /* <DEDUP_REMOVED lines=83> */
[----:B------:R-:W-:-:S02]  /*9c60*/  @!P1 IADD3 R6, P5, R9, R40, RZ ;  /* 0x0000002809069210 */ /* 0x000fc40007fbe0ff */
[----:B------:R-:W-:Y:S01]  /*9c70*/  @!P2 LEA R32, P6, R9, R188, 0x1 ;  /* 0x000000bc0920a211 */ /* 0x000fe200078c08ff */
        /* <DEDUP_REMOVED lines=66> */
[----:B------:R-:W3:Y:S04]  /*a0a0*/  LDSM.16.M88.4 R40, [R225+0x5800] ;  /* 0x00580000e128783b */ /* 0x000ee80000000200 */
[----:B-1----:R-:W1:Y:S04]  /*a0b0*/  LDSM.16.M88.4 R32, [R225+0x6000] ;  /* 0x00600000e120783b */ /* 0x002e680000000200 */
[----:B------:R-:W1:Y:S04]  /*a0c0*/  LDSM.16.M88.4 R24, [R225+0x6800] ;  /* 0x00680000e118783b */ /* 0x000e680000000200 */
[----:B------:R-:W1:Y:S04]  /*a0d0*/  LDSM.16.M88.4 R16, [R225+0x7000] ;  /* 0x00700000e110783b */ /* 0x000e680000000200 */
[----:B--2---:R-:W2:Y:S04]  /*a0e0*/  LDSM.16.M88.4 R4, [R225+0x7800] ;  /* 0x00780000e104783b */ /* 0x004ea80000000200 */
[----:B------:R-:W-:Y:S04]  /*a0f0*/  LDSM.16.M88.4 R136, [R224] ;  /* 0x00000000e088783b */ /* 0x000fe80000000200 */
[----:B------:R-:W2:Y:S04]  /*a100*/  LDSM.16.M88.4 R176, [R223] ;  /* 0x00000000dfb0783b */ /* 0x000ea80000000200 */
[----:B------:R-:W2:Y:S01]  /*a110*/  LDSM.16.M88.4 R168, [R215] ;  /* 0x00000000d7a8783b */ /* 0x000ea20000000200 */
[C---:B----4-:R-:W-:Y:S03]  /*a120*/  HMMA.16816.F32 R132, R172.reuse, R64, RZ ;  /* 0x00000040ac84723c */ /* 0x050fe600000018ff */
[----:B------:R-:W4:Y:S03]  /*a130*/  LDSM.16.M88.4 R164, [R214] ;  /* 0x00000000d6a4783b */ /* 0x000f260000000200 */
[C---:B-----5:R-:W-:Y:S01]  /*a140*/  HMMA.16816.F32 R60, R172.reuse, R56, RZ ;  /* 0x00000038ac3c723c */ /* 0x060fe200000018ff */
[----:B------:R-:W5:Y:S04]  /*a150*/  LDSM.16.M88.4 R160, [R213] ;  /* 0x00000000d5a0783b */ /* 0x000f680000000200 */
[----:B------:R-:W5:Y:S01]  /*a160*/  LDSM.16.M88.4 R156, [R212] ;  /* 0x00000000d49c783b */ /* 0x000f620000000200 */
[C---:B---3--:R-:W-:Y:S03]  /*a170*/  HMMA.16816.F32 R52, R172.reuse, R48, RZ ;  /* 0x00000030ac34723c */ /* 0x048fe600000018ff */
[----:B------:R-:W3:Y:S03]  /*a180*/  LDSM.16.M88.4 R152, [R211] ;  /* 0x00000000d398783b */ /* 0x000ee60000000200 */
[C---:B------:R-:W-:Y:S01]  /*a190*/  HMMA.16816.F32 R64, R172.reuse, R66, RZ ;  /* 0x00000042ac40723c */ /* 0x040fe200000018ff */
[----:B------:R-:W3:Y:S04]  /*a1a0*/  LDSM.16.M88.4 R148, [R210] ;  /* 0x00000000d294783b */ /* 0x000ee80000000200 */
[----:B------:R-:W-:Y:S01]  /*a1b0*/  LDSM.16.M88.4 R140, [R222] ;  /* 0x00000000de8c783b */ /* 0x000fe20000000200 */
[C---:B------:R-:W-:Y:S03]  /*a1c0*/  HMMA.16816.F32 R56, R172.reuse, R58, RZ ;  /* 0x0000003aac38723c */ /* 0x040fe600000018ff */
[----:B------:R-:W3:Y:S03]  /*a1d0*/  LDSM.16.M88.4 R8, [R219+0x4000] ;  /* 0x00400000db08783b */ /* 0x000ee60000000200 */
[C---:B------:R-:W-:Y:S01]  /*a1e0*/  HMMA.16816.F32 R48, R172.reuse, R50, RZ ;  /* 0x00000032ac30723c */ /* 0x040fe200000018ff */
[----:B------:R-:W-:Y:S04]  /*a1f0*/  LDSM.16.M88.4 R144, [R209] ;  /* 0x00000000d190783b */ /* 0x000fe80000000200 */
[----:B------:R-:W-:Y:S01]  /*a200*/  LDSM.16.M88.4 R180, [R200] ;  /* 0x00000000c8b4783b */ /* 0x000fe20000000200 */
[C---:B------:R-:W-:Y:S03]  /*a210*/  HMMA.16816.F32 R44, R172.reuse, R40, RZ ;  /* 0x00000028ac2c723c */ /* 0x040fe600000018ff */
[----:B------:R-:W0:Y:S03]  /*a220*/  LDGDEPBAR ;  /* 0x00000000000079af */ /* 0x000e260000000000 */
[C---:B-1----:R-:W-:Y:S06]  /*a230*/  HMMA.16816.F32 R36, R172.reuse, R32, RZ ;  /* 0x00000020ac24723c */ /* 0x042fec00000018ff */
        /* <DEDUP_REMOVED lines=28> */
[----:B------:R-:W-:Y:S01]  /*a400*/  HMMA.16816.F32 R16, R136, R150, R16 ;  /* 0x000000968810723c */ /* 0x000fe20000001810 */
[----:B------:R-:W-:Y:S05]  /*a410*/  LDSM.16.M88.4 R148, [R221] ;  /* 0x00000000dd94783b */ /* 0x000fea0000000200 */
[C---:B------:R-:W-:Y:S06]  /*a420*/  HMMA.16816.F32 R132, R140.reuse, R8, R132 ;  /* 0x000000088c84723c */ /* 0x040fec0000001884 */
[C---:B------:R-:W-:Y:S01]  /*a430*/  HMMA.16816.F32 R64, R140.reuse, R10, R64 ;  /* 0x0000000a8c40723c */ /* 0x040fe20000001840 */
[----:B------:R-:W3:Y:S05]  /*a440*/  LDSM.16.M88.4 R8, [R208+0x800] ;  /* 0x00080000d008783b */ /* 0x000eea0000000200 */
[C---:B-1----:R-:W-:Y:S06]  /*a450*/  HMMA.16816.F32 R60, R140.reuse, R4, R60 ;  /* 0x000000048c3c723c */ /* 0x042fec000000183c */
[----:B------:R-:W-:Y:S01]  /*a460*/  HMMA.16816.F32 R56, R140, R6, R56 ;  /* 0x000000068c38723c */ /* 0x000fe20000001838 */
[----:B------:R-:W1:Y:S05]  /*a470*/  LDSM.16.M88.4 R4, [R208+0x1000] ;  /* 0x00100000d004783b */ /* 0x000e6a0000000200 */
[C---:B------:R-:W-:Y:S06]  /*a480*/  HMMA.16816.F32 R12, R136.reuse, R144, R12 ;  /* 0x00000090880c723c */ /* 0x040fec000000180c */
[----:B------:R-:W-:Y:S01]  /*a490*/  HMMA.16816.F32 R172, R136, R146, R172 ;  /* 0x0000009288ac723c */ /* 0x000fe200000018ac */
[----:B------:R-:W1:Y:S04]  /*a4a0*/  LDSM.16.M88.4 R144, [R219+0x7800] ;  /* 0x00780000db90783b */ /* 0x000e680000000200 */
[----:B------:R-:W1:Y:S01]  /*a4b0*/  LDSM.16.M88.4 R136, [R208] ;  /* 0x00000000d088783b */ /* 0x000e620000000200 */
[C---:B--2---:R-:W-:Y:S06]  /*a4c0*/  HMMA.16816.F32 R52, R140.reuse, R168, R52 ;  /* 0x000000a88c34723c */ /* 0x044fec0000001834 */
        /* <DEDUP_REMOVED lines=11> */
[C---:B---3--:R-:W-:Y:S06]  /*a580*/  HMMA.16816.F32 R20, R140.reuse, R152, R20 ;  /* 0x000000988c14723c */ /* 0x048fec0000001814 */
[----:B------:R-:W-:Y:S01]  /*a590*/  HMMA.16816.F32 R16, R140, R154, R16 ;  /* 0x0000009a8c10723c */ /* 0x000fe20000001810 */
[----:B------:R-:W3:Y:S05]  /*a5a0*/  LDSM.16.M88.4 R152, [R208+0x3800] ;  /* 0x00380000d098783b */ /* 0x000eea0000000200 */
        /* <DEDUP_REMOVED lines=9> */
[----:B------:R-:W-:Y:S01]  /*a640*/  LDSM.16.M88.4 R140, [R225+0x8800] ;  /* 0x00880000e18c783b */ /* 0x000fe20000000200 */
[C---:B------:R-:W-:Y:S06]  /*a650*/  HMMA.16816.F32 R132, R148.reuse, R136, R132 ;  /* 0x000000889484723c */ /* 0x040fec0000001884 */
        /* <DEDUP_REMOVED lines=14> */
[C---:B---3--:R-:W-:Y:S06]  /*a740*/  HMMA.16816.F32 R12, R148.reuse, R152, R12 ;  /* 0x00000098940c723c */ /* 0x048fec000000180c */
[----:B------:R-:W-:Y:S01]  /*a750*/  HMMA.16816.F32 R172, R148, R154, R172 ;  /* 0x0000009a94ac723c */ /* 0x000fe200000018ac */
[----:B------:R-:W3:Y:S04]  /*a760*/  LDSM.16.M88.4 R152, [R207] ;  /* 0x00000000cf98783b */ /* 0x000ee80000000200 */
[----:B------:R-:W-:Y:S01]  /*a770*/  LDSM.16.M88.4 R148, [R206] ;  /* 0x00000000ce94783b */ /* 0x000fe20000000200 */
[C---:B------:R-:W-:Y:S06]  /*a780*/  HMMA.16816.F32 R44, R156.reuse, R8, R44 ;  /* 0x000000089c2c723c */ /* 0x040fec000000182c */
[C---:B------:R-:W-:Y:S01]  /*a790*/  HMMA.16816.F32 R40, R156.reuse, R10, R40 ;  /* 0x0000000a9c28723c */ /* 0x040fe20000001828 */
[----:B------:R-:W3:Y:S05]  /*a7a0*/  LDSM.16.M88.4 R8, [R203] ;  /* 0x00000000cb08783b */ /* 0x000eea0000000200 */
[C---:B-1----:R-:W-:Y:S06]  /*a7b0*/  HMMA.16816.F32 R36, R156.reuse, R4, R36 ;  /* 0x000000049c24723c */ /* 0x042fec0000001824 */
[C---:B------:R-:W-:Y:S01]  /*a7c0*/  HMMA.16816.F32 R32, R156.reuse, R6, R32 ;  /* 0x000000069c20723c */ /* 0x040fe20000001820 */
[----:B------:R-:W1:Y:S05]  /*a7d0*/  LDSM.16.M88.4 R4, [R202] ;  /* 0x00000000ca04783b */ /* 0x000e6a0000000200 */
[C---:B------:R-:W-:Y:S06]  /*a7e0*/  HMMA.16816.F32 R132, R156.reuse, R144, R132 ;  /* 0x000000909c84723c */ /* 0x040fec0000001884 */
[C---:B------:R-:W-:Y:S01]  /*a7f0*/  HMMA.16816.F32 R64, R156.reuse, R146, R64 ;  /* 0x000000929c40723c */ /* 0x040fe20000001840 */
[----:B------:R-:W-:Y:S05]  /*a800*/  LDSM.16.M88.4 R144, [R205] ;  /* 0x00000000cd90783b */ /* 0x000fea0000000200 */
[C---:B------:R-:W-:Y:S06]  /*a810*/  HMMA.16816.F32 R52, R156.reuse, R136, R52 ;  /* 0x000000889c34723c */ /* 0x040fec0000001834 */
        /* <DEDUP_REMOVED lines=8> */
[C---:B----4-:R-:W-:Y:S06]  /*a8a0*/  HMMA.16816.F32 R20, R156.reuse, R164, R20 ;  /* 0x000000a49c14723c */ /* 0x050fec0000001814 */
[C---:B------:R-:W-:Y:S01]  /*a8b0*/  HMMA.16816.F32 R16, R156.reuse, R166, R16 ;  /* 0x000000a69c10723c */ /* 0x040fe20000001810 */
[----:B------:R-:W2:Y:S05]  /*a8c0*/  LDSM.16.M88.4 R164, [R219+0x8000] ;  /* 0x00800000dba4783b */ /* 0x000eaa0000000200 */
[----:B-----5:R-:W-:Y:S06]  /*a8d0*/  HMMA.16816.F32 R12, R156, R160, R12 ;  /* 0x000000a09c0c723c */ /* 0x020fec000000180c */
[----:B---3--:R-:W-:Y:S06]  /*a8e0*/  HMMA.16816.F32 R132, R176, R152, R132 ;  /* 0x00000098b084723c */ /* 0x008fec0000001884 */
[----:B------:R-:W-:Y:S01]  /*a8f0*/  HMMA.16816.F32 R172, R156, R162, R172 ;  /* 0x000000a29cac723c */ /* 0x000fe200000018ac */
[----:B------:R-:W3:Y:S04]  /*a900*/  LDSM.16.M88.4 R160, [R219+0x8800] ;  /* 0x00880000dba0783b */ /* 0x000ee80000000200 */
[----:B------:R-:W-:Y:S01]  /*a910*/  LDSM.16.M88.4 R156, [R219+0x9000] ;  /* 0x00900000db9c783b */ /* 0x000fe20000000200 */
[C---:B------:R-:W-:Y:S03]  /*a920*/  HMMA.16816.F32 R64, R176.reuse, R154, R64 ;  /* 0x0000009ab040723c */ /* 0x040fe60000001840 */
[----:B------:R-:W-:Y:S03]  /*a930*/  LDSM.16.M88.4 R152, [R219+0x9800] ;  /* 0x00980000db98783b */ /* 0x000fe60000000200 */
[C---:B------:R-:W-:Y:S06]  /*a940*/  HMMA.16816.F32 R36, R176.reuse, R8, R36 ;  /* 0x00000008b024723c */ /* 0x040fec0000001824 */
[C---:B------:R-:W-:Y:S01]  /*a950*/  HMMA.16816.F32 R32, R176.reuse, R10, R32 ;  /* 0x0000000ab020723c */ /* 0x040fe20000001820 */
[----:B------:R-:W-:Y:S05]  /*a960*/  LDSM.16.M88.4 R8, [R221+0x2000] ;  /* 0x00200000dd08783b */ /* 0x000fea0000000200 */
[C---:B-1----:R-:W-:Y:S06]  /*a970*/  HMMA.16816.F32 R28, R176.reuse, R4, R28 ;  /* 0x00000004b01c723c */ /* 0x042fec000000181c */
[C---:B------:R-:W-:Y:S01]  /*a980*/  HMMA.16816.F32 R24, R176.reuse, R6, R24 ;  /* 0x00000006b018723c */ /* 0x040fe20000001818 */
[----:B------:R-:W1:Y:S05]  /*a990*/  LDSM.16.M88.4 R4, [R208+0x4000] ;  /* 0x00400000d004783b */ /* 0x000e6a0000000200 */
[C---:B------:R-:W-:Y:S06]  /*a9a0*/  HMMA.16816.F32 R60, R176.reuse, R148, R60 ;  /* 0x00000094b03c723c */ /* 0x040fec000000183c */
[C---:B------:R-:W-:Y:S06]  /*a9b0*/  HMMA.16816.F32 R20, R176.reuse, R136, R20 ;  /* 0x00000088b014723c */ /* 0x040fec0000001814 */
[C---:B------:R-:W-:Y:S01]  /*a9c0*/  HMMA.16816.F32 R16, R176.reuse, R138, R16 ;  /* 0x0000008ab010723c */ /* 0x040fe20000001810 */
[----:B------:R-:W4:Y:S05]  /*a9d0*/  LDSM.16.M88.4 R136, [R219+0xb800] ;  /* 0x00b80000db88783b */ /* 0x000f2a0000000200 */
        /* <DEDUP_REMOVED lines=8> */
[----:B------:R-:W-:Y:S06]  /*aa60*/  HMMA.16816.F32 R12, R176, R180, R12 ;  /* 0x000000b4b00c723c */ /* 0x000fec000000180c */
[----:B--2---:R-:W-:Y:S06]  /*aa70*/  HMMA.16816.F32 R132, R168, R164, R132 ;  /* 0x000000a4a884723c */ /* 0x004fec0000001884 */
[----:B------:R-:W-:Y:S01]  /*aa80*/  HMMA.16816.F32 R176, R176, R182, R172 ;  /* 0x000000b6b0b0723c */ /* 0x000fe200000018ac */
[----:B------:R-:W2:Y:S05]  /*aa90*/  LDSM.16.M88.4 R172, [R208+0x4800] ;  /* 0x00480000d0ac783b */ /* 0x000eaa0000000200 */
[----:B------:R-:W-:Y:S01]  /*aaa0*/  HMMA.16816.F32 R64, R168, R166, R64 ;  /* 0x000000a6a840723c */ /* 0x000fe20000001840 */
[----:B------:R-:W-:-:S05]  /*aab0*/  IMAD R183, R233, 0x80, R236 ;  /* 0x00000080e9b77824 */ /* 0x000fca00078e02ec */
[----:B---3--:R-:W-:Y:S06]  /*aac0*/  HMMA.16816.F32 R60, R168, R160, R60 ;  /* 0x000000a0a83c723c */ /* 0x008fec000000183c */
[----:B-1----:R-:W-:Y:S06]  /*aad0*/  HMMA.16816.F32 R132, R8, R4, R132 ;  /* 0x000000040884723c */ /* 0x002fec0000001884 */
[----:B------:R-:W-:Y:S06]  /*aae0*/  HMMA.16816.F32 R56, R168, R162, R56 ;  /* 0x000000a2a838723c */ /* 0x000fec0000001838 */
[----:B------:R-:W-:Y:S01]  /*aaf0*/  HMMA.16816.F32 R64, R8, R6, R64 ;  /* 0x000000060840723c */ /* 0x000fe20000001840 */
[----:B------:R-:W1:Y:S05]  /*ab00*/  LDSM.16.M88.4 R4, [R208+0x5000] ;  /* 0x00500000d004783b */ /* 0x000e6a0000000200 */
[C---:B----4-:R-:W-:Y:S06]  /*ab10*/  HMMA.16816.F32 R12, R168.reuse, R136, R12 ;  /* 0x00000088a80c723c */ /* 0x050fec000000180c */
[----:B------:R-:W-:Y:S01]  /*ab20*/  HMMA.16816.F32 R176, R168, R138, R176 ;  /* 0x0000008aa8b0723c */ /* 0x000fe200000018b0 */
[----:B------:R-:W-:-:S02]  /*ab30*/  VIADD R136, R183, 0x1 ;  /* 0x00000001b7887836 */ /* 0x000fc40000000000 */
[----:B------:R-:W-:-:S03]  /*ab40*/  VIADD R137, R183, 0x8 ;  /* 0x00000008b7897836 */ /* 0x000fc60000000000 */
[----:B--2---:R-:W-:Y:S01]  /*ab50*/  HMMA.16816.F32 R60, R8, R172, R60 ;  /* 0x000000ac083c723c */ /* 0x004fe2000000183c */
[----:B------:R-:W-:Y:S02]  /*ab60*/  I2FP.F32.S32 R138, R136 ;  /* 0x00000088008a7245 */ /* 0x000fe40000201400 */
[C---:B------:R-:W-:Y:S02]  /*ab70*/  ISETP.GE.AND P4, PT, R136.reuse, R193, PT ;  /* 0x000000c18800720c */ /* 0x040fe40003f86270 */
[----:B------:R-:W-:Y:S01]  /*ab80*/  ISETP.GE.AND P5, PT, R136, R192, PT ;  /* 0x000000c08800720c */ /* 0x000fe20003fa6270 */
[----:B------:R-:W-:Y:S01]  /*ab90*/  HMMA.16816.F32 R52, R168, R156, R52 ;  /* 0x0000009ca834723c */ /* 0x000fe20000001834 */
[CC--:B------:R-:W-:Y:S01]  /*aba0*/  FFMA.FTZ R187, R3.reuse, R138.reuse, R133 ;  /* 0x0000008a03bb7223 */ /* 0x0c0fe20000010085 */
[----:B------:R-:W-:Y:S01]  /*abb0*/  FFMA.FTZ R135, R3, R138, R135 ;  /* 0x0000008a03877223 */ /* 0x000fe20000010087 */
[----:B------:R-:W-:Y:S01]  /*abc0*/  I2FP.F32.S32 R133, R137 ;  /* 0x0000008900857245 */ /* 0x000fe20000201400 */
[----:B------:R-:W-:Y:S01]  /*abd0*/  VIADD R136, R183, 0x9 ;  /* 0x00000009b7887836 */ /* 0x000fe20000000000 */
[----:B------:R-:W-:Y:S01]  /*abe0*/  ISETP.GE.AND P3, PT, R137, R193, PT ;  /* 0x000000c18900720c */ /* 0x000fe20003f66270 */
[----:B------:R-:W-:Y:S01]  /*abf0*/  HMMA.16816.F32 R56, R8, R174, R56 ;  /* 0x000000ae0838723c */ /* 0x000fe20000001838 */
[----:B------:R-:W-:Y:S01]  /*ac00*/  FSEL R187, R187, -INF , !P4 ;  /* 0xff800000bbbb7808 */ /* 0x000fe20006000000 */
[-C--:B------:R-:W-:Y:S01]  /*ac10*/  FFMA.FTZ R64, R3, R133.reuse, R64 ;  /* 0x0000008503407223 */ /* 0x080fe20000010040 */
[----:B------:R-:W-:Y:S01]  /*ac20*/  FSEL R196, R135, -INF , !P5 ;  /* 0xff80000087c47808 */ /* 0x000fe20006800000 */
[----:B------:R-:W-:Y:S01]  /*ac30*/  FFMA.FTZ R66, R3, R133, R66 ;  /* 0x0000008503427223 */ /* 0x000fe20000010042 */
[-C--:B------:R-:W-:Y:S01]  /*ac40*/  ISETP.GE.AND P6, PT, R137, R192.reuse, PT ;  /* 0x000000c08900720c */ /* 0x080fe20003fc6270 */
[----:B------:R-:W-:Y:S01]  /*ac50*/  VIADD R133, R183, 0x10 ;  /* 0x00000010b7857836 */ /* 0x000fe20000000000 */
[C---:B------:R-:W-:Y:S01]  /*ac60*/  ISETP.GE.AND P4, PT, R136.reuse, R193, PT ;  /* 0x000000c18800720c */ /* 0x040fe20003f86270 */
[----:B------:R-:W-:Y:S01]  /*ac70*/  HMMA.16816.F32 R48, R168, R158, R48 ;  /* 0x0000009ea830723c */ /* 0x000fe20000001830 */
[----:B------:R-:W-:-:S02]  /*ac80*/  ISETP.GE.AND P5, PT, R136, R192, PT ;  /* 0x000000c08800720c */ /* 0x000fc40003fa6270 */
[----:B------:R-:W-:Y:S02]  /*ac90*/  I2FP.F32.S32 R136, R136 ;  /* 0x0000008800887245 */ /* 0x000fe40000201400 */
[----:B------:R-:W-:Y:S01]  /*aca0*/  FSEL R199, R64, -INF , !P3 ;  /* 0xff80000040c77808 */ /* 0x000fe20005800000 */
[----:B------:R-:W-:Y:S01]  /*acb0*/  HMMA.16816.F32 R44, R168, R152, R44 ;  /* 0x00000098a82c723c */ /* 0x000fe2000000182c */
[----:B------:R-:W-:Y:S01]  /*acc0*/  FSEL R240, R66, -INF , !P6 ;  /* 0xff80000042f07808 */ /* 0x000fe20007000000 */
[-C--:B------:R-:W-:Y:S01]  /*acd0*/  FFMA.FTZ R197, R3, R136.reuse, R65 ;  /* 0x0000008803c57223 */ /* 0x080fe20000010041 */
[----:B------:R-:W-:Y:S01]  /*ace0*/  ISETP.GE.AND P3, PT, R133, R193, PT ;  /* 0x000000c18500720c */ /* 0x000fe20003f66270 */
[----:B------:R-:W-:Y:S01]  /*acf0*/  FFMA.FTZ R198, R3, R136, R67 ;  /* 0x0000008803c67223 */ /* 0x000fe20000010043 */
[----:B------:R-:W-:Y:S01]  /*ad00*/  ISETP.GE.AND P6, PT, R133, R192, PT ;  /* 0x000000c08500720c */ /* 0x000fe20003fc6270 */
[----:B------:R-:W2:Y:S01]  /*ad10*/  LDSM.16.M88.4 R64, [R208+0x5800] ;  /* 0x00580000d040783b */ /* 0x000ea20000000200 */
[----:B------:R-:W-:Y:S01]  /*ad20*/  I2FP.F32.S32 R133, R133 ;  /* 0x0000008500857245 */ /* 0x000fe20000201400 */
[----:B-1----:R-:W-:Y:S01]  /*ad30*/  HMMA.16816.F32 R52, R8, R4, R52 ;  /* 0x000000040834723c */ /* 0x002fe20000001834 */
[----:B------:R-:W-:Y:S01]  /*ad40*/  VIADD R136, R183, 0x11 ;  /* 0x00000011b7887836 */ /* 0x000fe20000000000 */
[----:B------:R-:W-:-:S02]  /*ad50*/  FSEL R197, R197, -INF , !P4 ;  /* 0xff800000c5c57808 */ /* 0x000fc40006000000 */
[CC--:B------:R-:W-:Y:S01]  /*ad60*/  FFMA.FTZ R60, R3.reuse, R133.reuse, R60 ;  /* 0x00000085033c7223 */ /* 0x0c0fe2000001003c */
[----:B------:R-:W-:Y:S01]  /*ad70*/  FFMA.FTZ R62, R3, R133, R62 ;  /* 0x00000085033e7223 */ /* 0x000fe2000001003e */
[----:B------:R-:W-:Y:S01]  /*ad80*/  FSEL R198, R198, -INF , !P5 ;  /* 0xff800000c6c67808 */ /* 0x000fe20006800000 */
[C---:B------:R-:W-:Y:S01]  /*ad90*/  VIADD R4, R183.reuse, 0x18 ;  /* 0x00000018b7047836 */ /* 0x040fe20000000000 */
[----:B------:R-:W-:Y:S01]  /*ada0*/  ISETP.GE.AND P4, PT, R136, R193, PT ;  /* 0x000000c18800720c */ /* 0x000fe20003f86270 */
[----:B------:R-:W-:Y:S01]  /*adb0*/  VIADD R5, R183, 0x19 ;  /* 0x00000019b7057836 */ /* 0x000fe20000000000 */
[----:B------:R-:W-:Y:S01]  /*adc0*/  FSEL R181, R60, -INF , !P3 ;  /* 0xff8000003cb57808 */ /* 0x000fe20005800000 */
[----:B------:R-:W-:Y:S01]  /*add0*/  HMMA.16816.F32 R48, R8, R6, R48 ;  /* 0x000000060830723c */ /* 0x000fe20000001830 */
[----:B------:R-:W-:Y:S02]  /*ade0*/  FSEL R60, R62, -INF , !P6 ;  /* 0xff8000003e3c7808 */ /* 0x000fe40007000000 */
[----:B------:R-:W-:-:S02]  /*adf0*/  ISETP.GE.AND P5, PT, R136, R192, PT ;  /* 0x000000c08800720c */ /* 0x000fc40003fa6270 */
[C---:B------:R-:W-:Y:S01]  /*ae00*/  ISETP.GE.AND P3, PT, R4.reuse, R193, PT ;  /* 0x000000c10400720c */ /* 0x040fe20003f66270 */
[C---:B------:R-:W-:Y:S01]  /*ae10*/  HMMA.16816.F32 R40, R168.reuse, R154, R40 ;  /* 0x0000009aa828723c */ /* 0x040fe20000001828 */
[----:B------:R-:W-:Y:S02]  /*ae20*/  ISETP.GE.AND P6, PT, R4, R192, PT ;  /* 0x000000c00400720c */ /* 0x000fe40003fc6270 */
[----:B------:R-:W-:Y:S02]  /*ae30*/  I2FP.F32.S32 R136, R136 ;  /* 0x0000008800887245 */ /* 0x000fe40000201400 */
[----:B------:R-:W-:Y:S01]  /*ae40*/  I2FP.F32.S32 R4, R4 ;  /* 0x0000000400047245 */ /* 0x000fe20000201400 */
[C---:B------:R-:W-:Y:S01]  /*ae50*/  HMMA.16816.F32 R36, R168.reuse, R148, R36 ;  /* 0x00000094a824723c */ /* 0x040fe20000001824 */
[----:B------:R-:W-:Y:S01]  /*ae60*/  I2FP.F32.S32 R62, R5 ;  /* 0x00000005003e7245 */ /* 0x000fe20000201400 */
[CC--:B------:R-:W-:Y:S01]  /*ae70*/  FFMA.FTZ R61, R3.reuse, R136.reuse, R61 ;  /* 0x00000088033d7223 */ /* 0x0c0fe2000001003d */
[C---:B------:R-:W-:Y:S01]  /*ae80*/  FFMA.FTZ R63, R3.reuse, R136, R63 ;  /* 0x00000088033f7223 */ /* 0x040fe2000001003f */
[CC--:B------:R-:W-:Y:S01]  /*ae90*/  FFMA.FTZ R175, R3.reuse, R4.reuse, R56 ;  /* 0x0000000403af7223 */ /* 0x0c0fe20000010038 */
[----:B------:R-:W-:Y:S01]  /*aea0*/  FFMA.FTZ R180, R3, R4, R58 ;  /* 0x0000000403b47223 */ /* 0x000fe2000001003a */
[----:B------:R-:W-:Y:S01]  /*aeb0*/  VIADD R4, R183, 0x20 ;  /* 0x00000020b7047836 */ /* 0x000fe20000000000 */
[----:B------:R-:W-:Y:S01]  /*aec0*/  FSEL R173, R61, -INF , !P4 ;  /* 0xff8000003dad7808 */ /* 0x000fe20006000000 */
[-C--:B------:R-:W-:Y:S01]  /*aed0*/  FFMA.FTZ R58, R3, R62.reuse, R57 ;  /* 0x0000003e033a7223 */ /* 0x080fe20000010039 */
[----:B------:R-:W-:Y:S01]  /*aee0*/  FSEL R182, R63, -INF , !P5 ;  /* 0xff8000003fb67808 */ /* 0x000fe20006800000 */
[----:B------:R-:W-:Y:S01]  /*aef0*/  FFMA.FTZ R62, R3, R62, R59 ;  /* 0x0000003e033e7223 */ /* 0x000fe2000001003b */
[----:B------:R-:W-:Y:S01]  /*af00*/  FSEL R175, R175, -INF , !P3 ;  /* 0xff800000afaf7808 */ /* 0x000fe20005800000 */
[----:B------:R-:W-:Y:S01]  /*af10*/  VIADD R56, R183, 0x21 ;  /* 0x00000021b7387836 */ /* 0x000fe20000000000 */
[----:B------:R-:W-:Y:S01]  /*af20*/  FSEL R180, R180, -INF , !P6 ;  /* 0xff800000b4b47808 */ /* 0x000fe20007000000 */
[----:B------:R-:W-:Y:S01]  /*af30*/  HMMA.16816.F32 R32, R168, R150, R32 ;  /* 0x00000096a820723c */ /* 0x000fe20000001820 */
[----:B------:R-:W-:-:S02]  /*af40*/  ISETP.GE.AND P4, PT, R5, R193, PT ;  /* 0x000000c10500720c */ /* 0x000fc40003f86270 */
[-C--:B------:R-:W-:Y:S02]  /*af50*/  ISETP.GE.AND P5, PT, R5, R192.reuse, PT ;  /* 0x000000c00500720c */ /* 0x080fe40003fa6270 */
[C---:B------:R-:W-:Y:S01]  /*af60*/  ISETP.GE.AND P3, PT, R4.reuse, R193, PT ;  /* 0x000000c10400720c */ /* 0x040fe20003f66270 */
[C---:B--2---:R-:W-:Y:S01]  /*af70*/  HMMA.16816.F32 R44, R8.reuse, R64, R44 ;  /* 0x00000040082c723c */ /* 0x044fe2000000182c */
[----:B------:R-:W-:Y:S02]  /*af80*/  ISETP.GE.AND P6, PT, R4, R192, PT ;  /* 0x000000c00400720c */ /* 0x000fe40003fc6270 */
[----:B------:R-:W-:Y:S02]  /*af90*/  I2FP.F32.S32 R57, R4 ;  /* 0x0000000400397245 */ /* 0x000fe40000201400 */
[----:B------:R-:W1:Y:S01]  /*afa0*/  LDSM.16.M88.4 R4, [R208+0x6000] ;  /* 0x00600000d004783b */ /* 0x000e620000000200 */
[----:B------:R-:W-:Y:S01]  /*afb0*/  FSEL R59, R58, -INF , !P4 ;  /* 0xff8000003a3b7808 */ /* 0x000fe20006000000 */
[----:B------:R-:W-:Y:S01]  /*afc0*/  HMMA.16816.F32 R40, R8, R66, R40 ;  /* 0x000000420828723c */ /* 0x000fe20000001828 */
        /* <DEDUP_REMOVED lines=12> */
[CC--:B------:R-:W-:Y:S01]  /*b090*/  ISETP.GE.AND P3, PT, R52.reuse, R193.reuse, PT ;  /* 0x000000c13400720c */ /* 0x0c0fe20003f66270 */
[----:B------:R-:W-:Y:S01]  /*b0a0*/  VIADD R53, R183, 0x29 ;  /* 0x00000029b7357836 */ /* 0x000fe20000000000 */
[----:B------:R-:W-:Y:S01]  /*b0b0*/  ISETP.GE.AND P6, PT, R52, R192, PT ;  /* 0x000000c03400720c */ /* 0x000fe20003fc6270 */
[C---:B------:R-:W-:Y:S01]  /*b0c0*/  HMMA.16816.F32 R24, R168.reuse, R146, R24 ;  /* 0x00000092a818723c */ /* 0x040fe20000001818 */
[----:B------:R-:W-:Y:S02]  /*b0d0*/  I2FP.F32.S32 R52, R52 ;  /* 0x0000003400347245 */ /* 0x000fe40000201400 */
[----:B------:R-:W-:Y:S02]  /*b0e0*/  FSEL R139, R139, -INF , !P4 ;  /* 0xff8000008b8b7808 */ /* 0x000fe40006000000 */
[----:B------:R-:W-:Y:S01]  /*b0f0*/  FSEL R158, R55, -INF , !P5 ;  /* 0xff800000379e7808 */ /* 0x000fe20006800000 */
[-C--:B------:R-:W-:Y:S01]  /*b100*/  FFMA.FTZ R48, R3, R52.reuse, R48 ;  /* 0x0000003403307223 */ /* 0x080fe20000010030 */
[----:B------:R-:W-:Y:S01]  /*b110*/  ISETP.GE.AND P4, PT, R53, R193, PT ;  /* 0x000000c13500720c */ /* 0x000fe20003f86270 */
[----:B------:R-:W-:Y:S01]  /*b120*/  FFMA.FTZ R50, R3, R52, R50 ;  /* 0x0000003403327223 */ /* 0x000fe20000010032 */
[----:B------:R-:W-:Y:S01]  /*b130*/  ISETP.GE.AND P5, PT, R53, R192, PT ;  /* 0x000000c03500720c */ /* 0x000fe20003fa6270 */
[C---:B------:R-:W-:Y:S01]  /*b140*/  VIADD R52, R183.reuse, 0x31 ;  /* 0x00000031b7347836 */ /* 0x040fe20000000000 */
[----:B------:R-:W-:Y:S01]  /*b150*/  I2FP.F32.S32 R54, R53 ;  /* 0x0000003500367245 */ /* 0x000fe20000201400 */
[----:B------:R-:W-:Y:S01]  /*b160*/  VIADD R53, R183, 0x30 ;  /* 0x00000030b7357836 */ /* 0x000fe20000000000 */
[----:B------:R-:W-:Y:S01]  /*b170*/  FSEL R67, R48, -INF , !P3 ;  /* 0xff80000030437808 */ /* 0x000fe20005800000 */
[----:B------:R-:W-:Y:S01]  /*b180*/  HMMA.16816.F32 R20, R168, R140, R20 ;  /* 0x0000008ca814723c */ /* 0x000fe20000001814 */
[----:B------:R-:W-:Y:S01]  /*b190*/  FSEL R138, R50, -INF , !P6 ;  /* 0xff800000328a7808 */ /* 0x000fe20007000000 */
[CC--:B------:R-:W-:Y:S01]  /*b1a0*/  FFMA.FTZ R137, R3.reuse, R54.reuse, R49 ;  /* 0x0000003603897223 */ /* 0x0c0fe20000010031 */
[----:B------:R-:W-:Y:S01]  /*b1b0*/  FFMA.FTZ R148, R3, R54, R51 ;  /* 0x0000003603947223 */ /* 0x000fe20000010033 */
[C---:B------:R-:W-:Y:S01]  /*b1c0*/  ISETP.GE.AND P3, PT, R53.reuse, R193, PT ;  /* 0x000000c13500720c */ /* 0x040fe20003f66270 */
[----:B------:R-:W2:Y:S01]  /*b1d0*/  LDSM.16.M88.4 R48, [R208+0x6800] ;  /* 0x00680000d030783b */ /* 0x000ea20000000200 */
[----:B------:R-:W-:Y:S01]  /*b1e0*/  ISETP.GE.AND P6, PT, R53, R192, PT ;  /* 0x000000c03500720c */ /* 0x000fe20003fc6270 */
[----:B-1----:R-:W-:Y:S01]  /*b1f0*/  HMMA.16816.F32 R36, R8, R4, R36 ;  /* 0x000000040824723c */ /* 0x002fe20000001824 */
[----:B------:R-:W-:-:S02]  /*b200*/  I2FP.F32.S32 R53, R53 ;  /* 0x0000003500357245 */ /* 0x000fc40000201400 */
[----:B------:R-:W-:Y:S02]  /*b210*/  FSEL R137, R137, -INF , !P4 ;  /* 0xff80000089897808 */ /* 0x000fe40006000000 */
[----:B------:R-:W-:Y:S01]  /*b220*/  FSEL R148, R148, -INF , !P5 ;  /* 0xff80000094947808 */ /* 0x000fe20006800000 */
[CC--:B------:R-:W-:Y:S01]  /*b230*/  FFMA.FTZ R44, R3.reuse, R53.reuse, R44 ;  /* 0x00000035032c7223 */ /* 0x0c0fe2000001002c */
[----:B------:R-:W-:Y:S01]  /*b240*/  FFMA.FTZ R46, R3, R53, R46 ;  /* 0x00000035032e7223 */ /* 0x000fe2000001002e */
[C---:B------:R-:W-:Y:S01]  /*b250*/  VIADD R4, R183.reuse, 0x38 ;  /* 0x00000038b7047836 */ /* 0x040fe20000000000 */
[----:B------:R-:W-:Y:S01]  /*b260*/  ISETP.GE.AND P4, PT, R52, R193, PT ;  /* 0x000000c13400720c */ /* 0x000fe20003f86270 */
[----:B------:R-:W-:Y:S01]  /*b270*/  VIADD R5, R183, 0x39 ;  /* 0x00000039b7057836 */ /* 0x000fe20000000000 */
[----:B------:R-:W-:Y:S01]  /*b280*/  FSEL R163, R44, -INF , !P3 ;  /* 0xff8000002ca37808 */ /* 0x000fe20005800000 */
[----:B------:R-:W-:Y:S01]  /*b290*/  HMMA.16816.F32 R32, R8, R6, R32 ;  /* 0x000000060820723c */ /* 0x000fe20000001820 */
[----:B------:R-:W-:-:S02]  /*b2a0*/  FSEL R160, R46, -INF , !P6 ;  /* 0xff8000002ea07808 */ /* 0x000fc40007000000 */
[-C--:B------:R-:W-:Y:S02]  /*b2b0*/  ISETP.GE.AND P5, PT, R52, R192.reuse, PT ;  /* 0x000000c03400720c */ /* 0x080fe40003fa6270 */
[C---:B------:R-:W-:Y:S01]  /*b2c0*/  ISETP.GE.AND P3, PT, R4.reuse, R193, PT ;  /* 0x000000c10400720c */ /* 0x040fe20003f66270 */
[----:B------:R-:W-:Y:S01]  /*b2d0*/  HMMA.16816.F32 R16, R168, R142, R16 ;  /* 0x0000008ea810723c */ /* 0x000fe20000001810 */
        /* <DEDUP_REMOVED lines=16> */
[----:B--2---:R-:W-:Y:S01]  /*b3e0*/  HMMA.16816.F32 R28, R8, R48, R28 ;  /* 0x00000030081c723c */ /* 0x004fe2000000181c */
[----:B------:R-:W-:-:S02]  /*b3f0*/  ISETP.GE.AND P4, PT, R5, R193, PT ;  /* 0x000000c10500720c */ /* 0x000fc40003f86270 */
[-C--:B------:R-:W-:Y:S02]  /*b400*/  ISETP.GE.AND P5, PT, R5, R192.reuse, PT ;  /* 0x000000c00500720c */ /* 0x080fe40003fa6270 */
[C---:B------:R-:W-:Y:S01]  /*b410*/  ISETP.GE.AND P3, PT, R4.reuse, R193, PT ;  /* 0x000000c10400720c */ /* 0x040fe20003f66270 */
[----:B------:R-:W-:Y:S01]  /*b420*/  HMMA.16816.F32 R48, R8, R50, R24 ;  /* 0x000000320830723c */ /* 0x000fe20000001818 */
[----:B------:R-:W-:Y:S02]  /*b430*/  ISETP.GE.AND P6, PT, R4, R192, PT ;  /* 0x000000c00400720c */ /* 0x000fe40003fc6270 */
[----:B------:R-:W-:Y:S02]  /*b440*/  I2FP.F32.S32 R41, R4 ;  /* 0x0000000400297245 */ /* 0x000fe40000201400 */
[----:B------:R-:W1:Y:S01]  /*b450*/  LDSM.16.M88.4 R4, [R208+0x7000] ;  /* 0x00700000d004783b */ /* 0x000e620000000200 */
[----:B------:R-:W-:Y:S01]  /*b460*/  FSEL R159, R159, -INF , !P4 ;  /* 0xff8000009f9f7808 */ /* 0x000fe20006000000 */
[----:B------:R-:W-:Y:S01]  /*b470*/  VIADD R24, R183, 0x50 ;  /* 0x00000050b7187836 */ /* 0x000fe20000000000 */
[----:B------:R-:W-:Y:S01]  /*b480*/  FSEL R170, R43, -INF , !P5 ;  /* 0xff8000002baa7808 */ /* 0x000fe20006800000 */
[C---:B------:R-:W-:Y:S01]  /*b490*/  FFMA.FTZ R171, R3.reuse, R41, R36 ;  /* 0x0000002903ab7223 */ /* 0x040fe20000010024 */
[C---:B------:R-:W-:Y:S01]  /*b4a0*/  ISETP.GE.AND P4, PT, R40.reuse, R193, PT ;  /* 0x000000c12800720c */ /* 0x040fe20003f86270 */
[----:B------:R-:W-:Y:S01]  /*b4b0*/  FFMA.FTZ R38, R3, R41, R38 ;  /* 0x0000002903267223 */ /* 0x000fe20000010026 */
[----:B------:R-:W-:Y:S01]  /*b4c0*/  ISETP.GE.AND P5, PT, R40, R192, PT ;  /* 0x000000c02800720c */ /* 0x000fe20003fa6270 */
[----:B------:R-:W-:Y:S01]  /*b4d0*/  VIADD R36, R183, 0x48 ;  /* 0x00000048b7247836 */ /* 0x000fe20000000000 */
[----:B------:R-:W-:-:S02]  /*b4e0*/  I2FP.F32.S32 R40, R40 ;  /* 0x0000002800287245 */ /* 0x000fc40000201400 */
[----:B------:R-:W-:Y:S02]  /*b4f0*/  FSEL R171, R171, -INF , !P3 ;  /* 0xff800000abab7808 */ /* 0x000fe40005800000 */
[----:B------:R-:W-:Y:S01]  /*b500*/  FSEL R168, R38, -INF , !P6 ;  /* 0xff80000026a87808 */ /* 0x000fe20007000000 */
[----:B------:R-:W-:Y:S01]  /*b510*/  FFMA.FTZ R167, R3, R40, R37 ;  /* 0x0000002803a77223 */ /* 0x000fe20000010025 */
[C---:B------:R-:W-:Y:S01]  /*b520*/  ISETP.GE.AND P3, PT, R36.reuse, R193, PT ;  /* 0x000000c12400720c */ /* 0x040fe20003f66270 */
[----:B------:R-:W-:Y:S01]  /*b530*/  VIADD R37, R183, 0x49 ;  /* 0x00000049b7257836 */ /* 0x000fe20000000000 */
[----:B------:R-:W-:Y:S01]  /*b540*/  ISETP.GE.AND P6, PT, R36, R192, PT ;  /* 0x000000c02400720c */ /* 0x000fe20003fc6270 */
[----:B------:R-:W-:Y:S01]  /*b550*/  FFMA.FTZ R39, R3, R40, R39 ;  /* 0x0000002803277223 */ /* 0x000fe20000010027 */
[----:B------:R-:W-:Y:S02]  /*b560*/  I2FP.F32.S32 R36, R36 ;  /* 0x0000002400247245 */ /* 0x000fe40000201400 */
[----:B------:R-:W-:-:S02]  /*b570*/  I2FP.F32.S32 R38, R37 ;  /* 0x0000002500267245 */ /* 0x000fc40000201400 */
[----:B------:R-:W-:Y:S01]  /*b580*/  FSEL R167, R167, -INF , !P4 ;  /* 0xff800000a7a77808 */ /* 0x000fe20006000000 */
[CC--:B------:R-:W-:Y:S01]  /*b590*/  FFMA.FTZ R169, R3.reuse, R36.reuse, R32 ;  /* 0x0000002403a97223 */ /* 0x0c0fe20000010020 */
[C---:B------:R-:W-:Y:S01]  /*b5a0*/  FFMA.FTZ R34, R3.reuse, R36, R34 ;  /* 0x0000002403227223 */ /* 0x040fe20000010022 */
[C---:B------:R-:W-:Y:S01]  /*b5b0*/  FFMA.FTZ R165, R3.reuse, R38, R33 ;  /* 0x0000002603a57223 */ /* 0x040fe20000010021 */
[----:B------:R-:W-:Y:S01]  /*b5c0*/  I2FP.F32.S32 R33, R24 ;  /* 0x0000001800217245 */ /* 0x000fe20000201400 */
[----:B------:R-:W-:Y:S01]  /*b5d0*/  FFMA.FTZ R35, R3, R38, R35 ;  /* 0x0000002603237223 */ /* 0x000fe20000010023 */
[----:B------:R-:W-:Y:S01]  /*b5e0*/  FSEL R169, R169, -INF , !P3 ;  /* 0xff800000a9a97808 */ /* 0x000fe20005800000 */
[----:B------:R-:W-:Y:S01]  /*b5f0*/  VIADD R32, R183, 0x51 ;  /* 0x00000051b7207836 */ /* 0x000fe20000000000 */
[----:B------:R-:W-:Y:S01]  /*b600*/  FSEL R166, R34, -INF , !P6 ;  /* 0xff80000022a67808 */ /* 0x000fe20007000000 */
[C---:B------:R-:W-:Y:S01]  /*b610*/  FFMA.FTZ R28, R3.reuse, R33, R28 ;  /* 0x00000021031c7223 */ /* 0x040fe2000001001c */
[C---:B------:R-:W-:Y:S01]  /*b620*/  ISETP.GE.AND P3, PT, R24.reuse, R193, PT ;  /* 0x000000c11800720c */ /* 0x040fe20003f66270 */
[----:B------:R-:W-:Y:S01]  /*b630*/  FFMA.FTZ R30, R3, R33, R30 ;  /* 0x00000021031e7223 */ /* 0x000fe2000001001e */
[----:B------:R-:W-:-:S02]  /*b640*/  ISETP.GE.AND P6, PT, R24, R192, PT ;  /* 0x000000c01800720c */ /* 0x000fc40003fc6270 */
[----:B------:R-:W2:Y:S01]  /*b650*/  LDSM.16.M88.4 R24, [R208+0x7800] ;  /* 0x00780000d018783b */ /* 0x000ea20000000200 */
[----:B------:R-:W-:Y:S01]  /*b660*/  FSEL R164, R39, -INF , !P5 ;  /* 0xff80000027a47808 */ /* 0x000fe20006800000 */
[----:B------:R-:W-:-:S04]  /*b670*/  DEPBAR.LE SB0, 0x0 ;  /* 0x000080000000791a */ /* 0x000fc80000000000 */
[C---:B-1----:R-:W-:Y:S01]  /*b680*/  HMMA.16816.F32 R20, R8.reuse, R4, R20 ;  /* 0x000000040814723c */ /* 0x042fe20000001814 */
[----:B------:R-:W-:Y:S02]  /*b690*/  FSEL R157, R28, -INF , !P3 ;  /* 0xff8000001c9d7808 */ /* 0x000fe40005800000 */
[----:B------:R-:W-:Y:S01]  /*b6a0*/  FSEL R156, R30, -INF , !P6 ;  /* 0xff8000001e9c7808 */ /* 0x000fe20007000000 */
[----:B------:R-:W-:Y:S01]  /*b6b0*/  BAR.SYNC.DEFER_BLOCKING 0x0 ;  /* 0x0000000000007b1d */ /* 0x000fe20000010000 */
[----:B------:R-:W-:Y:S01]  /*b6c0*/  ISETP.GE.AND P4, PT, R37, R193, PT ;  /* 0x000000c12500720c */ /* 0x000fe20003f86270 */
[----:B------:R-:W-:Y:S01]  /*b6d0*/  HMMA.16816.F32 R16, R8, R6, R16 ;  /* 0x000000060810723c */ /* 0x000fe20000001810 */
[----:B------:R-:W-:Y:S01]  /*b6e0*/  VIADD R4, R183, 0x58 ;  /* 0x00000058b7047836 */ /* 0x000fe20000000000 */
[----:B------:R-:W-:Y:S01]  /*b6f0*/  ISETP.GE.AND P5, PT, R37, R192, PT ;  /* 0x000000c02500720c */ /* 0x000fe20003fa6270 */
[----:B------:R-:W-:Y:S01]  /*b700*/  VIADD R5, R183, 0x59 ;  /* 0x00000059b7057836 */ /* 0x000fe20000000000 */
[----:B------:R-:W-:-:S02]  /*b710*/  FSEL R165, R165, -INF , !P4 ;  /* 0xff800000a5a57808 */ /* 0x000fc40006000000 */
[CC--:B------:R-:W-:Y:S02]  /*b720*/  ISETP.GE.AND P3, PT, R4.reuse, R193.reuse, PT ;  /* 0x000000c10400720c */ /* 0x0c0fe40003f66270 */
[----:B------:R-:W-:Y:S02]  /*b730*/  ISETP.GE.AND P6, PT, R4, R192, PT ;  /* 0x000000c00400720c */ /* 0x000fe40003fc6270 */
[----:B------:R-:W-:Y:S02]  /*b740*/  I2FP.F32.S32 R4, R4 ;  /* 0x0000000400047245 */ /* 0x000fe40000201400 */
[----:B------:R-:W-:Y:S02]  /*b750*/  FSEL R162, R35, -INF , !P5 ;  /* 0xff80000023a27808 */ /* 0x000fe40006800000 */
[C---:B------:R-:W-:Y:S01]  /*b760*/  ISETP.GE.AND P4, PT, R32.reuse, R193, PT ;  /* 0x000000c12000720c */ /* 0x040fe20003f86270 */
[C---:B------:R-:W-:Y:S01]  /*b770*/  FFMA.FTZ R48, R3.reuse, R4, R48 ;  /* 0x0000000403307223 */ /* 0x040fe20000010030 */
[----:B------:R-:W-:Y:S01]  /*b780*/  ISETP.GE.AND P5, PT, R32, R192, PT ;  /* 0x000000c02000720c */ /* 0x000fe20003fa6270 */
[----:B------:R-:W-:Y:S01]  /*b790*/  FFMA.FTZ R50, R3, R4, R50 ;  /* 0x0000000403327223 */ /* 0x000fe20000010032 */
[----:B------:R-:W-:Y:S01]  /*b7a0*/  I2FP.F32.S32 R32, R32 ;  /* 0x0000002000207245 */ /* 0x000fe20000201400 */
[----:B------:R-:W-:Y:S01]  /*b7b0*/  VIADD R4, R183, 0x60 ;  /* 0x00000060b7047836 */ /* 0x000fe20000000000 */
[----:B------:R-:W-:-:S02]  /*b7c0*/  FSEL R153, R48, -INF , !P3 ;  /* 0xff80000030997808 */ /* 0x000fc40005800000 */
[----:B------:R-:W-:Y:S01]  /*b7d0*/  FSEL R152, R50, -INF , !P6 ;  /* 0xff80000032987808 */ /* 0x000fe20007000000 */
[CC--:B------:R-:W-:Y:S01]  /*b7e0*/  FFMA.FTZ R29, R3.reuse, R32.reuse, R29 ;  /* 0x00000020031d7223 */ /* 0x0c0fe2000001001d */
[----:B------:R-:W-:Y:S01]  /*b7f0*/  FFMA.FTZ R31, R3, R32, R31 ;  /* 0x00000020031f7223 */ /* 0x000fe2000001001f */
[C---:B------:R-:W-:Y:S02]  /*b800*/  ISETP.GE.AND P3, PT, R4.reuse, R193, PT ;  /* 0x000000c10400720c */ /* 0x040fe40003f66270 */
[----:B------:R-:W-:Y:S01]  /*b810*/  ISETP.GE.AND P6, PT, R4, R192, PT ;  /* 0x000000c00400720c */ /* 0x000fe20003fc6270 */
[----:B--2---:R-:W-:Y:S01]  /*b820*/  HMMA.16816.F32 R12, R8, R24, R12 ;  /* 0x00000018080c723c */ /* 0x004fe2000000180c */
[----:B------:R-:W-:Y:S02]  /*b830*/  I2FP.F32.S32 R28, R5 ;  /* 0x00000005001c7245 */ /* 0x000fe40000201400 */
        /* <DEDUP_REMOVED lines=8> */
[----:B------:R-:W-:-:S02]  /*b8c0*/  VIADD R5, R183, 0x61 ;  /* 0x00000061b7057836 */ /* 0x000fc40000000000 */
[----:B------:R-:W-:Y:S01]  /*b8d0*/  FFMA.FTZ R22, R3, R4, R22 ;  /* 0x0000000403167223 */ /* 0x000fe20000010016 */
[----:B------:R-:W-:Y:S01]  /*b8e0*/  VIADD R4, R183, 0x68 ;  /* 0x00000068b7047836 */ /* 0x000fe20000000000 */
[----:B------:R-:W-:Y:S01]  /*b8f0*/  FSEL R151, R49, -INF , !P4 ;  /* 0xff80000031977808 */ /* 0x000fe20006000000 */
[----:B------:R-:W-:Y:S01]  /*b900*/  HMMA.16816.F32 R176, R8, R26, R176 ;  /* 0x0000001a08b0723c */ /* 0x000fe200000018b0 */
[----:B------:R-:W-:Y:S02]  /*b910*/  FSEL R150, R51, -INF , !P5 ;  /* 0xff80000033967808 */ /* 0x000fe40006800000 */
[----:B------:R-:W-:Y:S02]  /*b920*/  I2FP.F32.S32 R6, R5 ;  /* 0x0000000500067245 */ /* 0x000fe40000201400 */
[----:B------:R-:W-:Y:S02]  /*b930*/  FSEL R147, R20, -INF , !P3 ;  /* 0xff80000014937808 */ /* 0x000fe40005800000 */
[----:B------:R-:W-:Y:S01]  /*b940*/  FSEL R146, R22, -INF , !P6 ;  /* 0xff80000016927808 */ /* 0x000fe20007000000 */
[-C--:B------:R-:W-:Y:S01]  /*b950*/  FFMA.FTZ R21, R3, R6.reuse, R21 ;  /* 0x0000000603157223 */ /* 0x080fe20000010015 */
[-C--:B------:R-:W-:Y:S01]  /*b960*/  ISETP.GE.AND P4, PT, R5, R193.reuse, PT ;  /* 0x000000c10500720c */ /* 0x080fe20003f86270 */
[----:B------:R-:W-:Y:S01]  /*b970*/  FFMA.FTZ R23, R3, R6, R23 ;  /* 0x0000000603177223 */ /* 0x000fe20000010017 */
[----:B------:R-:W-:Y:S01]  /*b980*/  ISETP.GE.AND P5, PT, R5, R192, PT ;  /* 0x000000c00500720c */ /* 0x000fe20003fa6270 */
[----:B------:R-:W-:Y:S01]  /*b990*/  VIADD R5, R183, 0x69 ;  /* 0x00000069b7057836 */ /* 0x000fe20000000000 */
[----:B------:R-:W-:-:S02]  /*b9a0*/  ISETP.GE.AND P3, PT, R4, R193, PT ;  /* 0x000000c10400720c */ /* 0x000fc40003f66270 */
[----:B------:R-:W-:Y:S02]  /*b9b0*/  ISETP.GE.AND P6, PT, R4, R192, PT ;  /* 0x000000c00400720c */ /* 0x000fe40003fc6270 */
[----:B------:R-:W-:Y:S02]  /*b9c0*/  I2FP.F32.S32 R4, R4 ;  /* 0x0000000400047245 */ /* 0x000fe40000201400 */
[----:B------:R-:W-:Y:S02]  /*b9d0*/  I2FP.F32.S32 R6, R5 ;  /* 0x0000000500067245 */ /* 0x000fe40000201400 */
[----:B------:R-:W-:Y:S01]  /*b9e0*/  FSEL R143, R21, -INF , !P4 ;  /* 0xff800000158f7808 */ /* 0x000fe20006000000 */
[CC--:B------:R-:W-:Y:S01]  /*b9f0*/  FFMA.FTZ R16, R3.reuse, R4.reuse, R16 ;  /* 0x0000000403107223 */ /* 0x0c0fe20000010010 */
[----:B------:R-:W-:Y:S01]  /*ba00*/  FFMA.FTZ R18, R3, R4, R18 ;  /* 0x0000000403127223 */ /* 0x000fe20000010012 */
[----:B------:R-:W-:Y:S01]  /*ba10*/  VIADD R4, R183, 0x70 ;  /* 0x00000070b7047836 */ /* 0x000fe20000000000 */
[----:B------:R-:W-:Y:S01]  /*ba20*/  FSEL R144, R23, -INF , !P5 ;  /* 0xff80000017907808 */ /* 0x000fe20006800000 */
[-C--:B------:R-:W-:Y:S01]  /*ba30*/  FFMA.FTZ R17, R3, R6.reuse, R17 ;  /* 0x0000000603117223 */ /* 0x080fe20000010011 */
[----:B------:R-:W-:Y:S01]  /*ba40*/  ISETP.GE.AND P4, PT, R5, R193, PT ;  /* 0x000000c10500720c */ /* 0x000fe20003f86270 */
[----:B------:R-:W-:Y:S01]  /*ba50*/  FFMA.FTZ R19, R3, R6, R19 ;  /* 0x0000000603137223 */ /* 0x000fe20000010013 */
[----:B------:R-:W-:Y:S01]  /*ba60*/  ISETP.GE.AND P5, PT, R5, R192, PT ;  /* 0x000000c00500720c */ /* 0x000fe20003fa6270 */
[----:B------:R-:W-:Y:S01]  /*ba70*/  VIADD R5, R183, 0x71 ;  /* 0x00000071b7057836 */ /* 0x000fe20000000000 */
[----:B------:R-:W-:-:S02]  /*ba80*/  FSEL R145, R16, -INF , !P3 ;  /* 0xff80000010917808 */ /* 0x000fc40005800000 */
[----:B------:R-:W-:Y:S02]  /*ba90*/  FSEL R142, R18, -INF , !P6 ;  /* 0xff800000128e7808 */ /* 0x000fe40007000000 */
[C---:B------:R-:W-:Y:S02]  /*baa0*/  ISETP.GE.AND P3, PT, R4.reuse, R193, PT ;  /* 0x000000c10400720c */ /* 0x040fe40003f66270 */
[----:B------:R-:W-:Y:S02]  /*bab0*/  ISETP.GE.AND P6, PT, R4, R192, PT ;  /* 0x000000c00400720c */ /* 0x000fe40003fc6270 */
[----:B------:R-:W-:Y:S02]  /*bac0*/  I2FP.F32.S32 R4, R4 ;  /* 0x0000000400047245 */ /* 0x000fe40000201400 */
[----:B------:R-:W-:Y:S02]  /*bad0*/  FSEL R141, R17, -INF , !P4 ;  /* 0xff800000118d7808 */ /* 0x000fe40006000000 */
[----:B------:R-:W-:Y:S01]  /*bae0*/  I2FP.F32.S32 R6, R5 ;  /* 0x0000000500067245 */ /* 0x000fe20000201400 */
[-C--:B------:R-:W-:Y:S01]  /*baf0*/  FFMA.FTZ R12, R3, R4.reuse, R12 ;  /* 0x00000004030c7223 */ /* 0x080fe2000001000c */
[----:B------:R-:W-:Y:S01]  /*bb00*/  FSEL R140, R19, -INF , !P5 ;  /* 0xff800000138c7808 */ /* 0x000fe20006800000 */
[----:B------:R-:W-:Y:S01]  /*bb10*/  FFMA.FTZ R14, R3, R4, R14 ;  /* 0x00000004030e7223 */ /* 0x000fe2000001000e */
[----:B------:R-:W-:Y:S01]  /*bb20*/  ISETP.GE.AND P4, PT, R5, R193, PT ;  /* 0x000000c10500720c */ /* 0x000fe20003f86270 */
[----:B------:R-:W-:Y:S01]  /*bb30*/  FFMA.FTZ R13, R3, R6, R13 ;  /* 0x00000006030d7223 */ /* 0x000fe2000001000d */
[----:B------:R-:W-:Y:S01]  /*bb40*/  ISETP.GE.AND P5, PT, R5, R192, PT ;  /* 0x000000c00500720c */ /* 0x000fe20003fa6270 */
[----:B------:R-:W-:Y:S01]  /*bb50*/  FFMA.FTZ R15, R3, R6, R15 ;  /* 0x00000006030f7223 */ /* 0x000fe2000001000f */
[----:B------:R-:W-:Y:S01]  /*bb60*/  I2FP.F32.S32 R5, R183 ;  /* 0x000000b700057245 */ /* 0x000fe20000201400 */
[----:B------:R-:W-:Y:S01]  /*bb70*/  VIADD R4, R183, 0x78 ;  /* 0x00000078b7047836 */ /* 0x000fe20000000000 */
[----:B------:R-:W-:-:S02]  /*bb80*/  FSEL R135, R12, -INF , !P3 ;  /* 0xff8000000c877808 */ /* 0x000fc40005800000 */
[----:B------:R-:W-:Y:S01]  /*bb90*/  ISETP.GE.AND P3, PT, R183, R193, PT ;  /* 0x000000c1b700720c */ /* 0x000fe20003f66270 */
[CC--:B------:R-:W-:Y:S01]  /*bba0*/  FFMA.FTZ R7, R3.reuse, R5.reuse, R132 ;  /* 0x0000000503077223 */ /* 0x0c0fe20000010084 */
[----:B------:R-:W-:Y:S01]  /*bbb0*/  FSEL R64, R14, -INF , !P6 ;  /* 0xff8000000e407808 */ /* 0x000fe20007000000 */
[----:B------:R-:W-:Y:S01]  /*bbc0*/  FFMA.FTZ R6, R3, R5, R134 ;  /* 0x0000000503067223 */ /* 0x000fe20000010086 */
[----:B------:R-:W-:Y:S02]  /*bbd0*/  FSEL R133, R13, -INF , !P4 ;  /* 0xff8000000d857808 */ /* 0x000fe40006000000 */
[C---:B------:R-:W-:Y:S02]  /*bbe0*/  ISETP.GE.AND P6, PT, R4.reuse, R193, PT ;  /* 0x000000c10400720c */ /* 0x040fe40003fc6270 */
[----:B------:R-:W-:Y:S02]  /*bbf0*/  ISETP.GE.AND P4, PT, R4, R192, PT ;  /* 0x000000c00400720c */ /* 0x000fe40003f86270 */
[----:B------:R-:W-:-:S02]  /*bc00*/  FSEL R62, R15, -INF , !P5 ;  /* 0xff8000000f3e7808 */ /* 0x000fc40006800000 */
[----:B------:R-:W-:Y:S02]  /*bc10*/  I2FP.F32.S32 R4, R4 ;  /* 0x0000000400047245 */ /* 0x000fe40000201400 */
[C---:B------:R-:W-:Y:S01]  /*bc20*/  ISETP.GE.AND P5, PT, R183.reuse, R192, PT ;  /* 0x000000c0b700720c */ /* 0x040fe20003fa6270 */
[----:B------:R-:W-:Y:S01]  /*bc30*/  VIADD R183, R183, 0x79 ;  /* 0x00000079b7b77836 */ /* 0x000fe20000000000 */
[----:B------:R-:W-:Y:S01]  /*bc40*/  FSEL R7, R7, -INF , !P3 ;  /* 0xff80000007077808 */ /* 0x000fe20005800000 */
[----:B------:R-:W-:Y:S01]  /*bc50*/  FFMA.FTZ R65, R3, R4, R176 ;  /* 0x0000000403417223 */ /* 0x000fe200000100b0 */
[----:B------:R-:W-:Y:S01]  /*bc60*/  ISETP.GT.AND P3, PT, R233, R228, PT ;  /* 0x000000e4e900720c */ /* 0x000fe20003f64270 */
[----:B------:R-:W-:Y:S01]  /*bc70*/  FFMA.FTZ R56, R3, R4, R178 ;  /* 0x0000000403387223 */ /* 0x000fe200000100b2 */
[----:B------:R-:W-:Y:S02]  /*bc80*/  I2FP.F32.S32 R4, R183 ;  /* 0x000000b700047245 */ /* 0x000fe40000201400 */
[----:B------:R-:W-:-:S02]  /*bc90*/  FSEL R65, R65, -INF , !P6 ;  /* 0xff80000041417808 */ /* 0x000fc40007000000 */
[----:B------:R-:W-:Y:S01]  /*bca0*/  FSEL R56, R56, -INF , !P4 ;  /* 0xff80000038387808 */ /* 0x000fe20006000000 */
[CC--:B------:R-:W-:Y:S01]  /*bcb0*/  FFMA.FTZ R61, R3.reuse, R4.reuse, R177 ;  /* 0x00000004033d7223 */ /* 0x0c0fe200000100b1 */
[----:B------:R-:W-:Y:S01]  /*bcc0*/  FFMA.FTZ R54, R3, R4, R179 ;  /* 0x0000000403367223 */ /* 0x000fe200000100b3 */
        /* <DEDUP_REMOVED lines=68> */
.L_x_3666:
[----:B------:R-:W-:-:S04]  /*c110*/  LEA R11, -R184, RZ, 0x7 ;  /* 0x000000ffb80b7211 */ /* 0x000fc800078e39ff */
[----:B------:R-:W-:-:S07]  /*c120*/  SHF.R.S32.HI R8, RZ, 0x1f, R11 ;  /* 0x0000001fff087819 */ /* 0x000fce000001140b */
.L_x_3667:
        /* <DEDUP_REMOVED lines=144> */
.L_x_3669:
[----:B------:R-:W-:Y:S05]  /*ca30*/  BSYNC B0 ;  /* 0x0000000000007941 */ /* 0x000fea0003800000 */
.L_x_3668:
[----:B------:R-:W0:Y:S01]  /*ca40*/  LDGDEPBAR ;  /* 0x00000000000079af */ /* 0x000e220000000000 */
[----:B------:R-:W-:-:S04]  /*ca50*/  LEA R244, P1, R11, R244, 0x1 ;  /* 0x000000f40bf47211 */ /* 0x000fc800078208ff */
[----:B------:R-:W-:-:S09]  /*ca60*/  LEA.HI.X R245, R11, R245, R8, 0x1, P1 ;  /* 0x000000f50bf57211 */ /* 0x000fd200008f0c08 */
.L_x_3665:
        /* <DEDUP_REMOVED lines=79> */
[C---:B------:R-:W-:Y:S02]  /*cf60*/  FSETP.NEU.FTZ.AND P2, PT, R47.reuse, -INF , PT ;  /* 0xff8000002f00780b */ /* 0x040fe40003f5d000 */
        /* <DEDUP_REMOVED lines=9> */
[----:B------:R-:W-:Y:S01]  /*d000*/  FFMA.FTZ R43, R6, UR10, -R57 ;  /* 0x0000000a062b7c23 */ /* 0x000fe20008010839 */
[--C-:B------:R-:W-:Y:S01]  /*d010*/  FFMA.FTZ R45, R199, UR10, -R66.reuse ;  /* 0x0000000ac72d7c23 */ /* 0x100fe20008010842 */
[----:B------:R-:W1:Y:S01]  /*d020*/  LDSM.16.MT88.4 R4, [R220+0xc000] ;  /* 0x00c00000dc04783b */ /* 0x000e620000004200 */
[----:B------:R-:W-:Y:S01]  /*d030*/  FADD.FTZ R9, R0, -R9 ;  /* 0x8000000900097221 */ /* 0x000fe20000010000 */
[--C-:B------:R-:W-:Y:S01]  /*d040*/  FFMA.FTZ R42, R197, UR10, -R66.reuse ;  /* 0x0000000ac52a7c23 */ /* 0x100fe20008010842 */
[--C-:B------:R-:W-:Y:S01]  /*d050*/  FFMA.FTZ R41, R196, UR10, -R57.reuse ;  /* 0x0000000ac4297c23 */ /* 0x100fe20008010839 */
[--C-:B------:R-:W-:Y:S01]  /*d060*/  FFMA.FTZ R40, R240, UR10, -R57.reuse ;  /* 0x0000000af0287c23 */ /* 0x100fe20008010839 */
[----:B------:R-:W-:Y:S01]  /*d070*/  FMUL.FTZ R0, R9, UR10 ;  /* 0x0000000a09007c20 */ /* 0x000fe20008410000 */
[--C-:B------:R-:W-:Y:S01]  /*d080*/  FFMA.FTZ R49, R198, UR10, -R57.reuse ;  /* 0x0000000ac6317c23 */ /* 0x100fe20008010839 */
[----:B------:R-:W3:Y:S01]  /*d090*/  LDSM.16.MT88.4 R8, [R217+0xc000] ;  /* 0x00c00000d908783b */ /* 0x000ee20000004200 */
[----:B------:R-:W-:Y:S01]  /*d0a0*/  FMUL.FTZ R2, R2, UR10 ;  /* 0x0000000a02027c20 */ /* 0x000fe20008410000 */
        /* <DEDUP_REMOVED lines=62> */
[----:B------:R-:W-:-:S02]  /*d490*/  FFMA.FTZ R66, R61, UR10, -R66 ;  /* 0x0000000a3d427c23 */ /* 0x000fc40008010842 */
[----:B------:R-:W2:Y:S08]  /*d4a0*/  MUFU.EX2 R2, R2 ;  /* 0x0000000200027308 */ /* 0x000eb00000000800 */
        /* <DEDUP_REMOVED lines=31> */
[C---:B---3--:R-:W-:Y:S01]  /*d6a0*/  HMMA.16816.F32 R76, R12.reuse, R8, R76 ;  /* 0x000000080c4c723c */ /* 0x048fe2000000184c */
        /* <DEDUP_REMOVED lines=23> */
[----:B------:R-:W-:Y:S01]  /*d820*/  FMUL.FTZ R95, R95, R0 ;  /* 0x000000005f5f7220 */ /* 0x000fe20000410000 */
[-C--:B------:R-:W-:Y:S01]  /*d830*/  FMUL.FTZ R96, R96, R2.reuse ;  /* 0x0000000260607220 */ /* 0x080fe20000410000 */
[----:B------:R-:W-:Y:S01]  /*d840*/  FMUL.FTZ R97, R97, R2 ;  /* 0x0000000261617220 */ /* 0x000fe20000410000 */
[-C--:B------:R-:W-:Y:S01]  /*d850*/  FMUL.FTZ R98, R98, R0.reuse ;  /* 0x0000000062627220 */ /* 0x080fe20000410000 */
[----:B------:R-:W-:Y:S01]  /*d860*/  FMUL.FTZ R99, R99, R0 ;  /* 0x0000000063637220 */ /* 0x000fe20000410000 */
[----:B------:R-:W4:Y:S01]  /*d870*/  MUFU.EX2 R50, R50 ;  /* 0x0000003200327308 */ /* 0x000f220000000800 */
[-C--:B------:R-:W-:Y:S01]  /*d880*/  FMUL.FTZ R120, R120, R2.reuse ;  /* 0x0000000278787220 */ /* 0x080fe20000410000 */
[----:B------:R-:W-:Y:S01]  /*d890*/  FMUL.FTZ R121, R121, R2 ;  /* 0x0000000279797220 */ /* 0x000fe20000410000 */
[-C--:B------:R-:W-:Y:S01]  /*d8a0*/  FMUL.FTZ R122, R122, R0.reuse ;  /* 0x000000007a7a7220 */ /* 0x080fe20000410000 */
[----:B------:R-:W-:Y:S01]  /*d8b0*/  FMUL.FTZ R123, R123, R0 ;  /* 0x000000007b7b7220 */ /* 0x000fe20000410000 */
[-C--:B------:R-:W-:Y:S01]  /*d8c0*/  FMUL.FTZ R116, R116, R2.reuse ;  /* 0x0000000274747220 */ /* 0x080fe20000410000 */
[C---:B-1----:R-:W-:Y:S01]  /*d8d0*/  HMMA.16816.F32 R84, R12.reuse, R4, R84 ;  /* 0x000000040c54723c */ /* 0x042fe20000001854 */
[-C--:B------:R-:W-:Y:S01]  /*d8e0*/  FMUL.FTZ R117, R117, R2.reuse ;  /* 0x0000000275757220 */ /* 0x080fe20000410000 */
[----:B------:R-:W-:Y:S01]  /*d8f0*/  MUFU.EX2 R53, R53 ;  /* 0x0000003500357308 */ /* 0x000fe20000000800 */
[-C--:B------:R-:W-:Y:S01]  /*d900*/  FMUL.FTZ R108, R108, R2.reuse ;  /* 0x000000026c6c7220 */ /* 0x080fe20000410000 */
[----:B------:R-:W-:Y:S01]  /*d910*/  FMUL.FTZ R109, R109, R2 ;  /* 0x000000026d6d7220 */ /* 0x000fe20000410000 */
[-C--:B------:R-:W-:Y:S01]  /*d920*/  FMUL.FTZ R118, R118, R0.reuse ;  /* 0x0000000076767220 */ /* 0x080fe20000410000 */
[C---:B------:R-:W-:Y:S01]  /*d930*/  HMMA.16816.F32 R88, R12.reuse, R6, R88 ;  /* 0x000000060c58723c */ /* 0x040fe20000001858 */
[----:B------:R-:W1:Y:S01]  /*d940*/  LDSM.16.MT88.4 R4, [R217+0x10000] ;  /* 0x01000000d904783b */ /* 0x000e620000004200 */
[-C--:B------:R-:W-:Y:S01]  /*d950*/  FMUL.FTZ R119, R119, R0.reuse ;  /* 0x0000000077777220 */ /* 0x080fe20000410000 */
[-C--:B------:R-:W-:Y:S01]  /*d960*/  FMUL.FTZ R110, R110, R0.reuse ;  /* 0x000000006e6e7220 */ /* 0x080fe20000410000 */
[----:B------:R-:W-:Y:S01]  /*d970*/  MUFU.EX2 R52, R52 ;  /* 0x0000003400347308 */ /* 0x000fe20000000800 */
[----:B------:R-:W-:Y:S01]  /*d980*/  FMUL.FTZ R111, R111, R0 ;  /* 0x000000006f6f7220 */ /* 0x000fe20000410000 */
[C---:B--2---:R-:W-:Y:S01]  /*d990*/  HMMA.16816.F32 R100, R12.reuse, R8, R100 ;  /* 0x000000080c64723c */ /* 0x044fe20000001864 */
[-C--:B------:R-:W-:Y:S01]  /*d9a0*/  FMUL.FTZ R112, R112, R2.reuse ;  /* 0x0000000270707220 */ /* 0x080fe20000410000 */
[----:B------:R-:W-:Y:S01]  /*d9b0*/  FMUL.FTZ R113, R113, R2 ;  /* 0x0000000271717220 */ /* 0x000fe20000410000 */
[-C--:B------:R-:W-:Y:S01]  /*d9c0*/  FMUL.FTZ R114, R114, R0.reuse ;  /* 0x0000000072727220 */ /* 0x080fe20000410000 */
[----:B------:R-:W-:Y:S01]  /*d9d0*/  FMUL.FTZ R115, R115, R0 ;  /* 0x0000000073737220 */ /* 0x000fe20000410000 */
[----:B------:R-:W-:Y:S01]  /*d9e0*/  FFMA.FTZ R247, R247, R2, R48 ;  /* 0x00000002f7f77223 */ /* 0x000fe20000010030 */
[C---:B------:R-:W-:Y:S01]  /*d9f0*/  HMMA.16816.F32 R104, R12.reuse, R10, R104 ;  /* 0x0000000a0c68723c */ /* 0x040fe20000001868 */
[----:B------:R-:W2:Y:S01]  /*da00*/  LDSM.16.MT88.4 R8, [R217+0xc800] ;  /* 0x00c80000d908783b */ /* 0x000ea20000004200 */
[----:B------:R-:W-:Y:S01]  /*da10*/  MUFU.EX2 R60, R60 ;  /* 0x0000003c003c7308 */ /* 0x000fe20000000800 */
[----:B------:R-:W-:Y:S01]  /*da20*/  FFMA.FTZ R0, R246, R0, R43 ;  /* 0x00000000f6007223 */ /* 0x000fe2000001002b */
[----:B------:R-:W-:Y:S01]  /*da30*/  FADD.FTZ R44, R44, R247 ;  /* 0x000000f72c2c7221 */ /* 0x000fe20000010000 */
[----:B------:R-:W-:Y:S01]  /*da40*/  MOV R2, R47 ;  /* 0x0000002f00027202 */ /* 0x000fe20000000f00 */
[----:B---3--:R-:W-:Y:S01]  /*da50*/  HMMA.16816.F32 R92, R12, R16, R92 ;  /* 0x000000100c5c723c */ /* 0x008fe2000000185c */
[----:B------:R-:W-:Y:S01]  /*da60*/  FADD.FTZ R41, R41, R0 ;  /* 0x0000000029297221 */ /* 0x000fe20000010000 */
[----:B------:R-:W-:-:S02]  /*da70*/  FADD.FTZ R45, R45, R44 ;  /* 0x0000002c2d2d7221 */ /* 0x000fc40000010000 */
[----:B------:R-:W3:Y:S01]  /*da80*/  MUFU.EX2 R55, R55 ;  /* 0x0000003700377308 */ /* 0x000ee20000000800 */
[----:B------:R-:W-:Y:S01]  /*da90*/  FADD.FTZ R40, R40, R41 ;  /* 0x0000002928287221 */ /* 0x000fe20000010000 */
[----:B------:R-:W-:Y:S01]  /*daa0*/  HMMA.16816.F32 R96, R12, R18, R96 ;  /* 0x000000120c60723c */ /* 0x000fe20000001860 */
[----:B------:R-:W5:Y:S01]  /*dab0*/  LDSM.16.MT88.4 R16, [R220+0xc800] ;  /* 0x00c80000dc10783b */ /* 0x000f620000004200 */
[----:B------:R-:W-:Y:S01]  /*dac0*/  FADD.FTZ R42, R42, R45 ;  /* 0x0000002d2a2a7221 */ /* 0x000fe20000010000 */
[----:B------:R-:W-:-:S03]  /*dad0*/  FADD.FTZ R49, R49, R40 ;  /* 0x0000002831317221 */ /* 0x000fc60000010000 */
[----:B------:R-:W-:Y:S01]  /*dae0*/  MUFU.EX2 R59, R59 ;  /* 0x0000003b003b7308 */ /* 0x000fe20000000800 */
[C---:B------:R-:W-:Y:S07]  /*daf0*/  HMMA.16816.F32 R108, R12.reuse, R28, R108 ;  /* 0x0000001c0c6c723c */ /* 0x040fee000000186c */
[----:B------:R-:W2:Y:S01]  /*db00*/  MUFU.EX2 R58, R58 ;  /* 0x0000003a003a7308 */ /* 0x000ea20000000800 */
[C---:B-1----:R-:W-:Y:S07]  /*db10*/  HMMA.16816.F32 R120, R12.reuse, R4, R120 ;  /* 0x000000040c78723c */ /* 0x042fee0000001878 */
[----:B------:R-:W-:Y:S01]  /*db20*/  MUFU.EX2 R63, R63 ;  /* 0x0000003f003f7308 */ /* 0x000fe20000000800 */
[----:B------:R-:W-:Y:S01]  /*db30*/  HMMA.16816.F32 R116, R12, R6, R116 ;  /* 0x000000060c74723c */ /* 0x000fe20000001874 */
[----:B----4-:R-:W-:Y:S01]  /*db40*/  F2FP.F16.F32.PACK_AB R4, R50, R51 ;  /* 0x000000333204723e */ /* 0x010fe200000000ff */
[----:B------:R-:W-:Y:S01]  /*db50*/  FADD.FTZ R51, R51, R42 ;  /* 0x0000002a33337221 */ /* 0x000fe20000010000 */
[----:B---3--:R-:W-:Y:S01]  /*db60*/  F2FP.F16.F32.PACK_AB R5, R55, R60 ;  /* 0x0000003c3705723e */ /* 0x008fe200000000ff */
[----:B------:R-:W-:-:S02]  /*db70*/  FADD.FTZ R60, R60, R49 ;  /* 0x000000313c3c7221 */ /* 0x000fc40000010000 */
[----:B------:R-:W-:Y:S01]  /*db80*/  HMMA.16816.F32 R12, R12, R30, R112 ;  /* 0x0000001e0c0c723c */ /* 0x000fe20000001870 */
[----:B------:R-:W-:Y:S01]  /*db90*/  F2FP.F16.F32.PACK_AB R6, R52, R53 ;  /* 0x000000353406723e */ /* 0x000fe200000000ff */
[----:B------:R-:W1:Y:S01]  /*dba0*/  LDSM.16.MT88.4 R28, [R218+0x10800] ;  /* 0x01080000da1c783b */ /* 0x000e620000004200 */
[----:B--2---:R-:W-:Y:S01]  /*dbb0*/  F2FP.F16.F32.PACK_AB R7, R58, R59 ;  /* 0x0000003b3a07723e */ /* 0x004fe200000000ff */
[----:B------:R-:W2:Y:S01]  /*dbc0*/  MUFU.EX2 R132, R132 ;  /* 0x0000008400847308 */ /* 0x000ea20000000800 */
[----:B------:R-:W-:Y:S01]  /*dbd0*/  FADD.FTZ R50, R50, R51 ;  /* 0x0000003332327221 */ /* 0x000fe20000010000 */
[----:B------:R-:W-:-:S03]  /*dbe0*/  FADD.FTZ R60, R55, R60 ;  /* 0x0000003c373c7221 */ /* 0x000fc60000010000 */
[----:B------:R-:W-:Y:S01]  /*dbf0*/  FADD.FTZ R53, R53, R50 ;  /* 0x0000003235357221 */ /* 0x000fe20000010000 */
[----:B------:R-:W-:Y:S02]  /*dc00*/  HMMA.16816.F32 R76, R4, R8, R76 ;  /* 0x00000008044c723c */ /* 0x000fe4000000184c */
[----:B------:R-:W-:Y:S01]  /*dc10*/  MUFU.EX2 R67, R67 ;  /* 0x0000004300437308 */ /* 0x000fe20000000800 */
[----:B------:R-:W-:-:S03]  /*dc20*/  FADD.FTZ R52, R52, R53 ;  /* 0x0000003534347221 */ /* 0x000fc60000010000 */
[C---:B------:R-:W-:Y:S01]  /*dc30*/  HMMA.16816.F32 R80, R4.reuse, R10, R80 ;  /* 0x0000000a0450723c */ /* 0x040fe20000001850 */
[----:B------:R-:W3:Y:S03]  /*dc40*/  LDSM.16.MT88.4 R8, [R217+0x10800] ;  /* 0x01080000d908783b */ /* 0x000ee60000004200 */
[----:B------:R-:W-:Y:S02]  /*dc50*/  MUFU.EX2 R134, R134 ;  /* 0x0000008600867308 */ /* 0x000fe40000000800 */
[C---:B-----5:R-:W-:Y:S06]  /*dc60*/  HMMA.16816.F32 R128, R4.reuse, R16, R128 ;  /* 0x000000100480723c */ /* 0x060fec0000001880 */
[C---:B------:R-:W-:Y:S01]  /*dc70*/  HMMA.16816.F32 R124, R4.reuse, R18, R124 ;  /* 0x00000012047c723c */ /* 0x040fe2000000187c */
[----:B------:R-:W4:Y:S01]  /*dc80*/  LDSM.16.MT88.4 R16, [R220+0x10800] ;  /* 0x01080000dc10783b */ /* 0x000f220000004200 */
[----:B------:R-:W-:Y:S04]  /*dc90*/  MUFU.EX2 R136, R136 ;  /* 0x0000008800887308 */ /* 0x000fe80000000800 */
[C---:B------:R-:W-:Y:S04]  /*dca0*/  HMMA.16816.F32 R68, R4.reuse, R24, R68 ;  /* 0x000000180444723c */ /* 0x040fe80000001844 */
[----:B------:R-:W5:Y:S02]  /*dcb0*/  MUFU.EX2 R137, R137 ;  /* 0x0000008900897308 */ /* 0x000f640000000800 */
        /* <DEDUP_REMOVED lines=11> */
[C---:B---3--:R-:W-:Y:S01]  /*dd70*/  HMMA.16816.F32 R120, R4.reuse, R8, R120 ;  /* 0x000000080478723c */ /* 0x048fe20000001878 */
[----:B------:R-:W3:Y:S05]  /*dd80*/  MUFU.EX2 R149, R149 ;  /* 0x0000009500957308 */ /* 0x000eea0000000800 */
[C---:B------:R-:W-:Y:S01]  /*dd90*/  HMMA.16816.F32 R116, R4.reuse, R10, R116 ;  /* 0x0000000a0474723c */ /* 0x040fe20000001874 */
[----:B--2---:R-:W-:Y:S01]  /*dda0*/  F2FP.F16.F32.PACK_AB R8, R132, R63 ;  /* 0x0000003f8408723e */ /* 0x004fe200000000ff */
[----:B------:R-:W-:Y:S01]  /*ddb0*/  FADD.FTZ R63, R63, R52 ;  /* 0x000000343f3f7221 */ /* 0x000fe20000010000 */
[----:B-----5:R-:W-:Y:S01]  /*ddc0*/  F2FP.F16.F32.PACK_AB R9, R137, R136 ;  /* 0x000000888909723e */ /* 0x020fe200000000ff */
[----:B------:R-:W-:Y:S02]  /*ddd0*/  MUFU.EX2 R158, R158 ;  /* 0x0000009e009e7308 */ /* 0x000fe40000000800 */
[----:B----4-:R-:W-:Y:S01]  /*dde0*/  HMMA.16816.F32 R92, R4, R16, R92 ;  /* 0x00000010045c723c */ /* 0x010fe2000000185c */
[----:B------:R-:W-:Y:S01]  /*ddf0*/  F2FP.F16.F32.PACK_AB R10, R134, R67 ;  /* 0x00000043860a723e */ /* 0x000fe200000000ff */
[----:B------:R-:W-:Y:S01]  /*de00*/  FADD.FTZ R132, R132, R63 ;  /* 0x0000003f84847221 */ /* 0x000fe20000010000 */
[----:B------:R-:W-:-:S03]  /*de10*/  F2FP.F16.F32.PACK_AB R11, R139, R138 ;  /* 0x0000008a8b0b723e */ /* 0x000fc600000000ff */
[----:B------:R-:W-:Y:S01]  /*de20*/  HMMA.16816.F32 R96, R4, R18, R96 ;  /* 0x000000120460723c */ /* 0x000fe20000001860 */
        /* <DEDUP_REMOVED lines=8> */
[----:B------:R-:W-:Y:S01]  /*deb0*/  HMMA.16816.F32 R80, R8, R22, R80 ;  /* 0x000000160850723c */ /* 0x000fe20000001850 */
[----:B------:R-:W3:Y:S02]  /*dec0*/  LDSM.16.MT88.4 R20, [R217+0x11000] ;  /* 0x01100000d914783b */ /* 0x000ee40000004200 */
[----:B------:R-:W-:Y:S03]  /*ded0*/  MUFU.EX2 R163, R163 ;  /* 0x000000a300a37308 */ /* 0x000fe60000000800 */
[C---:B------:R-:W-:Y:S05]  /*dee0*/  HMMA.16816.F32 R108, R4.reuse, R36, R108 ;  /* 0x00000024046c723c */ /* 0x040fea000000186c */
[----:B------:R-:W5:Y:S01]  /*def0*/  MUFU.EX2 R170, R170 ;  /* 0x000000aa00aa7308 */ /* 0x000f620000000800 */
[----:B------:R-:W-:Y:S01]  /*df00*/  HMMA.16816.F32 R4, R4, R38, R12 ;  /* 0x000000260404723c */ /* 0x000fe2000000180c */
[----:B------:R-:W5:Y:S04]  /*df10*/  LDSM.16.MT88.4 R12, [R216+0x11000] ;  /* 0x01100000d80c783b */ /* 0x000f680000004200 */
[----:B------:R-:W-:Y:S01]  /*df20*/  LDSM.16.MT88.4 R36, [R220+0x12800] ;  /* 0x01280000dc24783b */ /* 0x000fe20000004200 */
[C---:B-1----:R-:W-:Y:S01]  /*df30*/  HMMA.16816.F32 R92, R8.reuse, R28, R92 ;  /* 0x0000001c085c723c */ /* 0x042fe2000000185c */
[----:B------:R-:W-:Y:S05]  /*df40*/  MUFU.EX2 R171, R171 ;  /* 0x000000ab00ab7308 */ /* 0x000fea0000000800 */
[C---:B------:R-:W-:Y:S01]  /*df50*/  HMMA.16816.F32 R96, R8.reuse, R30, R96 ;  /* 0x0000001e0860723c */ /* 0x040fe20000001860 */
[----:B------:R-:W1:Y:S02]  /*df60*/  LDSM.16.MT88.4 R28, [R218+0xd800] ;  /* 0x00d80000da1c783b */ /* 0x000e640000004200 */
[----:B------:R-:W1:Y:S03]  /*df70*/  MUFU.EX2 R172, R172 ;  /* 0x000000ac00ac7308 */ /* 0x000e660000000800 */
        /* <DEDUP_REMOVED lines=9> */
[C---:B----4-:R-:W-:Y:S05]  /*e010*/  HMMA.16816.F32 R100, R8.reuse, R24, R100 ;  /* 0x000000180864723c */ /* 0x050fea0000001864 */
[----:B------:R-:W4:Y:S01]  /*e020*/  MUFU.EX2 R164, R164 ;  /* 0x000000a400a47308 */ /* 0x000f220000000800 */
[C---:B------:R-:W-:Y:S01]  /*e030*/  HMMA.16816.F32 R104, R8.reuse, R26, R104 ;  /* 0x0000001a0868723c */ /* 0x040fe20000001868 */
[----:B------:R-:W4:Y:S05]  /*e040*/  LDSM.16.MT88.4 R24, [R217+0xd800] ;  /* 0x00d80000d918783b */ /* 0x000f2a0000004200 */
[C---:B---3--:R-:W-:Y:S01]  /*e050*/  HMMA.16816.F32 R120, R8.reuse, R20, R120 ;  /* 0x000000140878723c */ /* 0x048fe20000001878 */
[----:B------:R-:W-:Y:S05]  /*e060*/  MUFU.EX2 R166, R166 ;  /* 0x000000a600a67308 */ /* 0x000fea0000000800 */
[C---:B------:R-:W-:Y:S01]  /*e070*/  HMMA.16816.F32 R116, R8.reuse, R22, R116 ;  /* 0x000000160874723c */ /* 0x040fe20000001874 */
[----:B------:R-:W3:Y:S02]  /*e080*/  LDSM.16.MT88.4 R20, [R216+0xd800] ;  /* 0x00d80000d814783b */ /* 0x000ee40000004200 */
[----:B------:R-:W3:Y:S03]  /*e090*/  MUFU.EX2 R169, R169 ;  /* 0x000000a900a97308 */ /* 0x000ee60000000800 */
[C---:B-----5:R-:W-:Y:S05]  /*e0a0*/  HMMA.16816.F32 R108, R8.reuse, R12, R108 ;  /* 0x0000000c086c723c */ /* 0x060fea000000186c */
[----:B------:R-:W-:Y:S01]  /*e0b0*/  MUFU.EX2 R157, R157 ;  /* 0x0000009d009d7308 */ /* 0x000fe20000000800 */
[----:B------:R-:W-:Y:S01]  /*e0c0*/  HMMA.16816.F32 R4, R8, R14, R4 ;  /* 0x0000000e0804723c */ /* 0x000fe20000001804 */
[----:B------:R-:W-:Y:S01]  /*e0d0*/  F2FP.F16.F32.PACK_AB R12, R149, R148 ;  /* 0x00000094950c723e */ /* 0x000fe200000000ff */
[----:B------:R-:W-:Y:S01]  /*e0e0*/  LDSM.16.MT88.4 R8, [R217+0x11800] ;  /* 0x01180000d908783b */ /* 0x000fe20000004200 */
[----:B------:R-:W-:-:S04]  /*e0f0*/  F2FP.F16.F32.PACK_AB R13, R161, R160 ;  /* 0x000000a0a10d723e */ /* 0x000fc800000000ff */
[----:B------:R-:W-:Y:S01]  /*e100*/  F2FP.F16.F32.PACK_AB R14, R159, R158 ;  /* 0x0000009e9f0e723e */ /* 0x000fe200000000ff */
[----:B------:R-:W-:Y:S01]  /*e110*/  MUFU.EX2 R162, R162 ;  /* 0x000000a200a27308 */ /* 0x000fe20000000800 */
[----:B------:R-:W-:-:S07]  /*e120*/  F2FP.F16.F32.PACK_AB R15, R170, R163 ;  /* 0x000000a3aa0f723e */ /* 0x000fce00000000ff */
        /* <DEDUP_REMOVED lines=10> */
[----:B------:R-:W-:Y:S05]  /*e1d0*/  MUFU.EX2 R154, R154 ;  /* 0x0000009a009a7308 */ /* 0x000fea0000000800 */
[C---:B------:R-:W-:Y:S01]  /*e1e0*/  HMMA.16816.F32 R124, R12.reuse, R34, R124 ;  /* 0x000000220c7c723c */ /* 0x040fe2000000187c */
[----:B------:R-:W2:Y:S02]  /*e1f0*/  LDSM.16.MT88.4 R32, [R216+0x11800] ;  /* 0x01180000d820783b */ /* 0x000ea40000004200 */
[----:B------:R-:W-:Y:S03]  /*e200*/  MUFU.EX2 R152, R152 ;  /* 0x0000009800987308 */ /* 0x000fe60000000800 */
[C---:B----4-:R-:W-:Y:S05]  /*e210*/  HMMA.16816.F32 R76, R12.reuse, R24, R76 ;  /* 0x000000180c4c723c */ /* 0x050fea000000184c */
[----:B------:R-:W-:Y:S01]  /*e220*/  MUFU.EX2 R155, R155 ;  /* 0x0000009b009b7308 */ /* 0x000fe20000000800 */
[C---:B------:R-:W-:Y:S01]  /*e230*/  HMMA.16816.F32 R80, R12.reuse, R26, R80 ;  /* 0x0000001a0c50723c */ /* 0x040fe20000001850 */
[----:B------:R-:W4:Y:S05]  /*e240*/  LDSM.16.MT88.4 R24, [R220+0xe000] ;  /* 0x00e00000dc18783b */ /* 0x000f2a0000004200 */
[C---:B---3--:R-:W-:Y:S01]  /*e250*/  HMMA.16816.F32 R84, R12.reuse, R20, R84 ;  /* 0x000000140c54723c */ /* 0x048fe20000001854 */
[----:B------:R-:W-:Y:S05]  /*e260*/  MUFU.EX2 R147, R147 ;  /* 0x0000009300937308 */ /* 0x000fea0000000800 */
[C---:B------:R-:W-:Y:S01]  /*e270*/  HMMA.16816.F32 R88, R12.reuse, R22, R88 ;  /* 0x000000160c58723c */ /* 0x040fe20000001858 */
[----:B------:R-:W3:Y:S02]  /*e280*/  LDSM.16.MT88.4 R20, [R216+0xe000] ;  /* 0x00e00000d814783b */ /* 0x000ee40000004200 */
[----:B------:R-:W-:Y:S03]  /*e290*/  MUFU.EX2 R150, R150 ;  /* 0x0000009600967308 */ /* 0x000fe60000000800 */
[C---:B-1----:R-:W-:Y:S05]  /*e2a0*/  HMMA.16816.F32 R100, R12.reuse, R28, R100 ;  /* 0x0000001c0c64723c */ /* 0x042fea0000001864 */
[----:B------:R-:W-:Y:S01]  /*e2b0*/  MUFU.EX2 R143, R143 ;  /* 0x0000008f008f7308 */ /* 0x000fe20000000800 */
[C---:B------:R-:W-:Y:S01]  /*e2c0*/  HMMA.16816.F32 R104, R12.reuse, R30, R104 ;  /* 0x0000001e0c68723c */ /* 0x040fe20000001868 */
[----:B------:R-:W1:Y:S05]  /*e2d0*/  LDSM.16.MT88.4 R28, [R217+0xe000] ;  /* 0x00e00000d91c783b */ /* 0x000e6a0000004200 */
[C---:B------:R-:W-:Y:S01]  /*e2e0*/  HMMA.16816.F32 R120, R12.reuse, R8, R120 ;  /* 0x000000080c78723c */ /* 0x040fe20000001878 */
[----:B------:R-:W-:Y:S05]  /*e2f0*/  MUFU.EX2 R156, R156 ;  /* 0x0000009c009c7308 */ /* 0x000fea0000000800 */
[----:B------:R-:W-:Y:S01]  /*e300*/  HMMA.16816.F32 R116, R12, R10, R116 ;  /* 0x0000000a0c74723c */ /* 0x000fe20000001874 */
[----:B------:R-:W-:-:S02]  /*e310*/  F2FP.F16.F32.PACK_AB R8, R172, R171 ;  /* 0x000000abac08723e */ /* 0x000fc400000000ff */
[----:B------:R-:W-:Y:S01]  /*e320*/  F2FP.F16.F32.PACK_AB R9, R164, R165 ;  /* 0x000000a5a409723e */ /* 0x000fe200000000ff */
[----:B------:R-:W-:Y:S02]  /*e330*/  MUFU.EX2 R141, R141 ;  /* 0x0000008d008d7308 */ /* 0x000fe40000000800 */
[----:B--2---:R-:W-:Y:S01]  /*e340*/  HMMA.16816.F32 R108, R12, R32, R108 ;  /* 0x000000200c6c723c */ /* 0x004fe2000000186c */
[----:B------:R-:W-:Y:S02]  /*e350*/  F2FP.F16.F32.PACK_AB R10, R174, R167 ;  /* 0x000000a7ae0a723e */ /* 0x000fe400000000ff */
[----:B------:R-:W-:-:S03]  /*e360*/  F2FP.F16.F32.PACK_AB R11, R169, R166 ;  /* 0x000000a6a90b723e */ /* 0x000fc600000000ff */
[----:B------:R-:W-:Y:S01]  /*e370*/  HMMA.16816.F32 R4, R12, R34, R4 ;  /* 0x000000220c04723c */ /* 0x000fe20000001804 */
[----:B------:R-:W-:Y:S01]  /*e380*/  LDSM.16.MT88.4 R32, [R220+0x12000] ;  /* 0x01200000dc20783b */ /* 0x000fe20000004200 */
[----:B------:R-:W-:Y:S03]  /*e390*/  MUFU.EX2 R144, R144 ;  /* 0x0000009000907308 */ /* 0x000fe60000000800 */
[----:B------:R-:W-:Y:S01]  /*e3a0*/  LDSM.16.MT88.4 R12, [R216+0x12000] ;  /* 0x01200000d80c783b */ /* 0x000fe20000004200 */
[C---:B------:R-:W-:Y:S04]  /*e3b0*/  HMMA.16816.F32 R68, R8.reuse, R16, R68 ;  /* 0x000000100844723c */ /* 0x040fe80000001844 */
[----:B------:R-:W-:Y:S02]  /*e3c0*/  MUFU.EX2 R142, R142 ;  /* 0x0000008e008e7308 */ /* 0x000fe40000000800 */
[C---:B------:R-:W-:Y:S01]  /*e3d0*/  HMMA.16816.F32 R72, R8.reuse, R18, R72 ;  /* 0x000000120848723c */ /* 0x040fe20000001848 */
[----:B------:R-:W2:Y:S05]  /*e3e0*/  LDSM.16.MT88.4 R16, [R217+0x12000] ;  /* 0x01200000d910783b */ /* 0x000eaa0000004200 */
[C---:B----4-:R-:W-:Y:S01]  /*e3f0*/  HMMA.16816.F32 R128, R8.reuse, R24, R128 ;  /* 0x000000180880723c */ /* 0x050fe20000001880 */
[----:B------:R-:W-:Y:S05]  /*e400*/  MUFU.EX2 R145, R145 ;  /* 0x0000009100917308 */ /* 0x000fea0000000800 */
        /* <DEDUP_REMOVED lines=10> */
[----:B------:R-:W1:Y:S02]  /*e4b0*/  LDSM.16.MT88.4 R28, [R220+0xe800] ;  /* 0x00e80000dc1c783b */ /* 0x000e640000004200 */
[----:B------:R-:W4:Y:S01]  /*e4c0*/  MUFU.EX2 R66, R66 ;  /* 0x0000004200427308 */ /* 0x000f220000000800 */
[----:B---3--:R-:W-:-:S02]  /*e4d0*/  F2FP.F16.F32.PACK_AB R112, R140, R135 ;  /* 0x000000878c70723e */ /* 0x008fc400000000ff */
[C---:B--2---:R-:W-:Y:S06]  /*e4e0*/  HMMA.16816.F32 R120, R8.reuse, R16, R120 ;  /* 0x000000100878723c */ /* 0x044fec0000001878 */
[C---:B------:R-:W-:Y:S01]  /*e4f0*/  HMMA.16816.F32 R116, R8.reuse, R18, R116 ;  /* 0x000000120874723c */ /* 0x040fe20000001874 */
[----:B------:R-:W2:Y:S05]  /*e500*/  LDSM.16.MT88.4 R16, [R217+0xe800] ;  /* 0x00e80000d910783b */ /* 0x000eaa0000004200 */
[----:B------:R-:W-:Y:S01]  /*e510*/  HMMA.16816.F32 R92, R8, R32, R92 ;  /* 0x00000020085c723c */ /* 0x000fe2000000185c */
[----:B----4-:R-:W-:-:S05]  /*e520*/  F2FP.F16.F32.PACK_AB R114, R66, R65 ;  /* 0x000000414272723e */ /* 0x010fca00000000ff */
[C---:B------:R-:W-:Y:S01]  /*e530*/  HMMA.16816.F32 R96, R8.reuse, R34, R96 ;  /* 0x000000220860723c */ /* 0x040fe20000001860 */
[----:B------:R-:W-:Y:S05]  /*e540*/  LDSM.16.MT88.4 R32, [R218+0x12800] ;  /* 0x01280000da20783b */ /* 0x000fea0000004200 */
[C---:B------:R-:W-:Y:S06]  /*e550*/  HMMA.16816.F32 R100, R8.reuse, R24, R100 ;  /* 0x000000180864723c */ /* 0x040fec0000001864 */
[----:B------:R-:W-:Y:S01]  /*e560*/  HMMA.16816.F32 R104, R8, R26, R104 ;  /* 0x0000001a0868723c */ /* 0x000fe20000001868 */
[----:B------:R-:W-:-:S02]  /*e570*/  F2FP.F16.F32.PACK_AB R24, R162, R157 ;  /* 0x0000009da218723e */ /* 0x000fc400000000ff */
[----:B------:R-:W-:-:S03]  /*e580*/  F2FP.F16.F32.PACK_AB R25, R154, R151 ;  /* 0x000000979a19723e */ /* 0x000fc600000000ff */
[----:B------:R-:W-:Y:S01]  /*e590*/  HMMA.16816.F32 R108, R8, R12, R108 ;  /* 0x0000000c086c723c */ /* 0x000fe2000000186c */
[----:B------:R-:W-:Y:S02]  /*e5a0*/  F2FP.F16.F32.PACK_AB R26, R168, R153 ;  /* 0x00000099a81a723e */ /* 0x000fe400000000ff */
[----:B------:R-:W-:-:S03]  /*e5b0*/  F2FP.F16.F32.PACK_AB R27, R155, R152 ;  /* 0x000000989b1b723e */ /* 0x000fc600000000ff */
[----:B------:R-:W-:Y:S01]  /*e5c0*/  HMMA.16816.F32 R4, R8, R14, R4 ;  /* 0x0000000e0804723c */ /* 0x000fe20000001804 */
[----:B------:R-:W3:Y:S04]  /*e5d0*/  LDSM.16.MT88.4 R8, [R217+0x12800] ;  /* 0x01280000d908783b */ /* 0x000ee80000004200 */
[----:B------:R-:W-:Y:S01]  /*e5e0*/  LDSM.16.MT88.4 R12, [R216+0xe800] ;  /* 0x00e80000d80c783b */ /* 0x000fe20000004200 */
[C---:B-----5:R-:W-:Y:S06]  /*e5f0*/  HMMA.16816.F32 R68, R24.reuse, R20, R68 ;  /* 0x000000141844723c */ /* 0x060fec0000001844 */
        /* <DEDUP_REMOVED lines=10> */
[----:B------:R-:W-:-:S02]  /*e6a0*/  F2FP.F16.F32.PACK_AB R8, R150, R147 ;  /* 0x000000939608723e */ /* 0x000fc400000000ff */
[----:B------:R-:W-:-:S03]  /*e6b0*/  F2FP.F16.F32.PACK_AB R9, R144, R141 ;  /* 0x0000008d9009723e */ /* 0x000fc600000000ff */
[----:B------:R-:W-:Y:S01]  /*e6c0*/  HMMA.16816.F32 R100, R24, R32, R100 ;  /* 0x000000201864723c */ /* 0x000fe20000001864 */
[----:B------:R-:W-:Y:S02]  /*e6d0*/  F2FP.F16.F32.PACK_AB R10, R156, R143 ;  /* 0x0000008f9c0a723e */ /* 0x000fe400000000ff */
[----:B------:R-:W-:-:S03]  /*e6e0*/  F2FP.F16.F32.PACK_AB R11, R145, R142 ;  /* 0x0000008e910b723e */ /* 0x000fc600000000ff */
[----:B------:R-:W-:Y:S01]  /*e6f0*/  HMMA.16816.F32 R104, R24, R34, R104 ;  /* 0x000000221868723c */ /* 0x000fe20000001868 */
[----:B------:R-:W-:Y:S05]  /*e700*/  LDSM.16.MT88.4 R32, [R216+0xf000] ;  /* 0x00f00000d820783b */ /* 0x000fea0000004200 */
[C---:B----4-:R-:W-:Y:S06]  /*e710*/  HMMA.16816.F32 R128, R8.reuse, R20, R128 ;  /* 0x000000140880723c */ /* 0x050fec0000001880 */
[----:B------:R-:W-:Y:S01]  /*e720*/  HMMA.16816.F32 R124, R8, R22, R124 ;  /* 0x00000016087c723c */ /* 0x000fe2000000187c */
[----:B------:R-:W3:Y:S05]  /*e730*/  LDSM.16.MT88.4 R20, [R220+0x13000] ;  /* 0x01300000dc14783b */ /* 0x000eea0000004200 */
[C---:B------:R-:W-:Y:S06]  /*e740*/  HMMA.16816.F32 R84, R24.reuse, R12, R84 ;  /* 0x0000000c1854723c */ /* 0x040fec0000001854 */
[C---:B------:R-:W-:Y:S01]  /*e750*/  HMMA.16816.F32 R88, R24.reuse, R14, R88 ;  /* 0x0000000e1858723c */ /* 0x040fe20000001858 */
[----:B------:R-:W4:Y:S05]  /*e760*/  LDSM.16.MT88.4 R12, [R217+0xf000] ;  /* 0x00f00000d90c783b */ /* 0x000f2a0000004200 */
[C---:B------:R-:W-:Y:S06]  /*e770*/  HMMA.16816.F32 R92, R24.reuse, R36, R92 ;  /* 0x00000024185c723c */ /* 0x040fec000000185c */
[C---:B------:R-:W-:Y:S01]  /*e780*/  HMMA.16816.F32 R96, R24.reuse, R38, R96 ;  /* 0x000000261860723c */ /* 0x040fe20000001860 */
[----:B------:R-:W5:Y:S05]  /*e790*/  LDSM.16.MT88.4 R36, [R218+0x13000] ;  /* 0x01300000da24783b */ /* 0x000f6a0000004200 */
[C---:B-1----:R-:W-:Y:S06]  /*e7a0*/  HMMA.16816.F32 R108, R24.reuse, R28, R108 ;  /* 0x0000001c186c723c */ /* 0x042fec000000186c */
[----:B------:R-:W-:Y:S01]  /*e7b0*/  HMMA.16816.F32 R4, R24, R30, R4 ;  /* 0x0000001e1804723c */ /* 0x000fe20000001804 */
[----:B------:R-:W1:Y:S04]  /*e7c0*/  LDSM.16.MT88.4 R28, [R217+0x13000] ;  /* 0x01300000d91c783b */ /* 0x000e680000004200 */
[----:B------:R-:W-:Y:S01]  /*e7d0*/  LDSM.16.MT88.4 R24, [R220+0xf800] ;  /* 0x00f80000dc18783b */ /* 0x000fe20000004200 */
[C---:B--2---:R-:W-:Y:S06]  /*e7e0*/  HMMA.16816.F32 R68, R8.reuse, R16, R68 ;  /* 0x000000100844723c */ /* 0x044fec0000001844 */
[C---:B------:R-:W-:Y:S01]  /*e7f0*/  HMMA.16816.F32 R72, R8.reuse, R18, R72 ;  /* 0x000000120848723c */ /* 0x040fe20000001848 */
[----:B------:R-:W2:Y:S05]  /*e800*/  LDSM.16.MT88.4 R16, [R216+0x13000] ;  /* 0x01300000d810783b */ /* 0x000eaa0000004200 */
[C---:B---3--:R-:W-:Y:S06]  /*e810*/  HMMA.16816.F32 R92, R8.reuse, R20, R92 ;  /* 0x00000014085c723c */ /* 0x048fec000000185c */
[C---:B------:R-:W-:Y:S01]  /*e820*/  HMMA.16816.F32 R96, R8.reuse, R22, R96 ;  /* 0x000000160860723c */ /* 0x040fe20000001860 */
[----:B------:R-:W3:Y:S05]  /*e830*/  LDSM.16.MT88.4 R20, [R217+0xf800] ;  /* 0x00f80000d914783b */ /* 0x000eea0000004200 */
[C---:B------:R-:W-:Y:S06]  /*e840*/  HMMA.16816.F32 R84, R8.reuse, R32, R84 ;  /* 0x000000200854723c */ /* 0x040fec0000001854 */
[----:B------:R-:W-:Y:S01]  /*e850*/  HMMA.16816.F32 R88, R8, R34, R88 ;  /* 0x000000220858723c */ /* 0x000fe20000001858 */
[--C-:B------:R-:W-:Y:S01]  /*e860*/  FFMA.FTZ R32, R64, UR10, -R57.reuse ;  /* 0x0000000a40207c23 */ /* 0x100fe20008010839 */
[----:B------:R-:W-:-:S04]  /*e870*/  FFMA.FTZ R33, R62, UR10, -R57 ;  /* 0x0000000a3e217c23 */ /* 0x000fc80008010839 */
[C---:B----4-:R-:W-:Y:S01]  /*e880*/  HMMA.16816.F32 R76, R8.reuse, R12, R76 ;  /* 0x0000000c084c723c */ /* 0x050fe2000000184c */
[--C-:B------:R-:W-:Y:S01]  /*e890*/  FFMA.FTZ R34, R56, UR10, -R57.reuse ;  /* 0x0000000a38227c23 */ /* 0x100fe20008010839 */
[----:B------:R-:W-:Y:S01]  /*e8a0*/  FFMA.FTZ R35, R54, UR10, -R57 ;  /* 0x0000000a36237c23 */ /* 0x000fe20008010839 */
[----:B------:R-:W-:Y:S03]  /*e8b0*/  MUFU.EX2 R32, R32 ;  /* 0x0000002000207308 */ /* 0x000fe60000000800 */
[C---:B------:R-:W-:Y:S01]  /*e8c0*/  HMMA.16816.F32 R80, R8.reuse, R14, R80 ;  /* 0x0000000e0850723c */ /* 0x040fe20000001850 */
[----:B------:R-:W4:Y:S04]  /*e8d0*/  LDSM.16.MT88.4 R12, [R218+0xf800] ;  /* 0x00f80000da0c783b */ /* 0x000f280000004200 */
[----:B------:R-:W2:Y:S01]  /*e8e0*/  MUFU.EX2 R33, R33 ;  /* 0x0000002100217308 */ /* 0x000ea20000000800 */
[C---:B-----5:R-:W-:Y:S06]  /*e8f0*/  HMMA.16816.F32 R100, R8.reuse, R36, R100 ;  /* 0x000000240864723c */ /* 0x060fec0000001864 */
[C---:B------:R-:W-:Y:S01]  /*e900*/  HMMA.16816.F32 R104, R8.reuse, R38, R104 ;  /* 0x000000260868723c */ /* 0x040fe20000001868 */
[----:B------:R-:W-:Y:S05]  /*e910*/  MUFU.EX2 R34, R34 ;  /* 0x0000002200227308 */ /* 0x000fea0000000800 */
[----:B-1----:R-:W-:Y:S03]  /*e920*/  HMMA.16816.F32 R120, R8, R28, R120 ;  /* 0x0000001c0878723c */ /* 0x002fe60000001878 */
[----:B------:R-:W1:Y:S01]  /*e930*/  MUFU.EX2 R35, R35 ;  /* 0x0000002300237308 */ /* 0x000e620000000800 */
[----:B--2---:R-:W-:-:S02]  /*e940*/  F2FP.F16.F32.PACK_AB R113, R33, R32 ;  /* 0x000000202171723e */ /* 0x004fc400000000ff */
[C---:B------:R-:W-:Y:S06]  /*e950*/  HMMA.16816.F32 R116, R8.reuse, R30, R116 ;  /* 0x0000001e0874723c */ /* 0x040fec0000001874 */
[C---:B------:R-:W-:Y:S06]  /*e960*/  HMMA.16816.F32 R108, R8.reuse, R16, R108 ;  /* 0x00000010086c723c */ /* 0x040fec000000186c */
[----:B------:R-:W-:Y:S01]  /*e970*/  HMMA.16816.F32 R4, R8, R18, R4 ;  /* 0x000000120804723c */ /* 0x000fe20000001804 */
[----:B------:R-:W2:Y:S01]  /*e980*/  LDSM.16.MT88.4 R8, [R216+0xf800] ;  /* 0x00f80000d808783b */ /* 0x000ea20000004200 */
[----:B-1----:R-:W-:-:S03]  /*e990*/  F2FP.F16.F32.PACK_AB R115, R35, R34 ;  /* 0x000000222373723e */ /* 0x002fc600000000ff */
[----:B------:R-:W1:Y:S04]  /*e9a0*/  LDSM.16.MT88.4 R16, [R220+0x13800] ;  /* 0x01380000dc10783b */ /* 0x000e680000004200 */
[C---:B---3--:R-:W-:Y:S06]  /*e9b0*/  HMMA.16816.F32 R76, R112.reuse, R20, R76 ;  /* 0x00000014704c723c */ /* 0x048fec000000184c */
[----:B----4-:R-:W-:Y:S01]  /*e9c0*/  HMMA.16816.F32 R68, R112, R12, R68 ;  /* 0x0000000c7044723c */ /* 0x010fe20000001844 */
[----:B------:R-:W-:-:S04]  /*e9d0*/  FADD.FTZ R21, R59, R60 ;  /* 0x0000003c3b157221 */ /* 0x000fc80000010000 */
[----:B------:R-:W-:Y:S01]  /*e9e0*/  FADD.FTZ R21, R58, R21 ;  /* 0x000000153a157221 */ /* 0x000fe20000010000 */
[C---:B------:R-:W-:Y:S01]  /*e9f0*/  HMMA.16816.F32 R72, R112.reuse, R14, R72 ;  /* 0x0000000e7048723c */ /* 0x040fe20000001848 */
[----:B------:R-:W3:Y:S02]  /*ea00*/  LDSM.16.MT88.4 R12, [R218+0x13800] ;  /* 0x01380000da0c783b */ /* 0x000ee40000004200 */
[----:B------:R-:W-:Y:S01]  /*ea10*/  FADD.FTZ R136, R136, R21 ;  /* 0x0000001588887221 */ /* 0x000fe20000010000 */
[----:B------:R-:W-:Y:S02]  /*ea20*/  FADD.FTZ R21, R67, R132 ;  /* 0x0000008443157221 */ /* 0x000fe40000010000 */
[----:B------:R-:W-:Y:S01]  /*ea30*/  HMMA.16816.F32 R128, R112, R24, R128 ;  /* 0x000000187080723c */ /* 0x000fe20000001880 */
        /* <DEDUP_REMOVED lines=8> */
[----:B--2---:R-:W-:Y:S01]  /*eac0*/  HMMA.16816.F32 R84, R112, R8, R84 ;  /* 0x000000087054723c */ /* 0x004fe20000001854 */
[----:B------:R-:W-:Y:S02]  /*ead0*/  FADD.FTZ R158, R158, R149 ;  /* 0x000000959e9e7221 */ /* 0x000fe40000010000 */
[----:B------:R-:W-:-:S03]  /*eae0*/  FADD.FTZ R0, R161, R0 ;  /* 0x00000000a1007221 */ /* 0x000fc60000010000 */
[----:B------:R-:W-:Y:S01]  /*eaf0*/  HMMA.16816.F32 R88, R112, R10, R88 ;  /* 0x0000000a7058723c */ /* 0x000fe20000001858 */
[----:B------:R-:W2:Y:S01]  /*eb00*/  LDSM.16.MT88.4 R8, [R217+0x13800] ;  /* 0x01380000d908783b */ /* 0x000ea20000004200 */
        /* <DEDUP_REMOVED lines=8> */
[----:B------:R-:W1:Y:S01]  /*eb90*/  LDSM.16.MT88.4 R16, [R216+0x13800] ;  /* 0x01380000d810783b */ /* 0x000e620000004200 */
        /* <DEDUP_REMOVED lines=17> */
[----:B------:R-:W-:-:S04]  /*ecb0*/  FADD.FTZ R147, R147, R168 ;  /* 0x000000a893937221 */ /* 0x000fc80000010000 */
[----:B------:R-:W-:Y:S01]  /*ecc0*/  FADD.FTZ R150, R150, R147 ;  /* 0x0000009396967221 */ /* 0x000fe20000010000 */
[C---:B------:R-:W-:Y:S01]  /*ecd0*/  HMMA.16816.F32 R116, R112.reuse, R10, R116 ;  /* 0x0000000a7074723c */ /* 0x040fe20000001874 */
[----:B------:R-:W-:Y:S01]  /*ece0*/  FADD.FTZ R9, R141, R0 ;  /* 0x000000008d097221 */ /* 0x000fe20000010000 */
[----:B------:R-:W-:Y:S01]  /*ecf0*/  MOV R0, R46 ;  /* 0x0000002e00007202 */ /* 0x000fe20000000f00 */
[----:B------:R-:W-:Y:S02]  /*ed00*/  FADD.FTZ R143, R143, R150 ;  /* 0x000000968f8f7221 */ /* 0x000fe40000010000 */
[----:B------:R-:W-:Y:S01]  /*ed10*/  FADD.FTZ R9, R144, R9 ;  /* 0x0000000990097221 */ /* 0x000fe20000010000 */
[----:B-1----:R-:W-:Y:S01]  /*ed20*/  HMMA.16816.F32 R108, R112, R16, R108 ;  /* 0x00000010706c723c */ /* 0x002fe2000000186c */
[----:B------:R-:W-:Y:S02]  /*ed30*/  FADD.FTZ R156, R156, R143 ;  /* 0x0000008f9c9c7221 */ /* 0x000fe40000010000 */
[----:B------:R-:W-:-:S02]  /*ed40*/  FADD.FTZ R142, R142, R9 ;  /* 0x000000098e8e7221 */ /* 0x000fc40000010000 */
[----:B------:R-:W-:Y:S01]  /*ed50*/  FADD.FTZ R135, R135, R156 ;  /* 0x0000009c87877221 */ /* 0x000fe20000010000 */
[----:B------:R-:W-:Y:S01]  /*ed60*/  HMMA.16816.F32 R112, R112, R18, R4 ;  /* 0x000000127070723c */ /* 0x000fe20000001804 */
[----:B------:R-:W-:Y:S02]  /*ed70*/  FADD.FTZ R145, R145, R142 ;  /* 0x0000008e91917221 */ /* 0x000fe40000010000 */
[----:B------:R-:W-:Y:S02]  /*ed80*/  FADD.FTZ R140, R140, R135 ;  /* 0x000000878c8c7221 */ /* 0x000fe40000010000 */
[----:B------:R-:W-:Y:S02]  /*ed90*/  FADD.FTZ R32, R32, R145 ;  /* 0x0000009120207221 */ /* 0x000fe40000010000 */
[----:B------:R-:W-:Y:S02]  /*eda0*/  FADD.FTZ R65, R65, R140 ;  /* 0x0000008c41417221 */ /* 0x000fe40000010000 */
[----:B------:R-:W-:-:S02]  /*edb0*/  FADD.FTZ R33, R33, R32 ;  /* 0x0000002021217221 */ /* 0x000fc40000010000 */
[----:B------:R-:W-:Y:S02]  /*edc0*/  FADD.FTZ R247, R66, R65 ;  /* 0x0000004142f77221 */ /* 0x000fe40000010000 */
[----:B------:R-:W-:-:S04]  /*edd0*/  FADD.FTZ R34, R34, R33 ;  /* 0x0000002122227221 */ /* 0x000fc80000010000 */
[----:B------:R-:W-:-:S07]  /*ede0*/  FADD.FTZ R246, R35, R34 ;  /* 0x0000002223f67221 */ /* 0x000fce0000010000 */
.L_x_3662:
        /* <DEDUP_REMOVED lines=13> */
.L_x_3674:
        /* <DEDUP_REMOVED lines=73> */
.L_x_3671:
        /* <DEDUP_REMOVED lines=399> */
.L_x_3673:
        /* <DEDUP_REMOVED lines=129> */
.L_x_3672:
[----:B------:R-:W-:Y:S01]  /*11450*/  LEA R0, R233, R236, 0x7 ;  /* 0x000000ece9007211 */ /* 0x000fe200078e38ff */
[----:B-1----:R-:W-:Y:S01]  /*11460*/  LDSM.16.MT88.4 R144, [R217+0xc000] ;  /* 0x00c00000d990783b */ /* 0x002fe20000004200 */
[----:B------:R-:W-:Y:S01]  /*11470*/  UMOV UR11, UR15 ;  /* 0x0000000f000b7c82 */ /* 0x000fe20008000000 */
[----:B------:R-:W-:Y:S01]  /*11480*/  UMOV UR10, UR14 ;  /* 0x0000000e000a7c82 */ /* 0x000fe20008000000 */
[----:B------:R-:W-:Y:S02]  /*11490*/  I2FP.F32.S32 R2, R0 ;  /* 0x0000000000027245 */ /* 0x000fe40000201400 */
        /* <DEDUP_REMOVED lines=10> */
[CC--:B------:R-:W-:Y:S01]  /*11540*/  FFMA.FTZ R9, R3.reuse, R2.reuse, R9 ;  /* 0x0000000203097223 */ /* 0x0c0fe20000010009 */
[C---:B------:R-:W-:Y:S01]  /*11550*/  FFMA.FTZ R11, R3.reuse, R2, R11 ;  /* 0x00000002030b7223 */ /* 0x040fe2000001000b */
[C---:B------:R-:W-:Y:S01]  /*11560*/  IADD3 R2, R0.reuse, 0x19, RZ ;  /* 0x0000001900027810 */ /* 0x040fe20007ffe0ff */
[CC--:B------:R-:W-:Y:S01]  /*11570*/  FFMA.FTZ R10, R3.reuse, R137.reuse, R10 ;  /* 0x00000089030a7223 */ /* 0x0c0fe2000001000a */
[C---:B------:R-:W-:Y:S01]  /*11580*/  IADD3 R132, R0.reuse, 0x11, RZ ;  /* 0x0000001100847810 */ /* 0x040fe20007ffe0ff */
[C---:B------:R-:W-:Y:S01]  /*11590*/  FFMA.FTZ R8, R3.reuse, R137, R8 ;  /* 0x0000008903087223 */ /* 0x040fe20000010008 */
[C---:B------:R-:W-:Y:S02]  /*115a0*/  IADD3 R139, R0.reuse, 0x10, RZ ;  /* 0x00000010008b7810 */ /* 0x040fe40007ffe0ff */
[----:B------:R-:W-:Y:S02]  /*115b0*/  I2FP.F32.S32 R2, R2 ;  /* 0x0000000200027245 */ /* 0x000fe40000201400 */
[----:B------:R-:W-:Y:S02]  /*115c0*/  I2FP.F32.S32 R132, R132 ;  /* 0x0000008400847245 */ /* 0x000fe40000201400 */
[C---:B------:R-:W-:Y:S01]  /*115d0*/  IADD3 R137, R0.reuse, 0x18, RZ ;  /* 0x0000001800897810 */ /* 0x040fe20007ffe0ff */
[CC--:B------:R-:W-:Y:S01]  /*115e0*/  FFMA.FTZ R19, R3.reuse, R2.reuse, R19 ;  /* 0x0000000203137223 */ /* 0x0c0fe20000010013 */
[----:B------:R-:W-:Y:S01]  /*115f0*/  I2FP.F32.S32 R139, R139 ;  /* 0x0000008b008b7245 */ /* 0x000fe20000201400 */
[C---:B------:R-:W-:Y:S01]  /*11600*/  FFMA.FTZ R17, R3.reuse, R2, R17 ;  /* 0x0000000203117223 */ /* 0x040fe20000010011 */
[C---:B------:R-:W-:Y:S01]  /*11610*/  IADD3 R2, R0.reuse, 0x29, RZ ;  /* 0x0000002900027810 */ /* 0x040fe20007ffe0ff */
[CC--:B------:R-:W-:Y:S01]  /*11620*/  FFMA.FTZ R15, R3.reuse, R132.reuse, R15 ;  /* 0x00000084030f7223 */ /* 0x0c0fe2000001000f */
[----:B------:R-:W-:Y:S01]  /*11630*/  I2FP.F32.S32 R137, R137 ;  /* 0x0000008900897245 */ /* 0x000fe20000201400 */
        /* <DEDUP_REMOVED lines=41> */
[----:B------:R-:W-:Y:S01]  /*118d0*/  FMNMX.FTZ R137, R5, R132, !PT ;  /* 0x0000008405897209 */ /* 0x000fe20007810000 */
[CC--:B------:R-:W-:Y:S01]  /*118e0*/  FFMA.FTZ R30, R3.reuse, R134.reuse, R30 ;  /* 0x00000086031e7223 */ /* 0x0c0fe2000001001e */
[----:B------:R-:W-:Y:S01]  /*118f0*/  FMNMX.FTZ R138, R10, R139, !PT ;  /* 0x0000008b0a8a7209 */ /* 0x000fe20007810000 */
[----:B------:R-:W-:Y:S01]  /*11900*/  FFMA.FTZ R28, R3, R134, R28 ;  /* 0x00000086031c7223 */ /* 0x000fe2000001001c */
[----:B------:R-:W-:Y:S02]  /*11910*/  IADD3 R136, R0, 0x41, RZ ;  /* 0x0000004100887810 */ /* 0x000fe40007ffe0ff */
[----:B------:R-:W-:Y:S02]  /*11920*/  FMNMX.FTZ R134, R8, R137, !PT ;  /* 0x0000008908867209 */ /* 0x000fe40007810000 */
[----:B------:R-:W-:Y:S02]  /*11930*/  I2FP.F32.S32 R136, R136 ;  /* 0x0000008800887245 */ /* 0x000fe40000201400 */
[----:B------:R-:W-:Y:S02]  /*11940*/  FMNMX.FTZ R137, R11, R138, !PT ;  /* 0x0000008a0b897209 */ /* 0x000fe40007810000 */
[----:B------:R-:W-:Y:S01]  /*11950*/  FMNMX.FTZ R139, R9, R134, !PT ;  /* 0x00000086098b7209 */ /* 0x000fe20007810000 */
[CC--:B------:R-:W-:Y:S01]  /*11960*/  FFMA.FTZ R39, R3.reuse, R136.reuse, R39 ;  /* 0x0000008803277223 */ /* 0x0c0fe20000010027 */
[----:B------:R-:W-:Y:S01]  /*11970*/  IADD3 R2, R0, 0x48, RZ ;  /* 0x0000004800027810 */ /* 0x000fe20007ffe0ff */
[C---:B------:R-:W-:Y:S01]  /*11980*/  FFMA.FTZ R37, R3.reuse, R136, R37 ;  /* 0x0000008803257223 */ /* 0x040fe20000010025 */
[----:B------:R-:W-:Y:S02]  /*11990*/  FMNMX.FTZ R134, R14, R137, !PT ;  /* 0x000000890e867209 */ /* 0x000fe40007810000 */
[----:B------:R-:W-:Y:S02]  /*119a0*/  IADD3 R132, R0, 0x49, RZ ;  /* 0x0000004900847810 */ /* 0x000fe40007ffe0ff */
[----:B------:R-:W-:Y:S02]  /*119b0*/  I2FP.F32.S32 R2, R2 ;  /* 0x0000000200027245 */ /* 0x000fe40000201400 */
[----:B------:R-:W-:Y:S02]  /*119c0*/  FMNMX.FTZ R136, R12, R139, !PT ;  /* 0x0000008b0c887209 */ /* 0x000fe40007810000 */
[----:B------:R-:W-:Y:S01]  /*119d0*/  I2FP.F32.S32 R132, R132 ;  /* 0x0000008400847245 */ /* 0x000fe20000201400 */
[----:B------:R-:W-:Y:S01]  /*119e0*/  FFMA.FTZ R42, R3, R2, R42 ;  /* 0x00000002032a7223 */ /* 0x000fe2000001002a */
[----:B------:R-:W-:Y:S01]  /*119f0*/  FMNMX.FTZ R137, R15, R134, !PT ;  /* 0x000000860f897209 */ /* 0x000fe20007810000 */
[----:B------:R-:W-:Y:S01]  /*11a00*/  FFMA.FTZ R40, R3, R2, R40 ;  /* 0x0000000203287223 */ /* 0x000fe20000010028 */
[----:B------:R-:W-:Y:S01]  /*11a10*/  FMNMX.FTZ R139, R13, R136, !PT ;  /* 0x000000880d8b7209 */ /* 0x000fe20007810000 */
[CC--:B------:R-:W-:Y:S01]  /*11a20*/  FFMA.FTZ R43, R3.reuse, R132.reuse, R43 ;  /* 0x00000084032b7223 */ /* 0x0c0fe2000001002b */
        /* <DEDUP_REMOVED lines=15> */
[-C--:B------:R-:W-:Y:S01]  /*11b20*/  FFMA.FTZ R50, R3, R137.reuse, R50 ;  /* 0x0000008903327223 */ /* 0x080fe20000010032 */
        /* <DEDUP_REMOVED lines=35> */
[----:B------:R-:W-:Y:S02]  /*11d60*/  FMNMX.FTZ R139, R43, R2, !PT ;  /* 0x000000022b8b7209 */ /* 0x000fe40007810000 */
[----:B------:R-:W-:Y:S02]  /*11d70*/  FMNMX.FTZ R137, R41, R132, !PT ;  /* 0x0000008429897209 */ /* 0x000fe40007810000 */
[----:B------:R-:W-:Y:S02]  /*11d80*/  FMNMX.FTZ R138, R46, R139, !PT ;  /* 0x0000008b2e8a7209 */ /* 0x000fe40007810000 */
[----:B------:R-:W-:Y:S02]  /*11d90*/  FMNMX.FTZ R134, R44, R137, !PT ;  /* 0x000000892c867209 */ /* 0x000fe40007810000 */
[----:B------:R-:W-:Y:S02]  /*11da0*/  FMNMX.FTZ R137, R47, R138, !PT ;  /* 0x0000008a2f897209 */ /* 0x000fe40007810000 */
[----:B------:R-:W-:Y:S02]  /*11db0*/  IADD3 R132, R0, 0x70, RZ ;  /* 0x0000007000847810 */ /* 0x000fe40007ffe0ff */
[----:B------:R-:W-:Y:S02]  /*11dc0*/  FMNMX.FTZ R139, R45, R134, !PT ;  /* 0x000000862d8b7209 */ /* 0x000fe40007810000 */
[----:B------:R-:W-:Y:S02]  /*11dd0*/  FMNMX.FTZ R134, R50, R137, !PT ;  /* 0x0000008932867209 */ /* 0x000fe40007810000 */
[----:B------:R-:W-:Y:S02]  /*11de0*/  IADD3 R2, R0, 0x69, RZ ;  /* 0x0000006900027810 */ /* 0x000fe40007ffe0ff */
[----:B------:R-:W-:Y:S02]  /*11df0*/  I2FP.F32.S32 R137, R132 ;  /* 0x0000008400897245 */ /* 0x000fe40000201400 */
[----:B------:R-:W-:Y:S02]  /*11e00*/  FMNMX.FTZ R132, R48, R139, !PT ;  /* 0x0000008b30847209 */ /* 0x000fe40007810000 */
[----:B------:R-:W-:Y:S01]  /*11e10*/  IADD3 R136, R0, 0x68, RZ ;  /* 0x0000006800887810 */ /* 0x000fe20007ffe0ff */
[CC--:B------:R-:W-:Y:S01]  /*11e20*/  FFMA.FTZ R62, R3.reuse, R137.reuse, R62 ;  /* 0x00000089033e7223 */ /* 0x0c0fe2000001003e */
[----:B------:R-:W-:Y:S01]  /*11e30*/  I2FP.F32.S32 R2, R2 ;  /* 0x0000000200027245 */ /* 0x000fe20000201400 */
[----:B------:R-:W-:Y:S01]  /*11e40*/  FFMA.FTZ R60, R3, R137, R60 ;  /* 0x00000089033c7223 */ /* 0x000fe2000001003c */
[----:B------:R-:W-:Y:S02]  /*11e50*/  FMNMX.FTZ R139, R51, R134, !PT ;  /* 0x00000086338b7209 */ /* 0x000fe40007810000 */
[----:B------:R-:W-:Y:S01]  /*11e60*/  FMNMX.FTZ R141, R49, R132, !PT ;  /* 0x00000084318d7209 */ /* 0x000fe20007810000 */
[C---:B------:R-:W-:Y:S01]  /*11e70*/  FFMA.FTZ R59, R3.reuse, R2, R59 ;  /* 0x00000002033b7223 */ /* 0x040fe2000001003b */
[----:B------:R-:W-:Y:S01]  /*11e80*/  I2FP.F32.S32 R136, R136 ;  /* 0x0000008800887245 */ /* 0x000fe20000201400 */
[C---:B------:R-:W-:Y:S01]  /*11e90*/  FFMA.FTZ R57, R3.reuse, R2, R57 ;  /* 0x0000000203397223 */ /* 0x040fe20000010039 */
[----:B------:R-:W-:Y:S02]  /*11ea0*/  FMNMX.FTZ R2, R54, R139, !PT ;  /* 0x0000008b36027209 */ /* 0x000fe40007810000 */
[----:B------:R-:W-:Y:S01]  /*11eb0*/  FMNMX.FTZ R134, R52, R141, !PT ;  /* 0x0000008d34867209 */ /* 0x000fe20007810000 */
[CC--:B------:R-:W-:Y:S01]  /*11ec0*/  FFMA.FTZ R58, R3.reuse, R136.reuse, R58 ;  /* 0x00000088033a7223 */ /* 0x0c0fe2000001003a */
[----:B------:R-:W-:Y:S01]  /*11ed0*/  FFMA.FTZ R56, R3, R136, R56 ;  /* 0x0000008803387223 */ /* 0x000fe20000010038 */
[----:B------:R-:W-:Y:S02]  /*11ee0*/  FMNMX.FTZ R139, R55, R2, !PT ;  /* 0x00000002378b7209 */ /* 0x000fe40007810000 */
[----:B------:R-:W-:Y:S02]  /*11ef0*/  FMNMX.FTZ R137, R53, R134, !PT ;  /* 0x0000008635897209 */ /* 0x000fe40007810000 */
[----:B------:R-:W-:Y:S02]  /*11f00*/  IADD3 R132, R0, 0x71, RZ ;  /* 0x0000007100847810 */ /* 0x000fe40007ffe0ff */
[----:B------:R-:W-:Y:S02]  /*11f10*/  FMNMX.FTZ R136, R58, R139, !PT ;  /* 0x0000008b3a887209 */ /* 0x000fe40007810000 */
[----:B------:R-:W-:Y:S02]  /*11f20*/  FMNMX.FTZ R134, R56, R137, !PT ;  /* 0x0000008938867209 */ /* 0x000fe40007810000 */
[C---:B------:R-:W-:Y:S02]  /*11f30*/  IADD3 R2, R0.reuse, 0x78, RZ ;  /* 0x0000007800027810 */ /* 0x040fe40007ffe0ff */
[----:B------:R-:W-:Y:S02]  /*11f40*/  I2FP.F32.S32 R132, R132 ;  /* 0x0000008400847245 */ /* 0x000fe40000201400 */
[----:B------:R-:W-:Y:S02]  /*11f50*/  FMNMX.FTZ R139, R59, R136, !PT ;  /* 0x000000883b8b7209 */ /* 0x000fe40007810000 */
[----:B------:R-:W-:Y:S01]  /*11f60*/  FMNMX.FTZ R137, R57, R134, !PT ;  /* 0x0000008639897209 */ /* 0x000fe20007810000 */
[C---:B------:R-:W-:Y:S01]  /*11f70*/  FFMA.FTZ R63, R3.reuse, R132, R63 ;  /* 0x00000084033f7223 */ /* 0x040fe2000001003f */
[----:B------:R-:W-:Y:S01]  /*11f80*/  I2FP.F32.S32 R2, R2 ;  /* 0x0000000200027245 */ /* 0x000fe20000201400 */
[C---:B------:R-:W-:Y:S01]  /*11f90*/  FFMA.FTZ R61, R3.reuse, R132, R61 ;  /* 0x00000084033d7223 */ /* 0x040fe2000001003d */
        /* <DEDUP_REMOVED lines=23> */
[----:B------:R-:W-:Y:S03]  /*12110*/  FADD.FTZ R134, -R2, R133 ;  /* 0x0000008502867221 */ /* 0x000fe60000010100 */
[C---:B------:R-:W-:Y:S01]  /*12120*/  FSETP.NEU.FTZ.AND P1, PT, R0.reuse, -INF , PT ;  /* 0xff8000000000780b */ /* 0x040fe20003f3d000 */
[C---:B------:R-:W-:Y:S01]  /*12130*/  FMUL.FTZ R152, R0.reuse, UR4 ;  /* 0x0000000400987c20 */ /* 0x040fe20008410000 */
[----:B------:R-:W-:Y:S01]  /*12140*/  FADD.FTZ R132, -R0, R135 ;  /* 0x0000008700847221 */ /* 0x000fe20000010100 */
[----:B------:R-:W-:Y:S01]  /*12150*/  FMUL.FTZ R135, R134, UR4 ;  /* 0x0000000486877c20 */ /* 0x000fe20008410000 */
[----:B------:R-:W1:Y:S01]  /*12160*/  LDSM.16.MT88.4 R136, [R220+0xc000] ;  /* 0x00c00000dc88783b */ /* 0x000e620000004200 */
[----:B------:R-:W-:Y:S01]  /*12170*/  FMUL.FTZ R134, R2, UR4 ;  /* 0x0000000402867c20 */ /* 0x000fe20008410000 */
        /* <DEDUP_REMOVED lines=15> */
[----:B------:R-:W-:Y:S01]  /*12270*/  FFMA.FTZ R164, R27, UR4, -R152 ;  /* 0x000000041ba47c23 */ /* 0x000fe20008010898 */
        /* <DEDUP_REMOVED lines=28> */
[----:B------:R-:W-:Y:S01]  /*12440*/  FMUL.FTZ R81, R132, R81 ;  /* 0x0000005184517220 */ /* 0x000fe20000410000 */
[----:B------:R-:W-:Y:S03]  /*12450*/  LDSM.16.MT88.4 R24, [R217+0xd000] ;  /* 0x00d00000d918783b */ /* 0x000fe60000004200 */
[----:B------:R-:W3:Y:S01]  /*12460*/  MUFU.EX2 R135, R11 ;  /* 0x0000000b00877308 */ /* 0x000ee20000000800 */
[----:B--2---:R-:W-:Y:S01]  /*12470*/  F2FP.F16.F32.PACK_AB R129, R153, R154 ;  /* 0x0000009a9981723e */ /* 0x004fe200000000ff */
[--C-:B------:R-:W-:Y:S01]  /*12480*/  FFMA.FTZ R172, R37, UR4, -R134.reuse ;  /* 0x0000000425ac7c23 */ /* 0x100fe20008010886 */
[--C-:B------:R-:W-:Y:S01]  /*12490*/  FFMA.FTZ R174, R40, UR4, -R134.reuse ;  /* 0x0000000428ae7c23 */ /* 0x100fe20008010886 */
[--C-:B------:R-:W-:Y:S01]  /*124a0*/  FFMA.FTZ R175, R41, UR4, -R134.reuse ;  /* 0x0000000429af7c23 */ /* 0x100fe20008010886 */
[--C-:B------:R-:W-:Y:S01]  /*124b0*/  FFMA.FTZ R176, R44, UR4, -R134.reuse ;  /* 0x000000042cb07c23 */ /* 0x100fe20008010886 */
[--C-:B------:R-:W-:Y:S01]  /*124c0*/  FFMA.FTZ R177, R45, UR4, -R134.reuse ;  /* 0x000000042db17c23 */ /* 0x100fe20008010886 */
[--C-:B------:R-:W-:Y:S03]  /*124d0*/  FFMA.FTZ R178, R48, UR4, -R134.reuse ;  /* 0x0000000430b27c23 */ /* 0x100fe60008010886 */
[----:B------:R-:W-:Y:S01]  /*124e0*/  MUFU.EX2 R155, R155 ;  /* 0x0000009b009b7308 */ /* 0x000fe20000000800 */
[----:B------:R-:W-:Y:S01]  /*124f0*/  FFMA.FTZ R179, R49, UR4, -R134 ;  /* 0x0000000431b37c23 */ /* 0x000fe20008010886 */
[C---:B------:R-:W-:Y:S01]  /*12500*/  FMUL.FTZ R86, R133.reuse, R86 ;  /* 0x0000005685567220 */ /* 0x040fe20000410000 */
[C---:B------:R-:W-:Y:S01]  /*12510*/  FMUL.FTZ R87, R133.reuse, R87 ;  /* 0x0000005785577220 */ /* 0x040fe20000410000 */
[C---:B------:R-:W-:Y:S01]  /*12520*/  FMUL.FTZ R84, R132.reuse, R84 ;  /* 0x0000005484547220 */ /* 0x040fe20000410000 */
[C---:B------:R-:W-:Y:S01]  /*12530*/  FMUL.FTZ R85, R132.reuse, R85 ;  /* 0x0000005584557220 */ /* 0x040fe20000410000 */
[C---:B------:R-:W-:Y:S01]  /*12540*/  FMUL.FTZ R90, R133.reuse, R90 ;  /* 0x0000005a855a7220 */ /* 0x040fe20000410000 */
[----:B------:R-:W-:Y:S03]  /*12550*/  FMUL.FTZ R91, R133, R91 ;  /* 0x0000005b855b7220 */ /* 0x000fe60000410000 */
[----:B------:R-:W2:Y:S01]  /*12560*/  MUFU.EX2 R151, R151 ;  /* 0x0000009700977308 */ /* 0x000ea20000000800 */
[----:B---3--:R-:W-:Y:S01]  /*12570*/  F2FP.F16.F32.PACK_AB R131, R135, R150 ;  /* 0x000000968783723e */ /* 0x008fe200000000ff */
[C---:B------:R-:W-:Y:S01]  /*12580*/  FMUL.FTZ R11, R133.reuse, R127 ;  /* 0x0000007f850b7220 */ /* 0x040fe20000410000 */
[C---:B------:R-:W-:Y:S01]  /*12590*/  FMUL.FTZ R88, R132.reuse, R88 ;  /* 0x0000005884587220 */ /* 0x040fe20000410000 */
[----:B------:R-:W3:Y:S01]  /*125a0*/  LDSM.16.MT88.4 R124, [R216+0xc000] ;  /* 0x00c00000d87c783b */ /* 0x000ee20000004200 */
        /* <DEDUP_REMOVED lines=10> */
[--C-:B------:R-:W-:Y:S03]  /*12650*/  FFMA.FTZ R157, R14, UR4, -R152.reuse ;  /* 0x000000040e9d7c23 */ /* 0x100fe60008010898 */
[----:B------:R-:W4:Y:S01]  /*12660*/  MUFU.EX2 R148, R148 ;  /* 0x0000009400947308 */ /* 0x000f220000000800 */
[----:B--2---:R-:W-:Y:S01]  /*12670*/  F2FP.F16.F32.PACK_AB R128, R151, R155 ;  /* 0x0000009b9780723e */ /* 0x004fe200000000ff */
[----:B------:R-:W-:Y:S01]  /*12680*/  FMUL.FTZ R14, R133, R122 ;  /* 0x0000007a850e7220 */ /* 0x000fe20000410000 */
[----:B------:R-:W-:Y:S01]  /*12690*/  FFMA.FTZ R156, R15, UR4, -R152 ;  /* 0x000000040f9c7c23 */ /* 0x000fe20008010898 */
[C---:B------:R-:W-:Y:S01]  /*126a0*/  FMUL.FTZ R15, R133.reuse, R123 ;  /* 0x0000007b850f7220 */ /* 0x040fe20000410000 */
[C---:B------:R-:W-:Y:S01]  /*126b0*/  FMUL.FTZ R102, R133.reuse, R102 ;  /* 0x0000006685667220 */ /* 0x040fe20000410000 */
[----:B------:R-:W-:Y:S01]  /*126c0*/  FMUL.FTZ R103, R133, R103 ;  /* 0x0000006785677220 */ /* 0x000fe20000410000 */
[C---:B------:R-:W-:Y:S01]  /*126d0*/  FMUL.FTZ R100, R132.reuse, R100 ;  /* 0x0000006484647220 */ /* 0x040fe20000410000 */
[----:B------:R-:W-:Y:S01]  /*126e0*/  FMUL.FTZ R101, R132, R101 ;  /* 0x0000006584657220 */ /* 0x000fe20000410000 */
[--C-:B------:R-:W-:Y:S01]  /*126f0*/  FFMA.FTZ R160, R12, UR4, -R134.reuse ;  /* 0x000000040ca07c23 */ /* 0x100fe20008010886 */
[C---:B------:R-:W-:Y:S01]  /*12700*/  FMUL.FTZ R12, R132.reuse, R120 ;  /* 0x00000078840c7220 */ /* 0x040fe20000410000 */
[----:B------:R-:W-:Y:S01]  /*12710*/  FFMA.FTZ R161, R13, UR4, -R134 ;  /* 0x000000040da17c23 */ /* 0x000fe20008010886 */
[C---:B------:R-:W-:Y:S01]  /*12720*/  FMUL.FTZ R13, R132.reuse, R121 ;  /* 0x00000079840d7220 */ /* 0x040fe20000410000 */
[C---:B------:R-:W-:Y:S01]  /*12730*/  FMUL.FTZ R106, R133.reuse, R106 ;  /* 0x0000006a856a7220 */ /* 0x040fe20000410000 */
[----:B------:R-:W-:Y:S01]  /*12740*/  LDSM.16.MT88.4 R120, [R220+0xc800] ;  /* 0x00c80000dc78783b */ /* 0x000fe20000004200 */
[C---:B------:R-:W-:Y:S01]  /*12750*/  FMUL.FTZ R107, R133.reuse, R107 ;  /* 0x0000006b856b7220 */ /* 0x040fe20000410000 */
[----:B------:R-:W-:Y:S01]  /*12760*/  FMUL.FTZ R104, R132, R104 ;  /* 0x0000006884687220 */ /* 0x000fe20000410000 */
[----:B----4-:R-:W-:Y:S01]  /*12770*/  F2FP.F16.F32.PACK_AB R130, R148, R149 ;  /* 0x000000959482723e */ /* 0x010fe200000000ff */
[C---:B------:R-:W-:Y:S01]  /*12780*/  FMUL.FTZ R105, R132.reuse, R105 ;  /* 0x0000006984697220 */ /* 0x040fe20000410000 */
[----:B------:R-:W-:Y:S01]  /*12790*/  MUFU.EX2 R157, R157 ;  /* 0x0000009d009d7308 */ /* 0x000fe20000000800 */
[C---:B------:R-:W-:Y:S01]  /*127a0*/  FMUL.FTZ R110, R133.reuse, R110 ;  /* 0x0000006e856e7220 */ /* 0x040fe20000410000 */
[C---:B------:R-:W-:Y:S01]  /*127b0*/  FMUL.FTZ R111, R133.reuse, R111 ;  /* 0x0000006f856f7220 */ /* 0x040fe20000410000 */
[C---:B------:R-:W-:Y:S01]  /*127c0*/  FMUL.FTZ R108, R132.reuse, R108 ;  /* 0x0000006c846c7220 */ /* 0x040fe20000410000 */
[C---:B------:R-:W-:Y:S01]  /*127d0*/  FMUL.FTZ R109, R132.reuse, R109 ;  /* 0x0000006d846d7220 */ /* 0x040fe20000410000 */
[C---:B-1----:R-:W-:Y:S05]  /*127e0*/  HMMA.16816.F32 R4, R128.reuse, R136, R4 ;  /* 0x000000888004723c */ /* 0x042fea0000001804 */
[----:B------:R-:W-:Y:S01]  /*127f0*/  MUFU.EX2 R156, R156 ;  /* 0x0000009c009c7308 */ /* 0x000fe20000000800 */
[----:B------:R-:W-:Y:S01]  /*12800*/  FMUL.FTZ R114, R133, R114 ;  /* 0x0000007285727220 */ /* 0x000fe20000410000 */
[C---:B------:R-:W-:Y:S01]  /*12810*/  HMMA.16816.F32 R8, R128.reuse, R138, R8 ;  /* 0x0000008a8008723c */ /* 0x040fe20000001808 */
[----:B------:R-:W1:Y:S02]  /*12820*/  LDSM.16.MT88.4 R136, [R220+0x10000] ;  /* 0x01000000dc88783b */ /* 0x000e640000004200 */
[----:B------:R-:W-:Y:S05]  /*12830*/  ISETP.GT.AND P1, PT, R233, R228, PT ;  /* 0x000000e4e900720c */ /* 0x000fea0003f24270 */
[----:B------:R-:W-:Y:S01]  /*12840*/  MUFU.EX2 R160, R160 ;  /* 0x000000a000a07308 */ /* 0x000fe20000000800 */
[C---:B------:R-:W-:Y:S03]  /*12850*/  HMMA.16816.F32 R68, R128.reuse, R140, R68 ;  /* 0x0000008c8044723c */ /* 0x040fe60000001844 */
[----:B------:R-:W-:Y:S03]  /*12860*/  FMUL.FTZ R115, R133, R115 ;  /* 0x0000007385737220 */ /* 0x000fe60000410000 */
[C---:B------:R-:W-:Y:S01]  /*12870*/  HMMA.16816.F32 R72, R128.reuse, R142, R72 ;  /* 0x0000008e8048723c */ /* 0x040fe20000001848 */
[----:B------:R-:W2:Y:S02]  /*12880*/  LDSM.16.MT88.4 R140, [R218+0x10000] ;  /* 0x01000000da8c783b */ /* 0x000ea40000004200 */
[----:B------:R-:W-:Y:S02]  /*12890*/  MUFU.EX2 R161, R161 ;  /* 0x000000a100a17308 */ /* 0x000fe40000000800 */
[C---:B------:R-:W-:Y:S01]  /*128a0*/  FMUL.FTZ R112, R132.reuse, R112 ;  /* 0x0000007084707220 */ /* 0x040fe20000410000 */
[C---:B------:R-:W-:Y:S07]  /*128b0*/  HMMA.16816.F32 R76, R128.reuse, R144, R76 ;  /* 0x00000090804c723c */ /* 0x040fee000000184c */
[----:B------:R-:W-:Y:S01]  /*128c0*/  MUFU.EX2 R167, R167 ;  /* 0x000000a700a77308 */ /* 0x000fe20000000800 */
[----:B------:R-:W-:Y:S01]  /*128d0*/  FMUL.FTZ R113, R132, R113 ;  /* 0x0000007184717220 */ /* 0x000fe20000410000 */
[C---:B------:R-:W-:Y:S01]  /*128e0*/  HMMA.16816.F32 R80, R128.reuse, R146, R80 ;  /* 0x000000928050723c */ /* 0x040fe20000001850 */
[----:B------:R-:W-:Y:S02]  /*128f0*/  LDSM.16.MT88.4 R144, [R217+0xc800] ;  /* 0x00c80000d990783b */ /* 0x000fe40000004200 */
[--C-:B------:R-:W-:Y:S03]  /*12900*/  FFMA.FTZ R166, R22, UR4, -R152.reuse ;  /* 0x0000000416a67c23 */ /* 0x100fe60008010898 */
[C---:B---3--:R-:W-:Y:S02]  /*12910*/  HMMA.16816.F32 R84, R128.reuse, R124, R84 ;  /* 0x0000007c8054723c */ /* 0x048fe40000001854 */
[----:B------:R-:W3:Y:S03]  /*12920*/  MUFU.EX2 R164, R164 ;  /* 0x000000a400a47308 */ /* 0x000ee60000000800 */
[----:B------:R-:W-:Y:S01]  /*12930*/  FFMA.FTZ R165, R23, UR4, -R152 ;  /* 0x0000000417a57c23 */ /* 0x000fe20008010898 */
[C---:B------:R-:W-:Y:S01]  /*12940*/  HMMA.16816.F32 R88, R128.reuse, R126, R88 ;  /* 0x0000007e8058723c */ /* 0x040fe20000001858 */
[----:B------:R-:W4:Y:S05]  /*12950*/  LDSM.16.MT88.4 R124, [R217+0x10000] ;  /* 0x01000000d97c783b */ /* 0x000f2a0000004200 */
[----:B------:R-:W-:Y:S01]  /*12960*/  MUFU.EX2 R166, R166 ;  /* 0x000000a600a67308 */ /* 0x000fe20000000800 */
[--C-:B------:R-:W-:Y:S01]  /*12970*/  FFMA.FTZ R171, R20, UR4, -R134.reuse ;  /* 0x0000000414ab7c23 */ /* 0x100fe20008010886 */
[C---:B-1----:R-:W-:Y:S03]  /*12980*/  HMMA.16816.F32 R92, R128.reuse, R136, R92 ;  /* 0x00000088805c723c */ /* 0x042fe6000000185c */
[----:B------:R-:W-:Y:S03]  /*12990*/  FFMA.FTZ R170, R21, UR4, -R134 ;  /* 0x0000000415aa7c23 */ /* 0x000fe60008010886 */
[C---:B------:R-:W-:Y:S01]  /*129a0*/  HMMA.16816.F32 R96, R128.reuse, R138, R96 ;  /* 0x0000008a8060723c */ /* 0x040fe20000001860 */
[----:B------:R-:W1:Y:S01]  /*129b0*/  LDSM.16.MT88.4 R136, [R216+0x10000] ;  /* 0x01000000d888783b */ /* 0x000e620000004200 */
[----:B------:R-:W5:Y:S03]  /*129c0*/  MUFU.EX2 R165, R165 ;  /* 0x000000a500a57308 */ /* 0x000f660000000800 */
[----:B---3--:R-:W-:Y:S01]  /*129d0*/  F2FP.F16.F32.PACK_AB R23, R164, R167 ;  /* 0x000000a7a417723e */ /* 0x008fe200000000ff */
[C---:B--2---:R-:W-:Y:S06]  /*129e0*/  HMMA.16816.F32 R100, R128.reuse, R140, R100 ;  /* 0x0000008c8064723c */ /* 0x044fec0000001864 */
[----:B------:R-:W-:Y:S01]  /*129f0*/  MUFU.EX2 R171, R171 ;  /* 0x000000ab00ab7308 */ /* 0x000fe20000000800 */
[----:B------:R-:W-:Y:S01]  /*12a00*/  FFMA.FTZ R155, R132, R247, R155 ;  /* 0x000000f7849b7223 */ /* 0x000fe2000001009b */
[C---:B------:R-:W-:Y:S01]  /*12a10*/  HMMA.16816.F32 R104, R128.reuse, R142, R104 ;  /* 0x0000008e8068723c */ /* 0x040fe20000001868 */
[----:B------:R-:W2:Y:S02]  /*12a20*/  LDSM.16.MT88.4 R140, [R218+0xc800] ;  /* 0x00c80000da8c783b */ /* 0x000ea40000004200 */
[--C-:B------:R-:W-:Y:S01]  /*12a30*/  FFMA.FTZ R159, R18, UR4, -R152.reuse ;  /* 0x00000004129f7c23 */ /* 0x100fe20008010898 */
[----:B------:R-:W-:Y:S01]  /*12a40*/  FFMA.FTZ R158, R19, UR4, -R152 ;  /* 0x00000004139e7c23 */ /* 0x000fe20008010898 */
[--C-:B------:R-:W-:Y:S01]  /*12a50*/  FFMA.FTZ R162, R16, UR4, -R134.reuse ;  /* 0x0000000410a27c23 */ /* 0x100fe20008010886 */
[----:B------:R-:W-:Y:S02]  /*12a60*/  FFMA.FTZ R163, R17, UR4, -R134 ;  /* 0x0000000411a37c23 */ /* 0x000fe40008010886 */
[----:B------:R-:W3:Y:S03]  /*12a70*/  MUFU.EX2 R170, R170 ;  /* 0x000000aa00aa7308 */ /* 0x000ee60000000800 */
[C---:B------:R-:W-:Y:S01]  /*12a80*/  FMUL.FTZ R18, R133.reuse, R118 ;  /* 0x0000007685127220 */ /* 0x040fe20000410000 */
[----:B------:R-:W-:Y:S01]  /*12a90*/  FMUL.FTZ R19, R133, R119 ;  /* 0x0000007785137220 */ /* 0x000fe20000410000 */
[C---:B------:R-:W-:Y:S01]  /*12aa0*/  FMUL.FTZ R16, R132.reuse, R116 ;  /* 0x0000007484107220 */ /* 0x040fe20000410000 */
[----:B------:R-:W-:Y:S01]  /*12ab0*/  FMUL.FTZ R17, R132, R117 ;  /* 0x0000007584117220 */ /* 0x000fe20000410000 */
[----:B------:R-:W-:Y:S01]  /*12ac0*/  F2FP.F16.F32.PACK_AB R117, R156, R157 ;  /* 0x0000009d9c75723e */ /* 0x000fe200000000ff */
[--C-:B------:R-:W-:Y:S01]  /*12ad0*/  FFMA.FTZ R54, R54, UR4, -R152.reuse ;  /* 0x0000000436367c23 */ /* 0x100fe20008010898 */
[C---:B----4-:R-:W-:Y:S01]  /*12ae0*/  HMMA.16816.F32 R12, R128.reuse, R124, R12 ;  /* 0x0000007c800c723c */ /* 0x050fe2000000180c */
[----:B------:R-:W-:Y:S02]  /*12af0*/  MUFU.EX2 R159, R159 ;  /* 0x0000009f009f7308 */ /* 0x000fe40000000800 */
[----:B------:R-:W-:Y:S01]  /*12b00*/  F2FP.F16.F32.PACK_AB R116, R161, R160 ;  /* 0x000000a0a174723e */ /* 0x000fe200000000ff */
[----:B------:R-:W-:Y:S01]  /*12b10*/  FFMA.FTZ R55, R55, UR4, -R152 ;  /* 0x0000000437377c23 */ /* 0x000fe20008010898 */
[----:B-----5:R-:W-:Y:S01]  /*12b20*/  F2FP.F16.F32.PACK_AB R21, R165, R166 ;  /* 0x000000a6a515723e */ /* 0x020fe200000000ff */
[C---:B------:R-:W-:Y:S01]  /*12b30*/  HMMA.16816.F32 R16, R128.reuse, R126, R16 ;  /* 0x0000007e8010723c */ /* 0x040fe20000001810 */
[----:B------:R-:W4:Y:S04]  /*12b40*/  LDSM.16.MT88.4 R124, [R216+0xc800] ;  /* 0x00c80000d87c783b */ /* 0x000f280000004200 */
[----:B------:R-:W5:Y:S01]  /*12b50*/  MUFU.EX2 R158, R158 ;  /* 0x0000009e009e7308 */ /* 0x000f620000000800 */
[----:B---3--:R-:W-:Y:S01]  /*12b60*/  F2FP.F16.F32.PACK_AB R20, R170, R171 ;  /* 0x000000abaa14723e */ /* 0x008fe200000000ff */
[C---:B-1----:R-:W-:Y:S08]  /*12b70*/  HMMA.16816.F32 R108, R128.reuse, R136, R108 ;  /* 0x00000088806c723c */ /* 0x042ff0000000186c */
[----:B------:R-:W-:Y:S01]  /*12b80*/  MUFU.EX2 R162, R162 ;  /* 0x000000a200a27308 */ /* 0x000fe20000000800 */
[----:B------:R-:W-:Y:S01]  /*12b90*/  HMMA.16816.F32 R112, R128, R138, R112 ;  /* 0x0000008a8070723c */ /* 0x000fe20000001870 */
[----:B------:R-:W-:Y:S02]  /*12ba0*/  LDSM.16.MT88.4 R128, [R218+0x10800] ;  /* 0x01080000da80783b */ /* 0x000fe40000004200 */
[----:B------:R-:W-:Y:S01]  /*12bb0*/  FFMA.FTZ R154, R133, R246, R154 ;  /* 0x000000f6859a7223 */ /* 0x000fe2000001009a */
[----:B------:R-:W-:Y:S05]  /*12bc0*/  MOV R133, R2 ;  /* 0x0000000200857202 */ /* 0x000fea0000000f00 */
[----:B------:R-:W1:Y:S02]  /*12bd0*/  MUFU.EX2 R163, R163 ;  /* 0x000000a300a37308 */ /* 0x000e640000000800 */
[----:B-----5:R-:W-:Y:S01]  /*12be0*/  F2FP.F16.F32.PACK_AB R119, R158, R159 ;  /* 0x0000009f9e77723e */ /* 0x020fe200000000ff */
[----:B------:R-:W-:Y:S01]  /*12bf0*/  LDSM.16.MT88.4 R136, [R217+0x10800] ;  /* 0x01080000d988783b */ /* 0x000fe20000004200 */
[----:B------:R-:W-:Y:S06]  /*12c00*/  FADD.FTZ R153, R153, R154 ;  /* 0x0000009a99997221 */ /* 0x000fec0000010000 */
[----:B------:R-:W-:Y:S01]  /*12c10*/  MUFU.EX2 R168, R168 ;  /* 0x000000a800a87308 */ /* 0x000fe20000000800 */
[----:B------:R-:W-:Y:S04]  /*12c20*/  FADD.FTZ R150, R150, R153 ;  /* 0x0000009996967221 */ /* 0x000fe80000010000 */
[----:B------:R-:W-:Y:S01]  /*12c30*/  FADD.FTZ R150, R135, R150 ;  /* 0x0000009687967221 */ /* 0x000fe20000010000 */
[----:B------:R-:W-:Y:S04]  /*12c40*/  MOV R135, R0 ;  /* 0x0000000000877202 */ /* 0x000fe80000000f00 */
[----:B------:R-:W3:Y:S01]  /*12c50*/  MUFU.EX2 R169, R169 ;  /* 0x000000a900a97308 */ /* 0x000ee20000000800 */
        /* <DEDUP_REMOVED lines=9> */
[----:B---3--:R-:W-:Y:S01]  /*12cf0*/  F2FP.F16.F32.PACK_AB R22, R169, R168 ;  /* 0x000000a8a916723e */ /* 0x008fe200000000ff */
[C---:B--2---:R-:W-:Y:S08]  /*12d00*/  HMMA.16816.F32 R68, R116.reuse, R140, R68 ;  /* 0x0000008c7444723c */ /* 0x044ff00000001844 */
[----:B------:R-:W-:Y:S01]  /*12d10*/  MUFU.EX2 R174, R174 ;  /* 0x000000ae00ae7308 */ /* 0x000fe20000000800 */
[C---:B------:R-:W-:Y:S01]  /*12d20*/  HMMA.16816.F32 R72, R116.reuse, R142, R72 ;  /* 0x0000008e7448723c */ /* 0x040fe20000001848 */
[----:B------:R-:W2:Y:S02]  /*12d30*/  LDSM.16.MT88.4 R140, [R216+0x10800] ;  /* 0x01080000d88c783b */ /* 0x000ea40000004200 */
[----:B------:R-:W-:Y:S03]  /*12d40*/  FADD.FTZ R159, R158, R159 ;  /* 0x0000009f9e9f7221 */ /* 0x000fe60000010000 */
[C---:B------:R-:W-:Y:S03]  /*12d50*/  HMMA.16816.F32 R76, R116.reuse, R144, R76 ;  /* 0x00000090744c723c */ /* 0x040fe6000000184c */
[----:B------:R-:W-:Y:S02]  /*12d60*/  MUFU.EX2 R175, R175 ;  /* 0x000000af00af7308 */ /* 0x000fe40000000800 */
[----:B------:R-:W-:Y:S01]  /*12d70*/  FADD.FTZ R166, R166, R159 ;  /* 0x0000009fa6a67221 */ /* 0x000fe20000010000 */
[C---:B------:R-:W-:Y:S01]  /*12d80*/  HMMA.16816.F32 R80, R116.reuse, R146, R80 ;  /* 0x000000927450723c */ /* 0x040fe20000001850 */
[----:B------:R-:W-:Y:S06]  /*12d90*/  LDSM.16.MT88.4 R144, [R218+0xd000] ;  /* 0x00d00000da90783b */ /* 0x000fec0000004200 */
[----:B------:R-:W-:Y:S01]  /*12da0*/  MUFU.EX2 R176, R176 ;  /* 0x000000b000b07308 */ /* 0x000fe20000000800 */
[----:B------:R-:W-:Y:S01]  /*12db0*/  FADD.FTZ R166, R165, R166 ;  /* 0x000000a6a5a67221 */ /* 0x000fe20000010000 */
[C---:B----4-:R-:W-:Y:S08]  /*12dc0*/  HMMA.16816.F32 R84, R116.reuse, R124, R84 ;  /* 0x0000007c7454723c */ /* 0x050ff00000001854 */
[----:B------:R-:W-:Y:S01]  /*12dd0*/  MUFU.EX2 R177, R177 ;  /* 0x000000b100b17308 */ /* 0x000fe20000000800 */
[C---:B------:R-:W-:Y:S01]  /*12de0*/  HMMA.16816.F32 R88, R116.reuse, R126, R88 ;  /* 0x0000007e7458723c */ /* 0x040fe20000001858 */
[----:B------:R-:W3:Y:S02]  /*12df0*/  LDSM.16.MT88.4 R124, [R220+0xd000] ;  /* 0x00d00000dc7c783b */ /* 0x000ee40000004200 */
[----:B------:R-:W-:Y:S03]  /*12e00*/  FADD.FTZ R167, R167, R166 ;  /* 0x000000a6a7a77221 */ /* 0x000fe60000010000 */
[C---:B-1----:R-:W-:Y:S03]  /*12e10*/  HMMA.16816.F32 R92, R116.reuse, R120, R92 ;  /* 0x00000078745c723c */ /* 0x042fe6000000185c */
[----:B------:R-:W-:Y:S02]  /*12e20*/  MUFU.EX2 R178, R178 ;  /* 0x000000b200b27308 */ /* 0x000fe40000000800 */
[----:B------:R-:W-:Y:S01]  /*12e30*/  FADD.FTZ R167, R164, R167 ;  /* 0x000000a7a4a77221 */ /* 0x000fe20000010000 */
[C---:B------:R-:W-:Y:S01]  /*12e40*/  HMMA.16816.F32 R96, R116.reuse, R122, R96 ;  /* 0x0000007a7460723c */ /* 0x040fe20000001860 */
[----:B------:R-:W1:Y:S06]  /*12e50*/  LDSM.16.MT88.4 R120, [R216+0xd000] ;  /* 0x00d00000d878783b */ /* 0x000e6c0000004200 */
[----:B------:R-:W-:Y:S01]  /*12e60*/  MUFU.EX2 R179, R179 ;  /* 0x000000b300b37308 */ /* 0x000fe20000000800 */
[C---:B------:R-:W-:Y:S09]  /*12e70*/  HMMA.16816.F32 R100, R116.reuse, R128, R100 ;  /* 0x000000807464723c */ /* 0x040ff20000001864 */
[----:B------:R-:W-:Y:S01]  /*12e80*/  MUFU.EX2 R54, R54 ;  /* 0x0000003600367308 */ /* 0x000fe20000000800 */
[C---:B------:R-:W-:Y:S01]  /*12e90*/  HMMA.16816.F32 R104, R116.reuse, R130, R104 ;  /* 0x000000827468723c */ /* 0x040fe20000001868 */
[----:B------:R-:W-:Y:S05]  /*12ea0*/  LDSM.16.MT88.4 R128, [R217+0x11000] ;  /* 0x01100000d980783b */ /* 0x000fea0000004200 */
[C---:B------:R-:W-:Y:S03]  /*12eb0*/  HMMA.16816.F32 R12, R116.reuse, R136, R12 ;  /* 0x00000088740c723c */ /* 0x040fe6000000180c */
[----:B------:R-:W-:Y:S03]  /*12ec0*/  MUFU.EX2 R55, R55 ;  /* 0x0000003700377308 */ /* 0x000fe60000000800 */
[C---:B------:R-:W-:Y:S01]  /*12ed0*/  HMMA.16816.F32 R16, R116.reuse, R138, R16 ;  /* 0x0000008a7410723c */ /* 0x040fe20000001810 */
[----:B------:R-:W-:Y:S05]  /*12ee0*/  LDSM.16.MT88.4 R136, [R216+0x11000] ;  /* 0x01100000d888783b */ /* 0x000fea0000004200 */
[C---:B--2---:R-:W-:Y:S06]  /*12ef0*/  HMMA.16816.F32 R108, R116.reuse, R140, R108 ;  /* 0x0000008c746c723c */ /* 0x044fec000000186c */
[----:B------:R-:W-:Y:S01]  /*12f00*/  HMMA.16816.F32 R112, R116, R142, R112 ;  /* 0x0000008e7470723c */ /* 0x000fe20000001870 */
[----:B------:R-:W2:Y:S04]  /*12f10*/  LDSM.16.MT88.4 R116, [R220+0x11000] ;  /* 0x01100000dc74783b */ /* 0x000ea80000004200 */
[--C-:B------:R-:W-:Y:S01]  /*12f20*/  FFMA.FTZ R140, R30, UR4, -R152.reuse ;  /* 0x000000041e8c7c23 */ /* 0x100fe20008010898 */
[C---:B---3--:R-:W-:Y:S05]  /*12f30*/  HMMA.16816.F32 R4, R20.reuse, R124, R4 ;  /* 0x0000007c1404723c */ /* 0x048fea0000001804 */
[--C-:B------:R-:W-:Y:S01]  /*12f40*/  FFMA.FTZ R143, R31, UR4, -R152.reuse ;  /* 0x000000041f8f7c23 */ /* 0x100fe20008010898 */
[C---:B------:R-:W-:Y:S01]  /*12f50*/  HMMA.16816.F32 R8, R20.reuse, R126, R8 ;  /* 0x0000007e1408723c */ /* 0x040fe20000001808 */
[----:B------:R-:W3:Y:S01]  /*12f60*/  LDSM.16.MT88.4 R124, [R218+0x11000] ;  /* 0x01100000da7c783b */ /* 0x000ee20000004200 */
[----:B------:R-:W-:Y:S03]  /*12f70*/  MUFU.EX2 R140, R140 ;  /* 0x0000008c008c7308 */ /* 0x000fe60000000800 */
[--C-:B------:R-:W-:Y:S01]  /*12f80*/  FFMA.FTZ R141, R34, UR4, -R152.reuse ;  /* 0x00000004228d7c23 */ /* 0x100fe20008010898 */
[C---:B------:R-:W-:Y:S06]  /*12f90*/  HMMA.16816.F32 R68, R20.reuse, R144, R68 ;  /* 0x000000901444723c */ /* 0x040fec0000001844 */
[----:B------:R-:W4:Y:S01]  /*12fa0*/  MUFU.EX2 R143, R143 ;  /* 0x0000008f008f7308 */ /* 0x000f220000000800 */
[----:B------:R-:W-:Y:S01]  /*12fb0*/  FFMA.FTZ R142, R35, UR4, -R152 ;  /* 0x00000004238e7c23 */ /* 0x000fe20008010898 */
[C---:B------:R-:W-:Y:S03]  /*12fc0*/  HMMA.16816.F32 R72, R20.reuse, R146, R72 ;  /* 0x000000921448723c */ /* 0x040fe60000001848 */
[--C-:B------:R-:W-:Y:S03]  /*12fd0*/  FFMA.FTZ R144, R29, UR4, -R134.reuse ;  /* 0x000000041d907c23 */ /* 0x100fe60008010886 */
[C---:B------:R-:W-:Y:S02]  /*12fe0*/  HMMA.16816.F32 R76, R20.reuse, R24, R76 ;  /* 0x00000018144c723c */ /* 0x040fe4000000184c */
[----:B------:R-:W-:Y:S03]  /*12ff0*/  MUFU.EX2 R141, R141 ;  /* 0x0000008d008d7308 */ /* 0x000fe60000000800 */
[--C-:B------:R-:W-:Y:S01]  /*13000*/  FFMA.FTZ R147, R28, UR4, -R134.reuse ;  /* 0x000000041c937c23 */ /* 0x100fe20008010886 */
[C---:B------:R-:W-:Y:S01]  /*13010*/  HMMA.16816.F32 R80, R20.reuse, R26, R80 ;  /* 0x0000001a1450723c */ /* 0x040fe20000001850 */
[----:B------:R-:W5:Y:S05]  /*13020*/  LDSM.16.MT88.4 R28, [R220+0xd800] ;  /* 0x00d80000dc1c783b */ /* 0x000f6a0000004200 */
[----:B------:R-:W3:Y:S01]  /*13030*/  MUFU.EX2 R142, R142 ;  /* 0x0000008e008e7308 */ /* 0x000ee20000000800 */
[--C-:B------:R-:W-:Y:S01]  /*13040*/  FFMA.FTZ R145, R32, UR4, -R134.reuse ;  /* 0x0000000420917c23 */ /* 0x100fe20008010886 */
[C---:B-1----:R-:W-:Y:S03]  /*13050*/  HMMA.16816.F32 R84, R20.reuse, R120, R84 ;  /* 0x000000781454723c */ /* 0x042fe60000001854 */
[----:B------:R-:W-:Y:S03]  /*13060*/  FFMA.FTZ R146, R33, UR4, -R134 ;  /* 0x0000000421927c23 */ /* 0x000fe60008010886 */
[C---:B------:R-:W-:Y:S01]  /*13070*/  HMMA.16816.F32 R88, R20.reuse, R122, R88 ;  /* 0x0000007a1458723c */ /* 0x040fe20000001858 */
[----:B------:R-:W1:Y:S01]  /*13080*/  LDSM.16.MT88.4 R120, [R218+0xd800] ;  /* 0x00d80000da78783b */ /* 0x000e620000004200 */
[----:B------:R-:W-:Y:S03]  /*13090*/  MUFU.EX2 R147, R147 ;  /* 0x0000009300937308 */ /* 0x000fe60000000800 */
[----:B----4-:R-:W-:Y:S01]  /*130a0*/  F2FP.F16.F32.PACK_AB R25, R143, R140 ;  /* 0x0000008c8f19723e */ /* 0x010fe200000000ff */
[C---:B--2---:R-:W-:Y:S03]  /*130b0*/  HMMA.16816.F32 R92, R20.reuse, R116, R92 ;  /* 0x00000074145c723c */ /* 0x044fe6000000185c */
[----:B------:R-:W2:Y:S03]  /*130c0*/  LDSM.16.MT88.4 R32, [R217+0xd800] ;  /* 0x00d80000d920783b */ /* 0x000ea60000004200 */
[----:B------:R-:W4:Y:S01]  /*130d0*/  MUFU.EX2 R144, R144 ;  /* 0x0000009000907308 */ /* 0x000f220000000800 */
[----:B---3--:R-:W-:Y:S01]  /*130e0*/  F2FP.F16.F32.PACK_AB R27, R142, R141 ;  /* 0x0000008d8e1b723e */ /* 0x008fe200000000ff */
[C---:B------:R-:W-:Y:S03]  /*130f0*/  HMMA.16816.F32 R96, R20.reuse, R118, R96 ;  /* 0x000000761460723c */ /* 0x040fe60000001860 */
[----:B------:R-:W-:Y:S03]  /*13100*/  LDSM.16.MT88.4 R116, [R218+0x11800] ;  /* 0x01180000da74783b */ /* 0x000fe60000004200 */
[C---:B------:R-:W-:Y:S02]  /*13110*/  HMMA.16816.F32 R100, R20.reuse, R124, R100 ;  /* 0x0000007c1464723c */ /* 0x040fe40000001864 */
[----:B------:R-:W-:Y:S04]  /*13120*/  MUFU.EX2 R145, R145 ;  /* 0x0000009100917308 */ /* 0x000fe80000000800 */
[C---:B------:R-:W-:Y:S01]  /*13130*/  HMMA.16816.F32 R104, R20.reuse, R126, R104 ;  /* 0x0000007e1468723c */ /* 0x040fe20000001868 */
[----:B------:R-:W-:Y:S05]  /*13140*/  LDSM.16.MT88.4 R124, [R216+0x11800] ;  /* 0x01180000d87c783b */ /* 0x000fea0000004200 */
[----:B------:R-:W3:Y:S01]  /*13150*/  MUFU.EX2 R146, R146 ;  /* 0x0000009200927308 */ /* 0x000ee20000000800 */
[----:B----4-:R-:W-:Y:S01]  /*13160*/  F2FP.F16.F32.PACK_AB R24, R144, R147 ;  /* 0x000000939018723e */ /* 0x010fe200000000ff */
[C---:B------:R-:W-:Y:S06]  /*13170*/  HMMA.16816.F32 R12, R20.reuse, R128, R12 ;  /* 0x00000080140c723c */ /* 0x040fec000000180c */
[C---:B------:R-:W-:Y:S06]  /*13180*/  HMMA.16816.F32 R16, R20.reuse, R130, R16 ;  /* 0x000000821410723c */ /* 0x040fec0000001810 */
[C---:B------:R-:W-:Y:S05]  /*13190*/  HMMA.16816.F32 R108, R20.reuse, R136, R108 ;  /* 0x00000088146c723c */ /* 0x040fea000000186c */
[----:B---3--:R-:W-:Y:S01]  /*131a0*/  F2FP.F16.F32.PACK_AB R26, R146, R145 ;  /* 0x00000091921a723e */ /* 0x008fe200000000ff */
[----:B------:R-:W-:Y:S01]  /*131b0*/  HMMA.16816.F32 R112, R20, R138, R112 ;  /* 0x0000008a1470723c */ /* 0x000fe20000001870 */
[----:B------:R-:W3:Y:S04]  /*131c0*/  LDSM.16.MT88.4 R20, [R216+0xd800] ;  /* 0x00d80000d814783b */ /* 0x000ee80000004200 */
[--C-:B------:R-:W-:Y:S01]  /*131d0*/  FFMA.FTZ R136, R39, UR4, -R152.reuse ;  /* 0x0000000427887c23 */ /* 0x100fe20008010898 */
[C---:B-----5:R-:W-:Y:S05]  /*131e0*/  HMMA.16816.F32 R4, R24.reuse, R28, R4 ;  /* 0x0000001c1804723c */ /* 0x060fea0000001804 */
[--C-:B------:R-:W-:Y:S01]  /*131f0*/  FFMA.FTZ R139, R38, UR4, -R152.reuse ;  /* 0x00000004268b7c23 */ /* 0x100fe20008010898 */
[C---:B------:R-:W-:Y:S01]  /*13200*/  HMMA.16816.F32 R8, R24.reuse, R30, R8 ;  /* 0x0000001e1808723c */ /* 0x040fe20000001808 */
[----:B------:R-:W4:Y:S01]  /*13210*/  LDSM.16.MT88.4 R28, [R220+0x11800] ;  /* 0x01180000dc1c783b */ /* 0x000f220000004200 */
[----:B------:R-:W-:Y:S03]  /*13220*/  MUFU.EX2 R136, R136 ;  /* 0x0000008800887308 */ /* 0x000fe60000000800 */
[--C-:B------:R-:W-:Y:S01]  /*13230*/  FFMA.FTZ R137, R42, UR4, -R152.reuse ;  /* 0x000000042a897c23 */ /* 0x100fe20008010898 */
[C---:B-1----:R-:W-:Y:S03]  /*13240*/  HMMA.16816.F32 R68, R24.reuse, R120, R68 ;  /* 0x000000781844723c */ /* 0x042fe60000001844 */
[----:B------:R-:W-:Y:S03]  /*13250*/  LDSM.16.MT88.4 R36, [R218+0xe000] ;  /* 0x00e00000da24783b */ /* 0x000fe60000004200 */
[----:B------:R-:W1:Y:S01]  /*13260*/  MUFU.EX2 R139, R139 ;  /* 0x0000008b008b7308 */ /* 0x000e620000000800 */
[--C-:B------:R-:W-:Y:S01]  /*13270*/  FFMA.FTZ R138, R43, UR4, -R152.reuse ;  /* 0x000000042b8a7c23 */ /* 0x100fe20008010898 */
[C---:B------:R-:W-:Y:S03]  /*13280*/  HMMA.16816.F32 R72, R24.reuse, R122, R72 ;  /* 0x0000007a1848723c */ /* 0x040fe60000001848 */
[----:B------:R-:W5:Y:S03]  /*13290*/  LDSM.16.MT88.4 R120, [R217+0x11800] ;  /* 0x01180000d978783b */ /* 0x000f660000004200 */
[C---:B--2---:R-:W-:Y:S02]  /*132a0*/  HMMA.16816.F32 R76, R24.reuse, R32, R76 ;  /* 0x00000020184c723c */ /* 0x044fe4000000184c */
[----:B------:R-:W-:Y:S04]  /*132b0*/  MUFU.EX2 R137, R137 ;  /* 0x0000008900897308 */ /* 0x000fe80000000800 */
[C---:B------:R-:W-:Y:S01]  /*132c0*/  HMMA.16816.F32 R80, R24.reuse, R34, R80 ;  /* 0x000000221850723c */ /* 0x040fe20000001850 */
[----:B------:R-:W2:Y:S05]  /*132d0*/  LDSM.16.MT88.4 R32, [R220+0xe000] ;  /* 0x00e00000dc20783b */ /* 0x000eaa0000004200 */
[----:B------:R-:W4:Y:S01]  /*132e0*/  MUFU.EX2 R138, R138 ;  /* 0x0000008a008a7308 */ /* 0x000f220000000800 */
[C---:B---3--:R-:W-:Y:S02]  /*132f0*/  HMMA.16816.F32 R84, R24.reuse, R20, R84 ;  /* 0x000000141854723c */ /* 0x048fe40000001854 */
[----:B------:R-:W3:Y:S04]  /*13300*/  LDSM.16.MT88.4 R40, [R217+0xe000] ;  /* 0x00e00000d928783b */ /* 0x000ee80000004200 */
[C---:B------:R-:W-:Y:S05]  /*13310*/  HMMA.16816.F32 R88, R24.reuse, R22, R88 ;  /* 0x000000161858723c */ /* 0x040fea0000001858 */
[----:B-1----:R-:W-:Y:S01]  /*13320*/  F2FP.F16.F32.PACK_AB R21, R136, R139 ;  /* 0x0000008b8815723e */ /* 0x002fe200000000ff */
[C---:B----4-:R-:W-:Y:S05]  /*13330*/  HMMA.16816.F32 R92, R24.reuse, R28, R92 ;  /* 0x0000001c185c723c */ /* 0x050fea000000185c */
[----:B------:R-:W-:Y:S01]  /*13340*/  F2FP.F16.F32.PACK_AB R23, R138, R137 ;  /* 0x000000898a17723e */ /* 0x000fe200000000ff */
[C---:B------:R-:W-:Y:S01]  /*13350*/  HMMA.16816.F32 R96, R24.reuse, R30, R96 ;  /* 0x0000001e1860723c */ /* 0x040fe20000001860 */
[----:B------:R-:W1:Y:S04]  /*13360*/  LDSM.16.MT88.4 R28, [R216+0xe000] ;  /* 0x00e00000d81c783b */ /* 0x000e680000004200 */
[----:B------:R-:W-:Y:S01]  /*13370*/  F2FP.F16.F32.PACK_AB R20, R172, R173 ;  /* 0x000000adac14723e */ /* 0x000fe200000000ff */
[C---:B------:R-:W-:Y:S05]  /*13380*/  HMMA.16816.F32 R100, R24.reuse, R116, R100 ;  /* 0x000000741864723c */ /* 0x040fea0000001864 */
[----:B------:R-:W-:Y:S01]  /*13390*/  F2FP.F16.F32.PACK_AB R22, R175, R174 ;  /* 0x000000aeaf16723e */ /* 0x000fe200000000ff */
[C---:B------:R-:W-:Y:S01]  /*133a0*/  HMMA.16816.F32 R104, R24.reuse, R118, R104 ;  /* 0x000000761868723c */ /* 0x040fe20000001868 */
[----:B------:R-:W-:Y:S05]  /*133b0*/  LDSM.16.MT88.4 R116, [R217+0xe800] ;  /* 0x00e80000d974783b */ /* 0x000fea0000004200 */
[C---:B-----5:R-:W-:Y:S06]  /*133c0*/  HMMA.16816.F32 R12, R24.reuse, R120, R12 ;  /* 0x00000078180c723c */ /* 0x060fec000000180c */
[C---:B------:R-:W-:Y:S05]  /*133d0*/  HMMA.16816.F32 R16, R24.reuse, R122, R16 ;  /* 0x0000007a1810723c */ /* 0x040fea0000001810 */
[--C-:B------:R-:W-:Y:S01]  /*133e0*/  FFMA.FTZ R120, R46, UR4, -R152.reuse ;  /* 0x000000042e787c23 */ /* 0x100fe20008010898 */
[C---:B------:R-:W-:Y:S05]  /*133f0*/  HMMA.16816.F32 R108, R24.reuse, R124, R108 ;  /* 0x0000007c186c723c */ /* 0x040fea000000186c */
[--C-:B------:R-:W-:Y:S01]  /*13400*/  FFMA.FTZ R121, R47, UR4, -R152.reuse ;  /* 0x000000042f797c23 */ /* 0x100fe20008010898 */
[----:B------:R-:W-:Y:S01]  /*13410*/  HMMA.16816.F32 R112, R24, R126, R112 ;  /* 0x0000007e1870723c */ /* 0x000fe20000001870 */
[----:B------:R-:W4:Y:S01]  /*13420*/  LDSM.16.MT88.4 R24, [R220+0x12000] ;  /* 0x01200000dc18783b */ /* 0x000f220000004200 */
[----:B------:R-:W-:Y:S03]  /*13430*/  MUFU.EX2 R120, R120 ;  /* 0x0000007800787308 */ /* 0x000fe60000000800 */
[--C-:B------:R-:W-:Y:S01]  /*13440*/  FFMA.FTZ R122, R50, UR4, -R152.reuse ;  /* 0x00000004327a7c23 */ /* 0x100fe20008010898 */
[C---:B--2---:R-:W-:Y:S03]  /*13450*/  HMMA.16816.F32 R4, R20.reuse, R32, R4 ;  /* 0x000000201404723c */ /* 0x044fe60000001804 */
[----:B------:R-:W-:Y:S03]  /*13460*/  LDSM.16.MT88.4 R44, [R218+0xe800] ;  /* 0x00e80000da2c783b */ /* 0x000fe60000004200 */
[----:B------:R-:W2:Y:S01]  /*13470*/  MUFU.EX2 R121, R121 ;  /* 0x0000007900797308 */ /* 0x000ea20000000800 */
[--C-:B------:R-:W-:Y:S01]  /*13480*/  FFMA.FTZ R123, R51, UR4, -R152.reuse ;  /* 0x00000004337b7c23 */ /* 0x100fe20008010898 */
[C---:B------:R-:W-:Y:S03]  /*13490*/  HMMA.16816.F32 R8, R20.reuse, R34, R8 ;  /* 0x000000221408723c */ /* 0x040fe60000001808 */
[----:B------:R-:W5:Y:S03]  /*134a0*/  LDSM.16.MT88.4 R32, [R218+0x12000] ;  /* 0x01200000da20783b */ /* 0x000f660000004200 */
[C---:B------:R-:W-:Y:S02]  /*134b0*/  HMMA.16816.F32 R68, R20.reuse, R36, R68 ;  /* 0x000000241444723c */ /* 0x040fe40000001844 */
[----:B------:R-:W-:Y:S04]  /*134c0*/  MUFU.EX2 R122, R122 ;  /* 0x0000007a007a7308 */ /* 0x000fe80000000800 */
[C---:B------:R-:W-:Y:S01]  /*134d0*/  HMMA.16816.F32 R72, R20.reuse, R38, R72 ;  /* 0x000000261448723c */ /* 0x040fe20000001848 */
[----:B------:R-:W5:Y:S05]  /*134e0*/  LDSM.16.MT88.4 R36, [R217+0x12000] ;  /* 0x01200000d924783b */ /* 0x000f6a0000004200 */
[----:B------:R-:W5:Y:S01]  /*134f0*/  MUFU.EX2 R123, R123 ;  /* 0x0000007b007b7308 */ /* 0x000f620000000800 */
[C---:B---3--:R-:W-:Y:S02]  /*13500*/  HMMA.16816.F32 R76, R20.reuse, R40, R76 ;  /* 0x00000028144c723c */ /* 0x048fe4000000184c */
[----:B------:R-:W-:Y:S04]  /*13510*/  LDSM.16.MT88.4 R48, [R216+0xe800] ;  /* 0x00e80000d830783b */ /* 0x000fe80000004200 */
[C---:B------:R-:W-:Y:S04]  /*13520*/  HMMA.16816.F32 R80, R20.reuse, R42, R80 ;  /* 0x0000002a1450723c */ /* 0x040fe80000001850 */
[----:B------:R-:W3:Y:S02]  /*13530*/  LDSM.16.MT88.4 R40, [R216+0x12000] ;  /* 0x01200000d828783b */ /* 0x000ee40000004200 */
[C---:B-1----:R-:W-:Y:S06]  /*13540*/  HMMA.16816.F32 R84, R20.reuse, R28, R84 ;  /* 0x0000001c1454723c */ /* 0x042fec0000001854 */
[C---:B------:R-:W-:Y:S01]  /*13550*/  HMMA.16816.F32 R88, R20.reuse, R30, R88 ;  /* 0x0000001e1458723c */ /* 0x040fe20000001858 */
[----:B------:R-:W1:Y:S05]  /*13560*/  LDSM.16.MT88.4 R28, [R220+0xe800] ;  /* 0x00e80000dc1c783b */ /* 0x000e6a0000004200 */
[C---:B----4-:R-:W-:Y:S03]  /*13570*/  HMMA.16816.F32 R92, R20.reuse, R24, R92 ;  /* 0x00000018145c723c */ /* 0x050fe6000000185c */
[----:B------:R-:W-:Y:S03]  /*13580*/  LDSM.16.MT88.4 R124, [R220+0xf800] ;  /* 0x00f80000dc7c783b */ /* 0x000fe60000004200 */
[C---:B------:R-:W-:Y:S05]  /*13590*/  HMMA.16816.F32 R96, R20.reuse, R26, R96 ;  /* 0x0000001a1460723c */ /* 0x040fea0000001860 */
[----:B--2---:R-:W-:Y:S01]  /*135a0*/  F2FP.F16.F32.PACK_AB R25, R121, R120 ;  /* 0x000000787919723e */ /* 0x004fe200000000ff */
[C---:B-----5:R-:W-:Y:S05]  /*135b0*/  HMMA.16816.F32 R100, R20.reuse, R32, R100 ;  /* 0x000000201464723c */ /* 0x060fea0000001864 */
[----:B------:R-:W-:Y:S01]  /*135c0*/  F2FP.F16.F32.PACK_AB R27, R123, R122 ;  /* 0x0000007a7b1b723e */ /* 0x000fe200000000ff */
[C---:B------:R-:W-:Y:S01]  /*135d0*/  HMMA.16816.F32 R104, R20.reuse, R34, R104 ;  /* 0x000000221468723c */ /* 0x040fe20000001868 */
[----:B------:R-:W2:Y:S04]  /*135e0*/  LDSM.16.MT88.4 R32, [R220+0x12800] ;  /* 0x01280000dc20783b */ /* 0x000ea80000004200 */
[----:B------:R-:W-:Y:S01]  /*135f0*/  F2FP.F16.F32.PACK_AB R24, R177, R176 ;  /* 0x000000b0b118723e */ /* 0x000fe200000000ff */
[C---:B------:R-:W-:Y:S05]  /*13600*/  HMMA.16816.F32 R12, R20.reuse, R36, R12 ;  /* 0x00000024140c723c */ /* 0x040fea000000180c */
[----:B------:R-:W-:Y:S01]  /*13610*/  F2FP.F16.F32.PACK_AB R26, R179, R178 ;  /* 0x000000b2b31a723e */ /* 0x000fe200000000ff */
[C---:B------:R-:W-:Y:S01]  /*13620*/  HMMA.16816.F32 R16, R20.reuse, R38, R16 ;  /* 0x000000261410723c */ /* 0x040fe20000001810 */
[----:B------:R-:W-:Y:S05]  /*13630*/  LDSM.16.MT88.4 R36, [R216+0x12800] ;  /* 0x01280000d824783b */ /* 0x000fea0000004200 */
[C---:B---3--:R-:W-:Y:S06]  /*13640*/  HMMA.16816.F32 R108, R20.reuse, R40, R108 ;  /* 0x00000028146c723c */ /* 0x048fec000000186c */
[----:B------:R-:W-:Y:S01]  /*13650*/  HMMA.16816.F32 R112, R20, R42, R112 ;  /* 0x0000002a1470723c */ /* 0x000fe20000001870 */
[----:B------:R-:W3:Y:S05]  /*13660*/  LDSM.16.MT88.4 R20, [R218+0x12800] ;  /* 0x01280000da14783b */ /* 0x000eea0000004200 */
[C---:B-1----:R-:W-:Y:S03]  /*13670*/  HMMA.16816.F32 R4, R24.reuse, R28, R4 ;  /* 0x0000001c1804723c */ /* 0x042fe60000001804 */
[----:B------:R-:W-:Y:S03]  /*13680*/  LDSM.16.MT88.4 R40, [R218+0xf000] ;  /* 0x00f00000da28783b */ /* 0x000fe60000004200 */
[C---:B------:R-:W-:Y:S05]  /*13690*/  HMMA.16816.F32 R8, R24.reuse, R30, R8 ;  /* 0x0000001e1808723c */ /* 0x040fea0000001808 */
[----:B------:R-:W1:Y:S01]  /*136a0*/  LDSM.16.MT88.4 R28, [R217+0x12800] ;  /* 0x01280000d91c783b */ /* 0x000e620000004200 */
[C---:B------:R-:W-:Y:S06]  /*136b0*/  HMMA.16816.F32 R68, R24.reuse, R44, R68 ;  /* 0x0000002c1844723c */ /* 0x040fec0000001844 */
[C---:B------:R-:W-:Y:S01]  /*136c0*/  HMMA.16816.F32 R72, R24.reuse, R46, R72 ;  /* 0x0000002e1848723c */ /* 0x040fe20000001848 */
[----:B------:R-:W-:Y:S05]  /*136d0*/  LDSM.16.MT88.4 R44, [R217+0xf000] ;  /* 0x00f00000d92c783b */ /* 0x000fea0000004200 */
[C---:B------:R-:W-:Y:S06]  /*136e0*/  HMMA.16816.F32 R76, R24.reuse, R116, R76 ;  /* 0x00000074184c723c */ /* 0x040fec000000184c */
[C---:B------:R-:W-:Y:S01]  /*136f0*/  HMMA.16816.F32 R80, R24.reuse, R118, R80 ;  /* 0x000000761850723c */ /* 0x040fe20000001850 */
[----:B------:R-:W-:Y:S05]  /*13700*/  LDSM.16.MT88.4 R116, [R217+0x13800] ;  /* 0x01380000d974783b */ /* 0x000fea0000004200 */
[C---:B------:R-:W-:Y:S06]  /*13710*/  HMMA.16816.F32 R84, R24.reuse, R48, R84 ;  /* 0x000000301854723c */ /* 0x040fec0000001854 */
[C---:B------:R-:W-:Y:S05]  /*13720*/  HMMA.16816.F32 R88, R24.reuse, R50, R88 ;  /* 0x000000321858723c */ /* 0x040fea0000001858 */
[----:B------:R-:W-:Y:S01]  /*13730*/  FFMA.FTZ R48, R58, UR4, -R152 ;  /* 0x000000043a307c23 */ /* 0x000fe20008010898 */
[C---:B--2---:R-:W-:Y:S05]  /*13740*/  HMMA.16816.F32 R92, R24.reuse, R32, R92 ;  /* 0x00000020185c723c */ /* 0x044fea000000185c */
[----:B------:R-:W-:Y:S01]  /*13750*/  MUFU.EX2 R48, R48 ;  /* 0x0000003000307308 */ /* 0x000fe20000000800 */
[C---:B------:R-:W-:Y:S01]  /*13760*/  HMMA.16816.F32 R96, R24.reuse, R34, R96 ;  /* 0x000000221860723c */ /* 0x040fe20000001860 */
[----:B------:R-:W2:Y:S04]  /*13770*/  LDSM.16.MT88.4 R32, [R220+0xf000] ;  /* 0x00f00000dc20783b */ /* 0x000ea80000004200 */
[--C-:B------:R-:W-:Y:S01]  /*13780*/  FFMA.FTZ R50, R52, UR4, -R134.reuse ;  /* 0x0000000434327c23 */ /* 0x100fe20008010886 */
[C---:B---3--:R-:W-:Y:S05]  /*13790*/  HMMA.16816.F32 R100, R24.reuse, R20, R100 ;  /* 0x000000141864723c */ /* 0x048fea0000001864 */
[----:B------:R-:W-:Y:S01]  /*137a0*/  FFMA.FTZ R51, R53, UR4, -R134 ;  /* 0x0000000435337c23 */ /* 0x000fe20008010886 */
[C---:B------:R-:W-:Y:S01]  /*137b0*/  HMMA.16816.F32 R104, R24.reuse, R22, R104 ;  /* 0x000000161868723c */ /* 0x040fe20000001868 */
[----:B------:R-:W-:Y:S04]  /*137c0*/  MUFU.EX2 R50, R50 ;  /* 0x0000003200327308 */ /* 0x000fe80000000800 */
[----:B------:R-:W-:Y:S01]  /*137d0*/  FFMA.FTZ R49, R59, UR4, -R152 ;  /* 0x000000043b317c23 */ /* 0x000fe20008010898 */
[C---:B-1----:R-:W-:Y:S05]  /*137e0*/  HMMA.16816.F32 R12, R24.reuse, R28, R12 ;  /* 0x0000001c180c723c */ /* 0x042fea000000180c */
[----:B------:R-:W1:Y:S01]  /*137f0*/  MUFU.EX2 R51, R51 ;  /* 0x0000003300337308 */ /* 0x000e620000000800 */
[--C-:B------:R-:W-:Y:S01]  /*13800*/  FFMA.FTZ R52, R56, UR4, -R134.reuse ;  /* 0x0000000438347c23 */ /* 0x100fe20008010886 */
[C---:B------:R-:W-:Y:S01]  /*13810*/  HMMA.16816.F32 R16, R24.reuse, R30, R16 ;  /* 0x0000001e1810723c */ /* 0x040fe20000001810 */
[----:B------:R-:W3:Y:S03]  /*13820*/  LDSM.16.MT88.4 R28, [R216+0xf000] ;  /* 0x00f00000d81c783b */ /* 0x000ee60000004200 */
[----:B------:R-:W-:Y:S02]  /*13830*/  FFMA.FTZ R53, R57, UR4, -R134 ;  /* 0x0000000439357c23 */ /* 0x000fe40008010886 */
[C---:B------:R-:W-:Y:S02]  /*13840*/  HMMA.16816.F32 R108, R24.reuse, R36, R108 ;  /* 0x00000024186c723c */ /* 0x040fe4000000186c */
[----:B------:R-:W4:Y:S03]  /*13850*/  MUFU.EX2 R49, R49 ;  /* 0x0000003100317308 */ /* 0x000f260000000800 */
[----:B------:R-:W-:Y:S01]  /*13860*/  F2FP.F16.F32.PACK_AB R21, R55, R54 ;  /* 0x000000363715723e */ /* 0x000fe200000000ff */
[----:B------:R-:W-:Y:S01]  /*13870*/  HMMA.16816.F32 R112, R24, R38, R112 ;  /* 0x000000261870723c */ /* 0x000fe20000001870 */
[----:B------:R-:W5:Y:S05]  /*13880*/  LDSM.16.MT88.4 R24, [R220+0x13000] ;  /* 0x01300000dc18783b */ /* 0x000f6a0000004200 */
[----:B------:R-:W-:Y:S01]  /*13890*/  MUFU.EX2 R52, R52 ;  /* 0x0000003400347308 */ /* 0x000fe20000000800 */
[----:B-1----:R-:W-:Y:S01]  /*138a0*/  F2FP.F16.F32.PACK_AB R20, R51, R50 ;  /* 0x000000323314723e */ /* 0x002fe200000000ff */
[----:B------:R-:W-:Y:S03]  /*138b0*/  FFMA.FTZ R56, R62, UR4, -R152 ;  /* 0x000000043e387c23 */ /* 0x000fe60008010898 */
[--C-:B------:R-:W-:Y:S01]  /*138c0*/  FFMA.FTZ R57, R61, UR4, -R134.reuse ;  /* 0x000000043d397c23 */ /* 0x100fe20008010886 */
[----:B------:R-:W-:Y:S01]  /*138d0*/  FFMA.FTZ R58, R64, UR4, -R134 ;  /* 0x00000004403a7c23 */ /* 0x000fe20008010886 */
[----:B------:R-:W-:Y:S03]  /*138e0*/  LDSM.16.MT88.4 R36, [R217+0x13000] ;  /* 0x01300000d924783b */ /* 0x000fe60000004200 */
[----:B------:R-:W1:Y:S01]  /*138f0*/  MUFU.EX2 R53, R53 ;  /* 0x0000003500357308 */ /* 0x000e620000000800 */
[----:B----4-:R-:W-:Y:S09]  /*13900*/  F2FP.F16.F32.PACK_AB R23, R49, R48 ;  /* 0x000000303117723e */ /* 0x010ff200000000ff */
[----:B------:R-:W-:Y:S10]  /*13910*/  MUFU.EX2 R56, R56 ;  /* 0x0000003800387308 */ /* 0x000ff40000000800 */
[----:B------:R-:W-:Y:S01]  /*13920*/  MUFU.EX2 R57, R57 ;  /* 0x0000003900397308 */ /* 0x000fe20000000800 */
[----:B-1----:R-:W-:Y:S07]  /*13930*/  F2FP.F16.F32.PACK_AB R22, R53, R52 ;  /* 0x000000343516723e */ /* 0x002fee00000000ff */
[C---:B--2---:R-:W-:Y:S02]  /*13940*/  HMMA.16816.F32 R4, R20.reuse, R32, R4 ;  /* 0x000000201404723c */ /* 0x044fe40000001804 */
[----:B------:R-:W-:Y:S04]  /*13950*/  MUFU.EX2 R58, R58 ;  /* 0x0000003a003a7308 */ /* 0x000fe80000000800 */
[C---:B------:R-:W-:Y:S01]  /*13960*/  HMMA.16816.F32 R8, R20.reuse, R34, R8 ;  /* 0x000000221408723c */ /* 0x040fe20000001808 */
[----:B------:R-:W1:Y:S05]  /*13970*/  LDSM.16.MT88.4 R32, [R218+0x13000] ;  /* 0x01300000da20783b */ /* 0x000e6a0000004200 */
[C---:B------:R-:W-:Y:S06]  /*13980*/  HMMA.16816.F32 R68, R20.reuse, R40, R68 ;  /* 0x000000281444723c */ /* 0x040fec0000001844 */
[C---:B------:R-:W-:Y:S05]  /*13990*/  HMMA.16816.F32 R72, R20.reuse, R42, R72 ;  /* 0x0000002a1448723c */ /* 0x040fea0000001848 */
[----:B------:R-:W-:Y:S01]  /*139a0*/  FADD.FTZ R40, R151, R155 ;  /* 0x0000009b97287221 */ /* 0x000fe20000010000 */
[C---:B------:R-:W-:Y:S05]  /*139b0*/  HMMA.16816.F32 R76, R20.reuse, R44, R76 ;  /* 0x0000002c144c723c */ /* 0x040fea000000184c */
[----:B------:R-:W-:Y:S01]  /*139c0*/  FADD.FTZ R149, R149, R40 ;  /* 0x0000002895957221 */ /* 0x000fe20000010000 */
[C---:B------:R-:W-:Y:S01]  /*139d0*/  HMMA.16816.F32 R80, R20.reuse, R46, R80 ;  /* 0x0000002e1450723c */ /* 0x040fe20000001850 */
[----:B------:R-:W-:Y:S04]  /*139e0*/  LDSM.16.MT88.4 R40, [R216+0xf800] ;  /* 0x00f80000d828783b */ /* 0x000fe80000004200 */
[--C-:B------:R-:W-:Y:S01]  /*139f0*/  FFMA.FTZ R45, R63, UR4, -R152.reuse ;  /* 0x000000043f2d7c23 */ /* 0x100fe20008010898 */
[C---:B---3--:R-:W-:Y:S05]  /*13a00*/  HMMA.16816.F32 R84, R20.reuse, R28, R84 ;  /* 0x0000001c1454723c */ /* 0x048fea0000001854 */
[----:B------:R-:W2:Y:S01]  /*13a10*/  MUFU.EX2 R45, R45 ;  /* 0x0000002d002d7308 */ /* 0x000ea20000000800 */
[C---:B------:R-:W-:Y:S01]  /*13a20*/  HMMA.16816.F32 R88, R20.reuse, R30, R88 ;  /* 0x0000001e1458723c */ /* 0x040fe20000001858 */
[----:B------:R-:W3:Y:S04]  /*13a30*/  LDSM.16.MT88.4 R28, [R216+0x13000] ;  /* 0x01300000d81c783b */ /* 0x000ee80000004200 */
[----:B------:R-:W-:Y:S01]  /*13a40*/  FFMA.FTZ R44, R66, UR4, -R152 ;  /* 0x00000004422c7c23 */ /* 0x000fe20008010898 */
[C---:B-----5:R-:W-:Y:S05]  /*13a50*/  HMMA.16816.F32 R92, R20.reuse, R24, R92 ;  /* 0x00000018145c723c */ /* 0x060fea000000185c */
[----:B------:R-:W-:Y:S01]  /*13a60*/  MUFU.EX2 R44, R44 ;  /* 0x0000002c002c7308 */ /* 0x000fe20000000800 */
[C---:B------:R-:W-:Y:S05]  /*13a70*/  HMMA.16816.F32 R96, R20.reuse, R26, R96 ;  /* 0x0000001a1460723c */ /* 0x040fea0000001860 */
[----:B--2---:R-:W-:Y:S01]  /*13a80*/  F2FP.F16.F32.PACK_AB R25, R45, R56 ;  /* 0x000000382d19723e */ /* 0x004fe200000000ff */
[C---:B-1----:R-:W-:Y:S05]  /*13a90*/  HMMA.16816.F32 R100, R20.reuse, R32, R100 ;  /* 0x000000201464723c */ /* 0x042fea0000001864 */
[----:B------:R-:W-:Y:S01]  /*13aa0*/  FFMA.FTZ R46, R60, UR4, -R134 ;  /* 0x000000043c2e7c23 */ /* 0x000fe20008010886 */
[C---:B------:R-:W-:Y:S01]  /*13ab0*/  HMMA.16816.F32 R104, R20.reuse, R34, R104 ;  /* 0x000000221468723c */ /* 0x040fe20000001868 */
[----:B------:R-:W1:Y:S04]  /*13ac0*/  LDSM.16.MT88.4 R32, [R218+0xf800] ;  /* 0x00f80000da20783b */ /* 0x000e680000004200 */
[----:B------:R-:W-:Y:S01]  /*13ad0*/  FFMA.FTZ R152, R67, UR4, -R152 ;  /* 0x0000000443987c23 */ /* 0x000fe20008010898 */
[C---:B------:R-:W-:Y:S01]  /*13ae0*/  HMMA.16816.F32 R12, R20.reuse, R36, R12 ;  /* 0x00000024140c723c */ /* 0x040fe2000000180c */
[----:B------:R-:W-:Y:S04]  /*13af0*/  MUFU.EX2 R46, R46 ;  /* 0x0000002e002e7308 */ /* 0x000fe80000000800 */
[----:B------:R-:W-:Y:S01]  /*13b00*/  FFMA.FTZ R134, R65, UR4, -R134 ;  /* 0x0000000441867c23 */ /* 0x000fe20008010886 */
[C---:B------:R-:W-:Y:S01]  /*13b10*/  HMMA.16816.F32 R16, R20.reuse, R38, R16 ;  /* 0x000000261410723c */ /* 0x040fe20000001810 */
[----:B------:R-:W2:Y:S04]  /*13b20*/  LDSM.16.MT88.4 R36, [R217+0xf800] ;  /* 0x00f80000d924783b */ /* 0x000ea80000004200 */
[----:B------:R-:W4:Y:S01]  /*13b30*/  MUFU.EX2 R47, R152 ;  /* 0x00000098002f7308 */ /* 0x000f220000000800 */
[----:B------:R-:W-:Y:S01]  /*13b40*/  FADD.FTZ R149, R148, R149 ;  /* 0x0000009594957221 */ /* 0x000fe20000010000 */
[C---:B---3--:R-:W-:Y:S08]  /*13b50*/  HMMA.16816.F32 R108, R20.reuse, R28, R108 ;  /* 0x0000001c146c723c */ /* 0x048ff0000000186c */
[----:B------:R-:W3:Y:S01]  /*13b60*/  MUFU.EX2 R247, R134 ;  /* 0x0000008600f77308 */ /* 0x000ee20000000800 */
[----:B------:R-:W-:Y:S01]  /*13b70*/  HMMA.16816.F32 R112, R20, R30, R112 ;  /* 0x0000001e1470723c */ /* 0x000fe20000001870 */
[----:B------:R-:W5:Y:S02]  /*13b80*/  LDSM.16.MT88.4 R20, [R220+0x13800] ;  /* 0x01380000dc14783b */ /* 0x000f640000004200 */
[----:B------:R-:W-:Y:S01]  /*13b90*/  FADD.FTZ R160, R160, R149 ;  /* 0x00000095a0a07221 */ /* 0x000fe20000010000 */
[----:B------:R-:W-:Y:S01]  /*13ba0*/  FADD.FTZ R28, R140, R167 ;  /* 0x000000a78c1c7221 */ /* 0x000fe20000010000 */
[----:B----4-:R-:W-:Y:S02]  /*13bb0*/  F2FP.F16.F32.PACK_AB R27, R47, R44 ;  /* 0x0000002c2f1b723e */ /* 0x010fe400000000ff */
[----:B------:R-:W-:Y:S01]  /*13bc0*/  FADD.FTZ R161, R161, R160 ;  /* 0x000000a0a1a17221 */ /* 0x000fe20000010000 */
[----:B------:R-:W-:Y:S03]  /*13bd0*/  FADD.FTZ R28, R143, R28 ;  /* 0x0000001c8f1c7221 */ /* 0x000fe60000010000 */
[----:B------:R-:W-:Y:S01]  /*13be0*/  FADD.FTZ R24, R162, R161 ;  /* 0x000000a1a2187221 */ /* 0x000fe20000010000 */
[----:B---3--:R-:W-:Y:S01]  /*13bf0*/  F2FP.F16.F32.PACK_AB R26, R247, R58 ;  /* 0x0000003af71a723e */ /* 0x008fe200000000ff */
[----:B------:R-:W-:Y:S02]  /*13c00*/  FADD.FTZ R141, R141, R28 ;  /* 0x0000001c8d8d7221 */ /* 0x000fe40000010000 */
[----:B------:R-:W-:Y:S02]  /*13c10*/  FADD.FTZ R24, R163, R24 ;  /* 0x00000018a3187221 */ /* 0x000fe40000010000 */
[----:B------:R-:W-:Y:S02]  /*13c20*/  FADD.FTZ R142, R142, R141 ;  /* 0x0000008d8e8e7221 */ /* 0x000fe40000010000 */
[----:B------:R-:W-:Y:S01]  /*13c30*/  FADD.FTZ R59, R171, R24 ;  /* 0x00000018ab3b7221 */ /* 0x000fe20000010000 */
[----:B------:R-:W-:Y:S01]  /*13c40*/  F2FP.F16.F32.PACK_AB R24, R57, R46 ;  /* 0x0000002e3918723e */ /* 0x000fe200000000ff */
[----:B------:R-:W-:Y:S02]  /*13c50*/  FADD.FTZ R139, R139, R142 ;  /* 0x0000008e8b8b7221 */ /* 0x000fe40000010000 */
[----:B------:R-:W-:Y:S02]  /*13c60*/  FADD.FTZ R59, R170, R59 ;  /* 0x0000003baa3b7221 */ /* 0x000fe40000010000 */
[----:B------:R-:W-:Y:S02]  /*13c70*/  FADD.FTZ R136, R136, R139 ;  /* 0x0000008b88887221 */ /* 0x000fe40000010000 */
[C---:B------:R-:W-:Y:S01]  /*13c80*/  HMMA.16816.F32 R128, R24.reuse, R124, R4 ;  /* 0x0000007c1880723c */ /* 0x040fe20000001804 */
[----:B------:R-:W3:Y:S04]  /*13c90*/  LDSM.16.MT88.4 R4, [R218+0x13800] ;  /* 0x01380000da04783b */ /* 0x000ee80000004200 */
[----:B------:R-:W-:Y:S01]  /*13ca0*/  FADD.FTZ R168, R168, R59 ;  /* 0x0000003ba8a87221 */ /* 0x000fe20000010000 */
[C---:B------:R-:W-:Y:S03]  /*13cb0*/  HMMA.16816.F32 R124, R24.reuse, R126, R8 ;  /* 0x0000007e187c723c */ /* 0x040fe60000001808 */
[----:B------:R-:W4:Y:S02]  /*13cc0*/  LDSM.16.MT88.4 R8, [R216+0x13800] ;  /* 0x01380000d808783b */ /* 0x000f240000004200 */
[----:B------:R-:W-:Y:S01]  /*13cd0*/  FADD.FTZ R168, R169, R168 ;  /* 0x000000a8a9a87221 */ /* 0x000fe20000010000 */
[C---:B-1----:R-:W-:Y:S05]  /*13ce0*/  HMMA.16816.F32 R68, R24.reuse, R32, R68 ;  /* 0x000000201844723c */ /* 0x042fea0000001844 */
        /* <DEDUP_REMOVED lines=15> */
[C---:B---3--:R-:W-:Y:S05]  /*13de0*/  HMMA.16816.F32 R100, R24.reuse, R4, R100 ;  /* 0x000000041864723c */ /* 0x048fea0000001864 */
[----:B------:R-:W-:Y:S01]  /*13df0*/  FADD.FTZ R120, R120, R137 ;  /* 0x0000008978787221 */ /* 0x000fe20000010000 */
[C---:B------:R-:W-:Y:S05]  /*13e00*/  HMMA.16816.F32 R104, R24.reuse, R6, R104 ;  /* 0x000000061868723c */ /* 0x040fea0000001868 */
[----:B------:R-:W-:Y:S01]  /*13e10*/  FADD.FTZ R174, R174, R173 ;  /* 0x000000adaeae7221 */ /* 0x000fe20000010000 */
[----:B------:R-:W-:Y:S05]  /*13e20*/  FADD.FTZ R121, R121, R120 ;  /* 0x0000007879797221 */ /* 0x000fea0000010000 */
[----:B------:R-:W-:Y:S01]  /*13e30*/  FADD.FTZ R175, R175, R174 ;  /* 0x000000aeafaf7221 */ /* 0x000fe20000010000 */
[----:B------:R-:W-:Y:S03]  /*13e40*/  FADD.FTZ R122, R122, R121 ;  /* 0x000000797a7a7221 */ /* 0x000fe60000010000 */
[----:B------:R-:W-:Y:S01]  /*13e50*/  FADD.FTZ R176, R176, R175 ;  /* 0x000000afb0b07221 */ /* 0x000fe20000010000 */
[----:B------:R-:W-:Y:S03]  /*13e60*/  FADD.FTZ R123, R123, R122 ;  /* 0x0000007a7b7b7221 */ /* 0x000fe60000010000 */
[----:B------:R-:W-:Y:S01]  /*13e70*/  FADD.FTZ R177, R177, R176 ;  /* 0x000000b0b1b17221 */ /* 0x000fe20000010000 */
[----:B------:R-:W-:Y:S02]  /*13e80*/  FADD.FTZ R54, R54, R123 ;  /* 0x0000007b36367221 */ /* 0x000fe40000010000 */
[C---:B------:R-:W-:Y:S03]  /*13e90*/  HMMA.16816.F32 R120, R24.reuse, R116, R12 ;  /* 0x000000741878723c */ /* 0x040fe6000000180c */
[----:B------:R-:W-:Y:S01]  /*13ea0*/  FADD.FTZ R178, R178, R177 ;  /* 0x000000b1b2b27221 */ /* 0x000fe20000010000 */
[----:B------:R-:W-:Y:S02]  /*13eb0*/  FADD.FTZ R55, R55, R54 ;  /* 0x0000003637377221 */ /* 0x000fe40000010000 */
[C---:B------:R-:W-:Y:S05]  /*13ec0*/  HMMA.16816.F32 R116, R24.reuse, R118, R16 ;  /* 0x000000761874723c */ /* 0x040fea0000001810 */
[----:B------:R-:W-:Y:S01]  /*13ed0*/  FADD.FTZ R179, R179, R178 ;  /* 0x000000b2b3b37221 */ /* 0x000fe20000010000 */
[C---:B----4-:R-:W-:Y:S05]  /*13ee0*/  HMMA.16816.F32 R108, R24.reuse, R8, R108 ;  /* 0x00000008186c723c */ /* 0x050fea000000186c */
        /* <DEDUP_REMOVED lines=13> */
[----:B------:R-:W-:Y:S04]  /*13fc0*/  FADD.FTZ R58, R58, R57 ;  /* 0x000000393a3a7221 */ /* 0x000fe80000010000 */
[----:B------:R-:W-:Y:S01]  /*13fd0*/  FADD.FTZ R247, R247, R58 ;  /* 0x0000003af7f77221 */ /* 0x000fe20000010000 */
[----:B------:R-:W-:Y:S06]  /*13fe0*/  @P1 BRA `(.L_x_3674) ;  /* 0xffffffac00b41947 */ /* 0x000fec000383ffff */
.L_x_3670:
        /* <DEDUP_REMOVED lines=219> */
.L_x_3676:
[----:B------:R-:W-:Y:S05]  /*14da0*/  BSYNC B0 ;  /* 0x0000000000007941 */ /* 0x000fea0003800000 */
.L_x_3675:
        /* <DEDUP_REMOVED lines=33> */
.L_x_3678:
[----:B------:R-:W-:Y:S05]  /*14fc0*/  BSYNC B0 ;  /* 0x0000000000007941 */ /* 0x000fea0003800000 */
.L_x_3677:
        /* <DEDUP_REMOVED lines=10> */
.L_x_3680:
[----:B------:R-:W-:Y:S05]  /*15070*/  BSYNC B0 ;  /* 0x0000000000007941 */ /* 0x000fea0003800000 */
.L_x_3679:
        /* <DEDUP_REMOVED lines=9> */
.L_x_3682:
[----:B------:R-:W-:Y:S05]  /*15110*/  BSYNC B0 ;  /* 0x0000000000007941 */ /* 0x000fea0003800000 */
.L_x_3681:
        /* <DEDUP_REMOVED lines=9> */
.L_x_3684:
[----:B------:R-:W-:Y:S05]  /*151b0*/  BSYNC B0 ;  /* 0x0000000000007941 */ /* 0x000fea0003800000 */
.L_x_3683:
        /* <DEDUP_REMOVED lines=9> */
.L_x_3686:
[----:B------:R-:W-:Y:S05]  /*15250*/  BSYNC B0 ;  /* 0x0000000000007941 */ /* 0x000fea0003800000 */
.L_x_3685:
        /* <DEDUP_REMOVED lines=9> */
.L_x_3688:
[----:B------:R-:W-:Y:S05]  /*152f0*/  BSYNC B0 ;  /* 0x0000000000007941 */ /* 0x000fea0003800000 */
.L_x_3687:
        /* <DEDUP_REMOVED lines=9> */
.L_x_3690:
[----:B------:R-:W-:Y:S05]  /*15390*/  BSYNC B0 ;  /* 0x0000000000007941 */ /* 0x000fea0003800000 */
.L_x_3689:
        /* <DEDUP_REMOVED lines=8> */
.L_x_3691:
        /* <DEDUP_REMOVED lines=14> */
.L_x_8384:


//--------------------- .text._ZN5flash24flash_fwd_splitkv_kernelI23Flash_fwd_kernel_traitsILi128ELi64ELi128ELi4ELb0ELb0EN7cutlass6half_tE19Flash_kernel_traitsILi128ELi64ELi128ELi4ES3_EELb1ELb0ELb1ELb0ELb0ELb1ELb1ELb0EEEvNS_16Flash_fwd_paramsE --------------------------
	.section	.text._ZN5flash24flash_fwd_splitkv_kernelI23Flash_fwd_kernel_traitsILi128ELi64ELi128ELi4ELb0ELb0EN7cutlass6half_tE19Flash_kernel_traitsILi128ELi64ELi128ELi4ES3_EELb1ELb0ELb1ELb0ELb0ELb1ELb1ELb0EEEvNS_16Flash_fwd_paramsE,"ax",@progbits
	.align	128
        .global         _ZN5flash24flash_fwd_splitkv_kernelI23Flash_fwd_kernel_traitsILi128ELi64ELi128ELi4ELb0ELb0EN7cutlass6half_tE19Flash_kernel_traitsILi128ELi64ELi128ELi4ES3_EELb1ELb0ELb1ELb0ELb0ELb1ELb1ELb0EEEvNS_16Flash_fwd_paramsE
        .type           _ZN5flash24flash_fwd_splitkv_kernelI23Flash_fwd_kernel_traitsILi128ELi64ELi128ELi4ELb0ELb0EN7cutlass6half_tE19Flash_kernel_traitsILi128ELi64ELi128ELi4ES3_EELb1ELb0ELb1ELb0ELb0ELb1ELb1ELb0EEEvNS_16Flash_fwd_paramsE,@function
        .size           _ZN5flash24flash_fwd_splitkv_kernelI23Flash_fwd_kernel_traitsILi128ELi64ELi128ELi4ELb0ELb0EN7cutlass6half_tE19Flash_kernel_traitsILi128ELi64ELi128ELi4ES3_EELb1ELb0ELb1ELb0ELb0ELb1ELb1ELb0EEEvNS_16Flash_fwd_paramsE,(.L_x_8385 - _ZN5flash24flash_fwd_splitkv_kernelI23Flash_fwd_kernel_traitsILi128ELi64ELi128ELi4ELb0ELb0EN7cutlass6half_tE19Flash_kernel_traitsILi128ELi64ELi128ELi4ES3_EELb1ELb0ELb1ELb0ELb0ELb1ELb1ELb0EEEvNS_16Flash_fwd_paramsE)
        .other          _ZN5flash24flash_fwd_splitkv_kernelI23Flash_fwd_kernel_traitsILi128ELi64ELi128ELi4ELb0ELb0EN7cutlass6half_tE19Flash_kernel_traitsILi128ELi64ELi128ELi4ES3_EELb1ELb0ELb1ELb0ELb0ELb1ELb1ELb0EEEvNS_16Flash_fwd_paramsE,@"STO_CUDA_ENTRY STV_DEFAULT"
_ZN5flash24flash_fwd_splitkv_kernelI23Flash_fwd_kernel_traitsILi128ELi64ELi128ELi4ELb0ELb0EN7cutlass6half_tE19Flash_kernel_traitsILi128ELi64ELi128ELi4ES3_EELb1ELb0ELb1ELb0ELb0ELb1ELb1ELb0EEEvNS_16Flash_fwd_paramsE:
.text._ZN5flash24flash_fwd_splitkv_kernelI23Flash_fwd_kernel_traitsILi128ELi64ELi128ELi4ELb0ELb0EN7cutlass6half_tE19Flash_kernel_traitsILi128ELi64ELi128ELi4ES3_EELb1ELb0ELb1ELb0ELb0ELb1ELb1ELb0EEEvNS_16Flash_fwd_paramsE:
        /* <DEDUP_REMOVED lines=59> */
.L_x_3692:
[----:B------:R-:W1:Y:S02]  /*03b0*/  LDC R7, c[0x0][0x2c8] ;  /* 0x0000b200ff077b82 */ /* 0x000e640000000800 */
.L_x_3693:
        /* <DEDUP_REMOVED lines=45> */
[----:B--2---:R-:W-:-:S03]  /*0690*/  @!P3 SEL R4, R4, RZ, P2 ;  /* 0x000000ff0404b207 */ /* 0x004fc60001000000 */
[----:B------:R-:W-:Y:S01]  /*06a0*/  @!P0 IMAD.MOV R9, RZ, RZ, -R9 ;  /* 0x000000ffff098224 */ /* 0x000fe200078e0a09 */
[----:B------:R-:W-:Y:S02]  /*06b0*/  @!P1 LOP3.LUT R9, RZ, R8, RZ, 0x33, !PT ;  /* 0x00000008ff099212 */ /* 0x000fe400078e33ff */
[----:B-1----:R-:W-:Y:S02]  /*06c0*/  @!P3 IADD3 R43, R4, R7, -R14 ;  /* 0x00000007042bb210 */ /* 0x002fe40007ffe80e */
[----:B------:R-:W1:Y:S01]  /*06d0*/  S2R R7, SR_TID.X ;  /* 0x0000000000077919 */ /* 0x000e620000002100 */
[----:B------:R-:W-:Y:S01]  /*06e0*/  IMAD R233, R9, R0, RZ ;  /* 0x0000000009e97224 */ /* 0x000fe200078e02ff */
[----:B----4-:R-:W-:Y:S01]  /*06f0*/  IADD3 R2, R2, R136, R43 ;  /* 0x0000008802027210 */ /* 0x010fe20007ffe02b */
        /* <DEDUP_REMOVED lines=10> */
[----:B-1----:R-:W-:Y:S05]  /*07a0*/  @!P0 BRA `(.L_x_3694) ;  /* 0x0000000800148947 */ /* 0x002fea0003800000 */
        /* <DEDUP_REMOVED lines=30> */
[----:B------:R-:W-:Y:S01]  /*0990*/  LEA.HI.X R21, R4, UR5, R9, 0x2, P0 ;  /* 0x0000000504157c11 */ /* 0x000fe200080f1409 */
[----:B------:R-:W-:Y:S01]  /*09a0*/  VIADD R9, R5, 0x30 ;  /* 0x0000003005097836 */ /* 0x000fe20000000000 */
        /* <DEDUP_REMOVED lines=9> */
.L_x_3696:
[----:B------:R-:W-:Y:S05]  /*0a40*/  BSYNC B0 ;  /* 0x0000000000007941 */ /* 0x000fea0003800000 */
.L_x_3695:
        /* <DEDUP_REMOVED lines=9> */
.L_x_3698:
[----:B------:R-:W-:Y:S05]  /*0ae0*/  BSYNC B0 ;  /* 0x0000000000007941 */ /* 0x000fea0003800000 */
.L_x_3697:
        /* <DEDUP_REMOVED lines=8> */
.L_x_3700:
[----:B------:R-:W-:Y:S05]  /*0b70*/  BSYNC B0 ;  /* 0x0000000000007941 */ /* 0x000fea0003800000 */
.L_x_3699:
        /* <DEDUP_REMOVED lines=8> */
.L_x_3702:
[----:B------:R-:W-:Y:S05]  /*0c00*/  BSYNC B0 ;  /* 0x0000000000007941 */ /* 0x000fea0003800000 */
.L_x_3701:
        /* <DEDUP_REMOVED lines=9> */
.L_x_3704:
[----:B------:R-:W-:Y:S05]  /*0ca0*/  BSYNC B0 ;  /* 0x0000000000007941 */ /* 0x000fea0003800000 */
.L_x_3703:
[----:B------:R-:W-:Y:S04]  /*0cb0*/  BSSY B0, `(.L_x_3705) ;  /* 0x0000007000007945 */ /* 0x000fe80003800000 */
[----:B------:R-:W-:Y:S05]  /*0cc0*/  @P1 BRA `(.L_x_3706) ;  /* 0x0000000000141947 */ /* 0x000fea0003800000 */
[----:B------:R-:W-:Y:S02]  /*0cd0*/  ULDC UR4, c[0x0][0x2d0] ;  /* 0x0000b40000047ab9 */ /* 0x000fe40000000800 */
[----:B------:R-:W-:Y:S02]  /*0ce0*/  ISETP.GE.AND P1, PT, R2, UR4, PT ;  /* 0x0000000402007c0c */ /* 0x000fe4000bf26270 */
[----:B------:R-:W-:-:S11]  /*0cf0*/  ISETP.GE.AND P0, PT, R6, UR4, PT ;  /* 0x0000000406007c0c */ /* 0x000fd6000bf06270 */
[----:B------:R1:W-:Y:S04]  /*0d00*/  @!P1 STG.E.128 desc[UR12][R20.64+0x5000], RZ ;  /* 0x005000ff14009986 */ /* 0x0003e8000c101d0c */
[----:B------:R1:W-:Y:S02]  /*0d10*/  @!P0 STG.E.128 desc[UR12][R20.64+0x5100], RZ ;  /* 0x005100ff14008986 */ /* 0x0003e4000c101d0c */
.L_x_3706:
[----:B------:R-:W-:Y:S05]  /*0d20*/  BSYNC B0 ;  /* 0x0000000000007941 */ /* 0x000fea0003800000 */
.L_x_3705:
[----:B------:R-:W-:Y:S04]  /*0d30*/  BSSY B0, `(.L_x_3707) ;  /* 0x0000007000007945 */ /* 0x000fe80003800000 */
[----:B------:R-:W-:Y:S05]  /*0d40*/  @P4 BRA `(.L_x_3708) ;  /* 0x0000000000144947 */ /* 0x000fea0003800000 */
[----:B------:R-:W-:Y:S02]  /*0d50*/  ULDC UR4, c[0x0][0x2d0] ;  /* 0x0000b40000047ab9 */ /* 0x000fe40000000800 */
[----:B------:R-:W-:Y:S02]  /*0d60*/  ISETP.GE.AND P1, PT, R2, UR4, PT ;  /* 0x0000000402007c0c */ /* 0x000fe4000bf26270 */
[----:B------:R-:W-:-:S11]  /*0d70*/  ISETP.GE.AND P0, PT, R6, UR4, PT ;  /* 0x0000000406007c0c */ /* 0x000fd6000bf06270 */
[----:B------:R1:W-:Y:S04]  /*0d80*/  @!P1 STG.E.128 desc[UR12][R20.64+0x6000], RZ ;  /* 0x006000ff14009986 */ /* 0x0003e8000c101d0c */
[----:B------:R1:W-:Y:S02]  /*0d90*/  @!P0 STG.E.128 desc[UR12][R20.64+0x6100], RZ ;  /* 0x006100ff14008986 */ /* 0x0003e4000c101d0c */
.L_x_3708:
[----:B------:R-:W-:Y:S05]  /*0da0*/  BSYNC B0 ;  /* 0x0000000000007941 */ /* 0x000fea0003800000 */
.L_x_3707:
[----:B------:R-:W-:Y:S04]  /*0db0*/  BSSY B0, `(.L_x_3709) ;  /* 0x0000007000007945 */ /* 0x000fe80003800000 */
[----:B------:R-:W-:Y:S05]  /*0dc0*/  @P3 BRA `(.L_x_3710) ;  /* 0x0000000000143947 */ /* 0x000fea0003800000 */
[----:B------:R-:W-:Y:S02]  /*0dd0*/  ULDC UR4, c[0x0][0x2d0] ;  /* 0x0000b40000047ab9 */ /* 0x000fe40000000800 */
[----:B------:R-:W-:Y:S02]  /*0de0*/  ISETP.GE.AND P1, PT, R2, UR4, PT ;  /* 0x0000000402007c0c */ /* 0x000fe4000bf26270 */
[----:B------:R-:W-:-:S11]  /*0df0*/  ISETP.GE.AND P0, PT, R6, UR4, PT ;  /* 0x0000000406007c0c */ /* 0x000fd6000bf06270 */
[----:B------:R1:W-:Y:S04]  /*0e00*/  @!P1 STG.E.128 desc[UR12][R20.64+0x7000], RZ ;  /* 0x007000ff14009986 */ /* 0x0003e8000c101d0c */
[----:B------:R1:W-:Y:S02]  /*0e10*/  @!P0 STG.E.128 desc[UR12][R20.64+0x7100], RZ ;  /* 0x007100ff14008986 */ /* 0x0003e4000c101d0c */
.L_x_3710:
[----:B------:R-:W-:Y:S05]  /*0e20*/  BSYNC B0 ;  /* 0x0000000000007941 */ /* 0x000fea0003800000 */
.L_x_3709:
        /* <DEDUP_REMOVED lines=29> */
.L_x_3694:
        /* <DEDUP_REMOVED lines=24> */
.L_x_3711:
        /* <DEDUP_REMOVED lines=80> */
.L_x_3712:
        /* <DEDUP_REMOVED lines=49> */
.L_x_3714:
        /* <DEDUP_REMOVED lines=30> */
.L_x_3713:
[----:B------:R-:W-:Y:S01]  /*1b70*/  ISETP.NE.AND P1, PT, R6, -0x1, PT ;  /* 0xffffffff0600780c */ /* 0x000fe20003f25270 */
[----:B------:R-:W1:Y:S01]  /*1b80*/  S2UR UR8, SR_CgaCtaId ;  /* 0x00000000000879c3 */ /* 0x000e620000008800 */
[----:B------:R-:W-:Y:S01]  /*1b90*/  SHF.R.S32.HI R138, RZ, 0x1f, R7 ;  /* 0x0000001fff8a7819 */ /* 0x000fe20000011407 */
[----:B------:R-:W-:Y:S01]  /*1ba0*/  ULDC.64 UR6, c[0x0][0x268] ;  /* 0x00009a0000067ab9 */ /* 0x000fe20000000a00 */
[----:B------:R-:W-:Y:S01]  /*1bb0*/  IMAD.IADD R232, R149, 0x1, -R148 ;  /* 0x0000000195e87824 */ /* 0x000fe200078e0a94 */
[----:B------:R-:W-:Y:S01]  /*1bc0*/  SHF.R.S32.HI R33, RZ, 0x1f, R32 ;  /* 0x0000001fff217819 */ /* 0x000fe20000011420 */
[----:B------:R-:W-:Y:S01]  /*1bd0*/  IMAD R13, R13, UR6, RZ ;  /* 0x000000060d0d7c24 */ /* 0x000fe2000f8e02ff */
[-C--:B-----5:R-:W-:Y:S01]  /*1be0*/  LEA.HI R0, R138, R7.reuse, RZ, 0x3 ;  /* 0x000000078a007211 */ /* 0x0a0fe200078f18ff */
[----:B------:R-:W-:Y:S01]  /*1bf0*/  ULDC.64 UR4, c[0x0][0x258] ;  /* 0x0000960000047ab9 */ /* 0x000fe20000000a00 */
[----:B------:R-:W2:Y:S01]  /*1c00*/  LDC.64 R190, c[0x0][0x250] ;  /* 0x00009400ffbe7b82 */ /* 0x000ea20000000a00 */
[----:B------:R-:W-:Y:S01]  /*1c10*/  IMAD R41, R33, UR4, RZ ;  /* 0x0000000421297c24 */ /* 0x000fe2000f8e02ff */
[----:B------:R-:W-:Y:S01]  /*1c20*/  SHF.R.S32.HI R16, RZ, 0x3, R0 ;  /* 0x00000003ff107819 */ /* 0x000fe20000011400 */
[----:B------:R-:W-:Y:S01]  /*1c30*/  BSSY B0, `(.L_x_3715) ;  /* 0x000005b000007945 */ /* 0x000fe20003800000 */
[----:B------:R-:W-:Y:S01]  /*1c40*/  LOP3.LUT R0, R0, 0xfffffff8, RZ, 0xc0, !PT ;  /* 0xfffffff800007812 */ /* 0x000fe200078ec0ff */
[----:B------:R-:W-:Y:S01]  /*1c50*/  IMAD R41, R32, UR5, R41 ;  /* 0x0000000520297c24 */ /* 0x000fe2000f8e0229 */
[----:B------:R-:W-:Y:S01]  /*1c60*/  @!P1 SHF.R.S32.HI R15, RZ, 0x1f, R241 ;  /* 0x0000001fff0f9819 */ /* 0x000fe200000114f1 */
[----:B------:R-:W-:Y:S01]  /*1c70*/  IMAD.SHL.U32 R239, R16, 0x40, RZ ;  /* 0x0000004010ef7824 */ /* 0x000fe200078e00ff */
[----:B------:R-:W3:Y:S01]  /*1c80*/  @P1 LDC.64 R8, c[0x0][0x240] ;  /* 0x00009000ff081b82 */ /* 0x000ee20000000a00 */
[----:B------:R-:W-:Y:S01]  /*1c90*/  IMAD.IADD R3, R7, 0x1, -R0 ;  /* 0x0000000107037824 */ /* 0x000fe200078e0a00 */
[----:B------:R-:W-:Y:S01]  /*1ca0*/  LEA.HI R0, R138, R7, RZ, 0x4 ;  /* 0x000000078a007211 */ /* 0x000fe200078f20ff */
[----:B------:R-:W-:Y:S01]  /*1cb0*/  VIADD R25, R16, 0x10 ;  /* 0x0000001010197836 */ /* 0x000fe20000000000 */
[----:B------:R-:W-:Y:S01]  /*1cc0*/  LOP3.LUT R239, R239, 0x1c0, RZ, 0xc0, !PT ;  /* 0x000001c0efef7812 */ /* 0x000fe200078ec0ff */
[----:B------:R-:W-:Y:S01]  /*1cd0*/  IMAD.SHL.U32 R240, R3, 0x8, RZ ;  /* 0x0000000803f07824 */ /* 0x000fe200078e00ff */
[----:B------:R-:W-:-:S02]  /*1ce0*/  LOP3.LUT R18, R0, 0xfffffff0, RZ, 0xc0, !PT ;  /* 0xfffffff000127812 */ /* 0x000fc400078ec0ff */
[----:B------:R-:W4:Y:S01]  /*1cf0*/  @!P1 LDC.64 R4, c[0x0][0x228] ;  /* 0x00008a00ff049b82 */ /* 0x000f220000000a00 */
[----:B------:R-:W-:Y:S01]  /*1d00*/  ISETP.GE.AND P6, PT, R16, R232, PT ;  /* 0x000000e81000720c */ /* 0x000fe20003fc6270 */
[C---:B------:R-:W-:Y:S01]  /*1d10*/  VIADD R37, R240.reuse, 0x40 ;  /* 0x00000040f0257836 */ /* 0x040fe20000000000 */
[----:B------:R-:W-:Y:S02]  /*1d20*/  LOP3.LUT R14, R239, 0x38, R240, 0xf8, !PT ;  /* 0x00000038ef0e7812 */ /* 0x000fe400078ef8f0 */
[----:B------:R-:W-:Y:S02]  /*1d30*/  SHF.R.U32.HI R239, RZ, 0x3, R239 ;  /* 0x00000003ffef7819 */ /* 0x000fe400000116ef */
[----:B------:R-:W-:Y:S02]  /*1d40*/  IADD3 R26, P3, R240, R26, RZ ;  /* 0x0000001af01a7210 */ /* 0x000fe40007f7e0ff */
[----:B------:R-:W-:Y:S02]  /*1d50*/  LOP3.LUT R239, R14, R239, RZ, 0x3c, !PT ;  /* 0x000000ef0eef7212 */ /* 0x000fe400078e3cff */
[----:B------:R-:W-:-:S02]  /*1d60*/  LEA.HI R14, R138, R7, RZ, 0x6 ;  /* 0x000000078a0e7211 */ /* 0x000fc400078f30ff */
[----:B------:R-:W-:Y:S02]  /*1d70*/  IADD3 R238, R38, -0x1, RZ ;  /* 0xffffffff26ee7810 */ /* 0x000fe40007ffe0ff */
[----:B------:R-:W-:Y:S01]  /*1d80*/  ISETP.GE.AND P5, PT, R25, R232, PT ;  /* 0x000000e81900720c */ /* 0x000fe20003fa6270 */
[----:B---3--:R-:W-:Y:S01]  /*1d90*/  @P1 IMAD.WIDE.U32 R20, R6, R8, RZ ;  /* 0x0000000806141225 */ /* 0x008fe200078e00ff */
[----:B------:R-:W-:-:S03]  /*1da0*/  SHF.R.S32.HI R17, RZ, 0x1f, R16 ;  /* 0x0000001fff117819 */ /* 0x000fc60000011410 */
[----:B------:R-:W-:Y:S02]  /*1db0*/  IMAD.IADD R8, R7, 0x1, -R18 ;  /* 0x0000000107087824 */ /* 0x000fe400078e0a12 */
[----:B------:R-:W-:Y:S02]  /*1dc0*/  @P1 IMAD R6, R6, R9, R21 ;  /* 0x0000000906061224 */ /* 0x000fe400078e0215 */
[-C--:B----4-:R-:W-:Y:S01]  /*1dd0*/  @!P1 IMAD R18, R15, R4.reuse, RZ ;  /* 0x000000040f129224 */ /* 0x090fe200078e02ff */
[----:B------:R-:W-:Y:S01]  /*1de0*/  SHF.R.S32.HI R15, RZ, 0x1f, R8 ;  /* 0x0000001fff0f7819 */ /* 0x000fe20000011408 */
[----:B------:R-:W-:-:S03]  /*1df0*/  @!P1 IMAD.WIDE.U32 R22, R241, R4, RZ ;  /* 0x00000004f1169225 */ /* 0x000fc600078e00ff */
[----:B------:R-:W-:Y:S01]  /*1e00*/  LEA.HI R15, R15, R8, RZ, 0x3 ;  /* 0x000000080f0f7211 */ /* 0x000fe200078f18ff */
[----:B------:R-:W-:Y:S02]  /*1e10*/  @!P1 IMAD R9, R241, R5, R18 ;  /* 0x00000005f1099224 */ /* 0x000fe400078e0212 */
[----:B------:R-:W-:Y:S01]  /*1e20*/  @P1 IMAD.MOV.U32 R4, RZ, RZ, R20 ;  /* 0x000000ffff041224 */ /* 0x000fe200078e0014 */
[----:B------:R-:W-:Y:S01]  /*1e30*/  IADD3 R20, P2, R240, R12, RZ ;  /* 0x0000000cf0147210 */ /* 0x000fe20007f5e0ff */
[----:B------:R-:W-:Y:S01]  /*1e40*/  @!P1 IMAD.MOV.U32 R4, RZ, RZ, R22 ;  /* 0x000000ffff049224 */ /* 0x000fe200078e0016 */
[----:B------:R-:W-:Y:S01]  /*1e50*/  @!P1 IADD3 R6, R23, R9, RZ ;  /* 0x0000000917069210 */ /* 0x000fe20007ffe0ff */
[----:B------:R-:W-:Y:S01]  /*1e60*/  IMAD R18, R34, UR7, R13 ;  /* 0x0000000722127c24 */ /* 0x000fe2000f8e020d */
[----:B------:R-:W-:Y:S01]  /*1e70*/  SHF.R.S32.HI R9, RZ, 0x1f, R240 ;  /* 0x0000001fff097819 */ /* 0x000fe200000114f0 */
[----:B------:R-:W3:Y:S01]  /*1e80*/  LDC.64 R12, c[0x0][0x3c8] ;  /* 0x0000f200ff0c7b82 */ /* 0x000ee20000000a00 */
[----:B------:R-:W-:Y:S01]  /*1e90*/  IADD3 R28, P1, R240, R4, RZ ;  /* 0x00000004f01c7210 */ /* 0x000fe20007f3e0ff */
[----:B------:R-:W-:Y:S01]  /*1ea0*/  VIADD R23, R16, 0x20 ;  /* 0x0000002010177836 */ /* 0x000fe20000000000 */
[----:B------:R-:W-:Y:S01]  /*1eb0*/  LOP3.LUT R5, R15, 0xfffffff8, RZ, 0xc0, !PT ;  /* 0xfffffff80f057812 */ /* 0x000fe200078ec0ff */
[C---:B------:R-:W-:Y:S01]  /*1ec0*/  IMAD.X R21, R9.reuse, 0x1, R2, P2 ;  /* 0x0000000109157824 */ /* 0x040fe200010e0602 */
[----:B------:R-:W-:Y:S01]  /*1ed0*/  MOV R4, 0x20 ;  /* 0x0000002000047802 */ /* 0x000fe20000000f00 */
[----:B------:R-:W-:Y:S01]  /*1ee0*/  IMAD.X R29, R9, 0x1, R6, P1 ;  /* 0x00000001091d7824 */ /* 0x000fe200008e0606 */
[----:B------:R-:W-:Y:S01]  /*1ef0*/  ISETP.GE.AND P4, PT, R23, R232, PT ;  /* 0x000000e81700720c */ /* 0x000fe20003f86270 */
[----:B------:R-:W-:-:S04]  /*1f00*/  IMAD.WIDE.U32 R34, R34, UR6, R20 ;  /* 0x0000000622227c25 */ /* 0x000fc8000f8e0014 */
[----:B------:R-:W-:Y:S02]  /*1f10*/  VIADD R21, R16, 0x30 ;  /* 0x0000003010157836 */ /* 0x000fe40000000000 */
[----:B------:R-:W-:Y:S02]  /*1f20*/  IMAD.IADD R5, R8, 0x1, -R5 ;  /* 0x0000000108057824 */ /* 0x000fe400078e0a05 */
[----:B------:R-:W-:Y:S01]  /*1f30*/  IMAD.X R27, R9, 0x1, R10, P3 ;  /* 0x00000001091b7824 */ /* 0x000fe200018e060a */
[----:B------:R-:W-:Y:S01]  /*1f40*/  ISETP.GE.AND P3, PT, R21, R232, PT ;  /* 0x000000e81500720c */ /* 0x000fe20003f66270 */
[----:B------:R-:W-:Y:S02]  /*1f50*/  IMAD.SHL.U32 R14, R14, 0x8, RZ ;  /* 0x000000080e0e7824 */ /* 0x000fe400078e00ff */
[----:B------:R-:W-:Y:S01]  /*1f60*/  IMAD.WIDE.U32 R28, R32, UR4, R28 ;  /* 0x00000004201c7c25 */ /* 0x000fe2000f8e001c */
[----:B------:R-:W-:Y:S01]  /*1f70*/  UMOV UR4, 0x400 ;  /* 0x0000040000047882 */ /* 0x000fe20000000000 */
[----:B------:R-:W-:Y:S01]  /*1f80*/  R2P PR, R5, 0x6 ;  /* 0x0000000605007804 */ /* 0x000fe20000000000 */
[----:B-1----:R-:W-:Y:S01]  /*1f90*/  ULEA UR4, UR8, UR4, 0x18 ;  /* 0x0000000408047291 */ /* 0x002fe2000f8ec03f */
[----:B------:R-:W-:Y:S01]  /*1fa0*/  IMAD.MOV.U32 R6, RZ, RZ, 0x10 ;  /* 0x00000010ff067424 */ /* 0x000fe200078e00ff */
[----:B------:R-:W-:Y:S01]  /*1fb0*/  LOP3.LUT R239, R239, 0xfffffe00, R14, 0xf8, !PT ;  /* 0xfffffe00efef7812 */ /* 0x000fe200078ef80e */
[----:B------:R-:W-:Y:S01]  /*1fc0*/  IMAD.SHL.U32 R2, R238, 0x80, RZ ;  /* 0x00000080ee027824 */ /* 0x000fe200078e00ff */
[----:B------:R-:W-:Y:S01]  /*1fd0*/  SEL R4, R4, 0xffffffe0, !P2 ;  /* 0xffffffe004047807 */ /* 0x000fe20005000000 */
[----:B------:R-:W-:Y:S01]  /*1fe0*/  IMAD.WIDE R44, R45, 0x40, R16 ;  /* 0x000000402d2c7825 */ /* 0x000fe200078e0210 */
[----:B------:R-:W-:-:S02]  /*1ff0*/  LEA R239, R239, UR4, 0x1 ;  /* 0x00000004efef7c11 */ /* 0x000fc4000f8e08ff */
        /* <DEDUP_REMOVED lines=30> */
.L_x_3716:
[----:B------:R-:W-:Y:S05]  /*21e0*/  BSYNC B0 ;  /* 0x0000000000007941 */ /* 0x000fea0003800000 */
.L_x_3715:
        /* <DEDUP_REMOVED lines=31> */
.L_x_3718:
[----:B------:R-:W-:Y:S05]  /*23e0*/  BSYNC B0 ;  /* 0x0000000000007941 */ /* 0x000fea0003800000 */
.L_x_3717:
        /* <DEDUP_REMOVED lines=31> */
.L_x_3720:
[----:B------:R-:W-:Y:S05]  /*25e0*/  BSYNC B0 ;  /* 0x0000000000007941 */ /* 0x000fea0003800000 */
.L_x_3719:
        /* <DEDUP_REMOVED lines=31> */
.L_x_3722:
[----:B------:R-:W-:Y:S05]  /*27e0*/  BSYNC B0 ;  /* 0x0000000000007941 */ /* 0x000fea0003800000 */
.L_x_3721:
        /* <DEDUP_REMOVED lines=32> */
.L_x_3724:
[----:B------:R-:W-:Y:S05]  /*29f0*/  BSYNC B0 ;  /* 0x0000000000007941 */ /* 0x000fea0003800000 */
.L_x_3723:
        /* <DEDUP_REMOVED lines=24> */
.L_x_3726:
[----:B------:R-:W-:Y:S05]  /*2b80*/  BSYNC B0 ;  /* 0x0000000000007941 */ /* 0x000fea0003800000 */
.L_x_3725:
        /* <DEDUP_REMOVED lines=27> */
.L_x_3728:
[----:B------:R-:W-:Y:S05]  /*2d40*/  BSYNC B0 ;  /* 0x0000000000007941 */ /* 0x000fea0003800000 */
.L_x_3727:
[----:B------:R-:W-:Y:S01]  /*2d50*/  BSSY B0, `(.L_x_3729) ;  /* 0x000001e000007945 */ /* 0x000fe20003800000 */
[-C--:B------:R-:W-:Y:S01]  /*2d60*/  ISETP.GE.AND P6, PT, R39, R14.reuse, PT ;  /* 0x0000000e2700720c */ /* 0x080fe20003fc6270 */
[C---:B-12---:R-:W-:Y:S01]  /*2d70*/  VIADD R29, R16.reuse, 0x60 ;  /* 0x00000060101d7836 */ /* 0x046fe20000000000 */
        /* <DEDUP_REMOVED lines=27> */
.L_x_3730:
[----:B------:R-:W-:Y:S05]  /*2f30*/  BSYNC B0 ;  /* 0x0000000000007941 */ /* 0x000fea0003800000 */
.L_x_3729:
        /* <DEDUP_REMOVED lines=24> */
.L_x_3732:
[----:B------:R-:W-:Y:S05]  /*30c0*/  BSYNC B0 ;  /* 0x0000000000007941 */ /* 0x000fea0003800000 */
.L_x_3731:
        /* <DEDUP_REMOVED lines=29> */
.L_x_3734:
[----:B------:R-:W-:Y:S05]  /*32a0*/  BSYNC B0 ;  /* 0x0000000000007941 */ /* 0x000fea0003800000 */
.L_x_3733:
        /* <DEDUP_REMOVED lines=26> */
.L_x_3736:
[----:B------:R-:W-:Y:S05]  /*3450*/  BSYNC B0 ;  /* 0x0000000000007941 */ /* 0x000fea0003800000 */
.L_x_3735:
        /* <DEDUP_REMOVED lines=25> */
.L_x_3738:
[----:B------:R-:W-:Y:S05]  /*35f0*/  BSYNC B0 ;  /* 0x0000000000007941 */ /* 0x000fea0003800000 */
.L_x_3737:
        /* <DEDUP_REMOVED lines=10> */
[----:B---3--:R-:W-:Y:S01]  /*36a0*/  LEA R12, P3, R32, R12, 0x2 ;  /* 0x0000000c200c7211 */ /* 0x008fe200078610ff */
        /* <DEDUP_REMOVED lines=13> */
[----:B-12-4-:R-:W-:Y:S01]  /*3780*/  LEA.HI R9, R230, R230, RZ, 0x1 ;  /* 0x000000e6e6097211 */ /* 0x016fe200078f08ff */
[----:B------:R-:W1:Y:S01]  /*3790*/  MUFU.RCP R0, UR5 ;  /* 0x0000000500007d08 */ /* 0x000e620008001000 */
[----:B------:R-:W-:Y:S01]  /*37a0*/  BAR.SYNC.DEFER_BLOCKING 0x0 ;  /* 0x0000000000007b1d */ /* 0x000fe20000010000 */
[----:B------:R-:W-:Y:S01]  /*37b0*/  LEA R184, P4, R40, UR6, 0x1 ;  /* 0x0000000628b87c11 */ /* 0x000fe2000f8808ff */
[----:B------:R-:W-:Y:S01]  /*37c0*/  IMAD.SHL.U32 R237, R190, 0x10, RZ ;  /* 0x00000010beed7824 */ /* 0x000fe200078e00ff */
[----:B------:R-:W-:Y:S02]  /*37d0*/  LEA.HI R138, R138, R7, RZ, 0x5 ;  /* 0x000000078a8a7211 */ /* 0x000fe400078f28ff */
[----:B------:R-:W-:Y:S01]  /*37e0*/  SHF.L.U64.HI R236, R190, 0x4, R191 ;  /* 0x00000004beec7819 */ /* 0x000fe200000102bf */
[----:B------:R-:W-:Y:S01]  /*37f0*/  BSSY B0, `(.L_x_3739) ;  /* 0x0000014000007945 */ /* 0x000fe20003800000 */
[----:B------:R-:W-:-:S02]  /*3800*/  LOP3.LUT R9, R9, 0xfffffffe, RZ, 0xc0, !PT ;  /* 0xfffffffe09097812 */ /* 0x000fc400078ec0ff */
[----:B------:R-:W-:Y:S01]  /*3810*/  LEA.HI.X R185, R40, UR7, R36, 0x1, P4 ;  /* 0x0000000728b97c11 */ /* 0x000fe2000a0f0c24 */
        /* <DEDUP_REMOVED lines=17> */
.L_x_3740:
[----:B------:R-:W-:Y:S05]  /*3930*/  BSYNC B0 ;  /* 0x0000000000007941 */ /* 0x000fea0003800000 */
.L_x_3739:
        /* <DEDUP_REMOVED lines=22> */
.L_x_3742:
[----:B------:R-:W-:Y:S05]  /*3aa0*/  BSYNC B0 ;  /* 0x0000000000007941 */ /* 0x000fea0003800000 */
.L_x_3741:
        /* <DEDUP_REMOVED lines=12> */
[----:B------:R-:W-:-:S02]  /*3b70*/  ISETP.GE.AND P6, PT, R31, R14, PT ;  /* 0x0000000e1f00720c */ /* 0x000fc40003fc6270 */
[----:B------:R-:W-:Y:S02]  /*3b80*/  LOP3.LUT R8, R5, 0x8, R8, 0xf8, !PT ;  /* 0x0000000805087812 */ /* 0x000fe400078ef808 */
[----:B------:R-:W-:Y:S02]  /*3b90*/  LOP3.LUT R16, R9, 0x8, R16, 0xf8, !PT ;  /* 0x0000000809107812 */ /* 0x000fe400078ef810 */
[----:B------:R-:W-:Y:S02]  /*3ba0*/  SHF.R.U32.HI R5, RZ, 0x3, R5 ;  /* 0x00000003ff057819 */ /* 0x000fe40000011605 */
[----:B------:R-:W-:Y:S02]  /*3bb0*/  LOP3.LUT R42, R42, 0xfffffe00, RZ, 0xc0, !PT ;  /* 0xfffffe002a2a7812 */ /* 0x000fe400078ec0ff */
[----:B------:R-:W-:Y:S02]  /*3bc0*/  SHF.R.U32.HI R9, RZ, 0x3, R9 ;  /* 0x00000003ff097819 */ /* 0x000fe40000011609 */
[----:B------:R-:W-:Y:S01]  /*3bd0*/  LOP3.LUT R5, R8, R5, RZ, 0x3c, !PT ;  /* 0x0000000508057212 */ /* 0x000fe200078e3cff */
[----:B------:R-:W-:Y:S01]  /*3be0*/  IMAD R8, R139, 0x400, R42 ;  /* 0x000004008b087824 */ /* 0x000fe200078e022a */
[----:B------:R-:W-:Y:S01]  /*3bf0*/  LOP3.LUT R9, R16, R9, RZ, 0x3c, !PT ;  /* 0x0000000910097212 */ /* 0x000fe200078e3cff */
[----:B-1----:R-:W-:Y:S05]  /*3c00*/  @P2 BRA `(.L_x_3744) ;  /* 0x0000000000502947 */ /* 0x002fea0003800000 */
[----:B------:R-:W-:Y:S01]  /*3c10*/  ULDC UR5, c[0x0][0x2d0] ;  /* 0x0000b40000057ab9 */ /* 0x000fe20000000800 */
[----:B------:R-:W-:Y:S01]  /*3c20*/  IMAD.SHL.U32 R11, R190, 0x20, RZ ;  /* 0x00000020be0b7824 */ /* 0x000fe200078e00ff */
[----:B------:R-:W-:Y:S02]  /*3c30*/  ISETP.GE.AND P4, PT, R240, UR5, PT ;  /* 0x00000005f0007c0c */ /* 0x000fe4000bf86270 */
[----:B------:R-:W-:Y:S02]  /*3c40*/  ISETP.GE.AND P2, PT, R37, UR5, PT ;  /* 0x0000000525007c0c */ /* 0x000fe4000bf46270 */
[----:B------:R-:W-:-:S09]  /*3c50*/  SHF.L.U64.HI R10, R190, 0x5, R191 ;  /* 0x00000005be0a7819 */ /* 0x000fd200000102bf */
[C---:B---3--:R-:W-:Y:S01]  /*3c60*/  @!P4 LEA R12, P5, R11.reuse, R184, 0x1 ;  /* 0x000000b80b0cc211 */ /* 0x048fe200078a08ff */
        /* <DEDUP_REMOVED lines=14> */
.L_x_3744:
[----:B------:R-:W-:Y:S05]  /*3d50*/  BSYNC B0 ;  /* 0x0000000000007941 */ /* 0x000fea0003800000 */
.L_x_3743:
        /* <DEDUP_REMOVED lines=30> */
.L_x_3746:
[----:B------:R-:W-:Y:S05]  /*3f40*/  BSYNC B0 ;  /* 0x0000000000007941 */ /* 0x000fea0003800000 */
.L_x_3745:
        /* <DEDUP_REMOVED lines=24> */
.L_x_3748:
[----:B------:R-:W-:Y:S05]  /*40d0*/  BSYNC B0 ;  /* 0x0000000000007941 */ /* 0x000fea0003800000 */
.L_x_3747:
        /* <DEDUP_REMOVED lines=24> */
.L_x_3750:
[----:B------:R-:W-:Y:S05]  /*4260*/  BSYNC B0 ;  /* 0x0000000000007941 */ /* 0x000fea0003800000 */
.L_x_3749:
        /* <DEDUP_REMOVED lines=24> */
.L_x_3752:
[----:B------:R-:W-:Y:S05]  /*43f0*/  BSYNC B0 ;  /* 0x0000000000007941 */ /* 0x000fea0003800000 */
.L_x_3751:
        /* <DEDUP_REMOVED lines=24> */
.L_x_3754:
[----:B------:R-:W-:Y:S05]  /*4580*/  BSYNC B0 ;  /* 0x0000000000007941 */ /* 0x000fea0003800000 */
.L_x_3753:
[----:B------:R-:W-:Y:S01]  /*4590*/  LDSM.16.M88.4 R28, [R231] ;  /* 0x00000000e71c783b */ /* 0x000fe20000000200 */
[----:B------:R-:W-:Y:S01]  /*45a0*/  R2P PR, R3, 0x6 ;  /* 0x0000000603007804 */ /* 0x000fe20000000000 */
[C---:B------:R-:W-:Y:S01]  /*45b0*/  VIADD R3, R230.reuse, 0x4000 ;  /* 0x00004000e6037836 */ /* 0x040fe20000000000 */
[----:B------:R-:W-:Y:S01]  /*45c0*/  ULDC UR10, c[0x0][0x39c] ;  /* 0x0000e700000a7ab9 */ /* 0x000fe20000000800 */
[----:B------:R-:W2:Y:S01]  /*45d0*/  LDSM.16.M88.4 R16, [R230+0x4000] ;  /* 0x00400000e610783b */ /* 0x000ea20000000200 */
[----:B------:R-:W-:Y:S02]  /*45e0*/  VIADD R228, R230, 0x4020 ;  /* 0x00004020e6e47836 */ /* 0x000fe40000000000 */
[----:B-----5:R-:W-:Y:S01]  /*45f0*/  FMUL.FTZ R0, R39, R0 ;  /* 0x0000000027007220 */ /* 0x020fe20000410000 */
[--C-:B------:R-:W-:Y:S01]  /*4600*/  IMAD R229, R6, 0x2, R231.reuse ;  /* 0x0000000206e57824 */ /* 0x100fe200078e02e7 */
[----:B------:R-:W4:Y:S01]  /*4610*/  LDSM.16.M88.4 R64, [R230+0x4800] ;  /* 0x00480000e640783b */ /* 0x000f220000000200 */
[C---:B------:R-:W-:Y:S01]  /*4620*/  IMAD R227, R4.reuse, 0x2, R231 ;  /* 0x0000000204e37824 */ /* 0x040fe200078e02e7 */
[----:B------:R-:W-:Y:S01]  /*4630*/  LOP3.LUT R5, R5, R42, RZ, 0xfc, !PT ;  /* 0x0000002a05057212 */ /* 0x000fe200078efcff */
[----:B------:R-:W-:Y:S01]  /*4640*/  IMAD R226, R4, 0x2, R229 ;  /* 0x0000000204e27824 */ /* 0x000fe200078e02e5 */
[----:B------:R-:W4:Y:S01]  /*4650*/  LDSM.16.M88.4 R56, [R230+0x5000] ;  /* 0x00500000e638783b */ /* 0x000f220000000200 */
[----:B------:R-:W-:-:S02]  /*4660*/  IMAD R139, R139, 0x10, R148 ;  /* 0x000000108b8b7824 */ /* 0x000fc400078e0294 */
[----:B------:R-:W-:Y:S01]  /*4670*/  @P1 VIADD R228, R3, 0xffffffe0 ;  /* 0xffffffe003e41836 */ /* 0x000fe20000000000 */
[----:B------:R-:W4:Y:S01]  /*4680*/  LDSM.16.M88.4 R48, [R230+0x5800] ;  /* 0x00580000e630783b */ /* 0x000f220000000200 */
[----:B------:R-:W-:Y:S02]  /*4690*/  IMAD.MOV.U32 R3, RZ, RZ, 0x40 ;  /* 0x00000040ff037424 */ /* 0x000fe400078e00ff */
[----:B------:R-:W-:Y:S01]  /*46a0*/  IMAD.SHL.U32 R245, R7, 0x2, RZ ;  /* 0x0000000207f57824 */ /* 0x000fe200078e00ff */
[----:B------:R-:W4:Y:S01]  /*46b0*/  LDSM.16.M88.4 R32, [R230+0x6000] ;  /* 0x00600000e620783b */ /* 0x000f220000000200 */
[C---:B------:R-:W-:Y:S01]  /*46c0*/  VIADD R220, R228.reuse, 0x800 ;  /* 0x00000800e4dc7836 */ /* 0x040fe20000000000 */
[----:B------:R-:W-:Y:S01]  /*46d0*/  SEL R3, R3, 0xffffffc0, !P2 ;  /* 0xffffffc003037807 */ /* 0x000fe20005000000 */
[C---:B------:R-:W-:Y:S01]  /*46e0*/  VIADD R219, R228.reuse, 0x1000 ;  /* 0x00001000e4db7836 */ /* 0x040fe20000000000 */
[----:B------:R-:W4:Y:S01]  /*46f0*/  LDSM.16.M88.4 R120, [R230+0x6800] ;  /* 0x00680000e678783b */ /* 0x000f220000000200 */
[----:B------:R-:W-:Y:S01]  /*4700*/  LOP3.LUT R245, R245, 0x6, RZ, 0xc0, !PT ;  /* 0x00000006f5f57812 */ /* 0x000fe200078ec0ff */
[----:B------:R-:W-:Y:S01]  /*4710*/  VIADD R218, R228, 0x1800 ;  /* 0x00001800e4da7836 */ /* 0x000fe20000000000 */
[----:B------:R-:W-:Y:S01]  /*4720*/  IADD3 R224, R230, R3, RZ ;  /* 0x00000003e6e07210 */ /* 0x000fe20007ffe0ff */
[----:B------:R-:W4:Y:S01]  /*4730*/  LDSM.16.M88.4 R112, [R230+0x7000] ;  /* 0x00700000e670783b */ /* 0x000f220000000200 */
[----:B------:R-:W-:Y:S01]  /*4740*/  IMAD.IADD R213, R3, 0x1, R228 ;  /* 0x0000000103d57824 */ /* 0x000fe200078e02e4 */
[C---:B------:R-:W-:Y:S01]  /*4750*/  IADD3 R216, R228.reuse, 0x2800, RZ ;  /* 0x00002800e4d87810 */ /* 0x040fe20007ffe0ff */
[C---:B------:R-:W-:Y:S01]  /*4760*/  VIADD R217, R228.reuse, 0x2000 ;  /* 0x00002000e4d97836 */ /* 0x040fe20000000000 */
[----:B------:R-:W4:Y:S01]  /*4770*/  LDSM.16.M88.4 R80, [R230+0x7800] ;  /* 0x00780000e650783b */ /* 0x000f220000000200 */
[C---:B------:R-:W-:Y:S01]  /*4780*/  VIADD R215, R228.reuse, 0x3000 ;  /* 0x00003000e4d77836 */ /* 0x040fe20000000000 */
[C---:B------:R-:W-:Y:S01]  /*4790*/  IADD3 R209, R228.reuse, 0x5800, RZ ;  /* 0x00005800e4d17810 */ /* 0x040fe20007ffe0ff */
[C---:B------:R-:W-:Y:S01]  /*47a0*/  VIADD R214, R228.reuse, 0x3800 ;  /* 0x00003800e4d67836 */ /* 0x040fe20000000000 */
[----:B------:R-:W-:Y:S01]  /*47b0*/  LDSM.16.M88.4 R24, [R229] ;  /* 0x00000000e518783b */ /* 0x000fe20000000200 */
[----:B------:R-:W-:-:S02]  /*47c0*/  VIADD R212, R228, 0x4000 ;  /* 0x00004000e4d47836 */ /* 0x000fc40000000000 */
[C---:B------:R-:W-:Y:S01]  /*47d0*/  VIADD R211, R228.reuse, 0x4800 ;  /* 0x00004800e4d37836 */ /* 0x040fe20000000000 */
[----:B------:R-:W4:Y:S01]  /*47e0*/  LDSM.16.M88.4 R72, [R228] ;  /* 0x00000000e448783b */ /* 0x000f220000000200 */
[C---:B------:R-:W-:Y:S02]  /*47f0*/  VIADD R210, R228.reuse, 0x5000 ;  /* 0x00005000e4d27836 */ /* 0x040fe40000000000 */
[----:B------:R-:W-:Y:S01]  /*4800*/  VIADD R208, R228, 0x6000 ;  /* 0x00006000e4d07836 */ /* 0x000fe20000000000 */
[C---:B--2---:R-:W-:Y:S01]  /*4810*/  HMMA.16816.F32 R20, R28.reuse, R16, RZ ;  /* 0x000000101c14723c */ /* 0x044fe200000018ff */
[----:B------:R-:W2:Y:S04]  /*4820*/  LDSM.16.M88.4 R76, [R228+0x800] ;  /* 0x00080000e44c783b */ /* 0x000ea80000000200 */
[----:B-1-3--:R-:W1:Y:S01]  /*4830*/  LDSM.16.M88.4 R12, [R228+0x1000] ;  /* 0x00100000e40c783b */ /* 0x00ae620000000200 */
[C---:B------:R-:W-:Y:S03]  /*4840*/  HMMA.16816.F32 R16, R28.reuse, R18, RZ ;  /* 0x000000121c10723c */ /* 0x040fe600000018ff */
[----:B----4-:R-:W3:Y:S03]  /*4850*/  LDSM.16.M88.4 R8, [R228+0x1800] ;  /* 0x00180000e408783b */ /* 0x010ee60000000200 */
[C---:B------:R-:W-:Y:S01]  /*4860*/  HMMA.16816.F32 R68, R28.reuse, R64, RZ ;  /* 0x000000401c44723c */ /* 0x040fe200000018ff */
[----:B------:R-:W4:Y:S04]  /*4870*/  LDSM.16.M88.4 R88, [R228+0x2000] ;  /* 0x00200000e458783b */ /* 0x000f280000000200 */
[----:B------:R-:W4:Y:S01]  /*4880*/  LDSM.16.M88.4 R84, [R228+0x2800] ;  /* 0x00280000e454783b */ /* 0x000f220000000200 */
[C---:B------:R-:W-:Y:S03]  /*4890*/  HMMA.16816.F32 R60, R28.reuse, R56, RZ ;  /* 0x000000381c3c723c */ /* 0x040fe600000018ff */
        /* <DEDUP_REMOVED lines=45> */
[----:B------:R-:W-:Y:S04]  /*4b70*/  LDSM.16.M88.4 R72, [R226] ;  /* 0x00000000e248783b */ /* 0x000fe80000000200 */
[----:B------:R-:W4:Y:S01]  /*4b80*/  LDSM.16.M88.4 R24, [R213] ;  /* 0x00000000d518783b */ /* 0x000f220000000200 */
        /* <DEDUP_REMOVED lines=28> */
[C---:B-1----:R-:W-:Y:S06]  /*4d50*/  HMMA.16816.F32 R68, R72.reuse, R12, R68 ;  /* 0x0000000c4844723c */ /* 0x042fec0000001844 */
[C---:B------:R-:W-:Y:S01]  /*4d60*/  HMMA.16816.F32 R64, R72.reuse, R14, R64 ;  /* 0x0000000e4840723c */ /* 0x040fe20000001840 */
[----:B------:R-:W-:Y:S05]  /*4d70*/  LDSM.16.M88.4 R12, [R230+0x9000] ;  /* 0x00900000e60c783b */ /* 0x000fea0000000200 */
[C---:B------:R-:W-:Y:S06]  /*4d80*/  HMMA.16816.F32 R44, R72.reuse, R76, R44 ;  /* 0x0000004c482c723c */ /* 0x040fec000000182c */
[C---:B------:R-:W-:Y:S01]  /*4d90*/  HMMA.16816.F32 R32, R72.reuse, R78, R32 ;  /* 0x0000004e4820723c */ /* 0x040fe20000001820 */
[----:B------:R-:W1:Y:S05]  /*4da0*/  LDSM.16.M88.4 R76, [R228+0x4000] ;  /* 0x00400000e44c783b */ /* 0x000e6a0000000200 */
[C---:B--2---:R-:W-:Y:S06]  /*4db0*/  HMMA.16816.F32 R52, R72.reuse, R8, R52 ;  /* 0x000000084834723c */ /* 0x044fec0000001834 */
[----:B------:R-:W-:Y:S01]  /*4dc0*/  HMMA.16816.F32 R48, R72, R10, R48 ;  /* 0x0000000a4830723c */ /* 0x000fe20000001830 */
[----:B------:R-:W2:Y:S05]  /*4dd0*/  LDSM.16.M88.4 R8, [R230+0x9800] ;  /* 0x00980000e608783b */ /* 0x000eaa0000000200 */
[----:B---3--:R-:W-:Y:S06]  /*4de0*/  HMMA.16816.F32 R20, R144, R28, R20 ;  /* 0x0000001c9014723c */ /* 0x008fec0000001814 */
[C---:B------:R-:W-:Y:S06]  /*4df0*/  HMMA.16816.F32 R60, R72.reuse, R92, R60 ;  /* 0x0000005c483c723c */ /* 0x040fec000000183c */
[----:B------:R-:W-:Y:S01]  /*4e00*/  HMMA.16816.F32 R56, R72, R94, R56 ;  /* 0x0000005e4838723c */ /* 0x000fe20000001838 */
[----:B------:R-:W-:Y:S05]  /*4e10*/  LDSM.16.M88.4 R92, [R228+0x5000] ;  /* 0x00500000e45c783b */ /* 0x000fea0000000200 */
[C---:B------:R-:W-:Y:S01]  /*4e20*/  HMMA.16816.F32 R16, R144.reuse, R30, R16 ;  /* 0x0000001e9010723c */ /* 0x040fe20000001810 */
[----:B------:R-:W-:Y:S05]  /*4e30*/  LDSM.16.M88.4 R28, [R227+0x2000] ;  /* 0x00200000e31c783b */ /* 0x000fea0000000200 */
[C---:B----4-:R-:W-:Y:S06]  /*4e40*/  HMMA.16816.F32 R68, R144.reuse, R24, R68 ;  /* 0x000000189044723c */ /* 0x050fec0000001844 */
[----:B------:R-:W-:Y:S01]  /*4e50*/  HMMA.16816.F32 R64, R144, R26, R64 ;  /* 0x0000001a9040723c */ /* 0x000fe20000001840 */
[----:B------:R-:W3:Y:S05]  /*4e60*/  LDSM.16.M88.4 R24, [R224+0x8000] ;  /* 0x00800000e018783b */ /* 0x000eea0000000200 */
        /* <DEDUP_REMOVED lines=10> */
[----:B-1----:R-:W-:Y:S06]  /*4f10*/  HMMA.16816.F32 R20, R100, R76, R20 ;  /* 0x0000004c6414723c */ /* 0x002fec0000001814 */
[C---:B------:R-:W-:Y:S06]  /*4f20*/  HMMA.16816.F32 R60, R144.reuse, R12, R60 ;  /* 0x0000000c903c723c */ /* 0x040fec000000183c */
[C---:B------:R-:W-:Y:S01]  /*4f30*/  HMMA.16816.F32 R56, R144.reuse, R14, R56 ;  /* 0x0000000e9038723c */ /* 0x040fe20000001838 */
[----:B------:R-:W-:Y:S05]  /*4f40*/  LDSM.16.M88.4 R12, [R213+0x4000] ;  /* 0x00400000d50c783b */ /* 0x000fea0000000200 */
[C---:B--2---:R-:W-:Y:S06]  /*4f50*/  HMMA.16816.F32 R52, R144.reuse, R8, R52 ;  /* 0x000000089034723c */ /* 0x044fec0000001834 */
[----:B------:R-:W-:Y:S01]  /*4f60*/  HMMA.16816.F32 R48, R144, R10, R48 ;  /* 0x0000000a9030723c */ /* 0x000fe20000001830 */
[----:B------:R-:W1:Y:S05]  /*4f70*/  LDSM.16.M88.4 R8, [R226+0x2000] ;  /* 0x00200000e208783b */ /* 0x000e6a0000000200 */
[----:B------:R-:W-:Y:S01]  /*4f80*/  HMMA.16816.F32 R16, R100, R78, R16 ;  /* 0x0000004e6410723c */ /* 0x000fe20000001810 */
[----:B------:R-:W2:Y:S05]  /*4f90*/  LDSM.16.M88.4 R76, [R228+0x7000] ;  /* 0x00700000e44c783b */ /* 0x000eaa0000000200 */
[----:B---3--:R-:W-:Y:S06]  /*4fa0*/  HMMA.16816.F32 R20, R28, R24, R20 ;  /* 0x000000181c14723c */ /* 0x008fec0000001814 */
[C---:B------:R-:W-:Y:S06]  /*4fb0*/  HMMA.16816.F32 R116, R144.reuse, R132, R116 ;  /* 0x000000849074723c */ /* 0x040fec0000001874 */
[C---:B------:R-:W-:Y:S06]  /*4fc0*/  HMMA.16816.F32 R112, R144.reuse, R134, R112 ;  /* 0x000000869070723c */ /* 0x040fec0000001870 */
[C---:B------:R-:W-:Y:S06]  /*4fd0*/  HMMA.16816.F32 R108, R144.reuse, R128, R108 ;  /* 0x00000080906c723c */ /* 0x040fec000000186c */
[C---:B------:R-:W-:Y:S01]  /*4fe0*/  HMMA.16816.F32 R104, R144.reuse, R130, R104 ;  /* 0x000000829068723c */ /* 0x040fe20000001868 */
[----:B------:R-:W3:Y:S05]  /*4ff0*/  LDSM.16.M88.4 R128, [R224+0x8800] ;  /* 0x00880000e080783b */ /* 0x000eea0000000200 */
[C---:B----4-:R-:W-:Y:S06]  /*5000*/  HMMA.16816.F32 R44, R144.reuse, R72, R44 ;  /* 0x00000048902c723c */ /* 0x050fec000000182c */
[----:B------:R-:W-:Y:S01]  /*5010*/  HMMA.16816.F32 R32, R144, R74, R32 ;  /* 0x0000004a9020723c */ /* 0x000fe20000001820 */
[----:B------:R-:W4:Y:S05]  /*5020*/  LDSM.16.M88.4 R72, [R228+0x7800] ;  /* 0x00780000e448783b */ /* 0x000f2a0000000200 */
[----:B------:R-:W-:Y:S01]  /*5030*/  HMMA.16816.F32 R16, R28, R26, R16 ;  /* 0x0000001a1c10723c */ /* 0x000fe20000001810 */
[----:B------:R-:W-:Y:S05]  /*5040*/  LDSM.16.M88.4 R24, [R224+0x9000] ;  /* 0x00900000e018783b */ /* 0x000fea0000000200 */
[C---:B------:R-:W-:Y:S06]  /*5050*/  HMMA.16816.F32 R124, R144.reuse, R140, R124 ;  /* 0x0000008c907c723c */ /* 0x040fec000000187c */
[----:B------:R-:W-:Y:S06]  /*5060*/  HMMA.16816.F32 R120, R144, R142, R120 ;  /* 0x0000008e9078723c */ /* 0x000fec0000001878 */
[----:B-1----:R-:W-:Y:S06]  /*5070*/  HMMA.16816.F32 R20, R8, R12, R20 ;  /* 0x0000000c0814723c */ /* 0x002fec0000001814 */
[C---:B------:R-:W-:Y:S06]  /*5080*/  HMMA.16816.F32 R68, R100.reuse, R96, R68 ;  /* 0x000000606444723c */ /* 0x040fec0000001844 */
[C---:B--2---:R-:W-:Y:S06]  /*5090*/  HMMA.16816.F32 R116, R100.reuse, R76, R116 ;  /* 0x0000004c6474723c */ /* 0x044fec0000001874 */
[----:B------:R-:W-:Y:S01]  /*50a0*/  HMMA.16816.F32 R112, R100, R78, R112 ;  /* 0x0000004e6470723c */ /* 0x000fe20000001870 */
[----:B------:R-:W1:Y:S05]  /*50b0*/  LDSM.16.M88.4 R76, [R213+0x4800] ;  /* 0x00480000d54c783b */ /* 0x000e6a0000000200 */
[----:B------:R-:W-:Y:S01]  /*50c0*/  HMMA.16816.F32 R16, R8, R14, R16 ;  /* 0x0000000e0810723c */ /* 0x000fe20000001810 */
[----:B------:R-:W2:Y:S01]  /*50d0*/  LDSM.16.M88.4 R12, [R224+0xa000] ;  /* 0x00a00000e00c783b */ /* 0x000ea20000000200 */
[----:B------:R-:W-:-:S04]  /*50e0*/  FMUL.FTZ R3, R20, UR10 ;  /* 0x0000000a14037c20 */ /* 0x000fc80008410000 */
[C---:B------:R-:W-:Y:S02]  /*50f0*/  HMMA.16816.F32 R44, R100.reuse, R84, R44 ;  /* 0x00000054642c723c */ /* 0x040fe4000000182c */
[----:B------:R-:W-:Y:S04]  /*5100*/  MUFU.TANH R3, R3 ;  /* 0x0000000300037308 */ /* 0x000fe80000002400 */
[----:B------:R-:W-:Y:S01]  /*5110*/  HMMA.16816.F32 R124, R100, R80, R124 ;  /* 0x00000050647c723c */ /* 0x000fe2000000187c */
[----:B------:R-:W-:-:S05]  /*5120*/  FMUL.FTZ R85, R23, UR10 ;  /* 0x0000000a17557c20 */ /* 0x000fca0008410000 */
[----:B------:R-:W-:Y:S01]  /*5130*/  HMMA.16816.F32 R120, R100, R82, R120 ;  /* 0x000000526478723c */ /* 0x000fe20000001878 */
[----:B------:R-:W-:Y:S01]  /*5140*/  FMUL.FTZ R81, R22, UR10 ;  /* 0x0000000a16517c20 */ /* 0x000fe20008410000 */
[----:B------:R-:W-:Y:S04]  /*5150*/  MUFU.TANH R85, R85 ;  /* 0x0000005500557308 */ /* 0x000fe80000002400 */
[----:B---3--:R-:W-:Y:S01]  /*5160*/  HMMA.16816.F32 R68, R28, R128, R68 ;  /* 0x000000801c44723c */ /* 0x008fe20000001844 */
[----:B------:R-:W-:Y:S01]  /*5170*/  FMUL.FTZ R83, R21, UR10 ;  /* 0x0000000a15537c20 */ /* 0x000fe20008410000 */
[----:B------:R-:W-:Y:S01]  /*5180*/  FMUL.FTZ R16, R16, UR10 ;  /* 0x0000000a10107c20 */ /* 0x000fe20008410000 */
[----:B------:R-:W3:Y:S01]  /*5190*/  LDSM.16.M88.4 R20, [R224+0xa800] ;  /* 0x00a80000e014783b */ /* 0x000ee20000000200 */
[----:B------:R-:W-:Y:S02]  /*51a0*/  MUFU.TANH R81, R81 ;  /* 0x0000005100517308 */ /* 0x000fe40000002400 */
[C---:B------:R-:W-:Y:S06]  /*51b0*/  HMMA.16816.F32 R60, R100.reuse, R92, R60 ;  /* 0x0000005c643c723c */ /* 0x040fec000000183c */
[C---:B------:R-:W-:Y:S01]  /*51c0*/  HMMA.16816.F32 R56, R100.reuse, R94, R56 ;  /* 0x0000005e6438723c */ /* 0x040fe20000001838 */
[----:B------:R-:W3:Y:S05]  /*51d0*/  MUFU.TANH R83, R83 ;  /* 0x0000005300537308 */ /* 0x000eea0000002400 */
[C---:B------:R-:W-:Y:S03]  /*51e0*/  HMMA.16816.F32 R32, R100.reuse, R86, R32 ;  /* 0x000000566420723c */ /* 0x040fe60000001820 */
[----:B------:R2:W3:Y:S03]  /*51f0*/  MUFU.TANH R87, R16 ;  /* 0x0000001000577308 */ /* 0x0004e60000002400 */
[C---:B----4-:R-:W-:Y:S06]  /*5200*/  HMMA.16816.F32 R108, R100.reuse, R72, R108 ;  /* 0x00000048646c723c */ /* 0x050fec000000186c */
[C---:B------:R-:W-:Y:S01]  /*5210*/  HMMA.16816.F32 R104, R100.reuse, R74, R104 ;  /* 0x0000004a6468723c */ /* 0x040fe20000001868 */
[----:B------:R-:W4:Y:S05]  /*5220*/  LDSM.16.M88.4 R72, [R224+0x9800] ;  /* 0x00980000e048783b */ /* 0x000f2a0000000200 */
[C---:B------:R-:W-:Y:S06]  /*5230*/  HMMA.16816.F32 R52, R100.reuse, R88, R52 ;  /* 0x000000586434723c */ /* 0x040fec0000001834 */
[----:B------:R-:W-:Y:S01]  /*5240*/  HMMA.16816.F32 R48, R100, R90, R48 ;  /* 0x0000005a6430723c */ /* 0x000fe20000001830 */
[----:B------:R-:W-:-:S05]  /*5250*/  FMUL.FTZ R89, R18, UR10 ;  /* 0x0000000a12597c20 */ /* 0x000fca0008410000 */
[----:B-1----:R-:W-:Y:S01]  /*5260*/  HMMA.16816.F32 R68, R8, R76, R68 ;  /* 0x0000004c0844723c */ /* 0x002fe20000001844 */
[----:B------:R-:W-:Y:S01]  /*5270*/  FMUL.FTZ R91, R19, UR10 ;  /* 0x0000000a135b7c20 */ /* 0x000fe20008410000 */
[----:B------:R-:W1:Y:S04]  /*5280*/  MUFU.TANH R89, R89 ;  /* 0x0000005900597308 */ /* 0x000e680000002400 */
[C---:B------:R-:W-:Y:S01]  /*5290*/  HMMA.16816.F32 R60, R28.reuse, R24, R60 ;  /* 0x000000181c3c723c */ /* 0x040fe2000000183c */
[----:B------:R-:W-:Y:S02]  /*52a0*/  FMUL.FTZ R77, R17, UR10 ;  /* 0x0000000a114d7c20 */ /* 0x000fe40008410000 */
[----:B--2---:R-:W-:Y:S01]  /*52b0*/  LDSM.16.M88.4 R16, [R224+0xb800] ;  /* 0x00b80000e010783b */ /* 0x004fe20000000200 */
[----:B------:R-:W-:Y:S02]  /*52c0*/  MUFU.TANH R91, R91 ;  /* 0x0000005b005b7308 */ /* 0x000fe40000002400 */
[C---:B------:R-:W-:Y:S01]  /*52d0*/  HMMA.16816.F32 R56, R28.reuse, R26, R56 ;  /* 0x0000001a1c38723c */ /* 0x040fe20000001838 */
[----:B------:R-:W2:Y:S05]  /*52e0*/  LDSM.16.M88.4 R24, [R224+0xb000] ;  /* 0x00b00000e018783b */ /* 0x000eaa0000000200 */
[C---:B------:R-:W-:Y:S01]  /*52f0*/  HMMA.16816.F32 R44, R28.reuse, R12, R44 ;  /* 0x0000000c1c2c723c */ /* 0x040fe2000000182c */
[----:B------:R-:W1:Y:S05]  /*5300*/  MUFU.TANH R77, R77 ;  /* 0x0000004d004d7308 */ /* 0x000e6a0000002400 */
[C---:B------:R-:W-:Y:S01]  /*5310*/  HMMA.16816.F32 R32, R28.reuse, R14, R32 ;  /* 0x0000000e1c20723c */ /* 0x040fe20000001820 */
[----:B------:R-:W1:Y:S01]  /*5320*/  LDSM.16.M88.4 R12, [R213+0x5800] ;  /* 0x00580000d50c783b */ /* 0x000e620000000200 */
[----:B------:R-:W-:Y:S01]  /*5330*/  FMUL.FTZ R68, R68, UR10 ;  /* 0x0000000a44447c20 */ /* 0x000fe20008410000 */
[----:B------:R-:W-:Y:S01]  /*5340*/  FMUL.FTZ R70, R70, UR10 ;  /* 0x0000000a46467c20 */ /* 0x000fe20008410000 */
[----:B------:R-:W-:Y:S01]  /*5350*/  FMUL.FTZ R69, R69, UR10 ;  /* 0x0000000a45457c20 */ /* 0x000fe20008410000 */
[----:B------:R-:W-:Y:S01]  /*5360*/  FMUL.FTZ R71, R71, UR10 ;  /* 0x0000000a47477c20 */ /* 0x000fe20008410000 */
[C---:B---3--:R-:W-:Y:S01]  /*5370*/  HMMA.16816.F32 R124, R28.reuse, R20, R124 ;  /* 0x000000141c7c723c */ /* 0x048fe2000000187c */
[----:B------:R-:W-:Y:S05]  /*5380*/  MUFU.TANH R93, R70 ;  /* 0x00000046005d7308 */ /* 0x000fea0000002400 */
[C---:B------:R-:W-:Y:S01]  /*5390*/  HMMA.16816.F32 R120, R28.reuse, R22, R120 ;  /* 0x000000161c78723c */ /* 0x040fe20000001878 */
[----:B------:R-:W3:Y:S02]  /*53a0*/  LDSM.16.M88.4 R20, [R213+0x6000] ;  /* 0x00600000d514783b */ /* 0x000ee40000000200 */
[----:B------:R-:W-:Y:S03]  /*53b0*/  MUFU.TANH R69, R69 ;  /* 0x0000004500457308 */ /* 0x000fe60000002400 */
[C---:B----4-:R-:W-:Y:S05]  /*53c0*/  HMMA.16816.F32 R52, R28.reuse, R72, R52 ;  /* 0x000000481c34723c */ /* 0x050fea0000001834 */
[----:B------:R-:W-:Y:S01]  /*53d0*/  MUFU.TANH R71, R71 ;  /* 0x0000004700477308 */ /* 0x000fe20000002400 */
[----:B------:R-:W-:Y:S01]  /*53e0*/  HMMA.16816.F32 R48, R28, R74, R48 ;  /* 0x0000004a1c30723c */ /* 0x000fe20000001830 */
[----:B------:R-:W4:Y:S05]  /*53f0*/  LDSM.16.M88.4 R72, [R213+0x5000] ;  /* 0x00500000d548783b */ /* 0x000f2a0000000200 */
[----:B------:R-:W-:Y:S06]  /*5400*/  HMMA.16816.F32 R64, R100, R98, R64 ;  /* 0x000000626440723c */ /* 0x000fec0000001840 */
[C---:B--2---:R-:W-:Y:S06]  /*5410*/  HMMA.16816.F32 R116, R28.reuse, R24, R116 ;  /* 0x000000181c74723c */ /* 0x044fec0000001874 */
[C---:B------:R-:W-:Y:S01]  /*5420*/  HMMA.16816.F32 R112, R28.reuse, R26, R112 ;  /* 0x0000001a1c70723c */ /* 0x040fe20000001870 */
[----:B------:R-:W2:Y:S05]  /*5430*/  LDSM.16.M88.4 R24, [R213+0x6800] ;  /* 0x00680000d518783b */ /* 0x000eaa0000000200 */
[C---:B------:R-:W-:Y:S06]  /*5440*/  HMMA.16816.F32 R108, R28.reuse, R16, R108 ;  /* 0x000000101c6c723c */ /* 0x040fec000000186c */
[----:B------:R-:W-:Y:S01]  /*5450*/  HMMA.16816.F32 R104, R28, R18, R104 ;  /* 0x000000121c68723c */ /* 0x000fe20000001868 */
[----:B------:R-:W2:Y:S05]  /*5460*/  LDSM.16.M88.4 R16, [R213+0x7000] ;  /* 0x00700000d510783b */ /* 0x000eaa0000000200 */
[C---:B-1----:R-:W-:Y:S06]  /*5470*/  HMMA.16816.F32 R52, R8.reuse, R12, R52 ;  /* 0x0000000c0834723c */ /* 0x042fec0000001834 */
[----:B------:R-:W-:Y:S01]  /*5480*/  HMMA.16816.F32 R48, R8, R14, R48 ;  /* 0x0000000e0830723c */ /* 0x000fe20000001830 */
[----:B------:R-:W1:Y:S01]  /*5490*/  LDSM.16.M88.4 R12, [R213+0x7800] ;  /* 0x00780000d50c783b */ /* 0x000e620000000200 */
[----:B------:R-:W-:-:S04]  /*54a0*/  DEPBAR.LE SB0, 0x0 ;  /* 0x000080000000791a */ /* 0x000fc80000000000 */
[----:B------:R-:W-:Y:S06]  /*54b0*/  HMMA.16816.F32 R64, R28, R130, R64 ;  /* 0x000000821c40723c */ /* 0x000fec0000001840 */
[C---:B---3--:R-:W-:Y:S06]  /*54c0*/  HMMA.16816.F32 R44, R8.reuse, R20, R44 ;  /* 0x00000014082c723c */ /* 0x048fec000000182c */
[----:B----4-:R-:W-:Y:S01]  /*54d0*/  HMMA.16816.F32 R60, R8, R72, R60 ;  /* 0x00000048083c723c */ /* 0x010fe2000000183c */
[----:B------:R-:W-:Y:S01]  /*54e0*/  LOP3.LUT R20, R138, 0xffffffe0, RZ, 0xc0, !PT ;  /* 0xffffffe08a147812 */ /* 0x000fe200078ec0ff */
[----:B------:R-:W-:Y:S01]  /*54f0*/  FMUL.FTZ R55, R55, UR10 ;  /* 0x0000000a37377c20 */ /* 0x000fe20008410000 */
[----:B------:R-:W-:Y:S01]  /*5500*/  FMUL.FTZ R52, R52, UR10 ;  /* 0x0000000a34347c20 */ /* 0x000fe20008410000 */
[----:B------:R-:W-:-:S02]  /*5510*/  VIADD R138, R228, 0x7000 ;  /* 0x00007000e48a7836 */ /* 0x000fc40000000000 */
[----:B------:R-:W-:Y:S01]  /*5520*/  IMAD.IADD R20, R7, 0x1, -R20 ;  /* 0x0000000107147824 */ /* 0x000fe200078e0a14 */
[C---:B------:R-:W-:Y:S01]  /*5530*/  HMMA.16816.F32 R56, R8.reuse, R74, R56 ;  /* 0x0000004a0838723c */ /* 0x040fe20000001838 */
[----:B------:R-:W-:Y:S01]  /*5540*/  FMUL.FTZ R48, R48, UR10 ;  /* 0x0000000a30307c20 */ /* 0x000fe20008410000 */
[----:B------:R-:W-:Y:S01]  /*5550*/  FMUL.FTZ R51, R51, UR10 ;  /* 0x0000000a33337c20 */ /* 0x000fe20008410000 */
[----:B------:R-:W-:Y:S01]  /*5560*/  FMUL.FTZ R50, R50, UR10 ;  /* 0x0000000a32327c20 */ /* 0x000fe20008410000 */
[----:B------:R-:W-:Y:S02]  /*5570*/  SHF.R.S32.HI R21, RZ, 0x1f, R20 ;  /* 0x0000001fff157819 */ /* 0x000fe40000011414 */
[----:B------:R-:W-:Y:S01]  /*5580*/  HMMA.16816.F32 R64, R8, R78, R64 ;  /* 0x0000004e0840723c */ /* 0x000fe20000001840 */
[----:B------:R-:W3:Y:S01]  /*5590*/  MUFU.TANH R79, R68 ;  /* 0x00000044004f7308 */ /* 0x000ee20000002400 */
[----:B------:R-:W-:-:S03]  /*55a0*/  LEA.HI R20, R21, R20, RZ, 0x2 ;  /* 0x0000001415147211 */ /* 0x000fc600078f10ff */
[----:B------:R-:W-:Y:S01]  /*55b0*/  FMUL.FTZ R47, R47, UR10 ;  /* 0x0000000a2f2f7c20 */ /* 0x000fe20008410000 */
[----:B------:R-:W-:Y:S01]  /*55c0*/  SHF.R.S32.HI R20, RZ, 0x2, R20 ;  /* 0x00000002ff147819 */ /* 0x000fe20000011414 */
[C---:B------:R-:W-:Y:S01]  /*55d0*/  HMMA.16816.F32 R32, R8.reuse, R22, R32 ;  /* 0x000000160820723c */ /* 0x040fe20000001820 */
[----:B------:R-:W-:Y:S01]  /*55e0*/  FMUL.FTZ R46, R46, UR10 ;  /* 0x0000000a2e2e7c20 */ /* 0x000fe20008410000 */
[----:B------:R-:W-:Y:S01]  /*55f0*/  FMUL.FTZ R44, R44, UR10 ;  /* 0x0000000a2c2c7c20 */ /* 0x000fe20008410000 */
[----:B------:R-:W-:Y:S01]  /*5600*/  IADD3 R20, R139, 0x1, R20 ;  /* 0x000000018b147810 */ /* 0x000fe20007ffe014 */
[----:B------:R-:W-:Y:S01]  /*5610*/  FMUL.FTZ R61, R61, UR10 ;  /* 0x0000000a3d3d7c20 */ /* 0x000fe20008410000 */
[----:B------:R-:W-:Y:S01]  /*5620*/  FMUL.FTZ R63, R63, UR10 ;  /* 0x0000000a3f3f7c20 */ /* 0x000fe20008410000 */
[C---:B--2---:R-:W-:Y:S01]  /*5630*/  HMMA.16816.F32 R124, R8.reuse, R24, R124 ;  /* 0x00000018087c723c */ /* 0x044fe2000000187c */
[----:B------:R-:W-:Y:S01]  /*5640*/  IADD3 R149, R43, R20, -R149 ;  /* 0x000000142b957210 */ /* 0x000fe20007ffe895 */
[----:B------:R-:W-:Y:S01]  /*5650*/  FMUL.FTZ R31, R60, UR10 ;  /* 0x0000000a3c1f7c20 */ /* 0x000fe20008410000 */
[----:B------:R-:W-:Y:S01]  /*5660*/  FMUL.FTZ R62, R62, UR10 ;  /* 0x0000000a3e3e7c20 */ /* 0x000fe20008410000 */
[----:B------:R-:W-:Y:S01]  /*5670*/  MUFU.TANH R61, R61 ;  /* 0x0000003d003d7308 */ /* 0x000fe20000002400 */
[----:B------:R-:W-:Y:S01]  /*5680*/  FMUL.FTZ R56, R56, UR10 ;  /* 0x0000000a38387c20 */ /* 0x000fe20008410000 */
[----:B------:R-:W-:Y:S01]  /*5690*/  HMMA.16816.F32 R120, R8, R26, R120 ;  /* 0x0000001a0878723c */ /* 0x000fe20000001878 */
[----:B------:R-:W-:-:S02]  /*56a0*/  IMAD.IADD R136, R149, 0x1, R136 ;  /* 0x0000000195887824 */ /* 0x000fc400078e0288 */
[----:B------:R-:W-:Y:S01]  /*56b0*/  FMUL.FTZ R57, R57, UR10 ;  /* 0x0000000a39397c20 */ /* 0x000fe20008410000 */
[----:B------:R-:W-:Y:S01]  /*56c0*/  FMUL.FTZ R59, R59, UR10 ;  /* 0x0000000a3b3b7c20 */ /* 0x000fe20008410000 */
[----:B------:R-:W-:Y:S02]  /*56d0*/  VIADD R139, R228, 0x6800 ;  /* 0x00006800e48b7836 */ /* 0x000fe40000000000 */
[----:B------:R-:W-:Y:S01]  /*56e0*/  FMUL.FTZ R64, R64, UR10 ;  /* 0x0000000a40407c20 */ /* 0x000fe20008410000 */
[C---:B------:R-:W-:Y:S01]  /*56f0*/  HMMA.16816.F32 R116, R8.reuse, R16, R116 ;  /* 0x000000100874723c */ /* 0x040fe20000001874 */
[C---:B------:R-:W-:Y:S01]  /*5700*/  VIMNMX R194, R136.reuse, R43, PT ;  /* 0x0000002b88c27248 */ /* 0x040fe20003fe0100 */
[----:B------:R-:W-:Y:S01]  /*5710*/  FMUL.FTZ R65, R65, UR10 ;  /* 0x0000000a41417c20 */ /* 0x000fe20008410000 */
[----:B------:R-:W-:Y:S01]  /*5720*/  VIADDMNMX R193, R136, 0x8, R43, PT ;  /* 0x0000000888c17846 */ /* 0x000fe2000380012b */
[----:B------:R-:W-:Y:S01]  /*5730*/  FMUL.FTZ R66, R66, UR10 ;  /* 0x0000000a42427c20 */ /* 0x000fe20008410000 */
[----:B------:R-:W-:Y:S01]  /*5740*/  FMUL.FTZ R29, R67, UR10 ;  /* 0x0000000a431d7c20 */ /* 0x000fe20008410000 */
[C---:B------:R-:W-:Y:S01]  /*5750*/  HMMA.16816.F32 R112, R8.reuse, R18, R112 ;  /* 0x000000120870723c */ /* 0x040fe20000001870 */
[----:B------:R-:W2:Y:S01]  /*5760*/  MUFU.TANH R73, R64 ;  /* 0x0000004000497308 */ /* 0x000ea20000002400 */
[----:B------:R-:W-:Y:S01]  /*5770*/  FMUL.FTZ R27, R58, UR10 ;  /* 0x0000000a3a1b7c20 */ /* 0x000fe20008410000 */
[----:B------:R-:W-:Y:S01]  /*5780*/  FMUL.FTZ R32, R32, UR10 ;  /* 0x0000000a20207c20 */ /* 0x000fe20008410000 */
[----:B------:R-:W-:Y:S01]  /*5790*/  FMUL.FTZ R34, R34, UR10 ;  /* 0x0000000a22227c20 */ /* 0x000fe20008410000 */
[----:B------:R-:W-:Y:S01]  /*57a0*/  VIADD R136, R228, 0x7800 ;  /* 0x00007800e4887836 */ /* 0x000fe20000000000 */
[C---:B-1----:R-:W-:Y:S01]  /*57b0*/  HMMA.16816.F32 R108, R8.reuse, R12, R108 ;  /* 0x0000000c086c723c */ /* 0x042fe2000000186c */
[----:B------:R-:W-:Y:S01]  /*57c0*/  FMUL.FTZ R125, R125, UR10 ;  /* 0x0000000a7d7d7c20 */ /* 0x000fe20008410000 */
[----:B------:R-:W-:Y:S01]  /*57d0*/  FMUL.FTZ R127, R127, UR10 ;  /* 0x0000000a7f7f7c20 */ /* 0x000fe20008410000 */
[----:B------:R-:W1:Y:S01]  /*57e0*/  MUFU.TANH R95, R66 ;  /* 0x00000042005f7308 */ /* 0x000e620000002400 */
[----:B------:R-:W-:Y:S01]  /*57f0*/  FMUL.FTZ R124, R124, UR10 ;  /* 0x0000000a7c7c7c20 */ /* 0x000fe20008410000 */
[----:B------:R-:W-:Y:S01]  /*5800*/  FMUL.FTZ R126, R126, UR10 ;  /* 0x0000000a7e7e7c20 */ /* 0x000fe20008410000 */
[----:B------:R-:W-:Y:S01]  /*5810*/  HMMA.16816.F32 R104, R8, R14, R104 ;  /* 0x0000000e0868723c */ /* 0x000fe20000001868 */
[----:B------:R-:W-:Y:S01]  /*5820*/  FMUL.FTZ R12, R33, UR10 ;  /* 0x0000000a210c7c20 */ /* 0x000fe20008410000 */
[----:B------:R-:W-:Y:S01]  /*5830*/  FMUL.FTZ R120, R120, UR10 ;  /* 0x0000000a78787c20 */ /* 0x000fe20008410000 */
[----:B------:R-:W-:Y:S01]  /*5840*/  FMUL.FTZ R122, R122, UR10 ;  /* 0x0000000a7a7a7c20 */ /* 0x000fe20008410000 */
[----:B------:R-:W-:Y:S01]  /*5850*/  FMUL.FTZ R121, R121, UR10 ;  /* 0x0000000a79797c20 */ /* 0x000fe20008410000 */
[----:B------:R-:W4:Y:S01]  /*5860*/  MUFU.TANH R65, R65 ;  /* 0x0000004100417308 */ /* 0x000f220000002400 */
[----:B------:R-:W-:Y:S01]  /*5870*/  FMUL.FTZ R116, R116, UR10 ;  /* 0x0000000a74747c20 */ /* 0x000fe20008410000 */
[----:B------:R-:W-:Y:S01]  /*5880*/  IADD3 R8, R2, R245, RZ ;  /* 0x000000f502087210 */ /* 0x000fe20007ffe0ff */
[----:B------:R-:W-:Y:S01]  /*5890*/  FMUL.FTZ R15, R49, UR10 ;  /* 0x0000000a310f7c20 */ /* 0x000fe20008410000 */
[----:B------:R-:W-:Y:S01]  /*58a0*/  FMUL.FTZ R10, R35, UR10 ;  /* 0x0000000a230a7c20 */ /* 0x000fe20008410000 */
[----:B------:R-:W-:Y:S01]  /*58b0*/  FMUL.FTZ R14, R45, UR10 ;  /* 0x0000000a2d0e7c20 */ /* 0x000fe20008410000 */
[----:B------:R-:W-:Y:S01]  /*58c0*/  FMUL.FTZ R9, R53, UR10 ;  /* 0x0000000a35097c20 */ /* 0x000fe20008410000 */
[C---:B------:R-:W-:Y:S01]  /*58d0*/  VIADD R25, R8.reuse, 0x1 ;  /* 0x0000000108197836 */ /* 0x040fe20000000000 */
[----:B------:R-:W4:Y:S01]  /*58e0*/  MUFU.TANH R29, R29 ;  /* 0x0000001d001d7308 */ /* 0x000f220000002400 */
[----:B------:R-:W-:-:S02]  /*58f0*/  VIADD R16, R8, 0x8 ;  /* 0x0000000808107836 */ /* 0x000fc40000000000 */
[----:B------:R-:W-:Y:S01]  /*5900*/  FMUL.FTZ R11, R54, UR10 ;  /* 0x0000000a360b7c20 */ /* 0x000fe20008410000 */
[C---:B------:R-:W-:Y:S01]  /*5910*/  VIADD R21, R8.reuse, 0x9 ;  /* 0x0000000908157836 */ /* 0x040fe20000000000 */
[CC--:B------:R-:W-:Y:S01]  /*5920*/  ISETP.GE.AND P3, PT, R25.reuse, R194.reuse, PT ;  /* 0x000000c21900720c */ /* 0x0c0fe20003f66270 */
[C---:B------:R-:W-:Y:S01]  /*5930*/  VIADD R7, R8.reuse, 0x11 ;  /* 0x0000001108077836 */ /* 0x040fe20000000000 */
[----:B------:R-:W-:Y:S01]  /*5940*/  ISETP.GE.AND P2, PT, R25, R193, PT ;  /* 0x000000c11900720c */ /* 0x000fe20003f46270 */
[----:B------:R-:W-:Y:S01]  /*5950*/  VIADD R30, R8, 0x19 ;  /* 0x00000019081e7836 */ /* 0x000fe20000000000 */
[----:B------:R-:W-:Y:S01]  /*5960*/  I2FP.F32.S32 R25, R25 ;  /* 0x0000001900197245 */ /* 0x000fe20000201400 */
[----:B------:R3:W-:Y:S01]  /*5970*/  MUFU.TANH R35, R15 ;  /* 0x0000000f00237308 */ /* 0x0007e20000002400 */
[----:B------:R-:W-:Y:S01]  /*5980*/  ISETP.GE.AND P5, PT, R16, R194, PT ;  /* 0x000000c21000720c */ /* 0x000fe20003fa6270 */
[----:B------:R-:W-:Y:S01]  /*5990*/  VIADD R43, R8, 0x21 ;  /* 0x00000021082b7836 */ /* 0x000fe20000000000 */
[----:B------:R-:W-:Y:S01]  /*59a0*/  ISETP.GE.AND P1, PT, R16, R193, PT ;  /* 0x000000c11000720c */ /* 0x000fe20003f26270 */
[CC--:B------:R-:W-:Y:S01]  /*59b0*/  FFMA.FTZ R24, R0.reuse, R25.reuse, R83 ;  /* 0x0000001900187223 */ /* 0x0c0fe20000010053 */
[----:B------:R-:W-:Y:S01]  /*59c0*/  I2FP.F32.S32 R16, R16 ;  /* 0x0000001000107245 */ /* 0x000fe20000201400 */
[C---:B------:R-:W-:Y:S01]  /*59d0*/  FFMA.FTZ R25, R0.reuse, R25, R85 ;  /* 0x0000001900197223 */ /* 0x040fe20000010055 */
[C---:B------:R-:W-:Y:S01]  /*59e0*/  ISETP.GE.AND P6, PT, R21.reuse, R194, PT ;  /* 0x000000c21500720c */ /* 0x040fe20003fc6270 */
[----:B------:R-:W-:Y:S01]  /*59f0*/  MUFU.TANH R33, R55 ;  /* 0x0000003700217308 */ /* 0x000fe20000002400 */
[----:B------:R-:W-:Y:S01]  /*5a00*/  ISETP.GE.AND P4, PT, R21, R193, PT ;  /* 0x000000c11500720c */ /* 0x000fe20003f86270 */
[CC--:B------:R-:W-:Y:S01]  /*5a10*/  FFMA.FTZ R22, R0.reuse, R16.reuse, R87 ;  /* 0x0000001000167223 */ /* 0x0c0fe20000010057 */
[----:B------:R-:W-:Y:S01]  /*5a20*/  FFMA.FTZ R23, R0, R16, R89 ;  /* 0x0000001000177223 */ /* 0x000fe20000010059 */
[C---:B------:R-:W-:Y:S01]  /*5a30*/  VIADD R16, R8.reuse, 0x10 ;  /* 0x0000001008107836 */ /* 0x040fe20000000000 */
[----:B------:R-:W-:Y:S01]  /*5a40*/  I2FP.F32.S32 R21, R21 ;  /* 0x0000001500157245 */ /* 0x000fe20000201400 */
[----:B------:R-:W-:Y:S01]  /*5a50*/  VIADD R28, R8, 0x20 ;  /* 0x00000020081c7836 */ /* 0x000fe20000000000 */
[----:B------:R-:W-:Y:S01]  /*5a60*/  FSEL R24, R24, -INF , !P3 ;  /* 0xff80000018187808 */ /* 0x000fe20005800000 */
[----:B------:R2:W-:Y:S01]  /*5a70*/  MUFU.TANH R55, R14 ;  /* 0x0000000e00377308 */ /* 0x0005e20000002400 */
[----:B------:R-:W-:Y:S01]  /*5a80*/  FSEL R25, R25, -INF , !P2 ;  /* 0xff80000019197808 */ /* 0x000fe20005000000 */
[-C--:B------:R-:W-:Y:S01]  /*5a90*/  FFMA.FTZ R26, R0, R21.reuse, R77 ;  /* 0x00000015001a7223 */ /* 0x080fe2000001004d */
[----:B------:R-:W-:Y:S01]  /*5aa0*/  ISETP.GE.AND P3, PT, R16, R194, PT ;  /* 0x000000c21000720c */ /* 0x000fe20003f66270 */
[----:B------:R-:W-:Y:S01]  /*5ab0*/  FFMA.FTZ R21, R0, R21, R91 ;  /* 0x0000001500157223 */ /* 0x000fe2000001005b */
[-C--:B------:R-:W-:Y:S01]  /*5ac0*/  ISETP.GE.AND P2, PT, R16, R193.reuse, PT ;  /* 0x000000c11000720c */ /* 0x080fe20003f46270 */
[----:B------:R-:W-:Y:S01]  /*5ad0*/  FMUL.FTZ R118, R118, UR10 ;  /* 0x0000000a76767c20 */ /* 0x000fe20008410000 */
[----:B------:R-:W-:Y:S01]  /*5ae0*/  I2FP.F32.S32 R16, R16 ;  /* 0x0000001000107245 */ /* 0x000fe20000201400 */
[----:B------:R-:W-:Y:S01]  /*5af0*/  MUFU.TANH R63, R63 ;  /* 0x0000003f003f7308 */ /* 0x000fe20000002400 */
[----:B---3--:R-:W-:Y:S01]  /*5b00*/  IADD3 R15, R8, 0x18, RZ ;  /* 0x00000018080f7810 */ /* 0x008fe20007ffe0ff */
[----:B------:R-:W-:Y:S01]  /*5b10*/  FMUL.FTZ R117, R117, UR10 ;  /* 0x0000000a75757c20 */ /* 0x000fe20008410000 */
[----:B------:R-:W-:Y:S01]  /*5b20*/  FSEL R26, R26, -INF , !P6 ;  /* 0xff8000001a1a7808 */ /* 0x000fe20007000000 */
[CC--:B------:R-:W-:Y:S01]  /*5b30*/  FFMA.FTZ R20, R0.reuse, R16.reuse, R79 ;  /* 0x0000001000147223 */ /* 0x0c0fe2000001004f */
[----:B------:R-:W-:Y:S01]  /*5b40*/  FFMA.FTZ R19, R0, R16, R93 ;  /* 0x0000001000137223 */ /* 0x000fe2000001005d */
[----:B------:R-:W-:Y:S01]  /*5b50*/  FSEL R21, R21, -INF , !P4 ;  /* 0xff80000015157808 */ /* 0x000fe20006000000 */
[----:B------:R-:W-:Y:S01]  /*5b60*/  FMUL.FTZ R119, R119, UR10 ;  /* 0x0000000a77777c20 */ /* 0x000fe20008410000 */
[CC--:B------:R-:W-:Y:S01]  /*5b70*/  ISETP.GE.AND P6, PT, R15.reuse, R194.reuse, PT ;  /* 0x000000c20f00720c */ /* 0x0c0fe20003fc6270 */
[----:B------:R-:W-:Y:S01]  /*5b80*/  MUFU.TANH R75, R56 ;  /* 0x00000038004b7308 */ /* 0x000fe20000002400 */
[----:B------:R-:W-:Y:S01]  /*5b90*/  ISETP.GE.AND P4, PT, R15, R193, PT ;  /* 0x000000c10f00720c */ /* 0x000fe20003f86270 */
[----:B------:R-:W-:Y:S01]  /*5ba0*/  FMUL.FTZ R123, R123, UR10 ;  /* 0x0000000a7b7b7c20 */ /* 0x000fe20008410000 */
[----:B------:R-:W-:Y:S01]  /*5bb0*/  I2FP.F32.S32 R15, R15 ;  /* 0x0000000f000f7245 */ /* 0x000fe20000201400 */
[----:B------:R-:W-:Y:S01]  /*5bc0*/  FMUL.FTZ R113, R113, UR10 ;  /* 0x0000000a71717c20 */ /* 0x000fe20008410000 */
[----:B------:R-:W-:Y:S01]  /*5bd0*/  FSEL R20, R20, -INF , !P3 ;  /* 0xff80000014147808 */ /* 0x000fe20005800000 */
[----:B------:R-:W-:Y:S01]  /*5be0*/  FMUL.FTZ R115, R115, UR10 ;  /* 0x0000000a73737c20 */ /* 0x000fe20008410000 */
[----:B------:R-:W-:Y:S01]  /*5bf0*/  FSEL R19, R19, -INF , !P2 ;  /* 0xff80000013137808 */ /* 0x000fe20005000000 */
[----:B------:R-:W3:Y:S01]  /*5c00*/  MUFU.TANH R27, R27 ;  /* 0x0000001b001b7308 */ /* 0x000ee20000002400 */
[----:B--2---:R-:W-:Y:S01]  /*5c10*/  I2FP.F32.S32 R14, R7 ;  /* 0x00000007000e7245 */ /* 0x004fe20000201400 */
[-C--:B------:R-:W-:Y:S01]  /*5c20*/  FFMA.FTZ R16, R0, R15.reuse, R73 ;  /* 0x0000000f00107223 */ /* 0x080fe20000010049 */
[----:B------:R-:W-:Y:S01]  /*5c30*/  ISETP.GE.AND P3, PT, R30, R194, PT ;  /* 0x000000c21e00720c */ /* 0x000fe20003f66270 */
[----:B-1----:R-:W-:Y:S01]  /*5c40*/  FFMA.FTZ R15, R0, R15, R95 ;  /* 0x0000000f000f7223 */ /* 0x002fe2000001005f */
[-C--:B------:R-:W-:Y:S01]  /*5c50*/  ISETP.GE.AND P2, PT, R30, R193.reuse, PT ;  /* 0x000000c11e00720c */ /* 0x080fe20003f46270 */
[----:B------:R-:W-:Y:S01]  /*5c60*/  FFMA.FTZ R18, R0, R14, R69 ;  /* 0x0000000e00127223 */ /* 0x000fe20000010045 */
[----:B------:R-:W-:Y:S01]  /*5c70*/  I2FP.F32.S32 R30, R30 ;  /* 0x0000001e001e7245 */ /* 0x000fe20000201400 */
[----:B------:R-:W-:Y:S01]  /*5c80*/  MUFU.TANH R77, R47 ;  /* 0x0000002f004d7308 */ /* 0x000fe20000002400 */
[----:B------:R-:W-:Y:S01]  /*5c90*/  FSEL R22, R22, -INF , !P5 ;  /* 0xff80000016167808 */ /* 0x000fe20006800000 */
[C---:B------:R-:W-:Y:S01]  /*5ca0*/  FFMA.FTZ R17, R0.reuse, R14, R71 ;  /* 0x0000000e00117223 */ /* 0x040fe20000010047 */
[----:B------:R-:W-:Y:S01]  /*5cb0*/  FSEL R23, R23, -INF , !P1 ;  /* 0xff80000017177808 */ /* 0x000fe20004800000 */
[----:B----4-:R-:W-:Y:S01]  /*5cc0*/  FFMA.FTZ R14, R0, R30, R65 ;  /* 0x0000001e000e7223 */ /* 0x010fe20000010041 */
[C---:B------:R-:W-:Y:S01]  /*5cd0*/  ISETP.GE.AND P5, PT, R7.reuse, R194, PT ;  /* 0x000000c20700720c */ /* 0x040fe20003fa6270 */
[----:B------:R-:W-:Y:S01]  /*5ce0*/  FMUL.FTZ R108, R108, UR10 ;  /* 0x0000000a6c6c7c20 */ /* 0x000fe20008410000 */
[-C--:B------:R-:W-:Y:S01]  /*5cf0*/  ISETP.GE.AND P1, PT, R7, R193.reuse, PT ;  /* 0x000000c10700720c */ /* 0x080fe20003f26270 */
[----:B------:R1:W-:Y:S01]  /*5d00*/  MUFU.TANH R47, R12 ;  /* 0x0000000c002f7308 */ /* 0x0003e20000002400 */
[----:B------:R-:W-:Y:S01]  /*5d10*/  FFMA.FTZ R7, R0, R30, R29 ;  /* 0x0000001e00077223 */ /* 0x000fe2000001001d */
[----:B------:R-:W-:Y:S01]  /*5d20*/  FSEL R16, R16, -INF , !P6 ;  /* 0xff80000010107808 */ /* 0x000fe20007000000 */
[----:B------:R-:W-:Y:S01]  /*5d30*/  FMUL.FTZ R110, R110, UR10 ;  /* 0x0000000a6e6e7c20 */ /* 0x000fe20008410000 */
[----:B------:R-:W-:Y:S01]  /*5d40*/  FSEL R15, R15, -INF , !P4 ;  /* 0xff8000000f0f7808 */ /* 0x000fe20006000000 */
[----:B------:R-:W-:Y:S01]  /*5d50*/  FMUL.FTZ R112, R112, UR10 ;  /* 0x0000000a70707c20 */ /* 0x000fe20008410000 */
[CC--:B------:R-:W-:Y:S01]  /*5d60*/  ISETP.GE.AND P6, PT, R43.reuse, R194.reuse, PT ;  /* 0x000000c22b00720c */ /* 0x0c0fe20003fc6270 */
[----:B------:R-:W-:Y:S01]  /*5d70*/  FMUL.FTZ R114, R114, UR10 ;  /* 0x0000000a72727c20 */ /* 0x000fe20008410000 */
[----:B------:R-:W-:Y:S01]  /*5d80*/  ISETP.GE.AND P4, PT, R43, R193, PT ;  /* 0x000000c12b00720c */ /* 0x000fe20003f86270 */
[----:B------:R-:W-:Y:S01]  /*5d90*/  MUFU.TANH R31, R31 ;  /* 0x0000001f001f7308 */ /* 0x000fe20000002400 */
[----:B------:R-:W-:Y:S01]  /*5da0*/  I2FP.F32.S32 R43, R43 ;  /* 0x0000002b002b7245 */ /* 0x000fe20000201400 */
[----:B------:R-:W-:Y:S01]  /*5db0*/  FMUL.FTZ R104, R104, UR10 ;  /* 0x0000000a68687c20 */ /* 0x000fe20008410000 */
[----:B------:R-:W-:Y:S01]  /*5dc0*/  FSEL R14, R14, -INF , !P3 ;  /* 0xff8000000e0e7808 */ /* 0x000fe20005800000 */
[----:B------:R-:W-:Y:S01]  /*5dd0*/  FMUL.FTZ R109, R109, UR10 ;  /* 0x0000000a6d6d7c20 */ /* 0x000fe20008410000 */
[----:B------:R-:W-:Y:S01]  /*5de0*/  FSEL R7, R7, -INF , !P2 ;  /* 0xff80000007077808 */ /* 0x000fe20005000000 */
[----:B------:R-:W-:Y:S01]  /*5df0*/  FMUL.FTZ R111, R111, UR10 ;  /* 0x0000000a6f6f7c20 */ /* 0x000fe20008410000 */
[C---:B------:R-:W-:Y:S01]  /*5e00*/  IADD3 R147, R8.reuse, 0x30, RZ ;  /* 0x0000003008937810 */ /* 0x040fe20007ffe0ff */
[----:B-1----:R-:W-:Y:S01]  /*5e10*/  VIADD R12, R8, 0x28 ;  /* 0x00000028080c7836 */ /* 0x002fe20000000000 */
[----:B------:R-:W1:Y:S01]  /*5e20*/  MUFU.TANH R67, R62 ;  /* 0x0000003e00437308 */ /* 0x000e620000002400 */
[----:B------:R-:W-:Y:S01]  /*5e30*/  FSEL R18, R18, -INF , !P5 ;  /* 0xff80000012127808 */ /* 0x000fe20006800000 */
[----:B------:R-:W-:Y:S01]  /*5e40*/  FMUL.FTZ R105, R105, UR10 ;  /* 0x0000000a69697c20 */ /* 0x000fe20008410000 */
[----:B------:R-:W-:Y:S01]  /*5e50*/  FSEL R17, R17, -INF , !P1 ;  /* 0xff80000011117808 */ /* 0x000fe20004800000 */
[----:B------:R-:W-:Y:S01]  /*5e60*/  FMUL.FTZ R106, R106, UR10 ;  /* 0x0000000a6a6a7c20 */ /* 0x000fe20008410000 */
[C---:B------:R-:W-:Y:S01]  /*5e70*/  ISETP.GE.AND P3, PT, R12.reuse, R194, PT ;  /* 0x000000c20c00720c */ /* 0x040fe20003f66270 */
[----:B------:R-:W-:Y:S01]  /*5e80*/  FMUL.FTZ R107, R107, UR10 ;  /* 0x0000000a6b6b7c20 */ /* 0x000fe20008410000 */
[----:B------:R-:W-:Y:S01]  /*5e90*/  ISETP.GE.AND P2, PT, R12, R193, PT ;  /* 0x000000c10c00720c */ /* 0x000fe20003f46270 */
[----:B------:R-:W2:Y:S01]  /*5ea0*/  MUFU.TANH R13, R52 ;  /* 0x00000034000d7308 */ /* 0x000ea20000002400 */
[----:B------:R-:W-:-:S02]  /*5eb0*/  I2FP.F32.S32 R12, R12 ;  /* 0x0000000c000c7245 */ /* 0x000fc40000201400 */
[C---:B------:R-:W-:Y:S02]  /*5ec0*/  ISETP.GE.AND P5, PT, R28.reuse, R194, PT ;  /* 0x000000c21c00720c */ /* 0x040fe40003fa6270 */
[----:B------:R-:W-:Y:S01]  /*5ed0*/  ISETP.GE.AND P1, PT, R28, R193, PT ;  /* 0x000000c11c00720c */ /* 0x000fe20003f26270 */
[----:B---3--:R-:W-:Y:S01]  /*5ee0*/  FFMA.FTZ R27, R0, R12, R27 ;  /* 0x0000000c001b7223 */ /* 0x008fe2000001001b */
[----:B------:R-:W-:Y:S01]  /*5ef0*/  I2FP.F32.S32 R28, R28 ;  /* 0x0000001c001c7245 */ /* 0x000fe20000201400 */
[----:B------:R-:W-:Y:S01]  /*5f00*/  MUFU.TANH R9, R9 ;  /* 0x0000000900097308 */ /* 0x000fe20000002400 */
[----:B------:R-:W-:Y:S02]  /*5f10*/  IADD3 R157, R8, 0x60, RZ ;  /* 0x00000060089d7810 */ /* 0x000fe40007ffe0ff */
[----:B------:R-:W-:Y:S01]  /*5f20*/  FSEL R143, R27, -INF , !P2 ;  /* 0xff8000001b8f7808 */ /* 0x000fe20005000000 */
[----:B-1----:R-:W-:-:S04]  /*5f30*/  FFMA.FTZ R67, R0, R28, R67 ;  /* 0x0000001c00437223 */ /* 0x002fc80000010043 */
[----:B------:R-:W1:Y:S01]  /*5f40*/  MUFU.TANH R11, R11 ;  /* 0x0000000b000b7308 */ /* 0x000e620000002400 */
[----:B------:R-:W-:-:S07]  /*5f50*/  FSEL R145, R67, -INF , !P1 ;  /* 0xff80000043917808 */ /* 0x000fce0004800000 */
[----:B------:R3:W-:Y:S08]  /*5f60*/  MUFU.TANH R83, R46 ;  /* 0x0000002e00537308 */ /* 0x0007f00000002400 */
[----:B------:R4:W-:Y:S08]  /*5f70*/  MUFU.TANH R53, R44 ;  /* 0x0000002c00357308 */ /* 0x0009f00000002400 */
[----:B------:R-:W-:Y:S01]  /*5f80*/  MUFU.TANH R57, R57 ;  /* 0x0000003900397308 */ /* 0x000fe20000002400 */
[CC--:B---3--:R-:W-:Y:S01]  /*5f90*/  FFMA.FTZ R46, R0.reuse, R43.reuse, R61 ;  /* 0x0000002b002e7223 */ /* 0x0c8fe2000001003d */
[----:B------:R-:W-:-:S04]  /*5fa0*/  FFMA.FTZ R43, R0, R43, R63 ;  /* 0x0000002b002b7223 */ /* 0x000fc8000001003f */
[----:B------:R-:W-:Y:S02]  /*5fb0*/  FSEL R46, R46, -INF , !P6 ;  /* 0xff8000002e2e7808 */ /* 0x000fe40007000000 */
[----:B------:R-:W-:Y:S01]  /*5fc0*/  FSEL R43, R43, -INF , !P4 ;  /* 0xff8000002b2b7808 */ /* 0x000fe20006000000 */
[----:B----4-:R-:W-:Y:S01]  /*5fd0*/  FFMA.FTZ R44, R0, R12, R75 ;  /* 0x0000000c002c7223 */ /* 0x010fe2000001004b */
[----:B------:R-:W-:Y:S01]  /*5fe0*/  VIADD R12, R8, 0x31 ;  /* 0x00000031080c7836 */ /* 0x000fe20000000000 */
[----:B------:R-:W-:Y:S01]  /*5ff0*/  MUFU.TANH R59, R59 ;  /* 0x0000003b003b7308 */ /* 0x000fe20000002400 */
[C---:B------:R-:W-:Y:S02]  /*6000*/  ISETP.GE.AND P6, PT, R147.reuse, R194, PT ;  /* 0x000000c29300720c */ /* 0x040fe40003fc6270 */
[----:B------:R-:W-:Y:S02]  /*6010*/  ISETP.GE.AND P4, PT, R147, R193, PT ;  /* 0x000000c19300720c */ /* 0x000fe40003f86270 */
[----:B------:R-:W-:-:S02]  /*6020*/  FSEL R44, R44, -INF , !P3 ;  /* 0xff8000002c2c7808 */ /* 0x000fc40005800000 */
[----:B------:R-:W-:Y:S01]  /*6030*/  I2FP.F32.S32 R147, R147 ;  /* 0x0000009300937245 */ /* 0x000fe20000201400 */
[----:B------:R3:W-:Y:S01]  /*6040*/  MUFU.TANH R45, R48 ;  /* 0x00000030002d7308 */ /* 0x0007e20000002400 */
[C---:B------:R-:W-:Y:S02]  /*6050*/  ISETP.GE.AND P3, PT, R12.reuse, R194, PT ;  /* 0x000000c20c00720c */ /* 0x040fe40003f66270 */
[----:B------:R-:W-:Y:S01]  /*6060*/  ISETP.GE.AND P2, PT, R12, R193, PT ;  /* 0x000000c10c00720c */ /* 0x000fe20003f46270 */
[CC--:B--2---:R-:W-:Y:S01]  /*6070*/  FFMA.FTZ R13, R0.reuse, R147.reuse, R13 ;  /* 0x00000093000d7223 */ /* 0x0c4fe2000001000d */
[----:B------:R-:W-:Y:S01]  /*6080*/  I2FP.F32.S32 R12, R12 ;  /* 0x0000000c000c7245 */ /* 0x000fe20000201400 */
[C---:B-1----:R-:W-:Y:S02]  /*6090*/  FFMA.FTZ R147, R0.reuse, R147, R11 ;  /* 0x0000009300937223 */ /* 0x042fe4000001000b */
[----:B------:R-:W1:Y:S01]  /*60a0*/  MUFU.TANH R51, R51 ;  /* 0x0000003300337308 */ /* 0x000e620000002400 */
[----:B------:R-:W-:Y:S01]  /*60b0*/  FSEL R150, R13, -INF , !P6 ;  /* 0xff8000000d967808 */ /* 0x000fe20007000000 */
[-C--:B------:R-:W-:Y:S01]  /*60c0*/  FFMA.FTZ R144, R0, R12.reuse, R9 ;  /* 0x0000000c00907223 */ /* 0x080fe20000010009 */
[----:B------:R-:W-:Y:S01]  /*60d0*/  VIADD R9, R8, 0x39 ;  /* 0x0000003908097836 */ /* 0x000fe20000000000 */
[----:B------:R-:W-:Y:S01]  /*60e0*/  FSEL R147, R147, -INF , !P4 ;  /* 0xff80000093937808 */ /* 0x000fe20006000000 */
[----:B------:R-:W-:Y:S01]  /*60f0*/  FFMA.FTZ R33, R0, R12, R33 ;  /* 0x0000000c00217223 */ /* 0x000fe20000010021 */
[----:B------:R-:W-:Y:S01]  /*6100*/  VIADD R12, R8, 0x40 ;  /* 0x00000040080c7836 */ /* 0x000fe20000000000 */
[----:B------:R-:W-:Y:S01]  /*6110*/  FSEL R144, R144, -INF , !P3 ;  /* 0xff80000090907808 */ /* 0x000fe20005800000 */
[----:B------:R2:W-:Y:S01]  /*6120*/  MUFU.TANH R29, R10 ;  /* 0x0000000a001d7308 */ /* 0x0005e20000002400 */
[----:B---3--:R-:W-:Y:S01]  /*6130*/  FFMA.FTZ R48, R0, R28, R31 ;  /* 0x0000001c00307223 */ /* 0x008fe2000001001f */
[----:B------:R-:W-:Y:S01]  /*6140*/  VIADD R28, R8, 0x29 ;  /* 0x00000029081c7836 */ /* 0x000fe20000000000 */
[----:B------:R-:W-:-:S02]  /*6150*/  ISETP.GE.AND P6, PT, R9, R194, PT ;  /* 0x000000c20900720c */ /* 0x000fc40003fc6270 */
[----:B------:R-:W-:Y:S02]  /*6160*/  ISETP.GE.AND P4, PT, R9, R193, PT ;  /* 0x000000c10900720c */ /* 0x000fe40003f86270 */
[----:B------:R-:W-:Y:S01]  /*6170*/  I2FP.F32.S32 R9, R9 ;  /* 0x0000000900097245 */ /* 0x000fe20000201400 */
[----:B------:R-:W3:Y:S01]  /*6180*/  MUFU.TANH R49, R50 ;  /* 0x0000003200317308 */ /* 0x000ee20000002400 */
[----:B------:R-:W-:Y:S02]  /*6190*/  FSEL R48, R48, -INF , !P5 ;  /* 0xff80000030307808 */ /* 0x000fe40006800000 */
[----:B------:R-:W-:Y:S01]  /*61a0*/  ISETP.GE.AND P5, PT, R28, R194, PT ;  /* 0x000000c21c00720c */ /* 0x000fe20003fa6270 */
[----:B------:R-:W-:Y:S01]  /*61b0*/  FFMA.FTZ R35, R0, R9, R35 ;  /* 0x0000000900237223 */ /* 0x000fe20000010023 */
[----:B------:R-:W-:Y:S01]  /*61c0*/  ISETP.GE.AND P1, PT, R28, R193, PT ;  /* 0x000000c11c00720c */ /* 0x000fe20003f26270 */
[----:B-1----:R-:W-:Y:S01]  /*61d0*/  FFMA.FTZ R51, R0, R9, R51 ;  /* 0x0000000900337223 */ /* 0x002fe20000010033 */
[----:B------:R-:W-:Y:S01]  /*61e0*/  FSEL R161, R33, -INF , !P2 ;  /* 0xff80000021a17808 */ /* 0x000fe20005000000 */
[----:B------:R-:W1:Y:S01]  /*61f0*/  MUFU.TANH R69, R32 ;  /* 0x0000002000457308 */ /* 0x000e620000002400 */
[----:B--2---:R-:W-:Y:S01]  /*6200*/  I2FP.F32.S32 R10, R28 ;  /* 0x0000001c000a7245 */ /* 0x004fe20000201400 */
[----:B------:R-:W-:Y:S01]  /*6210*/  VIADD R28, R8, 0x51 ;  /* 0x00000051081c7836 */ /* 0x000fe20000000000 */
[----:B------:R-:W-:-:S02]  /*6220*/  ISETP.GE.AND P3, PT, R12, R194, PT ;  /* 0x000000c20c00720c */ /* 0x000fc40003f66270 */
[----:B------:R-:W-:Y:S01]  /*6230*/  ISETP.GE.AND P2, PT, R12, R193, PT ;  /* 0x000000c10c00720c */ /* 0x000fe20003f46270 */
[CC--:B------:R-:W-:Y:S01]  /*6240*/  FFMA.FTZ R42, R0.reuse, R10.reuse, R57 ;  /* 0x0000000a002a7223 */ /* 0x0c0fe20000010039 */
[----:B------:R-:W-:Y:S01]  /*6250*/  FFMA.FTZ R39, R0, R10, R59 ;  /* 0x0000000a00277223 */ /* 0x000fe2000001003b */
[----:B------:R-:W2:Y:S01]  /*6260*/  MUFU.TANH R71, R34 ;  /* 0x0000002200477308 */ /* 0x000ea20000002400 */
[C---:B------:R-:W-:Y:S01]  /*6270*/  VIADD R10, R8.reuse, 0x38 ;  /* 0x00000038080a7836 */ /* 0x040fe20000000000 */
[----:B------:R-:W-:Y:S02]  /*6280*/  IADD3 R13, R8, 0x48, RZ ;  /* 0x00000048080d7810 */ /* 0x000fe40007ffe0ff */
[----:B------:R-:W-:Y:S02]  /*6290*/  FSEL R42, R42, -INF , !P5 ;  /* 0xff8000002a2a7808 */ /* 0x000fe40006800000 */
[----:B------:R-:W-:Y:S02]  /*62a0*/  FSEL R39, R39, -INF , !P1 ;  /* 0xff80000027277808 */ /* 0x000fe40004800000 */
[----:B------:R-:W-:Y:S01]  /*62b0*/  I2FP.F32.S32 R12, R12 ;  /* 0x0000000c000c7245 */ /* 0x000fe20000201400 */
[----:B------:R-:W4:Y:S01]  /*62c0*/  MUFU.TANH R125, R125 ;  /* 0x0000007d007d7308 */ /* 0x000f220000002400 */
[----:B------:R-:W-:-:S02]  /*62d0*/  ISETP.GE.AND P5, PT, R10, R194, PT ;  /* 0x000000c20a00720c */ /* 0x000fc40003fa6270 */
[----:B------:R-:W-:Y:S01]  /*62e0*/  ISETP.GE.AND P1, PT, R10, R193, PT ;  /* 0x000000c10a00720c */ /* 0x000fe20003f26270 */
[C---:B------:R-:W-:Y:S01]  /*62f0*/  FFMA.FTZ R53, R0.reuse, R12, R53 ;  /* 0x0000000c00357223 */ /* 0x040fe20000010035 */
[----:B------:R-:W-:Y:S01]  /*6300*/  I2FP.F32.S32 R10, R10 ;  /* 0x0000000a000a7245 */ /* 0x000fe20000201400 */
[----:B------:R-:W-:Y:S01]  /*6310*/  FFMA.FTZ R83, R0, R12, R83 ;  /* 0x0000000c00537223 */ /* 0x000fe20000010053 */
[----:B------:R-:W-:Y:S01]  /*6320*/  FSEL R146, R35, -INF , !P6 ;  /* 0xff80000023927808 */ /* 0x000fe20007000000 */
[----:B------:R-:W4:Y:S01]  /*6330*/  MUFU.TANH R127, R127 ;  /* 0x0000007f007f7308 */ /* 0x000f220000002400 */
[----:B------:R-:W-:Y:S01]  /*6340*/  I2FP.F32.S32 R35, R13 ;  /* 0x0000000d00237245 */ /* 0x000fe20000201400 */
[----:B------:R-:W-:Y:S02]  /*6350*/  VIADD R12, R8, 0x49 ;  /* 0x00000049080c7836 */ /* 0x000fe40000000000 */
[CC--:B------:R-:W-:Y:S01]  /*6360*/  FFMA.FTZ R45, R0.reuse, R10.reuse, R45 ;  /* 0x0000000a002d7223 */ /* 0x0c0fe2000001002d */
[----:B---3--:R-:W-:Y:S01]  /*6370*/  FFMA.FTZ R49, R0, R10, R49 ;  /* 0x0000000a00317223 */ /* 0x008fe20000010031 */
[----:B------:R-:W-:-:S02]  /*6380*/  VIADD R10, R8, 0x41 ;  /* 0x00000041080a7836 */ /* 0x000fc40000000000 */
[CC--:B-1----:R-:W-:Y:S01]  /*6390*/  FFMA.FTZ R69, R0.reuse, R35.reuse, R69 ;  /* 0x0000002300457223 */ /* 0x0c2fe20000010045 */
[----:B------:R-:W-:Y:S01]  /*63a0*/  FSEL R153, R51, -INF , !P4 ;  /* 0xff80000033997808 */ /* 0x000fe20006000000 */
[----:B--2---:R-:W-:Y:S01]  /*63b0*/  FFMA.FTZ R35, R0, R35, R71 ;  /* 0x0000002300237223 */ /* 0x004fe20000010047 */
[CC--:B------:R-:W-:Y:S01]  /*63c0*/  ISETP.GE.AND P6, PT, R13.reuse, R194.reuse, PT ;  /* 0x000000c20d00720c */ /* 0x0c0fe20003fc6270 */
[----:B------:R-:W1:Y:S01]  /*63d0*/  MUFU.TANH R27, R120 ;  /* 0x00000078001b7308 */ /* 0x000e620000002400 */
[-C--:B------:R-:W-:Y:S02]  /*63e0*/  ISETP.GE.AND P4, PT, R13, R193.reuse, PT ;  /* 0x000000c10d00720c */ /* 0x080fe40003f86270 */
[----:B------:R-:W-:Y:S02]  /*63f0*/  FSEL R166, R53, -INF , !P3 ;  /* 0xff80000035a67808 */ /* 0x000fe40005800000 */
[----:B------:R-:W-:Y:S02]  /*6400*/  FSEL R163, R83, -INF , !P2 ;  /* 0xff80000053a37808 */ /* 0x000fe40005000000 */
[C---:B------:R-:W-:Y:S01]  /*6410*/  ISETP.GE.AND P3, PT, R12.reuse, R194, PT ;  /* 0x000000c20c00720c */ /* 0x040fe20003f66270 */
[----:B------:R-:W2:Y:S01]  /*6420*/  MUFU.TANH R11, R122 ;  /* 0x0000007a000b7308 */ /* 0x000ea20000002400 */
[----:B------:R-:W-:-:S02]  /*6430*/  ISETP.GE.AND P2, PT, R12, R193, PT ;  /* 0x000000c10c00720c */ /* 0x000fc40003f46270 */
[----:B------:R-:W-:Y:S02]  /*6440*/  FSEL R148, R45, -INF , !P5 ;  /* 0xff8000002d947808 */ /* 0x000fe40006800000 */
[----:B------:R-:W-:Y:S02]  /*6450*/  FSEL R159, R49, -INF , !P1 ;  /* 0xff800000319f7808 */ /* 0x000fe40004800000 */
[----:B------:R-:W-:Y:S01]  /*6460*/  I2FP.F32.S32 R12, R12 ;  /* 0x0000000c000c7245 */ /* 0x000fe20000201400 */
[----:B------:R-:W3:Y:S01]  /*6470*/  MUFU.TANH R31, R124 ;  /* 0x0000007c001f7308 */ /* 0x000ee20000002400 */
[C---:B------:R-:W-:Y:S02]  /*6480*/  ISETP.GE.AND P5, PT, R10.reuse, R194, PT ;  /* 0x000000c20a00720c */ /* 0x040fe40003fa6270 */
[-C--:B------:R-:W-:Y:S01]  /*6490*/  ISETP.GE.AND P1, PT, R10, R193.reuse, PT ;  /* 0x000000c10a00720c */ /* 0x080fe20003f26270 */
[C---:B------:R-:W-:Y:S01]  /*64a0*/  FFMA.FTZ R47, R0.reuse, R12, R47 ;  /* 0x0000000c002f7223 */ /* 0x040fe2000001002f */
[----:B------:R-:W-:Y:S01]  /*64b0*/  I2FP.F32.S32 R10, R10 ;  /* 0x0000000a000a7245 */ /* 0x000fe20000201400 */
[----:B------:R-:W-:Y:S01]  /*64c0*/  FFMA.FTZ R33, R0, R12, R29 ;  /* 0x0000000c00217223 */ /* 0x000fe2000001001d */
[----:B------:R-:W-:Y:S01]  /*64d0*/  FSEL R164, R69, -INF , !P6 ;  /* 0xff80000045a47808 */ /* 0x000fe20007000000 */
[----:B------:R-:W3:Y:S01]  /*64e0*/  MUFU.TANH R57, R126 ;  /* 0x0000007e00397308 */ /* 0x000ee20000002400 */
[----:B------:R-:W-:Y:S01]  /*64f0*/  FSEL R35, R35, -INF , !P4 ;  /* 0xff80000023237808 */ /* 0x000fe20006000000 */
[----:B------:R-:W-:Y:S01]  /*6500*/  VIADD R12, R8, 0x58 ;  /* 0x00000058080c7836 */ /* 0x000fe20000000000 */
[----:B------:R-:W-:Y:S01]  /*6510*/  ISETP.GE.AND P6, PT, R28, R194, PT ;  /* 0x000000c21c00720c */ /* 0x000fe20003fc6270 */
[-C--:B------:R-:W-:Y:S01]  /*6520*/  FFMA.FTZ R55, R0, R10.reuse, R55 ;  /* 0x0000000a00377223 */ /* 0x080fe20000010037 */
[----:B------:R-:W-:Y:S01]  /*6530*/  ISETP.GE.AND P4, PT, R28, R193, PT ;  /* 0x000000c11c00720c */ /* 0x000fe20003f86270 */
[----:B------:R-:W-:Y:S01]  /*6540*/  FFMA.FTZ R77, R0, R10, R77 ;  /* 0x0000000a004d7223 */ /* 0x000fe2000001004d */
[----:B------:R-:W-:Y:S01]  /*6550*/  I2FP.F32.S32 R28, R28 ;  /* 0x0000001c001c7245 */ /* 0x000fe20000201400 */
[----:B------:R-:W3:Y:S01]  /*6560*/  MUFU.TANH R9, R116 ;  /* 0x0000007400097308 */ /* 0x000ee20000002400 */
[----:B------:R-:W-:Y:S01]  /*6570*/  VIADD R10, R8, 0x50 ;  /* 0x00000050080a7836 */ /* 0x000fe20000000000 */
[----:B------:R-:W-:-:S02]  /*6580*/  FSEL R162, R47, -INF , !P3 ;  /* 0xff8000002fa27808 */ /* 0x000fc40005800000 */
[CC--:B----4-:R-:W-:Y:S01]  /*6590*/  FFMA.FTZ R34, R0.reuse, R28.reuse, R125 ;  /* 0x0000001c00227223 */ /* 0x0d0fe2000001007d */
[----:B------:R-:W-:Y:S01]  /*65a0*/  FFMA.FTZ R127, R0, R28, R127 ;  /* 0x0000001c007f7223 */ /* 0x000fe2000001007f */
[----:B------:R-:W-:Y:S02]  /*65b0*/  FSEL R33, R33, -INF , !P2 ;  /* 0xff80000021217808 */ /* 0x000fe40005000000 */
[----:B------:R-:W4:Y:S01]  /*65c0*/  MUFU.TANH R13, R118 ;  /* 0x00000076000d7308 */ /* 0x000f220000002400 */
[C---:B------:R-:W-:Y:S02]  /*65d0*/  ISETP.GE.AND P3, PT, R12.reuse, R194, PT ;  /* 0x000000c20c00720c */ /* 0x040fe40003f66270 */
[----:B------:R-:W-:Y:S02]  /*65e0*/  ISETP.GE.AND P2, PT, R12, R193, PT ;  /* 0x000000c10c00720c */ /* 0x000fe40003f46270 */
[----:B------:R-:W-:Y:S02]  /*65f0*/  FSEL R160, R55, -INF , !P5 ;  /* 0xff80000037a07808 */ /* 0x000fe40006800000 */
[----:B------:R-:W-:Y:S01]  /*6600*/  FSEL R165, R77, -INF , !P1 ;  /* 0xff8000004da57808 */ /* 0x000fe20004800000 */
[----:B------:R-:W4:Y:S01]  /*6610*/  MUFU.TANH R117, R117 ;  /* 0x0000007500757308 */ /* 0x000f220000002400 */
[----:B------:R-:W-:-:S02]  /*6620*/  I2FP.F32.S32 R12, R12 ;  /* 0x0000000c000c7245 */ /* 0x000fc40000201400 */
[C---:B------:R-:W-:Y:S02]  /*6630*/  ISETP.GE.AND P5, PT, R10.reuse, R194, PT ;  /* 0x000000c20a00720c */ /* 0x040fe40003fa6270 */
[-C--:B------:R-:W-:Y:S01]  /*6640*/  ISETP.GE.AND P1, PT, R10, R193.reuse, PT ;  /* 0x000000c10a00720c */ /* 0x080fe20003f26270 */
[----:B-1----:R-:W-:Y:S01]  /*6650*/  FFMA.FTZ R27, R0, R12, R27 ;  /* 0x0000000c001b7223 */ /* 0x002fe2000001001b */
[----:B------:R-:W-:Y:S01]  /*6660*/  I2FP.F32.S32 R10, R10 ;  /* 0x0000000a000a7245 */ /* 0x000fe20000201400 */
[----:B------:R-:W1:Y:S01]  /*6670*/  MUFU.TANH R119, R119 ;  /* 0x0000007700777308 */ /* 0x000e620000002400 */
[----:B------:R-:W-:Y:S01]  /*6680*/  FSEL R34, R34, -INF , !P6 ;  /* 0xff80000022227808 */ /* 0x000fe20007000000 */
[----:B--2---:R-:W-:Y:S01]  /*6690*/  FFMA.FTZ R169, R0, R12, R11 ;  /* 0x0000000c00a97223 */ /* 0x004fe2000001000b */
[----:B------:R-:W-:Y:S01]  /*66a0*/  FSEL R171, R127, -INF , !P4 ;  /* 0xff8000007fab7808 */ /* 0x000fe20006000000 */
[----:B------:R-:W-:Y:S01]  /*66b0*/  VIADD R12, R8, 0x61 ;  /* 0x00000061080c7836 */ /* 0x000fe20000000000 */
[C---:B------:R-:W-:Y:S01]  /*66c0*/  ISETP.GE.AND P6, PT, R157.reuse, R194, PT ;  /* 0x000000c29d00720c */ /* 0x040fe20003fc6270 */
[CC--:B---3--:R-:W-:Y:S01]  /*66d0*/  FFMA.FTZ R31, R0.reuse, R10.reuse, R31 ;  /* 0x0000000a001f7223 */ /* 0x0c8fe2000001001f */
[----:B------:R-:W-:Y:S01]  /*66e0*/  ISETP.GE.AND P4, PT, R157, R193, PT ;  /* 0x000000c19d00720c */ /* 0x000fe20003f86270 */
[----:B------:R-:W2:Y:S01]  /*66f0*/  MUFU.TANH R121, R121 ;  /* 0x0000007900797308 */ /* 0x000ea20000002400 */
[----:B------:R-:W-:Y:S01]  /*6700*/  I2FP.F32.S32 R157, R157 ;  /* 0x0000009d009d7245 */ /* 0x000fe20000201400 */
[----:B------:R-:W-:Y:S01]  /*6710*/  FFMA.FTZ R57, R0, R10, R57 ;  /* 0x0000000a00397223 */ /* 0x000fe20000010039 */
[C---:B------:R-:W-:Y:S01]  /*6720*/  VIADD R10, R8.reuse, 0x59 ;  /* 0x00000059080a7836 */ /* 0x040fe20000000000 */
[----:B------:R-:W-:Y:S01]  /*6730*/  FSEL R32, R27, -INF , !P3 ;  /* 0xff8000001b207808 */ /* 0x000fe20005800000 */
[----:B------:R-:W-:-:S02]  /*6740*/  VIADD R27, R8, 0x70 ;  /* 0x00000070081b7836 */ /* 0x000fc40000000000 */
[CC--:B------:R-:W-:Y:S01]  /*6750*/  FFMA.FTZ R9, R0.reuse, R157.reuse, R9 ;  /* 0x0000009d00097223 */ /* 0x0c0fe20000010009 */
[----:B------:R-:W-:Y:S01]  /*6760*/  FSEL R169, R169, -INF , !P2 ;  /* 0xff800000a9a97808 */ /* 0x000fe20005000000 */
[----:B------:R-:W3:Y:S01]  /*6770*/  MUFU.TANH R123, R123 ;  /* 0x0000007b007b7308 */ /* 0x000ee20000002400 */
[----:B----4-:R-:W-:Y:S01]  /*6780*/  FFMA.FTZ R157, R0, R157, R13 ;  /* 0x0000009d009d7223 */ /* 0x010fe2000001000d */
[C---:B------:R-:W-:Y:S02]  /*6790*/  ISETP.GE.AND P3, PT, R12.reuse, R194, PT ;  /* 0x000000c20c00720c */ /* 0x040fe40003f66270 */
[----:B------:R-:W-:Y:S02]  /*67a0*/  ISETP.GE.AND P2, PT, R12, R193, PT ;  /* 0x000000c10c00720c */ /* 0x000fe40003f46270 */
[----:B------:R-:W-:Y:S02]  /*67b0*/  FSEL R168, R31, -INF , !P5 ;  /* 0xff8000001fa87808 */ /* 0x000fe40006800000 */
[----:B------:R-:W4:Y:S01]  /*67c0*/  MUFU.TANH R11, R108 ;  /* 0x0000006c000b7308 */ /* 0x000f220000002400 */
[----:B------:R-:W-:-:S02]  /*67d0*/  FSEL R173, R57, -INF , !P1 ;  /* 0xff80000039ad7808 */ /* 0x000fc40004800000 */
[----:B------:R-:W-:Y:S02]  /*67e0*/  I2FP.F32.S32 R12, R12 ;  /* 0x0000000c000c7245 */ /* 0x000fe40000201400 */
[C---:B------:R-:W-:Y:S02]  /*67f0*/  ISETP.GE.AND P5, PT, R10.reuse, R194, PT ;  /* 0x000000c20a00720c */ /* 0x040fe40003fa6270 */
[----:B------:R-:W-:Y:S01]  /*6800*/  ISETP.GE.AND P1, PT, R10, R193, PT ;  /* 0x000000c10a00720c */ /* 0x000fe20003f26270 */
[----:B------:R-:W4:Y:S01]  /*6810*/  MUFU.TANH R13, R110 ;  /* 0x0000006e000d7308 */ /* 0x000f220000002400 */
[----:B------:R-:W-:Y:S01]  /*6820*/  I2FP.F32.S32 R10, R10 ;  /* 0x0000000a000a7245 */ /* 0x000fe20000201400 */
[CC--:B------:R-:W-:Y:S01]  /*6830*/  FFMA.FTZ R117, R0.reuse, R12.reuse, R117 ;  /* 0x0000000c00757223 */ /* 0x0c0fe20000010075 */
[----:B-1----:R-:W-:Y:S01]  /*6840*/  FFMA.FTZ R119, R0, R12, R119 ;  /* 0x0000000c00777223 */ /* 0x002fe20000010077 */
[----:B------:R-:W-:Y:S01]  /*6850*/  VIADD R12, R8, 0x69 ;  /* 0x00000069080c7836 */ /* 0x000fe20000000000 */
[----:B------:R-:W-:Y:S01]  /*6860*/  FSEL R158, R9, -INF , !P6 ;  /* 0xff800000099e7808 */ /* 0x000fe20007000000 */
[CC--:B--2---:R-:W-:Y:S01]  /*6870*/  FFMA.FTZ R121, R0.reuse, R10.reuse, R121 ;  /* 0x0000000a00797223 */ /* 0x0c4fe20000010079 */
[----:B---3--:R-:W-:Y:S01]  /*6880*/  FFMA.FTZ R123, R0, R10, R123 ;  /* 0x0000000a007b7223 */ /* 0x008fe2000001007b */
[----:B------:R-:W1:Y:S01]  /*6890*/  MUFU.TANH R113, R113 ;  /* 0x0000007100717308 */ /* 0x000e620000002400 */
[----:B------:R-:W-:Y:S01]  /*68a0*/  VIADD R10, R8, 0x68 ;  /* 0x00000068080a7836 */ /* 0x000fe20000000000 */
[----:B------:R-:W-:-:S02]  /*68b0*/  FSEL R157, R157, -INF , !P4 ;  /* 0xff8000009d9d7808 */ /* 0x000fc40006000000 */
[C---:B------:R-:W-:Y:S02]  /*68c0*/  ISETP.GE.AND P6, PT, R12.reuse, R194, PT ;  /* 0x000000c20c00720c */ /* 0x040fe40003fc6270 */
[----:B------:R-:W-:Y:S02]  /*68d0*/  ISETP.GE.AND P4, PT, R12, R193, PT ;  /* 0x000000c10c00720c */ /* 0x000fe40003f86270 */
[----:B------:R-:W2:Y:S01]  /*68e0*/  MUFU.TANH R115, R115 ;  /* 0x0000007300737308 */ /* 0x000ea20000002400 */
[----:B------:R-:W-:Y:S02]  /*68f0*/  I2FP.F32.S32 R28, R27 ;  /* 0x0000001b001c7245 */ /* 0x000fe40000201400 */
[----:B------:R-:W-:Y:S02]  /*6900*/  FSEL R170, R121, -INF , !P5 ;  /* 0xff80000079aa7808 */ /* 0x000fe40006800000 */
[----:B------:R-:W-:Y:S01]  /*6910*/  FSEL R167, R123, -INF , !P1 ;  /* 0xff8000007ba77808 */ /* 0x000fe20004800000 */
[----:B----4-:R-:W-:Y:S01]  /*6920*/  FFMA.FTZ R11, R0, R28, R11 ;  /* 0x0000001c000b7223 */ /* 0x010fe2000001000b */
[----:B------:R-:W-:Y:S01]  /*6930*/  I2FP.F32.S32 R12, R12 ;  /* 0x0000000c000c7245 */ /* 0x000fe20000201400 */
[----:B------:R-:W3:Y:S01]  /*6940*/  MUFU.TANH R29, R112 ;  /* 0x00000070001d7308 */ /* 0x000ee20000002400 */
[----:B------:R-:W-:Y:S01]  /*6950*/  ISETP.GE.AND P5, PT, R10, R194, PT ;  /* 0x000000c20a00720c */ /* 0x000fe20003fa6270 */
[----:B------:R-:W-:Y:S01]  /*6960*/  FFMA.FTZ R13, R0, R28, R13 ;  /* 0x0000001c000d7223 */ /* 0x000fe2000001000d */
[----:B------:R-:W-:Y:S01]  /*6970*/  ISETP.GE.AND P1, PT, R10, R193, PT ;  /* 0x000000c10a00720c */ /* 0x000fe20003f26270 */
[----:B-1----:R-:W-:Y:S01]  /*6980*/  FFMA.FTZ R113, R0, R12, R113 ;  /* 0x0000000c00717223 */ /* 0x002fe20000010071 */
[----:B------:R-:W-:-:S02]  /*6990*/  I2FP.F32.S32 R10, R10 ;  /* 0x0000000a000a7245 */ /* 0x000fc40000201400 */
[----:B------:R-:W-:Y:S01]  /*69a0*/  FSEL R156, R117, -INF , !P3 ;  /* 0xff800000759c7808 */ /* 0x000fe20005800000 */
[----:B------:R-:W1:Y:S01]  /*69b0*/  MUFU.TANH R31, R114 ;  /* 0x00000072001f7308 */ /* 0x000e620000002400 */
[----:B------:R-:W-:Y:S01]  /*69c0*/  FSEL R155, R119, -INF , !P2 ;  /* 0xff800000779b7808 */ /* 0x000fe20005000000 */
[----:B--2---:R-:W-:Y:S01]  /*69d0*/  FFMA.FTZ R115, R0, R12, R115 ;  /* 0x0000000c00737223 */ /* 0x004fe20000010073 */
[C---:B------:R-:W-:Y:S02]  /*69e0*/  ISETP.GE.AND P3, PT, R27.reuse, R194, PT ;  /* 0x000000c21b00720c */ /* 0x040fe40003f66270 */
[----:B------:R-:W-:Y:S02]  /*69f0*/  ISETP.GE.AND P2, PT, R27, R193, PT ;  /* 0x000000c11b00720c */ /* 0x000fe40003f46270 */
[----:B------:R-:W-:Y:S01]  /*6a00*/  IADD3 R12, R8, 0x78, RZ ;  /* 0x00000078080c7810 */ /* 0x000fe20007ffe0ff */
[----:B------:R-:W2:Y:S01]  /*6a10*/  MUFU.TANH R9, R104 ;  /* 0x0000006800097308 */ /* 0x000ea20000002400 */
[----:B---3--:R-:W-:Y:S01]  /*6a20*/  FFMA.FTZ R29, R0, R10, R29 ;  /* 0x0000000a001d7223 */ /* 0x008fe2000001001d */
[----:B------:R-:W-:-:S02]  /*6a30*/  FSEL R142, R11, -INF , !P3 ;  /* 0xff8000000b8e7808 */ /* 0x000fc40005800000 */
[----:B------:R-:W-:Y:S02]  /*6a40*/  FSEL R135, R13, -INF , !P2 ;  /* 0xff8000000d877808 */ /* 0x000fe40005000000 */
[----:B------:R-:W-:Y:S02]  /*6a50*/  ISETP.GE.AND P3, PT, R12, R194, PT ;  /* 0x000000c20c00720c */ /* 0x000fe40003f66270 */
[----:B------:R-:W3:Y:S01]  /*6a60*/  MUFU.TANH R109, R109 ;  /* 0x0000006d006d7308 */ /* 0x000ee20000002400 */
[----:B-1----:R-:W-:Y:S01]  /*6a70*/  FFMA.FTZ R31, R0, R10, R31 ;  /* 0x0000000a001f7223 */ /* 0x002fe2000001001f */
[----:B------:R-:W-:Y:S01]  /*6a80*/  VIADD R10, R8, 0x71 ;  /* 0x00000071080a7836 */ /* 0x000fe20000000000 */
[-C--:B------:R-:W-:Y:S02]  /*6a90*/  ISETP.GE.AND P2, PT, R12, R193.reuse, PT ;  /* 0x000000c10c00720c */ /* 0x080fe40003f46270 */
[----:B------:R-:W-:Y:S02]  /*6aa0*/  I2FP.F32.S32 R12, R12 ;  /* 0x0000000c000c7245 */ /* 0x000fe40000201400 */
[----:B------:R-:W-:Y:S01]  /*6ab0*/  FSEL R154, R29, -INF , !P5 ;  /* 0xff8000001d9a7808 */ /* 0x000fe20006800000 */
[----:B------:R-:W1:Y:S01]  /*6ac0*/  MUFU.TANH R111, R111 ;  /* 0x0000006f006f7308 */ /* 0x000e620000002400 */
[----:B------:R-:W-:Y:S01]  /*6ad0*/  FSEL R151, R31, -INF , !P1 ;  /* 0xff8000001f977808 */ /* 0x000fe20004800000 */
[----:B--2---:R-:W-:Y:S01]  /*6ae0*/  FFMA.FTZ R9, R0, R12, R9 ;  /* 0x0000000c00097223 */ /* 0x004fe20000010009 */
[C---:B------:R-:W-:Y:S01]  /*6af0*/  ISETP.GE.AND P5, PT, R10.reuse, R194, PT ;  /* 0x000000c20a00720c */ /* 0x040fe20003fa6270 */
[----:B------:R-:W-:Y:S01]  /*6b00*/  BAR.SYNC.DEFER_BLOCKING 0x0 ;  /* 0x0000000000007b1d */ /* 0x000fe20000010000 */
[----:B------:R-:W-:-:S02]  /*6b10*/  ISETP.GE.AND P1, PT, R10, R193, PT ;  /* 0x000000c10a00720c */ /* 0x000fc40003f26270 */
[----:B------:R-:W-:Y:S02]  /*6b20*/  I2FP.F32.S32 R10, R10 ;  /* 0x0000000a000a7245 */ /* 0x000fe40000201400 */
[----:B------:R-:W-:Y:S01]  /*6b30*/  FSEL R152, R113, -INF , !P6 ;  /* 0xff80000071987808 */ /* 0x000fe20007000000 */
[----:B------:R-:W-:Y:S01]  /*6b40*/  MUFU.TANH R105, R105 ;  /* 0x0000006900697308 */ /* 0x000fe20000002400 */
[----:B------:R-:W-:Y:S01]  /*6b50*/  FSEL R149, R115, -INF , !P4 ;  /* 0xff80000073957808 */ /* 0x000fe20006000000 */
[----:B---3--:R-:W-:Y:S01]  /*6b60*/  FFMA.FTZ R109, R0, R10, R109 ;  /* 0x0000000a006d7223 */ /* 0x008fe2000001006d */
[C---:B------:R-:W-:Y:S02]  /*6b70*/  ISETP.GE.AND P6, PT, R8.reuse, R194, PT ;  /* 0x000000c20800720c */ /* 0x040fe40003fc6270 */
[----:B------:R-:W-:Y:S01]  /*6b80*/  ISETP.GE.AND P4, PT, R8, R193, PT ;  /* 0x000000c10800720c */ /* 0x000fe20003f86270 */
[----:B-1----:R-:W-:Y:S02]  /*6b90*/  FFMA.FTZ R111, R0, R10, R111 ;  /* 0x0000000a006f7223 */ /* 0x002fe4000001006f */
[----:B------:R-:W1:Y:S01]  /*6ba0*/  MUFU.TANH R67, R106 ;  /* 0x0000006a00437308 */ /* 0x000e620000002400 */
[----:B------:R-:W-:Y:S01]  /*6bb0*/  I2FP.F32.S32 R10, R8 ;  /* 0x00000008000a7245 */ /* 0x000fe20000201400 */
[----:B------:R-:W-:Y:S01]  /*6bc0*/  VIADD R8, R8, 0x79 ;  /* 0x0000007908087836 */ /* 0x000fe20000000000 */
[----:B------:R-:W-:-:S02]  /*6bd0*/  FSEL R134, R9, -INF , !P3 ;  /* 0xff80000009867808 */ /* 0x000fc40005800000 */
[----:B------:R-:W-:Y:S01]  /*6be0*/  ISETP.GT.AND P3, PT, R238, R233, PT ;  /* 0x000000e9ee00720c */ /* 0x000fe20003f64270 */
[CC--:B------:R-:W-:Y:S01]  /*6bf0*/  FFMA.FTZ R3, R0.reuse, R10.reuse, R3 ;  /* 0x0000000a00037223 */ /* 0x0c0fe20000010003 */
[----:B------:R-:W-:Y:S01]  /*6c00*/  FSEL R140, R109, -INF , !P5 ;  /* 0xff8000006d8c7808 */ /* 0x000fe20006800000 */
[----:B------:R-:W2:Y:S01]  /*6c10*/  MUFU.TANH R65, R107 ;  /* 0x0000006b00417308 */ /* 0x000ea20000002400 */
[----:B------:R-:W-:Y:S01]  /*6c20*/  FSEL R133, R111, -INF , !P1 ;  /* 0xff8000006f857808 */ /* 0x000fe20004800000 */
[----:B------:R-:W-:Y:S01]  /*6c30*/  FFMA.FTZ R27, R0, R10, R81 ;  /* 0x0000000a001b7223 */ /* 0x000fe20000010051 */
[C---:B------:R-:W-:Y:S02]  /*6c40*/  ISETP.GE.AND P5, PT, R8.reuse, R194, PT ;  /* 0x000000c20800720c */ /* 0x040fe40003fa6270 */
[----:B------:R-:W-:Y:S02]  /*6c50*/  ISETP.GE.AND P1, PT, R8, R193, PT ;  /* 0x000000c10800720c */ /* 0x000fe40003f26270 */
[----:B------:R-:W-:Y:S01]  /*6c60*/  I2FP.F32.S32 R8, R8 ;  /* 0x0000000800087245 */ /* 0x000fe20000201400 */
[----:B-1----:R-:W-:Y:S01]  /*6c70*/  FFMA.FTZ R67, R0, R12, R67 ;  /* 0x0000000c00437223 */ /* 0x002fe20000010043 */
[----:B------:R-:W-:-:S03]  /*6c80*/  FSEL R28, R3, -INF , !P6 ;  /* 0xff800000031c7808 */ /* 0x000fc60007000000 */
[CC--:B------:R-:W-:Y:S01]  /*6c90*/  FFMA.FTZ R132, R0.reuse, R8.reuse, R105 ;  /* 0x0000000800847223 */ /* 0x0c0fe20000010069 */
[----:B------:R-:W-:Y:S02]  /*6ca0*/  FSEL R27, R27, -INF , !P4 ;  /* 0xff8000001b1b7808 */ /* 0x000fe40006000000 */
[----:B------:R-:W-:Y:S01]  /*6cb0*/  FSEL R67, R67, -INF , !P2 ;  /* 0xff80000043437808 */ /* 0x000fe20005000000 */
[----:B--2---:R-:W-:Y:S01]  /*6cc0*/  FFMA.FTZ R65, R0, R8, R65 ;  /* 0x0000000800417223 */ /* 0x004fe20000010041 */
[----:B------:R-:W-:-:S04]  /*6cd0*/  FSEL R132, R132, -INF , !P5 ;  /* 0xff80000084847808 */ /* 0x000fc80006800000 */
        /* <DEDUP_REMOVED lines=62> */
.L_x_3756:
[----:B------:R-:W-:-:S04]  /*70c0*/  LEA R29, -R188, RZ, 0x7 ;  /* 0x000000ffbc1d7211 */ /* 0x000fc800078e39ff */
[----:B------:R-:W-:-:S07]  /*70d0*/  SHF.R.S32.HI R30, RZ, 0x1f, R29 ;  /* 0x0000001fff1e7819 */ /* 0x000fce000001141d */
.L_x_3757:
        /* <DEDUP_REMOVED lines=38> */
[----:B------:R-:W5:Y:S01]  /*7340*/  @!P4 LDC.64 R2, c[0x0][0x218] ;  /* 0x00008600ff02cb82 */ /* 0x000f620000000a00 */
[----:B------:R-:W-:Y:S01]  /*7350*/  IMAD.X R50, R234, 0x1, R50, P1 ;  /* 0x00000001ea327824 */ /* 0x000fe200008e0632 */
[----:B------:R-:W-:Y:S01]  /*7360*/  @!P4 IADD3 R47, P1, R31, R192, RZ ;  /* 0x000000c01f2fc210 */ /* 0x000fe20007f3e0ff */
[----:B------:R2:W-:Y:S01]  /*7370*/  @P4 STS.128 [R239+0x4800], RZ ;  /* 0x004800ffef004388 */ /* 0x0005e20000000c00 */
[----:B------:R-:W-:Y:S02]  /*7380*/  @!P2 LEA.HI.X R59, R45, R13, R52, 0x1, P5 ;  /* 0x0000000d2d3ba211 */ /* 0x000fe400028f0c34 */
[----:B------:R-:W-:Y:S01]  /*7390*/  IADD3 R45, P5, R235, R31, RZ ;  /* 0x0000001feb2d7210 */ /* 0x000fe20007fbe0ff */
[----:B------:R-:W-:Y:S01]  /*73a0*/  @!P4 IMAD.X R52, R50, 0x1, R137, P1 ;  /* 0x000000013234c824 */ /* 0x000fe200008e0689 */
[C---:B-1----:R-:W-:Y:S01]  /*73b0*/  @!P4 LEA R60, P1, R47.reuse, R10, 0x1 ;  /* 0x0000000a2f3cc211 */ /* 0x042fe200078208ff */
[----:B------:R-:W1:Y:S01]  /*73c0*/  @!P2 LDC.64 R12, c[0x0][0x218] ;  /* 0x00008600ff0cab82 */ /* 0x000e620000000a00 */
[----:B------:R-:W-:Y:S01]  /*73d0*/  @!PT LDS RZ, [RZ] ;  /* 0x00000000fffff984 */ /* 0x000fe20000000800 */
[----:B------:R-:W-:Y:S01]  /*73e0*/  @!PT LDS RZ, [RZ] ;  /* 0x00000000fffff984 */ /* 0x000fe20000000800 */
[----:B------:R-:W-:Y:S01]  /*73f0*/  @!PT LDS RZ, [RZ] ;  /* 0x00000000fffff984 */ /* 0x000fe20000000800 */
[----:B------:R-:W-:Y:S02]  /*7400*/  @!P4 LDGSTS.E.BYPASS.LTC128B.128 [R239+0x4800], desc[UR12][R62.64] ;  /* 0x048000003eefcfae */ /* 0x000fe4000b901d4c */
[----:B------:R-:W-:-:S02]  /*7410*/  @!P4 LEA.HI.X R61, R47, R11, R52, 0x1, P1 ;  /* 0x0000000b2f3dc211 */ /* 0x000fc400008f0c34 */
[-C--:B------:R-:W-:Y:S01]  /*7420*/  @!P2 IADD3 R31, P1, R31, R192.reuse, RZ ;  /* 0x000000c01f1fa210 */ /* 0x080fe20007f3e0ff */
[----:B------:R2:W-:Y:S02]  /*7430*/  @P2 STS.128 [R239+0x8800], RZ ;  /* 0x008800ffef002388 */ /* 0x0005e40000000c00 */
[----:B------:R-:W2:Y:S02]  /*7440*/  @!P4 LDC.64 R10, c[0x0][0x218] ;  /* 0x00008600ff0acb82 */ /* 0x000ea40000000a00 */
[----:B------:R-:W-:Y:S01]  /*7450*/  @!PT LDS RZ, [RZ] ;  /* 0x00000000fffff984 */ /* 0x000fe20000000800 */
[----:B------:R-:W-:Y:S01]  /*7460*/  @!PT LDS RZ, [RZ] ;  /* 0x00000000fffff984 */ /* 0x000fe20000000800 */
[----:B------:R-:W-:Y:S01]  /*7470*/  @!PT LDS RZ, [RZ] ;  /* 0x00000000fffff984 */ /* 0x000fe20000000800 */
[----:B------:R2:W-:Y:S01]  /*7480*/  @!P2 LDGSTS.E.BYPASS.LTC128B.128 [R239+0x8800], desc[UR12][R58.64+0x80] ;  /* 0x088000803aefafae */ /* 0x0005e2000b901d4c */
[----:B----4-:R-:W-:Y:S01]  /*7490*/  IMAD.X R54, R234, 0x1, R50, P5 ;  /* 0x00000001ea367824 */ /* 0x010fe200028e0632 */
[----:B------:R-:W-:Y:S01]  /*74a0*/  @!P4 IADD3 R47, P5, R45, R192, RZ ;  /* 0x000000c02d2fc210 */ /* 0x000fe20007fbe0ff */
[--C-:B------:R-:W-:Y:S01]  /*74b0*/  @!P2 IMAD.X R50, R50, 0x1, R137.reuse, P1 ;  /* 0x000000013232a824 */ /* 0x100fe200008e0689 */
[----:B---3--:R-:W-:Y:S01]  /*74c0*/  @!P2 LEA R68, P1, R31, R8, 0x1 ;  /* 0x000000081f44a211 */ /* 0x008fe200078208ff */
[----:B------:R3:W-:Y:S02]  /*74d0*/  @P4 STS.128 [R239+0x5000], RZ ;  /* 0x005000ffef004388 */ /* 0x0007e40000000c00 */
[----:B------:R-:W-:Y:S01]  /*74e0*/  @!P4 IMAD.X R8, R54, 0x1, R137, P5 ;  /* 0x000000013608c824 */ /* 0x000fe200028e0689 */
[----:B-----5:R-:W-:Y:S01]  /*74f0*/  @!P4 LEA R56, P5, R47, R2, 0x1 ;  /* 0x000000022f38c211 */ /* 0x020fe200078a08ff */
[----:B------:R-:W-:Y:S01]  /*7500*/  @!PT LDS RZ, [RZ] ;  /* 0x00000000fffff984 */ /* 0x000fe20000000800 */
[----:B------:R-:W-:Y:S01]  /*7510*/  @!PT LDS RZ, [RZ] ;  /* 0x00000000fffff984 */ /* 0x000fe20000000800 */
[----:B------:R-:W-:Y:S01]  /*7520*/  @!PT LDS RZ, [RZ] ;  /* 0x00000000fffff984 */ /* 0x000fe20000000800 */
[----:B------:R4:W-:Y:S01]  /*7530*/  @!P4 LDGSTS.E.BYPASS.LTC128B.128 [R239+0x5000], desc[UR12][R60.64] ;  /* 0x050000003cefcfae */ /* 0x0009e2000b901d4c */
[----:B------:R-:W-:-:S02]  /*7540*/  @!P2 LEA.HI.X R69, R31, R9, R50, 0x1, P1 ;  /* 0x000000091f45a211 */ /* 0x000fc400008f0c32 */
[----:B------:R-:W-:Y:S01]  /*7550*/  @!P4 LEA.HI.X R57, R47, R3, R8, 0x1, P5 ;  /* 0x000000032f39c211 */ /* 0x000fe200028f0c08 */
[----:B------:R3:W-:Y:S01]  /*7560*/  @P2 STS.128 [R239+0x9000], RZ ;  /* 0x009000ffef002388 */ /* 0x0007e20000000c00 */
        /* <DEDUP_REMOVED lines=15> */
[----:B------:R-:W-:Y:S01]  /*7660*/  @!P4 IMAD.X R52, R54, 0x1, R137, P1 ;  /* 0x000000013634c824 */ /* 0x000fe200008e0689 */
[C---:B--2---:R-:W-:Y:S01]  /*7670*/  @!P4 LEA R58, P1, R47.reuse, R10, 0x1 ;  /* 0x0000000a2f3ac211 */ /* 0x044fe200078208ff */
[----:B------:R-:W-:Y:S01]  /*7680*/  @!PT LDS RZ, [RZ] ;  /* 0x00000000fffff984 */ /* 0x000fe20000000800 */
[----:B------:R-:W-:Y:S01]  /*7690*/  @!PT LDS RZ, [RZ] ;  /* 0x00000000fffff984 */ /* 0x000fe20000000800 */
[----:B------:R-:W-:Y:S01]  /*76a0*/  @!PT LDS RZ, [RZ] ;  /* 0x00000000fffff984 */ /* 0x000fe20000000800 */
[----:B------:R-:W-:Y:S02]  /*76b0*/  @!P4 LDGSTS.E.BYPASS.LTC128B.128 [R239+0x5800], desc[UR12][R56.64] ;  /* 0x0580000038efcfae */ /* 0x000fe4000b901d4c */
        /* <DEDUP_REMOVED lines=8> */
[C---:B----4-:R-:W-:Y:S01]  /*7740*/  @!P2 LEA R60, P1, R45.reuse, R8, 0x1 ;  /* 0x000000082d3ca211 */ /* 0x050fe200078208ff */
[----:B------:R-:W-:Y:S01]  /*7750*/  @!P4 IMAD.X R8, R52, 0x1, R137, P5 ;  /* 0x000000013408c824 */ /* 0x000fe200028e0689 */
[----:B------:R-:W-:Y:S01]  /*7760*/  @!PT LDS RZ, [RZ] ;  /* 0x00000000fffff984 */ /* 0x000fe20000000800 */
[----:B------:R-:W-:Y:S01]  /*7770*/  @!PT LDS RZ, [RZ] ;  /* 0x00000000fffff984 */ /* 0x000fe20000000800 */
[----:B------:R-:W-:Y:S01]  /*7780*/  @!PT LDS RZ, [RZ] ;  /* 0x00000000fffff984 */ /* 0x000fe20000000800 */
[----:B------:R4:W-:Y:S02]  /*7790*/  @!P2 LDGSTS.E.BYPASS.LTC128B.128 [R239+0x9800], desc[UR12][R50.64+0x80] ;  /* 0x0980008032efafae */ /* 0x0009e4000b901d4c */
[----:B------:R-:W-:Y:S02]  /*77a0*/  @!P2 LEA.HI.X R61, R45, R9, R54, 0x1, P1 ;  /* 0x000000092d3da211 */ /* 0x000fe400008f0c36 */
[----:B-1----:R-:W-:Y:S01]  /*77b0*/  @!P4 LEA R62, P5, R47, R2, 0x1 ;  /* 0x000000022f3ec211 */ /* 0x002fe200078a08ff */
[----:B------:R3:W-:Y:S01]  /*77c0*/  @P4 STS.128 [R239+0x6000], RZ ;  /* 0x006000ffef004388 */ /* 0x0007e20000000c00 */
[----:B------:R-:W-:-:S02]  /*77d0*/  @!P2 IADD3 R45, P1, R31, R192, RZ ;  /* 0x000000c01f2da210 */ /* 0x000fc40007f3e0ff */
[----:B------:R-:W-:Y:S01]  /*77e0*/  @!P4 LEA.HI.X R63, R47, R3, R8, 0x1, P5 ;  /* 0x000000032f3fc211 */ /* 0x000fe200028f0c08 */
[----:B------:R-:W-:Y:S01]  /*77f0*/  @!PT LDS RZ, [RZ] ;  /* 0x00000000fffff984 */ /* 0x000fe20000000800 */
[----:B------:R-:W-:Y:S01]  /*7800*/  @!PT LDS RZ, [RZ] ;  /* 0x00000000fffff984 */ /* 0x000fe20000000800 */
[----:B------:R-:W-:Y:S01]  /*7810*/  @!PT LDS RZ, [RZ] ;  /* 0x00000000fffff984 */ /* 0x000fe20000000800 */
[----:B------:R3:W-:Y:S01]  /*7820*/  @!P4 LDGSTS.E.BYPASS.LTC128B.128 [R239+0x6000], desc[UR12][R58.64] ;  /* 0x060000003aefcfae */ /* 0x0007e2000b901d4c */
[----:B------:R-:W4:Y:S01]  /*7830*/  @!P2 LDC.64 R8, c[0x0][0x218] ;  /* 0x00008600ff08ab82 */ /* 0x000f220000000a00 */
[----:B------:R-:W-:Y:S01]  /*7840*/  IADD3 R31, P5, R235, R31, RZ ;  /* 0x0000001feb1f7210 */ /* 0x000fe20007fbe0ff */
[--C-:B------:R-:W-:Y:S01]  /*7850*/  @!P2 IMAD.X R54, R52, 0x1, R137.reuse, P1 ;  /* 0x000000013436a824 */ /* 0x100fe200008e0689 */
[----:B------:R3:W-:Y:S02]  /*7860*/  @P2 STS.128 [R239+0xa000], RZ ;  /* 0x00a000ffef002388 */ /* 0x0007e40000000c00 */
[----:B------:R-:W-:Y:S01]  /*7870*/  @!P4 IADD3 R47, P1, R31, R192, RZ ;  /* 0x000000c01f2fc210 */ /* 0x000fe20007f3e0ff */
[----:B------:R-:W-:Y:S01]  /*7880*/  IMAD.X R52, R234, 0x1, R52, P5 ;  /* 0x00000001ea347824 */ /* 0x000fe200028e0634 */
[C---:B-----5:R-:W-:Y:S01]  /*7890*/  @!P2 LEA R68, P5, R45.reuse, R12, 0x1 ;  /* 0x0000000c2d44a211 */ /* 0x060fe200078a08ff */
[----:B------:R-:W1:Y:S01]  /*78a0*/  @!P4 LDC.64 R2, c[0x0][0x218] ;  /* 0x00008600ff02cb82 */ /* 0x000e620000000a00 */
[----:B------:R-:W-:Y:S01]  /*78b0*/  @!PT LDS RZ, [RZ] ;  /* 0x00000000fffff984 */ /* 0x000fe20000000800 */
[----:B------:R-:W-:Y:S01]  /*78c0*/  @!PT LDS RZ, [RZ] ;  /* 0x00000000fffff984 */ /* 0x000fe20000000800 */
[----:B------:R-:W-:Y:S01]  /*78d0*/  @!PT LDS RZ, [RZ] ;  /* 0x00000000fffff984 */ /* 0x000fe20000000800 */
[----:B------:R3:W-:Y:S01]  /*78e0*/  @!P2 LDGSTS.E.BYPASS.LTC128B.128 [R239+0xa000], desc[UR12][R60.64+0x80] ;  /* 0x0a0000803cefafae */ /* 0x0007e2000b901d4c */
[----:B------:R-:W-:Y:S01]  /*78f0*/  @!P4 IMAD.X R12, R52, 0x1, R137, P1 ;  /* 0x00000001340cc824 */ /* 0x000fe200008e0689 */
[----:B------:R-:W-:-:S02]  /*7900*/  @!P2 LEA.HI.X R69, R45, R13, R54, 0x1, P5 ;  /* 0x0000000d2d45a211 */ /* 0x000fc400028f0c36 */
[----:B--2---:R-:W-:Y:S01]  /*7910*/  @!P4 LEA R54, P1, R47, R10, 0x1 ;  /* 0x0000000a2f36c211 */ /* 0x004fe200078208ff */
[----:B------:R3:W-:Y:S01]  /*7920*/  @P4 STS.128 [R239+0x6800], RZ ;  /* 0x006800ffef004388 */ /* 0x0007e20000000c00 */
[----:B------:R-:W-:Y:S02]  /*7930*/  IADD3 R13, P5, R235, R31, RZ ;  /* 0x0000001feb0d7210 */ /* 0x000fe40007fbe0ff */
[----:B------:R-:W-:Y:S01]  /*7940*/  @!P4 LEA.HI.X R55, R47, R11, R12, 0x1, P1 ;  /* 0x0000000b2f37c211 */ /* 0x000fe200008f0c0c */
[----:B------:R-:W-:Y:S01]  /*7950*/  @!PT LDS RZ, [RZ] ;  /* 0x00000000fffff984 */ /* 0x000fe20000000800 */
[----:B------:R-:W-:Y:S01]  /*7960*/  @!PT LDS RZ, [RZ] ;  /* 0x00000000fffff984 */ /* 0x000fe20000000800 */
[----:B------:R-:W-:Y:S01]  /*7970*/  @!PT LDS RZ, [RZ] ;  /* 0x00000000fffff984 */ /* 0x000fe20000000800 */
[----:B------:R3:W-:Y:S01]  /*7980*/  @!P4 LDGSTS.E.BYPASS.LTC128B.128 [R239+0x6800], desc[UR12][R62.64] ;  /* 0x068000003eefcfae */ /* 0x0007e2000b901d4c */
[-C--:B------:R-:W-:Y:S01]  /*7990*/  @!P2 IADD3 R31, P1, R31, R192.reuse, RZ ;  /* 0x000000c01f1fa210 */ /* 0x080fe20007f3e0ff */
[----:B------:R-:W-:Y:S01]  /*79a0*/  IMAD.X R10, R234, 0x1, R52, P5 ;  /* 0x00000001ea0a7824 */ /* 0x000fe200028e0634 */
        /* <DEDUP_REMOVED lines=10> */
[----:B------:R3:W-:Y:S01]  /*7a50*/  @P4 STS.128 [R239+0x7000], RZ ;  /* 0x007000ffef004388 */ /* 0x0007e20000000c00 */
        /* <DEDUP_REMOVED lines=27> */
.L_x_3759:
[----:B------:R-:W-:Y:S05]  /*7c10*/  BSYNC B0 ;  /* 0x0000000000007941 */ /* 0x000fea0003800000 */
.L_x_3758:
[----:B------:R-:W0:Y:S01]  /*7c20*/  LDGDEPBAR ;  /* 0x00000000000079af */ /* 0x000e220000000000 */
[----:B------:R-:W-:-:S04]  /*7c30*/  IADD3 R192, P1, R29, R192, RZ ;  /* 0x000000c01dc07210 */ /* 0x000fc80007f3e0ff */
[----:B------:R-:W-:-:S09]  /*7c40*/  IADD3.X R137, R30, R137, RZ, P1, !PT ;  /* 0x000000891e897210 */ /* 0x000fd20000ffe4ff */
.L_x_3755:
        /* <DEDUP_REMOVED lines=65> */
[----:B------:R-:W2:Y:S03]  /*8060*/  SHFL.BFLY PT, R8, R11, 0x2, 0x1f ;  /* 0x0c401f000b087f89 */ /* 0x000ea600000e0000 */
[-C--:B------:R-:W-:Y:S01]  /*8070*/  LEA R223, R6, R225.reuse, 0x1 ;  /* 0x000000e106df7211 */ /* 0x080fe200078e08ff */
[----:B------:R-:W4:Y:S01]  /*8080*/  SHFL.BFLY PT, R9, R10, 0x2, 0x1f ;  /* 0x0c401f000a097f89 */ /* 0x000f2200000e0000 */
[----:B------:R-:W-:-:S02]  /*8090*/  LEA R222, R4, R225, 0x1 ;  /* 0x000000e104de7211 */ /* 0x000fc400078e08ff */
[----:B------:R-:W-:Y:S01]  /*80a0*/  LEA R221, R4, R223, 0x1 ;  /* 0x000000df04dd7211 */ /* 0x000fe200078e08ff */
[----:B------:R-:W-:Y:S04]  /*80b0*/  LDSM.16.MT88.4 R116, [R223+0xc000] ;  /* 0x00c00000df74783b */ /* 0x000fe80000004200 */
[----:B------:R-:W-:Y:S04]  /*80c0*/  LDSM.16.MT88.4 R124, [R225+0xc000] ;  /* 0x00c00000e17c783b */ /* 0x000fe80000004200 */
[----:B------:R-:W-:Y:S04]  /*80d0*/  LDSM.16.MT88.4 R108, [R222+0xc000] ;  /* 0x00c00000de6c783b */ /* 0x000fe80000004200 */
[----:B------:R-:W-:Y:S01]  /*80e0*/  LDSM.16.MT88.4 R92, [R225+0x10000] ;  /* 0x01000000e15c783b */ /* 0x000fe20000004200 */
[----:B--2---:R-:W-:-:S03]  /*80f0*/  FMNMX.FTZ R8, R11, R8, !PT ;  /* 0x000000080b087209 */ /* 0x004fc60007810000 */
[----:B------:R-:W-:Y:S01]  /*8100*/  LDSM.16.MT88.4 R84, [R223+0x10000] ;  /* 0x01000000df54783b */ /* 0x000fe20000004200 */
[----:B----4-:R-:W-:-:S03]  /*8110*/  FMNMX.FTZ R9, R10, R9, !PT ;  /* 0x000000090a097209 */ /* 0x010fc60007810000 */
[----:B-1-3--:R-:W1:Y:S04]  /*8120*/  SHFL.BFLY PT, R3, R8, 0x1, 0x1f ;  /* 0x0c201f0008037f89 */ /* 0x00ae6800000e0000 */
        /* <DEDUP_REMOVED lines=8> */
[C---:B------:R-:W-:Y:S02]  /*81b0*/  FMUL.FTZ R66, R2.reuse, UR11 ;  /* 0x0000000b02427c20 */ /* 0x040fe40008410000 */
        /* <DEDUP_REMOVED lines=78> */
[----:B------:R-:W-:Y:S01]  /*86a0*/  FFMA.FTZ R252, R65, UR11, -R66 ;  /* 0x0000000b41fc7c23 */ /* 0x000fe20008010842 */
[----:B------:R-:W-:Y:S01]  /*86b0*/  FADD.FTZ R64, R64, R63 ;  /* 0x0000003f40407221 */ /* 0x000fe20000010000 */
[----:B------:R-:W-:Y:S01]  /*86c0*/  FADD.FTZ R61, R61, R62 ;  /* 0x0000003e3d3d7221 */ /* 0x000fe20000010000 */
[----:B------:R-:W-:-:S02]  /*86d0*/  LEA R250, P1, R192, UR8, 0x1 ;  /* 0x00000008c0fa7c11 */ /* 0x000fc4000f8208ff */
[----:B------:R-:W-:Y:S01]  /*86e0*/  FADD.FTZ R59, R59, R64 ;  /* 0x000000403b3b7221 */ /* 0x000fe20000010000 */
[----:B------:R-:W4:Y:S01]  /*86f0*/  MUFU.EX2 R54, R54 ;  /* 0x0000003600367308 */ /* 0x000f220000000800 */
[C---:B---3--:R-:W-:Y:S01]  /*8700*/  F2FP.F16.F32.PACK_AB R71, R57.reuse, R60 ;  /* 0x0000003c3947723e */ /* 0x048fe200000000ff */
        /* <DEDUP_REMOVED lines=122> */
[----:B------:R-:W1:Y:S01]  /*8eb0*/  LDSM.16.MT88.4 R16, [R221+0xd800] ;  /* 0x00d80000dd10783b */ /* 0x000e620000004200 */
[----:B------:R-:W-:Y:S04]  /*8ec0*/  MUFU.EX2 R170, R170 ;  /* 0x000000aa00aa7308 */ /* 0x000fe80000000800 */
[C---:B------:R-:W-:Y:S04]  /*8ed0*/  HMMA.16816.F32 R72, R24.reuse, R28, R72 ;  /* 0x0000001c1848723c */ /* 0x040fe80000001848 */
        /* <DEDUP_REMOVED lines=21> */
[----:B------:R-:W-:Y:S05]  /*9030*/  LDSM.16.MT88.4 R16, [R223+0xe000] ;  /* 0x00e00000df10783b */ /* 0x000fea0000004200 */
[C---:B--2---:R-:W-:Y:S01]  /*9040*/  HMMA.16816.F32 R96, R8.reuse, R28, R96 ;  /* 0x0000001c0860723c */ /* 0x044fe20000001860 */
[----:B------:R-:W-:Y:S05]  /*9050*/  MUFU.EX2 R152, R152 ;  /* 0x0000009800987308 */ /* 0x000fea0000000800 */
[C---:B------:R-:W-:Y:S01]  /*9060*/  HMMA.16816.F32 R92, R8.reuse, R30, R92 ;  /* 0x0000001e085c723c */ /* 0x040fe2000000185c */
[----:B------:R-:W1:Y:S02]  /*9070*/  LDSM.16.MT88.4 R28, [R223+0x12000] ;  /* 0x01200000df1c783b */ /* 0x000e640000004200 */
[----:B------:R-:W2:Y:S03]  /*9080*/  MUFU.EX2 R155, R155 ;  /* 0x0000009b009b7308 */ /* 0x000ea60000000800 */
[C---:B---3--:R-:W-:Y:S05]  /*9090*/  HMMA.16816.F32 R88, R8.reuse, R20, R88 ;  /* 0x000000140858723c */ /* 0x048fea0000001858 */
[----:B------:R-:W-:Y:S01]  /*90a0*/  MUFU.EX2 R151, R151 ;  /* 0x0000009700977308 */ /* 0x000fe20000000800 */
[----:B------:R-:W-:Y:S01]  /*90b0*/  HMMA.16816.F32 R84, R8, R22, R84 ;  /* 0x000000160854723c */ /* 0x000fe20000001854 */
[----:B------:R-:W-:-:S02]  /*90c0*/  F2FP.F16.F32.PACK_AB R20, R160, R159 ;  /* 0x0000009fa014723e */ /* 0x000fc400000000ff */
[----:B------:R-:W-:-:S03]  /*90d0*/  F2FP.F16.F32.PACK_AB R21, R164, R163 ;  /* 0x000000a3a415723e */ /* 0x000fc600000000ff */
[----:B-----5:R-:W-:Y:S01]  /*90e0*/  HMMA.16816.F32 R80, R8, R12, R80 ;  /* 0x0000000c0850723c */ /* 0x020fe20000001850 */
[----:B------:R-:W-:Y:S01]  /*90f0*/  F2FP.F16.F32.PACK_AB R22, R162, R161 ;  /* 0x000000a1a216723e */ /* 0x000fe200000000ff */
[----:B------:R-:W3:Y:S01]  /*9100*/  MUFU.EX2 R156, R156 ;  /* 0x0000009c009c7308 */ /* 0x000ee20000000800 */
[----:B------:R-:W-:-:S03]  /*9110*/  F2FP.F16.F32.PACK_AB R23, R166, R165 ;  /* 0x000000a5a617723e */ /* 0x000fc600000000ff */
[C---:B------:R-:W-:Y:S01]  /*9120*/  HMMA.16816.F32 R76, R8.reuse, R14, R76 ;  /* 0x0000000e084c723c */ /* 0x040fe2000000184c */
[----:B------:R-:W5:Y:S03]  /*9130*/  LDSM.16.MT88.4 R12, [R222+0xe000] ;  /* 0x00e00000de0c783b */ /* 0x000f660000004200 */
[----:B------:R-:W-:Y:S02]  /*9140*/  MUFU.EX2 R251, R251 ;  /* 0x000000fb00fb7308 */ /* 0x000fe40000000800 */
[C---:B------:R-:W-:Y:S06]  /*9150*/  HMMA.16816.F32 R72, R8.reuse, R24, R72 ;  /* 0x000000180848723c */ /* 0x040fec0000001848 */
[----:B------:R-:W-:Y:S01]  /*9160*/  HMMA.16816.F32 R68, R8, R26, R68 ;  /* 0x0000001a0844723c */ /* 0x000fe20000001844 */
[----:B------:R-:W2:Y:S01]  /*9170*/  LDSM.16.MT88.4 R8, [R221+0xe000] ;  /* 0x00e00000dd08783b */ /* 0x000ea20000004200 */
[----:B------:R-:W-:Y:S03]  /*9180*/  MUFU.EX2 R252, R252 ;  /* 0x000000fc00fc7308 */ /* 0x000fe60000000800 */
[----:B------:R-:W-:Y:S01]  /*9190*/  LDSM.16.MT88.4 R24, [R221+0x12000] ;  /* 0x01200000dd18783b */ /* 0x000fe20000004200 */
[C---:B----4-:R-:W-:Y:S06]  /*91a0*/  HMMA.16816.F32 R128, R20.reuse, R4, R128 ;  /* 0x000000041480723c */ /* 0x050fec0000001880 */
[C---:B------:R-:W-:Y:S01]  /*91b0*/  HMMA.16816.F32 R124, R20.reuse, R6, R124 ;  /* 0x00000006147c723c */ /* 0x040fe2000000187c */
[----:B------:R-:W4:Y:S05]  /*91c0*/  LDSM.16.MT88.4 R4, [R222+0x12000] ;  /* 0x01200000de04783b */ /* 0x000f2a0000004200 */
[C---:B-1----:R-:W-:Y:S06]  /*91d0*/  HMMA.16816.F32 R88, R20.reuse, R28, R88 ;  /* 0x0000001c1458723c */ /* 0x042fec0000001858 */
[----:B------:R-:W-:Y:S01]  /*91e0*/  HMMA.16816.F32 R84, R20, R30, R84 ;  /* 0x0000001e1454723c */ /* 0x000fe20000001854 */
[----:B------:R-:W-:-:S02]  /*91f0*/  F2FP.F16.F32.PACK_AB R28, R175, R168 ;  /* 0x000000a8af1c723e */ /* 0x000fc400000000ff */
[----:B------:R-:W-:-:S03]  /*9200*/  F2FP.F16.F32.PACK_AB R29, R171, R170 ;  /* 0x000000aaab1d723e */ /* 0x000fc600000000ff */
[----:B-----5:R-:W-:Y:S01]  /*9210*/  HMMA.16816.F32 R112, R20, R12, R112 ;  /* 0x0000000c1470723c */ /* 0x020fe20000001870 */
[----:B------:R-:W-:Y:S02]  /*9220*/  F2FP.F16.F32.PACK_AB R30, R177, R172 ;  /* 0x000000acb11e723e */ /* 0x000fe400000000ff */
[----:B------:R-:W-:-:S03]  /*9230*/  F2FP.F16.F32.PACK_AB R31, R174, R169 ;  /* 0x000000a9ae1f723e */ /* 0x000fc600000000ff */
[C---:B------:R-:W-:Y:S01]  /*9240*/  HMMA.16816.F32 R108, R20.reuse, R14, R108 ;  /* 0x0000000e146c723c */ /* 0x040fe2000000186c */
[----:B------:R-:W-:Y:S05]  /*9250*/  LDSM.16.MT88.4 R12, [R223+0xe800] ;  /* 0x00e80000df0c783b */ /* 0x000fea0000004200 */
[C---:B--2---:R-:W-:Y:S06]  /*9260*/  HMMA.16816.F32 R104, R20.reuse, R8, R104 ;  /* 0x000000081468723c */ /* 0x044fec0000001868 */
[C---:B------:R-:W-:Y:S01]  /*9270*/  HMMA.16816.F32 R100, R20.reuse, R10, R100 ;  /* 0x0000000a1464723c */ /* 0x040fe20000001864 */
[----:B------:R-:W1:Y:S05]  /*9280*/  LDSM.16.MT88.4 R8, [R222+0xe800] ;  /* 0x00e80000de08783b */ /* 0x000e6a0000004200 */
[C---:B----4-:R-:W-:Y:S06]  /*9290*/  HMMA.16816.F32 R80, R20.reuse, R4, R80 ;  /* 0x000000041450723c */ /* 0x050fec0000001850 */
        /* <DEDUP_REMOVED lines=8> */
[C---:B-1----:R-:W-:Y:S06]  /*9320*/  HMMA.16816.F32 R112, R28.reuse, R8, R112 ;  /* 0x000000081c70723c */ /* 0x042fec0000001870 */
[----:B------:R-:W-:Y:S01]  /*9330*/  HMMA.16816.F32 R108, R28, R10, R108 ;  /* 0x0000000a1c6c723c */ /* 0x000fe2000000186c */
[----:B------:R-:W1:Y:S05]  /*9340*/  LDSM.16.MT88.4 R8, [R222+0x12800] ;  /* 0x01280000de08783b */ /* 0x000e6a0000004200 */
[C---:B------:R-:W-:Y:S06]  /*9350*/  HMMA.16816.F32 R72, R20.reuse, R24, R72 ;  /* 0x000000181448723c */ /* 0x040fec0000001848 */
[----:B------:R-:W-:Y:S01]  /*9360*/  HMMA.16816.F32 R68, R20, R26, R68 ;  /* 0x0000001a1444723c */ /* 0x000fe20000001844 */
[----:B------:R-:W4:Y:S04]  /*9370*/  LDSM.16.MT88.4 R20, [R225+0x12800] ;  /* 0x01280000e114783b */ /* 0x000f280000004200 */
[----:B------:R-:W-:Y:S01]  /*9380*/  LDSM.16.MT88.4 R24, [R225+0xf000] ;  /* 0x00f00000e118783b */ /* 0x000fe20000004200 */
[C---:B------:R-:W-:Y:S06]  /*9390*/  HMMA.16816.F32 R120, R28.reuse, R12, R120 ;  /* 0x0000000c1c78723c */ /* 0x040fec0000001878 */
[C---:B------:R-:W-:Y:S01]  /*93a0*/  HMMA.16816.F32 R116, R28.reuse, R14, R116 ;  /* 0x0000000e1c74723c */ /* 0x040fe20000001874 */
[----:B------:R-:W5:Y:S05]  /*93b0*/  LDSM.16.MT88.4 R12, [R223+0x12800] ;  /* 0x01280000df0c783b */ /* 0x000f6a0000004200 */
[C---:B--2---:R-:W-:Y:S06]  /*93c0*/  HMMA.16816.F32 R104, R28.reuse, R4, R104 ;  /* 0x000000041c68723c */ /* 0x044fec0000001868 */
[C---:B------:R-:W-:Y:S01]  /*93d0*/  HMMA.16816.F32 R100, R28.reuse, R6, R100 ;  /* 0x000000061c64723c */ /* 0x040fe20000001864 */
[----:B------:R-:W2:Y:S05]  /*93e0*/  LDSM.16.MT88.4 R4, [R222+0xf000] ;  /* 0x00f00000de04783b */ /* 0x000eaa0000004200 */
[C---:B-1----:R-:W-:Y:S06]  /*93f0*/  HMMA.16816.F32 R80, R28.reuse, R8, R80 ;  /* 0x000000081c50723c */ /* 0x042fec0000001850 */
[C---:B------:R-:W-:Y:S01]  /*9400*/  HMMA.16816.F32 R76, R28.reuse, R10, R76 ;  /* 0x0000000a1c4c723c */ /* 0x040fe2000000184c */
[----:B------:R-:W1:Y:S05]  /*9410*/  LDSM.16.MT88.4 R8, [R225+0x13000] ;  /* 0x01300000e108783b */ /* 0x000e6a0000004200 */
[C---:B------:R-:W-:Y:S06]  /*9420*/  HMMA.16816.F32 R128, R28.reuse, R16, R128 ;  /* 0x000000101c80723c */ /* 0x040fec0000001880 */
[C---:B------:R-:W-:Y:S01]  /*9430*/  HMMA.16816.F32 R124, R28.reuse, R18, R124 ;  /* 0x000000121c7c723c */ /* 0x040fe2000000187c */
[----:B------:R-:W1:Y:S05]  /*9440*/  LDSM.16.MT88.4 R16, [R223+0xf000] ;  /* 0x00f00000df10783b */ /* 0x000e6a0000004200 */
        /* <DEDUP_REMOVED lines=9> */
[----:B---3--:R-:W-:-:S03]  /*94e0*/  F2FP.F16.F32.PACK_AB R15, R156, R151 ;  /* 0x000000979c0f723e */ /* 0x008fc600000000ff */
[----:B------:R-:W-:Y:S01]  /*94f0*/  HMMA.16816.F32 R68, R28, R34, R68 ;  /* 0x000000221c44723c */ /* 0x000fe20000001844 */
[--C-:B------:R-:W-:Y:S01]  /*9500*/  FFMA.FTZ R32, R133, UR11, -R66.reuse ;  /* 0x0000000b85207c23 */ /* 0x100fe20008010842 */
[----:B------:R-:W-:-:S04]  /*9510*/  FFMA.FTZ R33, R67, UR11, -R66 ;  /* 0x0000000b43217c23 */ /* 0x000fc80008010842 */
[C---:B--2---:R-:W-:Y:S01]  /*9520*/  HMMA.16816.F32 R112, R12.reuse, R4, R112 ;  /* 0x000000040c70723c */ /* 0x044fe20000001870 */
[--C-:B------:R-:W-:Y:S01]  /*9530*/  FFMA.FTZ R28, R142, UR11, -R141.reuse ;  /* 0x0000000b8e1c7c23 */ /* 0x100fe2000801088d */
[--C-:B------:R-:W-:Y:S01]  /*9540*/  FFMA.FTZ R29, R140, UR11, -R141.reuse ;  /* 0x0000000b8c1d7c23 */ /* 0x100fe2000801088d */
[----:B------:R-:W-:Y:S01]  /*9550*/  FFMA.FTZ R30, R134, UR11, -R141 ;  /* 0x0000000b861e7c23 */ /* 0x000fe2000801088d */
[----:B------:R-:W-:Y:S01]  /*9560*/  FFMA.FTZ R31, R135, UR11, -R66 ;  /* 0x0000000b871f7c23 */ /* 0x000fe20008010842 */
[----:B------:R-:W-:Y:S01]  /*9570*/  MUFU.EX2 R32, R32 ;  /* 0x0000002000207308 */ /* 0x000fe20000000800 */
[C---:B------:R-:W-:Y:S01]  /*9580*/  HMMA.16816.F32 R108, R12.reuse, R6, R108 ;  /* 0x000000060c6c723c */ /* 0x040fe2000000186c */
[----:B------:R-:W2:Y:S05]  /*9590*/  LDSM.16.MT88.4 R4, [R222+0x13000] ;  /* 0x01300000de04783b */ /* 0x000eaa0000004200 */
[C---:B-1----:R-:W-:Y:S01]  /*95a0*/  HMMA.16816.F32 R96, R12.reuse, R8, R96 ;  /* 0x000000080c60723c */ /* 0x042fe20000001860 */
[----:B------:R-:W-:Y:S05]  /*95b0*/  MUFU.EX2 R28, R28 ;  /* 0x0000001c001c7308 */ /* 0x000fea0000000800 */
[C---:B------:R-:W-:Y:S01]  /*95c0*/  HMMA.16816.F32 R92, R12.reuse, R10, R92 ;  /* 0x0000000a0c5c723c */ /* 0x040fe2000000185c */
[----:B------:R-:W1:Y:S02]  /*95d0*/  LDSM.16.MT88.4 R8, [R225+0xf800] ;  /* 0x00f80000e108783b */ /* 0x000e640000004200 */
        /* <DEDUP_REMOVED lines=9> */
[----:B------:R-:W1:Y:S03]  /*9670*/  MUFU.EX2 R33, R33 ;  /* 0x0000002100217308 */ /* 0x000e660000000800 */
[C---:B--2---:R-:W-:Y:S06]  /*9680*/  HMMA.16816.F32 R80, R12.reuse, R4, R80 ;  /* 0x000000040c50723c */ /* 0x044fec0000001850 */
[----:B------:R-:W-:Y:S01]  /*9690*/  HMMA.16816.F32 R76, R12, R6, R76 ;  /* 0x000000060c4c723c */ /* 0x000fe2000000184c */
[----:B---3--:R-:W-:-:S02]  /*96a0*/  F2FP.F16.F32.PACK_AB R4, R29, R28 ;  /* 0x0000001c1d04723e */ /* 0x008fc400000000ff */
[----:B-----5:R-:W-:-:S03]  /*96b0*/  F2FP.F16.F32.PACK_AB R5, R32, R31 ;  /* 0x0000001f2005723e */ /* 0x020fc600000000ff */
[----:B------:R-:W-:Y:S01]  /*96c0*/  HMMA.16816.F32 R104, R12, R20, R104 ;  /* 0x000000140c68723c */ /* 0x000fe20000001868 */
[----:B------:R-:W-:Y:S02]  /*96d0*/  F2FP.F16.F32.PACK_AB R6, R251, R30 ;  /* 0x0000001efb06723e */ /* 0x000fe400000000ff */
[----:B-1----:R-:W-:-:S03]  /*96e0*/  F2FP.F16.F32.PACK_AB R7, R252, R33 ;  /* 0x00000021fc07723e */ /* 0x002fc600000000ff */
        /* <DEDUP_REMOVED lines=137> */
.L_x_3761:
[----:B------:R-:W-:-:S04]  /*9f80*/  LEA R8, -R190, RZ, 0x7 ;  /* 0x000000ffbe087211 */ /* 0x000fc800078e39ff */
[----:B------:R-:W-:-:S07]  /*9f90*/  SHF.R.S32.HI R5, RZ, 0x1f, R8 ;  /* 0x0000001fff057819 */ /* 0x000fce0000011408 */
.L_x_3762:
        /* <DEDUP_REMOVED lines=109> */
[----:B------:R-:W-:-:S03]  /*a670*/  @!P1 LEA.HI.X R43, R40, UR7, R7, 0x1, P3 ;  /* 0x00000007282b9c11 */ /* 0x000fc600098f0c07 */
        /* <DEDUP_REMOVED lines=37> */
[----:B------:R-:W3:Y:S04]  /*a8d0*/  LDSM.16.M88.4 R36, [R230+0x4800] ;  /* 0x00480000e624783b */ /* 0x000ee80000000200 */
[----:B-1----:R-:W1:Y:S04]  /*a8e0*/  LDSM.16.M88.4 R28, [R230+0x5000] ;  /* 0x00500000e61c783b */ /* 0x002e680000000200 */
[----:B------:R-:W5:Y:S04]  /*a8f0*/  LDSM.16.M88.4 R20, [R230+0x5800] ;  /* 0x00580000e614783b */ /* 0x000f680000000200 */
[----:B------:R-:W5:Y:S04]  /*a900*/  LDSM.16.M88.4 R12, [R230+0x6000] ;  /* 0x00600000e60c783b */ /* 0x000f680000000200 */
[----:B------:R-:W5:Y:S04]  /*a910*/  LDSM.16.M88.4 R164, [R230+0x6800] ;  /* 0x00680000e6a4783b */ /* 0x000f680000000200 */
[----:B------:R-:W5:Y:S04]  /*a920*/  LDSM.16.M88.4 R156, [R230+0x7000] ;  /* 0x00700000e69c783b */ /* 0x000f680000000200 */
[----:B--2---:R-:W2:Y:S04]  /*a930*/  LDSM.16.M88.4 R8, [R230+0x7800] ;  /* 0x00780000e608783b */ /* 0x004ea80000000200 */
[----:B------:R-:W-:Y:S04]  /*a940*/  LDSM.16.M88.4 R52, [R229] ;  /* 0x00000000e534783b */ /* 0x000fe80000000200 */
[----:B------:R-:W2:Y:S01]  /*a950*/  LDSM.16.M88.4 R4, [R228] ;  /* 0x00000000e404783b */ /* 0x000ea20000000200 */
[C---:B----4-:R-:W-:Y:S03]  /*a960*/  HMMA.16816.F32 R48, R148.reuse, R44, RZ ;  /* 0x0000002c9430723c */ /* 0x050fe600000018ff */
[----:B------:R-:W4:Y:S04]  /*a970*/  LDSM.16.M88.4 R176, [R220] ;  /* 0x00000000dcb0783b */ /* 0x000f280000000200 */
[----:B------:R-:W4:Y:S01]  /*a980*/  LDSM.16.M88.4 R172, [R219] ;  /* 0x00000000dbac783b */ /* 0x000f220000000200 */
[C---:B------:R-:W-:Y:S03]  /*a990*/  HMMA.16816.F32 R44, R148.reuse, R46, RZ ;  /* 0x0000002e942c723c */ /* 0x040fe600000018ff */
[----:B------:R-:W4:Y:S03]  /*a9a0*/  LDSM.16.M88.4 R144, [R218] ;  /* 0x00000000da90783b */ /* 0x000f260000000200 */
[C---:B---3--:R-:W-:Y:S01]  /*a9b0*/  HMMA.16816.F32 R40, R148.reuse, R36, RZ ;  /* 0x000000249428723c */ /* 0x048fe200000018ff */
[----:B------:R-:W3:Y:S04]  /*a9c0*/  LDSM.16.M88.4 R140, [R217] ;  /* 0x00000000d98c783b */ /* 0x000ee80000000200 */
[----:B------:R-:W3:Y:S01]  /*a9d0*/  LDSM.16.M88.4 R132, [R216] ;  /* 0x00000000d884783b */ /* 0x000ee20000000200 */
[C---:B-1----:R-:W-:Y:S03]  /*a9e0*/  HMMA.16816.F32 R32, R148.reuse, R28, RZ ;  /* 0x0000001c9420723c */ /* 0x042fe600000018ff */
[----:B------:R-:W1:Y:S03]  /*a9f0*/  LDSM.16.M88.4 R60, [R215] ;  /* 0x00000000d73c783b */ /* 0x000e660000000200 */
[C---:B------:R-:W-:Y:S01]  /*aa00*/  HMMA.16816.F32 R36, R148.reuse, R38, RZ ;  /* 0x000000269424723c */ /* 0x040fe200000018ff */
[----:B------:R-:W-:Y:S04]  /*aa10*/  LDSM.16.M88.4 R64, [R227] ;  /* 0x00000000e340783b */ /* 0x000fe80000000200 */
[----:B------:R-:W-:Y:S01]  /*aa20*/  LDSM.16.M88.4 R56, [R214] ;  /* 0x00000000d638783b */ /* 0x000fe20000000200 */
[C---:B------:R-:W-:Y:S03]  /*aa30*/  HMMA.16816.F32 R28, R148.reuse, R30, RZ ;  /* 0x0000001e941c723c */ /* 0x040fe600000018ff */
[----:B------:R-:W-:Y:S03]  /*aa40*/  LDSM.16.M88.4 R180, [R224+0x5000] ;  /* 0x00500000e0b4783b */ /* 0x000fe60000000200 */
[C---:B-----5:R-:W-:Y:S01]  /*aa50*/  HMMA.16816.F32 R24, R148.reuse, R20, RZ ;  /* 0x000000149418723c */ /* 0x060fe200000018ff */
        /* <DEDUP_REMOVED lines=14> */
[----:B------:R-:W5:Y:S05]  /*ab40*/  LDSM.16.M88.4 R4, [R224+0x4800] ;  /* 0x00480000e004783b */ /* 0x000f6a0000000200 */
        /* <DEDUP_REMOVED lines=16> */
[----:B------:R-:W-:Y:S01]  /*ac50*/  HMMA.16816.F32 R156, R52, R62, R156 ;  /* 0x0000003e349c723c */ /* 0x000fe2000000189c */
[----:B------:R-:W1:Y:S05]  /*ac60*/  LDSM.16.M88.4 R60, [R213] ;  /* 0x00000000d53c783b */ /* 0x000e6a0000000200 */
[C---:B--2---:R-:W-:Y:S06]  /*ac70*/  HMMA.16816.F32 R48, R64.reuse, R8, R48 ;  /* 0x000000084030723c */ /* 0x044fec0000001830 */
[C---:B------:R-:W-:Y:S01]  /*ac80*/  HMMA.16816.F32 R44, R64.reuse, R10, R44 ;  /* 0x0000000a402c723c */ /* 0x040fe2000000182c */
[----:B------:R-:W2:Y:S05]  /*ac90*/  LDSM.16.M88.4 R8, [R213+0x1800] ;  /* 0x00180000d508783b */ /* 0x000eaa0000000200 */
[C---:B-----5:R-:W-:Y:S06]  /*aca0*/  HMMA.16816.F32 R40, R64.reuse, R4, R40 ;  /* 0x000000044028723c */ /* 0x060fec0000001828 */
[----:B------:R-:W-:Y:S01]  /*acb0*/  HMMA.16816.F32 R36, R64, R6, R36 ;  /* 0x000000064024723c */ /* 0x000fe20000001824 */
[----:B------:R-:W5:Y:S05]  /*acc0*/  LDSM.16.M88.4 R4, [R213+0x2000] ;  /* 0x00200000d504783b */ /* 0x000f6a0000000200 */
[C---:B------:R-:W-:Y:S06]  /*acd0*/  HMMA.16816.F32 R152, R52.reuse, R56, R152 ;  /* 0x000000383498723c */ /* 0x040fec0000001898 */
[----:B------:R-:W-:Y:S01]  /*ace0*/  HMMA.16816.F32 R148, R52, R58, R148 ;  /* 0x0000003a3494723c */ /* 0x000fe20000001894 */
[----:B------:R-:W5:Y:S04]  /*acf0*/  LDSM.16.M88.4 R52, [R213+0x1000] ;  /* 0x00100000d534783b */ /* 0x000f680000000200 */
[----:B------:R-:W5:Y:S01]  /*ad00*/  LDSM.16.M88.4 R56, [R213+0x800] ;  /* 0x00080000d538783b */ /* 0x000f620000000200 */
        /* <DEDUP_REMOVED lines=24> */
[----:B------:R-:W-:Y:S05]  /*ae90*/  LDSM.16.M88.4 R8, [R229+0x2000] ;  /* 0x00200000e508783b */ /* 0x000fea0000000200 */
[C---:B-----5:R-:W-:Y:S06]  /*aea0*/  HMMA.16816.F32 R16, R184.reuse, R4, R16 ;  /* 0x00000004b810723c */ /* 0x060fec0000001810 */
[C---:B------:R-:W-:Y:S01]  /*aeb0*/  HMMA.16816.F32 R12, R184.reuse, R6, R12 ;  /* 0x00000006b80c723c */ /* 0x040fe2000000180c */
[----:B------:R-:W1:Y:S05]  /*aec0*/  LDSM.16.M88.4 R4, [R212] ;  /* 0x00000000d404783b */ /* 0x000e6a0000000200 */
[C---:B------:R-:W-:Y:S06]  /*aed0*/  HMMA.16816.F32 R32, R184.reuse, R52, R32 ;  /* 0x00000034b820723c */ /* 0x040fec0000001820 */
[C---:B------:R-:W-:Y:S01]  /*aee0*/  HMMA.16816.F32 R28, R184.reuse, R54, R28 ;  /* 0x00000036b81c723c */ /* 0x040fe2000000181c */
        /* <DEDUP_REMOVED lines=8> */
[----:B------:R-:W-:Y:S01]  /*af70*/  HMMA.16816.F32 R148, R184, R174, R148 ;  /* 0x000000aeb894723c */ /* 0x000fe20000001894 */
[----:B------:R-:W4:Y:S05]  /*af80*/  LDSM.16.M88.4 R172, [R230+0xb800] ;  /* 0x00b80000e6ac783b */ /* 0x000f2a0000000200 */
[----:B---3--:R-:W-:Y:S06]  /*af90*/  HMMA.16816.F32 R48, R144, R140, R48 ;  /* 0x0000008c9030723c */ /* 0x008fec0000001830 */
[C---:B------:R-:W-:Y:S06]  /*afa0*/  HMMA.16816.F32 R168, R184.reuse, R180, R168 ;  /* 0x000000b4b8a8723c */ /* 0x040fec00000018a8 */
[----:B------:R-:W-:Y:S01]  /*afb0*/  HMMA.16816.F32 R164, R184, R182, R164 ;  /* 0x000000b6b8a4723c */ /* 0x000fe200000018a4 */
[----:B------:R-:W-:Y:S05]  /*afc0*/  LDSM.16.M88.4 R184, [R208] ;  /* 0x00000000d0b8783b */ /* 0x000fea0000000200 */
[C---:B------:R-:W-:Y:S01]  /*afd0*/  HMMA.16816.F32 R180, R144.reuse, R142, R44 ;  /* 0x0000008e90b4723c */ /* 0x040fe2000000182c */
[----:B------:R-:W-:Y:S04]  /*afe0*/  LDSM.16.M88.4 R140, [R227+0x2000] ;  /* 0x00200000e38c783b */ /* 0x000fe80000000200 */
[----:B------:R-:W3:Y:S01]  /*aff0*/  LDSM.16.M88.4 R44, [R224+0x8000] ;  /* 0x00800000e02c783b */ /* 0x000ee20000000200 */
[C---:B------:R-:W-:Y:S06]  /*b000*/  HMMA.16816.F32 R32, R144.reuse, R64, R32 ;  /* 0x000000409020723c */ /* 0x040fec0000001820 */
[----:B------:R-:W-:Y:S01]  /*b010*/  HMMA.16816.F32 R28, R144, R66, R28 ;  /* 0x00000042901c723c */ /* 0x000fe2000000181c */
[----:B------:R-:W3:Y:S05]  /*b020*/  LDSM.16.M88.4 R64, [R211] ;  /* 0x00000000d340783b */ /* 0x000eea0000000200 */
        /* <DEDUP_REMOVED lines=8> */
[----:B------:R-:W2:Y:S05]  /*b0b0*/  LDSM.16.M88.4 R4, [R138] ;  /* 0x000000008a04783b */ /* 0x000eaa0000000200 */
[C---:B-----5:R-:W-:Y:S06]  /*b0c0*/  HMMA.16816.F32 R16, R144.reuse, R56, R16 ;  /* 0x000000389010723c */ /* 0x060fec0000001810 */
[C---:B------:R-:W-:Y:S06]  /*b0d0*/  HMMA.16816.F32 R24, R144.reuse, R60, R24 ;  /* 0x0000003c9018723c */ /* 0x040fec0000001818 */
[C---:B------:R-:W-:Y:S01]  /*b0e0*/  HMMA.16816.F32 R20, R144.reuse, R62, R20 ;  /* 0x0000003e9014723c */ /* 0x040fe20000001814 */
[----:B------:R-:W5:Y:S05]  /*b0f0*/  LDSM.16.M88.4 R60, [R210] ;  /* 0x00000000d23c783b */ /* 0x000f6a0000000200 */
[C---:B------:R-:W-:Y:S01]  /*b100*/  HMMA.16816.F32 R12, R144.reuse, R58, R12 ;  /* 0x0000003a900c723c */ /* 0x040fe2000000180c */
[----:B------:R-:W5:Y:S05]  /*b110*/  LDSM.16.M88.4 R56, [R209] ;  /* 0x00000000d138783b */ /* 0x000f6a0000000200 */
[C---:B----4-:R-:W-:Y:S06]  /*b120*/  HMMA.16816.F32 R160, R144.reuse, R176, R160 ;  /* 0x000000b090a0723c */ /* 0x050fec00000018a0 */
[C---:B------:R-:W-:Y:S01]  /*b130*/  HMMA.16816.F32 R156, R144.reuse, R178, R156 ;  /* 0x000000b2909c723c */ /* 0x040fe2000000189c */
[----:B------:R-:W-:Y:S05]  /*b140*/  LDSM.16.M88.4 R176, [R136] ;  /* 0x0000000088b0783b */ /* 0x000fea0000000200 */
[C---:B------:R-:W-:Y:S06]  /*b150*/  HMMA.16816.F32 R152, R144.reuse, R172, R152 ;  /* 0x000000ac9098723c */ /* 0x040fec0000001898 */
[----:B------:R-:W-:Y:S01]  /*b160*/  HMMA.16816.F32 R148, R144, R174, R148 ;  /* 0x000000ae9094723c */ /* 0x000fe20000001894 */
[----:B------:R-:W4:Y:S04]  /*b170*/  LDSM.16.M88.4 R144, [R139] ;  /* 0x000000008b90783b */ /* 0x000f280000000200 */
[----:B------:R-:W4:Y:S01]  /*b180*/  LDSM.16.M88.4 R172, [R224+0x8800] ;  /* 0x00880000e0ac783b */ /* 0x000f220000000200 */
[----:B---3--:R-:W-:Y:S06]  /*b190*/  HMMA.16816.F32 R48, R140, R44, R48 ;  /* 0x0000002c8c30723c */ /* 0x008fec0000001830 */
[C---:B------:R-:W-:Y:S06]  /*b1a0*/  HMMA.16816.F32 R40, R8.reuse, R64, R40 ;  /* 0x000000400828723c */ /* 0x040fec0000001828 */
[C---:B------:R-:W-:Y:S06]  /*b1b0*/  HMMA.16816.F32 R36, R8.reuse, R66, R36 ;  /* 0x000000420824723c */ /* 0x040fec0000001824 */
[C---:B------:R-:W-:Y:S06]  /*b1c0*/  HMMA.16816.F32 R16, R8.reuse, R184, R16 ;  /* 0x000000b80810723c */ /* 0x040fec0000001810 */
[----:B------:R-:W-:Y:S01]  /*b1d0*/  HMMA.16816.F32 R184, R8, R186, R12 ;  /* 0x000000ba08b8723c */ /* 0x000fe2000000180c */
[----:B------:R-:W3:Y:S05]  /*b1e0*/  LDSM.16.M88.4 R12, [R213+0x4800] ;  /* 0x00480000d50c783b */ /* 0x000eea0000000200 */
[----:B-1----:R-:W-:Y:S06]  /*b1f0*/  HMMA.16816.F32 R48, R132, R52, R48 ;  /* 0x000000348430723c */ /* 0x002fec0000001830 */
[C---:B--2---:R-:W-:Y:S06]  /*b200*/  HMMA.16816.F32 R160, R8.reuse, R4, R160 ;  /* 0x0000000408a0723c */ /* 0x044fec00000018a0 */
[----:B------:R-:W-:Y:S01]  /*b210*/  HMMA.16816.F32 R156, R8, R6, R156 ;  /* 0x00000006089c723c */ /* 0x000fe2000000189c */
[----:B------:R-:W1:Y:S05]  /*b220*/  LDSM.16.M88.4 R4, [R224+0x9800] ;  /* 0x00980000e004783b */ /* 0x000e6a0000000200 */
[----:B------:R-:W-:Y:S01]  /*b230*/  HMMA.16816.F32 R180, R140, R46, R180 ;  /* 0x0000002e8cb4723c */ /* 0x000fe200000018b4 */
[----:B------:R-:W-:Y:S05]  /*b240*/  LDSM.16.M88.4 R44, [R224+0x9000] ;  /* 0x00900000e02c783b */ /* 0x000fea0000000200 */
[----:B-----5:R-:W-:Y:S01]  /*b250*/  HMMA.16816.F32 R32, R8, R60, R32 ;  /* 0x0000003c0820723c */ /* 0x020fe20000001820 */
[----:B------:R-:W-:-:S04]  /*b260*/  FMUL.FTZ R48, R48, UR10 ;  /* 0x0000000a30307c20 */ /* 0x000fc80008410000 */
[----:B------:R2:W-:Y:S01]  /*b270*/  MUFU.TANH R53, R48 ;  /* 0x0000003000357308 */ /* 0x0005e20000002400 */
[C---:B------:R-:W-:Y:S06]  /*b280*/  HMMA.16816.F32 R28, R8.reuse, R62, R28 ;  /* 0x0000003e081c723c */ /* 0x040fec000000181c */
[C---:B------:R-:W-:Y:S06]  /*b290*/  HMMA.16816.F32 R24, R8.reuse, R56, R24 ;  /* 0x000000380818723c */ /* 0x040fec0000001818 */
[----:B------:R-:W-:Y:S01]  /*b2a0*/  HMMA.16816.F32 R20, R8, R58, R20 ;  /* 0x0000003a0814723c */ /* 0x000fe20000001814 */
[----:B------:R-:W-:-:S05]  /*b2b0*/  FMUL.FTZ R57, R49, UR10 ;  /* 0x0000000a31397c20 */ /* 0x000fca0008410000 */
[C---:B----4-:R-:W-:Y:S01]  /*b2c0*/  HMMA.16816.F32 R168, R8.reuse, R144, R168 ;  /* 0x0000009008a8723c */ /* 0x050fe200000018a8 */
[----:B------:R-:W-:Y:S01]  /*b2d0*/  FMUL.FTZ R59, R51, UR10 ;  /* 0x0000000a333b7c20 */ /* 0x000fe20008410000 */
[----:B------:R-:W-:Y:S04]  /*b2e0*/  MUFU.TANH R57, R57 ;  /* 0x0000003900397308 */ /* 0x000fe80000002400 */
[C---:B------:R-:W-:Y:S04]  /*b2f0*/  HMMA.16816.F32 R164, R8.reuse, R146, R164 ;  /* 0x0000009208a4723c */ /* 0x040fe800000018a4 */
[----:B------:R-:W-:Y:S02]  /*b300*/  MUFU.TANH R59, R59 ;  /* 0x0000003b003b7308 */ /* 0x000fe40000002400 */
[----:B------:R-:W-:Y:S06]  /*b310*/  HMMA.16816.F32 R152, R8, R176, R152 ;  /* 0x000000b00898723c */ /* 0x000fec0000001898 */
[----:B------:R-:W-:Y:S06]  /*b320*/  HMMA.16816.F32 R40, R140, R172, R40 ;  /* 0x000000ac8c28723c */ /* 0x000fec0000001828 */
[----:B------:R-:W-:Y:S01]  /*b330*/  HMMA.16816.F32 R148, R8, R178, R148 ;  /* 0x000000b20894723c */ /* 0x000fe20000001894 */
[----:B------:R-:W4:Y:S05]  /*b340*/  LDSM.16.M88.4 R8, [R224+0xa000] ;  /* 0x00a00000e008783b */ /* 0x000f2a0000000200 */
[----:B------:R-:W-:Y:S06]  /*b350*/  HMMA.16816.F32 R36, R140, R174, R36 ;  /* 0x000000ae8c24723c */ /* 0x000fec0000001824 */
[C---:B------:R-:W-:Y:S06]  /*b360*/  HMMA.16816.F32 R180, R132.reuse, R54, R180 ;  /* 0x0000003684b4723c */ /* 0x040fec00000018b4 */
[----:B---3--:R-:W-:Y:S01]  /*b370*/  HMMA.16816.F32 R40, R132, R12, R40 ;  /* 0x0000000c8428723c */ /* 0x008fe20000001828 */
[----:B------:R-:W-:-:S02]  /*b380*/  FMUL.FTZ R55, R50, UR10 ;  /* 0x0000000a32377c20 */ /* 0x000fc40008410000 */
[----:B--2---:R-:W2:Y:S03]  /*b390*/  LDSM.16.M88.4 R48, [R224+0xa800] ;  /* 0x00a80000e030783b */ /* 0x004ea60000000200 */
[----:B-1----:R-:W-:Y:S01]  /*b3a0*/  HMMA.16816.F32 R24, R140, R4, R24 ;  /* 0x000000048c18723c */ /* 0x002fe20000001818 */
[----:B------:R-:W-:Y:S05]  /*b3b0*/  MUFU.TANH R55, R55 ;  /* 0x0000003700377308 */ /* 0x000fea0000002400 */
[----:B------:R-:W-:Y:S01]  /*b3c0*/  HMMA.16816.F32 R36, R132, R14, R36 ;  /* 0x0000000e8424723c */ /* 0x000fe20000001824 */
[----:B------:R-:W1:Y:S05]  /*b3d0*/  LDSM.16.M88.4 R12, [R213+0x5800] ;  /* 0x00580000d50c783b */ /* 0x000e6a0000000200 */
[C---:B------:R-:W-:Y:S01]  /*b3e0*/  HMMA.16816.F32 R20, R140.reuse, R6, R20 ;  /* 0x000000068c14723c */ /* 0x040fe20000001814 */
[----:B------:R-:W3:Y:S01]  /*b3f0*/  LDSM.16.M88.4 R4, [R224+0xb000] ;  /* 0x00b00000e004783b */ /* 0x000ee20000000200 */
[----:B------:R-:W-:Y:S01]  /*b400*/  FMUL.FTZ R61, R180, UR10 ;  /* 0x0000000ab43d7c20 */ /* 0x000fe20008410000 */
[----:B------:R-:W-:Y:S01]  /*b410*/  FMUL.FTZ R65, R182, UR10 ;  /* 0x0000000ab6417c20 */ /* 0x000fe20008410000 */
[----:B------:R-:W-:Y:S01]  /*b420*/  FMUL.FTZ R63, R181, UR10 ;  /* 0x0000000ab53f7c20 */ /* 0x000fe20008410000 */
[----:B------:R-:W-:Y:S01]  /*b430*/  FMUL.FTZ R67, R183, UR10 ;  /* 0x0000000ab7437c20 */ /* 0x000fe20008410000 */
[C---:B----4-:R-:W-:Y:S01]  /*b440*/  HMMA.16816.F32 R16, R140.reuse, R8, R16 ;  /* 0x000000088c10723c */ /* 0x050fe20000001810 */
[----:B------:R-:W-:Y:S01]  /*b450*/  FMUL.FTZ R40, R40, UR10 ;  /* 0x0000000a28287c20 */ /* 0x000fe20008410000 */
[----:B------:R-:W-:Y:S01]  /*b460*/  FMUL.FTZ R41, R41, UR10 ;  /* 0x0000000a29297c20 */ /* 0x000fe20008410000 */
[----:B------:R-:W-:Y:S01]  /*b470*/  FMUL.FTZ R42, R42, UR10 ;  /* 0x0000000a2a2a7c20 */ /* 0x000fe20008410000 */
[----:B------:R-:W-:Y:S02]  /*b480*/  MUFU.TANH R61, R61 ;  /* 0x0000003d003d7308 */ /* 0x000fe40000002400 */
[C---:B------:R-:W-:Y:S01]  /*b490*/  HMMA.16816.F32 R184, R140.reuse, R10, R184 ;  /* 0x0000000a8cb8723c */ /* 0x040fe200000018b8 */
[----:B------:R-:W4:Y:S05]  /*b4a0*/  LDSM.16.M88.4 R8, [R224+0xb800] ;  /* 0x00b80000e008783b */ /* 0x000f2a0000000200 */
[----:B------:R-:W-:Y:S01]  /*b4b0*/  MUFU.TANH R145, R40 ;  /* 0x0000002800917308 */ /* 0x000fe20000002400 */
[----:B------:R-:W-:Y:S01]  /*b4c0*/  HMMA.16816.F32 R32, R140, R44, R32 ;  /* 0x0000002c8c20723c */ /* 0x000fe20000001820 */
[----:B------:R-:W-:Y:S01]  /*b4d0*/  FMUL.FTZ R36, R36, UR10 ;  /* 0x0000000a24247c20 */ /* 0x000fe20008410000 */
[----:B------:R-:W-:Y:S01]  /*b4e0*/  FMUL.FTZ R38, R38, UR10 ;  /* 0x0000000a26267c20 */ /* 0x000fe20008410000 */
[----:B------:R-:W-:Y:S01]  /*b4f0*/  FMUL.FTZ R37, R37, UR10 ;  /* 0x0000000a25257c20 */ /* 0x000fe20008410000 */
[----:B------:R-:W-:-:S02]  /*b500*/  FMUL.FTZ R39, R39, UR10 ;  /* 0x0000000a27277c20 */ /* 0x000fc40008410000 */
[C---:B--2---:R-:W-:Y:S01]  /*b510*/  HMMA.16816.F32 R168, R140.reuse, R48, R168 ;  /* 0x000000308ca8723c */ /* 0x044fe200000018a8 */
[----:B------:R-:W-:Y:S05]  /*b520*/  MUFU.TANH R147, R41 ;  /* 0x0000002900937308 */ /* 0x000fea0000002400 */
[----:B------:R-:W-:Y:S01]  /*b530*/  HMMA.16816.F32 R28, R140, R46, R28 ;  /* 0x0000002e8c1c723c */ /* 0x000fe2000000181c */
[----:B------:R-:W-:Y:S01]  /*b540*/  FMUL.FTZ R49, R43, UR10 ;  /* 0x0000000a2b317c20 */ /* 0x000fe20008410000 */
[----:B------:R-:W2:Y:S01]  /*b550*/  LDSM.16.M88.4 R44, [R213+0x5000] ;  /* 0x00500000d52c783b */ /* 0x000ea20000000200 */
[----:B------:R5:W-:Y:S03]  /*b560*/  MUFU.TANH R173, R42 ;  /* 0x0000002a00ad7308 */ /* 0x000be60000002400 */
[C---:B-1----:R-:W-:Y:S05]  /*b570*/  HMMA.16816.F32 R24, R132.reuse, R12, R24 ;  /* 0x0000000c8418723c */ /* 0x042fea0000001818 */
[----:B------:R-:W1:Y:S01]  /*b580*/  MUFU.TANH R65, R65 ;  /* 0x0000004100417308 */ /* 0x000e620000002400 */
[----:B------:R-:W-:Y:S01]  /*b590*/  HMMA.16816.F32 R20, R132, R14, R20 ;  /* 0x0000000e8414723c */ /* 0x000fe20000001814 */
[----:B------:R-:W1:Y:S05]  /*b5a0*/  LDSM.16.M88.4 R12, [R213+0x7800] ;  /* 0x00780000d50c783b */ /* 0x000e6a0000000200 */
[C---:B---3--:R-:W-:Y:S01]  /*b5b0*/  HMMA.16816.F32 R160, R140.reuse, R4, R160 ;  /* 0x000000048ca0723c */ /* 0x048fe200000018a0 */
[----:B------:R-:W3:Y:S01]  /*b5c0*/  MUFU.TANH R63, R63 ;  /* 0x0000003f003f7308 */ /* 0x000ee20000002400 */
[----:B-----5:R-:W5:Y:S04]  /*b5d0*/  LDSM.16.M88.4 R40, [R213+0x6000] ;  /* 0x00600000d528783b */ /* 0x020f680000000200 */
[C---:B------:R-:W-:Y:S01]  /*b5e0*/  HMMA.16816.F32 R156, R140.reuse, R6, R156 ;  /* 0x000000068c9c723c */ /* 0x040fe2000000189c */
[----:B------:R-:W3:Y:S02]  /*b5f0*/  LDSM.16.M88.4 R4, [R213+0x6800] ;  /* 0x00680000d504783b */ /* 0x000ee40000000200 */
[----:B------:R-:W3:Y:S03]  /*b600*/  MUFU.TANH R67, R67 ;  /* 0x0000004300437308 */ /* 0x000ee60000002400 */
[----:B----4-:R-:W-:Y:S01]  /*b610*/  HMMA.16816.F32 R152, R140, R8, R152 ;  /* 0x000000088c98723c */ /* 0x010fe20000001898 */
[----:B------:R-:W-:-:S04]  /*b620*/  FMUL.FTZ R27, R27, UR10 ;  /* 0x0000000a1b1b7c20 */ /* 0x000fc80008410000 */
[----:B------:R-:W4:Y:S01]  /*b630*/  MUFU.TANH R49, R49 ;  /* 0x0000003100317308 */ /* 0x000f220000002400 */
[C---:B------:R-:W-:Y:S01]  /*b640*/  HMMA.16816.F32 R148, R140.reuse, R10, R148 ;  /* 0x0000000a8c94723c */ /* 0x040fe20000001894 */
[----:B------:R-:W4:Y:S01]  /*b650*/  LDSM.16.M88.4 R8, [R213+0x7000] ;  /* 0x00700000d508783b */ /* 0x000f220000000200 */
[----:B------:R-:W-:Y:S01]  /*b660*/  FMUL.FTZ R21, R21, UR10 ;  /* 0x0000000a15157c20 */ /* 0x000fe20008410000 */
[----:B------:R-:W-:Y:S01]  /*b670*/  FMUL.FTZ R20, R20, UR10 ;  /* 0x0000000a14147c20 */ /* 0x000fe20008410000 */
[----:B------:R-:W-:Y:S01]  /*b680*/  FMUL.FTZ R22, R22, UR10 ;  /* 0x0000000a16167c20 */ /* 0x000fe20008410000 */
[----:B------:R-:W-:Y:S01]  /*b690*/  FMUL.FTZ R23, R23, UR10 ;  /* 0x0000000a17177c20 */ /* 0x000fe20008410000 */
[----:B------:R-:W-:Y:S01]  /*b6a0*/  HMMA.16816.F32 R164, R140, R50, R164 ;  /* 0x000000328ca4723c */ /* 0x000fe200000018a4 */
[----:B------:R4:W-:Y:S01]  /*b6b0*/  MUFU.TANH R51, R38 ;  /* 0x0000002600337308 */ /* 0x0009e20000002400 */
[----:B------:R-:W-:-:S04]  /*b6c0*/  DEPBAR.LE SB0, 0x0 ;  /* 0x000080000000791a */ /* 0x000fc80000000000 */
[C---:B--2---:R-:W-:Y:S03]  /*b6d0*/  HMMA.16816.F32 R28, R132.reuse, R46, R28 ;  /* 0x0000002e841c723c */ /* 0x044fe6000000181c */
[----:B------:R-:W2:Y:S03]  /*b6e0*/  MUFU.TANH R37, R37 ;  /* 0x0000002500257308 */ /* 0x000ea60000002400 */
[C---:B-1----:R-:W-:Y:S05]  /*b6f0*/  HMMA.16816.F32 R152, R132.reuse, R12, R152 ;  /* 0x0000000c8498723c */ /* 0x042fea0000001898 */
[----:B------:R-:W1:Y:S01]  /*b700*/  MUFU.TANH R39, R39 ;  /* 0x0000002700277308 */ /* 0x000e620000002400 */
[C---:B-----5:R-:W-:Y:S06]  /*b710*/  HMMA.16816.F32 R16, R132.reuse, R40, R16 ;  /* 0x000000288410723c */ /* 0x060fec0000001810 */
[C---:B------:R-:W-:Y:S06]  /*b720*/  HMMA.16816.F32 R148, R132.reuse, R14, R148 ;  /* 0x0000000e8494723c */ /* 0x040fec0000001894 */
[----:B---3--:R-:W-:Y:S01]  /*b730*/  HMMA.16816.F32 R168, R132, R4, R168 ;  /* 0x0000000484a8723c */ /* 0x008fe200000018a8 */
[----:B------:R-:W-:Y:S01]  /*b740*/  FMUL.FTZ R28, R28, UR10 ;  /* 0x0000000a1c1c7c20 */ /* 0x000fe20008410000 */
[----:B------:R-:W-:Y:S01]  /*b750*/  FMUL.FTZ R30, R30, UR10 ;  /* 0x0000000a1e1e7c20 */ /* 0x000fe20008410000 */
[----:B------:R-:W-:-:S02]  /*b760*/  FMUL.FTZ R29, R29, UR10 ;  /* 0x0000000a1d1d7c20 */ /* 0x000fc40008410000 */
[----:B------:R-:W-:Y:S01]  /*b770*/  MUFU.TANH R143, R28 ;  /* 0x0000001c008f7308 */ /* 0x000fe20000002400 */
[C---:B------:R-:W-:Y:S01]  /*b780*/  HMMA.16816.F32 R164, R132.reuse, R6, R164 ;  /* 0x0000000684a4723c */ /* 0x040fe200000018a4 */
[----:B------:R-:W-:Y:S02]  /*b790*/  IMAD R4, R238, 0x80, R245 ;  /* 0x00000080ee047824 */ /* 0x000fe400078e02f5 */
[----:B------:R-:W-:Y:S01]  /*b7a0*/  FMUL.FTZ R5, R31, UR10 ;  /* 0x0000000a1f057c20 */ /* 0x000fe20008410000 */
[----:B------:R-:W-:Y:S01]  /*b7b0*/  FMUL.FTZ R154, R154, UR10 ;  /* 0x0000000a9a9a7c20 */ /* 0x000fe20008410000 */
[----:B------:R-:W-:Y:S01]  /*b7c0*/  VIADD R13, R4, 0x1 ;  /* 0x00000001040d7836 */ /* 0x000fe20000000000 */
[C---:B----4-:R-:W-:Y:S01]  /*b7d0*/  HMMA.16816.F32 R160, R132.reuse, R8, R160 ;  /* 0x0000000884a0723c */ /* 0x050fe200000018a0 */
[----:B------:R-:W-:Y:S01]  /*b7e0*/  FMUL.FTZ R6, R16, UR10 ;  /* 0x0000000a10067c20 */ /* 0x000fe20008410000 */
[----:B------:R-:W-:Y:S02]  /*b7f0*/  VIADD R15, R4, 0x8 ;  /* 0x00000008040f7836 */ /* 0x000fe40000000000 */
[----:B------:R-:W-:Y:S01]  /*b800*/  FMUL.FTZ R17, R17, UR10 ;  /* 0x0000000a11117c20 */ /* 0x000fe20008410000 */
[CC--:B------:R-:W-:Y:S01]  /*b810*/  ISETP.GE.AND P4, PT, R13.reuse, R194.reuse, PT ;  /* 0x000000c20d00720c */ /* 0x0c0fe20003f86270 */
[----:B------:R-:W-:Y:S01]  /*b820*/  FMUL.FTZ R7, R24, UR10 ;  /* 0x0000000a18077c20 */ /* 0x000fe20008410000 */
[----:B------:R-:W-:Y:S01]  /*b830*/  ISETP.GE.AND P5, PT, R13, R193, PT ;  /* 0x000000c10d00720c */ /* 0x000fe20003fa6270 */
[----:B------:R-:W-:Y:S01]  /*b840*/  FMUL.FTZ R8, R19, UR10 ;  /* 0x0000000a13087c20 */ /* 0x000fe20008410000 */
[----:B------:R-:W-:Y:S01]  /*b850*/  I2FP.F32.S32 R13, R13 ;  /* 0x0000000d000d7245 */ /* 0x000fe20000201400 */
[C---:B------:R-:W-:Y:S01]  /*b860*/  HMMA.16816.F32 R32, R132.reuse, R44, R32 ;  /* 0x0000002c8420723c */ /* 0x040fe20000001820 */
[----:B------:R-:W-:Y:S01]  /*b870*/  FMUL.FTZ R19, R155, UR10 ;  /* 0x0000000a9b137c20 */ /* 0x000fe20008410000 */
[C---:B------:R-:W-:Y:S01]  /*b880*/  ISETP.GE.AND P3, PT, R15.reuse, R194, PT ;  /* 0x000000c20f00720c */ /* 0x040fe20003f66270 */
[----:B------:R3:W-:Y:S01]  /*b890*/  MUFU.TANH R155, R6 ;  /* 0x00000006009b7308 */ /* 0x0007e20000002400 */
[----:B------:R-:W-:Y:S01]  /*b8a0*/  ISETP.GE.AND P6, PT, R15, R193, PT ;  /* 0x000000c10f00720c */ /* 0x000fe20003fc6270 */
[----:B------:R-:W-:Y:S01]  /*b8b0*/  FMUL.FTZ R14, R149, UR10 ;  /* 0x0000000a950e7c20 */ /* 0x000fe20008410000 */
[----:B------:R-:W-:Y:S01]  /*b8c0*/  HMMA.16816.F32 R184, R132, R42, R184 ;  /* 0x0000002a84b8723c */ /* 0x000fe200000018b8 */
[----:B------:R-:W-:Y:S01]  /*b8d0*/  I2FP.F32.S32 R15, R15 ;  /* 0x0000000f000f7245 */ /* 0x000fe20000201400 */
[----:B------:R-:W-:-:S02]  /*b8e0*/  VIADD R24, R4, 0x11 ;  /* 0x0000001104187836 */ /* 0x000fc40000000000 */
[----:B------:R-:W-:Y:S01]  /*b8f0*/  FMUL.FTZ R9, R25, UR10 ;  /* 0x0000000a19097c20 */ /* 0x000fe20008410000 */
[----:B------:R-:W-:Y:S01]  /*b900*/  VIADD R142, R4, 0x29 ;  /* 0x00000029048e7836 */ /* 0x000fe20000000000 */
[----:B------:R4:W-:Y:S01]  /*b910*/  MUFU.TANH R43, R20 ;  /* 0x00000014002b7308 */ /* 0x0009e20000002400 */
[----:B------:R-:W-:Y:S01]  /*b920*/  HMMA.16816.F32 R156, R132, R10, R156 ;  /* 0x0000000a849c723c */ /* 0x000fe2000000189c */
[----:B------:R-:W-:Y:S01]  /*b930*/  FFMA.FTZ R65, R0, R15, R65 ;  /* 0x0000000f00417223 */ /* 0x000fe20000010041 */
[C---:B------:R-:W-:Y:S02]  /*b940*/  VIADD R178, R4.reuse, 0x30 ;  /* 0x0000003004b27836 */ /* 0x040fe40000000000 */
[----:B------:R-:W-:Y:S01]  /*b950*/  FMUL.FTZ R38, R161, UR10 ;  /* 0x0000000aa1267c20 */ /* 0x000fe20008410000 */
[----:B------:R-:W-:Y:S02]  /*b960*/  VIADD R42, R4, 0x31 ;  /* 0x00000031042a7836 */ /* 0x000fe40000000000 */
[----:B------:R-:W-:Y:S01]  /*b970*/  FMUL.FTZ R40, R165, UR10 ;  /* 0x0000000aa5287c20 */ /* 0x000fe20008410000 */
[----:B------:R-:W-:Y:S01]  /*b980*/  FMUL.FTZ R12, R151, UR10 ;  /* 0x0000000a970c7c20 */ /* 0x000fe20008410000 */
[----:B------:R5:W-:Y:S01]  /*b990*/  MUFU.TANH R133, R21 ;  /* 0x0000001500857308 */ /* 0x000be20000002400 */
[----:B---3--:R-:W-:Y:S01]  /*b9a0*/  FFMA.FTZ R6, R0, R13, R59 ;  /* 0x0000000d00067223 */ /* 0x008fe2000001003b */
[----:B------:R-:W-:Y:S01]  /*b9b0*/  FMUL.FTZ R11, R26, UR10 ;  /* 0x0000000a1a0b7c20 */ /* 0x000fe20008410000 */
[----:B------:R-:W-:Y:S01]  /*b9c0*/  FMUL.FTZ R10, R18, UR10 ;  /* 0x0000000a120a7c20 */ /* 0x000fe20008410000 */
[----:B------:R-:W-:-:S02]  /*b9d0*/  VIADD R26, R4, 0x10 ;  /* 0x00000010041a7836 */ /* 0x000fc40000000000 */
[----:B------:R-:W-:Y:S01]  /*b9e0*/  FMUL.FTZ R32, R32, UR10 ;  /* 0x0000000a20207c20 */ /* 0x000fe20008410000 */
[----:B------:R-:W-:Y:S01]  /*b9f0*/  FSEL R6, R6, -INF , !P5 ;  /* 0xff80000006067808 */ /* 0x000fe20006800000 */
[----:B------:R-:W-:Y:S01]  /*ba00*/  FMUL.FTZ R34, R34, UR10 ;  /* 0x0000000a22227c20 */ /* 0x000fe20008410000 */
[----:B------:R3:W-:Y:S01]  /*ba10*/  MUFU.TANH R149, R17 ;  /* 0x0000001100957308 */ /* 0x0007e20000002400 */
[----:B----4-:R-:W-:Y:S02]  /*ba20*/  VIADD R20, R4, 0x9 ;  /* 0x0000000904147836 */ /* 0x010fe40000000000 */
[----:B------:R-:W-:Y:S01]  /*ba30*/  FMUL.FTZ R33, R33, UR10 ;  /* 0x0000000a21217c20 */ /* 0x000fe20008410000 */
[----:B------:R-:W-:Y:S01]  /*ba40*/  FMUL.FTZ R35, R35, UR10 ;  /* 0x0000000a23237c20 */ /* 0x000fe20008410000 */
[----:B------:R-:W-:Y:S01]  /*ba50*/  FMUL.FTZ R164, R164, UR10 ;  /* 0x0000000aa4a47c20 */ /* 0x000fe20008410000 */
[----:B------:R-:W-:Y:S01]  /*ba60*/  FMUL.FTZ R166, R166, UR10 ;  /* 0x0000000aa6a67c20 */ /* 0x000fe20008410000 */
[----:B------:R-:W-:Y:S01]  /*ba70*/  ISETP.GE.AND P5, PT, R20, R193, PT ;  /* 0x000000c11400720c */ /* 0x000fe20003fa6270 */
[----:B------:R-:W-:Y:S01]  /*ba80*/  FMUL.FTZ R185, R185, UR10 ;  /* 0x0000000ab9b97c20 */ /* 0x000fe20008410000 */
[----:B------:R-:W4:Y:S01]  /*ba90*/  MUFU.TANH R45, R36 ;  /* 0x00000024002d7308 */ /* 0x000f220000002400 */
[----:B-----5:R-:W-:Y:S01]  /*baa0*/  FFMA.FTZ R21, R0, R13, R57 ;  /* 0x0000000d00157223 */ /* 0x020fe20000010039 */
[----:B------:R-:W-:Y:S01]  /*bab0*/  FMUL.FTZ R187, R187, UR10 ;  /* 0x0000000abbbb7c20 */ /* 0x000fe20008410000 */
[----:B------:R-:W-:Y:S01]  /*bac0*/  FMUL.FTZ R184, R184, UR10 ;  /* 0x0000000ab8b87c20 */ /* 0x000fe20008410000 */
[----:B------:R-:W-:Y:S01]  /*bad0*/  FMUL.FTZ R186, R186, UR10 ;  /* 0x0000000ababa7c20 */ /* 0x000fe20008410000 */
[----:B------:R-:W-:Y:S01]  /*bae0*/  FMUL.FTZ R168, R168, UR10 ;  /* 0x0000000aa8a87c20 */ /* 0x000fe20008410000 */
[----:B------:R-:W-:Y:S01]  /*baf0*/  FSEL R13, R21, -INF , !P4 ;  /* 0xff800000150d7808 */ /* 0x000fe20006000000 */
[----:B------:R-:W-:Y:S01]  /*bb00*/  FMUL.FTZ R28, R153, UR10 ;  /* 0x0000000a991c7c20 */ /* 0x000fe20008410000 */
[----:B------:R-:W-:Y:S01]  /*bb10*/  ISETP.GE.AND P4, PT, R20, R194, PT ;  /* 0x000000c21400720c */ /* 0x000fe20003f86270 */
[C---:B---3--:R-:W-:Y:S01]  /*bb20*/  FFMA.FTZ R17, R0.reuse, R15, R61 ;  /* 0x0000000f00117223 */ /* 0x048fe2000001003d */
[----:B------:R-:W-:Y:S01]  /*bb30*/  I2FP.F32.S32 R20, R20 ;  /* 0x0000001400147245 */ /* 0x000fe20000201400 */
[----:B------:R3:W-:Y:S01]  /*bb40*/  MUFU.TANH R57, R10 ;  /* 0x0000000a00397308 */ /* 0x0007e20000002400 */
[----:B------:R-:W-:Y:S01]  /*bb50*/  FMUL.FTZ R169, R169, UR10 ;  /* 0x0000000aa9a97c20 */ /* 0x000fe20008410000 */
[----:B------:R-:W-:Y:S01]  /*bb60*/  FMUL.FTZ R167, R167, UR10 ;  /* 0x0000000aa7a77c20 */ /* 0x000fe20008410000 */
[----:B------:R-:W-:Y:S01]  /*bb70*/  FSEL R17, R17, -INF , !P3 ;  /* 0xff80000011117808 */ /* 0x000fe20005800000 */
[CC--:B------:R-:W-:Y:S01]  /*bb80*/  FFMA.FTZ R15, R0.reuse, R20.reuse, R63 ;  /* 0x00000014000f7223 */ /* 0x0c0fe2000001003f */
[----:B------:R-:W-:Y:S01]  /*bb90*/  FFMA.FTZ R67, R0, R20, R67 ;  /* 0x0000001400437223 */ /* 0x000fe20000010043 */
[-C--:B------:R-:W-:Y:S01]  /*bba0*/  ISETP.GE.AND P3, PT, R26, R194.reuse, PT ;  /* 0x000000c21a00720c */ /* 0x080fe20003f66270 */
[----:B------:R-:W-:Y:S01]  /*bbb0*/  VIADD R20, R4, 0x19 ;  /* 0x0000001904147836 */ /* 0x000fe20000000000 */
[----:B------:R5:W-:Y:S01]  /*bbc0*/  MUFU.TANH R61, R8 ;  /* 0x00000008003d7308 */ /* 0x000be20000002400 */
[----:B------:R-:W-:Y:S01]  /*bbd0*/  FSEL R15, R15, -INF , !P4 ;  /* 0xff8000000f0f7808 */ /* 0x000fe20006000000 */
[----:B------:R-:W-:Y:S01]  /*bbe0*/  FMUL.FTZ R171, R171, UR10 ;  /* 0x0000000aabab7c20 */ /* 0x000fe20008410000 */
[----:B------:R-:W-:Y:S01]  /*bbf0*/  ISETP.GE.AND P4, PT, R24, R194, PT ;  /* 0x000000c21800720c */ /* 0x000fe20003f86270 */
[----:B------:R-:W-:Y:S01]  /*bc00*/  FMUL.FTZ R170, R170, UR10 ;  /* 0x0000000aaaaa7c20 */ /* 0x000fe20008410000 */
[----:B------:R-:W-:Y:S01]  /*bc10*/  FMUL.FTZ R160, R160, UR10 ;  /* 0x0000000aa0a07c20 */ /* 0x000fe20008410000 */
[----:B------:R-:W-:Y:S01]  /*bc20*/  FMUL.FTZ R156, R156, UR10 ;  /* 0x0000000a9c9c7c20 */ /* 0x000fe20008410000 */
[----:B------:R-:W-:Y:S01]  /*bc30*/  FMUL.FTZ R163, R163, UR10 ;  /* 0x0000000aa3a37c20 */ /* 0x000fe20008410000 */
[----:B------:R2:W-:Y:S01]  /*bc40*/  MUFU.TANH R31, R27 ;  /* 0x0000001b001f7308 */ /* 0x0005e20000002400 */
[----:B---3--:R-:W-:Y:S01]  /*bc50*/  FSEL R10, R65, -INF , !P6 ;  /* 0xff800000410a7808 */ /* 0x008fe20007000000 */
[----:B------:R-:W-:Y:S01]  /*bc60*/  FMUL.FTZ R162, R162, UR10 ;  /* 0x0000000aa2a27c20 */ /* 0x000fe20008410000 */
[-C--:B------:R-:W-:Y:S01]  /*bc70*/  ISETP.GE.AND P6, PT, R26, R193.reuse, PT ;  /* 0x000000c11a00720c */ /* 0x080fe20003fc6270 */
[----:B------:R-:W-:Y:S01]  /*bc80*/  FMUL.FTZ R36, R159, UR10 ;  /* 0x0000000a9f247c20 */ /* 0x000fe20008410000 */
[----:B------:R-:W-:Y:S01]  /*bc90*/  I2FP.F32.S32 R26, R26 ;  /* 0x0000001a001a7245 */ /* 0x000fe20000201400 */
[----:B------:R-:W-:Y:S01]  /*bca0*/  FMUL.FTZ R157, R157, UR10 ;  /* 0x0000000a9d9d7c20 */ /* 0x000fe20008410000 */
[----:B------:R-:W-:Y:S01]  /*bcb0*/  FMUL.FTZ R158, R158, UR10 ;  /* 0x0000000a9e9e7c20 */ /* 0x000fe20008410000 */
[----:B------:R3:W-:Y:S01]  /*bcc0*/  MUFU.TANH R135, R22 ;  /* 0x0000001600877308 */ /* 0x0007e20000002400 */
[----:B-----5:R-:W-:Y:S01]  /*bcd0*/  FSEL R8, R67, -INF , !P5 ;  /* 0xff80000043087808 */ /* 0x020fe20006800000 */
[----:B------:R-:W-:Y:S01]  /*bce0*/  VIADD R144, R4, 0x69 ;  /* 0x0000006904907836 */ /* 0x000fe20000000000 */
[----:B------:R-:W-:Y:S01]  /*bcf0*/  ISETP.GE.AND P5, PT, R24, R193, PT ;  /* 0x000000c11800720c */ /* 0x000fe20003fa6270 */
[----:B------:R-:W-:Y:S01]  /*bd00*/  FMUL.FTZ R18, R148, UR10 ;  /* 0x0000000a94127c20 */ /* 0x000fe20008410000 */
[----:B------:R-:W-:Y:S01]  /*bd10*/  I2FP.F32.S32 R24, R24 ;  /* 0x0000001800187245 */ /* 0x000fe20000201400 */
[----:B------:R-:W-:-:S02]  /*bd20*/  FMUL.FTZ R16, R150, UR10 ;  /* 0x0000000a96107c20 */ /* 0x000fc40008410000 */
[----:B------:R5:W4:Y:S01]  /*bd30*/  MUFU.TANH R47, R32 ;  /* 0x00000020002f7308 */ /* 0x000b220000002400 */
[CC--:B--2---:R-:W-:Y:S01]  /*bd40*/  FFMA.FTZ R27, R0.reuse, R26.reuse, R145 ;  /* 0x0000001a001b7223 */ /* 0x0c4fe20000010091 */
[C---:B------:R-:W-:Y:S01]  /*bd50*/  FFMA.FTZ R26, R0.reuse, R26, R173 ;  /* 0x0000001a001a7223 */ /* 0x040fe200000100ad */
[CC--:B------:R-:W-:Y:S01]  /*bd60*/  FFMA.FTZ R25, R0.reuse, R24.reuse, R147 ;  /* 0x0000001800197223 */ /* 0x0c0fe20000010093 */
[----:B------:R-:W-:Y:S02]  /*bd70*/  FFMA.FTZ R24, R0, R24, R49 ;  /* 0x0000001800187223 */ /* 0x000fe40000010031 */
[----:B------:R-:W-:Y:S02]  /*bd80*/  FSEL R27, R27, -INF , !P3 ;  /* 0xff8000001b1b7808 */ /* 0x000fe40005800000 */
[----:B------:R-:W-:Y:S01]  /*bd90*/  FSEL R26, R26, -INF , !P6 ;  /* 0xff8000001a1a7808 */ /* 0x000fe20007000000 */
[----:B---3--:R-:W-:Y:S01]  /*bda0*/  VIADD R22, R4, 0x18 ;  /* 0x0000001804167836 */ /* 0x008fe20000000000 */
[----:B------:R2:W3:Y:S01]  /*bdb0*/  MUFU.TANH R141, R34 ;  /* 0x00000022008d7308 */ /* 0x0004e20000002400 */
[----:B------:R-:W-:-:S02]  /*bdc0*/  FSEL R25, R25, -INF , !P4 ;  /* 0xff80000019197808 */ /* 0x000fc40006000000 */
[----:B------:R-:W-:Y:S02]  /*bdd0*/  FSEL R24, R24, -INF , !P5 ;  /* 0xff80000018187808 */ /* 0x000fe40006800000 */
[C---:B------:R-:W-:Y:S02]  /*bde0*/  ISETP.GE.AND P3, PT, R22.reuse, R194, PT ;  /* 0x000000c21600720c */ /* 0x040fe40003f66270 */
[-C--:B------:R-:W-:Y:S01]  /*bdf0*/  ISETP.GE.AND P6, PT, R22, R193.reuse, PT ;  /* 0x000000c11600720c */ /* 0x080fe20003fc6270 */
[----:B------:R4:W-:Y:S01]  /*be00*/  MUFU.TANH R161, R23 ;  /* 0x0000001700a17308 */ /* 0x0009e20000002400 */
[----:B------:R-:W-:Y:S01]  /*be10*/  I2FP.F32.S32 R22, R22 ;  /* 0x0000001600167245 */ /* 0x000fe20000201400 */
[----:B-----5:R-:W-:Y:S01]  /*be20*/  VIADD R32, R4, 0x21 ;  /* 0x0000002104207836 */ /* 0x020fe20000000000 */
[C---:B------:R-:W-:Y:S02]  /*be30*/  ISETP.GE.AND P4, PT, R20.reuse, R194, PT ;  /* 0x000000c21400720c */ /* 0x040fe40003f86270 */
[----:B------:R-:W-:-:S02]  /*be40*/  ISETP.GE.AND P5, PT, R20, R193, PT ;  /* 0x000000c11400720c */ /* 0x000fc40003fa6270 */
[----:B------:R-:W-:Y:S01]  /*be50*/  I2FP.F32.S32 R20, R20 ;  /* 0x0000001400147245 */ /* 0x000fe20000201400 */
[----:B------:R-:W5:Y:S01]  /*be60*/  MUFU.TANH R33, R33 ;  /* 0x0000002100217308 */ /* 0x000f620000002400 */
[----:B--2---:R-:W-:-:S03]  /*be70*/  VIADD R34, R4, 0x20 ;  /* 0x0000002004227836 */ /* 0x004fc60000000000 */
[CC--:B------:R-:W-:Y:S01]  /*be80*/  FFMA.FTZ R21, R0.reuse, R20.reuse, R37 ;  /* 0x0000001400157223 */ /* 0x0c0fe20000010025 */
[----:B-1----:R-:W-:-:S03]  /*be90*/  FFMA.FTZ R20, R0, R20, R39 ;  /* 0x0000001400147223 */ /* 0x002fc60000010027 */
[----:B------:R-:W1:Y:S01]  /*bea0*/  MUFU.TANH R35, R35 ;  /* 0x0000002300237308 */ /* 0x000e620000002400 */
[CC--:B----4-:R-:W-:Y:S01]  /*beb0*/  FFMA.FTZ R23, R0.reuse, R22.reuse, R45 ;  /* 0x0000001600177223 */ /* 0x0d0fe2000001002d */
[----:B------:R-:W-:Y:S01]  /*bec0*/  FFMA.FTZ R22, R0, R22, R51 ;  /* 0x0000001600167223 */ /* 0x000fe20000010033 */
[----:B------:R-:W-:Y:S02]  /*bed0*/  FSEL R21, R21, -INF , !P4 ;  /* 0xff80000015157808 */ /* 0x000fe40006000000 */
[----:B------:R-:W-:Y:S02]  /*bee0*/  FSEL R20, R20, -INF , !P5 ;  /* 0xff80000014147808 */ /* 0x000fe40006800000 */
[----:B------:R-:W-:Y:S01]  /*bef0*/  FSEL R23, R23, -INF , !P3 ;  /* 0xff80000017177808 */ /* 0x000fe20005800000 */
[----:B------:R2:W4:Y:S01]  /*bf00*/  MUFU.TANH R41, R30 ;  /* 0x0000001e00297308 */ /* 0x0005220000002400 */
[----:B------:R-:W-:Y:S02]  /*bf10*/  FSEL R22, R22, -INF , !P6 ;  /* 0xff80000016167808 */ /* 0x000fe40007000000 */
[----:B------:R-:W-:-:S02]  /*bf20*/  ISETP.GE.AND P3, PT, R34, R194, PT ;  /* 0x000000c22200720c */ /* 0x000fc40003f66270 */
[-C--:B------:R-:W-:Y:S02]  /*bf30*/  ISETP.GE.AND P6, PT, R34, R193.reuse, PT ;  /* 0x000000c12200720c */ /* 0x080fe40003fc6270 */
[----:B------:R-:W-:Y:S01]  /*bf40*/  I2FP.F32.S32 R34, R34 ;  /* 0x0000002200227245 */ /* 0x000fe20000201400 */
[----:B------:R-:W4:Y:S01]  /*bf50*/  MUFU.TANH R29, R29 ;  /* 0x0000001d001d7308 */ /* 0x000f220000002400 */
[C---:B------:R-:W-:Y:S02]  /*bf60*/  ISETP.GE.AND P4, PT, R32.reuse, R194, PT ;  /* 0x000000c22000720c */ /* 0x040fe40003f86270 */
[----:B------:R-:W-:Y:S01]  /*bf70*/  ISETP.GE.AND P5, PT, R32, R193, PT ;  /* 0x000000c12000720c */ /* 0x000fe20003fa6270 */
[C---:B------:R-:W-:Y:S01]  /*bf80*/  FFMA.FTZ R39, R0.reuse, R34, R47 ;  /* 0x0000002200277223 */ /* 0x040fe2000001002f */
[----:B------:R-:W-:Y:S01]  /*bf90*/  I2FP.F32.S32 R32, R32 ;  /* 0x0000002000207245 */ /* 0x000fe20000201400 */
[----:B---3--:R-:W-:Y:S02]  /*bfa0*/  FFMA.FTZ R34, R0, R34, R141 ;  /* 0x0000002200227223 */ /* 0x008fe4000001008d */
[----:B------:R-:W3:Y:S01]  /*bfb0*/  MUFU.TANH R5, R5 ;  /* 0x0000000500057308 */ /* 0x000ee20000002400 */
[----:B--2---:R-:W-:Y:S01]  /*bfc0*/  FMUL.FTZ R30, R152, UR10 ;  /* 0x0000000a981e7c20 */ /* 0x004fe20008410000 */
[----:B------:R-:W-:-:S02]  /*bfd0*/  VIADD R152, R4, 0x28 ;  /* 0x0000002804987836 */ /* 0x000fc40000000000 */
[CC--:B-----5:R-:W-:Y:S01]  /*bfe0*/  FFMA.FTZ R33, R0.reuse, R32.reuse, R33 ;  /* 0x0000002000217223 */ /* 0x0e0fe20000010021 */
[----:B-1----:R-:W-:Y:S01]  /*bff0*/  FFMA.FTZ R32, R0, R32, R35 ;  /* 0x0000002000207223 */ /* 0x002fe20000010023 */
[----:B------:R-:W-:Y:S02]  /*c000*/  FSEL R39, R39, -INF , !P3 ;  /* 0xff80000027277808 */ /* 0x000fe40005800000 */
[----:B------:R-:W-:Y:S01]  /*c010*/  FSEL R34, R34, -INF , !P6 ;  /* 0xff80000022227808 */ /* 0x000fe20007000000 */
[----:B------:R-:W1:Y:S01]  /*c020*/  MUFU.TANH R7, R7 ;  /* 0x0000000700077308 */ /* 0x000e620000002400 */
[C---:B------:R-:W-:Y:S02]  /*c030*/  ISETP.GE.AND P3, PT, R152.reuse, R194, PT ;  /* 0x000000c29800720c */ /* 0x040fe40003f66270 */
[----:B------:R-:W-:Y:S02]  /*c040*/  ISETP.GE.AND P6, PT, R152, R193, PT ;  /* 0x000000c19800720c */ /* 0x000fe40003fc6270 */
[----:B------:R-:W-:-:S02]  /*c050*/  I2FP.F32.S32 R152, R152 ;  /* 0x0000009800987245 */ /* 0x000fc40000201400 */
[----:B------:R-:W-:Y:S01]  /*c060*/  FSEL R37, R33, -INF , !P4 ;  /* 0xff80000021257808 */ /* 0x000fe20006000000 */
[----:B------:R-:W2:Y:S01]  /*c070*/  MUFU.TANH R11, R11 ;  /* 0x0000000b000b7308 */ /* 0x000ea20000002400 */
[----:B------:R-:W-:Y:S01]  /*c080*/  FSEL R32, R32, -INF , !P5 ;  /* 0xff80000020207808 */ /* 0x000fe20006800000 */
[----:B------:R-:W-:Y:S01]  /*c090*/  FFMA.FTZ R35, R0, R152, R143 ;  /* 0x0000009800237223 */ /* 0x000fe2000001008f */
[----:B------:R-:W-:Y:S01]  /*c0a0*/  ISETP.GE.AND P4, PT, R142, R194, PT ;  /* 0x000000c28e00720c */ /* 0x000fe20003f86270 */
[----:B----4-:R-:W-:Y:S01]  /*c0b0*/  FFMA.FTZ R152, R0, R152, R41 ;  /* 0x0000009800987223 */ /* 0x010fe20000010029 */
[----:B------:R-:W-:Y:S02]  /*c0c0*/  ISETP.GE.AND P5, PT, R142, R193, PT ;  /* 0x000000c18e00720c */ /* 0x000fe40003fa6270 */
[----:B------:R-:W-:Y:S01]  /*c0d0*/  I2FP.F32.S32 R142, R142 ;  /* 0x0000008e008e7245 */ /* 0x000fe20000201400 */
[----:B------:R-:W4:Y:S01]  /*c0e0*/  MUFU.TANH R9, R9 ;  /* 0x0000000900097308 */ /* 0x000f220000002400 */
[----:B------:R-:W-:-:S02]  /*c0f0*/  FSEL R35, R35, -INF , !P3 ;  /* 0xff80000023237808 */ /* 0x000fc40005800000 */
[----:B------:R-:W-:Y:S01]  /*c100*/  FSEL R152, R152, -INF , !P6 ;  /* 0xff80000098987808 */ /* 0x000fe20007000000 */
[CC--:B------:R-:W-:Y:S01]  /*c110*/  FFMA.FTZ R29, R0.reuse, R142.reuse, R29 ;  /* 0x0000008e001d7223 */ /* 0x0c0fe2000001001d */
[----:B---3--:R-:W-:Y:S01]  /*c120*/  FFMA.FTZ R142, R0, R142, R5 ;  /* 0x0000008e008e7223 */ /* 0x008fe20000010005 */
[C---:B------:R-:W-:Y:S02]  /*c130*/  ISETP.GE.AND P3, PT, R178.reuse, R194, PT ;  /* 0x000000c2b200720c */ /* 0x040fe40003f66270 */
[-C--:B------:R-:W-:Y:S01]  /*c140*/  ISETP.GE.AND P6, PT, R178, R193.reuse, PT ;  /* 0x000000c1b200720c */ /* 0x080fe20003fc6270 */
[----:B------:R3:W-:Y:S01]  /*c150*/  MUFU.TANH R5, R164 ;  /* 0x000000a400057308 */ /* 0x0007e20000002400 */
[----:B------:R-:W-:Y:S02]  /*c160*/  I2FP.F32.S32 R178, R178 ;  /* 0x000000b200b27245 */ /* 0x000fe40000201400 */
[----:B------:R-:W-:Y:S01]  /*c170*/  FSEL R33, R29, -INF , !P4 ;  /* 0xff8000001d217808 */ /* 0x000fe20006000000 */
[----:B------:R-:W-:Y:S01]  /*c180*/  VIADD R29, R4, 0x39 ;  /* 0x00000039041d7836 */ /* 0x000fe20000000000 */
[----:B------:R-:W-:Y:S01]  /*c190*/  FSEL R142, R142, -INF , !P5 ;  /* 0xff8000008e8e7808 */ /* 0x000fe20006800000 */
[----:B-1----:R-:W-:Y:S01]  /*c1a0*/  FFMA.FTZ R151, R0, R178, R7 ;  /* 0x000000b200977223 */ /* 0x002fe20000010007 */
[----:B------:R-:W-:Y:S01]  /*c1b0*/  ISETP.GE.AND P4, PT, R42, R194, PT ;  /* 0x000000c22a00720c */ /* 0x000fe20003f86270 */
[----:B--2---:R-:W-:Y:S01]  /*c1c0*/  FFMA.FTZ R178, R0, R178, R11 ;  /* 0x000000b200b27223 */ /* 0x004fe2000001000b */
[----:B------:R-:W-:Y:S01]  /*c1d0*/  ISETP.GE.AND P5, PT, R42, R193, PT ;  /* 0x000000c12a00720c */ /* 0x000fe20003fa6270 */
[----:B------:R-:W-:Y:S01]  /*c1e0*/  VIADD R11, R4, 0x38 ;  /* 0x00000038040b7836 */ /* 0x000fe20000000000 */
[----:B------:R-:W-:Y:S01]  /*c1f0*/  I2FP.F32.S32 R42, R42 ;  /* 0x0000002a002a7245 */ /* 0x000fe20000201400 */
[----:B------:R1:W-:Y:S01]  /*c200*/  MUFU.TANH R7, R40 ;  /* 0x0000002800077308 */ /* 0x0003e20000002400 */
[----:B------:R-:W-:-:S02]  /*c210*/  FSEL R151, R151, -INF , !P3 ;  /* 0xff80000097977808 */ /* 0x000fc40005800000 */
[----:B------:R-:W-:Y:S01]  /*c220*/  FSEL R178, R178, -INF , !P6 ;  /* 0xff800000b2b27808 */ /* 0x000fe20007000000 */
[CC--:B----4-:R-:W-:Y:S01]  /*c230*/  FFMA.FTZ R165, R0.reuse, R42.reuse, R9 ;  /* 0x0000002a00a57223 */ /* 0x0d0fe20000010009 */
[----:B------:R-:W-:Y:S01]  /*c240*/  FFMA.FTZ R31, R0, R42, R31 ;  /* 0x0000002a001f7223 */ /* 0x000fe2000001001f */
[CC--:B------:R-:W-:Y:S01]  /*c250*/  ISETP.GE.AND P3, PT, R11.reuse, R194.reuse, PT ;  /* 0x000000c20b00720c */ /* 0x0c0fe20003f66270 */
[----:B------:R-:W-:Y:S01]  /*c260*/  VIADD R42, R4, 0x41 ;  /* 0x00000041042a7836 */ /* 0x000fe20000000000 */
[----:B------:R-:W-:Y:S01]  /*c270*/  ISETP.GE.AND P6, PT, R11, R193, PT ;  /* 0x000000c10b00720c */ /* 0x000fe20003fc6270 */
[----:B------:R2:W-:Y:S01]  /*c280*/  MUFU.TANH R9, R166 ;  /* 0x000000a600097308 */ /* 0x0005e20000002400 */
[----:B------:R-:W-:Y:S02]  /*c290*/  I2FP.F32.S32 R11, R11 ;  /* 0x0000000b000b7245 */ /* 0x000fe40000201400 */
[----:B------:R-:W-:Y:S02]  /*c2a0*/  FSEL R165, R165, -INF , !P4 ;  /* 0xff800000a5a57808 */ /* 0x000fe40006000000 */
[----:B---3--:R-:W-:Y:S01]  /*c2b0*/  FSEL R164, R31, -INF , !P5 ;  /* 0xff8000001fa47808 */ /* 0x008fe20006800000 */
[CC--:B------:R-:W-:Y:S01]  /*c2c0*/  FFMA.FTZ R43, R0.reuse, R11.reuse, R43 ;  /* 0x0000000b002b7223 */ /* 0x0c0fe2000001002b */
[C---:B------:R-:W-:Y:S01]  /*c2d0*/  ISETP.GE.AND P4, PT, R29.reuse, R194, PT ;  /* 0x000000c21d00720c */ /* 0x040fe20003f86270 */
[----:B------:R-:W-:Y:S01]  /*c2e0*/  FFMA.FTZ R135, R0, R11, R135 ;  /* 0x0000000b00877223 */ /* 0x000fe20000010087 */
[----:B-1----:R-:W-:Y:S01]  /*c2f0*/  I2FP.F32.S32 R40, R29 ;  /* 0x0000001d00287245 */ /* 0x002fe20000201400 */
[----:B------:R-:W-:Y:S01]  /*c300*/  VIADD R31, R4, 0x40 ;  /* 0x00000040041f7836 */ /* 0x000fe20000000000 */
[----:B------:R-:W-:Y:S01]  /*c310*/  ISETP.GE.AND P5, PT, R29, R193, PT ;  /* 0x000000c11d00720c */ /* 0x000fe20003fa6270 */
[----:B------:R-:W1:Y:S01]  /*c320*/  MUFU.TANH R185, R185 ;  /* 0x000000b900b97308 */ /* 0x000e620000002400 */
[----:B------:R-:W-:Y:S01]  /*c330*/  FSEL R153, R43, -INF , !P3 ;  /* 0xff8000002b997808 */ /* 0x000fe20005800000 */
[CC--:B------:R-:W-:Y:S01]  /*c340*/  FFMA.FTZ R133, R0.reuse, R40.reuse, R133 ;  /* 0x0000002800857223 */ /* 0x0c0fe20000010085 */
[----:B------:R-:W-:Y:S01]  /*c350*/  FSEL R174, R135, -INF , !P6 ;  /* 0xff80000087ae7808 */ /* 0x000fe20007000000 */
[----:B--2---:R-:W-:Y:S01]  /*c360*/  FFMA.FTZ R166, R0, R40, R161 ;  /* 0x0000002800a67223 */ /* 0x004fe200000100a1 */
[----:B------:R-:W-:Y:S01]  /*c370*/  ISETP.GE.AND P3, PT, R31, R194, PT ;  /* 0x000000c21f00720c */ /* 0x000fe20003f66270 */
[----:B------:R-:W-:Y:S01]  /*c380*/  VIADD R40, R4, 0x48 ;  /* 0x0000004804287836 */ /* 0x000fe20000000000 */
[----:B------:R-:W-:Y:S01]  /*c390*/  FSEL R161, R133, -INF , !P4 ;  /* 0xff80000085a17808 */ /* 0x000fe20006000000 */
[----:B------:R-:W2:Y:S01]  /*c3a0*/  MUFU.TANH R187, R187 ;  /* 0x000000bb00bb7308 */ /* 0x000ea20000002400 */
[----:B------:R-:W-:-:S02]  /*c3b0*/  FSEL R166, R166, -INF , !P5 ;  /* 0xff800000a6a67808 */ /* 0x000fc40006800000 */
[C---:B------:R-:W-:Y:S02]  /*c3c0*/  ISETP.GE.AND P4, PT, R42.reuse, R194, PT ;  /* 0x000000c22a00720c */ /* 0x040fe40003f86270 */
[-C--:B------:R-:W-:Y:S02]  /*c3d0*/  ISETP.GE.AND P5, PT, R42, R193.reuse, PT ;  /* 0x000000c12a00720c */ /* 0x080fe40003fa6270 */
[----:B------:R-:W-:Y:S01]  /*c3e0*/  I2FP.F32.S32 R42, R42 ;  /* 0x0000002a002a7245 */ /* 0x000fe20000201400 */
[----:B------:R3:W4:Y:S01]  /*c3f0*/  MUFU.TANH R59, R184 ;  /* 0x000000b8003b7308 */ /* 0x0007220000002400 */
[----:B------:R-:W-:Y:S02]  /*c400*/  ISETP.GE.AND P6, PT, R31, R193, PT ;  /* 0x000000c11f00720c */ /* 0x000fe40003fc6270 */
[----:B------:R-:W-:Y:S01]  /*c410*/  I2FP.F32.S32 R31, R31 ;  /* 0x0000001f001f7245 */ /* 0x000fe20000201400 */
[CC--:B------:R-:W-:Y:S01]  /*c420*/  FFMA.FTZ R149, R0.reuse, R42.reuse, R149 ;  /* 0x0000002a00957223 */ /* 0x0c0fe20000010095 */
[----:B------:R-:W-:-:S03]  /*c430*/  FFMA.FTZ R61, R0, R42, R61 ;  /* 0x0000002a003d7223 */ /* 0x000fc6000001003d */
[----:B------:R-:W5:Y:S01]  /*c440*/  MUFU.TANH R49, R186 ;  /* 0x000000ba00317308 */ /* 0x000f620000002400 */
[CC--:B------:R-:W-:Y:S01]  /*c450*/  FFMA.FTZ R155, R0.reuse, R31.reuse, R155 ;  /* 0x0000001f009b7223 */ /* 0x0c0fe2000001009b */
[----:B------:R-:W-:Y:S01]  /*c460*/  FFMA.FTZ R57, R0, R31, R57 ;  /* 0x0000001f00397223 */ /* 0x000fe20000010039 */
[----:B------:R-:W-:Y:S02]  /*c470*/  FSEL R173, R149, -INF , !P4 ;  /* 0xff80000095ad7808 */ /* 0x000fe40006000000 */
[----:B------:R-:W-:Y:S02]  /*c480*/  FSEL R172, R61, -INF , !P5 ;  /* 0xff8000003dac7808 */ /* 0x000fe40006800000 */
[----:B------:R-:W-:Y:S01]  /*c490*/  FSEL R176, R57, -INF , !P6 ;  /* 0xff80000039b07808 */ /* 0x000fe20007000000 */
[----:B------:R1:W-:Y:S01]  /*c4a0*/  MUFU.TANH R45, R168 ;  /* 0x000000a8002d7308 */ /* 0x0003e20000002400 */
[----:B------:R-:W-:Y:S01]  /*c4b0*/  ISETP.GE.AND P6, PT, R40, R193, PT ;  /* 0x000000c12800720c */ /* 0x000fe20003fc6270 */
[----:B---3--:R-:W-:-:S06]  /*c4c0*/  IMAD.MOV.U32 R184, RZ, RZ, R196 ;  /* 0x000000ffffb87224 */ /* 0x008fcc00078e00c4 */
[----:B------:R-:W3:Y:S08]  /*c4d0*/  MUFU.TANH R47, R169 ;  /* 0x000000a9002f7308 */ /* 0x000ef00000002400 */
[----:B------:R2:W-:Y:S01]  /*c4e0*/  MUFU.TANH R29, R167 ;  /* 0x000000a7001d7308 */ /* 0x0005e20000002400 */
[----:B-1----:R-:W-:-:S05]  /*c4f0*/  VIADD R168, R4, 0x49 ;  /* 0x0000004904a87836 */ /* 0x002fca0000000000 */
[C---:B------:R-:W-:Y:S02]  /*c500*/  ISETP.GE.AND P4, PT, R168.reuse, R194, PT ;  /* 0x000000c2a800720c */ /* 0x040fe40003f86270 */
[----:B------:R-:W-:Y:S01]  /*c510*/  ISETP.GE.AND P5, PT, R168, R193, PT ;  /* 0x000000c1a800720c */ /* 0x000fe20003fa6270 */
[----:B------:R1:W3:Y:S01]  /*c520*/  MUFU.TANH R41, R171 ;  /* 0x000000ab00297308 */ /* 0x0002e20000002400 */
[----:B------:R-:W-:Y:S02]  /*c530*/  I2FP.F32.S32 R168, R168 ;  /* 0x000000a800a87245 */ /* 0x000fe40000201400 */
[----:B--2---:R-:W-:-:S05]  /*c540*/  FSEL R167, R155, -INF , !P3 ;  /* 0xff8000009ba77808 */ /* 0x004fca0005800000 */
[----:B------:R2:W3:Y:S01]  /*c550*/  MUFU.TANH R51, R170 ;  /* 0x000000aa00337308 */ /* 0x0004e20000002400 */
[----:B------:R-:W-:Y:S01]  /*c560*/  BAR.SYNC.DEFER_BLOCKING 0x0 ;  /* 0x0000000000007b1d */ /* 0x000fe20000010000 */
[----:B------:R-:W-:Y:S02]  /*c570*/  ISETP.GE.AND P3, PT, R40, R194, PT ;  /* 0x000000c22800720c */ /* 0x000fe40003f66270 */
[----:B------:R-:W-:Y:S01]  /*c580*/  I2FP.F32.S32 R40, R40 ;  /* 0x0000002800287245 */ /* 0x000fe20000201400 */
[----:B-1----:R-:W-:-:S03]  /*c590*/  FFMA.FTZ R171, R0, R168, R185 ;  /* 0x000000a800ab7223 */ /* 0x002fc600000100b9 */
[----:B------:R1:W3:Y:S01]  /*c5a0*/  MUFU.TANH R11, R160 ;  /* 0x000000a0000b7308 */ /* 0x0002e20000002400 */
[C---:B------:R-:W-:Y:S01]  /*c5b0*/  FFMA.FTZ R168, R0.reuse, R168, R187 ;  /* 0x000000a800a87223 */ /* 0x040fe200000100bb */
[CC--:B----4-:R-:W-:Y:S01]  /*c5c0*/  FFMA.FTZ R59, R0.reuse, R40.reuse, R59 ;  /* 0x00000028003b7223 */ /* 0x0d0fe2000001003b */
[----:B-----5:R-:W-:Y:S01]  /*c5d0*/  FFMA.FTZ R49, R0, R40, R49 ;  /* 0x0000002800317223 */ /* 0x020fe20000010031 */
[----:B------:R-:W-:Y:S01]  /*c5e0*/  FSEL R171, R171, -INF , !P4 ;  /* 0xff800000abab7808 */ /* 0x000fe20006000000 */
[----:B------:R-:W-:Y:S01]  /*c5f0*/  IMAD.MOV.U32 R185, RZ, RZ, R197 ;  /* 0x000000ffffb97224 */ /* 0x000fe200078e00c5 */
[----:B------:R-:W-:Y:S02]  /*c600*/  FSEL R168, R168, -INF , !P5 ;  /* 0xff800000a8a87808 */ /* 0x000fe40006800000 */
[----:B------:R4:W-:Y:S01]  /*c610*/  MUFU.TANH R31, R38 ;  /* 0x00000026001f7308 */ /* 0x0009e20000002400 */
[----:B------:R-:W-:Y:S02]  /*c620*/  FSEL R169, R59, -INF , !P3 ;  /* 0xff8000003ba97808 */ /* 0x000fe40005800000 */
[----:B--2---:R-:W-:-:S05]  /*c630*/  FSEL R170, R49, -INF , !P6 ;  /* 0xff80000031aa7808 */ /* 0x004fca0007000000 */
[----:B------:R2:W-:Y:S01]  /*c640*/  MUFU.TANH R49, R156 ;  /* 0x0000009c00317308 */ /* 0x0005e20000002400 */
[----:B-1----:R-:W-:-:S05]  /*c650*/  VIADD R160, R4, 0x51 ;  /* 0x0000005104a07836 */ /* 0x002fca0000000000 */
[C---:B------:R-:W-:Y:S02]  /*c660*/  ISETP.GE.AND P4, PT, R160.reuse, R194, PT ;  /* 0x000000c2a000720c */ /* 0x040fe40003f86270 */
[-C--:B------:R-:W-:Y:S01]  /*c670*/  ISETP.GE.AND P5, PT, R160, R193.reuse, PT ;  /* 0x000000c1a000720c */ /* 0x080fe20003fa6270 */
[----:B----4-:R-:W-:Y:S01]  /*c680*/  VIADD R38, R4, 0x50 ;  /* 0x0000005004267836 */ /* 0x010fe20000000000 */
[----:B------:R-:W-:Y:S01]  /*c690*/  I2FP.F32.S32 R160, R160 ;  /* 0x000000a000a07245 */ /* 0x000fe20000201400 */
[----:B------:R1:W-:Y:S03]  /*c6a0*/  MUFU.TANH R57, R163 ;  /* 0x000000a300397308 */ /* 0x0003e60000002400 */
[----:B------:R-:W-:Y:S01]  /*c6b0*/  ISETP.GE.AND P3, PT, R38, R194, PT ;  /* 0x000000c22600720c */ /* 0x000fe20003f66270 */
[-C--:B---3--:R-:W-:Y:S01]  /*c6c0*/  FFMA.FTZ R47, R0, R160.reuse, R47 ;  /* 0x000000a0002f7223 */ /* 0x088fe2000001002f */
[----:B------:R-:W-:Y:S01]  /*c6d0*/  ISETP.GE.AND P6, PT, R38, R193, PT ;  /* 0x000000c12600720c */ /* 0x000fe20003fc6270 */
[----:B------:R-:W-:Y:S01]  /*c6e0*/  FFMA.FTZ R160, R0, R160, R41 ;  /* 0x000000a000a07223 */ /* 0x000fe20000010029 */
[----:B------:R-:W-:Y:S01]  /*c6f0*/  I2FP.F32.S32 R38, R38 ;  /* 0x0000002600267245 */ /* 0x000fe20000201400 */
[----:B--2---:R-:W-:Y:S01]  /*c700*/  VIADD R156, R4, 0x59 ;  /* 0x00000059049c7836 */ /* 0x004fe20000000000 */
[----:B------:R-:W-:Y:S01]  /*c710*/  FSEL R159, R47, -INF , !P4 ;  /* 0xff8000002f9f7808 */ /* 0x000fe20006000000 */
[----:B------:R2:W3:Y:S01]  /*c720*/  MUFU.TANH R43, R162 ;  /* 0x000000a2002b7308 */ /* 0x0004e20000002400 */
[----:B------:R-:W-:Y:S01]  /*c730*/  FSEL R160, R160, -INF , !P5 ;  /* 0xff800000a0a07808 */ /* 0x000fe20006800000 */
[----:B------:R-:W-:Y:S01]  /*c740*/  FFMA.FTZ R51, R0, R38, R51 ;  /* 0x0000002600337223 */ /* 0x000fe20000010033 */
[----:B------:R-:W-:-:S02]  /*c750*/  ISETP.GE.AND P4, PT, R156, R194, PT ;  /* 0x000000c29c00720c */ /* 0x000fc40003f86270 */
[-C--:B------:R-:W-:Y:S01]  /*c760*/  ISETP.GE.AND P5, PT, R156, R193.reuse, PT ;  /* 0x000000c19c00720c */ /* 0x080fe20003fa6270 */
[----:B-1----:R-:W-:Y:S01]  /*c770*/  FFMA.FTZ R163, R0, R38, R45 ;  /* 0x0000002600a37223 */ /* 0x002fe2000001002d */
[----:B------:R-:W-:Y:S01]  /*c780*/  VIADD R38, R4, 0x58 ;  /* 0x0000005804267836 */ /* 0x000fe20000000000 */
[----:B------:R-:W-:Y:S01]  /*c790*/  I2FP.F32.S32 R156, R156 ;  /* 0x0000009c009c7245 */ /* 0x000fe20000201400 */
[----:B------:R1:W4:Y:S02]  /*c7a0*/  MUFU.TANH R45, R157 ;  /* 0x0000009d002d7308 */ /* 0x0003240000002400 */
[----:B------:R-:W-:Y:S02]  /*c7b0*/  FSEL R163, R163, -INF , !P3 ;  /* 0xff800000a3a37808 */ /* 0x000fe40005800000 */
[----:B------:R-:W-:Y:S01]  /*c7c0*/  ISETP.GE.AND P3, PT, R38, R194, PT ;  /* 0x000000c22600720c */ /* 0x000fe20003f66270 */
[CC--:B------:R-:W-:Y:S01]  /*c7d0*/  FFMA.FTZ R155, R0.reuse, R156.reuse, R7 ;  /* 0x0000009c009b7223 */ /* 0x0c0fe20000010007 */
[----:B------:R-:W-:Y:S01]  /*c7e0*/  FFMA.FTZ R156, R0, R156, R29 ;  /* 0x0000009c009c7223 */ /* 0x000fe2000001001d */
[----:B--2---:R-:W-:Y:S01]  /*c7f0*/  FSEL R162, R51, -INF , !P6 ;  /* 0xff80000033a27808 */ /* 0x004fe20007000000 */
[----:B------:R-:W-:Y:S01]  /*c800*/  VIADD R29, R4, 0x61 ;  /* 0x00000061041d7836 */ /* 0x000fe20000000000 */
[----:B------:R-:W-:Y:S01]  /*c810*/  ISETP.GE.AND P6, PT, R38, R193, PT ;  /* 0x000000c12600720c */ /* 0x000fe20003fc6270 */
[----:B------:R2:W-:Y:S01]  /*c820*/  MUFU.TANH R41, R158 ;  /* 0x0000009e00297308 */ /* 0x0005e20000002400 */
[----:B------:R-:W-:-:S02]  /*c830*/  I2FP.F32.S32 R38, R38 ;  /* 0x0000002600267245 */ /* 0x000fc40000201400 */
[----:B------:R-:W-:Y:S02]  /*c840*/  FSEL R155, R155, -INF , !P4 ;  /* 0xff8000009b9b7808 */ /* 0x000fe40006000000 */
[----:B------:R-:W-:Y:S01]  /*c850*/  FSEL R156, R156, -INF , !P5 ;  /* 0xff8000009c9c7808 */ /* 0x000fe20006800000 */
[-C--:B-1----:R-:W-:Y:S01]  /*c860*/  FFMA.FTZ R157, R0, R38.reuse, R5 ;  /* 0x00000026009d7223 */ /* 0x082fe20000010005 */
[----:B------:R-:W-:Y:S02]  /*c870*/  VIADD R5, R4, 0x60 ;  /* 0x0000006004057836 */ /* 0x000fe40000000000 */
[----:B------:R-:W-:Y:S01]  /*c880*/  FFMA.FTZ R38, R0, R38, R9 ;  /* 0x0000002600267223 */ /* 0x000fe20000010009 */
[----:B------:R-:W-:Y:S01]  /*c890*/  ISETP.GE.AND P4, PT, R29, R194, PT ;  /* 0x000000c21d00720c */ /* 0x000fe20003f86270 */
[----:B------:R1:W5:Y:S01]  /*c8a0*/  MUFU.TANH R9, R36 ;  /* 0x0000002400097308 */ /* 0x0003620000002400 */
[----:B------:R-:W-:Y:S02]  /*c8b0*/  FSEL R157, R157, -INF , !P3 ;  /* 0xff8000009d9d7808 */ /* 0x000fe40005800000 */
[----:B------:R-:W-:-:S02]  /*c8c0*/  I2FP.F32.S32 R7, R5 ;  /* 0x0000000500077245 */ /* 0x000fc40000201400 */
[----:B------:R-:W-:Y:S02]  /*c8d0*/  ISETP.GE.AND P5, PT, R29, R193, PT ;  /* 0x000000c11d00720c */ /* 0x000fe40003fa6270 */
[----:B--2---:R-:W-:Y:S01]  /*c8e0*/  FSEL R158, R38, -INF , !P6 ;  /* 0xff800000269e7808 */ /* 0x004fe20007000000 */
[CC--:B------:R-:W-:Y:S01]  /*c8f0*/  FFMA.FTZ R11, R0.reuse, R7.reuse, R11 ;  /* 0x00000007000b7223 */ /* 0x0c0fe2000001000b */
[----:B---3--:R-:W-:Y:S01]  /*c900*/  FFMA.FTZ R43, R0, R7, R43 ;  /* 0x00000007002b7223 */ /* 0x008fe2000001002b */
[C---:B------:R-:W-:Y:S01]  /*c910*/  ISETP.GE.AND P3, PT, R5.reuse, R194, PT ;  /* 0x000000c20500720c */ /* 0x040fe20003f66270 */
[----:B------:R-:W-:Y:S01]  /*c920*/  MUFU.TANH R19, R19 ;  /* 0x0000001300137308 */ /* 0x000fe20000002400 */
[----:B------:R-:W-:Y:S02]  /*c930*/  ISETP.GE.AND P6, PT, R5, R193, PT ;  /* 0x000000c10500720c */ /* 0x000fe40003fc6270 */
[----:B------:R-:W-:Y:S02]  /*c940*/  FSEL R149, R11, -INF , !P3 ;  /* 0xff8000000b957808 */ /* 0x000fe40005800000 */
[----:B------:R-:W-:-:S02]  /*c950*/  FSEL R150, R43, -INF , !P6 ;  /* 0xff8000002b967808 */ /* 0x000fc40007000000 */
[----:B-1----:R-:W-:Y:S01]  /*c960*/  I2FP.F32.S32 R36, R29 ;  /* 0x0000001d00247245 */ /* 0x002fe20000201400 */
[----:B------:R-:W-:Y:S01]  /*c970*/  VIADD R29, R4, 0x68 ;  /* 0x00000068041d7836 */ /* 0x000fe20000000000 */
[----:B------:R-:W1:Y:S03]  /*c980*/  MUFU.TANH R5, R30 ;  /* 0x0000001e00057308 */ /* 0x000e660000002400 */
[CC--:B------:R-:W-:Y:S01]  /*c990*/  FFMA.FTZ R31, R0.reuse, R36.reuse, R31 ;  /* 0x00000024001f7223 */ /* 0x0c0fe2000001001f */
[----:B------:R-:W-:Y:S01]  /*c9a0*/  FFMA.FTZ R57, R0, R36, R57 ;  /* 0x0000002400397223 */ /* 0x000fe20000010039 */
[C---:B------:R-:W-:Y:S02]  /*c9b0*/  ISETP.GE.AND P3, PT, R29.reuse, R194, PT ;  /* 0x000000c21d00720c */ /* 0x040fe40003f66270 */
[----:B------:R-:W-:Y:S01]  /*c9c0*/  ISETP.GE.AND P6, PT, R29, R193, PT ;  /* 0x000000c11d00720c */ /* 0x000fe20003fc6270 */
[----:B------:R-:W2:Y:S01]  /*c9d0*/  MUFU.TANH R11, R154 ;  /* 0x0000009a000b7308 */ /* 0x000ea20000002400 */
[----:B------:R-:W-:-:S02]  /*c9e0*/  FSEL R147, R31, -INF , !P4 ;  /* 0xff8000001f937808 */ /* 0x000fc40006000000 */
[----:B------:R-:W-:Y:S02]  /*c9f0*/  FSEL R148, R57, -INF , !P5 ;  /* 0xff80000039947808 */ /* 0x000fe40006800000 */
[C---:B------:R-:W-:Y:S02]  /*ca00*/  ISETP.GE.AND P4, PT, R144.reuse, R194, PT ;  /* 0x000000c29000720c */ /* 0x040fe40003f86270 */
[----:B------:R-:W-:Y:S01]  /*ca10*/  ISETP.GE.AND P5, PT, R144, R193, PT ;  /* 0x000000c19000720c */ /* 0x000fe20003fa6270 */
[----:B------:R3:W2:Y:S01]  /*ca20*/  MUFU.TANH R7, R28 ;  /* 0x0000001c00077308 */ /* 0x0006a20000002400 */
[----:B------:R-:W-:Y:S02]  /*ca30*/  I2FP.F32.S32 R144, R144 ;  /* 0x0000009000907245 */ /* 0x000fe40000201400 */
[----:B------:R-:W-:-:S03]  /*ca40*/  I2FP.F32.S32 R29, R29 ;  /* 0x0000001d001d7245 */ /* 0x000fc60000201400 */
[CC--:B----4-:R-:W-:Y:S01]  /*ca50*/  FFMA.FTZ R45, R0.reuse, R144.reuse, R45 ;  /* 0x00000090002d7223 */ /* 0x0d0fe2000001002d */
[C---:B-----5:R-:W-:Y:S01]  /*ca60*/  FFMA.FTZ R144, R0.reuse, R144, R9 ;  /* 0x0000009000907223 */ /* 0x060fe20000010009 */
[CC--:B------:R-:W-:Y:S01]  /*ca70*/  FFMA.FTZ R49, R0.reuse, R29.reuse, R49 ;  /* 0x0000001d00317223 */ /* 0x0c0fe20000010031 */
[----:B------:R-:W-:Y:S01]  /*ca80*/  FFMA.FTZ R41, R0, R29, R41 ;  /* 0x0000001d00297223 */ /* 0x000fe20000010029 */
[C---:B------:R-:W-:Y:S01]  /*ca90*/  VIADD R29, R4.reuse, 0x70 ;  /* 0x00000070041d7836 */ /* 0x040fe20000000000 */
[----:B------:R-:W-:Y:S01]  /*caa0*/  FSEL R143, R45, -INF , !P4 ;  /* 0xff8000002d8f7808 */ /* 0x000fe20006000000 */
[----:B------:R4:W5:Y:S01]  /*cab0*/  MUFU.TANH R9, R18 ;  /* 0x0000001200097308 */ /* 0x0009620000002400 */
[----:B------:R-:W-:Y:S02]  /*cac0*/  FSEL R145, R49, -INF , !P3 ;  /* 0xff80000031917808 */ /* 0x000fe40005800000 */
[----:B------:R-:W-:Y:S01]  /*cad0*/  FSEL R146, R41, -INF , !P6 ;  /* 0xff80000029927808 */ /* 0x000fe20007000000 */
[----:B---3--:R-:W-:Y:S01]  /*cae0*/  VIADD R28, R4, 0x71 ;  /* 0x00000071041c7836 */ /* 0x008fe20000000000 */
[----:B------:R-:W-:-:S02]  /*caf0*/  FSEL R144, R144, -INF , !P5 ;  /* 0xff80000090907808 */ /* 0x000fc40006800000 */
[CC--:B------:R-:W-:Y:S02]  /*cb00*/  ISETP.GE.AND P3, PT, R29.reuse, R194.reuse, PT ;  /* 0x000000c21d00720c */ /* 0x0c0fe40003f66270 */
[-C--:B------:R-:W-:Y:S02]  /*cb10*/  ISETP.GE.AND P6, PT, R29, R193.reuse, PT ;  /* 0x000000c11d00720c */ /* 0x080fe40003fc6270 */
[C---:B------:R-:W-:Y:S02]  /*cb20*/  ISETP.GE.AND P4, PT, R28.reuse, R194, PT ;  /* 0x000000c21c00720c */ /* 0x040fe40003f86270 */
[----:B------:R-:W-:Y:S02]  /*cb30*/  ISETP.GE.AND P5, PT, R28, R193, PT ;  /* 0x000000c11c00720c */ /* 0x000fe40003fa6270 */
[----:B------:R-:W-:Y:S01]  /*cb40*/  I2FP.F32.S32 R29, R29 ;  /* 0x0000001d001d7245 */ /* 0x000fe20000201400 */
[----:B----4-:R-:W-:Y:S01]  /*cb50*/  VIADD R18, R4, 0x78 ;  /* 0x0000007804127836 */ /* 0x010fe20000000000 */
[----:B------:R-:W-:-:S03]  /*cb60*/  I2FP.F32.S32 R28, R28 ;  /* 0x0000001c001c7245 */ /* 0x000fc60000201400 */
[CC--:B-1----:R-:W-:Y:S01]  /*cb70*/  FFMA.FTZ R135, R0.reuse, R29.reuse, R5 ;  /* 0x0000001d00877223 */ /* 0x0c2fe20000010005 */
[C---:B--2---:R-:W-:Y:S01]  /*cb80*/  FFMA.FTZ R11, R0.reuse, R29, R11 ;  /* 0x0000001d000b7223 */ /* 0x044fe2000001000b */
[CC--:B------:R-:W-:Y:S01]  /*cb90*/  FFMA.FTZ R19, R0.reuse, R28.reuse, R19 ;  /* 0x0000001c00137223 */ /* 0x0c0fe20000010013 */
[----:B------:R1:W2:Y:S01]  /*cba0*/  MUFU.TANH R5, R16 ;  /* 0x0000001000057308 */ /* 0x0002a20000002400 */
[----:B------:R-:W-:Y:S01]  /*cbb0*/  FFMA.FTZ R7, R0, R28, R7 ;  /* 0x0000001c00077223 */ /* 0x000fe20000010007 */
[----:B------:R-:W-:Y:S02]  /*cbc0*/  FSEL R135, R135, -INF , !P3 ;  /* 0xff80000087877808 */ /* 0x000fe40005800000 */
[----:B------:R-:W-:Y:S02]  /*cbd0*/  FSEL R64, R11, -INF , !P6 ;  /* 0xff8000000b407808 */ /* 0x000fe40007000000 */
[----:B------:R-:W-:Y:S02]  /*cbe0*/  FSEL R62, R19, -INF , !P5 ;  /* 0xff800000133e7808 */ /* 0x000fe40006800000 */
[----:B------:R3:W4:Y:S01]  /*cbf0*/  MUFU.TANH R11, R14 ;  /* 0x0000000e000b7308 */ /* 0x0007220000002400 */
[----:B------:R-:W-:-:S02]  /*cc00*/  FSEL R133, R7, -INF , !P4 ;  /* 0xff80000007857808 */ /* 0x000fc40006000000 */
[-C--:B------:R-:W-:Y:S02]  /*cc10*/  ISETP.GE.AND P3, PT, R4, R194.reuse, PT ;  /* 0x000000c20400720c */ /* 0x080fe40003f66270 */
[C---:B------:R-:W-:Y:S02]  /*cc20*/  ISETP.GE.AND P6, PT, R18.reuse, R194, PT ;  /* 0x000000c21200720c */ /* 0x040fe40003fc6270 */
[-C--:B------:R-:W-:Y:S01]  /*cc30*/  ISETP.GE.AND P4, PT, R18, R193.reuse, PT ;  /* 0x000000c11200720c */ /* 0x080fe20003f86270 */
[----:B------:R4:W4:Y:S01]  /*cc40*/  MUFU.TANH R19, R12 ;  /* 0x0000000c00137308 */ /* 0x0009220000002400 */
[----:B-1----:R-:W-:Y:S02]  /*cc50*/  I2FP.F32.S32 R16, R4 ;  /* 0x0000000400107245 */ /* 0x002fe40000201400 */
[C---:B------:R-:W-:Y:S01]  /*cc60*/  ISETP.GE.AND P5, PT, R4.reuse, R193, PT ;  /* 0x000000c10400720c */ /* 0x040fe20003fa6270 */
[----:B------:R-:W-:Y:S01]  /*cc70*/  VIADD R4, R4, 0x79 ;  /* 0x0000007904047836 */ /* 0x000fe20000000000 */
[----:B------:R-:W-:Y:S01]  /*cc80*/  I2FP.F32.S32 R18, R18 ;  /* 0x0000001200127245 */ /* 0x000fe20000201400 */
[----:B------:R-:W-:-:S03]  /*cc90*/  FFMA.FTZ R7, R0, R16, R53 ;  /* 0x0000001000077223 */ /* 0x000fc60000010035 */
[----:B---3--:R-:W-:Y:S01]  /*cca0*/  I2FP.F32.S32 R14, R4 ;  /* 0x00000004000e7245 */ /* 0x008fe20000201400 */
[CC--:B-----5:R-:W-:Y:S01]  /*ccb0*/  FFMA.FTZ R9, R0.reuse, R18.reuse, R9 ;  /* 0x0000001200097223 */ /* 0x0e0fe20000010009 */
[----:B------:R-:W-:Y:S01]  /*ccc0*/  FSEL R7, R7, -INF , !P3 ;  /* 0xff80000007077808 */ /* 0x000fe20005800000 */
[----:B--2---:R-:W-:Y:S01]  /*ccd0*/  FFMA.FTZ R5, R0, R18, R5 ;  /* 0x0000001200057223 */ /* 0x004fe20000010005 */
[----:B------:R-:W-:Y:S01]  /*cce0*/  ISETP.GT.AND P3, PT, R238, R233, PT ;  /* 0x000000e9ee00720c */ /* 0x000fe20003f64270 */
[C---:B----4-:R-:W-:Y:S01]  /*ccf0*/  FFMA.FTZ R11, R0.reuse, R14, R11 ;  /* 0x0000000e000b7223 */ /* 0x050fe2000001000b */
[----:B------:R-:W-:Y:S02]  /*cd00*/  FSEL R65, R9, -INF , !P6 ;  /* 0xff80000009417808 */ /* 0x000fe40007000000 */
[----:B------:R-:W-:Y:S01]  /*cd10*/  FSEL R56, R5, -INF , !P4 ;  /* 0xff80000005387808 */ /* 0x000fe20006000000 */
[C---:B------:R-:W-:Y:S01]  /*cd20*/  FFMA.FTZ R12, R0.reuse, R16, R55 ;  /* 0x00000010000c7223 */ /* 0x040fe20000010037 */
[----:B------:R-:W-:Y:S01]  /*cd30*/  FFMA.FTZ R19, R0, R14, R19 ;  /* 0x0000000e00137223 */ /* 0x000fe20000010013 */
[----:B------:R-:W-:-:S02]  /*cd40*/  ISETP.GE.AND P6, PT, R4, R194, PT ;  /* 0x000000c20400720c */ /* 0x000fc40003fc6270 */
        /* <DEDUP_REMOVED lines=31> */
[----:B------:R-:W-:-:S03]  /*cf40*/  @!P4 VIADD R28, R28, 0x1 ;  /* 0x000000011c1cc836 */ /* 0x000fc60000000000 */
[-C--:B------:R-:W-:Y:S01]  /*cf50*/  ISETP.GE.U32.AND P6, PT, R30, R5.reuse, PT ;  /* 0x000000051e00720c */ /* 0x080fe20003fc6070 */
[----:B------:R-:W-:Y:S01]  /*cf60*/  @!P5 VIADD R4, R4, 0x1 ;  /* 0x000000010404d836 */ /* 0x000fe20000000000 */
[-C--:B------:R-:W-:Y:S02]  /*cf70*/  @!P5 IADD3 R16, R16, -R5.reuse, RZ ;  /* 0x800000051010d210 */ /* 0x080fe40007ffe0ff */
[----:B------:R-:W-:Y:S02]  /*cf80*/  ISETP.GE.AND P5, PT, R18, RZ, PT ;  /* 0x000000ff1200720c */ /* 0x000fe40003fa6270 */
[----:B------:R-:W-:Y:S02]  /*cf90*/  ISETP.GE.U32.AND P4, PT, R16, R5, PT ;  /* 0x000000051000720c */ /* 0x000fe40003f86070 */
[----:B------:R-:W-:-:S05]  /*cfa0*/  LOP3.LUT R16, RZ, R9, RZ, 0x33, !PT ;  /* 0x00000009ff107212 */ /* 0x000fca00078e33ff */
[----:B------:R-:W-:Y:S02]  /*cfb0*/  @P6 IADD3 R28, R28, 0x1, RZ ;  /* 0x000000011c1c6810 */ /* 0x000fe40007ffe0ff */
[----:B------:R-:W-:-:S04]  /*cfc0*/  ISETP.GE.AND P6, PT, R14, RZ, PT ;  /* 0x000000ff0e00720c */ /* 0x000fc80003fc6270 */
[----:B------:R-:W-:Y:S02]  /*cfd0*/  @P4 IADD3 R4, R4, 0x1, RZ ;  /* 0x0000000104044810 */ /* 0x000fe40007ffe0ff */
[----:B------:R-:W-:Y:S02]  /*cfe0*/  ISETP.NE.AND P4, PT, R9, RZ, PT ;  /* 0x000000ff0900720c */ /* 0x000fe40003f85270 */
[----:B------:R-:W-:-:S05]  /*cff0*/  @!P5 IADD3 R4, -R4, RZ, RZ ;  /* 0x000000ff0404d210 */ /* 0x000fca0007ffe1ff */
[----:B------:R-:W-:-:S05]  /*d000*/  @!P6 IMAD.MOV R28, RZ, RZ, -R28 ;  /* 0x000000ffff1ce224 */ /* 0x000fca00078e0a1c */
        /* <DEDUP_REMOVED lines=22> */
.L_x_3764:
[----:B------:R-:W-:-:S04]  /*d170*/  LEA R9, -R188, RZ, 0x7 ;  /* 0x000000ffbc097211 */ /* 0x000fc800078e39ff */
[----:B------:R-:W-:-:S07]  /*d180*/  SHF.R.S32.HI R16, RZ, 0x1f, R9 ;  /* 0x0000001fff107819 */ /* 0x000fce0000011409 */
.L_x_3765:
[-C--:B------:R-:W-:Y:S01]  /*d190*/  @!P1 IADD3 R5, P4, R192, R9.reuse, RZ ;  /* 0x00000009c0059210 */ /* 0x080fe20007f9e0ff */
[----:B------:R1:W-:Y:S01]  /*d1a0*/  @P2 STS.128 [R239+0x4000], RZ ;  /* 0x004000ffef002388 */ /* 0x0003e20000000c00 */
[----:B------:R-:W-:Y:S01]  /*d1b0*/  @!P2 IADD3 R11, P6, R235, R9, RZ ;  /* 0x00000009eb0ba210 */ /* 0x000fe20007fde0ff */
[----:B------:R-:W-:Y:S02]  /*d1c0*/  BSSY B0, `(.L_x_3766) ;  /* 0x000008d000007945 */ /* 0x000fe40003800000 */
[--C-:B------:R-:W-:Y:S01]  /*d1d0*/  @!P1 IMAD.X R4, R137, 0x1, R16.reuse, P4 ;  /* 0x0000000189049824 */ /* 0x100fe200020e0610 */
[----:B------:R-:W-:Y:S01]  /*d1e0*/  @!P1 LEA R52, P4, R5, UR8, 0x1 ;  /* 0x0000000805349c11 */ /* 0x000fe2000f8808ff */
[----:B------:R-:W-:Y:S01]  /*d1f0*/  @!P2 IMAD.X R14, R234, 0x1, R16, P6 ;  /* 0x00000001ea0ea824 */ /* 0x000fe200030e0610 */
[----:B------:R-:W-:Y:S02]  /*d200*/  @!P2 LEA R50, P6, R11, R250, 0x1 ;  /* 0x000000fa0b32a211 */ /* 0x000fe400078c08ff */
[----:B------:R-:W-:-:S02]  /*d210*/  @!P1 LEA.HI.X R53, R5, UR9, R4, 0x1, P4 ;  /* 0x0000000905359c11 */ /* 0x000fc4000a0f0c04 */
[--C-:B------:R-:W-:Y:S02]  /*d220*/  @!P1 IADD3 R19, P5, P4, R192, R9, R235.reuse ;  /* 0x00000009c0139210 */ /* 0x100fe40007cbe0eb */
[----:B------:R-:W-:Y:S02]  /*d230*/  @!P2 LEA.HI.X R51, R11, R249, R14, 0x1, P6 ;  /* 0x000000f90b33a211 */ /* 0x000fe400030f0c0e */
[-CC-:B------:R-:W-:Y:S02]  /*d240*/  @!P1 IADD3.X R4, R137, R16.reuse, R234.reuse, P5, P4 ;  /* 0x0000001089049210 */ /* 0x180fe40002fe84ea */
[----:B------:R-:W-:Y:S02]  /*d250*/  IADD3 R5, P5, P4, R235, R9, R235 ;  /* 0x00000009eb057210 */ /* 0x000fe40007cbe0eb */
[----:B------:R-:W-:Y:S02]  /*d260*/  @!P1 LEA R48, P6, R19, UR8, 0x1 ;  /* 0x0000000813309c11 */ /* 0x000fe4000f8c08ff */
[----:B------:R-:W-:-:S02]  /*d270*/  IADD3.X R14, R234, R16, R234, P5, P4 ;  /* 0x00000010ea0e7210 */ /* 0x000fc40002fe84ea */
[----:B------:R-:W-:Y:S02]  /*d280*/  @!P1 IADD3 R11, P4, R192, R5, RZ ;  /* 0x00000005c00b9210 */ /* 0x000fe40007f9e0ff */
[-C--:B------:R-:W-:Y:S02]  /*d290*/  @!P2 LEA R58, P5, R9, R250.reuse, 0x1 ;  /* 0x000000fa093aa211 */ /* 0x080fe400078a08ff */
[----:B------:R-:W-:Y:S01]  /*d2a0*/  @!P1 LEA.HI.X R49, R19, UR9, R4, 0x1, P6 ;  /* 0x0000000913319c11 */ /* 0x000fe2000b0f0c04 */
[----:B------:R-:W-:Y:S01]  /*d2b0*/  @!P1 IMAD.X R4, R137, 0x1, R14, P4 ;  /* 0x0000000189049824 */ /* 0x000fe200020e060e */
[----:B------:R-:W-:Y:S02]  /*d2c0*/  @!P2 LEA.HI.X R59, R9, R249, R16, 0x1, P5 ;  /* 0x000000f9093ba211 */ /* 0x000fe400028f0c10 */
[----:B------:R-:W-:Y:S02]  /*d2d0*/  @!P1 LEA R44, P5, R11, UR8, 0x1 ;  /* 0x000000080b2c9c11 */ /* 0x000fe4000f8a08ff */
[----:B------:R-:W-:Y:S01]  /*d2e0*/  @!P2 LEA R46, P6, R5, R250, 0x1 ;  /* 0x000000fa052ea211 */ /* 0x000fe200078c08ff */
[----:B------:R-:W-:Y:S01]  /*d2f0*/  @!PT LDS RZ, [RZ] ;  /* 0x00000000fffff984 */ /* 0x000fe20000000800 */
[----:B------:R-:W-:Y:S01]  /*d300*/  @!PT LDS RZ, [RZ] ;  /* 0x00000000fffff984 */ /* 0x000fe20000000800 */
[----:B------:R-:W-:Y:S01]  /*d310*/  @!PT LDS RZ, [RZ] ;  /* 0x00000000fffff984 */ /* 0x000fe20000000800 */
[----:B------:R2:W-:Y:S01]  /*d320*/  @!P2 LDGSTS.E.BYPASS.LTC128B.128 [R239+0x4000], desc[UR12][R58.64] ;  /* 0x040000003aefafae */ /* 0x0005e2000b901d4c */
[----:B------:R-:W-:-:S02]  /*d330*/  IADD3 R19, P4, R235, R5, RZ ;  /* 0x00000005eb137210 */ /* 0x000fc40007f9e0ff */
[----:B------:R-:W-:Y:S01]  /*d340*/  @!P1 LEA.HI.X R45, R11, UR9, R4, 0x1, P5 ;  /* 0x000000090b2d9c11 */ /* 0x000fe2000a8f0c04 */
[----:B------:R1:W-:Y:S01]  /*d350*/  @P1 STS.128 [R239+0x8000], RZ ;  /* 0x008000ffef001388 */ /* 0x0003e20000000c00 */
[--C-:B------:R-:W-:Y:S01]  /*d360*/  @!P2 LEA.HI.X R47, R5, R249, R14.reuse, 0x1, P6 ;  /* 0x000000f9052fa211 */ /* 0x100fe200030f0c0e */
[----:B------:R-:W-:Y:S01]  /*d370*/  IMAD.X R14, R234, 0x1, R14, P4 ;  /* 0x00000001ea0e7824 */ /* 0x000fe200020e060e */
[-C--:B------:R-:W-:Y:S01]  /*d380*/  @!P1 IADD3 R11, P5, R192, R19.reuse, RZ ;  /* 0x00000013c00b9210 */ /* 0x080fe20007fbe0ff */
[----:B------:R-:W-:Y:S01]  /*d390*/  @!PT LDS RZ, [RZ] ;  /* 0x00000000fffff984 */ /* 0x000fe20000000800 */
[----:B------:R-:W-:Y:S01]  /*d3a0*/  @!PT LDS RZ, [RZ] ;  /* 0x00000000fffff984 */ /* 0x000fe20000000800 */
[----:B------:R-:W-:Y:S01]  /*d3b0*/  @!PT LDS RZ, [RZ] ;  /* 0x00000000fffff984 */ /* 0x000fe20000000800 */
[----:B------:R1:W-:Y:S01]  /*d3c0*/  @!P1 LDGSTS.E.BYPASS.LTC128B.128 [R239+0x8000], desc[UR12][R52.64+0x80] ;  /* 0x0800008034ef9fae */ /* 0x0003e2000b901d4c */
[----:B------:R-:W-:Y:S02]  /*d3d0*/  @!P2 LEA R42, P6, R19, R250, 0x1 ;  /* 0x000000fa132aa211 */ /* 0x000fe400078c08ff */
[----:B------:R-:W-:Y:S01]  /*d3e0*/  IADD3 R5, P4, R235, R19, RZ ;  /* 0x00000013eb057210 */ /* 0x000fe20007f9e0ff */
[--C-:B------:R-:W-:Y:S01]  /*d3f0*/  @!P1 IMAD.X R4, R137, 0x1, R14.reuse, P5 ;  /* 0x0000000189049824 */ /* 0x100fe200028e060e */
[--C-:B------:R-:W-:Y:S01]  /*d400*/  @!P2 LEA.HI.X R43, R19, R249, R14.reuse, 0x1, P6 ;  /* 0x000000f9132ba211 */ /* 0x100fe200030f0c0e */
[----:B------:R1:W-:Y:S01]  /*d410*/  @P2 STS.128 [R239+0x4800], RZ ;  /* 0x004800ffef002388 */ /* 0x0003e20000000c00 */
[C---:B------:R-:W-:Y:S01]  /*d420*/  @!P1 LEA R40, P5, R11.reuse, UR8, 0x1 ;  /* 0x000000080b289c11 */ /* 0x040fe2000f8a08ff */
[----:B------:R-:W-:Y:S01]  /*d430*/  IMAD.X R14, R234, 0x1, R14, P4 ;  /* 0x00000001ea0e7824 */ /* 0x000fe200020e060e */
[----:B------:R-:W-:Y:S01]  /*d440*/  @!P1 IADD3 R18, P4, R192, R5, RZ ;  /* 0x00000005c0129210 */ /* 0x000fe20007f9e0ff */
[----:B------:R-:W-:Y:S01]  /*d450*/  @!PT LDS RZ, [RZ] ;  /* 0x00000000fffff984 */ /* 0x000fe20000000800 */
[----:B------:R-:W-:Y:S01]  /*d460*/  @!PT LDS RZ, [RZ] ;  /* 0x00000000fffff984 */ /* 0x000fe20000000800 */
[----:B------:R-:W-:Y:S01]  /*d470*/  @!PT LDS RZ, [RZ] ;  /* 0x00000000fffff984 */ /* 0x000fe20000000800 */
[----:B------:R1:W-:Y:S01]  /*d480*/  @!P2 LDGSTS.E.BYPASS.LTC128B.128 [R239+0x4800], desc[UR12][R50.64] ;  /* 0x0480000032efafae */ /* 0x0003e2000b901d4c */
[----:B------:R-:W-:-:S02]  /*d490*/  @!P1 LEA.HI.X R41, R11, UR9, R4, 0x1, P5 ;  /* 0x000000090b299c11 */ /* 0x000fc4000a8f0c04 */
[-C--:B------:R-:W-:Y:S01]  /*d4a0*/  @!P2 LEA R30, P6, R5, R250.reuse, 0x1 ;  /* 0x000000fa051ea211 */ /* 0x080fe200078c08ff */
[--C-:B------:R-:W-:Y:S01]  /*d4b0*/  @!P1 IMAD.X R11, R137, 0x1, R14.reuse, P4 ;  /* 0x00000001890b9824 */ /* 0x100fe200020e060e */
[----:B------:R-:W-:Y:S01]  /*d4c0*/  IADD3 R4, P4, R235, R5, RZ ;  /* 0x00000005eb047210 */ /* 0x000fe20007f9e0ff */
[----:B------:R1:W-:Y:S01]  /*d4d0*/  @P1 STS.128 [R239+0x8800], RZ ;  /* 0x008800ffef001388 */ /* 0x0003e20000000c00 */
        /* <DEDUP_REMOVED lines=8> */
[----:B------:R-:W-:-:S02]  /*d560*/  @!P2 LEA R66, P6, R4, R250, 0x1 ;  /* 0x000000fa0442a211 */ /* 0x000fc400078c08ff */
[-C--:B------:R-:W-:Y:S01]  /*d570*/  @!P1 IADD3 R11, P5, R192, R4.reuse, RZ ;  /* 0x00000004c00b9210 */ /* 0x080fe20007fbe0ff */
[----:B------:R1:W-:Y:S01]  /*d580*/  @P2 STS.128 [R239+0x5000], RZ ;  /* 0x005000ffef002388 */ /* 0x0003e20000000c00 */
[----:B------:R-:W-:Y:S02]  /*d590*/  IADD3 R5, P4, R235, R4, RZ ;  /* 0x00000004eb057210 */ /* 0x000fe40007f9e0ff */
[--C-:B------:R-:W-:Y:S01]  /*d5a0*/  @!P2 LEA.HI.X R67, R4, R249, R14.reuse, 0x1, P6 ;  /* 0x000000f90443a211 */ /* 0x100fe200030f0c0e */
[--C-:B------:R-:W-:Y:S01]  /*d5b0*/  @!P1 IMAD.X R4, R137, 0x1, R14.reuse, P5 ;  /* 0x0000000189049824 */ /* 0x100fe200028e060e */
        /* <DEDUP_REMOVED lines=10> */
[C---:B--2---:R-:W-:Y:S01]  /*d660*/  @!P1 LEA R58, P4, R18.reuse, UR8, 0x1 ;  /* 0x00000008123a9c11 */ /* 0x044fe2000f8808ff */
[----:B------:R1:W-:Y:S03]  /*d670*/  @P1 STS.128 [R239+0x9000], RZ ;  /* 0x009000ffef001388 */ /* 0x0003e60000000c00 */
[----:B------:R-:W-:Y:S01]  /*d680*/  @!P1 LEA.HI.X R59, R18, UR9, R11, 0x1, P4 ;  /* 0x00000009123b9c11 */ /* 0x000fe2000a0f0c0b */
[----:B------:R-:W-:Y:S01]  /*d690*/  @!PT LDS RZ, [RZ] ;  /* 0x00000000fffff984 */ /* 0x000fe20000000800 */
[----:B------:R-:W-:Y:S01]  /*d6a0*/  @!PT LDS RZ, [RZ] ;  /* 0x00000000fffff984 */ /* 0x000fe20000000800 */
[----:B------:R-:W-:Y:S01]  /*d6b0*/  @!PT LDS RZ, [RZ] ;  /* 0x00000000fffff984 */ /* 0x000fe20000000800 */
[----:B------:R1:W-:Y:S01]  /*d6c0*/  @!P1 LDGSTS.E.BYPASS.LTC128B.128 [R239+0x9000], desc[UR12][R44.64+0x80] ;  /* 0x090000802cef9fae */ /* 0x0003e2000b901d4c */
[----:B------:R-:W-:Y:S02]  /*d6d0*/  IADD3 R11, P4, R235, R5, RZ ;  /* 0x00000005eb0b7210 */ /* 0x000fe40007f9e0ff */
[-CC-:B------:R-:W-:Y:S01]  /*d6e0*/  @!P2 LEA.HI.X R5, R5, R249.reuse, R14.reuse, 0x1, P5 ;  /* 0x000000f90505a211 */ /* 0x180fe200028f0c0e */
[----:B------:R1:W-:Y:S02]  /*d6f0*/  @P2 STS.128 [R239+0x5800], RZ ;  /* 0x005800ffef002388 */ /* 0x0003e40000000c00 */
[----:B------:R-:W-:Y:S01]  /*d700*/  IMAD.X R14, R234, 0x1, R14, P4 ;  /* 0x00000001ea0e7824 */ /* 0x000fe200020e060e */
[C---:B------:R-:W-:Y:S01]  /*d710*/  @!P2 LEA R18, P4, R11.reuse, R250, 0x1 ;  /* 0x000000fa0b12a211 */ /* 0x040fe200078808ff */
[----:B------:R-:W-:Y:S01]  /*d720*/  @!PT LDS RZ, [RZ] ;  /* 0x00000000fffff984 */ /* 0x000fe20000000800 */
[----:B------:R-:W-:Y:S01]  /*d730*/  @!PT LDS RZ, [RZ] ;  /* 0x00000000fffff984 */ /* 0x000fe20000000800 */
[----:B------:R-:W-:Y:S01]  /*d740*/  @!PT LDS RZ, [RZ] ;  /* 0x00000000fffff984 */ /* 0x000fe20000000800 */
[----:B------:R1:W-:Y:S03]  /*d750*/  @!P2 LDGSTS.E.BYPASS.LTC128B.128 [R239+0x5800], desc[UR12][R42.64] ;  /* 0x058000002aefafae */ /* 0x0003e6000b901d4c */
[----:B------:R-:W-:Y:S01]  /*d760*/  @!P2 LEA.HI.X R19, R11, R249, R14, 0x1, P4 ;  /* 0x000000f90b13a211 */ /* 0x000fe200020f0c0e */
        /* <DEDUP_REMOVED lines=50> */
.L_x_3767:
[----:B------:R-:W-:Y:S05]  /*da90*/  BSYNC B0 ;  /* 0x0000000000007941 */ /* 0x000fea0003800000 */
.L_x_3766:
[----:B------:R-:W0:Y:S01]  /*daa0*/  LDGDEPBAR ;  /* 0x00000000000079af */ /* 0x000e220000000000 */
[----:B------:R-:W-:-:S04]  /*dab0*/  LEA R250, P1, R9, R250, 0x1 ;  /* 0x000000fa09fa7211 */ /* 0x000fc800078208ff */
[----:B------:R-:W-:-:S09]  /*dac0*/  LEA.HI.X R249, R9, R249, R16, 0x1, P1 ;  /* 0x000000f909f97211 */ /* 0x000fd200008f0c10 */
.L_x_3763:
[----:B-12---:R-:W-:Y:S01]  /*dad0*/  FMNMX.FTZ R4, R3, R7, !PT ;  /* 0x0000000703047209 */ /* 0x006fe20007810000 */
        /* <DEDUP_REMOVED lines=73> */
[C---:B------:R-:W-:Y:S02]  /*df70*/  FSETP.NEU.FTZ.AND P2, PT, R47.reuse, -INF , PT ;  /* 0xff8000002f00780b */ /* 0x040fe40003f5d000 */
[C---:B------:R-:W-:Y:S01]  /*df80*/  FSETP.NEU.FTZ.AND P1, PT, R46.reuse, -INF , PT ;  /* 0xff8000002e00780b */ /* 0x040fe20003f3d000 */
[----:B------:R-:W-:Y:S01]  /*df90*/  FMUL.FTZ R57, R46, UR11 ;  /* 0x0000000b2e397c20 */ /* 0x000fe20008410000 */
[----:B------:R-:W-:Y:S02]  /*dfa0*/  FSEL R66, R66, RZ, P2 ;  /* 0x000000ff42427208 */ /* 0x000fe40001000000 */
[----:B------:R-:W-:Y:S02]  /*dfb0*/  FSEL R4, R47, RZ, P2 ;  /* 0x000000ff2f047208 */ /* 0x000fe40001000000 */
[----:B------:R-:W-:Y:S01]  /*dfc0*/  FSEL R57, R57, RZ, P1 ;  /* 0x000000ff39397208 */ /* 0x000fe20000800000 */
[----:B------:R-:W-:Y:S01]  /*dfd0*/  FFMA.FTZ R48, R7, UR11, -R66 ;  /* 0x0000000b07307c23 */ /* 0x000fe20008010842 */
[----:B------:R-:W-:Y:S01]  /*dfe0*/  FSEL R11, R46, RZ, P1 ;  /* 0x000000ff2e0b7208 */ /* 0x000fe20000800000 */
[----:B------:R-:W-:Y:S01]  /*dff0*/  FADD.FTZ R9, R3, -R4 ;  /* 0x8000000403097221 */ /* 0x000fe20000010000 */
[--C-:B------:R-:W-:Y:S01]  /*e000*/  FFMA.FTZ R45, R17, UR11, -R66.reuse ;  /* 0x0000000b112d7c23 */ /* 0x100fe20008010842 */
[----:B------:R-:W-:Y:S01]  /*e010*/  FFMA.FTZ R41, R6, UR11, -R57 ;  /* 0x0000000b06297c23 */ /* 0x000fe20008010839 */
[----:B------:R-:W-:Y:S01]  /*e020*/  LDSM.16.MT88.4 R16, [R223+0xc000] ;  /* 0x00c00000df10783b */ /* 0x000fe20000004200 */
[----:B------:R-:W-:Y:S01]  /*e030*/  FADD.FTZ R11, R2, -R11 ;  /* 0x8000000b020b7221 */ /* 0x000fe20000010000 */
[--C-:B------:R-:W-:Y:S01]  /*e040*/  FFMA.FTZ R44, R13, UR11, -R66.reuse ;  /* 0x0000000b0d2c7c23 */ /* 0x100fe20008010842 */
[--C-:B------:R-:W-:Y:S01]  /*e050*/  FFMA.FTZ R42, R15, UR11, -R66.reuse ;  /* 0x0000000b0f2a7c23 */ /* 0x100fe20008010842 */
[----:B------:R-:W1:Y:S01]  /*e060*/  LDSM.16.MT88.4 R4, [R225+0xc000] ;  /* 0x00c00000e104783b */ /* 0x000e620000004200 */
        /* <DEDUP_REMOVED lines=16> */
[----:B------:R-:W-:Y:S01]  /*e170*/  LDSM.16.MT88.4 R24, [R223+0xc800] ;  /* 0x00c80000df18783b */ /* 0x000fe20000004200 */
[--C-:B------:R-:W-:Y:S01]  /*e180*/  FFMA.FTZ R63, R39, UR11, -R66.reuse ;  /* 0x0000000b273f7c23 */ /* 0x100fe20008010842 */
[--C-:B------:R-:W-:Y:S01]  /*e190*/  FFMA.FTZ R132, R37, UR11, -R66.reuse ;  /* 0x0000000b25847c23 */ /* 0x100fe20008010842 */
[--C-:B------:R-:W-:Y:S01]  /*e1a0*/  FFMA.FTZ R67, R35, UR11, -R66.reuse ;  /* 0x0000000b23437c23 */ /* 0x100fe20008010842 */
[----:B------:R-:W-:Y:S01]  /*e1b0*/  LDSM.16.MT88.4 R20, [R221+0xc800] ;  /* 0x00c80000dd14783b */ /* 0x000fe20000004200 */
[----:B------:R-:W-:Y:S01]  /*e1c0*/  MUFU.EX2 R45, R45 ;  /* 0x0000002d002d7308 */ /* 0x000fe20000000800 */
[--C-:B------:R-:W-:Y:S01]  /*e1d0*/  FFMA.FTZ R134, R33, UR11, -R66.reuse ;  /* 0x0000000b21867c23 */ /* 0x100fe20008010842 */
[--C-:B------:R-:W-:Y:S01]  /*e1e0*/  FFMA.FTZ R137, R34, UR11, -R57.reuse ;  /* 0x0000000b22897c23 */ /* 0x100fe20008010839 */
[----:B------:R-:W-:Y:S01]  /*e1f0*/  LDSM.16.MT88.4 R36, [R221+0x10800] ;  /* 0x01080000dd24783b */ /* 0x000fe20000004200 */
[--C-:B------:R-:W-:Y:S01]  /*e200*/  FFMA.FTZ R140, R32, UR11, -R57.reuse ;  /* 0x0000000b208c7c23 */ /* 0x100fe20008010839 */
[--C-:B------:R-:W-:Y:S01]  /*e210*/  FFMA.FTZ R141, R152, UR11, -R57.reuse ;  /* 0x0000000b988d7c23 */ /* 0x100fe20008010839 */
[--C-:B------:R-:W-:Y:S01]  /*e220*/  FFMA.FTZ R142, R142, UR11, -R57.reuse ;  /* 0x0000000b8e8e7c23 */ /* 0x100fe20008010839 */
[----:B------:R-:W-:Y:S01]  /*e230*/  LDSM.16.MT88.4 R32, [R225+0xd000] ;  /* 0x00d00000e120783b */ /* 0x000fe20000004200 */
        /* <DEDUP_REMOVED lines=41> */
[--C-:B------:R-:W-:Y:S01]  /*e4d0*/  FFMA.FTZ R135, R135, UR11, -R66.reuse ;  /* 0x0000000b87877c23 */ /* 0x100fe20008010842 */
[--C-:B------:R-:W-:Y:S01]  /*e4e0*/  FFMA.FTZ R144, R133, UR11, -R66.reuse ;  /* 0x0000000b85907c23 */ /* 0x100fe20008010842 */
[--C-:B------:R-:W-:Y:S01]  /*e4f0*/  FFMA.FTZ R65, R65, UR11, -R66.reuse ;  /* 0x0000000b41417c23 */ /* 0x100fe20008010842 */
[----:B------:R-:W-:-:S04]  /*e500*/  FFMA.FTZ R66, R61, UR11, -R66 ;  /* 0x0000000b3d427c23 */ /* 0x000fc80008010842 */
        /* <DEDUP_REMOVED lines=191> */
[----:B------:R-:W2:Y:S01]  /*f100*/  MUFU.EX2 R170, R170 ;  /* 0x000000aa00aa7308 */ /* 0x000ea20000000800 */
[C---:B------:R-:W-:Y:S01]  /*f110*/  HMMA.16816.F32 R84, R8.reuse, R26, R84 ;  /* 0x0000001a0854723c */ /* 0x040fe20000001854 */
[----:B------:R-:W2:Y:S05]  /*f120*/  LDSM.16.MT88.4 R24, [R222+0xd800] ;  /* 0x00d80000de18783b */ /* 0x000eaa0000004200 */
        /* <DEDUP_REMOVED lines=25> */
[----:B------:R-:W1:Y:S01]  /*f2c0*/  LDSM.16.MT88.4 R28, [R223+0x11800] ;  /* 0x01180000df1c783b */ /* 0x000e620000004200 */
[----:B------:R-:W-:Y:S01]  /*f2d0*/  FADD.FTZ R3, R171, R166 ;  /* 0x000000a6ab037221 */ /* 0x000fe20000010000 */
[----:B------:R-:W3:Y:S03]  /*f2e0*/  MUFU.EX2 R155, R155 ;  /* 0x0000009b009b7308 */ /* 0x000ee60000000800 */
[----:B------:R-:W-:Y:S01]  /*f2f0*/  HMMA.16816.F32 R96, R12, R16, R96 ;  /* 0x000000100c60723c */ /* 0x000fe20000001860 */
[----:B------:R-:W-:-:S04]  /*f300*/  FADD.FTZ R3, R172, R3 ;  /* 0x00000003ac037221 */ /* 0x000fc80000010000 */
[----:B------:R-:W4:Y:S01]  /*f310*/  MUFU.EX2 R160, R160 ;  /* 0x000000a000a07308 */ /* 0x000f220000000800 */
[----:B------:R-:W-:Y:S01]  /*f320*/  HMMA.16816.F32 R92, R12, R18, R92 ;  /* 0x000000120c5c723c */ /* 0x000fe2000000185c */
[----:B------:R-:W1:Y:S01]  /*f330*/  LDSM.16.MT88.4 R16, [R223+0xe000] ;  /* 0x00e00000df10783b */ /* 0x000e620000004200 */
[----:B--2---:R-:W-:-:S04]  /*f340*/  FADD.FTZ R2, R170, R3 ;  /* 0x00000003aa027221 */ /* 0x004fc80000010000 */
[----:B------:R-:W-:Y:S01]  /*f350*/  HMMA.16816.F32 R128, R12, R32, R128 ;  /* 0x000000200c80723c */ /* 0x000fe20000001880 */
[----:B------:R-:W2:Y:S01]  /*f360*/  MUFU.EX2 R158, R158 ;  /* 0x0000009e009e7308 */ /* 0x000ea20000000800 */
[----:B-----5:R-:W-:-:S04]  /*f370*/  FADD.FTZ R2, R173, R2 ;  /* 0x00000002ad027221 */ /* 0x020fc80000010000 */
[C---:B------:R-:W-:Y:S01]  /*f380*/  HMMA.16816.F32 R124, R12.reuse, R34, R124 ;  /* 0x000000220c7c723c */ /* 0x040fe2000000187c */
[----:B------:R-:W5:Y:S01]  /*f390*/  LDSM.16.MT88.4 R32, [R221+0x11800] ;  /* 0x01180000dd20783b */ /* 0x000f620000004200 */
[----:B---3--:R-:W-:Y:S01]  /*f3a0*/  FADD.FTZ R3, R155, R2 ;  /* 0x000000029b037221 */ /* 0x008fe20000010000 */
[----:B------:R-:W3:Y:S03]  /*f3b0*/  MUFU.EX2 R159, R159 ;  /* 0x0000009f009f7308 */ /* 0x000ee60000000800 */
[----:B------:R-:W-:Y:S01]  /*f3c0*/  HMMA.16816.F32 R112, R12, R24, R112 ;  /* 0x000000180c70723c */ /* 0x000fe20000001870 */
[----:B----4-:R-:W-:-:S04]  /*f3d0*/  FADD.FTZ R3, R160, R3 ;  /* 0x00000003a0037221 */ /* 0x010fc80000010000 */
[----:B------:R-:W-:Y:S01]  /*f3e0*/  MUFU.EX2 R149, R149 ;  /* 0x0000009500957308 */ /* 0x000fe20000000800 */
[----:B------:R-:W-:Y:S01]  /*f3f0*/  HMMA.16816.F32 R108, R12, R26, R108 ;  /* 0x0000001a0c6c723c */ /* 0x000fe2000000186c */
[----:B------:R-:W4:Y:S01]  /*f400*/  LDSM.16.MT88.4 R24, [R225+0xe000] ;  /* 0x00e00000e118783b */ /* 0x000f220000004200 */
[----:B--2---:R-:W-:-:S04]  /*f410*/  FADD.FTZ R2, R158, R3 ;  /* 0x000000039e027221 */ /* 0x004fc80000010000 */
[----:B------:R-:W-:Y:S01]  /*f420*/  HMMA.16816.F32 R80, R12, R8, R80 ;  /* 0x000000080c50723c */ /* 0x000fe20000001850 */
[----:B------:R-:W-:Y:S01]  /*f430*/  MUFU.EX2 R156, R156 ;  /* 0x0000009c009c7308 */ /* 0x000fe20000000800 */
[----:B---3--:R-:W-:-:S04]  /*f440*/  FADD.FTZ R2, R159, R2 ;  /* 0x000000029f027221 */ /* 0x008fc80000010000 */
[C---:B------:R-:W-:Y:S01]  /*f450*/  HMMA.16816.F32 R76, R12.reuse, R10, R76 ;  /* 0x0000000a0c4c723c */ /* 0x040fe2000000184c */
[----:B------:R-:W-:Y:S01]  /*f460*/  F2FP.F16.F32.PACK_AB R8, R174, R167 ;  /* 0x000000a7ae08723e */ /* 0x000fe200000000ff */
[----:B------:R-:W-:Y:S01]  /*f470*/  FADD.FTZ R167, R167, R154 ;  /* 0x0000009aa7a77221 */ /* 0x000fe20000010000 */
[----:B------:R-:W-:Y:S01]  /*f480*/  F2FP.F16.F32.PACK_AB R9, R172, R171 ;  /* 0x000000abac09723e */ /* 0x000fe200000000ff */
[----:B------:R-:W-:Y:S02]  /*f490*/  MUFU.EX2 R145, R145 ;  /* 0x0000009100917308 */ /* 0x000fe40000000800 */
[----:B------:R-:W-:Y:S01]  /*f4a0*/  HMMA.16816.F32 R104, R12, R20, R104 ;  /* 0x000000140c68723c */ /* 0x000fe20000001868 */
[----:B------:R-:W-:Y:S01]  /*f4b0*/  F2FP.F16.F32.PACK_AB R10, R178, R169 ;  /* 0x000000a9b20a723e */ /* 0x000fe200000000ff */
[----:B------:R-:W-:Y:S01]  /*f4c0*/  FADD.FTZ R174, R174, R167 ;  /* 0x000000a7aeae7221 */ /* 0x000fe20000010000 */
[----:B------:R-:W-:-:S03]  /*f4d0*/  F2FP.F16.F32.PACK_AB R11, R173, R170 ;  /* 0x000000aaad0b723e */ /* 0x000fc600000000ff */
[----:B------:R-:W-:Y:S01]  /*f4e0*/  HMMA.16816.F32 R100, R12, R22, R100 ;  /* 0x000000160c64723c */ /* 0x000fe20000001864 */
[----:B------:R-:W-:Y:S01]  /*f4f0*/  LDSM.16.MT88.4 R20, [R221+0xe000] ;  /* 0x00e00000dd14783b */ /* 0x000fe20000004200 */
[----:B------:R-:W-:Y:S01]  /*f500*/  MUFU.EX2 R162, R162 ;  /* 0x000000a200a27308 */ /* 0x000fe20000000800 */
[----:B------:R-:W-:-:S03]  /*f510*/  FADD.FTZ R169, R169, R174 ;  /* 0x000000aea9a97221 */ /* 0x000fc60000010000 */
[----:B-1----:R-:W-:Y:S01]  /*f520*/  HMMA.16816.F32 R88, R12, R28, R88 ;  /* 0x0000001c0c58723c */ /* 0x002fe20000001858 */
[----:B------:R-:W-:-:S03]  /*f530*/  FADD.FTZ R178, R178, R169 ;  /* 0x000000a9b2b27221 */ /* 0x000fc60000010000 */
[----:B------:R-:W1:Y:S02]  /*f540*/  MUFU.EX2 R143, R143 ;  /* 0x0000008f008f7308 */ /* 0x000e640000000800 */
[----:B------:R-:W-:Y:S01]  /*f550*/  HMMA.16816.F32 R84, R12, R30, R84 ;  /* 0x0000001e0c54723c */ /* 0x000fe20000001854 */
[----:B------:R-:W2:Y:S05]  /*f560*/  LDSM.16.MT88.4 R28, [R222+0xe000] ;  /* 0x00e00000de1c783b */ /* 0x000eaa0000004200 */
[C---:B------:R-:W-:Y:S01]  /*f570*/  HMMA.16816.F32 R120, R8.reuse, R16, R120 ;  /* 0x000000100878723c */ /* 0x040fe20000001878 */
[----:B------:R-:W3:Y:S05]  /*f580*/  MUFU.EX2 R148, R148 ;  /* 0x0000009400947308 */ /* 0x000eea0000000800 */
[----:B------:R-:W-:Y:S01]  /*f590*/  HMMA.16816.F32 R116, R8, R18, R116 ;  /* 0x000000120874723c */ /* 0x000fe20000001874 */
[----:B------:R-:W2:Y:S02]  /*f5a0*/  LDSM.16.MT88.4 R16, [R222+0x12000] ;  /* 0x01200000de10783b */ /* 0x000ea40000004200 */
[----:B------:R-:W-:Y:S01]  /*f5b0*/  MUFU.EX2 R146, R146 ;  /* 0x0000009200927308 */ /* 0x000fe20000000800 */
[----:B-1----:R-:W-:Y:S01]  /*f5c0*/  FADD.FTZ R3, R143, R2 ;  /* 0x000000028f037221 */ /* 0x002fe20000010000 */
[----:B------:R-:W-:Y:S01]  /*f5d0*/  MOV R2, R46 ;  /* 0x0000002e00027202 */ /* 0x000fe20000000f00 */
[C---:B-----5:R-:W-:Y:S05]  /*f5e0*/  HMMA.16816.F32 R72, R12.reuse, R32, R72 ;  /* 0x000000200c48723c */ /* 0x060fea0000001848 */
[----:B------:R-:W-:Y:S01]  /*f5f0*/  MUFU.EX2 R147, R147 ;  /* 0x0000009300937308 */ /* 0x000fe20000000800 */
[----:B------:R-:W-:Y:S01]  /*f600*/  HMMA.16816.F32 R4, R12, R34, R4 ;  /* 0x000000220c04723c */ /* 0x000fe20000001804 */
[----:B------:R-:W1:Y:S01]  /*f610*/  LDSM.16.MT88.4 R32, [R225+0x12000] ;  /* 0x01200000e120783b */ /* 0x000e620000004200 */
[----:B---3--:R-:W-:-:S03]  /*f620*/  FADD.FTZ R3, R148, R3 ;  /* 0x0000000394037221 */ /* 0x008fc60000010000 */
[----:B------:R-:W-:Y:S01]  /*f630*/  LDSM.16.MT88.4 R12, [R221+0x12000] ;  /* 0x01200000dd0c783b */ /* 0x000fe20000004200 */
[C---:B----4-:R-:W-:Y:S01]  /*f640*/  HMMA.16816.F32 R128, R8.reuse, R24, R128 ;  /* 0x000000180880723c */ /* 0x050fe20000001880 */
[----:B------:R-:W-:Y:S05]  /*f650*/  MUFU.EX2 R135, R135 ;  /* 0x0000008700877308 */ /* 0x000fea0000000800 */
[C---:B------:R-:W-:Y:S01]  /*f660*/  HMMA.16816.F32 R124, R8.reuse, R26, R124 ;  /* 0x0000001a087c723c */ /* 0x040fe2000000187c */
[----:B------:R-:W3:Y:S02]  /*f670*/  LDSM.16.MT88.4 R24, [R223+0x12000] ;  /* 0x01200000df18783b */ /* 0x000ee40000004200 */
[----:B------:R-:W4:Y:S03]  /*f680*/  MUFU.EX2 R144, R144 ;  /* 0x0000009000907308 */ /* 0x000f260000000800 */
[C---:B--2---:R-:W-:Y:S05]  /*f690*/  HMMA.16816.F32 R112, R8.reuse, R28, R112 ;  /* 0x0000001c0870723c */ /* 0x044fea0000001870 */
[----:B------:R-:W-:Y:S01]  /*f6a0*/  MUFU.EX2 R65, R65 ;  /* 0x0000004100417308 */ /* 0x000fe20000000800 */
[C---:B------:R-:W-:Y:S01]  /*f6b0*/  HMMA.16816.F32 R108, R8.reuse, R30, R108 ;  /* 0x0000001e086c723c */ /* 0x040fe2000000186c */
[----:B------:R-:W2:Y:S05]  /*f6c0*/  LDSM.16.MT88.4 R28, [R225+0xe800] ;  /* 0x00e80000e11c783b */ /* 0x000eaa0000004200 */
[----:B------:R-:W-:Y:S01]  /*f6d0*/  HMMA.16816.F32 R104, R8, R20, R104 ;  /* 0x000000140868723c */ /* 0x000fe20000001868 */
[----:B------:R-:W5:Y:S01]  /*f6e0*/  MUFU.EX2 R66, R66 ;  /* 0x0000004200427308 */ /* 0x000f620000000800 */
[----:B----4-:R-:W-:-:S04]  /*f6f0*/  F2FP.F16.F32.PACK_AB R68, R144, R135 ;  /* 0x000000879044723e */ /* 0x010fc800000000ff */
[C---:B------:R-:W-:Y:S01]  /*f700*/  HMMA.16816.F32 R100, R8.reuse, R22, R100 ;  /* 0x000000160864723c */ /* 0x040fe20000001864 */
[----:B------:R-:W4:Y:S05]  /*f710*/  LDSM.16.MT88.4 R20, [R223+0xe800] ;  /* 0x00e80000df14783b */ /* 0x000f2a0000004200 */
[C---:B------:R-:W-:Y:S06]  /*f720*/  HMMA.16816.F32 R80, R8.reuse, R16, R80 ;  /* 0x000000100850723c */ /* 0x040fec0000001850 */
[----:B------:R-:W-:Y:S01]  /*f730*/  HMMA.16816.F32 R76, R8, R18, R76 ;  /* 0x00000012084c723c */ /* 0x000fe2000000184c */
[----:B------:R-:W4:Y:S01]  /*f740*/  LDSM.16.MT88.4 R16, [R222+0xe800] ;  /* 0x00e80000de10783b */ /* 0x000f220000004200 */
[----:B-----5:R-:W-:-:S04]  /*f750*/  F2FP.F16.F32.PACK_AB R70, R66, R65 ;  /* 0x000000414246723e */ /* 0x020fc800000000ff */
[C---:B-1----:R-:W-:Y:S06]  /*f760*/  HMMA.16816.F32 R96, R8.reuse, R32, R96 ;  /* 0x000000200860723c */ /* 0x042fec0000001860 */
        /* <DEDUP_REMOVED lines=22> */
[C---:B------:R-:W-:Y:S06]  /*f8d0*/  HMMA.16816.F32 R112, R24.reuse, R16, R112 ;  /* 0x000000101870723c */ /* 0x040fec0000001870 */
[C---:B------:R-:W-:Y:S01]  /*f8e0*/  HMMA.16816.F32 R108, R24.reuse, R18, R108 ;  /* 0x00000012186c723c */ /* 0x040fe2000000186c */
[----:B------:R-:W5:Y:S05]  /*f8f0*/  LDSM.16.MT88.4 R16, [R223+0xf000] ;  /* 0x00f00000df10783b */ /* 0x000f6a0000004200 */
[C---:B-1----:R-:W-:Y:S06]  /*f900*/  HMMA.16816.F32 R80, R24.reuse, R8, R80 ;  /* 0x000000081850723c */ /* 0x042fec0000001850 */
        /* <DEDUP_REMOVED lines=8> */
[----:B------:R-:W-:Y:S01]  /*f990*/  FADD.FTZ R146, R146, R3 ;  /* 0x0000000392927221 */ /* 0x000fe20000010000 */
[----:B------:R-:W-:Y:S01]  /*f9a0*/  MOV R3, R47 ;  /* 0x0000002f00037202 */ /* 0x000fe20000000f00 */
[----:B------:R-:W-:Y:S01]  /*f9b0*/  HMMA.16816.F32 R100, R24, R14, R100 ;  /* 0x0000000e1864723c */ /* 0x000fe20000001864 */
[----:B------:R-:W1:Y:S01]  /*f9c0*/  LDSM.16.MT88.4 R12, [R222+0xf000] ;  /* 0x00f00000de0c783b */ /* 0x000e620000004200 */
        /* <DEDUP_REMOVED lines=15> */
[----:B------:R-:W-:Y:S04]  /*fac0*/  LDSM.16.MT88.4 R28, [R222+0x13000] ;  /* 0x01300000de1c783b */ /* 0x000fe80000004200 */
[----:B------:R-:W-:Y:S01]  /*fad0*/  LDSM.16.MT88.4 R24, [R225+0xf800] ;  /* 0x00f80000e118783b */ /* 0x000fe20000004200 */
[C---:B----4-:R-:W-:Y:S06]  /*fae0*/  HMMA.16816.F32 R128, R8.reuse, R20, R128 ;  /* 0x000000140880723c */ /* 0x050fec0000001880 */
[C---:B------:R-:W-:Y:S01]  /*faf0*/  HMMA.16816.F32 R124, R8.reuse, R22, R124 ;  /* 0x00000016087c723c */ /* 0x040fe2000000187c */
[----:B------:R-:W2:Y:S05]  /*fb00*/  LDSM.16.MT88.4 R20, [R225+0x13000] ;  /* 0x01300000e114783b */ /* 0x000eaa0000004200 */
[C---:B-----5:R-:W-:Y:S06]  /*fb10*/  HMMA.16816.F32 R120, R8.reuse, R16, R120 ;  /* 0x000000100878723c */ /* 0x060fec0000001878 */
[C---:B------:R-:W-:Y:S01]  /*fb20*/  HMMA.16816.F32 R116, R8.reuse, R18, R116 ;  /* 0x000000120874723c */ /* 0x040fe20000001874 */
[----:B------:R-:W4:Y:S05]  /*fb30*/  LDSM.16.MT88.4 R16, [R221+0x13000] ;  /* 0x01300000dd10783b */ /* 0x000f2a0000004200 */
        /* <DEDUP_REMOVED lines=13> */
[----:B------:R-:W3:Y:S01]  /*fc10*/  MUFU.EX2 R33, R33 ;  /* 0x0000002100217308 */ /* 0x000ee20000000800 */
        /* <DEDUP_REMOVED lines=36> */
.L_x_3760:
        /* <DEDUP_REMOVED lines=14> */
.L_x_3772:
        /* <DEDUP_REMOVED lines=12> */
[----:B------:R-:W-:Y:S01]  /*10000*/  UMOV UR16, UR11 ;  /* 0x0000000b00107c82 */ /* 0x000fe20008000000 */
[----:B------:R-:W-:Y:S01]  /*10010*/  UMOV UR15, UR10 ;  /* 0x0000000a000f7c82 */ /* 0x000fe20008000000 */
        /* <DEDUP_REMOVED lines=59> */
.L_x_3769:
        /* <DEDUP_REMOVED lines=140> */
[----:B------:R-:W2:Y:S04]  /*10c90*/  LDSM.16.M88.4 R180, [R220] ;  /* 0x00000000dcb4783b */ /* 0x000ea80000000200 */
[C---:B------:R-:W-:Y:S01]  /*10ca0*/  HMMA.16816.F32 R16, R140.reuse, R150, RZ ;  /* 0x000000968c10723c */ /* 0x040fe200000018ff */
[----:B------:R-:W2:Y:S05]  /*10cb0*/  LDSM.16.M88.4 R148, [R219] ;  /* 0x00000000db94783b */ /* 0x000eaa0000000200 */
[C---:B---3--:R-:W-:Y:S01]  /*10cc0*/  HMMA.16816.F32 R20, R140.reuse, R152, RZ ;  /* 0x000000988c14723c */ /* 0x048fe200000018ff */
[----:B------:R-:W-:Y:S05]  /*10cd0*/  LDSM.16.M88.4 R184, [R215] ;  /* 0x00000000d7b8783b */ /* 0x000fea0000000200 */
[C---:B------:R-:W-:Y:S01]  /*10ce0*/  HMMA.16816.F32 R24, R140.reuse, R154, RZ ;  /* 0x0000009a8c18723c */ /* 0x040fe200000018ff */
[----:B------:R-:W3:Y:S05]  /*10cf0*/  LDSM.16.M88.4 R152, [R218] ;  /* 0x00000000da98783b */ /* 0x000eea0000000200 */
[C---:B----4-:R-:W-:Y:S01]  /*10d00*/  HMMA.16816.F32 R28, R140.reuse, R156, RZ ;  /* 0x0000009c8c1c723c */ /* 0x050fe200000018ff */
[----:B------:R-:W-:Y:S05]  /*10d10*/  LDSM.16.M88.4 R188, [R227] ;  /* 0x00000000e3bc783b */ /* 0x000fea0000000200 */
[C---:B------:R-:W-:Y:S01]  /*10d20*/  HMMA.16816.F32 R32, R140.reuse, R158, RZ ;  /* 0x0000009e8c20723c */ /* 0x040fe200000018ff */
[----:B------:R-:W4:Y:S05]  /*10d30*/  LDSM.16.M88.4 R156, [R217] ;  /* 0x00000000d99c783b */ /* 0x000f2a0000000200 */
[C---:B-----5:R-:W-:Y:S01]  /*10d40*/  HMMA.16816.F32 R36, R140.reuse, R160, RZ ;  /* 0x000000a08c24723c */ /* 0x060fe200000018ff */
[----:B------:R-:W-:Y:S05]  /*10d50*/  LDSM.16.M88.4 R192, [R224+0xb000] ;  /* 0x00b00000e0c0783b */ /* 0x000fea0000000200 */
[C---:B------:R-:W-:Y:S01]  /*10d60*/  HMMA.16816.F32 R40, R140.reuse, R162, RZ ;  /* 0x000000a28c28723c */ /* 0x040fe200000018ff */
[----:B------:R-:W5:Y:S05]  /*10d70*/  LDSM.16.M88.4 R160, [R216] ;  /* 0x00000000d8a0783b */ /* 0x000f6a0000000200 */
[C---:B------:R-:W-:Y:S01]  /*10d80*/  HMMA.16816.F32 R44, R140.reuse, R164, RZ ;  /* 0x000000a48c2c723c */ /* 0x040fe200000018ff */
[----:B------:R-:W-:Y:S05]  /*10d90*/  LDSM.16.M88.4 R196, [R224+0xb800] ;  /* 0x00b80000e0c4783b */ /* 0x000fea0000000200 */
[C---:B------:R-:W-:Y:S01]  /*10da0*/  HMMA.16816.F32 R48, R140.reuse, R166, RZ ;  /* 0x000000a68c30723c */ /* 0x040fe200000018ff */
[----:B------:R-:W5:Y:S05]  /*10db0*/  LDSM.16.M88.4 R164, [R214] ;  /* 0x00000000d6a4783b */ /* 0x000f6a0000000200 */
        /* <DEDUP_REMOVED lines=83> */
[C---:B----4-:R-:W-:Y:S01]  /*112f0*/  HMMA.16816.F32 R4, R156.reuse, R160, R4 ;  /* 0x000000a09c04723c */ /* 0x050fe20000001804 */
[----:B------:R-:W4:Y:S05]  /*11300*/  LDSM.16.M88.4 R152, [R230+0xb800] ;  /* 0x00b80000e698783b */ /* 0x000f2a0000000200 */
[C---:B------:R-:W-:Y:S01]  /*11310*/  HMMA.16816.F32 R8, R156.reuse, R162, R8 ;  /* 0x000000a29c08723c */ /* 0x040fe20000001808 */
[----:B------:R-:W4:Y:S05]  /*11320*/  LDSM.16.M88.4 R160, [R229+0x2000] ;  /* 0x00200000e5a0783b */ /* 0x000f2a0000000200 */
        /* <DEDUP_REMOVED lines=11> */
[----:B------:R-:W-:Y:S05]  /*113e0*/  LDSM.16.M88.4 R148, [R139] ;  /* 0x000000008b94783b */ /* 0x000fea0000000200 */
[C---:B------:R-:W-:Y:S06]  /*113f0*/  HMMA.16816.F32 R44, R156.reuse, R172, R44 ;  /* 0x000000ac9c2c723c */ /* 0x040fec000000182c */
[C---:B------:R-:W-:Y:S01]  /*11400*/  HMMA.16816.F32 R48, R156.reuse, R174, R48 ;  /* 0x000000ae9c30723c */ /* 0x040fe20000001830 */
[----:B------:R-:W-:Y:S05]  /*11410*/  LDSM.16.M88.4 R172, [R227+0x2000] ;  /* 0x00200000e3ac783b */ /* 0x000fea0000000200 */
[C---:B---3--:R-:W-:Y:S06]  /*11420*/  HMMA.16816.F32 R52, R156.reuse, R140, R52 ;  /* 0x0000008c9c34723c */ /* 0x048fec0000001834 */
[C---:B------:R-:W-:Y:S01]  /*11430*/  HMMA.16816.F32 R56, R156.reuse, R142, R56 ;  /* 0x0000008e9c38723c */ /* 0x040fe20000001838 */
[----:B------:R-:W2:Y:S05]  /*11440*/  LDSM.16.M88.4 R140, [R208] ;  /* 0x00000000d08c783b */ /* 0x000eaa0000000200 */
[C---:B----4-:R-:W-:Y:S06]  /*11450*/  HMMA.16816.F32 R60, R156.reuse, R152, R60 ;  /* 0x000000989c3c723c */ /* 0x050fec000000183c */
[----:B------:R-:W-:Y:S01]  /*11460*/  HMMA.16816.F32 R64, R156, R154, R64 ;  /* 0x0000009a9c40723c */ /* 0x000fe20000001840 */
[----:B------:R-:W3:Y:S05]  /*11470*/  LDSM.16.M88.4 R152, [R138] ;  /* 0x000000008a98783b */ /* 0x000eea0000000200 */
[----:B------:R-:W4:Y:S01]  /*11480*/  LDSM.16.M88.4 R156, [R136] ;  /* 0x00000000889c783b */ /* 0x000f220000000200 */
[C---:B------:R-:W-:Y:S06]  /*11490*/  HMMA.16816.F32 R4, R160.reuse, R176, R4 ;  /* 0x000000b0a004723c */ /* 0x040fec0000001804 */
[C---:B------:R-:W-:Y:S01]  /*114a0*/  HMMA.16816.F32 R8, R160.reuse, R178, R8 ;  /* 0x000000b2a008723c */ /* 0x040fe20000001808 */
[----:B------:R-:W-:Y:S05]  /*114b0*/  LDSM.16.M88.4 R176, [R224+0x9000] ;  /* 0x00900000e0b0783b */ /* 0x000fea0000000200 */
        /* <DEDUP_REMOVED lines=16> */
[C---:B----4-:R-:W-:Y:S06]  /*115c0*/  HMMA.16816.F32 R60, R160.reuse, R156, R60 ;  /* 0x0000009ca03c723c */ /* 0x050fec000000183c */
[----:B------:R-:W-:Y:S06]  /*115d0*/  HMMA.16816.F32 R64, R160, R158, R64 ;  /* 0x0000009ea040723c */ /* 0x000fec0000001840 */
[C---:B------:R-:W-:Y:S06]  /*115e0*/  HMMA.16816.F32 R4, R172.reuse, R180, R4 ;  /* 0x000000b4ac04723c */ /* 0x040fec0000001804 */
        /* <DEDUP_REMOVED lines=24> */
[----:B------:R-:W-:Y:S01]  /*11770*/  FMUL.FTZ R134, R7, UR5 ;  /* 0x0000000507867c20 */ /* 0x000fe20008410000 */
[----:B------:R-:W-:Y:S01]  /*11780*/  FMUL.FTZ R204, R13, UR5 ;  /* 0x000000050dcc7c20 */ /* 0x000fe20008410000 */
[----:B------:R-:W-:Y:S01]  /*11790*/  FMUL.FTZ R186, R15, UR5 ;  /* 0x000000050fba7c20 */ /* 0x000fe20008410000 */
[----:B------:R-:W-:Y:S02]  /*117a0*/  FMUL.FTZ R207, R5, UR5 ;  /* 0x0000000505cf7c20 */ /* 0x000fe40008410000 */
[----:B------:R3:W4:Y:S01]  /*117b0*/  MUFU.TANH R5, R133 ;  /* 0x0000008500057308 */ /* 0x0007220000002400 */
[----:B------:R-:W-:Y:S01]  /*117c0*/  FMUL.FTZ R205, R4, UR5 ;  /* 0x0000000504cd7c20 */ /* 0x000fe20008410000 */
[----:B------:R-:W-:Y:S01]  /*117d0*/  FMUL.FTZ R185, R17, UR5 ;  /* 0x0000000511b97c20 */ /* 0x000fe20008410000 */
[----:B------:R-:W-:Y:S01]  /*117e0*/  FMUL.FTZ R184, R18, UR5 ;  /* 0x0000000512b87c20 */ /* 0x000fe20008410000 */
[----:B------:R-:W-:Y:S01]  /*117f0*/  FMUL.FTZ R135, R16, UR5 ;  /* 0x0000000510877c20 */ /* 0x000fe20008410000 */
[----:B------:R-:W-:Y:S01]  /*11800*/  FMUL.FTZ R194, R8, UR5 ;  /* 0x0000000508c27c20 */ /* 0x000fe20008410000 */
[----:B------:R-:W-:Y:S01]  /*11810*/  FMUL.FTZ R196, R9, UR5 ;  /* 0x0000000509c47c20 */ /* 0x000fe20008410000 */
[----:B------:R-:W-:Y:S03]  /*11820*/  FMUL.FTZ R198, R10, UR5 ;  /* 0x000000050ac67c20 */ /* 0x000fe60008410000 */
[----:B------:R5:W2:Y:S01]  /*11830*/  MUFU.TANH R15, R135 ;  /* 0x00000087000f7308 */ /* 0x000aa20000002400 */
        /* <DEDUP_REMOVED lines=8> */
[----:B---3--:R-:W-:Y:S01]  /*118c0*/  FMUL.FTZ R133, R11, UR5 ;  /* 0x000000050b857c20 */ /* 0x008fe20008410000 */
[----:B------:R-:W-:Y:S01]  /*118d0*/  FMUL.FTZ R193, R27, UR5 ;  /* 0x000000051bc17c20 */ /* 0x000fe20008410000 */
[C---:B-1----:R-:W-:Y:S07]  /*118e0*/  HMMA.16816.F32 R28, R200.reuse, R140, R28 ;  /* 0x0000008cc81c723c */ /* 0x042fee000000181c */
[----:B------:R1:W3:Y:S01]  /*118f0*/  MUFU.TANH R7, R133 ;  /* 0x0000008500077308 */ /* 0x0002e20000002400 */
[----:B-----5:R-:W-:Y:S01]  /*11900*/  FMUL.FTZ R135, R24, UR5 ;  /* 0x0000000518877c20 */ /* 0x020fe20008410000 */
[C---:B------:R-:W-:Y:S08]  /*11910*/  HMMA.16816.F32 R32, R200.reuse, R142, R32 ;  /* 0x0000008ec820723c */ /* 0x040ff00000001820 */
[----:B------:R5:W3:Y:S01]  /*11920*/  MUFU.TANH R6, R184 ;  /* 0x000000b800067308 */ /* 0x000ae20000002400 */
[C---:B--2---:R-:W-:Y:S06]  /*11930*/  HMMA.16816.F32 R36, R200.reuse, R144, R36 ;  /* 0x00000090c824723c */ /* 0x044fec0000001824 */
[C---:B------:R-:W-:Y:S03]  /*11940*/  HMMA.16816.F32 R40, R200.reuse, R146, R40 ;  /* 0x00000092c828723c */ /* 0x040fe60000001828 */
[----:B------:R2:W2:Y:S02]  /*11950*/  MUFU.TANH R170, R135 ;  /* 0x0000008700aa7308 */ /* 0x0004a40000002400 */
[----:B----4-:R-:W-:Y:S01]  /*11960*/  FMUL.FTZ R185, R28, UR5 ;  /* 0x000000051cb97c20 */ /* 0x010fe20008410000 */
[----:B-1----:R-:W-:Y:S07]  /*11970*/  FMUL.FTZ R133, R19, UR5 ;  /* 0x0000000513857c20 */ /* 0x002fee0008410000 */
[----:B------:R-:W1:Y:S01]  /*11980*/  MUFU.TANH R11, R187 ;  /* 0x000000bb000b7308 */ /* 0x000e620000002400 */
[----:B-----5:R-:W-:Y:S01]  /*11990*/  FMUL.FTZ R184, R29, UR5 ;  /* 0x000000051db87c20 */ /* 0x020fe20008410000 */
[----:B------:R-:W-:Y:S01]  /*119a0*/  FMUL.FTZ R32, R32, UR5 ;  /* 0x0000000520207c20 */ /* 0x000fe20008410000 */
[----:B------:R-:W-:Y:S01]  /*119b0*/  FMUL.FTZ R33, R33, UR5 ;  /* 0x0000000521217c20 */ /* 0x000fe20008410000 */
[----:B------:R-:W-:Y:S01]  /*119c0*/  FMUL.FTZ R34, R34, UR5 ;  /* 0x0000000522227c20 */ /* 0x000fe20008410000 */
[----:B------:R-:W-:Y:S05]  /*119d0*/  FMUL.FTZ R35, R35, UR5 ;  /* 0x0000000523237c20 */ /* 0x000fea0008410000 */
[----:B------:R4:W1:Y:S01]  /*119e0*/  MUFU.TANH R17, R133 ;  /* 0x0000008500117308 */ /* 0x0008620000002400 */
[----:B--2---:R-:W-:Y:S01]  /*119f0*/  FMUL.FTZ R135, R30, UR5 ;  /* 0x000000051e877c20 */ /* 0x004fe20008410000 */
[----:B------:R-:W-:Y:S01]  /*11a00*/  FMUL.FTZ R36, R36, UR5 ;  /* 0x0000000524247c20 */ /* 0x000fe20008410000 */
[----:B------:R-:W-:Y:S01]  /*11a10*/  FMUL.FTZ R37, R37, UR5 ;  /* 0x0000000525257c20 */ /* 0x000fe20008410000 */
[----:B------:R-:W-:Y:S01]  /*11a20*/  FMUL.FTZ R38, R38, UR5 ;  /* 0x0000000526267c20 */ /* 0x000fe20008410000 */
[----:B------:R-:W-:Y:S01]  /*11a30*/  FMUL.FTZ R39, R39, UR5 ;  /* 0x0000000527277c20 */ /* 0x000fe20008410000 */
[----:B------:R-:W-:Y:S04]  /*11a40*/  FMUL.FTZ R40, R40, UR5 ;  /* 0x0000000528287c20 */ /* 0x000fe80008410000 */
[----:B------:R-:W2:Y:S01]  /*11a50*/  MUFU.TANH R174, R32 ;  /* 0x0000002000ae7308 */ /* 0x000ea20000002400 */
[----:B------:R-:W-:Y:S01]  /*11a60*/  FMUL.FTZ R41, R41, UR5 ;  /* 0x0000000529297c20 */ /* 0x000fe20008410000 */
[----:B------:R-:W-:Y:S01]  /*11a70*/  FMUL.FTZ R42, R42, UR5 ;  /* 0x000000052a2a7c20 */ /* 0x000fe20008410000 */
[----:B------:R-:W-:Y:S07]  /*11a80*/  FMUL.FTZ R43, R43, UR5 ;  /* 0x000000052b2b7c20 */ /* 0x000fee0008410000 */
[----:B------:R-:W1:Y:S01]  /*11a90*/  MUFU.TANH R180, R33 ;  /* 0x0000002100b47308 */ /* 0x000e620000002400 */
[----:B----4-:R-:W-:Y:S09]  /*11aa0*/  FMUL.FTZ R133, R25, UR5 ;  /* 0x0000000519857c20 */ /* 0x010ff20008410000 */
[----:B------:R4:W1:Y:S10]  /*11ab0*/  MUFU.TANH R168, R133 ;  /* 0x0000008500a87308 */ /* 0x0008740000002400 */
[----:B------:R-:W1:Y:S10]  /*11ac0*/  MUFU.TANH R179, R34 ;  /* 0x0000002200b37308 */ /* 0x000e740000002400 */
[----:B------:R5:W1:Y:S01]  /*11ad0*/  MUFU.TANH R175, R35 ;  /* 0x0000002300af7308 */ /* 0x000a620000002400 */
[----:B----4-:R-:W-:Y:S02]  /*11ae0*/  FMUL.FTZ R133, R31, UR5 ;  /* 0x000000051f857c20 */ /* 0x010fe40008410000 */
[----:B------:R-:W4:Y:S07]  /*11af0*/  LDSM.16.M88.4 R28, [R213+0x6800] ;  /* 0x00680000d51c783b */ /* 0x000f2e0000000200 */
[----:B------:R-:W1:Y:S10]  /*11b00*/  MUFU.TANH R9, R186 ;  /* 0x000000ba00097308 */ /* 0x000e740000002400 */
[----:B------:R-:W1:Y:S01]  /*11b10*/  MUFU.TANH R181, R135 ;  /* 0x0000008700b57308 */ /* 0x000e620000002400 */
[----:B-----5:R-:W5:Y:S09]  /*11b20*/  LDSM.16.M88.4 R32, [R213+0x7000] ;  /* 0x00700000d520783b */ /* 0x020f720000000200 */
[----:B------:R-:W1:Y:S10]  /*11b30*/  MUFU.TANH R177, R133 ;  /* 0x0000008500b17308 */ /* 0x000e740000002400 */
[----:B------:R-:W1:Y:S10]  /*11b40*/  MUFU.TANH R205, R205 ;  /* 0x000000cd00cd7308 */ /* 0x000e740000002400 */
[----:B------:R-:W1:Y:S01]  /*11b50*/  MUFU.TANH R207, R207 ;  /* 0x000000cf00cf7308 */ /* 0x000e620000002400 */
[C---:B----4-:R-:W-:Y:S09]  /*11b60*/  HMMA.16816.F32 R44, R200.reuse, R28, R44 ;  /* 0x0000001cc82c723c */ /* 0x050ff2000000182c */
[----:B------:R-:W4:Y:S01]  /*11b70*/  MUFU.TANH R134, R134 ;  /* 0x0000008600867308 */ /* 0x000f220000002400 */
[C---:B------:R-:W-:Y:S01]  /*11b80*/  HMMA.16816.F32 R48, R200.reuse, R30, R48 ;  /* 0x0000001ec830723c */ /* 0x040fe20000001830 */
[----:B------:R-:W3:Y:S01]  /*11b90*/  LDSM.16.M88.4 R28, [R213+0x7800] ;  /* 0x00780000d51c783b */ /* 0x000ee20000000200 */
[----:B------:R-:W-:Y:S07]  /*11ba0*/  DEPBAR.LE SB0, 0x0 ;  /* 0x000080000000791a */ /* 0x000fee0000000000 */
[----:B------:R-:W1:Y:S01]  /*11bb0*/  MUFU.TANH R194, R194 ;  /* 0x000000c200c27308 */ /* 0x000e620000002400 */
[----:B------:R-:W-:Y:S01]  /*11bc0*/  BAR.SYNC.DEFER_BLOCKING 0x0 ;  /* 0x0000000000007b1d */ /* 0x000fe20000010000 */
[C---:B-----5:R-:W-:Y:S08]  /*11bd0*/  HMMA.16816.F32 R52, R200.reuse, R32, R52 ;  /* 0x00000020c834723c */ /* 0x060ff00000001834 */
[----:B------:R-:W1:Y:S01]  /*11be0*/  MUFU.TANH R196, R196 ;  /* 0x000000c400c47308 */ /* 0x000e620000002400 */
[C---:B------:R-:W-:Y:S03]  /*11bf0*/  HMMA.16816.F32 R56, R200.reuse, R34, R56 ;  /* 0x00000022c838723c */ /* 0x040fe60000001838 */
[----:B------:R-:W-:Y:S01]  /*11c00*/  FMUL.FTZ R44, R44, UR5 ;  /* 0x000000052c2c7c20 */ /* 0x000fe20008410000 */
[----:B------:R-:W-:Y:S01]  /*11c10*/  FMUL.FTZ R45, R45, UR5 ;  /* 0x000000052d2d7c20 */ /* 0x000fe20008410000 */
[----:B------:R-:W-:Y:S04]  /*11c20*/  FMUL.FTZ R46, R46, UR5 ;  /* 0x000000052e2e7c20 */ /* 0x000fe80008410000 */
[----:B------:R-:W1:Y:S02]  /*11c30*/  MUFU.TANH R198, R198 ;  /* 0x000000c600c67308 */ /* 0x000e640000002400 */
[----:B------:R-:W-:Y:S01]  /*11c40*/  FMUL.FTZ R47, R47, UR5 ;  /* 0x000000052f2f7c20 */ /* 0x000fe20008410000 */
[----:B------:R-:W-:Y:S01]  /*11c50*/  FMUL.FTZ R48, R48, UR5 ;  /* 0x0000000530307c20 */ /* 0x000fe20008410000 */
[----:B------:R-:W-:Y:S01]  /*11c60*/  FMUL.FTZ R49, R49, UR5 ;  /* 0x0000000531317c20 */ /* 0x000fe20008410000 */
[----:B------:R-:W-:Y:S01]  /*11c70*/  FMUL.FTZ R50, R50, UR5 ;  /* 0x0000000532327c20 */ /* 0x000fe20008410000 */
[----:B------:R-:W-:Y:S04]  /*11c80*/  FMUL.FTZ R51, R51, UR5 ;  /* 0x0000000533337c20 */ /* 0x000fe80008410000 */
[----:B------:R-:W1:Y:S01]  /*11c90*/  MUFU.TANH R206, R206 ;  /* 0x000000ce00ce7308 */ /* 0x000e620000002400 */
[----:B------:R-:W-:Y:S01]  /*11ca0*/  FMUL.FTZ R52, R52, UR5 ;  /* 0x0000000534347c20 */ /* 0x000fe20008410000 */
[----:B------:R-:W-:Y:S01]  /*11cb0*/  FMUL.FTZ R53, R53, UR5 ;  /* 0x0000000535357c20 */ /* 0x000fe20008410000 */
[----:B------:R-:W-:Y:S01]  /*11cc0*/  FMUL.FTZ R54, R54, UR5 ;  /* 0x0000000536367c20 */ /* 0x000fe20008410000 */
[----:B------:R-:W-:Y:S06]  /*11cd0*/  FMUL.FTZ R55, R55, UR5 ;  /* 0x0000000537377c20 */ /* 0x000fec0008410000 */
[----:B------:R-:W1:Y:S01]  /*11ce0*/  MUFU.TANH R204, R204 ;  /* 0x000000cc00cc7308 */ /* 0x000e620000002400 */
[----:B------:R-:W-:Y:S01]  /*11cf0*/  FMUL.FTZ R56, R56, UR5 ;  /* 0x0000000538387c20 */ /* 0x000fe20008410000 */
[C---:B---3--:R-:W-:Y:S03]  /*11d00*/  HMMA.16816.F32 R60, R200.reuse, R28, R60 ;  /* 0x0000001cc83c723c */ /* 0x048fe6000000183c */
[----:B------:R-:W-:Y:S01]  /*11d10*/  FMUL.FTZ R57, R57, UR5 ;  /* 0x0000000539397c20 */ /* 0x000fe20008410000 */
[----:B------:R-:W-:Y:S01]  /*11d20*/  FMUL.FTZ R58, R58, UR5 ;  /* 0x000000053a3a7c20 */ /* 0x000fe20008410000 */
[----:B------:R-:W-:Y:S03]  /*11d30*/  FMUL.FTZ R59, R59, UR5 ;  /* 0x000000053b3b7c20 */ /* 0x000fe60008410000 */
[----:B------:R-:W3:Y:S01]  /*11d40*/  MUFU.TANH R192, R192 ;  /* 0x000000c000c07308 */ /* 0x000ee20000002400 */
[----:B------:R-:W-:Y:S09]  /*11d50*/  HMMA.16816.F32 R64, R200, R30, R64 ;  /* 0x0000001ec840723c */ /* 0x000ff20000001840 */
[----:B------:R-:W1:Y:S10]  /*11d60*/  MUFU.TANH R190, R190 ;  /* 0x000000be00be7308 */ /* 0x000e740000002400 */
[----:B------:R-:W1:Y:S01]  /*11d70*/  MUFU.TANH R199, R199 ;  /* 0x000000c700c77308 */ /* 0x000e620000002400 */
[----:B------:R-:W-:Y:S01]  /*11d80*/  FMUL.FTZ R60, R60, UR5 ;  /* 0x000000053c3c7c20 */ /* 0x000fe20008410000 */
[----:B------:R-:W-:Y:S01]  /*11d90*/  FMUL.FTZ R61, R61, UR5 ;  /* 0x000000053d3d7c20 */ /* 0x000fe20008410000 */
[----:B------:R-:W-:Y:S01]  /*11da0*/  FMUL.FTZ R62, R62, UR5 ;  /* 0x000000053e3e7c20 */ /* 0x000fe20008410000 */
[----:B------:R-:W-:Y:S06]  /*11db0*/  FMUL.FTZ R63, R63, UR5 ;  /* 0x000000053f3f7c20 */ /* 0x000fec0008410000 */
[----:B------:R-:W1:Y:S01]  /*11dc0*/  MUFU.TANH R197, R197 ;  /* 0x000000c500c57308 */ /* 0x000e620000002400 */
[----:B------:R-:W-:Y:S01]  /*11dd0*/  FMUL.FTZ R64, R64, UR5 ;  /* 0x0000000540407c20 */ /* 0x000fe20008410000 */
[----:B------:R-:W-:Y:S01]  /*11de0*/  FMUL.FTZ R65, R65, UR5 ;  /* 0x0000000541417c20 */ /* 0x000fe20008410000 */
[----:B------:R-:W-:Y:S01]  /*11df0*/  FMUL.FTZ R66, R66, UR5 ;  /* 0x0000000542427c20 */ /* 0x000fe20008410000 */
[----:B------:R-:W-:Y:S06]  /*11e00*/  FMUL.FTZ R67, R67, UR5 ;  /* 0x0000000543437c20 */ /* 0x000fec0008410000 */
[----:B------:R-:W1:Y:S10]  /*11e10*/  MUFU.TANH R195, R195 ;  /* 0x000000c300c37308 */ /* 0x000e740000002400 */
[----:B------:R-:W1:Y:S10]  /*11e20*/  MUFU.TANH R193, R193 ;  /* 0x000000c100c17308 */ /* 0x000e740000002400 */
[----:B------:R5:W1:Y:S10]  /*11e30*/  MUFU.TANH R182, R185 ;  /* 0x000000b900b67308 */ /* 0x000a740000002400 */
[----:B------:R2:W1:Y:S10]  /*11e40*/  MUFU.TANH R172, R184 ;  /* 0x000000b800ac7308 */ /* 0x0004740000002400 */
[----:B------:R1:W1:Y:S01]  /*11e50*/  MUFU.TANH R188, R36 ;  /* 0x0000002400bc7308 */ /* 0x0002620000002400 */
[----:B-----5:R-:W-:Y:S09]  /*11e60*/  MOV R185, R3 ;  /* 0x0000000300b97202 */ /* 0x020ff20000000f00 */
        /* <DEDUP_REMOVED lines=38> */
[----:B------:R-:W-:Y:S01]  /*120d0*/  UMOV UR10, UR8 ;  /* 0x00000008000a7c82 */ /* 0x000fe20008000000 */
[----:B------:R-:W-:Y:S01]  /*120e0*/  UMOV UR11, UR9 ;  /* 0x00000009000b7c82 */ /* 0x000fe20008000000 */
[-C--:B---3--:R-:W-:Y:S04]  /*120f0*/  IABS R2, R4.reuse ;  /* 0x0000000400027213 */ /* 0x088fe80000000000 */
[----:B------:R-:W3:Y:S10]  /*12100*/  I2F.RP R12, R2 ;  /* 0x00000002000c7306 */ /* 0x000ef40000209400 */
[----:B---3--:R-:W3:Y:S02]  /*12110*/  MUFU.RCP R3, R12 ;  /* 0x0000000c00037308 */ /* 0x008ee40000001000 */
[----:B---3--:R-:W-:Y:S01]  /*12120*/  VIADD R18, R3, 0xffffffe ;  /* 0x0ffffffe03127836 */ /* 0x008fe20000000000 */
[----:B------:R-:W-:Y:S07]  /*12130*/  SHF.L.U32 R3, R238, 0x7, RZ ;  /* 0x00000007ee037819 */ /* 0x000fee00000006ff */
[----:B------:R-:W3:Y:S01]  /*12140*/  F2I.FTZ.U32.TRUNC.NTZ R19, R18 ;  /* 0x0000001200137305 */ /* 0x000ee2000021f000 */
[----:B------:R-:W-:Y:S01]  /*12150*/  IABS R10, R3 ;  /* 0x00000003000a7213 */ /* 0x000fe20000000000 */
[C---:B------:R-:W-:Y:S01]  /*12160*/  VIADD R23, R3.reuse, 0xffffff80 ;  /* 0xffffff8003177836 */ /* 0x040fe20000000000 */
[-C--:B------:R-:W-:Y:S04]  /*12170*/  LOP3.LUT R3, R3, R4.reuse, RZ, 0x3c, !PT ;  /* 0x0000000403037212 */ /* 0x080fe800078e3cff */
[----:B------:R-:W-:Y:S02]  /*12180*/  IABS R8, R23 ;  /* 0x0000001700087213 */ /* 0x000fe40000000000 */
[----:B------:R-:W-:Y:S01]  /*12190*/  LOP3.LUT R23, R23, R4, RZ, 0x3c, !PT ;  /* 0x0000000417177212 */ /* 0x000fe200078e3cff */
[--C-:B---3--:R-:W-:Y:S02]  /*121a0*/  IMAD.MOV R21, RZ, RZ, -R19.reuse ;  /* 0x000000ffff157224 */ /* 0x108fe400078e0a13 */
        /* <DEDUP_REMOVED lines=37> */
[----:B------:R-:W-:Y:S05]  /*12400*/  SHF.R.S32.HI R21, RZ, 0x1f, R10 ;  /* 0x0000001fff157819 */ /* 0x000fea000001140a */
[----:B------:R-:W-:Y:S02]  /*12410*/  IMAD R4, R21, UR8, R4 ;  /* 0x0000000815047c24 */ /* 0x000fe4000f8e0204 */
[----:B------:R-:W-:Y:S04]  /*12420*/  IMAD.WIDE.U32 R20, R10, UR8, RZ ;  /* 0x000000080a147c25 */ /* 0x000fe8000f8e00ff */
[----:B------:R-:W-:Y:S01]  /*12430*/  IMAD.IADD R21, R21, 0x1, R4 ;  /* 0x0000000115157824 */ /* 0x000fe200078e0204 */
[----:B---3--:R-:W-:Y:S04]  /*12440*/  IADD3 R8, -R19, R8, RZ ;  /* 0x0000000813087210 */ /* 0x008fe80007ffe1ff */
[----:B------:R-:W-:Y:S01]  /*12450*/  SHF.R.S32.HI R19, RZ, 0x1f, R8 ;  /* 0x0000001fff137819 */ /* 0x000fe20000011408 */
[CC--:B----4-:R-:W-:Y:S04]  /*12460*/  IMAD.WIDE.U32 R20, R8.reuse, R2.reuse, R20 ;  /* 0x0000000208147225 */ /* 0x0d0fe800078e0014 */
[----:B------:R-:W-:Y:S04]  /*12470*/  IMAD R19, R19, R2, RZ ;  /* 0x0000000213137224 */ /* 0x000fe800078e02ff */
[----:B------:R-:W-:Y:S05]  /*12480*/  IMAD R19, R8, R3, R19 ;  /* 0x0000000308137224 */ /* 0x000fea00078e0213 */
[----:B------:R-:W-:Y:S07]  /*12490*/  IADD3 R19, R21, R19, RZ ;  /* 0x0000001315137210 */ /* 0x000fee0007ffe0ff */
.L_x_3771:
        /* <DEDUP_REMOVED lines=45> */
[CC--:B-1----:R-:W-:Y:S01]  /*12770*/  @!P4 LEA R36, P5, R19.reuse, R250.reuse, 0x1 ;  /* 0x000000fa1324c211 */ /* 0x0c2fe200078a08ff */
        /* <DEDUP_REMOVED lines=13> */
[CC--:B--2---:R-:W-:Y:S01]  /*12850*/  @!P4 LEA R40, P5, R3.reuse, R250.reuse, 0x1 ;  /* 0x000000fa0328c211 */ /* 0x0c4fe200078a08ff */
        /* <DEDUP_REMOVED lines=69> */
.L_x_3770:
[----:B------:R-:W-:Y:S01]  /*12cb0*/  LEA R2, R238, R245, 0x7 ;  /* 0x000000f5ee027211 */ /* 0x000fe200078e38ff */
[----:B---3--:R-:W-:Y:S01]  /*12cc0*/  LDSM.16.MT88.4 R28, [R222+0xc000] ;  /* 0x00c00000de1c783b */ /* 0x008fe20000004200 */
[----:B------:R-:W-:Y:S01]  /*12cd0*/  UMOV UR11, UR16 ;  /* 0x00000010000b7c82 */ /* 0x000fe20008000000 */
[----:B------:R-:W-:Y:S01]  /*12ce0*/  UMOV UR10, UR15 ;  /* 0x0000000f000a7c82 */ /* 0x000fe20008000000 */
[----:B------:R-:W-:Y:S02]  /*12cf0*/  I2FP.F32.S32 R3, R2 ;  /* 0x0000000200037245 */ /* 0x000fe40000201400 */
[C---:B------:R-:W-:Y:S02]  /*12d00*/  IADD3 R23, R2.reuse, 0x1, RZ ;  /* 0x0000000102177810 */ /* 0x040fe40007ffe0ff */
[----:B------:R-:W-:Y:S01]  /*12d10*/  IADD3 R4, R2, 0x8, RZ ;  /* 0x0000000802047810 */ /* 0x000fe20007ffe0ff */
[CC--:B------:R-:W-:Y:S01]  /*12d20*/  FFMA.FTZ R19, R0.reuse, R3.reuse, R5 ;  /* 0x0000000300137223 */ /* 0x0c0fe20000010005 */
[----:B-1----:R-:W-:Y:S01]  /*12d30*/  FFMA.FTZ R205, R0, R3, R205 ;  /* 0x0000000300cd7223 */ /* 0x002fe200000100cd */
[----:B------:R-:W-:Y:S01]  /*12d40*/  IADD3 R3, R2, 0x9, RZ ;  /* 0x0000000902037810 */ /* 0x000fe20007ffe0ff */
[----:B--2---:R-:W-:Y:S01]  /*12d50*/  LDSM.16.MT88.4 R36, [R221+0xc000] ;  /* 0x00c00000dd24783b */ /* 0x004fe20000004200 */
[----:B------:R-:W-:Y:S02]  /*12d60*/  I2FP.F32.S32 R23, R23 ;  /* 0x0000001700177245 */ /* 0x000fe40000201400 */
[----:B------:R-:W-:Y:S02]  /*12d70*/  I2FP.F32.S32 R3, R3 ;  /* 0x0000000300037245 */ /* 0x000fe40000201400 */
[----:B------:R-:W-:Y:S01]  /*12d80*/  I2FP.F32.S32 R5, R4 ;  /* 0x0000000400057245 */ /* 0x000fe20000201400 */
[CC--:B------:R-:W-:Y:S01]  /*12d90*/  FFMA.FTZ R21, R0.reuse, R23.reuse, R134 ;  /* 0x0000001700157223 */ /* 0x0c0fe20000010086 */
[C---:B------:R-:W-:Y:S01]  /*12da0*/  FFMA.FTZ R207, R0.reuse, R23, R207 ;  /* 0x0000001700cf7223 */ /* 0x040fe200000100cf */
[CC--:B------:R-:W-:Y:S01]  /*12db0*/  FFMA.FTZ R23, R0.reuse, R3.reuse, R7 ;  /* 0x0000000300177223 */ /* 0x0c0fe20000010007 */
[----:B------:R-:W-:Y:S01]  /*12dc0*/  FFMA.FTZ R196, R0, R3, R196 ;  /* 0x0000000300c47223 */ /* 0x000fe200000100c4 */
[----:B------:R-:W-:Y:S01]  /*12dd0*/  IADD3 R3, R2, 0x18, RZ ;  /* 0x0000001802037810 */ /* 0x000fe20007ffe0ff */
[-C--:B------:R-:W-:Y:S01]  /*12de0*/  FFMA.FTZ R198, R0, R5.reuse, R198 ;  /* 0x0000000500c67223 */ /* 0x080fe200000100c6 */
[----:B------:R-:W-:Y:S01]  /*12df0*/  IADD3 R4, R2, 0x20, RZ ;  /* 0x0000002002047810 */ /* 0x000fe20007ffe0ff */
[----:B------:R-:W-:Y:S01]  /*12e00*/  FFMA.FTZ R194, R0, R5, R194 ;  /* 0x0000000500c27223 */ /* 0x000fe200000100c2 */
[----:B------:R-:W-:Y:S01]  /*12e10*/  I2FP.F32.S32 R3, R3 ;  /* 0x0000000300037245 */ /* 0x000fe20000201400 */
[----:B------:R-:W-:Y:S01]  /*12e20*/  LDSM.16.MT88.4 R48, [R225+0x10000] ;  /* 0x01000000e130783b */ /* 0x000fe20000004200 */
[----:B------:R-:W-:Y:S02]  /*12e30*/  I2FP.F32.S32 R4, R4 ;  /* 0x0000000400047245 */ /* 0x000fe40000201400 */
[----:B------:R-:W-:Y:S01]  /*12e40*/  IADD3 R5, R2, 0x21, RZ ;  /* 0x0000002102057810 */ /* 0x000fe20007ffe0ff */
[CC--:B------:R-:W-:Y:S01]  /*12e50*/  FFMA.FTZ R62, R0.reuse, R3.reuse, R15 ;  /* 0x00000003003e7223 */ /* 0x0c0fe2000001000f */
[----:B------:R-:W-:Y:S01]  /*12e60*/  FFMA.FTZ R41, R0, R3, R6 ;  /* 0x0000000300297223 */ /* 0x000fe20000010006 */
[----:B------:R-:W-:Y:S01]  /*12e70*/  IADD3 R3, R2, 0x28, RZ ;  /* 0x0000002802037810 */ /* 0x000fe20007ffe0ff */
[CC--:B------:R-:W-:Y:S01]  /*12e80*/  FFMA.FTZ R199, R0.reuse, R4.reuse, R199 ;  /* 0x0000000400c77223 */ /* 0x0c0fe200000100c7 */
[----:B------:R-:W-:Y:S01]  /*12e90*/  FFMA.FTZ R192, R0, R4, R192 ;  /* 0x0000000400c07223 */ /* 0x000fe200000100c0 */
[----:B------:R-:W-:Y:S01]  /*12ea0*/  IADD3 R4, R2, 0x29, RZ ;  /* 0x0000002902047810 */ /* 0x000fe20007ffe0ff */
[----:B------:R-:W-:Y:S01]  /*12eb0*/  LDSM.16.MT88.4 R56, [R223+0x10000] ;  /* 0x01000000df38783b */ /* 0x000fe20000004200 */
[----:B------:R-:W-:Y:S02]  /*12ec0*/  I2FP.F32.S32 R3, R3 ;  /* 0x0000000300037245 */ /* 0x000fe40000201400 */
[----:B------:R-:W-:Y:S02]  /*12ed0*/  I2FP.F32.S32 R4, R4 ;  /* 0x0000000400047245 */ /* 0x000fe40000201400 */
[----:B------:R-:W-:Y:S01]  /*12ee0*/  I2FP.F32.S32 R5, R5 ;  /* 0x0000000500057245 */ /* 0x000fe20000201400 */
[CC--:B------:R-:W-:Y:S01]  /*12ef0*/  FFMA.FTZ R195, R0.reuse, R3.reuse, R195 ;  /* 0x0000000300c37223 */ /* 0x0c0fe200000100c3 */
[----:B------:R-:W-:Y:S01]  /*12f00*/  FFMA.FTZ R170, R0, R3, R170 ;  /* 0x0000000300aa7223 */ /* 0x000fe200000100aa */
[----:B------:R-:W-:Y:S01]  /*12f10*/  IADD3 R3, R2, 0x31, RZ ;  /* 0x0000003102037810 */ /* 0x000fe20007ffe0ff */
[-C--:B------:R-:W-:Y:S01]  /*12f20*/  FFMA.FTZ R193, R0, R4.reuse, R193 ;  /* 0x0000000400c17223 */ /* 0x080fe200000100c1 */
[----:B------:R-:W-:Y:S01]  /*12f30*/  IADD3 R52, R2, 0x11, RZ ;  /* 0x0000001102347810 */ /* 0x000fe20007ffe0ff */
[C---:B------:R-:W-:Y:S01]  /*12f40*/  FFMA.FTZ R168, R0.reuse, R4, R168 ;  /* 0x0000000400a87223 */ /* 0x040fe200000100a8 */
[----:B------:R-:W-:Y:S01]  /*12f50*/  I2FP.F32.S32 R3, R3 ;  /* 0x0000000300037245 */ /* 0x000fe20000201400 */
[-C--:B------:R-:W-:Y:S01]  /*12f60*/  FFMA.FTZ R197, R0, R5.reuse, R197 ;  /* 0x0000000500c57223 */ /* 0x080fe200000100c5 */
[----:B------:R-:W-:Y:S01]  /*12f70*/  IADD3 R6, R2, 0x40, RZ ;  /* 0x0000004002067810 */ /* 0x000fe20007ffe0ff */
[----:B------:R-:W-:Y:S01]  /*12f80*/  FFMA.FTZ R190, R0, R5, R190 ;  /* 0x0000000500be7223 */ /* 0x000fe200000100be */
[----:B------:R-:W-:Y:S01]  /*12f90*/  IADD3 R4, R2, 0x39, RZ ;  /* 0x0000003902047810 */ /* 0x000fe20007ffe0ff */
[CC--:B------:R-:W-:Y:S01]  /*12fa0*/  FFMA.FTZ R177, R0.reuse, R3.reuse, R177 ;  /* 0x0000000300b17223 */ /* 0x0c0fe200000100b1 */
[----:B------:R-:W-:Y:S01]  /*12fb0*/  I2FP.F32.S32 R52, R52 ;  /* 0x0000003400347245 */ /* 0x000fe20000201400 */
[----:B------:R-:W-:Y:S01]  /*12fc0*/  FFMA.FTZ R172, R0, R3, R172 ;  /* 0x0000000300ac7223 */ /* 0x000fe200000100ac */
[----:B------:R-:W-:Y:S01]  /*12fd0*/  I2FP.F32.S32 R3, R6 ;  /* 0x0000000600037245 */ /* 0x000fe20000201400 */
[----:B------:R-:W-:Y:S01]  /*12fe0*/  LDSM.16.MT88.4 R64, [R222+0x10000] ;  /* 0x01000000de40783b */ /* 0x000fe20000004200 */
[----:B------:R-:W-:Y:S01]  /*12ff0*/  IADD3 R5, R2, 0x38, RZ ;  /* 0x0000003802057810 */ /* 0x000fe20007ffe0ff */
[C---:B------:R-:W-:Y:S01]  /*13000*/  FFMA.FTZ R43, R0.reuse, R52, R9 ;  /* 0x00000034002b7223 */ /* 0x040fe20000010009 */
[----:B------:R-:W-:Y:S01]  /*13010*/  I2FP.F32.S32 R4, R4 ;  /* 0x0000000400047245 */ /* 0x000fe20000201400 */
[C---:B------:R-:W-:Y:S01]  /*13020*/  FFMA.FTZ R52, R0.reuse, R52, R204 ;  /* 0x0000003400347223 */ /* 0x040fe200000100cc */
[----:B------:R-:W-:Y:S01]  /*13030*/  FMNMX.FTZ R6, R19, R137, !PT ;  /* 0x0000008913067209 */ /* 0x000fe20007810000 */
[----:B------:R-:W-:Y:S01]  /*13040*/  FFMA.FTZ R183, R0, R3, R183 ;  /* 0x0000000300b77223 */ /* 0x000fe200000100b7 */
[----:B------:R-:W-:Y:S01]  /*13050*/  IADD3 R54, R2, 0x10, RZ ;  /* 0x0000001002367810 */ /* 0x000fe20007ffe0ff */
[CC--:B------:R-:W-:Y:S01]  /*13060*/  FFMA.FTZ R175, R0.reuse, R4.reuse, R175 ;  /* 0x0000000400af7223 */ /* 0x0c0fe200000100af */
[----:B------:R-:W-:Y:S01]  /*13070*/  I2FP.F32.S32 R5, R5 ;  /* 0x0000000500057245 */ /* 0x000fe20000201400 */
        /* <DEDUP_REMOVED lines=9> */
[C---:B------:R-:W-:Y:S01]  /*13110*/  FFMA.FTZ R45, R0.reuse, R54, R11 ;  /* 0x00000036002d7223 */ /* 0x040fe2000001000b */
        /* <DEDUP_REMOVED lines=9> */
[C---:B------:R-:W-:Y:S01]  /*131b0*/  FFMA.FTZ R53, R0.reuse, R60, R17 ;  /* 0x0000003c00357223 */ /* 0x040fe20000010011 */
[----:B------:R-:W-:Y:S01]  /*131c0*/  FMNMX.FTZ R6, R41, R6, !PT ;  /* 0x0000000629067209 */ /* 0x000fe20007810000 */
[----:B------:R-:W-:Y:S01]  /*131d0*/  FFMA.FTZ R60, R0, R60, R13 ;  /* 0x0000003c003c7223 */ /* 0x000fe2000001000d */
[----:B------:R-:W-:Y:S01]  /*131e0*/  FMNMX.FTZ R5, R52, R5, !PT ;  /* 0x0000000534057209 */ /* 0x000fe20007810000 */
[----:B------:R-:W-:Y:S01]  /*131f0*/  LDSM.16.MT88.4 R12, [R225+0xc000] ;  /* 0x00c00000e10c783b */ /* 0x000fe20000004200 */
[----:B------:R-:W-:Y:S02]  /*13200*/  FMNMX.FTZ R6, R53, R6, !PT ;  /* 0x0000000635067209 */ /* 0x000fe40007810000 */
[----:B------:R-:W-:Y:S02]  /*13210*/  FMNMX.FTZ R5, R62, R5, !PT ;  /* 0x000000053e057209 */ /* 0x000fe40007810000 */
[----:B------:R-:W-:Y:S02]  /*13220*/  FMNMX.FTZ R6, R199, R6, !PT ;  /* 0x00000006c7067209 */ /* 0x000fe40007810000 */
        /* <DEDUP_REMOVED lines=21> */
[----:B------:R-:W-:Y:S01]  /*13380*/  IADD3 R4, R2, 0x49, RZ ;  /* 0x0000004902047810 */ /* 0x000fe20007ffe0ff */
[----:B------:R-:W-:Y:S01]  /*13390*/  FFMA.FTZ R191, R0, R7, R191 ;  /* 0x0000000700bf7223 */ /* 0x000fe200000100bf */
[----:B------:R-:W-:Y:S01]  /*133a0*/  FMNMX.FTZ R5, R174, R5, !PT ;  /* 0x00000005ae057209 */ /* 0x000fe20007810000 */
[C---:B------:R-:W-:Y:S01]  /*133b0*/  FFMA.FTZ R186, R0.reuse, R7, R186 ;  /* 0x0000000700ba7223 */ /* 0x040fe200000100ba */
[----:B------:R-:W-:Y:S02]  /*133c0*/  I2FP.F32.S32 R3, R3 ;  /* 0x0000000300037245 */ /* 0x000fe40000201400 */
[----:B------:R-:W-:Y:S02]  /*133d0*/  FMNMX.FTZ R6, R183, R6, !PT ;  /* 0x00000006b7067209 */ /* 0x000fe40007810000 */
[----:B------:R-:W-:Y:S01]  /*133e0*/  I2FP.F32.S32 R4, R4 ;  /* 0x0000000400047245 */ /* 0x000fe20000201400 */
[----:B------:R-:W-:Y:S01]  /*133f0*/  FFMA.FTZ R189, R0, R3, R189 ;  /* 0x0000000300bd7223 */ /* 0x000fe200000100bd */
[----:B------:R-:W-:Y:S01]  /*13400*/  FMNMX.FTZ R5, R180, R5, !PT ;  /* 0x00000005b4057209 */ /* 0x000fe20007810000 */
[----:B------:R-:W-:Y:S01]  /*13410*/  FFMA.FTZ R178, R0, R3, R178 ;  /* 0x0000000300b27223 */ /* 0x000fe200000100b2 */
[----:B------:R-:W-:Y:S01]  /*13420*/  IADD3 R7, R2, 0x50, RZ ;  /* 0x0000005002077810 */ /* 0x000fe20007ffe0ff */
[C---:B------:R-:W-:Y:S01]  /*13430*/  FFMA.FTZ R187, R0.reuse, R4, R187 ;  /* 0x0000000400bb7223 */ /* 0x040fe200000100bb */
[----:B------:R-:W-:Y:S01]  /*13440*/  FMNMX.FTZ R6, R191, R6, !PT ;  /* 0x00000006bf067209 */ /* 0x000fe20007810000 */
[----:B------:R-:W-:Y:S01]  /*13450*/  FFMA.FTZ R176, R0, R4, R176 ;  /* 0x0000000400b07223 */ /* 0x000fe200000100b0 */
        /* <DEDUP_REMOVED lines=8> */
[C---:B------:R-:W-:Y:S01]  /*134e0*/  FFMA.FTZ R166, R0.reuse, R7, R166 ;  /* 0x0000000700a67223 */ /* 0x040fe200000100a6 */
[----:B------:R-:W-:Y:S02]  /*134f0*/  I2FP.F32.S32 R4, R4 ;  /* 0x0000000400047245 */ /* 0x000fe40000201400 */
[----:B------:R-:W-:Y:S01]  /*13500*/  FMNMX.FTZ R6, R187, R6, !PT ;  /* 0x00000006bb067209 */ /* 0x000fe20007810000 */
[----:B------:R-:W-:Y:S01]  /*13510*/  FFMA.FTZ R171, R0, R3, R171 ;  /* 0x0000000300ab7223 */ /* 0x000fe200000100ab */
[----:B------:R-:W-:Y:S01]  /*13520*/  FMNMX.FTZ R5, R178, R5, !PT ;  /* 0x00000005b2057209 */ /* 0x000fe20007810000 */
[-C--:B------:R-:W-:Y:S01]  /*13530*/  FFMA.FTZ R169, R0, R4.reuse, R169 ;  /* 0x0000000400a97223 */ /* 0x080fe200000100a9 */
[----:B------:R-:W-:Y:S01]  /*13540*/  IADD3 R7, R2, 0x59, RZ ;  /* 0x0000005902077810 */ /* 0x000fe20007ffe0ff */
[----:B------:R-:W-:Y:S01]  /*13550*/  FFMA.FTZ R162, R0, R4, R162 ;  /* 0x0000000400a27223 */ /* 0x000fe200000100a2 */
[----:B------:R-:W-:Y:S01]  /*13560*/  IADD3 R4, R2, 0x61, RZ ;  /* 0x0000006102047810 */ /* 0x000fe20007ffe0ff */
[----:B------:R-:W-:Y:S01]  /*13570*/  FFMA.FTZ R164, R0, R3, R164 ;  /* 0x0000000300a47223 */ /* 0x000fe200000100a4 */
[----:B------:R-:W-:Y:S02]  /*13580*/  FMNMX.FTZ R6, R173, R6, !PT ;  /* 0x00000006ad067209 */ /* 0x000fe40007810000 */
        /* <DEDUP_REMOVED lines=8> */
[CC--:B------:R-:W-:Y:S01]  /*13610*/  FFMA.FTZ R163, R0.reuse, R4.reuse, R163 ;  /* 0x0000000400a37223 */ /* 0x0c0fe200000100a3 */
[----:B------:R-:W-:Y:S01]  /*13620*/  I2FP.F32.S32 R3, R3 ;  /* 0x0000000300037245 */ /* 0x000fe20000201400 */
[----:B------:R-:W-:Y:S01]  /*13630*/  FFMA.FTZ R156, R0, R4, R156 ;  /* 0x00000004009c7223 */ /* 0x000fe2000001009c */
[----:B------:R-:W-:Y:S02]  /*13640*/  IADD3 R7, R2, 0x68, RZ ;  /* 0x0000006802077810 */ /* 0x000fe40007ffe0ff */
[----:B------:R-:W-:Y:S01]  /*13650*/  FMNMX.FTZ R6, R169, R6, !PT ;  /* 0x00000006a9067209 */ /* 0x000fe20007810000 */
[----:B------:R-:W-:Y:S01]  /*13660*/  FFMA.FTZ R165, R0, R3, R165 ;  /* 0x0000000300a57223 */ /* 0x000fe200000100a5 */
[----:B------:R-:W-:Y:S01]  /*13670*/  FMNMX.FTZ R5, R164, R5, !PT ;  /* 0x00000005a4057209 */ /* 0x000fe20007810000 */
[----:B------:R-:W-:Y:S01]  /*13680*/  FFMA.FTZ R158, R0, R3, R158 ;  /* 0x00000003009e7223 */ /* 0x000fe2000001009e */
        /* <DEDUP_REMOVED lines=10> */
[CC--:B------:R-:W-:Y:S01]  /*13730*/  FFMA.FTZ R157, R0.reuse, R4.reuse, R157 ;  /* 0x00000004009d7223 */ /* 0x0c0fe2000001009d */
[----:B------:R-:W-:Y:S01]  /*13740*/  I2FP.F32.S32 R3, R3 ;  /* 0x0000000300037245 */ /* 0x000fe20000201400 */
[----:B------:R-:W-:Y:S01]  /*13750*/  FFMA.FTZ R144, R0, R4, R144 ;  /* 0x0000000400907223 */ /* 0x000fe20000010090 */
        /* <DEDUP_REMOVED lines=37> */
[C---:B------:R-:W-:Y:S01]  /*139b0*/  FADD.FTZ R5, -R3.reuse, R132 ;  /* 0x0000008403057221 */ /* 0x040fe20000010100 */
[C---:B------:R-:W-:Y:S01]  /*139c0*/  FSETP.NEU.FTZ.AND P1, PT, R2.reuse, -INF , PT ;  /* 0xff8000000200780b */ /* 0x040fe20003f3d000 */
[C---:B------:R-:W-:Y:S01]  /*139d0*/  FMUL.FTZ R150, R2.reuse, UR4 ;  /* 0x0000000402967c20 */ /* 0x040fe20008410000 */
[----:B------:R-:W-:Y:S01]  /*139e0*/  FADD.FTZ R4, -R2, R137 ;  /* 0x0000008902047221 */ /* 0x000fe20000010100 */
[----:B------:R-:W-:Y:S01]  /*139f0*/  FMUL.FTZ R137, R3, UR4 ;  /* 0x0000000403897c20 */ /* 0x000fe20008410000 */
[----:B------:R-:W-:Y:S02]  /*13a00*/  FMUL.FTZ R132, R5, UR4 ;  /* 0x0000000405847c20 */ /* 0x000fe40008410000 */
[----:B------:R-:W-:Y:S01]  /*13a10*/  FSEL R150, R150, RZ, P1 ;  /* 0x000000ff96967208 */ /* 0x000fe20000800000 */
[----:B------:R-:W-:Y:S01]  /*13a20*/  FMUL.FTZ R134, R4, UR4 ;  /* 0x0000000404867c20 */ /* 0x000fe20008410000 */
[----:B------:R-:W-:Y:S02]  /*13a30*/  FSETP.NEU.FTZ.AND P1, PT, R3, -INF , PT ;  /* 0xff8000000300780b */ /* 0x000fe40003f3d000 */
[----:B------:R-:W1:Y:S01]  /*13a40*/  MUFU.EX2 R132, R132 ;  /* 0x0000008400847308 */ /* 0x000e620000000800 */
[--C-:B------:R-:W-:Y:S01]  /*13a50*/  FFMA.FTZ R151, R21, UR4, -R150.reuse ;  /* 0x0000000415977c23 */ /* 0x100fe20008010896 */
[----:B------:R-:W-:Y:S01]  /*13a60*/  FSEL R137, R137, RZ, P1 ;  /* 0x000000ff89897208 */ /* 0x000fe20000800000 */
[--C-:B------:R-:W-:Y:S01]  /*13a70*/  FFMA.FTZ R143, R23, UR4, -R150.reuse ;  /* 0x00000004178f7c23 */ /* 0x100fe20008010896 */
[--C-:B------:R-:W-:Y:S01]  /*13a80*/  FFMA.FTZ R155, R19, UR4, -R150.reuse ;  /* 0x00000004139b7c23 */ /* 0x100fe20008010896 */
[--C-:B------:R-:W-:Y:S01]  /*13a90*/  FFMA.FTZ R146, R198, UR4, -R150.reuse ;  /* 0x00000004c6927c23 */ /* 0x100fe20008010896 */
[----:B------:R-:W2:Y:S01]  /*13aa0*/  LDSM.16.MT88.4 R20, [R223+0xc000] ;  /* 0x00c00000df14783b */ /* 0x000ea20000004200 */
        /* <DEDUP_REMOVED lines=10> */
[C---:B-1----:R-:W-:Y:S01]  /*13b50*/  FMUL.FTZ R4, R132.reuse, R128 ;  /* 0x0000008084047220 */ /* 0x042fe20000410000 */
        /* <DEDUP_REMOVED lines=9> */
[----:B------:R-:W1:Y:S01]  /*13bf0*/  MUFU.EX2 R151, R151 ;  /* 0x0000009700977308 */ /* 0x000e620000000800 */
        /* <DEDUP_REMOVED lines=10> */
[----:B------:R-:W-:Y:S01]  /*13ca0*/  FMUL.FTZ R35, R134, R103 ;  /* 0x0000006786237220 */ /* 0x000fe20000410000 */
[----:B------:R-:W-:Y:S01]  /*13cb0*/  FMUL.FTZ R33, R132, R101 ;  /* 0x0000006584217220 */ /* 0x000fe20000410000 */
[----:B------:R-:W-:Y:S01]  /*13cc0*/  LDSM.16.MT88.4 R124, [R225+0xf800] ;  /* 0x00f80000e17c783b */ /* 0x000fe20000004200 */
[----:B------:R-:W-:Y:S01]  /*13cd0*/  FMUL.FTZ R42, R134, R94 ;  /* 0x0000005e862a7220 */ /* 0x000fe20000410000 */
[----:B------:R-:W-:Y:S03]  /*13ce0*/  FMUL.FTZ R40, R132, R92 ;  /* 0x0000005c84287220 */ /* 0x000fe60000410000 */
[----:B------:R-:W3:Y:S01]  /*13cf0*/  MUFU.EX2 R143, R143 ;  /* 0x0000008f008f7308 */ /* 0x000ee20000000800 */
[----:B-1----:R-:W-:Y:S01]  /*13d00*/  F2FP.F16.F32.PACK_AB R129, R151, R155 ;  /* 0x0000009b9781723e */ /* 0x002fe200000000ff */
[C---:B------:R-:W-:Y:S01]  /*13d10*/  FMUL.FTZ R46, R134.reuse, R90 ;  /* 0x0000005a862e7220 */ /* 0x040fe20000410000 */
[----:B------:R-:W-:Y:S01]  /*13d20*/  FMUL.FTZ R47, R134, R91 ;  /* 0x0000005b862f7220 */ /* 0x000fe20000410000 */
[----:B------:R-:W-:Y:S01]  /*13d30*/  FMUL.FTZ R44, R132, R88 ;  /* 0x00000058842c7220 */ /* 0x000fe20000410000 */
[----:B------:R-:W-:Y:S01]  /*13d40*/  LDSM.16.MT88.4 R100, [R222+0xe000] ;  /* 0x00e00000de64783b */ /* 0x000fe20000004200 */
[C---:B------:R-:W-:Y:S01]  /*13d50*/  FMUL.FTZ R55, R134.reuse, R83 ;  /* 0x0000005386377220 */ /* 0x040fe20000410000 */
[----:B------:R-:W-:Y:S03]  /*13d60*/  FMUL.FTZ R63, R134, R75 ;  /* 0x0000004b863f7220 */ /* 0x000fe60000410000 */
[----:B------:R-:W-:Y:S01]  /*13d70*/  MUFU.EX2 R153, R153 ;  /* 0x0000009900997308 */ /* 0x000fe20000000800 */
[----:B------:R-:W-:Y:S01]  /*13d80*/  FMUL.FTZ R61, R132, R73 ;  /* 0x00000049843d7220 */ /* 0x000fe20000410000 */
[--C-:B------:R-:W-:Y:S01]  /*13d90*/  FFMA.FTZ R108, R54, UR4, -R137.reuse ;  /* 0x00000004366c7c23 */ /* 0x100fe20008010889 */
[----:B------:R-:W-:Y:S01]  /*13da0*/  FMUL.FTZ R54, R134, R82 ;  /* 0x0000005286367220 */ /* 0x000fe20000410000 */
[--C-:B------:R-:W-:Y:S01]  /*13db0*/  FFMA.FTZ R109, R52, UR4, -R137.reuse ;  /* 0x00000004346d7c23 */ /* 0x100fe20008010889 */
[----:B------:R-:W-:Y:S01]  /*13dc0*/  LDSM.16.MT88.4 R116, [R223+0xf800] ;  /* 0x00f80000df74783b */ /* 0x000fe20000004200 */
[----:B------:R-:W-:Y:S01]  /*13dd0*/  FMUL.FTZ R52, R132, R80 ;  /* 0x0000005084347220 */ /* 0x000fe20000410000 */
[--C-:B------:R-:W-:Y:S03]  /*13de0*/  FFMA.FTZ R110, R62, UR4, -R137.reuse ;  /* 0x000000043e6e7c23 */ /* 0x100fe60008010889 */
[----:B------:R-:W1:Y:S01]  /*13df0*/  MUFU.EX2 R147, R147 ;  /* 0x0000009300937308 */ /* 0x000e620000000800 */
[----:B---3--:R-:W-:Y:S01]  /*13e00*/  F2FP.F16.F32.PACK_AB R131, R143, R146 ;  /* 0x000000928f83723e */ /* 0x008fe200000000ff */
[----:B------:R-:W-:Y:S01]  /*13e10*/  FMUL.FTZ R62, R134, R74 ;  /* 0x0000004a863e7220 */ /* 0x000fe20000410000 */
[--C-:B------:R-:W-:Y:S01]  /*13e20*/  FFMA.FTZ R111, R60, UR4, -R137.reuse ;  /* 0x000000043c6f7c23 */ /* 0x100fe20008010889 */
[----:B------:R-:W-:Y:S01]  /*13e30*/  FMUL.FTZ R60, R132, R72 ;  /* 0x00000048843c7220 */ /* 0x000fe20000410000 */
[--C-:B------:R-:W-:Y:S01]  /*13e40*/  FFMA.FTZ R187, R187, UR4, -R150.reuse ;  /* 0x00000004bbbb7c23 */ /* 0x100fe20008010896 */
[----:B------:R-:W-:Y:S01]  /*13e50*/  LDSM.16.MT88.4 R72, [R221+0xc800] ;  /* 0x00c80000dd48783b */ /* 0x000fe20000004200 */
        /* <DEDUP_REMOVED lines=10> */
[----:B-1----:R-:W-:Y:S01]  /*13f00*/  F2FP.F16.F32.PACK_AB R128, R147, R153 ;  /* 0x000000999380723e */ /* 0x002fe200000000ff */
[--C-:B------:R-:W-:Y:S01]  /*13f10*/  FFMA.FTZ R166, R166, UR4, -R137.reuse ;  /* 0x00000004a6a67c23 */ /* 0x100fe20008010889 */
[----:B------:R-:W-:Y:S01]  /*13f20*/  FFMA.FTZ R162, R162, UR4, -R137 ;  /* 0x00000004a2a27c23 */ /* 0x000fe20008010889 */
[----:B------:R-:W-:Y:S01]  /*13f30*/  FFMA.FTZ R153, R132, R251, R153 ;  /* 0x000000fb84997223 */ /* 0x000fe20000010099 */
[----:B------:R-:W-:Y:S01]  /*13f40*/  FFMA.FTZ R155, R134, R252, R155 ;  /* 0x000000fc869b7223 */ /* 0x000fe2000001009b */
[----:B------:R-:W-:Y:S01]  /*13f50*/  ISETP.GT.AND P1, PT, R238, R233, PT ;  /* 0x000000e9ee00720c */ /* 0x000fe20003f24270 */
[----:B------:R-:W-:Y:S03]  /*13f60*/  FFMA.FTZ R149, R149, UR4, -R150 ;  /* 0x0000000495957c23 */ /* 0x000fe60008010896 */
[----:B------:R-:W-:Y:S01]  /*13f70*/  MUFU.EX2 R110, R110 ;  /* 0x0000006e006e7308 */ /* 0x000fe20000000800 */
[----:B------:R-:W-:Y:S01]  /*13f80*/  FADD.FTZ R153, R147, R153 ;  /* 0x0000009993997221 */ /* 0x000fe20000010000 */
[----:B------:R-:W-:Y:S01]  /*13f90*/  FADD.FTZ R155, R151, R155 ;  /* 0x0000009b979b7221 */ /* 0x000fe20000010000 */
[--C-:B------:R-:W-:Y:S01]  /*13fa0*/  FFMA.FTZ R144, R144, UR4, -R137.reuse ;  /* 0x0000000490907c23 */ /* 0x100fe20008010889 */
[----:B------:R-:W-:Y:S02]  /*13fb0*/  FFMA.FTZ R141, R141, UR4, -R137 ;  /* 0x000000048d8d7c23 */ /* 0x000fe40008010889 */
[----:B------:R-:W-:Y:S04]  /*13fc0*/  FADD.FTZ R146, R146, R155 ;  /* 0x0000009b92927221 */ /* 0x000fe80000010000 */
[----:B------:R-:W-:Y:S01]  /*13fd0*/  MUFU.EX2 R111, R111 ;  /* 0x0000006f006f7308 */ /* 0x000fe20000000800 */
[----:B---3--:R-:W-:Y:S01]  /*13fe0*/  F2FP.F16.F32.PACK_AB R130, R145, R148 ;  /* 0x000000949182723e */ /* 0x008fe200000000ff */
[----:B------:R-:W-:Y:S01]  /*13ff0*/  FADD.FTZ R148, R148, R153 ;  /* 0x0000009994947221 */ /* 0x000fe20000010000 */
[----:B------:R-:W-:Y:S01]  /*14000*/  FADD.FTZ R146, R143, R146 ;  /* 0x000000928f927221 */ /* 0x000fe20000010000 */
[--C-:B------:R-:W-:Y:S02]  /*14010*/  FFMA.FTZ R143, R142, UR4, -R137.reuse ;  /* 0x000000048e8f7c23 */ /* 0x100fe40008010889 */
[----:B------:R-:W-:Y:S02]  /*14020*/  FADD.FTZ R145, R145, R148 ;  /* 0x0000009491917221 */ /* 0x000fe40000010000 */
[C---:B------:R-:W-:Y:S02]  /*14030*/  HMMA.16816.F32 R4, R128.reuse, R12, R4 ;  /* 0x0000000c8004723c */ /* 0x040fe40000001804 */
[----:B------:R-:W-:Y:S04]  /*14040*/  MUFU.EX2 R108, R108 ;  /* 0x0000006c006c7308 */ /* 0x000fe80000000800 */
[C---:B------:R-:W-:Y:S06]  /*14050*/  HMMA.16816.F32 R8, R128.reuse, R14, R8 ;  /* 0x0000000e8008723c */ /* 0x040fec0000001808 */
[----:B------:R-:W1:Y:S01]  /*14060*/  MUFU.EX2 R109, R109 ;  /* 0x0000006d006d7308 */ /* 0x000e620000000800 */
        /* <DEDUP_REMOVED lines=8> */
[C---:B--2---:R-:W-:Y:S03]  /*140f0*/  HMMA.16816.F32 R12, R128.reuse, R20, R12 ;  /* 0x00000014800c723c */ /* 0x044fe6000000180c */
        /* <DEDUP_REMOVED lines=23> */
[C---:B------:R-:W-:Y:S01]  /*14270*/  FMUL.FTZ R31, R134.reuse, R107 ;  /* 0x0000006b861f7220 */ /* 0x040fe20000410000 */
[--C-:B------:R-:W-:Y:S01]  /*14280*/  FFMA.FTZ R104, R43, UR4, -R150.reuse ;  /* 0x000000042b687c23 */ /* 0x100fe20008010896 */
[----:B------:R-:W-:Y:S01]  /*14290*/  FMUL.FTZ R43, R134, R95 ;  /* 0x0000005f862b7220 */ /* 0x000fe20000410000 */
[--C-:B------:R-:W-:Y:S01]  /*142a0*/  FFMA.FTZ R107, R41, UR4, -R150.reuse ;  /* 0x00000004296b7c23 */ /* 0x100fe20008010896 */
[C---:B------:R-:W-:Y:S03]  /*142b0*/  FMUL.FTZ R41, R132.reuse, R93 ;  /* 0x0000005d84297220 */ /* 0x040fe60000410000 */
[C---:B------:R-:W-:Y:S01]  /*142c0*/  HMMA.16816.F32 R28, R128.reuse, R36, R28 ;  /* 0x00000024801c723c */ /* 0x040fe2000000181c */
[----:B------:R-:W-:Y:S01]  /*142d0*/  LDSM.16.MT88.4 R92, [R222+0xc800] ;  /* 0x00c80000de5c783b */ /* 0x000fe20000004200 */
[----:B------:R-:W-:Y:S01]  /*142e0*/  MUFU.EX2 R104, R104 ;  /* 0x0000006800687308 */ /* 0x000fe20000000800 */
[--C-:B------:R-:W-:Y:S01]  /*142f0*/  FFMA.FTZ R105, R45, UR4, -R150.reuse ;  /* 0x000000042d697c23 */ /* 0x100fe20008010896 */
[C---:B------:R-:W-:Y:S01]  /*14300*/  FMUL.FTZ R45, R132.reuse, R89 ;  /* 0x00000059842d7220 */ /* 0x040fe20000410000 */
[--C-:B------:R-:W-:Y:S01]  /*14310*/  FFMA.FTZ R106, R53, UR4, -R150.reuse ;  /* 0x00000004356a7c23 */ /* 0x100fe20008010896 */
[C---:B------:R-:W-:Y:S03]  /*14320*/  HMMA.16816.F32 R32, R128.reuse, R38, R32 ;  /* 0x000000268020723c */ /* 0x040fe60000001820 */
[----:B------:R-:W2:Y:S03]  /*14330*/  LDSM.16.MT88.4 R88, [R221+0x10000] ;  /* 0x01000000dd58783b */ /* 0x000ea60000004200 */
[----:B------:R-:W3:Y:S01]  /*14340*/  MUFU.EX2 R105, R105 ;  /* 0x0000006900697308 */ /* 0x000ee20000000800 */
[C---:B------:R-:W-:Y:S01]  /*14350*/  FMUL.FTZ R36, R132.reuse, R96 ;  /* 0x0000006084247220 */ /* 0x040fe20000410000 */
[----:B------:R-:W-:Y:S03]  /*14360*/  FMUL.FTZ R37, R132, R97 ;  /* 0x0000006184257220 */ /* 0x000fe60000410000 */
[C---:B------:R-:W-:Y:S01]  /*14370*/  FMUL.FTZ R38, R134.reuse, R98 ;  /* 0x0000006286267220 */ /* 0x040fe20000410000 */
[----:B------:R-:W-:Y:S02]  /*14380*/  FMUL.FTZ R39, R134, R99 ;  /* 0x0000006386277220 */ /* 0x000fe40000410000 */
[----:B------:R-:W-:Y:S01]  /*14390*/  LDSM.16.MT88.4 R96, [R223+0xd000] ;  /* 0x00d00000df60783b */ /* 0x000fe20000004200 */
[----:B------:R-:W-:Y:S01]  /*143a0*/  FMUL.FTZ R53, R132, R81 ;  /* 0x0000005184357220 */ /* 0x000fe20000410000 */
[----:B------:R-:W-:Y:S01]  /*143b0*/  MUFU.EX2 R107, R107 ;  /* 0x0000006b006b7308 */ /* 0x000fe20000000800 */
[--C-:B------:R-:W-:Y:S02]  /*143c0*/  FFMA.FTZ R180, R191, UR4, -R150.reuse ;  /* 0x00000004bfb47c23 */ /* 0x100fe40008010896 */
[C---:B------:R-:W-:Y:S03]  /*143d0*/  HMMA.16816.F32 R36, R128.reuse, R48, R36 ;  /* 0x000000308024723c */ /* 0x040fe60000001824 */
[--C-:B------:R-:W-:Y:S01]  /*143e0*/  FFMA.FTZ R182, R189, UR4, -R150.reuse ;  /* 0x00000004bdb67c23 */ /* 0x100fe20008010896 */
[----:B------:R-:W4:Y:S01]  /*143f0*/  LDSM.16.MT88.4 R80, [R225+0xc800] ;  /* 0x00c80000e150783b */ /* 0x000f220000004200 */
[--C-:B------:R-:W-:Y:S01]  /*14400*/  FFMA.FTZ R189, R188, UR4, -R137.reuse ;  /* 0x00000004bcbd7c23 */ /* 0x100fe20008010889 */
[C---:B------:R-:W-:Y:S01]  /*14410*/  HMMA.16816.F32 R40, R128.reuse, R50, R40 ;  /* 0x000000328028723c */ /* 0x040fe20000001828 */
[----:B------:R-:W5:Y:S04]  /*14420*/  MUFU.EX2 R106, R106 ;  /* 0x0000006a006a7308 */ /* 0x000f680000000800 */
[----:B------:R-:W-:Y:S01]  /*14430*/  FMUL.FTZ R48, R132, R84 ;  /* 0x0000005484307220 */ /* 0x000fe20000410000 */
[C---:B------:R-:W-:Y:S05]  /*14440*/  HMMA.16816.F32 R44, R128.reuse, R56, R44 ;  /* 0x00000038802c723c */ /* 0x040fea000000182c */
[----:B------:R-:W-:Y:S01]  /*14450*/  MUFU.EX2 R115, R115 ;  /* 0x0000007300737308 */ /* 0x000fe20000000800 */
[C---:B------:R-:W-:Y:S01]  /*14460*/  FMUL.FTZ R50, R134.reuse, R86 ;  /* 0x0000005686327220 */ /* 0x040fe20000410000 */
[----:B------:R-:W-:Y:S01]  /*14470*/  FMUL.FTZ R51, R134, R87 ;  /* 0x0000005786337220 */ /* 0x000fe20000410000 */
[C---:B------:R-:W-:Y:S03]  /*14480*/  FMUL.FTZ R49, R132.reuse, R85 ;  /* 0x0000005584317220 */ /* 0x040fe60000410000 */
[C---:B------:R-:W-:Y:S01]  /*14490*/  FMUL.FTZ R56, R132.reuse, R76 ;  /* 0x0000004c84387220 */ /* 0x040fe20000410000 */
[----:B------:R-:W4:Y:S01]  /*144a0*/  LDSM.16.MT88.4 R84, [R223+0xc800] ;  /* 0x00c80000df54783b */ /* 0x000f220000004200 */
[----:B------:R-:W-:Y:S02]  /*144b0*/  FMUL.FTZ R57, R132, R77 ;  /* 0x0000004d84397220 */ /* 0x000fe40000410000 */
[----:B------:R-:W4:Y:S01]  /*144c0*/  MUFU.EX2 R112, R112 ;  /* 0x0000007000707308 */ /* 0x000f220000000800 */
[--C-:B------:R-:W-:Y:S01]  /*144d0*/  FFMA.FTZ R191, R176, UR4, -R137.reuse ;  /* 0x00000004b0bf7c23 */ /* 0x100fe20008010889 */
[C---:B------:R-:W-:Y:S03]  /*144e0*/  HMMA.16816.F32 R48, R128.reuse, R58, R48 ;  /* 0x0000003a8030723c */ /* 0x040fe60000001830 */
[--C-:B------:R-:W-:Y:S01]  /*144f0*/  FFMA.FTZ R176, R171, UR4, -R150.reuse ;  /* 0x00000004abb07c23 */ /* 0x100fe20008010896 */
[----:B------:R-:W-:Y:S01]  /*14500*/  FFMA.FTZ R188, R167, UR4, -R150 ;  /* 0x00000004a7bc7c23 */ /* 0x000fe20008010896 */
[----:B------:R-:W-:Y:S01]  /*14510*/  FFMA.FTZ R167, R164, UR4, -R137 ;  /* 0x00000004a4a77c23 */ /* 0x000fe20008010889 */
[C---:B------:R-:W-:Y:S02]  /*14520*/  HMMA.16816.F32 R52, R128.reuse, R64, R52 ;  /* 0x000000408034723c */ /* 0x040fe40000001834 */
[----:B------:R-:W-:Y:S03]  /*14530*/  MUFU.EX2 R120, R120 ;  /* 0x0000007800787308 */ /* 0x000fe60000000800 */
[C---:B------:R-:W-:Y:S01]  /*14540*/  FMUL.FTZ R58, R134.reuse, R78 ;  /* 0x0000004e863a7220 */ /* 0x040fe20000410000 */
[----:B------:R-:W-:Y:S01]  /*14550*/  FMUL.FTZ R59, R134, R79 ;  /* 0x0000004f863b7220 */ /* 0x000fe20000410000 */
[----:B------:R-:W-:Y:S01]  /*14560*/  FMUL.FTZ R64, R132, R68 ;  /* 0x0000004484407220 */ /* 0x000fe20000410000 */
[----:B------:R-:W4:Y:S04]  /*14570*/  LDSM.16.MT88.4 R76, [R225+0x10800] ;  /* 0x01080000e14c783b */ /* 0x000f280000004200 */
[----:B------:R-:W4:Y:S01]  /*14580*/  MUFU.EX2 R121, R121 ;  /* 0x0000007900797308 */ /* 0x000f220000000800 */
[C---:B-1----:R-:W-:Y:S01]  /*14590*/  F2FP.F16.F32.PACK_AB R68, R109.reuse, R108 ;  /* 0x0000006c6d44723e */ /* 0x042fe200000000ff */
[----:B------:R-:W-:Y:S01]  /*145a0*/  FADD.FTZ R108, R108, R145 ;  /* 0x000000916c6c7221 */ /* 0x000fe20000010000 */
[C---:B------:R-:W-:Y:S03]  /*145b0*/  HMMA.16816.F32 R56, R128.reuse, R66, R56 ;  /* 0x000000428038723c */ /* 0x040fe60000001838 */
[----:B------:R-:W-:Y:S01]  /*145c0*/  FMUL.FTZ R65, R132, R69 ;  /* 0x0000004584417220 */ /* 0x000fe20000410000 */
[----:B---3--:R-:W-:Y:S01]  /*145d0*/  F2FP.F16.F32.PACK_AB R69, R104, R105 ;  /* 0x000000696845723e */ /* 0x008fe200000000ff */
[----:B------:R-:W-:Y:S01]  /*145e0*/  FADD.FTZ R109, R109, R108 ;  /* 0x0000006c6d6d7221 */ /* 0x000fe20000010000 */
[C---:B--2---:R-:W-:Y:S01]  /*145f0*/  HMMA.16816.F32 R60, R128.reuse, R88, R60 ;  /* 0x00000058803c723c */ /* 0x044fe2000000183c */
[----:B------:R-:W1:Y:S04]  /*14600*/  MUFU.EX2 R168, R168 ;  /* 0x000000a800a87308 */ /* 0x000e680000000800 */
[C---:B------:R-:W-:Y:S01]  /*14610*/  FMUL.FTZ R66, R134.reuse, R70 ;  /* 0x0000004686427220 */ /* 0x040fe20000410000 */
[----:B------:R-:W-:Y:S01]  /*14620*/  FMUL.FTZ R67, R134, R71 ;  /* 0x0000004786437220 */ /* 0x000fe20000410000 */
[----:B-----5:R-:W-:Y:S01]  /*14630*/  F2FP.F16.F32.PACK_AB R71, R106, R107 ;  /* 0x0000006b6a47723e */ /* 0x020fe200000000ff */
[--C-:B------:R-:W-:Y:S03]  /*14640*/  FFMA.FTZ R164, R159, UR4, -R150.reuse ;  /* 0x000000049fa47c23 */ /* 0x100fe60008010896 */
[----:B------:R-:W-:Y:S01]  /*14650*/  MUFU.EX2 R170, R170 ;  /* 0x000000aa00aa7308 */ /* 0x000fe20000000800 */
[----:B------:R-:W-:Y:S01]  /*14660*/  F2FP.F16.F32.PACK_AB R70, R111, R110 ;  /* 0x0000006e6f46723e */ /* 0x000fe200000000ff */
[--C-:B------:R-:W-:Y:S01]  /*14670*/  FFMA.FTZ R159, R156, UR4, -R137.reuse ;  /* 0x000000049c9f7c23 */ /* 0x100fe20008010889 */
[----:B------:R-:W-:Y:S01]  /*14680*/  HMMA.16816.F32 R64, R128, R90, R64 ;  /* 0x0000005a8040723c */ /* 0x000fe20000001840 */
[----:B------:R-:W-:Y:S02]  /*14690*/  LDSM.16.MT88.4 R88, [R221+0x10800] ;  /* 0x01080000dd58783b */ /* 0x000fe40000004200 */
[--C-:B------:R-:W-:Y:S04]  /*146a0*/  FFMA.FTZ R171, R160, UR4, -R137.reuse ;  /* 0x00000004a0ab7c23 */ /* 0x100fe80008010889 */
[----:B------:R-:W2:Y:S01]  /*146b0*/  MUFU.EX2 R175, R175 ;  /* 0x000000af00af7308 */ /* 0x000ea20000000800 */
[--C-:B------:R-:W-:Y:S01]  /*146c0*/  FFMA.FTZ R160, R165, UR4, -R150.reuse ;  /* 0x00000004a5a07c23 */ /* 0x100fe20008010896 */
[C---:B----4-:R-:W-:Y:S05]  /*146d0*/  HMMA.16816.F32 R4, R68.reuse, R80, R4 ;  /* 0x000000504404723c */ /* 0x050fea0000001804 */
[--C-:B------:R-:W-:Y:S01]  /*146e0*/  FFMA.FTZ R165, R152, UR4, -R137.reuse ;  /* 0x0000000498a57c23 */ /* 0x100fe20008010889 */
[C---:B------:R-:W-:Y:S01]  /*146f0*/  HMMA.16816.F32 R8, R68.reuse, R82, R8 ;  /* 0x000000524408723c */ /* 0x040fe20000001808 */
[----:B------:R-:W3:Y:S01]  /*14700*/  LDSM.16.MT88.4 R80, [R223+0x10800] ;  /* 0x01080000df50783b */ /* 0x000ee20000004200 */
[----:B------:R-:W-:Y:S03]  /*14710*/  MUFU.EX2 R179, R179 ;  /* 0x000000b300b37308 */ /* 0x000fe60000000800 */
[--C-:B------:R-:W-:Y:S01]  /*14720*/  FFMA.FTZ R152, R157, UR4, -R150.reuse ;  /* 0x000000049d987c23 */ /* 0x100fe20008010896 */
[C---:B------:R-:W-:Y:S06]  /*14730*/  HMMA.16816.F32 R12, R68.reuse, R84, R12 ;  /* 0x00000054440c723c */ /* 0x040fec000000180c */
[----:B------:R-:W4:Y:S01]  /*14740*/  MUFU.EX2 R172, R172 ;  /* 0x000000ac00ac7308 */ /* 0x000f220000000800 */
[--C-:B------:R-:W-:Y:S01]  /*14750*/  FFMA.FTZ R156, R135, UR4, -R150.reuse ;  /* 0x00000004879c7c23 */ /* 0x100fe20008010896 */
[C---:B------:R-:W-:Y:S01]  /*14760*/  HMMA.16816.F32 R16, R68.reuse, R86, R16 ;  /* 0x000000564410723c */ /* 0x040fe20000001810 */
[----:B------:R-:W5:Y:S02]  /*14770*/  LDSM.16.MT88.4 R84, [R222+0x10800] ;  /* 0x01080000de54783b */ /* 0x000f640000004200 */
[----:B------:R-:W-:Y:S03]  /*14780*/  FFMA.FTZ R150, R133, UR4, -R150 ;  /* 0x0000000485967c23 */ /* 0x000fe60008010896 */
[C---:B------:R-:W-:Y:S02]  /*14790*/  HMMA.16816.F32 R20, R68.reuse, R92, R20 ;  /* 0x0000005c4414723c */ /* 0x040fe40000001814 */
[----:B------:R-:W-:Y:S03]  /*147a0*/  MUFU.EX2 R174, R174 ;  /* 0x000000ae00ae7308 */ /* 0x000fe60000000800 */
[----:B------:R-:W-:Y:S01]  /*147b0*/  FFMA.FTZ R137, R140, UR4, -R137 ;  /* 0x000000048c897c23 */ /* 0x000fe20008010889 */
[C---:B------:R-:W-:Y:S01]  /*147c0*/  HMMA.16816.F32 R24, R68.reuse, R94, R24 ;  /* 0x0000005e4418723c */ /* 0x040fe20000001818 */
[----:B------:R-:W1:Y:S05]  /*147d0*/  LDSM.16.MT88.4 R92, [R225+0xd000] ;  /* 0x00d00000e15c783b */ /* 0x000e6a0000004200 */
[----:B------:R-:W4:Y:S01]  /*147e0*/  MUFU.EX2 R181, R181 ;  /* 0x000000b500b57308 */ /* 0x000f220000000800 */
[----:B------:R-:W-:Y:S01]  /*147f0*/  FADD.FTZ R105, R105, R146 ;  /* 0x0000009269697221 */ /* 0x000fe20000010000 */
[C---:B------:R-:W-:Y:S08]  /*14800*/  HMMA.16816.F32 R28, R68.reuse, R72, R28 ;  /* 0x00000048441c723c */ /* 0x040ff0000000181c */
[----:B------:R-:W-:Y:S01]  /*14810*/  MUFU.EX2 R183, R183 ;  /* 0x000000b700b77308 */ /* 0x000fe20000000800 */
[C---:B------:R-:W-:Y:S03]  /*14820*/  HMMA.16816.F32 R32, R68.reuse, R74, R32 ;  /* 0x0000004a4420723c */ /* 0x040fe60000001820 */
[----:B------:R-:W-:Y:S03]  /*14830*/  F2FP.F16.F32.PACK_AB R73, R113, R114 ;  /* 0x000000727149723e */ /* 0x000fe600000000ff */
[C---:B------:R-:W-:Y:S03]  /*14840*/  HMMA.16816.F32 R36, R68.reuse, R76, R36 ;  /* 0x0000004c4424723c */ /* 0x040fe60000001824 */
[----:B------:R-:W4:Y:S02]  /*14850*/  MUFU.EX2 R180, R180 ;  /* 0x000000b400b47308 */ /* 0x000f240000000800 */
        /* <DEDUP_REMOVED lines=11> */
[C---:B-----5:R-:W-:Y:S06]  /*14910*/  HMMA.16816.F32 R52, R68.reuse, R84, R52 ;  /* 0x000000544434723c */ /* 0x060fec0000001834 */
[----:B------:R-:W-:Y:S01]  /*14920*/  MUFU.EX2 R189, R189 ;  /* 0x000000bd00bd7308 */ /* 0x000fe20000000800 */
[----:B------:R-:W-:Y:S01]  /*14930*/  FADD.FTZ R107, R107, R104 ;  /* 0x000000686b6b7221 */ /* 0x000fe20000010000 */
[C---:B------:R-:W-:Y:S01]  /*14940*/  HMMA.16816.F32 R56, R68.reuse, R86, R56 ;  /* 0x000000564438723c */ /* 0x040fe20000001838 */
[----:B------:R-:W-:Y:S02]  /*14950*/  LDSM.16.MT88.4 R84, [R223+0x11000] ;  /* 0x01100000df54783b */ /* 0x000fe40000004200 */
[----:B------:R-:W-:Y:S03]  /*14960*/  FADD.FTZ R107, R106, R107 ;  /* 0x0000006b6a6b7221 */ /* 0x000fe60000010000 */
[C---:B------:R-:W-:Y:S02]  /*14970*/  HMMA.16816.F32 R60, R68.reuse, R88, R60 ;  /* 0x00000058443c723c */ /* 0x040fe4000000183c */
[----:B------:R-:W5:Y:S03]  /*14980*/  MUFU.EX2 R186, R186 ;  /* 0x000000ba00ba7308 */ /* 0x000f660000000800 */
[----:B------:R-:W-:Y:S01]  /*14990*/  FADD.FTZ R114, R114, R107 ;  /* 0x0000006b72727221 */ /* 0x000fe20000010000 */
[----:B------:R-:W-:Y:S01]  /*149a0*/  HMMA.16816.F32 R64, R68, R90, R64 ;  /* 0x0000005a4440723c */ /* 0x000fe20000001840 */
[----:B------:R-:W4:Y:S05]  /*149b0*/  LDSM.16.MT88.4 R68, [R225+0x11000] ;  /* 0x01100000e144783b */ /* 0x000f2a0000004200 */
[----:B------:R-:W-:Y:S01]  /*149c0*/  MUFU.EX2 R178, R178 ;  /* 0x000000b200b27308 */ /* 0x000fe20000000800 */
[----:B------:R-:W-:Y:S01]  /*149d0*/  FADD.FTZ R114, R113, R114 ;  /* 0x0000007271727221 */ /* 0x000fe20000010000 */
[C---:B-1----:R-:W-:Y:S01]  /*149e0*/  HMMA.16816.F32 R4, R72.reuse, R92, R4 ;  /* 0x0000005c4804723c */ /* 0x042fe20000001804 */
[----:B------:R-:W1:Y:S07]  /*149f0*/  LDSM.16.MT88.4 R88, [R222+0x11000] ;  /* 0x01100000de58783b */ /* 0x000e6e0000004200 */
[----:B------:R-:W5:Y:S01]  /*14a00*/  MUFU.EX2 R191, R191 ;  /* 0x000000bf00bf7308 */ /* 0x000f620000000800 */
[C---:B------:R-:W-:Y:S01]  /*14a10*/  HMMA.16816.F32 R8, R72.reuse, R94, R8 ;  /* 0x0000005e4808723c */ /* 0x040fe20000001808 */
[----:B------:R-:W5:Y:S05]  /*14a20*/  LDSM.16.MT88.4 R92, [R221+0x11000] ;  /* 0x01100000dd5c783b */ /* 0x000f6a0000004200 */
[C---:B------:R-:W-:Y:S03]  /*14a30*/  HMMA.16816.F32 R12, R72.reuse, R96, R12 ;  /* 0x00000060480c723c */ /* 0x040fe6000000180c */
[----:B------:R-:W-:Y:S02]  /*14a40*/  MUFU.EX2 R160, R160 ;  /* 0x000000a000a07308 */ /* 0x000fe40000000800 */
[----:B------:R-:W-:Y:S01]  /*14a50*/  FADD.FTZ R115, R115, R114 ;  /* 0x0000007273737221 */ /* 0x000fe20000010000 */
[C---:B------:R-:W-:Y:S01]  /*14a60*/  HMMA.16816.F32 R16, R72.reuse, R98, R16 ;  /* 0x000000624810723c */ /* 0x040fe20000001810 */
[----:B------:R-:W-:Y:S06]  /*14a70*/  LDSM.16.MT88.4 R96, [R223+0xe000] ;  /* 0x00e00000df60783b */ /* 0x000fec0000004200 */
[----:B------:R-:W-:Y:S01]  /*14a80*/  MUFU.EX2 R163, R163 ;  /* 0x000000a300a37308 */ /* 0x000fe20000000800 */
[----:B------:R-:W-:Y:S01]  /*14a90*/  FADD.FTZ R115, R112, R115 ;  /* 0x0000007370737221 */ /* 0x000fe20000010000 */
[C---:B--2---:R-:W-:Y:S08]  /*14aa0*/  HMMA.16816.F32 R20, R72.reuse, R76, R20 ;  /* 0x0000004c4814723c */ /* 0x044ff00000001814 */
[----:B------:R-:W-:Y:S01]  /*14ab0*/  MUFU.EX2 R161, R161 ;  /* 0x000000a100a17308 */ /* 0x000fe20000000800 */
[C---:B------:R-:W-:Y:S01]  /*14ac0*/  HMMA.16816.F32 R24, R72.reuse, R78, R24 ;  /* 0x0000004e4818723c */ /* 0x040fe20000001818 */
[----:B------:R-:W2:Y:S05]  /*14ad0*/  LDSM.16.MT88.4 R76, [R225+0xd800] ;  /* 0x00d80000e14c783b */ /* 0x000eaa0000004200 */
[C---:B---3--:R-:W-:Y:S03]  /*14ae0*/  HMMA.16816.F32 R28, R72.reuse, R80, R28 ;  /* 0x00000050481c723c */ /* 0x048fe6000000181c */
[----:B------:R-:W-:Y:S03]  /*14af0*/  MUFU.EX2 R164, R164 ;  /* 0x000000a400a47308 */ /* 0x000fe60000000800 */
[C---:B------:R-:W-:Y:S01]  /*14b00*/  HMMA.16816.F32 R32, R72.reuse, R82, R32 ;  /* 0x000000524820723c */ /* 0x040fe20000001820 */
[----:B------:R-:W3:Y:S06]  /*14b10*/  LDSM.16.MT88.4 R80, [R223+0xd800] ;  /* 0x00d80000df50783b */ /* 0x000eec0000004200 */
[----:B------:R-:W-:Y:S01]  /*14b20*/  MUFU.EX2 R158, R158 ;  /* 0x0000009e009e7308 */ /* 0x000fe20000000800 */
[C---:B----4-:R-:W-:Y:S09]  /*14b30*/  HMMA.16816.F32 R36, R72.reuse, R68, R36 ;  /* 0x000000444824723c */ /* 0x050ff20000001824 */
[----:B------:R-:W-:Y:S01]  /*14b40*/  MUFU.EX2 R159, R159 ;  /* 0x0000009f009f7308 */ /* 0x000fe20000000800 */
[C---:B------:R-:W-:Y:S03]  /*14b50*/  HMMA.16816.F32 R40, R72.reuse, R70, R40 ;  /* 0x000000464828723c */ /* 0x040fe60000001828 */
[----:B------:R-:W-:Y:S03]  /*14b60*/  F2FP.F16.F32.PACK_AB R69, R177, R168 ;  /* 0x000000a8b145723e */ /* 0x000fe600000000ff */
[C---:B------:R-:W-:Y:S03]  /*14b70*/  HMMA.16816.F32 R44, R72.reuse, R84, R44 ;  /* 0x00000054482c723c */ /* 0x040fe6000000182c */
        /* <DEDUP_REMOVED lines=9> */
[----:B------:R-:W-:Y:S01]  /*14c10*/  LDSM.16.MT88.4 R88, [R223+0x11800] ;  /* 0x01180000df58783b */ /* 0x000fe20000004200 */
[----:B------:R-:W-:Y:S03]  /*14c20*/  MUFU.EX2 R173, R173 ;  /* 0x000000ad00ad7308 */ /* 0x000fe60000000800 */
[----:B------:R-:W-:Y:S01]  /*14c30*/  FADD.FTZ R168, R168, R115 ;  /* 0x00000073a8a87221 */ /* 0x000fe20000010000 */
[C---:B-----5:R-:W-:Y:S06]  /*14c40*/  HMMA.16816.F32 R60, R72.reuse, R92, R60 ;  /* 0x0000005c483c723c */ /* 0x060fec000000183c */
[----:B------:R-:W-:Y:S01]  /*14c50*/  MUFU.EX2 R176, R176 ;  /* 0x000000b000b07308 */ /* 0x000fe20000000800 */
[----:B------:R-:W-:Y:S01]  /*14c60*/  FADD.FTZ R177, R177, R168 ;  /* 0x000000a8b1b17221 */ /* 0x000fe20000010000 */
[----:B------:R-:W-:Y:S01]  /*14c70*/  HMMA.16816.F32 R64, R72, R94, R64 ;  /* 0x0000005e4840723c */ /* 0x000fe20000001840 */
[----:B------:R-:W1:Y:S02]  /*14c80*/  LDSM.16.MT88.4 R72, [R221+0xd800] ;  /* 0x00d80000dd48783b */ /* 0x000e640000004200 */
[----:B------:R-:W-:Y:S03]  /*14c90*/  FADD.FTZ R170, R170, R177 ;  /* 0x000000b1aaaa7221 */ /* 0x000fe60000010000 */
[C---:B--2---:R-:W-:Y:S02]  /*14ca0*/  HMMA.16816.F32 R4, R68.reuse, R76, R4 ;  /* 0x0000004c4404723c */ /* 0x044fe40000001804 */
[----:B------:R-:W-:Y:S01]  /*14cb0*/  MUFU.EX2 R169, R169 ;  /* 0x000000a900a97308 */ /* 0x000fe20000000800 */
[----:B------:R-:W-:Y:S02]  /*14cc0*/  LDSM.16.MT88.4 R92, [R221+0x11800] ;  /* 0x01180000dd5c783b */ /* 0x000fe40000004200 */
[----:B------:R-:W-:Y:S01]  /*14cd0*/  FADD.FTZ R170, R175, R170 ;  /* 0x000000aaafaa7221 */ /* 0x000fe20000010000 */
[C---:B------:R-:W-:Y:S06]  /*14ce0*/  HMMA.16816.F32 R8, R68.reuse, R78, R8 ;  /* 0x0000004e4408723c */ /* 0x040fec0000001808 */
[----:B------:R-:W-:Y:S01]  /*14cf0*/  MUFU.EX2 R188, R188 ;  /* 0x000000bc00bc7308 */ /* 0x000fe20000000800 */
[----:B------:R-:W2:Y:S01]  /*14d00*/  LDSM.16.MT88.4 R76, [R225+0x11800] ;  /* 0x01180000e14c783b */ /* 0x000ea20000004200 */
[C---:B---3--:R-:W-:Y:S08]  /*14d10*/  HMMA.16816.F32 R12, R68.reuse, R80, R12 ;  /* 0x00000050440c723c */ /* 0x048ff0000000180c */
        /* <DEDUP_REMOVED lines=11> */
[----:B------:R-:W-:Y:S01]  /*14dd0*/  F2FP.F16.F32.PACK_AB R73, R180, R183 ;  /* 0x000000b7b449723e */ /* 0x000fe200000000ff */
[----:B------:R-:W-:Y:S03]  /*14de0*/  FADD.FTZ R183, R183, R170 ;  /* 0x000000aab7b77221 */ /* 0x000fe60000010000 */
[----:B------:R-:W-:Y:S02]  /*14df0*/  F2FP.F16.F32.PACK_AB R75, R187, R182 ;  /* 0x000000b6bb4b723e */ /* 0x000fe400000000ff */
[----:B------:R-:W-:Y:S01]  /*14e00*/  MUFU.EX2 R152, R152 ;  /* 0x0000009800987308 */ /* 0x000fe20000000800 */
[C---:B--2---:R-:W-:Y:S03]  /*14e10*/  HMMA.16816.F32 R36, R68.reuse, R76, R36 ;  /* 0x0000004c4424723c */ /* 0x044fe60000001824 */
[----:B------:R-:W-:Y:S01]  /*14e20*/  F2FP.F16.F32.PACK_AB R72, R186, R189 ;  /* 0x000000bdba48723e */ /* 0x000fe200000000ff */
[----:B------:R-:W-:Y:S01]  /*14e30*/  FADD.FTZ R183, R180, R183 ;  /* 0x000000b7b4b77221 */ /* 0x000fe20000010000 */
[----:B------:R-:W-:Y:S01]  /*14e40*/  F2FP.F16.F32.PACK_AB R74, R191, R178 ;  /* 0x000000b2bf4a723e */ /* 0x000fe200000000ff */
[C---:B------:R-:W-:Y:S01]  /*14e50*/  HMMA.16816.F32 R40, R68.reuse, R78, R40 ;  /* 0x0000004e4428723c */ /* 0x040fe20000001828 */
[----:B------:R-:W1:Y:S02]  /*14e60*/  LDSM.16.MT88.4 R76, [R221+0xe000] ;  /* 0x00e00000dd4c783b */ /* 0x000e640000004200 */
[----:B------:R-:W2:Y:S02]  /*14e70*/  MUFU.EX2 R149, R149 ;  /* 0x0000009500957308 */ /* 0x000ea40000000800 */
[----:B------:R-:W-:Y:S01]  /*14e80*/  FADD.FTZ R182, R182, R183 ;  /* 0x000000b7b6b67221 */ /* 0x000fe20000010000 */
[C---:B------:R-:W-:Y:S07]  /*14e90*/  HMMA.16816.F32 R44, R68.reuse, R88, R44 ;  /* 0x00000058442c723c */ /* 0x040fee000000182c */
[----:B------:R-:W-:Y:S01]  /*14ea0*/  MUFU.EX2 R156, R156 ;  /* 0x0000009c009c7308 */ /* 0x000fe20000000800 */
[----:B------:R-:W-:Y:S01]  /*14eb0*/  FADD.FTZ R182, R187, R182 ;  /* 0x000000b6bbb67221 */ /* 0x000fe20000010000 */
[C---:B------:R-:W-:Y:S01]  /*14ec0*/  HMMA.16816.F32 R48, R68.reuse, R90, R48 ;  /* 0x0000005a4430723c */ /* 0x040fe20000001830 */
[----:B------:R-:W-:Y:S05]  /*14ed0*/  LDSM.16.MT88.4 R88, [R221+0x12000] ;  /* 0x01200000dd58783b */ /* 0x000fea0000004200 */
[C---:B---3--:R-:W-:Y:S02]  /*14ee0*/  HMMA.16816.F32 R52, R68.reuse, R80, R52 ;  /* 0x000000504434723c */ /* 0x048fe40000001834 */
[----:B------:R-:W3:Y:S03]  /*14ef0*/  MUFU.EX2 R151, R150 ;  /* 0x0000009600977308 */ /* 0x000ee60000000800 */
[----:B--2---:R-:W-:Y:S01]  /*14f00*/  F2FP.F16.F32.PACK_AB R133, R149, R152 ;  /* 0x000000989585723e */ /* 0x004fe200000000ff */
[C---:B------:R-:W-:Y:S01]  /*14f10*/  HMMA.16816.F32 R56, R68.reuse, R82, R56 ;  /* 0x000000524438723c */ /* 0x040fe20000001838 */
[----:B------:R-:W-:Y:S05]  /*14f20*/  LDSM.16.MT88.4 R80, [R223+0x12000] ;  /* 0x01200000df50783b */ /* 0x000fea0000004200 */
[----:B------:R-:W-:Y:S01]  /*14f30*/  MUFU.EX2 R144, R144 ;  /* 0x0000009000907308 */ /* 0x000fe20000000800 */
[C---:B------:R-:W-:Y:S09]  /*14f40*/  HMMA.16816.F32 R60, R68.reuse, R92, R60 ;  /* 0x0000005c443c723c */ /* 0x040ff2000000183c */
[----:B------:R-:W2:Y:S01]  /*14f50*/  MUFU.EX2 R143, R143 ;  /* 0x0000008f008f7308 */ /* 0x000ea20000000800 */
[----:B------:R-:W-:Y:S01]  /*14f60*/  HMMA.16816.F32 R64, R68, R94, R64 ;  /* 0x0000005e4440723c */ /* 0x000fe20000001840 */
[----:B------:R-:W5:Y:S02]  /*14f70*/  LDSM.16.MT88.4 R68, [R225+0x12000] ;  /* 0x01200000e144783b */ /* 0x000f640000004200 */
[----:B---3--:R-:W-:Y:S03]  /*14f80*/  F2FP.F16.F32.PACK_AB R135, R151, R156 ;  /* 0x0000009c9787723e */ /* 0x008fe600000000ff */
[C---:B----4-:R-:W-:Y:S03]  /*14f90*/  HMMA.16816.F32 R4, R72.reuse, R84, R4 ;  /* 0x000000544804723c */ /* 0x050fe60000001804 */
[----:B------:R-:W-:Y:S01]  /*14fa0*/  MUFU.EX2 R141, R141 ;  /* 0x0000008d008d7308 */ /* 0x000fe20000000800 */
[----:B------:R-:W-:Y:S02]  /*14fb0*/  LDSM.16.MT88.4 R92, [R223+0xe800] ;  /* 0x00e80000df5c783b */ /* 0x000fe40000004200 */
[C---:B------:R-:W-:Y:S07]  /*14fc0*/  HMMA.16816.F32 R8, R72.reuse, R86, R8 ;  /* 0x000000564808723c */ /* 0x040fee0000001808 */
[----:B------:R-:W3:Y:S01]  /*14fd0*/  MUFU.EX2 R140, R137 ;  /* 0x00000089008c7308 */ /* 0x000ee20000000800 */
[----:B------:R-:W4:Y:S01]  /*14fe0*/  LDSM.16.MT88.4 R84, [R222+0x12000] ;  /* 0x01200000de54783b */ /* 0x000f220000004200 */
[C---:B------:R-:W-:Y:S03]  /*14ff0*/  HMMA.16816.F32 R12, R72.reuse, R96, R12 ;  /* 0x00000060480c723c */ /* 0x040fe6000000180c */
[----:B--2---:R-:W-:Y:S03]  /*15000*/  F2FP.F16.F32.PACK_AB R132, R143, R144 ;  /* 0x000000908f84723e */ /* 0x004fe600000000ff */
[C---:B------:R-:W-:Y:S01]  /*15010*/  HMMA.16816.F32 R16, R72.reuse, R98, R16 ;  /* 0x000000624810723c */ /* 0x040fe20000001810 */
[----:B------:R-:W-:Y:S05]  /*15020*/  LDSM.16.MT88.4 R96, [R222+0xe800] ;  /* 0x00e80000de60783b */ /* 0x000fea0000004200 */
[C---:B------:R-:W-:Y:S05]  /*15030*/  HMMA.16816.F32 R20, R72.reuse, R100, R20 ;  /* 0x000000644814723c */ /* 0x040fea0000001814 */
[----:B---3--:R-:W-:Y:S01]  /*15040*/  F2FP.F16.F32.PACK_AB R134, R140, R141 ;  /* 0x0000008d8c86723e */ /* 0x008fe200000000ff */
[C---:B------:R-:W-:Y:S01]  /*15050*/  HMMA.16816.F32 R24, R72.reuse, R102, R24 ;  /* 0x000000664818723c */ /* 0x040fe20000001818 */
[----:B------:R-:W-:Y:S04]  /*15060*/  LDSM.16.MT88.4 R100, [R221+0xe800] ;  /* 0x00e80000dd64783b */ /* 0x000fe80000004200 */
[----:B------:R-:W-:Y:S01]  /*15070*/  MOV R137, R2 ;  /* 0x0000000200897202 */ /* 0x000fe20000000f00 */
[C---:B-1----:R-:W-:Y:S06]  /*15080*/  HMMA.16816.F32 R28, R72.reuse, R76, R28 ;  /* 0x0000004c481c723c */ /* 0x042fec000000181c */
[C---:B------:R-:W-:Y:S01]  /*15090*/  HMMA.16816.F32 R32, R72.reuse, R78, R32 ;  /* 0x0000004e4820723c */ /* 0x040fe20000001820 */
[----:B------:R-:W1:Y:S05]  /*150a0*/  LDSM.16.MT88.4 R76, [R225+0xe800] ;  /* 0x00e80000e14c783b */ /* 0x000e6a0000004200 */
[C---:B-----5:R-:W-:Y:S06]  /*150b0*/  HMMA.16816.F32 R36, R72.reuse, R68, R36 ;  /* 0x000000444824723c */ /* 0x060fec0000001824 */
[C---:B------:R-:W-:Y:S05]  /*150c0*/  HMMA.16816.F32 R40, R72.reuse, R70, R40 ;  /* 0x000000464828723c */ /* 0x040fea0000001828 */
[----:B------:R-:W-:Y:S01]  /*150d0*/  F2FP.F16.F32.PACK_AB R69, R176, R173 ;  /* 0x000000adb045723e */ /* 0x000fe200000000ff */
[C---:B------:R-:W-:Y:S05]  /*150e0*/  HMMA.16816.F32 R44, R72.reuse, R80, R44 ;  /* 0x00000050482c723c */ /* 0x040fea000000182c */
[----:B------:R-:W-:Y:S01]  /*150f0*/  F2FP.F16.F32.PACK_AB R71, R188, R169 ;  /* 0x000000a9bc47723e */ /* 0x000fe200000000ff */
[C---:B------:R-:W-:Y:S01]  /*15100*/  HMMA.16816.F32 R48, R72.reuse, R82, R48 ;  /* 0x000000524830723c */ /* 0x040fe20000001830 */
[----:B------:R-:W2:Y:S04]  /*15110*/  LDSM.16.MT88.4 R80, [R225+0x12800] ;  /* 0x01280000e150783b */ /* 0x000ea80000004200 */
        /* <DEDUP_REMOVED lines=15> */
[----:B------:R-:W1:Y:S01]  /*15210*/  LDSM.16.MT88.4 R76, [R222+0x12800] ;  /* 0x01280000de4c783b */ /* 0x000e620000004200 */
[C---:B------:R-:W-:Y:S06]  /*15220*/  HMMA.16816.F32 R12, R68.reuse, R92, R12 ;  /* 0x0000005c440c723c */ /* 0x040fec000000180c */
[C---:B------:R-:W-:Y:S01]  /*15230*/  HMMA.16816.F32 R16, R68.reuse, R94, R16 ;  /* 0x0000005e4410723c */ /* 0x040fe20000001810 */
[----:B------:R-:W-:Y:S05]  /*15240*/  LDSM.16.MT88.4 R92, [R225+0x13800] ;  /* 0x01380000e15c783b */ /* 0x000fea0000004200 */
[C---:B------:R-:W-:Y:S06]  /*15250*/  HMMA.16816.F32 R20, R68.reuse, R96, R20 ;  /* 0x000000604414723c */ /* 0x040fec0000001814 */
[C---:B------:R-:W-:Y:S06]  /*15260*/  HMMA.16816.F32 R24, R68.reuse, R98, R24 ;  /* 0x000000624418723c */ /* 0x040fec0000001818 */
[C---:B------:R-:W-:Y:S06]  /*15270*/  HMMA.16816.F32 R28, R68.reuse, R100, R28 ;  /* 0x00000064441c723c */ /* 0x040fec000000181c */
[C---:B------:R-:W-:Y:S01]  /*15280*/  HMMA.16816.F32 R32, R68.reuse, R102, R32 ;  /* 0x000000664420723c */ /* 0x040fe20000001820 */
[----:B------:R-:W-:Y:S05]  /*15290*/  LDSM.16.MT88.4 R100, [R221+0xf800] ;  /* 0x00f80000dd64783b */ /* 0x000fea0000004200 */
        /* <DEDUP_REMOVED lines=11> */
[----:B------:R-:W4:Y:S06]  /*15350*/  LDSM.16.MT88.4 R84, [R225+0x13000] ;  /* 0x01300000e154783b */ /* 0x000f2c0000004200 */
[C---:B------:R-:W-:Y:S01]  /*15360*/  F2FP.F16.F32.PACK_AB R69, R163.reuse, R160 ;  /* 0x000000a0a345723e */ /* 0x040fe200000000ff */
[----:B------:R-:W-:Y:S03]  /*15370*/  FADD.FTZ R160, R160, R169 ;  /* 0x000000a9a0a07221 */ /* 0x000fe60000010000 */
[C---:B------:R-:W-:Y:S01]  /*15380*/  F2FP.F16.F32.PACK_AB R71, R164.reuse, R161 ;  /* 0x000000a1a447723e */ /* 0x040fe200000000ff */
[----:B------:R-:W-:Y:S01]  /*15390*/  FADD.FTZ R160, R163, R160 ;  /* 0x000000a0a3a07221 */ /* 0x000fe20000010000 */
[----:B------:R-:W-:Y:S02]  /*153a0*/  F2FP.F16.F32.PACK_AB R68, R159, R158 ;  /* 0x0000009e9f44723e */ /* 0x000fe400000000ff */
[----:B------:R-:W-:Y:S01]  /*153b0*/  F2FP.F16.F32.PACK_AB R70, R165, R154 ;  /* 0x0000009aa546723e */ /* 0x000fe200000000ff */
[----:B------:R-:W-:Y:S04]  /*153c0*/  FADD.FTZ R161, R161, R160 ;  /* 0x000000a0a1a17221 */ /* 0x000fe80000010000 */
[----:B------:R-:W-:Y:S02]  /*153d0*/  FADD.FTZ R161, R164, R161 ;  /* 0x000000a1a4a17221 */ /* 0x000fe40000010000 */
[C---:B--2---:R-:W-:Y:S03]  /*153e0*/  HMMA.16816.F32 R4, R68.reuse, R80, R4 ;  /* 0x000000504404723c */ /* 0x044fe60000001804 */
[----:B------:R-:W-:Y:S03]  /*153f0*/  FADD.FTZ R152, R152, R161 ;  /* 0x000000a198987221 */ /* 0x000fe60000010000 */
[C---:B------:R-:W-:Y:S01]  /*15400*/  HMMA.16816.F32 R8, R68.reuse, R82, R8 ;  /* 0x000000524408723c */ /* 0x040fe20000001808 */
[----:B------:R-:W2:Y:S04]  /*15410*/  LDSM.16.MT88.4 R80, [R223+0x13000] ;  /* 0x01300000df50783b */ /* 0x000ea80000004200 */
[----:B------:R-:W-:Y:S01]  /*15420*/  FADD.FTZ R149, R149, R152 ;  /* 0x0000009895957221 */ /* 0x000fe20000010000 */
[C---:B------:R-:W-:Y:S05]  /*15430*/  HMMA.16816.F32 R12, R68.reuse, R88, R12 ;  /* 0x00000058440c723c */ /* 0x040fea000000180c */
[----:B------:R-:W-:Y:S01]  /*15440*/  FADD.FTZ R156, R156, R149 ;  /* 0x000000959c9c7221 */ /* 0x000fe20000010000 */
[C---:B------:R-:W-:Y:S05]  /*15450*/  HMMA.16816.F32 R16, R68.reuse, R90, R16 ;  /* 0x0000005a4410723c */ /* 0x040fea0000001810 */
[----:B------:R-:W-:Y:S01]  /*15460*/  FADD.FTZ R252, R151, R156 ;  /* 0x0000009c97fc7221 */ /* 0x000fe20000010000 */
[C---:B---3--:R-:W-:Y:S06]  /*15470*/  HMMA.16816.F32 R20, R68.reuse, R72, R20 ;  /* 0x000000484414723c */ /* 0x048fec0000001814 */
[C---:B------:R-:W-:Y:S01]  /*15480*/  HMMA.16816.F32 R24, R68.reuse, R74, R24 ;  /* 0x0000004a4418723c */ /* 0x040fe20000001818 */
[----:B------:R-:W3:Y:S05]  /*15490*/  LDSM.16.MT88.4 R72, [R222+0x13000] ;  /* 0x01300000de48783b */ /* 0x000eea0000004200 */
[C---:B-1----:R-:W-:Y:S06]  /*154a0*/  HMMA.16816.F32 R28, R68.reuse, R76, R28 ;  /* 0x0000004c441c723c */ /* 0x042fec000000181c */
[C---:B------:R-:W-:Y:S01]  /*154b0*/  HMMA.16816.F32 R32, R68.reuse, R78, R32 ;  /* 0x0000004e4420723c */ /* 0x040fe20000001820 */
[----:B------:R-:W1:Y:S05]  /*154c0*/  LDSM.16.MT88.4 R76, [R221+0x13000] ;  /* 0x01300000dd4c783b */ /* 0x000e6a0000004200 */
[C---:B----4-:R-:W-:Y:S06]  /*154d0*/  HMMA.16816.F32 R36, R68.reuse, R84, R36 ;  /* 0x000000544424723c */ /* 0x050fec0000001824 */
[C---:B------:R-:W-:Y:S01]  /*154e0*/  HMMA.16816.F32 R40, R68.reuse, R86, R40 ;  /* 0x000000564428723c */ /* 0x040fe20000001828 */
[----:B------:R-:W-:Y:S05]  /*154f0*/  LDSM.16.MT88.4 R84, [R223+0x13800] ;  /* 0x01380000df54783b */ /* 0x000fea0000004200 */
[C---:B--2---:R-:W-:Y:S06]  /*15500*/  HMMA.16816.F32 R44, R68.reuse, R80, R44 ;  /* 0x00000050442c723c */ /* 0x044fec000000182c */
[C---:B------:R-:W-:Y:S05]  /*15510*/  HMMA.16816.F32 R48, R68.reuse, R82, R48 ;  /* 0x000000524430723c */ /* 0x040fea0000001830 */
[----:B------:R-:W-:Y:S01]  /*15520*/  FADD.FTZ R80, R110, R109 ;  /* 0x0000006d6e507221 */ /* 0x000fe20000010000 */
[C---:B---3--:R-:W-:Y:S05]  /*15530*/  HMMA.16816.F32 R52, R68.reuse, R72, R52 ;  /* 0x000000484434723c */ /* 0x048fea0000001834 */
[----:B------:R-:W-:Y:S01]  /*15540*/  FADD.FTZ R80, R111, R80 ;  /* 0x000000506f507221 */ /* 0x000fe20000010000 */
[C---:B------:R-:W-:Y:S01]  /*15550*/  HMMA.16816.F32 R56, R68.reuse, R74, R56 ;  /* 0x0000004a4438723c */ /* 0x040fe20000001838 */
[----:B------:R-:W2:Y:S04]  /*15560*/  LDSM.16.MT88.4 R108, [R222+0xf800] ;  /* 0x00f80000de6c783b */ /* 0x000ea80000004200 */
[----:B------:R-:W-:Y:S01]  /*15570*/  FADD.FTZ R73, R123, R80 ;  /* 0x000000507b497221 */ /* 0x000fe20000010000 */
[C---:B-1----:R-:W-:Y:S05]  /*15580*/  HMMA.16816.F32 R60, R68.reuse, R76, R60 ;  /* 0x0000004c443c723c */ /* 0x042fea000000183c */
[----:B------:R-:W-:Y:S01]  /*15590*/  FADD.FTZ R73, R122, R73 ;  /* 0x000000497a497221 */ /* 0x000fe20000010000 */
[----:B------:R-:W-:Y:S01]  /*155a0*/  HMMA.16816.F32 R64, R68, R78, R64 ;  /* 0x0000004e4440723c */ /* 0x000fe20000001840 */
[----:B------:R-:W1:Y:S04]  /*155b0*/  LDSM.16.MT88.4 R76, [R222+0x13800] ;  /* 0x01380000de4c783b */ /* 0x000e680000004200 */
[----:B------:R-:W-:Y:S01]  /*155c0*/  FADD.FTZ R120, R120, R73 ;  /* 0x0000004978787221 */ /* 0x000fe20000010000 */
[C---:B------:R-:W-:Y:S03]  /*155d0*/  HMMA.16816.F32 R128, R132.reuse, R124, R4 ;  /* 0x0000007c8480723c */ /* 0x040fe60000001804 */
[----:B------:R-:W3:Y:S02]  /*155e0*/  LDSM.16.MT88.4 R68, [R221+0x13800] ;  /* 0x01380000dd44783b */ /* 0x000ee40000004200 */
[----:B------:R-:W-:Y:S01]  /*155f0*/  FADD.FTZ R120, R121, R120 ;  /* 0x0000007879787221 */ /* 0x000fe20000010000 */
[C---:B------:R-:W-:Y:S05]  /*15600*/  HMMA.16816.F32 R124, R132.reuse, R126, R8 ;  /* 0x0000007e847c723c */ /* 0x040fea0000001808 */
[----:B------:R-:W-:Y:S02]  /*15610*/  FADD.FTZ R179, R179, R120 ;  /* 0x00000078b3b37221 */ /* 0x000fe40000010000 */
[C---:B------:R-:W-:Y:S04]  /*15620*/  HMMA.16816.F32 R120, R132.reuse, R116, R12 ;  /* 0x000000748478723c */ /* 0x040fe8000000180c */
[----:B------:R-:W-:Y:S02]  /*15630*/  FADD.FTZ R179, R172, R179 ;  /* 0x000000b3acb37221 */ /* 0x000fe40000010000 */
        /* <DEDUP_REMOVED lines=25> */
[----:B------:R-:W-:Y:S02]  /*157d0*/  FADD.FTZ R154, R154, R159 ;  /* 0x0000009f9a9a7221 */ /* 0x000fe40000010000 */
[----:B------:R-:W-:Y:S04]  /*157e0*/  MOV R132, R3 ;  /* 0x0000000300847202 */ /* 0x000fe80000000f00 */
[----:B------:R-:W-:Y:S04]  /*157f0*/  FADD.FTZ R165, R165, R154 ;  /* 0x0000009aa5a57221 */ /* 0x000fe80000010000 */
[----:B------:R-:W-:Y:S04]  /*15800*/  FADD.FTZ R144, R144, R165 ;  /* 0x000000a590907221 */ /* 0x000fe80000010000 */
[----:B------:R-:W-:Y:S04]  /*15810*/  FADD.FTZ R144, R143, R144 ;  /* 0x000000908f907221 */ /* 0x000fe80000010000 */
[----:B------:R-:W-:Y:S04]  /*15820*/  FADD.FTZ R141, R141, R144 ;  /* 0x000000908d8d7221 */ /* 0x000fe80000010000 */
[----:B------:R-:W-:Y:S01]  /*15830*/  FADD.FTZ R251, R140, R141 ;  /* 0x0000008d8cfb7221 */ /* 0x000fe20000010000 */
[----:B------:R-:W-:Y:S06]  /*15840*/  @P1 BRA `(.L_x_3772) ;  /* 0xffffffa400bc1947 */ /* 0x000fec000383ffff */
.L_x_3768:
[----:B------:R-:W1:Y:S01]  /*15850*/  SHFL.BFLY PT, R0, R251, 0x2, 0x1f ;  /* 0x0c401f00fb007f89 */ /* 0x000e6200000e0000 */
[----:B------:R-:W2:Y:S01]  /*15860*/  S2UR UR5, SR_CgaCtaId ;  /* 0x00000000000579c3 */ /* 0x000ea20000008800 */
[----:B------:R-:W-:Y:S01]  /*15870*/  MOV R9, 0x3f800000 ;  /* 0x3f80000000097802 */ /* 0x000fe20000000f00 */
[----:B------:R-:W-:Y:S01]  /*15880*/  UMOV UR4, 0x400 ;  /* 0x0000040000047882 */ /* 0x000fe20000000000 */
[----:B------:R-:W3:Y:S01]  /*15890*/  S2R R4, SR_TID.X ;  /* 0x0000000000047919 */ /* 0x000ee20000002100 */
[----:B------:R-:W-:Y:S01]  /*158a0*/  MOV R8, 0x3f800000 ;  /* 0x3f80000000087802 */ /* 0x000fe20000000f00 */
[----:B------:R-:W-:Y:S01]  /*158b0*/  BSSY B0, `(.L_x_3773) ;  /* 0x00000d5000007945 */ /* 0x000fe20003800000 */
[----:B------:R-:W4:Y:S02]  /*158c0*/  SHFL.BFLY PT, R5, R252, 0x2, 0x1f ;  /* 0x0c401f00fc057f89 */ /* 0x000f2400000e0000 */
[----:B------:R-:W5:Y:S01]  /*158d0*/  LDC.64 R20, c[0x0][0x2c0] ;  /* 0x0000b000ff147b82 */ /* 0x000f620000000a00 */
[----:B-1----:R-:W-:Y:S01]  /*158e0*/  FADD.FTZ R7, R0, R251 ;  /* 0x000000fb00077221 */ /* 0x002fe20000010000 */
[----:B--2---:R-:W-:-:S06]  /*158f0*/  ULEA UR5, UR5, UR4, 0x18 ;  /* 0x0000000405057291 */ /* 0x004fcc000f8ec03f */
[----:B------:R-:W1:Y:S01]  /*15900*/  S2UR UR4, SR_CTAID.Z ;  /* 0x00000000000479c3 */ /* 0x000e620000002700 */
[----:B------:R-:W2:Y:S01]  /*15910*/  SHFL.BFLY PT, R6, R7, 0x1, 0x1f ;  /* 0x0c201f0007067f89 */ /* 0x000ea200000e0000 */
[----:B----4-:R-:W-:Y:S01]  /*15920*/  FADD.FTZ R0, R5, R252 ;  /* 0x000000fc05007221 */ /* 0x010fe20000010000 */
[----:B---3--:R-:W-:-:S04]  /*15930*/  SHF.R.S32.HI R11, RZ, 0x1f, R4 ;  /* 0x0000001fff0b7819 */ /* 0x008fc80000011404 */
[----:B------:R-:W3:Y:S01]  /*15940*/  SHFL.BFLY PT, R5, R0, 0x1, 0x1f ;  /* 0x0c201f0000057f89 */ /* 0x000ee200000e0000 */
[----:B------:R-:W-:-:S04]  /*15950*/  LEA.HI R13, R11, R4, RZ, 0x2 ;  /* 0x000000040b0d7211 */ /* 0x000fc800078f10ff */
[--C-:B------:R-:W-:Y:S01]  /*15960*/  SHF.R.S32.HI R12, RZ, 0x2, R13.reuse ;  /* 0x00000002ff0c7819 */ /* 0x100fe2000001140d */
[----:B--2---:R-:W-:Y:S01]  /*15970*/  FADD.FTZ R6, R7, R6 ;  /* 0x0000000607067221 */ /* 0x004fe20000010000 */
[----:B------:R-:W-:Y:S02]  /*15980*/  SHF.R.S32.HI R7, RZ, 0x1f, R13 ;  /* 0x0000001fff077819 */ /* 0x000fe4000001140d */
[----:B------:R-:W-:Y:S02]  /*15990*/  LOP3.LUT R13, R13, 0x1ffffffc, RZ, 0xc0, !PT ;  /* 0x1ffffffc0d0d7812 */ /* 0x000fe400078ec0ff */
[----:B------:R-:W-:Y:S01]  /*159a0*/  LEA.HI R7, R7, R12, RZ, 0x3 ;  /* 0x0000000c07077211 */ /* 0x000fe200078f18ff */
[----:B------:R-:W-:Y:S01]  /*159b0*/  BAR.SYNC.DEFER_BLOCKING 0x0 ;  /* 0x0000000000007b1d */ /* 0x000fe20000010000 */
[----:B------:R-:W-:Y:S01]  /*159c0*/  FSETP.NE.FTZ.AND P4, PT, R6, RZ, PT ;  /* 0x000000ff0600720b */ /* 0x000fe20003f95000 */
[----:B---3--:R-:W-:Y:S01]  /*159d0*/  FADD.FTZ R5, R0, R5 ;  /* 0x0000000500057221 */ /* 0x008fe20000010000 */
[----:B------:R-:W-:-:S02]  /*159e0*/  LOP3.LUT R7, R7, 0xfffffff8, RZ, 0xc0, !PT ;  /* 0xfffffff807077812 */ /* 0x000fc400078ec0ff */
[-C--:B------:R-:W-:Y:S02]  /*159f0*/  LEA.HI R0, R11, R4.reuse, RZ, 0x5 ;  /* 0x000000040b007211 */ /* 0x080fe400078f28ff */
[----:B------:R-:W-:Y:S02]  /*15a00*/  IADD3 R7, R12, -R7, RZ ;  /* 0x800000070c077210 */ /* 0x000fe40007ffe0ff */
[----:B------:R-:W2:Y:S01]  /*15a10*/  S2R R12, SR_TID.X ;  /* 0x00000000000c7919 */ /* 0x000ea20000002100 */
[----:B------:R-:W-:Y:S02]  /*15a20*/  SHF.R.S32.HI R10, RZ, 0x5, R0 ;  /* 0x00000005ff0a7819 */ /* 0x000fe40000011400 */
[----:B------:R-:W-:Y:S02]  /*15a30*/  IADD3 R13, -R13, R4, RZ ;  /* 0x000000040d0d7210 */ /* 0x000fe40007ffe1ff */
[----:B------:R-:W-:Y:S01]  /*15a40*/  FSETP.NE.FTZ.AND P3, PT, R5, RZ, PT ;  /* 0x000000ff0500720b */ /* 0x000fe20003f75000 */
[----:B------:R-:W3:Y:S01]  /*15a50*/  @P4 MUFU.RCP R9, R6 ;  /* 0x0000000600094308 */ /* 0x000ee20000001000 */
[----:B------:R-:W-:-:S02]  /*15a60*/  LEA R10, R10, R13, 0x9 ;  /* 0x0000000d0a0a7211 */ /* 0x000fc400078e48ff */
[----:B------:R-:W-:Y:S02]  /*15a70*/  LEA.HI R11, R11, R4, RZ, 0x4 ;  /* 0x000000040b0b7211 */ /* 0x000fe400078f20ff */
[----:B------:R-:W-:Y:S02]  /*15a80*/  SHF.L.U32 R17, R7, 0x6, RZ ;  /* 0x0000000607117819 */ /* 0x000fe400000006ff */
[----:B------:R-:W-:Y:S01]  /*15a90*/  LOP3.LUT R19, R11, 0xfffffff0, RZ, 0xc0, !PT ;  /* 0xfffffff00b137812 */ /* 0x000fe200078ec0ff */
[----:B------:R-:W-:Y:S01]  /*15aa0*/  @P4 MUFU.LG2 R6, R6 ;  /* 0x0000000600064308 */ /* 0x000fe20000000c00 */
[----:B------:R-:W-:Y:S02]  /*15ab0*/  LOP3.LUT R17, R17, 0x1c0, RZ, 0xc0, !PT ;  /* 0x000001c011117812 */ /* 0x000fe400078ec0ff */
[----:B------:R-:W-:Y:S01]  /*15ac0*/  LOP3.LUT R15, R7, 0x1, RZ, 0xc0, !PT ;  /* 0x00000001070f7812 */ /* 0x000fe200078ec0ff */
[----:B------:R-:W4:Y:S01]  /*15ad0*/  @P3 LDC R23, c[0x0][0x2e8] ;  /* 0x0000ba00ff173b82 */ /* 0x000f220000000800 */
[----:B------:R-:W-:-:S02]  /*15ae0*/  LEA.HI R17, R17, R17, RZ, 0x1d ;  /* 0x0000001111117211 */ /* 0x000fc400078fe8ff */
[----:B------:R-:W-:Y:S01]  /*15af0*/  ISETP.NE.U32.AND P0, PT, R15, 0x1, PT ;  /* 0x000000010f00780c */ /* 0x000fe20003f05070 */
[----:B------:R-:W1:Y:S01]  /*15b00*/  @P3 MUFU.RCP R8, R5 ;  /* 0x0000000500083308 */ /* 0x000e620000001000 */
[----:B------:R-:W-:Y:S01]  /*15b10*/  LEA R10, R10, R17, 0x1 ;  /* 0x000000110a0a7211 */ /* 0x000fe200078e08ff */
[----:B---3--:R-:W-:Y:S01]  /*15b20*/  FMUL.FTZ R128, R9, R128 ;  /* 0x0000008009807220 */ /* 0x008fe20000410000 */
[----:B------:R-:W-:Y:S01]  /*15b30*/  R2P PR, R7, 0x6 ;  /* 0x0000000607007804 */ /* 0x000fe20000000000 */
[C---:B------:R-:W-:Y:S01]  /*15b40*/  FMUL.FTZ R129, R9.reuse, R129 ;  /* 0x0000008109817220 */ /* 0x040fe20000410000 */
[----:B------:R-:W-:Y:S01]  /*15b50*/  LEA R10, R10, UR5, 0x2 ;  /* 0x000000050a0a7c11 */ /* 0x000fe2000f8e10ff */
[C---:B------:R-:W-:Y:S01]  /*15b60*/  FMUL.FTZ R124, R9.reuse, R124 ;  /* 0x0000007c097c7220 */ /* 0x040fe20000410000 */
[----:B------:R-:W-:Y:S01]  /*15b70*/  MOV R7, 0x40 ;  /* 0x0000004000077802 */ /* 0x000fe20000000f00 */
[C---:B------:R-:W-:Y:S01]  /*15b80*/  FMUL.FTZ R125, R9.reuse, R125 ;  /* 0x0000007d097d7220 */ /* 0x040fe20000410000 */
[C---:B------:R-:W-:Y:S01]  /*15b90*/  FMUL.FTZ R120, R9.reuse, R120 ;  /* 0x0000007809787220 */ /* 0x040fe20000410000 */
[----:B--2---:R-:W-:Y:S01]  /*15ba0*/  SHF.R.S32.HI R13, RZ, 0x1f, R12 ;  /* 0x0000001fff0d7819 */ /* 0x004fe2000001140c */
        /* <DEDUP_REMOVED lines=8> */
[----:B------:R-:W-:Y:S01]  /*15c30*/  FMUL.FTZ R109, R9, R109 ;  /* 0x0000006d096d7220 */ /* 0x000fe20000410000 */
        /* <DEDUP_REMOVED lines=67> */
[----:B------:R-:W-:Y:S01]  /*16070*/  SEL R7, R7, 0xffffffc0, !P1 ;  /* 0xffffffc007077807 */ /* 0x000fe20004800000 */
[----:B------:R-:W-:Y:S01]  /*16080*/  @P4 FMUL.FTZ R6, R6, 0.69314718246459960938 ;  /* 0x3f31721806064820 */ /* 0x000fe20000410000 */
[----:B------:R-:W-:-:S02]  /*16090*/  @P0 IADD3 R8, R10, 0x20, RZ ;  /* 0x000000200a080810 */ /* 0x000fc40007ffe0ff */
[----:B------:R-:W-:Y:S02]  /*160a0*/  SEL R9, R9, 0xffffff80, !P2 ;  /* 0xffffff8009097807 */ /* 0x000fe40005000000 */
        /* <DEDUP_REMOVED lines=8> */
[-C--:B------:R-:W-:Y:S01]  /*16130*/  IADD3 R19, R16, R9.reuse, RZ ;  /* 0x0000000910137210 */ /* 0x080fe20007ffe0ff */
[----:B-1----:R-:W-:Y:S01]  /*16140*/  @P3 FMUL.FTZ R5, R5, 0.69314718246459960938 ;  /* 0x3f31721805053820 */ /* 0x002fe20000410000 */
[----:B------:R-:W-:Y:S01]  /*16150*/  IADD3 R9, R18, R9, RZ ;  /* 0x0000000912097210 */ /* 0x000fe20007ffe0ff */
[----:B------:R-:W-:Y:S01]  /*16160*/  STS.64 [R16+0x800], R122 ;  /* 0x0008007a10007388 */ /* 0x000fe20000000a00 */
[----:B------:R-:W-:-:S02]  /*16170*/  LEA R15, R15, UR5, 0x2 ;  /* 0x000000050f0f7c11 */ /* 0x000fc4000f8e10ff */
[----:B------:R-:W-:Y:S01]  /*16180*/  LOP3.LUT R29, R0, 0xffffffe0, RZ, 0xc0, !PT ;  /* 0xffffffe0001d7812 */ /* 0x000fe200078ec0ff */
[----:B------:R-:W-:Y:S01]  /*16190*/  STS.64 [R18], R116 ;  /* 0x0000007412007388 */ /* 0x000fe20000000a00 */
[----:B------:R-:W-:Y:S02]  /*161a0*/  IADD3 R0, -R241, RZ, RZ ;  /* 0x000000fff1007210 */ /* 0x000fe40007ffe1ff */
[----:B------:R-:W-:Y:S01]  /*161b0*/  IADD3 R29, -R29, R4, RZ ;  /* 0x000000041d1d7210 */ /* 0x000fe20007ffe1ff */
[----:B------:R-:W-:Y:S01]  /*161c0*/  STS.64 [R18+0x800], R118 ;  /* 0x0008007612007388 */ /* 0x000fe20000000a00 */
[----:B------:R-:W-:Y:S02]  /*161d0*/  MOV R4, 0xff800000 ;  /* 0xff80000000047802 */ /* 0x000fe40000000f00 */
[----:B------:R-:W-:Y:S01]  /*161e0*/  LOP3.LUT P0, RZ, R29, 0x3, RZ, 0xc0, !PT ;  /* 0x000000031dff7812 */ /* 0x000fe2000780c0ff */
        /* <DEDUP_REMOVED lines=17> */
[----:B------:R2:W-:Y:S04]  /*16300*/  STS.64 [R7+0x4800], R82 ;  /* 0x0048005207007388 */ /* 0x0005e80000000a00 */
[----:B------:R-:W-:Y:S04]  /*16310*/  STS.64 [R17+0x4000], R76 ;  /* 0x0040004c11007388 */ /* 0x000fe80000000a00 */
[----:B------:R-:W-:Y:S01]  /*16320*/  STS.64 [R17+0x4800], R78 ;  /* 0x0048004e11007388 */ /* 0x000fe20000000a00 */
[----:B-1----:R-:W-:-:S03]  /*16330*/  LEA.HI R16, R13, R12, RZ, 0x5 ;  /* 0x0000000c0d107211 */ /* 0x002fc600078f28ff */
[----:B------:R-:W-:Y:S01]  /*16340*/  STS.64 [R19+0x4000], R72 ;  /* 0x0040004813007388 */ /* 0x000fe20000000a00 */
[----:B------:R-:W-:-:S03]  /*16350*/  LOP3.LUT R13, R16, 0xffffffe0, RZ, 0xc0, !PT ;  /* 0xffffffe0100d7812 */ /* 0x000fc600078ec0ff */
[----:B------:R-:W-:Y:S01]  /*16360*/  STS.64 [R19+0x4800], R74 ;  /* 0x0048004a13007388 */ /* 0x000fe20000000a00 */
[----:B------:R-:W-:-:S03]  /*16370*/  IADD3 R22, -R13, R12, RZ ;  /* 0x0000000c0d167210 */ /* 0x000fc60007ffe1ff */
[----:B------:R-:W-:Y:S01]  /*16380*/  STS.64 [R9+0x4000], R68 ;  /* 0x0040004409007388 */ /* 0x000fe20000000a00 */
[----:B------:R-:W-:-:S03]  /*16390*/  SHF.R.S32.HI R13, RZ, 0x1f, R22 ;  /* 0x0000001fff0d7819 */ /* 0x000fc60000011416 */
[----:B------:R1:W-:Y:S01]  /*163a0*/  STS.64 [R9+0x4800], R70 ;  /* 0x0048004609007388 */ /* 0x0003e20000000a00 */
[----:B--2---:R-:W-:Y:S01]  /*163b0*/  SHF.R.S32.HI R7, RZ, 0x5, R16 ;  /* 0x00000005ff077819 */ /* 0x004fe20000011410 */
[----:B------:R-:W-:Y:S01]  /*163c0*/  BAR.SYNC.DEFER_BLOCKING 0x0 ;  /* 0x0000000000007b1d */ /* 0x000fe20000010000 */
[----:B------:R-:W-:Y:S02]  /*163d0*/  LEA.HI R13, R13, R22, RZ, 0x2 ;  /* 0x000000160d0d7211 */ /* 0x000fe400078f10ff */
[----:B------:R-:W-:Y:S02]  /*163e0*/  SHF.R.S32.HI R28, RZ, 0x1f, R7 ;  /* 0x0000001fff1c7819 */ /* 0x000fe40000011407 */
[----:B------:R-:W-:Y:S02]  /*163f0*/  SHF.R.S32.HI R13, RZ, 0x2, R13 ;  /* 0x00000002ff0d7819 */ /* 0x000fe4000001140d */
[----:B------:R-:W-:Y:S01]  /*16400*/  LEA.HI R12, R28, R7, RZ, 0x2 ;  /* 0x000000071c0c7211 */ /* 0x000fe200078f10ff */
[----:B------:R-:W5:Y:S01]  /*16410*/  S2R R8, SR_CTAID.Y ;  /* 0x0000000000087919 */ /* 0x000f620000002600 */
[----:B------:R-:W2:Y:S01]  /*16420*/  @P4 LDC R28, c[0x0][0x2e8] ;  /* 0x0000ba00ff1c4b82 */ /* 0x000ea20000000800 */
[----:B------:R-:W-:Y:S01]  /*16430*/  SHF.L.U32 R22, R14, 0x2, RZ ;  /* 0x000000020e167819 */ /* 0x000fe200000006ff */
[----:B------:R-:W3:Y:S01]  /*16440*/  S2R R10, SR_CTAID.X ;  /* 0x00000000000a7919 */ /* 0x000ee20000002500 */
[----:B------:R-:W-:-:S04]  /*16450*/  LOP3.LUT R12, R12, 0xfffffffc, RZ, 0xc0, !PT ;  /* 0xfffffffc0c0c7812 */ /* 0x000fc800078ec0ff */
[----:B------:R-:W-:Y:S02]  /*16460*/  IADD3 R12, R7, -R12, RZ ;  /* 0x8000000c070c7210 */ /* 0x000fe40007ffe0ff */
[----:B------:R-:W-:Y:S01]  /*16470*/  MOV R7, 0xff800000 ;  /* 0xff80000000077802 */ /* 0x000fe20000000f00 */
[----:B----4-:R-:W-:Y:S01]  /*16480*/  @P3 FFMA.FTZ R7, R2, R23, R5 ;  /* 0x0000001702073223 */ /* 0x010fe20000010005 */
[----:B------:R-:W-:Y:S01]  /*16490*/  LEA R13, R12, R13, 0x4 ;  /* 0x0000000d0c0d7211 */ /* 0x000fe200078e20ff */
[----:B-1----:R-:W1:Y:S01]  /*164a0*/  LDC R9, c[0x0][0x270] ;  /* 0x00009c00ff097b82 */ /* 0x002e620000000800 */
[----:B------:R4:W1:Y:S01]  /*164b0*/  LDS.128 R24, [R15+0x3800] ;  /* 0x003800000f187984 */ /* 0x0008620000000c00 */
[----:B------:R-:W-:-:S03]  /*164c0*/  SHF.R.S32.HI R23, RZ, 0x1f, R22 ;  /* 0x0000001fff177819 */ /* 0x000fc60000011416 */
[----:B------:R4:W1:Y:S01]  /*164d0*/  LDS.128 R16, [R15+0x7800] ;  /* 0x007800000f107984 */ /* 0x0008620000000c00 */
[----:B--2---:R-:W-:Y:S01]  /*164e0*/  @P4 FFMA.FTZ R4, R3, R28, R6 ;  /* 0x0000001c03044223 */ /* 0x004fe20000010006 */
[----:B-----5:R-:W-:Y:S01]  /*164f0*/  IMAD R8, R8, R20, R241 ;  /* 0x0000001408087224 */ /* 0x020fe200078e02f1 */
[----:B---3--:R-:W-:Y:S01]  /*16500*/  SHF.L.U32 R10, R10, 0x6, RZ ;  /* 0x000000060a0a7819 */ /* 0x008fe200000006ff */
[----:B-1----:R-:W-:-:S04]  /*16510*/  IMAD R0, R9, R0, UR4 ;  /* 0x0000000409007e24 */ /* 0x002fc8000f8e0200 */
[----:B------:R-:W-:-:S04]  /*16520*/  IMAD R0, R8, R9, R0 ;  /* 0x0000000908007224 */ /* 0x000fc800078e0200 */
[----:B------:R-:W-:Y:S01]  /*16530*/  IMAD R0, R0, R21, R10 ;  /* 0x0000001500007224 */ /* 0x000fe200078e020a */
[----:B----4-:R-:W-:Y:S06]  /*16540*/  @P0 BRA `(.L_x_3774) ;  /* 0x00000000002c0947 */ /* 0x010fec0003800000 */
        /* <DEDUP_REMOVED lines=11> */
.L_x_3774:
[----:B------:R-:W-:Y:S05]  /*16600*/  BSYNC B0 ;  /* 0x0000000000007941 */ /* 0x000fea0003800000 */
.L_x_3773:
[C---:B------:R-:W-:Y:S01]  /*16610*/  VIADD R3, R11.reuse, 0x18 ;  /* 0x000000180b037836 */ /* 0x040fe20000000000 */
[----:B------:R-:W-:Y:S01]  /*16620*/  ULDC UR4, c[0x0][0x2dc] ;  /* 0x0000b70000047ab9 */ /* 0x000fe20000000800 */
[----:B------:R-:W-:Y:S01]  /*16630*/  IMAD.WIDE R12, R11, 0x80, R22 ;  /* 0x000000800b0c7825 */ /* 0x000fe200078e0216 */
[----:B------:R-:W-:Y:S02]  /*16640*/  BSSY B0, `(.L_x_3775) ;  /* 0x000001e000007945 */ /* 0x000fe40003800000 */
[----:B------:R-:W-:Y:S01]  /*16650*/  ISETP.GE.AND P6, PT, R3, R232, PT ;  /* 0x000000e80300720c */ /* 0x000fe20003fc6270 */
[----:B------:R-:W-:Y:S01]  /*16660*/  IMAD R0, R0, UR4, RZ ;  /* 0x0000000400007c24 */ /* 0x000fe2000f8e02ff */
[----:B------:R-:W-:Y:S01]  /*16670*/  ULDC.64 UR4, c[0x0][0x288] ;  /* 0x0000a20000047ab9 */ /* 0x000fe20000000a00 */
[C---:B------:R-:W-:Y:S02]  /*16680*/  VIADD R3, R11.reuse, 0x20 ;  /* 0x000000200b037836 */ /* 0x040fe40000000000 */
[C---:B------:R-:W-:Y:S01]  /*16690*/  VIADD R5, R11.reuse, 0x10 ;  /* 0x000000100b057836 */ /* 0x040fe20000000000 */
[C---:B-1----:R-:W-:Y:S01]  /*166a0*/  IADD3 R7, P2, R0.reuse, R12, RZ ;  /* 0x0000000c00077210 */ /* 0x042fe20007f5e0ff */
[----:B------:R-:W-:Y:S01]  /*166b0*/  VIADD R9, R11, 0x8 ;  /* 0x000000080b097836 */ /* 0x000fe20000000000 */
[-C--:B------:R-:W-:Y:S01]  /*166c0*/  ISETP.GE.AND P5, PT, R3, R232.reuse, PT ;  /* 0x000000e80300720c */ /* 0x080fe20003fa6270 */
[----:B------:R-:W-:Y:S01]  /*166d0*/  VIADD R3, R11, 0x30 ;  /* 0x000000300b037836 */ /* 0x000fe20000000000 */
[----:B------:R-:W-:Y:S01]  /*166e0*/  ISETP.GE.AND P1, PT, R5, R232, PT ;  /* 0x000000e80500720c */ /* 0x000fe20003f26270 */
[----:B------:R-:W-:Y:S01]  /*166f0*/  VIADD R5, R11, 0x28 ;  /* 0x000000280b057836 */ /* 0x000fe20000000000 */
[----:B------:R-:W-:-:S02]  /*16700*/  LEA.HI.X.SX32 R0, R0, R13, 0x1, P2 ;  /* 0x0000000d00007211 */ /* 0x000fc400010f0eff */
[----:B------:R-:W-:Y:S02]  /*16710*/  LEA R12, P2, R7, UR4, 0x2 ;  /* 0x00000004070c7c11 */ /* 0x000fe4000f8410ff */
[-C--:B------:R-:W-:Y:S01]  /*16720*/  ISETP.GE.AND P3, PT, R3, R232.reuse, PT ;  /* 0x000000e80300720c */ /* 0x080fe20003f66270 */
[----:B------:R-:W-:Y:S01]  /*16730*/  VIADD R3, R11, 0x38 ;  /* 0x000000380b037836 */ /* 0x000fe20000000000 */
[----:B------:R-:W-:Y:S01]  /*16740*/  LEA.HI.X R13, R7, UR5, R0, 0x2, P2 ;  /* 0x00000005070d7c11 */ /* 0x000fe200090f1400 */
[----:B------:R-:W-:Y:S01]  /*16750*/  VIADD R0, R22, 0x40 ;  /* 0x0000004016007836 */ /* 0x000fe20000000000 */
[-C--:B------:R-:W-:Y:S02]  /*16760*/  ISETP.GE.AND P0, PT, R9, R232.reuse, PT ;  /* 0x000000e80900720c */ /* 0x080fe40003f06270 */
[-C--:B------:R-:W-:Y:S02]  /*16770*/  ISETP.GE.AND P4, PT, R5, R232.reuse, PT ;  /* 0x000000e80500720c */ /* 0x080fe40003f86270 */
[----:B------:R-:W-:Y:S01]  /*16780*/  ISETP.GE.AND P2, PT, R11, R232, PT ;  /* 0x000000e80b00720c */ /* 0x000fe20003f46270 */
[----:B------:R1:W2:Y:S04]  /*16790*/  LDS.128 R4, [R15+0x4000] ;  /* 0x004000000f047984 */ /* 0x0002a80000000c00 */
        /* <DEDUP_REMOVED lines=8> */
.L_x_3776:
[----:B------:R-:W-:Y:S05]  /*16820*/  BSYNC B0 ;  /* 0x0000000000007941 */ /* 0x000fea0003800000 */
.L_x_3775:
        /* <DEDUP_REMOVED lines=10> */
.L_x_3778:
[----:B------:R-:W-:Y:S05]  /*168d0*/  BSYNC B0 ;  /* 0x0000000000007941 */ /* 0x000fea0003800000 */
.L_x_3777:
        /* <DEDUP_REMOVED lines=9> */
.L_x_3780:
[----:B------:R-:W-:Y:S05]  /*16970*/  BSYNC B0 ;  /* 0x0000000000007941 */ /* 0x000fea0003800000 */
.L_x_3779:
        /* <DEDUP_REMOVED lines=9> */
.L_x_3782:
[----:B------:R-:W-:Y:S05]  /*16a10*/  BSYNC B0 ;  /* 0x0000000000007941 */ /* 0x000fea0003800000 */
.L_x_3781:
        /* <DEDUP_REMOVED lines=9> */
.L_x_3784:
[----:B------:R-:W-:Y:S05]  /*16ab0*/  BSYNC B0 ;  /* 0x0000000000007941 */ /* 0x000fea0003800000 */
.L_x_3783:
        /* <DEDUP_REMOVED lines=9> */
.L_x_3786:
[----:B------:R-:W-:Y:S05]  /*16b50*/  BSYNC B0 ;  /* 0x0000000000007941 */ /* 0x000fea0003800000 */
.L_x_3785:
        /* <DEDUP_REMOVED lines=9> */
.L_x_3788:
[----:B------:R-:W-:Y:S05]  /*16bf0*/  BSYNC B0 ;  /* 0x0000000000007941 */ /* 0x000fea0003800000 */
.L_x_3787:
        /* <DEDUP_REMOVED lines=8> */
.L_x_3789:
        /* <DEDUP_REMOVED lines=16> */
.L_x_8385:


//--------------------- .text._ZN5flash24flash_fwd_splitkv_kernelI23Flash_fwd_kernel_traitsILi128ELi64ELi128ELi4ELb0ELb0EN7cutlass6half_tE19Flash_kernel_traitsILi128ELi64ELi128ELi4ES3_EELb1ELb0ELb0ELb0ELb1ELb0ELb1ELb1EEEvNS_16Flash_fwd_paramsE --------------------------
	.section	.text._ZN5flash24flash_fwd_splitkv_kernelI23Flash_fwd_kernel_traitsILi128ELi64ELi128ELi4ELb0ELb0EN7cutlass6half_tE19Flash_kernel_traitsILi128ELi64ELi128ELi4ES3_EELb1ELb0ELb0ELb0ELb1ELb0ELb1ELb1EEEvNS_16Flash_fwd_paramsE,"ax",@progbits
	.align	128
        .global         _ZN5flash24flash_fwd_splitkv_kernelI23Flash_fwd_kernel_traitsILi128ELi64ELi128ELi4ELb0ELb0EN7cutlass6half_tE19Flash_kernel_traitsILi128ELi64ELi128ELi4ES3_EELb1ELb0ELb0ELb0ELb1ELb0ELb1ELb1EEEvNS_16Flash_fwd_paramsE
        .type           _ZN5flash24flash_fwd_splitkv_kernelI23Flash_fwd_kernel_traitsILi128ELi64ELi128ELi4ELb0ELb0EN7cutlass6half_tE19Flash_kernel_traitsILi128ELi64ELi128ELi4ES3_EELb1ELb0ELb0ELb0ELb1ELb0ELb1ELb1EEEvNS_16Flash_fwd_paramsE,@function
        .size           _ZN5flash24flash_fwd_splitkv_kernelI23Flash_fwd_kernel_traitsILi128ELi64ELi128ELi4ELb0ELb0EN7cutlass6half_tE19Flash_kernel_traitsILi128ELi64ELi128ELi4ES3_EELb1ELb0ELb0ELb0ELb1ELb0ELb1ELb1EEEvNS_16Flash_fwd_paramsE,(.L_x_8386 - _ZN5flash24flash_fwd_splitkv_kernelI23Flash_fwd_kernel_traitsILi128ELi64ELi128ELi4ELb0ELb0EN7cutlass6half_tE19Flash_kernel_traitsILi128ELi64ELi128ELi4ES3_EELb1ELb0ELb0ELb0ELb1ELb0ELb1ELb1EEEvNS_16Flash_fwd_paramsE)
        .other          _ZN5flash24flash_fwd_splitkv_kernelI23Flash_fwd_kernel_traitsILi128ELi64ELi128ELi4ELb0ELb0EN7cutlass6half_tE19Flash_kernel_traitsILi128ELi64ELi128ELi4ES3_EELb1ELb0ELb0ELb0ELb1ELb0ELb1ELb1EEEvNS_16Flash_fwd_paramsE,@"STO_CUDA_ENTRY STV_DEFAULT"
_ZN5flash24flash_fwd_splitkv_kernelI23Flash_fwd_kernel_traitsILi128ELi64ELi128ELi4ELb0ELb0EN7cutlass6half_tE19Flash_kernel_traitsILi128ELi64ELi128ELi4ES3_EELb1ELb0ELb0ELb0ELb1ELb0ELb1ELb1EEEvNS_16Flash_fwd_paramsE:
.text._ZN5flash24flash_fwd_splitkv_kernelI23Flash_fwd_kernel_traitsILi128ELi64ELi128ELi4ELb0ELb0EN7cutlass6half_tE19Flash_kernel_traitsILi128ELi64ELi128ELi4ES3_EELb1ELb0ELb0ELb0ELb1ELb0ELb1ELb1EEEvNS_16Flash_fwd_paramsE:
[----:B------:R-:W-:Y:S08]  /*0000*/  LDC R1, c[0x0][0x28] ;  /* 0x00000a00ff017b82 */ /* 0x000ff00000000800 */
[----:B------:R-:W1:Y:S01]  /*0010*/  LDC R5, c[0x0][0x270] ;  /* 0x00009c00ff057b82 */ /* 0x000e620000000800 */
[----:B------:R-:W2:Y:S01]  /*0020*/  S2R R144, SR_CTAID.Z ;  /* 0x0000000000907919 */ /* 0x000ea20000002700 */
[----:B------:R-:W-:Y:S01]  /*0030*/  MOV R2, RZ ;  /* 0x000000ff00027202 */ /* 0x000fe20000000f00 */
[----:B------:R-:W-:Y:S01]  /*0040*/  ULDC.64 UR6, c[0x0][0x208] ;  /* 0x0000820000067ab9 */ /* 0x000fe20000000a00 */
[----:B------:R-:W-:-:S04]  /*0050*/  ULDC.64 UR8, c[0x0][0x300] ;  /* 0x0000c00000087ab9 */ /* 0x000fc80000000a00 */
[----:B------:R-:W3:Y:S01]  /*0060*/  LDC.64 R150, c[0x0][0x300] ;  /* 0x0000c000ff967b82 */ /* 0x000ee20000000a00 */
[----:B-1----:R-:W1:Y:S01]  /*0070*/  I2F.U32.RP R6, R5 ;  /* 0x0000000500067306 */ /* 0x002e620000209000 */
[----:B------:R-:W-:-:S07]  /*0080*/  ISETP.NE.U32.AND P3, PT, R5, RZ, PT ;  /* 0x000000ff0500720c */ /* 0x000fce0003f65070 */
[----:B-1----:R-:W1:Y:S02]  /*0090*/  MUFU.RCP R4, R6 ;  /* 0x0000000600047308 */ /* 0x002e640000001000 */
[----:B-1----:R-:W-:-:S06]  /*00a0*/  VIADD R4, R4, 0xffffffe ;  /* 0x0ffffffe04047836 */ /* 0x002fcc0000000000 */
[----:B------:R-:W1:Y:S02]  /*00b0*/  F2I.FTZ.U32.TRUNC.NTZ R3, R4 ;  /* 0x0000000400037305 */ /* 0x000e64000021f000 */
[----:B-1----:R-:W-:Y:S01]  /*00c0*/  IMAD.MOV R0, RZ, RZ, -R3 ;  /* 0x000000ffff007224 */ /* 0x002fe200078e0a03 */
[----:B------:R-:W-:-:S03]  /*00d0*/  MOV R4, 0xffffffff ;  /* 0xffffffff00047802 */ /* 0x000fc60000000f00 */
        /* <DEDUP_REMOVED lines=8> */
[----:B-1----:R-:W-:-:S11]  /*0160*/  ISETP.NE.U32.AND P1, PT, R2, RZ, PT ;  /* 0x000000ff0200720c */ /* 0x002fd60003f25070 */
[----:B------:R-:W-:Y:S01]  /*0170*/  @P0 IMAD.IADD R0, R0, 0x1, -R5 ;  /* 0x0000000100000824 */ /* 0x000fe200078e0a05 */
[----:B------:R-:W-:Y:S02]  /*0180*/  @P0 IADD3 R231, R231, 0x1, RZ ;  /* 0x00000001e7e70810 */ /* 0x000fe40007ffe0ff */
[----:B------:R-:W-:Y:S02]  /*0190*/  ISETP.NE.AND.EX P0, PT, R3, RZ, PT, P1 ;  /* 0x000000ff0300720c */ /* 0x000fe40003f05310 */
[-C--:B------:R-:W-:Y:S01]  /*01a0*/  ISETP.GE.U32.AND P2, PT, R0, R5.reuse, PT ;  /* 0x000000050000720c */ /* 0x080fe20003f46070 */
[----:B------:R-:W1:Y:S08]  /*01b0*/  LDC.64 R2, c[0x0][0x2f8] ;  /* 0x0000be00ff027b82 */ /* 0x000e700000000a00 */
[----:B------:R-:W4:Y:S04]  /*01c0*/  LDC.U8 R0, c[0x0][0x3c2] ;  /* 0x0000f080ff007b82 */ /* 0x000f280000000000 */
[----:B------:R-:W-:Y:S01]  /*01d0*/  @P2 VIADD R231, R231, 0x1 ;  /* 0x00000001e7e72836 */ /* 0x000fe20000000000 */
[----:B------:R-:W-:-:S05]  /*01e0*/  @!P3 LOP3.LUT R231, RZ, R5, RZ, 0x33, !PT ;  /* 0x00000005ffe7b212 */ /* 0x000fca00078e33ff */
[C---:B--2---:R-:W-:Y:S02]  /*01f0*/  IMAD.WIDE R10, R231.reuse, 0x4, R6 ;  /* 0x00000004e70a7825 */ /* 0x044fe400078e0206 */
[----:B------:R-:W2:Y:S03]  /*0200*/  LDC.64 R6, c[0x0][0x2f8] ;  /* 0x0000be00ff067b82 */ /* 0x000ea60000000a00 */
[----:B------:R-:W2:Y:S04]  /*0210*/  @P0 LDG.E R4, desc[UR6][R10.64] ;  /* 0x000000060a040981 */ /* 0x000ea8000c1e1900 */
[----:B------:R-:W2:Y:S01]  /*0220*/  @P0 LDG.E R9, desc[UR6][R10.64+0x4] ;  /* 0x000004060a090981 */ /* 0x000ea2000c1e1900 */
[----:B-1----:R-:W-:Y:S01]  /*0230*/  ISETP.EQ.U32.AND P2, PT, R2, RZ, PT ;  /* 0x000000ff0200720c */ /* 0x002fe20003f42070 */
[----:B------:R-:W-:Y:S01]  /*0240*/  IMAD.MOV.U32 R17, RZ, RZ, -0x1 ;  /* 0xffffffffff117424 */ /* 0x000fe200078e00ff */
[----:B------:R-:W-:Y:S01]  /*0250*/  ISETP.NE.U32.AND P1, PT, RZ, UR8, PT ;  /* 0x00000008ff007c0c */ /* 0x000fe2000bf25070 */
[----:B---3--:R-:W-:Y:S01]  /*0260*/  IMAD.WIDE R150, R231, 0x4, R150 ;  /* 0x00000004e7967825 */ /* 0x008fe200078e0296 */
[----:B----4-:R-:W-:-:S02]  /*0270*/  ISETP.NE.AND P3, PT, R0, RZ, PT ;  /* 0x000000ff0000720c */ /* 0x010fc40003f65270 */
[----:B------:R-:W-:Y:S02]  /*0280*/  ISETP.NE.AND.EX P5, PT, RZ, UR9, PT, P1 ;  /* 0x00000009ff007c0c */ /* 0x000fe4000bfa5310 */
[----:B------:R-:W-:Y:S02]  /*0290*/  ISETP.EQ.OR.EX P2, PT, R3, RZ, !P3, P2 ;  /* 0x000000ff0300720c */ /* 0x000fe40005f42720 */
[----:B------:R-:W-:Y:S01]  /*02a0*/  MOV R16, RZ ;  /* 0x000000ff00107202 */ /* 0x000fe20000000f00 */
[----:B--2---:R-:W-:-:S08]  /*02b0*/  IMAD.WIDE R6, R231, 0x4, R6 ;  /* 0x00000004e7067825 */ /* 0x004fd000078e0206 */
[----:B------:R1:W5:Y:S04]  /*02c0*/  @P5 LDG.E R16, desc[UR6][R150.64] ;  /* 0x0000000696105981 */ /* 0x000368000c1e1900 */
[----:B------:R1:W5:Y:S01]  /*02d0*/  @!P2 LDG.E R17, desc[UR6][R6.64] ;  /* 0x000000060611a981 */ /* 0x000362000c1e1900 */
[----:B------:R-:W2:Y:S01]  /*02e0*/  S2R R15, SR_CTAID.X ;  /* 0x00000000000f7919 */ /* 0x000ea20000002500 */
[----:B------:R-:W3:Y:S01]  /*02f0*/  S2R R0, SR_CTAID.Y ;  /* 0x0000000000007919 */ /* 0x000ee20000002600 */
[----:B------:R-:W-:-:S06]  /*0300*/  @P0 IMAD.IADD R230, R9, 0x1, -R4 ;  /* 0x0000000109e60824 */ /* 0x000fcc00078e0a04 */
[----:B------:R-:W4:Y:S01]  /*0310*/  @!P0 LDC R230, c[0x0][0x2c4] ;  /* 0x0000b100ffe68b82 */ /* 0x000f220000000800 */
[----:B------:R-:W-:-:S04]  /*0320*/  ISETP.NE.U32.AND P0, PT, R2, RZ, PT ;  /* 0x000000ff0200720c */ /* 0x000fc80003f05070 */
[----:B------:R-:W-:Y:S02]  /*0330*/  ISETP.NE.AND.EX P0, PT, R3, RZ, PT, P0 ;  /* 0x000000ff0300720c */ /* 0x000fe40003f05300 */
[----:B------:R-:W-:-:S05]  /*0340*/  IADD3 R2, -R231, RZ, RZ ;  /* 0x000000ffe7027210 */ /* 0x000fca0007ffe1ff */
[----:B------:R-:W-:-:S06]  /*0350*/  IMAD R144, R5, R2, R144 ;  /* 0x0000000205907224 */ /* 0x000fcc00078e0290 */
[----:B-123--:R-:W-:Y:S05]  /*0360*/  @!P0 BRA `(.L_x_3790) ;  /* 0x0000000000108947 */ /* 0x00efea0003800000 */
[----:B------:R-:W2:Y:S02]  /*0370*/  @P3 LDG.E R2, desc[UR6][R6.64+0x4] ;  /* 0x0000040606023981 */ /* 0x000ea4000c1e1900 */
[----:B--2--5:R-:W-:-:S06]  /*0380*/  @P3 IADD3 R11, R2, -R17, RZ ;  /* 0x80000011020b3210 */ /* 0x024fcc0007ffe0ff */
[----:B------:R2:W5:Y:S01]  /*0390*/  @!P3 LDG.E R11, desc[UR6][R6.64] ;  /* 0x00000006060bb981 */ /* 0x000562000c1e1900 */
[----:B------:R-:W-:Y:S05]  /*03a0*/  BRA `(.L_x_3791) ;  /* 0x0000000000047947 */ /* 0x000fea0003800000 */
.L_x_3790:
[----:B------:R-:W1:Y:S02]  /*03b0*/  LDC R11, c[0x0][0x2c8] ;  /* 0x0000b200ff0b7b82 */ /* 0x000e640000000800 */
.L_x_3791:
        /* <DEDUP_REMOVED lines=10> */
[--C-:B-1---5:R-:W-:Y:S01]  /*0460*/  IMAD.IADD R64, R11, 0x1, -R16.reuse ;  /* 0x000000010b407824 */ /* 0x122fe200078e0a10 */
[----:B------:R-:W1:Y:S01]  /*0470*/  S2R R55, SR_TID.X ;  /* 0x0000000000377919 */ /* 0x000e620000002100 */
[----:B------:R-:W-:-:S05]  /*0480*/  @P0 IMAD.IADD R58, R13, 0x1, -R16 ;  /* 0x000000010d3a0824 */ /* 0x000fca00078e0a10 */
[----:B---3--:R-:W3:Y:S08]  /*0490*/  LDC R2, c[0x0][0x2c8] ;  /* 0x0000b200ff027b82 */ /* 0x008ef00000000800 */
[----:B--2---:R-:W2:Y:S01]  /*04a0*/  LDC R7, c[0x0][0x398] ;  /* 0x0000e600ff077b82 */ /* 0x004ea20000000800 */
[----:B----4-:R-:W-:-:S04]  /*04b0*/  IABS R10, R8 ;  /* 0x00000008000a7213 */ /* 0x010fc80000000000 */
[----:B------:R-:W4:Y:S01]  /*04c0*/  I2F.RP R6, R10 ;  /* 0x0000000a00067306 */ /* 0x000f220000209400 */
[----:B---3--:R-:W-:-:S05]  /*04d0*/  VIADD R2, R2, 0x7f ;  /* 0x0000007f02027836 */ /* 0x008fca0000000000 */
[----:B------:R-:W-:-:S04]  /*04e0*/  SHF.R.S32.HI R21, RZ, 0x1f, R2 ;  /* 0x0000001fff157819 */ /* 0x000fc80000011402 */
[----:B------:R-:W-:Y:S01]  /*04f0*/  LEA.HI R21, R21, R2, RZ, 0x7 ;  /* 0x0000000215157211 */ /* 0x000fe200078f38ff */
[----:B----4-:R-:W3:Y:S03]  /*0500*/  MUFU.RCP R22, R6 ;  /* 0x0000000600167308 */ /* 0x010ee60000001000 */
[----:B------:R-:W-:-:S05]  /*0510*/  LEA.HI.SX32 R21, R21, R8, 0x19 ;  /* 0x0000000815157211 */ /* 0x000fca00078fcaff */
[----:B------:R-:W-:-:S05]  /*0520*/  VIADD R21, R21, 0xffffffff ;  /* 0xffffffff15157836 */ /* 0x000fca0000000000 */
[----:B------:R-:W-:Y:S02]  /*0530*/  IABS R19, R21 ;  /* 0x0000001500137213 */ /* 0x000fe40000000000 */
[-C--:B------:R-:W-:Y:S01]  /*0540*/  LOP3.LUT R21, R21, R8.reuse, RZ, 0x3c, !PT ;  /* 0x0000000815157212 */ /* 0x080fe200078e3cff */
[----:B---3--:R-:W-:Y:S01]  /*0550*/  VIADD R22, R22, 0xffffffe ;  /* 0x0ffffffe16167836 */ /* 0x008fe20000000000 */
[----:B------:R-:W-:Y:S02]  /*0560*/  IABS R6, R8 ;  /* 0x0000000800067213 */ /* 0x000fe40000000000 */
[----:B------:R-:W-:Y:S01]  /*0570*/  ISETP.GE.AND P3, PT, R21, RZ, PT ;  /* 0x000000ff1500720c */ /* 0x000fe20003f66270 */
[----:B------:R-:W3:Y:S02]  /*0580*/  F2I.FTZ.U32.TRUNC.NTZ R23, R22 ;  /* 0x0000001600177305 */ /* 0x000ee4000021f000 */
[----:B------:R-:W-:Y:S02]  /*0590*/  IMAD.MOV R6, RZ, RZ, -R6 ;  /* 0x000000ffff067224 */ /* 0x000fe400078e0a06 */
[----:B---3--:R-:W-:-:S02]  /*05a0*/  IMAD.MOV R3, RZ, RZ, -R23 ;  /* 0x000000ffff037224 */ /* 0x008fc400078e0a17 */
[----:B------:R-:W-:Y:S02]  /*05b0*/  IMAD.MOV.U32 R22, RZ, RZ, RZ ;  /* 0x000000ffff167224 */ /* 0x000fe400078e00ff */
[----:B------:R-:W-:-:S04]  /*05c0*/  IMAD R2, R3, R10, RZ ;  /* 0x0000000a03027224 */ /* 0x000fc800078e02ff */
[----:B------:R-:W-:-:S06]  /*05d0*/  IMAD.HI.U32 R2, R23, R2, R22 ;  /* 0x0000000217027227 */ /* 0x000fcc00078e0016 */
[----:B------:R-:W-:Y:S02]  /*05e0*/  IMAD.HI.U32 R9, R2, R19, RZ ;  /* 0x0000001302097227 */ /* 0x000fe400078e00ff */
[----:B------:R-:W3:Y:S02]  /*05f0*/  @!P0 LDC.64 R2, c[0x0][0x318] ;  /* 0x0000c600ff028b82 */ /* 0x000ee40000000a00 */
[----:B------:R-:W-:-:S05]  /*0600*/  IMAD R19, R9, R6, R19 ;  /* 0x0000000609137224 */ /* 0x000fca00078e0213 */
[----:B------:R-:W-:Y:S01]  /*0610*/  ISETP.GT.U32.AND P1, PT, R10, R19, PT ;  /* 0x000000130a00720c */ /* 0x000fe20003f24070 */
[----:B------:R-:W4:-:S12]  /*0620*/  @!P0 LDC R6, c[0x0][0x2cc] ;  /* 0x0000b300ff068b82 */ /* 0x000f180000000800 */
[----:B------:R-:W-:Y:S02]  /*0630*/  @!P1 IMAD.IADD R19, R19, 0x1, -R10 ;  /* 0x0000000113139824 */ /* 0x000fe400078e0a0a */
[----:B------:R-:W-:Y:S01]  /*0640*/  @!P1 VIADD R9, R9, 0x1 ;  /* 0x0000000109099836 */ /* 0x000fe20000000000 */
[----:B------:R-:W-:Y:S02]  /*0650*/  ISETP.NE.AND P1, PT, R8, RZ, PT ;  /* 0x000000ff0800720c */ /* 0x000fe40003f25270 */
[----:B---3--:R-:W-:Y:S02]  /*0660*/  @!P0 ISETP.NE.U32.AND P2, PT, R2, RZ, PT ;  /* 0x000000ff0200820c */ /* 0x008fe40003f45070 */
[----:B------:R-:W-:Y:S02]  /*0670*/  ISETP.GE.U32.AND P4, PT, R19, R10, PT ;  /* 0x0000000a1300720c */ /* 0x000fe40003f86070 */
[----:B------:R-:W-:Y:S02]  /*0680*/  @!P0 ISETP.NE.AND.EX P2, PT, R3, RZ, PT, P2 ;  /* 0x000000ff0300820c */ /* 0x000fe40003f45320 */
[----:B------:R-:W-:-:S02]  /*0690*/  IADD3 R2, -R230, 0xbf, R59 ;  /* 0x000000bfe6027810 */ /* 0x000fc40007ffe13b */
[----:B----4-:R-:W-:-:S05]  /*06a0*/  @!P0 SEL R3, R6, RZ, P2 ;  /* 0x000000ff06038207 */ /* 0x010fca0001000000 */
[----:B------:R-:W-:Y:S02]  /*06b0*/  @!P0 IMAD.IADD R58, R64, 0x1, R3 ;  /* 0x00000001403a8824 */ /* 0x000fe400078e0203 */
[----:B------:R-:W-:Y:S02]  /*06c0*/  @P4 VIADD R9, R9, 0x1 ;  /* 0x0000000109094836 */ /* 0x000fe40000000000 */
[----:B------:R-:W-:Y:S01]  /*06d0*/  VIADD R3, R58, 0x7f ;  /* 0x0000007f3a037836 */ /* 0x000fe20000000000 */
[----:B--2---:R-:W-:Y:S01]  /*06e0*/  IADD3 R7, R2, R7, R58 ;  /* 0x0000000702077210 */ /* 0x004fe20007ffe03a */
[----:B------:R-:W-:Y:S01]  /*06f0*/  @!P3 IMAD.MOV R9, RZ, RZ, -R9 ;  /* 0x000000ffff09b224 */ /* 0x000fe200078e0a09 */
[----:B------:R-:W-:Y:S02]  /*0700*/  @!P1 LOP3.LUT R9, RZ, R8, RZ, 0x33, !PT ;  /* 0x00000008ff099212 */ /* 0x000fe400078e33ff */
[----:B------:R-:W-:Y:S02]  /*0710*/  SHF.R.S32.HI R6, RZ, 0x1f, R3 ;  /* 0x0000001fff067819 */ /* 0x000fe40000011403 */
[----:B------:R-:W-:Y:S01]  /*0720*/  SHF.R.S32.HI R2, RZ, 0x1f, R7 ;  /* 0x0000001fff027819 */ /* 0x000fe20000011407 */
[----:B------:R-:W-:Y:S01]  /*0730*/  IMAD R228, R9, R0, RZ ;  /* 0x0000000009e47224 */ /* 0x000fe200078e02ff */
[----:B------:R-:W-:-:S02]  /*0740*/  LEA.HI R6, R6, R3, RZ, 0x7 ;  /* 0x0000000306067211 */ /* 0x000fc400078f38ff */
[----:B------:R-:W-:Y:S02]  /*0750*/  LEA.HI R2, R2, R7, RZ, 0x7 ;  /* 0x0000000702027211 */ /* 0x000fe400078f38ff */
[----:B------:R-:W-:Y:S02]  /*0760*/  SHF.R.S32.HI R6, RZ, 0x7, R6 ;  /* 0x00000007ff067819 */ /* 0x000fe40000011406 */
[----:B------:R-:W-:Y:S02]  /*0770*/  SHF.R.S32.HI R2, RZ, 0x7, R2 ;  /* 0x00000007ff027819 */ /* 0x000fe40000011402 */
[----:B------:R-:W-:-:S04]  /*0780*/  VIADDMNMX R53, R228, R9, R6, PT ;  /* 0x00000009e4357246 */ /* 0x000fc80003800106 */
[----:B------:R-:W-:-:S04]  /*0790*/  VIMNMX R53, R53, R2, PT ;  /* 0x0000000235357248 */ /* 0x000fc80003fe0100 */
[----:B------:R-:W-:-:S13]  /*07a0*/  ISETP.GE.AND P0, PT, R228, R53, PT ;  /* 0x00000035e400720c */ /* 0x000fda0003f06270 */
[----:B-1----:R-:W-:Y:S05]  /*07b0*/  @!P0 BRA `(.L_x_3792) ;  /* 0x0000000400588947 */ /* 0x002fea0003800000 */
[----:B------:R-:W1:Y:S01]  /*07c0*/  LDC.64 R2, c[0x0][0x2c0] ;  /* 0x0000b000ff027b82 */ /* 0x000e620000000a00 */
[----:B------:R-:W-:Y:S01]  /*07d0*/  SHF.R.S32.HI R4, RZ, 0x1f, R55 ;  /* 0x0000001fff047819 */ /* 0x000fe20000011437 */
[----:B------:R-:W-:Y:S01]  /*07e0*/  ULDC UR4, c[0x0][0x2dc] ;  /* 0x0000b70000047ab9 */ /* 0x000fe20000000800 */
[----:B------:R-:W-:Y:S02]  /*07f0*/  LOP3.LUT P5, RZ, R55, 0xf, RZ, 0xc0, !PT ;  /* 0x0000000f37ff7812 */ /* 0x000fe400078ac0ff */
[----:B------:R-:W-:-:S04]  /*0800*/  LEA.HI R4, R4, R55, RZ, 0x4 ;  /* 0x0000003704047211 */ /* 0x000fc800078f20ff */
[----:B------:R-:W-:-:S05]  /*0810*/  LOP3.LUT R6, R4, 0x3ffffff0, RZ, 0xc0, !PT ;  /* 0x3ffffff004067812 */ /* 0x000fca00078ec0ff */
[----:B------:R-:W-:-:S04]  /*0820*/  IMAD.IADD R6, R55, 0x1, -R6 ;  /* 0x0000000137067824 */ /* 0x000fc800078e0a06 */
[----:B------:R-:W-:-:S05]  /*0830*/  IMAD.SHL.U32 R6, R6, 0x4, RZ ;  /* 0x0000000406067824 */ /* 0x000fca00078e00ff */
[----:B------:R-:W-:Y:S01]  /*0840*/  SHF.R.S32.HI R7, RZ, 0x1f, R6 ;  /* 0x0000001fff077819 */ /* 0x000fe20000011406 */
[----:B-1----:R-:W-:Y:S01]  /*0850*/  IMAD R2, R0, R2, R231 ;  /* 0x0000000200027224 */ /* 0x002fe200078e02e7 */
[----:B------:R-:W-:-:S03]  /*0860*/  SHF.R.S32.HI R0, RZ, 0x4, R4 ;  /* 0x00000004ff007819 */ /* 0x000fc60000011404 */
[----:B------:R-:W-:Y:S02]  /*0870*/  IMAD R2, R2, R5, R144 ;  /* 0x0000000502027224 */ /* 0x000fe400078e0290 */
[----:B------:R-:W-:-:S04]  /*0880*/  IMAD.WIDE R6, R0, 0x80, R6 ;  /* 0x0000008000067825 */ /* 0x000fc800078e0206 */
[--C-:B------:R-:W-:Y:S02]  /*0890*/  IMAD R3, R2, R3, R59.reuse ;  /* 0x0000000302037224 */ /* 0x100fe400078e023b */
[----:B------:R-:W-:Y:S02]  /*08a0*/  IMAD.IADD R59, R230, 0x1, -R59 ;  /* 0x00000001e63b7824 */ /* 0x000fe400078e0a3b */
[----:B------:R-:W-:Y:S01]  /*08b0*/  IMAD R5, R3, UR4, RZ ;  /* 0x0000000403057c24 */ /* 0x000fe2000f8e02ff */
[----:B------:R-:W-:Y:S01]  /*08c0*/  ULDC.64 UR4, c[0x0][0x288] ;  /* 0x0000a20000047ab9 */ /* 0x000fe20000000a00 */
[C---:B------:R-:W-:Y:S01]  /*08d0*/  VIADD R10, R0.reuse, 0x18 ;  /* 0x00000018000a7836 */ /* 0x040fe20000000000 */
[C---:B------:R-:W-:Y:S01]  /*08e0*/  ISETP.GE.AND P2, PT, R0.reuse, R59, PT ;  /* 0x0000003b0000720c */ /* 0x040fe20003f46270 */
[C---:B------:R-:W-:Y:S01]  /*08f0*/  VIADD R4, R0.reuse, 0x8 ;  /* 0x0000000800047836 */ /* 0x040fe20000000000 */
[----:B------:R-:W-:Y:S01]  /*0900*/  IADD3 R2, P0, R5, R6, RZ ;  /* 0x0000000605027210 */ /* 0x000fe20007f1e0ff */
[----:B------:R-:W-:-:S02]  /*0910*/  VIADD R12, R0, 0x10 ;  /* 0x00000010000c7836 */ /* 0x000fc40000000000 */
[C---:B------:R-:W-:Y:S01]  /*0920*/  VIADD R6, R0.reuse, 0x28 ;  /* 0x0000002800067836 */ /* 0x040fe20000000000 */
        /* <DEDUP_REMOVED lines=8> */
[-C--:B------:R-:W-:Y:S01]  /*09b0*/  ISETP.GE.AND P1, PT, R12, R59.reuse, PT ;  /* 0x0000003b0c00720c */ /* 0x080fe20003f26270 */
[----:B------:R1:W-:Y:S01]  /*09c0*/  @!P2 STG.E.128 desc[UR6][R14.64], RZ ;  /* 0x000000ff0e00a986 */ /* 0x0003e2000c101d06 */
[-C--:B------:R-:W-:Y:S01]  /*09d0*/  ISETP.GE.OR P6, PT, R4, R59.reuse, P5 ;  /* 0x0000003b0400720c */ /* 0x080fe20002fc6670 */
[----:B------:R-:W-:Y:S01]  /*09e0*/  VIADD R4, R0, 0x30 ;  /* 0x0000003000047836 */ /* 0x000fe20000000000 */
[----:B------:R-:W-:Y:S01]  /*09f0*/  SHF.R.S32.HI R5, RZ, 0x1f, R3 ;  /* 0x0000001fff057819 */ /* 0x000fe20000011403 */
[----:B------:R1:W-:Y:S01]  /*0a00*/  @!P2 STG.E.128 desc[UR6][R14.64+0x100], RZ ;  /* 0x000100ff0e00a986 */ /* 0x0003e2000c101d06 */
[----:B------:R-:W-:-:S02]  /*0a10*/  ISETP.GE.AND P2, PT, R6, R59, PT ;  /* 0x0000003b0600720c */ /* 0x000fc40003f46270 */
[-C--:B------:R-:W-:Y:S01]  /*0a20*/  ISETP.GE.OR P5, PT, R12, R59.reuse, P5 ;  /* 0x0000003b0c00720c */ /* 0x080fe20002fa6670 */
[----:B------:R1:W-:Y:S01]  /*0a30*/  @!P3 STG.E.128 desc[UR6][R14.64+0x1000], RZ ;  /* 0x001000ff0e00b986 */ /* 0x0003e2000c101d06 */
[----:B------:R-:W-:-:S03]  /*0a40*/  ISETP.GE.AND P4, PT, R8, R59, PT ;  /* 0x0000003b0800720c */ /* 0x000fc60003f86270 */
[----:B------:R1:W-:Y:S04]  /*0a50*/  @!P0 STG.E.128 desc[UR6][R14.64+0x3000], RZ ;  /* 0x003000ff0e008986 */ /* 0x0003e8000c101d06 */
[----:B------:R1:W-:Y:S01]  /*0a60*/  @!P0 STG.E.128 desc[UR6][R14.64+0x3100], RZ ;  /* 0x003100ff0e008986 */ /* 0x0003e2000c101d06 */
[----:B------:R-:W-:-:S03]  /*0a70*/  IADD3 R3, P0, R3, R0, RZ ;  /* 0x0000000003037210 */ /* 0x000fc60007f1e0ff */
[----:B------:R1:W-:Y:S01]  /*0a80*/  @!P3 STG.E.128 desc[UR6][R14.64+0x1100], RZ ;  /* 0x001100ff0e00b986 */ /* 0x0003e2000c101d06 */
[----:B------:R-:W-:Y:S01]  /*0a90*/  ISETP.GE.AND P3, PT, R4, R59, PT ;  /* 0x0000003b0400720c */ /* 0x000fe20003f66270 */
[----:B------:R-:W-:Y:S01]  /*0aa0*/  @!P5 IMAD.MOV.U32 R19, RZ, RZ, -0x800000 ;  /* 0xff800000ff13d424 */ /* 0x000fe200078e00ff */
[----:B------:R-:W-:Y:S01]  /*0ab0*/  LEA.HI.X.SX32 R12, R0, R5, 0x1, P0 ;  /* 0x00000005000c7211 */ /* 0x000fe200000f0eff */
[----:B------:R1:W-:Y:S01]  /*0ac0*/  @!P1 STG.E.128 desc[UR6][R14.64+0x2000], RZ ;  /* 0x002000ff0e009986 */ /* 0x0003e2000c101d06 */
[----:B------:R-:W-:-:S03]  /*0ad0*/  LEA R16, P0, R3, UR4, 0x2 ;  /* 0x0000000403107c11 */ /* 0x000fc6000f8010ff */
[----:B------:R1:W-:Y:S01]  /*0ae0*/  @!P1 STG.E.128 desc[UR6][R14.64+0x2100], RZ ;  /* 0x002100ff0e009986 */ /* 0x0003e2000c101d06 */
[----:B------:R-:W-:Y:S02]  /*0af0*/  ISETP.GE.AND P1, PT, R2, R59, PT ;  /* 0x0000003b0200720c */ /* 0x000fe40003f26270 */
[----:B------:R-:W-:Y:S01]  /*0b00*/  LEA.HI.X R17, R3, UR5, R12, 0x2, P0 ;  /* 0x0000000503117c11 */ /* 0x000fe200080f140c */
[----:B------:R1:W-:Y:S01]  /*0b10*/  @!P2 STG.E.128 desc[UR6][R14.64+0x5000], RZ ;  /* 0x005000ff0e00a986 */ /* 0x0003e2000c101d06 */
[----:B------:R-:W-:-:S03]  /*0b20*/  @!P6 IMAD.MOV.U32 R3, RZ, RZ, -0x800000 ;  /* 0xff800000ff03e424 */ /* 0x000fc600078e00ff */
[----:B------:R1:W-:Y:S01]  /*0b30*/  @!P2 STG.E.128 desc[UR6][R14.64+0x5100], RZ ;  /* 0x005100ff0e00a986 */ /* 0x0003e2000c101d06 */
[----:B------:R-:W-:-:S03]  /*0b40*/  LOP3.LUT P2, RZ, R55, 0xf, RZ, 0xc0, !PT ;  /* 0x0000000f37ff7812 */ /* 0x000fc6000784c0ff */
[----:B------:R1:W-:Y:S01]  /*0b50*/  @!P4 STG.E.128 desc[UR6][R14.64+0x4000], RZ ;  /* 0x004000ff0e00c986 */ /* 0x0003e2000c101d06 */
[----:B------:R-:W-:-:S03]  /*0b60*/  ISETP.GE.OR P0, PT, R4, R59, P2 ;  /* 0x0000003b0400720c */ /* 0x000fc60001706670 */
[----:B------:R1:W-:Y:S01]  /*0b70*/  @!P4 STG.E.128 desc[UR6][R14.64+0x4100], RZ ;  /* 0x004100ff0e00c986 */ /* 0x0003e2000c101d06 */
[----:B------:R-:W-:-:S03]  /*0b80*/  ISETP.GE.OR P4, PT, R10, R59, P2 ;  /* 0x0000003b0a00720c */ /* 0x000fc60001786670 */
[----:B------:R1:W-:Y:S04]  /*0b90*/  @!P3 STG.E.128 desc[UR6][R14.64+0x6000], RZ ;  /* 0x006000ff0e00b986 */ /* 0x0003e8000c101d06 */
[----:B------:R1:W-:Y:S01]  /*0ba0*/  @!P3 STG.E.128 desc[UR6][R14.64+0x6100], RZ ;  /* 0x006100ff0e00b986 */ /* 0x0003e2000c101d06 */
[----:B------:R-:W-:Y:S01]  /*0bb0*/  ISETP.GE.OR P3, PT, R8, R59, P2 ;  /* 0x0000003b0800720c */ /* 0x000fe20001766670 */
[----:B------:R-:W-:Y:S02]  /*0bc0*/  @!P0 IMAD.MOV.U32 R5, RZ, RZ, -0x800000 ;  /* 0xff800000ff058424 */ /* 0x000fe400078e00ff */
[----:B------:R1:W-:Y:S02]  /*0bd0*/  @!P1 STG.E.128 desc[UR6][R14.64+0x7000], RZ ;  /* 0x007000ff0e009986 */ /* 0x0003e4000c101d06 */
[----:B------:R-:W-:-:S02]  /*0be0*/  @!P4 IMAD.MOV.U32 R11, RZ, RZ, -0x800000 ;  /* 0xff800000ff0bc424 */ /* 0x000fc400078e00ff */
[----:B------:R1:W-:Y:S01]  /*0bf0*/  @!P1 STG.E.128 desc[UR6][R14.64+0x7100], RZ ;  /* 0x007100ff0e009986 */ /* 0x0003e2000c101d06 */
[----:B------:R-:W-:-:S03]  /*0c00*/  ISETP.GE.OR P1, PT, R6, R59, P2 ;  /* 0x0000003b0600720c */ /* 0x000fc60001726670 */
[----:B------:R1:W-:Y:S01]  /*0c10*/  @!P6 STG.E desc[UR6][R16.64+0x20], R3 ;  /* 0x000020031000e986 */ /* 0x0003e2000c101906 */
[----:B------:R-:W-:Y:S01]  /*0c20*/  LOP3.LUT P6, RZ, R55, 0xf, RZ, 0xc0, !PT ;  /* 0x0000000f37ff7812 */ /* 0x000fe200078cc0ff */
[----:B------:R-:W-:Y:S02]  /*0c30*/  @!P3 IMAD.MOV.U32 R9, RZ, RZ, -0x800000 ;  /* 0xff800000ff09b424 */ /* 0x000fe400078e00ff */
[----:B------:R1:W-:Y:S01]  /*0c40*/  @!P0 STG.E desc[UR6][R16.64+0xc0], R5 ;  /* 0x0000c00510008986 */ /* 0x0003e2000c101906 */
[-C--:B------:R-:W-:Y:S02]  /*0c50*/  ISETP.GE.OR P2, PT, R0, R59.reuse, P6 ;  /* 0x0000003b0000720c */ /* 0x080fe40003746670 */
[----:B------:R-:W-:Y:S01]  /*0c60*/  ISETP.GE.OR P0, PT, R2, R59, P6 ;  /* 0x0000003b0200720c */ /* 0x000fe20003706670 */
[----:B------:R1:W-:Y:S02]  /*0c70*/  @!P5 STG.E desc[UR6][R16.64+0x40], R19 ;  /* 0x000040131000d986 */ /* 0x0003e4000c101906 */
[----:B------:R-:W-:-:S02]  /*0c80*/  @!P1 IMAD.MOV.U32 R7, RZ, RZ, -0x800000 ;  /* 0xff800000ff079424 */ /* 0x000fc400078e00ff */
[----:B------:R1:W-:Y:S04]  /*0c90*/  @!P4 STG.E desc[UR6][R16.64+0x60], R11 ;  /* 0x0000600b1000c986 */ /* 0x0003e8000c101906 */
[----:B------:R1:W-:Y:S02]  /*0ca0*/  @!P3 STG.E desc[UR6][R16.64+0x80], R9 ;  /* 0x000080091000b986 */ /* 0x0003e4000c101906 */
[----:B------:R-:W-:Y:S02]  /*0cb0*/  @!P2 IMAD.MOV.U32 R13, RZ, RZ, -0x800000 ;  /* 0xff800000ff0da424 */ /* 0x000fe400078e00ff */
[----:B------:R1:W-:Y:S04]  /*0cc0*/  @!P1 STG.E desc[UR6][R16.64+0xa0], R7 ;  /* 0x0000a00710009986 */ /* 0x0003e8000c101906 */
[----:B------:R1:W-:Y:S01]  /*0cd0*/  @!P2 STG.E desc[UR6][R16.64], R13 ;  /* 0x0000000d1000a986 */ /* 0x0003e2000c101906 */
[----:B------:R-:W-:Y:S05]  /*0ce0*/  @P0 EXIT ;  /* 0x000000000000094d */ /* 0x000fea0003800000 */
[----:B-1----:R-:W-:-:S05]  /*0cf0*/  MOV R3, 0xff800000 ;  /* 0xff80000000037802 */ /* 0x002fca0000000f00 */
[----:B------:R-:W-:Y:S01]  /*0d00*/  STG.E desc[UR6][R16.64+0xe0], R3 ;  /* 0x0000e00310007986 */ /* 0x000fe2000c101906 */
[----:B------:R-:W-:Y:S05]  /*0d10*/  EXIT ;  /* 0x000000000000794d */ /* 0x000fea0003800000 */
.L_x_3792:
[----:B------:R-:W1:Y:S01]  /*0d20*/  LDC.64 R2, c[0x0][0x368] ;  /* 0x0000da00ff027b82 */ /* 0x000e620000000a00 */
[----:B------:R-:W-:Y:S01]  /*0d30*/  IMAD.MOV.U32 R14, RZ, RZ, R231 ;  /* 0x000000ffff0e7224 */ /* 0x000fe200078e00e7 */
        /* <DEDUP_REMOVED lines=9> */
[----:B------:R-:W-:Y:S02]  /*0dd0*/  SHF.R.S32.HI R5, RZ, 0x1f, R231 ;  /* 0x0000001fff057819 */ /* 0x000fe400000114e7 */
        /* <DEDUP_REMOVED lines=17> */
.L_x_3793:
[----:B------:R-:W-:-:S13]  /*0ef0*/  PLOP3.LUT P0, PT, PT, PT, UP0, 0x40, 0x0 ;  /* 0x000000000000781c */ /* 0x000fda0003f0e808 */
[----:B------:R-:W-:Y:S05]  /*0f00*/  @P0 BRA `(.L_x_3794) ;  /* 0x0000000400400947 */ /* 0x000fea0003800000 */
[----:B------:R-:W2:Y:S01]  /*0f10*/  LDC R10, c[0x0][0x380] ;  /* 0x0000e000ff0a7b82 */ /* 0x000ea20000000800 */
[----:B-1----:R-:W-:Y:S01]  /*0f20*/  LEA R3, R53, 0xffffff80, 0x7 ;  /* 0xffffff8035037811 */ /* 0x002fe200078e38ff */
[----:B------:R-:W-:-:S06]  /*0f30*/  ULDC.64 UR4, c[0x0][0x230] ;  /* 0x00008c0000047ab9 */ /* 0x000fcc0000000a00 */
[----:B------:R-:W1:Y:S08]  /*0f40*/  LDC R11, c[0x0][0x278] ;  /* 0x00009e00ff0b7b82 */ /* 0x000e700000000800 */
[----:B------:R-:W3:Y:S01]  /*0f50*/  LDC.64 R152, c[0x0][0x248] ;  /* 0x00009200ff987b82 */ /* 0x000ee20000000a00 */
[----:B--2---:R-:W-:-:S04]  /*0f60*/  IABS R2, R10 ;  /* 0x0000000a00027213 */ /* 0x004fc80000000000 */
[----:B------:R-:W2:Y:S08]  /*0f70*/  I2F.RP R6, R2 ;  /* 0x0000000200067306 */ /* 0x000eb00000209400 */
[----:B--2---:R-:W2:Y:S02]  /*0f80*/  MUFU.RCP R8, R6 ;  /* 0x0000000600087308 */ /* 0x004ea40000001000 */
[----:B--2---:R-:W-:-:S06]  /*0f90*/  IADD3 R8, R8, 0xffffffe, RZ ;  /* 0x0ffffffe08087810 */ /* 0x004fcc0007ffe0ff */
[----:B------:R-:W2:Y:S02]  /*0fa0*/  F2I.FTZ.U32.TRUNC.NTZ R9, R8 ;  /* 0x0000000800097305 */ /* 0x000ea4000021f000 */
[----:B--2---:R-:W-:Y:S01]  /*0fb0*/  IMAD.MOV R7, RZ, RZ, -R9 ;  /* 0x000000ffff077224 */ /* 0x004fe200078e0a09 */
        /* <DEDUP_REMOVED lines=18> */
[----:B------:R-:W2:Y:S01]  /*10e0*/  LDG.E R2, desc[UR6][R16.64] ;  /* 0x0000000610027981 */ /* 0x000ea2000c1e1900 */
[----:B-1----:R-:W-:-:S04]  /*10f0*/  IABS R6, R11 ;  /* 0x0000000b00067213 */ /* 0x002fc80000000000 */
[----:B------:R-:W1:Y:S08]  /*1100*/  I2F.RP R12, R6 ;  /* 0x00000006000c7306 */ /* 0x000e700000209400 */
[----:B-1----:R-:W1:Y:S02]  /*1110*/  MUFU.RCP R9, R12 ;  /* 0x0000000c00097308 */ /* 0x002e640000001000 */
[----:B-1----:R-:W-:-:S06]  /*1120*/  IADD3 R9, R9, 0xffffffe, RZ ;  /* 0x0ffffffe09097810 */ /* 0x002fcc0007ffe0ff */
[----:B------:R-:W1:Y:S02]  /*1130*/  F2I.FTZ.U32.TRUNC.NTZ R9, R9 ;  /* 0x0000000900097305 */ /* 0x000e64000021f000 */
[----:B-1----:R-:W-:-:S04]  /*1140*/  IMAD.MOV R0, RZ, RZ, -R9 ;  /* 0x000000ffff007224 */ /* 0x002fc800078e0a09 */
        /* <DEDUP_REMOVED lines=9> */
[----:B------:R-:W-:-:S12]  /*11e0*/  IMAD R19, R10, R8, R3 ;  /* 0x000000080a137224 */ /* 0x000fd800078e0203 */
        /* <DEDUP_REMOVED lines=9> */
[----:B------:R-:W-:-:S04]  /*1280*/  @!P0 LOP3.LUT R0, RZ, R11, RZ, 0x33, !PT ;  /* 0x0000000bff008212 */ /* 0x000fc800078e33ff */
[----:B------:R-:W-:Y:S02]  /*1290*/  SHF.R.S32.HI R103, RZ, 0x1f, R0 ;  /* 0x0000001fff677819 */ /* 0x000fe40000011400 */
[----:B--2---:R-:W-:Y:S01]  /*12a0*/  SHF.R.S32.HI R9, RZ, 0x1f, R2 ;  /* 0x0000001fff097819 */ /* 0x004fe20000011402 */
[----:B------:R-:W-:-:S04]  /*12b0*/  IMAD.WIDE.U32 R16, R2, UR4, RZ ;  /* 0x0000000402107c25 */ /* 0x000fc8000f8e00ff */
[C---:B------:R-:W-:Y:S02]  /*12c0*/  IMAD R13, R9.reuse, UR4, RZ ;  /* 0x00000004090d7c24 */ /* 0x040fe4000f8e02ff */
[----:B-1----:R-:W-:Y:S02]  /*12d0*/  IMAD R9, R9, R6, RZ ;  /* 0x0000000609097224 */ /* 0x002fe400078e02ff */
[C---:B------:R-:W-:Y:S01]  /*12e0*/  IMAD R8, R2.reuse, UR5, R13 ;  /* 0x0000000502087c24 */ /* 0x040fe2000f8e020d */
[----:B------:R-:W-:Y:S01]  /*12f0*/  SHF.R.S32.HI R13, RZ, 0x1f, R19 ;  /* 0x0000001fff0d7819 */ /* 0x000fe20000011413 */
[----:B------:R-:W-:Y:S01]  /*1300*/  ULDC.64 UR4, c[0x0][0x260] ;  /* 0x0000980000047ab9 */ /* 0x000fe20000000a00 */
[----:B------:R-:W-:Y:S02]  /*1310*/  IMAD R7, R2, R7, R9 ;  /* 0x0000000702077224 */ /* 0x000fe400078e0209 */
[----:B------:R-:W-:Y:S02]  /*1320*/  IMAD.IADD R17, R17, 0x1, R8 ;  /* 0x0000000111117824 */ /* 0x000fe400078e0208 */
[----:B---3--:R-:W-:-:S02]  /*1330*/  IMAD R8, R13, R152, RZ ;  /* 0x000000980d087224 */ /* 0x008fc400078e02ff */
[----:B------:R-:W-:-:S04]  /*1340*/  IMAD.WIDE.U32 R10, R19, R152, R16 ;  /* 0x00000098130a7225 */ /* 0x000fc800078e0010 */
[----:B------:R-:W-:Y:S02]  /*1350*/  IMAD R8, R19, R153, R8 ;  /* 0x0000009913087224 */ /* 0x000fe400078e0208 */
[----:B------:R-:W-:-:S03]  /*1360*/  IMAD.MOV.U32 R16, RZ, RZ, R10 ;  /* 0x000000ffff107224 */ /* 0x000fc600078e000a */
[----:B------:R-:W-:Y:S01]  /*1370*/  IADD3 R17, R11, R8, RZ ;  /* 0x000000080b117210 */ /* 0x000fe20007ffe0ff */
[----:B------:R-:W-:Y:S02]  /*1380*/  IMAD R11, R103, UR4, RZ ;  /* 0x00000004670b7c24 */ /* 0x000fe4000f8e02ff */
[----:B------:R-:W-:-:S04]  /*1390*/  IMAD.WIDE.U32 R8, R2, R6, RZ ;  /* 0x0000000602087225 */ /* 0x000fc800078e00ff */
[C---:B------:R-:W-:Y:S01]  /*13a0*/  IMAD R11, R0.reuse, UR5, R11 ;  /* 0x00000005000b7c24 */ /* 0x040fe2000f8e020b */
[----:B------:R-:W-:Y:S01]  /*13b0*/  MOV R12, R8 ;  /* 0x00000008000c7202 */ /* 0x000fe20000000f00 */
[----:B------:R-:W-:-:S04]  /*13c0*/  IMAD.WIDE.U32 R16, R0, UR4, R16 ;  /* 0x0000000400107c25 */ /* 0x000fc8000f8e0010 */
[----:B------:R-:W-:Y:S01]  /*13d0*/  IMAD.IADD R21, R9, 0x1, R7 ;  /* 0x0000000109157824 */ /* 0x000fe200078e0207 */
[----:B------:R-:W-:Y:S02]  /*13e0*/  IADD3 R11, R17, R11, RZ ;  /* 0x0000000b110b7210 */ /* 0x000fe40007ffe0ff */
[----:B------:R-:W-:Y:S01]  /*13f0*/  MOV R2, R16 ;  /* 0x0000001000027202 */ /* 0x000fe20000000f00 */
[----:B------:R-:W-:Y:S06]  /*1400*/  BRA `(.L_x_3795) ;  /* 0x0000000400387947 */ /* 0x000fec0003800000 */
.L_x_3794:
[----:B------:R-:W1:Y:S01]  /*1410*/  LDC R19, c[0x0][0x278] ;  /* 0x00009e00ff137b82 */ /* 0x000e620000000800 */
[----:B------:R-:W-:Y:S02]  /*1420*/  MOV R6, RZ ;  /* 0x000000ff00067202 */ /* 0x000fe40000000f00 */
[----:B------:R-:W-:-:S13]  /*1430*/  ISETP.NE.AND P0, PT, R17, -0x1, PT ;  /* 0xffffffff1100780c */ /* 0x000fda0003f05270 */
        /* <DEDUP_REMOVED lines=12> */
[----:B------:R-:W1:Y:S03]  /*1500*/  @P0 LDC.64 R8, c[0x0][0x250] ;  /* 0x00009400ff080b82 */ /* 0x000e660000000a00 */
[----:B------:R-:W-:Y:S01]  /*1510*/  IMAD R2, R0, R3, RZ ;  /* 0x0000000300027224 */ /* 0x000fe200078e02ff */
[----:B------:R-:W-:-:S03]  /*1520*/  IABS R0, R144 ;  /* 0x0000009000007213 */ /* 0x000fc60000000000 */
[----:B------:R-:W-:-:S04]  /*1530*/  IMAD.HI.U32 R7, R7, R2, R6 ;  /* 0x0000000207077227 */ /* 0x000fc800078e0006 */
[----:B------:R-:W-:-:S04]  /*1540*/  IMAD.MOV.U32 R6, RZ, RZ, R0 ;  /* 0x000000ffff067224 */ /* 0x000fc800078e0000 */
[----:B------:R-:W-:-:S04]  /*1550*/  IMAD.HI.U32 R0, R7, R6, RZ ;  /* 0x0000000607007227 */ /* 0x000fc800078e00ff */
[----:B------:R-:W-:-:S04]  /*1560*/  IMAD.MOV R2, RZ, RZ, -R0 ;  /* 0x000000ffff027224 */ /* 0x000fc800078e0a00 */
[C---:B------:R-:W-:Y:S02]  /*1570*/  IMAD R2, R3.reuse, R2, R6 ;  /* 0x0000000203027224 */ /* 0x040fe400078e0206 */
[----:B------:R-:W2:Y:S03]  /*1580*/  LDC.64 R6, c[0x0][0x260] ;  /* 0x00009800ff067b82 */ /* 0x000ea60000000a00 */
[----:B------:R-:W-:-:S13]  /*1590*/  ISETP.GT.U32.AND P1, PT, R3, R2, PT ;  /* 0x000000020300720c */ /* 0x000fda0003f24070 */
[-C--:B------:R-:W-:Y:S02]  /*15a0*/  @!P1 IADD3 R2, R2, -R3.reuse, RZ ;  /* 0x8000000302029210 */ /* 0x080fe40007ffe0ff */
[----:B------:R-:W-:Y:S02]  /*15b0*/  @!P1 IADD3 R0, R0, 0x1, RZ ;  /* 0x0000000100009810 */ /* 0x000fe40007ffe0ff */
[----:B------:R-:W-:Y:S02]  /*15c0*/  ISETP.GE.U32.AND P3, PT, R2, R3, PT ;  /* 0x000000030200720c */ /* 0x000fe40003f66070 */
[----:B------:R-:W-:Y:S02]  /*15d0*/  LOP3.LUT R2, R144, R19, RZ, 0x3c, !PT ;  /* 0x0000001390027212 */ /* 0x000fe400078e3cff */
[----:B------:R-:W-:Y:S02]  /*15e0*/  LEA R3, R53, 0xffffff80, 0x7 ;  /* 0xffffff8035037811 */ /* 0x000fe400078e38ff */
[----:B------:R-:W-:-:S02]  /*15f0*/  ISETP.GE.AND P2, PT, R2, RZ, PT ;  /* 0x000000ff0200720c */ /* 0x000fc40003f46270 */
[----:B------:R-:W-:Y:S02]  /*1600*/  ISETP.NE.AND P1, PT, R19, RZ, PT ;  /* 0x000000ff1300720c */ /* 0x000fe40003f25270 */
[----:B------:R-:W-:-:S03]  /*1610*/  SHF.R.S32.HI R13, RZ, 0x1f, R3 ;  /* 0x0000001fff0d7819 */ /* 0x000fc60000011403 */
[----:B------:R-:W-:-:S06]  /*1620*/  @P3 VIADD R0, R0, 0x1 ;  /* 0x0000000100003836 */ /* 0x000fcc0000000000 */
[----:B------:R-:W-:Y:S01]  /*1630*/  @!P2 IMAD.MOV R0, RZ, RZ, -R0 ;  /* 0x000000ffff00a224 */ /* 0x000fe200078e0a00 */
[----:B-1----:R-:W-:Y:S06]  /*1640*/  @P0 BRA `(.L_x_3796) ;  /* 0x0000000000300947 */ /* 0x002fec0003800000 */
[----:B------:R-:W1:Y:S01]  /*1650*/  LDC.64 R152, c[0x0][0x248] ;  /* 0x00009200ff987b82 */ /* 0x000e620000000a00 */
[----:B------:R-:W-:-:S07]  /*1660*/  SHF.R.S32.HI R21, RZ, 0x1f, R16 ;  /* 0x0000001fff157819 */ /* 0x000fce0000011410 */
[----:B------:R-:W3:Y:S01]  /*1670*/  LDC.64 R10, c[0x0][0x230] ;  /* 0x00008c00ff0a7b82 */ /* 0x000ee20000000a00 */
[-C--:B-1----:R-:W-:Y:S01]  /*1680*/  IMAD R12, R21, R152.reuse, RZ ;  /* 0x00000098150c7224 */ /* 0x082fe200078e02ff */
[----:B-----5:R-:W-:Y:S01]  /*1690*/  SHF.R.S32.HI R21, RZ, 0x1f, R14 ;  /* 0x0000001fff157819 */ /* 0x020fe2000001140e */
[----:B------:R-:W-:-:S04]  /*16a0*/  IMAD.WIDE.U32 R22, R16, R152, RZ ;  /* 0x0000009810167225 */ /* 0x000fc800078e00ff */
[----:B------:R-:W-:Y:S02]  /*16b0*/  IMAD R12, R16, R153, R12 ;  /* 0x00000099100c7224 */ /* 0x000fe400078e020c */
[----:B---3--:R-:W-:-:S03]  /*16c0*/  IMAD R2, R21, R10, RZ ;  /* 0x0000000a15027224 */ /* 0x008fc600078e02ff */
[----:B------:R-:W-:Y:S01]  /*16d0*/  IADD3 R23, R23, R12, RZ ;  /* 0x0000000c17177210 */ /* 0x000fe20007ffe0ff */
[C---:B------:R-:W-:Y:S02]  /*16e0*/  IMAD R2, R14.reuse, R11, R2 ;  /* 0x0000000b0e027224 */ /* 0x040fe400078e0202 */
[----:B------:R-:W-:-:S05]  /*16f0*/  IMAD.WIDE.U32 R10, R14, R10, R22 ;  /* 0x0000000a0e0a7225 */ /* 0x000fca00078e0016 */
[----:B------:R-:W-:-:S07]  /*1700*/  IADD3 R11, R11, R2, RZ ;  /* 0x000000020b0b7210 */ /* 0x000fce0007ffe0ff */
.L_x_3796:
[----:B------:R-:W-:Y:S01]  /*1710*/  IMAD R2, R13, R152, RZ ;  /* 0x000000980d027224 */ /* 0x000fe200078e02ff */
[----:B------:R-:W-:Y:S01]  /*1720*/  @!P1 LOP3.LUT R0, RZ, R19, RZ, 0x33, !PT ;  /* 0x00000013ff009212 */ /* 0x000fe200078e33ff */
[----:B------:R-:W-:Y:S01]  /*1730*/  IMAD.WIDE.U32 R10, R152, R3, R10 ;  /* 0x00000003980a7225 */ /* 0x000fe200078e000a */
[----:B------:R-:W-:Y:S02]  /*1740*/  @P0 IADD3 R17, R16, R17, RZ ;  /* 0x0000001110110210 */ /* 0x000fe40007ffe0ff */
[----:B------:R-:W-:Y:S01]  /*1750*/  SHF.R.S32.HI R103, RZ, 0x1f, R0 ;  /* 0x0000001fff677819 */ /* 0x000fe20000011400 */
[----:B------:R-:W-:Y:S02]  /*1760*/  IMAD R2, R153, R3, R2 ;  /* 0x0000000399027224 */ /* 0x000fe400078e0202 */
[----:B------:R-:W-:-:S03]  /*1770*/  @P0 IMAD.WIDE.U32 R18, R17, R8, RZ ;  /* 0x0000000811120225 */ /* 0x000fc600078e00ff */
[----:B------:R-:W-:Y:S01]  /*1780*/  IADD3 R11, R11, R2, RZ ;  /* 0x000000020b0b7210 */ /* 0x000fe20007ffe0ff */
[----:B--2---:R-:W-:Y:S01]  /*1790*/  IMAD R2, R103, R6, RZ ;  /* 0x0000000667027224 */ /* 0x004fe200078e02ff */
[----:B------:R-:W-:Y:S01]  /*17a0*/  @P0 MOV R12, R18 ;  /* 0x00000012000c0202 */ /* 0x000fe20000000f00 */
[----:B------:R-:W-:Y:S01]  /*17b0*/  @P0 IMAD R21, R17, R9, R19 ;  /* 0x0000000911150224 */ /* 0x000fe200078e0213 */
[----:B------:R-:W-:Y:S01]  /*17c0*/  MOV R19, R3 ;  /* 0x0000000300137202 */ /* 0x000fe20000000f00 */
[----:B------:R-:W-:-:S04]  /*17d0*/  IMAD.WIDE.U32 R10, R0, R6, R10 ;  /* 0x00000006000a7225 */ /* 0x000fc800078e000a */
[----:B------:R-:W-:Y:S01]  /*17e0*/  IMAD R7, R0, R7, R2 ;  /* 0x0000000700077224 */ /* 0x000fe200078e0202 */
[----:B------:R-:W-:-:S04]  /*17f0*/  MOV R2, R10 ;  /* 0x0000000a00027202 */ /* 0x000fc80000000f00 */
        /* <DEDUP_REMOVED lines=15> */
.L_x_3795:
[----:B------:R1:W5:Y:S01]  /*18f0*/  @P5 LDG.E R44, desc[UR6][R150.64] ;  /* 0x00000006962c5981 */ /* 0x000362000c1e1900 */
[----:B------:R-:W-:Y:S01]  /*1900*/  ISETP.NE.AND P0, PT, R4, -0x1, PT ;  /* 0xffffffff0400780c */ /* 0x000fe20003f05270 */
[----:B------:R-:W2:Y:S01]  /*1910*/  LDC.64 R6, c[0x0][0x240] ;  /* 0x00009000ff067b82 */ /* 0x000ea20000000a00 */
[----:B------:R-:W-:Y:S01]  /*1920*/  SHF.R.S32.HI R10, RZ, 0x1f, R55 ;  /* 0x0000001fff0a7819 */ /* 0x000fe20000011437 */
[----:B------:R-:W-:Y:S01]  /*1930*/  ULDC.64 UR34, c[0x0][0x250] ;  /* 0x0000940000227ab9 */ /* 0x000fe20000000a00 */
[----:B------:R-:W-:Y:S01]  /*1940*/  ULDC.64 UR4, c[0x0][0x268] ;  /* 0x00009a0000047ab9 */ /* 0x000fe20000000a00 */
[----:B------:R-:W-:Y:S01]  /*1950*/  USHF.L.U32 UR14, UR34, 0x4, URZ ;  /* 0x00000004220e7899 */ /* 0x000fe2000800063f */
[CC--:B------:R-:W-:Y:S02]  /*1960*/  LEA.HI R60, R10.reuse, R55.reuse, RZ, 0x3 ;  /* 0x000000370a3c7211 */ /* 0x0c0fe400078f18ff */
[----:B------:R-:W-:Y:S01]  /*1970*/  LEA.HI R139, R10, R55, RZ, 0x6 ;  /* 0x000000370a8b7211 */ /* 0x000fe200078f30ff */
[----:B------:R-:W3:Y:S01]  /*1980*/  LDC R138, c[0x0][0x2e0] ;  /* 0x0000b800ff8a7b82 */ /* 0x000ee20000000800 */
[----:B------:R-:W-:-:S02]  /*1990*/  SHF.R.S32.HI R148, RZ, 0x3, R60 ;  /* 0x00000003ff947819 */ /* 0x000fc4000001143c */
[----:B------:R-:W-:Y:S02]  /*19a0*/  LOP3.LUT R60, R60, 0xfffffff8, RZ, 0xc0, !PT ;  /* 0xfffffff83c3c7812 */ /* 0x000fe400078ec0ff */
[----:B------:R-:W-:Y:S01]  /*19b0*/  SHF.R.S32.HI R149, RZ, 0x1f, R148 ;  /* 0x0000001fff957819 */ /* 0x000fe20000011494 */
[----:B------:R-:W-:Y:S01]  /*19c0*/  IMAD.SHL.U32 R17, R148, 0x40, RZ ;  /* 0x0000004094117824 */ /* 0x000fe200078e00ff */
[CC--:B------:R-:W-:Y:S01]  /*19d0*/  LEA.HI R56, R10.reuse, R55.reuse, RZ, 0x5 ;  /* 0x000000370a387211 */ /* 0x0c0fe200078f28ff */
[----:B------:R-:W4:Y:S01]  /*19e0*/  @!P0 LDC.64 R8, c[0x0][0x228] ;  /* 0x00008a00ff088b82 */ /* 0x000f220000000a00 */
[----:B------:R-:W-:Y:S01]  /*19f0*/  IMAD.IADD R60, R55, 0x1, -R60 ;  /* 0x00000001373c7824 */ /* 0x000fe200078e0a3c */
[----:B------:R-:W-:Y:S01]  /*1a00*/  LEA.HI R10, R10, R55, RZ, 0x4 ;  /* 0x000000370a0a7211 */ /* 0x000fe200078f20ff */
[----:B------:R-:W-:Y:S01]  /*1a10*/  IMAD.WIDE R26, R15, 0x40, R148 ;  /* 0x000000400f1a7825 */ /* 0x000fe200078e0294 */
[----:B------:R-:W-:Y:S02]  /*1a20*/  LOP3.LUT R17, R17, 0x1c0, RZ, 0xc0, !PT ;  /* 0x000001c011117812 */ /* 0x000fe400078ec0ff */
[C---:B------:R-:W-:Y:S01]  /*1a30*/  SHF.L.U32 R16, R60.reuse, 0x3, RZ ;  /* 0x000000033c107819 */ /* 0x040fe200000006ff */
[----:B------:R-:W-:Y:S01]  /*1a40*/  IMAD.SHL.U32 R134, R60, 0x4, RZ ;  /* 0x000000043c867824 */ /* 0x000fe200078e00ff */
[----:B------:R-:W-:Y:S01]  /*1a50*/  SHF.L.U32 R139, R139, 0x3, RZ ;  /* 0x000000038b8b7819 */ /* 0x000fe200000006ff */
[----:B--2---:R-:W-:Y:S01]  /*1a60*/  @P0 IMAD.WIDE.U32 R22, R4, R6, RZ ;  /* 0x0000000604160225 */ /* 0x004fe200078e00ff */
[----:B------:R-:W-:-:S02]  /*1a70*/  SHF.L.U64.HI R108, R152, 0x4, R153 ;  /* 0x00000004986c7819 */ /* 0x000fc40000010299 */
[----:B------:R-:W-:Y:S01]  /*1a80*/  SHF.L.U32 R109, R152, 0x4, RZ ;  /* 0x00000004986d7819 */ /* 0x000fe200000006ff */
[----:B------:R-:W-:Y:S01]  /*1a90*/  @P0 IMAD R23, R4, R7, R23 ;  /* 0x0000000704170224 */ /* 0x000fe200078e0217 */
[----:B------:R-:W-:Y:S01]  /*1aa0*/  SHF.R.S32.HI R227, RZ, 0x4, R10 ;  /* 0x00000004ffe37819 */ /* 0x000fe2000001140a */
[----:B-----5:R-:W-:Y:S01]  /*1ab0*/  @P0 IMAD.MOV.U32 R14, RZ, RZ, R22 ;  /* 0x000000ffff0e0224 */ /* 0x020fe200078e0016 */
[----:B---3--:R-:W-:-:S04]  /*1ac0*/  LEA.HI R138, R138, R138, RZ, 0x1 ;  /* 0x0000008a8a8a7211 */ /* 0x008fc800078f08ff */
[----:B------:R-:W-:Y:S01]  /*1ad0*/  SHF.R.S32.HI R137, RZ, 0x1, R138 ;  /* 0x00000001ff897819 */ /* 0x000fe2000001148a */
[-C--:B----4-:R-:W-:Y:S02]  /*1ae0*/  @!P0 IMAD R4, R5, R8.reuse, RZ ;  /* 0x0000000805048224 */ /* 0x090fe400078e02ff */
[----:B------:R-:W-:Y:S01]  /*1af0*/  @!P0 IMAD.WIDE.U32 R24, R231, R8, RZ ;  /* 0x00000008e7188225 */ /* 0x000fe200078e00ff */
[----:B------:R-:W-:Y:S02]  /*1b00*/  LOP3.LUT R8, R17, 0x38, R16, 0xf8, !PT ;  /* 0x0000003811087812 */ /* 0x000fe400078ef810 */
[----:B------:R-:W-:Y:S01]  /*1b10*/  SHF.R.U32.HI R17, RZ, 0x3, R17 ;  /* 0x00000003ff117819 */ /* 0x000fe20000011611 */
[----:B------:R-:W-:Y:S02]  /*1b20*/  @!P0 IMAD R4, R231, R9, R4 ;  /* 0x00000009e7048224 */ /* 0x000fe400078e0204 */
[----:B------:R-:W-:Y:S01]  /*1b30*/  @!P0 IMAD.MOV.U32 R14, RZ, RZ, R24 ;  /* 0x000000ffff0e8224 */ /* 0x000fe200078e0018 */
[----:B------:R-:W-:Y:S01]  /*1b40*/  LOP3.LUT R8, R8, R17, RZ, 0x3c, !PT ;  /* 0x0000001108087212 */ /* 0x000fe200078e3cff */
[----:B------:R-:W-:Y:S01]  /*1b50*/  @!P0 IMAD.IADD R23, R25, 0x1, R4 ;  /* 0x0000000119178824 */ /* 0x000fe200078e0204 */
[C---:B------:R-:W-:Y:S01]  /*1b60*/  IADD3 R20, P0, R16.reuse, R12, RZ ;  /* 0x0000000c10147210 */ /* 0x040fe20007f1e0ff */
[----:B------:R-:W-:Y:S01]  /*1b70*/  IMAD R4, R27, R6, RZ ;  /* 0x000000061b047224 */ /* 0x000fe200078e02ff */
[----:B------:R-:W-:Y:S01]  /*1b80*/  SHF.R.S32.HI R17, RZ, 0x1f, R16 ;  /* 0x0000001fff117819 */ /* 0x000fe20000011410 */
[----:B------:R-:W-:Y:S01]  /*1b90*/  IMAD R9, R103, UR4, RZ ;  /* 0x0000000467097c24 */ /* 0x000fe2000f8e02ff */
[----:B------:R-:W-:Y:S01]  /*1ba0*/  IADD3 R14, P1, R16, R14, RZ ;  /* 0x0000000e100e7210 */ /* 0x000fe20007f3e0ff */
[----:B------:R-:W-:Y:S01]  /*1bb0*/  IMAD R4, R26, R7, R4 ;  /* 0x000000071a047224 */ /* 0x000fe200078e0204 */
[----:B------:R-:W-:Y:S01]  /*1bc0*/  LOP3.LUT R139, R8, 0xfffffe00, R139, 0xf8, !PT ;  /* 0xfffffe00088b7812 */ /* 0x000fe200078ef88b */
[C---:B------:R-:W-:Y:S01]  /*1bd0*/  IMAD.X R21, R17.reuse, 0x1, R21, P0 ;  /* 0x0000000111157824 */ /* 0x040fe200000e0615 */
[----:B------:R-:W-:Y:S01]  /*1be0*/  IADD3 R140, P0, R148, R19, RZ ;  /* 0x00000013948c7210 */ /* 0x000fe20007f1e0ff */
[----:B------:R-:W-:-:S02]  /*1bf0*/  IMAD.X R15, R17, 0x1, R23, P1 ;  /* 0x00000001110f7824 */ /* 0x000fc400008e0617 */
[----:B------:R-:W-:Y:S01]  /*1c00*/  IMAD R9, R0, UR5, R9 ;  /* 0x0000000500097c24 */ /* 0x000fe2000f8e0209 */
[----:B------:R-:W-:Y:S01]  /*1c10*/  IADD3.X R13, R149, R13, RZ, P0, !PT ;  /* 0x0000000d950d7210 */ /* 0x000fe200007fe4ff */
[----:B------:R-:W-:Y:S01]  /*1c20*/  IMAD.WIDE.U32 R14, R26, R6, R14 ;  /* 0x000000061a0e7225 */ /* 0x000fe200078e000e */
[----:B------:R-:W-:Y:S02]  /*1c30*/  IADD3 R142, P0, R16, R2, RZ ;  /* 0x00000002108e7210 */ /* 0x000fe40007f1e0ff */
[----:B------:R-:W-:Y:S01]  /*1c40*/  SHF.R.S32.HI R6, RZ, 0x1f, R144 ;  /* 0x0000001fff067819 */ /* 0x000fe20000011490 */
[----:B------:R-:W-:Y:S01]  /*1c50*/  IMAD R7, R13, UR34, RZ ;  /* 0x000000220d077c24 */ /* 0x000fe2000f8e02ff */
[----:B------:R-:W-:Y:S01]  /*1c60*/  SHF.R.S32.HI R13, RZ, 0x1f, R64 ;  /* 0x0000001fff0d7819 */ /* 0x000fe20000011440 */
[----:B------:R-:W-:Y:S02]  /*1c70*/  IMAD.X R143, R17, 0x1, R11, P0 ;  /* 0x00000001118f7824 */ /* 0x000fe400000e060b */
[----:B------:R-:W-:Y:S01]  /*1c80*/  IMAD.WIDE.U32 R20, R0, UR4, R20 ;  /* 0x0000000400147c25 */ /* 0x000fe2000f8e0014 */
[----:B------:R-:W-:Y:S01]  /*1c90*/  LEA.HI R13, R13, R64, RZ, 0x7 ;  /* 0x000000400d0d7211 */ /* 0x000fe200078f38ff */
[----:B------:R-:W-:-:S02]  /*1ca0*/  ULDC.64 UR4, c[0x0][0x258] ;  /* 0x0000960000047ab9 */ /* 0x000fc40000000a00 */
[----:B------:R-:W-:Y:S01]  /*1cb0*/  IMAD.IADD R21, R21, 0x1, R9 ;  /* 0x0000000115157824 */ /* 0x000fe200078e0209 */
[----:B------:R-:W-:Y:S01]  /*1cc0*/  SHF.R.S32.HI R13, RZ, 0x7, R13 ;  /* 0x00000007ff0d7819 */ /* 0x000fe2000001140d */
[----:B------:R-:W-:Y:S01]  /*1cd0*/  IMAD R147, R6, UR4, RZ ;  /* 0x0000000406937c24 */ /* 0x000fe2000f8e02ff */
[----:B------:R-:W-:Y:S01]  /*1ce0*/  LOP3.LUT R6, R56, 0xffffffe0, RZ, 0xc0, !PT ;  /* 0xffffffe038067812 */ /* 0x000fe200078ec0ff */
[----:B------:R-:W-:Y:S01]  /*1cf0*/  IMAD R135, R148, R137, R134 ;  /* 0x0000008994877224 */ /* 0x000fe200078e0286 */
[----:B------:R-:W-:Y:S01]  /*1d00*/  VIMNMX R62, R228, R13, !PT ;  /* 0x0000000de43e7248 */ /* 0x000fe20007fe0100 */
[----:B------:R-:W-:Y:S01]  /*1d10*/  IMAD.IADD R15, R15, 0x1, R4 ;  /* 0x000000010f0f7824 */ /* 0x000fe200078e0204 */
[----:B------:R-:W-:Y:S01]  /*1d20*/  LOP3.LUT R4, R10, 0xfffffff0, RZ, 0xc0, !PT ;  /* 0xfffffff00a047812 */ /* 0x000fe200078ec0ff */
[----:B------:R-:W-:Y:S01]  /*1d30*/  IMAD R9, R149, R152, RZ ;  /* 0x0000009895097224 */ /* 0x000fe200078e02ff */
[----:B------:R-:W-:Y:S01]  /*1d40*/  ISETP.GT.AND P0, PT, R53, R62, PT ;  /* 0x0000003e3500720c */ /* 0x000fe20003f04270 */
[----:B------:R-:W-:Y:S01]  /*1d50*/  IMAD R7, R140, UR35, R7 ;  /* 0x000000238c077c24 */ /* 0x000fe2000f8e0207 */
[----:B------:R-:W-:Y:S01]  /*1d60*/  IADD3 R134, R134, R135, RZ ;  /* 0x0000008786867210 */ /* 0x000fe20007ffe0ff */
[----:B------:R-:W-:Y:S01]  /*1d70*/  IMAD.WIDE.U32 R140, R140, UR34, R20 ;  /* 0x000000228c8c7c25 */ /* 0x000fe2000f8e0014 */
[----:B------:R-:W-:-:S02]  /*1d80*/  SHF.R.S32.HI R56, RZ, 0x5, R56 ;  /* 0x00000005ff387819 */ /* 0x000fc40000011438 */
[----:B------:R-:W-:Y:S01]  /*1d90*/  IADD3 R57, -R6, R55, RZ ;  /* 0x0000003706397210 */ /* 0x000fe20007ffe1ff */
[C---:B------:R-:W-:Y:S01]  /*1da0*/  IMAD R147, R144.reuse, UR5, R147 ;  /* 0x0000000590937c24 */ /* 0x040fe2000f8e0293 */
[----:B------:R-:W-:Y:S01]  /*1db0*/  USHF.L.U64.HI UR5, UR34, 0x4, UR35 ;  /* 0x0000000422057899 */ /* 0x000fe20008010223 */
[----:B------:R-:W-:Y:S01]  /*1dc0*/  IMAD.WIDE.U32 R144, R144, UR4, R14 ;  /* 0x0000000490907c25 */ /* 0x000fe2000f8e000e */
[----:B------:R-:W-:Y:S02]  /*1dd0*/  SHF.R.S32.HI R119, RZ, 0x1f, R135 ;  /* 0x0000001fff777819 */ /* 0x000fe40000011487 */
[----:B------:R-:W-:Y:S01]  /*1de0*/  SHF.R.S32.HI R118, RZ, 0x1f, R134 ;  /* 0x0000001fff767819 */ /* 0x000fe20000011486 */
[C---:B------:R-:W-:Y:S01]  /*1df0*/  IMAD R9, R148.reuse, R153, R9 ;  /* 0x0000009994097224 */ /* 0x040fe200078e0209 */
[----:B------:R-:W-:Y:S01]  /*1e00*/  IADD3 R52, R141, R7, RZ ;  /* 0x000000078d347210 */ /* 0x000fe20007ffe0ff */
[----:B------:R-:W-:-:S04]  /*1e10*/  IMAD.WIDE.U32 R142, R148, R152, R142 ;  /* 0x00000098948e7225 */ /* 0x000fc800078e008e */
[----:B------:R-:W-:Y:S02]  /*1e20*/  IMAD.IADD R229, R55, 0x1, -R4 ;  /* 0x0000000137e57824 */ /* 0x000fe400078e0a04 */
[----:B------:R-:W-:Y:S02]  /*1e30*/  IMAD.SHL.U32 R136, R137, 0x10, RZ ;  /* 0x0000001089887824 */ /* 0x000fe400078e00ff */
        /* <DEDUP_REMOVED lines=8> */
[----:B------:R-:W-:Y:S01]  /*1ec0*/  SHF.R.S32.HI R7, RZ, 0x1f, R3 ;  /* 0x0000001fff077819 */ /* 0x000fe20000011403 */
[----:B------:R-:W-:Y:S01]  /*1ed0*/  IMAD R2, R5, UR10, RZ ;  /* 0x0000000a05027c24 */ /* 0x000fe2000f8e02ff */
[----:B------:R-:W-:Y:S01]  /*1ee0*/  SHF.R.S32.HI R6, RZ, 0x1f, R64 ;  /* 0x0000001fff067819 */ /* 0x000fe20000011440 */
[----:B------:R-:W-:Y:S01]  /*1ef0*/  IMAD.WIDE.U32 R8, R231, UR10, R16 ;  /* 0x0000000ae7087c25 */ /* 0x000fe2000f8e0010 */
[----:B------:R-:W-:Y:S01]  /*1f00*/  IADD3 R5, P1, P0, R3, R148, -R64 ;  /* 0x0000009403057210 */ /* 0x000fe2000783e840 */
[----:B------:R-:W-:Y:S01]  /*1f10*/  ULDC.64 UR22, c[0x0][0x350] ;  /* 0x0000d40000167ab9 */ /* 0x000fe20000000a00 */
[----:B------:R-:W-:Y:S01]  /*1f20*/  ULDC.64 UR18, c[0x0][0x348] ;  /* 0x0000d20000127ab9 */ /* 0x000fe20000000a00 */
[----:B------:R-:W-:Y:S01]  /*1f30*/  IMAD R2, R231, UR11, R2 ;  /* 0x0000000be7027c24 */ /* 0x000fe2000f8e0202 */
[----:B------:R-:W-:Y:S01]  /*1f40*/  IADD3.X R7, R7, R149, ~R6, P1, P0 ;  /* 0x0000009507077210 */ /* 0x000fe20000fe0c06 */
[C---:B------:R-:W-:Y:S01]  /*1f50*/  IMAD.WIDE.U32 R10, R231.reuse, UR12, R16 ;  /* 0x0000000ce70a7c25 */ /* 0x040fe2000f8e0010 */
[----:B------:R-:W-:Y:S01]  /*1f60*/  ULDC.64 UR10, c[0x0][0x340] ;  /* 0x0000d000000a7ab9 */ /* 0x000fe20000000a00 */
[----:B------:R-:W-:Y:S01]  /*1f70*/  IADD3 R44, R44, R3, RZ ;  /* 0x000000032c2c7210 */ /* 0x000fe20007ffe0ff */
[----:B------:R-:W-:Y:S01]  /*1f80*/  ULDC.64 UR16, c[0x0][0x320] ;  /* 0x0000c80000107ab9 */ /* 0x000fe20000000a00 */
[----:B------:R-:W-:Y:S01]  /*1f90*/  IMAD R4, R231, UR13, R4 ;  /* 0x0000000de7047c24 */ /* 0x000fe2000f8e0204 */
[----:B------:R-:W-:Y:S01]  /*1fa0*/  ULDC.64 UR12, c[0x0][0x318] ;  /* 0x0000c600000c7ab9 */ /* 0x000fe20000000a00 */
[----:B------:R-:W-:Y:S01]  /*1fb0*/  IMAD.IADD R9, R9, 0x1, R2 ;  /* 0x0000000109097824 */ /* 0x000fe200078e0202 */
[----:B------:R-:W-:Y:S01]  /*1fc0*/  UIMAD.WIDE.U32 UR38, UR34, 0x40, URZ ;  /* 0x00000040222678a5 */ /* 0x000fe2000f8e003f */
[----:B------:R-:W-:Y:S01]  /*1fd0*/  IMAD.IADD R11, R11, 0x1, R4 ;  /* 0x000000010b0b7824 */ /* 0x000fe200078e0204 */
[----:B------:R-:W-:Y:S01]  /*1fe0*/  UIMAD.WIDE.U32 UR36, UR34, 0x20, URZ ;  /* 0x00000020222478a5 */ /* 0x000fe2000f8e003f */
[C---:B------:R-:W-:Y:S01]  /*1ff0*/  IMAD R4, R7.reuse, UR10, RZ ;  /* 0x0000000a07047c24 */ /* 0x040fe2000f8e02ff */
[----:B------:R-:W-:Y:S01]  /*2000*/  UIMAD.WIDE.U32 UR58, UR34, 0x60, URZ ;  /* 0x00000060223a78a5 */ /* 0x000fe2000f8e003f */
[-C--:B-1----:R-:W-:Y:S01]  /*2010*/  IMAD R2, R7, R76.reuse, RZ ;  /* 0x0000004c07027224 */ /* 0x082fe200078e02ff */
[----:B------:R-:W-:Y:S01]  /*2020*/  UIMAD.WIDE.U32 UR52, UR34, 0xa0, URZ ;  /* 0x000000a0223478a5 */ /* 0x000fe2000f8e003f */
[C---:B------:R-:W-:Y:S01]  /*2030*/  IMAD.WIDE.U32 R6, R5.reuse, R76, R8 ;  /* 0x0000004c05067225 */ /* 0x040fe200078e0008 */
[----:B------:R-:W-:Y:S01]  /*2040*/  UIMAD.WIDE.U32 UR50, UR34, 0xc0, URZ ;  /* 0x000000c0223278a5 */ /* 0x000fe2000f8e003f */
[C---:B------:R-:W-:Y:S01]  /*2050*/  SHF.L.U64.HI R63, R76.reuse, 0x4, R77 ;  /* 0x000000044c3f7819 */ /* 0x040fe2000001024d */
[----:B------:R-:W-:Y:S01]  /*2060*/  UIMAD.WIDE.U32 UR60, UR34, 0xe0, URZ ;  /* 0x000000e0223c78a5 */ /* 0x000fe2000f8e003f */
[----:B------:R-:W-:Y:S01]  /*2070*/  IMAD R2, R5, R77, R2 ;  /* 0x0000004d05027224 */ /* 0x000fe200078e0202 */
[----:B------:R-:W-:Y:S01]  /*2080*/  USHF.L.U64.HI UR15, UR10, 0x4, UR11 ;  /* 0x000000040a0f7899 */ /* 0x000fe2000801020b */
[----:B------:R-:W-:Y:S01]  /*2090*/  IMAD R101, R103, UR22, RZ ;  /* 0x0000001667657c24 */ /* 0x000fe2000f8e02ff */
[----:B------:R-:W-:Y:S01]  /*20a0*/  USHF.L.U32 UR4, UR10, 0x4, URZ ;  /* 0x000000040a047899 */ /* 0x000fe2000800063f */
[----:B------:R-:W-:Y:S01]  /*20b0*/  IMAD.IADD R7, R7, 0x1, R2 ;  /* 0x0000000107077824 */ /* 0x000fe200078e0202 */
[----:B------:R-:W-:Y:S01]  /*20c0*/  USHF.L.U64.HI UR20, UR10, 0x5, UR11 ;  /* 0x000000050a147899 */ /* 0x000fe2000801020b */
[----:B------:R-:W-:Y:S01]  /*20d0*/  IMAD R103, R103, UR18, RZ ;  /* 0x0000001267677c24 */ /* 0x000fe2000f8e02ff */
        /* <DEDUP_REMOVED lines=38> */
[----:B------:R-:W-:Y:S01]  /*2340*/  IADD3 R126, R136, 0x40, RZ ;  /* 0x00000040887e7810 */ /* 0x000fe20007ffe0ff */
[--C-:B------:R-:W-:Y:S01]  /*2350*/  IMAD.X R107, R118, 0x1, R43.reuse, P0 ;  /* 0x00000001766b7824 */ /* 0x100fe200000e062b */
[----:B------:R-:W-:Y:S01]  /*2360*/  LEA R98, P0, R140, UR16, 0x1 ;  /* 0x000000108c627c11 */ /* 0x000fe2000f8008ff */
[----:B------:R-:W-:Y:S01]  /*2370*/  IMAD.X R43, R119, 0x1, R43, P1 ;  /* 0x00000001772b7824 */ /* 0x000fe200008e062b */
[----:B------:R-:W-:Y:S01]  /*2380*/  IADD3 R125, R136, R126, RZ ;  /* 0x0000007e887d7210 */ /* 0x000fe20007ffe0ff */
[----:B------:R-:W-:Y:S01]  /*2390*/  IMAD.SHL.U32 R68, R76, 0x20, RZ ;  /* 0x000000204c447824 */ /* 0x000fe200078e00ff */
[----:B------:R-:W-:Y:S01]  /*23a0*/  LEA.HI.X R99, R140, UR17, R52, 0x1, P0 ;  /* 0x000000118c637c11 */ /* 0x000fe200080f0c34 */
[----:B------:R-:W-:Y:S01]  /*23b0*/  IMAD.SHL.U32 R78, R76, 0x40, RZ ;  /* 0x000000404c4e7824 */ /* 0x000fe200078e00ff */
[C---:B------:R-:W-:Y:S01]  /*23c0*/  SHF.L.U64.HI R43, R44.reuse, 0x1, R43 ;  /* 0x000000012c2b7819 */ /* 0x040fe2000001022b */
[----:B------:R-:W1:Y:S01]  /*23d0*/  LDC R61, c[0x0][0x340] ;  /* 0x0000d000ff3d7b82 */ /* 0x000e620000000800 */
[----:B------:R-:W-:Y:S01]  /*23e0*/  SHF.L.U32 R44, R44, 0x1, RZ ;  /* 0x000000012c2c7819 */ /* 0x000fe200000006ff */
[----:B------:R-:W-:Y:S01]  /*23f0*/  USHF.L.U32 UR40, UR35, 0x5, URZ ;  /* 0x0000000523287899 */ /* 0x000fe2000800063f */
[C---:B------:R-:W-:Y:S01]  /*2400*/  SHF.L.U64.HI R107, R106.reuse, 0x1, R107 ;  /* 0x000000016a6b7819 */ /* 0x040fe2000001026b */
[----:B------:R-:W-:Y:S01]  /*2410*/  IMAD.SHL.U32 R106, R106, 0x2, RZ ;  /* 0x000000026a6a7824 */ /* 0x000fe200078e00ff */
[C---:B------:R-:W-:Y:S01]  /*2420*/  IADD3 R10, P1, R44.reuse, UR12, RZ ;  /* 0x0000000c2c0a7c10 */ /* 0x040fe2000ff3e0ff */
[----:B------:R-:W-:Y:S01]  /*2430*/  UIADD3 UR22, UR37, UR40, URZ ;  /* 0x0000002825167290 */ /* 0x000fe2000fffe03f */
[----:B------:R-:W-:Y:S01]  /*2440*/  IADD3 R44, P0, R44, UR10, RZ ;  /* 0x0000000a2c2c7c10 */ /* 0x000fe2000ff1e0ff */
[----:B------:R-:W-:Y:S01]  /*2450*/  IMAD.U32 R166, RZ, RZ, UR58 ;  /* 0x0000003affa67e24 */ /* 0x000fe2000f8e00ff */
[C---:B------:R-:W-:Y:S01]  /*2460*/  IADD3.X R9, R43.reuse, UR13, RZ, P1, !PT ;  /* 0x0000000d2b097c10 */ /* 0x040fe20008ffe4ff */
[----:B------:R-:W-:Y:S01]  /*2470*/  IMAD.U32 R167, RZ, RZ, UR59 ;  /* 0x0000003bffa77e24 */ /* 0x000fe2000f8e00ff */
[----:B------:R-:W-:Y:S01]  /*2480*/  IADD3.X R43, R43, UR11, RZ, P0, !PT ;  /* 0x0000000b2b2b7c10 */ /* 0x000fe200087fe4ff */
[----:B------:R-:W-:Y:S01]  /*2490*/  UMOV UR40, UR58 ;  /* 0x0000003a00287c82 */ /* 0x000fe20008000000 */
[C---:B------:R-:W-:Y:S01]  /*24a0*/  IADD3 R72, P1, P0, R109.reuse, 0x40, R109 ;  /* 0x000000406d487810 */ /* 0x040fe2000783e06d */
[----:B------:R-:W-:Y:S01]  /*24b0*/  UMOV UR41, UR59 ;  /* 0x0000003b00297c82 */ /* 0x000fe20008000000 */
[----:B------:R-:W-:Y:S01]  /*24c0*/  IADD3 R104, P3, R106, UR12, RZ ;  /* 0x0000000c6a687c10 */ /* 0x000fe2000ff7e0ff */
[----:B------:R-:W-:Y:S01]  /*24d0*/  USHF.L.U32 UR28, UR35, 0x6, URZ ;  /* 0x00000006231c7899 */ /* 0x000fe2000800063f */
[----:B------:R-:W-:Y:S01]  /*24e0*/  IADD3.X R71, R108, RZ, R108, P1, P0 ;  /* 0x000000ff6c477210 */ /* 0x000fe20000fe046c */
[----:B------:R-:W-:Y:S01]  /*24f0*/  UIMAD UR31, UR35, 0xa0, URZ ;  /* 0x000000a0231f78a4 */ /* 0x000fe2000f8e023f */
[----:B------:R-:W-:Y:S01]  /*2500*/  IADD3 R106, P2, R106, UR10, RZ ;  /* 0x0000000a6a6a7c10 */ /* 0x000fe2000ff5e0ff */
[----:B------:R-:W-:Y:S01]  /*2510*/  UIMAD UR33, UR35, 0xc0, URZ ;  /* 0x000000c0232178a4 */ /* 0x000fe2000f8e023f */
[----:B------:R-:W-:Y:S01]  /*2520*/  IADD3 R76, P0, R109, R72, RZ ;  /* 0x000000486d4c7210 */ /* 0x000fe20007f1e0ff */
[----:B------:R-:W-:Y:S01]  /*2530*/  IMAD.SHL.U32 R79, R153, 0x40, RZ ;  /* 0x00000040994f7824 */ /* 0x000fe200078e00ff */
[C---:B------:R-:W-:Y:S01]  /*2540*/  IADD3.X R105, R107.reuse, UR13, RZ, P3, !PT ;  /* 0x0000000d6b697c10 */ /* 0x040fe20009ffe4ff */
[----:B------:R-:W-:Y:S01]  /*2550*/  IMAD.WIDE.U32 R154, R152, 0x40, RZ ;  /* 0x00000040989a7825 */ /* 0x000fe200078e00ff */
[----:B------:R-:W-:Y:S01]  /*2560*/  IADD3.X R107, R107, UR11, RZ, P2, !PT ;  /* 0x0000000b6b6b7c10 */ /* 0x000fe200097fe4ff */
[----:B------:R-:W-:Y:S01]  /*2570*/  UIMAD UR25, UR35, 0x60, URZ ;  /* 0x00000060231978a4 */ /* 0x000fe2000f8e023f */
[----:B------:R-:W-:Y:S01]  /*2580*/  IADD3 R69, P2, P1, R66, 0x40, R66 ;  /* 0x0000004042457810 */ /* 0x000fe2000795e042 */
[C---:B------:R-:W-:Y:S01]  /*2590*/  IMAD.X R75, R108.reuse, 0x1, R71, P0 ;  /* 0x000000016c4b7824 */ /* 0x040fe200000e0647 */
[----:B------:R-:W-:Y:S01]  /*25a0*/  IADD3 R83, P0, R109, R76, RZ ;  /* 0x0000004c6d537210 */ /* 0x000fe20007f1e0ff */
[----:B------:R-:W-:Y:S01]  /*25b0*/  IMAD.U32 R162, RZ, RZ, UR52 ;  /* 0x00000034ffa27e24 */ /* 0x000fe2000f8e00ff */
[----:B------:R-:W-:Y:S01]  /*25c0*/  IADD3.X R70, R63, RZ, R63, P2, P1 ;  /* 0x000000ff3f467210 */ /* 0x000fe200017e243f */
[----:B------:R-:W-:Y:S01]  /*25d0*/  IMAD.U32 R158, RZ, RZ, UR50 ;  /* 0x00000032ff9e7e24 */ /* 0x000fe2000f8e00ff */
[-C--:B------:R-:W-:Y:S01]  /*25e0*/  IADD3 R73, P1, R69, R66.reuse, RZ ;  /* 0x0000004245497210 */ /* 0x080fe20007f3e0ff */
[----:B------:R-:W-:Y:S01]  /*25f0*/  IMAD.X R82, R108, 0x1, R75, P0 ;  /* 0x000000016c527824 */ /* 0x000fe200000e064b */
[----:B------:R-:W-:Y:S01]  /*2600*/  IADD3 R87, P0, R109, R83, RZ ;  /* 0x000000536d577210 */ /* 0x000fe20007f1e0ff */
[----:B------:R-:W-:Y:S01]  /*2610*/  IMAD.U32 R169, RZ, RZ, UR49 ;  /* 0x00000031ffa97e24 */ /* 0x000fe2000f8e00ff */
[----:B------:R-:W-:Y:S01]  /*2620*/  IADD3 R124, R136, R125, RZ ;  /* 0x0000007d887c7210 */ /* 0x000fe20007ffe0ff */
[----:B------:R-:W-:Y:S01]  /*2630*/  UIADD3 UR28, UR39, UR28, URZ ;  /* 0x0000001c271c7290 */ /* 0x000fe2000fffe03f */
[----:B------:R-:W-:Y:S01]  /*2640*/  IADD3.X R74, R70, R63, RZ, P1, !PT ;  /* 0x0000003f464a7210 */ /* 0x000fe20000ffe4ff */
[----:B------:R-:W-:Y:S01]  /*2650*/  IMAD.X R86, R108, 0x1, R82, P0 ;  /* 0x000000016c567824 */ /* 0x000fe200000e0652 */
[-C--:B------:R-:W-:Y:S01]  /*2660*/  IADD3 R81, P1, R73, R66.reuse, RZ ;  /* 0x0000004249517210 */ /* 0x080fe20007f3e0ff */
[C---:B------:R-:W-:Y:S01]  /*2670*/  IMAD.IADD R123, R136.reuse, 0x1, R124 ;  /* 0x00000001887b7824 */ /* 0x040fe200078e027c */
[C---:B------:R-:W-:Y:S01]  /*2680*/  R2UR UR57, R137.reuse ;  /* 0x00000000893972ca */ /* 0x040fe200000e0000 */
[----:B------:R-:W-:Y:S01]  /*2690*/  UIADD3 UR31, UR53, UR31, URZ ;  /* 0x0000001f351f7290 */ /* 0x000fe2000fffe03f */
[----:B------:R-:W-:Y:S01]  /*26a0*/  R2UR UR54, R137 ;  /* 0x00000000893672ca */ /* 0x000fe200000e0000 */
[----:B------:R-:W-:Y:S01]  /*26b0*/  IMAD.IADD R122, R136, 0x1, R123 ;  /* 0x00000001887a7824 */ /* 0x000fe200078e027b */
        /* <DEDUP_REMOVED lines=10> */
[-C--:B------:R-:W-:Y:S01]  /*2760*/  IADD3 R89, P0, R85, R66.reuse, RZ ;  /* 0x0000004255597210 */ /* 0x080fe20007f1e0ff */
        /* <DEDUP_REMOVED lines=10> */
[----:B------:R-:W-:Y:S01]  /*2810*/  UIADD3 UR24, UR49, UR24, URZ ;  /* 0x0000001831187290 */ /* 0x000fe2000fffe03f */
[----:B------:R-:W-:Y:S01]  /*2820*/  MOV R159, UR51 ;  /* 0x00000033009f7c02 */ /* 0x000fe20008000f00 */
[----:B------:R-:W-:Y:S01]  /*2830*/  UIMAD UR35, UR35, 0xe0, URZ ;  /* 0x000000e0232378a4 */ /* 0x000fe2000f8e023f */
        /* <DEDUP_REMOVED lines=11> */
[----:B------:R-:W-:Y:S01]  /*28f0*/  USHF.R.S32.HI UR48, URZ, 0x1f, UR54 ;  /* 0x0000001f3f307899 */ /* 0x000fe20008011436 */
        /* <DEDUP_REMOVED lines=55> */
.L_x_3867:
        /* <DEDUP_REMOVED lines=14> */
[CC--:B------:R-:W-:Y:S01]  /*2d50*/  ISETP.GE.AND P0, PT, R133.reuse, R4.reuse, PT ;  /* 0x000000048500720c */ /* 0x0c0fe20003f06270 */
[----:B------:R-:W-:Y:S01]  /*2d60*/  IMAD.MOV.U32 R191, RZ, RZ, R101 ;  /* 0x000000ffffbf7224 */ /* 0x000fe200078e0065 */
[----:B------:R-:W-:Y:S01]  /*2d70*/  ISETP.GE.AND P1, PT, R130, R4, PT ;  /* 0x000000048200720c */ /* 0x000fe20003f26270 */
[----:B------:R-:W-:Y:S01]  /*2d80*/  IMAD.U32 R19, RZ, RZ, UR14 ;  /* 0x0000000eff137e24 */ /* 0x000fe2000f8e00ff */
[----:B------:R-:W-:Y:S02]  /*2d90*/  ISETP.GE.AND P2, PT, R133, R0, !P0 ;  /* 0x000000008500720c */ /* 0x000fe40004746270 */
[----:B------:R-:W-:Y:S02]  /*2da0*/  ISETP.GE.AND P0, PT, R132, R4, PT ;  /* 0x000000048400720c */ /* 0x000fe40003f06270 */
        /* <DEDUP_REMOVED lines=61> */
[----:B------:R-:W-:Y:S02]  /*3180*/  R2UR UR10, R5 ;  /* 0x00000000050a72ca */ /* 0x000fe400000e0000 */
[----:B------:R-:W-:Y:S02]  /*3190*/  ISETP.NE.AND P0, PT, R170, RZ, PT ;  /* 0x000000ffaa00720c */ /* 0x000fe40003f05270 */
[----:B------:R-:W-:Y:S02]  /*31a0*/  MOV R8, UR17 ;  /* 0x0000001100087c02 */ /* 0x000fe40008000f00 */
[----:B------:R-:W-:Y:S02]  /*31b0*/  P2R R0, PR, RZ, 0x1 ;  /* 0x00000001ff007803 */ /* 0x000fe40000000000 */
[----:B------:R-:W-:Y:S02]  /*31c0*/  ISETP.NE.AND P0, PT, R171, RZ, PT ;  /* 0x000000ffab00720c */ /* 0x000fe40003f05270 */
        /* <DEDUP_REMOVED lines=51> */
[----:B------:R-:W-:Y:S02]  /*3500*/  @!P0 MOV R8, R10 ;  /* 0x0000000a00088202 */ /* 0x000fe40000000f00 */
[----:B------:R-:W-:Y:S03]  /*3510*/  @!P0 MOV R42, R44 ;  /* 0x0000002c002a8202 */ /* 0x000fe60000000f00 */
[----:B------:R-:W3:Y:S06]  /*3520*/  @!P0 LDG.E.64 R18, desc[UR6][R8.64] ;  /* 0x0000000608128981 */ /* 0x000eec000c1e1b00 */
[----:B------:R-:W4:Y:S01]  /*3530*/  @!P0 LDG.E.64 R32, desc[UR6][R42.64] ;  /* 0x000000062a208981 */ /* 0x000f22000c1e1b00 */
[--C-:B---3--:R-:W-:Y:S01]  /*3540*/  @!P0 HADD2.F32 R22, -RZ, R18.reuse.H0_H0 ;  /* 0x20000012ff168230 */ /* 0x108fe20000004100 */
[----:B--2---:R-:W-:Y:S01]  /*3550*/  @!P0 MOV R15, R24 ;  /* 0x00000018000f8202 */ /* 0x004fe20000000f00 */
[----:B------:R-:W-:Y:S01]  /*3560*/  @!P0 HADD2.F32 R20, -RZ, R18.H1_H1 ;  /* 0x30000012ff148230 */ /* 0x000fe20000004100 */
[----:B------:R-:W-:Y:S02]  /*3570*/  @!P0 MOV R23, R25 ;  /* 0x0000001900178202 */ /* 0x000fe40000000f00 */
[----:B------:R-:W-:Y:S01]  /*3580*/  @!P0 MOV R18, R27 ;  /* 0x0000001b00128202 */ /* 0x000fe20000000f00 */
[--C-:B------:R-:W-:Y:S02]  /*3590*/  @!P0 HADD2.F32 R29, -RZ, R15.reuse.H1_H1 ;  /* 0x3000000fff1d8230 */ /* 0x100fe40000004100 */
[----:B------:R-:W-:Y:S02]  /*35a0*/  @!P0 HADD2.F32 R21, -RZ, R15.H0_H0 ;  /* 0x2000000fff158230 */ /* 0x000fe40000004100 */
[----:B----4-:R-:W-:Y:S02]  /*35b0*/  @!P0 HADD2.F32 R30, -RZ, R32.H0_H0 ;  /* 0x20000020ff1e8230 */ /* 0x010fe40000004100 */
        /* <DEDUP_REMOVED lines=39> */
[----:B------:R-:W-:Y:S02]  /*3830*/  @!P0 MOV R8, R10 ;  /* 0x0000000a00088202 */ /* 0x000fe40000000f00 */
[----:B------:R-:W-:Y:S04]  /*3840*/  @!P0 MOV R42, R44 ;  /* 0x0000002c002a8202 */ /* 0x000fe80000000f00 */
        /* <DEDUP_REMOVED lines=47> */
.L_x_3801:
[----:B------:R-:W-:Y:S05]  /*3b40*/  BSYNC B0 ;  /* 0x0000000000007941 */ /* 0x000fea0003800000 */
.L_x_3800:
[----:B------:R-:W-:Y:S04]  /*3b50*/  BSSY B0, `(.L_x_3802) ;  /* 0x000006f000007945 */ /* 0x000fe80003800000 */
[----:B------:R-:W-:Y:S05]  /*3b60*/  @!P2 BRA `(.L_x_3803) ;  /* 0x0000000400b4a947 */ /* 0x000fea0003800000 */
[----:B------:R-:W-:Y:S02]  /*3b70*/  LEA R50, P0, R66, R102, 0x1 ;  /* 0x0000006642327211 */ /* 0x000fe400078008ff */
[----:B------:R-:W-:Y:S02]  /*3b80*/  SHF.L.U32 R45, R136, 0x1, RZ ;  /* 0x00000001882d7819 */ /* 0x000fe400000006ff */
        /* <DEDUP_REMOVED lines=107> */
.L_x_3803:
[----:B------:R-:W-:Y:S05]  /*4240*/  BSYNC B0 ;  /* 0x0000000000007941 */ /* 0x000fea0003800000 */
.L_x_3802:
[----:B------:R-:W-:Y:S04]  /*4250*/  BSSY B0, `(.L_x_3804) ;  /* 0x0000070000007945 */ /* 0x000fe80003800000 */
[----:B------:R-:W-:Y:S05]  /*4260*/  @!P5 BRA `(.L_x_3805) ;  /* 0x0000000400b8d947 */ /* 0x000fea0003800000 */
[----:B------:R-:W-:Y:S02]  /*4270*/  LEA R46, P1, R68, R102, 0x1 ;  /* 0x00000066442e7211 */ /* 0x000fe400078208ff */
        /* <DEDUP_REMOVED lines=58> */
[C---:B------:R-:W-:Y:S03]  /*4620*/  LEA R48, P0, R72.reuse, R96, 0x1 ;  /* 0x0000006048307211 */ /* 0x040fe600078008ff */
[----:B------:R1:W-:Y:S01]  /*4630*/  STG.E.128 desc[UR6][R50.64], R24 ;  /* 0x0000001832007986 */ /* 0x0003e2000c101d06 */
[----:B------:R-:W-:Y:S07]  /*4640*/  LEA.HI.X R49, R72, R97, R71, 0x1, P0 ;  /* 0x0000006148317211 */ /* 0x000fee00000f0c47 */
        /* <DEDUP_REMOVED lines=48> */
.L_x_3805:
[----:B------:R-:W-:Y:S05]  /*4950*/  BSYNC B0 ;  /* 0x0000000000007941 */ /* 0x000fea0003800000 */
.L_x_3804:
        /* <DEDUP_REMOVED lines=16> */
[----:B--2---:R-:W-:Y:S01]  /*4a60*/  IMAD.WIDE.U32 R50, R40, 0x60, R96 ;  /* 0x0000006028327825 */ /* 0x004fe200078e0060 */
[----:B------:R-:W-:Y:S03]  /*4a70*/  LEA R40, P2, R73, R102, 0x1 ;  /* 0x0000006649287211 */ /* 0x000fe600078408ff */
[----:B------:R-:W-:Y:S05]  /*4a80*/  IMAD R41, R41, 0x60, RZ ;  /* 0x0000006029297824 */ /* 0x000fea00078e02ff */
[----:B------:R-:W-:Y:S02]  /*4a90*/  IADD3 R51, R51, R41, RZ ;  /* 0x0000002933337210 */ /* 0x000fe40007ffe0ff */
[----:B------:R-:W-:Y:S01]  /*4aa0*/  LEA.HI.X R41, R73, R103, R74, 0x1, P2 ;  /* 0x0000006749297211 */ /* 0x000fe200010f0c4a */
        /* <DEDUP_REMOVED lines=20> */
[C---:B------:R-:W-:Y:S01]  /*4bf0*/  @!P0 FMUL.FTZ R47, R33.reuse, R18 ;  /* 0x00000012212f8220 */ /* 0x040fe20000410000 */
[----:B------:R-:W-:Y:S01]  /*4c00*/  @!P0 HADD2.F32 R20, -RZ, R20.H0_H0 ;  /* 0x20000014ff148230 */ /* 0x000fe20000004100 */
[----:B------:R-:W-:Y:S01]  /*4c10*/  @!P0 F2FP.F16.F32.PACK_AB R45, R0, R45 ;  /* 0x0000002d002d823e */ /* 0x000fe200000000ff */
[--C-:B------:R-:W-:Y:S02]  /*4c20*/  @!P0 HADD2.F32 R15, -RZ, R19.reuse.H0_H0 ;  /* 0x20000013ff0f8230 */ /* 0x100fe40000004100 */
[-C--:B------:R-:W-:Y:S01]  /*4c30*/  @!P0 FFMA.FTZ R2, R33, R34.reuse, R2 ;  /* 0x0000002221028223 */ /* 0x080fe20000010002 */
[----:B------:R-:W-:Y:S01]  /*4c40*/  @!P0 HADD2.F32 R19, -RZ, R19.H1_H1 ;  /* 0x30000013ff138230 */ /* 0x000fe20000004100 */
[----:B------:R-:W-:Y:S01]  /*4c50*/  @!P0 MOV R24, R45 ;  /* 0x0000002d00188202 */ /* 0x000fe20000000f00 */
[--C-:B------:R-:W-:Y:S02]  /*4c60*/  @!P0 HADD2.F32 R31, -RZ, R21.reuse.H1_H1 ;  /* 0x30000015ff1f8230 */ /* 0x100fe40000004100 */
[-C--:B------:R-:W-:Y:S01]  /*4c70*/  @!P0 FMUL.FTZ R3, R20, R15.reuse ;  /* 0x0000000f14038220 */ /* 0x080fe20000410000 */
[----:B------:R-:W-:Y:S02]  /*4c80*/  @!P0 HADD2.F32 R18, -RZ, R21.H0_H0 ;  /* 0x20000015ff128230 */ /* 0x000fe40000004100 */
[C---:B------:R-:W-:Y:S01]  /*4c90*/  @!P0 FMUL.FTZ R42, R32.reuse, R15 ;  /* 0x0000000f202a8220 */ /* 0x040fe20000410000 */
[----:B------:R-:W-:Y:S01]  /*4ca0*/  @!P0 FFMA.FTZ R47, R23, R34, -R47 ;  /* 0x00000022172f8223 */ /* 0x000fe2000001082f */
[C---:B------:R-:W-:Y:S01]  /*4cb0*/  @!P0 FMUL.FTZ R49, R31.reuse, R19 ;  /* 0x000000131f318220 */ /* 0x040fe20000410000 */
[----:B------:R-:W-:Y:S01]  /*4cc0*/  @!P0 FFMA.FTZ R3, R32, R35, R3 ;  /* 0x0000002320038223 */ /* 0x000fe20000010003 */
[----:B------:R-:W-:Y:S01]  /*4cd0*/  @!P0 FMUL.FTZ R4, R18, R19 ;  /* 0x0000001312048220 */ /* 0x000fe20000410000 */
[----:B------:R-:W-:Y:S01]  /*4ce0*/  @!P0 FFMA.FTZ R42, R20, R35, -R42 ;  /* 0x00000023142a8223 */ /* 0x000fe2000001082a */
[----:B------:R-:W-:Y:S01]  /*4cf0*/  @!P0 F2FP.F16.F32.PACK_AB R46, R2, R47 ;  /* 0x0000002f022e823e */ /* 0x000fe200000000ff */
[-C--:B------:R-:W-:Y:S01]  /*4d00*/  @!P0 FFMA.FTZ R49, R18, R37.reuse, -R49 ;  /* 0x0000002512318223 */ /* 0x080fe20000010831 */
[----:B------:R-:W-:Y:S02]  /*4d10*/  @!P0 FFMA.FTZ R4, R31, R37, R4 ;  /* 0x000000251f048223 */ /* 0x000fe40000010004 */
[----:B------:R-:W-:Y:S02]  /*4d20*/  @!P0 F2FP.F16.F32.PACK_AB R42, R3, R42 ;  /* 0x0000002a032a823e */ /* 0x000fe400000000ff */
[----:B------:R-:W-:Y:S02]  /*4d30*/  @!P0 MOV R25, R46 ;  /* 0x0000002e00198202 */ /* 0x000fe40000000f00 */
[----:B------:R-:W-:Y:S02]  /*4d40*/  @!P0 F2FP.F16.F32.PACK_AB R49, R4, R49 ;  /* 0x000000310431823e */ /* 0x000fe400000000ff */
        /* <DEDUP_REMOVED lines=53> */
.L_x_3807:
[----:B------:R-:W-:Y:S05]  /*50a0*/  BSYNC B0 ;  /* 0x0000000000007941 */ /* 0x000fea0003800000 */
.L_x_3806:
[----:B------:R-:W-:Y:S04]  /*50b0*/  BSSY B0, `(.L_x_3808) ;  /* 0x0000070000007945 */ /* 0x000fe80003800000 */
[----:B------:R-:W-:Y:S05]  /*50c0*/  @!P3 BRA `(.L_x_3809) ;  /* 0x0000000400b8b947 */ /* 0x000fea0003800000 */
[----:B-1----:R-:W-:Y:S02]  /*50d0*/  LEA R46, P3, R78, R102, 0x1 ;  /* 0x000000664e2e7211 */ /* 0x002fe400078608ff */
[----:B------:R-:W-:Y:S02]  /*50e0*/  ISETP.GE.AND P0, PT, R16, UR4, PT ;  /* 0x0000000410007c0c */ /* 0x000fe4000bf06270 */
[-C--:B------:R-:W-:Y:S02]  /*50f0*/  LEA.HI.X R47, R78, R103.reuse, R77, 0x1, P3 ;  /* 0x000000674e2f7211 */ /* 0x080fe400018f0c4d */
[----:B--2---:R-:W-:Y:S02]  /*5100*/  IADD3 R28, P1, R10, UR41, RZ ;  /* 0x000000290a1c7c10 */ /* 0x004fe4000ff3e0ff */
[----:B---3--:R-:W-:Y:S01]  /*5110*/  IADD3 R40, P2, R44, UR41, RZ ;  /* 0x000000292c287c10 */ /* 0x008fe2000ff5e0ff */
[----:B------:R-:W2:Y:S01]  /*5120*/  LDG.E.128 R24, desc[UR6][R46.64] ;  /* 0x000000062e187981 */ /* 0x000ea2000c1e1d00 */
[----:B------:R-:W-:Y:S02]  /*5130*/  IADD3.X R29, R9, UR40, RZ, P1, !PT ;  /* 0x00000028091d7c10 */ /* 0x000fe40008ffe4ff */
[----:B------:R-:W-:Y:S02]  /*5140*/  IADD3.X R41, R43, UR40, RZ, P2, !PT ;  /* 0x000000282b297c10 */ /* 0x000fe400097fe4ff */
[----:B------:R-:W-:Y:S02]  /*5150*/  LEA R172, P3, R154, R96, 0x1 ;  /* 0x000000609aac7211 */ /* 0x000fe400078608ff */
[C---:B------:R-:W-:Y:S01]  /*5160*/  LEA R50, P2, R81.reuse, R102, 0x1 ;  /* 0x0000006651327211 */ /* 0x040fe200078408ff */
[----:B------:R-:W4:Y:S01]  /*5170*/  @!P0 LDG.E.64 R18, desc[UR6][R28.64] ;  /* 0x000000061c128981 */ /* 0x000f22000c1e1b00 */
[----:B------:R-:W-:Y:S02]  /*5180*/  ISETP.GE.AND P1, PT, R12, UR4, PT ;  /* 0x000000040c007c0c */ /* 0x000fe4000bf26270 */
[----:B------:R-:W-:Y:S02]  /*5190*/  LEA.HI.X R51, R81, R103, R80, 0x1, P2 ;  /* 0x0000006751337211 */ /* 0x000fe400010f0c50 */
[----:B------:R-:W-:Y:S01]  /*51a0*/  LEA.HI.X R173, R154, R97, R79, 0x1, P3 ;  /* 0x000000619aad7211 */ /* 0x000fe200018f0c4f */
[----:B------:R-:W3:Y:S01]  /*51b0*/  @!P0 LDG.E.64 R38, desc[UR6][R40.64] ;  /* 0x0000000628268981 */ /* 0x000ee2000c1e1b00 */
[--C-:B----4-:R-:W-:Y:S01]  /*51c0*/  @!P0 HADD2.F32 R23, -RZ, R18.reuse.H0_H0 ;  /* 0x20000012ff178230 */ /* 0x110fe20000004100 */
[----:B--2---:R-:W-:Y:S01]  /*51d0*/  @!P0 MOV R15, R24 ;  /* 0x00000018000f8202 */ /* 0x004fe20000000f00 */
[----:B------:R-:W-:Y:S01]  /*51e0*/  @!P0 HADD2.F32 R18, -RZ, R18.H1_H1 ;  /* 0x30000012ff128230 */ /* 0x000fe20000004100 */
[----:B------:R-:W-:Y:S02]  /*51f0*/  @!P0 MOV R22, R27 ;  /* 0x0000001b00168202 */ /* 0x000fe40000000f00 */
[----:B------:R-:W-:Y:S01]  /*5200*/  @!P0 MOV R21, R25 ;  /* 0x0000001900158202 */ /* 0x000fe20000000f00 */
[--C-:B------:R-:W-:Y:S02]  /*5210*/  @!P0 HADD2.F32 R31, -RZ, R15.reuse.H1_H1 ;  /* 0x3000000fff1f8230 */ /* 0x100fe40000004100 */
[--C-:B---3--:R-:W-:Y:S02]  /*5220*/  @!P0 HADD2.F32 R33, -RZ, R38.reuse.H0_H0 ;  /* 0x20000026ff218230 */ /* 0x108fe40000004100 */
[----:B------:R-:W-:Y:S02]  /*5230*/  @!P0 HADD2.F32 R20, -RZ, R15.H0_H0 ;  /* 0x2000000fff148230 */ /* 0x000fe40000004100 */
[-C--:B------:R-:W-:Y:S01]  /*5240*/  @!P0 FMUL.FTZ R45, R31, R23.reuse ;  /* 0x000000171f2d8220 */ /* 0x080fe20000410000 */
[--C-:B------:R-:W-:Y:S02]  /*5250*/  @!P0 HADD2.F32 R35, -RZ, R21.reuse.H1_H1 ;  /* 0x30000015ff238230 */ /* 0x100fe40000004100 */
[----:B------:R-:W-:Y:S02]  /*5260*/  @!P0 HADD2.F32 R21, -RZ, R21.H0_H0 ;  /* 0x20000015ff158230 */ /* 0x000fe40000004100 */
[C---:B------:R-:W-:Y:S01]  /*5270*/  @!P0 FMUL.FTZ R0, R20.reuse, R23 ;  /* 0x0000001714008220 */ /* 0x040fe20000410000 */
[--C-:B------:R-:W-:Y:S02]  /*5280*/  @!P0 HADD2.F32 R15, -RZ, R19.reuse.H0_H0 ;  /* 0x20000013ff0f8230 */ /* 0x100fe40000004100 */
[-C--:B------:R-:W-:Y:S01]  /*5290*/  @!P0 FFMA.FTZ R45, R20, R33.reuse, -R45 ;  /* 0x00000021142d8223 */ /* 0x080fe2000001082d */
[----:B------:R-:W-:Y:S01]  /*52a0*/  @!P0 HADD2.F32 R19, -RZ, R19.H1_H1 ;  /* 0x30000013ff138230 */ /* 0x000fe20000004100 */
[----:B------:R-:W-:Y:S01]  /*52b0*/  @!P0 MOV R20, R26 ;  /* 0x0000001a00148202 */ /* 0x000fe20000000f00 */
[----:B------:R-:W-:Y:S02]  /*52c0*/  @!P0 HADD2.F32 R32, -RZ, R38.H1_H1 ;  /* 0x30000026ff208230 */ /* 0x000fe40000004100 */
[-C--:B------:R-:W-:Y:S01]  /*52d0*/  @!P0 FMUL.FTZ R2, R21, R18.reuse ;  /* 0x0000001215028220 */ /* 0x080fe20000410000 */
[----:B------:R-:W-:Y:S01]  /*52e0*/  @!P0 FFMA.FTZ R0, R31, R33, R0 ;  /* 0x000000211f008223 */ /* 0x000fe20000010000 */
[C---:B------:R-:W-:Y:S01]  /*52f0*/  @!P0 FMUL.FTZ R47, R35.reuse, R18 ;  /* 0x00000012232f8220 */ /* 0x040fe20000410000 */
[--C-:B------:R-:W-:Y:S02]  /*5300*/  @!P0 HADD2.F32 R34, -RZ, R20.reuse.H1_H1 ;  /* 0x30000014ff228230 */ /* 0x100fe40000004100 */
[-C--:B------:R-:W-:Y:S01]  /*5310*/  @!P0 FFMA.FTZ R2, R35, R32.reuse, R2 ;  /* 0x0000002023028223 */ /* 0x080fe20000010002 */
[----:B------:R-:W-:Y:S01]  /*5320*/  @!P0 HADD2.F32 R20, -RZ, R20.H0_H0 ;  /* 0x20000014ff148230 */ /* 0x000fe20000004100 */
[----:B------:R-:W-:Y:S01]  /*5330*/  @!P0 F2FP.F16.F32.PACK_AB R45, R0, R45 ;  /* 0x0000002d002d823e */ /* 0x000fe200000000ff */
[--C-:B------:R-:W-:Y:S02]  /*5340*/  @!P0 HADD2.F32 R31, -RZ, R22.reuse.H1_H1 ;  /* 0x30000016ff1f8230 */ /* 0x100fe40000004100 */
[----:B------:R-:W-:Y:S01]  /*5350*/  @!P0 FMUL.FTZ R42, R34, R15 ;  /* 0x0000000f222a8220 */ /* 0x000fe20000410000 */
[----:B------:R-:W-:Y:S01]  /*5360*/  @!P0 HADD2.F32 R18, -RZ, R22.H0_H0 ;  /* 0x20000016ff128230 */ /* 0x000fe20000004100 */
[----:B------:R-:W-:Y:S01]  /*5370*/  @!P0 MOV R24, R45 ;  /* 0x0000002d00188202 */ /* 0x000fe20000000f00 */
[--C-:B------:R-:W-:Y:S02]  /*5380*/  @!P0 HADD2.F32 R37, -RZ, R39.reuse.H0_H0 ;  /* 0x20000027ff258230 */ /* 0x100fe40000004100 */
[----:B------:R-:W-:Y:S01]  /*5390*/  @!P0 FMUL.FTZ R3, R20, R15 ;  /* 0x0000000f14038220 */ /* 0x000fe20000410000 */
[----:B------:R-:W-:Y:S02]  /*53a0*/  @!P0 HADD2.F32 R39, -RZ, R39.H1_H1 ;  /* 0x30000027ff278230 */ /* 0x000fe40000004100 */
[-C--:B------:R-:W-:Y:S01]  /*53b0*/  @!P0 FMUL.FTZ R49, R31, R19.reuse ;  /* 0x000000131f318220 */ /* 0x080fe20000410000 */
        /* <DEDUP_REMOVED lines=63> */
.L_x_3809:
[----:B------:R-:W-:Y:S05]  /*57b0*/  BSYNC B0 ;  /* 0x0000000000007941 */ /* 0x000fea0003800000 */
.L_x_3808:
[----:B------:R-:W-:Y:S04]  /*57c0*/  BSSY B0, `(.L_x_3810) ;  /* 0x0000074000007945 */ /* 0x000fe80003800000 */
[----:B------:R-:W-:Y:S05]  /*57d0*/  @!P6 BRA `(.L_x_3811) ;  /* 0x0000000400c8e947 */ /* 0x000fea0003800000 */
[----:B--23--:R-:W1:Y:S01]  /*57e0*/  LDC.64 R40, c[0x0][0x338] ;  /* 0x0000ce00ff287b82 */ /* 0x00ce620000000a00 */
[----:B------:R-:W-:Y:S02]  /*57f0*/  ISETP.GE.AND P0, PT, R16, UR4, PT ;  /* 0x0000000410007c0c */ /* 0x000fe4000bf06270 */
[----:B------:R-:W-:Y:S02]  /*5800*/  IADD3 R28, P1, R10, UR43, RZ ;  /* 0x0000002b0a1c7c10 */ /* 0x000fe4000ff3e0ff */
[----:B------:R-:W-:Y:S02]  /*5810*/  IADD3 R38, P2, R44, UR43, RZ ;  /* 0x0000002b2c267c10 */ /* 0x000fe4000ff5e0ff */
[----:B------:R-:W-:Y:S02]  /*5820*/  IADD3.X R29, R9, UR42, RZ, P1, !PT ;  /* 0x0000002a091d7c10 */ /* 0x000fe40008ffe4ff */
[----:B------:R-:W-:Y:S02]  /*5830*/  IADD3.X R39, R43, UR42, RZ, P2, !PT ;  /* 0x0000002a2b277c10 */ /* 0x000fe400097fe4ff */
[----:B------:R-:W-:Y:S03]  /*5840*/  ISETP.GE.AND P1, PT, R12, UR4, PT ;  /* 0x000000040c007c0c */ /* 0x000fe6000bf26270 */
[----:B------:R-:W4:Y:S06]  /*5850*/  @!P0 LDG.E.64 R18, desc[UR6][R28.64] ;  /* 0x000000061c128981 */ /* 0x000f2c000c1e1b00 */
[----:B------:R-:W2:Y:S01]  /*5860*/  @!P0 LDG.E.64 R36, desc[UR6][R38.64] ;  /* 0x0000000626248981 */ /* 0x000ea2000c1e1b00 */
[----:B-1----:R-:W-:Y:S04]  /*5870*/  IMAD.WIDE.U32 R46, R40, 0xa0, R102 ;  /* 0x000000a0282e7825 */ /* 0x002fe800078e0066 */
[----:B------:R-:W-:Y:S05]  /*5880*/  IMAD R41, R41, 0xa0, RZ ;  /* 0x000000a029297824 */ /* 0x000fea00078e02ff */
[----:B------:R-:W-:Y:S02]  /*5890*/  IADD3 R47, R47, R41, RZ ;  /* 0x000000292f2f7210 */ /* 0x000fe40007ffe0ff */
[----:B------:R-:W1:Y:S03]  /*58a0*/  LDC.64 R40, c[0x0][0x248] ;  /* 0x00009200ff287b82 */ /* 0x000e660000000a00 */
[----:B------:R-:W3:Y:S01]  /*58b0*/  LDG.E.128 R24, desc[UR6][R46.64] ;  /* 0x000000062e187981 */ /* 0x000ee2000c1e1d00 */
[----:B-1----:R-:W-:Y:S01]  /*58c0*/  IMAD.WIDE.U32 R50, R40, 0xa0, R96 ;  /* 0x000000a028327825 */ /* 0x002fe200078e0060 */
[----:B------:R-:W-:Y:S03]  /*58d0*/  LEA R40, P2, R85, R102, 0x1 ;  /* 0x0000006655287211 */ /* 0x000fe600078408ff */
[----:B------:R-:W-:Y:S05]  /*58e0*/  IMAD R41, R41, 0xa0, RZ ;  /* 0x000000a029297824 */ /* 0x000fea00078e02ff */
[----:B------:R-:W-:Y:S02]  /*58f0*/  IADD3 R51, R51, R41, RZ ;  /* 0x0000002933337210 */ /* 0x000fe40007ffe0ff */
[----:B------:R-:W-:Y:S01]  /*5900*/  LEA.HI.X R41, R85, R103, R84, 0x1, P2 ;  /* 0x0000006755297211 */ /* 0x000fe200010f0c54 */
[--C-:B----4-:R-:W-:Y:S02]  /*5910*/  @!P0 HADD2.F32 R20, -RZ, R18.reuse.H0_H0 ;  /* 0x20000012ff148230 */ /* 0x110fe40000004100 */
[----:B------:R-:W-:Y:S02]  /*5920*/  @!P0 HADD2.F32 R18, -RZ, R18.H1_H1 ;  /* 0x30000012ff128230 */ /* 0x000fe40000004100 */
[--C-:B--2---:R-:W-:Y:S02]  /*5930*/  @!P0 HADD2.F32 R32, -RZ, R36.reuse.H0_H0 ;  /* 0x20000024ff208230 */ /* 0x104fe40000004100 */
[----:B------:R-:W-:Y:S02]  /*5940*/  @!P0 HADD2.F32 R34, -RZ, R36.H1_H1 ;  /* 0x30000024ff228230 */ /* 0x000fe40000004100 */
[--C-:B------:R-:W-:Y:S02]  /*5950*/  @!P0 HADD2.F32 R35, -RZ, R37.reuse.H0_H0 ;  /* 0x20000025ff238230 */ /* 0x100fe40000004100 */
[----:B------:R-:W-:Y:S01]  /*5960*/  @!P0 HADD2.F32 R37, -RZ, R37.H1_H1 ;  /* 0x30000025ff258230 */ /* 0x000fe20000004100 */
[----:B---3--:R-:W-:Y:S02]  /*5970*/  @!P0 MOV R15, R24 ;  /* 0x00000018000f8202 */ /* 0x008fe40000000f00 */
        /* <DEDUP_REMOVED lines=88> */
.L_x_3811:
[----:B------:R-:W-:Y:S05]  /*5f00*/  BSYNC B0 ;  /* 0x0000000000007941 */ /* 0x000fea0003800000 */
.L_x_3810:
[----:B------:R-:W-:Y:S01]  /*5f10*/  ISETP.NE.AND P0, PT, R171, RZ, PT ;  /* 0x000000ffab00720c */ /* 0x000fe20003f05270 */
[----:B------:R-:W-:Y:S11]  /*5f20*/  BSSY B0, `(.L_x_3812) ;  /* 0x0000075000007945 */ /* 0x000ff60003800000 */
[----:B------:R-:W-:Y:S01]  /*5f30*/  @!UPT UIADD3 URZ, URZ, URZ, URZ ;  /* 0x0000003f3f3ff290 */ /* 0x000fe2000fffe03f */
        /* <DEDUP_REMOVED lines=115> */
.L_x_3813:
[----:B------:R-:W-:Y:S05]  /*6670*/  BSYNC B0 ;  /* 0x0000000000007941 */ /* 0x000fea0003800000 */
.L_x_3812:
        /* <DEDUP_REMOVED lines=118> */
.L_x_3815:
[----:B------:R-:W-:Y:S05]  /*6de0*/  BSYNC B0 ;  /* 0x0000000000007941 */ /* 0x000fea0003800000 */
.L_x_3814:
[----:B------:R-:W2:Y:S01]  /*6df0*/  LDC R0, c[0x0][0x2e0] ;  /* 0x0000b800ff007b82 */ /* 0x000ea20000000800 */
[----:B------:R-:W-:Y:S01]  /*6e00*/  IMAD.MOV.U32 R42, RZ, RZ, R44 ;  /* 0x000000ffff2a7224 */ /* 0x000fe200078e002c */
[----:B------:R-:W-:Y:S01]  /*6e10*/  UMOV UR4, UR16 ;  /* 0x0000001000047c82 */ /* 0x000fe20008000000 */
[----:B------:R-:W-:Y:S02]  /*6e20*/  IMAD.MOV.U32 R8, RZ, RZ, R10 ;  /* 0x000000ffff087224 */ /* 0x000fe400078e000a */
[----:B--2---:R-:W-:Y:S05]  /*6e30*/  IMAD.U32 R3, R0, -0x40, RZ ;  /* 0xffffffc000037824 */ /* 0x004fea00078e00ff */
[C---:B------:R-:W-:Y:S02]  /*6e40*/  LEA R44, P1, R3.reuse, R42, 0x1 ;  /* 0x0000002a032c7211 */ /* 0x040fe400078208ff */
[C---:B------:R-:W-:Y:S02]  /*6e50*/  LEA R10, P0, R3.reuse, R8, 0x1 ;  /* 0x00000008030a7211 */ /* 0x040fe400078008ff */
[C---:B------:R-:W-:Y:S02]  /*6e60*/  LEA.HI.X.SX32 R43, R3.reuse, R43, 0x1, P1 ;  /* 0x0000002b032b7211 */ /* 0x040fe400008f0eff */
[----:B------:R-:W-:Y:S01]  /*6e70*/  LEA.HI.X.SX32 R9, R3, R9, 0x1, P0 ;  /* 0x0000000903097211 */ /* 0x000fe200000f0eff */
[----:B------:R-:W-:Y:S08]  /*6e80*/  BRA `(.L_x_3816) ;  /* 0x0000006800ac7947 */ /* 0x000ff00003800000 */
.L_x_3799:
        /* <DEDUP_REMOVED lines=91> */
.L_x_3820:
[----:B------:R-:W-:Y:S05]  /*7440*/  BSYNC B0 ;  /* 0x0000000000007941 */ /* 0x000fea0003800000 */
.L_x_3819:
        /* <DEDUP_REMOVED lines=87> */
.L_x_3822:
[----:B------:R-:W-:Y:S05]  /*79c0*/  BSYNC B0 ;  /* 0x0000000000007941 */ /* 0x000fea0003800000 */
.L_x_3821:
[----:B-----5:R3:W-:Y:S02]  /*79d0*/  STG.E.128 desc[UR6][R96.64+0x80], R36 ;  /* 0x0000802460007986 */ /* 0x0207e4000c101d06 */
.L_x_3818:
[----:B------:R-:W-:Y:S05]  /*79e0*/  BSYNC B1 ;  /* 0x0000000000017941 */ /* 0x000fea0003800000 */
.L_x_3817:
        /* <DEDUP_REMOVED lines=98> */
.L_x_3826:
[----:B------:R-:W-:Y:S05]  /*8010*/  BSYNC B0 ;  /* 0x0000000000007941 */ /* 0x000fea0003800000 */
.L_x_3825:
        /* <DEDUP_REMOVED lines=96> */
.L_x_3828:
[----:B------:R-:W-:Y:S05]  /*8620*/  BSYNC B0 ;  /* 0x0000000000007941 */ /* 0x000fea0003800000 */
.L_x_3827:
[----:B-----5:R1:W-:Y:S02]  /*8630*/  STG.E.128 desc[UR6][R174.64+0x80], R32 ;  /* 0x00008020ae007986 */ /* 0x0203e4000c101d06 */
.L_x_3824:
[----:B------:R-:W-:Y:S05]  /*8640*/  BSYNC B1 ;  /* 0x0000000000017941 */ /* 0x000fea0003800000 */
.L_x_3823:
[----:B------:R-:W-:Y:S04]  /*8650*/  BSSY B1, `(.L_x_3829) ;  /* 0x00000c9000017945 */ /* 0x000fe80003800000 */
[----:B------:R-:W-:Y:S05]  /*8660*/  @!P5 BRA `(.L_x_3830) ;  /* 0x0000000c001cd947 */ /* 0x000fea0003800000 */
[----:B--2---:R-:W-:Y:S01]  /*8670*/  LEA R6, P0, R68, R102, 0x1 ;  /* 0x0000006644067211 */ /* 0x004fe200078008ff */
[----:B------:R-:W-:Y:S01]  /*8680*/  BSSY B0, `(.L_x_3831) ;  /* 0x0000061000007945 */ /* 0x000fe20003800000 */
[----:B------:R-:W-:Y:S02]  /*8690*/  LEA R176, P1, R152, R96, 0x1 ;  /* 0x0000006098b07211 */ /* 0x000fe400078208ff */
        /* <DEDUP_REMOVED lines=95> */
.L_x_3832:
[----:B------:R-:W-:Y:S05]  /*8c90*/  BSYNC B0 ;  /* 0x0000000000007941 */ /* 0x000fea0003800000 */
.L_x_3831:
        /* <DEDUP_REMOVED lines=98> */
.L_x_3834:
[----:B------:R-:W-:Y:S05]  /*92c0*/  BSYNC B0 ;  /* 0x0000000000007941 */ /* 0x000fea0003800000 */
.L_x_3833:
[----:B-----5:R1:W-:Y:S02]  /*92d0*/  STG.E.128 desc[UR6][R36.64], R4 ;  /* 0x0000000424007986 */ /* 0x0203e4000c101d06 */
.L_x_3830:
[----:B------:R-:W-:Y:S05]  /*92e0*/  BSYNC B1 ;  /* 0x0000000000017941 */ /* 0x000fea0003800000 */
.L_x_3829:
        /* <DEDUP_REMOVED lines=105> */
.L_x_3838:
[----:B------:R-:W-:Y:S05]  /*9980*/  BSYNC B0 ;  /* 0x0000000000007941 */ /* 0x000fea0003800000 */
.L_x_3837:
        /* <DEDUP_REMOVED lines=98> */
.L_x_3840:
[----:B------:R-:W-:Y:S05]  /*9fb0*/  BSYNC B0 ;  /* 0x0000000000007941 */ /* 0x000fea0003800000 */
.L_x_3839:
[----:B-----5:R3:W-:Y:S02]  /*9fc0*/  STG.E.128 desc[UR6][R36.64], R4 ;  /* 0x0000000424007986 */ /* 0x0207e4000c101d06 */
.L_x_3836:
[----:B------:R-:W-:Y:S05]  /*9fd0*/  BSYNC B1 ;  /* 0x0000000000017941 */ /* 0x000fea0003800000 */
.L_x_3835:
        /* <DEDUP_REMOVED lines=8> */
[C---:B------:R-:W-:Y:S02]  /*a060*/  LEA R46, P1, R154.reuse, R96, 0x1 ;  /* 0x000000609a2e7211 */ /* 0x040fe400078208ff */
[C---:B------:R-:W-:Y:S01]  /*a070*/  LEA R40, P0, R81.reuse, R102, 0x1 ;  /* 0x0000006651287211 */ /* 0x040fe200078008ff */
        /* <DEDUP_REMOVED lines=93> */
.L_x_3844:
[----:B------:R-:W-:Y:S05]  /*a650*/  BSYNC B0 ;  /* 0x0000000000007941 */ /* 0x000fea0003800000 */
.L_x_3843:
        /* <DEDUP_REMOVED lines=98> */
.L_x_3846:
[----:B------:R-:W-:Y:S05]  /*ac80*/  BSYNC B0 ;  /* 0x0000000000007941 */ /* 0x000fea0003800000 */
.L_x_3845:
[----:B-----5:R3:W-:Y:S02]  /*ac90*/  STG.E.128 desc[UR6][R36.64], R4 ;  /* 0x0000000424007986 */ /* 0x0207e4000c101d06 */
.L_x_3842:
[----:B------:R-:W-:Y:S05]  /*aca0*/  BSYNC B1 ;  /* 0x0000000000017941 */ /* 0x000fea0003800000 */
.L_x_3841:
        /* <DEDUP_REMOVED lines=105> */
.L_x_3850:
[----:B------:R-:W-:Y:S05]  /*b340*/  BSYNC B0 ;  /* 0x0000000000007941 */ /* 0x000fea0003800000 */
.L_x_3849:
        /* <DEDUP_REMOVED lines=98> */
.L_x_3852:
[----:B------:R-:W-:Y:S05]  /*b970*/  BSYNC B0 ;  /* 0x0000000000007941 */ /* 0x000fea0003800000 */
.L_x_3851:
[----:B-----5:R3:W-:Y:S02]  /*b980*/  STG.E.128 desc[UR6][R36.64], R4 ;  /* 0x0000000424007986 */ /* 0x0207e4000c101d06 */
.L_x_3848:
[----:B------:R-:W-:Y:S05]  /*b990*/  BSYNC B1 ;  /* 0x0000000000017941 */ /* 0x000fea0003800000 */
.L_x_3847:
        /* <DEDUP_REMOVED lines=107> */
.L_x_3856:
[----:B------:R-:W-:Y:S05]  /*c050*/  BSYNC B0 ;  /* 0x0000000000007941 */ /* 0x000fea0003800000 */
.L_x_3855:
        /* <DEDUP_REMOVED lines=98> */
.L_x_3858:
[----:B------:R-:W-:Y:S05]  /*c680*/  BSYNC B0 ;  /* 0x0000000000007941 */ /* 0x000fea0003800000 */
.L_x_3857:
[----:B-----5:R3:W-:Y:S02]  /*c690*/  STG.E.128 desc[UR6][R36.64], R4 ;  /* 0x0000000424007986 */ /* 0x0207e4000c101d06 */
.L_x_3854:
[----:B------:R-:W-:Y:S05]  /*c6a0*/  BSYNC B1 ;  /* 0x0000000000017941 */ /* 0x000fea0003800000 */
.L_x_3853:
        /* <DEDUP_REMOVED lines=107> */
.L_x_3862:
[----:B------:R-:W-:Y:S05]  /*cd60*/  BSYNC B0 ;  /* 0x0000000000007941 */ /* 0x000fea0003800000 */
.L_x_3861:
        /* <DEDUP_REMOVED lines=98> */
.L_x_3864:
[----:B------:R-:W-:Y:S05]  /*d390*/  BSYNC B0 ;  /* 0x0000000000007941 */ /* 0x000fea0003800000 */
.L_x_3863:
[----:B-----5:R3:W-:Y:S02]  /*d3a0*/  STG.E.128 desc[UR6][R36.64], R4 ;  /* 0x0000000424007986 */ /* 0x0207e4000c101d06 */
.L_x_3860:
[----:B------:R-:W-:Y:S05]  /*d3b0*/  BSYNC B1 ;  /* 0x0000000000017941 */ /* 0x000fea0003800000 */
.L_x_3859:
        /* <DEDUP_REMOVED lines=8> */
.L_x_3798:
[----:B--2---:R-:W2:Y:S01]  /*d440*/  @P1 LDG.E.128 R20, desc[UR6][R102.64] ;  /* 0x0000000666141981 */ /* 0x004ea2000c1e1d00 */
[----:B------:R-:W1:Y:S01]  /*d450*/  @P4 LDC.64 R2, c[0x0][0x338] ;  /* 0x0000ce00ff024b82 */ /* 0x000e620000000a00 */
[----:B------:R-:W-:Y:S01]  /*d460*/  @P2 LEA R36, P0, R66, R102, 0x1 ;  /* 0x0000006642242211 */ /* 0x000fe200078008ff */
        /* <DEDUP_REMOVED lines=77> */
.L_x_3816:
        /* <DEDUP_REMOVED lines=85> */
.L_x_3865:
        /* <DEDUP_REMOVED lines=8> */
.L_x_3866:
[----:B------:R-:W-:Y:S04]  /*df10*/  IADD3 R11, R11, -0x1, RZ ;  /* 0xffffffff0b0b7810 */ /* 0x000fe80007ffe0ff */
[----:B------:R-:W-:Y:S11]  /*df20*/  ISETP.GT.AND P0, PT, R11, R62, PT ;  /* 0x0000003e0b00720c */ /* 0x000ff60003f04270 */
[----:B------:R-:W-:Y:S02]  /*df30*/  @!UPT UIADD3 URZ, URZ, URZ, URZ ;  /* 0x0000003f3f3ff290 */ /* 0x000fe4000fffe03f */
[----:B------:R-:W-:Y:S05]  /*df40*/  @P0 BRA `(.L_x_3867) ;  /* 0xffffff4c00480947 */ /* 0x000fea000383ffff */
.L_x_3797:
        /* <DEDUP_REMOVED lines=25> */
[----:B------:R-:W-:Y:S01]  /*e0e0*/  LEA R36, P1, R144, UR8, 0x1 ;  /* 0x0000000890247c11 */ /* 0x000fe2000f8208ff */
[----:B------:R-:W-:Y:S01]  /*e0f0*/  IMAD R3, R3, 0x30, RZ ;  /* 0x0000003003037824 */ /* 0x000fe200078e02ff */
[----:B------:R-:W-:Y:S01]  /*e100*/  LEA R34, P0, R6, UR8, 0x1 ;  /* 0x0000000806227c11 */ /* 0x000fe2000f8008ff */
[----:B------:R-:W-:Y:S01]  /*e110*/  IMAD.IADD R15, R230, 0x1, -R59 ;  /* 0x00000001e60f7824 */ /* 0x000fe200078e0a3b */
        /* <DEDUP_REMOVED lines=20> */
[----:B----4-:R1:W5:Y:S01]  /*e260*/  LDG.E.128 R20, desc[UR6][R36.64] ;  /* 0x0000000624147981 */ /* 0x010362000c1e1d00 */
        /* <DEDUP_REMOVED lines=13> */
[--C-:B-----5:R-:W-:Y:S01]  /*e340*/  HADD2.F32 R25, -RZ, R23.reuse.H0_H0 ;  /* 0x20000017ff197230 */ /* 0x120fe20000004100 */
[----:B------:R-:W-:Y:S01]  /*e350*/  MOV R24, R22 ;  /* 0x0000001600187202 */ /* 0x000fe20000000f00 */
[----:B------:R-:W-:Y:S02]  /*e360*/  HADD2.F32 R23, -RZ, R23.H1_H1 ;  /* 0x30000017ff177230 */ /* 0x000fe40000004100 */
[--C-:B------:R-:W-:Y:S02]  /*e370*/  HADD2.F32 R27, -RZ, R21.reuse.H0_H0 ;  /* 0x20000015ff1b7230 */ /* 0x100fe40000004100 */
[----:B------:R-:W-:-:S02]  /*e380*/  HADD2.F32 R26, -RZ, R21.H1_H1 ;  /* 0x30000015ff1a7230 */ /* 0x000fc40000004100 */
[----:B--2---:R-:W-:Y:S02]  /*e390*/  HADD2.F32 R0, -RZ, R3.H1_H1 ;  /* 0x30000003ff007230 */ /* 0x004fe40000004100 */
[----:B------:R-:W-:Y:S02]  /*e3a0*/  HADD2.F32 R13, -RZ, R2.H1_H1 ;  /* 0x30000002ff0d7230 */ /* 0x000fe40000004100 */
[----:B---3--:R-:W-:Y:S02]  /*e3b0*/  HADD2.F32 R21, -RZ, R5.H1_H1 ;  /* 0x30000005ff157230 */ /* 0x008fe40000004100 */
[-C--:B------:R-:W-:Y:S01]  /*e3c0*/  FMUL.FTZ R12, R23, R0.reuse ;  /* 0x00000000170c7220 */ /* 0x080fe20000410000 */
[C---:B------:R-:W-:Y:S01]  /*e3d0*/  FMUL.FTZ R0, R25.reuse, R0 ;  /* 0x0000000019007220 */ /* 0x040fe20000410000 */
[----:B------:R-:W-:Y:S02]  /*e3e0*/  HADD2.F32 R22, -RZ, R4.H1_H1 ;  /* 0x30000004ff167230 */ /* 0x000fe40000004100 */
[----:B------:R-:W-:Y:S01]  /*e3f0*/  FMUL.FTZ R14, R26, R13 ;  /* 0x0000000d1a0e7220 */ /* 0x000fe20000410000 */
[-C--:B------:R-:W-:Y:S01]  /*e400*/  FFMA.FTZ R12, R25, R21.reuse, -R12 ;  /* 0x00000015190c7223 */ /* 0x080fe2000001080c */
[----:B------:R-:W-:Y:S01]  /*e410*/  FFMA.FTZ R21, R23, R21, R0 ;  /* 0x0000001517157223 */ /* 0x000fe20000010000 */
[----:B------:R-:W-:-:S02]  /*e420*/  HADD2.F32 R0, -RZ, R24.H0_H0 ;  /* 0x20000018ff007230 */ /* 0x000fc40000004100 */
[C---:B------:R-:W-:Y:S01]  /*e430*/  FMUL.FTZ R13, R27.reuse, R13 ;  /* 0x0000000d1b0d7220 */ /* 0x040fe20000410000 */
[----:B------:R-:W-:Y:S02]  /*e440*/  HADD2.F32 R2, -RZ, R2.H0_H0 ;  /* 0x20000002ff027230 */ /* 0x000fe40000004100 */
[-C--:B------:R-:W-:Y:S01]  /*e450*/  FFMA.FTZ R14, R27, R22.reuse, -R14 ;  /* 0x000000161b0e7223 */ /* 0x080fe2000001080e */
[----:B------:R-:W-:Y:S02]  /*e460*/  HADD2.F32 R3, -RZ, R3.H0_H0 ;  /* 0x20000003ff037230 */ /* 0x000fe40000004100 */
[----:B------:R-:W-:Y:S01]  /*e470*/  FFMA.FTZ R13, R26, R22, R13 ;  /* 0x000000161a0d7223 */ /* 0x000fe2000001000d */
[----:B------:R-:W-:Y:S02]  /*e480*/  HADD2.F32 R25, -RZ, R20.H1_H1 ;  /* 0x30000014ff197230 */ /* 0x000fe40000004100 */
[----:B------:R-:W-:Y:S02]  /*e490*/  HADD2.F32 R24, -RZ, R24.H1_H1 ;  /* 0x30000018ff187230 */ /* 0x000fe40000004100 */
[----:B------:R-:W-:-:S02]  /*e4a0*/  HADD2.F32 R23, -RZ, R20.H0_H0 ;  /* 0x20000014ff177230 */ /* 0x000fc40000004100 */
[-C--:B------:R-:W-:Y:S01]  /*e4b0*/  FMUL.FTZ R20, R25, R2.reuse ;  /* 0x0000000219147220 */ /* 0x080fe20000410000 */
[----:B------:R-:W-:Y:S02]  /*e4c0*/  HADD2.F32 R4, -RZ, R4.H0_H0 ;  /* 0x20000004ff047230 */ /* 0x000fe40000004100 */
        /* <DEDUP_REMOVED lines=9> */
[----:B------:R-:W-:-:S02]  /*e560*/  F2FP.F16.F32.PACK_AB R23, R21, R12 ;  /* 0x0000000c1517723e */ /* 0x000fc400000000ff */
[----:B------:R-:W-:Y:S02]  /*e570*/  F2FP.F16.F32.PACK_AB R20, R25, R20 ;  /* 0x000000141914723e */ /* 0x000fe400000000ff */
[----:B------:R-:W-:Y:S02]  /*e580*/  F2FP.F16.F32.PACK_AB R22, R24, R27 ;  /* 0x0000001b1816723e */ /* 0x000fe400000000ff */
[----:B------:R-:W-:Y:S02]  /*e590*/  MOV R21, R13 ;  /* 0x0000000d00157202 */ /* 0x000fe40000000f00 */
.L_x_3874:
[----:B------:R-:W-:Y:S05]  /*e5a0*/  BSYNC B0 ;  /* 0x0000000000007941 */ /* 0x000fea0003800000 */
.L_x_3873:
[----:B-----5:R2:W-:Y:S01]  /*e5b0*/  STS.128 [R234], R20 ;  /* 0x00000014ea007388 */ /* 0x0205e20000000c00 */
[----:B------:R-:W-:Y:S01]  /*e5c0*/  IADD3 R0, R16, 0x40, RZ ;  /* 0x0000004010007810 */ /* 0x000fe20007ffe0ff */
[----:B------:R-:W-:Y:S03]  /*e5d0*/  BSSY B0, `(.L_x_3875) ;  /* 0x000002c000007945 */ /* 0x000fe60003800000 */
[----:B------:R-:W-:-:S13]  /*e5e0*/  ISETP.GE.AND P0, PT, R0, UR12, PT ;  /* 0x0000000c00007c0c */ /* 0x000fda000bf06270 */
[----:B------:R-:W-:Y:S05]  /*e5f0*/  @P0 BRA `(.L_x_3876) ;  /* 0x0000000000a40947 */ /* 0x000fea0003800000 */
[----:B------:R-:W3:Y:S04]  /*e600*/  LDG.E.64 R2, desc[UR6][R30.64+0x40] ;  /* 0x000040061e027981 */ /* 0x000ee8000c1e1b00 */
[----:B------:R-:W4:Y:S01]  /*e610*/  LDG.E.64 R4, desc[UR6][R28.64+0x40] ;  /* 0x000040061c047981 */ /* 0x000f22000c1e1b00 */
[----:B--2---:R-:W-:Y:S01]  /*e620*/  MOV R20, R10 ;  /* 0x0000000a00147202 */ /* 0x004fe20000000f00 */
[----:B------:R-:W-:Y:S02]  /*e630*/  HADD2.F32 R23, -RZ, R9.H1_H1 ;  /* 0x30000009ff177230 */ /* 0x000fe40000004100 */
[----:B------:R-:W-:Y:S02]  /*e640*/  HADD2.F32 R21, -RZ, R11.H1_H1 ;  /* 0x3000000bff157230 */ /* 0x000fe40000004100 */
        /* <DEDUP_REMOVED lines=36> */
.L_x_3876:
[----:B------:R-:W-:Y:S05]  /*e890*/  BSYNC B0 ;  /* 0x0000000000007941 */ /* 0x000fea0003800000 */
.L_x_3875:
[----:B------:R3:W-:Y:S02]  /*e8a0*/  STS.128 [R234+0x2000], R8 ;  /* 0x00200008ea007388 */ /* 0x0007e40000000c00 */
.L_x_3872:
[----:B------:R-:W-:Y:S05]  /*e8b0*/  BSYNC B1 ;  /* 0x0000000000017941 */ /* 0x000fea0003800000 */
.L_x_3871:
[----:B------:R-:W-:Y:S01]  /*e8c0*/  VIADD R0, R148, 0x10 ;  /* 0x0000001094007836 */ /* 0x000fe20000000000 */
[----:B------:R-:W-:Y:S04]  /*e8d0*/  BSSY B1, `(.L_x_3877) ;  /* 0x000006b000017945 */ /* 0x000fe80003800000 */
[----:B------:R-:W-:-:S04]  /*e8e0*/  ISETP.GE.AND P0, PT, R0, R15, PT ;  /* 0x0000000f0000720c */ /* 0x000fc80003f06270 */
[----:B------:R-:W-:-:S13]  /*e8f0*/  ISETP.LT.OR P0, PT, R55, -0x87, P0 ;  /* 0xffffff793700780c */ /* 0x000fda0000701670 */
[----:B------:R-:W-:Y:S05]  /*e900*/  @P0 BRA `(.L_x_3878) ;  /* 0x00000004009c0947 */ /* 0x000fea0003800000 */
[----:B---3--:R3:W5:Y:S04]  /*e910*/  LDG.E.128 R8, desc[UR6][R34.64+0x80] ;  /* 0x0000800622087981 */ /* 0x008768000c1e1d00 */
[----:B--2-4-:R3:W5:Y:S01]  /*e920*/  LDG.E.128 R20, desc[UR6][R34.64] ;  /* 0x0000000622147981 */ /* 0x014762000c1e1d00 */
        /* <DEDUP_REMOVED lines=15> */
[----:B-----5:R-:W-:Y:S01]  /*ea20*/  HADD2.F32 R27, -RZ, R21.H1_H1 ;  /* 0x30000015ff1b7230 */ /* 0x020fe20000004100 */
[----:B------:R-:W-:Y:S01]  /*ea30*/  MOV R26, R22 ;  /* 0x00000016001a7202 */ /* 0x000fe20000000f00 */
[----:B------:R-:W-:Y:S02]  /*ea40*/  HADD2.F32 R25, -RZ, R23.H1_H1 ;  /* 0x30000017ff197230 */ /* 0x000fe40000004100 */
[----:B------:R-:W-:Y:S02]  /*ea50*/  HADD2.F32 R28, -RZ, R21.H0_H0 ;  /* 0x20000015ff1c7230 */ /* 0x000fe40000004100 */
[----:B------:R-:W-:-:S02]  /*ea60*/  HADD2.F32 R24, -RZ, R23.H0_H0 ;  /* 0x20000017ff187230 */ /* 0x000fc40000004100 */
        /* <DEDUP_REMOVED lines=17> */
[----:B------:R-:W-:Y:S02]  /*eb80*/  HADD2.F32 R3, -RZ, R3.H0_H0 ;  /* 0x20000003ff037230 */ /* 0x000fe40000004100 */
[----:B------:R-:W-:Y:S01]  /*eb90*/  FMUL.FTZ R22, R25, R2 ;  /* 0x0000000219167220 */ /* 0x000fe20000410000 */
[----:B------:R-:W-:-:S02]  /*eba0*/  HADD2.F32 R26, -RZ, R26.H1_H1 ;  /* 0x3000001aff1a7230 */ /* 0x000fc40000004100 */
[C---:B------:R-:W-:Y:S01]  /*ebb0*/  FMUL.FTZ R2, R23.reuse, R2 ;  /* 0x0000000217027220 */ /* 0x040fe20000410000 */
[----:B------:R-:W-:Y:S02]  /*ebc0*/  HADD2.F32 R4, -RZ, R4.H0_H0 ;  /* 0x20000004ff047230 */ /* 0x000fe40000004100 */
        /* <DEDUP_REMOVED lines=10> */
.L_x_3880:
[----:B------:R-:W-:Y:S05]  /*ec70*/  BSYNC B0 ;  /* 0x0000000000007941 */ /* 0x000fea0003800000 */
.L_x_3879:
[----:B-----5:R1:W-:Y:S01]  /*ec80*/  STS.128 [R234+0x800], R20 ;  /* 0x00080014ea007388 */ /* 0x0203e20000000c00 */
[----:B------:R-:W-:Y:S01]  /*ec90*/  IADD3 R2, R16, 0x40, RZ ;  /* 0x0000004010027810 */ /* 0x000fe20007ffe0ff */
[----:B------:R-:W-:Y:S03]  /*eca0*/  BSSY B0, `(.L_x_3881) ;  /* 0x000002c000007945 */ /* 0x000fe60003800000 */
[----:B------:R-:W-:-:S13]  /*ecb0*/  ISETP.GE.AND P0, PT, R2, UR12, PT ;  /* 0x0000000c02007c0c */ /* 0x000fda000bf06270 */
[----:B------:R-:W-:Y:S05]  /*ecc0*/  @P0 BRA `(.L_x_3882) ;  /* 0x0000000000a40947 */ /* 0x000fea0003800000 */
[----:B------:R-:W2:Y:S04]  /*ecd0*/  LDG.E.64 R2, desc[UR6][R36.64+0x40] ;  /* 0x0000400624027981 */ /* 0x000ea8000c1e1b00 */
[----:B------:R-:W4:Y:S01]  /*ece0*/  LDG.E.64 R4, desc[UR6][R30.64+0x40] ;  /* 0x000040061e047981 */ /* 0x000f22000c1e1b00 */
[----:B-1----:R-:W-:Y:S01]  /*ecf0*/  MOV R20, R11 ;  /* 0x0000000b00147202 */ /* 0x002fe20000000f00 */
        /* <DEDUP_REMOVED lines=38> */
.L_x_3882:
[----:B------:R-:W-:Y:S05]  /*ef60*/  BSYNC B0 ;  /* 0x0000000000007941 */ /* 0x000fea0003800000 */
.L_x_3881:
[----:B------:R2:W-:Y:S02]  /*ef70*/  STS.128 [R234+0x2800], R8 ;  /* 0x00280008ea007388 */ /* 0x0005e40000000c00 */
.L_x_3878:
[----:B------:R-:W-:Y:S05]  /*ef80*/  BSYNC B1 ;  /* 0x0000000000017941 */ /* 0x000fea0003800000 */
.L_x_3877:
[----:B------:R-:W-:Y:S01]  /*ef90*/  VIADD R12, R148, 0x20 ;  /* 0x00000020940c7836 */ /* 0x000fe20000000000 */
[----:B------:R-:W-:Y:S04]  /*efa0*/  BSSY B1, `(.L_x_3883) ;  /* 0x000006c000017945 */ /* 0x000fe80003800000 */
[----:B------:R-:W-:-:S04]  /*efb0*/  ISETP.GE.AND P0, PT, R12, R15, PT ;  /* 0x0000000f0c00720c */ /* 0x000fc80003f06270 */
[----:B------:R-:W-:-:S13]  /*efc0*/  ISETP.LT.OR P0, PT, R55, -0x107, P0 ;  /* 0xfffffef93700780c */ /* 0x000fda0000701670 */
[----:B------:R-:W-:Y:S05]  /*efd0*/  @P0 BRA `(.L_x_3884) ;  /* 0x0000000400a00947 */ /* 0x000fea0003800000 */
[----:B--23--:R2:W5:Y:S04]  /*efe0*/  LDG.E.128 R8, desc[UR6][R32.64+0x80] ;  /* 0x0000800620087981 */ /* 0x00c568000c1e1d00 */
[----:B-1--4-:R2:W5:Y:S01]  /*eff0*/  LDG.E.128 R20, desc[UR6][R32.64] ;  /* 0x0000000620147981 */ /* 0x012562000c1e1d00 */
        /* <DEDUP_REMOVED lines=50> */
[----:B------:R-:W-:-:S03]  /*f320*/  FFMA.FTZ R24, R24, R5, R3 ;  /* 0x0000000518187223 */ /* 0x000fc60000010003 */
[----:B------:R-:W-:Y:S02]  /*f330*/  F2FP.F16.F32.PACK_AB R20, R25, R26 ;  /* 0x0000001a1914723e */ /* 0x000fe400000000ff */
[----:B------:R-:W-:Y:S02]  /*f340*/  F2FP.F16.F32.PACK_AB R22, R24, R27 ;  /* 0x0000001b1816723e */ /* 0x000fe400000000ff */
.L_x_3886:
[----:B------:R-:W-:Y:S05]  /*f350*/  BSYNC B0 ;  /* 0x0000000000007941 */ /* 0x000fea0003800000 */
.L_x_3885:
[----:B-----5:R1:W-:Y:S01]  /*f360*/  STS.128 [R234+0x1000], R20 ;  /* 0x00100014ea007388 */ /* 0x0203e20000000c00 */
[----:B------:R-:W-:Y:S01]  /*f370*/  IADD3 R2, R16, 0x40, RZ ;  /* 0x0000004010027810 */ /* 0x000fe20007ffe0ff */
[----:B------:R-:W-:Y:S03]  /*f380*/  BSSY B0, `(.L_x_3887) ;  /* 0x000002c000007945 */ /* 0x000fe60003800000 */
[----:B------:R-:W-:-:S13]  /*f390*/  ISETP.GE.AND P0, PT, R2, UR12, PT ;  /* 0x0000000c02007c0c */ /* 0x000fda000bf06270 */
[----:B------:R-:W-:Y:S05]  /*f3a0*/  @P0 BRA `(.L_x_3888) ;  /* 0x0000000000a40947 */ /* 0x000fea0003800000 */
[----:B------:R-:W2:Y:S04]  /*f3b0*/  LDG.E.64 R2, desc[UR6][R34.64+0x40] ;  /* 0x0000400622027981 */ /* 0x000ea8000c1e1b00 */
[----:B------:R-:W3:Y:S01]  /*f3c0*/  LDG.E.64 R4, desc[UR6][R30.64+0x40] ;  /* 0x000040061e047981 */ /* 0x000ee2000c1e1b00 */
        /* <DEDUP_REMOVED lines=39> */
.L_x_3888:
[----:B------:R-:W-:Y:S05]  /*f640*/  BSYNC B0 ;  /* 0x0000000000007941 */ /* 0x000fea0003800000 */
.L_x_3887:
[----:B------:R2:W-:Y:S02]  /*f650*/  STS.128 [R234+0x3000], R8 ;  /* 0x00300008ea007388 */ /* 0x0005e40000000c00 */
.L_x_3884:
[----:B------:R-:W-:Y:S05]  /*f660*/  BSYNC B1 ;  /* 0x0000000000017941 */ /* 0x000fea0003800000 */
.L_x_3883:
[----:B------:R-:W-:-:S05]  /*f670*/  VIADD R14, R148, 0x30 ;  /* 0x00000030940e7836 */ /* 0x000fca0000000000 */
[----:B------:R-:W-:-:S04]  /*f680*/  ISETP.GE.AND P0, PT, R14, R15, PT ;  /* 0x0000000f0e00720c */ /* 0x000fc80003f06270 */
[----:B------:R-:W-:-:S13]  /*f690*/  ISETP.LT.OR P0, PT, R55, -0x187, P0 ;  /* 0xfffffe793700780c */ /* 0x000fda0000701670 */
[----:B------:R-:W-:Y:S05]  /*f6a0*/  @P0 BRA `(.L_x_3889) ;  /* 0x0000003800000947 */ /* 0x000fea0003800000 */
[----:B--23--:R2:W5:Y:S04]  /*f6b0*/  LDG.E.128 R8, desc[UR6][R18.64+0x80] ;  /* 0x0000800612087981 */ /* 0x00c568000c1e1d00 */
[----:B-1--4-:R2:W5:Y:S01]  /*f6c0*/  LDG.E.128 R20, desc[UR6][R18.64] ;  /* 0x0000000612147981 */ /* 0x012562000c1e1d00 */
        /* <DEDUP_REMOVED lines=16> */
[----:B-----5:R-:W-:Y:S01]  /*f7d0*/  MOV R26, R21 ;  /* 0x00000015001a7202 */ /* 0x020fe20000000f00 */
[--C-:B------:R-:W-:Y:S01]  /*f7e0*/  HADD2.F32 R19, -RZ, R23.reuse.H1_H1 ;  /* 0x30000017ff137230 */ /* 0x100fe20000004100 */
[----:B------:R-:W-:Y:S01]  /*f7f0*/  MOV R21, R22 ;  /* 0x0000001600157202 */ /* 0x000fe20000000f00 */
[----:B------:R-:W-:Y:S02]  /*f800*/  HADD2.F32 R24, -RZ, R23.H0_H0 ;  /* 0x20000017ff187230 */ /* 0x000fe40000004100 */
[----:B------:R-:W-:-:S02]  /*f810*/  HADD2.F32 R28, -RZ, R26.H0_H0 ;  /* 0x2000001aff1c7230 */ /* 0x000fc40000004100 */
[----:B------:R-:W-:Y:S02]  /*f820*/  HADD2.F32 R26, -RZ, R26.H1_H1 ;  /* 0x3000001aff1a7230 */ /* 0x000fe40000004100 */
[----:B--2---:R-:W-:Y:S02]  /*f830*/  HADD2.F32 R6, -RZ, R3.H1_H1 ;  /* 0x30000003ff067230 */ /* 0x004fe40000004100 */
[----:B------:R-:W-:Y:S02]  /*f840*/  HADD2.F32 R13, -RZ, R2.H1_H1 ;  /* 0x30000002ff0d7230 */ /* 0x000fe40000004100 */
[----:B---3--:R-:W-:Y:S02]  /*f850*/  HADD2.F32 R22, -RZ, R4.H1_H1 ;  /* 0x30000004ff167230 */ /* 0x008fe40000004100 */
[-C--:B------:R-:W-:Y:S01]  /*f860*/  FMUL.FTZ R7, R19, R6.reuse ;  /* 0x0000000613077220 */ /* 0x080fe20000410000 */
[----:B------:R-:W-:Y:S02]  /*f870*/  HADD2.F32 R18, -RZ, R5.H1_H1 ;  /* 0x30000005ff127230 */ /* 0x000fe40000004100 */
[-C--:B------:R-:W-:Y:S01]  /*f880*/  FMUL.FTZ R15, R26, R13.reuse ;  /* 0x0000000d1a0f7220 */ /* 0x080fe20000410000 */
[----:B------:R-:W-:Y:S01]  /*f890*/  FMUL.FTZ R6, R24, R6 ;  /* 0x0000000618067220 */ /* 0x000fe20000410000 */
[----:B------:R-:W-:Y:S01]  /*f8a0*/  FMUL.FTZ R13, R28, R13 ;  /* 0x0000000d1c0d7220 */ /* 0x000fe20000410000 */
[----:B------:R-:W-:-:S02]  /*f8b0*/  HADD2.F32 R2, -RZ, R2.H0_H0 ;  /* 0x20000002ff027230 */ /* 0x000fc40000004100 */
[----:B------:R-:W-:Y:S01]  /*f8c0*/  FFMA.FTZ R15, R28, R22, -R15 ;  /* 0x000000161c0f7223 */ /* 0x000fe2000001080f */
[----:B------:R-:W-:Y:S01]  /*f8d0*/  FFMA.FTZ R6, R19, R18, R6 ;  /* 0x0000001213067223 */ /* 0x000fe20000010006 */
[----:B------:R-:W-:Y:S01]  /*f8e0*/  FFMA.FTZ R22, R26, R22, R13 ;  /* 0x000000161a167223 */ /* 0x000fe2000001000d */
[--C-:B------:R-:W-:Y:S02]  /*f8f0*/  HADD2.F32 R19, -RZ, R20.reuse.H1_H1 ;  /* 0x30000014ff137230 */ /* 0x100fe40000004100 */
[----:B------:R-:W-:Y:S01]  /*f900*/  FFMA.FTZ R7, R24, R18, -R7 ;  /* 0x0000001218077223 */ /* 0x000fe20000010807 */
[----:B------:R-:W-:Y:S02]  /*f910*/  HADD2.F32 R13, -RZ, R20.H0_H0 ;  /* 0x20000014ff0d7230 */ /* 0x000fe40000004100 */
[----:B------:R-:W-:Y:S02]  /*f920*/  HADD2.F32 R3, -RZ, R3.H0_H0 ;  /* 0x20000003ff037230 */ /* 0x000fe40000004100 */
[----:B------:R-:W-:Y:S01]  /*f930*/  FMUL.FTZ R24, R19, R2 ;  /* 0x0000000213187220 */ /* 0x000fe20000410000 */
[----:B------:R-:W-:-:S02]  /*f940*/  HADD2.F32 R20, -RZ, R21.H1_H1 ;  /* 0x30000015ff147230 */ /* 0x000fc40000004100 */
[C---:B------:R-:W-:Y:S01]  /*f950*/  FMUL.FTZ R2, R13.reuse, R2 ;  /* 0x000000020d027220 */ /* 0x040fe20000410000 */
[----:B------:R-:W-:Y:S01]  /*f960*/  HADD2.F32 R18, -RZ, R21.H0_H0 ;  /* 0x20000015ff127230 */ /* 0x000fe20000004100 */
[----:B------:R-:W-:Y:S01]  /*f970*/  F2FP.F16.F32.PACK_AB R15, R22, R15 ;  /* 0x0000000f160f723e */ /* 0x000fe200000000ff */
[----:B------:R-:W-:Y:S02]  /*f980*/  HADD2.F32 R4, -RZ, R4.H0_H0 ;  /* 0x20000004ff047230 */ /* 0x000fe40000004100 */
[-C--:B------:R-:W-:Y:S01]  /*f990*/  FMUL.FTZ R21, R20, R3.reuse ;  /* 0x0000000314157220 */ /* 0x080fe20000410000 */
[----:B------:R-:W-:Y:S02]  /*f9a0*/  HADD2.F32 R5, -RZ, R5.H0_H0 ;  /* 0x20000005ff057230 */ /* 0x000fe40000004100 */
[----:B------:R-:W-:Y:S01]  /*f9b0*/  FMUL.FTZ R3, R18, R3 ;  /* 0x0000000312037220 */ /* 0x000fe20000410000 */
[----:B------:R-:W-:Y:S01]  /*f9c0*/  F2FP.F16.F32.PACK_AB R23, R6, R7 ;  /* 0x000000070617723e */ /* 0x000fe200000000ff */
[-C--:B------:R-:W-:Y:S01]  /*f9d0*/  FFMA.FTZ R24, R13, R4.reuse, -R24 ;  /* 0x000000040d187223 */ /* 0x080fe20000010818 */
[----:B------:R-:W-:Y:S01]  /*f9e0*/  FFMA.FTZ R19, R19, R4, R2 ;  /* 0x0000000413137223 */ /* 0x000fe20000010002 */
[-C--:B------:R-:W-:Y:S01]  /*f9f0*/  FFMA.FTZ R21, R18, R5.reuse, -R21 ;  /* 0x0000000512157223 */ /* 0x080fe20000010815 */
[----:B------:R-:W-:-:S03]  /*fa00*/  FFMA.FTZ R20, R20, R5, R3 ;  /* 0x0000000514147223 */ /* 0x000fc60000010003 */
[----:B------:R-:W-:Y:S02]  /*fa10*/  F2FP.F16.F32.PACK_AB R24, R19, R24 ;  /* 0x000000181318723e */ /* 0x000fe400000000ff */
[----:B------:R-:W-:Y:S02]  /*fa20*/  F2FP.F16.F32.PACK_AB R22, R20, R21 ;  /* 0x000000151416723e */ /* 0x000fe400000000ff */
[----:B------:R-:W-:Y:S02]  /*fa30*/  MOV R20, R24 ;  /* 0x0000001800147202 */ /* 0x000fe40000000f00 */
[----:B------:R-:W-:Y:S02]  /*fa40*/  MOV R21, R15 ;  /* 0x0000000f00157202 */ /* 0x000fe40000000f00 */
.L_x_3891:
[----:B------:R-:W-:Y:S05]  /*fa50*/  BSYNC B0 ;  /* 0x0000000000007941 */ /* 0x000fea0003800000 */
.L_x_3890:
        /* <DEDUP_REMOVED lines=44> */
.L_x_3893:
[----:B------:R-:W-:Y:S05]  /*fd20*/  BSYNC B0 ;  /* 0x0000000000007941 */ /* 0x000fea0003800000 */
.L_x_3892:
[----:B------:R2:W-:Y:S01]  /*fd30*/  STS.128 [R234+0x3800], R8 ;  /* 0x00380008ea007388 */ /* 0x0005e20000000c00 */
[----:B------:R-:W-:Y:S05]  /*fd40*/  BRA `(.L_x_3889) ;  /* 0x0000003000587947 */ /* 0x000fea0003800000 */
.L_x_3870:
[----:B------:R-:W-:Y:S04]  /*fd50*/  BSSY B1, `(.L_x_3894) ;  /* 0x00000b4000017945 */ /* 0x000fe80003800000 */
[----:B------:R-:W-:Y:S05]  /*fd60*/  @!P0 BRA `(.L_x_3895) ;  /* 0x0000000800c88947 */ /* 0x000fea0003800000 */
[----:B----4-:R1:W5:Y:S04]  /*fd70*/  LDG.E.128 R20, desc[UR6][R36.64+0x80] ;  /* 0x0000800624147981 */ /* 0x010368000c1e1d00 */
        /* <DEDUP_REMOVED lines=86> */
.L_x_3897:
[----:B------:R-:W-:Y:S05]  /*102e0*/  BSYNC B0 ;  /* 0x0000000000007941 */ /* 0x000fea0003800000 */
.L_x_3896:
        /* <DEDUP_REMOVED lines=88> */
.L_x_3899:
[----:B------:R-:W-:Y:S05]  /*10870*/  BSYNC B0 ;  /* 0x0000000000007941 */ /* 0x000fea0003800000 */
.L_x_3898:
[----:B------:R3:W-:Y:S02]  /*10880*/  STS.128 [R234+0x2000], R20 ;  /* 0x00200014ea007388 */ /* 0x0007e40000000c00 */
.L_x_3895:
[----:B------:R-:W-:Y:S05]  /*10890*/  BSYNC B1 ;  /* 0x0000000000017941 */ /* 0x000fea0003800000 */
.L_x_3894:
        /* <DEDUP_REMOVED lines=94> */
.L_x_3903:
[----:B------:R-:W-:Y:S05]  /*10e80*/  BSYNC B0 ;  /* 0x0000000000007941 */ /* 0x000fea0003800000 */
.L_x_3902:
        /* <DEDUP_REMOVED lines=39> */
[----:B------:R-:W-:Y:S02]  /*11100*/  HADD2.F32 R29, -RZ, R24.H0_H0 ;  /* 0x20000018ff1d7230 */ /* 0x000fe40000004100 */
[----:B------:R-:W-:Y:S01]  /*11110*/  FMUL.FTZ R31, R31, R4 ;  /* 0x000000041f1f7220 */ /* 0x000fe20000410000 */
[--C-:B------:R-:W-:Y:S02]  /*11120*/  HADD2.F32 R6, -RZ, R7.reuse.H0_H0 ;  /* 0x20000007ff067230 */ /* 0x100fe40000004100 */
[----:B------:R-:W-:Y:S01]  /*11130*/  @!P0 FADD.FTZ R14, -R14, -RZ ;  /* 0x800000ff0e0e8221 */ /* 0x000fe20000010100 */
[----:B------:R-:W-:-:S02]  /*11140*/  HADD2.F32 R7, -RZ, R7.H1_H1 ;  /* 0x30000007ff077230 */ /* 0x000fc40000004100 */
[----:B------:R-:W-:Y:S01]  /*11150*/  @!P0 FADD.FTZ R5, -R5, -RZ ;  /* 0x800000ff05058221 */ /* 0x000fe20000010100 */
[----:B------:R-:W-:Y:S02]  /*11160*/  HADD2.F32 R25, -RZ, R25.H1_H1 ;  /* 0x30000019ff197230 */ /* 0x000fe40000004100 */
[----:B------:R-:W-:Y:S02]  /*11170*/  HADD2.F32 R4, -RZ, R26.H0_H0 ;  /* 0x2000001aff047230 */ /* 0x000fe40000004100 */
[----:B------:R-:W-:Y:S01]  /*11180*/  @!P0 FADD.FTZ R12, -R12, -RZ ;  /* 0x800000ff0c0c8221 */ /* 0x000fe20000010100 */
[----:B---3--:R-:W-:Y:S02]  /*11190*/  HADD2.F32 R35, -RZ, R24.H1_H1 ;  /* 0x30000018ff237230 */ /* 0x008fe40000004100 */
[----:B------:R-:W-:Y:S01]  /*111a0*/  FMUL.FTZ R29, R29, R2 ;  /* 0x000000021d1d7220 */ /* 0x000fe20000410000 */
[----:B------:R-:W-:Y:S02]  /*111b0*/  HADD2.F32 R2, -RZ, R27.H1_H1 ;  /* 0x3000001bff027230 */ /* 0x000fe40000004100 */
[----:B------:R-:W-:Y:S01]  /*111c0*/  FMUL.FTZ R25, R25, R14 ;  /* 0x0000000e19197220 */ /* 0x000fe20000410000 */
[----:B------:R-:W-:Y:S01]  /*111d0*/  @!P0 FADD.FTZ R7, -R7, -RZ ;  /* 0x800000ff07078221 */ /* 0x000fe20000010100 */
[----:B------:R-:W-:Y:S01]  /*111e0*/  FMUL.FTZ R5, R4, R5 ;  /* 0x0000000504057220 */ /* 0x000fe20000410000 */
[----:B------:R-:W-:Y:S01]  /*111f0*/  FMUL.FTZ R35, R35, R12 ;  /* 0x0000000c23237220 */ /* 0x000fe20000410000 */
[----:B-----5:R-:W-:-:S02]  /*11200*/  HADD2.F32 R4, -RZ, R8.H0_H0 ;  /* 0x20000008ff047230 */ /* 0x020fc40000004100 */
        /* <DEDUP_REMOVED lines=9> */
[----:B-1----:R-:W-:Y:S02]  /*112a0*/  HADD2.F32 R37, -RZ, R27.H0_H0 ;  /* 0x2000001bff257230 */ /* 0x002fe40000004100 */
        /* <DEDUP_REMOVED lines=25> */
.L_x_3905:
[----:B------:R-:W-:Y:S05]  /*11440*/  BSYNC B0 ;  /* 0x0000000000007941 */ /* 0x000fea0003800000 */
.L_x_3904:
[----:B------:R4:W-:Y:S02]  /*11450*/  STS.128 [R234+0x2800], R20 ;  /* 0x00280014ea007388 */ /* 0x0009e40000000c00 */
.L_x_3901:
[----:B------:R-:W-:Y:S05]  /*11460*/  BSYNC B1 ;  /* 0x0000000000017941 */ /* 0x000fea0003800000 */
.L_x_3900:
        /* <DEDUP_REMOVED lines=95> */
.L_x_3909:
[----:B------:R-:W-:Y:S05]  /*11a60*/  BSYNC B0 ;  /* 0x0000000000007941 */ /* 0x000fea0003800000 */
.L_x_3908:
        /* <DEDUP_REMOVED lines=57> */
[----:B------:R-:W-:Y:S02]  /*11e00*/  HADD2.F32 R2, -RZ, R20.H0_H0 ;  /* 0x20000014ff027230 */ /* 0x000fe40000004100 */
[--C-:B-----5:R-:W-:Y:S02]  /*11e10*/  HADD2.F32 R4, -RZ, R8.reuse.H0_H0 ;  /* 0x20000008ff047230 */ /* 0x120fe40000004100 */
[----:B------:R-:W-:Y:S02]  /*11e20*/  HADD2.F32 R24, -RZ, R8.H1_H1 ;  /* 0x30000008ff187230 */ /* 0x000fe40000004100 */
        /* <DEDUP_REMOVED lines=30> */
.L_x_3911:
[----:B------:R-:W-:Y:S05]  /*12010*/  BSYNC B0 ;  /* 0x0000000000007941 */ /* 0x000fea0003800000 */
.L_x_3910:
[----:B------:R4:W-:Y:S02]  /*12020*/  STS.128 [R234+0x3000], R20 ;  /* 0x00300014ea007388 */ /* 0x0009e40000000c00 */
.L_x_3907:
[----:B------:R-:W-:Y:S05]  /*12030*/  BSYNC B1 ;  /* 0x0000000000017941 */ /* 0x000fea0003800000 */
.L_x_3906:
        /* <DEDUP_REMOVED lines=94> */
.L_x_3913:
[----:B------:R-:W-:Y:S05]  /*12620*/  BSYNC B0 ;  /* 0x0000000000007941 */ /* 0x000fea0003800000 */
.L_x_3912:
        /* <DEDUP_REMOVED lines=16> */
[----:B---3--:R-:W-:Y:S01]  /*12730*/  IMAD.WIDE R18, R5, 0x2, R18 ;  /* 0x0000000205127825 */ /* 0x008fe200078e0212 */
[----:B------:R-:W-:-:S04]  /*12740*/  IADD3 R3, P1, R6, R3, RZ ;  /* 0x0000000306037210 */ /* 0x000fc80007f3e0ff */
[----:B------:R-:W-:Y:S01]  /*12750*/  LEA.HI.X.SX32 R13, R6, R13, 0x1, P1 ;  /* 0x0000000d060d7211 */ /* 0x000fe200008f0eff */
[----:B------:R-:W3:Y:S01]  /*12760*/  LDG.E.128 R16, desc[UR6][R18.64+0x80] ;  /* 0x0000800612107981 */ /* 0x000ee2000c1e1d00 */
[----:B------:R-:W-:-:S04]  /*12770*/  IADD3 R4, P1, R2, R3, RZ ;  /* 0x0000000302047210 */ /* 0x000fc80007f3e0ff */
[----:B------:R-:W-:Y:S02]  /*12780*/  LEA.HI.X.SX32 R7, R2, R13, 0x1, P1 ;  /* 0x0000000d02077211 */ /* 0x000fe400008f0eff */
[C---:B------:R-:W-:Y:S02]  /*12790*/  LEA R6, P1, R4.reuse, UR8, 0x1 ;  /* 0x0000000804067c11 */ /* 0x040fe4000f8208ff */
[----:B------:R-:W-:Y:S02]  /*127a0*/  MOV R2, RZ ;  /* 0x000000ff00027202 */ /* 0x000fe40000000f00 */
[----:B------:R-:W-:Y:S01]  /*127b0*/  LEA.HI.X R7, R4, UR9, R7, 0x1, P1 ;  /* 0x0000000904077c11 */ /* 0x000fe200088f0c07 */
[----:B------:R-:W-:Y:S01]  /*127c0*/  ULDC.64 UR8, c[0x0][0x358] ;  /* 0x0000d60000087ab9 */ /* 0x000fe20000000a00 */
[----:B------:R-:W-:-:S04]  /*127d0*/  @P0 IADD3 R2, -R138, RZ, RZ ;  /* 0x000000ff8a020210 */ /* 0x000fc80007ffe1ff */
[----:B------:R-:W4:Y:S01]  /*127e0*/  LDG.E.128 R4, desc[UR6][R6.64] ;  /* 0x0000000606047981 */ /* 0x000f22000c1e1d00 */
[----:B------:R-:W-:-:S04]  /*127f0*/  IADD3 R3, P1, R2, R3, RZ ;  /* 0x0000000302037210 */ /* 0x000fc80007f3e0ff */
[----:B------:R-:W-:Y:S02]  /*12800*/  LEA.HI.X.SX32 R2, R2, R13, 0x1, P1 ;  /* 0x0000000d02027211 */ /* 0x000fe400008f0eff */
[----:B------:R-:W-:-:S04]  /*12810*/  LEA R8, P1, R3, UR8, 0x1 ;  /* 0x0000000803087c11 */ /* 0x000fc8000f8208ff */
[----:B------:R-:W-:-:S06]  /*12820*/  LEA.HI.X R9, R3, UR9, R2, 0x1, P1 ;  /* 0x0000000903097c11 */ /* 0x000fcc00088f0c02 */
[----:B------:R-:W5:Y:S01]  /*12830*/  LDG.E.128 R8, desc[UR6][R8.64] ;  /* 0x0000000608087981 */ /* 0x000f62000c1e1d00 */
[--C-:B---3--:R-:W-:Y:S02]  /*12840*/  HADD2.F32 R25, -RZ, R17.reuse.H0_H0 ;  /* 0x20000011ff197230 */ /* 0x108fe40000004100 */
[----:B------:R-:W-:Y:S02]  /*12850*/  HADD2.F32 R26, -RZ, R16.H0_H0 ;  /* 0x20000010ff1a7230 */ /* 0x000fe40000004100 */
[----:B------:R-:W-:Y:S02]  /*12860*/  HADD2.F32 R24, -RZ, R17.H1_H1 ;  /* 0x30000011ff187230 */ /* 0x000fe40000004100 */
[--C-:B----4-:R-:W-:Y:S02]  /*12870*/  HADD2.F32 R2, -RZ, R5.reuse.H0_H0 ;  /* 0x20000005ff027230 */ /* 0x110fe40000004100 */
        /* <DEDUP_REMOVED lines=25> */
[----:B-----5:R-:W-:Y:S02]  /*12a10*/  HADD2.F32 R3, -RZ, R9.H0_H0 ;  /* 0x20000009ff037230 */ /* 0x020fe40000004100 */
[----:B------:R-:W-:Y:S01]  /*12a20*/  FMUL.FTZ R4, R5, R4 ;  /* 0x0000000405047220 */ /* 0x000fe20000410000 */
[----:B------:R-:W-:Y:S02]  /*12a30*/  HADD2.F32 R21, -RZ, R21.H1_H1 ;  /* 0x30000015ff157230 */ /* 0x000fe40000004100 */
[----:B------:R-:W-:-:S02]  /*12a40*/  HADD2.F32 R9, -RZ, R9.H1_H1 ;  /* 0x30000009ff097230 */ /* 0x000fc40000004100 */
[----:B------:R-:W-:Y:S01]  /*12a50*/  @!P0 FADD.FTZ R15, -R15, -RZ ;  /* 0x800000ff0f0f8221 */ /* 0x000fe20000010100 */
[----:B------:R-:W-:Y:S02]  /*12a60*/  HADD2.F32 R18, -RZ, R18.H1_H1 ;  /* 0x30000012ff127230 */ /* 0x000fe40000004100 */
[----:B------:R-:W-:Y:S02]  /*12a70*/  HADD2.F32 R5, -RZ, R20.H0_H0 ;  /* 0x20000014ff057230 */ /* 0x000fe40000004100 */
[--C-:B------:R-:W-:Y:S02]  /*12a80*/  HADD2.F32 R13, -RZ, R8.reuse.H0_H0 ;  /* 0x20000008ff0d7230 */ /* 0x100fe40000004100 */
[----:B------:R-:W-:Y:S01]  /*12a90*/  FFMA.FTZ R9, R21, R9, R24 ;  /* 0x0000000915097223 */ /* 0x000fe20000010018 */
[----:B------:R-:W-:Y:S02]  /*12aa0*/  HADD2.F32 R19, -RZ, R8.H1_H1 ;  /* 0x30000008ff137230 */ /* 0x000fe40000004100 */
[----:B------:R-:W-:Y:S01]  /*12ab0*/  FMUL.FTZ R15, R18, R15 ;  /* 0x0000000f120f7220 */ /* 0x000fe20000410000 */
[----:B------:R-:W-:-:S02]  /*12ac0*/  HADD2.F32 R17, -RZ, R11.H0_H0 ;  /* 0x2000000bff117230 */ /* 0x000fc40000004100 */
[----:B------:R-:W-:Y:S01]  /*12ad0*/  FFMA.FTZ R2, R2, R3, R25 ;  /* 0x0000000302027223 */ /* 0x000fe20000010019 */
[----:B------:R-:W-:Y:S02]  /*12ae0*/  HADD2.F32 R8, -RZ, R11.H1_H1 ;  /* 0x3000000bff087230 */ /* 0x000fe40000004100 */
[----:B------:R-:W-:Y:S01]  /*12af0*/  FFMA.FTZ R5, R5, R13, R26 ;  /* 0x0000000d05057223 */ /* 0x000fe2000001001a */
[----:B------:R-:W-:Y:S02]  /*12b00*/  HADD2.F32 R11, -RZ, R10.H0_H0 ;  /* 0x2000000aff0b7230 */ /* 0x000fe40000004100 */
[----:B------:R-:W-:Y:S02]  /*12b10*/  HADD2.F32 R21, -RZ, R22.H0_H0 ;  /* 0x20000016ff157230 */ /* 0x000fe40000004100 */
        /* <DEDUP_REMOVED lines=14> */
.L_x_3915:
[----:B------:R-:W-:Y:S05]  /*12c00*/  BSYNC B0 ;  /* 0x0000000000007941 */ /* 0x000fea0003800000 */
.L_x_3914:
[----:B------:R4:W-:Y:S01]  /*12c10*/  STS.128 [R234+0x3800], R20 ;  /* 0x00380014ea007388 */ /* 0x0009e20000000c00 */
[----:B------:R-:W-:Y:S05]  /*12c20*/  BRA `(.L_x_3889) ;  /* 0x0000000000a07947 */ /* 0x000fea0003800000 */
.L_x_3869:
[----:B--23--:R-:W-:Y:S02]  /*12c30*/  IMAD.IADD R5, R230, 0x1, -R59 ;  /* 0x00000001e6057824 */ /* 0x00cfe400078e0a3b */
[C---:B------:R-:W-:Y:S02]  /*12c40*/  VIADD R0, R148.reuse, 0x10 ;  /* 0x0000001094007836 */ /* 0x040fe40000000000 */
[C---:B------:R-:W-:Y:S01]  /*12c50*/  VIADD R12, R148.reuse, 0x20 ;  /* 0x00000020940c7836 */ /* 0x040fe20000000000 */
[CC--:B------:R-:W-:Y:S01]  /*12c60*/  ISETP.GE.AND P3, PT, R148.reuse, R5.reuse, PT ;  /* 0x000000059400720c */ /* 0x0c0fe20003f66270 */
[----:B------:R-:W-:Y:S01]  /*12c70*/  VIADD R14, R148, 0x30 ;  /* 0x00000030940e7836 */ /* 0x000fe20000000000 */
[-C--:B------:R-:W-:Y:S02]  /*12c80*/  ISETP.GE.AND P2, PT, R0, R5.reuse, PT ;  /* 0x000000050000720c */ /* 0x080fe40003f46270 */
[-C--:B------:R-:W-:Y:S02]  /*12c90*/  ISETP.GE.AND P1, PT, R12, R5.reuse, PT ;  /* 0x000000050c00720c */ /* 0x080fe40003f26270 */
[----:B------:R-:W-:-:S07]  /*12ca0*/  ISETP.GE.AND P0, PT, R14, R5, PT ;  /* 0x000000050e00720c */ /* 0x000fce0003f06270 */
[----:B------:R-:W1:Y:S02]  /*12cb0*/  @!P3 LDC.64 R10, c[0x0][0x210] ;  /* 0x00008400ff0abb82 */ /* 0x000e640000000a00 */
[-C--:B------:R-:W-:Y:S02]  /*12cc0*/  @!P2 IADD3 R17, P4, R15, R144.reuse, RZ ;  /* 0x000000900f11a210 */ /* 0x080fe40007f9e0ff */
[----:B------:R-:W-:Y:S02]  /*12cd0*/  @!P1 LEA R16, P6, R2, R144, 0x5 ;  /* 0x0000009002109211 */ /* 0x000fe400078c28ff */
[----:B----4-:R-:W-:Y:S02]  /*12ce0*/  @!P0 IMAD.MOV.U32 R20, RZ, RZ, R144 ;  /* 0x000000ffff148224 */ /* 0x010fe400078e0090 */
        /* <DEDUP_REMOVED lines=28> */
.L_x_3889:
[----:B------:R-:W-:Y:S05]  /*12eb0*/  BSYNC B2 ;  /* 0x0000000000027941 */ /* 0x000fea0003800000 */
.L_x_3868:
[----:B------:R-:W-:Y:S01]  /*12ec0*/  VIADD R239, R53, 0xffffffff ;  /* 0xffffffff35ef7836 */ /* 0x000fe20000000000 */
[----:B------:R-:W-:Y:S01]  /*12ed0*/  ULDC.64 UR10, c[0x0][0x218] ;  /* 0x00008600000a7ab9 */ /* 0x000fe20000000a00 */
[----:B-1234-:R-:W-:Y:S01]  /*12ee0*/  VIADD R22, R148, 0x40 ;  /* 0x0000004094167836 */ /* 0x01efe20000000000 */
[----:B------:R-:W-:Y:S01]  /*12ef0*/  LEA R236, P1, R142, UR10, 0x1 ;  /* 0x0000000a8eec7c11 */ /* 0x000fe2000f8208ff */
[----:B------:R-:W-:Y:S01]  /*12f00*/  IMAD.SHL.U32 R7, R239, 0x80, RZ ;  /* 0x00000080ef077824 */ /* 0x000fe200078e00ff */
[----:B------:R-:W-:Y:S01]  /*12f10*/  ULDC.64 UR8, c[0x0][0x220] ;  /* 0x0000880000087ab9 */ /* 0x000fe20000000a00 */
[----:B------:R-:W-:Y:S01]  /*12f20*/  VIADD R20, R148, 0x50 ;  /* 0x0000005094147836 */ /* 0x000fe20000000000 */
[----:B------:R-:W-:Y:S01]  /*12f30*/  LEA.HI.X R235, R142, UR11, R54, 0x1, P1 ;  /* 0x0000000b8eeb7c11 */ /* 0x000fe200088f0c36 */
[----:B------:R-:W-:Y:S02]  /*12f40*/  IMAD.IADD R21, R58, 0x1, -R7 ;  /* 0x000000013a157824 */ /* 0x000fe400078e0a07 */
[----:B------:R-:W-:-:S02]  /*12f50*/  VIADD R15, R148, 0x60 ;  /* 0x00000060940f7836 */ /* 0x000fc40000000000 */
[----:B------:R-:W-:Y:S01]  /*12f60*/  VIADD R6, R148, 0x70 ;  /* 0x0000007094067836 */ /* 0x000fe20000000000 */
[-C--:B------:R-:W-:Y:S01]  /*12f70*/  ISETP.GE.AND P6, PT, R0, R21.reuse, PT ;  /* 0x000000150000720c */ /* 0x080fe20003fc6270 */
[----:B------:R-:W-:Y:S01]  /*12f80*/  IMAD R59, R56, 0x10, R59 ;  /* 0x00000010383b7824 */ /* 0x000fe200078e023b */
[-C--:B------:R-:W-:Y:S01]  /*12f90*/  ISETP.GE.AND P0, PT, R148, R21.reuse, PT ;  /* 0x000000159400720c */ /* 0x080fe20003f06270 */
[----:B------:R-:W-:Y:S01]  /*12fa0*/  IMAD.SHL.U32 R190, R55, 0x2, RZ ;  /* 0x0000000237be7824 */ /* 0x000fe200078e00ff */
[-C--:B------:R-:W-:Y:S02]  /*12fb0*/  ISETP.GE.AND P5, PT, R12, R21.reuse, PT ;  /* 0x000000150c00720c */ /* 0x080fe40003fa6270 */
[-C--:B------:R-:W-:Y:S02]  /*12fc0*/  ISETP.GE.AND P3, PT, R14, R21.reuse, PT ;  /* 0x000000150e00720c */ /* 0x080fe40003f66270 */
[-C--:B------:R-:W-:Y:S02]  /*12fd0*/  ISETP.GE.AND P4, PT, R22, R21.reuse, PT ;  /* 0x000000151600720c */ /* 0x080fe40003f86270 */
[----:B------:R-:W-:-:S02]  /*12fe0*/  ISETP.GE.AND P2, PT, R20, R21, PT ;  /* 0x000000151400720c */ /* 0x000fc40003f46270 */
[----:B------:R-:W-:Y:S02]  /*12ff0*/  LOP3.LUT R190, R190, 0x6, RZ, 0xc0, !PT ;  /* 0x00000006bebe7812 */ /* 0x000fe400078ec0ff */
[----:B------:R-:W-:Y:S01]  /*13000*/  @!P6 LEA R24, P1, R109, R236, 0x1 ;  /* 0x000000ec6d18e211 */ /* 0x000fe200078208ff */
[----:B------:R-:W-:Y:S02]  /*13010*/  @!P0 IMAD.MOV.U32 R237, RZ, RZ, R235 ;  /* 0x000000ffffed8224 */ /* 0x000fe400078e00eb */
[----:B------:R-:W1:Y:S01]  /*13020*/  @!P5 LDC.64 R4, c[0x0][0x248] ;  /* 0x00009200ff04db82 */ /* 0x000e620000000a00 */
[----:B------:R-:W-:Y:S02]  /*13030*/  P2R R8, PR, RZ, 0x2 ;  /* 0x00000002ff087803 */ /* 0x000fe40000000000 */
[----:B------:R-:W-:Y:S01]  /*13040*/  @!PT LDS RZ, [RZ] ;  /* 0x00000000fffff984 */ /* 0x000fe20000000800 */
[----:B------:R-:W-:Y:S01]  /*13050*/  @!PT LDS RZ, [RZ] ;  /* 0x00000000fffff984 */ /* 0x000fe20000000800 */
[----:B------:R-:W-:Y:S01]  /*13060*/  @!PT LDS RZ, [RZ] ;  /* 0x00000000fffff984 */ /* 0x000fe20000000800 */
[----:B------:R-:W-:Y:S01]  /*13070*/  @!P0 LDGSTS.E.BYPASS.LTC128B.128 [R234+0x4000], desc[UR6][R236.64] ;  /* 0x04000000ecea8fae */ /* 0x000fe2000b901d46 */
[----:B------:R-:W-:-:S03]  /*13080*/  ISETP.GE.AND P1, PT, R15, R21, PT ;  /* 0x000000150f00720c */ /* 0x000fc60003f26270 */
[----:B------:R2:W-:Y:S01]  /*13090*/  @!P0 LDGSTS.E.BYPASS.LTC128B.128 [R234+0x8000], desc[UR6][R236.64+0x80] ;  /* 0x08000080ecea8fae */ /* 0x0005e2000b901d46 */
[----:B------:R-:W-:Y:S01]  /*130a0*/  ISETP.NE.AND P0, PT, R8, RZ, PT ;  /* 0x000000ff0800720c */ /* 0x000fe20003f05270 */
[----:B------:R-:W3:Y:S03]  /*130b0*/  @!P3 LDC.64 R2, c[0x0][0x248] ;  /* 0x00009200ff02bb82 */ /* 0x000ee60000000a00 */
[----:B------:R-:W-:Y:S02]  /*130c0*/  @!P6 LEA.HI.X R25, R109, R235, R108, 0x1, P0 ;  /* 0x000000eb6d19e211 */ /* 0x000fe400000f0c6c */
[----:B------:R-:W-:-:S03]  /*130d0*/  ISETP.GE.AND P0, PT, R6, R21, PT ;  /* 0x000000150600720c */ /* 0x000fc60003f06270 */
[----:B------:R-:W4:Y:S01]  /*130e0*/  @!P4 LDC.64 R18, c[0x0][0x248] ;  /* 0x00009200ff12cb82 */ /* 0x000f220000000a00 */
[----:B------:R-:W-:Y:S04]  /*130f0*/  @!P6 LDGSTS.E.BYPASS.LTC128B.128 [R234+0x4800], desc[UR6][R24.64] ;  /* 0x0480000018eaefae */ /* 0x000fe8000b901d46 */
[----:B------:R5:W-:Y:S01]  /*13100*/  @!P6 LDGSTS.E.BYPASS.LTC128B.128 [R234+0x8800], desc[UR6][R24.64+0x80] ;  /* 0x0880008018eaefae */ /* 0x000be2000b901d46 */
[C---:B-1----:R-:W-:Y:S02]  /*13110*/  @!P5 LEA R26, P6, R4.reuse, R236, 0x6 ;  /* 0x000000ec041ad211 */ /* 0x042fe400078c30ff */
[----:B------:R-:W1:Y:S02]  /*13120*/  @!P2 LDC.64 R16, c[0x0][0x248] ;  /* 0x00009200ff10ab82 */ /* 0x000e640000000a00 */
[----:B------:R-:W-:-:S06]  /*13130*/  @!P5 LEA.HI.X R27, R4, R235, R5, 0x6, P6 ;  /* 0x000000eb041bd211 */ /* 0x000fcc00030f3405 */
[----:B------:R-:W5:Y:S01]  /*13140*/  @!P1 LDC.64 R10, c[0x0][0x248] ;  /* 0x00009200ff0a9b82 */ /* 0x000f620000000a00 */
[----:B--2---:R-:W-:Y:S01]  /*13150*/  @!P3 IMAD.MOV.U32 R237, RZ, RZ, R235 ;  /* 0x000000ffffedb224 */ /* 0x004fe200078e00eb */
[----:B------:R-:W-:Y:S01]  /*13160*/  @!P5 LDGSTS.E.BYPASS.LTC128B.128 [R234+0x5000], desc[UR6][R26.64] ;  /* 0x050000001aeadfae */ /* 0x000fe2000b901d46 */
[----:B---3--:R-:W-:Y:S02]  /*13170*/  @!P3 IMAD R3, R3, 0x60, RZ ;  /* 0x000000600303b824 */ /* 0x008fe400078e02ff */
[----:B------:R-:W-:Y:S01]  /*13180*/  @!P3 IMAD.WIDE.U32 R28, R2, 0x60, R236 ;  /* 0x00000060021cb825 */ /* 0x000fe200078e00ec */
[----:B------:R-:W-:Y:S01]  /*13190*/  @!P5 LDGSTS.E.BYPASS.LTC128B.128 [R234+0x9000], desc[UR6][R26.64+0x80] ;  /* 0x090000801aeadfae */ /* 0x000fe2000b901d46 */
[----:B------:R-:W-:Y:S01]  /*131a0*/  ISETP.GE.AND P5, PT, R12, R21, PT ;  /* 0x000000150c00720c */ /* 0x000fe20003fa6270 */
[----:B------:R-:W2:Y:S01]  /*131b0*/  @!P0 LDC.64 R8, c[0x0][0x248] ;  /* 0x00009200ff088b82 */ /* 0x000ea20000000a00 */
[----:B------:R-:W-:Y:S01]  /*131c0*/  @!P2 IMAD.MOV.U32 R237, RZ, RZ, R235 ;  /* 0x000000ffffeda224 */ /* 0x000fe200078e00eb */
[----:B----4-:R-:W-:Y:S01]  /*131d0*/  @!P4 LEA R2, P6, R18, R236, 0x7 ;  /* 0x000000ec1202c211 */ /* 0x010fe200078c38ff */
[----:B------:R-:W-:-:S03]  /*131e0*/  @!P3 IMAD.IADD R29, R3, 0x1, R29 ;  /* 0x00000001031db824 */ /* 0x000fc600078e021d */
[----:B------:R-:W-:Y:S01]  /*131f0*/  @!P4 LEA.HI.X R3, R18, R235, R19, 0x7, P6 ;  /* 0x000000eb1203c211 */ /* 0x000fe200030f3c13 */
[----:B-1----:R-:W-:Y:S01]  /*13200*/  @!P2 IMAD.WIDE.U32 R4, R16, 0xa0, R236 ;  /* 0x000000a01004a825 */ /* 0x002fe200078e00ec */
[----:B------:R-:W-:Y:S01]  /*13210*/  @!P3 LDGSTS.E.BYPASS.LTC128B.128 [R234+0x5800], desc[UR6][R28.64] ;  /* 0x058000001ceabfae */ /* 0x000fe2000b901d46 */
[-C--:B------:R-:W-:Y:S02]  /*13220*/  ISETP.GE.AND P6, PT, R0, R21.reuse, PT ;  /* 0x000000150000720c */ /* 0x080fe40003fc6270 */
[----:B------:R-:W-:Y:S01]  /*13230*/  @!P1 IMAD.MOV.U32 R237, RZ, RZ, R235 ;  /* 0x000000ffffed9224 */ /* 0x000fe200078e00eb */
[----:B------:R-:W-:Y:S01]  /*13240*/  @!P3 LDGSTS.E.BYPASS.LTC128B.128 [R234+0x9800], desc[UR6][R28.64+0x80] ;  /* 0x098000801ceabfae */ /* 0x000fe2000b901d46 */
[----:B------:R-:W-:Y:S01]  /*13250*/  @!P2 IMAD R17, R17, 0xa0, RZ ;  /* 0x000000a01111a824 */ /* 0x000fe200078e02ff */
[----:B------:R-:W-:Y:S01]  /*13260*/  ISETP.GE.AND P3, PT, R14, R21, PT ;  /* 0x000000150e00720c */ /* 0x000fe20003f66270 */
[----:B-----5:R-:W-:Y:S01]  /*13270*/  @!P1 IMAD.WIDE.U32 R18, R10, 0xc0, R236 ;  /* 0x000000c00a129825 */ /* 0x020fe200078e00ec */
[----:B------:R-:W-:Y:S01]  /*13280*/  @!P4 LDGSTS.E.BYPASS.LTC128B.128 [R234+0x6000], desc[UR6][R2.64] ;  /* 0x0600000002eacfae */ /* 0x000fe2000b901d46 */
[----:B------:R-:W-:-:S02]  /*13290*/  SHF.R.S32.HI R0, RZ, 0x1f, R229 ;  /* 0x0000001fff007819 */ /* 0x000fc400000114e5 */
[----:B------:R-:W-:Y:S01]  /*132a0*/  @!P0 IMAD.MOV.U32 R237, RZ, RZ, R235 ;  /* 0x000000ffffed8224 */ /* 0x000fe200078e00eb */
[----:B------:R1:W-:Y:S01]  /*132b0*/  @!P4 LDGSTS.E.BYPASS.LTC128B.128 [R234+0xa000], desc[UR6][R2.64+0x80] ;  /* 0x0a00008002eacfae */ /* 0x0003e2000b901d46 */
[----:B------:R-:W-:Y:S01]  /*132c0*/  @!P1 IMAD R11, R11, 0xc0, RZ ;  /* 0x000000c00b0b9824 */ /* 0x000fe200078e02ff */
[----:B------:R-:W-:Y:S01]  /*132d0*/  ISETP.GE.AND P4, PT, R22, R21, PT ;  /* 0x000000151600720c */ /* 0x000fe20003f86270 */
[----:B--2---:R-:W-:-:S04]  /*132e0*/  @!P0 IMAD.WIDE.U32 R24, R8, 0xe0, R236 ;  /* 0x000000e008188825 */ /* 0x004fc800078e00ec */
[----:B------:R-:W-:Y:S02]  /*132f0*/  @!P0 IMAD R9, R9, 0xe0, RZ ;  /* 0x000000e009098824 */ /* 0x000fe400078e02ff */
[----:B------:R-:W-:Y:S02]  /*13300*/  @!P2 IMAD.IADD R5, R17, 0x1, R5 ;  /* 0x000000011105a824 */ /* 0x000fe400078e0205 */
[----:B------:R-:W-:Y:S02]  /*13310*/  @!P1 IMAD.IADD R19, R11, 0x1, R19 ;  /* 0x000000010b139824 */ /* 0x000fe400078e0213 */
[----:B------:R-:W-:Y:S01]  /*13320*/  @!P0 IMAD.IADD R25, R9, 0x1, R25 ;  /* 0x0000000109198824 */ /* 0x000fe200078e0219 */
[----:B------:R-:W-:Y:S01]  /*13330*/  @!P2 LDGSTS.E.BYPASS.LTC128B.128 [R234+0x6800], desc[UR6][R4.64] ;  /* 0x0680000004eaafae */ /* 0x000fe2000b901d46 */
[----:B------:R-:W2:Y:S01]  /*13340*/  @!P5 LDC.64 R8, c[0x0][0x250] ;  /* 0x00009400ff08db82 */ /* 0x000ea20000000a00 */
[----:B------:R-:W-:Y:S02]  /*13350*/  IMAD.SHL.U32 R14, R60, 0x40, RZ ;  /* 0x000000403c0e7824 */ /* 0x000fe400078e00ff */
[----:B------:R3:W-:Y:S01]  /*13360*/  @!P2 LDGSTS.E.BYPASS.LTC128B.128 [R234+0xa800], desc[UR6][R4.64+0x80] ;  /* 0x0a80008004eaafae */ /* 0x0007e2000b901d46 */
[----:B------:R-:W-:Y:S01]  /*13370*/  IMAD.SHL.U32 R11, R148, 0x8, RZ ;  /* 0x00000008940b7824 */ /* 0x000fe200078e00ff */
[-C--:B------:R-:W-:Y:S01]  /*13380*/  ISETP.GE.AND P2, PT, R20, R21.reuse, PT ;  /* 0x000000151400720c */ /* 0x080fe20003f46270 */
[----:B------:R-:W-:Y:S01]  /*13390*/  IMAD.U32 R10, RZ, RZ, UR14 ;  /* 0x0000000eff0a7e24 */ /* 0x000fe2000f8e00ff */
[----:B------:R-:W-:Y:S01]  /*133a0*/  @!P1 LDGSTS.E.BYPASS.LTC128B.128 [R234+0x7000], desc[UR6][R18.64] ;  /* 0x0700000012ea9fae */ /* 0x000fe2000b901d46 */
[----:B------:R-:W-:Y:S01]  /*133b0*/  LOP3.LUT R14, R14, 0x1c0, RZ, 0xc0, !PT ;  /* 0x000001c00e0e7812 */ /* 0x000fe200078ec0ff */
[----:B------:R-:W4:Y:S02]  /*133c0*/  @!P4 LDC.64 R12, c[0x0][0x250] ;  /* 0x00009400ff0ccb82 */ /* 0x000f240000000a00 */
[----:B------:R5:W-:Y:S01]  /*133d0*/  @!P1 LDGSTS.E.BYPASS.LTC128B.128 [R234+0xb000], desc[UR6][R18.64+0x80] ;  /* 0x0b00008012ea9fae */ /* 0x000be2000b901d46 */
[----:B------:R-:W-:Y:S01]  /*133e0*/  ISETP.GE.AND P1, PT, R148, R21, PT ;  /* 0x000000159400720c */ /* 0x000fe20003f26270 */
[----:B-1----:R-:W-:Y:S01]  /*133f0*/  IMAD.U32 R2, RZ, RZ, UR5 ;  /* 0x00000005ff027e24 */ /* 0x002fe2000f8e00ff */
[----:B------:R-:W-:Y:S01]  /*13400*/  LEA.HI R3, R0, R229, RZ, 0x3 ;  /* 0x000000e500037211 */ /* 0x000fe200078f18ff */
[----:B------:R-:W-:Y:S01]  /*13410*/  @!P0 LDGSTS.E.BYPASS.LTC128B.128 [R234+0x7800], desc[UR6][R24.64] ;  /* 0x0780000018ea8fae */ /* 0x000fe2000b901d46 */
[----:B------:R-:W-:Y:S01]  /*13420*/  LOP3.LUT R11, R14, 0x8, R11, 0xf8, !PT ;  /* 0x000000080e0b7812 */ /* 0x000fe200078ef80b */
[----:B------:R-:W-:Y:S01]  /*13430*/  ULDC UR5, c[0x0][0x398] ;  /* 0x0000e60000057ab9 */ /* 0x000fe20000000800 */
[C---:B------:R-:W-:Y:S01]  /*13440*/  LOP3.LUT R0, R3.reuse, 0xfffffff8, RZ, 0xc0, !PT ;  /* 0xfffffff803007812 */ /* 0x040fe200078ec0ff */
[----:B------:R-:W-:Y:S01]  /*13450*/  @!P0 LDGSTS.E.BYPASS.LTC128B.128 [R234+0xb800], desc[UR6][R24.64+0x80] ;  /* 0x0b80008018ea8fae */ /* 0x000fe2000b901d46 */
[C---:B------:R-:W-:Y:S01]  /*13460*/  LEA R240, P0, R140.reuse, UR8, 0x1 ;  /* 0x000000088cf07c11 */ /* 0x040fe2000f8008ff */
[----:B------:R-:W-:Y:S01]  /*13470*/  IMAD.SHL.U32 R133, R3, 0x40, RZ ;  /* 0x0000004003857824 */ /* 0x000fe200078e00ff */
[----:B------:R-:W-:Y:S01]  /*13480*/  SHF.R.U32.HI R14, RZ, 0x3, R14 ;  /* 0x00000003ff0e7819 */ /* 0x000fe2000001160e */
[----:B------:R-:W0:Y:S01]  /*13490*/  LDGDEPBAR ;  /* 0x00000000000079af */ /* 0x000e220000000000 */
[----:B------:R-:W-:Y:S01]  /*134a0*/  LEA.HI.X R241, R140, UR9, R52, 0x1, P0 ;  /* 0x000000098cf17c11 */ /* 0x000fe200080f0c34 */
[----:B------:R-:W-:Y:S01]  /*134b0*/  IMAD.IADD R0, R229, 0x1, -R0 ;  /* 0x00000001e5007824 */ /* 0x000fe200078e0a00 */
[----:B------:R-:W-:-:S02]  /*134c0*/  LOP3.LUT R14, R11, R14, RZ, 0x3c, !PT ;  /* 0x0000000e0b0e7212 */ /* 0x000fc400078e3cff */
[----:B------:R-:W-:Y:S01]  /*134d0*/  LOP3.LUT R133, R133, 0xfffffe00, RZ, 0xc0, !PT ;  /* 0xfffffe0085857812 */ /* 0x000fe200078ec0ff */
[----:B------:R-:W-:Y:S01]  /*134e0*/  IMAD.SHL.U32 R17, R0, 0x40, RZ ;  /* 0x0000004000117824 */ /* 0x000fe200078e00ff */
[----:B---3--:R-:W-:-:S03]  /*134f0*/  LEA.HI R4, R227, R227, RZ, 0x1 ;  /* 0x000000e3e3047211 */ /* 0x008fc600078f08ff */
[----:B------:R-:W-:Y:S01]  /*13500*/  IMAD R3, R56, 0x400, R133 ;  /* 0x0000040038037824 */ /* 0x000fe200078e0285 */
[----:B------:R-:W-:Y:S02]  /*13510*/  LOP3.LUT R4, R4, 0xfffffffe, RZ, 0xc0, !PT ;  /* 0xfffffffe04047812 */ /* 0x000fe400078ec0ff */
[----:B------:R-:W-:Y:S01]  /*13520*/  LOP3.LUT R17, R17, 0x1c0, RZ, 0xc0, !PT ;  /* 0x000001c011117812 */ /* 0x000fe200078ec0ff */
[----:B-----5:R-:W-:Y:S02]  /*13530*/  IMAD.U32 R19, RZ, RZ, UR14 ;  /* 0x0000000eff137e24 */ /* 0x020fe4000f8e00ff */
[----:B------:R-:W-:Y:S02]  /*13540*/  IMAD.IADD R225, R227, 0x1, -R4 ;  /* 0x00000001e3e17824 */ /* 0x000fe400078e0a04 */
[----:B------:R-:W1:Y:S01]  /*13550*/  @!P3 LDC.64 R4, c[0x0][0x250] ;  /* 0x00009400ff04bb82 */ /* 0x000e620000000a00 */
[----:B------:R-:W-:Y:S01]  /*13560*/  @!P6 LEA R18, P0, R19, R240, 0x1 ;  /* 0x000000f01312e211 */ /* 0x000fe200078008ff */
[----:B------:R-:W-:-:S02]  /*13570*/  IMAD.SHL.U32 R16, R225, 0x8, RZ ;  /* 0x00000008e1107824 */ /* 0x000fc400078e00ff */
[----:B------:R-:W-:Y:S01]  /*13580*/  IMAD R225, R225, 0x200, R14 ;  /* 0x00000200e1e17824 */ /* 0x000fe200078e020e */
[----:B------:R-:W-:-:S04]  /*13590*/  DEPBAR.LE SB0, 0x0 ;  /* 0x000080000000791a */ /* 0x000fc80000000000 */
[----:B------:R-:W-:Y:S01]  /*135a0*/  BAR.SYNC.DEFER_BLOCKING 0x0 ;  /* 0x0000000000007b1d */ /* 0x000fe20000010000 */
[----:B------:R-:W-:Y:S02]  /*135b0*/  @!P6 LEA.HI.X R19, R10, R241, R2, 0x1, P0 ;  /* 0x000000f10a13e211 */ /* 0x000fe400000f0c02 */
[----:B------:R-:W-:Y:S02]  /*135c0*/  ISETP.GE.AND P0, PT, R6, R21, PT ;  /* 0x000000150600720c */ /* 0x000fe40003f06270 */
[----:B------:R-:W-:-:S03]  /*135d0*/  LOP3.LUT R2, R17, 0x8, R16, 0xf8, !PT ;  /* 0x0000000811027812 */ /* 0x000fc600078ef810 */
[----:B------:R-:W3:Y:S01]  /*135e0*/  @!P2 LDC.64 R10, c[0x0][0x250] ;  /* 0x00009400ff0aab82 */ /* 0x000ee20000000a00 */
[----:B------:R-:W-:Y:S02]  /*135f0*/  SHF.R.U32.HI R17, RZ, 0x3, R17 ;  /* 0x00000003ff117819 */ /* 0x000fe40000011611 */
[----:B------:R-:W-:Y:S02]  /*13600*/  LEA R225, R225, UR4, 0x1 ;  /* 0x00000004e1e17c11 */ /* 0x000fe4000f8e08ff */
[----:B------:R-:W-:-:S03]  /*13610*/  LOP3.LUT R2, R2, R17, RZ, 0x3c, !PT ;  /* 0x0000001102027212 */ /* 0x000fc600078e3cff */
[----:B------:R-:W-:Y:S02]  /*13620*/  VIADD R223, R225, 0x4020 ;  /* 0x00004020e1df7836 */ /* 0x000fe40000000000 */
[----:B-1----:R-:W-:-:S04]  /*13630*/  @!P3 IMAD.WIDE.U32 R16, R4, 0x60, R240 ;  /* 0x000000600410b825 */ /* 0x002fc800078e00f0 */
[----:B------:R-:W-:Y:S02]  /*13640*/  @!P3 IMAD R6, R5, 0x60, RZ ;  /* 0x000000600506b824 */ /* 0x000fe400078e02ff */
[----:B------:R-:W1:Y:S01]  /*13650*/  @!P0 LDC.64 R4, c[0x0][0x250] ;  /* 0x00009400ff048b82 */ /* 0x000e620000000a00 */
[----:B------:R-:W-:Y:S01]  /*13660*/  IMAD.IADD R226, R2, 0x1, R3 ;  /* 0x0000000102e27824 */ /* 0x000fe200078e0203 */
[----:B------:R-:W-:Y:S01]  /*13670*/  @P1 STS.128 [R234+0xc000], RZ ;  /* 0x00c000ffea001388 */ /* 0x000fe20000000c00 */
[----:B------:R-:W-:Y:S02]  /*13680*/  @!P3 IMAD.IADD R17, R6, 0x1, R17 ;  /* 0x000000010611b824 */ /* 0x000fe400078e0211 */
[----:B------:R-:W-:Y:S01]  /*13690*/  IMAD.MOV.U32 R3, RZ, RZ, 0x20 ;  /* 0x00000020ff037424 */ /* 0x000fe200078e00ff */
[----:B------:R-:W-:Y:S01]  /*136a0*/  @P1 STS.128 [R234+0x10000], RZ ;  /* 0x010000ffea001388 */ /* 0x000fe20000000c00 */
[----:B------:R-:W-:Y:S01]  /*136b0*/  LEA R226, R226, UR4, 0x1 ;  /* 0x00000004e2e27c11 */ /* 0x000fe2000f8e08ff */
[----:B---3--:R-:W-:-:S02]  /*136c0*/  @!P2 IMAD R11, R11, 0xa0, RZ ;  /* 0x000000a00b0ba824 */ /* 0x008fc400078e02ff */
[----:B------:R-:W-:Y:S01]  /*136d0*/  @!PT LDS RZ, [RZ] ;  /* 0x00000000fffff984 */ /* 0x000fe20000000800 */
[----:B------:R-:W-:Y:S01]  /*136e0*/  @!PT LDS RZ, [RZ] ;  /* 0x00000000fffff984 */ /* 0x000fe20000000800 */
[----:B------:R-:W-:Y:S01]  /*136f0*/  @!PT LDS RZ, [RZ] ;  /* 0x00000000fffff984 */ /* 0x000fe20000000800 */
[----:B------:R-:W-:Y:S04]  /*13700*/  @!P1 LDGSTS.E.BYPASS.LTC128B.128 [R234+0xc000], desc[UR6][R240.64] ;  /* 0x0c000000f0ea9fae */ /* 0x000fe8000b901d46 */
[----:B------:R-:W-:Y:S01]  /*13710*/  @!P1 LDGSTS.E.BYPASS.LTC128B.128 [R234+0x10000], desc[UR6][R240.64+0x80] ;  /* 0x10000080f0ea9fae */ /* 0x000fe2000b901d46 */
[----:B------:R-:W-:-:S03]  /*13720*/  ISETP.GE.AND P1, PT, R15, R21, PT ;  /* 0x000000150f00720c */ /* 0x000fc60003f26270 */
[----:B------:R-:W-:Y:S04]  /*13730*/  @P6 STS.128 [R234+0xc800], RZ ;  /* 0x00c800ffea006388 */ /* 0x000fe80000000c00 */
[----:B------:R-:W-:Y:S01]  /*13740*/  @P6 STS.128 [R234+0x10800], RZ ;  /* 0x010800ffea006388 */ /* 0x000fe20000000c00 */
[----:B-1----:R-:W-:-:S03]  /*13750*/  @!P0 IMAD R5, R5, 0xe0, RZ ;  /* 0x000000e005058824 */ /* 0x002fc600078e02ff */
[----:B------:R-:W-:Y:S01]  /*13760*/  @!PT LDS RZ, [RZ] ;  /* 0x00000000fffff984 */ /* 0x000fe20000000800 */
[----:B------:R-:W-:Y:S01]  /*13770*/  @!PT LDS RZ, [RZ] ;  /* 0x00000000fffff984 */ /* 0x000fe20000000800 */
[----:B------:R-:W-:Y:S01]  /*13780*/  @!PT LDS RZ, [RZ] ;  /* 0x00000000fffff984 */ /* 0x000fe20000000800 */
[----:B------:R-:W-:Y:S04]  /*13790*/  @!P6 LDGSTS.E.BYPASS.LTC128B.128 [R234+0xc800], desc[UR6][R18.64] ;  /* 0x0c80000012eaefae */ /* 0x000fe8000b901d46 */
[----:B------:R-:W-:Y:S01]  /*137a0*/  @!P6 LDGSTS.E.BYPASS.LTC128B.128 [R234+0x10800], desc[UR6][R18.64+0x80] ;  /* 0x1080008012eaefae */ /* 0x000fe2000b901d46 */
[----:B--2---:R-:W-:-:S03]  /*137b0*/  @!P5 LEA R14, P6, R8, R240, 0x6 ;  /* 0x000000f0080ed211 */ /* 0x004fc600078c30ff */
[----:B------:R-:W-:Y:S01]  /*137c0*/  @P5 STS.128 [R234+0xd000], RZ ;  /* 0x00d000ffea005388 */ /* 0x000fe20000000c00 */
[-C--:B------:R-:W-:Y:S02]  /*137d0*/  @!P5 LEA.HI.X R15, R8, R241.reuse, R9, 0x6, P6 ;  /* 0x000000f1080fd211 */ /* 0x080fe400030f3409 */
[----:B------:R-:W1:Y:S01]  /*137e0*/  @!P1 LDC.64 R8, c[0x0][0x250] ;  /* 0x00009400ff089b82 */ /* 0x000e620000000a00 */
[C---:B----4-:R-:W-:Y:S01]  /*137f0*/  @!P4 LEA R20, P6, R12.reuse, R240, 0x7 ;  /* 0x000000f00c14c211 */ /* 0x050fe200078c38ff */
[----:B------:R-:W-:Y:S03]  /*13800*/  @P5 STS.128 [R234+0x11000], RZ ;  /* 0x011000ffea005388 */ /* 0x000fe60000000c00 */
[----:B------:R-:W-:Y:S01]  /*13810*/  @!P4 LEA.HI.X R21, R12, R241, R13, 0x7, P6 ;  /* 0x000000f10c15c211 */ /* 0x000fe200030f3c0d */
[----:B------:R-:W-:Y:S01]  /*13820*/  @!P2 IMAD.WIDE.U32 R12, R10, 0xa0, R240 ;  /* 0x000000a00a0ca825 */ /* 0x000fe200078e00f0 */
[----:B------:R-:W-:Y:S01]  /*13830*/  @!PT LDS RZ, [RZ] ;  /* 0x00000000fffff984 */ /* 0x000fe20000000800 */
[----:B------:R-:W-:Y:S01]  /*13840*/  @!PT LDS RZ, [RZ] ;  /* 0x00000000fffff984 */ /* 0x000fe20000000800 */
[----:B------:R-:W-:Y:S01]  /*13850*/  @!PT LDS RZ, [RZ] ;  /* 0x00000000fffff984 */ /* 0x000fe20000000800 */
[----:B------:R-:W-:Y:S03]  /*13860*/  @!P5 LDGSTS.E.BYPASS.LTC128B.128 [R234+0xd000], desc[UR6][R14.64] ;  /* 0x0d0000000eeadfae */ /* 0x000fe6000b901d46 */
[----:B------:R-:W-:Y:S01]  /*13870*/  @!P2 IMAD.IADD R11, R11, 0x1, R13 ;  /* 0x000000010b0ba824 */ /* 0x000fe200078e020d */
[----:B------:R2:W-:Y:S01]  /*13880*/  @!P5 LDGSTS.E.BYPASS.LTC128B.128 [R234+0x11000], desc[UR6][R14.64+0x80] ;  /* 0x110000800eeadfae */ /* 0x0005e2000b901d46 */
[----:B------:R-:W-:-:S03]  /*13890*/  @!P2 IMAD.MOV.U32 R10, RZ, RZ, R12 ;  /* 0x000000ffff0aa224 */ /* 0x000fc600078e000c */
[----:B------:R-:W-:Y:S04]  /*138a0*/  @P3 STS.128 [R234+0xd800], RZ ;  /* 0x00d800ffea003388 */ /* 0x000fe80000000c00 */
[----:B------:R-:W-:Y:S04]  /*138b0*/  @P3 STS.128 [R234+0x11800], RZ ;  /* 0x011800ffea003388 */ /* 0x000fe80000000c00 */
[----:B------:R-:W-:Y:S01]  /*138c0*/  @!PT LDS RZ, [RZ] ;  /* 0x00000000fffff984 */ /* 0x000fe20000000800 */
[----:B------:R-:W-:Y:S01]  /*138d0*/  @!PT LDS RZ, [RZ] ;  /* 0x00000000fffff984 */ /* 0x000fe20000000800 */
[----:B------:R-:W-:Y:S01]  /*138e0*/  @!PT LDS RZ, [RZ] ;  /* 0x00000000fffff984 */ /* 0x000fe20000000800 */
[----:B------:R-:W-:Y:S01]  /*138f0*/  @!P3 LDGSTS.E.BYPASS.LTC128B.128 [R234+0xd800], desc[UR6][R16.64] ;  /* 0x0d80000010eabfae */ /* 0x000fe2000b901d46 */
[----:B-1----:R-:W-:-:S03]  /*13900*/  @!P1 IMAD.WIDE.U32 R12, R8, 0xc0, R240 ;  /* 0x000000c0080c9825 */ /* 0x002fc600078e00f0 */
[----:B------:R-:W-:Y:S01]  /*13910*/  @!P3 LDGSTS.E.BYPASS.LTC128B.128 [R234+0x11800], desc[UR6][R16.64+0x80] ;  /* 0x1180008010eabfae */ /* 0x000fe2000b901d46 */
[----:B------:R-:W-:-:S03]  /*13920*/  @!P1 IMAD R9, R9, 0xc0, RZ ;  /* 0x000000c009099824 */ /* 0x000fc600078e02ff */
[----:B------:R-:W-:Y:S01]  /*13930*/  @P4 STS.128 [R234+0xe000], RZ ;  /* 0x00e000ffea004388 */ /* 0x000fe20000000c00 */
[----:B------:R-:W-:-:S03]  /*13940*/  @!P1 IMAD.IADD R13, R9, 0x1, R13 ;  /* 0x00000001090d9824 */ /* 0x000fc600078e020d */
[----:B------:R-:W-:Y:S01]  /*13950*/  @P4 STS.128 [R234+0x12000], RZ ;  /* 0x012000ffea004388 */ /* 0x000fe20000000c00 */
[----:B--2---:R-:W-:-:S03]  /*13960*/  @!P0 IMAD.WIDE.U32 R14, R4, 0xe0, R240 ;  /* 0x000000e0040e8825 */ /* 0x004fc600078e00f0 */
[----:B------:R-:W-:Y:S01]  /*13970*/  @!PT LDS RZ, [RZ] ;  /* 0x00000000fffff984 */ /* 0x000fe20000000800 */
[----:B------:R-:W-:Y:S01]  /*13980*/  @!PT LDS RZ, [RZ] ;  /* 0x00000000fffff984 */ /* 0x000fe20000000800 */
[----:B------:R-:W-:Y:S01]  /*13990*/  @!PT LDS RZ, [RZ] ;  /* 0x00000000fffff984 */ /* 0x000fe20000000800 */
[----:B------:R-:W-:Y:S01]  /*139a0*/  @!P4 LDGSTS.E.BYPASS.LTC128B.128 [R234+0xe000], desc[UR6][R20.64] ;  /* 0x0e00000014eacfae */ /* 0x000fe2000b901d46 */
[----:B------:R-:W-:-:S03]  /*139b0*/  @!P0 IMAD.IADD R9, R5, 0x1, R15 ;  /* 0x0000000105098824 */ /* 0x000fc600078e020f */
[----:B------:R1:W-:Y:S01]  /*139c0*/  @!P4 LDGSTS.E.BYPASS.LTC128B.128 [R234+0x12000], desc[UR6][R20.64+0x80] ;  /* 0x1200008014eacfae */ /* 0x0003e2000b901d46 */
[----:B------:R-:W-:Y:S02]  /*139d0*/  @!P0 IMAD.MOV.U32 R8, RZ, RZ, R14 ;  /* 0x000000ffff088224 */ /* 0x000fe400078e000e */
[----:B------:R-:W-:Y:S01]  /*139e0*/  IMAD.MOV.U32 R5, RZ, RZ, 0x10 ;  /* 0x00000010ff057424 */ /* 0x000fe200078e00ff */
        /* <DEDUP_REMOVED lines=16> */
[----:B------:R-:W-:Y:S02]  /*13af0*/  @P0 STS.128 [R234+0xf800], RZ ;  /* 0x00f800ffea000388 */ /* 0x000fe40000000c00 */
[----:B------:R-:W-:Y:S02]  /*13b00*/  SEL R5, R5, 0xfffffff0, !P1 ;  /* 0xfffffff005057807 */ /* 0x000fe40004800000 */
[----:B------:R-:W-:Y:S01]  /*13b10*/  @P0 STS.128 [R234+0x13800], RZ ;  /* 0x013800ffea000388 */ /* 0x000fe20000000c00 */
[----:B------:R-:W-:Y:S02]  /*13b20*/  SEL R3, R3, 0xffffffe0, !P2 ;  /* 0xffffffe003037807 */ /* 0x000fe40005000000 */
[----:B------:R-:W-:Y:S01]  /*13b30*/  R2P PR, R60, 0x6 ;  /* 0x000000063c007804 */ /* 0x000fe20000000000 */
[----:B------:R-:W-:Y:S01]  /*13b40*/  @!PT LDS RZ, [RZ] ;  /* 0x00000000fffff984 */ /* 0x000fe20000000800 */
[----:B------:R-:W-:Y:S01]  /*13b50*/  @!PT LDS RZ, [RZ] ;  /* 0x00000000fffff984 */ /* 0x000fe20000000800 */
[----:B------:R-:W-:Y:S01]  /*13b60*/  @!PT LDS RZ, [RZ] ;  /* 0x00000000fffff984 */ /* 0x000fe20000000800 */
[----:B------:R-:W-:Y:S01]  /*13b70*/  @!P0 LDGSTS.E.BYPASS.LTC128B.128 [R234+0xf800], desc[UR6][R8.64] ;  /* 0x0f80000008ea8fae */ /* 0x000fe2000b901d46 */
[--C-:B------:R-:W-:Y:S02]  /*13b80*/  IMAD R224, R5, 0x2, R226.reuse ;  /* 0x0000000205e07824 */ /* 0x100fe400078e02e2 */
[C---:B------:R-:W-:Y:S01]  /*13b90*/  IMAD R222, R3.reuse, 0x2, R226 ;  /* 0x0000000203de7824 */ /* 0x040fe200078e02e2 */
[----:B------:R3:W-:Y:S01]  /*13ba0*/  @!P0 LDGSTS.E.BYPASS.LTC128B.128 [R234+0x13800], desc[UR6][R8.64+0x80] ;  /* 0x1380008008ea8fae */ /* 0x0007e2000b901d46 */
[----:B------:R-:W-:-:S03]  /*13bb0*/  IMAD R221, R3, 0x2, R224 ;  /* 0x0000000203dd7824 */ /* 0x000fc600078e02e0 */
[----:B------:R-:W-:Y:S04]  /*13bc0*/  LDSM.16.M88.4 R72, [R226] ;  /* 0x00000000e248783b */ /* 0x000fe80000000200 */
[----:B------:R-:W4:Y:S01]  /*13bd0*/  LDSM.16.M88.4 R48, [R225+0x4000] ;  /* 0x00400000e130783b */ /* 0x000f220000000200 */
[----:B------:R-:W-:Y:S02]  /*13be0*/  @P1 VIADD R223, R0, 0xffffffe0 ;  /* 0xffffffe000df1836 */ /* 0x000fe40000000000 */
[----:B------:R-:W-:Y:S01]  /*13bf0*/  IMAD.MOV.U32 R0, RZ, RZ, 0x40 ;  /* 0x00000040ff007424 */ /* 0x000fe200078e00ff */
[----:B------:R-:W5:Y:S01]  /*13c00*/  LDSM.16.M88.4 R40, [R225+0x4800] ;  /* 0x00480000e128783b */ /* 0x000f620000000200 */
[C---:B------:R-:W-:Y:S02]  /*13c10*/  VIADD R215, R223.reuse, 0x800 ;  /* 0x00000800dfd77836 */ /* 0x040fe40000000000 */
[C---:B------:R-:W-:Y:S01]  /*13c20*/  VIADD R214, R223.reuse, 0x1000 ;  /* 0x00001000dfd67836 */ /* 0x040fe20000000000 */
[----:B-1----:R-:W1:Y:S01]  /*13c30*/  LDSM.16.M88.4 R20, [R225+0x5000] ;  /* 0x00500000e114783b */ /* 0x002e620000000200 */
[----:B------:R-:W-:Y:S01]  /*13c40*/  SEL R0, R0, 0xffffffc0, !P2 ;  /* 0xffffffc000007807 */ /* 0x000fe20005000000 */
[----:B------:R-:W-:-:S02]  /*13c50*/  VIADD R213, R223, 0x1800 ;  /* 0x00001800dfd57836 */ /* 0x000fc40000000000 */
[----:B--2---:R-:W2:Y:S01]  /*13c60*/  LDSM.16.M88.4 R12, [R225+0x5800] ;  /* 0x00580000e10c783b */ /* 0x004ea20000000200 */
[----:B------:R-:W-:Y:S02]  /*13c70*/  VIADD R212, R223, 0x2000 ;  /* 0x00002000dfd47836 */ /* 0x000fe40000000000 */
[----:B------:R-:W-:Y:S01]  /*13c80*/  IMAD.IADD R219, R225, 0x1, R0 ;  /* 0x00000001e1db7824 */ /* 0x000fe200078e0200 */
[----:B------:R-:W2:Y:S01]  /*13c90*/  LDSM.16.M88.4 R96, [R225+0x6000] ;  /* 0x00600000e160783b */ /* 0x000ea20000000200 */
[----:B------:R-:W-:Y:S01]  /*13ca0*/  IMAD.IADD R208, R0, 0x1, R223 ;  /* 0x0000000100d07824 */ /* 0x000fe200078e02df */
[----:B------:R-:W-:Y:S01]  /*13cb0*/  SHF.R.S32.HI R0, RZ, 0x1f, R57 ;  /* 0x0000001fff007819 */ /* 0x000fe20000011439 */
[C---:B------:R-:W-:Y:S01]  /*13cc0*/  VIADD R211, R223.reuse, 0x2800 ;  /* 0x00002800dfd37836 */ /* 0x040fe20000000000 */
[----:B------:R-:W2:Y:S01]  /*13cd0*/  LDSM.16.M88.4 R88, [R225+0x6800] ;  /* 0x00680000e158783b */ /* 0x000ea20000000200 */
[C---:B------:R-:W-:Y:S01]  /*13ce0*/  VIADD R210, R223.reuse, 0x3000 ;  /* 0x00003000dfd27836 */ /* 0x040fe20000000000 */
[----:B------:R-:W-:Y:S01]  /*13cf0*/  LEA.HI R0, R0, R57, RZ, 0x2 ;  /* 0x0000003900007211 */ /* 0x000fe200078f10ff */
[C---:B------:R-:W-:Y:S01]  /*13d00*/  VIADD R209, R223.reuse, 0x3800 ;  /* 0x00003800dfd17836 */ /* 0x040fe20000000000 */
[----:B------:R-:W2:Y:S01]  /*13d10*/  LDSM.16.M88.4 R80, [R225+0x7000] ;  /* 0x00700000e150783b */ /* 0x000ea20000000200 */
[----:B------:R-:W-:Y:S01]  /*13d20*/  VIADD R207, R223, 0x4000 ;  /* 0x00004000dfcf7836 */ /* 0x000fe20000000000 */
[----:B------:R-:W-:Y:S01]  /*13d30*/  SHF.R.S32.HI R238, RZ, 0x2, R0 ;  /* 0x00000002ffee7819 */ /* 0x000fe20000011400 */
[----:B------:R-:W-:Y:S01]  /*13d40*/  IMAD.IADD R0, R7, 0x1, R190 ;  /* 0x0000000107007824 */ /* 0x000fe200078e02be */
[----:B------:R-:W2:Y:S01]  /*13d50*/  LDSM.16.M88.4 R24, [R225+0x7800] ;  /* 0x00780000e118783b */ /* 0x000ea20000000200 */
[----:B------:R-:W-:Y:S01]  /*13d60*/  VIADD R206, R223, 0x4800 ;  /* 0x00004800dfce7836 */ /* 0x000fe20000000000 */
[----:B------:R-:W-:Y:S01]  /*13d70*/  IADD3 R59, R59, 0x1, R238 ;  /* 0x000000013b3b7810 */ /* 0x000fe20007ffe0ee */
[C---:B------:R-:W-:Y:S01]  /*13d80*/  VIADD R6, R0.reuse, 0x1 ;  /* 0x0000000100067836 */ /* 0x040fe20000000000 */
[----:B------:R-:W-:Y:S01]  /*13d90*/  LDSM.16.M88.4 R68, [R224] ;  /* 0x00000000e044783b */ /* 0x000fe20000000200 */
[----:B------:R-:W-:Y:S01]  /*13da0*/  VIADD R4, R0, 0x8 ;  /* 0x0000000800047836 */ /* 0x000fe20000000000 */
[----:B------:R-:W-:Y:S01]  /*13db0*/  IADD3 R59, R58, R59, -R230 ;  /* 0x0000003b3a3b7210 */ /* 0x000fe20007ffe8e6 */
[----:B------:R-:W-:Y:S01]  /*13dc0*/  VIADD R56, R0, 0x11 ;  /* 0x0000001100387836 */ /* 0x000fe20000000000 */
[----:B---3--:R-:W3:Y:S01]  /*13dd0*/  LDSM.16.M88.4 R8, [R223] ;  /* 0x00000000df08783b */ /* 0x008ee20000000200 */
[----:B------:R-:W-:-:S02]  /*13de0*/  VIADD R205, R223, 0x5000 ;  /* 0x00005000dfcd7836 */ /* 0x000fc40000000000 */
[----:B------:R-:W-:Y:S01]  /*13df0*/  VIADD R189, R59, UR5 ;  /* 0x000000053bbd7c36 */ /* 0x000fe20008000000 */
[C---:B----4-:R-:W-:Y:S01]  /*13e00*/  HMMA.16816.F32 R60, R72.reuse, R48, RZ ;  /* 0x00000030483c723c */ /* 0x050fe200000018ff */
[----:B------:R-:W4:Y:S01]  /*13e10*/  LDSM.16.M88.4 R124, [R223+0x800] ;  /* 0x00080000df7c783b */ /* 0x000f220000000200 */
[----:B------:R-:W-:Y:S02]  /*13e20*/  VIADD R204, R223, 0x5800 ;  /* 0x00005800dfcc7836 */ /* 0x000fe40000000000 */
[C---:B------:R-:W-:Y:S01]  /*13e30*/  VIMNMX R188, R189.reuse, R58, PT ;  /* 0x0000003abdbc7248 */ /* 0x040fe20003fe0100 */
[----:B------:R-:W4:Y:S01]  /*13e40*/  LDSM.16.M88.4 R28, [R223+0x2800] ;  /* 0x00280000df1c783b */ /* 0x000f220000000200 */
[C---:B------:R-:W-:Y:S01]  /*13e50*/  HMMA.16816.F32 R48, R72.reuse, R50, RZ ;  /* 0x000000324830723c */ /* 0x040fe200000018ff */
[----:B------:R-:W-:Y:S01]  /*13e60*/  VIADDMNMX R189, R189, 0x8, R58, PT ;  /* 0x00000008bdbd7846 */ /* 0x000fe2000380013a */
[C---:B------:R-:W-:Y:S01]  /*13e70*/  VIADD R203, R223.reuse, 0x6000 ;  /* 0x00006000dfcb7836 */ /* 0x040fe20000000000 */
[----:B------:R-:W4:Y:S01]  /*13e80*/  LDSM.16.M88.4 R120, [R223+0x1000] ;  /* 0x00100000df78783b */ /* 0x000f220000000200 */
[CC--:B------:R-:W-:Y:S01]  /*13e90*/  ISETP.GE.AND P2, PT, R6.reuse, R188.reuse, PT ;  /* 0x000000bc0600720c */ /* 0x0c0fe20003f46270 */
[C---:B------:R-:W-:Y:S01]  /*13ea0*/  VIADD R202, R223.reuse, 0x6800 ;  /* 0x00006800dfca7836 */ /* 0x040fe20000000000 */
[C---:B-----5:R-:W-:Y:S01]  /*13eb0*/  HMMA.16816.F32 R44, R72.reuse, R40, RZ ;  /* 0x00000028482c723c */ /* 0x060fe200000018ff */
[----:B------:R-:W-:Y:S01]  /*13ec0*/  LDSM.16.M88.4 R108, [R223+0x1800] ;  /* 0x00180000df6c783b */ /* 0x000fe20000000200 */
[-C--:B------:R-:W-:Y:S01]  /*13ed0*/  ISETP.GE.AND P0, PT, R6, R189.reuse, PT ;  /* 0x000000bd0600720c */ /* 0x080fe20003f06270 */
[----:B------:R-:W-:Y:S01]  /*13ee0*/  VIADD R6, R0, 0x10 ;  /* 0x0000001000067836 */ /* 0x000fe20000000000 */
[CC--:B------:R-:W-:Y:S01]  /*13ef0*/  ISETP.GE.AND P1, PT, R4.reuse, R188.reuse, PT ;  /* 0x000000bc0400720c */ /* 0x0c0fe20003f26270 */
[----:B------:R-:W-:Y:S01]  /*13f00*/  LDSM.16.M88.4 R104, [R223+0x2000] ;  /* 0x00200000df68783b */ /* 0x000fe20000000200 */
[C---:B------:R-:W-:Y:S01]  /*13f10*/  HMMA.16816.F32 R40, R72.reuse, R42, RZ ;  /* 0x0000002a4828723c */ /* 0x040fe200000018ff */
[----:B------:R-:W-:Y:S01]  /*13f20*/  ISETP.GE.AND P3, PT, R4, R189, PT ;  /* 0x000000bd0400720c */ /* 0x000fe20003f66270 */
[C---:B------:R-:W-:Y:S01]  /*13f30*/  VIADD R201, R223.reuse, 0x7000 ;  /* 0x00007000dfc97836 */ /* 0x040fe20000000000 */
[----:B------:R-:W-:Y:S01]  /*13f40*/  LDSM.16.M88.4 R116, [R223+0x3000] ;  /* 0x00300000df74783b */ /* 0x000fe20000000200 */
[----:B------:R-:W-:Y:S01]  /*13f50*/  ISETP.GE.AND P6, PT, R6, R188, PT ;  /* 0x000000bc0600720c */ /* 0x000fe20003fc6270 */
[----:B------:R-:W-:Y:S01]  /*13f60*/  VIADD R200, R223, 0x7800 ;  /* 0x00007800dfc87836 */ /* 0x000fe20000000000 */
[----:B-1----:R-:W-:Y:S01]  /*13f70*/  HMMA.16816.F32 R36, R72, R20, RZ ;  /* 0x000000144824723c */ /* 0x002fe200000018ff */
[----:B------:R-:W-:Y:S01]  /*13f80*/  LDSM.16.M88.4 R32, [R219+0x4000] ;  /* 0x00400000db20783b */ /* 0x000fe20000000200 */
[----:B------:R-:W-:-:S02]  /*13f90*/  P2R R4, PR, RZ, 0x40 ;  /* 0x00000040ff047803 */ /* 0x000fc40000000000 */
[-C--:B------:R-:W-:Y:S01]  /*13fa0*/  ISETP.GE.AND P6, PT, R56, R188.reuse, PT ;  /* 0x000000bc3800720c */ /* 0x080fe20003fc6270 */
[----:B------:R-:W-:Y:S01]  /*13fb0*/  LDSM.16.M88.4 R112, [R223+0x3800] ;  /* 0x00380000df70783b */ /* 0x000fe20000000200 */
[C---:B--2---:R-:W-:Y:S03]  /*13fc0*/  HMMA.16816.F32 R16, R72.reuse, R12, RZ ;  /* 0x0000000c4810723c */ /* 0x044fe600000018ff */
        /* <DEDUP_REMOVED lines=14> */
[C---:B---3--:R-:W-:Y:S06]  /*140b0*/  HMMA.16816.F32 R60, R68.reuse, R8, R60 ;  /* 0x00000008443c723c */ /* 0x048fec000000183c */
        /* <DEDUP_REMOVED lines=21> */
[----:B------:R-:W-:Y:S01]  /*14210*/  HMMA.16816.F32 R80, R68, R118, R80 ;  /* 0x000000764450723c */ /* 0x000fe20000001850 */
[----:B------:R-:W-:Y:S05]  /*14220*/  LDSM.16.M88.4 R116, [R208+0x1000] ;  /* 0x00100000d074783b */ /* 0x000fea0000000200 */
[C---:B------:R-:W-:Y:S06]  /*14230*/  HMMA.16816.F32 R60, R24.reuse, R32, R60 ;  /* 0x00000020183c723c */ /* 0x040fec000000183c */
[----:B------:R-:W-:Y:S01]  /*14240*/  HMMA.16816.F32 R48, R24, R34, R48 ;  /* 0x000000221830723c */ /* 0x000fe20000001830 */
[----:B------:R-:W5:Y:S05]  /*14250*/  LDSM.16.M88.4 R32, [R219+0x7800] ;  /* 0x00780000db20783b */ /* 0x000f6a0000000200 */
        /* <DEDUP_REMOVED lines=68> */
[----:B------:R-:W4:Y:S05]  /*146a0*/  LDSM.16.M88.4 R64, [R219+0x8800] ;  /* 0x00880000db40783b */ /* 0x000f2a0000000200 */
[----:B--2---:R-:W-:Y:S06]  /*146b0*/  HMMA.16816.F32 R60, R120, R28, R60 ;  /* 0x0000001c783c723c */ /* 0x004fec000000183c */
[----:B------:R-:W-:Y:S06]  /*146c0*/  HMMA.16816.F32 R36, R32, R104, R36 ;  /* 0x000000682024723c */ /* 0x000fec0000001824 */
[----:B------:R-:W-:Y:S01]  /*146d0*/  HMMA.16816.F32 R48, R120, R30, R48 ;  /* 0x0000001e7830723c */ /* 0x000fe20000001830 */
[----:B------:R-:W-:Y:S05]  /*146e0*/  LDSM.16.M88.4 R28, [R219+0x9000] ;  /* 0x00900000db1c783b */ /* 0x000fea0000000200 */
[----:B------:R-:W-:Y:S01]  /*146f0*/  HMMA.16816.F32 R20, R32, R106, R20 ;  /* 0x0000006a2014723c */ /* 0x000fe20000001814 */
[----:B------:R-:W-:Y:S04]  /*14700*/  LDSM.16.M88.4 R32, [R208+0x4000] ;  /* 0x00400000d020783b */ /* 0x000fe80000000200 */
[----:B------:R-:W-:Y:S01]  /*14710*/  LDSM.16.M88.4 R104, [R223+0x7800] ;  /* 0x00780000df68783b */ /* 0x000fe20000000200 */
[C---:B-1----:R-:W-:Y:S06]  /*14720*/  HMMA.16816.F32 R44, R120.reuse, R8, R44 ;  /* 0x00000008782c723c */ /* 0x042fec000000182c */
[C---:B------:R-:W-:Y:S01]  /*14730*/  HMMA.16816.F32 R40, R120.reuse, R10, R40 ;  /* 0x0000000a7828723c */ /* 0x040fe20000001828 */
[----:B------:R-:W1:Y:S05]  /*14740*/  LDSM.16.M88.4 R8, [R221+0x2000] ;  /* 0x00200000dd08783b */ /* 0x000e6a0000000200 */
[C---:B------:R-:W-:Y:S06]  /*14750*/  HMMA.16816.F32 R84, R120.reuse, R108, R84 ;  /* 0x0000006c7854723c */ /* 0x040fec0000001854 */
[----:B------:R-:W-:Y:S06]  /*14760*/  HMMA.16816.F32 R80, R120, R110, R80 ;  /* 0x0000006e7850723c */ /* 0x000fec0000001850 */
[----:B---3--:R-:W-:Y:S01]  /*14770*/  HMMA.16816.F32 R108, R24, R68, R60 ;  /* 0x00000044186c723c */ /* 0x008fe2000000183c */
[----:B------:R-:W2:Y:S05]  /*14780*/  LDSM.16.M88.4 R60, [R208+0x4800] ;  /* 0x00480000d03c783b */ /* 0x000eaa0000000200 */
[----:B------:R-:W-:Y:S06]  /*14790*/  HMMA.16816.F32 R36, R120, R128, R36 ;  /* 0x000000807824723c */ /* 0x000fec0000001824 */
[----:B------:R-:W-:Y:S01]  /*147a0*/  HMMA.16816.F32 R48, R24, R70, R48 ;  /* 0x000000461830723c */ /* 0x000fe20000001830 */
[----:B------:R-:W-:Y:S05]  /*147b0*/  LDSM.16.M88.4 R68, [R208+0x5000] ;  /* 0x00500000d044783b */ /* 0x000fea0000000200 */
[----:B------:R-:W-:Y:S06]  /*147c0*/  HMMA.16816.F32 R20, R120, R130, R20 ;  /* 0x000000827814723c */ /* 0x000fec0000001814 */
[C---:B----4-:R-:W-:Y:S06]  /*147d0*/  HMMA.16816.F32 R44, R24.reuse, R64, R44 ;  /* 0x00000040182c723c */ /* 0x050fec000000182c */
[----:B------:R-:W-:Y:S01]  /*147e0*/  HMMA.16816.F32 R40, R24, R66, R40 ;  /* 0x000000421828723c */ /* 0x000fe20000001828 */
[----:B------:R-:W3:Y:S05]  /*147f0*/  LDSM.16.M88.4 R64, [R219+0x9800] ;  /* 0x00980000db40783b */ /* 0x000eea0000000200 */
[----:B------:R-:W-:Y:S06]  /*14800*/  HMMA.16816.F32 R16, R120, R124, R16 ;  /* 0x0000007c7810723c */ /* 0x000fec0000001810 */
[----:B-1----:R-:W-:Y:S06]  /*14810*/  HMMA.16816.F32 R108, R8, R32, R108 ;  /* 0x00000020086c723c */ /* 0x002fec000000186c */
[----:B------:R-:W-:Y:S06]  /*14820*/  HMMA.16816.F32 R36, R24, R28, R36 ;  /* 0x0000001c1824723c */ /* 0x000fec0000001824 */
[----:B------:R-:W-:Y:S01]  /*14830*/  HMMA.16816.F32 R48, R8, R34, R48 ;  /* 0x000000220830723c */ /* 0x000fe20000001830 */
[----:B------:R-:W-:Y:S01]  /*14840*/  VIADD R28, R0, 0x9 ;  /* 0x00000009001c7836 */ /* 0x000fe20000000000 */
[----:B------:R-:W1:Y:S04]  /*14850*/  LDSM.16.M88.4 R32, [R219+0xa000] ;  /* 0x00a00000db20783b */ /* 0x000e680000000200 */
[C---:B------:R-:W-:Y:S01]  /*14860*/  ISETP.GE.AND P4, PT, R28.reuse, R188, PT ;  /* 0x000000bc1c00720c */ /* 0x040fe20003f86270 */
[----:B------:R-:W-:Y:S01]  /*14870*/  HMMA.16816.F32 R20, R24, R30, R20 ;  /* 0x0000001e1814723c */ /* 0x000fe20000001814 */
[----:B------:R-:W-:-:S02]  /*14880*/  ISETP.GE.AND P5, PT, R28, R189, PT ;  /* 0x000000bd1c00720c */ /* 0x000fc40003fa6270 */
[----:B------:R-:W4:Y:S02]  /*14890*/  LDSM.16.M88.4 R28, [R208+0x5800] ;  /* 0x00580000d01c783b */ /* 0x000f240000000200 */
[----:B------:R-:W-:Y:S01]  /*148a0*/  FSEL R55, R111, -INF , !P0 ;  /* 0xff8000006f377808 */ /* 0x000fe20004000000 */
[----:B------:R-:W-:Y:S01]  /*148b0*/  HMMA.16816.F32 R12, R120, R126, R12 ;  /* 0x0000007e780c723c */ /* 0x000fe2000000180c */
[----:B------:R-:W-:Y:S01]  /*148c0*/  ISETP.GE.AND P0, PT, R56, R189, PT ;  /* 0x000000bd3800720c */ /* 0x000fe20003f06270 */
[----:B------:R-:W-:-:S04]  /*148d0*/  VIADD R56, R0, 0x18 ;  /* 0x0000001800387836 */ /* 0x000fc80000000000 */
[----:B--2---:R-:W-:Y:S06]  /*148e0*/  HMMA.16816.F32 R44, R8, R60, R44 ;  /* 0x0000003c082c723c */ /* 0x004fec000000182c */
[----:B------:R-:W-:Y:S01]  /*148f0*/  HMMA.16816.F32 R100, R120, R116, R100 ;  /* 0x000000747864723c */ /* 0x000fe20000001864 */
[----:B------:R-:W-:Y:S02]  /*14900*/  FSEL R60, R109, -INF , !P2 ;  /* 0xff8000006d3c7808 */ /* 0x000fe40005000000 */
[----:B------:R-:W-:-:S03]  /*14910*/  ISETP.GE.AND P2, PT, R6, R189, PT ;  /* 0x000000bd0600720c */ /* 0x000fc60003f46270 */
[----:B---3--:R-:W-:Y:S01]  /*14920*/  HMMA.16816.F32 R16, R24, R64, R16 ;  /* 0x000000401810723c */ /* 0x008fe20000001810 */
[----:B------:R-:W-:Y:S02]  /*14930*/  P2R R6, PR, RZ, 0x4 ;  /* 0x00000004ff067803 */ /* 0x000fe40000000000 */
[----:B------:R-:W-:-:S03]  /*14940*/  ISETP.GE.AND P2, PT, R56, R189, PT ;  /* 0x000000bd3800720c */ /* 0x000fc60003f46270 */
[----:B------:R-:W-:Y:S01]  /*14950*/  HMMA.16816.F32 R40, R8, R62, R40 ;  /* 0x0000003e0828723c */ /* 0x000fe20000001828 */
[----:B------:R-:W-:Y:S02]  /*14960*/  FSEL R64, R49, -INF , !P4 ;  /* 0xff80000031407808 */ /* 0x000fe40006000000 */
[----:B------:R-:W-:-:S03]  /*14970*/  ISETP.NE.AND P4, PT, R4, RZ, PT ;  /* 0x000000ff0400720c */ /* 0x000fc60003f85270 */
[----:B------:R-:W-:Y:S01]  /*14980*/  HMMA.16816.F32 R36, R8, R68, R36 ;  /* 0x000000440824723c */ /* 0x000fe20000001824 */
[----:B------:R-:W-:Y:S01]  /*14990*/  FSEL R62, R48, -INF , !P1 ;  /* 0xff800000303e7808 */ /* 0x000fe20004800000 */
[----:B------:R-:W-:Y:S01]  /*149a0*/  VIADD R48, R0, 0x19 ;  /* 0x0000001900307836 */ /* 0x000fe20000000000 */
[----:B------:R-:W-:Y:S02]  /*149b0*/  ISETP.GE.AND P1, PT, R56, R188, PT ;  /* 0x000000bc3800720c */ /* 0x000fe40003f26270 */
[----:B------:R-:W2:Y:S01]  /*149c0*/  LDSM.16.M88.4 R56, [R208+0x6000] ;  /* 0x00600000d038783b */ /* 0x000ea20000000200 */
[----:B------:R-:W-:Y:S01]  /*149d0*/  HMMA.16816.F32 R76, R120, R104, R76 ;  /* 0x00000068784c723c */ /* 0x000fe2000000184c */
[----:B------:R-:W-:-:S05]  /*149e0*/  FSEL R109, R47, -INF , !P0 ;  /* 0xff8000002f6d7808 */ /* 0x000fca0004000000 */
[----:B------:R-:W-:Y:S01]  /*149f0*/  HMMA.16816.F32 R72, R120, R106, R72 ;  /* 0x0000006a7848723c */ /* 0x000fe20000001848 */
[----:B------:R-:W-:Y:S01]  /*14a00*/  FSEL R104, R44, -INF , !P4 ;  /* 0xff8000002c687808 */ /* 0x000fe20006000000 */
[----:B------:R-:W-:Y:S01]  /*14a10*/  VIADD R44, R0, 0x20 ;  /* 0x00000020002c7836 */ /* 0x000fe20000000000 */
[----:B------:R-:W-:Y:S02]  /*14a20*/  FSEL R105, R50, -INF , !P3 ;  /* 0xff80000032697808 */ /* 0x000fe40005800000 */
[----:B------:R-:W-:Y:S01]  /*14a30*/  ISETP.GE.AND P3, PT, R48, R188, PT ;  /* 0x000000bc3000720c */ /* 0x000fe20003f66270 */
[----:B------:R-:W-:Y:S01]  /*14a40*/  HMMA.16816.F32 R12, R24, R66, R12 ;  /* 0x00000042180c723c */ /* 0x000fe2000000180c */
[----:B------:R-:W-:Y:S02]  /*14a50*/  FSEL R107, R51, -INF , !P5 ;  /* 0xff800000336b7808 */ /* 0x000fe40006800000 */
[----:B------:R-:W-:Y:S01]  /*14a60*/  ISETP.NE.AND P5, PT, R6, RZ, PT ;  /* 0x000000ff0600720c */ /* 0x000fe20003fa5270 */
[----:B------:R-:W-:Y:S01]  /*14a70*/  VIADD R6, R0, 0x21 ;  /* 0x0000002100067836 */ /* 0x000fe20000000000 */
[----:B------:R-:W-:Y:S01]  /*14a80*/  ISETP.GE.AND P4, PT, R48, R189, PT ;  /* 0x000000bd3000720c */ /* 0x000fe20003f86270 */
[----:B------:R-:W-:Y:S01]  /*14a90*/  HMMA.16816.F32 R20, R8, R70, R20 ;  /* 0x000000460814723c */ /* 0x000fe20000001814 */
[----:B------:R-:W3:Y:S01]  /*14aa0*/  LDSM.16.M88.4 R48, [R219+0xa800] ;  /* 0x00a80000db30783b */ /* 0x000ee20000000200 */
[----:B------:R-:W-:-:S02]  /*14ab0*/  FSEL R111, R46, -INF , !P5 ;  /* 0xff8000002e6f7808 */ /* 0x000fc40006800000 */
[-C--:B------:R-:W-:Y:S02]  /*14ac0*/  ISETP.GE.AND P5, PT, R44, R188.reuse, PT ;  /* 0x000000bc2c00720c */ /* 0x080fe40003fa6270 */
[----:B------:R-:W-:Y:S01]  /*14ad0*/  HMMA.16816.F32 R96, R120, R118, R96 ;  /* 0x000000767860723c */ /* 0x000fe20000001860 */
[----:B------:R-:W-:Y:S01]  /*14ae0*/  FSEL R106, R40, -INF , !P1 ;  /* 0xff800000286a7808 */ /* 0x000fe20004800000 */
[----:B------:R-:W-:Y:S01]  /*14af0*/  VIADD R40, R0, 0x28 ;  /* 0x0000002800287836 */ /* 0x000fe20000000000 */
[----:B------:R-:W-:Y:S02]  /*14b00*/  P2R R4, PR, RZ, 0x20 ;  /* 0x00000020ff047803 */ /* 0x000fe40000000000 */
[----:B------:R-:W-:Y:S01]  /*14b10*/  FSEL R47, R43, -INF , !P4 ;  /* 0xff8000002b2f7808 */ /* 0x000fe20006000000 */
[----:B-1----:R-:W-:Y:S01]  /*14b20*/  HMMA.16816.F32 R100, R24, R32, R100 ;  /* 0x000000201864723c */ /* 0x002fe20000001864 */
[----:B------:R-:W-:Y:S02]  /*14b30*/  ISETP.NE.AND P4, PT, R4, RZ, PT ;  /* 0x000000ff0400720c */ /* 0x000fe40003f85270 */
[----:B------:R-:W-:-:S02]  /*14b40*/  ISETP.GE.AND P5, PT, R6, R188, PT ;  /* 0x000000bc0600720c */ /* 0x000fc40003fa6270 */
[----:B------:R-:W-:Y:S01]  /*14b50*/  ISETP.GE.AND P0, PT, R6, R189, PT ;  /* 0x000000bd0600720c */ /* 0x000fe20003f06270 */
[----:B----4-:R-:W-:Y:S01]  /*14b60*/  HMMA.16816.F32 R16, R8, R28, R16 ;  /* 0x0000001c0810723c */ /* 0x010fe20000001810 */
[----:B------:R-:W-:Y:S01]  /*14b70*/  VIADD R32, R0, 0x29 ;  /* 0x0000002900207836 */ /* 0x000fe20000000000 */
[----:B------:R-:W-:Y:S02]  /*14b80*/  ISETP.GE.AND P1, PT, R40, R188, PT ;  /* 0x000000bc2800720c */ /* 0x000fe40003f26270 */
[----:B------:R-:W-:Y:S02]  /*14b90*/  FSEL R6, R41, -INF , !P3 ;  /* 0xff80000029067808 */ /* 0x000fe40005800000 */
[----:B------:R-:W-:Y:S01]  /*14ba0*/  HMMA.16816.F32 R92, R120, R112, R92 ;  /* 0x00000070785c723c */ /* 0x000fe2000000185c */
[C---:B------:R-:W-:Y:S01]  /*14bb0*/  VIADD R29, R0.reuse, 0x30 ;  /* 0x00000030001d7836 */ /* 0x040fe20000000000 */
[----:B------:R-:W-:Y:S01]  /*14bc0*/  FSEL R170, R37, -INF , !P5 ;  /* 0xff80000025aa7808 */ /* 0x000fe20006800000 */
[----:B------:R-:W-:Y:S01]  /*14bd0*/  VIADD R28, R0, 0x31 ;  /* 0x00000031001c7836 */ /* 0x000fe20000000000 */
[----:B------:R-:W-:Y:S01]  /*14be0*/  FSEL R46, R20, -INF , !P1 ;  /* 0xff800000142e7808 */ /* 0x000fe20004800000 */
[----:B------:R-:W-:Y:S01]  /*14bf0*/  VIADD R20, R0, 0x39 ;  /* 0x0000003900147836 */ /* 0x000fe20000000000 */
[----:B------:R-:W-:Y:S01]  /*14c00*/  HMMA.16816.F32 R12, R8, R30, R12 ;  /* 0x0000001e080c723c */ /* 0x000fe2000000180c */
[----:B------:R-:W-:-:S02]  /*14c10*/  FSEL R112, R45, -INF , !P6 ;  /* 0xff8000002d707808 */ /* 0x000fc40007000000 */
[-C--:B------:R-:W-:Y:S02]  /*14c20*/  ISETP.GE.AND P6, PT, R44, R189.reuse, PT ;  /* 0x000000bd2c00720c */ /* 0x080fe40003fc6270 */
[----:B------:R-:W-:Y:S01]  /*14c30*/  FSEL R45, R42, -INF , !P2 ;  /* 0xff8000002a2d7808 */ /* 0x000fe20005000000 */
[----:B------:R-:W-:Y:S01]  /*14c40*/  HMMA.16816.F32 R96, R24, R34, R96 ;  /* 0x000000221860723c */ /* 0x000fe20000001860 */
[----:B------:R-:W-:Y:S02]  /*14c50*/  FSEL R171, R38, -INF , !P6 ;  /* 0xff80000026ab7808 */ /* 0x000fe40007000000 */
[-C--:B------:R-:W-:Y:S02]  /*14c60*/  ISETP.GE.AND P2, PT, R40, R189.reuse, PT ;  /* 0x000000bd2800720c */ /* 0x080fe40003f46270 */
[----:B------:R-:W-:Y:S01]  /*14c70*/  ISETP.GE.AND P6, PT, R29, R188, PT ;  /* 0x000000bc1d00720c */ /* 0x000fe20003fc6270 */
[----:B------:R-:W1:Y:S01]  /*14c80*/  LDSM.16.M88.4 R40, [R219+0xb000] ;  /* 0x00b00000db28783b */ /* 0x000e620000000200 */
[----:B------:R-:W-:Y:S01]  /*14c90*/  FSEL R44, R36, -INF , !P4 ;  /* 0xff800000242c7808 */ /* 0x000fe20006000000 */
[----:B------:R-:W-:Y:S01]  /*14ca0*/  HMMA.16816.F32 R88, R120, R114, R88 ;  /* 0x000000727858723c */ /* 0x000fe20000001858 */
[----:B------:R-:W-:Y:S01]  /*14cb0*/  ISETP.GE.AND P4, PT, R32, R189, PT ;  /* 0x000000bd2000720c */ /* 0x000fe20003f86270 */
[----:B------:R-:W-:Y:S01]  /*14cc0*/  VIADD R36, R0, 0x40 ;  /* 0x0000004000247836 */ /* 0x000fe20000000000 */
[----:B------:R-:W-:-:S02]  /*14cd0*/  P2R R4, PR, RZ, 0x40 ;  /* 0x00000040ff047803 */ /* 0x000fc40000000000 */
[----:B------:R-:W-:Y:S01]  /*14ce0*/  FSEL R37, R23, -INF , !P4 ;  /* 0xff80000017257808 */ /* 0x000fe20006000000 */
[----:B--2---:R-:W-:Y:S01]  /*14cf0*/  HMMA.16816.F32 R100, R8, R56, R100 ;  /* 0x000000380864723c */ /* 0x004fe20000001864 */
[-C--:B------:R-:W-:Y:S02]  /*14d00*/  ISETP.GE.AND P3, PT, R32, R188.reuse, PT ;  /* 0x000000bc2000720c */ /* 0x080fe40003f66270 */
[----:B------:R-:W-:Y:S01]  /*14d10*/  ISETP.NE.AND P4, PT, R4, RZ, PT ;  /* 0x000000ff0400720c */ /* 0x000fe20003f85270 */
[----:B------:R-:W2:Y:S01]  /*14d20*/  LDSM.16.M88.4 R32, [R208+0x6800] ;  /* 0x00680000d020783b */ /* 0x000ea20000000200 */
[----:B------:R-:W-:Y:S01]  /*14d30*/  FSEL R173, R39, -INF , !P0 ;  /* 0xff80000027ad7808 */ /* 0x000fe20004000000 */
[----:B---3--:R-:W-:Y:S01]  /*14d40*/  HMMA.16816.F32 R92, R24, R48, R92 ;  /* 0x00000030185c723c */ /* 0x008fe2000000185c */
[----:B------:R-:W-:Y:S02]  /*14d50*/  FSEL R172, R21, -INF , !P3 ;  /* 0xff80000015ac7808 */ /* 0x000fe40005800000 */
[----:B------:R-:W-:Y:S01]  /*14d60*/  FSEL R166, R16, -INF , !P4 ;  /* 0xff80000010a67808 */ /* 0x000fe20006000000 */
[----:B------:R-:W-:Y:S01]  /*14d70*/  VIADD R16, R0, 0x41 ;  /* 0x0000004100107836 */ /* 0x000fe20000000000 */
[----:B------:R-:W-:Y:S01]  /*14d80*/  FSEL R39, R22, -INF , !P2 ;  /* 0xff80000016277808 */ /* 0x000fe20005000000 */
[----:B------:R-:W-:Y:S01]  /*14d90*/  HMMA.16816.F32 R96, R8, R58, R96 ;  /* 0x0000003a0860723c */ /* 0x000fe20000001860 */
[----:B------:R-:W-:-:S02]  /*14da0*/  ISETP.GE.AND P3, PT, R20, R188, PT ;  /* 0x000000bc1400720c */ /* 0x000fc40003f66270 */
[-C--:B------:R-:W-:Y:S02]  /*14db0*/  ISETP.GE.AND P4, PT, R20, R189.reuse, PT ;  /* 0x000000bd1400720c */ /* 0x080fe40003f86270 */
[----:B------:R-:W3:Y:S01]  /*14dc0*/  LDSM.16.M88.4 R20, [R219+0xb800] ;  /* 0x00b80000db14783b */ /* 0x000ee20000000200 */
[CC--:B------:R-:W-:Y:S01]  /*14dd0*/  ISETP.GE.AND P5, PT, R28.reuse, R188.reuse, PT ;  /* 0x000000bc1c00720c */ /* 0x0c0fe20003fa6270 */
[----:B------:R-:W-:Y:S01]  /*14de0*/  HMMA.16816.F32 R88, R24, R50, R88 ;  /* 0x000000321858723c */ /* 0x000fe20000001858 */
[-C--:B------:R-:W-:Y:S01]  /*14df0*/  ISETP.GE.AND P0, PT, R28, R189.reuse, PT ;  /* 0x000000bd1c00720c */ /* 0x080fe20003f06270 */
[----:B------:R-:W-:Y:S01]  /*14e00*/  VIADD R28, R0, 0x38 ;  /* 0x00000038001c7836 */ /* 0x000fe20000000000 */
[----:B------:R-:W-:Y:S02]  /*14e10*/  ISETP.GE.AND P6, PT, R29, R189, PT ;  /* 0x000000bd1d00720c */ /* 0x000fe40003fc6270 */
[----:B------:R-:W-:Y:S02]  /*14e20*/  FSEL R153, R15, -INF , !P4 ;  /* 0xff8000000f997808 */ /* 0x000fe40006000000 */
[----:B------:R-:W-:Y:S01]  /*14e30*/  FSEL R139, R18, -INF , !P6 ;  /* 0xff800000128b7808 */ /* 0x000fe20007000000 */
[----:B------:R-:W-:Y:S01]  /*14e40*/  VIADD R18, R0, 0x68 ;  /* 0x0000006800127836 */ /* 0x000fe20000000000 */
[----:B------:R-:W-:-:S02]  /*14e50*/  ISETP.GE.AND P1, PT, R28, R188, PT ;  /* 0x000000bc1c00720c */ /* 0x000fc40003f26270 */
[-C--:B------:R-:W-:Y:S02]  /*14e60*/  ISETP.GE.AND P2, PT, R28, R189.reuse, PT ;  /* 0x000000bd1c00720c */ /* 0x080fe40003f46270 */
[C---:B------:R-:W-:Y:S01]  /*14e70*/  ISETP.GE.AND P6, PT, R36.reuse, R188, PT ;  /* 0x000000bc2400720c */ /* 0x040fe20003fc6270 */
[----:B------:R-:W4:Y:S01]  /*14e80*/  LDSM.16.M88.4 R28, [R208+0x7000] ;  /* 0x00700000d01c783b */ /* 0x000f220000000200 */
[----:B------:R-:W-:Y:S01]  /*14e90*/  FSEL R168, R13, -INF , !P3 ;  /* 0xff8000000da87808 */ /* 0x000fe20005800000 */
[----:B-1----:R-:W-:Y:S01]  /*14ea0*/  HMMA.16816.F32 R84, R24, R40, R84 ;  /* 0x000000281854723c */ /* 0x002fe20000001854 */
[----:B------:R-:W-:Y:S02]  /*14eb0*/  P2R R4, PR, RZ, 0x40 ;  /* 0x00000040ff047803 */ /* 0x000fe40000000000 */
[----:B------:R-:W-:Y:S02]  /*14ec0*/  ISETP.GE.AND P6, PT, R36, R189, PT ;  /* 0x000000bd2400720c */ /* 0x000fe40003fc6270 */
[----:B------:R-:W-:Y:S01]  /*14ed0*/  FSEL R36, R12, -INF , !P1 ;  /* 0xff8000000c247808 */ /* 0x000fe20004800000 */
[----:B------:R-:W-:Y:S01]  /*14ee0*/  VIADD R12, R0, 0x49 ;  /* 0x00000049000c7836 */ /* 0x000fe20000000000 */
[----:B------:R-:W-:Y:S01]  /*14ef0*/  ISETP.NE.AND P4, PT, R4, RZ, PT ;  /* 0x000000ff0400720c */ /* 0x000fe20003f85270 */
[----:B------:R-:W-:Y:S01]  /*14f00*/  VIADD R4, R0, 0x50 ;  /* 0x0000005000047836 */ /* 0x000fe20000000000 */
[----:B------:R-:W-:Y:S01]  /*14f10*/  FSEL R155, R14, -INF , !P2 ;  /* 0xff8000000e9b7808 */ /* 0x000fe20005000000 */
[----:B--2---:R-:W-:Y:S01]  /*14f20*/  HMMA.16816.F32 R92, R8, R32, R92 ;  /* 0x00000020085c723c */ /* 0x004fe2000000185c */
[----:B------:R-:W-:-:S02]  /*14f30*/  FSEL R152, R100, -INF , !P4 ;  /* 0xff80000064987808 */ /* 0x000fc40006000000 */
[C---:B------:R-:W-:Y:S02]  /*14f40*/  ISETP.GE.AND P3, PT, R12.reuse, R188, PT ;  /* 0x000000bc0c00720c */ /* 0x040fe40003f66270 */
[----:B------:R-:W-:Y:S01]  /*14f50*/  ISETP.GE.AND P4, PT, R12, R189, PT ;  /* 0x000000bd0c00720c */ /* 0x000fe20003f86270 */
[----:B------:R-:W-:Y:S01]  /*14f60*/  HMMA.16816.F32 R88, R8, R34, R88 ;  /* 0x000000220858723c */ /* 0x000fe20000001858 */
[----:B------:R-:W1:Y:S01]  /*14f70*/  LDSM.16.M88.4 R12, [R208+0x7800] ;  /* 0x00780000d00c783b */ /* 0x000e620000000200 */
[----:B------:R-:W-:Y:S01]  /*14f80*/  FSEL R38, R17, -INF , !P5 ;  /* 0xff80000011267808 */ /* 0x000fe20006800000 */
[----:B------:R-:W-:Y:S01]  /*14f90*/  VIADD R17, R0, 0x58 ;  /* 0x0000005800117836 */ /* 0x000fe20000000000 */
[----:B------:R-:W-:Y:S01]  /*14fa0*/  FSEL R169, R19, -INF , !P0 ;  /* 0xff80000013a97808 */ /* 0x000fe20004000000 */
[----:B------:R-:W-:-:S04]  /*14fb0*/  DEPBAR.LE SB0, 0x0 ;  /* 0x000080000000791a */ /* 0x000fc80000000000 */
[C---:B---3--:R-:W-:Y:S01]  /*14fc0*/  HMMA.16816.F32 R76, R24.reuse, R20, R76 ;  /* 0x00000014184c723c */ /* 0x048fe2000000184c */
[CC--:B------:R-:W-:Y:S02]  /*14fd0*/  ISETP.GE.AND P5, PT, R16.reuse, R188.reuse, PT ;  /* 0x000000bc1000720c */ /* 0x0c0fe40003fa6270 */
[-C--:B------:R-:W-:Y:S01]  /*14fe0*/  ISETP.GE.AND P0, PT, R16, R189.reuse, PT ;  /* 0x000000bd1000720c */ /* 0x080fe20003f06270 */
[----:B------:R-:W-:Y:S01]  /*14ff0*/  VIADD R16, R0, 0x48 ;  /* 0x0000004800107836 */ /* 0x000fe20000000000 */
[----:B------:R-:W-:Y:S01]  /*15000*/  FSEL R160, R101, -INF , !P5 ;  /* 0xff80000065a07808 */ /* 0x000fe20006800000 */
[C---:B------:R-:W-:Y:S01]  /*15010*/  HMMA.16816.F32 R80, R24.reuse, R42, R80 ;  /* 0x0000002a1850723c */ /* 0x040fe20000001850 */
[----:B------:R-:W-:Y:S02]  /*15020*/  FSEL R157, R102, -INF , !P6 ;  /* 0xff800000669d7808 */ /* 0x000fe40007000000 */
[-C--:B------:R-:W-:Y:S02]  /*15030*/  ISETP.GE.AND P5, PT, R4, R189.reuse, PT ;  /* 0x000000bd0400720c */ /* 0x080fe40003fa6270 */
[----:B------:R-:W-:Y:S01]  /*15040*/  ISETP.GE.AND P2, PT, R16, R189, PT ;  /* 0x000000bd1000720c */ /* 0x000fe20003f46270 */
[----:B------:R-:W-:Y:S01]  /*15050*/  HMMA.16816.F32 R72, R24, R22, R72 ;  /* 0x000000161848723c */ /* 0x000fe20000001848 */
[-C--:B------:R-:W-:Y:S01]  /*15060*/  ISETP.GE.AND P6, PT, R4, R188.reuse, PT ;  /* 0x000000bc0400720c */ /* 0x080fe20003fc6270 */
[----:B------:R-:W-:Y:S01]  /*15070*/  VIADD R4, R0, 0x51 ;  /* 0x0000005100047836 */ /* 0x000fe20000000000 */
[----:B------:R-:W-:-:S02]  /*15080*/  ISETP.GE.AND P1, PT, R16, R188, PT ;  /* 0x000000bc1000720c */ /* 0x000fc40003f26270 */
[----:B------:R-:W-:Y:S01]  /*15090*/  P2R R16, PR, RZ, 0x20 ;  /* 0x00000020ff107803 */ /* 0x000fe20000000000 */
[C---:B----4-:R-:W-:Y:S01]  /*150a0*/  HMMA.16816.F32 R84, R8.reuse, R28, R84 ;  /* 0x0000001c0854723c */ /* 0x050fe20000001854 */
[----:B------:R-:W-:Y:S02]  /*150b0*/  FSEL R159, R103, -INF , !P0 ;  /* 0xff800000679f7808 */ /* 0x000fe40004000000 */
[----:B------:R-:W-:Y:S02]  /*150c0*/  FSEL R35, R98, -INF , !P2 ;  /* 0xff80000062237808 */ /* 0x000fe40005000000 */
[----:B------:R-:W-:Y:S02]  /*150d0*/  FSEL R158, R96, -INF , !P1 ;  /* 0xff800000609e7808 */ /* 0x000fe40004800000 */
[C---:B------:R-:W-:Y:S02]  /*150e0*/  ISETP.GE.AND P2, PT, R17.reuse, R188, PT ;  /* 0x000000bc1100720c */ /* 0x040fe40003f46270 */
[-C--:B------:R-:W-:Y:S01]  /*150f0*/  ISETP.GE.AND P0, PT, R17, R189.reuse, PT ;  /* 0x000000bd1100720c */ /* 0x080fe20003f06270 */
[----:B------:R-:W-:Y:S01]  /*15100*/  VIADD R17, R0, 0x61 ;  /* 0x0000006100117836 */ /* 0x000fe20000000000 */
[----:B------:R-:W-:Y:S01]  /*15110*/  ISETP.GE.AND P1, PT, R4, R189, PT ;  /* 0x000000bd0400720c */ /* 0x000fe20003f26270 */
[----:B------:R-:W-:Y:S01]  /*15120*/  HMMA.16816.F32 R80, R8, R30, R80 ;  /* 0x0000001e0850723c */ /* 0x000fe20000001850 */
[----:B------:R-:W-:-:S02]  /*15130*/  FSEL R156, R97, -INF , !P3 ;  /* 0xff800000619c7808 */ /* 0x000fc40005800000 */
[----:B------:R-:W-:Y:S01]  /*15140*/  ISETP.NE.AND P3, PT, R16, RZ, PT ;  /* 0x000000ff1000720c */ /* 0x000fe20003f65270 */
[----:B------:R-:W-:Y:S01]  /*15150*/  VIADD R16, R0, 0x60 ;  /* 0x0000006000107836 */ /* 0x000fe20000000000 */
[-C--:B------:R-:W-:Y:S01]  /*15160*/  ISETP.GE.AND P5, PT, R4, R188.reuse, PT ;  /* 0x000000bc0400720c */ /* 0x080fe20003fa6270 */
[----:B------:R-:W-:Y:S01]  /*15170*/  VIADD R4, R0, 0x59 ;  /* 0x0000005900047836 */ /* 0x000fe20000000000 */
[----:B------:R-:W-:Y:S01]  /*15180*/  FSEL R165, R95, -INF , !P1 ;  /* 0xff8000005fa57808 */ /* 0x000fe20004800000 */
[C---:B-1----:R-:W-:Y:S01]  /*15190*/  HMMA.16816.F32 R76, R8.reuse, R12, R76 ;  /* 0x0000000c084c723c */ /* 0x042fe2000000184c */
[-C--:B------:R-:W-:Y:S02]  /*151a0*/  ISETP.GE.AND P1, PT, R17, R188.reuse, PT ;  /* 0x000000bc1100720c */ /* 0x080fe40003f26270 */
[----:B------:R-:W-:Y:S02]  /*151b0*/  FSEL R167, R94, -INF , !P3 ;  /* 0xff8000005ea77808 */ /* 0x000fe40005800000 */
[----:B------:R-:W-:Y:S01]  /*151c0*/  FSEL R33, R99, -INF , !P4 ;  /* 0xff80000063217808 */ /* 0x000fe20006000000 */
[----:B------:R-:W-:Y:S01]  /*151d0*/  HMMA.16816.F32 R72, R8, R14, R72 ;  /* 0x0000000e0848723c */ /* 0x000fe20000001848 */
[-C--:B------:R-:W-:Y:S01]  /*151e0*/  ISETP.GE.AND P3, PT, R16, R188.reuse, PT ;  /* 0x000000bc1000720c */ /* 0x080fe20003f66270 */
[----:B------:R-:W-:Y:S01]  /*151f0*/  VIADD R12, R0, 0x70 ;  /* 0x00000070000c7836 */ /* 0x000fe20000000000 */
[----:B------:R-:W-:Y:S01]  /*15200*/  FSEL R34, R93, -INF , !P5 ;  /* 0xff8000005d227808 */ /* 0x000fe20006800000 */
[----:B------:R-:W-:Y:S01]  /*15210*/  BAR.SYNC.DEFER_BLOCKING 0x0 ;  /* 0x0000000000007b1d */ /* 0x000fe20000010000 */
[----:B------:R-:W-:-:S02]  /*15220*/  ISETP.GE.AND P4, PT, R4, R188, PT ;  /* 0x000000bc0400720c */ /* 0x000fc40003f86270 */
[-C--:B------:R-:W-:Y:S01]  /*15230*/  ISETP.GE.AND P5, PT, R17, R189.reuse, PT ;  /* 0x000000bd1100720c */ /* 0x080fe20003fa6270 */
[----:B------:R-:W-:Y:S01]  /*15240*/  VIADD R8, R0, 0x71 ;  /* 0x0000007100087836 */ /* 0x000fe20000000000 */
[----:B------:R-:W-:Y:S01]  /*15250*/  FSEL R162, R92, -INF , !P6 ;  /* 0xff8000005ca27808 */ /* 0x000fe20007000000 */
[----:B------:R-:W-:Y:S01]  /*15260*/  VIADD R9, R0, 0x78 ;  /* 0x0000007800097836 */ /* 0x000fe20000000000 */
[----:B------:R-:W-:Y:S02]  /*15270*/  P2R R17, PR, RZ, 0x2 ;  /* 0x00000002ff117803 */ /* 0x000fe40000000000 */
[----:B------:R-:W-:Y:S02]  /*15280*/  ISETP.GE.AND P6, PT, R4, R189, PT ;  /* 0x000000bd0400720c */ /* 0x000fe40003fc6270 */
[----:B------:R-:W-:Y:S02]  /*15290*/  P2R R4, PR, RZ, 0x8 ;  /* 0x00000008ff047803 */ /* 0x000fe40000000000 */
[----:B------:R-:W-:-:S02]  /*152a0*/  FSEL R164, R89, -INF , !P4 ;  /* 0xff80000059a47808 */ /* 0x000fc40006000000 */
[----:B------:R-:W-:Y:S02]  /*152b0*/  ISETP.GE.AND P3, PT, R16, R189, PT ;  /* 0x000000bd1000720c */ /* 0x000fe40003f66270 */
[----:B------:R-:W-:Y:S02]  /*152c0*/  ISETP.NE.AND P4, PT, R17, RZ, PT ;  /* 0x000000ff1100720c */ /* 0x000fe40003f85270 */
[----:B------:R-:W-:Y:S02]  /*152d0*/  FSEL R163, R90, -INF , !P0 ;  /* 0xff8000005aa37808 */ /* 0x000fe40004000000 */
[----:B------:R-:W-:Y:S01]  /*152e0*/  ISETP.NE.AND P0, PT, R4, RZ, PT ;  /* 0x000000ff0400720c */ /* 0x000fe20003f05270 */
[----:B------:R-:W-:Y:S01]  /*152f0*/  VIADD R4, R0, 0x69 ;  /* 0x0000006900047836 */ /* 0x000fe20000000000 */
[----:B------:R-:W-:Y:S02]  /*15300*/  P2R R16, PR, RZ, 0x8 ;  /* 0x00000008ff107803 */ /* 0x000fe40000000000 */
[----:B------:R-:W-:-:S02]  /*15310*/  FSEL R150, R85, -INF , !P4 ;  /* 0xff80000055967808 */ /* 0x000fc40006000000 */
[----:B------:R-:W-:Y:S02]  /*15320*/  ISETP.GE.AND P4, PT, R12, R189, PT ;  /* 0x000000bd0c00720c */ /* 0x000fe40003f86270 */
[----:B------:R-:W-:Y:S02]  /*15330*/  FSEL R32, R88, -INF , !P2 ;  /* 0xff80000058207808 */ /* 0x000fe40005000000 */
[----:B------:R-:W-:Y:S02]  /*15340*/  FSEL R161, R91, -INF , !P6 ;  /* 0xff8000005ba17808 */ /* 0x000fe40007000000 */
[----:B------:R-:W-:Y:S02]  /*15350*/  FSEL R154, R84, -INF , !P0 ;  /* 0xff800000549a7808 */ /* 0x000fe40004000000 */
[----:B------:R-:W-:Y:S02]  /*15360*/  ISETP.NE.AND P6, PT, R16, RZ, PT ;  /* 0x000000ff1000720c */ /* 0x000fe40003fc5270 */
[----:B------:R-:W-:-:S02]  /*15370*/  ISETP.GE.AND P2, PT, R4, R188, PT ;  /* 0x000000bc0400720c */ /* 0x000fc40003f46270 */
[----:B------:R-:W-:Y:S02]  /*15380*/  ISETP.GE.AND P0, PT, R4, R189, PT ;  /* 0x000000bd0400720c */ /* 0x000fe40003f06270 */
[----:B------:R-:W-:Y:S02]  /*15390*/  P2R R4, PR, RZ, 0x10 ;  /* 0x00000010ff047803 */ /* 0x000fe40000000000 */
[-C--:B------:R-:W-:Y:S02]  /*153a0*/  ISETP.GE.AND P4, PT, R8, R188.reuse, PT ;  /* 0x000000bc0800720c */ /* 0x080fe40003f86270 */
[----:B------:R-:W-:Y:S02]  /*153b0*/  FSEL R151, R86, -INF , !P6 ;  /* 0xff80000056977808 */ /* 0x000fe40007000000 */
[----:B------:R-:W-:Y:S02]  /*153c0*/  FSEL R149, R87, -INF , !P5 ;  /* 0xff80000057957808 */ /* 0x000fe40006800000 */
[----:B------:R-:W-:-:S02]  /*153d0*/  ISETP.GE.AND P6, PT, R12, R188, PT ;  /* 0x000000bc0c00720c */ /* 0x000fc40003fc6270 */
[----:B------:R-:W-:Y:S02]  /*153e0*/  ISETP.GE.AND P5, PT, R8, R189, PT ;  /* 0x000000bd0800720c */ /* 0x000fe40003fa6270 */
[----:B------:R-:W-:Y:S02]  /*153f0*/  P2R R8, PR, RZ, 0x10 ;  /* 0x00000010ff087803 */ /* 0x000fe40000000000 */
[----:B------:R-:W-:Y:S02]  /*15400*/  FSEL R144, R76, -INF , !P6 ;  /* 0xff8000004c907808 */ /* 0x000fe40007000000 */
[----:B------:R-:W-:Y:S02]  /*15410*/  ISETP.NE.AND P6, PT, R8, RZ, PT ;  /* 0x000000ff0800720c */ /* 0x000fe40003fc5270 */
[----:B------:R-:W-:Y:S02]  /*15420*/  FSEL R146, R81, -INF , !P2 ;  /* 0xff80000051927808 */ /* 0x000fe40005000000 */
[----:B------:R-:W-:-:S02]  /*15430*/  FSEL R138, R77, -INF , !P6 ;  /* 0xff8000004d8a7808 */ /* 0x000fc40007000000 */
[----:B------:R-:W-:Y:S02]  /*15440*/  ISETP.GT.AND P6, PT, R239, R228, PT ;  /* 0x000000e4ef00720c */ /* 0x000fe40003fc4270 */
[----:B------:R-:W-:Y:S01]  /*15450*/  ISETP.NE.AND P2, PT, R4, RZ, PT ;  /* 0x000000ff0400720c */ /* 0x000fe20003f45270 */
[----:B------:R-:W-:Y:S01]  /*15460*/  VIADD R4, R0, 0x79 ;  /* 0x0000007900047836 */ /* 0x000fe20000000000 */
[----:B------:R-:W-:Y:S02]  /*15470*/  FSEL R145, R83, -INF , !P0 ;  /* 0xff80000053917808 */ /* 0x000fe40004000000 */
[CC--:B------:R-:W-:Y:S02]  /*15480*/  ISETP.GE.AND P3, PT, R18.reuse, R188.reuse, PT ;  /* 0x000000bc1200720c */ /* 0x0c0fe40003f66270 */
[----:B------:R-:W-:Y:S02]  /*15490*/  ISETP.GE.AND P1, PT, R18, R189, PT ;  /* 0x000000bd1200720c */ /* 0x000fe40003f26270 */
[----:B------:R-:W-:-:S02]  /*154a0*/  ISETP.GE.AND P0, PT, R0, R188, PT ;  /* 0x000000bc0000720c */ /* 0x000fc40003f06270 */
[----:B------:R-:W-:Y:S02]  /*154b0*/  FSEL R148, R80, -INF , !P3 ;  /* 0xff80000050947808 */ /* 0x000fe40005800000 */
[----:B------:R-:W-:Y:S02]  /*154c0*/  FSEL R147, R82, -INF , !P1 ;  /* 0xff80000052937808 */ /* 0x000fe40004800000 */
[----:B------:R-:W-:Y:S02]  /*154d0*/  FSEL R135, R78, -INF , !P2 ;  /* 0xff8000004e877808 */ /* 0x000fe40005000000 */
[----:B------:R-:W-:Y:S02]  /*154e0*/  FSEL R108, R108, -INF , !P0 ;  /* 0xff8000006c6c7808 */ /* 0x000fe40004000000 */
[C---:B------:R-:W-:Y:S02]  /*154f0*/  ISETP.GE.AND P4, PT, R9.reuse, R188, PT ;  /* 0x000000bc0900720c */ /* 0x040fe40003f86270 */
[----:B------:R-:W-:-:S02]  /*15500*/  ISETP.GE.AND P3, PT, R9, R189, PT ;  /* 0x000000bd0900720c */ /* 0x000fc40003f66270 */
[-C--:B------:R-:W-:Y:S02]  /*15510*/  ISETP.GE.AND P1, PT, R0, R189.reuse, PT ;  /* 0x000000bd0000720c */ /* 0x080fe40003f26270 */
[C---:B------:R-:W-:Y:S02]  /*15520*/  ISETP.GE.AND P2, PT, R4.reuse, R188, PT ;  /* 0x000000bc0400720c */ /* 0x040fe40003f46270 */
[----:B------:R-:W-:Y:S02]  /*15530*/  ISETP.GE.AND P0, PT, R4, R189, PT ;  /* 0x000000bd0400720c */ /* 0x000fe40003f06270 */
[----:B------:R-:W-:Y:S02]  /*15540*/  LOP3.LUT R4, R2, R133, RZ, 0xfc, !PT ;  /* 0x0000008502047212 */ /* 0x000fe400078efcff */
        /* <DEDUP_REMOVED lines=69> */
.L_x_3917:
[----:B------:R-:W-:Y:S02]  /*159a0*/  ULDC UR14, c[0x0][0x248] ;  /* 0x00009200000e7ab9 */ /* 0x000fe40000000800 */
[----:B------:R-:W-:-:S06]  /*159b0*/  USHF.L.U32 UR5, UR14, 0x7, URZ ;  /* 0x000000070e057899 */ /* 0x000fcc000800063f */
[----:B------:R-:W-:-:S04]  /*159c0*/  IADD3 R0, RZ, -UR5, RZ ;  /* 0x80000005ff007c10 */ /* 0x000fc8000fffe0ff */
[----:B------:R-:W-:-:S07]  /*159d0*/  SHF.R.S32.HI R7, RZ, 0x1f, R0 ;  /* 0x0000001fff077819 */ /* 0x000fce0000011400 */
.L_x_3918:
[----:B------:R-:W-:Y:S01]  /*159e0*/  USHF.L.U32 UR12, UR14, 0x5, URZ ;  /* 0x000000050e0c7899 */ /* 0x000fe2000800063f */
[C---:B------:R-:W-:Y:S01]  /*159f0*/  LEA R236, P0, R0.reuse, R236, 0x1 ;  /* 0x000000ec00ec7211 */ /* 0x040fe200078008ff */
[----:B------:R-:W-:Y:S02]  /*15a00*/  ULDC UR5, c[0x0][0x24c] ;  /* 0x0000930000057ab9 */ /* 0x000fe40000000800 */
[----:B------:R-:W-:Y:S01]  /*15a10*/  USHF.L.U64.HI UR5, UR14, 0x5, UR5 ;  /* 0x000000050e057899 */ /* 0x000fe20008010205 */
[----:B------:R-:W-:Y:S02]  /*15a20*/  LEA.HI.X R235, R0, R235, R7, 0x1, P0 ;  /* 0x000000eb00eb7211 */ /* 0x000fe400000f0c07 */
        /* <DEDUP_REMOVED lines=10> */
[----:B------:R1:W-:Y:S01]  /*15ad0*/  LDGSTS.E.BYPASS.LTC128B.128 [R234+0x4000], desc[UR6][R236.64] ;  /* 0x04000000ecea7fae */ /* 0x0003e2000b901d46 */
        /* <DEDUP_REMOVED lines=28> */
.L_x_3916:
        /* <DEDUP_REMOVED lines=114> */
[----:B------:R-:W4:Y:S01]  /*163c0*/  LDSM.16.MT88.4 R4, [R220+0x10800] ;  /* 0x01080000dc04783b */ /* 0x000f220000004200 */
        /* <DEDUP_REMOVED lines=56> */
[----:B-----5:R-:W-:Y:S01]  /*16750*/  F2FP.F16.F32.PACK_AB R119, R57, R60 ;  /* 0x0000003c3977723e */ /* 0x020fe200000000ff */
[----:B------:R-:W-:Y:S01]  /*16760*/  FADD.FTZ R60, R60, R61 ;  /* 0x0000003d3c3c7221 */ /* 0x000fe20000010000 */
[----:B------:R-:W-:-:S03]  /*16770*/  FADD.FTZ R62, R59, R62 ;  /* 0x0000003e3b3e7221 */ /* 0x000fc60000010000 */
[----:B------:R-:W-:Y:S02]  /*16780*/  FADD.FTZ R57, R57, R60 ;  /* 0x0000003c39397221 */ /* 0x000fe40000010000 */
[C---:B------:R-:W-:Y:S01]  /*16790*/  HMMA.16816.F32 R72, R116.reuse, R76, RZ ;  /* 0x0000004c7448723c */ /* 0x040fe200000018ff */
[----:B------:R-:W-:Y:S05]  /*167a0*/  MUFU.EX2 R54, R54 ;  /* 0x0000003600367308 */ /* 0x000fea0000000800 */
[----:B------:R-:W-:Y:S03]  /*167b0*/  HMMA.16816.F32 R76, R116, R78, RZ ;  /* 0x0000004e744c723c */ /* 0x000fe600000018ff */
[----:B------:R-:W5:Y:S01]  /*167c0*/  MUFU.EX2 R49, R49 ;  /* 0x0000003100317308 */ /* 0x000f620000000800 */
[----:B-1----:R-:W-:-:S02]  /*167d0*/  F2FP.F16.F32.PACK_AB R12, R58, R55 ;  /* 0x000000373a0c723e */ /* 0x002fc400000000ff */
[C---:B------:R-:W-:Y:S05]  /*167e0*/  HMMA.16816.F32 R128, R116.reuse, R68, RZ ;  /* 0x000000447480723c */ /* 0x040fea00000018ff */
[----:B------:R-:W-:Y:S01]  /*167f0*/  MUFU.EX2 R56, R56 ;  /* 0x0000003800387308 */ /* 0x000fe20000000800 */
[C---:B------:R-:W-:Y:S06]  /*16800*/  HMMA.16816.F32 R80, R116.reuse, R84, RZ ;  /* 0x000000547450723c */ /* 0x040fec00000018ff */
[----:B------:R-:W-:Y:S01]  /*16810*/  HMMA.16816.F32 R68, R116, R70, RZ ;  /* 0x000000467444723c */ /* 0x000fe200000018ff */
[----:B------:R-:W1:Y:S01]  /*16820*/  MUFU.EX2 R51, R51 ;  /* 0x0000003300337308 */ /* 0x000e620000000800 */
[----:B-----5:R-:W-:-:S04]  /*16830*/  F2FP.F16.F32.PACK_AB R14, R49, R54 ;  /* 0x00000036310e723e */ /* 0x020fc800000000ff */
[C---:B------:R-:W-:Y:S03]  /*16840*/  HMMA.16816.F32 R84, R116.reuse, R86, RZ ;  /* 0x000000567454723c */ /* 0x040fe600000018ff */
[----:B------:R-:W-:Y:S03]  /*16850*/  MUFU.EX2 R50, R50 ;  /* 0x0000003200327308 */ /* 0x000fe60000000800 */
[C---:B---3--:R-:W-:Y:S05]  /*16860*/  HMMA.16816.F32 R96, R116.reuse, R100, RZ ;  /* 0x000000647460723c */ /* 0x048fea00000018ff */
[----:B------:R-:W3:Y:S01]  /*16870*/  MUFU.EX2 R47, R47 ;  /* 0x0000002f002f7308 */ /* 0x000ee20000000800 */
[----:B-1----:R-:W-:Y:S01]  /*16880*/  F2FP.F16.F32.PACK_AB R13, R51, R56 ;  /* 0x00000038330d723e */ /* 0x002fe200000000ff */
[----:B--2---:R-:W-:Y:S01]  /*16890*/  HMMA.16816.F32 R124, R116, R104, RZ ;  /* 0x00000068747c723c */ /* 0x004fe200000018ff */
        /* <DEDUP_REMOVED lines=371> */
.L_x_3920:
[----:B------:R-:W-:Y:S02]  /*17fd0*/  ULDC UR10, c[0x0][0x250] ;  /* 0x00009400000a7ab9 */ /* 0x000fe40000000800 */
[----:B------:R-:W-:-:S06]  /*17fe0*/  USHF.L.U32 UR4, UR10, 0x7, URZ ;  /* 0x000000070a047899 */ /* 0x000fcc000800063f */
[----:B------:R-:W-:-:S04]  /*17ff0*/  IADD3 R3, RZ, -UR4, RZ ;  /* 0x80000004ff037c10 */ /* 0x000fc8000fffe0ff */
[----:B------:R-:W-:-:S07]  /*18000*/  SHF.R.S32.HI R4, RZ, 0x1f, R3 ;  /* 0x0000001fff047819 */ /* 0x000fce0000011403 */
.L_x_3921:
[----:B------:R-:W-:Y:S01]  /*18010*/  USHF.L.U32 UR5, UR10, 0x5, URZ ;  /* 0x000000050a057899 */ /* 0x000fe2000800063f */
[C---:B------:R-:W-:Y:S01]  /*18020*/  LEA R240, P0, R3.reuse, R240, 0x1 ;  /* 0x000000f003f07211 */ /* 0x040fe200078008ff */
[----:B------:R-:W-:Y:S02]  /*18030*/  ULDC UR4, c[0x0][0x254] ;  /* 0x0000950000047ab9 */ /* 0x000fe40000000800 */
[----:B------:R-:W-:Y:S01]  /*18040*/  USHF.L.U64.HI UR4, UR10, 0x5, UR4 ;  /* 0x000000050a047899 */ /* 0x000fe20008010204 */
[C---:B------:R-:W-:Y:S02]  /*18050*/  LEA.HI.X R241, R3.reuse, R241, R4, 0x1, P0 ;  /* 0x000000f103f17211 */ /* 0x040fe400000f0c04 */
[----:B------:R-:W-:Y:S02]  /*18060*/  IADD3 R6, P0, R240, UR5, RZ ;  /* 0x00000005f0067c10 */ /* 0x000fe4000ff1e0ff */
[----:B------:R-:W-:Y:S01]  /*18070*/  IADD3 R3, P1, R3, R140, RZ ;  /* 0x0000008c03037210 */ /* 0x000fe20007f3e0ff */
[----:B------:R-:W-:Y:S01]  /*18080*/  @!PT LDS RZ, [RZ] ;  /* 0x00000000fffff984 */ /* 0x000fe20000000800 */
[----:B------:R-:W-:Y:S01]  /*18090*/  @!PT LDS RZ, [RZ] ;  /* 0x00000000fffff984 */ /* 0x000fe20000000800 */
[----:B------:R-:W-:Y:S01]  /*180a0*/  @!PT LDS RZ, [RZ] ;  /* 0x00000000fffff984 */ /* 0x000fe20000000800 */
[----:B------:R-:W-:Y:S01]  /*180b0*/  LDGSTS.E.BYPASS.LTC128B.128 [R234+0xc000], desc[UR6][R240.64] ;  /* 0x0c000000f0ea7fae */ /* 0x000fe2000b901d46 */
        /* <DEDUP_REMOVED lines=39> */
[----:B------:R-:W5:Y:S04]  /*18330*/  LDSM.16.M88.4 R152, [R225+0x7800] ;  /* 0x00780000e198783b */ /* 0x000f680000000200 */
[----:B-1----:R-:W-:Y:S04]  /*18340*/  LDSM.16.M88.4 R4, [R224] ;  /* 0x00000000e004783b */ /* 0x002fe80000000200 */
[----:B--2---:R-:W1:Y:S04]  /*18350*/  LDSM.16.M88.4 R16, [R214] ;  /* 0x00000000d610783b */ /* 0x004e680000000200 */
[----:B------:R-:W2:Y:S01]  /*18360*/  LDSM.16.M88.4 R12, [R212] ;  /* 0x00000000d40c783b */ /* 0x000ea20000000200 */
[C---:B---3--:R-:W-:Y:S03]  /*18370*/  HMMA.16816.F32 R64, R20.reuse, R60, RZ ;  /* 0x0000003c1440723c */ /* 0x048fe600000018ff */
[----:B------:R-:W3:Y:S03]  /*18380*/  LDSM.16.M88.4 R148, [R215] ;  /* 0x00000000d794783b */ /* 0x000ee60000000200 */
[C---:B----4-:R-:W-:Y:S01]  /*18390*/  HMMA.16816.F32 R48, R20.reuse, R44, RZ ;  /* 0x0000002c1430723c */ /* 0x050fe200000018ff */
[----:B------:R-:W4:Y:S04]  /*183a0*/  LDSM.16.M88.4 R168, [R223] ;  /* 0x00000000dfa8783b */ /* 0x000f280000000200 */
[----:B------:R-:W4:Y:S01]  /*183b0*/  LDSM.16.M88.4 R164, [R213] ;  /* 0x00000000d5a4783b */ /* 0x000f220000000200 */
[C---:B------:R-:W-:Y:S03]  /*183c0*/  HMMA.16816.F32 R60, R20.reuse, R62, RZ ;  /* 0x0000003e143c723c */ /* 0x040fe600000018ff */
[----:B------:R-:W4:Y:S03]  /*183d0*/  LDSM.16.M88.4 R8, [R211] ;  /* 0x00000000d308783b */ /* 0x000f260000000200 */
[C---:B------:R-:W-:Y:S01]  /*183e0*/  HMMA.16816.F32 R44, R20.reuse, R46, RZ ;  /* 0x0000002e142c723c */ /* 0x040fe200000018ff */
[----:B------:R-:W4:Y:S04]  /*183f0*/  LDSM.16.M88.4 R160, [R210] ;  /* 0x00000000d2a0783b */ /* 0x000f280000000200 */
[----:B------:R-:W4:Y:S01]  /*18400*/  LDSM.16.M88.4 R156, [R209] ;  /* 0x00000000d19c783b */ /* 0x000f220000000200 */
[C---:B-----5:R-:W-:Y:S03]  /*18410*/  HMMA.16816.F32 R136, R20.reuse, R132, RZ ;  /* 0x000000841488723c */ /* 0x060fe600000018ff */
[----:B------:R-:W-:Y:S03]  /*18420*/  LDSM.16.M88.4 R176, [R222] ;  /* 0x00000000deb0783b */ /* 0x000fe60000000200 */
[C---:B------:R-:W-:Y:S01]  /*18430*/  HMMA.16816.F32 R132, R20.reuse, R134, RZ ;  /* 0x000000861484723c */ /* 0x040fe200000018ff */
[----:B------:R-:W-:Y:S04]  /*18440*/  LDSM.16.M88.4 R184, [R219+0x7000] ;  /* 0x00700000dbb8783b */ /* 0x000fe80000000200 */
        /* <DEDUP_REMOVED lines=13> */
[----:B------:R-:W5:Y:S05]  /*18520*/  LDSM.16.M88.4 R152, [R219+0x4000] ;  /* 0x00400000db98783b */ /* 0x000f6a0000000200 */
        /* <DEDUP_REMOVED lines=39> */
[----:B------:R-:W-:Y:S05]  /*187a0*/  LDSM.16.M88.4 R184, [R200] ;  /* 0x00000000c8b8783b */ /* 0x000fea0000000200 */
        /* <DEDUP_REMOVED lines=10> */
[----:B------:R-:W-:Y:S01]  /*18850*/  HMMA.16816.F32 R28, R152, R14, R28 ;  /* 0x0000000e981c723c */ /* 0x000fe2000000181c */
[----:B------:R-:W2:Y:S05]  /*18860*/  LDSM.16.M88.4 R12, [R225+0x9800] ;  /* 0x00980000e10c783b */ /* 0x000eaa0000000200 */
[C---:B------:R-:W-:Y:S06]  /*18870*/  HMMA.16816.F32 R24, R176.reuse, R180, R24 ;  /* 0x000000b4b018723c */ /* 0x040fec0000001818 */
[----:B------:R-:W-:Y:S01]  /*18880*/  HMMA.16816.F32 R20, R176, R182, R20 ;  /* 0x000000b6b014723c */ /* 0x000fe20000001814 */
[----:B------:R-:W-:Y:S04]  /*18890*/  LDSM.16.M88.4 R176, [R225+0xa000] ;  /* 0x00a00000e1b0783b */ /* 0x000fe80000000200 */
[----:B------:R-:W-:Y:S01]  /*188a0*/  LDSM.16.M88.4 R180, [R222+0x2000] ;  /* 0x00200000deb4783b */ /* 0x000fe20000000200 */
        /* <DEDUP_REMOVED lines=14> */
[----:B------:R-:W-:Y:S05]  /*18990*/  LDSM.16.M88.4 R160, [R207] ;  /* 0x00000000cfa0783b */ /* 0x000fea0000000200 */
[C---:B------:R-:W-:Y:S06]  /*189a0*/  HMMA.16816.F32 R24, R152.reuse, R156, R24 ;  /* 0x0000009c9818723c */ /* 0x040fec0000001818 */
[----:B------:R-:W-:Y:S01]  /*189b0*/  HMMA.16816.F32 R20, R152, R158, R20 ;  /* 0x0000009e9814723c */ /* 0x000fe20000001814 */
[----:B------:R-:W-:Y:S04]  /*189c0*/  LDSM.16.M88.4 R152, [R205] ;  /* 0x00000000cd98783b */ /* 0x000fe80000000200 */
[----:B------:R-:W-:Y:S01]  /*189d0*/  LDSM.16.M88.4 R156, [R206] ;  /* 0x00000000ce9c783b */ /* 0x000fe20000000200 */
[C---:B----4-:R-:W-:Y:S06]  /*189e0*/  HMMA.16816.F32 R144, R8.reuse, R4, R144 ;  /* 0x000000040890723c */ /* 0x050fec0000001890 */
[C---:B------:R-:W-:Y:S01]  /*189f0*/  HMMA.16816.F32 R140, R8.reuse, R6, R140 ;  /* 0x00000006088c723c */ /* 0x040fe2000000188c */
[----:B------:R-:W4:Y:S05]  /*18a00*/  LDSM.16.M88.4 R4, [R224+0x2000] ;  /* 0x00200000e004783b */ /* 0x000f2a0000000200 */
        /* <DEDUP_REMOVED lines=18> */
[C---:B------:R-:W-:Y:S06]  /*18b30*/  HMMA.16816.F32 R24, R8.reuse, R164, R24 ;  /* 0x000000a40818723c */ /* 0x040fec0000001818 */
[----:B------:R-:W-:Y:S01]  /*18b40*/  HMMA.16816.F32 R20, R8, R166, R20 ;  /* 0x000000a60814723c */ /* 0x000fe20000001814 */
[----:B------:R-:W5:Y:S04]  /*18b50*/  LDSM.16.M88.4 R8, [R201] ;  /* 0x00000000c908783b */ /* 0x000f680000000200 */
[----:B------:R-:W-:Y:S01]  /*18b60*/  LDSM.16.M88.4 R164, [R219+0x9800] ;  /* 0x00980000dba4783b */ /* 0x000fe20000000200 */
[C---:B----4-:R-:W-:Y:S06]  /*18b70*/  HMMA.16816.F32 R144, R4.reuse, R160, R144 ;  /* 0x000000a00490723c */ /* 0x050fec0000001890 */
[C---:B-1----:R-:W-:Y:S06]  /*18b80*/  HMMA.16816.F32 R48, R4.reuse, R16, R48 ;  /* 0x000000100430723c */ /* 0x042fec0000001830 */
[C---:B------:R-:W-:Y:S01]  /*18b90*/  HMMA.16816.F32 R44, R4.reuse, R18, R44 ;  /* 0x00000012042c723c */ /* 0x040fe2000000182c */
[----:B------:R-:W-:Y:S05]  /*18ba0*/  LDSM.16.M88.4 R16, [R221+0x2000] ;  /* 0x00200000dd10783b */ /* 0x000fea0000000200 */
[C---:B--2---:R-:W-:Y:S06]  /*18bb0*/  HMMA.16816.F32 R40, R4.reuse, R12, R40 ;  /* 0x0000000c0428723c */ /* 0x044fec0000001828 */
[C---:B------:R-:W-:Y:S01]  /*18bc0*/  HMMA.16816.F32 R36, R4.reuse, R14, R36 ;  /* 0x0000000e0424723c */ /* 0x040fe20000001824 */
[----:B------:R-:W1:Y:S05]  /*18bd0*/  LDSM.16.M88.4 R12, [R208+0x4000] ;  /* 0x00400000d00c783b */ /* 0x000e6a0000000200 */
[C---:B------:R-:W-:Y:S06]  /*18be0*/  HMMA.16816.F32 R64, R4.reuse, R152, R64 ;  /* 0x000000980440723c */ /* 0x040fec0000001840 */
[C---:B---3--:R-:W-:Y:S06]  /*18bf0*/  HMMA.16816.F32 R56, R4.reuse, R148, R56 ;  /* 0x000000940438723c */ /* 0x048fec0000001838 */
[C---:B------:R-:W-:Y:S01]  /*18c00*/  HMMA.16816.F32 R52, R4.reuse, R150, R52 ;  /* 0x000000960434723c */ /* 0x040fe20000001834 */
[----:B------:R-:W2:Y:S05]  /*18c10*/  LDSM.16.M88.4 R148, [R219+0xb800] ;  /* 0x00b80000db94783b */ /* 0x000eaa0000000200 */
[C---:B------:R-:W-:Y:S06]  /*18c20*/  HMMA.16816.F32 R136, R4.reuse, R156, R136 ;  /* 0x0000009c0488723c */ /* 0x040fec0000001888 */
[C---:B------:R-:W-:Y:S01]  /*18c30*/  HMMA.16816.F32 R132, R4.reuse, R158, R132 ;  /* 0x0000009e0484723c */ /* 0x040fe20000001884 */
[----:B------:R-:W-:Y:S05]  /*18c40*/  LDSM.16.M88.4 R156, [R219+0xa800] ;  /* 0x00a80000db9c783b */ /* 0x000fea0000000200 */
[C---:B------:R-:W-:Y:S01]  /*18c50*/  HMMA.16816.F32 R60, R4.reuse, R154, R60 ;  /* 0x0000009a043c723c */ /* 0x040fe2000000183c */
[----:B------:R-:W-:Y:S05]  /*18c60*/  LDSM.16.M88.4 R152, [R219+0xb000] ;  /* 0x00b00000db98783b */ /* 0x000fea0000000200 */
[C---:B------:R-:W-:Y:S01]  /*18c70*/  HMMA.16816.F32 R140, R4.reuse, R162, R140 ;  /* 0x000000a2048c723c */ /* 0x040fe2000000188c */
[----:B------:R-:W-:Y:S05]  /*18c80*/  LDSM.16.M88.4 R160, [R219+0xa000] ;  /* 0x00a00000dba0783b */ /* 0x000fea0000000200 */
[C---:B-----5:R-:W-:Y:S06]  /*18c90*/  HMMA.16816.F32 R32, R4.reuse, R8, R32 ;  /* 0x000000080420723c */ /* 0x060fec0000001820 */
        /* <DEDUP_REMOVED lines=8> */
[C---:B------:R-:W-:Y:S06]  /*18d20*/  HMMA.16816.F32 R132, R180.reuse, R174, R132 ;  /* 0x000000aeb484723c */ /* 0x040fec0000001884 */
[C---:B------:R-:W-:Y:S06]  /*18d30*/  HMMA.16816.F32 R60, R180.reuse, R170, R60 ;  /* 0x000000aab43c723c */ /* 0x040fec000000183c */
[----:B------:R-:W-:Y:S01]  /*18d40*/  HMMA.16816.F32 R140, R180, R178, R140 ;  /* 0x000000b2b48c723c */ /* 0x000fe2000000188c */
[----:B------:R-:W-:Y:S05]  /*18d50*/  LDSM.16.M88.4 R176, [R208+0x5800] ;  /* 0x00580000d0b0783b */ /* 0x000fea0000000200 */
[----:B-1----:R-:W-:Y:S06]  /*18d60*/  HMMA.16816.F32 R144, R16, R12, R144 ;  /* 0x0000000c1090723c */ /* 0x002fec0000001890 */
[----:B--2---:R-:W-:Y:S06]  /*18d70*/  HMMA.16816.F32 R24, R180, R148, R24 ;  /* 0x00000094b418723c */ /* 0x004fec0000001818 */
[----:B---3--:R-:W-:Y:S01]  /*18d80*/  HMMA.16816.F32 R64, R16, R4, R64 ;  /* 0x000000041040723c */ /* 0x008fe20000001840 */
[----:B------:R-:W-:-:S04]  /*18d90*/  IMAD R149, R239, 0x80, R190 ;  /* 0x00000080ef957824 */ /* 0x000fc800078e02be */
[C---:B------:R-:W-:Y:S01]  /*18da0*/  VIADD R3, R149.reuse, 0x8 ;  /* 0x0000000895037836 */ /* 0x040fe20000000000 */
[C---:B------:R-:W-:Y:S01]  /*18db0*/  HMMA.16816.F32 R48, R180.reuse, R160, R48 ;  /* 0x000000a0b430723c */ /* 0x040fe20000001830 */
[C---:B------:R-:W-:Y:S01]  /*18dc0*/  VIADD R4, R149.reuse, 0x1 ;  /* 0x0000000195047836 */ /* 0x040fe20000000000 */
[CC--:B------:R-:W-:Y:S01]  /*18dd0*/  ISETP.GE.AND P2, PT, R149.reuse, R188.reuse, PT ;  /* 0x000000bc9500720c */ /* 0x0c0fe20003f46270 */
[----:B------:R-:W-:Y:S01]  /*18de0*/  VIADD R12, R149, 0x10 ;  /* 0x00000010950c7836 */ /* 0x000fe20000000000 */
[-C--:B------:R-:W-:Y:S01]  /*18df0*/  ISETP.GE.AND P0, PT, R3, R188.reuse, PT ;  /* 0x000000bc0300720c */ /* 0x080fe20003f06270 */
[----:B------:R-:W-:Y:S01]  /*18e00*/  VIADD R148, R149, 0x11 ;  /* 0x0000001195947836 */ /* 0x000fe20000000000 */
[----:B------:R-:W-:Y:S01]  /*18e10*/  HMMA.16816.F32 R44, R180, R162, R44 ;  /* 0x000000a2b42c723c */ /* 0x000fe2000000182c */
[----:B------:R-:W1:Y:S01]  /*18e20*/  LDSM.16.M88.4 R160, [R208+0x6000] ;  /* 0x00600000d0a0783b */ /* 0x000e620000000200 */
[C---:B------:R-:W-:Y:S02]  /*18e30*/  ISETP.GE.AND P1, PT, R4.reuse, R188, PT ;  /* 0x000000bc0400720c */ /* 0x040fe40003f26270 */
[----:B------:R-:W-:-:S02]  /*18e40*/  ISETP.GE.AND P4, PT, R4, R189, PT ;  /* 0x000000bd0400720c */ /* 0x000fc40003f86270 */
[C---:B------:R-:W-:Y:S01]  /*18e50*/  HMMA.16816.F32 R136, R16.reuse, R8, R136 ;  /* 0x000000081088723c */ /* 0x040fe20000001888 */
[-C--:B------:R-:W-:Y:S01]  /*18e60*/  ISETP.GE.AND P5, PT, R3, R189.reuse, PT ;  /* 0x000000bd0300720c */ /* 0x080fe20003fa6270 */
[----:B------:R-:W-:Y:S01]  /*18e70*/  VIADD R3, R149, 0x9 ;  /* 0x0000000995037836 */ /* 0x000fe20000000000 */
[----:B------:R-:W-:Y:S02]  /*18e80*/  FSEL R191, R144, -INF , !P2 ;  /* 0xff80000090bf7808 */ /* 0x000fe40005000000 */
[-C--:B------:R-:W-:Y:S01]  /*18e90*/  ISETP.GE.AND P2, PT, R12, R188.reuse, PT ;  /* 0x000000bc0c00720c */ /* 0x080fe20003f46270 */
[----:B------:R-:W-:Y:S01]  /*18ea0*/  HMMA.16816.F32 R132, R16, R10, R132 ;  /* 0x0000000a1084723c */ /* 0x000fe20000001884 */
[----:B------:R-:W2:Y:S01]  /*18eb0*/  LDSM.16.M88.4 R8, [R208+0x6800] ;  /* 0x00680000d008783b */ /* 0x000ea20000000200 */
[C---:B------:R-:W-:Y:S02]  /*18ec0*/  ISETP.GE.AND P3, PT, R3.reuse, R188, PT ;  /* 0x000000bc0300720c */ /* 0x040fe40003f66270 */
[----:B------:R-:W-:-:S02]  /*18ed0*/  ISETP.GE.AND P6, PT, R3, R189, PT ;  /* 0x000000bd0300720c */ /* 0x000fc40003fc6270 */
[C---:B------:R-:W-:Y:S01]  /*18ee0*/  HMMA.16816.F32 R60, R16.reuse, R6, R60 ;  /* 0x00000006103c723c */ /* 0x040fe2000000183c */
[----:B------:R-:W3:Y:S01]  /*18ef0*/  LDSM.16.M88.4 R4, [R208+0x7000] ;  /* 0x00700000d004783b */ /* 0x000ee20000000200 */
[----:B------:R-:W-:Y:S02]  /*18f00*/  FSEL R3, R145, -INF , !P1 ;  /* 0xff80000091037808 */ /* 0x000fe40004800000 */
[----:B------:R-:W-:Y:S02]  /*18f10*/  ISETP.GE.AND P1, PT, R12, R189, PT ;  /* 0x000000bd0c00720c */ /* 0x000fe40003f26270 */
[----:B------:R-:W-:Y:S01]  /*18f20*/  HMMA.16816.F32 R140, R16, R14, R140 ;  /* 0x0000000e108c723c */ /* 0x000fe2000000188c */
[----:B------:R-:W4:Y:S01]  /*18f30*/  LDSM.16.M88.4 R12, [R208+0x7800] ;  /* 0x00780000d00c783b */ /* 0x000f220000000200 */
[----:B------:R-:W-:Y:S01]  /*18f40*/  P2R R145, PR, RZ, 0x4 ;  /* 0x00000004ff917803 */ /* 0x000fe20000000000 */
[----:B------:R-:W-:-:S04]  /*18f50*/  DEPBAR.LE SB0, 0x0 ;  /* 0x000080000000791a */ /* 0x000fc80000000000 */
[C---:B------:R-:W-:Y:S01]  /*18f60*/  HMMA.16816.F32 R56, R180.reuse, R164, R56 ;  /* 0x000000a4b438723c */ /* 0x040fe20000001838 */
[----:B------:R-:W-:Y:S02]  /*18f70*/  P2R R144, PR, RZ, 0x2 ;  /* 0x00000002ff907803 */ /* 0x000fe40000000000 */
[----:B------:R-:W-:Y:S02]  /*18f80*/  FSEL R190, R147, -INF , !P4 ;  /* 0xff80000093be7808 */ /* 0x000fe40006000000 */
[----:B------:R-:W-:Y:S01]  /*18f90*/  ISETP.NE.AND P4, PT, R145, RZ, PT ;  /* 0x000000ff9100720c */ /* 0x000fe20003f85270 */
[C---:B------:R-:W-:Y:S01]  /*18fa0*/  HMMA.16816.F32 R52, R180.reuse, R166, R52 ;  /* 0x000000a6b434723c */ /* 0x040fe20000001834 */
[-C--:B------:R-:W-:Y:S02]  /*18fb0*/  ISETP.GE.AND P2, PT, R148, R188.reuse, PT ;  /* 0x000000bc9400720c */ /* 0x080fe40003f46270 */
[----:B------:R-:W-:Y:S01]  /*18fc0*/  FSEL R187, R136, -INF , !P4 ;  /* 0xff80000088bb7808 */ /* 0x000fe20006000000 */
[----:B------:R-:W-:Y:S01]  /*18fd0*/  VIADD R136, R149, 0x20 ;  /* 0x0000002095887836 */ /* 0x000fe20000000000 */
[----:B------:R-:W-:Y:S01]  /*18fe0*/  FSEL R185, R137, -INF , !P2 ;  /* 0xff80000089b97808 */ /* 0x000fe20005000000 */
[----:B------:R-:W-:Y:S03]  /*18ff0*/  HMMA.16816.F32 R40, R180, R156, R40 ;  /* 0x0000009cb428723c */ /* 0x000fe60000001828 */
[----:B------:R-:W-:-:S02]  /*19000*/  ISETP.GE.AND P4, PT, R136, R188, PT ;  /* 0x000000bc8800720c */ /* 0x000fc40003f86270 */
[----:B------:R-:W-:Y:S01]  /*19010*/  FSEL R195, R140, -INF , !P0 ;  /* 0xff8000008cc37808 */ /* 0x000fe20004000000 */
[C---:B------:R-:W-:Y:S01]  /*19020*/  HMMA.16816.F32 R32, R180.reuse, R152, R32 ;  /* 0x00000098b420723c */ /* 0x040fe20000001820 */
[----:B------:R-:W-:Y:S01]  /*19030*/  FSEL R193, R141, -INF , !P3 ;  /* 0xff8000008dc17808 */ /* 0x000fe20005800000 */
[C---:B------:R-:W-:Y:S01]  /*19040*/  VIADD R141, R149.reuse, 0x19 ;  /* 0x00000019958d7836 */ /* 0x040fe20000000000 */
[CC--:B------:R-:W-:Y:S01]  /*19050*/  ISETP.GE.AND P0, PT, R149.reuse, R189.reuse, PT ;  /* 0x000000bd9500720c */ /* 0x0c0fe20003f06270 */
[C---:B------:R-:W-:Y:S01]  /*19060*/  VIADD R140, R149.reuse, 0x18 ;  /* 0x00000018958c7836 */ /* 0x040fe20000000000 */
[----:B------:R-:W-:Y:S01]  /*19070*/  FSEL R186, R142, -INF , !P5 ;  /* 0xff8000008eba7808 */ /* 0x000fe20006800000 */
[C---:B------:R-:W-:Y:S01]  /*19080*/  HMMA.16816.F32 R36, R180.reuse, R158, R36 ;  /* 0x0000009eb424723c */ /* 0x040fe20000001824 */
[----:B------:R-:W-:Y:S01]  /*19090*/  FSEL R184, R146, -INF , !P0 ;  /* 0xff80000092b87808 */ /* 0x000fe20004000000 */
[----:B------:R-:W-:Y:S01]  /*190a0*/  VIADD R146, R149, 0x40 ;  /* 0x0000004095927836 */ /* 0x000fe20000000000 */
[-C--:B------:R-:W-:Y:S01]  /*190b0*/  ISETP.GE.AND P0, PT, R141, R188.reuse, PT ;  /* 0x000000bc8d00720c */ /* 0x080fe20003f06270 */
[C---:B------:R-:W-:Y:S01]  /*190c0*/  VIADD R152, R149.reuse, 0x39 ;  /* 0x0000003995987836 */ /* 0x040fe20000000000 */
[-C--:B------:R-:W-:Y:S01]  /*190d0*/  ISETP.GE.AND P5, PT, R140, R189.reuse, PT ;  /* 0x000000bd8c00720c */ /* 0x080fe20003fa6270 */
[----:B------:R-:W-:Y:S01]  /*190e0*/  HMMA.16816.F32 R28, R180, R154, R28 ;  /* 0x0000009ab41c723c */ /* 0x000fe2000000181c */
[-C--:B------:R-:W-:Y:S01]  /*190f0*/  ISETP.GE.AND P3, PT, R148, R189.reuse, PT ;  /* 0x000000bd9400720c */ /* 0x080fe20003f66270 */
[C---:B------:R-:W-:Y:S01]  /*19100*/  VIADD R142, R149.reuse, 0x48 ;  /* 0x00000048958e7836 */ /* 0x040fe20000000000 */
[----:B------:R-:W-:Y:S01]  /*19110*/  ISETP.GE.AND P1, PT, R140, R188, PT ;  /* 0x000000bc8c00720c */ /* 0x000fe20003f26270 */
[----:B------:R-:W-:Y:S01]  /*19120*/  VIADD R140, R149, 0x49 ;  /* 0x00000049958c7836 */ /* 0x000fe20000000000 */
[----:B------:R-:W-:Y:S01]  /*19130*/  ISETP.GE.AND P2, PT, R136, R189, PT ;  /* 0x000000bd8800720c */ /* 0x000fe20003f46270 */
[----:B-1----:R-:W-:Y:S01]  /*19140*/  HMMA.16816.F32 R48, R16, R160, R48 ;  /* 0x000000a01030723c */ /* 0x002fe20000001830 */
[----:B------:R-:W-:-:S02]  /*19150*/  FSEL R134, R134, -INF , !P5 ;  /* 0xff80000086867808 */ /* 0x000fc40006800000 */
[----:B------:R-:W-:Y:S01]  /*19160*/  FSEL R173, R64, -INF , !P4 ;  /* 0xff80000040ad7808 */ /* 0x000fe20006000000 */
[C---:B------:R-:W-:Y:S01]  /*19170*/  VIADD R64, R149.reuse, 0x58 ;  /* 0x0000005895407836 */ /* 0x040fe20000000000 */
[----:B------:R-:W-:Y:S01]  /*19180*/  FSEL R148, R66, -INF , !P2 ;  /* 0xff80000042947808 */ /* 0x000fe20005000000 */
[----:B------:R-:W-:Y:S01]  /*19190*/  HMMA.16816.F32 R56, R16, R176, R56 ;  /* 0x000000b01038723c */ /* 0x000fe20000001838 */
[----:B------:R-:W-:-:S05]  /*191a0*/  VIADD R66, R149, 0x51 ;  /* 0x0000005195427836 */ /* 0x000fca0000000000 */
[C---:B------:R-:W-:Y:S01]  /*191b0*/  HMMA.16816.F32 R52, R16.reuse, R178, R52 ;  /* 0x000000b21034723c */ /* 0x040fe20000001834 */
[----:B------:R-:W-:Y:S01]  /*191c0*/  FSEL R177, R133, -INF , !P0 ;  /* 0xff80000085b17808 */ /* 0x000fe20004000000 */
[C---:B------:R-:W-:Y:S01]  /*191d0*/  VIADD R133, R149.reuse, 0x50 ;  /* 0x0000005095857836 */ /* 0x040fe20000000000 */
[----:B------:R-:W-:Y:S01]  /*191e0*/  ISETP.NE.AND P0, PT, R144, RZ, PT ;  /* 0x000000ff9000720c */ /* 0x000fe20003f05270 */
[----:B------:R-:W-:Y:S01]  /*191f0*/  VIADD R144, R149, 0x41 ;  /* 0x0000004195907836 */ /* 0x000fe20000000000 */
[----:B------:R-:W-:Y:S01]  /*19200*/  FSEL R176, R139, -INF , !P3 ;  /* 0xff8000008bb07808 */ /* 0x000fe20005800000 */
[----:B--2---:R-:W-:Y:S01]  /*19210*/  HMMA.16816.F32 R40, R16, R8, R40 ;  /* 0x000000081028723c */ /* 0x004fe20000001828 */
[----:B------:R-:W-:Y:S01]  /*19220*/  FSEL R178, R138, -INF , !P0 ;  /* 0xff8000008ab27808 */ /* 0x000fe20004000000 */
[----:B------:R-:W-:Y:S01]  /*19230*/  VIADD R139, R149, 0x30 ;  /* 0x00000030958b7836 */ /* 0x000fe20000000000 */
[----:B------:R-:W-:-:S03]  /*19240*/  FSEL R179, R132, -INF , !P1 ;  /* 0xff80000084b37808 */ /* 0x000fc60004800000 */
[C---:B---3--:R-:W-:Y:S01]  /*19250*/  HMMA.16816.F32 R32, R16.reuse, R4, R32 ;  /* 0x000000041020723c */ /* 0x048fe20000001820 */
[----:B------:R-:W-:Y:S01]  /*19260*/  VIADD R9, R149, 0x21 ;  /* 0x0000002195097836 */ /* 0x000fe20000000000 */
[----:B------:R-:W-:Y:S02]  /*19270*/  FSEL R8, R143, -INF , !P6 ;  /* 0xff8000008f087808 */ /* 0x000fe40007000000 */
[-C--:B------:R-:W-:Y:S02]  /*19280*/  ISETP.GE.AND P6, PT, R141, R189.reuse, PT ;  /* 0x000000bd8d00720c */ /* 0x080fe40003fc6270 */
[----:B------:R-:W-:Y:S01]  /*19290*/  HMMA.16816.F32 R36, R16, R10, R36 ;  /* 0x0000000a1024723c */ /* 0x000fe20000001824 */
[----:B------:R-:W-:Y:S01]  /*192a0*/  VIADD R4, R149, 0x28 ;  /* 0x0000002895047836 */ /* 0x000fe20000000000 */
[----:B------:R-:W-:Y:S01]  /*192b0*/  ISETP.GE.AND P0, PT, R9, R189, PT ;  /* 0x000000bd0900720c */ /* 0x000fe20003f06270 */
[----:B------:R-:W-:Y:S01]  /*192c0*/  VIADD R5, R149, 0x29 ;  /* 0x0000002995057836 */ /* 0x000fe20000000000 */
[----:B------:R-:W-:-:S02]  /*192d0*/  FSEL R132, R135, -INF , !P6 ;  /* 0xff80000087847808 */ /* 0x000fc40007000000 */
[C---:B------:R-:W-:Y:S01]  /*192e0*/  HMMA.16816.F32 R44, R16.reuse, R162, R44 ;  /* 0x000000a2102c723c */ /* 0x040fe2000000182c */
[C---:B------:R-:W-:Y:S01]  /*192f0*/  ISETP.GE.AND P5, PT, R4.reuse, R189, PT ;  /* 0x000000bd0400720c */ /* 0x040fe20003fa6270 */
[----:B------:R-:W-:Y:S01]  /*19300*/  VIADD R10, R149, 0x68 ;  /* 0x00000068950a7836 */ /* 0x000fe20000000000 */
[----:B------:R-:W-:Y:S01]  /*19310*/  FSEL R136, R67, -INF , !P0 ;  /* 0xff80000043887808 */ /* 0x000fe20004000000 */
[----:B------:R-:W-:Y:S01]  /*19320*/  VIADD R67, R149, 0x31 ;  /* 0x0000003195437836 */ /* 0x000fe20000000000 */
[-C--:B------:R-:W-:Y:S01]  /*19330*/  ISETP.GE.AND P3, PT, R4, R188.reuse, PT ;  /* 0x000000bc0400720c */ /* 0x080fe20003f66270 */
[----:B------:R-:W-:Y:S01]  /*19340*/  HMMA.16816.F32 R28, R16, R6, R28 ;  /* 0x00000006101c723c */ /* 0x000fe2000000181c */
[-C--:B------:R-:W-:Y:S01]  /*19350*/  ISETP.GE.AND P6, PT, R5, R188.reuse, PT ;  /* 0x000000bc0500720c */ /* 0x080fe20003fc6270 */
[C---:B------:R-:W-:Y:S01]  /*19360*/  VIADD R11, R149.reuse, 0x61 ;  /* 0x00000061950b7836 */ /* 0x040fe20000000000 */
[----:B------:R-:W-:Y:S01]  /*19370*/  FSEL R138, R62, -INF , !P5 ;  /* 0xff8000003e8a7808 */ /* 0x000fe20006800000 */
[----:B------:R-:W-:Y:S01]  /*19380*/  VIADD R4, R149, 0x79 ;  /* 0x0000007995047836 */ /* 0x000fe20000000000 */
[-C--:B------:R-:W-:Y:S01]  /*19390*/  ISETP.GE.AND P1, PT, R9, R188.reuse, PT ;  /* 0x000000bc0900720c */ /* 0x080fe20003f26270 */
[----:B------:R-:W-:Y:S01]  /*193a0*/  HMMA.16816.F32 R20, R180, R150, R20 ;  /* 0x00000096b414723c */ /* 0x000fe20000001814 */
[-C--:B------:R-:W-:Y:S01]  /*193b0*/  ISETP.GE.AND P5, PT, R146, R188.reuse, PT ;  /* 0x000000bc9200720c */ /* 0x080fe20003fa6270 */
[----:B------:R-:W-:Y:S01]  /*193c0*/  VIADD R7, R149, 0x70 ;  /* 0x0000007095077836 */ /* 0x000fe20000000000 */
[-C--:B------:R-:W-:Y:S01]  /*193d0*/  ISETP.GE.AND P0, PT, R67, R188.reuse, PT ;  /* 0x000000bc4300720c */ /* 0x080fe20003f06270 */
[C---:B------:R-:W-:Y:S01]  /*193e0*/  VIADD R6, R149.reuse, 0x71 ;  /* 0x0000007195067836 */ /* 0x040fe20000000000 */
[----:B------:R-:W-:Y:S01]  /*193f0*/  FSEL R137, R60, -INF , !P3 ;  /* 0xff8000003c897808 */ /* 0x000fe20005800000 */
[----:B----4-:R-:W-:Y:S01]  /*19400*/  HMMA.16816.F32 R24, R16, R12, R24 ;  /* 0x0000000c1018723c */ /* 0x010fe20000001818 */
[----:B------:R-:W-:Y:S01]  /*19410*/  ISETP.GE.AND P3, PT, R152, R188, PT ;  /* 0x000000bc9800720c */ /* 0x000fe20003f66270 */
[----:B------:R-:W-:Y:S01]  /*19420*/  VIADD R9, R149, 0x69 ;  /* 0x0000006995097836 */ /* 0x000fe20000000000 */
[----:B------:R-:W-:-:S02]  /*19430*/  FSEL R135, R61, -INF , !P6 ;  /* 0xff8000003d877808 */ /* 0x000fc40007000000 */
[----:B------:R-:W-:Y:S01]  /*19440*/  ISETP.GE.AND P4, PT, R5, R189, PT ;  /* 0x000000bd0500720c */ /* 0x000fe20003f86270 */
[----:B------:R-:W-:Y:S01]  /*19450*/  VIADD R5, R149, 0x78 ;  /* 0x0000007895057836 */ /* 0x000fe20000000000 */
[----:B------:R-:W-:Y:S01]  /*19460*/  FSEL R175, R65, -INF , !P1 ;  /* 0xff80000041af7808 */ /* 0x000fe20004800000 */
[C---:B------:R-:W-:Y:S01]  /*19470*/  VIADD R12, R149.reuse, 0x60 ;  /* 0x00000060950c7836 */ /* 0x040fe20000000000 */
[-C--:B------:R-:W-:Y:S01]  /*19480*/  ISETP.GE.AND P6, PT, R144, R188.reuse, PT ;  /* 0x000000bc9000720c */ /* 0x080fe20003fc6270 */
[C---:B------:R-:W-:Y:S01]  /*19490*/  VIADD R13, R149.reuse, 0x59 ;  /* 0x00000059950d7836 */ /* 0x040fe20000000000 */
[----:B------:R-:W-:Y:S01]  /*194a0*/  FSEL R169, R48, -INF , !P5 ;  /* 0xff80000030a97808 */ /* 0x000fe20006800000 */
[----:B------:R-:W-:Y:S01]  /*194b0*/  VIADD R65, R149, 0x38 ;  /* 0x0000003895417836 */ /* 0x000fe20000000000 */
[----:B------:R-:W-:Y:S02]  /*194c0*/  ISETP.GE.AND P1, PT, R139, R188, PT ;  /* 0x000000bc8b00720c */ /* 0x000fe40003f26270 */
[----:B------:R-:W-:-:S02]  /*194d0*/  FSEL R171, R57, -INF , !P0 ;  /* 0xff80000039ab7808 */ /* 0x000fc40004000000 */
[-C--:B------:R-:W-:Y:S01]  /*194e0*/  ISETP.GE.AND P5, PT, R12, R188.reuse, PT ;  /* 0x000000bc0c00720c */ /* 0x080fe20003fa6270 */
[----:B------:R-:W-:Y:S01]  /*194f0*/  HMMA.16816.F32 R20, R16, R14, R20 ;  /* 0x0000000e1014723c */ /* 0x000fe20000001814 */
[----:B------:R-:W-:Y:S01]  /*19500*/  BAR.SYNC.DEFER_BLOCKING 0x0 ;  /* 0x0000000000007b1d */ /* 0x000fe20000010000 */
[-C--:B------:R-:W-:Y:S02]  /*19510*/  ISETP.GE.AND P0, PT, R133, R188.reuse, PT ;  /* 0x000000bc8500720c */ /* 0x080fe40003f06270 */
[----:B------:R-:W-:Y:S02]  /*19520*/  FSEL R161, R53, -INF , !P3 ;  /* 0xff80000035a17808 */ /* 0x000fe40005800000 */
[----:B------:R-:W-:Y:S02]  /*19530*/  ISETP.GE.AND P3, PT, R64, R188, PT ;  /* 0x000000bc4000720c */ /* 0x000fe40003f66270 */
[----:B------:R-:W-:Y:S02]  /*19540*/  FSEL R167, R49, -INF , !P6 ;  /* 0xff80000031a77808 */ /* 0x000fe40007000000 */
[----:B------:R-:W-:-:S02]  /*19550*/  P2R R141, PR, RZ, 0x10 ;  /* 0x00000010ff8d7803 */ /* 0x000fc40000000000 */
[----:B------:R-:W-:Y:S02]  /*19560*/  FSEL R147, R56, -INF , !P1 ;  /* 0xff80000038937808 */ /* 0x000fe40004800000 */
[-C--:B------:R-:W-:Y:S02]  /*19570*/  ISETP.GE.AND P6, PT, R13, R188.reuse, PT ;  /* 0x000000bc0d00720c */ /* 0x080fe40003fc6270 */
[----:B------:R-:W-:Y:S02]  /*19580*/  FSEL R145, R32, -INF , !P5 ;  /* 0xff80000020917808 */ /* 0x000fe40006800000 */
[-C--:B------:R-:W-:Y:S02]  /*19590*/  ISETP.GE.AND P2, PT, R65, R188.reuse, PT ;  /* 0x000000bc4100720c */ /* 0x080fe40003f46270 */
[-C--:B------:R-:W-:Y:S02]  /*195a0*/  ISETP.GE.AND P4, PT, R142, R188.reuse, PT ;  /* 0x000000bc8e00720c */ /* 0x080fe40003f86270 */
[----:B------:R-:W-:-:S02]  /*195b0*/  ISETP.GE.AND P1, PT, R140, R188, PT ;  /* 0x000000bc8c00720c */ /* 0x000fc40003f26270 */
[----:B------:R-:W-:Y:S02]  /*195c0*/  FSEL R159, R40, -INF , !P0 ;  /* 0xff800000289f7808 */ /* 0x000fe40004000000 */
[-C--:B------:R-:W-:Y:S02]  /*195d0*/  ISETP.GE.AND P5, PT, R5, R188.reuse, PT ;  /* 0x000000bc0500720c */ /* 0x080fe40003fa6270 */
[-C--:B------:R-:W-:Y:S02]  /*195e0*/  ISETP.GE.AND P0, PT, R10, R188.reuse, PT ;  /* 0x000000bc0a00720c */ /* 0x080fe40003f06270 */
[----:B------:R-:W-:Y:S02]  /*195f0*/  FSEL R155, R36, -INF , !P3 ;  /* 0xff800000249b7808 */ /* 0x000fe40005800000 */
[----:B------:R-:W-:Y:S02]  /*19600*/  ISETP.GE.AND P3, PT, R7, R188, PT ;  /* 0x000000bc0700720c */ /* 0x000fe40003f66270 */
[----:B------:R-:W-:-:S02]  /*19610*/  FSEL R153, R37, -INF , !P6 ;  /* 0xff80000025997808 */ /* 0x000fc40007000000 */
[----:B------:R-:W-:Y:S02]  /*19620*/  FSEL R149, R52, -INF , !P2 ;  /* 0xff80000034957808 */ /* 0x000fe40005000000 */
[----:B------:R-:W-:Y:S02]  /*19630*/  FSEL R165, R44, -INF , !P4 ;  /* 0xff8000002ca57808 */ /* 0x000fe40006000000 */
[----:B------:R-:W-:Y:S02]  /*19640*/  FSEL R163, R45, -INF , !P1 ;  /* 0xff8000002da37808 */ /* 0x000fe40004800000 */
[----:B------:R-:W-:Y:S02]  /*19650*/  ISETP.NE.AND P6, PT, R141, RZ, PT ;  /* 0x000000ff8d00720c */ /* 0x000fe40003fc5270 */
[----:B------:R-:W-:Y:S02]  /*19660*/  P2R R32, PR, RZ, 0x20 ;  /* 0x00000020ff207803 */ /* 0x000fe40000000000 */
[----:B------:R-:W-:-:S02]  /*19670*/  ISETP.GE.AND P2, PT, R66, R188, PT ;  /* 0x000000bc4200720c */ /* 0x000fc40003f46270 */
[-C--:B------:R-:W-:Y:S02]  /*19680*/  ISETP.GE.AND P1, PT, R11, R188.reuse, PT ;  /* 0x000000bc0b00720c */ /* 0x080fe40003f26270 */
[-C--:B------:R-:W-:Y:S02]  /*19690*/  ISETP.GE.AND P4, PT, R6, R188.reuse, PT ;  /* 0x000000bc0600720c */ /* 0x080fe40003f86270 */
[----:B------:R-:W-:Y:S02]  /*196a0*/  ISETP.GE.AND P5, PT, R4, R188, PT ;  /* 0x000000bc0400720c */ /* 0x000fe40003fa6270 */
[----:B------:R-:W-:Y:S02]  /*196b0*/  FSEL R141, R28, -INF , !P0 ;  /* 0xff8000001c8d7808 */ /* 0x000fe40004000000 */
[----:B------:R-:W-:Y:S02]  /*196c0*/  ISETP.GE.AND P0, PT, R67, R189, PT ;  /* 0x000000bd4300720c */ /* 0x000fe40003f06270 */
[----:B------:R-:W-:-:S02]  /*196d0*/  FSEL R67, R24, -INF , !P3 ;  /* 0xff80000018437808 */ /* 0x000fc40005800000 */
[----:B------:R-:W-:Y:S02]  /*196e0*/  ISETP.GE.AND P3, PT, R65, R189, PT ;  /* 0x000000bd4100720c */ /* 0x000fe40003f66270 */
[----:B------:R-:W-:Y:S02]  /*196f0*/  FSEL R157, R41, -INF , !P2 ;  /* 0xff800000299d7808 */ /* 0x000fe40005000000 */
[----:B------:R-:W-:Y:S02]  /*19700*/  FSEL R143, R33, -INF , !P1 ;  /* 0xff800000218f7808 */ /* 0x000fe40004800000 */
[----:B------:R-:W-:Y:S02]  /*19710*/  P2R R28, PR, RZ, 0x20 ;  /* 0x00000020ff1c7803 */ /* 0x000fe40000000000 */
[----:B------:R-:W-:Y:S02]  /*19720*/  FSEL R65, R25, -INF , !P4 ;  /* 0xff80000019417808 */ /* 0x000fe40006000000 */
[----:B------:R-:W-:-:S02]  /*19730*/  ISETP.GE.AND P2, PT, R9, R188, PT ;  /* 0x000000bc0900720c */ /* 0x000fc40003f46270 */
[-C--:B------:R-:W-:Y:S02]  /*19740*/  ISETP.GE.AND P1, PT, R139, R189.reuse, PT ;  /* 0x000000bd8b00720c */ /* 0x080fe40003f26270 */
[-C--:B------:R-:W-:Y:S02]  /*19750*/  ISETP.GE.AND P4, PT, R152, R189.reuse, PT ;  /* 0x000000bd9800720c */ /* 0x080fe40003f86270 */
[----:B------:R-:W-:Y:S02]  /*19760*/  ISETP.GE.AND P5, PT, R146, R189, PT ;  /* 0x000000bd9200720c */ /* 0x000fe40003fa6270 */
[----:B------:R-:W-:Y:S02]  /*19770*/  FSEL R150, R63, -INF , !P6 ;  /* 0xff8000003f967808 */ /* 0x000fe40007000000 */
[----:B------:R-:W-:Y:S02]  /*19780*/  FSEL R139, R29, -INF , !P2 ;  /* 0xff8000001d8b7808 */ /* 0x000fe40005000000 */
[----:B------:R-:W-:-:S02]  /*19790*/  FSEL R174, R58, -INF , !P1 ;  /* 0xff8000003aae7808 */ /* 0x000fc40004800000 */
[----:B------:R-:W-:Y:S02]  /*197a0*/  FSEL R160, R59, -INF , !P0 ;  /* 0xff8000003ba07808 */ /* 0x000fe40004000000 */
[----:B------:R-:W-:Y:S02]  /*197b0*/  FSEL R162, R55, -INF , !P4 ;  /* 0xff80000037a27808 */ /* 0x000fe40006000000 */
[----:B------:R-:W-:Y:S02]  /*197c0*/  FSEL R170, R50, -INF , !P5 ;  /* 0xff80000032aa7808 */ /* 0x000fe40006800000 */
[----:B------:R-:W-:Y:S02]  /*197d0*/  ISETP.GT.AND P6, PT, R239, R228, PT ;  /* 0x000000e4ef00720c */ /* 0x000fe40003fc4270 */
[-C--:B------:R-:W-:Y:S02]  /*197e0*/  ISETP.GE.AND P2, PT, R144, R189.reuse, PT ;  /* 0x000000bd9000720c */ /* 0x080fe40003f46270 */
        /* <DEDUP_REMOVED lines=10> */
[-C--:B------:R-:W-:Y:S02]  /*19890*/  ISETP.GE.AND P3, PT, R64, R189.reuse, PT ;  /* 0x000000bd4000720c */ /* 0x080fe40003f66270 */
        /* <DEDUP_REMOVED lines=14> */
[----:B------:R-:W-:Y:S02]  /*19980*/  ISETP.NE.AND P5, PT, R28, RZ, PT ;  /* 0x000000ff1c00720c */ /* 0x000fe40003fa5270 */
[----:B------:R-:W-:Y:S02]  /*19990*/  ISETP.GE.AND P0, PT, R4, R189, PT ;  /* 0x000000bd0400720c */ /* 0x000fe40003f06270 */
[----:B------:R-:W-:Y:S02]  /*199a0*/  ISETP.NE.AND P4, PT, R32, RZ, PT ;  /* 0x000000ff2000720c */ /* 0x000fe40003f85270 */
[----:B------:R-:W-:Y:S02]  /*199b0*/  FSEL R64, R26, -INF , !P3 ;  /* 0xff8000001a407808 */ /* 0x000fe40005800000 */
[----:B------:R-:W-:Y:S02]  /*199c0*/  FSEL R62, R27, -INF , !P2 ;  /* 0xff8000001b3e7808 */ /* 0x000fe40005000000 */
[----:B------:R-:W-:-:S02]  /*199d0*/  FSEL R133, R20, -INF , !P4 ;  /* 0xff80000014857808 */ /* 0x000fc40006000000 */
[----:B------:R-:W-:Y:S02]  /*199e0*/  FSEL R61, R21, -INF , !P5 ;  /* 0xff800000153d7808 */ /* 0x000fe40006800000 */
[----:B------:R-:W-:Y:S02]  /*199f0*/  FSEL R60, R22, -INF , !P1 ;  /* 0xff800000163c7808 */ /* 0x000fe40004800000 */
[----:B------:R-:W-:Y:S01]  /*19a00*/  FSEL R54, R23, -INF , !P0 ;  /* 0xff80000017367808 */ /* 0x000fe20004000000 */
[----:B------:R-:W-:Y:S06]  /*19a10*/  @!P6 BRA `(.L_x_3922) ;  /* 0x0000000400a8e947 */ /* 0x000fec0003800000 */
[----:B------:R-:W-:-:S13]  /*19a20*/  PLOP3.LUT P0, PT, PT, PT, UP0, 0x40, 0x0 ;  /* 0x000000000000781c */ /* 0x000fda0003f0e808 */
[----:B------:R-:W-:Y:S05]  /*19a30*/  @P0 BRA `(.L_x_3923) ;  /* 0x0000000000f00947 */ /* 0x000fea0003800000 */
[----:B------:R-:W1:Y:S01]  /*19a40*/  LDC R5, c[0x0][0x380] ;  /* 0x0000e000ff057b82 */ /* 0x000e620000000800 */
[----:B------:R-:W-:Y:S01]  /*19a50*/  IMAD.SHL.U32 R6, R239, 0x80, RZ ;  /* 0x00000080ef067824 */ /* 0x000fe200078e00ff */
[----:B------:R-:W-:Y:S01]  /*19a60*/  ULDC.64 UR8, c[0x0][0x248] ;  /* 0x0000920000087ab9 */ /* 0x000fe20000000a00 */
[----:B------:R-:W-:-:S03]  /*19a70*/  ULDC.64 UR4, c[0x0][0x230] ;  /* 0x00008c0000047ab9 */ /* 0x000fc60000000a00 */
        /* <DEDUP_REMOVED lines=44> */
[----:B------:R-:W-:Y:S01]  /*19d40*/  IMAD.WIDE.U32 R10, R7, UR8, RZ ;  /* 0x00000008070a7c25 */ /* 0x000fe2000f8e00ff */
[----:B------:R-:W-:-:S05]  /*19d50*/  SHF.R.S32.HI R4, RZ, 0x1f, R7 ;  /* 0x0000001fff047819 */ /* 0x000fca0000011407 */
[----:B------:R-:W-:-:S04]  /*19d60*/  IMAD R4, R4, UR8, RZ ;  /* 0x0000000804047c24 */ /* 0x000fc8000f8e02ff */
[----:B------:R-:W-:-:S05]  /*19d70*/  IMAD R4, R7, UR9, R4 ;  /* 0x0000000907047c24 */ /* 0x000fca000f8e0204 */
        /* <DEDUP_REMOVED lines=8> */
.L_x_3923:
[----:B------:R-:W-:Y:S02]  /*19e00*/  ULDC UR8, c[0x0][0x248] ;  /* 0x0000920000087ab9 */ /* 0x000fe40000000800 */
[----:B------:R-:W-:-:S06]  /*19e10*/  USHF.L.U32 UR4, UR8, 0x7, URZ ;  /* 0x0000000708047899 */ /* 0x000fcc000800063f */
[----:B------:R-:W-:-:S04]  /*19e20*/  IADD3 R6, RZ, -UR4, RZ ;  /* 0x80000004ff067c10 */ /* 0x000fc8000fffe0ff */
[----:B------:R-:W-:-:S07]  /*19e30*/  SHF.R.S32.HI R4, RZ, 0x1f, R6 ;  /* 0x0000001fff047819 */ /* 0x000fce0000011406 */
.L_x_3924:
[----:B------:R-:W-:Y:S01]  /*19e40*/  USHF.L.U32 UR4, UR8, 0x5, URZ ;  /* 0x0000000508047899 */ /* 0x000fe2000800063f */
[C---:B------:R-:W-:Y:S01]  /*19e50*/  LEA R236, P0, R6.reuse, R236, 0x1 ;  /* 0x000000ec06ec7211 */ /* 0x040fe200078008ff */
[----:B------:R-:W-:Y:S02]  /*19e60*/  ULDC UR5, c[0x0][0x24c] ;  /* 0x0000930000057ab9 */ /* 0x000fe40000000800 */
[----:B------:R-:W-:Y:S01]  /*19e70*/  USHF.L.U64.HI UR5, UR8, 0x5, UR5 ;  /* 0x0000000508057899 */ /* 0x000fe20008010205 */
[----:B------:R-:W-:Y:S02]  /*19e80*/  LEA.HI.X R235, R6, R235, R4, 0x1, P0 ;  /* 0x000000eb06eb7211 */ /* 0x000fe400000f0c04 */
[----:B------:R-:W-:-:S03]  /*19e90*/  IADD3 R16, P0, R236, UR4, RZ ;  /* 0x00000004ec107c10 */ /* 0x000fc6000ff1e0ff */
[----:B------:R-:W-:Y:S01]  /*19ea0*/  IMAD.MOV.U32 R237, RZ, RZ, R235 ;  /* 0x000000ffffed7224 */ /* 0x000fe200078e00eb */
[----:B------:R-:W-:Y:S02]  /*19eb0*/  IADD3.X R17, R235, UR5, RZ, P0, !PT ;  /* 0x00000005eb117c10 */ /* 0x000fe400087fe4ff */
[----:B------:R-:W-:Y:S02]  /*19ec0*/  IADD3 R14, P0, R16, UR4, RZ ;  /* 0x00000004100e7c10 */ /* 0x000fe4000ff1e0ff */
[----:B------:R-:W-:Y:S01]  /*19ed0*/  @!PT LDS RZ, [RZ] ;  /* 0x00000000fffff984 */ /* 0x000fe20000000800 */
[----:B------:R-:W-:Y:S01]  /*19ee0*/  @!PT LDS RZ, [RZ] ;  /* 0x00000000fffff984 */ /* 0x000fe20000000800 */
[----:B------:R-:W-:Y:S01]  /*19ef0*/  @!PT LDS RZ, [RZ] ;  /* 0x00000000fffff984 */ /* 0x000fe20000000800 */
[----:B------:R1:W-:Y:S02]  /*19f00*/  LDGSTS.E.BYPASS.LTC128B.128 [R234+0x4000], desc[UR6][R236.64] ;  /* 0x04000000ecea7fae */ /* 0x0003e4000b901d46 */
        /* <DEDUP_REMOVED lines=27> */
.L_x_3922:
        /* <DEDUP_REMOVED lines=158> */
[----:B------:R-:W-:Y:S01]  /*1aaa0*/  FFMA.FTZ R143, R140, UR12, -R55 ;  /* 0x0000000c8c8f7c23 */ /* 0x000fe20008010837 */
[--C-:B------:R-:W-:Y:S01]  /*1aab0*/  FFMA.FTZ R140, R65, UR12, -R66.reuse ;  /* 0x0000000c418c7c23 */ /* 0x100fe20008010842 */
[--C-:B------:R-:W-:Y:S01]  /*1aac0*/  FFMA.FTZ R67, R67, UR12, -R66.reuse ;  /* 0x0000000c43437c23 */ /* 0x100fe20008010842 */
[--C-:B------:R-:W-:Y:S01]  /*1aad0*/  FFMA.FTZ R65, R133, UR12, -R66.reuse ;  /* 0x0000000c85417c23 */ /* 0x100fe20008010842 */
[----:B------:R-:W-:Y:S01]  /*1aae0*/  FFMA.FTZ R66, R61, UR12, -R66 ;  /* 0x0000000c3d427c23 */ /* 0x000fe20008010842 */
        /* <DEDUP_REMOVED lines=406> */
.L_x_3919:
        /* <DEDUP_REMOVED lines=16> */
.L_x_3929:
[----:B------:R-:W-:Y:S04]  /*1c550*/  DEPBAR.LE SB0, 0x0 ;  /* 0x000080000000791a */ /* 0x000fe80000000000 */
[----:B------:R-:W-:Y:S01]  /*1c560*/  BAR.SYNC.DEFER_BLOCKING 0x0 ;  /* 0x0000000000007b1d */ /* 0x000fe20000010000 */
[----:B------:R-:W-:Y:S01]  /*1c570*/  PLOP3.LUT P0, PT, PT, PT, UP0, 0x40, 0x0 ;  /* 0x000000000000781c */ /* 0x000fe20003f0e808 */
[----:B------:R-:W-:Y:S01]  /*1c580*/  VIADD R239, R239, 0xffffffff ;  /* 0xffffffffefef7836 */ /* 0x000fe20000000000 */
[----:B------:R-:W-:Y:S01]  /*1c590*/  MOV R8, R243 ;  /* 0x000000f300087202 */ /* 0x000fe20000000f00 */
[----:B------:R-:W-:Y:S10]  /*1c5a0*/  IMAD.MOV.U32 R7, RZ, RZ, R242 ;  /* 0x000000ffff077224 */ /* 0x000ff400078e00f2 */
        /* <DEDUP_REMOVED lines=62> */
.L_x_3926:
        /* <DEDUP_REMOVED lines=18> */
[----:B------:R1:W-:Y:S01]  /*1cab0*/  LDGSTS.E.BYPASS.LTC128B.128 [R234+0x11000], desc[UR6][R8.64+0x80] ;  /* 0x1100008008ea7fae */ /* 0x0003e2000b901d46 */
        /* <DEDUP_REMOVED lines=263> */
[----:B------:R-:W1:Y:S08]  /*1db30*/  LDC R2, c[0x0][0x24c] ;  /* 0x00009300ff027b82 */ /* 0x000e700000000800 */
        /* <DEDUP_REMOVED lines=26> */
.L_x_3928:
        /* <DEDUP_REMOVED lines=37> */
.L_x_3927:
        /* <DEDUP_REMOVED lines=568> */
.L_x_3925:
[----:B------:R-:W1:Y:S01]  /*202b0*/  SHFL.BFLY PT, R3, R244, 0x2, 0x1f ;  /* 0x0c401f00f4037f89 */ /* 0x000e6200000e0000 */
[----:B------:R-:W-:Y:S01]  /*202c0*/  SHF.L.U32 R5, R227, 0x6, RZ ;  /* 0x00000006e3057819 */ /* 0x000fe200000006ff */
[----:B------:R-:W2:Y:S01]  /*202d0*/  S2UR UR5, SR_CgaCtaId ;  /* 0x00000000000579c3 */ /* 0x000ea20000008800 */
[----:B------:R-:W-:Y:S01]  /*202e0*/  LEA.HI R14, R229, R229, RZ, 0x1 ;  /* 0x000000e5e50e7211 */ /* 0x000fe200078f08ff */
[----:B------:R-:W3:Y:S01]  /*202f0*/  SHFL.BFLY PT, R4, R245, 0x2, 0x1f ;  /* 0x0c401f00f5047f89 */ /* 0x000ee200000e0000 */
[----:B------:R-:W-:Y:S01]  /*20300*/  LOP3.LUT R5, R5, 0x1c0, RZ, 0xc0, !PT ;  /* 0x000001c005057812 */ /* 0x000fe200078ec0ff */
[----:B------:R-:W-:Y:S01]  /*20310*/  UMOV UR4, 0x400 ;  /* 0x0000040000047882 */ /* 0x000fe20000000000 */
[----:B------:R-:W-:Y:S01]  /*20320*/  MOV R8, 0x3f800000 ;  /* 0x3f80000000087802 */ /* 0x000fe20000000f00 */
[----:B------:R-:W4:Y:S01]  /*20330*/  S2R R9, SR_TID.X ;  /* 0x0000000000097919 */ /* 0x000f220000002100 */
[----:B------:R-:W-:Y:S01]  /*20340*/  BSSY B0, `(.L_x_3930) ;  /* 0x00000c4000007945 */ /* 0x000fe20003800000 */
[----:B------:R-:W5:Y:S01]  /*20350*/  LDC R18, c[0x0][0x270] ;  /* 0x00009c00ff127b82 */ /* 0x000f620000000800 */
[----:B------:R-:W5:Y:S01]  /*20360*/  S2R R15, SR_CTAID.Y ;  /* 0x00000000000f7919 */ /* 0x000f620000002600 */
        /* <DEDUP_REMOVED lines=9> */
[----:B------:R-:W-:-:S04]  /*20400*/  LEA.HI R16, R16, R9, RZ, 0x2 ;  /* 0x0000000910107211 */ /* 0x000fc800078f10ff */
[--C-:B------:R-:W-:Y:S02]  /*20410*/  SHF.R.S32.HI R12, RZ, 0x2, R16.reuse ;  /* 0x00000002ff0c7819 */ /* 0x100fe40000011410 */
[----:B------:R-:W-:Y:S01]  /*20420*/  SHF.R.S32.HI R11, RZ, 0x1f, R16 ;  /* 0x0000001fff0b7819 */ /* 0x000fe20000011410 */
[----:B--2---:R-:W-:Y:S01]  /*20430*/  FADD.FTZ R3, R6, R3 ;  /* 0x0000000306037221 */ /* 0x004fe20000010000 */
[----:B------:R-:W-:Y:S02]  /*20440*/  SHF.L.U32 R6, R14, 0x2, RZ ;  /* 0x000000020e067819 */ /* 0x000fe400000006ff */
[----:B------:R-:W-:Y:S01]  /*20450*/  LEA.HI R11, R11, R12, RZ, 0x3 ;  /* 0x0000000c0b0b7211 */ /* 0x000fe200078f18ff */
[----:B---3--:R-:W-:Y:S01]  /*20460*/  FADD.FTZ R4, R7, R4 ;  /* 0x0000000407047221 */ /* 0x008fe20000010000 */
[----:B------:R-:W-:Y:S02]  /*20470*/  LOP3.LUT R6, R5, 0x38, R6, 0xf8, !PT ;  /* 0x0000003805067812 */ /* 0x000fe400078ef806 */
[----:B------:R-:W-:Y:S01]  /*20480*/  SHF.R.U32.HI R5, RZ, 0x3, R5 ;  /* 0x00000003ff057819 */ /* 0x000fe20000011605 */
[----:B------:R-:W-:Y:S01]  /*20490*/  BAR.SYNC.DEFER_BLOCKING 0x0 ;  /* 0x0000000000007b1d */ /* 0x000fe20000010000 */
[----:B------:R-:W-:-:S02]  /*204a0*/  FSETP.NE.FTZ.AND P3, PT, R4, RZ, PT ;  /* 0x000000ff0400720b */ /* 0x000fc40003f75000 */
[----:B------:R-:W-:Y:S02]  /*204b0*/  LOP3.LUT R5, R6, R5, RZ, 0x3c, !PT ;  /* 0x0000000506057212 */ /* 0x000fe400078e3cff */
[----:B------:R-:W-:Y:S02]  /*204c0*/  LOP3.LUT R6, R10, 0xffffffe0, RZ, 0xc0, !PT ;  /* 0xffffffe00a067812 */ /* 0x000fe400078ec0ff */
[----:B------:R-:W-:Y:S02]  /*204d0*/  FSETP.NE.FTZ.AND P0, PT, R3, RZ, PT ;  /* 0x000000ff0300720b */ /* 0x000fe40003f15000 */
[----:B------:R-:W-:Y:S02]  /*204e0*/  IADD3 R6, -R6, R9, RZ ;  /* 0x0000000906067210 */ /* 0x000fe40007ffe1ff */
[----:B------:R-:W-:Y:S02]  /*204f0*/  LOP3.LUT R11, R11, 0xfffffff8, RZ, 0xc0, !PT ;  /* 0xfffffff80b0b7812 */ /* 0x000fe400078ec0ff */
[----:B------:R-:W-:Y:S01]  /*20500*/  LOP3.LUT P4, RZ, R6, 0x3, RZ, 0xc0, !PT ;  /* 0x0000000306ff7812 */ /* 0x000fe2000788c0ff */
[----:B------:R-:W2:Y:S01]  /*20510*/  @P3 MUFU.RCP R8, R4 ;  /* 0x0000000400083308 */ /* 0x000ea20000001000 */
[----:B------:R-:W-:Y:S01]  /*20520*/  MOV R7, 0x3f800000 ;  /* 0x3f80000000077802 */ /* 0x000fe20000000f00 */
[----:B------:R-:W3:Y:S01]  /*20530*/  @P3 LDC R19, c[0x0][0x2e8] ;  /* 0x0000ba00ff133b82 */ /* 0x000ee20000000800 */
[----:B------:R-:W-:-:S02]  /*20540*/  IADD3 R6, R12, -R11, RZ ;  /* 0x8000000b0c067210 */ /* 0x000fc40007ffe0ff */
[----:B------:R-:W-:Y:S02]  /*20550*/  LOP3.LUT R16, R16, 0x1ffffffc, RZ, 0xc0, !PT ;  /* 0x1ffffffc10107812 */ /* 0x000fe400078ec0ff */
[----:B------:R-:W-:Y:S01]  /*20560*/  SHF.L.U32 R12, R6, 0x6, RZ ;  /* 0x00000006060c7819 */ /* 0x000fe200000006ff */
[----:B------:R-:W4:Y:S01]  /*20570*/  @P0 MUFU.RCP R7, R3 ;  /* 0x0000000300070308 */ /* 0x000f220000001000 */
[----:B------:R-:W-:Y:S01]  /*20580*/  IADD3 R9, -R16, R9, RZ ;  /* 0x0000000910097210 */ /* 0x000fe20007ffe1ff */
[----:B------:R-:W3:Y:S01]  /*20590*/  @P0 LDC R21, c[0x0][0x2e8] ;  /* 0x0000ba00ff150b82 */ /* 0x000ee20000000800 */
[----:B------:R-:W-:Y:S02]  /*205a0*/  SHF.R.S32.HI R10, RZ, 0x5, R10 ;  /* 0x00000005ff0a7819 */ /* 0x000fe4000001140a */
[----:B------:R-:W-:Y:S02]  /*205b0*/  LOP3.LUT R12, R12, 0x1c0, RZ, 0xc0, !PT ;  /* 0x000001c00c0c7812 */ /* 0x000fe400078ec0ff */
[----:B------:R-:W-:Y:S01]  /*205c0*/  LOP3.LUT R13, R6, 0x1, RZ, 0xc0, !PT ;  /* 0x00000001060d7812 */ /* 0x000fe200078ec0ff */
[----:B------:R-:W-:Y:S01]  /*205d0*/  @P3 MUFU.LG2 R4, R4 ;  /* 0x0000000400043308 */ /* 0x000fe20000000c00 */
[----:B------:R-:W-:Y:S01]  /*205e0*/  LEA R9, R10, R9, 0x9 ;  /* 0x000000090a097211 */ /* 0x000fe200078e48ff */
[----:B--2---:R-:W-:Y:S01]  /*205f0*/  FMUL.FTZ R128, R8, R128 ;  /* 0x0000008008807220 */ /* 0x004fe20000410000 */
[----:B------:R-:W-:Y:S01]  /*20600*/  LEA.HI R12, R12, R12, RZ, 0x1d ;  /* 0x0000000c0c0c7211 */ /* 0x000fe200078fe8ff */
[C---:B------:R-:W-:Y:S01]  /*20610*/  FMUL.FTZ R129, R8.reuse, R129 ;  /* 0x0000008108817220 */ /* 0x040fe20000410000 */
[----:B------:R-:W-:Y:S01]  /*20620*/  SHF.R.S32.HI R11, RZ, 0x1f, R10 ;  /* 0x0000001fff0b7819 */ /* 0x000fe2000001140a */
[C---:B------:R-:W-:Y:S01]  /*20630*/  FMUL.FTZ R68, R8.reuse, R68 ;  /* 0x0000004408447220 */ /* 0x040fe20000410000 */
[----:B------:R-:W-:Y:S01]  /*20640*/  ISETP.NE.U32.AND P5, PT, R13, 0x1, PT ;  /* 0x000000010d00780c */ /* 0x000fe20003fa5070 */
[----:B------:R-:W-:Y:S01]  /*20650*/  FMUL.FTZ R69, R8, R69 ;  /* 0x0000004508457220 */ /* 0x000fe20000410000 */
[----:B------:R-:W-:Y:S01]  /*20660*/  LEA R9, R9, R12, 0x1 ;  /* 0x0000000c09097211 */ /* 0x000fe200078e08ff */
[----:B----4-:R-:W-:Y:S01]  /*20670*/  FMUL.FTZ R131, R7, R131 ;  /* 0x0000008307837220 */ /* 0x010fe20000410000 */
[----:B------:R-:W-:Y:S01]  /*20680*/  LEA.HI R11, R11, R10, RZ, 0x2 ;  /* 0x0000000a0b0b7211 */ /* 0x000fe200078f10ff */
[----:B------:R-:W-:Y:S01]  /*20690*/  FMUL.FTZ R130, R7, R130 ;  /* 0x0000008207827220 */ /* 0x000fe20000410000 */
[----:B------:R-:W-:Y:S01]  /*206a0*/  LEA R9, R9, UR5, 0x2 ;  /* 0x0000000509097c11 */ /* 0x000fe2000f8e10ff */
[----:B------:R-:W-:Y:S01]  /*206b0*/  FMUL.FTZ R71, R7, R71 ;  /* 0x0000004707477220 */ /* 0x000fe20000410000 */
[----:B------:R-:W-:Y:S01]  /*206c0*/  LOP3.LUT R11, R11, 0xffffffc, RZ, 0xc0, !PT ;  /* 0x0ffffffc0b0b7812 */ /* 0x000fe200078ec0ff */
[C---:B------:R-:W-:Y:S01]  /*206d0*/  FMUL.FTZ R70, R7.reuse, R70 ;  /* 0x0000004607467220 */ /* 0x040fe20000410000 */
[----:B------:R-:W-:Y:S01]  /*206e0*/  R2P PR, R6, 0x6 ;  /* 0x0000000606007804 */ /* 0x000fe20000000000 */
        /* <DEDUP_REMOVED lines=57> */
[----:B------:R-:W-:Y:S01]  /*20a80*/  LOP3.LUT R14, R14, 0xffffffe, RZ, 0xc0, !PT ;  /* 0x0ffffffe0e0e7812 */ /* 0x000fe200078ec0ff */
[----:B------:R-:W-:Y:S01]  /*20a90*/  STS.64 [R9], R128 ;  /* 0x0000008009007388 */ /* 0x000fe20000000a00 */
[----:B------:R-:W-:Y:S01]  /*20aa0*/  IADD3 R11, R10, -R11, RZ ;  /* 0x8000000b0a0b7210 */ /* 0x000fe20007ffe0ff */
[----:B------:R-:W2:Y:S01]  /*20ab0*/  @P0 MUFU.LG2 R3, R3 ;  /* 0x0000000300030308 */ /* 0x000ea20000000c00 */
[----:B------:R-:W-:Y:S01]  /*20ac0*/  IADD3 R8, R9, -0x20, RZ ;  /* 0xffffffe009087810 */ /* 0x000fe20007ffe0ff */
[----:B------:R-:W-:Y:S01]  /*20ad0*/  STS.64 [R9+0x800], R130 ;  /* 0x0008008209007388 */ /* 0x000fe20000000a00 */
[----:B------:R-:W-:-:S02]  /*20ae0*/  MOV R7, 0x80 ;  /* 0x0000008000077802 */ /* 0x000fc40000000f00 */
[----:B------:R-:W-:Y:S02]  /*20af0*/  SEL R6, R6, 0xffffffc0, !P1 ;  /* 0xffffffc006067807 */ /* 0x000fe40004800000 */
[----:B------:R-:W-:Y:S02]  /*20b00*/  @P5 IADD3 R8, R9, 0x20, RZ ;  /* 0x0000002009085810 */ /* 0x000fe40007ffe0ff */
[----:B------:R-:W-:Y:S02]  /*20b10*/  IADD3 R14, R229, -R14, RZ ;  /* 0x8000000ee50e7210 */ /* 0x000fe40007ffe0ff */
[----:B------:R-:W-:Y:S01]  /*20b20*/  LEA R238, R11, R238, 0x4 ;  /* 0x000000ee0bee7211 */ /* 0x000fe200078e20ff */
[----:B------:R4:W-:Y:S01]  /*20b30*/  STS.64 [R8], R68 ;  /* 0x0000004408007388 */ /* 0x0009e20000000a00 */
[----:B------:R-:W-:Y:S02]  /*20b40*/  SEL R7, R7, 0xffffff80, !P2 ;  /* 0xffffff8007077807 */ /* 0x000fe40005000000 */
[----:B------:R-:W-:Y:S01]  /*20b50*/  IADD3 R10, R9, R6, RZ ;  /* 0x00000006090a7210 */ /* 0x000fe20007ffe0ff */
[----:B------:R1:W-:Y:S01]  /*20b60*/  STS.64 [R8+0x800], R70 ;  /* 0x0008004608007388 */ /* 0x0003e20000000a00 */
[----:B------:R-:W-:Y:S01]  /*20b70*/  IADD3 R11, R6, R8, RZ ;  /* 0x00000008060b7210 */ /* 0x000fe20007ffe0ff */
[----:B--2---:R-:W-:Y:S01]  /*20b80*/  @P0 FMUL.FTZ R3, R3, 0.69314718246459960938 ;  /* 0x3f31721803030820 */ /* 0x004fe20000410000 */
[----:B------:R-:W-:Y:S01]  /*20b90*/  LEA R5, R14, R5, 0x2 ;  /* 0x000000050e057211 */ /* 0x000fe200078e10ff */
[----:B------:R-:W-:Y:S01]  /*20ba0*/  STS.64 [R10], R72 ;  /* 0x000000480a007388 */ /* 0x000fe20000000a00 */
[----:B------:R-:W-:-:S02]  /*20bb0*/  IADD3 R12, R9, R7, RZ ;  /* 0x00000007090c7210 */ /* 0x000fc40007ffe0ff */
[----:B------:R-:W-:Y:S01]  /*20bc0*/  IADD3 R13, R7, R8, RZ ;  /* 0x00000008070d7210 */ /* 0x000fe20007ffe0ff */
[----:B------:R-:W-:Y:S01]  /*20bd0*/  STS.64 [R10+0x800], R74 ;  /* 0x0008004a0a007388 */ /* 0x000fe20000000a00 */
[-C--:B------:R-:W-:Y:S02]  /*20be0*/  IADD3 R14, R10, R7.reuse, RZ ;  /* 0x000000070a0e7210 */ /* 0x080fe40007ffe0ff */
[----:B------:R-:W-:Y:S01]  /*20bf0*/  IADD3 R16, R11, R7, RZ ;  /* 0x000000070b107210 */ /* 0x000fe20007ffe0ff */
[----:B------:R-:W-:Y:S01]  /*20c00*/  STS.64 [R11], R76 ;  /* 0x0000004c0b007388 */ /* 0x000fe20000000a00 */
[----:B------:R-:W5:Y:S03]  /*20c10*/  LDC.64 R6, c[0x0][0x2c0] ;  /* 0x0000b000ff067b82 */ /* 0x000f660000000a00 */
[----:B------:R-:W-:Y:S04]  /*20c20*/  STS.64 [R11+0x800], R78 ;  /* 0x0008004e0b007388 */ /* 0x000fe80000000a00 */
[----:B------:R-:W-:Y:S01]  /*20c30*/  STS.64 [R12], R80 ;  /* 0x000000500c007388 */ /* 0x000fe20000000a00 */
[----:B----4-:R-:W-:-:S03]  /*20c40*/  LEA R68, R5, UR5, 0x2 ;  /* 0x0000000505447c11 */ /* 0x010fc6000f8e10ff */
[----:B------:R-:W-:Y:S01]  /*20c50*/  STS.64 [R12+0x800], R82 ;  /* 0x000800520c007388 */ /* 0x000fe20000000a00 */
[----:B-1----:R-:W-:-:S03]  /*20c60*/  SHF.L.U32 R70, R229, 0x2, RZ ;  /* 0x00000002e5467819 */ /* 0x002fc600000006ff */
[----:B------:R-:W-:Y:S01]  /*20c70*/  STS.64 [R13], R84 ;  /* 0x000000540d007388 */ /* 0x000fe20000000a00 */
[----:B------:R-:W-:-:S03]  /*20c80*/  SHF.R.S32.HI R71, RZ, 0x1f, R70 ;  /* 0x0000001fff477819 */ /* 0x000fc60000011446 */
[----:B------:R-:W-:Y:S04]  /*20c90*/  STS.64 [R13+0x800], R86 ;  /* 0x000800560d007388 */ /* 0x000fe80000000a00 */
[----:B------:R-:W-:Y:S01]  /*20ca0*/  STS.64 [R14], R88 ;  /* 0x000000580e007388 */ /* 0x000fe20000000a00 */
[----:B-----5:R-:W-:Y:S01]  /*20cb0*/  IMAD R15, R15, R6, R231 ;  /* 0x000000060f0f7224 */ /* 0x020fe200078e02e7 */
[----:B------:R-:W-:Y:S02]  /*20cc0*/  MOV R6, 0xff800000 ;  /* 0xff80000000067802 */ /* 0x000fe40000000f00 */
        /* <DEDUP_REMOVED lines=11> */
[----:B-1----:R-:W-:-:S03]  /*20d80*/  IADD3 R9, -R231, RZ, RZ ;  /* 0x000000ffe7097210 */ /* 0x002fc60007ffe1ff */
[----:B------:R1:W-:Y:S02]  /*20d90*/  STS.64 [R12+0x4000], R108 ;  /* 0x0040006c0c007388 */ /* 0x0003e40000000a00 */
[----:B------:R-:W-:Y:S02]  /*20da0*/  IMAD R9, R18, R9, UR4 ;  /* 0x0000000412097e24 */ /* 0x000fe4000f8e0209 */
[----:B------:R1:W-:Y:S01]  /*20db0*/  STS.64 [R12+0x4800], R110 ;  /* 0x0048006e0c007388 */ /* 0x0003e20000000a00 */
[----:B--2---:R-:W-:Y:S01]  /*20dc0*/  MOV R8, 0xff800000 ;  /* 0xff80000000087802 */ /* 0x004fe20000000f00 */
[----:B------:R-:W-:Y:S02]  /*20dd0*/  IMAD R9, R15, R18, R9 ;  /* 0x000000120f097224 */ /* 0x000fe400078e0209 */
[----:B------:R1:W-:Y:S01]  /*20de0*/  STS.64 [R13+0x4000], R120 ;  /* 0x004000780d007388 */ /* 0x0003e20000000a00 */
[----:B---3--:R-:W-:Y:S01]  /*20df0*/  @P0 FFMA.FTZ R8, R0, R21, R3 ;  /* 0x0000001500080223 */ /* 0x008fe20000010003 */
[----:B------:R-:W-:-:S02]  /*20e00*/  IMAD R0, R17, -0x40, R230 ;  /* 0xffffffc011007824 */ /* 0x000fc400078e02e6 */
[----:B------:R1:W-:Y:S04]  /*20e10*/  STS.64 [R13+0x4800], R122 ;  /* 0x0048007a0d007388 */ /* 0x0003e80000000a00 */
[----:B------:R1:W-:Y:S04]  /*20e20*/  STS.64 [R14+0x4000], R112 ;  /* 0x004000700e007388 */ /* 0x0003e80000000a00 */
[----:B------:R1:W-:Y:S01]  /*20e30*/  STS.64 [R14+0x4800], R114 ;  /* 0x004800720e007388 */ /* 0x0003e20000000a00 */
[----:B----4-:R-:W-:Y:S01]  /*20e40*/  @P3 FMUL.FTZ R11, R4, 0.69314718246459960938 ;  /* 0x3f317218040b3820 */ /* 0x010fe20000410000 */
[----:B------:R-:W-:-:S02]  /*20e50*/  SHF.L.U32 R4, R17, 0x6, RZ ;  /* 0x0000000611047819 */ /* 0x000fc400000006ff */
[----:B------:R1:W-:Y:S01]  /*20e60*/  STS.64 [R16+0x4000], R116 ;  /* 0x0040007410007388 */ /* 0x0003e20000000a00 */
[----:B------:R-:W-:-:S03]  /*20e70*/  @P3 FFMA.FTZ R6, R2, R19, R11 ;  /* 0x0000001302063223 */ /* 0x000fc6000001000b */
[----:B------:R1:W-:Y:S01]  /*20e80*/  STS.64 [R16+0x4800], R118 ;  /* 0x0048007610007388 */ /* 0x0003e20000000a00 */
[----:B------:R-:W-:Y:S01]  /*20e90*/  IMAD R7, R9, R7, R4 ;  /* 0x0000000709077224 */ /* 0x000fe200078e0204 */
[----:B------:R-:W-:Y:S06]  /*20ea0*/  BAR.SYNC.DEFER_BLOCKING 0x0 ;  /* 0x0000000000007b1d */ /* 0x000fec0000010000 */
[----:B------:R-:W-:Y:S05]  /*20eb0*/  @P4 BRA `(.L_x_3931) ;  /* 0x0000000000304947 */ /* 0x000fea0003800000 */
[----:B------:R-:W-:Y:S01]  /*20ec0*/  IMAD R17, R17, -0x40, R230 ;  /* 0xffffffc011117824 */ /* 0x000fe200078e02e6 */
[----:B------:R-:W-:Y:S01]  /*20ed0*/  SHF.R.S32.HI R4, RZ, 0x1f, R238 ;  /* 0x0000001fff047819 */ /* 0x000fe200000114ee */
[C---:B------:R-:W-:Y:S01]  /*20ee0*/  VIADD R10, R238.reuse, 0x8 ;  /* 0x00000008ee0a7836 */ /* 0x040fe20000000000 */
[C---:B------:R-:W-:Y:S01]  /*20ef0*/  IADD3 R2, P0, R7.reuse, R238, RZ ;  /* 0x000000ee07027210 */ /* 0x040fe20007f1e0ff */
        /* <DEDUP_REMOVED lines=8> */
.L_x_3931:
[----:B------:R-:W-:Y:S05]  /*20f80*/  BSYNC B0 ;  /* 0x0000000000007941 */ /* 0x000fea0003800000 */
.L_x_3930:
[----:B------:R-:W3:Y:S01]  /*20f90*/  LDS.128 R64, [R68] ;  /* 0x0000000044407984 */ /* 0x000ee20000000c00 */
[C---:B--2---:R-:W-:Y:S01]  /*20fa0*/  VIADD R5, R227.reuse, 0x8 ;  /* 0x00000008e3057836 */ /* 0x044fe20000000000 */
[----:B------:R-:W-:Y:S01]  /*20fb0*/  ULDC UR4, c[0x0][0x2dc] ;  /* 0x0000b70000047ab9 */ /* 0x000fe20000000800 */
[----:B------:R-:W-:Y:S01]  /*20fc0*/  IMAD.WIDE R70, R227, 0x80, R70 ;  /* 0x00000080e3467825 */ /* 0x000fe200078e0246 */
[----:B------:R-:W2:Y:S02]  /*20fd0*/  LDS.128 R32, [R68+0x4000] ;  /* 0x0040000044207984 */ /* 0x000ea40000000c00 */
[----:B------:R-:W-:Y:S01]  /*20fe0*/  ISETP.GE.AND P6, PT, R5, R0, PT ;  /* 0x000000000500720c */ /* 0x000fe20003fc6270 */
[----:B------:R-:W-:Y:S01]  /*20ff0*/  IMAD R2, R7, UR4, RZ ;  /* 0x0000000407027c24 */ /* 0x000fe2000f8e02ff */
[----:B------:R-:W4:Y:S01]  /*21000*/  LDS.128 R60, [R68+0x800] ;  /* 0x00080000443c7984 */ /* 0x000f220000000c00 */
[C---:B------:R-:W-:Y:S01]  /*21010*/  VIADD R3, R227.reuse, 0x10 ;  /* 0x00000010e3037836 */ /* 0x040fe20000000000 */
[----:B------:R-:W-:Y:S01]  /*21020*/  ULDC.64 UR4, c[0x0][0x288] ;  /* 0x0000a20000047ab9 */ /* 0x000fe20000000a00 */
[----:B------:R-:W-:Y:S01]  /*21030*/  VIADD R69, R227, 0x28 ;  /* 0x00000028e3457836 */ /* 0x000fe20000000000 */
[----:B------:R-:W5:Y:S01]  /*21040*/  LDS.128 R56, [R68+0x1000] ;  /* 0x0010000044387984 */ /* 0x000f620000000c00 */
[----:B------:R-:W-:-:S02]  /*21050*/  IADD3 R73, P0, R2, R70, RZ ;  /* 0x0000004602497210 */ /* 0x000fc40007f1e0ff */
[-C--:B------:R-:W-:Y:S01]  /*21060*/  ISETP.GE.AND P5, PT, R3, R0.reuse, PT ;  /* 0x000000000300720c */ /* 0x080fe20003fa6270 */
[----:B------:R-:W5:Y:S01]  /*21070*/  LDS.128 R52, [R68+0x1800] ;  /* 0x0018000044347984 */ /* 0x000f620000000c00 */
[----:B------:R-:W-:Y:S01]  /*21080*/  LEA.HI.X.SX32 R2, R2, R71, 0x1, P0 ;  /* 0x0000004702027211 */ /* 0x000fe200000f0eff */
[C---:B------:R-:W-:Y:S01]  /*21090*/  VIADD R3, R227.reuse, 0x18 ;  /* 0x00000018e3037836 */ /* 0x040fe20000000000 */
[CC--:B------:R-:W-:Y:S01]  /*210a0*/  ISETP.GE.AND P0, PT, R227.reuse, R0.reuse, PT ;  /* 0x00000000e300720c */ /* 0x0c0fe20003f06270 */
[----:B------:R-:W5:Y:S01]  /*210b0*/  LDS.128 R48, [R68+0x2000] ;  /* 0x0020000044307984 */ /* 0x000f620000000c00 */
[----:B------:R-:W-:Y:S01]  /*210c0*/  VIADD R71, R227, 0x20 ;  /* 0x00000020e3477836 */ /* 0x000fe20000000000 */
[----:B------:R-:W-:Y:S02]  /*210d0*/  LEA R70, P1, R73, UR4, 0x2 ;  /* 0x0000000449467c11 */ /* 0x000fe4000f8210ff */
[----:B------:R-:W5:Y:S01]  /*210e0*/  LDS.128 R44, [R68+0x2800] ;  /* 0x00280000442c7984 */ /* 0x000f620000000c00 */
[-C--:B------:R-:W-:Y:S01]  /*210f0*/  ISETP.GE.AND P4, PT, R3, R0.reuse, PT ;  /* 0x000000000300720c */ /* 0x080fe20003f86270 */
[----:B------:R-:W-:Y:S01]  /*21100*/  VIADD R3, R227, 0x30 ;  /* 0x00000030e3037836 */ /* 0x000fe20000000000 */
[-C--:B------:R-:W-:Y:S01]  /*21110*/  ISETP.GE.AND P3, PT, R71, R0.reuse, PT ;  /* 0x000000004700720c */ /* 0x080fe20003f66270 */
[----:B------:R-:W5:Y:S01]  /*21120*/  LDS.128 R40, [R68+0x3000] ;  /* 0x0030000044287984 */ /* 0x000f620000000c00 */
[----:B------:R-:W-:Y:S01]  /*21130*/  LEA.HI.X R71, R73, UR5, R2, 0x2, P1 ;  /* 0x0000000549477c11 */ /* 0x000fe200088f1402 */
[----:B------:R-:W-:Y:S01]  /*21140*/  VIADD R227, R227, 0x38 ;  /* 0x00000038e3e37836 */ /* 0x000fe20000000000 */
[-C--:B------:R-:W-:Y:S01]  /*21150*/  ISETP.GE.AND P2, PT, R69, R0.reuse, PT ;  /* 0x000000004500720c */ /* 0x080fe20003f46270 */
[----:B------:R-:W5:Y:S01]  /*21160*/  LDS.128 R28, [R68+0x4800] ;  /* 0x00480000441c7984 */ /* 0x000f620000000c00 */
[----:B------:R-:W-:-:S03]  /*21170*/  ISETP.GE.AND P1, PT, R3, R0, PT ;  /* 0x000000000300720c */ /* 0x000fc60003f26270 */
[----:B------:R-:W5:Y:S04]  /*21180*/  LDS.128 R24, [R68+0x5000] ;  /* 0x0050000044187984 */ /* 0x000f680000000c00 */
[----:B------:R-:W5:Y:S04]  /*21190*/  LDS.128 R20, [R68+0x5800] ;  /* 0x0058000044147984 */ /* 0x000f680000000c00 */
[----:B-1----:R-:W1:Y:S04]  /*211a0*/  LDS.128 R16, [R68+0x6000] ;  /* 0x0060000044107984 */ /* 0x002e680000000c00 */
[----:B------:R-:W1:Y:S04]  /*211b0*/  LDS.128 R12, [R68+0x6800] ;  /* 0x00680000440c7984 */ /* 0x000e680000000c00 */
[----:B------:R-:W1:Y:S04]  /*211c0*/  LDS.128 R8, [R68+0x7000] ;  /* 0x0070000044087984 */ /* 0x000e680000000c00 */
[----:B------:R1:W1:Y:S04]  /*211d0*/  LDS.128 R36, [R68+0x3800] ;  /* 0x0038000044247984 */ /* 0x0002680000000c00 */
[----:B------:R1:W1:Y:S04]  /*211e0*/  LDS.128 R4, [R68+0x7800] ;  /* 0x0078000044047984 */ /* 0x0002680000000c00 */
[----:B---3--:R3:W-:Y:S04]  /*211f0*/  @!P0 STG.E.64 desc[UR6][R70.64], R64 ;  /* 0x0000004046008986 */ /* 0x0087e8000c101b06 */
[----:B------:R3:W-:Y:S04]  /*21200*/  @!P0 STG.E.64 desc[UR6][R70.64+0x8], R66 ;  /* 0x0000084246008986 */ /* 0x0007e8000c101b06 */
[----:B--2---:R3:W-:Y:S01]  /*21210*/  @!P0 STG.E.128 desc[UR6][R70.64+0x100], R32 ;  /* 0x0001002046008986 */ /* 0x0047e2000c101d06 */
        /* <DEDUP_REMOVED lines=11> */
[----:B------:R3:W-:Y:S04]  /*212d0*/  @!P2 STG.E.128 desc[UR6][R70.64+0x5100], R12 ;  /* 0x0051000c4600a986 */ /* 0x0007e8000c101d06 */
[----:B------:R3:W-:Y:S01]  /*212e0*/  @!P1 STG.E.128 desc[UR6][R70.64+0x6100], R8 ;  /* 0x0061000846009986 */ /* 0x0007e2000c101d06 */
[----:B------:R-:W-:Y:S05]  /*212f0*/  @P0 EXIT ;  /* 0x000000000000094d */ /* 0x000fea0003800000 */
[----:B------:R-:W-:Y:S04]  /*21300*/  STG.E.128 desc[UR6][R70.64+0x7000], R36 ;  /* 0x0070002446007986 */ /* 0x000fe8000c101d06 */
[----:B------:R-:W-:Y:S01]  /*21310*/  STG.E.128 desc[UR6][R70.64+0x7100], R4 ;  /* 0x0071000446007986 */ /* 0x000fe2000c101d06 */
[----:B------:R-:W-:Y:S05]  /*21320*/  EXIT ;  /* 0x000000000000794d */ /* 0x000fea0003800000 */
.L_x_3932:
        /* <DEDUP_REMOVED lines=13> */
.L_x_8386:


//--------------------- .text._ZN5flash24flash_fwd_splitkv_kernelI23Flash_fwd_kernel_traitsILi128ELi64ELi128ELi4ELb0ELb0EN7cutlass6half_tE19Flash_kernel_traitsILi128ELi64ELi128ELi4ES3_EELb1ELb0ELb0ELb0ELb1ELb1ELb1ELb1EEEvNS_16Flash_fwd_paramsE --------------------------
	.section	.text._ZN5flash24flash_fwd_splitkv_kernelI23Flash_fwd_kernel_traitsILi128ELi64ELi128ELi4ELb0ELb0EN7cutlass6half_tE19Flash_kernel_traitsILi128ELi64ELi128ELi4ES3_EELb1ELb0ELb0ELb0ELb1ELb1ELb1ELb1EEEvNS_16Flash_fwd_paramsE,"ax",@progbits
	.align	128
        .global         _ZN5flash24flash_fwd_splitkv_kernelI23Flash_fwd_kernel_traitsILi128ELi64ELi128ELi4ELb0ELb0EN7cutlass6half_tE19Flash_kernel_traitsILi128ELi64ELi128ELi4ES3_EELb1ELb0ELb0ELb0ELb1ELb1ELb1ELb1EEEvNS_16Flash_fwd_paramsE
        .type           _ZN5flash24flash_fwd_splitkv_kernelI23Flash_fwd_kernel_traitsILi128ELi64ELi128ELi4ELb0ELb0EN7cutlass6half_tE19Flash_kernel_traitsILi128ELi64ELi128ELi4ES3_EELb1ELb0ELb0ELb0ELb1ELb1ELb1ELb1EEEvNS_16Flash_fwd_paramsE,@function
        .size           _ZN5flash24flash_fwd_splitkv_kernelI23Flash_fwd_kernel_traitsILi128ELi64ELi128ELi4ELb0ELb0EN7cutlass6half_tE19Flash_kernel_traitsILi128ELi64ELi128ELi4ES3_EELb1ELb0ELb0ELb0ELb1ELb1ELb1ELb1EEEvNS_16Flash_fwd_paramsE,(.L_x_8387 - _ZN5flash24flash_fwd_splitkv_kernelI23Flash_fwd_kernel_traitsILi128ELi64ELi128ELi4ELb0ELb0EN7cutlass6half_tE19Flash_kernel_traitsILi128ELi64ELi128ELi4ES3_EELb1ELb0ELb0ELb0ELb1ELb1ELb1ELb1EEEvNS_16Flash_fwd_paramsE)
        .other          _ZN5flash24flash_fwd_splitkv_kernelI23Flash_fwd_kernel_traitsILi128ELi64ELi128ELi4ELb0ELb0EN7cutlass6half_tE19Flash_kernel_traitsILi128ELi64ELi128ELi4ES3_EELb1ELb0ELb0ELb0ELb1ELb1ELb1ELb1EEEvNS_16Flash_fwd_paramsE,@"STO_CUDA_ENTRY STV_DEFAULT"
_ZN5flash24flash_fwd_splitkv_kernelI23Flash_fwd_kernel_traitsILi128ELi64ELi128ELi4ELb0ELb0EN7cutlass6half_tE19Flash_kernel_traitsILi128ELi64ELi128ELi4ES3_EELb1ELb0ELb0ELb0ELb1ELb1ELb1ELb1EEEvNS_16Flash_fwd_paramsE:
.text._ZN5flash24flash_fwd_splitkv_kernelI23Flash_fwd_kernel_traitsILi128ELi64ELi128ELi4ELb0ELb0EN7cutlass6half_tE19Flash_kernel_traitsILi128ELi64ELi128ELi4ES3_EELb1ELb0ELb0ELb0ELb1ELb1ELb1ELb1EEEvNS_16Flash_fwd_paramsE:
        /* <DEDUP_REMOVED lines=59> */
.L_x_3933:
[----:B------:R-:W1:Y:S02]  /*03b0*/  LDC R11, c[0x0][0x2c8] ;  /* 0x0000b200ff0b7b82 */ /* 0x000e640000000800 */
.L_x_3934:
        /* <DEDUP_REMOVED lines=150> */
.L_x_3935:
        /* <DEDUP_REMOVED lines=29> */
.L_x_3936:
        /* <DEDUP_REMOVED lines=82> */
.L_x_3937:
        /* <DEDUP_REMOVED lines=48> */
.L_x_3939:
        /* <DEDUP_REMOVED lines=30> */
.L_x_3938:
        /* <DEDUP_REMOVED lines=312> */
.L_x_4010:
        /* <DEDUP_REMOVED lines=237> */
.L_x_3944:
[----:B------:R-:W-:Y:S05]  /*3b40*/  BSYNC B0 ;  /* 0x0000000000007941 */ /* 0x000fea0003800000 */
.L_x_3943:
        /* <DEDUP_REMOVED lines=111> */
.L_x_3946:
[----:B------:R-:W-:Y:S05]  /*4240*/  BSYNC B0 ;  /* 0x0000000000007941 */ /* 0x000fea0003800000 */
.L_x_3945:
        /* <DEDUP_REMOVED lines=112> */
.L_x_3948:
[----:B------:R-:W-:Y:S05]  /*4950*/  BSYNC B0 ;  /* 0x0000000000007941 */ /* 0x000fea0003800000 */
.L_x_3947:
        /* <DEDUP_REMOVED lines=116> */
.L_x_3950:
[----:B------:R-:W-:Y:S05]  /*50a0*/  BSYNC B0 ;  /* 0x0000000000007941 */ /* 0x000fea0003800000 */
.L_x_3949:
        /* <DEDUP_REMOVED lines=112> */
.L_x_3952:
[----:B------:R-:W-:Y:S05]  /*57b0*/  BSYNC B0 ;  /* 0x0000000000007941 */ /* 0x000fea0003800000 */
.L_x_3951:
        /* <DEDUP_REMOVED lines=116> */
.L_x_3954:
[----:B------:R-:W-:Y:S05]  /*5f00*/  BSYNC B0 ;  /* 0x0000000000007941 */ /* 0x000fea0003800000 */
.L_x_3953:
        /* <DEDUP_REMOVED lines=118> */
.L_x_3956:
[----:B------:R-:W-:Y:S05]  /*6670*/  BSYNC B0 ;  /* 0x0000000000007941 */ /* 0x000fea0003800000 */
.L_x_3955:
        /* <DEDUP_REMOVED lines=118> */
.L_x_3958:
[----:B------:R-:W-:Y:S05]  /*6de0*/  BSYNC B0 ;  /* 0x0000000000007941 */ /* 0x000fea0003800000 */
.L_x_3957:
        /* <DEDUP_REMOVED lines=10> */
.L_x_3942:
        /* <DEDUP_REMOVED lines=91> */
.L_x_3963:
[----:B------:R-:W-:Y:S05]  /*7440*/  BSYNC B0 ;  /* 0x0000000000007941 */ /* 0x000fea0003800000 */
.L_x_3962:
        /* <DEDUP_REMOVED lines=87> */
.L_x_3965:
[----:B------:R-:W-:Y:S05]  /*79c0*/  BSYNC B0 ;  /* 0x0000000000007941 */ /* 0x000fea0003800000 */
.L_x_3964:
[----:B-----5:R3:W-:Y:S02]  /*79d0*/  STG.E.128 desc[UR6][R96.64+0x80], R36 ;  /* 0x0000802460007986 */ /* 0x0207e4000c101d06 */
.L_x_3961:
[----:B------:R-:W-:Y:S05]  /*79e0*/  BSYNC B1 ;  /* 0x0000000000017941 */ /* 0x000fea0003800000 */
.L_x_3960:
        /* <DEDUP_REMOVED lines=98> */
.L_x_3969:
[----:B------:R-:W-:Y:S05]  /*8010*/  BSYNC B0 ;  /* 0x0000000000007941 */ /* 0x000fea0003800000 */
.L_x_3968:
        /* <DEDUP_REMOVED lines=96> */
.L_x_3971:
[----:B------:R-:W-:Y:S05]  /*8620*/  BSYNC B0 ;  /* 0x0000000000007941 */ /* 0x000fea0003800000 */
.L_x_3970:
[----:B-----5:R1:W-:Y:S02]  /*8630*/  STG.E.128 desc[UR6][R174.64+0x80], R32 ;  /* 0x00008020ae007986 */ /* 0x0203e4000c101d06 */
.L_x_3967:
[----:B------:R-:W-:Y:S05]  /*8640*/  BSYNC B1 ;  /* 0x0000000000017941 */ /* 0x000fea0003800000 */
.L_x_3966:
        /* <DEDUP_REMOVED lines=100> */
.L_x_3975:
[----:B------:R-:W-:Y:S05]  /*8c90*/  BSYNC B0 ;  /* 0x0000000000007941 */ /* 0x000fea0003800000 */
.L_x_3974:
        /* <DEDUP_REMOVED lines=98> */
.L_x_3977:
[----:B------:R-:W-:Y:S05]  /*92c0*/  BSYNC B0 ;  /* 0x0000000000007941 */ /* 0x000fea0003800000 */
.L_x_3976:
[----:B-----5:R1:W-:Y:S02]  /*92d0*/  STG.E.128 desc[UR6][R36.64], R4 ;  /* 0x0000000424007986 */ /* 0x0203e4000c101d06 */
.L_x_3973:
[----:B------:R-:W-:Y:S05]  /*92e0*/  BSYNC B1 ;  /* 0x0000000000017941 */ /* 0x000fea0003800000 */
.L_x_3972:
        /* <DEDUP_REMOVED lines=105> */
.L_x_3981:
[----:B------:R-:W-:Y:S05]  /*9980*/  BSYNC B0 ;  /* 0x0000000000007941 */ /* 0x000fea0003800000 */
.L_x_3980:
        /* <DEDUP_REMOVED lines=98> */
.L_x_3983:
[----:B------:R-:W-:Y:S05]  /*9fb0*/  BSYNC B0 ;  /* 0x0000000000007941 */ /* 0x000fea0003800000 */
.L_x_3982:
[----:B-----5:R3:W-:Y:S02]  /*9fc0*/  STG.E.128 desc[UR6][R36.64], R4 ;  /* 0x0000000424007986 */ /* 0x0207e4000c101d06 */
.L_x_3979:
[----:B------:R-:W-:Y:S05]  /*9fd0*/  BSYNC B1 ;  /* 0x0000000000017941 */ /* 0x000fea0003800000 */
.L_x_3978:
        /* <DEDUP_REMOVED lines=103> */
.L_x_3987:
[----:B------:R-:W-:Y:S05]  /*a650*/  BSYNC B0 ;  /* 0x0000000000007941 */ /* 0x000fea0003800000 */
.L_x_3986:
        /* <DEDUP_REMOVED lines=98> */
.L_x_3989:
[----:B------:R-:W-:Y:S05]  /*ac80*/  BSYNC B0 ;  /* 0x0000000000007941 */ /* 0x000fea0003800000 */
.L_x_3988:
[----:B-----5:R3:W-:Y:S02]  /*ac90*/  STG.E.128 desc[UR6][R36.64], R4 ;  /* 0x0000000424007986 */ /* 0x0207e4000c101d06 */
.L_x_3985:
[----:B------:R-:W-:Y:S05]  /*aca0*/  BSYNC B1 ;  /* 0x0000000000017941 */ /* 0x000fea0003800000 */
.L_x_3984:
        /* <DEDUP_REMOVED lines=105> */
.L_x_3993:
[----:B------:R-:W-:Y:S05]  /*b340*/  BSYNC B0 ;  /* 0x0000000000007941 */ /* 0x000fea0003800000 */
.L_x_3992:
        /* <DEDUP_REMOVED lines=98> */
.L_x_3995:
[----:B------:R-:W-:Y:S05]  /*b970*/  BSYNC B0 ;  /* 0x0000000000007941 */ /* 0x000fea0003800000 */
.L_x_3994:
[----:B-----5:R3:W-:Y:S02]  /*b980*/  STG.E.128 desc[UR6][R36.64], R4 ;  /* 0x0000000424007986 */ /* 0x0207e4000c101d06 */
.L_x_3991:
[----:B------:R-:W-:Y:S05]  /*b990*/  BSYNC B1 ;  /* 0x0000000000017941 */ /* 0x000fea0003800000 */
.L_x_3990:
        /* <DEDUP_REMOVED lines=107> */
.L_x_3999:
[----:B------:R-:W-:Y:S05]  /*c050*/  BSYNC B0 ;  /* 0x0000000000007941 */ /* 0x000fea0003800000 */
.L_x_3998:
        /* <DEDUP_REMOVED lines=98> */
.L_x_4001:
[----:B------:R-:W-:Y:S05]  /*c680*/  BSYNC B0 ;  /* 0x0000000000007941 */ /* 0x000fea0003800000 */
.L_x_4000:
[----:B-----5:R3:W-:Y:S02]  /*c690*/  STG.E.128 desc[UR6][R36.64], R4 ;  /* 0x0000000424007986 */ /* 0x0207e4000c101d06 */
.L_x_3997:
[----:B------:R-:W-:Y:S05]  /*c6a0*/  BSYNC B1 ;  /* 0x0000000000017941 */ /* 0x000fea0003800000 */
.L_x_3996:
        /* <DEDUP_REMOVED lines=107> */
.L_x_4005:
[----:B------:R-:W-:Y:S05]  /*cd60*/  BSYNC B0 ;  /* 0x0000000000007941 */ /* 0x000fea0003800000 */
.L_x_4004:
        /* <DEDUP_REMOVED lines=98> */
.L_x_4007:
[----:B------:R-:W-:Y:S05]  /*d390*/  BSYNC B0 ;  /* 0x0000000000007941 */ /* 0x000fea0003800000 */
.L_x_4006:
[----:B-----5:R3:W-:Y:S02]  /*d3a0*/  STG.E.128 desc[UR6][R36.64], R4 ;  /* 0x0000000424007986 */ /* 0x0207e4000c101d06 */
.L_x_4003:
[----:B------:R-:W-:Y:S05]  /*d3b0*/  BSYNC B1 ;  /* 0x0000000000017941 */ /* 0x000fea0003800000 */
.L_x_4002:
        /* <DEDUP_REMOVED lines=8> */
.L_x_3941:
        /* <DEDUP_REMOVED lines=80> */
.L_x_3959:
        /* <DEDUP_REMOVED lines=85> */
.L_x_4008:
        /* <DEDUP_REMOVED lines=8> */
.L_x_4009:
[----:B------:R-:W-:Y:S04]  /*df10*/  IADD3 R11, R11, -0x1, RZ ;  /* 0xffffffff0b0b7810 */ /* 0x000fe80007ffe0ff */
[----:B------:R-:W-:Y:S11]  /*df20*/  ISETP.GT.AND P0, PT, R11, R62, PT ;  /* 0x0000003e0b00720c */ /* 0x000ff60003f04270 */
[----:B------:R-:W-:Y:S02]  /*df30*/  @!UPT UIADD3 URZ, URZ, URZ, URZ ;  /* 0x0000003f3f3ff290 */ /* 0x000fe4000fffe03f */
[----:B------:R-:W-:Y:S05]  /*df40*/  @P0 BRA `(.L_x_4010) ;  /* 0xffffff4c00480947 */ /* 0x000fea000383ffff */
.L_x_3940:
        /* <DEDUP_REMOVED lines=101> */
.L_x_4017:
[----:B------:R-:W-:Y:S05]  /*e5a0*/  BSYNC B0 ;  /* 0x0000000000007941 */ /* 0x000fea0003800000 */
.L_x_4016:
        /* <DEDUP_REMOVED lines=46> */
.L_x_4019:
[----:B------:R-:W-:Y:S05]  /*e890*/  BSYNC B0 ;  /* 0x0000000000007941 */ /* 0x000fea0003800000 */
.L_x_4018:
[----:B------:R3:W-:Y:S02]  /*e8a0*/  STS.128 [R238+0x2000], R8 ;  /* 0x00200008ee007388 */ /* 0x0007e40000000c00 */
.L_x_4015:
[----:B------:R-:W-:Y:S05]  /*e8b0*/  BSYNC B1 ;  /* 0x0000000000017941 */ /* 0x000fea0003800000 */
.L_x_4014:
        /* <DEDUP_REMOVED lines=59> */
.L_x_4023:
[----:B------:R-:W-:Y:S05]  /*ec70*/  BSYNC B0 ;  /* 0x0000000000007941 */ /* 0x000fea0003800000 */
.L_x_4022:
        /* <DEDUP_REMOVED lines=46> */
.L_x_4025:
[----:B------:R-:W-:Y:S05]  /*ef60*/  BSYNC B0 ;  /* 0x0000000000007941 */ /* 0x000fea0003800000 */
.L_x_4024:
[----:B------:R2:W-:Y:S02]  /*ef70*/  STS.128 [R238+0x2800], R8 ;  /* 0x00280008ee007388 */ /* 0x0005e40000000c00 */
.L_x_4021:
[----:B------:R-:W-:Y:S05]  /*ef80*/  BSYNC B1 ;  /* 0x0000000000017941 */ /* 0x000fea0003800000 */
.L_x_4020:
        /* <DEDUP_REMOVED lines=60> */
.L_x_4029:
[----:B------:R-:W-:Y:S05]  /*f350*/  BSYNC B0 ;  /* 0x0000000000007941 */ /* 0x000fea0003800000 */
.L_x_4028:
        /* <DEDUP_REMOVED lines=46> */
.L_x_4031:
[----:B------:R-:W-:Y:S05]  /*f640*/  BSYNC B0 ;  /* 0x0000000000007941 */ /* 0x000fea0003800000 */
.L_x_4030:
[----:B------:R2:W-:Y:S02]  /*f650*/  STS.128 [R238+0x3000], R8 ;  /* 0x00300008ee007388 */ /* 0x0005e40000000c00 */
.L_x_4027:
[----:B------:R-:W-:Y:S05]  /*f660*/  BSYNC B1 ;  /* 0x0000000000017941 */ /* 0x000fea0003800000 */
.L_x_4026:
        /* <DEDUP_REMOVED lines=62> */
.L_x_4034:
[----:B------:R-:W-:Y:S05]  /*fa50*/  BSYNC B0 ;  /* 0x0000000000007941 */ /* 0x000fea0003800000 */
.L_x_4033:
        /* <DEDUP_REMOVED lines=44> */
.L_x_4036:
[----:B------:R-:W-:Y:S05]  /*fd20*/  BSYNC B0 ;  /* 0x0000000000007941 */ /* 0x000fea0003800000 */
.L_x_4035:
[----:B------:R2:W-:Y:S01]  /*fd30*/  STS.128 [R238+0x3800], R8 ;  /* 0x00380008ee007388 */ /* 0x0005e20000000c00 */
[----:B------:R-:W-:Y:S05]  /*fd40*/  BRA `(.L_x_4032) ;  /* 0x0000003000587947 */ /* 0x000fea0003800000 */
.L_x_4013:
        /* <DEDUP_REMOVED lines=89> */
.L_x_4040:
[----:B------:R-:W-:Y:S05]  /*102e0*/  BSYNC B0 ;  /* 0x0000000000007941 */ /* 0x000fea0003800000 */
.L_x_4039:
        /* <DEDUP_REMOVED lines=88> */
.L_x_4042:
[----:B------:R-:W-:Y:S05]  /*10870*/  BSYNC B0 ;  /* 0x0000000000007941 */ /* 0x000fea0003800000 */
.L_x_4041:
[----:B------:R3:W-:Y:S02]  /*10880*/  STS.128 [R238+0x2000], R20 ;  /* 0x00200014ee007388 */ /* 0x0007e40000000c00 */
.L_x_4038:
[----:B------:R-:W-:Y:S05]  /*10890*/  BSYNC B1 ;  /* 0x0000000000017941 */ /* 0x000fea0003800000 */
.L_x_4037:
        /* <DEDUP_REMOVED lines=94> */
.L_x_4046:
[----:B------:R-:W-:Y:S05]  /*10e80*/  BSYNC B0 ;  /* 0x0000000000007941 */ /* 0x000fea0003800000 */
.L_x_4045:
        /* <DEDUP_REMOVED lines=91> */
.L_x_4048:
[----:B------:R-:W-:Y:S05]  /*11440*/  BSYNC B0 ;  /* 0x0000000000007941 */ /* 0x000fea0003800000 */
.L_x_4047:
[----:B------:R4:W-:Y:S02]  /*11450*/  STS.128 [R238+0x2800], R20 ;  /* 0x00280014ee007388 */ /* 0x0009e40000000c00 */
.L_x_4044:
[----:B------:R-:W-:Y:S05]  /*11460*/  BSYNC B1 ;  /* 0x0000000000017941 */ /* 0x000fea0003800000 */
.L_x_4043:
        /* <DEDUP_REMOVED lines=95> */
.L_x_4052:
[----:B------:R-:W-:Y:S05]  /*11a60*/  BSYNC B0 ;  /* 0x0000000000007941 */ /* 0x000fea0003800000 */
.L_x_4051:
        /* <DEDUP_REMOVED lines=90> */
.L_x_4054:
[----:B------:R-:W-:Y:S05]  /*12010*/  BSYNC B0 ;  /* 0x0000000000007941 */ /* 0x000fea0003800000 */
.L_x_4053:
[----:B------:R4:W-:Y:S02]  /*12020*/  STS.128 [R238+0x3000], R20 ;  /* 0x00300014ee007388 */ /* 0x0009e40000000c00 */
.L_x_4050:
[----:B------:R-:W-:Y:S05]  /*12030*/  BSYNC B1 ;  /* 0x0000000000017941 */ /* 0x000fea0003800000 */
.L_x_4049:
        /* <DEDUP_REMOVED lines=94> */
.L_x_4056:
[----:B------:R-:W-:Y:S05]  /*12620*/  BSYNC B0 ;  /* 0x0000000000007941 */ /* 0x000fea0003800000 */
.L_x_4055:
        /* <DEDUP_REMOVED lines=93> */
.L_x_4058:
[----:B------:R-:W-:Y:S05]  /*12c00*/  BSYNC B0 ;  /* 0x0000000000007941 */ /* 0x000fea0003800000 */
.L_x_4057:
[----:B------:R4:W-:Y:S01]  /*12c10*/  STS.128 [R238+0x3800], R20 ;  /* 0x00380014ee007388 */ /* 0x0009e20000000c00 */
[----:B------:R-:W-:Y:S05]  /*12c20*/  BRA `(.L_x_4032) ;  /* 0x0000000000a07947 */ /* 0x000fea0003800000 */
.L_x_4012:
        /* <DEDUP_REMOVED lines=40> */
.L_x_4032:
[----:B------:R-:W-:Y:S05]  /*12eb0*/  BSYNC B2 ;  /* 0x0000000000027941 */ /* 0x000fea0003800000 */
.L_x_4011:
        /* <DEDUP_REMOVED lines=8> */
[----:B------:R-:W-:Y:S01]  /*12f40*/  IMAD.IADD R21, R58, 0x1, -R7 ;  /* 0x000000013a157824 */ /* 0x000fe200078e0a07 */
[----:B------:R-:W-:Y:S01]  /*12f50*/  ULDC.64 UR16, c[0x0][0x398] ;  /* 0x0000e60000107ab9 */ /* 0x000fe20000000a00 */
        /* <DEDUP_REMOVED lines=14> */
[----:B------:R-:W-:Y:S01]  /*13040*/  P2R R8, PR, RZ, 0x2 ;  /* 0x00000002ff087803 */ /* 0x000fe20000000000 */
[----:B------:R-:W-:Y:S01]  /*13050*/  IMAD.IADD R55, R7, 0x1, R190 ;  /* 0x0000000107377824 */ /* 0x000fe200078e02be */
        /* <DEDUP_REMOVED lines=62> */
[----:B------:R-:W-:-:S02]  /*13440*/  LOP3.LUT R11, R14, 0x8, R11, 0xf8, !PT ;  /* 0x000000080e0b7812 */ /* 0x000fc400078ef80b */
        /* <DEDUP_REMOVED lines=8> */
[----:B------:R-:W-:Y:S02]  /*134d0*/  LOP3.LUT R14, R11, R14, RZ, 0x3c, !PT ;  /* 0x0000000e0b0e7212 */ /* 0x000fe400078e3cff */
        /* <DEDUP_REMOVED lines=21> */
[----:B------:R-:W-:Y:S01]  /*13630*/  VIADD R227, R229, 0x4020 ;  /* 0x00004020e5e37836 */ /* 0x000fe20000000000 */
[----:B------:R-:W-:Y:S01]  /*13640*/  LOP3.LUT R224, R2, R153, RZ, 0xfc, !PT ;  /* 0x0000009902e07212 */ /* 0x000fe200078efcff */
        /* <DEDUP_REMOVED lines=58> */
[----:B------:R-:W-:-:S03]  /*139f0*/  IMAD.MOV.U32 R5, RZ, RZ, 0x10 ;  /* 0x00000010ff057424 */ /* 0x000fc600078e00ff */
        /* <DEDUP_REMOVED lines=30> */
[----:B------:R-:W3:Y:S01]  /*13be0*/  LDSM.16.M88.4 R36, [R229+0x4000] ;  /* 0x00400000e524783b */ /* 0x000ee20000000200 */
[----:B------:R-:W-:Y:S02]  /*13bf0*/  @P1 VIADD R227, R0, 0xffffffe0 ;  /* 0xffffffe000e31836 */ /* 0x000fe40000000000 */
[----:B------:R-:W-:Y:S01]  /*13c00*/  IMAD.MOV.U32 R0, RZ, RZ, 0x40 ;  /* 0x00000040ff007424 */ /* 0x000fe200078e00ff */
[----:B------:R-:W4:Y:S01]  /*13c10*/  LDSM.16.M88.4 R64, [R229+0x4800] ;  /* 0x00480000e540783b */ /* 0x000f220000000200 */
[C---:B------:R-:W-:Y:S02]  /*13c20*/  VIADD R219, R227.reuse, 0x800 ;  /* 0x00000800e3db7836 */ /* 0x040fe40000000000 */
[C---:B------:R-:W-:Y:S01]  /*13c30*/  VIADD R218, R227.reuse, 0x1000 ;  /* 0x00001000e3da7836 */ /* 0x040fe20000000000 */
[----:B------:R-:W5:Y:S01]  /*13c40*/  LDSM.16.M88.4 R108, [R229+0x5000] ;  /* 0x00500000e56c783b */ /* 0x000f620000000200 */
[----:B------:R-:W-:Y:S01]  /*13c50*/  SEL R0, R0, 0xffffffc0, !P2 ;  /* 0xffffffc000007807 */ /* 0x000fe20005000000 */
[----:B------:R-:W-:-:S02]  /*13c60*/  VIADD R217, R227, 0x1800 ;  /* 0x00001800e3d97836 */ /* 0x000fc40000000000 */
[----:B------:R-:W5:Y:S01]  /*13c70*/  LDSM.16.M88.4 R100, [R229+0x5800] ;  /* 0x00580000e564783b */ /* 0x000f620000000200 */
[----:B------:R-:W-:Y:S02]  /*13c80*/  VIADD R216, R227, 0x2000 ;  /* 0x00002000e3d87836 */ /* 0x000fe40000000000 */
[----:B------:R-:W-:Y:S01]  /*13c90*/  IMAD.IADD R223, R229, 0x1, R0 ;  /* 0x00000001e5df7824 */ /* 0x000fe200078e0200 */
[----:B------:R-:W5:Y:S01]  /*13ca0*/  LDSM.16.M88.4 R92, [R229+0x6000] ;  /* 0x00600000e55c783b */ /* 0x000f620000000200 */
[----:B------:R-:W-:Y:S02]  /*13cb0*/  IMAD.IADD R212, R0, 0x1, R227 ;  /* 0x0000000100d47824 */ /* 0x000fe400078e02e3 */
[C---:B------:R-:W-:Y:S01]  /*13cc0*/  VIADD R215, R227.reuse, 0x2800 ;  /* 0x00002800e3d77836 */ /* 0x040fe20000000000 */
[----:B------:R-:W5:Y:S01]  /*13cd0*/  LDSM.16.M88.4 R84, [R229+0x6800] ;  /* 0x00680000e554783b */ /* 0x000f620000000200 */
[C---:B------:R-:W-:Y:S02]  /*13ce0*/  VIADD R214, R227.reuse, 0x3000 ;  /* 0x00003000e3d67836 */ /* 0x040fe40000000000 */
[C---:B------:R-:W-:Y:S01]  /*13cf0*/  VIADD R213, R227.reuse, 0x3800 ;  /* 0x00003800e3d57836 */ /* 0x040fe20000000000 */
[----:B------:R-:W5:Y:S01]  /*13d00*/  LDSM.16.M88.4 R76, [R229+0x7000] ;  /* 0x00700000e54c783b */ /* 0x000f620000000200 */
[----:B------:R-:W-:-:S02]  /*13d10*/  VIADD R211, R227, 0x4000 ;  /* 0x00004000e3d37836 */ /* 0x000fc40000000000 */
[C---:B------:R-:W-:Y:S01]  /*13d20*/  VIADD R210, R227.reuse, 0x4800 ;  /* 0x00004800e3d27836 */ /* 0x040fe20000000000 */
[----:B-1----:R-:W1:Y:S01]  /*13d30*/  LDSM.16.M88.4 R20, [R229+0x7800] ;  /* 0x00780000e514783b */ /* 0x002e620000000200 */
[C---:B------:R-:W-:Y:S02]  /*13d40*/  VIADD R209, R227.reuse, 0x5000 ;  /* 0x00005000e3d17836 */ /* 0x040fe40000000000 */
[C---:B------:R-:W-:Y:S01]  /*13d50*/  VIADD R208, R227.reuse, 0x5800 ;  /* 0x00005800e3d07836 */ /* 0x040fe20000000000 */
[----:B------:R-:W-:Y:S01]  /*13d60*/  LDSM.16.M88.4 R116, [R228] ;  /* 0x00000000e474783b */ /* 0x000fe20000000200 */
[C---:B------:R-:W-:Y:S02]  /*13d70*/  VIADD R207, R227.reuse, 0x6000 ;  /* 0x00006000e3cf7836 */ /* 0x040fe40000000000 */
[C---:B------:R-:W-:Y:S01]  /*13d80*/  VIADD R206, R227.reuse, 0x6800 ;  /* 0x00006800e3ce7836 */ /* 0x040fe20000000000 */
[----:B--2---:R-:W2:Y:S01]  /*13d90*/  LDSM.16.M88.4 R12, [R227] ;  /* 0x00000000e30c783b */ /* 0x004ea20000000200 */
[----:B------:R-:W-:-:S02]  /*13da0*/  VIADD R205, R227, 0x7000 ;  /* 0x00007000e3cd7836 */ /* 0x000fc40000000000 */
[----:B------:R-:W-:Y:S01]  /*13db0*/  VIADD R204, R227, 0x7800 ;  /* 0x00007800e3cc7836 */ /* 0x000fe20000000000 */
[----:B------:R-:W2:Y:S01]  /*13dc0*/  LDSM.16.M88.4 R24, [R227+0x800] ;  /* 0x00080000e318783b */ /* 0x000ea20000000200 */
[C---:B---3--:R-:W-:Y:S03]  /*13dd0*/  HMMA.16816.F32 R40, R128.reuse, R36, RZ ;  /* 0x000000248028723c */ /* 0x048fe600000018ff */
[----:B------:R-:W3:Y:S03]  /*13de0*/  LDSM.16.M88.4 R16, [R227+0x1000] ;  /* 0x00100000e310783b */ /* 0x000ee60000000200 */
[C---:B------:R-:W-:Y:S01]  /*13df0*/  HMMA.16816.F32 R36, R128.reuse, R38, RZ ;  /* 0x000000268024723c */ /* 0x040fe200000018ff */
[----:B------:R-:W3:Y:S04]  /*13e00*/  LDSM.16.M88.4 R8, [R227+0x1800] ;  /* 0x00180000e308783b */ /* 0x000ee80000000200 */
[----:B------:R-:W-:Y:S01]  /*13e10*/  LDSM.16.M88.4 R28, [R226] ;  /* 0x00000000e21c783b */ /* 0x000fe20000000200 */
[C---:B----4-:R-:W-:Y:S03]  /*13e20*/  HMMA.16816.F32 R48, R128.reuse, R64, RZ ;  /* 0x000000408030723c */ /* 0x050fe600000018ff */
[----:B------:R-:W4:Y:S03]  /*13e30*/  LDSM.16.M88.4 R120, [R223+0x4000] ;  /* 0x00400000df78783b */ /* 0x000f260000000200 */
[C---:B------:R-:W-:Y:S01]  /*13e40*/  HMMA.16816.F32 R64, R128.reuse, R66, RZ ;  /* 0x000000428040723c */ /* 0x040fe200000018ff */
[----:B------:R-:W4:Y:S04]  /*13e50*/  LDSM.16.M88.4 R32, [R227+0x2000] ;  /* 0x00200000e320783b */ /* 0x000f280000000200 */
[----:B------:R-:W-:Y:S01]  /*13e60*/  LDSM.16.M88.4 R44, [R212] ;  /* 0x00000000d42c783b */ /* 0x000fe20000000200 */
[C---:B-----5:R-:W-:Y:S03]  /*13e70*/  HMMA.16816.F32 R112, R128.reuse, R108, RZ ;  /* 0x0000006c8070723c */ /* 0x060fe600000018ff */
        /* <DEDUP_REMOVED lines=21> */
[C---:B------:R-:W-:Y:S06]  /*13fd0*/  HMMA.16816.F32 R48, R116.reuse, R24, R48 ;  /* 0x000000187430723c */ /* 0x040fec0000001830 */
[C---:B------:R-:W-:Y:S01]  /*13fe0*/  HMMA.16816.F32 R64, R116.reuse, R26, R64 ;  /* 0x0000001a7440723c */ /* 0x040fe20000001840 */
[----:B------:R-:W5:Y:S05]  /*13ff0*/  LDSM.16.M88.4 R24, [R225] ;  /* 0x00000000e118783b */ /* 0x000f6a0000000200 */
[C---:B---3--:R-:W-:Y:S06]  /*14000*/  HMMA.16816.F32 R112, R116.reuse, R16, R112 ;  /* 0x000000107470723c */ /* 0x048fec0000001870 */
[C---:B------:R-:W-:Y:S01]  /*14010*/  HMMA.16816.F32 R108, R116.reuse, R18, R108 ;  /* 0x00000012746c723c */ /* 0x040fe2000000186c */
[----:B------:R-:W3:Y:S05]  /*14020*/  LDSM.16.M88.4 R16, [R223+0x5000] ;  /* 0x00500000df10783b */ /* 0x000eea0000000200 */
[C---:B------:R-:W-:Y:S06]  /*14030*/  HMMA.16816.F32 R104, R116.reuse, R8, R104 ;  /* 0x000000087468723c */ /* 0x040fec0000001868 */
[----:B------:R-:W-:Y:S01]  /*14040*/  HMMA.16816.F32 R100, R116, R10, R100 ;  /* 0x0000000a7464723c */ /* 0x000fe20000001864 */
[----:B------:R-:W3:Y:S05]  /*14050*/  LDSM.16.M88.4 R8, [R223+0x5800] ;  /* 0x00580000df08783b */ /* 0x000eea0000000200 */
[C---:B----4-:R-:W-:Y:S06]  /*14060*/  HMMA.16816.F32 R40, R28.reuse, R120, R40 ;  /* 0x000000781c28723c */ /* 0x050fec0000001828 */
[----:B------:R-:W-:Y:S01]  /*14070*/  HMMA.16816.F32 R36, R28, R122, R36 ;  /* 0x0000007a1c24723c */ /* 0x000fe20000001824 */
        /* <DEDUP_REMOVED lines=8> */
[----:B------:R-:W-:Y:S01]  /*14100*/  HMMA.16816.F32 R76, R116, R14, R76 ;  /* 0x0000000e744c723c */ /* 0x000fe2000000184c */
[----:B------:R-:W2:Y:S05]  /*14110*/  LDSM.16.M88.4 R12, [R223+0x6800] ;  /* 0x00680000df0c783b */ /* 0x000eaa0000000200 */
[C---:B-----5:R-:W-:Y:S06]  /*14120*/  HMMA.16816.F32 R40, R24.reuse, R44, R40 ;  /* 0x0000002c1828723c */ /* 0x060fec0000001828 */
[----:B------:R-:W-:Y:S01]  /*14130*/  HMMA.16816.F32 R36, R24, R46, R36 ;  /* 0x0000002e1824723c */ /* 0x000fe20000001824 */
[----:B------:R-:W-:Y:S05]  /*14140*/  LDSM.16.M88.4 R44, [R223+0x8000] ;  /* 0x00800000df2c783b */ /* 0x000fea0000000200 */
[C---:B------:R-:W-:Y:S06]  /*14150*/  HMMA.16816.F32 R72, R116.reuse, R124, R72 ;  /* 0x0000007c7448723c */ /* 0x040fec0000001848 */
[----:B------:R-:W-:Y:S01]  /*14160*/  HMMA.16816.F32 R128, R116, R126, R128 ;  /* 0x0000007e7480723c */ /* 0x000fe20000001880 */
[----:B------:R-:W4:Y:S04]  /*14170*/  LDSM.16.M88.4 R116, [R212+0x800] ;  /* 0x00080000d474783b */ /* 0x000f280000000200 */
[----:B------:R-:W-:Y:S01]  /*14180*/  LDSM.16.M88.4 R124, [R212+0x1000] ;  /* 0x00100000d47c783b */ /* 0x000fe20000000200 */
        /* <DEDUP_REMOVED lines=10> */
[----:B------:R-:W-:Y:S01]  /*14230*/  HMMA.16816.F32 R36, R20, R34, R36 ;  /* 0x000000221424723c */ /* 0x000fe20000001824 */
[----:B------:R-:W-:Y:S05]  /*14240*/  LDSM.16.M88.4 R32, [R212+0x4000] ;  /* 0x00400000d420783b */ /* 0x000fea0000000200 */
[C---:B--2---:R-:W-:Y:S06]  /*14250*/  HMMA.16816.F32 R88, R28.reuse, R12, R88 ;  /* 0x0000000c1c58723c */ /* 0x044fec0000001858 */
[----:B------:R-:W-:Y:S01]  /*14260*/  HMMA.16816.F32 R84, R28, R14, R84 ;  /* 0x0000000e1c54723c */ /* 0x000fe20000001854 */
[----:B------:R-:W1:Y:S05]  /*14270*/  LDSM.16.M88.4 R12, [R226+0x2000] ;  /* 0x00200000e20c783b */ /* 0x000e6a0000000200 */
[----:B----4-:R-:W-:Y:S06]  /*14280*/  HMMA.16816.F32 R48, R24, R116, R48 ;  /* 0x000000741830723c */ /* 0x010fec0000001830 */
[----:B---3--:R-:W-:Y:S06]  /*14290*/  HMMA.16816.F32 R40, R16, R68, R40 ;  /* 0x000000441028723c */ /* 0x008fec0000001828 */
[----:B------:R-:W-:Y:S01]  /*142a0*/  HMMA.16816.F32 R64, R24, R118, R64 ;  /* 0x000000761840723c */ /* 0x000fe20000001840 */
[----:B------:R-:W-:Y:S05]  /*142b0*/  LDSM.16.M88.4 R116, [R212+0x2000] ;  /* 0x00200000d474783b */ /* 0x000fea0000000200 */
[----:B------:R-:W-:Y:S01]  /*142c0*/  HMMA.16816.F32 R36, R16, R70, R36 ;  /* 0x000000461024723c */ /* 0x000fe20000001824 */
[----:B------:R-:W2:Y:S05]  /*142d0*/  LDSM.16.M88.4 R68, [R229+0x9000] ;  /* 0x00900000e544783b */ /* 0x000eaa0000000200 */
[C---:B------:R-:W-:Y:S06]  /*142e0*/  HMMA.16816.F32 R96, R28.reuse, R60, R96 ;  /* 0x0000003c1c60723c */ /* 0x040fec0000001860 */
[C---:B------:R-:W-:Y:S01]  /*142f0*/  HMMA.16816.F32 R92, R28.reuse, R62, R92 ;  /* 0x0000003e1c5c723c */ /* 0x040fe2000000185c */
[----:B------:R-:W3:Y:S05]  /*14300*/  LDSM.16.M88.4 R60, [R227+0x4800] ;  /* 0x00480000e33c783b */ /* 0x000eea0000000200 */
[C---:B-----5:R-:W-:Y:S06]  /*14310*/  HMMA.16816.F32 R80, R28.reuse, R8, R80 ;  /* 0x000000081c50723c */ /* 0x060fec0000001850 */
[----:B------:R-:W-:Y:S01]  /*14320*/  HMMA.16816.F32 R76, R28, R10, R76 ;  /* 0x0000000a1c4c723c */ /* 0x000fe2000000184c */
[----:B------:R-:W4:Y:S05]  /*14330*/  LDSM.16.M88.4 R8, [R225+0x2000] ;  /* 0x00200000e108783b */ /* 0x000f2a0000000200 */
[C---:B------:R-:W-:Y:S06]  /*14340*/  HMMA.16816.F32 R112, R24.reuse, R124, R112 ;  /* 0x0000007c1870723c */ /* 0x040fec0000001870 */
[----:B------:R-:W-:Y:S06]  /*14350*/  HMMA.16816.F32 R108, R24, R126, R108 ;  /* 0x0000007e186c723c */ /* 0x000fec000000186c */
[----:B------:R-:W-:Y:S06]  /*14360*/  HMMA.16816.F32 R48, R20, R132, R48 ;  /* 0x000000841430723c */ /* 0x000fec0000001830 */
[----:B-1----:R-:W-:Y:S06]  /*14370*/  HMMA.16816.F32 R40, R12, R44, R40 ;  /* 0x0000002c0c28723c */ /* 0x002fec0000001828 */
[C---:B------:R-:W-:Y:S06]  /*14380*/  HMMA.16816.F32 R104, R24.reuse, R120, R104 ;  /* 0x000000781868723c */ /* 0x040fec0000001868 */
[----:B------:R-:W-:Y:S01]  /*14390*/  HMMA.16816.F32 R100, R24, R122, R100 ;  /* 0x0000007a1864723c */ /* 0x000fe20000001864 */
[----:B------:R-:W1:Y:S05]  /*143a0*/  LDSM.16.M88.4 R120, [R227+0x5000] ;  /* 0x00500000e378783b */ /* 0x000e6a0000000200 */
[----:B------:R-:W-:Y:S06]  /*143b0*/  HMMA.16816.F32 R64, R20, R134, R64 ;  /* 0x000000861440723c */ /* 0x000fec0000001840 */
[----:B------:R-:W-:Y:S01]  /*143c0*/  HMMA.16816.F32 R36, R12, R46, R36 ;  /* 0x0000002e0c24723c */ /* 0x000fe20000001824 */
[----:B------:R-:W-:Y:S05]  /*143d0*/  LDSM.16.M88.4 R44, [R212+0x4800] ;  /* 0x00480000d42c783b */ /* 0x000fea0000000200 */
[C---:B------:R-:W-:Y:S06]  /*143e0*/  HMMA.16816.F32 R72, R28.reuse, R136, R72 ;  /* 0x000000881c48723c */ /* 0x040fec0000001848 */
[----:B------:R-:W-:Y:S01]  /*143f0*/  HMMA.16816.F32 R128, R28, R138, R128 ;  /* 0x0000008a1c80723c */ /* 0x000fe20000001880 */
[----:B------:R-:W5:Y:S05]  /*14400*/  LDSM.16.M88.4 R28, [R223+0x8800] ;  /* 0x00880000df1c783b */ /* 0x000f6a0000000200 */
[C---:B--2---:R-:W-:Y:S06]  /*14410*/  HMMA.16816.F32 R112, R20.reuse, R68, R112 ;  /* 0x000000441470723c */ /* 0x044fec0000001870 */
[----:B------:R-:W-:Y:S01]  /*14420*/  HMMA.16816.F32 R108, R20, R70, R108 ;  /* 0x00000046146c723c */ /* 0x000fe2000000186c */
[----:B------:R-:W-:Y:S05]  /*14430*/  LDSM.16.M88.4 R68, [R229+0x9800] ;  /* 0x00980000e544783b */ /* 0x000fea0000000200 */
[----:B---3--:R-:W-:Y:S06]  /*14440*/  HMMA.16816.F32 R48, R16, R60, R48 ;  /* 0x0000003c1030723c */ /* 0x008fec0000001830 */
[----:B----4-:R-:W-:Y:S06]  /*14450*/  HMMA.16816.F32 R40, R8, R32, R40 ;  /* 0x000000200828723c */ /* 0x010fec0000001828 */
[----:B------:R-:W-:Y:S01]  /*14460*/  HMMA.16816.F32 R64, R16, R62, R64 ;  /* 0x0000003e1040723c */ /* 0x000fe20000001840 */
[----:B------:R-:W-:Y:S05]  /*14470*/  LDSM.16.M88.4 R60, [R212+0x2800] ;  /* 0x00280000d43c783b */ /* 0x000fea0000000200 */
[----:B------:R-:W-:Y:S01]  /*14480*/  HMMA.16816.F32 R36, R8, R34, R36 ;  /* 0x000000220824723c */ /* 0x000fe20000001824 */
[----:B------:R-:W2:Y:S05]  /*14490*/  LDSM.16.M88.4 R32, [R223+0x9000] ;  /* 0x00900000df20783b */ /* 0x000eaa0000000200 */
[C---:B-1----:R-:W-:Y:S06]  /*144a0*/  HMMA.16816.F32 R112, R16.reuse, R120, R112 ;  /* 0x000000781070723c */ /* 0x042fec0000001870 */
[----:B------:R-:W-:Y:S01]  /*144b0*/  HMMA.16816.F32 R108, R16, R122, R108 ;  /* 0x0000007a106c723c */ /* 0x000fe2000000186c */
[----:B------:R-:W-:Y:S01]  /*144c0*/  FMUL.FTZ R43, R43, UR17 ;  /* 0x000000112b2b7c20 */ /* 0x000fe20008410000 */
[----:B------:R-:W-:Y:S01]  /*144d0*/  FMUL.FTZ R0, R40, UR17 ;  /* 0x0000001128007c20 */ /* 0x000fe20008410000 */
[----:B------:R-:W-:Y:S01]  /*144e0*/  FMUL.FTZ R6, R41, UR17 ;  /* 0x0000001129067c20 */ /* 0x000fe20008410000 */
[----:B------:R-:W-:-:S02]  /*144f0*/  FMUL.FTZ R4, R42, UR17 ;  /* 0x000000112a047c20 */ /* 0x000fc40008410000 */
[C---:B------:R-:W-:Y:S01]  /*14500*/  HMMA.16816.F32 R96, R24.reuse, R116, R96 ;  /* 0x000000741860723c */ /* 0x040fe20000001860 */
[----:B------:R1:W-:Y:S05]  /*14510*/  MUFU.TANH R116, R43 ;  /* 0x0000002b00747308 */ /* 0x0003ea0000002400 */
[----:B------:R-:W-:Y:S01]  /*14520*/  HMMA.16816.F32 R92, R24, R118, R92 ;  /* 0x00000076185c723c */ /* 0x000fe2000000185c */
[----:B------:R-:W-:Y:S01]  /*14530*/  FMUL.FTZ R117, R37, UR17 ;  /* 0x0000001125757c20 */ /* 0x000fe20008410000 */
[----:B------:R-:W-:Y:S01]  /*14540*/  FMUL.FTZ R120, R39, UR17 ;  /* 0x0000001127787c20 */ /* 0x000fe20008410000 */
[----:B------:R-:W3:Y:S03]  /*14550*/  MUFU.TANH R6, R6 ;  /* 0x0000000600067308 */ /* 0x000ee60000002400 */
[----:B-----5:R-:W-:Y:S01]  /*14560*/  HMMA.16816.F32 R48, R12, R28, R48 ;  /* 0x0000001c0c30723c */ /* 0x020fe20000001830 */
[----:B------:R-:W-:Y:S01]  /*14570*/  FMUL.FTZ R118, R36, UR17 ;  /* 0x0000001124767c20 */ /* 0x000fe20008410000 */
[----:B------:R-:W-:-:S02]  /*14580*/  FMUL.FTZ R119, R38, UR17 ;  /* 0x0000001126777c20 */ /* 0x000fc40008410000 */
[----:B------:R-:W-:Y:S01]  /*14590*/  LDSM.16.M88.4 R36, [R227+0x5800] ;  /* 0x00580000e324783b */ /* 0x000fe20000000200 */
[----:B------:R-:W-:Y:S01]  /*145a0*/  MUFU.TANH R117, R117 ;  /* 0x0000007500757308 */ /* 0x000fe20000002400 */
[C---:B------:R-:W-:Y:S02]  /*145b0*/  HMMA.16816.F32 R64, R12.reuse, R30, R64 ;  /* 0x0000001e0c40723c */ /* 0x040fe40000001840 */
[----:B------:R-:W4:Y:S04]  /*145c0*/  LDSM.16.M88.4 R28, [R212+0x5000] ;  /* 0x00500000d41c783b */ /* 0x000f280000000200 */
[----:B--2---:R-:W-:Y:S01]  /*145d0*/  HMMA.16816.F32 R112, R12, R32, R112 ;  /* 0x000000200c70723c */ /* 0x004fe20000001870 */
[----:B-1----:R-:W1:Y:S01]  /*145e0*/  LDSM.16.M88.4 R40, [R229+0xa000] ;  /* 0x00a00000e528783b */ /* 0x002e620000000200 */
[----:B------:R-:W2:Y:S04]  /*145f0*/  MUFU.TANH R118, R118 ;  /* 0x0000007600767308 */ /* 0x000ea80000002400 */
[C---:B------:R-:W-:Y:S04]  /*14600*/  HMMA.16816.F32 R104, R20.reuse, R68, R104 ;  /* 0x000000441468723c */ /* 0x040fe80000001868 */
[----:B------:R-:W5:Y:S02]  /*14610*/  MUFU.TANH R119, R119 ;  /* 0x0000007700777308 */ /* 0x000f640000002400 */
[----:B------:R-:W-:Y:S06]  /*14620*/  HMMA.16816.F32 R100, R20, R70, R100 ;  /* 0x000000461464723c */ /* 0x000fec0000001864 */
[----:B------:R-:W-:Y:S01]  /*14630*/  HMMA.16816.F32 R108, R12, R34, R108 ;  /* 0x000000220c6c723c */ /* 0x000fe2000000186c */
[----:B------:R-:W-:Y:S01]  /*14640*/  LDSM.16.M88.4 R32, [R212+0x3000] ;  /* 0x00300000d420783b */ /* 0x000fe20000000200 */
[----:B------:R-:W-:Y:S04]  /*14650*/  MUFU.TANH R120, R120 ;  /* 0x0000007800787308 */ /* 0x000fe80000002400 */
[C---:B------:R-:W-:Y:S04]  /*14660*/  HMMA.16816.F32 R48, R8.reuse, R44, R48 ;  /* 0x0000002c0830723c */ /* 0x040fe80000001830 */
[----:B------:R-:W-:Y:S02]  /*14670*/  MUFU.TANH R0, R0 ;  /* 0x0000000000007308 */ /* 0x000fe40000002400 */
[C---:B------:R-:W-:Y:S01]  /*14680*/  HMMA.16816.F32 R64, R8.reuse, R46, R64 ;  /* 0x0000002e0840723c */ /* 0x040fe20000001840 */
[----:B------:R-:W3:Y:S05]  /*14690*/  LDSM.16.M88.4 R44, [R223+0x9800] ;  /* 0x00980000df2c783b */ /* 0x000eea0000000200 */
[----:B----4-:R-:W-:Y:S01]  /*146a0*/  HMMA.16816.F32 R112, R8, R28, R112 ;  /* 0x0000001c0870723c */ /* 0x010fe20000001870 */
[----:B------:R-:W-:Y:S05]  /*146b0*/  MUFU.TANH R4, R4 ;  /* 0x0000000400047308 */ /* 0x000fea0000002400 */
[C---:B------:R-:W-:Y:S06]  /*146c0*/  HMMA.16816.F32 R104, R16.reuse, R36, R104 ;  /* 0x000000241068723c */ /* 0x040fec0000001868 */
[----:B------:R-:W-:Y:S01]  /*146d0*/  HMMA.16816.F32 R100, R16, R38, R100 ;  /* 0x000000261064723c */ /* 0x000fe20000001864 */
[----:B------:R-:W-:Y:S01]  /*146e0*/  LDSM.16.M88.4 R36, [R227+0x6000] ;  /* 0x00600000e324783b */ /* 0x000fe20000000200 */
[----:B------:R-:W-:Y:S01]  /*146f0*/  FMUL.FTZ R48, R48, UR17 ;  /* 0x0000001130307c20 */ /* 0x000fe20008410000 */
[----:B------:R-:W-:Y:S01]  /*14700*/  FMUL.FTZ R49, R49, UR17 ;  /* 0x0000001131317c20 */ /* 0x000fe20008410000 */
[----:B------:R-:W-:Y:S01]  /*14710*/  FMUL.FTZ R50, R50, UR17 ;  /* 0x0000001132327c20 */ /* 0x000fe20008410000 */
[----:B------:R-:W-:Y:S01]  /*14720*/  FMUL.FTZ R70, R51, UR17 ;  /* 0x0000001133467c20 */ /* 0x000fe20008410000 */
[----:B------:R-:W-:Y:S01]  /*14730*/  HMMA.16816.F32 R108, R8, R30, R108 ;  /* 0x0000001e086c723c */ /* 0x000fe2000000186c */
[----:B------:R-:W4:Y:S01]  /*14740*/  LDSM.16.M88.4 R28, [R229+0xa800] ;  /* 0x00a80000e51c783b */ /* 0x000f220000000200 */
[----:B------:R-:W5:Y:S01]  /*14750*/  MUFU.TANH R121, R48 ;  /* 0x0000003000797308 */ /* 0x000f620000002400 */
[----:B------:R-:W-:Y:S01]  /*14760*/  FMUL.FTZ R64, R64, UR17 ;  /* 0x0000001140407c20 */ /* 0x000fe20008410000 */
[----:B------:R-:W-:Y:S01]  /*14770*/  FMUL.FTZ R71, R66, UR17 ;  /* 0x0000001142477c20 */ /* 0x000fe20008410000 */
[----:B------:R-:W-:Y:S01]  /*14780*/  FMUL.FTZ R66, R67, UR17 ;  /* 0x0000001143427c20 */ /* 0x000fe20008410000 */
[----:B------:R-:W-:Y:S01]  /*14790*/  HMMA.16816.F32 R88, R24, R60, R88 ;  /* 0x0000003c1858723c */ /* 0x000fe20000001858 */
[----:B------:R-:W-:Y:S01]  /*147a0*/  FMUL.FTZ R114, R114, UR17 ;  /* 0x0000001172727c20 */ /* 0x000fe20008410000 */
[----:B------:R-:W-:Y:S01]  /*147b0*/  FMUL.FTZ R67, R112, UR17 ;  /* 0x0000001170437c20 */ /* 0x000fe20008410000 */
[----:B------:R-:W-:Y:S01]  /*147c0*/  FMUL.FTZ R65, R65, UR17 ;  /* 0x0000001141417c20 */ /* 0x000fe20008410000 */
[----:B------:R-:W5:Y:S01]  /*147d0*/  MUFU.TANH R68, R49 ;  /* 0x0000003100447308 */ /* 0x000f620000002400 */
[----:B------:R-:W-:Y:S01]  /*147e0*/  FMUL.FTZ R112, R113, UR17 ;  /* 0x0000001171707c20 */ /* 0x000fe20008410000 */
[----:B-1----:R-:W-:Y:S01]  /*147f0*/  HMMA.16816.F32 R96, R20, R40, R96 ;  /* 0x000000281460723c */ /* 0x002fe20000001860 */
[----:B------:R-:W-:-:S05]  /*14800*/  FMUL.FTZ R115, R115, UR17 ;  /* 0x0000001173737c20 */ /* 0x000fca0008410000 */
[C---:B---3--:R-:W-:Y:S01]  /*14810*/  HMMA.16816.F32 R104, R12.reuse, R44, R104 ;  /* 0x0000002c0c68723c */ /* 0x048fe20000001868 */
[----:B------:R1:W3:Y:S05]  /*14820*/  MUFU.TANH R69, R50 ;  /* 0x0000003200457308 */ /* 0x0002ea0000002400 */
[----:B------:R-:W-:Y:S01]  /*14830*/  HMMA.16816.F32 R100, R12, R46, R100 ;  /* 0x0000002e0c64723c */ /* 0x000fe20000001864 */
[----:B------:R-:W2:Y:S01]  /*14840*/  LDSM.16.M88.4 R44, [R227+0x6800] ;  /* 0x00680000e32c783b */ /* 0x000ea20000000200 */
[----:B------:R-:W-:Y:S01]  /*14850*/  FMUL.FTZ R108, R108, UR17 ;  /* 0x000000116c6c7c20 */ /* 0x000fe20008410000 */
[----:B------:R-:W3:Y:S01]  /*14860*/  MUFU.TANH R64, R64 ;  /* 0x0000004000407308 */ /* 0x000ee20000002400 */
[----:B------:R-:W-:Y:S01]  /*14870*/  FMUL.FTZ R110, R110, UR17 ;  /* 0x000000116e6e7c20 */ /* 0x000fe20008410000 */
[----:B------:R-:W-:Y:S01]  /*14880*/  FMUL.FTZ R109, R109, UR17 ;  /* 0x000000116d6d7c20 */ /* 0x000fe20008410000 */
[----:B------:R-:W-:Y:S01]  /*14890*/  HMMA.16816.F32 R92, R20, R42, R92 ;  /* 0x0000002a145c723c */ /* 0x000fe2000000185c */
[----:B------:R-:W-:Y:S04]  /*148a0*/  LDSM.16.M88.4 R40, [R212+0x6000] ;  /* 0x00600000d428783b */ /* 0x000fe80000000200 */
[----:B------:R-:W3:Y:S01]  /*148b0*/  MUFU.TANH R71, R71 ;  /* 0x0000004700477308 */ /* 0x000ee20000002400 */
[----:B------:R-:W-:Y:S01]  /*148c0*/  HMMA.16816.F32 R84, R24, R62, R84 ;  /* 0x0000003e1854723c */ /* 0x000fe20000001854 */
[----:B-1----:R-:W1:Y:S04]  /*148d0*/  LDSM.16.M88.4 R48, [R212+0x5800] ;  /* 0x00580000d430783b */ /* 0x002e680000000200 */
[----:B------:R-:W-:Y:S01]  /*148e0*/  LDSM.16.M88.4 R60, [R223+0xa000] ;  /* 0x00a00000df3c783b */ /* 0x000fe20000000200 */
[----:B----4-:R-:W-:Y:S01]  /*148f0*/  HMMA.16816.F32 R88, R20, R28, R88 ;  /* 0x0000001c1458723c */ /* 0x010fe20000001858 */
[----:B------:R-:W-:Y:S05]  /*14900*/  MUFU.TANH R66, R66 ;  /* 0x0000004200427308 */ /* 0x000fea0000002400 */
[----:B------:R-:W-:Y:S01]  /*14910*/  HMMA.16816.F32 R96, R16, R36, R96 ;  /* 0x000000241060723c */ /* 0x000fe20000001860 */
[----:B------:R-:W-:-:S02]  /*14920*/  SHF.R.S32.HI R28, RZ, 0x1f, R57 ;  /* 0x0000001fff1c7819 */ /* 0x000fc40000011439 */
[----:B------:R-:W4:Y:S02]  /*14930*/  MUFU.TANH R175, R114 ;  /* 0x0000007200af7308 */ /* 0x000f240000002400 */
[----:B------:R-:W-:Y:S01]  /*14940*/  LEA.HI R28, R28, R57, RZ, 0x2 ;  /* 0x000000391c1c7211 */ /* 0x000fe200078f10ff */
[----:B------:R-:W-:Y:S01]  /*14950*/  HMMA.16816.F32 R92, R16, R38, R92 ;  /* 0x00000026105c723c */ /* 0x000fe2000000185c */
[----:B------:R-:W5:Y:S02]  /*14960*/  LDSM.16.M88.4 R36, [R223+0xa800] ;  /* 0x00a80000df24783b */ /* 0x000f640000000200 */
[----:B------:R-:W-:Y:S02]  /*14970*/  SHF.R.S32.HI R242, RZ, 0x2, R28 ;  /* 0x00000002fff27819 */ /* 0x000fe4000001141c */
[----:B------:R3:W4:Y:S01]  /*14980*/  MUFU.TANH R168, R108 ;  /* 0x0000006c00a87308 */ /* 0x0007220000002400 */
[----:B------:R-:W-:Y:S01]  /*14990*/  HMMA.16816.F32 R80, R24, R32, R80 ;  /* 0x000000201850723c */ /* 0x000fe20000001850 */
[----:B------:R-:W-:-:S04]  /*149a0*/  IADD3 R59, R59, 0x1, R242 ;  /* 0x000000013b3b7810 */ /* 0x000fc80007ffe0f2 */
[----:B------:R-:W-:Y:S01]  /*149b0*/  IADD3 R189, R58, R59, -R234 ;  /* 0x0000003b3abd7210 */ /* 0x000fe20007ffe8ea */
[----:B------:R-:W-:Y:S01]  /*149c0*/  HMMA.16816.F32 R76, R24, R34, R76 ;  /* 0x00000022184c723c */ /* 0x000fe2000000184c */
[----:B------:R-:W4:Y:S01]  /*149d0*/  LDSM.16.M88.4 R32, [R212+0x3800] ;  /* 0x00380000d420783b */ /* 0x000f220000000200 */
[----:B------:R-:W-:Y:S02]  /*149e0*/  MUFU.TANH R67, R67 ;  /* 0x0000004300437308 */ /* 0x000fe40000002400 */
[----:B------:R-:W-:Y:S02]  /*149f0*/  VIADD R189, R189, UR16 ;  /* 0x00000010bdbd7c36 */ /* 0x000fe40008000000 */
[----:B--2---:R-:W-:Y:S03]  /*14a00*/  HMMA.16816.F32 R88, R16, R44, R88 ;  /* 0x0000002c1058723c */ /* 0x004fe60000001858 */
[----:B------:R-:W-:Y:S01]  /*14a10*/  VIMNMX R188, R189, R58, PT ;  /* 0x0000003abdbc7248 */ /* 0x000fe20003fe0100 */
[----:B---3--:R-:W-:Y:S01]  /*14a20*/  FMUL.FTZ R108, R111, UR17 ;  /* 0x000000116f6c7c20 */ /* 0x008fe20008410000 */
[----:B------:R-:W-:Y:S01]  /*14a30*/  VIADDMNMX R189, R189, 0x8, R58, PT ;  /* 0x00000008bdbd7846 */ /* 0x000fe2000380013a */
[----:B------:R-:W-:Y:S01]  /*14a40*/  HMMA.16816.F32 R84, R20, R30, R84 ;  /* 0x0000001e1454723c */ /* 0x000fe20000001854 */
[----:B------:R-:W2:Y:S01]  /*14a50*/  LDSM.16.M88.4 R28, [R212+0x6800] ;  /* 0x00680000d41c783b */ /* 0x000ea20000000200 */
[----:B------:R-:W-:Y:S04]  /*14a60*/  MUFU.TANH R70, R70 ;  /* 0x0000004600467308 */ /* 0x000fe80000002400 */
[C---:B-1----:R-:W-:Y:S04]  /*14a70*/  HMMA.16816.F32 R104, R8.reuse, R48, R104 ;  /* 0x000000300868723c */ /* 0x042fe80000001868 */
[----:B------:R-:W1:Y:S02]  /*14a80*/  MUFU.TANH R173, R110 ;  /* 0x0000006e00ad7308 */ /* 0x000e640000002400 */
[----:B------:R-:W-:Y:S01]  /*14a90*/  HMMA.16816.F32 R100, R8, R50, R100 ;  /* 0x000000320864723c */ /* 0x000fe20000001864 */
[----:B------:R-:W3:Y:S05]  /*14aa0*/  LDSM.16.M88.4 R48, [R229+0xb000] ;  /* 0x00b00000e530783b */ /* 0x000eea0000000200 */
[----:B-----5:R-:W-:Y:S01]  /*14ab0*/  HMMA.16816.F32 R88, R12, R36, R88 ;  /* 0x000000240c58723c */ /* 0x020fe20000001858 */
[----:B------:R-:W5:Y:S05]  /*14ac0*/  MUFU.TANH R65, R65 ;  /* 0x0000004100417308 */ /* 0x000f6a0000002400 */
[----:B------:R-:W-:Y:S01]  /*14ad0*/  HMMA.16816.F32 R84, R16, R46, R84 ;  /* 0x0000002e1054723c */ /* 0x000fe20000001854 */
[----:B------:R-:W-:-:S02]  /*14ae0*/  VIADD R36, R55, 0x10 ;  /* 0x0000001037247836 */ /* 0x000fc40000000000 */
[----:B------:R-:W-:Y:S03]  /*14af0*/  MUFU.TANH R108, R108 ;  /* 0x0000006c006c7308 */ /* 0x000fe60000002400 */
[----:B------:R-:W-:Y:S01]  /*14b00*/  HMMA.16816.F32 R96, R12, R60, R96 ;  /* 0x0000003c0c60723c */ /* 0x000fe20000001860 */
[----:B------:R-:W-:Y:S01]  /*14b10*/  ISETP.GE.AND P6, PT, R36, R188, PT ;  /* 0x000000bc2400720c */ /* 0x000fe20003fc6270 */
[----:B------:R-:W-:Y:S01]  /*14b20*/  FMUL.FTZ R104, R104, UR17 ;  /* 0x0000001168687c20 */ /* 0x000fe20008410000 */
[----:B------:R-:W-:Y:S01]  /*14b30*/  FMUL.FTZ R105, R105, UR17 ;  /* 0x0000001169697c20 */ /* 0x000fe20008410000 */
[----:B------:R-:W-:Y:S01]  /*14b40*/  FMUL.FTZ R107, R107, UR17 ;  /* 0x000000116b6b7c20 */ /* 0x000fe20008410000 */
[----:B------:R-:W-:Y:S01]  /*14b50*/  P2R R37, PR, RZ, 0x40 ;  /* 0x00000040ff257803 */ /* 0x000fe20000000000 */
[C---:B----4-:R-:W-:Y:S01]  /*14b60*/  HMMA.16816.F32 R72, R24.reuse, R32, R72 ;  /* 0x000000201848723c */ /* 0x050fe20000001848 */
[----:B------:R-:W4:Y:S01]  /*14b70*/  MUFU.TANH R112, R112 ;  /* 0x0000007000707308 */ /* 0x000f220000002400 */
[----:B------:R-:W-:Y:S01]  /*14b80*/  FMUL.FTZ R106, R106, UR17 ;  /* 0x000000116a6a7c20 */ /* 0x000fe20008410000 */
[----:B------:R-:W-:Y:S01]  /*14b90*/  FMUL.FTZ R60, R100, UR17 ;  /* 0x00000011643c7c20 */ /* 0x000fe20008410000 */
[----:B------:R-:W-:Y:S01]  /*14ba0*/  FMUL.FTZ R102, R102, UR17 ;  /* 0x0000001166667c20 */ /* 0x000fe20008410000 */
[----:B------:R-:W-:Y:S01]  /*14bb0*/  FMUL.FTZ R101, R101, UR17 ;  /* 0x0000001165657c20 */ /* 0x000fe20008410000 */
[----:B------:R-:W-:Y:S01]  /*14bc0*/  HMMA.16816.F32 R128, R24, R34, R128 ;  /* 0x000000221880723c */ /* 0x000fe20000001880 */
[----:B------:R-:W-:-:S02]  /*14bd0*/  VIADD R32, R55, 0x8 ;  /* 0x0000000837207836 */ /* 0x000fc40000000000 */
[----:B------:R-:W-:Y:S01]  /*14be0*/  FMUL.FTZ R103, R103, UR17 ;  /* 0x0000001167677c20 */ /* 0x000fe20008410000 */
[C---:B------:R-:W-:Y:S01]  /*14bf0*/  VIADD R33, R55.reuse, 0x9 ;  /* 0x0000000937217836 */ /* 0x040fe20000000000 */
[----:B------:R-:W4:Y:S01]  /*14c00*/  MUFU.TANH R177, R115 ;  /* 0x0000007300b17308 */ /* 0x000f220000002400 */
[CC--:B------:R-:W-:Y:S01]  /*14c10*/  ISETP.GE.AND P1, PT, R32.reuse, R188.reuse, PT ;  /* 0x000000bc2000720c */ /* 0x0c0fe20003f26270 */
[----:B------:R-:W-:Y:S01]  /*14c20*/  VIADD R24, R55, 0x1 ;  /* 0x0000000137187836 */ /* 0x000fe20000000000 */
[-C--:B------:R-:W-:Y:S01]  /*14c30*/  ISETP.GE.AND P3, PT, R32, R189.reuse, PT ;  /* 0x000000bd2000720c */ /* 0x080fe20003f66270 */
[----:B--2---:R-:W-:Y:S01]  /*14c40*/  HMMA.16816.F32 R88, R8, R28, R88 ;  /* 0x0000001c0858723c */ /* 0x004fe20000001858 */
[CC--:B------:R-:W-:Y:S02]  /*14c50*/  ISETP.GE.AND P4, PT, R33.reuse, R188.reuse, PT ;  /* 0x000000bc2100720c */ /* 0x0c0fe40003f86270 */
[-C--:B------:R-:W-:Y:S01]  /*14c60*/  ISETP.GE.AND P2, PT, R24, R188.reuse, PT ;  /* 0x000000bc1800720c */ /* 0x080fe20003f46270 */
[----:B------:R-:W-:Y:S01]  /*14c70*/  MUFU.TANH R170, R109 ;  /* 0x0000006d00aa7308 */ /* 0x000fe20000002400 */
[-C--:B------:R-:W-:Y:S01]  /*14c80*/  ISETP.GE.AND P5, PT, R33, R189.reuse, PT ;  /* 0x000000bd2100720c */ /* 0x080fe20003fa6270 */
[----:B------:R-:W-:Y:S01]  /*14c90*/  HMMA.16816.F32 R84, R12, R38, R84 ;  /* 0x000000260c54723c */ /* 0x000fe20000001854 */
[----:B------:R-:W-:Y:S01]  /*14ca0*/  FSEL R6, R6, -INF , !P2 ;  /* 0xff80000006067808 */ /* 0x000fe20005000000 */
[----:B------:R-:W2:Y:S01]  /*14cb0*/  LDSM.16.M88.4 R32, [R229+0xb800] ;  /* 0x00b80000e520783b */ /* 0x000ea20000000200 */
[----:B------:R-:W-:Y:S01]  /*14cc0*/  ISETP.GE.AND P2, PT, R36, R189, PT ;  /* 0x000000bd2400720c */ /* 0x000fe20003f46270 */
[----:B------:R-:W-:Y:S01]  /*14cd0*/  VIADD R28, R55, 0x18 ;  /* 0x00000018371c7836 */ /* 0x000fe20000000000 */
[----:B------:R-:W-:Y:S01]  /*14ce0*/  FSEL R118, R118, -INF , !P1 ;  /* 0xff80000076767808 */ /* 0x000fe20004800000 */
[----:B------:R-:W-:Y:S01]  /*14cf0*/  HMMA.16816.F32 R96, R8, R40, R96 ;  /* 0x000000280860723c */ /* 0x000fe20000001860 */
[----:B------:R-:W-:Y:S01]  /*14d00*/  P2R R36, PR, RZ, 0x4 ;  /* 0x00000004ff247803 */ /* 0x000fe20000000000 */
[----:B------:R-:W-:Y:S01]  /*14d10*/  MUFU.TANH R104, R104 ;  /* 0x0000006800687308 */ /* 0x000fe20000002400 */
[----:B------:R-:W-:-:S02]  /*14d20*/  ISETP.GE.AND P1, PT, R28, R188, PT ;  /* 0x000000bc1c00720c */ /* 0x000fc40003f26270 */
[----:B------:R-:W-:Y:S01]  /*14d30*/  FSEL R56, R117, -INF , !P4 ;  /* 0xff80000075387808 */ /* 0x000fe20006000000 */
[----:B------:R-:W-:Y:S01]  /*14d40*/  HMMA.16816.F32 R92, R12, R62, R92 ;  /* 0x0000003e0c5c723c */ /* 0x000fe2000000185c */
[-C--:B------:R-:W-:Y:S01]  /*14d50*/  ISETP.GE.AND P2, PT, R28, R189.reuse, PT ;  /* 0x000000bd1c00720c */ /* 0x080fe20003f46270 */
[----:B------:R-:W-:Y:S01]  /*14d60*/  VIADD R28, R55, 0x19 ;  /* 0x00000019371c7836 */ /* 0x000fe20000000000 */
[----:B------:R-:W-:Y:S01]  /*14d70*/  ISETP.NE.AND P4, PT, R37, RZ, PT ;  /* 0x000000ff2500720c */ /* 0x000fe20003f85270 */
[----:B------:R-:W-:Y:S01]  /*14d80*/  VIADD R40, R55, 0x11 ;  /* 0x0000001137287836 */ /* 0x000fe20000000000 */
[-C--:B------:R-:W-:Y:S01]  /*14d90*/  ISETP.GE.AND P0, PT, R24, R189.reuse, PT ;  /* 0x000000bd1800720c */ /* 0x080fe20003f06270 */
[C---:B---3--:R-:W-:Y:S01]  /*14da0*/  HMMA.16816.F32 R80, R20.reuse, R48, R80 ;  /* 0x000000301450723c */ /* 0x048fe20000001850 */
[----:B------:R-:W3:Y:S01]  /*14db0*/  LDSM.16.M88.4 R24, [R227+0x7000] ;  /* 0x00700000e318783b */ /* 0x000ee20000000200 */
[----:B------:R-:W-:Y:S01]  /*14dc0*/  FSEL R119, R119, -INF , !P3 ;  /* 0xff80000077777808 */ /* 0x000fe20005800000 */
[----:B------:R-:W4:Y:S01]  /*14dd0*/  MUFU.TANH R166, R105 ;  /* 0x0000006900a67308 */ /* 0x000f220000002400 */
[-C--:B------:R-:W-:Y:S01]  /*14de0*/  ISETP.GE.AND P3, PT, R28, R188.reuse, PT ;  /* 0x000000bc1c00720c */ /* 0x080fe20003f66270 */
[----:B------:R-:W-:Y:S01]  /*14df0*/  FMUL.FTZ R90, R90, UR17 ;  /* 0x000000115a5a7c20 */ /* 0x000fe20008410000 */
[----:B------:R-:W-:Y:S01]  /*14e00*/  HMMA.16816.F32 R76, R20, R50, R76 ;  /* 0x00000032144c723c */ /* 0x000fe2000000184c */
[----:B------:R-:W-:Y:S01]  /*14e10*/  FSEL R48, R121, -INF , !P4 ;  /* 0xff80000079307808 */ /* 0x000fe20006000000 */
[----:B------:R-:W-:Y:S01]  /*14e20*/  FMUL.FTZ R88, R88, UR17 ;  /* 0x0000001158587c20 */ /* 0x000fe20008410000 */
[-C--:B------:R-:W-:Y:S01]  /*14e30*/  ISETP.GE.AND P4, PT, R28, R189.reuse, PT ;  /* 0x000000bd1c00720c */ /* 0x080fe20003f86270 */
[----:B------:R-:W-:Y:S01]  /*14e40*/  VIADD R28, R55, 0x20 ;  /* 0x00000020371c7836 */ /* 0x000fe20000000000 */
[-C--:B------:R-:W-:Y:S01]  /*14e50*/  ISETP.GE.AND P6, PT, R40, R188.reuse, PT ;  /* 0x000000bc2800720c */ /* 0x080fe20003fc6270 */
[C---:B------:R-:W-:Y:S01]  /*14e60*/  HMMA.16816.F32 R84, R8.reuse, R30, R84 ;  /* 0x0000001e0854723c */ /* 0x040fe20000001854 */
[----:B------:R-:W-:Y:S01]  /*14e70*/  FSEL R51, R120, -INF , !P5 ;  /* 0xff80000078337808 */ /* 0x000fe20006800000 */
[----:B------:R-:W4:Y:S01]  /*14e80*/  MUFU.TANH R139, R107 ;  /* 0x0000006b008b7308 */ /* 0x000f220000002400 */
[----:B------:R-:W-:Y:S01]  /*14e90*/  ISETP.NE.AND P5, PT, R36, RZ, PT ;  /* 0x000000ff2400720c */ /* 0x000fe20003fa5270 */
[----:B------:R-:W-:Y:S01]  /*14ea0*/  FMUL.FTZ R97, R97, UR17 ;  /* 0x0000001161617c20 */ /* 0x000fe20008410000 */
[----:B------:R-:W-:Y:S01]  /*14eb0*/  FSEL R68, R68, -INF , !P6 ;  /* 0xff80000044447808 */ /* 0x000fe20007000000 */
[----:B------:R-:W-:Y:S01]  /*14ec0*/  HMMA.16816.F32 R92, R8, R42, R92 ;  /* 0x0000002a085c723c */ /* 0x000fe2000000185c */
[----:B------:R-:W-:Y:S01]  /*14ed0*/  FSEL R47, R69, -INF , !P5 ;  /* 0xff800000452f7808 */ /* 0x000fe20006800000 */
[----:B------:R-:W-:Y:S01]  /*14ee0*/  LDSM.16.M88.4 R36, [R212+0x7000] ;  /* 0x00700000d424783b */ /* 0x000fe20000000200 */
[CC--:B------:R-:W-:Y:S01]  /*14ef0*/  ISETP.GE.AND P5, PT, R28.reuse, R188.reuse, PT ;  /* 0x000000bc1c00720c */ /* 0x0c0fe20003fa6270 */
[----:B------:R-:W4:Y:S01]  /*14f00*/  MUFU.TANH R171, R106 ;  /* 0x0000006a00ab7308 */ /* 0x000f220000002400 */
[-C--:B------:R-:W-:Y:S01]  /*14f10*/  ISETP.GE.AND P6, PT, R28, R189.reuse, PT ;  /* 0x000000bd1c00720c */ /* 0x080fe20003fc6270 */
[----:B------:R-:W-:Y:S01]  /*14f20*/  VIADD R28, R55, 0x28 ;  /* 0x00000028371c7836 */ /* 0x000fe20000000000 */
[----:B------:R-:W-:Y:S01]  /*14f30*/  FSEL R50, R64, -INF , !P1 ;  /* 0xff80000040327808 */ /* 0x000fe20004800000 */
[C---:B--2---:R-:W-:Y:S01]  /*14f40*/  HMMA.16816.F32 R72, R20.reuse, R32, R72 ;  /* 0x000000201448723c */ /* 0x044fe20000001848 */
[----:B------:R-:W-:Y:S01]  /*14f50*/  FSEL R45, R71, -INF , !P2 ;  /* 0xff800000472d7808 */ /* 0x000fe20005000000 */
[----:B------:R-:W-:Y:S01]  /*14f60*/  FMUL.FTZ R98, R98, UR17 ;  /* 0x0000001162627c20 */ /* 0x000fe20008410000 */
[CC--:B------:R-:W-:Y:S01]  /*14f70*/  ISETP.GE.AND P1, PT, R28.reuse, R188.reuse, PT ;  /* 0x000000bc1c00720c */ /* 0x0c0fe20003f26270 */
[----:B------:R-:W-:Y:S01]  /*14f80*/  MUFU.TANH R60, R60 ;  /* 0x0000003c003c7308 */ /* 0x000fe20000002400 */
[-C--:B------:R-:W-:Y:S01]  /*14f90*/  ISETP.GE.AND P2, PT, R28, R189.reuse, PT ;  /* 0x000000bd1c00720c */ /* 0x080fe20003f46270 */
[----:B------:R-:W-:Y:S01]  /*14fa0*/  HMMA.16816.F32 R128, R20, R34, R128 ;  /* 0x000000221480723c */ /* 0x000fe20000001880 */
[----:B------:R-:W2:Y:S01]  /*14fb0*/  LDSM.16.M88.4 R28, [R227+0x7800] ;  /* 0x00780000e31c783b */ /* 0x000ea20000000200 */
[----:B------:R-:W-:Y:S01]  /*14fc0*/  FSEL R49, R116, -INF , !P0 ;  /* 0xff80000074317808 */ /* 0x000fe20004000000 */
[----:B------:R-:W-:Y:S01]  /*14fd0*/  FMUL.FTZ R96, R96, UR17 ;  /* 0x0000001160607c20 */ /* 0x000fe20008410000 */
[-C--:B------:R-:W-:Y:S01]  /*14fe0*/  ISETP.GE.AND P0, PT, R40, R189.reuse, PT ;  /* 0x000000bd2800720c */ /* 0x080fe20003f06270 */
[----:B------:R-:W-:Y:S01]  /*14ff0*/  LDSM.16.M88.4 R20, [R223+0xb800] ;  /* 0x00b80000df14783b */ /* 0x000fe20000000200 */
[----:B------:R-:W-:Y:S01]  /*15000*/  P2R R44, PR, RZ, 0x20 ;  /* 0x00000020ff2c7803 */ /* 0x000fe20000000000 */
[----:B------:R-:W-:Y:S01]  /*15010*/  VIADD R34, R55, 0x38 ;  /* 0x0000003837227836 */ /* 0x000fe20000000000 */
[----:B------:R-:W-:Y:S01]  /*15020*/  FSEL R175, R175, -INF , !P6 ;  /* 0xff800000afaf7808 */ /* 0x000fe20007000000 */
[----:B------:R-:W2:Y:S01]  /*15030*/  LDSM.16.M88.4 R40, [R223+0xb000] ;  /* 0x00b00000df28783b */ /* 0x000ea20000000200 */
[C---:B---3--:R-:W-:Y:S01]  /*15040*/  HMMA.16816.F32 R80, R16.reuse, R24, R80 ;  /* 0x000000181050723c */ /* 0x048fe20000001850 */
[----:B------:R-:W3:Y:S01]  /*15050*/  MUFU.TANH R169, R102 ;  /* 0x0000006600a97308 */ /* 0x000ee20000002400 */
[----:B------:R-:W-:Y:S01]  /*15060*/  FSEL R168, R168, -INF , !P1 ;  /* 0xff800000a8a87808 */ /* 0x000fe20004800000 */
[----:B------:R-:W-:Y:S01]  /*15070*/  FMUL.FTZ R93, R93, UR17 ;  /* 0x000000115d5d7c20 */ /* 0x000fe20008410000 */
[----:B-1----:R-:W-:Y:S01]  /*15080*/  FSEL R173, R173, -INF , !P2 ;  /* 0xff800000adad7808 */ /* 0x002fe20005000000 */
[----:B------:R-:W-:Y:S01]  /*15090*/  FMUL.FTZ R92, R92, UR17 ;  /* 0x000000115c5c7c20 */ /* 0x000fe20008410000 */
[C---:B------:R-:W-:Y:S01]  /*150a0*/  HMMA.16816.F32 R76, R16.reuse, R26, R76 ;  /* 0x0000001a104c723c */ /* 0x040fe2000000184c */
[----:B------:R-:W-:Y:S01]  /*150b0*/  VIADD R24, R55, 0x21 ;  /* 0x0000002137187836 */ /* 0x000fe20000000000 */
[----:B------:R-:W-:Y:S01]  /*150c0*/  FSEL R25, R70, -INF , !P0 ;  /* 0xff80000046197808 */ /* 0x000fe20004000000 */
[----:B------:R-:W1:Y:S01]  /*150d0*/  MUFU.TANH R160, R97 ;  /* 0x0000006100a07308 */ /* 0x000e620000002400 */
[-C--:B------:R-:W-:Y:S01]  /*150e0*/  ISETP.GE.AND P1, PT, R34, R188.reuse, PT ;  /* 0x000000bc2200720c */ /* 0x080fe20003f26270 */
[----:B------:R-:W-:Y:S01]  /*150f0*/  FMUL.FTZ R91, R91, UR17 ;  /* 0x000000115b5b7c20 */ /* 0x000fe20008410000 */
[CC--:B------:R-:W-:Y:S01]  /*15100*/  ISETP.GE.AND P5, PT, R24.reuse, R188.reuse, PT ;  /* 0x000000bc1800720c */ /* 0x0c0fe20003fa6270 */
[----:B------:R-:W-:Y:S01]  /*15110*/  VIADD R26, R55, 0x30 ;  /* 0x00000030371a7836 */ /* 0x000fe20000000000 */
[-C--:B------:R-:W-:Y:S01]  /*15120*/  ISETP.GE.AND P0, PT, R24, R189.reuse, PT ;  /* 0x000000bd1800720c */ /* 0x080fe20003f06270 */
[----:B------:R-:W-:Y:S01]  /*15130*/  FMUL.FTZ R95, R95, UR17 ;  /* 0x000000115f5f7c20 */ /* 0x000fe20008410000 */
[----:B-----5:R-:W-:Y:S01]  /*15140*/  FSEL R24, R65, -INF , !P3 ;  /* 0xff80000041187808 */ /* 0x020fe20005800000 */
[----:B------:R-:W5:Y:S01]  /*15150*/  MUFU.TANH R57, R101 ;  /* 0x0000006500397308 */ /* 0x000f620000002400 */
[-C--:B------:R-:W-:Y:S01]  /*15160*/  ISETP.GE.AND P6, PT, R26, R188.reuse, PT ;  /* 0x000000bc1a00720c */ /* 0x080fe20003fc6270 */
[----:B------:R-:W-:Y:S01]  /*15170*/  FMUL.FTZ R87, R87, UR17 ;  /* 0x0000001157577c20 */ /* 0x000fe20008410000 */
[-C--:B------:R-:W-:Y:S01]  /*15180*/  ISETP.GE.AND P2, PT, R34, R189.reuse, PT ;  /* 0x000000bd2200720c */ /* 0x080fe20003f46270 */
[----:B------:R-:W-:Y:S01]  /*15190*/  VIADD R34, R55, 0x39 ;  /* 0x0000003937227836 */ /* 0x000fe20000000000 */
[----:B------:R-:W-:Y:S01]  /*151a0*/  P2R R27, PR, RZ, 0x40 ;  /* 0x00000040ff1b7803 */ /* 0x000fe20000000000 */
[----:B------:R-:W-:Y:S01]  /*151b0*/  FMUL.FTZ R99, R99, UR17 ;  /* 0x0000001163637c20 */ /* 0x000fe20008410000 */
[-C--:B------:R-:W-:Y:S01]  /*151c0*/  ISETP.GE.AND P6, PT, R26, R189.reuse, PT ;  /* 0x000000bd1a00720c */ /* 0x080fe20003fc6270 */
[----:B------:R-:W-:Y:S01]  /*151d0*/  VIADD R26, R55, 0x31 ;  /* 0x00000031371a7836 */ /* 0x000fe20000000000 */
[----:B------:R-:W-:Y:S01]  /*151e0*/  MUFU.TANH R157, R98 ;  /* 0x00000062009d7308 */ /* 0x000fe20000002400 */
[----:B----4-:R-:W-:Y:S01]  /*151f0*/  FSEL R46, R112, -INF , !P5 ;  /* 0xff800000702e7808 */ /* 0x010fe20006800000 */
[----:B------:R-:W-:Y:S01]  /*15200*/  FMUL.FTZ R85, R85, UR17 ;  /* 0x0000001155557c20 */ /* 0x000fe20008410000 */
[----:B------:R-:W-:Y:S01]  /*15210*/  FSEL R177, R177, -INF , !P0 ;  /* 0xff800000b1b17808 */ /* 0x000fe20004000000 */
[----:B------:R-:W-:Y:S01]  /*15220*/  FMUL.FTZ R58, R94, UR17 ;  /* 0x000000115e3a7c20 */ /* 0x000fe20008410000 */
[C---:B--2---:R-:W-:Y:S01]  /*15230*/  HMMA.16816.F32 R72, R16.reuse, R28, R72 ;  /* 0x0000001c1048723c */ /* 0x044fe20000001848 */
[-C--:B------:R-:W-:Y:S01]  /*15240*/  ISETP.GE.AND P5, PT, R26, R188.reuse, PT ;  /* 0x000000bc1a00720c */ /* 0x080fe20003fa6270 */
[----:B------:R-:W-:Y:S01]  /*15250*/  FMUL.FTZ R86, R86, UR17 ;  /* 0x0000001156567c20 */ /* 0x000fe20008410000 */
[-C--:B------:R-:W-:Y:S01]  /*15260*/  ISETP.GE.AND P0, PT, R26, R189.reuse, PT ;  /* 0x000000bd1a00720c */ /* 0x080fe20003f06270 */
[----:B------:R-:W2:Y:S01]  /*15270*/  MUFU.TANH R156, R93 ;  /* 0x0000005d009c7308 */ /* 0x000ea20000002400 */
[----:B------:R-:W-:Y:S01]  /*15280*/  FSEL R166, R166, -INF , !P5 ;  /* 0xff800000a6a67808 */ /* 0x000fe20006800000 */
[----:B------:R-:W-:Y:S01]  /*15290*/  HMMA.16816.F32 R128, R16, R30, R128 ;  /* 0x0000001e1080723c */ /* 0x000fe20000001880 */
[----:B------:R-:W4:Y:S01]  /*152a0*/  LDSM.16.M88.4 R16, [R212+0x7800] ;  /* 0x00780000d410783b */ /* 0x000f220000000200 */
[----:B------:R-:W-:Y:S01]  /*152b0*/  VIADD R28, R55, 0x41 ;  /* 0x00000041371c7836 */ /* 0x000fe20000000000 */
[----:B------:R-:W-:Y:S01]  /*152c0*/  FSEL R139, R139, -INF , !P0 ;  /* 0xff8000008b8b7808 */ /* 0x000fe20004000000 */
[----:B------:R-:W-:Y:S01]  /*152d0*/  FMUL.FTZ R32, R89, UR17 ;  /* 0x0000001159207c20 */ /* 0x000fe20008410000 */
[----:B------:R-:W-:Y:S01]  /*152e0*/  FSEL R171, R171, -INF , !P6 ;  /* 0xff800000abab7808 */ /* 0x000fe20007000000 */
[C---:B------:R-:W-:Y:S01]  /*152f0*/  HMMA.16816.F32 R80, R12.reuse, R40, R80 ;  /* 0x000000280c50723c */ /* 0x040fe20000001850 */
[C---:B------:R-:W-:Y:S01]  /*15300*/  ISETP.GE.AND P5, PT, R28.reuse, R188, PT ;  /* 0x000000bc1c00720c */ /* 0x040fe20003fa6270 */
[----:B------:R-:W-:Y:S01]  /*15310*/  MUFU.TANH R167, R90 ;  /* 0x0000005a00a77308 */ /* 0x000fe20000002400 */
[-C--:B------:R-:W-:Y:S01]  /*15320*/  ISETP.GE.AND P0, PT, R28, R189.reuse, PT ;  /* 0x000000bd1c00720c */ /* 0x080fe20003f06270 */
[----:B------:R-:W-:Y:S01]  /*15330*/  VIADD R28, R55, 0x48 ;  /* 0x00000048371c7836 */ /* 0x000fe20000000000 */
[----:B---3--:R-:W-:Y:S01]  /*15340*/  FSEL R169, R169, -INF , !P2 ;  /* 0xff800000a9a97808 */ /* 0x008fe20005000000 */
[C---:B------:R-:W-:Y:S01]  /*15350*/  HMMA.16816.F32 R76, R12.reuse, R42, R76 ;  /* 0x0000002a0c4c723c */ /* 0x040fe2000000184c */
[----:B------:R-:W-:Y:S01]  /*15360*/  FSEL R41, R66, -INF , !P4 ;  /* 0xff80000042297808 */ /* 0x000fe20006000000 */
[----:B------:R-:W-:Y:S01]  /*15370*/  VIADD R40, R55, 0x29 ;  /* 0x0000002937287836 */ /* 0x000fe20000000000 */
[----:B------:R-:W-:Y:S01]  /*15380*/  ISETP.NE.AND P4, PT, R44, RZ, PT ;  /* 0x000000ff2c00720c */ /* 0x000fe20003f85270 */
[----:B------:R-:W3:Y:S01]  /*15390*/  MUFU.TANH R155, R103 ;  /* 0x00000067009b7308 */ /* 0x000ee20000002400 */
[-C--:B------:R-:W-:Y:S01]  /*153a0*/  ISETP.GE.AND P2, PT, R28, R189.reuse, PT ;  /* 0x000000bd1c00720c */ /* 0x080fe20003f46270 */
[----:B------:R-:W-:Y:S01]  /*153b0*/  HMMA.16816.F32 R72, R12, R20, R72 ;  /* 0x000000140c48723c */ /* 0x000fe20000001848 */
[----:B------:R-:W-:Y:S01]  /*153c0*/  FSEL R44, R67, -INF , !P4 ;  /* 0xff800000432c7808 */ /* 0x000fe20006000000 */
[----:B------:R-:W-:Y:S01]  /*153d0*/  FMUL.FTZ R84, R84, UR17 ;  /* 0x0000001154547c20 */ /* 0x000fe20008410000 */
[----:B------:R-:W-:Y:S01]  /*153e0*/  ISETP.GE.AND P4, PT, R40, R189, PT ;  /* 0x000000bd2800720c */ /* 0x000fe20003f86270 */
[----:B------:R-:W-:-:S04]  /*153f0*/  DEPBAR.LE SB0, 0x0 ;  /* 0x000080000000791a */ /* 0x000fc80000000000 */
[-C--:B------:R-:W-:Y:S01]  /*15400*/  ISETP.GE.AND P3, PT, R40, R188.reuse, PT ;  /* 0x000000bc2800720c */ /* 0x080fe20003f66270 */
[----:B------:R-:W-:Y:S01]  /*15410*/  HMMA.16816.F32 R128, R12, R22, R128 ;  /* 0x000000160c80723c */ /* 0x000fe20000001880 */
[C---:B------:R-:W-:Y:S01]  /*15420*/  VIADD R20, R55.reuse, 0x50 ;  /* 0x0000005037147836 */ /* 0x040fe20000000000 */
[----:B------:R-:W3:Y:S01]  /*15430*/  MUFU.TANH R158, R92 ;  /* 0x0000005c009e7308 */ /* 0x000ee20000002400 */
[----:B------:R-:W-:Y:S01]  /*15440*/  FSEL R170, R170, -INF , !P3 ;  /* 0xff800000aaaa7808 */ /* 0x000fe20005800000 */
[C---:B------:R-:W-:Y:S01]  /*15450*/  VIADD R21, R55.reuse, 0x51 ;  /* 0x0000005137157836 */ /* 0x040fe20000000000 */
[----:B------:R-:W-:Y:S01]  /*15460*/  ISETP.GE.AND P3, PT, R34, R188, PT ;  /* 0x000000bc2200720c */ /* 0x000fe20003f66270 */
[C---:B------:R-:W-:Y:S01]  /*15470*/  HMMA.16816.F32 R80, R8.reuse, R36, R80 ;  /* 0x000000240850723c */ /* 0x040fe20000001850 */
[----:B-1----:R-:W-:Y:S01]  /*15480*/  FSEL R160, R160, -INF , !P5 ;  /* 0xff800000a0a07808 */ /* 0x002fe20006800000 */
[C---:B------:R-:W-:Y:S01]  /*15490*/  VIADD R12, R55.reuse, 0x60 ;  /* 0x00000060370c7836 */ /* 0x040fe20000000000 */
[----:B------:R-:W-:Y:S01]  /*154a0*/  ISETP.GE.AND P5, PT, R20, R189, PT ;  /* 0x000000bd1400720c */ /* 0x000fe20003fa6270 */
[----:B------:R-:W1:Y:S01]  /*154b0*/  MUFU.TANH R152, R96 ;  /* 0x0000006000987308 */ /* 0x000e620000002400 */
[C---:B------:R-:W-:Y:S01]  /*154c0*/  VIADD R13, R55.reuse, 0x59 ;  /* 0x00000059370d7836 */ /* 0x040fe20000000000 */
[----:B------:R-:W-:Y:S01]  /*154d0*/  HMMA.16816.F32 R76, R8, R38, R76 ;  /* 0x00000026084c723c */ /* 0x000fe2000000184c */
[----:B------:R-:W-:Y:S01]  /*154e0*/  FSEL R37, R108, -INF , !P4 ;  /* 0xff8000006c257808 */ /* 0x000fe20006000000 */
[----:B------:R-:W-:Y:S01]  /*154f0*/  VIADD R15, R55, 0x61 ;  /* 0x00000061370f7836 */ /* 0x000fe20000000000 */
[----:B------:R-:W-:-:S02]  /*15500*/  ISETP.NE.AND P4, PT, R27, RZ, PT ;  /* 0x000000ff1b00720c */ /* 0x000fc40003f85270 */
[----:B------:R-:W-:Y:S01]  /*15510*/  FSEL R36, R60, -INF , !P1 ;  /* 0xff8000003c247808 */ /* 0x000fe20004800000 */
[C---:B----4-:R-:W-:Y:S01]  /*15520*/  HMMA.16816.F32 R72, R8.reuse, R16, R72 ;  /* 0x000000100848723c */ /* 0x050fe20000001848 */
[----:B------:R-:W-:Y:S01]  /*15530*/  FSEL R40, R104, -INF , !P4 ;  /* 0xff80000068287808 */ /* 0x000fe20006000000 */
[----:B------:R-:W4:Y:S01]  /*15540*/  MUFU.TANH R162, R88 ;  /* 0x0000005800a27308 */ /* 0x000f220000002400 */
[-C--:B------:R-:W-:Y:S01]  /*15550*/  ISETP.GE.AND P4, PT, R34, R189.reuse, PT ;  /* 0x000000bd2200720c */ /* 0x080fe20003f86270 */
[C---:B------:R-:W-:Y:S01]  /*15560*/  VIADD R34, R55.reuse, 0x40 ;  /* 0x0000004037227836 */ /* 0x040fe20000000000 */
[-C--:B------:R-:W-:Y:S01]  /*15570*/  ISETP.GE.AND P1, PT, R28, R188.reuse, PT ;  /* 0x000000bc1c00720c */ /* 0x080fe20003f26270 */
[----:B------:R-:W-:Y:S01]  /*15580*/  VIADD R28, R55, 0x49 ;  /* 0x00000049371c7836 */ /* 0x000fe20000000000 */
[----:B-----5:R-:W-:Y:S01]  /*15590*/  FSEL R38, R57, -INF , !P3 ;  /* 0xff80000039267808 */ /* 0x020fe20005800000 */
[----:B------:R-:W-:Y:S01]  /*155a0*/  HMMA.16816.F32 R128, R8, R18, R128 ;  /* 0x000000120880723c */ /* 0x000fe20000001880 */
[-C--:B------:R-:W-:Y:S01]  /*155b0*/  ISETP.GE.AND P6, PT, R34, R188.reuse, PT ;  /* 0x000000bc2200720c */ /* 0x080fe20003fc6270 */
[----:B------:R-:W5:Y:S01]  /*155c0*/  MUFU.TANH R165, R91 ;  /* 0x0000005b00a57308 */ /* 0x000f620000002400 */
[-C--:B------:R-:W-:Y:S01]  /*155d0*/  ISETP.GE.AND P3, PT, R28, R188.reuse, PT ;  /* 0x000000bc1c00720c */ /* 0x080fe20003f66270 */
[----:B------:R-:W-:Y:S01]  /*155e0*/  FMUL.FTZ R82, R82, UR17 ;  /* 0x0000001152527c20 */ /* 0x000fe20008410000 */
[----:B------:R-:W-:Y:S01]  /*155f0*/  P2R R27, PR, RZ, 0x40 ;  /* 0x00000040ff1b7803 */ /* 0x000fe20000000000 */
[----:B------:R-:W-:Y:S01]  /*15600*/  FMUL.FTZ R81, R81, UR17 ;  /* 0x0000001151517c20 */ /* 0x000fe20008410000 */
[-C--:B------:R-:W-:Y:S01]  /*15610*/  ISETP.GE.AND P6, PT, R34, R189.reuse, PT ;  /* 0x000000bd2200720c */ /* 0x080fe20003fc6270 */
[----:B------:R-:W-:Y:S01]  /*15620*/  FMUL.FTZ R80, R80, UR17 ;  /* 0x0000001150507c20 */ /* 0x000fe20008410000 */
[----:B--2---:R-:W-:Y:S01]  /*15630*/  FSEL R156, R156, -INF , !P3 ;  /* 0xff8000009c9c7808 */ /* 0x004fe20005800000 */
[----:B------:R-:W2:Y:S01]  /*15640*/  MUFU.TANH R33, R95 ;  /* 0x0000005f00217308 */ /* 0x000ea20000002400 */
[----:B------:R-:W-:Y:S01]  /*15650*/  FSEL R157, R157, -INF , !P6 ;  /* 0xff8000009d9d7808 */ /* 0x000fe20007000000 */
[----:B------:R-:W-:Y:S01]  /*15660*/  FMUL.FTZ R83, R83, UR17 ;  /* 0x0000001153537c20 */ /* 0x000fe20008410000 */
[-C--:B------:R-:W-:Y:S01]  /*15670*/  ISETP.GE.AND P6, PT, R20, R188.reuse, PT ;  /* 0x000000bc1400720c */ /* 0x080fe20003fc6270 */
[----:B------:R-:W-:Y:S01]  /*15680*/  FMUL.FTZ R77, R77, UR17 ;  /* 0x000000114d4d7c20 */ /* 0x000fe20008410000 */
[----:B------:R-:W-:Y:S01]  /*15690*/  P2R R20, PR, RZ, 0x20 ;  /* 0x00000020ff147803 */ /* 0x000fe20000000000 */
[----:B------:R-:W-:Y:S01]  /*156a0*/  FMUL.FTZ R75, R75, UR17 ;  /* 0x000000114b4b7c20 */ /* 0x000fe20008410000 */
[----:B---3--:R-:W-:Y:S01]  /*156b0*/  FSEL R155, R155, -INF , !P4 ;  /* 0xff8000009b9b7808 */ /* 0x008fe20006000000 */
[----:B------:R-:W3:Y:S01]  /*156c0*/  MUFU.TANH R161, R87 ;  /* 0x0000005700a17308 */ /* 0x000ee20000002400 */
[----:B------:R-:W-:Y:S01]  /*156d0*/  ISETP.NE.AND P3, PT, R20, RZ, PT ;  /* 0x000000ff1400720c */ /* 0x000fe20003f65270 */
[----:B------:R-:W-:Y:S01]  /*156e0*/  FMUL.FTZ R78, R78, UR17 ;  /* 0x000000114e4e7c20 */ /* 0x000fe20008410000 */
[----:B------:R-:W-:Y:S01]  /*156f0*/  ISETP.NE.AND P4, PT, R27, RZ, PT ;  /* 0x000000ff1b00720c */ /* 0x000fe20003f85270 */
[----:B------:R-:W-:Y:S01]  /*15700*/  FMUL.FTZ R79, R79, UR17 ;  /* 0x000000114f4f7c20 */ /* 0x000fe20008410000 */
[----:B------:R-:W-:Y:S01]  /*15710*/  FSEL R167, R167, -INF , !P3 ;  /* 0xff800000a7a77808 */ /* 0x000fe20005800000 */
[----:B------:R-:W-:Y:S01]  /*15720*/  VIADD R8, R55, 0x70 ;  /* 0x0000007037087836 */ /* 0x000fe20000000000 */
[-C--:B------:R-:W-:Y:S01]  /*15730*/  ISETP.GE.AND P3, PT, R12, R188.reuse, PT ;  /* 0x000000bc0c00720c */ /* 0x080fe20003f66270 */
[----:B------:R-:W3:Y:S01]  /*15740*/  MUFU.TANH R159, R99 ;  /* 0x00000063009f7308 */ /* 0x000ee20000002400 */
[----:B------:R-:W-:Y:S01]  /*15750*/  FSEL R158, R158, -INF , !P1 ;  /* 0xff8000009e9e7808 */ /* 0x000fe20004800000 */
[----:B------:R-:W-:Y:S01]  /*15760*/  FMUL.FTZ R72, R72, UR17 ;  /* 0x0000001148487c20 */ /* 0x000fe20008410000 */
[-C--:B------:R-:W-:Y:S01]  /*15770*/  ISETP.GE.AND P1, PT, R21, R189.reuse, PT ;  /* 0x000000bd1500720c */ /* 0x080fe20003f26270 */
[----:B------:R-:W-:Y:S01]  /*15780*/  FMUL.FTZ R76, R76, UR17 ;  /* 0x000000114c4c7c20 */ /* 0x000fe20008410000 */
[----:B------:R-:W-:Y:S01]  /*15790*/  P2R R14, PR, RZ, 0x8 ;  /* 0x00000008ff0e7803 */ /* 0x000fe20000000000 */
[----:B------:R-:W-:Y:S01]  /*157a0*/  FMUL.FTZ R73, R73, UR17 ;  /* 0x0000001149497c20 */ /* 0x000fe20008410000 */
[----:B-1----:R-:W-:Y:S01]  /*157b0*/  FSEL R152, R152, -INF , !P4 ;  /* 0xff80000098987808 */ /* 0x002fe20006000000 */
[----:B------:R-:W1:Y:S01]  /*157c0*/  MUFU.TANH R164, R85 ;  /* 0x0000005500a47308 */ /* 0x000e620000002400 */
[-C--:B------:R-:W-:Y:S01]  /*157d0*/  ISETP.GE.AND P3, PT, R12, R189.reuse, PT ;  /* 0x000000bd0c00720c */ /* 0x080fe20003f66270 */
[----:B------:R-:W-:Y:S01]  /*157e0*/  FMUL.FTZ R74, R74, UR17 ;  /* 0x000000114a4a7c20 */ /* 0x000fe20008410000 */
[-C--:B------:R-:W-:Y:S01]  /*157f0*/  ISETP.GE.AND P4, PT, R28, R189.reuse, PT ;  /* 0x000000bd1c00720c */ /* 0x080fe20003f86270 */
[C---:B------:R-:W-:Y:S01]  /*15800*/  VIADD R11, R55.reuse, 0x71 ;  /* 0x00000071370b7836 */ /* 0x040fe20000000000 */
[----:B----4-:R-:W-:Y:S01]  /*15810*/  FSEL R162, R162, -INF , !P6 ;  /* 0xff800000a2a27808 */ /* 0x010fe20007000000 */
[----:B------:R-:W-:Y:S01]  /*15820*/  VIADD R9, R55, 0x69 ;  /* 0x0000006937097836 */ /* 0x000fe20000000000 */
[----:B-----5:R-:W-:Y:S01]  /*15830*/  FSEL R165, R165, -INF , !P1 ;  /* 0xff800000a5a57808 */ /* 0x020fe20004800000 */
[----:B------:R-:W4:Y:S01]  /*15840*/  MUFU.TANH R151, R82 ;  /* 0x0000005200977308 */ /* 0x000f220000002400 */
[-C--:B------:R-:W-:Y:S01]  /*15850*/  ISETP.GE.AND P5, PT, R21, R188.reuse, PT ;  /* 0x000000bc1500720c */ /* 0x080fe20003fa6270 */
[----:B------:R-:W-:Y:S01]  /*15860*/  VIADD R21, R55, 0x58 ;  /* 0x0000005837157836 */ /* 0x000fe20000000000 */
[----:B------:R-:W-:Y:S01]  /*15870*/  ISETP.GE.AND P6, PT, R13, R189, PT ;  /* 0x000000bd0d00720c */ /* 0x000fe20003fc6270 */
[----:B------:R-:W-:Y:S01]  /*15880*/  FMUL.FTZ R67, R130, UR17 ;  /* 0x0000001182437c20 */ /* 0x000fe20008410000 */
[-C--:B------:R-:W-:Y:S01]  /*15890*/  ISETP.GE.AND P1, PT, R15, R188.reuse, PT ;  /* 0x000000bc0f00720c */ /* 0x080fe20003f26270 */
[----:B------:R-:W-:Y:S01]  /*158a0*/  FMUL.FTZ R65, R131, UR17 ;  /* 0x0000001183417c20 */ /* 0x000fe20008410000 */
[----:B------:R-:W-:Y:S01]  /*158b0*/  P2R R12, PR, RZ, 0x8 ;  /* 0x00000008ff0c7803 */ /* 0x000fe20000000000 */
[----:B------:R-:W5:Y:S01]  /*158c0*/  MUFU.TANH R58, R58 ;  /* 0x0000003a003a7308 */ /* 0x000f620000002400 */
[----:B--2---:R-:W-:Y:S01]  /*158d0*/  FSEL R33, R33, -INF , !P4 ;  /* 0xff80000021217808 */ /* 0x004fe20006000000 */
[----:B------:R-:W-:Y:S01]  /*158e0*/  FMUL.FTZ R128, R128, UR17 ;  /* 0x0000001180807c20 */ /* 0x000fe20008410000 */
[----:B------:R-:W-:Y:S01]  /*158f0*/  ISETP.GE.AND P4, PT, R13, R188, PT ;  /* 0x000000bc0d00720c */ /* 0x000fe20003f86270 */
[----:B------:R-:W-:Y:S01]  /*15900*/  FMUL.FTZ R129, R129, UR17 ;  /* 0x0000001181817c20 */ /* 0x000fe20008410000 */
[----:B------:R-:W-:Y:S01]  /*15910*/  P2R R16, PR, RZ, 0x2 ;  /* 0x00000002ff107803 */ /* 0x000fe20000000000 */
[----:B------:R-:W-:Y:S01]  /*15920*/  VIADD R13, R55, 0x68 ;  /* 0x00000068370d7836 */ /* 0x000fe20000000000 */
[----:B---3--:R-:W-:Y:S01]  /*15930*/  FSEL R161, R161, -INF , !P6 ;  /* 0xff800000a1a17808 */ /* 0x008fe20007000000 */
[----:B------:R-:W2:Y:S01]  /*15940*/  MUFU.TANH R163, R86 ;  /* 0x0000005600a37308 */ /* 0x000ea20000002400 */
[----:B------:R-:W-:-:S02]  /*15950*/  FSEL R159, R159, -INF , !P0 ;  /* 0xff8000009f9f7808 */ /* 0x000fc40004000000 */
[----:B------:R-:W-:Y:S02]  /*15960*/  ISETP.NE.AND P6, PT, R12, RZ, PT ;  /* 0x000000ff0c00720c */ /* 0x000fe40003fc5270 */
[----:B------:R-:W-:Y:S02]  /*15970*/  ISETP.GE.AND P0, PT, R21, R189, PT ;  /* 0x000000bd1500720c */ /* 0x000fe40003f06270 */
[----:B-1----:R-:W-:Y:S01]  /*15980*/  FSEL R164, R164, -INF , !P4 ;  /* 0xff800000a4a47808 */ /* 0x002fe20006000000 */
[----:B------:R-:W1:Y:S01]  /*15990*/  MUFU.TANH R150, R81 ;  /* 0x0000005100967308 */ /* 0x000e620000002400 */
[----:B------:R-:W-:Y:S02]  /*159a0*/  ISETP.NE.AND P4, PT, R16, RZ, PT ;  /* 0x000000ff1000720c */ /* 0x000fe40003f85270 */
[----:B----4-:R-:W-:Y:S02]  /*159b0*/  FSEL R151, R151, -INF , !P6 ;  /* 0xff80000097977808 */ /* 0x010fe40007000000 */
[----:B-----5:R-:W-:-:S02]  /*159c0*/  FSEL R35, R58, -INF , !P2 ;  /* 0xff8000003a237808 */ /* 0x020fc40005000000 */
[-C--:B------:R-:W-:Y:S01]  /*159d0*/  ISETP.GE.AND P6, PT, R8, R188.reuse, PT ;  /* 0x000000bc0800720c */ /* 0x080fe20003fc6270 */
[----:B------:R-:W3:Y:S01]  /*159e0*/  MUFU.TANH R32, R32 ;  /* 0x0000002000207308 */ /* 0x000ee20000002400 */
[----:B--2---:R-:W-:Y:S02]  /*159f0*/  FSEL R163, R163, -INF , !P0 ;  /* 0xff800000a3a37808 */ /* 0x004fe40004000000 */
[----:B------:R-:W-:Y:S02]  /*15a00*/  ISETP.GE.AND P2, PT, R21, R188, PT ;  /* 0x000000bc1500720c */ /* 0x000fe40003f46270 */
[----:B------:R-:W-:Y:S02]  /*15a10*/  ISETP.NE.AND P0, PT, R14, RZ, PT ;  /* 0x000000ff0e00720c */ /* 0x000fe40003f05270 */
[----:B------:R-:W-:Y:S01]  /*15a20*/  P2R R10, PR, RZ, 0x40 ;  /* 0x00000040ff0a7803 */ /* 0x000fe20000000000 */
[----:B------:R-:W2:Y:S01]  /*15a30*/  MUFU.TANH R26, R84 ;  /* 0x00000054001a7308 */ /* 0x000ea20000002400 */
[----:B-1----:R-:W-:-:S02]  /*15a40*/  FSEL R150, R150, -INF , !P4 ;  /* 0xff80000096967808 */ /* 0x002fc40006000000 */
[-C--:B------:R-:W-:Y:S01]  /*15a50*/  ISETP.GE.AND P4, PT, R8, R189.reuse, PT ;  /* 0x000000bd0800720c */ /* 0x080fe20003f86270 */
[----:B------:R-:W-:Y:S01]  /*15a60*/  VIADD R8, R55, 0x78 ;  /* 0x0000007837087836 */ /* 0x000fe20000000000 */
[-C--:B------:R-:W-:Y:S02]  /*15a70*/  ISETP.GE.AND P6, PT, R11, R189.reuse, PT ;  /* 0x000000bd0b00720c */ /* 0x080fe40003fc6270 */
[-C--:B------:R-:W-:Y:S01]  /*15a80*/  ISETP.GE.AND P1, PT, R13, R189.reuse, PT ;  /* 0x000000bd0d00720c */ /* 0x080fe20003f26270 */
[----:B------:R-:W1:Y:S01]  /*15a90*/  MUFU.TANH R154, R80 ;  /* 0x00000050009a7308 */ /* 0x000e620000002400 */
[----:B---3--:R-:W-:Y:S02]  /*15aa0*/  FSEL R34, R32, -INF , !P5 ;  /* 0xff80000020227808 */ /* 0x008fe40006800000 */
[----:B------:R-:W-:Y:S02]  /*15ab0*/  ISETP.GE.AND P5, PT, R15, R189, PT ;  /* 0x000000bd0f00720c */ /* 0x000fe40003fa6270 */
[----:B------:R-:W-:-:S03]  /*15ac0*/  ISETP.GE.AND P3, PT, R13, R188, PT ;  /* 0x000000bc0d00720c */ /* 0x000fc60003f66270 */
[----:B------:R-:W3:Y:S01]  /*15ad0*/  MUFU.TANH R133, R75 ;  /* 0x0000004b00857308 */ /* 0x000ee20000002400 */
[----:B--2---:R-:W-:Y:S02]  /*15ae0*/  FSEL R32, R26, -INF , !P2 ;  /* 0xff8000001a207808 */ /* 0x004fe40005000000 */
[----:B------:R-:W-:-:S05]  /*15af0*/  ISETP.GE.AND P2, PT, R9, R188, PT ;  /* 0x000000bc0900720c */ /* 0x000fca0003f46270 */
[----:B------:R-:W2:Y:S01]  /*15b00*/  MUFU.TANH R149, R83 ;  /* 0x0000005300957308 */ /* 0x000ea20000002400 */
[----:B-1----:R-:W-:Y:S02]  /*15b10*/  FSEL R154, R154, -INF , !P0 ;  /* 0xff8000009a9a7808 */ /* 0x002fe40004000000 */
[----:B------:R-:W-:Y:S02]  /*15b20*/  ISETP.GE.AND P0, PT, R9, R189, PT ;  /* 0x000000bd0900720c */ /* 0x000fe40003f06270 */
[----:B------:R-:W-:Y:S02]  /*15b30*/  P2R R9, PR, RZ, 0x10 ;  /* 0x00000010ff097803 */ /* 0x000fe40000000000 */
[----:B------:R-:W-:Y:S01]  /*15b40*/  ISETP.GE.AND P4, PT, R11, R188, PT ;  /* 0x000000bc0b00720c */ /* 0x000fe20003f86270 */
[----:B------:R-:W1:Y:S01]  /*15b50*/  MUFU.TANH R146, R77 ;  /* 0x0000004d00927308 */ /* 0x000e620000002400 */
[----:B---3--:R-:W-:Y:S02]  /*15b60*/  FSEL R133, R133, -INF , !P6 ;  /* 0xff80000085857808 */ /* 0x008fe40007000000 */
[----:B------:R-:W-:-:S02]  /*15b70*/  ISETP.GT.AND P6, PT, R243, R232, PT ;  /* 0x000000e8f300720c */ /* 0x000fc40003fc4270 */
[----:B------:R-:W-:Y:S02]  /*15b80*/  P2R R11, PR, RZ, 0x10 ;  /* 0x00000010ff0b7803 */ /* 0x000fe40000000000 */
[C---:B------:R-:W-:Y:S01]  /*15b90*/  ISETP.GE.AND P4, PT, R8.reuse, R189, PT ;  /* 0x000000bd0800720c */ /* 0x040fe20003f86270 */
[----:B------:R-:W3:Y:S01]  /*15ba0*/  MUFU.TANH R147, R78 ;  /* 0x0000004e00937308 */ /* 0x000ee20000002400 */
[----:B--2---:R-:W-:Y:S02]  /*15bb0*/  FSEL R149, R149, -INF , !P5 ;  /* 0xff80000095957808 */ /* 0x004fe40006800000 */
[----:B------:R-:W-:Y:S01]  /*15bc0*/  ISETP.GE.AND P5, PT, R8, R188, PT ;  /* 0x000000bc0800720c */ /* 0x000fe20003fa6270 */
[----:B------:R-:W-:-:S04]  /*15bd0*/  VIADD R8, R55, 0x79 ;  /* 0x0000007937087836 */ /* 0x000fc80000000000 */
[----:B------:R-:W2:Y:S01]  /*15be0*/  MUFU.TANH R145, R79 ;  /* 0x0000004f00917308 */ /* 0x000ea20000002400 */
[----:B-1----:R-:W-:Y:S02]  /*15bf0*/  FSEL R146, R146, -INF , !P2 ;  /* 0xff80000092927808 */ /* 0x002fe40005000000 */
[----:B------:R-:W-:-:S05]  /*15c00*/  ISETP.NE.AND P2, PT, R9, RZ, PT ;  /* 0x000000ff0900720c */ /* 0x000fca0003f45270 */
[----:B------:R-:W1:Y:S01]  /*15c10*/  MUFU.TANH R148, R76 ;  /* 0x0000004c00947308 */ /* 0x000e620000002400 */
[----:B---3--:R-:W-:Y:S02]  /*15c20*/  FSEL R147, R147, -INF , !P1 ;  /* 0xff80000093937808 */ /* 0x008fe40004800000 */
[----:B------:R-:W-:-:S05]  /*15c30*/  ISETP.NE.AND P1, PT, R10, RZ, PT ;  /* 0x000000ff0a00720c */ /* 0x000fca0003f25270 */
[----:B------:R-:W3:Y:S01]  /*15c40*/  MUFU.TANH R72, R72 ;  /* 0x0000004800487308 */ /* 0x000ee20000002400 */
[----:B--2---:R-:W-:Y:S02]  /*15c50*/  FSEL R145, R145, -INF , !P0 ;  /* 0xff80000091917808 */ /* 0x004fe40004000000 */
[----:B------:R-:W-:-:S05]  /*15c60*/  ISETP.NE.AND P0, PT, R11, RZ, PT ;  /* 0x000000ff0b00720c */ /* 0x000fca0003f05270 */
[----:B------:R-:W2:Y:S01]  /*15c70*/  MUFU.TANH R138, R73 ;  /* 0x00000049008a7308 */ /* 0x000ea20000002400 */
[----:B-1----:R-:W-:Y:S02]  /*15c80*/  FSEL R148, R148, -INF , !P3 ;  /* 0xff80000094947808 */ /* 0x002fe40005800000 */
[----:B------:R-:W-:-:S04]  /*15c90*/  ISETP.GE.AND P3, PT, R55, R188, PT ;  /* 0x000000bc3700720c */ /* 0x000fc80003f66270 */
[----:B------:R-:W-:Y:S01]  /*15ca0*/  FSEL R0, R0, -INF , !P3 ;  /* 0xff80000000007808 */ /* 0x000fe20005800000 */
[----:B------:R-:W1:Y:S01]  /*15cb0*/  MUFU.TANH R135, R74 ;  /* 0x0000004a00877308 */ /* 0x000e620000002400 */
[----:B---3--:R-:W-:Y:S01]  /*15cc0*/  FSEL R144, R72, -INF , !P1 ;  /* 0xff80000048907808 */ /* 0x008fe20004800000 */
[----:B------:R-:W-:Y:S01]  /*15cd0*/  BAR.SYNC.DEFER_BLOCKING 0x0 ;  /* 0x0000000000007b1d */ /* 0x000fe20000010000 */
[----:B------:R-:W-:-:S04]  /*15ce0*/  ISETP.GE.AND P1, PT, R55, R189, PT ;  /* 0x000000bd3700720c */ /* 0x000fc80003f26270 */
[----:B------:R-:W-:Y:S01]  /*15cf0*/  FSEL R9, R4, -INF , !P1 ;  /* 0xff80000004097808 */ /* 0x000fe20004800000 */
[----:B------:R-:W3:Y:S01]  /*15d00*/  MUFU.TANH R136, R128 ;  /* 0x0000008000887308 */ /* 0x000ee20000002400 */
[----:B--2---:R-:W-:Y:S02]  /*15d10*/  FSEL R138, R138, -INF , !P0 ;  /* 0xff8000008a8a7808 */ /* 0x004fe40004000000 */
[----:B------:R-:W-:-:S05]  /*15d20*/  ISETP.GE.AND P0, PT, R8, R189, PT ;  /* 0x000000bd0800720c */ /* 0x000fca0003f06270 */
[----:B------:R-:W2:Y:S01]  /*15d30*/  MUFU.TANH R134, R129 ;  /* 0x0000008100867308 */ /* 0x000ea20000002400 */
[----:B-1----:R-:W-:Y:S02]  /*15d40*/  FSEL R135, R135, -INF , !P2 ;  /* 0xff80000087877808 */ /* 0x002fe40005000000 */
[----:B------:R-:W-:-:S05]  /*15d50*/  ISETP.GE.AND P2, PT, R8, R188, PT ;  /* 0x000000bc0800720c */ /* 0x000fca0003f46270 */
[----:B------:R-:W1:Y:S01]  /*15d60*/  MUFU.TANH R67, R67 ;  /* 0x0000004300437308 */ /* 0x000e620000002400 */
[----:B---3--:R-:W-:-:S07]  /*15d70*/  FSEL R136, R136, -INF , !P5 ;  /* 0xff80000088887808 */ /* 0x008fce0006800000 */
[----:B------:R-:W3:Y:S01]  /*15d80*/  MUFU.TANH R65, R65 ;  /* 0x0000004100417308 */ /* 0x000ee20000002400 */
[----:B--2---:R-:W-:Y:S02]  /*15d90*/  FSEL R134, R134, -INF , !P2 ;  /* 0xff80000086867808 */ /* 0x004fe40005000000 */
[----:B-1----:R-:W-:Y:S02]  /*15da0*/  FSEL R67, R67, -INF , !P4 ;  /* 0xff80000043437808 */ /* 0x002fe40006000000 */
[----:B---3--:R-:W-:Y:S01]  /*15db0*/  FSEL R65, R65, -INF , !P0 ;  /* 0xff80000041417808 */ /* 0x008fe20004000000 */
        /* <DEDUP_REMOVED lines=63> */
.L_x_4060:
[----:B------:R-:W-:Y:S02]  /*161b0*/  ULDC UR14, c[0x0][0x248] ;  /* 0x00009200000e7ab9 */ /* 0x000fe40000000800 */
[----:B------:R-:W-:-:S06]  /*161c0*/  USHF.L.U32 UR5, UR14, 0x7, URZ ;  /* 0x000000070e057899 */ /* 0x000fcc000800063f */
[----:B------:R-:W-:-:S04]  /*161d0*/  IADD3 R2, RZ, -UR5, RZ ;  /* 0x80000005ff027c10 */ /* 0x000fc8000fffe0ff */
[----:B------:R-:W-:-:S07]  /*161e0*/  SHF.R.S32.HI R7, RZ, 0x1f, R2 ;  /* 0x0000001fff077819 */ /* 0x000fce0000011402 */
.L_x_4061:
        /* <DEDUP_REMOVED lines=44> */
.L_x_4059:
        /* <DEDUP_REMOVED lines=98> */
[----:B------:R-:W-:Y:S01]  /*16ad0*/  LDSM.16.MT88.4 R4, [R224+0x10800] ;  /* 0x01080000e004783b */ /* 0x000fe20000004200 */
[--C-:B------:R-:W-:Y:S01]  /*16ae0*/  FFMA.FTZ R48, R44, UR12, -R137.reuse ;  /* 0x0000000c2c307c23 */ /* 0x100fe20008010889 */
[--C-:B------:R-:W-:Y:S01]  /*16af0*/  FFMA.FTZ R44, R168, UR12, -R137.reuse ;  /* 0x0000000ca82c7c23 */ /* 0x100fe20008010889 */
[----:B------:R-:W1:Y:S01]  /*16b00*/  MUFU.EX2 R63, R63 ;  /* 0x0000003f003f7308 */ /* 0x000e620000000800 */
[--C-:B------:R-:W-:Y:S01]  /*16b10*/  FFMA.FTZ R60, R119, UR12, -R132.reuse ;  /* 0x0000000c773c7c23 */ /* 0x100fe20008010884 */
[--C-:B------:R-:W-:Y:S01]  /*16b20*/  FFMA.FTZ R61, R9, UR12, -R132.reuse ;  /* 0x0000000c093d7c23 */ /* 0x100fe20008010884 */
[----:B------:R-:W2:Y:S01]  /*16b30*/  LDSM.16.MT88.4 R116, [R222+0xc000] ;  /* 0x00c00000de74783b */ /* 0x000ea20000004200 */
[--C-:B------:R-:W-:Y:S01]  /*16b40*/  FFMA.FTZ R64, R49, UR12, -R132.reuse ;  /* 0x0000000c31407c23 */ /* 0x100fe20008010884 */
[--C-:B------:R-:W-:Y:S01]  /*16b50*/  FFMA.FTZ R57, R51, UR12, -R132.reuse ;  /* 0x0000000c33397c23 */ /* 0x100fe20008010884 */
[--C-:B------:R-:W-:Y:S01]  /*16b60*/  FFMA.FTZ R49, R24, UR12, -R137.reuse ;  /* 0x0000000c18317c23 */ /* 0x100fe20008010889 */
[----:B------:R-:W3:Y:S01]  /*16b70*/  LDSM.16.MT88.4 R8, [R222+0xc800] ;  /* 0x00c80000de08783b */ /* 0x000ee20000004200 */
[----:B------:R-:W-:Y:S01]  /*16b80*/  MUFU.EX2 R62, R62 ;  /* 0x0000003e003e7308 */ /* 0x000fe20000000800 */
[--C-:B------:R-:W-:Y:S01]  /*16b90*/  FFMA.FTZ R51, R25, UR12, -R132.reuse ;  /* 0x0000000c19337c23 */ /* 0x100fe20008010884 */
[--C-:B------:R-:W-:Y:S01]  /*16ba0*/  FFMA.FTZ R56, R47, UR12, -R132.reuse ;  /* 0x0000000c2f387c23 */ /* 0x100fe20008010884 */
[----:B------:R-:W4:Y:S01]  /*16bb0*/  LDSM.16.MT88.4 R24, [R224+0xc800] ;  /* 0x00c80000e018783b */ /* 0x000f220000004200 */
        /* <DEDUP_REMOVED lines=52> */
[----:B------:R-:W1:Y:S01]  /*16f00*/  MUFU.EX2 R58, R58 ;  /* 0x0000003a003a7308 */ /* 0x000e620000000800 */
[----:B-----5:R-:W-:Y:S01]  /*16f10*/  F2FP.F16.F32.PACK_AB R71, R57, R60 ;  /* 0x0000003c3947723e */ /* 0x020fe200000000ff */
[--C-:B------:R-:W-:Y:S01]  /*16f20*/  FFMA.FTZ R67, R67, UR12, -R132.reuse ;  /* 0x0000000c43437c23 */ /* 0x100fe20008010884 */
[----:B------:R-:W-:Y:S01]  /*16f30*/  FFMA.FTZ R248, R65, UR12, -R132 ;  /* 0x0000000c41f87c23 */ /* 0x000fe20008010884 */
[----:B------:R-:W-:Y:S01]  /*16f40*/  FADD.FTZ R63, R66, R63 ;  /* 0x0000003f423f7221 */ /* 0x000fe20000010000 */
[----:B------:R-:W-:-:S03]  /*16f50*/  FADD.FTZ R61, R61, R64 ;  /* 0x000000403d3d7221 */ /* 0x000fc60000010000 */
[----:B--2---:R-:W-:Y:S01]  /*16f60*/  HMMA.16816.F32 R120, R68, R116, RZ ;  /* 0x000000744478723c */ /* 0x004fe200000018ff */
[----:B------:R-:W-:Y:S01]  /*16f70*/  MUFU.EX2 R54, R54 ;  /* 0x0000003600367308 */ /* 0x000fe20000000800 */
[----:B------:R-:W-:Y:S01]  /*16f80*/  FADD.FTZ R62, R62, R63 ;  /* 0x0000003f3e3e7221 */ /* 0x000fe20000010000 */
[----:B------:R-:W-:-:S03]  /*16f90*/  FADD.FTZ R60, R60, R61 ;  /* 0x0000003d3c3c7221 */ /* 0x000fc60000010000 */
[C---:B------:R-:W-:Y:S01]  /*16fa0*/  HMMA.16816.F32 R116, R68.reuse, R118, RZ ;  /* 0x000000764474723c */ /* 0x040fe200000018ff */
[----:B------:R-:W-:Y:S01]  /*16fb0*/  FADD.FTZ R62, R59, R62 ;  /* 0x0000003e3b3e7221 */ /* 0x000fe20000010000 */
[----:B------:R-:W-:Y:S01]  /*16fc0*/  FADD.FTZ R57, R57, R60 ;  /* 0x0000003c39397221 */ /* 0x000fe20000010000 */
[----:B------:R-:W2:Y:S01]  /*16fd0*/  MUFU.EX2 R49, R49 ;  /* 0x0000003100317308 */ /* 0x000ea20000000800 */
[----:B-1----:R-:W-:Y:S02]  /*16fe0*/  F2FP.F16.F32.PACK_AB R12, R58, R55 ;  /* 0x000000373a0c723e */ /* 0x002fe400000000ff */
[C---:B------:R-:W-:Y:S05]  /*16ff0*/  HMMA.16816.F32 R128, R68.reuse, R124, RZ ;  /* 0x0000007c4480723c */ /* 0x040fea00000018ff */
[----:B------:R-:W-:Y:S01]  /*17000*/  MUFU.EX2 R56, R56 ;  /* 0x0000003800387308 */ /* 0x000fe20000000800 */
[C---:B------:R-:W-:Y:S06]  /*17010*/  HMMA.16816.F32 R112, R68.reuse, R108, RZ ;  /* 0x0000006c4470723c */ /* 0x040fec00000018ff */
[----:B------:R-:W-:Y:S01]  /*17020*/  HMMA.16816.F32 R124, R68, R126, RZ ;  /* 0x0000007e447c723c */ /* 0x000fe200000018ff */
[----:B------:R-:W1:Y:S01]  /*17030*/  MUFU.EX2 R51, R51 ;  /* 0x0000003300337308 */ /* 0x000e620000000800 */
[----:B--2---:R-:W-:-:S04]  /*17040*/  F2FP.F16.F32.PACK_AB R14, R49, R54 ;  /* 0x00000036310e723e */ /* 0x004fc800000000ff */
        /* <DEDUP_REMOVED lines=21> */
[C---:B----4-:R-:W-:Y:S05]  /*171a0*/  HMMA.16816.F32 R128, R12.reuse, R24, R128 ;  /* 0x000000180c80723c */ /* 0x050fea0000001880 */
        /* <DEDUP_REMOVED lines=140> */
[C---:B--2---:R-:W-:Y:S01]  /*17a70*/  HMMA.16816.F32 R120, R20.reuse, R16, R120 ;  /* 0x000000101478723c */ /* 0x044fe20000001878 */
[----:B------:R-:W-:Y:S05]  /*17a80*/  MUFU.EX2 R248, R248 ;  /* 0x000000f800f87308 */ /* 0x000fea0000000800 */
        /* <DEDUP_REMOVED lines=213> */
.L_x_4063:
[----:B------:R-:W-:Y:S02]  /*187e0*/  ULDC UR10, c[0x0][0x250] ;  /* 0x00009400000a7ab9 */ /* 0x000fe40000000800 */
[----:B------:R-:W-:-:S06]  /*187f0*/  USHF.L.U32 UR4, UR10, 0x7, URZ ;  /* 0x000000070a047899 */ /* 0x000fcc000800063f */
[----:B------:R-:W-:-:S04]  /*18800*/  IADD3 R3, RZ, -UR4, RZ ;  /* 0x80000004ff037c10 */ /* 0x000fc8000fffe0ff */
[----:B------:R-:W-:-:S07]  /*18810*/  SHF.R.S32.HI R4, RZ, 0x1f, R3 ;  /* 0x0000001fff047819 */ /* 0x000fce0000011403 */
.L_x_4064:
[----:B------:R-:W-:Y:S01]  /*18820*/  USHF.L.U32 UR5, UR10, 0x5, URZ ;  /* 0x000000050a057899 */ /* 0x000fe2000800063f */
[----:B------:R-:W-:Y:S01]  /*18830*/  LEA R244, P0, R3, R244, 0x1 ;  /* 0x000000f403f47211 */ /* 0x000fe200078008ff */
[----:B------:R-:W-:Y:S01]  /*18840*/  ULDC UR4, c[0x0][0x254] ;  /* 0x0000950000047ab9 */ /* 0x000fe20000000800 */
[----:B------:R-:W-:Y:S01]  /*18850*/  IMAD R190, R243, 0x80, R190 ;  /* 0x00000080f3be7824 */ /* 0x000fe200078e02be */
        /* <DEDUP_REMOVED lines=17> */
[----:B------:R-:W-:Y:S01]  /*18970*/  LDGSTS.E.BYPASS.LTC128B.128 [R238+0x10000], desc[UR6][R12.64+0x80] ;  /* 0x100000800cee7fae */ /* 0x000fe2000b901d46 */
[----:B------:R-:W-:Y:S02]  /*18980*/  ISETP.GE.AND P2, PT, R190, R188, PT ;  /* 0x000000bcbe00720c */ /* 0x000fe40003f46270 */
        /* <DEDUP_REMOVED lines=21> */
[----:B------:R-:W-:Y:S04]  /*18ae0*/  LDSM.16.M88.4 R156, [R230] ;  /* 0x00000000e69c783b */ /* 0x000fe80000000200 */
[----:B------:R-:W2:Y:S04]  /*18af0*/  LDSM.16.M88.4 R64, [R229+0x4000] ;  /* 0x00400000e540783b */ /* 0x000ea80000000200 */
        /* <DEDUP_REMOVED lines=8> */
[----:B-1----:R-:W1:Y:S01]  /*18b80*/  LDSM.16.M88.4 R16, [R227] ;  /* 0x00000000e310783b */ /* 0x002e620000000200 */
[C---:B--2---:R-:W-:Y:S03]  /*18b90*/  HMMA.16816.F32 R12, R156.reuse, R64, RZ ;  /* 0x000000409c0c723c */ /* 0x044fe600000018ff */
[----:B------:R-:W2:Y:S04]  /*18ba0*/  LDSM.16.M88.4 R172, [R218] ;  /* 0x00000000daac783b */ /* 0x000ea80000000200 */
[----:B------:R-:W2:Y:S01]  /*18bb0*/  LDSM.16.M88.4 R152, [R217] ;  /* 0x00000000d998783b */ /* 0x000ea20000000200 */
[C---:B------:R-:W-:Y:S03]  /*18bc0*/  HMMA.16816.F32 R64, R156.reuse, R66, RZ ;  /* 0x000000429c40723c */ /* 0x040fe600000018ff */
[----:B------:R-:W2:Y:S03]  /*18bd0*/  LDSM.16.M88.4 R8, [R216] ;  /* 0x00000000d808783b */ /* 0x000ea60000000200 */
[C---:B---3--:R-:W-:Y:S01]  /*18be0*/  HMMA.16816.F32 R52, R156.reuse, R48, RZ ;  /* 0x000000309c34723c */ /* 0x048fe200000018ff */
[----:B------:R-:W3:Y:S04]  /*18bf0*/  LDSM.16.M88.4 R4, [R215] ;  /* 0x00000000d704783b */ /* 0x000ee80000000200 */
[----:B------:R-:W-:Y:S01]  /*18c00*/  LDSM.16.M88.4 R180, [R226] ;  /* 0x00000000e2b4783b */ /* 0x000fe20000000200 */
[C---:B----4-:R-:W-:Y:S03]  /*18c10*/  HMMA.16816.F32 R44, R156.reuse, R40, RZ ;  /* 0x000000289c2c723c */ /* 0x050fe600000018ff */
[----:B------:R-:W4:Y:S03]  /*18c20*/  LDSM.16.M88.4 R136, [R223+0x4000] ;  /* 0x00400000df88783b */ /* 0x000f260000000200 */
[C---:B------:R-:W-:Y:S01]  /*18c30*/  HMMA.16816.F32 R48, R156.reuse, R50, RZ ;  /* 0x000000329c30723c */ /* 0x040fe200000018ff */
[----:B------:R-:W-:Y:S04]  /*18c40*/  LDSM.16.M88.4 R176, [R219] ;  /* 0x00000000dbb0783b */ /* 0x000fe80000000200 */
[----:B------:R-:W-:Y:S01]  /*18c50*/  LDSM.16.M88.4 R148, [R214] ;  /* 0x00000000d694783b */ /* 0x000fe20000000200 */
[C---:B------:R-:W-:Y:S03]  /*18c60*/  HMMA.16816.F32 R40, R156.reuse, R42, RZ ;  /* 0x0000002a9c28723c */ /* 0x040fe600000018ff */
[----:B------:R-:W-:Y:S03]  /*18c70*/  LDSM.16.M88.4 R144, [R213] ;  /* 0x00000000d590783b */ /* 0x000fe60000000200 */
[C---:B-----5:R-:W-:Y:S01]  /*18c80*/  HMMA.16816.F32 R60, R156.reuse, R56, RZ ;  /* 0x000000389c3c723c */ /* 0x060fe200000018ff */
[----:B------:R-:W-:Y:S04]  /*18c90*/  LDSM.16.M88.4 R184, [R212] ;  /* 0x00000000d4b8783b */ /* 0x000fe80000000200 */
        /* <DEDUP_REMOVED lines=20> */
[----:B------:R-:W2:Y:S05]  /*18de0*/  LDSM.16.M88.4 R152, [R225] ;  /* 0x00000000e198783b */ /* 0x000eaa0000000200 */
[C---:B------:R-:W-:Y:S06]  /*18df0*/  HMMA.16816.F32 R36, R140.reuse, R8, R36 ;  /* 0x000000088c24723c */ /* 0x040fec0000001824 */
[C---:B------:R-:W-:Y:S01]  /*18e00*/  HMMA.16816.F32 R32, R140.reuse, R10, R32 ;  /* 0x0000000a8c20723c */ /* 0x040fe20000001820 */
[----:B------:R-:W2:Y:S05]  /*18e10*/  LDSM.16.M88.4 R8, [R223+0x6000] ;  /* 0x00600000df08783b */ /* 0x000eaa0000000200 */
[C---:B---3--:R-:W-:Y:S06]  /*18e20*/  HMMA.16816.F32 R28, R140.reuse, R4, R28 ;  /* 0x000000048c1c723c */ /* 0x048fec000000181c */
[----:B------:R-:W-:Y:S01]  /*18e30*/  HMMA.16816.F32 R24, R140, R6, R24 ;  /* 0x000000068c18723c */ /* 0x000fe20000001818 */
[----:B------:R-:W3:Y:S05]  /*18e40*/  LDSM.16.M88.4 R4, [R223+0x6800] ;  /* 0x00680000df04783b */ /* 0x000eea0000000200 */
        /* <DEDUP_REMOVED lines=8> */
[----:B------:R-:W1:Y:S05]  /*18ed0*/  LDSM.16.M88.4 R16, [R229+0x8000] ;  /* 0x00800000e510783b */ /* 0x000e6a0000000200 */
        /* <DEDUP_REMOVED lines=8> */
[----:B------:R-:W5:Y:S04]  /*18f60*/  LDSM.16.M88.4 R140, [R212+0x1800] ;  /* 0x00180000d48c783b */ /* 0x000f680000000200 */
[----:B------:R-:W5:Y:S01]  /*18f70*/  LDSM.16.M88.4 R144, [R212+0x1000] ;  /* 0x00100000d490783b */ /* 0x000f620000000200 */
[C---:B--2---:R-:W-:Y:S06]  /*18f80*/  HMMA.16816.F32 R12, R152.reuse, R184, R12 ;  /* 0x000000b8980c723c */ /* 0x044fec000000180c */
[----:B------:R-:W-:Y:S06]  /*18f90*/  HMMA.16816.F32 R64, R152, R186, R64 ;  /* 0x000000ba9840723c */ /* 0x000fec0000001840 */
[C---:B------:R-:W-:Y:S06]  /*18fa0*/  HMMA.16816.F32 R36, R180.reuse, R8, R36 ;  /* 0x00000008b424723c */ /* 0x040fec0000001824 */
[C---:B------:R-:W-:Y:S01]  /*18fb0*/  HMMA.16816.F32 R32, R180.reuse, R10, R32 ;  /* 0x0000000ab420723c */ /* 0x040fe20000001820 */
[----:B------:R-:W-:Y:S05]  /*18fc0*/  LDSM.16.M88.4 R8, [R228+0x2000] ;  /* 0x00200000e408783b */ /* 0x000fea0000000200 */
[C---:B---3--:R-:W-:Y:S06]  /*18fd0*/  HMMA.16816.F32 R28, R180.reuse, R4, R28 ;  /* 0x00000004b41c723c */ /* 0x048fec000000181c */
[C---:B------:R-:W-:Y:S01]  /*18fe0*/  HMMA.16816.F32 R24, R180.reuse, R6, R24 ;  /* 0x00000006b418723c */ /* 0x040fe20000001818 */
[----:B------:R-:W2:Y:S05]  /*18ff0*/  LDSM.16.M88.4 R4, [R211] ;  /* 0x00000000d304783b */ /* 0x000eaa0000000200 */
[C---:B------:R-:W-:Y:S06]  /*19000*/  HMMA.16816.F32 R60, R180.reuse, R132, R60 ;  /* 0x00000084b43c723c */ /* 0x040fec000000183c */
[----:B------:R-:W-:Y:S01]  /*19010*/  HMMA.16816.F32 R56, R180, R134, R56 ;  /* 0x00000086b438723c */ /* 0x000fe20000001838 */
[----:B------:R-:W3:Y:S05]  /*19020*/  LDSM.16.M88.4 R132, [R212+0x2800] ;  /* 0x00280000d484783b */ /* 0x000eea0000000200 */
[C---:B-1----:R-:W-:Y:S06]  /*19030*/  HMMA.16816.F32 R12, R20.reuse, R16, R12 ;  /* 0x00000010140c723c */ /* 0x042fec000000180c */
[----:B------:R-:W-:Y:S01]  /*19040*/  HMMA.16816.F32 R64, R20, R18, R64 ;  /* 0x000000121440723c */ /* 0x000fe20000001840 */
[----:B------:R-:W-:Y:S05]  /*19050*/  LDSM.16.M88.4 R16, [R210] ;  /* 0x00000000d210783b */ /* 0x000fea0000000200 */
[C---:B----4-:R-:W-:Y:S06]  /*19060*/  HMMA.16816.F32 R168, R180.reuse, R176, R168 ;  /* 0x000000b0b4a8723c */ /* 0x050fec00000018a8 */
[C---:B------:R-:W-:Y:S01]  /*19070*/  HMMA.16816.F32 R164, R180.reuse, R178, R164 ;  /* 0x000000b2b4a4723c */ /* 0x040fe200000018a4 */
[----:B------:R-:W-:Y:S05]  /*19080*/  LDSM.16.M88.4 R176, [R226+0x2000] ;  /* 0x00200000e2b0783b */ /* 0x000fea0000000200 */
[C---:B------:R-:W-:Y:S06]  /*19090*/  HMMA.16816.F32 R160, R180.reuse, R172, R160 ;  /* 0x000000acb4a0723c */ /* 0x040fec00000018a0 */
[----:B------:R-:W-:Y:S01]  /*190a0*/  HMMA.16816.F32 R156, R180, R174, R156 ;  /* 0x000000aeb49c723c */ /* 0x000fe2000000189c */
[----:B------:R-:W-:Y:S05]  /*190b0*/  LDSM.16.M88.4 R172, [R212+0x3800] ;  /* 0x00380000d4ac783b */ /* 0x000fea0000000200 */
[C---:B-----5:R-:W-:Y:S01]  /*190c0*/  HMMA.16816.F32 R180, R152.reuse, R140, R44 ;  /* 0x0000008c98b4723c */ /* 0x060fe2000000182c */
[----:B------:R-:W1:Y:S05]  /*190d0*/  LDSM.16.M88.4 R44, [R223+0x8000] ;  /* 0x00800000df2c783b */ /* 0x000e6a0000000200 */
[C---:B------:R-:W-:Y:S06]  /*190e0*/  HMMA.16816.F32 R60, R152.reuse, R148, R60 ;  /* 0x00000094983c723c */ /* 0x040fec000000183c */
[C---:B------:R-:W-:Y:S01]  /*190f0*/  HMMA.16816.F32 R56, R152.reuse, R150, R56 ;  /* 0x000000969838723c */ /* 0x040fe20000001838 */
[----:B------:R-:W4:Y:S05]  /*19100*/  LDSM.16.M88.4 R148, [R229+0x8800] ;  /* 0x00880000e594783b */ /* 0x000f2a0000000200 */
[C---:B------:R-:W-:Y:S06]  /*19110*/  HMMA.16816.F32 R52, R152.reuse, R144, R52 ;  /* 0x000000909834723c */ /* 0x040fec0000001834 */
[----:B------:R-:W-:Y:S01]  /*19120*/  HMMA.16816.F32 R48, R152, R146, R48 ;  /* 0x000000929830723c */ /* 0x000fe20000001830 */
[----:B------:R-:W5:Y:S05]  /*19130*/  LDSM.16.M88.4 R144, [R212+0x3000] ;  /* 0x00300000d490783b */ /* 0x000f6a0000000200 */
[----:B--2---:R-:W-:Y:S06]  /*19140*/  HMMA.16816.F32 R12, R8, R4, R12 ;  /* 0x00000004080c723c */ /* 0x004fec000000180c */
[C---:B------:R-:W-:Y:S06]  /*19150*/  HMMA.16816.F32 R36, R152.reuse, R136, R36 ;  /* 0x000000889824723c */ /* 0x040fec0000001824 */
[----:B------:R-:W-:Y:S01]  /*19160*/  HMMA.16816.F32 R32, R152, R138, R32 ;  /* 0x0000008a9820723c */ /* 0x000fe20000001820 */
[----:B------:R-:W2:Y:S05]  /*19170*/  LDSM.16.M88.4 R136, [R229+0x9000] ;  /* 0x00900000e588783b */ /* 0x000eaa0000000200 */
[----:B------:R-:W-:Y:S01]  /*19180*/  HMMA.16816.F32 R64, R8, R6, R64 ;  /* 0x000000060840723c */ /* 0x000fe20000001840 */
[----:B------:R-:W-:Y:S05]  /*19190*/  LDSM.16.M88.4 R4, [R229+0x9800] ;  /* 0x00980000e504783b */ /* 0x000fea0000000200 */
[C---:B------:R-:W-:Y:S06]  /*191a0*/  HMMA.16816.F32 R40, R152.reuse, R142, R40 ;  /* 0x0000008e9828723c */ /* 0x040fec0000001828 */
[C---:B---3--:R-:W-:Y:S06]  /*191b0*/  HMMA.16816.F32 R28, R152.reuse, R132, R28 ;  /* 0x00000084981c723c */ /* 0x048fec000000181c */
[----:B------:R-:W-:Y:S01]  /*191c0*/  HMMA.16816.F32 R140, R152, R134, R24 ;  /* 0x00000086988c723c */ /* 0x000fe20000001818 */
[----:B------:R-:W-:Y:S04]  /*191d0*/  LDSM.16.M88.4 R132, [R225+0x2000] ;  /* 0x00200000e184783b */ /* 0x000fe80000000200 */
[----:B------:R-:W3:Y:S01]  /*191e0*/  LDSM.16.M88.4 R24, [R212+0x4000] ;  /* 0x00400000d418783b */ /* 0x000ee20000000200 */
[----:B-1----:R-:W-:Y:S06]  /*191f0*/  HMMA.16816.F32 R12, R176, R44, R12 ;  /* 0x0000002cb00c723c */ /* 0x002fec000000180c */
[C---:B----4-:R-:W-:Y:S06]  /*19200*/  HMMA.16816.F32 R56, R20.reuse, R150, R56 ;  /* 0x000000961438723c */ /* 0x050fec0000001838 */
[----:B------:R-:W-:Y:S06]  /*19210*/  HMMA.16816.F32 R60, R20, R148, R60 ;  /* 0x00000094143c723c */ /* 0x000fec000000183c */
[----:B------:R-:W-:Y:S01]  /*19220*/  HMMA.16816.F32 R64, R176, R46, R64 ;  /* 0x0000002eb040723c */ /* 0x000fe20000001840 */
[----:B------:R-:W1:Y:S05]  /*19230*/  LDSM.16.M88.4 R44, [R209] ;  /* 0x00000000d12c783b */ /* 0x000e6a0000000200 */
[C---:B-----5:R-:W-:Y:S06]  /*19240*/  HMMA.16816.F32 R168, R152.reuse, R144, R168 ;  /* 0x0000009098a8723c */ /* 0x060fec00000018a8 */
[----:B------:R-:W-:Y:S01]  /*19250*/  HMMA.16816.F32 R164, R152, R146, R164 ;  /* 0x0000009298a4723c */ /* 0x000fe200000018a4 */
[----:B------:R-:W4:Y:S05]  /*19260*/  LDSM.16.M88.4 R144, [R223+0x8800] ;  /* 0x00880000df90783b */ /* 0x000f2a0000000200 */
[C---:B--2---:R-:W-:Y:S06]  /*19270*/  HMMA.16816.F32 R52, R20.reuse, R136, R52 ;  /* 0x000000881434723c */ /* 0x044fec0000001834 */
[----:B------:R-:W-:Y:S01]  /*19280*/  HMMA.16816.F32 R136, R20, R138, R48 ;  /* 0x0000008a1488723c */ /* 0x000fe20000001830 */
[----:B------:R-:W-:Y:S05]  /*19290*/  LDSM.16.M88.4 R48, [R212+0x4800] ;  /* 0x00480000d430783b */ /* 0x000fea0000000200 */
[----:B---3--:R-:W-:Y:S06]  /*192a0*/  HMMA.16816.F32 R12, R132, R24, R12 ;  /* 0x00000018840c723c */ /* 0x008fec000000180c */
[C---:B------:R-:W-:Y:S06]  /*192b0*/  HMMA.16816.F32 R56, R8.reuse, R18, R56 ;  /* 0x000000120838723c */ /* 0x040fec0000001838 */
[----:B------:R-:W-:Y:S01]  /*192c0*/  HMMA.16816.F32 R60, R8, R16, R60 ;  /* 0x00000010083c723c */ /* 0x000fe2000000183c */
[----:B------:R-:W2:Y:S05]  /*192d0*/  LDSM.16.M88.4 R16, [R229+0xa000] ;  /* 0x00a00000e510783b */ /* 0x000eaa0000000200 */
[----:B------:R-:W-:Y:S01]  /*192e0*/  HMMA.16816.F32 R64, R132, R26, R64 ;  /* 0x0000001a8440723c */ /* 0x000fe20000001840 */
[----:B------:R-:W-:Y:S05]  /*192f0*/  LDSM.16.M88.4 R24, [R208] ;  /* 0x00000000d018783b */ /* 0x000fea0000000200 */
[----:B------:R-:W-:Y:S01]  /*19300*/  HMMA.16816.F32 R180, R20, R4, R180 ;  /* 0x0000000414b4723c */ /* 0x000fe200000018b4 */
[----:B------:R-:W-:Y:S01]  /*19310*/  FMUL.FTZ R13, R13, UR17 ;  /* 0x000000110d0d7c20 */ /* 0x000fe20008410000 */
[----:B------:R-:W-:-:S04]  /*19320*/  FMUL.FTZ R3, R12, UR17 ;  /* 0x000000110c037c20 */ /* 0x000fc80008410000 */
[----:B------:R-:W-:Y:S01]  /*19330*/  HMMA.16816.F32 R40, R20, R6, R40 ;  /* 0x000000061428723c */ /* 0x000fe20000001828 */
[----:B------:R-:W3:Y:S01]  /*19340*/  LDSM.16.M88.4 R4, [R223+0x9000] ;  /* 0x00900000df04783b */ /* 0x000ee20000000200 */
[----:B------:R-:W5:Y:S04]  /*19350*/  MUFU.TANH R3, R3 ;  /* 0x0000000300037308 */ /* 0x000f680000002400 */
[C---:B-1----:R-:W-:Y:S06]  /*19360*/  HMMA.16816.F32 R52, R8.reuse, R44, R52 ;  /* 0x0000002c0834723c */ /* 0x042fec0000001834 */
[----:B------:R-:W-:Y:S01]  /*19370*/  HMMA.16816.F32 R136, R8, R46, R136 ;  /* 0x0000002e0888723c */ /* 0x000fe20000001888 */
[----:B------:R-:W1:Y:S01]  /*19380*/  LDSM.16.M88.4 R44, [R229+0xa800] ;  /* 0x00a80000e52c783b */ /* 0x000e620000000200 */
[----:B------:R-:W-:Y:S01]  /*19390*/  FMUL.FTZ R64, R64, UR17 ;  /* 0x0000001140407c20 */ /* 0x000fe20008410000 */
[----:B------:R-:W-:Y:S01]  /*193a0*/  FMUL.FTZ R66, R66, UR17 ;  /* 0x0000001142427c20 */ /* 0x000fe20008410000 */
[----:B------:R-:W-:-:S02]  /*193b0*/  FMUL.FTZ R67, R67, UR17 ;  /* 0x0000001143437c20 */ /* 0x000fc40008410000 */
[C---:B----4-:R-:W-:Y:S02]  /*193c0*/  HMMA.16816.F32 R56, R176.reuse, R146, R56 ;  /* 0x00000092b038723c */ /* 0x050fe40000001838 */
[----:B------:R-:W-:Y:S04]  /*193d0*/  MUFU.TANH R64, R64 ;  /* 0x0000004000407308 */ /* 0x000fe80000002400 */
[----:B------:R-:W-:Y:S01]  /*193e0*/  HMMA.16816.F32 R60, R176, R144, R60 ;  /* 0x00000090b03c723c */ /* 0x000fe2000000183c */
[----:B------:R-:W-:Y:S01]  /*193f0*/  FMUL.FTZ R146, R65, UR17 ;  /* 0x0000001141927c20 */ /* 0x000fe20008410000 */
[----:B------:R-:W-:Y:S02]  /*19400*/  FMUL.FTZ R65, R15, UR17 ;  /* 0x000000110f417c20 */ /* 0x000fe40008410000 */
[----:B------:R4:W5:Y:S02]  /*19410*/  MUFU.TANH R144, R13 ;  /* 0x0000000d00907308 */ /* 0x0009640000002400 */
[----:B--2---:R-:W-:Y:S01]  /*19420*/  HMMA.16816.F32 R36, R20, R16, R36 ;  /* 0x000000101424723c */ /* 0x004fe20000001824 */
[----:B------:R-:W-:-:S05]  /*19430*/  FMUL.FTZ R145, R14, UR17 ;  /* 0x000000110e917c20 */ /* 0x000fca0008410000 */
[----:B------:R-:W-:Y:S01]  /*19440*/  HMMA.16816.F32 R32, R20, R18, R32 ;  /* 0x000000121420723c */ /* 0x000fe20000001820 */
[----:B------:R-:W2:Y:S01]  /*19450*/  LDSM.16.M88.4 R16, [R223+0x9800] ;  /* 0x00980000df10783b */ /* 0x000ea20000000200 */
[----:B------:R-:W5:Y:S04]  /*19460*/  MUFU.TANH R145, R145 ;  /* 0x0000009100917308 */ /* 0x000f680000002400 */
[C---:B---3--:R-:W-:Y:S01]  /*19470*/  HMMA.16816.F32 R52, R176.reuse, R4, R52 ;  /* 0x00000004b034723c */ /* 0x048fe20000001834 */
[----:B----4-:R-:W3:Y:S03]  /*19480*/  LDSM.16.M88.4 R12, [R212+0x5000] ;  /* 0x00500000d40c783b */ /* 0x010ee60000000200 */
[----:B------:R-:W-:Y:S02]  /*19490*/  MUFU.TANH R65, R65 ;  /* 0x0000004100417308 */ /* 0x000fe40000002400 */
[----:B------:R-:W-:Y:S01]  /*194a0*/  HMMA.16816.F32 R136, R176, R6, R136 ;  /* 0x00000006b088723c */ /* 0x000fe20000001888 */
[----:B------:R-:W4:Y:S05]  /*194b0*/  LDSM.16.M88.4 R4, [R207] ;  /* 0x00000000cf04783b */ /* 0x000f2a0000000200 */
[C---:B------:R-:W-:Y:S01]  /*194c0*/  HMMA.16816.F32 R180, R8.reuse, R24, R180 ;  /* 0x0000001808b4723c */ /* 0x040fe200000018b4 */
[----:B------:R-:W5:Y:S05]  /*194d0*/  MUFU.TANH R146, R146 ;  /* 0x0000009200927308 */ /* 0x000f6a0000002400 */
[----:B------:R-:W-:Y:S01]  /*194e0*/  HMMA.16816.F32 R40, R8, R26, R40 ;  /* 0x0000001a0828723c */ /* 0x000fe20000001828 */
[----:B------:R-:W-:Y:S02]  /*194f0*/  LDSM.16.M88.4 R24, [R223+0xa000] ;  /* 0x00a00000df18783b */ /* 0x000fe40000000200 */
[----:B------:R-:W5:Y:S03]  /*19500*/  MUFU.TANH R66, R66 ;  /* 0x0000004200427308 */ /* 0x000f660000002400 */
[----:B-1----:R-:W-:Y:S05]  /*19510*/  HMMA.16816.F32 R28, R20, R44, R28 ;  /* 0x0000002c141c723c */ /* 0x002fea000000181c */
[----:B------:R-:W-:Y:S01]  /*19520*/  MUFU.TANH R67, R67 ;  /* 0x0000004300437308 */ /* 0x000fe20000002400 */
[----:B------:R-:W-:Y:S06]  /*19530*/  HMMA.16816.F32 R160, R152, R172, R160 ;  /* 0x000000ac98a0723c */ /* 0x000fec00000018a0 */
[C---:B--2---:R-:W-:Y:S06]  /*19540*/  HMMA.16816.F32 R180, R176.reuse, R16, R180 ;  /* 0x00000010b0b4723c */ /* 0x044fec00000018b4 */
[----:B------:R-:W-:Y:S01]  /*19550*/  HMMA.16816.F32 R40, R176, R18, R40 ;  /* 0x00000012b028723c */ /* 0x000fe20000001828 */
[----:B------:R-:W-:Y:S05]  /*19560*/  LDSM.16.M88.4 R16, [R229+0xb800] ;  /* 0x00b80000e510783b */ /* 0x000fea0000000200 */
[C---:B---3--:R-:W-:Y:S06]  /*19570*/  HMMA.16816.F32 R52, R132.reuse, R12, R52 ;  /* 0x0000000c8434723c */ /* 0x048fec0000001834 */
[----:B------:R-:W-:Y:S01]  /*19580*/  HMMA.16816.F32 R136, R132, R14, R136 ;  /* 0x0000000e8488723c */ /* 0x000fe20000001888 */
[----:B------:R-:W1:Y:S05]  /*19590*/  LDSM.16.M88.4 R12, [R229+0xb000] ;  /* 0x00b00000e50c783b */ /* 0x000e6a0000000200 */
[C---:B----4-:R-:W-:Y:S06]  /*195a0*/  HMMA.16816.F32 R36, R8.reuse, R4, R36 ;  /* 0x000000040824723c */ /* 0x050fec0000001824 */
[----:B------:R-:W-:Y:S01]  /*195b0*/  HMMA.16816.F32 R32, R8, R6, R32 ;  /* 0x000000060820723c */ /* 0x000fe20000001820 */
[----:B------:R-:W2:Y:S05]  /*195c0*/  LDSM.16.M88.4 R4, [R206] ;  /* 0x00000000ce04783b */ /* 0x000eaa0000000200 */
[----:B------:R-:W-:Y:S01]  /*195d0*/  HMMA.16816.F32 R156, R152, R174, R156 ;  /* 0x000000ae989c723c */ /* 0x000fe2000000189c */
[----:B------:R-:W-:Y:S01]  /*195e0*/  FMUL.FTZ R52, R52, UR17 ;  /* 0x0000001134347c20 */ /* 0x000fe20008410000 */
[----:B------:R-:W-:Y:S01]  /*195f0*/  FMUL.FTZ R53, R53, UR17 ;  /* 0x0000001135357c20 */ /* 0x000fe20008410000 */
[----:B------:R-:W-:Y:S01]  /*19600*/  FMUL.FTZ R54, R54, UR17 ;  /* 0x0000001136367c20 */ /* 0x000fe20008410000 */
[----:B------:R-:W-:-:S02]  /*19610*/  FMUL.FTZ R55, R55, UR17 ;  /* 0x0000001137377c20 */ /* 0x000fc40008410000 */
[C---:B------:R-:W-:Y:S01]  /*19620*/  HMMA.16816.F32 R60, R132.reuse, R48, R60 ;  /* 0x00000030843c723c */ /* 0x040fe2000000183c */
[----:B------:R-:W-:Y:S01]  /*19630*/  MUFU.TANH R52, R52 ;  /* 0x0000003400347308 */ /* 0x000fe20000002400 */
[----:B------:R-:W-:Y:S01]  /*19640*/  FMUL.FTZ R148, R139, UR17 ;  /* 0x000000118b947c20 */ /* 0x000fe20008410000 */
[----:B------:R-:W-:Y:S01]  /*19650*/  FMUL.FTZ R137, R137, UR17 ;  /* 0x0000001189897c20 */ /* 0x000fe20008410000 */
[----:B------:R-:W-:Y:S01]  /*19660*/  FMUL.FTZ R138, R138, UR17 ;  /* 0x000000118a8a7c20 */ /* 0x000fe20008410000 */
[----:B------:R-:W-:Y:S01]  /*19670*/  FMUL.FTZ R136, R136, UR17 ;  /* 0x0000001188887c20 */ /* 0x000fe20008410000 */
[----:B------:R-:W-:Y:S01]  /*19680*/  HMMA.16816.F32 R56, R132, R50, R56 ;  /* 0x000000328438723c */ /* 0x000fe20000001838 */
[----:B------:R-:W-:Y:S02]  /*19690*/  LDSM.16.M88.4 R48, [R212+0x5800] ;  /* 0x00580000d430783b */ /* 0x000fe40000000200 */
[----:B------:R-:W-:Y:S03]  /*196a0*/  MUFU.TANH R53, R53 ;  /* 0x0000003500357308 */ /* 0x000fe60000002400 */
[C---:B------:R-:W-:Y:S01]  /*196b0*/  HMMA.16816.F32 R140, R20.reuse, R46, R140 ;  /* 0x0000002e148c723c */ /* 0x040fe2000000188c */
[----:B------:R-:W-:Y:S04]  /*196c0*/  LDSM.16.M88.4 R44, [R212+0x6000] ;  /* 0x00600000d42c783b */ /* 0x000fe80000000200 */
[----:B------:R-:W-:Y:S01]  /*196d0*/  MUFU.TANH R54, R54 ;  /* 0x0000003600367308 */ /* 0x000fe20000002400 */
[C---:B-1----:R-:W-:Y:S06]  /*196e0*/  HMMA.16816.F32 R168, R20.reuse, R12, R168 ;  /* 0x0000000c14a8723c */ /* 0x042fec00000018a8 */
[----:B------:R-:W-:Y:S01]  /*196f0*/  HMMA.16816.F32 R164, R20, R14, R164 ;  /* 0x0000000e14a4723c */ /* 0x000fe200000018a4 */
[----:B------:R-:W1:Y:S01]  /*19700*/  LDSM.16.M88.4 R12, [R223+0xa800] ;  /* 0x00a80000df0c783b */ /* 0x000e620000000200 */
[----:B------:R-:W-:Y:S01]  /*19710*/  FMUL.FTZ R61, R61, UR17 ;  /* 0x000000113d3d7c20 */ /* 0x000fe20008410000 */
[----:B------:R-:W-:Y:S01]  /*19720*/  FMUL.FTZ R60, R60, UR17 ;  /* 0x000000113c3c7c20 */ /* 0x000fe20008410000 */
[----:B------:R-:W-:Y:S01]  /*19730*/  FMUL.FTZ R62, R62, UR17 ;  /* 0x000000113e3e7c20 */ /* 0x000fe20008410000 */
[----:B------:R-:W-:Y:S01]  /*19740*/  FMUL.FTZ R63, R63, UR17 ;  /* 0x000000113f3f7c20 */ /* 0x000fe20008410000 */
[----:B--2---:R-:W-:Y:S01]  /*19750*/  HMMA.16816.F32 R28, R8, R4, R28 ;  /* 0x00000004081c723c */ /* 0x004fe2000000181c */
[----:B------:R-:W-:Y:S01]  /*19760*/  FMUL.FTZ R57, R57, UR17 ;  /* 0x0000001139397c20 */ /* 0x000fe20008410000 */
[----:B------:R-:W-:Y:S01]  /*19770*/  FMUL.FTZ R56, R56, UR17 ;  /* 0x0000001138387c20 */ /* 0x000fe20008410000 */
[----:B------:R-:W-:Y:S01]  /*19780*/  MUFU.TANH R61, R61 ;  /* 0x0000003d003d7308 */ /* 0x000fe20000002400 */
[----:B------:R-:W-:Y:S01]  /*19790*/  FMUL.FTZ R58, R58, UR17 ;  /* 0x000000113a3a7c20 */ /* 0x000fe20008410000 */
[----:B------:R-:W-:Y:S01]  /*197a0*/  FMUL.FTZ R59, R59, UR17 ;  /* 0x000000113b3b7c20 */ /* 0x000fe20008410000 */
[C---:B------:R-:W-:Y:S05]  /*197b0*/  HMMA.16816.F32 R36, R176.reuse, R24, R36 ;  /* 0x00000018b024723c */ /* 0x040fea0000001824 */
[----:B------:R-:W-:Y:S01]  /*197c0*/  MUFU.TANH R57, R57 ;  /* 0x0000003900397308 */ /* 0x000fe20000002400 */
[----:B------:R-:W-:Y:S01]  /*197d0*/  HMMA.16816.F32 R32, R176, R26, R32 ;  /* 0x0000001ab020723c */ /* 0x000fe20000001820 */
[----:B------:R-:W2:Y:S05]  /*197e0*/  LDSM.16.M88.4 R24, [R205] ;  /* 0x00000000cd18783b */ /* 0x000eaa0000000200 */
[C---:B------:R-:W-:Y:S01]  /*197f0*/  HMMA.16816.F32 R160, R20.reuse, R16, R160 ;  /* 0x0000001014a0723c */ /* 0x040fe200000018a0 */
[----:B------:R-:W-:Y:S05]  /*19800*/  MUFU.TANH R60, R60 ;  /* 0x0000003c003c7308 */ /* 0x000fea0000002400 */
[----:B------:R-:W-:Y:S01]  /*19810*/  HMMA.16816.F32 R156, R20, R18, R156 ;  /* 0x00000012149c723c */ /* 0x000fe2000000189c */
[----:B------:R-:W3:Y:S02]  /*19820*/  LDSM.16.M88.4 R16, [R212+0x6800] ;  /* 0x00680000d410783b */ /* 0x000ee40000000200 */
[----:B------:R-:W4:Y:S02]  /*19830*/  MUFU.TANH R56, R56 ;  /* 0x0000003800387308 */ /* 0x000f240000002400 */
[----:B------:R-:W-:Y:S01]  /*19840*/  LDSM.16.M88.4 R20, [R223+0xb800] ;  /* 0x00b80000df14783b */ /* 0x000fe20000000200 */
[----:B------:R-:W-:Y:S03]  /*19850*/  HMMA.16816.F32 R140, R8, R6, R140 ;  /* 0x00000006088c723c */ /* 0x000fe6000000188c */
[----:B------:R-:W4:Y:S02]  /*19860*/  LDSM.16.M88.4 R4, [R223+0xb000] ;  /* 0x00b00000df04783b */ /* 0x000f240000000200 */
[----:B------:R-:W4:Y:S01]  /*19870*/  MUFU.TANH R62, R62 ;  /* 0x0000003e003e7308 */ /* 0x000f220000002400 */
[----:B-1----:R-:W-:Y:S06]  /*19880*/  HMMA.16816.F32 R28, R176, R12, R28 ;  /* 0x0000000cb01c723c */ /* 0x002fec000000181c */
[----:B------:R-:W-:Y:S01]  /*19890*/  HMMA.16816.F32 R180, R132, R48, R180 ;  /* 0x0000003084b4723c */ /* 0x000fe200000018b4 */
[C---:B------:R-:W-:Y:S01]  /*198a0*/  VIADD R12, R190.reuse, 0x1 ;  /* 0x00000001be0c7836 */ /* 0x040fe20000000000 */
[----:B------:R-:W1:Y:S01]  /*198b0*/  MUFU.TANH R63, R63 ;  /* 0x0000003f003f7308 */ /* 0x000e620000002400 */
[----:B------:R-:W-:-:S03]  /*198c0*/  VIADD R13, R190, 0x9 ;  /* 0x00000009be0d7836 */ /* 0x000fc60000000000 */
[----:B------:R-:W-:Y:S01]  /*198d0*/  HMMA.16816.F32 R40, R132, R50, R40 ;  /* 0x000000328428723c */ /* 0x000fe20000001828 */
[----:B------:R-:W1:Y:S01]  /*198e0*/  LDSM.16.M88.4 R48, [R204] ;  /* 0x00000000cc30783b */ /* 0x000e620000000200 */
[CC--:B------:R-:W-:Y:S02]  /*198f0*/  ISETP.GE.AND P1, PT, R12.reuse, R188.reuse, PT ;  /* 0x000000bc0c00720c */ /* 0x0c0fe40003f26270 */
[-C--:B------:R-:W-:Y:S01]  /*19900*/  ISETP.GE.AND P4, PT, R12, R189.reuse, PT ;  /* 0x000000bd0c00720c */ /* 0x080fe20003f86270 */
[----:B------:R-:W-:Y:S01]  /*19910*/  VIADD R12, R190, 0x8 ;  /* 0x00000008be0c7836 */ /* 0x000fe20000000000 */
[----:B--2---:R-:W-:Y:S01]  /*19920*/  HMMA.16816.F32 R168, R8, R24, R168 ;  /* 0x0000001808a8723c */ /* 0x004fe200000018a8 */
[CC--:B------:R-:W-:Y:S01]  /*19930*/  ISETP.GE.AND P3, PT, R13.reuse, R188.reuse, PT ;  /* 0x000000bc0d00720c */ /* 0x0c0fe20003f66270 */
[----:B------:R-:W2:Y:S01]  /*19940*/  MUFU.TANH R58, R58 ;  /* 0x0000003a003a7308 */ /* 0x000ea20000002400 */
[-C--:B------:R-:W-:Y:S02]  /*19950*/  ISETP.GE.AND P6, PT, R13, R189.reuse, PT ;  /* 0x000000bd0d00720c */ /* 0x080fe40003fc6270 */
[C---:B------:R-:W-:Y:S01]  /*19960*/  ISETP.GE.AND P0, PT, R12.reuse, R188, PT ;  /* 0x000000bc0c00720c */ /* 0x040fe20003f06270 */
[----:B------:R-:W-:Y:S01]  /*19970*/  HMMA.16816.F32 R140, R176, R14, R140 ;  /* 0x0000000eb08c723c */ /* 0x000fe2000000188c */
[----:B------:R-:W-:-:S03]  /*19980*/  ISETP.GE.AND P5, PT, R12, R189, PT ;  /* 0x000000bd0c00720c */ /* 0x000fc60003fa6270 */
[----:B------:R-:W2:Y:S02]  /*19990*/  MUFU.TANH R59, R59 ;  /* 0x0000003b003b7308 */ /* 0x000ea40000002400 */
[----:B---3--:R-:W-:Y:S01]  /*199a0*/  HMMA.16816.F32 R28, R132, R16, R28 ;  /* 0x00000010841c723c */ /* 0x008fe2000000181c */
[----:B------:R-:W-:Y:S02]  /*199b0*/  VIADD R15, R190, 0x18 ;  /* 0x00000018be0f7836 */ /* 0x000fe40000000000 */
[----:B------:R-:W-:Y:S01]  /*199c0*/  FMUL.FTZ R139, R180, UR17 ;  /* 0x00000011b48b7c20 */ /* 0x000fe20008410000 */
[----:B------:R-:W-:Y:S01]  /*199d0*/  FMUL.FTZ R147, R181, UR17 ;  /* 0x00000011b5937c20 */ /* 0x000fe20008410000 */
[----:B------:R-:W-:Y:S01]  /*199e0*/  FMUL.FTZ R152, R183, UR17 ;  /* 0x00000011b7987c20 */ /* 0x000fe20008410000 */
[----:B------:R-:W-:Y:S01]  /*199f0*/  FMUL.FTZ R174, R182, UR17 ;  /* 0x00000011b6ae7c20 */ /* 0x000fe20008410000 */
[----:B------:R-:W-:Y:S01]  /*19a00*/  HMMA.16816.F32 R164, R8, R26, R164 ;  /* 0x0000001a08a4723c */ /* 0x000fe200000018a4 */
[----:B-----5:R-:W-:Y:S01]  /*19a10*/  FSEL R17, R3, -INF , !P2 ;  /* 0xff80000003117808 */ /* 0x020fe20005000000 */
[----:B------:R-:W-:Y:S01]  /*19a20*/  FMUL.FTZ R149, R40, UR17 ;  /* 0x0000001128957c20 */ /* 0x000fe20008410000 */
[----:B------:R-:W-:Y:S01]  /*19a30*/  FSEL R3, R144, -INF , !P1 ;  /* 0xff80000090037808 */ /* 0x000fe20004800000 */
[----:B------:R-:W3:Y:S01]  /*19a40*/  MUFU.TANH R139, R139 ;  /* 0x0000008b008b7308 */ /* 0x000ee20000002400 */
[----:B------:R-:W-:Y:S01]  /*19a50*/  FMUL.FTZ R40, R42, UR17 ;  /* 0x000000112a287c20 */ /* 0x000fe20008410000 */
[----:B----4-:R-:W-:Y:S01]  /*19a60*/  HMMA.16816.F32 R168, R176, R4, R168 ;  /* 0x00000004b0a8723c */ /* 0x010fe200000018a8 */
[----:B------:R-:W-:Y:S01]  /*19a70*/  FMUL.FTZ R151, R41, UR17 ;  /* 0x0000001129977c20 */ /* 0x000fe20008410000 */
[----:B------:R-:W-:-:S04]  /*19a80*/  FMUL.FTZ R41, R43, UR17 ;  /* 0x000000112b297c20 */ /* 0x000fc80008410000 */
[----:B------:R-:W-:Y:S01]  /*19a90*/  HMMA.16816.F32 R32, R132, R46, R32 ;  /* 0x0000002e8420723c */ /* 0x000fe20000001820 */
[----:B------:R-:W-:Y:S01]  /*19aa0*/  VIADD R4, R190, 0x10 ;  /* 0x00000010be047836 */ /* 0x000fe20000000000 */
[----:B------:R-:W4:Y:S04]  /*19ab0*/  MUFU.TANH R149, R149 ;  /* 0x0000009500957308 */ /* 0x000f280000002400 */
[C---:B-1----:R-:W-:Y:S01]  /*19ac0*/  HMMA.16816.F32 R160, R8.reuse, R48, R160 ;  /* 0x0000003008a0723c */ /* 0x042fe200000018a0 */
[----:B------:R-:W-:Y:S01]  /*19ad0*/  FMUL.FTZ R47, R29, UR17 ;  /* 0x000000111d2f7c20 */ /* 0x000fe20008410000 */
[-C--:B------:R-:W-:Y:S01]  /*19ae0*/  ISETP.GE.AND P2, PT, R4, R188.reuse, PT ;  /* 0x000000bc0400720c */ /* 0x080fe20003f46270 */
[----:B------:R-:W-:Y:S01]  /*19af0*/  FMUL.FTZ R28, R28, UR17 ;  /* 0x000000111c1c7c20 */ /* 0x000fe20008410000 */
[-C--:B------:R-:W-:Y:S01]  /*19b00*/  ISETP.GE.AND P1, PT, R4, R189.reuse, PT ;  /* 0x000000bd0400720c */ /* 0x080fe20003f26270 */
[----:B------:R-:W-:Y:S01]  /*19b10*/  VIADD R4, R190, 0x11 ;  /* 0x00000011be047836 */ /* 0x000fe20000000000 */
[----:B------:R-:W-:Y:S01]  /*19b20*/  HMMA.16816.F32 R156, R8, R50, R156 ;  /* 0x00000032089c723c */ /* 0x000fe2000000189c */
[----:B------:R-:W1:Y:S01]  /*19b30*/  LDSM.16.M88.4 R8, [R212+0x7000] ;  /* 0x00700000d408783b */ /* 0x000e620000000200 */
[----:B------:R-:W-:Y:S01]  /*19b40*/  FSEL R29, R64, -INF , !P0 ;  /* 0xff800000401d7808 */ /* 0x000fe20004000000 */
[----:B------:R5:W-:Y:S01]  /*19b50*/  MUFU.TANH R46, R28 ;  /* 0x0000001c002e7308 */ /* 0x000be20000002400 */
[CC--:B------:R-:W-:Y:S01]  /*19b60*/  ISETP.GE.AND P0, PT, R190.reuse, R189.reuse, PT ;  /* 0x000000bdbe00720c */ /* 0x0c0fe20003f06270 */
[C---:B------:R-:W-:Y:S01]  /*19b70*/  VIADD R64, R190.reuse, 0x51 ;  /* 0x00000051be407836 */ /* 0x040fe20000000000 */
[----:B------:R-:W-:Y:S01]  /*19b80*/  HMMA.16816.F32 R140, R132, R18, R140 ;  /* 0x00000012848c723c */ /* 0x000fe2000000188c */
[----:B------:R-:W-:Y:S01]  /*19b90*/  P2R R13, PR, RZ, 0x4 ;  /* 0x00000004ff0d7803 */ /* 0x000fe20000000000 */
[----:B------:R-:W-:Y:S01]  /*19ba0*/  VIADD R51, R190, 0x71 ;  /* 0x00000071be337836 */ /* 0x000fe20000000000 */
[-C--:B------:R-:W-:Y:S01]  /*19bb0*/  ISETP.GE.AND P2, PT, R4, R188.reuse, PT ;  /* 0x000000bc0400720c */ /* 0x080fe20003f46270 */
[----:B------:R-:W-:Y:S01]  /*19bc0*/  VIADD R49, R190, 0x78 ;  /* 0x00000078be317836 */ /* 0x000fe20000000000 */
[----:B------:R-:W-:Y:S01]  /*19bd0*/  P2R R12, PR, RZ, 0x2 ;  /* 0x00000002ff0c7803 */ /* 0x000fe20000000000 */
[C---:B------:R-:W-:Y:S01]  /*19be0*/  HMMA.16816.F32 R164, R176.reuse, R6, R164 ;  /* 0x00000006b0a4723c */ /* 0x040fe200000018a4 */
[----:B------:R-:W-:Y:S01]  /*19bf0*/  FSEL R18, R145, -INF , !P0 ;  /* 0xff80000091127808 */ /* 0x000fe20004000000 */
[----:B------:R-:W-:Y:S01]  /*19c00*/  FMUL.FTZ R32, R32, UR17 ;  /* 0x0000001120207c20 */ /* 0x000fe20008410000 */
[-C--:B------:R-:W-:Y:S01]  /*19c10*/  ISETP.GE.AND P0, PT, R4, R189.reuse, PT ;  /* 0x000000bd0400720c */ /* 0x080fe20003f06270 */
[----:B------:R-:W-:Y:S01]  /*19c20*/  MUFU.TANH R137, R137 ;  /* 0x0000008900897308 */ /* 0x000fe20000002400 */
[----:B------:R-:W3:Y:S01]  /*19c30*/  LDSM.16.M88.4 R4, [R212+0x7800] ;  /* 0x00780000d404783b */ /* 0x000ee20000000200 */
[----:B------:R-:W-:Y:S01]  /*19c40*/  HMMA.16816.F32 R160, R176, R20, R160 ;  /* 0x00000014b0a0723c */ /* 0x000fe200000018a0 */
[----:B------:R-:W-:Y:S01]  /*19c50*/  P2R R14, PR, RZ, 0x1 ;  /* 0x00000001ff0e7803 */ /* 0x000fe20000000000 */
[----:B------:R-:W-:Y:S01]  /*19c60*/  FMUL.FTZ R33, R33, UR17 ;  /* 0x0000001121217c20 */ /* 0x000fe20008410000 */
[CC--:B------:R-:W-:Y:S01]  /*19c70*/  ISETP.GE.AND P1, PT, R15.reuse, R188.reuse, PT ;  /* 0x000000bc0f00720c */ /* 0x0c0fe20003f26270 */
[----:B------:R-:W-:Y:S01]  /*19c80*/  FMUL.FTZ R16, R34, UR17 ;  /* 0x0000001122107c20 */ /* 0x000fe20008410000 */
[----:B------:R-:W-:Y:S01]  /*19c90*/  FSEL R19, R146, -INF , !P3 ;  /* 0xff80000092137808 */ /* 0x000fe20005800000 */
[----:B------:R-:W-:Y:S01]  /*19ca0*/  HMMA.16816.F32 R36, R132, R44, R36 ;  /* 0x0000002c8424723c */ /* 0x000fe20000001824 */
[----:B-----5:R-:W-:Y:S01]  /*19cb0*/  FSEL R28, R66, -INF , !P5 ;  /* 0xff800000421c7808 */ /* 0x020fe20006800000 */
[----:B------:R-:W5:Y:S01]  /*19cc0*/  MUFU.TANH R138, R138 ;  /* 0x0000008a008a7308 */ /* 0x000f620000002400 */
[-C--:B------:R-:W-:Y:S01]  /*19cd0*/  ISETP.GE.AND P3, PT, R15, R189.reuse, PT ;  /* 0x000000bd0f00720c */ /* 0x080fe20003f66270 */
[----:B------:R-:W-:Y:S01]  /*19ce0*/  VIADD R66, R190, 0x50 ;  /* 0x00000050be427836 */ /* 0x000fe20000000000 */
[----:B------:R-:W-:Y:S01]  /*19cf0*/  FSEL R21, R56, -INF , !P1 ;  /* 0xff80000038157808 */ /* 0x000fe20004800000 */
[----:B------:R-:W-:Y:S01]  /*19d00*/  HMMA.16816.F32 R156, R176, R22, R156 ;  /* 0x00000016b09c723c */ /* 0x000fe2000000189c */
[----:B------:R-:W-:Y:S01]  /*19d10*/  FMUL.FTZ R45, R30, UR17 ;  /* 0x000000111e2d7c20 */ /* 0x000fe20008410000 */
[----:B------:R-:W-:Y:S01]  /*19d20*/  FSEL R30, R65, -INF , !P4 ;  /* 0xff800000411e7808 */ /* 0x000fe20006000000 */
[----:B------:R-:W-:Y:S01]  /*19d30*/  FMUL.FTZ R141, R141, UR17 ;  /* 0x000000118d8d7c20 */ /* 0x000fe20008410000 */
[----:B------:R-:W-:Y:S01]  /*19d40*/  ISETP.NE.AND P4, PT, R13, RZ, PT ;  /* 0x000000ff0d00720c */ /* 0x000fe20003f85270 */
[----:B------:R-:W-:Y:S01]  /*19d50*/  VIADD R13, R190, 0x19 ;  /* 0x00000019be0d7836 */ /* 0x000fe20000000000 */
[----:B------:R-:W-:Y:S01]  /*19d60*/  FSEL R50, R67, -INF , !P6 ;  /* 0xff80000043327808 */ /* 0x000fe20007000000 */
[----:B------:R4:W-:Y:S01]  /*19d70*/  MUFU.TANH R153, R141 ;  /* 0x0000008d00997308 */ /* 0x0009e20000002400 */
[----:B------:R-:W-:Y:S01]  /*19d80*/  FSEL R23, R61, -INF , !P2 ;  /* 0xff8000003d177808 */ /* 0x000fe20005000000 */
[----:B------:R-:W-:Y:S01]  /*19d90*/  FMUL.FTZ R48, R142, UR17 ;  /* 0x000000118e307c20 */ /* 0x000fe20008410000 */
[-C--:B------:R-:W-:Y:S01]  /*19da0*/  ISETP.GE.AND P0, PT, R13, R188.reuse, PT ;  /* 0x000000bc0d00720c */ /* 0x080fe20003f06270 */
[C---:B-1----:R-:W-:Y:S01]  /*19db0*/  HMMA.16816.F32 R168, R132.reuse, R8, R168 ;  /* 0x0000000884a8723c */ /* 0x042fe200000018a8 */
[----:B------:R-:W-:Y:S01]  /*19dc0*/  ISETP.NE.AND P2, PT, R12, RZ, PT ;  /* 0x000000ff0c00720c */ /* 0x000fe20003f45270 */
[C---:B------:R-:W-:Y:S01]  /*19dd0*/  VIADD R12, R190.reuse, 0x28 ;  /* 0x00000028be0c7836 */ /* 0x040fe20000000000 */
[----:B------:R-:W-:Y:S01]  /*19de0*/  FSEL R57, R57, -INF , !P0 ;  /* 0xff80000039397808 */ /* 0x000fe20004000000 */
[----:B------:R-:W-:Y:S01]  /*19df0*/  VIADD R142, R190, 0x30 ;  /* 0x00000030be8e7836 */ /* 0x000fe20000000000 */
[----:B------:R-:W-:Y:S01]  /*19e00*/  FSEL R25, R60, -INF , !P4 ;  /* 0xff8000003c197808 */ /* 0x000fe20006000000 */
[----:B------:R-:W1:Y:S01]  /*19e10*/  MUFU.TANH R55, R55 ;  /* 0x0000003700377308 */ /* 0x000e620000002400 */
[----:B------:R-:W-:Y:S01]  /*19e20*/  VIADD R9, R190, 0x20 ;  /* 0x00000020be097836 */ /* 0x000fe20000000000 */
[----:B------:R-:W-:Y:S01]  /*19e30*/  ISETP.NE.AND P0, PT, R14, RZ, PT ;  /* 0x000000ff0e00720c */ /* 0x000fe20003f05270 */
[----:B------:R-:W-:Y:S01]  /*19e40*/  VIADD R8, R190, 0x21 ;  /* 0x00000021be087836 */ /* 0x000fe20000000000 */
[----:B------:R-:W-:Y:S01]  /*19e50*/  FSEL R26, R62, -INF , !P2 ;  /* 0xff8000003e1a7808 */ /* 0x000fe20005000000 */
[----:B------:R-:W-:Y:S01]  /*19e60*/  FMUL.FTZ R172, R38, UR17 ;  /* 0x0000001126ac7c20 */ /* 0x000fe20008410000 */
[-C--:B------:R-:W-:Y:S01]  /*19e70*/  ISETP.GE.AND P4, PT, R9, R188.reuse, PT ;  /* 0x000000bc0900720c */ /* 0x080fe20003f86270 */
[----:B------:R-:W-:Y:S01]  /*19e80*/  FMUL.FTZ R37, R37, UR17 ;  /* 0x0000001125257c20 */ /* 0x000fe20008410000 */
[-C--:B------:R-:W-:Y:S01]  /*19e90*/  ISETP.GE.AND P5, PT, R9, R189.reuse, PT ;  /* 0x000000bd0900720c */ /* 0x080fe20003fa6270 */
[----:B------:R5:W-:Y:S01]  /*19ea0*/  MUFU.TANH R38, R32 ;  /* 0x0000002000267308 */ /* 0x000be20000002400 */
[-C--:B------:R-:W-:Y:S01]  /*19eb0*/  ISETP.GE.AND P1, PT, R8, R188.reuse, PT ;  /* 0x000000bc0800720c */ /* 0x080fe20003f26270 */
[----:B------:R-:W-:Y:S01]  /*19ec0*/  FMUL.FTZ R36, R36, UR17 ;  /* 0x0000001124247c20 */ /* 0x000fe20008410000 */
[-C--:B------:R-:W-:Y:S01]  /*19ed0*/  ISETP.GE.AND P2, PT, R8, R189.reuse, PT ;  /* 0x000000bd0800720c */ /* 0x080fe20003f46270 */
[----:B------:R-:W-:Y:S01]  /*19ee0*/  VIADD R67, R190, 0x38 ;  /* 0x00000038be437836 */ /* 0x000fe20000000000 */
[C---:B------:R-:W-:Y:S01]  /*19ef0*/  HMMA.16816.F32 R8, R132.reuse, R10, R164 ;  /* 0x0000000a8408723c */ /* 0x040fe200000018a4 */
[----:B------:R-:W-:Y:S01]  /*19f00*/  FSEL R24, R63, -INF , !P0 ;  /* 0xff8000003f187808 */ /* 0x000fe20004000000 */
[----:B------:R-:W-:Y:S01]  /*19f10*/  FMUL.FTZ R27, R39, UR17 ;  /* 0x00000011271b7c20 */ /* 0x000fe20008410000 */
[----:B--2---:R-:W-:Y:S01]  /*19f20*/  FSEL R22, R58, -INF , !P3 ;  /* 0xff8000003a167808 */ /* 0x004fe20005800000 */
[----:B------:R2:W-:Y:S01]  /*19f30*/  MUFU.TANH R42, R37 ;  /* 0x00000025002a7308 */ /* 0x0005e20000002400 */
[-C--:B------:R-:W-:Y:S01]  /*19f40*/  ISETP.GE.AND P6, PT, R13, R189.reuse, PT ;  /* 0x000000bd0d00720c */ /* 0x080fe20003fc6270 */
[----:B----4-:R-:W-:Y:S01]  /*19f50*/  FMUL.FTZ R141, R168, UR17 ;  /* 0x00000011a88d7c20 */ /* 0x010fe20008410000 */
[-C--:B------:R-:W-:Y:S01]  /*19f60*/  ISETP.GE.AND P0, PT, R12, R188.reuse, PT ;  /* 0x000000bc0c00720c */ /* 0x080fe20003f06270 */
[----:B------:R-:W-:Y:S01]  /*19f70*/  FMUL.FTZ R140, R140, UR17 ;  /* 0x000000118c8c7c20 */ /* 0x000fe20008410000 */
[-C--:B------:R-:W-:Y:S01]  /*19f80*/  ISETP.GE.AND P3, PT, R12, R189.reuse, PT ;  /* 0x000000bd0c00720c */ /* 0x080fe20003f66270 */
[----:B------:R-:W-:Y:S01]  /*19f90*/  FMUL.FTZ R143, R143, UR17 ;  /* 0x000000118f8f7c20 */ /* 0x000fe20008410000 */
[C---:B---3--:R-:W-:Y:S01]  /*19fa0*/  HMMA.16816.F32 R12, R132.reuse, R4, R160 ;  /* 0x00000004840c723c */ /* 0x048fe200000018a0 */
[----:B-----5:R-:W-:Y:S01]  /*19fb0*/  VIADD R32, R190, 0x29 ;  /* 0x00000029be207836 */ /* 0x020fe20000000000 */
[----:B------:R-:W3:Y:S01]  /*19fc0*/  MUFU.TANH R147, R147 ;  /* 0x0000009300937308 */ /* 0x000ee20000002400 */
[----:B------:R-:W-:Y:S01]  /*19fd0*/  FSEL R39, R53, -INF , !P1 ;  /* 0xff80000035277808 */ /* 0x000fe20004800000 */
[----:B------:R-:W-:Y:S01]  /*19fe0*/  FMUL.FTZ R169, R169, UR17 ;  /* 0x00000011a9a97c20 */ /* 0x000fe20008410000 */
[----:B------:R-:W-:Y:S01]  /*19ff0*/  FSEL R34, R54, -INF , !P5 ;  /* 0xff80000036227808 */ /* 0x000fe20006800000 */
[----:B------:R-:W-:Y:S01]  /*1a000*/  HMMA.16816.F32 R4, R132, R6, R156 ;  /* 0x000000068404723c */ /* 0x000fe2000000189c */
[-C--:B------:R-:W-:Y:S01]  /*1a010*/  ISETP.GE.AND P5, PT, R67, R188.reuse, PT ;  /* 0x000000bc4300720c */ /* 0x080fe20003fa6270 */
[----:B------:R-:W-:Y:S01]  /*1a020*/  VIADD R60, R190, 0x60 ;  /* 0x00000060be3c7836 */ /* 0x000fe20000000000 */
[----:B------:R-:W-:Y:S01]  /*1a030*/  FSEL R20, R59, -INF , !P6 ;  /* 0xff8000003b147808 */ /* 0x000fe20007000000 */
[----:B------:R-:W-:Y:S01]  /*1a040*/  MUFU.TANH R36, R36 ;  /* 0x0000002400247308 */ /* 0x000fe20000002400 */
[----:B--2---:R-:W-:Y:S01]  /*1a050*/  FSEL R37, R52, -INF , !P4 ;  /* 0xff80000034257808 */ /* 0x004fe20006000000 */
[----:B------:R-:W-:Y:S01]  /*1a060*/  VIADD R58, R190, 0x68 ;  /* 0x00000068be3a7836 */ /* 0x000fe20000000000 */
[----:B------:R-:W-:Y:S01]  /*1a070*/  ISETP.GE.AND P4, PT, R32, R189, PT ;  /* 0x000000bd2000720c */ /* 0x000fe20003f86270 */
[----:B------:R-:W-:Y:S01]  /*1a080*/  FMUL.FTZ R8, R8, UR17 ;  /* 0x0000001108087c20 */ /* 0x000fe20008410000 */
[----:B------:R-:W-:Y:S01]  /*1a090*/  FMUL.FTZ R53, R9, UR17 ;  /* 0x0000001109357c20 */ /* 0x000fe20008410000 */
[----:B------:R-:W-:Y:S01]  /*1a0a0*/  VIADD R135, R190, 0x41 ;  /* 0x00000041be877836 */ /* 0x000fe20000000000 */
[----:B------:R-:W-:Y:S01]  /*1a0b0*/  P2R R61, PR, RZ, 0x10 ;  /* 0x00000010ff3d7803 */ /* 0x000fe20000000000 */
[----:B------:R-:W-:Y:S01]  /*1a0c0*/  MUFU.TANH R141, R141 ;  /* 0x0000008d008d7308 */ /* 0x000fe20000002400 */
[-C--:B------:R-:W-:Y:S01]  /*1a0d0*/  ISETP.GE.AND P4, PT, R142, R188.reuse, PT ;  /* 0x000000bc8e00720c */ /* 0x080fe20003f86270 */
[----:B------:R-:W-:Y:S01]  /*1a0e0*/  VIADD R133, R190, 0x31 ;  /* 0x00000031be857836 */ /* 0x000fe20000000000 */
[-C--:B------:R-:W-:Y:S01]  /*1a0f0*/  ISETP.GE.AND P6, PT, R32, R188.reuse, PT ;  /* 0x000000bc2000720c */ /* 0x080fe20003fc6270 */
[----:B------:R-:W-:Y:S01]  /*1a100*/  VIADD R132, R190, 0x49 ;  /* 0x00000049be847836 */ /* 0x000fe20000000000 */
[----:B------:R-:W-:Y:S01]  /*1a110*/  FSEL R145, R139, -INF , !P4 ;  /* 0xff8000008b917808 */ /* 0x000fe20006000000 */
[----:B------:R-:W-:Y:S01]  /*1a120*/  FMUL.FTZ R9, R12, UR17 ;  /* 0x000000110c097c20 */ /* 0x000fe20008410000 */
[----:B------:R-:W-:Y:S01]  /*1a130*/  FSEL R149, R149, -INF , !P5 ;  /* 0xff80000095957808 */ /* 0x000fe20006800000 */
[----:B------:R-:W-:Y:S01]  /*1a140*/  MUFU.TANH R136, R136 ;  /* 0x0000008800887308 */ /* 0x000fe20000002400 */
[-C--:B------:R-:W-:Y:S01]  /*1a150*/  ISETP.GE.AND P5, PT, R135, R188.reuse, PT ;  /* 0x000000bc8700720c */ /* 0x080fe20003fa6270 */
[----:B------:R-:W-:Y:S01]  /*1a160*/  VIADD R56, R190, 0x69 ;  /* 0x00000069be387836 */ /* 0x000fe20000000000 */
[-C--:B------:R-:W-:Y:S01]  /*1a170*/  ISETP.GE.AND P1, PT, R133, R188.reuse, PT ;  /* 0x000000bc8500720c */ /* 0x080fe20003f26270 */
[----:B------:R-:W-:Y:S01]  /*1a180*/  FMUL.FTZ R35, R35, UR17 ;  /* 0x0000001123237c20 */ /* 0x000fe20008410000 */
[----:B------:R-:W-:Y:S01]  /*1a190*/  FSEL R138, R138, -INF , !P3 ;  /* 0xff8000008a8a7808 */ /* 0x000fe20005800000 */
[----:B------:R-:W-:Y:S01]  /*1a1a0*/  FMUL.FTZ R4, R4, UR17 ;  /* 0x0000001104047c20 */ /* 0x000fe20008410000 */
[C---:B------:R-:W-:Y:S01]  /*1a1b0*/  VIADD R65, R190.reuse, 0x39 ;  /* 0x00000039be417836 */ /* 0x040fe20000000000 */
[----:B------:R2:W4:Y:S01]  /*1a1c0*/  MUFU.TANH R43, R33 ;  /* 0x00000021002b7308 */ /* 0x0005220000002400 */
[----:B-1----:R-:W-:Y:S01]  /*1a1d0*/  FSEL R32, R55, -INF , !P2 ;  /* 0xff80000037207808 */ /* 0x002fe20005000000 */
[----:B------:R-:W-:Y:S01]  /*1a1e0*/  VIADD R52, R190, 0x70 ;  /* 0x00000070be347836 */ /* 0x000fe20000000000 */
[----:B---3--:R-:W-:Y:S01]  /*1a1f0*/  FSEL R161, R147, -INF , !P1 ;  /* 0xff80000093a17808 */ /* 0x008fe20004800000 */
[----:B------:R-:W-:Y:S01]  /*1a200*/  FMUL.FTZ R5, R5, UR17 ;  /* 0x0000001105057c20 */ /* 0x000fe20008410000 */
[----:B------:R-:W-:Y:S01]  /*1a210*/  ISETP.GE.AND P2, PT, R132, R188, PT ;  /* 0x000000bc8400720c */ /* 0x000fe20003f46270 */
[----:B------:R-:W-:-:S02]  /*1a220*/  VIADD R63, R190, 0x58 ;  /* 0x00000058be3f7836 */ /* 0x000fc40000000000 */
[----:B------:R-:W-:Y:S01]  /*1a230*/  FMUL.FTZ R12, R13, UR17 ;  /* 0x000000110d0c7c20 */ /* 0x000fe20008410000 */
[----:B------:R-:W-:Y:S01]  /*1a240*/  MUFU.TANH R8, R8 ;  /* 0x0000000800087308 */ /* 0x000fe20000002400 */
[----:B------:R-:W-:Y:S01]  /*1a250*/  FMUL.FTZ R146, R170, UR17 ;  /* 0x00000011aa927c20 */ /* 0x000fe20008410000 */
[----:B------:R-:W-:Y:S01]  /*1a260*/  VIADD R62, R190, 0x59 ;  /* 0x00000059be3e7836 */ /* 0x000fe20000000000 */
[-C--:B------:R-:W-:Y:S01]  /*1a270*/  ISETP.GE.AND P1, PT, R64, R188.reuse, PT ;  /* 0x000000bc4000720c */ /* 0x080fe20003f26270 */
[C---:B------:R-:W-:Y:S02]  /*1a280*/  VIADD R134, R190.reuse, 0x48 ;  /* 0x00000048be867836 */ /* 0x040fe40000000000 */
[----:B------:R-:W-:Y:S01]  /*1a290*/  FMUL.FTZ R144, R171, UR17 ;  /* 0x00000011ab907c20 */ /* 0x000fe20008410000 */
[----:B------:R-:W-:Y:S02]  /*1a2a0*/  VIADD R59, R190, 0x61 ;  /* 0x00000061be3b7836 */ /* 0x000fe40000000000 */
[----:B------:R-:W-:Y:S01]  /*1a2b0*/  FMUL.FTZ R6, R6, UR17 ;  /* 0x0000001106067c20 */ /* 0x000fe20008410000 */
[----:B------:R-:W1:Y:S01]  /*1a2c0*/  MUFU.TANH R139, R53 ;  /* 0x00000035008b7308 */ /* 0x000e620000002400 */
[----:B--2---:R-:W-:Y:S01]  /*1a2d0*/  FSEL R33, R137, -INF , !P6 ;  /* 0xff80000089217808 */ /* 0x004fe20007000000 */
[----:B------:R-:W-:Y:S01]  /*1a2e0*/  FMUL.FTZ R31, R31, UR17 ;  /* 0x000000111f1f7c20 */ /* 0x000fe20008410000 */
[-C--:B------:R-:W-:Y:S01]  /*1a2f0*/  ISETP.GE.AND P6, PT, R66, R188.reuse, PT ;  /* 0x000000bc4200720c */ /* 0x080fe20003fc6270 */
[----:B------:R-:W-:Y:S01]  /*1a300*/  FMUL.FTZ R10, R10, UR17 ;  /* 0x000000110a0a7c20 */ /* 0x000fe20008410000 */
[----:B----4-:R-:W-:Y:S01]  /*1a310*/  FSEL R167, R43, -INF , !P2 ;  /* 0xff8000002ba77808 */ /* 0x010fe20005000000 */
[----:B------:R-:W-:Y:S01]  /*1a320*/  FMUL.FTZ R11, R11, UR17 ;  /* 0x000000110b0b7c20 */ /* 0x000fe20008410000 */
[----:B------:R-:W-:Y:S01]  /*1a330*/  FSEL R159, R46, -INF , !P6 ;  /* 0xff8000002e9f7808 */ /* 0x000fe20007000000 */
[----:B------:R-:W-:Y:S01]  /*1a340*/  MUFU.TANH R151, R151 ;  /* 0x0000009700977308 */ /* 0x000fe20000002400 */
[-C--:B------:R-:W-:Y:S01]  /*1a350*/  ISETP.GE.AND P6, PT, R58, R188.reuse, PT ;  /* 0x000000bc3a00720c */ /* 0x080fe20003fc6270 */
[----:B------:R-:W-:Y:S01]  /*1a360*/  FMUL.FTZ R15, R15, UR17 ;  /* 0x000000110f0f7c20 */ /* 0x000fe20008410000 */
[-C--:B------:R-:W-:Y:S01]  /*1a370*/  ISETP.GE.AND P2, PT, R52, R188.reuse, PT ;  /* 0x000000bc3400720c */ /* 0x080fe20003f46270 */
[----:B------:R-:W-:Y:S01]  /*1a380*/  FMUL.FTZ R7, R7, UR17 ;  /* 0x0000001107077c20 */ /* 0x000fe20008410000 */
[----:B------:R-:W-:Y:S01]  /*1a390*/  ISETP.GE.AND P4, PT, R134, R188, PT ;  /* 0x000000bc8600720c */ /* 0x000fe20003f86270 */
[----:B------:R-:W-:-:S04]  /*1a3a0*/  DEPBAR.LE SB0, 0x0 ;  /* 0x000080000000791a */ /* 0x000fc80000000000 */
[----:B------:R2:W-:Y:S01]  /*1a3b0*/  MUFU.TANH R155, R140 ;  /* 0x0000008c009b7308 */ /* 0x0005e20000002400 */
[----:B------:R-:W-:Y:S02]  /*1a3c0*/  FSEL R165, R38, -INF , !P4 ;  /* 0xff80000026a57808 */ /* 0x000fe40006000000 */
[----:B------:R-:W-:-:S05]  /*1a3d0*/  ISETP.GE.AND P4, PT, R59, R188, PT ;  /* 0x000000bc3b00720c */ /* 0x000fca0003f86270 */
[----:B------:R-:W-:Y:S08]  /*1a3e0*/  MUFU.TANH R9, R9 ;  /* 0x0000000900097308 */ /* 0x000ff00000002400 */
[----:B------:R-:W3:Y:S01]  /*1a3f0*/  MUFU.TANH R47, R47 ;  /* 0x0000002f002f7308 */ /* 0x000ee20000002400 */
[C---:B--2---:R-:W-:Y:S02]  /*1a400*/  VIADD R140, R190.reuse, 0x40 ;  /* 0x00000040be8c7836 */ /* 0x044fe40000000000 */
[----:B------:R-:W-:-:S03]  /*1a410*/  VIADD R190, R190, 0x79 ;  /* 0x00000079bebe7836 */ /* 0x000fc60000000000 */
[-C--:B------:R-:W-:Y:S02]  /*1a420*/  ISETP.GE.AND P3, PT, R140, R188.reuse, PT ;  /* 0x000000bc8c00720c */ /* 0x080fe40003f66270 */
[----:B------:R-:W-:Y:S02]  /*1a430*/  MUFU.TANH R154, R143 ;  /* 0x0000008f009a7308 */ /* 0x000fe40000002400 */
[----:B------:R-:W-:Y:S02]  /*1a440*/  FSEL R163, R36, -INF , !P3 ;  /* 0xff80000024a37808 */ /* 0x000fe40005800000 */
[----:B------:R-:W-:-:S04]  /*1a450*/  ISETP.GE.AND P3, PT, R56, R188, PT ;  /* 0x000000bc3800720c */ /* 0x000fc80003f66270 */
[----:B------:R2:W4:Y:S01]  /*1a460*/  MUFU.TANH R143, R169 ;  /* 0x000000a9008f7308 */ /* 0x0005220000002400 */
[----:B-1----:R-:W-:Y:S02]  /*1a470*/  FSEL R139, R139, -INF , !P3 ;  /* 0xff8000008b8b7808 */ /* 0x002fe40005800000 */
[----:B------:R-:W-:Y:S02]  /*1a480*/  ISETP.GE.AND P3, PT, R65, R189, PT ;  /* 0x000000bd4100720c */ /* 0x000fe40003f66270 */
[----:B---3--:R-:W-:Y:S02]  /*1a490*/  FSEL R157, R47, -INF , !P1 ;  /* 0xff8000002f9d7808 */ /* 0x008fe40004800000 */
[----:B------:R-:W-:Y:S01]  /*1a4a0*/  ISETP.GE.AND P1, PT, R62, R188, PT ;  /* 0x000000bc3e00720c */ /* 0x000fe20003f26270 */
[----:B------:R-:W1:Y:S03]  /*1a4b0*/  MUFU.TANH R152, R152 ;  /* 0x0000009800987308 */ /* 0x000e660000002400 */
[----:B------:R-:W-:-:S02]  /*1a4c0*/  FSEL R153, R153, -INF , !P1 ;  /* 0xff80000099997808 */ /* 0x000fc40004800000 */
[----:B------:R-:W-:-:S03]  /*1a4d0*/  ISETP.GE.AND P1, PT, R49, R188, PT ;  /* 0x000000bc3100720c */ /* 0x000fc60003f26270 */
[----:B------:R-:W3:Y:S01]  /*1a4e0*/  MUFU.TANH R41, R41 ;  /* 0x0000002900297308 */ /* 0x000ee20000002400 */
[----:B--2---:R-:W-:Y:S02]  /*1a4f0*/  FSEL R169, R42, -INF , !P5 ;  /* 0xff8000002aa97808 */ /* 0x004fe40006800000 */
[----:B------:R-:W-:Y:S02]  /*1a500*/  ISETP.GE.AND P5, PT, R60, R188, PT ;  /* 0x000000bc3c00720c */ /* 0x000fe40003fa6270 */
[----:B----4-:R-:W-:Y:S02]  /*1a510*/  FSEL R143, R143, -INF , !P4 ;  /* 0xff8000008f8f7808 */ /* 0x010fe40006000000 */
[----:B------:R-:W-:Y:S01]  /*1a520*/  FSEL R147, R141, -INF , !P5 ;  /* 0xff8000008d937808 */ /* 0x000fe20006800000 */
[----:B------:R2:W-:Y:S01]  /*1a530*/  MUFU.TANH R44, R35 ;  /* 0x00000023002c7308 */ /* 0x0005e20000002400 */
[----:B------:R-:W-:Y:S02]  /*1a540*/  ISETP.GE.AND P5, PT, R142, R189, PT ;  /* 0x000000bd8e00720c */ /* 0x000fe40003fa6270 */
[----:B------:R-:W-:-:S02]  /*1a550*/  FSEL R141, R8, -INF , !P6 ;  /* 0xff800000088d7808 */ /* 0x000fc40007000000 */
[----:B------:R-:W-:Y:S02]  /*1a560*/  P2R R8, PR, RZ, 0x20 ;  /* 0x00000020ff087803 */ /* 0x000fe40000000000 */
[----:B------:R-:W-:Y:S01]  /*1a570*/  ISETP.GE.AND P6, PT, R133, R189, PT ;  /* 0x000000bd8500720c */ /* 0x000fe20003fc6270 */
[----:B------:R-:W4:Y:S01]  /*1a580*/  MUFU.TANH R4, R4 ;  /* 0x0000000400047308 */ /* 0x000f220000002400 */
[----:B------:R-:W-:Y:S02]  /*1a590*/  FSEL R133, R9, -INF , !P2 ;  /* 0xff80000009857808 */ /* 0x000fe40005000000 */
[----:B------:R-:W-:Y:S02]  /*1a5a0*/  ISETP.NE.AND P2, PT, R8, RZ, PT ;  /* 0x000000ff0800720c */ /* 0x000fe40003f45270 */
[----:B------:R-:W-:Y:S02]  /*1a5b0*/  P2R R8, PR, RZ, 0x8 ;  /* 0x00000008ff087803 */ /* 0x000fe40000000000 */
[----:B-1----:R-:W-:Y:S01]  /*1a5c0*/  FSEL R152, R152, -INF , !P6 ;  /* 0xff80000098987808 */ /* 0x002fe20007000000 */
[----:B------:R-:W1:Y:S01]  /*1a5d0*/  MUFU.TANH R27, R27 ;  /* 0x0000001b001b7308 */ /* 0x000e620000002400 */
[----:B--2---:R-:W-:-:S02]  /*1a5e0*/  FSEL R35, R136, -INF , !P0 ;  /* 0xff80000088237808 */ /* 0x004fc40004000000 */
[-C--:B------:R-:W-:Y:S02]  /*1a5f0*/  ISETP.GE.AND P0, PT, R65, R188.reuse, PT ;  /* 0x000000bc4100720c */ /* 0x080fe40003f06270 */
[----:B------:R-:W-:Y:S02]  /*1a600*/  ISETP.NE.AND P6, PT, R8, RZ, PT ;  /* 0x000000ff0800720c */ /* 0x000fe40003fc5270 */
[----:B------:R-:W-:Y:S01]  /*1a610*/  FSEL R151, R151, -INF , !P0 ;  /* 0xff80000097977808 */ /* 0x000fe20004000000 */
[----:B------:R-:W2:Y:S01]  /*1a620*/  MUFU.TANH R5, R5 ;  /* 0x0000000500057308 */ /* 0x000ea20000002400 */
[----:B------:R-:W-:Y:S02]  /*1a630*/  ISETP.GE.AND P0, PT, R63, R188, PT ;  /* 0x000000bc3f00720c */ /* 0x000fe40003f06270 */
[----:B------:R-:W-:Y:S02]  /*1a640*/  ISETP.GE.AND P3, PT, R135, R189, PT ;  /* 0x000000bd8700720c */ /* 0x000fe40003f66270 */
[----:B------:R-:W-:-:S02]  /*1a650*/  FSEL R155, R155, -INF , !P0 ;  /* 0xff8000009b9b7808 */ /* 0x000fc40004000000 */
[-C--:B------:R-:W-:Y:S01]  /*1a660*/  ISETP.GE.AND P0, PT, R51, R188.reuse, PT ;  /* 0x000000bc3300720c */ /* 0x080fe20003f06270 */
[----:B------:R-:W5:Y:S01]  /*1a670*/  MUFU.TANH R12, R12 ;  /* 0x0000000c000c7308 */ /* 0x000f620000002400 */
[----:B---3--:R-:W-:Y:S02]  /*1a680*/  FSEL R162, R41, -INF , !P6 ;  /* 0xff80000029a27808 */ /* 0x008fe40007000000 */
[----:B------:R-:W-:Y:S02]  /*1a690*/  P2R R13, PR, RZ, 0x1 ;  /* 0x00000001ff0d7803 */ /* 0x000fe40000000000 */
[----:B------:R-:W-:Y:S02]  /*1a6a0*/  ISETP.GE.AND P0, PT, R190, R188, PT ;  /* 0x000000bcbe00720c */ /* 0x000fe40003f06270 */
[----:B------:R-:W-:Y:S01]  /*1a6b0*/  ISETP.GE.AND P6, PT, R63, R189, PT ;  /* 0x000000bd3f00720c */ /* 0x000fe20003fc6270 */
[----:B------:R-:W3:Y:S01]  /*1a6c0*/  MUFU.TANH R146, R146 ;  /* 0x0000009200927308 */ /* 0x000ee20000002400 */
[----:B----4-:R-:W-:Y:S01]  /*1a6d0*/  FSEL R65, R4, -INF , !P1 ;  /* 0xff80000004417808 */ /* 0x010fe20004800000 */
[----:B------:R-:W-:Y:S01]  /*1a6e0*/  FMUL.FTZ R4, R14, UR17 ;  /* 0x000000110e047c20 */ /* 0x000fe20008410000 */
[----:B------:R-:W-:-:S02]  /*1a6f0*/  ISETP.NE.AND P1, PT, R61, RZ, PT ;  /* 0x000000ff3d00720c */ /* 0x000fc40003f25270 */
[----:B-1----:R-:W-:Y:S02]  /*1a700*/  FSEL R168, R27, -INF , !P3 ;  /* 0xff8000001ba87808 */ /* 0x002fe40005800000 */
[----:B--2---:R-:W-:Y:S01]  /*1a710*/  FSEL R61, R5, -INF , !P0 ;  /* 0xff800000053d7808 */ /* 0x004fe20004000000 */
[----:B------:R-:W1:Y:S01]  /*1a720*/  MUFU.TANH R40, R40 ;  /* 0x0000002800287308 */ /* 0x000e620000002400 */
[-C--:B------:R-:W-:Y:S02]  /*1a730*/  ISETP.GE.AND P3, PT, R59, R189.reuse, PT ;  /* 0x000000bd3b00720c */ /* 0x080fe40003f66270 */
[----:B------:R-:W-:Y:S02]  /*1a740*/  ISETP.NE.AND P4, PT, R13, RZ, PT ;  /* 0x000000ff0d00720c */ /* 0x000fe40003f85270 */
[-C--:B------:R-:W-:Y:S02]  /*1a750*/  ISETP.GE.AND P0, PT, R134, R189.reuse, PT ;  /* 0x000000bd8600720c */ /* 0x080fe40003f06270 */
[----:B------:R-:W-:Y:S01]  /*1a760*/  P2R R8, PR, RZ, 0x40 ;  /* 0x00000040ff087803 */ /* 0x000fe20000000000 */
[----:B------:R-:W2:Y:S01]  /*1a770*/  MUFU.TANH R172, R172 ;  /* 0x000000ac00ac7308 */ /* 0x000ea20000002400 */
[----:B------:R-:W-:-:S02]  /*1a780*/  ISETP.GE.AND P6, PT, R60, R189, PT ;  /* 0x000000bd3c00720c */ /* 0x000fc40003fc6270 */
[-C--:B------:R-:W-:Y:S02]  /*1a790*/  ISETP.GE.AND P5, PT, R67, R189.reuse, PT ;  /* 0x000000bd4300720c */ /* 0x080fe40003fa6270 */
[----:B-----5:R-:W-:Y:S02]  /*1a7a0*/  FSEL R67, R12, -INF , !P4 ;  /* 0xff8000000c437808 */ /* 0x020fe40006000000 */
[----:B------:R-:W-:Y:S01]  /*1a7b0*/  P2R R5, PR, RZ, 0x1 ;  /* 0x00000001ff057803 */ /* 0x000fe20000000000 */
[----:B------:R-:W-:Y:S01]  /*1a7c0*/  MUFU.TANH R144, R144 ;  /* 0x0000009000907308 */ /* 0x000fe20000002400 */
[----:B------:R-:W-:Y:S02]  /*1a7d0*/  ISETP.GE.AND P4, PT, R140, R189, PT ;  /* 0x000000bd8c00720c */ /* 0x000fe40003f86270 */
[----:B---3--:R-:W-:Y:S02]  /*1a7e0*/  FSEL R146, R146, -INF , !P6 ;  /* 0xff80000092927808 */ /* 0x008fe40007000000 */
[----:B-1----:R-:W-:-:S02]  /*1a7f0*/  FSEL R170, R40, -INF , !P5 ;  /* 0xff80000028aa7808 */ /* 0x002fc40006800000 */
[----:B------:R-:W-:Y:S01]  /*1a800*/  ISETP.NE.AND P5, PT, R5, RZ, PT ;  /* 0x000000ff0500720c */ /* 0x000fe20003fa5270 */
[----:B------:R-:W1:Y:S01]  /*1a810*/  MUFU.TANH R148, R148 ;  /* 0x0000009400947308 */ /* 0x000e620000002400 */
[----:B--2---:R-:W-:Y:S02]  /*1a820*/  FSEL R172, R172, -INF , !P4 ;  /* 0xff800000acac7808 */ /* 0x004fe40006000000 */
[-C--:B------:R-:W-:Y:S02]  /*1a830*/  ISETP.GE.AND P4, PT, R62, R189.reuse, PT ;  /* 0x000000bd3e00720c */ /* 0x080fe40003f86270 */
[-C--:B------:R-:W-:Y:S02]  /*1a840*/  ISETP.GE.AND P0, PT, R64, R189.reuse, PT ;  /* 0x000000bd4000720c */ /* 0x080fe40003f06270 */
[----:B------:R-:W-:Y:S01]  /*1a850*/  P2R R9, PR, RZ, 0x10 ;  /* 0x00000010ff097803 */ /* 0x000fe20000000000 */
[----:B------:R-:W2:Y:S01]  /*1a860*/  MUFU.TANH R174, R174 ;  /* 0x000000ae00ae7308 */ /* 0x000ea20000002400 */
[----:B------:R-:W-:-:S07]  /*1a870*/  ISETP.GE.AND P4, PT, R56, R189, PT ;  /* 0x000000bd3800720c */ /* 0x000fce0003f86270 */
[----:B------:R-:W3:Y:S01]  /*1a880*/  MUFU.TANH R45, R45 ;  /* 0x0000002d002d7308 */ /* 0x000ee20000002400 */
[----:B-1----:R-:W-:Y:S02]  /*1a890*/  FSEL R148, R148, -INF , !P1 ;  /* 0xff80000094947808 */ /* 0x002fe40004800000 */
[----:B------:R-:W-:-:S05]  /*1a8a0*/  ISETP.GE.AND P1, PT, R66, R189, PT ;  /* 0x000000bd4200720c */ /* 0x000fca0003f26270 */
[----:B------:R1:W-:Y:S01]  /*1a8b0*/  MUFU.TANH R60, R6 ;  /* 0x00000006003c7308 */ /* 0x0003e20000002400 */
[----:B--2---:R-:W-:Y:S02]  /*1a8c0*/  FSEL R174, R174, -INF , !P2 ;  /* 0xff800000aeae7808 */ /* 0x004fe40005000000 */
[----:B------:R-:W-:-:S04]  /*1a8d0*/  ISETP.GE.AND P2, PT, R132, R189, PT ;  /* 0x000000bd8400720c */ /* 0x000fc80003f46270 */
[----:B------:R-:W-:Y:S01]  /*1a8e0*/  FSEL R164, R44, -INF , !P2 ;  /* 0xff8000002ca47808 */ /* 0x000fe20005000000 */
[----:B------:R-:W2:Y:S01]  /*1a8f0*/  MUFU.TANH R16, R16 ;  /* 0x0000001000107308 */ /* 0x000ea20000002400 */
[----:B---3--:R-:W-:Y:S02]  /*1a900*/  FSEL R160, R45, -INF , !P1 ;  /* 0xff8000002da07808 */ /* 0x008fe40004800000 */
[----:B------:R-:W-:Y:S02]  /*1a910*/  ISETP.NE.AND P2, PT, R8, RZ, PT ;  /* 0x000000ff0800720c */ /* 0x000fe40003f45270 */
[----:B------:R-:W-:-:S03]  /*1a920*/  ISETP.NE.AND P1, PT, R9, RZ, PT ;  /* 0x000000ff0900720c */ /* 0x000fc60003f25270 */
[----:B------:R-:W3:Y:S01]  /*1a930*/  MUFU.TANH R31, R31 ;  /* 0x0000001f001f7308 */ /* 0x000ee20000002400 */
[----:B-1----:R-:W-:Y:S02]  /*1a940*/  P2R R6, PR, RZ, 0x8 ;  /* 0x00000008ff067803 */ /* 0x002fe40000000000 */
[----:B------:R-:W-:Y:S02]  /*1a950*/  FSEL R154, R154, -INF , !P1 ;  /* 0xff8000009a9a7808 */ /* 0x000fe40004800000 */
[----:B------:R-:W-:Y:S02]  /*1a960*/  ISETP.NE.AND P6, PT, R6, RZ, PT ;  /* 0x000000ff0600720c */ /* 0x000fe40003fc5270 */
[----:B------:R-:W-:Y:S01]  /*1a970*/  ISETP.GE.AND P3, PT, R52, R189, PT ;  /* 0x000000bd3400720c */ /* 0x000fe20003f66270 */
[----:B------:R-:W1:Y:S01]  /*1a980*/  MUFU.TANH R48, R48 ;  /* 0x0000003000307308 */ /* 0x000e620000002400 */
[----:B------:R-:W-:Y:S02]  /*1a990*/  FSEL R144, R144, -INF , !P6 ;  /* 0xff80000090907808 */ /* 0x000fe40007000000 */
[----:B------:R-:W-:-:S02]  /*1a9a0*/  ISETP.GT.AND P6, PT, R243, R232, PT ;  /* 0x000000e8f300720c */ /* 0x000fc40003fc4270 */
[----:B--2---:R-:W-:Y:S02]  /*1a9b0*/  FSEL R166, R16, -INF , !P5 ;  /* 0xff80000010a67808 */ /* 0x004fe40006800000 */
[-C--:B------:R-:W-:Y:S01]  /*1a9c0*/  ISETP.GE.AND P5, PT, R58, R189.reuse, PT ;  /* 0x000000bd3a00720c */ /* 0x080fe20003fa6270 */
[----:B------:R-:W2:Y:S01]  /*1a9d0*/  MUFU.TANH R142, R10 ;  /* 0x0000000a008e7308 */ /* 0x000ea20000002400 */
[----:B---3--:R-:W-:Y:S02]  /*1a9e0*/  FSEL R158, R31, -INF , !P0 ;  /* 0xff8000001f9e7808 */ /* 0x008fe40004000000 */
[-C--:B------:R-:W-:Y:S02]  /*1a9f0*/  ISETP.GE.AND P1, PT, R49, R189.reuse, PT ;  /* 0x000000bd3100720c */ /* 0x080fe40003f26270 */
[-C--:B------:R-:W-:Y:S02]  /*1aa00*/  ISETP.GE.AND P0, PT, R190, R189.reuse, PT ;  /* 0x000000bdbe00720c */ /* 0x080fe40003f06270 */
[----:B------:R-:W-:Y:S01]  /*1aa10*/  FSEL R60, R60, -INF , !P1 ;  /* 0xff8000003c3c7808 */ /* 0x000fe20004800000 */
[----:B------:R-:W3:Y:S01]  /*1aa20*/  MUFU.TANH R140, R11 ;  /* 0x0000000b008c7308 */ /* 0x000ee20000002400 */
[----:B-1----:R-:W-:Y:S01]  /*1aa30*/  FSEL R156, R48, -INF , !P2 ;  /* 0xff800000309c7808 */ /* 0x002fe20005000000 */
[----:B------:R-:W-:Y:S01]  /*1aa40*/  BAR.SYNC.DEFER_BLOCKING 0x0 ;  /* 0x0000000000007b1d */ /* 0x000fe20000010000 */
[----:B------:R-:W-:-:S05]  /*1aa50*/  ISETP.GE.AND P2, PT, R51, R189, PT ;  /* 0x000000bd3300720c */ /* 0x000fca0003f46270 */
[----:B------:R-:W1:Y:S01]  /*1aa60*/  MUFU.TANH R4, R4 ;  /* 0x0000000400047308 */ /* 0x000e620000002400 */
[----:B--2---:R-:W-:-:S07]  /*1aa70*/  FSEL R142, R142, -INF , !P5 ;  /* 0xff8000008e8e7808 */ /* 0x004fce0006800000 */
[----:B------:R-:W2:Y:S01]  /*1aa80*/  MUFU.TANH R5, R15 ;  /* 0x0000000f00057308 */ /* 0x000ea20000002400 */
[----:B---3--:R-:W-:-:S07]  /*1aa90*/  FSEL R140, R140, -INF , !P4 ;  /* 0xff8000008c8c7808 */ /* 0x008fce0006000000 */
[----:B------:R-:W3:Y:S01]  /*1aaa0*/  MUFU.TANH R54, R7 ;  /* 0x0000000700367308 */ /* 0x000ee20000002400 */
[----:B-1----:R-:W-:Y:S02]  /*1aab0*/  FSEL R64, R4, -INF , !P3 ;  /* 0xff80000004407808 */ /* 0x002fe40005800000 */
[----:B--2---:R-:W-:Y:S02]  /*1aac0*/  FSEL R62, R5, -INF , !P2 ;  /* 0xff800000053e7808 */ /* 0x004fe40005000000 */
[----:B---3--:R-:W-:Y:S01]  /*1aad0*/  FSEL R54, R54, -INF , !P0 ;  /* 0xff80000036367808 */ /* 0x008fe20004000000 */
        /* <DEDUP_REMOVED lines=58> */
[----:B------:R-:W-:-:S04]  /*1ae80*/  IMAD R5, R5, UR4, RZ ;  /* 0x0000000405057c24 */ /* 0x000fc8000f8e02ff */
[C---:B------:R-:W-:Y:S02]  /*1ae90*/  IMAD R5, R6.reuse, UR5, R5 ;  /* 0x0000000506057c24 */ /* 0x040fe4000f8e0205 */
[----:B------:R-:W-:-:S04]  /*1aea0*/  IMAD.WIDE.U32 R6, R6, UR4, R8 ;  /* 0x0000000406067c25 */ /* 0x000fc8000f8e0008 */
[----:B------:R-:W-:Y:S01]  /*1aeb0*/  IMAD.IADD R4, R7, 0x1, R5 ;  /* 0x0000000107047824 */ /* 0x000fe200078e0205 */
[----:B------:R-:W-:Y:S06]  /*1aec0*/  BRA `(.L_x_4067) ;  /* 0x0000000000107947 */ /* 0x000fec0003800000 */
.L_x_4066:
[----:B------:R-:W-:Y:S02]  /*1aed0*/  ULDC UR8, c[0x0][0x248] ;  /* 0x0000920000087ab9 */ /* 0x000fe40000000800 */
[----:B------:R-:W-:-:S06]  /*1aee0*/  USHF.L.U32 UR4, UR8, 0x7, URZ ;  /* 0x0000000708047899 */ /* 0x000fcc000800063f */
[----:B------:R-:W-:-:S04]  /*1aef0*/  IADD3 R6, RZ, -UR4, RZ ;  /* 0x80000004ff067c10 */ /* 0x000fc8000fffe0ff */
[----:B------:R-:W-:-:S07]  /*1af00*/  SHF.R.S32.HI R4, RZ, 0x1f, R6 ;  /* 0x0000001fff047819 */ /* 0x000fce0000011406 */
.L_x_4067:
        /* <DEDUP_REMOVED lines=40> */
.L_x_4065:
        /* <DEDUP_REMOVED lines=79> */
[----:B------:R-:W-:Y:S01]  /*1b680*/  FSEL R9, R45, RZ, P0 ;  /* 0x000000ff2d097208 */ /* 0x000fe20000000000 */
[----:B------:R-:W1:Y:S01]  /*1b690*/  LDSM.16.MT88.4 R4, [R224+0xc000] ;  /* 0x00c00000e004783b */ /* 0x000e620000004200 */
[----:B------:R-:W-:Y:S01]  /*1b6a0*/  FSEL R55, R55, RZ, P0 ;  /* 0x000000ff37377208 */ /* 0x000fe20000000000 */
[--C-:B------:R-:W-:Y:S01]  /*1b6b0*/  FFMA.FTZ R48, R17, UR12, -R66.reuse ;  /* 0x0000000c11307c23 */ /* 0x100fe20008010842 */
[--C-:B------:R-:W-:Y:S01]  /*1b6c0*/  FFMA.FTZ R42, R19, UR12, -R66.reuse ;  /* 0x0000000c132a7c23 */ /* 0x100fe20008010842 */
[----:B------:R-:W-:Y:S01]  /*1b6d0*/  FADD.FTZ R9, R0, -R9 ;  /* 0x8000000900097221 */ /* 0x000fe20000010000 */
[--C-:B------:R-:W-:Y:S01]  /*1b6e0*/  FFMA.FTZ R44, R3, UR12, -R66.reuse ;  /* 0x0000000c032c7c23 */ /* 0x100fe20008010842 */
[--C-:B------:R-:W-:Y:S01]  /*1b6f0*/  FFMA.FTZ R41, R18, UR12, -R55.reuse ;  /* 0x0000000c12297c23 */ /* 0x100fe20008010837 */
[--C-:B------:R-:W-:Y:S01]  /*1b700*/  FFMA.FTZ R43, R29, UR12, -R66.reuse ;  /* 0x0000000c1d2b7c23 */ /* 0x100fe20008010842 */
[----:B------:R-:W2:Y:S01]  /*1b710*/  LDSM.16.MT88.4 R16, [R222+0xc000] ;  /* 0x00c00000de10783b */ /* 0x000ea20000004200 */
[--C-:B------:R-:W-:Y:S01]  /*1b720*/  FFMA.FTZ R40, R30, UR12, -R55.reuse ;  /* 0x0000000c1e287c23 */ /* 0x100fe20008010837 */
[--C-:B------:R-:W-:Y:S01]  /*1b730*/  FFMA.FTZ R3, R28, UR12, -R55.reuse ;  /* 0x0000000c1c037c23 */ /* 0x100fe20008010837 */
[--C-:B------:R-:W-:Y:S01]  /*1b740*/  FFMA.FTZ R2, R50, UR12, -R55.reuse ;  /* 0x0000000c32027c23 */ /* 0x100fe20008010837 */
[----:B------:R-:W-:Y:S01]  /*1b750*/  FMUL.FTZ R47, R8, UR12 ;  /* 0x0000000c082f7c20 */ /* 0x000fe20008410000 */
[----:B------:R-:W-:Y:S01]  /*1b760*/  FMUL.FTZ R0, R9, UR12 ;  /* 0x0000000c09007c20 */ /* 0x000fe20008410000 */
[----:B------:R-:W-:Y:S01]  /*1b770*/  MUFU.EX2 R48, R48 ;  /* 0x0000003000307308 */ /* 0x000fe20000000800 */
[----:B------:R-:W3:Y:S01]  /*1b780*/  LDSM.16.MT88.4 R8, [R221+0xc000] ;  /* 0x00c00000dd08783b */ /* 0x000ee20000004200 */
[--C-:B------:R-:W-:Y:S01]  /*1b790*/  FFMA.FTZ R51, R57, UR12, -R66.reuse ;  /* 0x0000000c39337c23 */ /* 0x100fe20008010842 */
[--C-:B------:R-:W-:Y:S01]  /*1b7a0*/  FFMA.FTZ R50, R25, UR12, -R66.reuse ;  /* 0x0000000c19327c23 */ /* 0x100fe20008010842 */
[--C-:B------:R-:W-:Y:S01]  /*1b7b0*/  FFMA.FTZ R49, R23, UR12, -R66.reuse ;  /* 0x0000000c17317c23 */ /* 0x100fe20008010842 */
[----:B------:R-:W-:Y:S01]  /*1b7c0*/  LDSM.16.MT88.4 R28, [R220+0x10000] ;  /* 0x01000000dc1c783b */ /* 0x000fe20000004200 */
[--C-:B------:R-:W-:Y:S01]  /*1b7d0*/  FFMA.FTZ R52, R21, UR12, -R66.reuse ;  /* 0x0000000c15347c23 */ /* 0x100fe20008010842 */
[--C-:B------:R-:W-:Y:S01]  /*1b7e0*/  FFMA.FTZ R58, R26, UR12, -R55.reuse ;  /* 0x0000000c1a3a7c23 */ /* 0x100fe20008010837 */
[----:B------:R-:W4:Y:S01]  /*1b7f0*/  MUFU.EX2 R44, R44 ;  /* 0x0000002c002c7308 */ /* 0x000f220000000800 */
        /* <DEDUP_REMOVED lines=15> */
[----:B------:R-:W5:Y:S01]  /*1b8f0*/  MUFU.EX2 R42, R42 ;  /* 0x0000002a002a7308 */ /* 0x000f620000000800 */
[----:B----4-:R-:W-:Y:S01]  /*1b900*/  F2FP.F16.F32.PACK_AB R12, R44, R48 ;  /* 0x000000302c0c723e */ /* 0x010fe200000000ff */
        /* <DEDUP_REMOVED lines=39> */
[----:B------:R-:W-:Y:S01]  /*1bb80*/  FFMA.FTZ R143, R140, UR12, -R55 ;  /* 0x0000000c8c8f7c23 */ /* 0x000fe20008010837 */
[--C-:B------:R-:W-:Y:S01]  /*1bb90*/  FFMA.FTZ R133, R133, UR12, -R66.reuse ;  /* 0x0000000c85857c23 */ /* 0x100fe20008010842 */
[--C-:B------:R-:W-:Y:S01]  /*1bba0*/  FFMA.FTZ R140, R67, UR12, -R66.reuse ;  /* 0x0000000c438c7c23 */ /* 0x100fe20008010842 */
[--C-:B------:R-:W-:Y:S01]  /*1bbb0*/  FFMA.FTZ R65, R65, UR12, -R66.reuse ;  /* 0x0000000c41417c23 */ /* 0x100fe20008010842 */
[----:B------:R-:W-:-:S03]  /*1bbc0*/  FFMA.FTZ R66, R61, UR12, -R66 ;  /* 0x0000000c3d427c23 */ /* 0x000fc60008010842 */
[----:B------:R-:W1:Y:S01]  /*1bbd0*/  MUFU.EX2 R0, R0 ;  /* 0x0000000000007308 */ /* 0x000e620000000800 */
[----:B-----5:R-:W-:-:S07]  /*1bbe0*/  F2FP.F16.F32.PACK_AB R15, R2, R3 ;  /* 0x00000003020f723e */ /* 0x020fce00000000ff */
[----:B------:R-:W-:Y:S01]  /*1bbf0*/  MUFU.EX2 R50, R50 ;  /* 0x0000003200327308 */ /* 0x000fe20000000800 */
        /* <DEDUP_REMOVED lines=184> */
[----:B------:R-:W2:Y:S05]  /*1c780*/  MUFU.EX2 R167, R167 ;  /* 0x000000a700a77308 */ /* 0x000eaa0000000800 */
[C---:B------:R-:W-:Y:S01]  /*1c790*/  HMMA.16816.F32 R124, R8.reuse, R34, R124 ;  /* 0x00000022087c723c */ /* 0x040fe2000000187c */
[----:B------:R-:W2:Y:S02]  /*1c7a0*/  LDSM.16.MT88.4 R32, [R224+0xd800] ;  /* 0x00d80000e020783b */ /* 0x000ea40000004200 */
[----:B------:R-:W2:Y:S03]  /*1c7b0*/  MUFU.EX2 R168, R168 ;  /* 0x000000a800a87308 */ /* 0x000ea60000000800 */
[C---:B---3--:R-:W-:Y:S05]  /*1c7c0*/  HMMA.16816.F32 R88, R8.reuse, R24, R88 ;  /* 0x000000180858723c */ /* 0x048fea0000001858 */
[----:B------:R-:W3:Y:S01]  /*1c7d0*/  MUFU.EX2 R166, R166 ;  /* 0x000000a600a67308 */ /* 0x000ee20000000800 */
        /* <DEDUP_REMOVED lines=27> */
[----:B------:R-:W1:Y:S01]  /*1c990*/  LDSM.16.MT88.4 R28, [R222+0x11800] ;  /* 0x01180000de1c783b */ /* 0x000e620000004200 */
[----:B------:R-:W-:Y:S01]  /*1c9a0*/  FADD.FTZ R3, R167, R162 ;  /* 0x000000a2a7037221 */ /* 0x000fe20000010000 */
[----:B------:R-:W2:Y:S03]  /*1c9b0*/  MUFU.EX2 R153, R153 ;  /* 0x0000009900997308 */ /* 0x000ea60000000800 */
[----:B------:R-:W-:Y:S01]  /*1c9c0*/  HMMA.16816.F32 R96, R12, R16, R96 ;  /* 0x000000100c60723c */ /* 0x000fe20000001860 */
[----:B------:R-:W-:-:S04]  /*1c9d0*/  FADD.FTZ R3, R168, R3 ;  /* 0x00000003a8037221 */ /* 0x000fc80000010000 */
[----:B------:R-:W4:Y:S01]  /*1c9e0*/  MUFU.EX2 R158, R158 ;  /* 0x0000009e009e7308 */ /* 0x000f220000000800 */
[----:B------:R-:W-:Y:S01]  /*1c9f0*/  HMMA.16816.F32 R92, R12, R18, R92 ;  /* 0x000000120c5c723c */ /* 0x000fe2000000185c */
[----:B------:R-:W1:Y:S01]  /*1ca00*/  LDSM.16.MT88.4 R16, [R222+0xe000] ;  /* 0x00e00000de10783b */ /* 0x000e620000004200 */
[----:B---3--:R-:W-:-:S04]  /*1ca10*/  FADD.FTZ R0, R166, R3 ;  /* 0x00000003a6007221 */ /* 0x008fc80000010000 */
[----:B------:R-:W-:Y:S01]  /*1ca20*/  HMMA.16816.F32 R128, R12, R32, R128 ;  /* 0x000000200c80723c */ /* 0x000fe20000001880 */
[----:B------:R-:W3:Y:S01]  /*1ca30*/  MUFU.EX2 R156, R156 ;  /* 0x0000009c009c7308 */ /* 0x000ee20000000800 */
[----:B-----5:R-:W-:-:S04]  /*1ca40*/  FADD.FTZ R0, R169, R0 ;  /* 0x00000000a9007221 */ /* 0x020fc80000010000 */
[C---:B------:R-:W-:Y:S01]  /*1ca50*/  HMMA.16816.F32 R124, R12.reuse, R34, R124 ;  /* 0x000000220c7c723c */ /* 0x040fe2000000187c */
[----:B------:R-:W5:Y:S01]  /*1ca60*/  LDSM.16.MT88.4 R32, [R220+0x11800] ;  /* 0x01180000dc20783b */ /* 0x000f620000004200 */
[----:B--2---:R-:W-:Y:S01]  /*1ca70*/  FADD.FTZ R3, R153, R0 ;  /* 0x0000000099037221 */ /* 0x004fe20000010000 */
[----:B------:R-:W2:Y:S03]  /*1ca80*/  MUFU.EX2 R157, R157 ;  /* 0x0000009d009d7308 */ /* 0x000ea60000000800 */
[----:B------:R-:W-:Y:S01]  /*1ca90*/  HMMA.16816.F32 R112, R12, R24, R112 ;  /* 0x000000180c70723c */ /* 0x000fe20000001870 */
[----:B----4-:R-:W-:-:S04]  /*1caa0*/  FADD.FTZ R3, R158, R3 ;  /* 0x000000039e037221 */ /* 0x010fc80000010000 */
[----:B------:R-:W-:Y:S01]  /*1cab0*/  MUFU.EX2 R147, R147 ;  /* 0x0000009300937308 */ /* 0x000fe20000000800 */
[----:B------:R-:W-:Y:S01]  /*1cac0*/  HMMA.16816.F32 R108, R12, R26, R108 ;  /* 0x0000001a0c6c723c */ /* 0x000fe2000000186c */
[----:B------:R-:W4:Y:S01]  /*1cad0*/  LDSM.16.MT88.4 R24, [R224+0xe000] ;  /* 0x00e00000e018783b */ /* 0x000f220000004200 */
[----:B---3--:R-:W-:-:S04]  /*1cae0*/  FADD.FTZ R0, R156, R3 ;  /* 0x000000039c007221 */ /* 0x008fc80000010000 */
[----:B------:R-:W-:Y:S01]  /*1caf0*/  HMMA.16816.F32 R80, R12, R8, R80 ;  /* 0x000000080c50723c */ /* 0x000fe20000001850 */
[----:B------:R-:W-:Y:S01]  /*1cb00*/  MUFU.EX2 R154, R154 ;  /* 0x0000009a009a7308 */ /* 0x000fe20000000800 */
[----:B--2---:R-:W-:-:S04]  /*1cb10*/  FADD.FTZ R0, R157, R0 ;  /* 0x000000009d007221 */ /* 0x004fc80000010000 */
        /* <DEDUP_REMOVED lines=160> */
.L_x_4062:
        /* <DEDUP_REMOVED lines=17> */
.L_x_4072:
[----:B------:R-:W-:Y:S04]  /*1d630*/  DEPBAR.LE SB0, 0x0 ;  /* 0x000080000000791a */ /* 0x000fe80000000000 */
[----:B------:R-:W-:Y:S01]  /*1d640*/  BAR.SYNC.DEFER_BLOCKING 0x0 ;  /* 0x0000000000007b1d */ /* 0x000fe20000010000 */
[----:B------:R-:W-:Y:S01]  /*1d650*/  PLOP3.LUT P0, PT, PT, PT, UP0, 0x40, 0x0 ;  /* 0x000000000000781c */ /* 0x000fe20003f0e808 */
[----:B------:R-:W-:Y:S01]  /*1d660*/  VIADD R243, R243, 0xffffffff ;  /* 0xfffffffff3f37836 */ /* 0x000fe20000000000 */
[----:B------:R-:W-:Y:S01]  /*1d670*/  MOV R10, R247 ;  /* 0x000000f7000a7202 */ /* 0x000fe20000000f00 */
[----:B------:R-:W-:Y:S10]  /*1d680*/  IMAD.MOV.U32 R5, RZ, RZ, R246 ;  /* 0x000000ffff057224 */ /* 0x000ff400078e00f6 */
        /* <DEDUP_REMOVED lines=62> */
.L_x_4069:
        /* <DEDUP_REMOVED lines=18> */
[----:B------:R1:W-:Y:S01]  /*1db90*/  LDGSTS.E.BYPASS.LTC128B.128 [R238+0x11000], desc[UR6][R8.64+0x80] ;  /* 0x1100008008ee7fae */ /* 0x0003e2000b901d46 */
        /* <DEDUP_REMOVED lines=389> */
[----:B------:R-:W2:Y:S08]  /*1f3f0*/  LDC R2, c[0x0][0x24c] ;  /* 0x00009300ff027b82 */ /* 0x000eb00000000800 */
[----:B------:R-:W-:Y:S02]  /*1f400*/  @P2 IADD3 R8, R8, 0x1, RZ ;  /* 0x0000000108082810 */ /* 0x000fe40007ffe0ff */
[----:B------:R-:W-:Y:S03]  /*1f410*/  @P3 VIADD R10, R10, 0x1 ;  /* 0x000000010a0a3836 */ /* 0x000fe60000000000 */
[----:B------:R-:W-:Y:S02]  /*1f420*/  @!P4 IMAD.MOV R8, RZ, RZ, -R8 ;  /* 0x000000ffff08c224 */ /* 0x000fe400078e0a08 */
[----:B------:R-:W-:Y:S03]  /*1f430*/  @!P5 IADD3 R10, -R10, RZ, RZ ;  /* 0x000000ff0a0ad210 */ /* 0x000fe60007ffe1ff */
[C---:B------:R-:W-:Y:S02]  /*1f440*/  SEL R5, R9.reuse, R8, !P0 ;  /* 0x0000000809057207 */ /* 0x040fe40004000000 */
[----:B------:R-:W-:Y:S02]  /*1f450*/  SEL R9, R9, R10, !P0 ;  /* 0x0000000a09097207 */ /* 0x000fe40004000000 */
[-C--:B-1----:R-:W-:Y:S02]  /*1f460*/  LEA R14, P1, R5, R236.reuse, 0x2 ;  /* 0x000000ec050e7211 */ /* 0x082fe400078210ff */
[----:B------:R-:W-:Y:S02]  /*1f470*/  LEA R12, P0, R9, R236, 0x2 ;  /* 0x000000ec090c7211 */ /* 0x000fe400078010ff */
[-C--:B------:R-:W-:Y:S02]  /*1f480*/  LEA.HI.X.SX32 R15, R5, R237.reuse, 0x2, P1 ;  /* 0x000000ed050f7211 */ /* 0x080fe400008f16ff */
[C---:B------:R-:W-:Y:S01]  /*1f490*/  LEA.HI.X.SX32 R13, R9.reuse, R237, 0x2, P0 ;  /* 0x000000ed090d7211 */ /* 0x040fe200000f16ff */
[----:B------:R-:W-:Y:S02]  /*1f4a0*/  IMAD.IADD R9, R9, 0x1, -R5 ;  /* 0x0000000109097824 */ /* 0x000fe400078e0a05 */
[----:B------:R-:W4:Y:S01]  /*1f4b0*/  LDG.E R6, desc[UR6][R14.64] ;  /* 0x000000060e067981 */ /* 0x000f22000c1e1900 */
[----:B------:R-:W1:Y:S01]  /*1f4c0*/  LDC.64 R4, c[0x0][0x230] ;  /* 0x00008c00ff047b82 */ /* 0x000e620000000a00 */
[----:B------:R-:W-:Y:S02]  /*1f4d0*/  IMAD R0, R9, R0, -0x80 ;  /* 0xffffff8009007424 */ /* 0x000fe400078e0200 */
[----:B------:R-:W4:Y:S02]  /*1f4e0*/  LDG.E R7, desc[UR6][R12.64] ;  /* 0x000000060c077981 */ /* 0x000f24000c1e1900 */
[C---:B------:R-:W-:Y:S01]  /*1f4f0*/  IMAD.WIDE.U32 R10, R0.reuse, UR11, RZ ;  /* 0x0000000b000a7c25 */ /* 0x040fe2000f8e00ff */
[----:B------:R-:W-:Y:S05]  /*1f500*/  SHF.R.S32.HI R9, RZ, 0x1f, R0 ;  /* 0x0000001fff097819 */ /* 0x000fea0000011400 */
[----:B------:R-:W-:Y:S04]  /*1f510*/  IMAD R9, R9, UR11, RZ ;  /* 0x0000000b09097c24 */ /* 0x000fe8000f8e02ff */
[----:B--2---:R-:W-:Y:S04]  /*1f520*/  IMAD R9, R0, R2, R9 ;  /* 0x0000000200097224 */ /* 0x004fe800078e0209 */
[----:B------:R-:W-:Y:S01]  /*1f530*/  IMAD.IADD R11, R11, 0x1, R9 ;  /* 0x000000010b0b7824 */ /* 0x000fe200078e0209 */
[----:B----4-:R-:W-:Y:S04]  /*1f540*/  IADD3 R6, -R7, R6, RZ ;  /* 0x0000000607067210 */ /* 0x010fe80007ffe1ff */
[----:B------:R-:W-:Y:S01]  /*1f550*/  SHF.R.S32.HI R7, RZ, 0x1f, R6 ;  /* 0x0000001fff077819 */ /* 0x000fe20000011406 */
[CC--:B-1----:R-:W-:Y:S04]  /*1f560*/  IMAD.WIDE.U32 R10, R6.reuse, R4.reuse, R10 ;  /* 0x00000004060a7225 */ /* 0x0c2fe800078e000a */
[----:B------:R-:W-:Y:S04]  /*1f570*/  IMAD R7, R7, R4, RZ ;  /* 0x0000000407077224 */ /* 0x000fe800078e02ff */
[----:B------:R-:W-:Y:S05]  /*1f580*/  IMAD R7, R6, R5, R7 ;  /* 0x0000000506077224 */ /* 0x000fea00078e0207 */
[----:B------:R-:W-:Y:S07]  /*1f590*/  IADD3 R7, R11, R7, RZ ;  /* 0x000000070b077210 */ /* 0x000fee0007ffe0ff */
.L_x_4071:
[C---:B------:R-:W-:Y:S04]  /*1f5a0*/  LEA R240, P0, R10.reuse, R240, 0x1 ;  /* 0x000000f00af07211 */ /* 0x040fe800078008ff */
[----:B------:R-:W-:Y:S02]  /*1f5b0*/  LEA.HI.X R239, R10, R239, R7, 0x1, P0 ;  /* 0x000000ef0aef7211 */ /* 0x000fe400000f0c07 */
[----:B-1----:R-:W-:Y:S03]  /*1f5c0*/  IADD3 R14, P0, R240, UR5, RZ ;  /* 0x00000005f00e7c10 */ /* 0x002fe6000ff1e0ff */
        /* <DEDUP_REMOVED lines=34> */
.L_x_4070:
[----:B-1----:R-:W-:Y:S01]  /*1f7f0*/  FMNMX.FTZ R0, R151, R135, !PT ;  /* 0x0000008797007209 */ /* 0x002fe20007810000 */
[----:B--2---:R-:W-:Y:S01]  /*1f800*/  LDSM.16.MT88.4 R12, [R224+0xc000] ;  /* 0x00c00000e00c783b */ /* 0x004fe20000004200 */
[----:B------:R-:W-:Y:S02]  /*1f810*/  FMNMX.FTZ R5, R143, R133, !PT ;  /* 0x000000858f057209 */ /* 0x000fe40007810000 */
[----:B------:R-:W-:Y:S02]  /*1f820*/  FMNMX.FTZ R7, R145, R0, !PT ;  /* 0x0000000091077209 */ /* 0x000fe40007810000 */
[----:B------:R-:W-:Y:S02]  /*1f830*/  FMNMX.FTZ R5, R146, R5, !PT ;  /* 0x0000000592057209 */ /* 0x000fe40007810000 */
[----:B------:R-:W-:Y:S01]  /*1f840*/  FMNMX.FTZ R7, R202, R7, !PT ;  /* 0x00000007ca077209 */ /* 0x000fe20007810000 */
[----:B---3--:R-:W-:Y:S01]  /*1f850*/  LDSM.16.MT88.4 R20, [R222+0xc000] ;  /* 0x00c00000de14783b */ /* 0x008fe20000004200 */
        /* <DEDUP_REMOVED lines=99> */
[----:B------:R-:W2:Y:S01]  /*1fe90*/  MUFU.EX2 R133, R133 ;  /* 0x0000008500857308 */ /* 0x000ea20000000800 */
        /* <DEDUP_REMOVED lines=56> */
[--C-:B------:R-:W-:Y:S01]  /*20220*/  FFMA.FTZ R109, R186, UR4, -R140.reuse ;  /* 0x00000004ba6d7c23 */ /* 0x100fe2000801088c */
[----:B------:R-:W-:Y:S01]  /*20230*/  FFMA.FTZ R108, R188, UR4, -R140 ;  /* 0x00000004bc6c7c23 */ /* 0x000fe2000801088c */
[----:B------:R-:W3:Y:S01]  /*20240*/  LDSM.16.MT88.4 R80, [R224+0xc800] ;  /* 0x00c80000e050783b */ /* 0x000ee20000004200 */
[--C-:B------:R-:W-:Y:S01]  /*20250*/  FFMA.FTZ R110, R184, UR4, -R136.reuse ;  /* 0x00000004b86e7c23 */ /* 0x100fe20008010888 */
[----:B------:R-:W-:Y:S01]  /*20260*/  FFMA.FTZ R111, R182, UR4, -R136 ;  /* 0x00000004b66f7c23 */ /* 0x000fe20008010888 */
[----:B------:R-:W-:Y:S01]  /*20270*/  FFMA.FTZ R181, R181, UR4, -R140 ;  /* 0x00000004b5b57c23 */ /* 0x000fe2000801088c */
[----:B------:R-:W-:Y:S03]  /*20280*/  FFMA.FTZ R177, R177, UR4, -R136 ;  /* 0x00000004b1b17c23 */ /* 0x000fe60008010888 */
[----:B------:R-:W4:Y:S01]  /*20290*/  MUFU.EX2 R142, R142 ;  /* 0x0000008e008e7308 */ /* 0x000f220000000800 */
[----:B-1----:R-:W-:Y:S01]  /*202a0*/  F2FP.F16.F32.PACK_AB R130, R144, R145 ;  /* 0x000000919082723e */ /* 0x002fe200000000ff */
[----:B------:R-:W-:Y:S01]  /*202b0*/  FFMA.FTZ R173, R173, UR4, -R140 ;  /* 0x00000004adad7c23 */ /* 0x000fe2000801088c */
[----:B------:R-:W-:Y:S01]  /*202c0*/  LDSM.16.MT88.4 R72, [R220+0xc800] ;  /* 0x00c80000dc48783b */ /* 0x000fe20000004200 */
[----:B------:R-:W-:Y:S01]  /*202d0*/  FFMA.FTZ R171, R171, UR4, -R136 ;  /* 0x00000004abab7c23 */ /* 0x000fe20008010888 */
[----:B------:R-:W-:Y:S01]  /*202e0*/  FFMA.FTZ R167, R167, UR4, -R140 ;  /* 0x00000004a7a77c23 */ /* 0x000fe2000801088c */
[----:B------:R-:W-:Y:S01]  /*202f0*/  FFMA.FTZ R163, R163, UR4, -R136 ;  /* 0x00000004a3a37c23 */ /* 0x000fe20008010888 */
[----:B------:R-:W-:Y:S03]  /*20300*/  FFMA.FTZ R159, R159, UR4, -R140 ;  /* 0x000000049f9f7c23 */ /* 0x000fe6000801088c */
[----:B------:R-:W-:Y:S01]  /*20310*/  MUFU.EX2 R109, R109 ;  /* 0x0000006d006d7308 */ /* 0x000fe20000000800 */
[--C-:B------:R-:W-:Y:S01]  /*20320*/  FFMA.FTZ R155, R155, UR4, -R136.reuse ;  /* 0x000000049b9b7c23 */ /* 0x100fe20008010888 */
[----:B------:R-:W-:Y:S01]  /*20330*/  FFMA.FTZ R182, R153, UR4, -R136 ;  /* 0x0000000499b67c23 */ /* 0x000fe20008010888 */
[----:B------:R-:W-:Y:S01]  /*20340*/  LDSM.16.MT88.4 R116, [R222+0xf800] ;  /* 0x00f80000de74783b */ /* 0x000fe20000004200 */
[----:B------:R-:W-:Y:S01]  /*20350*/  FFMA.FTZ R151, R134, R249, R151 ;  /* 0x000000f986977223 */ /* 0x000fe20000010097 */
[--C-:B------:R-:W-:Y:S01]  /*20360*/  FFMA.FTZ R149, R149, UR4, -R140.reuse ;  /* 0x0000000495957c23 */ /* 0x100fe2000801088c */
[----:B------:R-:W-:Y:S01]  /*20370*/  FFMA.FTZ R184, R147, UR4, -R140 ;  /* 0x0000000493b87c23 */ /* 0x000fe2000801088c */
[--C-:B------:R-:W-:Y:S03]  /*20380*/  FFMA.FTZ R141, R141, UR4, -R136.reuse ;  /* 0x000000048d8d7c23 */ /* 0x100fe60008010888 */
[----:B------:R-:W-:Y:S01]  /*20390*/  MUFU.EX2 R108, R108 ;  /* 0x0000006c006c7308 */ /* 0x000fe20000000800 */
[----:B----4-:R-:W-:Y:S01]  /*203a0*/  F2FP.F16.F32.PACK_AB R131, R142, R143 ;  /* 0x0000008f8e83723e */ /* 0x010fe200000000ff */
[--C-:B------:R-:W-:Y:S01]  /*203b0*/  FFMA.FTZ R132, R132, UR4, -R136.reuse ;  /* 0x0000000484847c23 */ /* 0x100fe20008010888 */
[----:B------:R-:W-:Y:S01]  /*203c0*/  FFMA.FTZ R139, R139, UR4, -R136 ;  /* 0x000000048b8b7c23 */ /* 0x000fe20008010888 */
[----:B------:R-:W-:Y:S01]  /*203d0*/  FFMA.FTZ R150, R133, R248, R150 ;  /* 0x000000f885967223 */ /* 0x000fe20000010096 */
[----:B------:R-:W-:Y:S01]  /*203e0*/  FADD.FTZ R148, R148, R151 ;  /* 0x0000009794947221 */ /* 0x000fe20000010000 */
[----:B------:R-:W-:Y:S02]  /*203f0*/  ISETP.GT.AND P0, PT, R243, R232, PT ;  /* 0x000000e8f300720c */ /* 0x000fe40003f04270 */
        /* <DEDUP_REMOVED lines=43> */
[----:B------:R-:W-:Y:S01]  /*206b0*/  FFMA.FTZ R107, R190, UR4, -R136 ;  /* 0x00000004be6b7c23 */ /* 0x000fe20008010888 */
[----:B------:R-:W-:Y:S03]  /*206c0*/  FFMA.FTZ R172, R175, UR4, -R140 ;  /* 0x00000004afac7c23 */ /* 0x000fe6000801088c */
[----:B------:R-:W-:Y:S01]  /*206d0*/  MUFU.EX2 R105, R105 ;  /* 0x0000006900697308 */ /* 0x000fe20000000800 */
[C---:B------:R-:W-:Y:S03]  /*206e0*/  HMMA.16816.F32 R32, R128.reuse, R38, R32 ;  /* 0x000000268020723c */ /* 0x040fe60000001820 */
[C---:B------:R-:W-:Y:S01]  /*206f0*/  FMUL.FTZ R36, R134.reuse, R96 ;  /* 0x0000006086247220 */ /* 0x040fe20000410000 */
[C---:B------:R-:W-:Y:S03]  /*20700*/  FMUL.FTZ R37, R134.reuse, R97 ;  /* 0x0000006186257220 */ /* 0x040fe60000410000 */
[C---:B------:R-:W-:Y:S01]  /*20710*/  FMUL.FTZ R38, R133.reuse, R98 ;  /* 0x0000006285267220 */ /* 0x040fe20000410000 */
[----:B------:R-:W-:Y:S01]  /*20720*/  FMUL.FTZ R39, R133, R99 ;  /* 0x0000006385277220 */ /* 0x000fe20000410000 */
[----:B------:R-:W1:Y:S01]  /*20730*/  MUFU.EX2 R104, R104 ;  /* 0x0000006800687308 */ /* 0x000e620000000800 */
[----:B------:R-:W-:Y:S01]  /*20740*/  LDSM.16.MT88.4 R96, [R222+0xd000] ;  /* 0x00d00000de60783b */ /* 0x000fe20000004200 */
[----:B------:R-:W-:Y:S01]  /*20750*/  FFMA.FTZ R174, R169, UR4, -R136 ;  /* 0x00000004a9ae7c23 */ /* 0x000fe20008010888 */
[----:B------:R-:W-:Y:S01]  /*20760*/  FFMA.FTZ R176, R165, UR4, -R140 ;  /* 0x00000004a5b07c23 */ /* 0x000fe2000801088c */
[----:B------:R-:W-:Y:S01]  /*20770*/  FFMA.FTZ R178, R161, UR4, -R136 ;  /* 0x00000004a1b27c23 */ /* 0x000fe20008010888 */
[----:B------:R-:W-:Y:S01]  /*20780*/  FFMA.FTZ R180, R157, UR4, -R140 ;  /* 0x000000049db47c23 */ /* 0x000fe2000801088c */
[C---:B------:R-:W-:Y:S04]  /*20790*/  HMMA.16816.F32 R36, R128.reuse, R48, R36 ;  /* 0x000000308024723c */ /* 0x040fe80000001824 */
[----:B------:R-:W-:Y:S01]  /*207a0*/  MUFU.EX2 R106, R106 ;  /* 0x0000006a006a7308 */ /* 0x000fe20000000800 */
[----:B------:R-:W-:Y:S01]  /*207b0*/  FADD.FTZ R145, R145, R148 ;  /* 0x0000009491917221 */ /* 0x000fe20000010000 */
[----:B------:R-:W-:Y:S01]  /*207c0*/  FFMA.FTZ R136, R3, UR4, -R136 ;  /* 0x0000000403887c23 */ /* 0x000fe20008010888 */
[C---:B------:R-:W-:Y:S07]  /*207d0*/  HMMA.16816.F32 R40, R128.reuse, R50, R40 ;  /* 0x000000328028723c */ /* 0x040fee0000001828 */
[----:B------:R-:W4:Y:S01]  /*207e0*/  MUFU.EX2 R107, R107 ;  /* 0x0000006b006b7308 */ /* 0x000f220000000800 */
[C---:B------:R-:W-:Y:S01]  /*207f0*/  FMUL.FTZ R48, R134.reuse, R84 ;  /* 0x0000005486307220 */ /* 0x040fe20000410000 */
[C---:B------:R-:W-:Y:S03]  /*20800*/  HMMA.16816.F32 R44, R128.reuse, R56, R44 ;  /* 0x00000038802c723c */ /* 0x040fe6000000182c */
[C---:B------:R-:W-:Y:S01]  /*20810*/  FMUL.FTZ R49, R134.reuse, R85 ;  /* 0x0000005586317220 */ /* 0x040fe20000410000 */
[C---:B------:R-:W-:Y:S01]  /*20820*/  FMUL.FTZ R50, R133.reuse, R86 ;  /* 0x0000005685327220 */ /* 0x040fe20000410000 */
[C---:B------:R-:W-:Y:S02]  /*20830*/  FMUL.FTZ R51, R133.reuse, R87 ;  /* 0x0000005785337220 */ /* 0x040fe40000410000 */
[C---:B------:R-:W-:Y:S01]  /*20840*/  FMUL.FTZ R56, R134.reuse, R76 ;  /* 0x0000004c86387220 */ /* 0x040fe20000410000 */
[----:B------:R-:W5:Y:S01]  /*20850*/  LDSM.16.MT88.4 R84, [R222+0xc800] ;  /* 0x00c80000de54783b */ /* 0x000f620000004200 */
[----:B------:R-:W5:Y:S02]  /*20860*/  MUFU.EX2 R114, R114 ;  /* 0x0000007200727308 */ /* 0x000f640000000800 */
[----:B------:R-:W-:Y:S01]  /*20870*/  FMUL.FTZ R57, R134, R77 ;  /* 0x0000004d86397220 */ /* 0x000fe20000410000 */
[----:B------:R-:W-:Y:S01]  /*20880*/  FADD.FTZ R144, R144, R145 ;  /* 0x0000009190907221 */ /* 0x000fe20000010000 */
[C---:B------:R-:W-:Y:S06]  /*20890*/  HMMA.16816.F32 R48, R128.reuse, R58, R48 ;  /* 0x0000003a8030723c */ /* 0x040fec0000001830 */
[----:B------:R-:W-:Y:S01]  /*208a0*/  MUFU.EX2 R121, R121 ;  /* 0x0000007900797308 */ /* 0x000fe20000000800 */
        /* <DEDUP_REMOVED lines=9> */
[----:B----4-:R-:W-:Y:S03]  /*20940*/  F2FP.F16.F32.PACK_AB R69, R107, R106 ;  /* 0x0000006a6b45723e */ /* 0x010fe600000000ff */
[----:B------:R-:W1:Y:S01]  /*20950*/  MUFU.EX2 R185, R185 ;  /* 0x000000b900b97308 */ /* 0x000e620000000800 */
[----:B------:R-:W-:Y:S01]  /*20960*/  FADD.FTZ R105, R105, R144 ;  /* 0x0000009069697221 */ /* 0x000fe20000010000 */
[C---:B--2---:R-:W-:Y:S03]  /*20970*/  HMMA.16816.F32 R60, R128.reuse, R88, R60 ;  /* 0x00000058803c723c */ /* 0x044fe6000000183c */
        /* <DEDUP_REMOVED lines=10> */
[C---:B---3--:R-:W-:Y:S08]  /*20a20*/  HMMA.16816.F32 R4, R68.reuse, R80, R4 ;  /* 0x000000504404723c */ /* 0x048ff00000001804 */
        /* <DEDUP_REMOVED lines=202> */
[----:B------:R-:W-:Y:S01]  /*216d0*/  F2FP.F16.F32.PACK_AB R68, R184, R149 ;  /* 0x00000095b844723e */ /* 0x000fe200000000ff */
[C---:B-----5:R-:W-:Y:S05]  /*216e0*/  HMMA.16816.F32 R52, R72.reuse, R80, R52 ;  /* 0x000000504834723c */ /* 0x060fea0000001834 */
[----:B------:R-:W-:Y:S01]  /*216f0*/  F2FP.F16.F32.PACK_AB R69, R134, R141 ;  /* 0x0000008d8645723e */ /* 0x000fe200000000ff */
[C---:B------:R-:W-:Y:S05]  /*21700*/  HMMA.16816.F32 R56, R72.reuse, R82, R56 ;  /* 0x000000524838723c */ /* 0x040fea0000001838 */
[----:B------:R-:W-:Y:S01]  /*21710*/  FADD.FTZ R80, R120, R111 ;  /* 0x0000006f78507221 */ /* 0x000fe20000010000 */
[C---:B-1----:R-:W-:Y:S01]  /*21720*/  HMMA.16816.F32 R60, R72.reuse, R76, R60 ;  /* 0x0000004c483c723c */ /* 0x042fe2000000183c */
[----:B------:R-:W1:Y:S04]  /*21730*/  LDSM.16.MT88.4 R108, [R221+0xf800] ;  /* 0x00f80000dd6c783b */ /* 0x000e680000004200 */
[----:B----4-:R-:W-:Y:S01]  /*21740*/  F2FP.F16.F32.PACK_AB R70, R140, R133 ;  /* 0x000000858c46723e */ /* 0x010fe200000000ff */
[----:B------:R-:W-:Y:S03]  /*21750*/  HMMA.16816.F32 R64, R72, R78, R64 ;  /* 0x0000004e4840723c */ /* 0x000fe60000001840 */
[----:B------:R-:W2:Y:S02]  /*21760*/  LDSM.16.MT88.4 R76, [R221+0x13800] ;  /* 0x01380000dd4c783b */ /* 0x000ea40000004200 */
[----:B---3--:R-:W-:Y:S01]  /*21770*/  F2FP.F16.F32.PACK_AB R71, R3, R132 ;  /* 0x000000840347723e */ /* 0x008fe200000000ff */
[----:B------:R-:W-:Y:S01]  /*21780*/  FADD.FTZ R80, R115, R80 ;  /* 0x0000005073507221 */ /* 0x000fe20000010000 */
[----:B------:R-:W-:Y:S04]  /*21790*/  FADD.FTZ R123, R114, R123 ;  /* 0x0000007b727b7221 */ /* 0x000fe80000010000 */
[----:B------:R-:W-:Y:S01]  /*217a0*/  FADD.FTZ R121, R121, R80 ;  /* 0x0000005079797221 */ /* 0x000fe20000010000 */
[C---:B------:R-:W-:Y:S01]  /*217b0*/  HMMA.16816.F32 R128, R68.reuse, R124, R4 ;  /* 0x0000007c4480723c */ /* 0x040fe20000001804 */
[----:B------:R-:W3:Y:S04]  /*217c0*/  LDSM.16.MT88.4 R4, [R220+0x13800] ;  /* 0x01380000dc04783b */ /* 0x000ee80000004200 */
[----:B------:R-:W-:Y:S01]  /*217d0*/  FADD.FTZ R122, R122, R121 ;  /* 0x000000797a7a7221 */ /* 0x000fe20000010000 */
[C---:B------:R-:W-:Y:S05]  /*217e0*/  HMMA.16816.F32 R124, R68.reuse, R126, R8 ;  /* 0x0000007e447c723c */ /* 0x040fea0000001808 */
[----:B------:R-:W-:Y:S01]  /*217f0*/  FADD.FTZ R152, R152, R123 ;  /* 0x0000007b98987221 */ /* 0x000fe20000010000 */
[----:B------:R-:W-:Y:S02]  /*21800*/  FADD.FTZ R191, R191, R122 ;  /* 0x0000007abfbf7221 */ /* 0x000fe40000010000 */
[C---:B------:R-:W-:Y:S03]  /*21810*/  HMMA.16816.F32 R120, R68.reuse, R116, R12 ;  /* 0x000000744478723c */ /* 0x040fe6000000180c */
[----:B------:R-:W-:Y:S01]  /*21820*/  FADD.FTZ R185, R185, R152 ;  /* 0x00000098b9b97221 */ /* 0x000fe20000010000 */
[----:B------:R-:W-:Y:S02]  /*21830*/  FADD.FTZ R191, R154, R191 ;  /* 0x000000bf9abf7221 */ /* 0x000fe40000010000 */
        /* <DEDUP_REMOVED lines=51> */
.L_x_4068:
        /* <DEDUP_REMOVED lines=9> */
[----:B------:R-:W-:Y:S01]  /*21c00*/  SHF.L.U32 R36, R233, 0x2, RZ ;  /* 0x00000002e9247819 */ /* 0x000fe200000006ff */
[----:B------:R-:W5:Y:S01]  /*21c10*/  LDC R18, c[0x0][0x270] ;  /* 0x00009c00ff127b82 */ /* 0x000f620000000800 */
[----:B------:R-:W-:Y:S01]  /*21c20*/  BSSY B0, `(.L_x_4073) ;  /* 0x00000c2000007945 */ /* 0x000fe20003800000 */
[----:B------:R-:W5:Y:S01]  /*21c30*/  S2R R15, SR_CTAID.Y ;  /* 0x00000000000f7919 */ /* 0x000f620000002600 */
[----:B------:R-:W-:Y:S01]  /*21c40*/  SHF.R.S32.HI R37, RZ, 0x1f, R36 ;  /* 0x0000001fff257819 */ /* 0x000fe20000011424 */
[----:B------:R-:W5:Y:S01]  /*21c50*/  S2R R17, SR_CTAID.X ;  /* 0x0000000000117919 */ /* 0x000f620000002500 */
[----:B-1----:R-:W-:Y:S01]  /*21c60*/  FADD.FTZ R6, R3, R248 ;  /* 0x000000f803067221 */ /* 0x002fe20000010000 */
[----:B--2---:R-:W-:-:S02]  /*21c70*/  ULEA UR5, UR5, UR4, 0x18 ;  /* 0x0000000405057291 */ /* 0x004fc4000f8ec03f */
        /* <DEDUP_REMOVED lines=121> */
[----:B------:R-:W-:Y:S01]  /*22410*/  STS.64 [R8], R124 ;  /* 0x0000007c08007388 */ /* 0x000fe20000000a00 */
[----:B------:R-:W-:Y:S02]  /*22420*/  SEL R7, R7, 0xffffff80, !P2 ;  /* 0xffffff8007077807 */ /* 0x000fe40005000000 */
[----:B------:R-:W-:Y:S01]  /*22430*/  IADD3 R10, R9, R6, RZ ;  /* 0x00000006090a7210 */ /* 0x000fe20007ffe0ff */
[----:B------:R-:W-:Y:S01]  /*22440*/  STS.64 [R8+0x800], R126 ;  /* 0x0008007e08007388 */ /* 0x000fe20000000a00 */
        /* <DEDUP_REMOVED lines=12> */
[----:B------:R-:W-:Y:S04]  /*22510*/  STS.64 [R12], R112 ;  /* 0x000000700c007388 */ /* 0x000fe80000000a00 */
[----:B------:R-:W-:Y:S04]  /*22520*/  STS.64 [R12+0x800], R114 ;  /* 0x000800720c007388 */ /* 0x000fe80000000a00 */
[----:B------:R-:W-:Y:S04]  /*22530*/  STS.64 [R13], R108 ;  /* 0x0000006c0d007388 */ /* 0x000fe80000000a00 */
[----:B------:R-:W-:Y:S04]  /*22540*/  STS.64 [R13+0x800], R110 ;  /* 0x0008006e0d007388 */ /* 0x000fe80000000a00 */
[----:B------:R-:W-:Y:S01]  /*22550*/  STS.64 [R14], R104 ;  /* 0x000000680e007388 */ /* 0x000fe20000000a00 */
[----:B-----5:R-:W-:Y:S01]  /*22560*/  IMAD R15, R15, R6, R235 ;  /* 0x000000060f0f7224 */ /* 0x020fe200078e02eb */
[----:B------:R-:W-:-:S02]  /*22570*/  MOV R6, 0xff800000 ;  /* 0xff80000000067802 */ /* 0x000fc40000000f00 */
        /* <DEDUP_REMOVED lines=11> */
[----:B--2---:R-:W-:-:S03]  /*22630*/  IADD3 R9, -R235, RZ, RZ ;  /* 0x000000ffeb097210 */ /* 0x004fc60007ffe1ff */
[----:B------:R-:W-:Y:S02]  /*22640*/  STS.64 [R12+0x4000], R80 ;  /* 0x004000500c007388 */ /* 0x000fe40000000a00 */
[----:B-1----:R-:W-:Y:S02]  /*22650*/  IMAD R9, R18, R9, UR4 ;  /* 0x0000000412097e24 */ /* 0x002fe4000f8e0209 */
[----:B------:R-:W-:Y:S01]  /*22660*/  STS.64 [R12+0x4800], R82 ;  /* 0x004800520c007388 */ /* 0x000fe20000000a00 */
[----:B----4-:R-:W-:Y:S01]  /*22670*/  MOV R8, 0xff800000 ;  /* 0xff80000000087802 */ /* 0x010fe20000000f00 */
[----:B------:R-:W-:Y:S02]  /*22680*/  IMAD R9, R15, R18, R9 ;  /* 0x000000120f097224 */ /* 0x000fe400078e0209 */
[----:B------:R-:W-:Y:S01]  /*22690*/  STS.64 [R13+0x4000], R76 ;  /* 0x0040004c0d007388 */ /* 0x000fe20000000a00 */
[----:B---3--:R-:W-:Y:S01]  /*226a0*/  @P0 FFMA.FTZ R8, R0, R21, R3 ;  /* 0x0000001500080223 */ /* 0x008fe20000010003 */
[----:B------:R-:W-:-:S02]  /*226b0*/  IMAD R0, R17, -0x40, R234 ;  /* 0xffffffc011007824 */ /* 0x000fc400078e02ea */
[----:B------:R-:W-:Y:S04]  /*226c0*/  STS.64 [R13+0x4800], R78 ;  /* 0x0048004e0d007388 */ /* 0x000fe80000000a00 */
[----:B------:R-:W-:Y:S04]  /*226d0*/  STS.64 [R14+0x4000], R72 ;  /* 0x004000480e007388 */ /* 0x000fe80000000a00 */
[----:B------:R-:W-:Y:S01]  /*226e0*/  STS.64 [R14+0x4800], R74 ;  /* 0x0048004a0e007388 */ /* 0x000fe20000000a00 */
[----:B-----5:R-:W-:Y:S01]  /*226f0*/  @P3 FMUL.FTZ R11, R4, 0.69314718246459960938 ;  /* 0x3f317218040b3820 */ /* 0x020fe20000410000 */
[----:B------:R-:W-:-:S02]  /*22700*/  SHF.L.U32 R4, R17, 0x6, RZ ;  /* 0x0000000611047819 */ /* 0x000fc400000006ff */
[----:B------:R1:W-:Y:S01]  /*22710*/  STS.64 [R16+0x4000], R68 ;  /* 0x0040004410007388 */ /* 0x0003e20000000a00 */
[----:B------:R-:W-:-:S03]  /*22720*/  @P3 FFMA.FTZ R6, R2, R19, R11 ;  /* 0x0000001302063223 */ /* 0x000fc6000001000b */
[----:B------:R2:W-:Y:S01]  /*22730*/  STS.64 [R16+0x4800], R70 ;  /* 0x0048004610007388 */ /* 0x0005e20000000a00 */
[----:B------:R-:W-:Y:S01]  /*22740*/  IMAD R7, R9, R7, R4 ;  /* 0x0000000709077224 */ /* 0x000fe200078e0204 */
[----:B-1----:R-:W-:Y:S01]  /*22750*/  LEA R68, R5, UR5, 0x2 ;  /* 0x0000000505447c11 */ /* 0x002fe2000f8e10ff */
        /* <DEDUP_REMOVED lines=14> */
.L_x_4074:
[----:B------:R-:W-:Y:S05]  /*22840*/  BSYNC B0 ;  /* 0x0000000000007941 */ /* 0x000fea0003800000 */
.L_x_4073:
[----:B------:R-:W3:Y:S01]  /*22850*/  LDS.128 R64, [R68] ;  /* 0x0000000044407984 */ /* 0x000ee20000000c00 */
[C---:B-1----:R-:W-:Y:S01]  /*22860*/  VIADD R5, R231.reuse, 0x8 ;  /* 0x00000008e7057836 */ /* 0x042fe20000000000 */
[----:B------:R-:W-:Y:S01]  /*22870*/  ULDC UR4, c[0x0][0x2dc] ;  /* 0x0000b70000047ab9 */ /* 0x000fe20000000800 */
[----:B--2---:R-:W-:Y:S01]  /*22880*/  IMAD.WIDE R70, R231, 0x80, R36 ;  /* 0x00000080e7467825 */ /* 0x004fe200078e0224 */
[----:B------:R-:W1:Y:S02]  /*22890*/  LDS.128 R32, [R68+0x4000] ;  /* 0x0040000044207984 */ /* 0x000e640000000c00 */
[----:B------:R-:W-:Y:S01]  /*228a0*/  ISETP.GE.AND P6, PT, R5, R0, PT ;  /* 0x000000000500720c */ /* 0x000fe20003fc6270 */
[----:B------:R-:W-:Y:S01]  /*228b0*/  IMAD R2, R7, UR4, RZ ;  /* 0x0000000407027c24 */ /* 0x000fe2000f8e02ff */
[----:B------:R-:W2:Y:S01]  /*228c0*/  LDS.128 R60, [R68+0x800] ;  /* 0x00080000443c7984 */ /* 0x000ea20000000c00 */
[C---:B------:R-:W-:Y:S01]  /*228d0*/  VIADD R3, R231.reuse, 0x10 ;  /* 0x00000010e7037836 */ /* 0x040fe20000000000 */
[----:B------:R-:W-:Y:S01]  /*228e0*/  ULDC.64 UR4, c[0x0][0x288] ;  /* 0x0000a20000047ab9 */ /* 0x000fe20000000a00 */
[----:B------:R-:W-:Y:S01]  /*228f0*/  VIADD R69, R231, 0x28 ;  /* 0x00000028e7457836 */ /* 0x000fe20000000000 */
[----:B------:R-:W4:Y:S01]  /*22900*/  LDS.128 R56, [R68+0x1000] ;  /* 0x0010000044387984 */ /* 0x000f220000000c00 */
        /* <DEDUP_REMOVED lines=25> */
[----:B------:R5:W5:Y:S04]  /*22aa0*/  LDS.128 R4, [R68+0x7800] ;  /* 0x0078000044047984 */ /* 0x000b680000000c00 */
[----:B---3--:R3:W-:Y:S04]  /*22ab0*/  @!P0 STG.E.64 desc[UR6][R70.64], R64 ;  /* 0x0000004046008986 */ /* 0x0087e8000c101b06 */
[----:B------:R3:W-:Y:S04]  /*22ac0*/  @!P0 STG.E.64 desc[UR6][R70.64+0x8], R66 ;  /* 0x0000084246008986 */ /* 0x0007e8000c101b06 */
[----:B-1----:R3:W-:Y:S01]  /*22ad0*/  @!P0 STG.E.128 desc[UR6][R70.64+0x100], R32 ;  /* 0x0001002046008986 */ /* 0x0027e2000c101d06 */
[----:B------:R-:W-:-:S03]  /*22ae0*/  ISETP.GE.AND P0, PT, R231, R0, PT ;  /* 0x00000000e700720c */ /* 0x000fc60003f06270 */
[----:B--2---:R3:W-:Y:S04]  /*22af0*/  @!P6 STG.E.128 desc[UR6][R70.64+0x1000], R60 ;  /* 0x0010003c4600e986 */ /* 0x0047e8000c101d06 */
        /* <DEDUP_REMOVED lines=11> */
[----:B------:R-:W-:Y:S05]  /*22bb0*/  @P0 EXIT ;  /* 0x000000000000094d */ /* 0x000fea0003800000 */
[----:B------:R-:W-:Y:S04]  /*22bc0*/  STG.E.128 desc[UR6][R70.64+0x7000], R36 ;  /* 0x0070002446007986 */ /* 0x000fe8000c101d06 */
[----:B------:R-:W-:Y:S01]  /*22bd0*/  STG.E.128 desc[UR6][R70.64+0x7100], R4 ;  /* 0x0071000446007986 */ /* 0x000fe2000c101d06 */
[----:B------:R-:W-:Y:S05]  /*22be0*/  EXIT ;  /* 0x000000000000794d */ /* 0x000fea0003800000 */
.L_x_4075:
        /* <DEDUP_REMOVED lines=9> */
.L_x_8387:


//--------------------- .text._ZN5flash24flash_fwd_splitkv_kernelI23Flash_fwd_kernel_traitsILi128ELi64ELi128ELi4ELb0ELb0EN7cutlass6half_tE19Flash_kernel_traitsILi128ELi64ELi128ELi4ES3_EELb1ELb0ELb1ELb0ELb0ELb0ELb1ELb1EEEvNS_16Flash_fwd_paramsE --------------------------
	.section	.text._ZN5flash24flash_fwd_splitkv_kernelI23Flash_fwd_kernel_traitsILi128ELi64ELi128ELi4ELb0ELb0EN7cutlass6half_tE19Flash_kernel_traitsILi128ELi64ELi128ELi4ES3_EELb1ELb0ELb1ELb0ELb0ELb0ELb1ELb1EEEvNS_16Flash_fwd_paramsE,"ax",@progbits
	.align	128
        .global         _ZN5flash24flash_fwd_splitkv_kernelI23Flash_fwd_kernel_traitsILi128ELi64ELi128ELi4ELb0ELb0EN7cutlass6half_tE19Flash_kernel_traitsILi128ELi64ELi128ELi4ES3_EELb1ELb0ELb1ELb0ELb0ELb0ELb1ELb1EEEvNS_16Flash_fwd_paramsE
        .type           _ZN5flash24flash_fwd_splitkv_kernelI23Flash_fwd_kernel_traitsILi128ELi64ELi128ELi4ELb0ELb0EN7cutlass6half_tE19Flash_kernel_traitsILi128ELi64ELi128ELi4ES3_EELb1ELb0ELb1ELb0ELb0ELb0ELb1ELb1EEEvNS_16Flash_fwd_paramsE,@function
        .size           _ZN5flash24flash_fwd_splitkv_kernelI23Flash_fwd_kernel_traitsILi128ELi64ELi128ELi4ELb0ELb0EN7cutlass6half_tE19Flash_kernel_traitsILi128ELi64ELi128ELi4ES3_EELb1ELb0ELb1ELb0ELb0ELb0ELb1ELb1EEEvNS_16Flash_fwd_paramsE,(.L_x_8332 - _ZN5flash24flash_fwd_splitkv_kernelI23Flash_fwd_kernel_traitsILi128ELi64ELi128ELi4ELb0ELb0EN7cutlass6half_tE19Flash_kernel_traitsILi128ELi64ELi128ELi4ES3_EELb1ELb0ELb1ELb0ELb0ELb0ELb1ELb1EEEvNS_16Flash_fwd_paramsE)
        .other          _ZN5flash24flash_fwd_splitkv_kernelI23Flash_fwd_kernel_traitsILi128ELi64ELi128ELi4ELb0ELb0EN7cutlass6half_tE19Flash_kernel_traitsILi128ELi64ELi128ELi4ES3_EELb1ELb0ELb1ELb0ELb0ELb0ELb1ELb1EEEvNS_16Flash_fwd_paramsE,@"STO_CUDA_ENTRY STV_DEFAULT"
_ZN5flash24flash_fwd_splitkv_kernelI23Flash_fwd_kernel_traitsILi128ELi64ELi128ELi4ELb0ELb0EN7cutlass6half_tE19Flash_kernel_traitsILi128ELi64ELi128ELi4ES3_EELb1ELb0ELb1ELb0ELb0ELb0ELb1ELb1EEEvNS_16Flash_fwd_paramsE:
.text._ZN5flash24flash_fwd_splitkv_kernelI23Flash_fwd_kernel_traitsILi128ELi64ELi128ELi4ELb0ELb0EN7cutlass6half_tE19Flash_kernel_traitsILi128ELi64ELi128ELi4ES3_EELb1ELb0ELb1ELb0ELb0ELb0ELb1ELb1EEEvNS_16Flash_fwd_paramsE:
        /* <DEDUP_REMOVED lines=14> */
[----:B------:R-:W-:-:S03]  /*00e0*/  MOV R4, RZ ;  /* 0x000000ff00047202 */ /* 0x000fc60000000f00 */
[----:B------:R-:W-:-:S04]  /*00f0*/  IMAD R7, R0, R3, RZ ;  /* 0x0000000300077224 */ /* 0x000fc800078e02ff */
[----:B------:R-:W-:Y:S02]  /*0100*/  IMAD.HI.U32 R7, R5, R7, R4 ;  /* 0x0000000705077227 */ /* 0x000fe400078e0004 */
[----:B------:R-:W1:Y:S04]  /*0110*/  LDC R4, c[0x0][0x10] ;  /* 0x00000400ff047b82 */ /* 0x000e680000000800 */
        /* <DEDUP_REMOVED lines=11> */
[----:B------:R-:W-:Y:S05]  /*01d0*/  CALL.REL.NOINC `($_ZN5flash24flash_fwd_splitkv_kernelI23Flash_fwd_kernel_traitsILi128ELi64ELi128ELi4ELb0ELb0EN7cutlass6half_tE19Flash_kernel_traitsILi128ELi64ELi128ELi4ES3_EELb1ELb0ELb1ELb0ELb0ELb0ELb1ELb1EEEvNS_16Flash_fwd_paramsE$_ZN5flash30compute_attn_1rowblock_splitkvI23Flash_fwd_kernel_traitsILi128ELi64ELi128ELi4ELb0ELb0EN7cutlass6half_tE19Flash_kernel_traitsILi128ELi64ELi128ELi4ES3_EELb1ELb0ELb1ELb0ELb0ELb0ELb1ELb1ENS_16Flash_fwd_paramsEEEvRKT8_iiiii) ;  /* 0x0000000000087944 */ /* 0x000fea0003c00000 */
[----:B------:R-:W-:Y:S05]  /*01e0*/  BSYNC B4 ;  /* 0x0000000000047941 */ /* 0x000fea0003800000 */
.L_x_4076:
[----:B------:R-:W-:Y:S05]  /*01f0*/  EXIT ;  /* 0x000000000000794d */ /* 0x000fea0003800000 */
        .type           $_ZN5flash24flash_fwd_splitkv_kernelI23Flash_fwd_kernel_traitsILi128ELi64ELi128ELi4ELb0ELb0EN7cutlass6half_tE19Flash_kernel_traitsILi128ELi64ELi128ELi4ES3_EELb1ELb0ELb1ELb0ELb0ELb0ELb1ELb1EEEvNS_16Flash_fwd_paramsE$_ZN5flash30compute_attn_1rowblock_splitkvI23Flash_fwd_kernel_traitsILi128ELi64ELi128ELi4ELb0ELb0EN7cutlass6half_tE19Flash_kernel_traitsILi128ELi64ELi128ELi4ES3_EELb1ELb0ELb1ELb0ELb0ELb0ELb1ELb1ENS_16Flash_fwd_paramsEEEvRKT8_iiiii,@function
        .size           $_ZN5flash24flash_fwd_splitkv_kernelI23Flash_fwd_kernel_traitsILi128ELi64ELi128ELi4ELb0ELb0EN7cutlass6half_tE19Flash_kernel_traitsILi128ELi64ELi128ELi4ES3_EELb1ELb0ELb1ELb0ELb0ELb0ELb1ELb1EEEvNS_16Flash_fwd_paramsE$_ZN5flash30compute_attn_1rowblock_splitkvI23Flash_fwd_kernel_traitsILi128ELi64ELi128ELi4ELb0ELb0EN7cutlass6half_tE19Flash_kernel_traitsILi128ELi64ELi128ELi4ES3_EELb1ELb0ELb1ELb0ELb0ELb0ELb1ELb1ENS_16Flash_fwd_paramsEEEvRKT8_iiiii,(.L_x_8332 - $_ZN5flash24flash_fwd_splitkv_kernelI23Flash_fwd_kernel_traitsILi128ELi64ELi128ELi4ELb0ELb0EN7cutlass6half_tE19Flash_kernel_traitsILi128ELi64ELi128ELi4ES3_EELb1ELb0ELb1ELb0ELb0ELb0ELb1ELb1EEEvNS_16Flash_fwd_paramsE$_ZN5flash30compute_attn_1rowblock_splitkvI23Flash_fwd_kernel_traitsILi128ELi64ELi128ELi4ELb0ELb0EN7cutlass6half_tE19Flash_kernel_traitsILi128ELi64ELi128ELi4ES3_EELb1ELb0ELb1ELb0ELb0ELb0ELb1ELb1ENS_16Flash_fwd_paramsEEEvRKT8_iiiii)
$_ZN5flash24flash_fwd_splitkv_kernelI23Flash_fwd_kernel_traitsILi128ELi64ELi128ELi4ELb0ELb0EN7cutlass6half_tE19Flash_kernel_traitsILi128ELi64ELi128ELi4ES3_EELb1ELb0ELb1ELb0ELb0ELb0ELb1ELb1EEEvNS_16Flash_fwd_paramsE$_ZN5flash30compute_attn_1rowblock_splitkvI23Flash_fwd_kernel_traitsILi128ELi64ELi128ELi4ELb0ELb0EN7cutlass6half_tE19Flash_kernel_traitsILi128ELi64ELi128ELi4ES3_EELb1ELb0ELb1ELb0ELb0ELb0ELb1ELb1ENS_16Flash_fwd_paramsEEEvRKT8_iiiii:
        /* <DEDUP_REMOVED lines=27> */
.L_x_4078:
[----:B------:R-:W-:Y:S05]  /*03b0*/  BSYNC B0 ;  /* 0x0000000000007941 */ /* 0x000fea0003800000 */
.L_x_4077:
        /* <DEDUP_REMOVED lines=8> */
.L_x_4080:
[----:B------:R3:W5:Y:S02]  /*0440*/  LD.E R3, desc[UR6][R10.64+0xb8] ;  /* 0x0000b8060a037980 */ /* 0x000764000c101900 */
.L_x_4081:
[----:B------:R-:W-:Y:S05]  /*0450*/  BSYNC B0 ;  /* 0x0000000000007941 */ /* 0x000fea0003800000 */
.L_x_4079:
        /* <DEDUP_REMOVED lines=10> */
.L_x_4083:
[----:B------:R-:W2:Y:S01]  /*0500*/  LD.E.64 R2, desc[UR6][R10.64+0x108] ;  /* 0x000108060a027980 */ /* 0x000ea2000c101b00 */
[----:B------:R-:W-:Y:S01]  /*0510*/  BSSY B0, `(.L_x_4085) ;  /* 0x0000006000007945 */ /* 0x000fe20003800000 */
[----:B--2---:R-:W-:-:S04]  /*0520*/  ISETP.NE.U32.AND P0, PT, R2, RZ, PT ;  /* 0x000000ff0200720c */ /* 0x004fc80003f05070 */
[----:B------:R-:W-:Y:S01]  /*0530*/  ISETP.NE.AND.EX P0, PT, R3, RZ, PT, P0 ;  /* 0x000000ff0300720c */ /* 0x000fe20003f05300 */
[----:B------:R-:W-:-:S12]  /*0540*/  IMAD.MOV.U32 R3, RZ, RZ, RZ ;  /* 0x000000ffff037224 */ /* 0x000fd800078e00ff */
[----:B------:R-:W-:Y:S05]  /*0550*/  @!P0 BRA `(.L_x_4086) ;  /* 0x0000000000048947 */ /* 0x000fea0003800000 */
[----:B------:R2:W5:Y:S02]  /*0560*/  LD.E R3, desc[UR6][R10.64+0xbc] ;  /* 0x0000bc060a037980 */ /* 0x000564000c101900 */
.L_x_4086:
[----:B------:R-:W-:Y:S05]  /*0570*/  BSYNC B0 ;  /* 0x0000000000007941 */ /* 0x000fea0003800000 */
.L_x_4085:
[----:B-----5:R-:W-:Y:S02]  /*0580*/  IADD3 R62, R90, R3, RZ ;  /* 0x000000035a3e7210 */ /* 0x020fe40007ffe0ff */
.L_x_4084:
[----:B------:R-:W-:Y:S05]  /*0590*/  BSYNC B1 ;  /* 0x0000000000017941 */ /* 0x000fea0003800000 */
.L_x_4082:
[----:B------:R-:W-:Y:S01]  /*05a0*/  IMAD.SHL.U32 R67, R237, 0x40, RZ ;  /* 0x00000040ed437824 */ /* 0x000fe200078e00ff */
[----:B------:R-:W-:Y:S01]  /*05b0*/  MOV R2, R238 ;  /* 0x000000ee00027202 */ /* 0x000fe20000000f00 */
[----:B------:R-:W-:-:S03]  /*05c0*/  IMAD.MOV.U32 R3, RZ, RZ, 0x0 ;  /* 0x00000000ff037424 */ /* 0x000fc600078e00ff */
[----:B------:R-:W-:-:S13]  /*05d0*/  ISETP.GT.AND P0, PT, R240, R67, PT ;  /* 0x00000043f000720c */ /* 0x000fda0003f04270 */
[----:B-123--:R-:W-:Y:S05]  /*05e0*/  @!P0 RET.REL.NODEC R2 `(_ZN5flash24flash_fwd_splitkv_kernelI23Flash_fwd_kernel_traitsILi128ELi64ELi128ELi4ELb0ELb0EN7cutlass6half_tE19Flash_kernel_traitsILi128ELi64ELi128ELi4ES3_EELb1ELb0ELb1ELb0ELb0ELb0ELb1ELb1EEEvNS_16Flash_fwd_paramsE) ;  /* 0xfffffff802848950 */ /* 0x00efea0003c3ffff */
        /* <DEDUP_REMOVED lines=61> */
[----:B-1----:R-:W-:-:S04]  /*09c0*/  IMAD.WIDE R10, R8, 0x80, R14 ;  /* 0x00000080080a7825 */ /* 0x002fc800078e020e */
[----:B--2---:R-:W-:-:S04]  /*09d0*/  IMAD R2, R2, UR8, R239 ;  /* 0x0000000802027c24 */ /* 0x004fc8000f8e02ef */
[----:B---3--:R-:W-:-:S04]  /*09e0*/  IMAD R2, R2, R5, R242 ;  /* 0x0000000502027224 */ /* 0x008fc800078e02f2 */
[--C-:B------:R-:W-:Y:S02]  /*09f0*/  IMAD R3, R3, R2, R67.reuse ;  /* 0x0000000203037224 */ /* 0x100fe400078e0243 */
[----:B------:R-:W-:Y:S02]  /*0a00*/  IMAD.IADD R67, R240, 0x1, -R67 ;  /* 0x00000001f0437824 */ /* 0x000fe400078e0a43 */
[----:B----4-:R-:W-:Y:S02]  /*0a10*/  IMAD R0, R3, R0, RZ ;  /* 0x0000000003007224 */ /* 0x010fe400078e02ff */
[C---:B------:R-:W-:Y:S01]  /*0a20*/  VIADD R2, R8.reuse, 0x8 ;  /* 0x0000000808027836 */ /* 0x040fe20000000000 */
[-C--:B------:R-:W-:Y:S02]  /*0a30*/  ISETP.GE.AND P2, PT, R8, R67.reuse, PT ;  /* 0x000000430800720c */ /* 0x080fe40003f46270 */
[----:B------:R-:W-:Y:S02]  /*0a40*/  IADD3 R5, P0, R0, R10, RZ ;  /* 0x0000000a00057210 */ /* 0x000fe40007f1e0ff */
[----:B------:R-:W-:-:S02]  /*0a50*/  ISETP.GE.AND P5, PT, R2, R67, PT ;  /* 0x000000430200720c */ /* 0x000fc40003fa6270 */
[----:B------:R-:W-:Y:S02]  /*0a60*/  LEA.HI.X.SX32 R0, R0, R11, 0x1, P0 ;  /* 0x0000000b00007211 */ /* 0x000fe400000f0eff */
[----:B------:R-:W-:Y:S02]  /*0a70*/  LEA R4, P1, R5, R6, 0x2 ;  /* 0x0000000605047211 */ /* 0x000fe400078210ff */
[----:B------:R-:W-:Y:S02]  /*0a80*/  SHF.R.S32.HI R11, RZ, 0x1f, R3 ;  /* 0x0000001fff0b7819 */ /* 0x000fe40000011403 */
        /* <DEDUP_REMOVED lines=17> */
.L_x_4089:
[----:B------:R-:W-:Y:S05]  /*0ba0*/  BSYNC B0 ;  /* 0x0000000000007941 */ /* 0x000fea0003800000 */
.L_x_4088:
        /* <DEDUP_REMOVED lines=8> */
.L_x_4091:
[----:B------:R-:W-:Y:S05]  /*0c30*/  BSYNC B0 ;  /* 0x0000000000007941 */ /* 0x000fea0003800000 */
.L_x_4090:
        /* <DEDUP_REMOVED lines=8> */
.L_x_4093:
[----:B------:R-:W-:Y:S05]  /*0cc0*/  BSYNC B0 ;  /* 0x0000000000007941 */ /* 0x000fea0003800000 */
.L_x_4092:
        /* <DEDUP_REMOVED lines=8> */
.L_x_4095:
[----:B------:R-:W-:Y:S05]  /*0d50*/  BSYNC B0 ;  /* 0x0000000000007941 */ /* 0x000fea0003800000 */
.L_x_4094:
[----:B------:R-:W-:Y:S01]  /*0d60*/  BSSY B0, `(.L_x_4096) ;  /* 0x0000007000007945 */ /* 0x000fe20003800000 */
[----:B------:R-:W-:-:S03]  /*0d70*/  ISETP.GE.AND P1, PT, R2, R67, PT ;  /* 0x000000430200720c */ /* 0x000fc60003f26270 */
[----:B------:R-:W-:Y:S10]  /*0d80*/  @P5 BRA `(.L_x_4097) ;  /* 0x0000000000105947 */ /* 0x000ff40003800000 */
[----:B-----5:R-:W-:-:S13]  /*0d90*/  ISETP.GE.AND P5, PT, R14, R9, PT ;  /* 0x000000090e00720c */ /* 0x020fda0003fa6270 */
[----:B------:R1:W-:Y:S01]  /*0da0*/  @!P5 ST.E.128 desc[UR6][R4.64+0x4000], RZ ;  /* 0x004000ff0400d985 */ /* 0x0003e2000c101d06 */
[----:B------:R-:W-:-:S13]  /*0db0*/  ISETP.GE.AND P5, PT, R0, R9, PT ;  /* 0x000000090000720c */ /* 0x000fda0003fa6270 */
[----:B------:R1:W-:Y:S02]  /*0dc0*/  @!P5 ST.E.128 desc[UR6][R4.64+0x4100], RZ ;  /* 0x004100ff0400d985 */ /* 0x0003e4000c101d06 */
.L_x_4097:
[----:B------:R-:W-:Y:S05]  /*0dd0*/  BSYNC B0 ;  /* 0x0000000000007941 */ /* 0x000fea0003800000 */
.L_x_4096:
        /* <DEDUP_REMOVED lines=8> */
.L_x_4099:
[----:B------:R-:W-:Y:S05]  /*0e60*/  BSYNC B0 ;  /* 0x0000000000007941 */ /* 0x000fea0003800000 */
.L_x_4098:
[----:B------:R-:W-:Y:S01]  /*0e70*/  BSSY B0, `(.L_x_4100) ;  /* 0x0000007000007945 */ /* 0x000fe20003800000 */
[----:B------:R-:W-:-:S03]  /*0e80*/  ISETP.GE.AND P0, PT, R8, R67, PT ;  /* 0x000000430800720c */ /* 0x000fc60003f06270 */
[----:B------:R-:W-:Y:S10]  /*0e90*/  @P1 BRA `(.L_x_4101) ;  /* 0x0000000000101947 */ /* 0x000ff40003800000 */
[----:B-----5:R-:W-:-:S13]  /*0ea0*/  ISETP.GE.AND P1, PT, R14, R9, PT ;  /* 0x000000090e00720c */ /* 0x020fda0003f26270 */
[----:B------:R1:W-:Y:S01]  /*0eb0*/  @!P1 ST.E.128 desc[UR6][R4.64+0x6000], RZ ;  /* 0x006000ff04009985 */ /* 0x0003e2000c101d06 */
[----:B------:R-:W-:-:S13]  /*0ec0*/  ISETP.GE.AND P1, PT, R0, R9, PT ;  /* 0x000000090000720c */ /* 0x000fda0003f26270 */
[----:B------:R1:W-:Y:S02]  /*0ed0*/  @!P1 ST.E.128 desc[UR6][R4.64+0x6100], RZ ;  /* 0x006100ff04009985 */ /* 0x0003e4000c101d06 */
.L_x_4101:
[----:B------:R-:W-:Y:S05]  /*0ee0*/  BSYNC B0 ;  /* 0x0000000000007941 */ /* 0x000fea0003800000 */
.L_x_4100:
        /* <DEDUP_REMOVED lines=8> */
.L_x_4103:
[----:B------:R-:W-:Y:S05]  /*0f70*/  BSYNC B0 ;  /* 0x0000000000007941 */ /* 0x000fea0003800000 */
.L_x_4102:
        /* <DEDUP_REMOVED lines=17> */
[----:B-1----:R-:W-:Y:S05]  /*1090*/  @P6 RET.REL.NODEC R238 `(_ZN5flash24flash_fwd_splitkv_kernelI23Flash_fwd_kernel_traitsILi128ELi64ELi128ELi4ELb0ELb0EN7cutlass6half_tE19Flash_kernel_traitsILi128ELi64ELi128ELi4ES3_EELb1ELb0ELb1ELb0ELb0ELb0ELb1ELb1EEEvNS_16Flash_fwd_paramsE) ;  /* 0xffffffeceed86950 */ /* 0x002fea0003c3ffff */
[----:B------:R-:W-:Y:S02]  /*10a0*/  MOV R3, 0xff800000 ;  /* 0xff80000000037802 */ /* 0x000fe40000000f00 */
[----:B------:R-:W-:-:S03]  /*10b0*/  MOV R239, 0x0 ;  /* 0x0000000000ef7802 */ /* 0x000fc60000000f00 */
[----:B------:R1:W-:Y:S02]  /*10c0*/  ST.E desc[UR6][R6.64+0xe0], R3 ;  /* 0x0000e00306007985 */ /* 0x0003e4000c101906 */
[----:B-1----:R-:W-:Y:S05]  /*10d0*/  RET.REL.NODEC R238 `(_ZN5flash24flash_fwd_splitkv_kernelI23Flash_fwd_kernel_traitsILi128ELi64ELi128ELi4ELb0ELb0EN7cutlass6half_tE19Flash_kernel_traitsILi128ELi64ELi128ELi4ES3_EELb1ELb0ELb1ELb0ELb0ELb0ELb1ELb1EEEvNS_16Flash_fwd_paramsE) ;  /* 0xffffffeceec87950 */ /* 0x002fea0003c3ffff */
.L_x_4087:
        /* <DEDUP_REMOVED lines=29> */
[----:B------:R-:W4:Y:S04]  /*12b0*/  LD.E.64 R18, desc[UR6][R10.64+0x50] ;  /* 0x000050060a127980 */ /* 0x000f28000c101b00 */
[----:B------:R-:W5:Y:S04]  /*12c0*/  LD.E.64 R26, desc[UR6][R10.64+0x58] ;  /* 0x000058060a1a7980 */ /* 0x000f68000c101b00 */
[----:B------:R-:W5:Y:S01]  /*12d0*/  LD.E.64 R58, desc[UR6][R10.64+0x40] ;  /* 0x000040060a3a7980 */ /* 0x000f62000c101b00 */
[----:B--2---:R-:W-:-:S04]  /*12e0*/  IABS R4, R6 ;  /* 0x0000000600047213 */ /* 0x004fc80000000000 */
[----:B-----5:R-:W1:Y:S08]  /*12f0*/  I2F.RP R12, R4 ;  /* 0x00000004000c7306 */ /* 0x020e700000209400 */
        /* <DEDUP_REMOVED lines=11> */
[----:B------:R-:W-:Y:S02]  /*13b0*/  ISETP.GT.U32.AND P1, PT, R4, R7, PT ;  /* 0x000000070400720c */ /* 0x000fe40003f24070 */
[----:B------:R-:W-:-:S11]  /*13c0*/  LOP3.LUT R0, R5, R6, RZ, 0x3c, !PT ;  /* 0x0000000605007212 */ /* 0x000fd600078e3cff */
[----:B------:R-:W-:-:S04]  /*13d0*/  @!P1 IADD3 R7, R7, -R4, RZ ;  /* 0x8000000407079210 */ /* 0x000fc80007ffe0ff */
[----:B------:R-:W-:Y:S01]  /*13e0*/  ISETP.GE.U32.AND P2, PT, R7, R4, PT ;  /* 0x000000040700720c */ /* 0x000fe20003f46070 */
[----:B------:R-:W-:Y:S01]  /*13f0*/  @!P1 VIADD R9, R9, 0x1 ;  /* 0x0000000109099836 */ /* 0x000fe20000000000 */
[----:B------:R-:W-:Y:S02]  /*1400*/  ISETP.GE.AND P0, PT, R0, RZ, PT ;  /* 0x000000ff0000720c */ /* 0x000fe40003f06270 */
[----:B------:R-:W-:-:S09]  /*1410*/  ISETP.NE.AND P1, PT, R6, RZ, PT ;  /* 0x000000ff0600720c */ /* 0x000fd20003f25270 */
[----:B------:R-:W-:-:S05]  /*1420*/  @P2 IADD3 R9, R9, 0x1, RZ ;  /* 0x0000000109092810 */ /* 0x000fca0007ffe0ff */
[----:B------:R-:W-:Y:S01]  /*1430*/  @!P0 IMAD.MOV R9, RZ, RZ, -R9 ;  /* 0x000000ffff098224 */ /* 0x000fe200078e0a09 */
[----:B------:R-:W-:-:S05]  /*1440*/  @!P1 LOP3.LUT R9, RZ, R6, RZ, 0x33, !PT ;  /* 0x00000006ff099212 */ /* 0x000fca00078e33ff */
[----:B------:R-:W-:-:S05]  /*1450*/  IMAD.WIDE R24, R9, 0x4, R244 ;  /* 0x0000000409187825 */ /* 0x000fca00078e02f4 */
[----:B------:R1:W2:Y:S01]  /*1460*/  LD.E R2, desc[UR6][R24.64] ;  /* 0x0000000618027980 */ /* 0x0002a2000c101900 */
[----:B---3--:R-:W-:-:S04]  /*1470*/  IABS R8, R3 ;  /* 0x0000000300087213 */ /* 0x008fc80000000000 */
[----:B------:R-:W3:Y:S08]  /*1480*/  I2F.RP R12, R8 ;  /* 0x00000008000c7306 */ /* 0x000ef00000209400 */
[----:B---3--:R-:W3:Y:S02]  /*1490*/  MUFU.RCP R4, R12 ;  /* 0x0000000c00047308 */ /* 0x008ee40000001000 */
[----:B---3--:R-:W-:-:S06]  /*14a0*/  IADD3 R4, R4, 0xffffffe, RZ ;  /* 0x0ffffffe04047810 */ /* 0x008fcc0007ffe0ff */
[----:B-1----:R-:W1:Y:S01]  /*14b0*/  F2I.FTZ.U32.TRUNC.NTZ R25, R4 ;  /* 0x0000000400197305 */ /* 0x002e62000021f000 */
[----:B------:R-:W-:Y:S02]  /*14c0*/  MOV R24, RZ ;  /* 0x000000ff00187202 */ /* 0x000fe40000000f00 */
[----:B------:R-:W-:Y:S01]  /*14d0*/  IABS R7, R3 ;  /* 0x0000000300077213 */ /* 0x000fe20000000000 */
[----:B-1----:R-:W-:-:S04]  /*14e0*/  IMAD.MOV R0, RZ, RZ, -R25 ;  /* 0x000000ffff007224 */ /* 0x002fc800078e0a19 */
[----:B------:R-:W-:Y:S01]  /*14f0*/  IMAD R13, R0, R8, RZ ;  /* 0x00000008000d7224 */ /* 0x000fe200078e02ff */
[----:B------:R-:W-:-:S03]  /*1500*/  IABS R0, R242 ;  /* 0x000000f200007213 */ /* 0x000fc60000000000 */
[----:B------:R-:W-:-:S04]  /*1510*/  IMAD.HI.U32 R13, R25, R13, R24 ;  /* 0x0000000d190d7227 */ /* 0x000fc800078e0018 */
[----:B------:R-:W-:Y:S02]  /*1520*/  IMAD.MOV R7, RZ, RZ, -R7 ;  /* 0x000000ffff077224 */ /* 0x000fe400078e0a07 */
[----:B------:R-:W-:-:S04]  /*1530*/  IMAD.HI.U32 R4, R13, R0, RZ ;  /* 0x000000000d047227 */ /* 0x000fc800078e00ff */
[----:B------:R-:W-:-:S05]  /*1540*/  IMAD R7, R4, R7, R0 ;  /* 0x0000000704077224 */ /* 0x000fca00078e0200 */
[----:B------:R-:W-:Y:S01]  /*1550*/  ISETP.GT.U32.AND P1, PT, R8, R7, PT ;  /* 0x000000070800720c */ /* 0x000fe20003f24070 */
[----:B------:R-:W-:-:S12]  /*1560*/  IMAD.MOV R9, RZ, RZ, -R9 ;  /* 0x000000ffff097224 */ /* 0x000fd800078e0a09 */
[----:B------:R-:W-:-:S04]  /*1570*/  @!P1 IADD3 R7, R7, -R8, RZ ;  /* 0x8000000807079210 */ /* 0x000fc80007ffe0ff */
[----:B------:R-:W-:Y:S02]  /*1580*/  ISETP.GE.U32.AND P2, PT, R7, R8, PT ;  /* 0x000000080700720c */ /* 0x000fe40003f46070 */
[----:B------:R-:W-:Y:S02]  /*1590*/  LOP3.LUT R8, R242, R3, RZ, 0x3c, !PT ;  /* 0x00000003f2087212 */ /* 0x000fe400078e3cff */
[----:B------:R-:W-:Y:S02]  /*15a0*/  @!P1 IADD3 R4, R4, 0x1, RZ ;  /* 0x0000000104049810 */ /* 0x000fe40007ffe0ff */
[----:B------:R-:W-:Y:S01]  /*15b0*/  ISETP.GE.AND P0, PT, R8, RZ, PT ;  /* 0x000000ff0800720c */ /* 0x000fe20003f06270 */
[----:B------:R-:W-:Y:S01]  /*15c0*/  IMAD R6, R6, R9, R5 ;  /* 0x0000000906067224 */ /* 0x000fe200078e0205 */
[----:B------:R-:W-:-:S04]  /*15d0*/  ISETP.NE.AND P1, PT, R3, RZ, PT ;  /* 0x000000ff0300720c */ /* 0x000fc80003f25270 */
[----:B------:R-:W-:Y:S01]  /*15e0*/  SHF.R.S32.HI R13, RZ, 0x1f, R6 ;  /* 0x0000001fff0d7819 */ /* 0x000fe20000011406 */
[----:B------:R-:W-:-:S06]  /*15f0*/  @P2 VIADD R4, R4, 0x1 ;  /* 0x0000000104042836 */ /* 0x000fcc0000000000 */
[----:B------:R-:W-:Y:S02]  /*1600*/  @!P0 IMAD.MOV R4, RZ, RZ, -R4 ;  /* 0x000000ffff048224 */ /* 0x000fe400078e0a04 */
[----:B------:R-:W-:Y:S02]  /*1610*/  @!P1 LOP3.LUT R4, RZ, R3, RZ, 0x33, !PT ;  /* 0x00000003ff049212 */ /* 0x000fe400078e33ff */
[----:B--2---:R-:W-:Y:S01]  /*1620*/  SHF.R.S32.HI R0, RZ, 0x1f, R2 ;  /* 0x0000001fff007819 */ /* 0x004fe20000011402 */
[-C--:B----4-:R-:W-:Y:S02]  /*1630*/  IMAD R7, R23, R2.reuse, RZ ;  /* 0x0000000217077224 */ /* 0x090fe400078e02ff */
[----:B------:R-:W-:-:S04]  /*1640*/  IMAD.WIDE.U32 R8, R22, R2, RZ ;  /* 0x0000000216087225 */ /* 0x000fc800078e00ff */
[----:B------:R-:W-:-:S05]  /*1650*/  IMAD R7, R22, R0, R7 ;  /* 0x0000000016077224 */ /* 0x000fca00078e0207 */
[----:B------:R-:W-:Y:S01]  /*1660*/  IADD3 R9, R9, R7, RZ ;  /* 0x0000000709097210 */ /* 0x000fe20007ffe0ff */
[----:B------:R-:W-:Y:S02]  /*1670*/  IMAD R7, R61, R6, RZ ;  /* 0x000000063d077224 */ /* 0x000fe400078e02ff */
[----:B------:R-:W-:Y:S02]  /*1680*/  IMAD R3, R17, R2, RZ ;  /* 0x0000000211037224 */ /* 0x000fe400078e02ff */
[----:B------:R-:W-:Y:S02]  /*1690*/  IMAD R7, R60, R13, R7 ;  /* 0x0000000d3c077224 */ /* 0x000fe400078e0207 */
[----:B------:R-:W-:-:S04]  /*16a0*/  IMAD.WIDE.U32 R8, R6, R60, R8 ;  /* 0x0000003c06087225 */ /* 0x000fc800078e0008 */
[C---:B------:R-:W-:Y:S01]  /*16b0*/  IMAD.WIDE.U32 R22, R16.reuse, R2, RZ ;  /* 0x0000000210167225 */ /* 0x040fe200078e00ff */
[----:B------:R-:W-:Y:S02]  /*16c0*/  IADD3 R17, R9, R7, RZ ;  /* 0x0000000709117210 */ /* 0x000fe40007ffe0ff */
[----:B------:R-:W-:Y:S01]  /*16d0*/  SHF.R.S32.HI R9, RZ, 0x1f, R4 ;  /* 0x0000001fff097819 */ /* 0x000fe20000011404 */
[----:B------:R-:W-:Y:S02]  /*16e0*/  IMAD R3, R16, R0, R3 ;  /* 0x0000000010037224 */ /* 0x000fe400078e0203 */
[----:B------:R-:W-:Y:S02]  /*16f0*/  IMAD R7, R19, R4, RZ ;  /* 0x0000000413077224 */ /* 0x000fe400078e02ff */
[----:B------:R-:W-:Y:S02]  /*1700*/  IMAD.MOV.U32 R16, RZ, RZ, R8 ;  /* 0x000000ffff107224 */ /* 0x000fe400078e0008 */
[----:B------:R-:W-:-:S02]  /*1710*/  IMAD R7, R18, R9, R7 ;  /* 0x0000000912077224 */ /* 0x000fc400078e0207 */
[----:B------:R-:W-:Y:S01]  /*1720*/  IMAD.WIDE.U32 R16, R4, R18, R16 ;  /* 0x0000001204107225 */ /* 0x000fe200078e0010 */
[----:B------:R-:W-:-:S03]  /*1730*/  MOV R2, R22 ;  /* 0x0000001600027202 */ /* 0x000fc60000000f00 */
[----:B------:R-:W-:Y:S01]  /*1740*/  IMAD.IADD R3, R23, 0x1, R3 ;  /* 0x0000000117037824 */ /* 0x000fe200078e0203 */
[----:B------:R-:W-:Y:S02]  /*1750*/  IADD3 R7, R17, R7, RZ ;  /* 0x0000000711077210 */ /* 0x000fe40007ffe0ff */
[----:B------:R-:W-:Y:S01]  /*1760*/  MOV R0, R16 ;  /* 0x0000001000007202 */ /* 0x000fe20000000f00 */
[----:B------:R-:W-:Y:S05]  /*1770*/  BRA `(.L_x_4106) ;  /* 0x0000000400387947 */ /* 0x000fea0003800000 */
.L_x_4105:
        /* <DEDUP_REMOVED lines=35> */
[----:B------:R-:W-:Y:S01]  /*19b0*/  @P3 IMAD.WIDE.U32 R30, R60, R6, RZ ;  /* 0x000000063c1e3225 */ /* 0x000fe200078e00ff */
[----:B------:R-:W-:-:S03]  /*19c0*/  @!P0 IADD3 R2, R2, 0x1, RZ ;  /* 0x0000000102028810 */ /* 0x000fc60007ffe0ff */
[C---:B------:R-:W-:Y:S02]  /*19d0*/  @!P3 IMAD R4, R24.reuse, R5, R4 ;  /* 0x000000051804b224 */ /* 0x040fe400078e0204 */
[----:B------:R-:W-:Y:S01]  /*19e0*/  @!P3 IMAD.WIDE.U32 R24, R24, R12, R28 ;  /* 0x0000000c1818b225 */ /* 0x000fe200078e001c */
[----:B------:R-:W-:Y:S02]  /*19f0*/  ISETP.GE.AND P1, PT, R0, RZ, PT ;  /* 0x000000ff0000720c */ /* 0x000fe40003f26270 */
[----:B------:R-:W-:Y:S02]  /*1a00*/  ISETP.NE.AND P0, PT, R7, RZ, PT ;  /* 0x000000ff0700720c */ /* 0x000fe40003f05270 */
[----:B------:R-:W-:Y:S02]  /*1a10*/  @P3 IADD3 R9, R31, R9, RZ ;  /* 0x000000091f093210 */ /* 0x000fe40007ffe0ff */
[----:B------:R-:W-:Y:S01]  /*1a20*/  @!P3 IADD3 R9, R25, R4, RZ ;  /* 0x000000041909b210 */ /* 0x000fe20007ffe0ff */
[----:B------:R-:W-:Y:S01]  /*1a30*/  @!P3 IMAD R4, R59, R14, RZ ;  /* 0x0000000e3b04b224 */ /* 0x000fe200078e02ff */
[----:B------:R-:W-:Y:S01]  /*1a40*/  @!P3 SHF.R.S32.HI R3, RZ, 0x1f, R14 ;  /* 0x0000001fff03b819 */ /* 0x000fe2000001140e */
[----:B------:R-:W-:Y:S01]  /*1a50*/  @P3 IMAD.MOV.U32 R8, RZ, RZ, R30 ;  /* 0x000000ffff083224 */ /* 0x000fe200078e001e */
[----:B------:R-:W-:-:S02]  /*1a60*/  LEA R5, R57, 0xffffff80, 0x7 ;  /* 0xffffff8039057811 */ /* 0x000fc400078e38ff */
[----:B------:R-:W-:Y:S01]  /*1a70*/  @P2 IADD3 R2, R2, 0x1, RZ ;  /* 0x0000000102022810 */ /* 0x000fe20007ffe0ff */
[----:B------:R-:W-:Y:S01]  /*1a80*/  @!P3 IMAD.MOV.U32 R8, RZ, RZ, R24 ;  /* 0x000000ffff08b224 */ /* 0x000fe200078e0018 */
[----:B------:R-:W-:Y:S01]  /*1a90*/  SHF.R.S32.HI R13, RZ, 0x1f, R5 ;  /* 0x0000001fff0d7819 */ /* 0x000fe20000011405 */
[----:B------:R-:W-:Y:S01]  /*1aa0*/  @!P3 IMAD R3, R3, R58, R4 ;  /* 0x0000003a0303b224 */ /* 0x000fe200078e0204 */
[----:B------:R-:W-:Y:S01]  /*1ab0*/  MOV R4, R2 ;  /* 0x0000000200047202 */ /* 0x000fe20000000f00 */
[-C--:B------:R-:W-:Y:S02]  /*1ac0*/  IMAD R6, R61, R5.reuse, RZ ;  /* 0x000000053d067224 */ /* 0x080fe400078e02ff */
[----:B------:R-:W-:Y:S01]  /*1ad0*/  IMAD.WIDE.U32 R24, R60, R5, R8 ;  /* 0x000000053c187225 */ /* 0x000fe200078e0008 */
[----:B------:R-:W-:Y:S02]  /*1ae0*/  @!P3 SHF.R.S32.HI R9, RZ, 0x1f, R12 ;  /* 0x0000001fff09b819 */ /* 0x000fe4000001140c */
[----:B------:R-:W-:Y:S01]  /*1af0*/  @!P1 IADD3 R4, -R4, RZ, RZ ;  /* 0x000000ff04049210 */ /* 0x000fe20007ffe1ff */
[----:B------:R-:W-:Y:S01]  /*1b00*/  @!P3 IMAD.WIDE.U32 R28, R58, R14, RZ ;  /* 0x0000000e3a1cb225 */ /* 0x000fe200078e00ff */
[----:B------:R-:W-:-:S03]  /*1b10*/  @!P0 LOP3.LUT R4, RZ, R7, RZ, 0x33, !PT ;  /* 0x00000007ff048212 */ /* 0x000fc600078e33ff */
[----:B------:R-:W-:Y:S02]  /*1b20*/  @!P3 IMAD R0, R23, R12, RZ ;  /* 0x0000000c1700b224 */ /* 0x000fe400078e02ff */
[----:B------:R-:W-:Y:S01]  /*1b30*/  IMAD R6, R13, R60, R6 ;  /* 0x0000003c0d067224 */ /* 0x000fe200078e0206 */
[----:B------:R-:W-:Y:S01]  /*1b40*/  @!P3 IADD3 R29, R29, R3, RZ ;  /* 0x000000031d1db210 */ /* 0x000fe20007ffe0ff */
[----:B------:R-:W-:Y:S01]  /*1b50*/  @!P3 IMAD R0, R22, R9, R0 ;  /* 0x000000091600b224 */ /* 0x000fe200078e0200 */
[----:B------:R-:W-:Y:S01]  /*1b60*/  SHF.R.S32.HI R9, RZ, 0x1f, R4 ;  /* 0x0000001fff097819 */ /* 0x000fe20000011404 */
[----:B------:R-:W-:Y:S02]  /*1b70*/  IMAD.IADD R25, R25, 0x1, R6 ;  /* 0x0000000119197824 */ /* 0x000fe400078e0206 */
[----:B------:R-:W-:Y:S02]  /*1b80*/  @P3 IMAD.IADD R14, R14, 0x1, R17 ;  /* 0x000000010e0e3824 */ /* 0x000fe400078e0211 */
[----:B------:R-:W-:-:S02]  /*1b90*/  IMAD R6, R19, R4, RZ ;  /* 0x0000000413067224 */ /* 0x000fc400078e02ff */
[-C--:B------:R-:W-:Y:S02]  /*1ba0*/  @P3 IMAD R3, R59, R14.reuse, RZ ;  /* 0x0000000e3b033224 */ /* 0x080fe400078e02ff */
[----:B------:R-:W-:-:S04]  /*1bb0*/  @P3 IMAD.WIDE.U32 R16, R58, R14, RZ ;  /* 0x0000000e3a103225 */ /* 0x000fc800078e00ff */
[----:B------:R-:W-:-:S04]  /*1bc0*/  @!P3 IMAD.WIDE.U32 R22, R22, R12, R28 ;  /* 0x0000000c1616b225 */ /* 0x000fc800078e001c */
[----:B------:R-:W-:-:S04]  /*1bd0*/  IMAD.WIDE.U32 R24, R18, R4, R24 ;  /* 0x0000000412187225 */ /* 0x000fc800078e0018 */
[----:B------:R-:W-:Y:S01]  /*1be0*/  IMAD R6, R18, R9, R6 ;  /* 0x0000000912067224 */ /* 0x000fe200078e0206 */
[----:B------:R-:W-:Y:S01]  /*1bf0*/  @P3 IADD3 R3, R17, R3, RZ ;  /* 0x0000000311033210 */ /* 0x000fe20007ffe0ff */
[----:B------:R-:W-:Y:S01]  /*1c00*/  @P3 IMAD.MOV.U32 R2, RZ, RZ, R16 ;  /* 0x000000ffff023224 */ /* 0x000fe200078e0010 */
[----:B------:R-:W-:Y:S01]  /*1c10*/  @!P3 IADD3 R3, R23, R0, RZ ;  /* 0x000000001703b210 */ /* 0x000fe20007ffe0ff */
[----:B------:R-:W-:Y:S01]  /*1c20*/  IMAD.MOV.U32 R0, RZ, RZ, R24 ;  /* 0x000000ffff007224 */ /* 0x000fe200078e0018 */
[----:B------:R-:W-:Y:S02]  /*1c30*/  IADD3 R7, R25, R6, RZ ;  /* 0x0000000619077210 */ /* 0x000fe40007ffe0ff */
[----:B------:R-:W-:Y:S02]  /*1c40*/  @!P3 MOV R2, R22 ;  /* 0x000000160002b202 */ /* 0x000fe40000000f00 */
[----:B-1----:R-:W-:Y:S02]  /*1c50*/  MOV R6, R5 ;  /* 0x0000000500067202 */ /* 0x002fe40000000f00 */
.L_x_4106:
[----:B------:R-:W-:Y:S05]  /*1c60*/  BSYNC B0 ;  /* 0x0000000000007941 */ /* 0x000fea0003800000 */
.L_x_4104:
        /* <DEDUP_REMOVED lines=14> */
[----:B------:R-:W-:Y:S02]  /*1d50*/  IMAD.SHL.U32 R18, R66, 0x8, RZ ;  /* 0x0000000842127824 */ /* 0x000fe400078e00ff */
[----:B------:R-:W-:-:S03]  /*1d60*/  IMAD.SHL.U32 R8, R212, 0x40, RZ ;  /* 0x00000040d4087824 */ /* 0x000fc600078e00ff */
[----:B------:R-:W-:Y:S02]  /*1d70*/  IADD3 R28, P0, R18, R2, RZ ;  /* 0x00000002121c7210 */ /* 0x000fe40007f1e0ff */
[----:B------:R-:W-:Y:S01]  /*1d80*/  SHF.R.S32.HI R19, RZ, 0x1f, R18 ;  /* 0x0000001fff137819 */ /* 0x000fe20000011412 */
[----:B------:R-:W-:-:S04]  /*1d90*/  IMAD R2, R13, R58, RZ ;  /* 0x0000003a0d027224 */ /* 0x000fc800078e02ff */
[----:B------:R-:W-:Y:S01]  /*1da0*/  IMAD.X R29, R19, 0x1, R3, P0 ;  /* 0x00000001131d7824 */ /* 0x000fe200000e0603 */
[----:B------:R-:W-:-:S04]  /*1db0*/  LOP3.LUT R3, R8, 0x1c0, RZ, 0xc0, !PT ;  /* 0x000001c008037812 */ /* 0x000fc800078ec0ff */
[----:B------:R-:W-:Y:S02]  /*1dc0*/  LOP3.LUT R13, R3, 0x38, R18, 0xf8, !PT ;  /* 0x00000038030d7812 */ /* 0x000fe400078ef812 */
[----:B------:R-:W-:Y:S02]  /*1dd0*/  SHF.R.U32.HI R176, RZ, 0x3, R3 ;  /* 0x00000003ffb07819 */ /* 0x000fe40000011603 */
[----:B------:R-:W-:Y:S01]  /*1de0*/  LEA.HI R3, R64, R63, RZ, 0x6 ;  /* 0x0000003f40037211 */ /* 0x000fe200078f30ff */
[C---:B------:R-:W-:Y:S02]  /*1df0*/  IMAD R2, R6.reuse, R59, R2 ;  /* 0x0000003b06027224 */ /* 0x040fe400078e0202 */
[----:B------:R-:W-:Y:S01]  /*1e00*/  IMAD.WIDE.U32 R28, R6, R58, R28 ;  /* 0x0000003a061c7225 */ /* 0x000fe200078e001c */
[----:B------:R-:W-:-:S03]  /*1e10*/  LOP3.LUT R176, R13, R176, RZ, 0x3c, !PT ;  /* 0x000000b00db07212 */ /* 0x000fc600078e3cff */
[----:B------:R-:W-:Y:S01]  /*1e20*/  IMAD.SHL.U32 R3, R3, 0x8, RZ ;  /* 0x0000000803037824 */ /* 0x000fe200078e00ff */
[----:B------:R-:W-:Y:S01]  /*1e30*/  IADD3 R29, R29, R2, RZ ;  /* 0x000000021d1d7210 */ /* 0x000fe20007ffe0ff */
[----:B-1----:R-:W-:Y:S01]  /*1e40*/  IMAD R20, R27, R4, RZ ;  /* 0x000000041b147224 */ /* 0x002fe200078e02ff */
[----:B------:R-:W-:Y:S02]  /*1e50*/  SHF.R.S32.HI R70, RZ, 0x1f, R239 ;  /* 0x0000001fff467819 */ /* 0x000fe400000114ef */
[----:B------:R-:W-:Y:S01]  /*1e60*/  LOP3.LUT R176, R176, 0xfffffe00, R3, 0xf8, !PT ;  /* 0xfffffe00b0b07812 */ /* 0x000fe200078ef803 */
[-C--:B------:R-:W-:Y:S02]  /*1e70*/  IMAD R20, R9, R26.reuse, R20 ;  /* 0x0000001a09147224 */ /* 0x080fe400078e0214 */
[----:B------:R-:W-:Y:S01]  /*1e80*/  IMAD.WIDE.U32 R26, R4, R26, R28 ;  /* 0x0000001a041a7225 */ /* 0x000fe200078e001c */
[----:B------:R-:W-:Y:S02]  /*1e90*/  IADD3 R14, R18, 0x40, RZ ;  /* 0x00000040120e7810 */ /* 0x000fe40007ffe0ff */
[----:B------:R-:W-:-:S02]  /*1ea0*/  LEA.HI R68, R64, R63, RZ, 0x4 ;  /* 0x0000003f40447211 */ /* 0x000fc400078f20ff */
[----:B------:R-:W-:Y:S02]  /*1eb0*/  SHF.R.S32.HI R243, RZ, 0x1f, R242 ;  /* 0x0000001ffff37819 */ /* 0x000fe400000114f2 */
[----:B------:R-:W-:Y:S01]  /*1ec0*/  LOP3.LUT R174, R68, 0xfffffff0, RZ, 0xc0, !PT ;  /* 0xfffffff044ae7812 */ /* 0x000fe200078ec0ff */
[----:B------:R-:W-:Y:S01]  /*1ed0*/  IMAD.IADD R21, R27, 0x1, R20 ;  /* 0x000000011b157824 */ /* 0x000fe200078e0214 */
[----:B------:R-:W-:-:S03]  /*1ee0*/  SHF.R.S32.HI R213, RZ, 0x1f, R212 ;  /* 0x0000001fffd57819 */ /* 0x000fc600000114d4 */
[----:B------:R-:W-:Y:S02]  /*1ef0*/  IMAD.IADD R174, R63, 0x1, -R174 ;  /* 0x000000013fae7824 */ /* 0x000fe400078e0aae */
[----:B------:R-:W-:Y:S02]  /*1f00*/  IMAD.MOV.U32 R20, RZ, RZ, R26 ;  /* 0x000000ffff147224 */ /* 0x000fe400078e001a */
[----:B------:R-:W-:Y:S01]  /*1f10*/  IMAD R153, R59, R212, RZ ;  /* 0x000000d43b997224 */ /* 0x000fe200078e02ff */
[----:B------:R-:W-:Y:S01]  /*1f20*/  SHF.R.S32.HI R175, RZ, 0x1f, R174 ;  /* 0x0000001fffaf7819 */ /* 0x000fe200000114ae */
[----:B------:R-:W-:-:S04]  /*1f30*/  IMAD.WIDE.U32 R20, R212, R58, R20 ;  /* 0x0000003ad4147225 */ /* 0x000fc800078e0014 */
[----:B------:R-:W-:Y:S01]  /*1f40*/  IMAD R153, R213, R58, R153 ;  /* 0x0000003ad5997224 */ /* 0x000fe200078e0299 */
[----:B------:R-:W-:-:S03]  /*1f50*/  LEA.HI R175, R175, R174, RZ, 0x3 ;  /* 0x000000aeafaf7211 */ /* 0x000fc600078f18ff */
[----:B------:R-:W-:Y:S02]  /*1f60*/  IMAD.IADD R153, R21, 0x1, R153 ;  /* 0x0000000115997824 */ /* 0x000fe400078e0299 */
[----:B------:R-:W-:-:S04]  /*1f70*/  IMAD.WIDE R194, R237, 0x40, R212 ;  /* 0x00000040edc27825 */ /* 0x000fc800078e02d4 */
        /* <DEDUP_REMOVED lines=16> */
[----:B------:R-:W-:Y:S02]  /*2080*/  @P1 IMAD.MOV.U32 R2, RZ, RZ, R28 ;  /* 0x000000ffff021224 */ /* 0x000fe400078e001c */
[----:B------:R-:W-:Y:S02]  /*2090*/  @P1 IMAD.IADD R13, R29, 0x1, R13 ;  /* 0x000000011d0d1824 */ /* 0x000fe400078e020d */
[----:B------:R-:W-:Y:S02]  /*20a0*/  @!P1 IMAD.MOV.U32 R2, RZ, RZ, R24 ;  /* 0x000000ffff029224 */ /* 0x000fe400078e0018 */
[----:B------:R-:W-:Y:S01]  /*20b0*/  @!P1 IMAD.IADD R13, R25, 0x1, R3 ;  /* 0x00000001190d9824 */ /* 0x000fe200078e0203 */
[-C--:B------:R-:W-:Y:S01]  /*20c0*/  ISETP.GE.AND P1, PT, R14, R173.reuse, PT ;  /* 0x000000ad0e00720c */ /* 0x080fe20003f26270 */
[----:B----4-:R-:W-:Y:S01]  /*20d0*/  IMAD R3, R23, R242, RZ ;  /* 0x000000f217037224 */ /* 0x010fe200078e02ff */
[----:B------:R-:W-:Y:S02]  /*20e0*/  ISETP.GE.AND P2, PT, R18, R173, PT ;  /* 0x000000ad1200720c */ /* 0x000fe40003f46270 */
[----:B------:R-:W-:-:S02]  /*20f0*/  SEL R172, RZ, 0xffffffff, P1 ;  /* 0xffffffffffac7807 */ /* 0x000fc40000800000 */
[----:B------:R-:W-:Y:S01]  /*2100*/  IADD3 R24, P0, R18, R2, RZ ;  /* 0x0000000212187210 */ /* 0x000fe20007f1e0ff */
[----:B------:R-:W-:Y:S01]  /*2110*/  IMAD R2, R22, R243, R3 ;  /* 0x000000f316027224 */ /* 0x000fe200078e0203 */
[----:B------:R-:W-:Y:S01]  /*2120*/  SEL R3, RZ, 0x1, P2 ;  /* 0x00000001ff037807 */ /* 0x000fe20001000000 */
[----:B------:R-:W-:-:S05]  /*2130*/  IMAD.SHL.U32 R172, R172, 0x2, RZ ;  /* 0x00000002acac7824 */ /* 0x000fca00078e00ff */
[----:B------:R-:W-:Y:S02]  /*2140*/  LOP3.LUT R172, R172, 0x2, R3, 0xe2, !PT ;  /* 0x00000002acac7812 */ /* 0x000fe400078ee203 */
[----:B------:R-:W-:Y:S01]  /*2150*/  SHF.R.S32.HI R3, RZ, 0x1f, R90 ;  /* 0x0000001fff037819 */ /* 0x000fe2000001145a */
[----:B------:R-:W-:Y:S01]  /*2160*/  IMAD.X R25, R19, 0x1, R13, P0 ;  /* 0x0000000113197824 */ /* 0x000fe200000e060d */
[----:B------:R-:W-:Y:S02]  /*2170*/  LEA R152, P0, R20, R16, 0x1 ;  /* 0x0000001014987211 */ /* 0x000fe400078008ff */
[----:B------:R-:W-:Y:S02]  /*2180*/  LEA.HI R3, R3, R90, RZ, 0x7 ;  /* 0x0000005a03037211 */ /* 0x000fe400078f38ff */
[----:B------:R-:W-:Y:S02]  /*2190*/  LOP3.LUT R15, R175, 0xfffffff8, RZ, 0xc0, !PT ;  /* 0xfffffff8af0f7812 */ /* 0x000fe400078ec0ff */
[----:B------:R-:W-:-:S02]  /*21a0*/  SHF.R.S32.HI R3, RZ, 0x7, R3 ;  /* 0x00000007ff037819 */ /* 0x000fc40000011403 */
[----:B------:R-:W-:Y:S02]  /*21b0*/  LEA.HI.X R153, R20, R17, R153, 0x1, P0 ;  /* 0x0000001114997211 */ /* 0x000fe400000f0c99 */
[----:B------:R-:W-:Y:S02]  /*21c0*/  IADD3 R174, R174, -R15, RZ ;  /* 0x8000000faeae7210 */ /* 0x000fe40007ffe0ff */
[----:B------:R-:W-:Y:S02]  /*21d0*/  IADD3 R192, P0, R18, R0, RZ ;  /* 0x0000000012c07210 */ /* 0x000fe40007f1e0ff */
[----:B------:R-:W-:Y:S02]  /*21e0*/  VIMNMX R88, R234, R3, !PT ;  /* 0x00000003ea587248 */ /* 0x000fe40007fe0100 */
[----:B------:R-:W-:Y:S02]  /*21f0*/  R2P PR, R174, 0x6 ;  /* 0x00000006ae007804 */ /* 0x000fe40000000000 */
[----:B------:R-:W-:Y:S01]  /*2200*/  ISETP.GT.AND P3, PT, R57, R88, PT ;  /* 0x000000583900720c */ /* 0x000fe20003f64270 */
[----:B------:R-:W-:-:S02]  /*2210*/  IMAD.X R193, R19, 0x1, R7, P0 ;  /* 0x0000000113c17824 */ /* 0x000fc400000e0607 */
[----:B------:R-:W-:-:S04]  /*2220*/  IMAD.WIDE.U32 R22, R242, R22, R24 ;  /* 0x00000016f2167225 */ /* 0x000fc800078e0018 */
[----:B------:R-:W-:Y:S02]  /*2230*/  IMAD R197, R195, R218, RZ ;  /* 0x000000dac3c57224 */ /* 0x000fe400078e02ff */
[----:B------:R-:W-:-:S04]  /*2240*/  IMAD.WIDE.U32 R192, R212, R60, R192 ;  /* 0x0000003cd4c07225 */ /* 0x000fc800078e00c0 */
[----:B------:R-:W-:Y:S01]  /*2250*/  IMAD.IADD R23, R23, 0x1, R2 ;  /* 0x0000000117177824 */ /* 0x000fe200078e0202 */
[----:B------:R-:W-:Y:S01]  /*2260*/  LOP3.LUT R0, R64, 0xffffffe0, RZ, 0xc0, !PT ;  /* 0xffffffe040007812 */ /* 0x000fe200078ec0ff */
[----:B------:R-:W-:Y:S01]  /*2270*/  IMAD R197, R194, R219, R197 ;  /* 0x000000dbc2c57224 */ /* 0x000fe200078e02c5 */
[----:B------:R-:W-:Y:S01]  /*2280*/  LEA R236, P0, R192, R216, 0x1 ;  /* 0x000000d8c0ec7211 */ /* 0x000fe200078008ff */
[----:B------:R-:W-:Y:S02]  /*2290*/  IMAD.IADD R177, R193, 0x1, R177 ;  /* 0x00000001c1b17824 */ /* 0x000fe400078e02b1 */
        /* <DEDUP_REMOVED lines=209> */
.L_x_4241:
        /* <DEDUP_REMOVED lines=21> */
.L_x_4109:
[----:B------:R-:W-:Y:S05]  /*3100*/  BSYNC B0 ;  /* 0x0000000000007941 */ /* 0x000fea0003800000 */
.L_x_4108:
        /* <DEDUP_REMOVED lines=12> */
.L_x_4111:
[----:B------:R-:W-:Y:S05]  /*31d0*/  BSYNC B0 ;  /* 0x0000000000007941 */ /* 0x000fea0003800000 */
.L_x_4110:
        /* <DEDUP_REMOVED lines=15> */
.L_x_4113:
[----:B------:R-:W-:Y:S05]  /*32d0*/  BSYNC B0 ;  /* 0x0000000000007941 */ /* 0x000fea0003800000 */
.L_x_4112:
        /* <DEDUP_REMOVED lines=13> */
.L_x_4115:
[----:B------:R-:W-:Y:S05]  /*33b0*/  BSYNC B0 ;  /* 0x0000000000007941 */ /* 0x000fea0003800000 */
.L_x_4114:
        /* <DEDUP_REMOVED lines=17> */
.L_x_4117:
[----:B------:R-:W-:Y:S05]  /*34d0*/  BSYNC B0 ;  /* 0x0000000000007941 */ /* 0x000fea0003800000 */
.L_x_4116:
        /* <DEDUP_REMOVED lines=12> */
.L_x_4119:
[----:B------:R-:W-:Y:S05]  /*35a0*/  BSYNC B0 ;  /* 0x0000000000007941 */ /* 0x000fea0003800000 */
.L_x_4118:
        /* <DEDUP_REMOVED lines=12> */
.L_x_4121:
[----:B------:R-:W-:Y:S05]  /*3670*/  BSYNC B0 ;  /* 0x0000000000007941 */ /* 0x000fea0003800000 */
.L_x_4120:
        /* <DEDUP_REMOVED lines=12> */
.L_x_4123:
[----:B------:R-:W-:Y:S05]  /*3740*/  BSYNC B0 ;  /* 0x0000000000007941 */ /* 0x000fea0003800000 */
.L_x_4122:
        /* <DEDUP_REMOVED lines=72> */
.L_x_4130:
[----:B------:R-:W-:Y:S05]  /*3bd0*/  BSYNC B0 ;  /* 0x0000000000007941 */ /* 0x000fea0003800000 */
.L_x_4129:
        /* <DEDUP_REMOVED lines=53> */
.L_x_4128:
[----:B------:R-:W-:Y:S05]  /*3f30*/  BSYNC B1 ;  /* 0x0000000000017941 */ /* 0x000fea0003800000 */
.L_x_4127:
        /* <DEDUP_REMOVED lines=68> */
.L_x_4134:
[----:B------:R-:W-:Y:S05]  /*4380*/  BSYNC B0 ;  /* 0x0000000000007941 */ /* 0x000fea0003800000 */
.L_x_4133:
        /* <DEDUP_REMOVED lines=54> */
.L_x_4132:
[----:B------:R-:W-:Y:S05]  /*46f0*/  BSYNC B1 ;  /* 0x0000000000017941 */ /* 0x000fea0003800000 */
.L_x_4131:
        /* <DEDUP_REMOVED lines=68> */
.L_x_4138:
[----:B------:R-:W-:Y:S05]  /*4b40*/  BSYNC B0 ;  /* 0x0000000000007941 */ /* 0x000fea0003800000 */
.L_x_4137:
        /* <DEDUP_REMOVED lines=54> */
.L_x_4136:
[----:B------:R-:W-:Y:S05]  /*4eb0*/  BSYNC B1 ;  /* 0x0000000000017941 */ /* 0x000fea0003800000 */
.L_x_4135:
        /* <DEDUP_REMOVED lines=70> */
.L_x_4142:
[----:B------:R-:W-:Y:S05]  /*5320*/  BSYNC B0 ;  /* 0x0000000000007941 */ /* 0x000fea0003800000 */
.L_x_4141:
        /* <DEDUP_REMOVED lines=54> */
.L_x_4140:
[----:B------:R-:W-:Y:S05]  /*5690*/  BSYNC B1 ;  /* 0x0000000000017941 */ /* 0x000fea0003800000 */
.L_x_4139:
        /* <DEDUP_REMOVED lines=68> */
.L_x_4146:
[----:B------:R-:W-:Y:S05]  /*5ae0*/  BSYNC B0 ;  /* 0x0000000000007941 */ /* 0x000fea0003800000 */
.L_x_4145:
        /* <DEDUP_REMOVED lines=54> */
.L_x_4144:
[----:B------:R-:W-:Y:S05]  /*5e50*/  BSYNC B1 ;  /* 0x0000000000017941 */ /* 0x000fea0003800000 */
.L_x_4143:
        /* <DEDUP_REMOVED lines=70> */
.L_x_4150:
[----:B------:R-:W-:Y:S05]  /*62c0*/  BSYNC B0 ;  /* 0x0000000000007941 */ /* 0x000fea0003800000 */
.L_x_4149:
        /* <DEDUP_REMOVED lines=54> */
.L_x_4148:
[----:B------:R-:W-:Y:S05]  /*6630*/  BSYNC B1 ;  /* 0x0000000000017941 */ /* 0x000fea0003800000 */
.L_x_4147:
        /* <DEDUP_REMOVED lines=70> */
.L_x_4154:
[----:B------:R-:W-:Y:S05]  /*6aa0*/  BSYNC B0 ;  /* 0x0000000000007941 */ /* 0x000fea0003800000 */
.L_x_4153:
        /* <DEDUP_REMOVED lines=54> */
.L_x_4152:
[----:B------:R-:W-:Y:S05]  /*6e10*/  BSYNC B1 ;  /* 0x0000000000017941 */ /* 0x000fea0003800000 */
.L_x_4151:
        /* <DEDUP_REMOVED lines=70> */
.L_x_4158:
[----:B------:R-:W-:Y:S05]  /*7280*/  BSYNC B0 ;  /* 0x0000000000007941 */ /* 0x000fea0003800000 */
.L_x_4157:
        /* <DEDUP_REMOVED lines=54> */
.L_x_4156:
[----:B------:R-:W-:Y:S05]  /*75f0*/  BSYNC B1 ;  /* 0x0000000000017941 */ /* 0x000fea0003800000 */
.L_x_4155:
        /* <DEDUP_REMOVED lines=9> */
.L_x_4126:
        /* <DEDUP_REMOVED lines=96> */
.L_x_4165:
[----:B------:R-:W-:Y:S05]  /*7c90*/  BSYNC B0 ;  /* 0x0000000000007941 */ /* 0x000fea0003800000 */
.L_x_4164:
[----:B-----5:R2:W-:Y:S02]  /*7ca0*/  ST.E.128 desc[UR6][R128.64], R36 ;  /* 0x0000002480007985 */ /* 0x0205e4000c101d06 */
.L_x_4163:
[----:B------:R-:W-:Y:S05]  /*7cb0*/  BSYNC B1 ;  /* 0x0000000000017941 */ /* 0x000fea0003800000 */
.L_x_4162:
        /* <DEDUP_REMOVED lines=93> */
.L_x_4167:
[----:B------:R-:W-:Y:S05]  /*8290*/  BSYNC B0 ;  /* 0x0000000000007941 */ /* 0x000fea0003800000 */
.L_x_4166:
[----:B-----5:R3:W-:Y:S02]  /*82a0*/  ST.E.128 desc[UR6][R128.64+0x80], R36 ;  /* 0x0000802480007985 */ /* 0x0207e4000c101d06 */
.L_x_4161:
[----:B------:R-:W-:Y:S05]  /*82b0*/  BSYNC B2 ;  /* 0x0000000000027941 */ /* 0x000fea0003800000 */
.L_x_4160:
        /* <DEDUP_REMOVED lines=32> */
[----:B------:R-:W-:Y:S02]  /*84c0*/  LEA R248, P0, R222, R124, 0x1 ;  /* 0x0000007cdef87211 */ /* 0x000fe400078008ff */
        /* <DEDUP_REMOVED lines=73> */
.L_x_4173:
[----:B------:R-:W-:Y:S05]  /*8960*/  BSYNC B0 ;  /* 0x0000000000007941 */ /* 0x000fea0003800000 */
.L_x_4172:
[----:B-----5:R4:W-:Y:S02]  /*8970*/  ST.E.128 desc[UR6][R226.64], R36 ;  /* 0x00000024e2007985 */ /* 0x0209e4000c101d06 */
.L_x_4171:
[----:B------:R-:W-:Y:S05]  /*8980*/  BSYNC B1 ;  /* 0x0000000000017941 */ /* 0x000fea0003800000 */
.L_x_4170:
        /* <DEDUP_REMOVED lines=100> */
.L_x_4175:
[----:B------:R-:W-:Y:S05]  /*8fd0*/  BSYNC B0 ;  /* 0x0000000000007941 */ /* 0x000fea0003800000 */
.L_x_4174:
[----:B-----5:R3:W-:Y:S02]  /*8fe0*/  ST.E.128 desc[UR6][R226.64], R36 ;  /* 0x00000024e2007985 */ /* 0x0207e4000c101d06 */
.L_x_4169:
[----:B------:R-:W-:Y:S05]  /*8ff0*/  BSYNC B2 ;  /* 0x0000000000027941 */ /* 0x000fea0003800000 */
.L_x_4168:
        /* <DEDUP_REMOVED lines=106> */
.L_x_4181:
[----:B------:R-:W-:Y:S05]  /*96a0*/  BSYNC B0 ;  /* 0x0000000000007941 */ /* 0x000fea0003800000 */
.L_x_4180:
[----:B-----5:R3:W-:Y:S02]  /*96b0*/  ST.E.128 desc[UR6][R226.64], R36 ;  /* 0x00000024e2007985 */ /* 0x0207e4000c101d06 */
.L_x_4179:
[----:B------:R-:W-:Y:S05]  /*96c0*/  BSYNC B1 ;  /* 0x0000000000017941 */ /* 0x000fea0003800000 */
.L_x_4178:
        /* <DEDUP_REMOVED lines=100> */
.L_x_4183:
[----:B------:R-:W-:Y:S05]  /*9d10*/  BSYNC B0 ;  /* 0x0000000000007941 */ /* 0x000fea0003800000 */
.L_x_4182:
[----:B-----5:R3:W-:Y:S02]  /*9d20*/  ST.E.128 desc[UR6][R226.64], R36 ;  /* 0x00000024e2007985 */ /* 0x0207e4000c101d06 */
.L_x_4177:
[----:B------:R-:W-:Y:S05]  /*9d30*/  BSYNC B2 ;  /* 0x0000000000027941 */ /* 0x000fea0003800000 */
.L_x_4176:
        /* <DEDUP_REMOVED lines=108> */
.L_x_4189:
[----:B------:R-:W-:Y:S05]  /*a400*/  BSYNC B0 ;  /* 0x0000000000007941 */ /* 0x000fea0003800000 */
.L_x_4188:
[----:B-----5:R3:W-:Y:S02]  /*a410*/  ST.E.128 desc[UR6][R226.64], R36 ;  /* 0x00000024e2007985 */ /* 0x0207e4000c101d06 */
.L_x_4187:
[----:B------:R-:W-:Y:S05]  /*a420*/  BSYNC B1 ;  /* 0x0000000000017941 */ /* 0x000fea0003800000 */
.L_x_4186:
        /* <DEDUP_REMOVED lines=100> */
.L_x_4191:
[----:B------:R-:W-:Y:S05]  /*aa70*/  BSYNC B0 ;  /* 0x0000000000007941 */ /* 0x000fea0003800000 */
.L_x_4190:
[----:B-----5:R3:W-:Y:S02]  /*aa80*/  ST.E.128 desc[UR6][R226.64], R36 ;  /* 0x00000024e2007985 */ /* 0x0207e4000c101d06 */
.L_x_4185:
[----:B------:R-:W-:Y:S05]  /*aa90*/  BSYNC B2 ;  /* 0x0000000000027941 */ /* 0x000fea0003800000 */
.L_x_4184:
        /* <DEDUP_REMOVED lines=106> */
.L_x_4197:
[----:B------:R-:W-:Y:S05]  /*b140*/  BSYNC B0 ;  /* 0x0000000000007941 */ /* 0x000fea0003800000 */
.L_x_4196:
[----:B-----5:R3:W-:Y:S02]  /*b150*/  ST.E.128 desc[UR6][R226.64], R36 ;  /* 0x00000024e2007985 */ /* 0x0207e4000c101d06 */
.L_x_4195:
[----:B------:R-:W-:Y:S05]  /*b160*/  BSYNC B1 ;  /* 0x0000000000017941 */ /* 0x000fea0003800000 */
.L_x_4194:
        /* <DEDUP_REMOVED lines=100> */
.L_x_4199:
[----:B------:R-:W-:Y:S05]  /*b7b0*/  BSYNC B0 ;  /* 0x0000000000007941 */ /* 0x000fea0003800000 */
.L_x_4198:
[----:B-----5:R3:W-:Y:S02]  /*b7c0*/  ST.E.128 desc[UR6][R226.64], R36 ;  /* 0x00000024e2007985 */ /* 0x0207e4000c101d06 */
.L_x_4193:
[----:B------:R-:W-:Y:S05]  /*b7d0*/  BSYNC B2 ;  /* 0x0000000000027941 */ /* 0x000fea0003800000 */
.L_x_4192:
        /* <DEDUP_REMOVED lines=108> */
.L_x_4205:
[----:B------:R-:W-:Y:S05]  /*bea0*/  BSYNC B0 ;  /* 0x0000000000007941 */ /* 0x000fea0003800000 */
.L_x_4204:
[----:B-----5:R1:W-:Y:S02]  /*beb0*/  ST.E.128 desc[UR6][R44.64], R28 ;  /* 0x0000001c2c007985 */ /* 0x0203e4000c101d06 */
.L_x_4203:
[----:B------:R-:W-:Y:S05]  /*bec0*/  BSYNC B1 ;  /* 0x0000000000017941 */ /* 0x000fea0003800000 */
.L_x_4202:
        /* <DEDUP_REMOVED lines=100> */
.L_x_4207:
[----:B------:R-:W-:Y:S05]  /*c510*/  BSYNC B0 ;  /* 0x0000000000007941 */ /* 0x000fea0003800000 */
.L_x_4206:
[----:B-----5:R1:W-:Y:S02]  /*c520*/  ST.E.128 desc[UR6][R40.64], R24 ;  /* 0x0000001828007985 */ /* 0x0203e4000c101d06 */
.L_x_4201:
[----:B------:R-:W-:Y:S05]  /*c530*/  BSYNC B2 ;  /* 0x0000000000027941 */ /* 0x000fea0003800000 */
.L_x_4200:
        /* <DEDUP_REMOVED lines=108> */
.L_x_4213:
[----:B------:R-:W-:Y:S05]  /*cc00*/  BSYNC B0 ;  /* 0x0000000000007941 */ /* 0x000fea0003800000 */
.L_x_4212:
[----:B-----5:R1:W-:Y:S02]  /*cc10*/  ST.E.128 desc[UR6][R40.64], R24 ;  /* 0x0000001828007985 */ /* 0x0203e4000c101d06 */
.L_x_4211:
[----:B------:R-:W-:Y:S05]  /*cc20*/  BSYNC B1 ;  /* 0x0000000000017941 */ /* 0x000fea0003800000 */
.L_x_4210:
        /* <DEDUP_REMOVED lines=100> */
.L_x_4215:
[----:B------:R-:W-:Y:S05]  /*d270*/  BSYNC B0 ;  /* 0x0000000000007941 */ /* 0x000fea0003800000 */
.L_x_4214:
[----:B-----5:R1:W-:Y:S02]  /*d280*/  ST.E.128 desc[UR6][R40.64], R24 ;  /* 0x0000001828007985 */ /* 0x0203e4000c101d06 */
.L_x_4209:
[----:B------:R-:W-:Y:S05]  /*d290*/  BSYNC B2 ;  /* 0x0000000000027941 */ /* 0x000fea0003800000 */
.L_x_4208:
        /* <DEDUP_REMOVED lines=108> */
.L_x_4221:
[----:B------:R-:W-:Y:S05]  /*d960*/  BSYNC B0 ;  /* 0x0000000000007941 */ /* 0x000fea0003800000 */
.L_x_4220:
[----:B-----5:R1:W-:Y:S02]  /*d970*/  ST.E.128 desc[UR6][R40.64], R24 ;  /* 0x0000001828007985 */ /* 0x0203e4000c101d06 */
.L_x_4219:
[----:B------:R-:W-:Y:S05]  /*d980*/  BSYNC B1 ;  /* 0x0000000000017941 */ /* 0x000fea0003800000 */
.L_x_4218:
        /* <DEDUP_REMOVED lines=102> */
.L_x_4223:
[----:B------:R-:W-:Y:S05]  /*dff0*/  BSYNC B0 ;  /* 0x0000000000007941 */ /* 0x000fea0003800000 */
.L_x_4222:
[----:B-----5:R1:W-:Y:S02]  /*e000*/  ST.E.128 desc[UR6][R40.64], R4 ;  /* 0x0000000428007985 */ /* 0x0203e4000c101d06 */
.L_x_4217:
[----:B------:R-:W-:Y:S05]  /*e010*/  BSYNC B2 ;  /* 0x0000000000027941 */ /* 0x000fea0003800000 */
.L_x_4216:
[----:B-1----:R-:W2:Y:S02]  /*e020*/  LD.E R3, desc[UR6][R10.64+0xd0] ;  /* 0x0000d0060a037980 */ /* 0x002ea4000c101900 */
[----:B--2---:R-:W-:Y:S05]  /*e030*/  IMAD.U32 R3, R3, -0x40, RZ ;  /* 0xffffffc003037824 */ /* 0x004fea00078e00ff */
[C---:B------:R-:W-:Y:S02]  /*e040*/  LEA R126, P1, R3.reuse, R126, 0x1 ;  /* 0x0000007e037e7211 */ /* 0x040fe400078208ff */
[C---:B------:R-:W-:Y:S02]  /*e050*/  LEA R124, P0, R3.reuse, R124, 0x1 ;  /* 0x0000007c037c7211 */ /* 0x040fe400078008ff */
[C---:B------:R-:W-:Y:S02]  /*e060*/  LEA.HI.X.SX32 R127, R3.reuse, R127, 0x1, P1 ;  /* 0x0000007f037f7211 */ /* 0x040fe400008f0eff */
[----:B------:R-:W-:Y:S01]  /*e070*/  LEA.HI.X.SX32 R125, R3, R125, 0x1, P0 ;  /* 0x0000007d037d7211 */ /* 0x000fe200000f0eff */
[----:B------:R-:W-:Y:S05]  /*e080*/  BRA `(.L_x_4159) ;  /* 0x0000000800807947 */ /* 0x000fea0003800000 */
.L_x_4125:
        /* <DEDUP_REMOVED lines=18> */
.L_x_4225:
[----:B------:R-:W-:Y:S05]  /*e1b0*/  BSYNC B0 ;  /* 0x0000000000007941 */ /* 0x000fea0003800000 */
.L_x_4224:
        /* <DEDUP_REMOVED lines=20> */
.L_x_4227:
[----:B------:R-:W-:Y:S05]  /*e300*/  BSYNC B0 ;  /* 0x0000000000007941 */ /* 0x000fea0003800000 */
.L_x_4226:
        /* <DEDUP_REMOVED lines=28> */
.L_x_4229:
[----:B------:R-:W-:Y:S05]  /*e4d0*/  BSYNC B0 ;  /* 0x0000000000007941 */ /* 0x000fea0003800000 */
.L_x_4228:
        /* <DEDUP_REMOVED lines=18> */
.L_x_4231:
[----:B------:R-:W-:Y:S05]  /*e600*/  BSYNC B0 ;  /* 0x0000000000007941 */ /* 0x000fea0003800000 */
.L_x_4230:
        /* <DEDUP_REMOVED lines=16> */
.L_x_4233:
[----:B------:R-:W-:Y:S05]  /*e710*/  BSYNC B0 ;  /* 0x0000000000007941 */ /* 0x000fea0003800000 */
.L_x_4232:
        /* <DEDUP_REMOVED lines=18> */
.L_x_4235:
[----:B------:R-:W-:Y:S05]  /*e840*/  BSYNC B0 ;  /* 0x0000000000007941 */ /* 0x000fea0003800000 */
.L_x_4234:
        /* <DEDUP_REMOVED lines=18> */
.L_x_4237:
[----:B------:R-:W-:Y:S05]  /*e970*/  BSYNC B0 ;  /* 0x0000000000007941 */ /* 0x000fea0003800000 */
.L_x_4236:
        /* <DEDUP_REMOVED lines=17> */
.L_x_4159:
[----:B------:R-:W-:Y:S05]  /*ea90*/  BSYNC B3 ;  /* 0x0000000000037941 */ /* 0x000fea0003800000 */
.L_x_4124:
        /* <DEDUP_REMOVED lines=89> */
.L_x_4239:
        /* <DEDUP_REMOVED lines=8> */
.L_x_4240:
[----:B------:R-:W-:Y:S05]  /*f0b0*/  BSYNC B0 ;  /* 0x0000000000007941 */ /* 0x000fea0003800000 */
.L_x_4238:
[----:B------:R-:W-:Y:S04]  /*f0c0*/  IADD3 R13, R13, -0x1, RZ ;  /* 0xffffffff0d0d7810 */ /* 0x000fe80007ffe0ff */
[----:B------:R-:W-:Y:S11]  /*f0d0*/  ISETP.GT.AND P0, PT, R13, R88, PT ;  /* 0x000000580d00720c */ /* 0x000ff60003f04270 */
[----:B------:R-:W-:Y:S02]  /*f0e0*/  @!UPT UIADD3 URZ, URZ, URZ, URZ ;  /* 0x0000003f3f3ff290 */ /* 0x000fe4000fffe03f */
[----:B------:R-:W-:Y:S05]  /*f0f0*/  @P0 BRA `(.L_x_4241) ;  /* 0xffffff3c00ac0947 */ /* 0x000fea000383ffff */
.L_x_4107:
        /* <DEDUP_REMOVED lines=111> */
.L_x_4250:
[----:B------:R-:W-:Y:S05]  /*f7f0*/  BSYNC B0 ;  /* 0x0000000000007941 */ /* 0x000fea0003800000 */
.L_x_4249:
[----:B-----5:R3:W-:Y:S02]  /*f800*/  STS.128 [R241], R20 ;  /* 0x00000014f1007388 */ /* 0x0207e40000000c00 */
.L_x_4248:
[----:B------:R-:W-:Y:S05]  /*f810*/  BSYNC B1 ;  /* 0x0000000000017941 */ /* 0x000fea0003800000 */
.L_x_4247:
        /* <DEDUP_REMOVED lines=46> */
.L_x_4252:
[----:B------:R-:W-:Y:S05]  /*fb00*/  BSYNC B0 ;  /* 0x0000000000007941 */ /* 0x000fea0003800000 */
.L_x_4251:
[----:B-----5:R1:W-:Y:S02]  /*fb10*/  STS.128 [R241+0x2000], R20 ;  /* 0x00200014f1007388 */ /* 0x0203e40000000c00 */
.L_x_4246:
[----:B------:R-:W-:Y:S05]  /*fb20*/  BSYNC B2 ;  /* 0x0000000000027941 */ /* 0x000fea0003800000 */
.L_x_4245:
        /* <DEDUP_REMOVED lines=61> */
.L_x_4258:
[----:B------:R-:W-:Y:S05]  /*ff00*/  BSYNC B0 ;  /* 0x0000000000007941 */ /* 0x000fea0003800000 */
.L_x_4257:
[----:B-----5:R3:W-:Y:S02]  /*ff10*/  STS.128 [R241+0x800], R20 ;  /* 0x00080014f1007388 */ /* 0x0207e40000000c00 */
.L_x_4256:
[----:B------:R-:W-:Y:S05]  /*ff20*/  BSYNC B1 ;  /* 0x0000000000017941 */ /* 0x000fea0003800000 */
.L_x_4255:
        /* <DEDUP_REMOVED lines=45> */
.L_x_4260:
[----:B------:R-:W-:Y:S05]  /*10200*/  BSYNC B0 ;  /* 0x0000000000007941 */ /* 0x000fea0003800000 */
.L_x_4259:
[----:B-----5:R1:W-:Y:S02]  /*10210*/  STS.128 [R241+0x2800], R40 ;  /* 0x00280028f1007388 */ /* 0x0203e40000000c00 */
.L_x_4254:
[----:B------:R-:W-:Y:S05]  /*10220*/  BSYNC B2 ;  /* 0x0000000000027941 */ /* 0x000fea0003800000 */
.L_x_4253:
        /* <DEDUP_REMOVED lines=62> */
.L_x_4266:
[----:B------:R-:W-:Y:S05]  /*10610*/  BSYNC B0 ;  /* 0x0000000000007941 */ /* 0x000fea0003800000 */
.L_x_4265:
[----:B-----5:R3:W-:Y:S02]  /*10620*/  STS.128 [R241+0x1000], R20 ;  /* 0x00100014f1007388 */ /* 0x0207e40000000c00 */
.L_x_4264:
[----:B------:R-:W-:Y:S05]  /*10630*/  BSYNC B1 ;  /* 0x0000000000017941 */ /* 0x000fea0003800000 */
.L_x_4263:
        /* <DEDUP_REMOVED lines=45> */
.L_x_4268:
[----:B------:R-:W-:Y:S05]  /*10910*/  BSYNC B0 ;  /* 0x0000000000007941 */ /* 0x000fea0003800000 */
.L_x_4267:
[----:B-----5:R1:W-:Y:S02]  /*10920*/  STS.128 [R241+0x3000], R20 ;  /* 0x00300014f1007388 */ /* 0x0203e40000000c00 */
.L_x_4262:
[----:B------:R-:W-:Y:S05]  /*10930*/  BSYNC B2 ;  /* 0x0000000000027941 */ /* 0x000fea0003800000 */
.L_x_4261:
        /* <DEDUP_REMOVED lines=23> */
[----:B-----5:R-:W-:Y:S02]  /*10ab0*/  HADD2.F32 R19, -RZ, R21.H1_H1 ;  /* 0x30000015ff137230 */ /* 0x020fe40000004100 */
[----:B------:R-:W-:Y:S02]  /*10ac0*/  HADD2.F32 R15, -RZ, R23.H1_H1 ;  /* 0x30000017ff0f7230 */ /* 0x000fe40000004100 */
[----:B--2---:R-:W-:Y:S02]  /*10ad0*/  HADD2.F32 R16, -RZ, R21.H0_H0 ;  /* 0x20000015ff107230 */ /* 0x004fe40000004100 */
        /* <DEDUP_REMOVED lines=33> */
.L_x_4273:
[----:B------:R-:W-:Y:S05]  /*10cf0*/  BSYNC B0 ;  /* 0x0000000000007941 */ /* 0x000fea0003800000 */
.L_x_4272:
[----:B-----5:R3:W-:Y:S02]  /*10d00*/  STS.128 [R241+0x1800], R20 ;  /* 0x00180014f1007388 */ /* 0x0207e40000000c00 */
.L_x_4271:
[----:B------:R-:W-:Y:S05]  /*10d10*/  BSYNC B1 ;  /* 0x0000000000017941 */ /* 0x000fea0003800000 */
.L_x_4270:
[----:B------:R-:W-:-:S13]  /*10d20*/  ISETP.GE.AND P0, PT, R14, R9, PT ;  /* 0x000000090e00720c */ /* 0x000fda0003f06270 */
[----:B------:R1:W-:Y:S01]  /*10d30*/  @P0 STS.128 [R241+0x3800], RZ ;  /* 0x003800fff1000388 */ /* 0x0003e20000000c00 */
[----:B------:R-:W-:Y:S05]  /*10d40*/  @P0 BRA `(.L_x_4269) ;  /* 0x0000003400e00947 */ /* 0x000fea0003800000 */
[----:B-1----:R-:W5:Y:S01]  /*10d50*/  LD.E.128 R36, desc[UR6][R38.64+0x80] ;  /* 0x0000800626247980 */ /* 0x002f62000c101d00 */
[----:B------:R-:W-:Y:S01]  /*10d60*/  ISETP.GE.AND P0, PT, R14, R3, PT ;  /* 0x000000030e00720c */ /* 0x000fe20003f06270 */
[----:B------:R-:W-:-:S12]  /*10d70*/  BSSY B0, `(.L_x_4274) ;  /* 0x0000028000007945 */ /* 0x000fd80003800000 */
[----:B------:R-:W-:Y:S05]  /*10d80*/  @P0 BRA `(.L_x_4275) ;  /* 0x0000000000980947 */ /* 0x000fea0003800000 */
[----:B------:R-:W4:Y:S04]  /*10d90*/  LD.E.64 R2, desc[UR6][R26.64+0x40] ;  /* 0x000040061a027980 */ /* 0x000f28000c101b00 */
[----:B------:R-:W4:Y:S01]  /*10da0*/  LD.E.64 R4, desc[UR6][R24.64+0x40] ;  /* 0x0000400618047980 */ /* 0x000f22000c101b00 */
[----:B-----5:R-:W-:Y:S02]  /*10db0*/  HADD2.F32 R14, -RZ, R37.H1_H1 ;  /* 0x30000025ff0e7230 */ /* 0x020fe40000004100 */
[----:B------:R-:W-:Y:S02]  /*10dc0*/  HADD2.F32 R13, -RZ, R39.H1_H1 ;  /* 0x30000027ff0d7230 */ /* 0x000fe40000004100 */
[----:B------:R-:W-:Y:S02]  /*10dd0*/  HADD2.F32 R12, -RZ, R37.H0_H0 ;  /* 0x20000025ff0c7230 */ /* 0x000fe40000004100 */
[----:B--23--:R-:W-:-:S02]  /*10de0*/  HADD2.F32 R16, -RZ, R39.H0_H0 ;  /* 0x20000027ff107230 */ /* 0x00cfc40000004100 */
[----:B----4-:R-:W-:Y:S02]  /*10df0*/  HADD2.F32 R7, -RZ, R2.H1_H1 ;  /* 0x30000002ff077230 */ /* 0x010fe40000004100 */
[----:B------:R-:W-:Y:S02]  /*10e00*/  HADD2.F32 R6, -RZ, R3.H1_H1 ;  /* 0x30000003ff067230 */ /* 0x000fe40000004100 */
[--C-:B------:R-:W-:Y:S02]  /*10e10*/  HADD2.F32 R9, -RZ, R4.reuse.H1_H1 ;  /* 0x30000004ff097230 */ /* 0x100fe40000004100 */
        /* <DEDUP_REMOVED lines=29> */
.L_x_4275:
[----:B------:R-:W-:Y:S05]  /*10ff0*/  BSYNC B0 ;  /* 0x0000000000007941 */ /* 0x000fea0003800000 */
.L_x_4274:
[----:B-----5:R1:W-:Y:S01]  /*11000*/  STS.128 [R241+0x3800], R36 ;  /* 0x00380024f1007388 */ /* 0x0203e20000000c00 */
[----:B------:R-:W-:Y:S05]  /*11010*/  BRA `(.L_x_4269) ;  /* 0x00000034002c7947 */ /* 0x000fea0003800000 */
.L_x_4244:
        /* <DEDUP_REMOVED lines=89> */
.L_x_4281:
[----:B------:R-:W-:Y:S05]  /*115b0*/  BSYNC B0 ;  /* 0x0000000000007941 */ /* 0x000fea0003800000 */
.L_x_4280:
[----:B-----5:R3:W-:Y:S02]  /*115c0*/  STS.128 [R241], R28 ;  /* 0x0000001cf1007388 */ /* 0x0207e40000000c00 */
.L_x_4279:
[----:B------:R-:W-:Y:S05]  /*115d0*/  BSYNC B1 ;  /* 0x0000000000017941 */ /* 0x000fea0003800000 */
.L_x_4278:
        /* <DEDUP_REMOVED lines=86> */
.L_x_4283:
[----:B------:R-:W-:Y:S05]  /*11b40*/  BSYNC B0 ;  /* 0x0000000000007941 */ /* 0x000fea0003800000 */
.L_x_4282:
[----:B-----5:R1:W-:Y:S02]  /*11b50*/  STS.128 [R241+0x2000], R28 ;  /* 0x0020001cf1007388 */ /* 0x0203e40000000c00 */
.L_x_4277:
[----:B------:R-:W-:Y:S05]  /*11b60*/  BSYNC B2 ;  /* 0x0000000000027941 */ /* 0x000fea0003800000 */
.L_x_4276:
        /* <DEDUP_REMOVED lines=94> */
.L_x_4289:
[----:B------:R-:W-:Y:S05]  /*12150*/  BSYNC B0 ;  /* 0x0000000000007941 */ /* 0x000fea0003800000 */
.L_x_4288:
[----:B-----5:R3:W-:Y:S02]  /*12160*/  STS.128 [R241+0x800], R28 ;  /* 0x0008001cf1007388 */ /* 0x0207e40000000c00 */
.L_x_4287:
[----:B------:R-:W-:Y:S05]  /*12170*/  BSYNC B1 ;  /* 0x0000000000017941 */ /* 0x000fea0003800000 */
.L_x_4286:
        /* <DEDUP_REMOVED lines=89> */
.L_x_4291:
[----:B------:R-:W-:Y:S05]  /*12710*/  BSYNC B0 ;  /* 0x0000000000007941 */ /* 0x000fea0003800000 */
.L_x_4290:
[----:B-----5:R3:W-:Y:S02]  /*12720*/  STS.128 [R241+0x2800], R28 ;  /* 0x0028001cf1007388 */ /* 0x0207e40000000c00 */
.L_x_4285:
[----:B------:R-:W-:Y:S05]  /*12730*/  BSYNC B2 ;  /* 0x0000000000027941 */ /* 0x000fea0003800000 */
.L_x_4284:
        /* <DEDUP_REMOVED lines=95> */
.L_x_4297:
[----:B------:R-:W-:Y:S05]  /*12d30*/  BSYNC B0 ;  /* 0x0000000000007941 */ /* 0x000fea0003800000 */
.L_x_4296:
[----:B-----5:R3:W-:Y:S02]  /*12d40*/  STS.128 [R241+0x1000], R28 ;  /* 0x0010001cf1007388 */ /* 0x0207e40000000c00 */
.L_x_4295:
[----:B------:R-:W-:Y:S05]  /*12d50*/  BSYNC B1 ;  /* 0x0000000000017941 */ /* 0x000fea0003800000 */
.L_x_4294:
        /* <DEDUP_REMOVED lines=89> */
.L_x_4299:
[----:B------:R-:W-:Y:S05]  /*132f0*/  BSYNC B0 ;  /* 0x0000000000007941 */ /* 0x000fea0003800000 */
.L_x_4298:
[----:B-----5:R3:W-:Y:S02]  /*13300*/  STS.128 [R241+0x3000], R28 ;  /* 0x0030001cf1007388 */ /* 0x0207e40000000c00 */
.L_x_4293:
[----:B------:R-:W-:Y:S05]  /*13310*/  BSYNC B2 ;  /* 0x0000000000027941 */ /* 0x000fea0003800000 */
.L_x_4292:
        /* <DEDUP_REMOVED lines=94> */
.L_x_4303:
[----:B------:R-:W-:Y:S05]  /*13900*/  BSYNC B0 ;  /* 0x0000000000007941 */ /* 0x000fea0003800000 */
.L_x_4302:
[----:B-----5:R1:W-:Y:S02]  /*13910*/  STS.128 [R241+0x1800], R20 ;  /* 0x00180014f1007388 */ /* 0x0203e40000000c00 */
.L_x_4301:
[----:B------:R-:W-:Y:S05]  /*13920*/  BSYNC B1 ;  /* 0x0000000000017941 */ /* 0x000fea0003800000 */
.L_x_4300:
        /* <DEDUP_REMOVED lines=92> */
.L_x_4305:
[----:B------:R-:W-:Y:S05]  /*13ef0*/  BSYNC B0 ;  /* 0x0000000000007941 */ /* 0x000fea0003800000 */
.L_x_4304:
[----:B-----5:R1:W-:Y:S01]  /*13f00*/  STS.128 [R241+0x3800], R16 ;  /* 0x00380010f1007388 */ /* 0x0203e20000000c00 */
[----:B------:R-:W-:Y:S05]  /*13f10*/  BRA `(.L_x_4269) ;  /* 0x00000004006c7947 */ /* 0x000fea0003800000 */
.L_x_4243:
        /* <DEDUP_REMOVED lines=27> */
.L_x_4307:
[----:B------:R-:W-:Y:S05]  /*140d0*/  BSYNC B0 ;  /* 0x0000000000007941 */ /* 0x000fea0003800000 */
.L_x_4306:
        /* <DEDUP_REMOVED lines=20> */
.L_x_4309:
[----:B------:R-:W-:Y:S05]  /*14220*/  BSYNC B0 ;  /* 0x0000000000007941 */ /* 0x000fea0003800000 */
.L_x_4308:
        /* <DEDUP_REMOVED lines=20> */
.L_x_4311:
[----:B------:R-:W-:Y:S05]  /*14370*/  BSYNC B0 ;  /* 0x0000000000007941 */ /* 0x000fea0003800000 */
.L_x_4310:
        /* <DEDUP_REMOVED lines=21> */
.L_x_4269:
[----:B------:R-:W-:Y:S05]  /*144d0*/  BSYNC B3 ;  /* 0x0000000000037941 */ /* 0x000fea0003800000 */
.L_x_4242:
[----:B------:R-:W-:Y:S01]  /*144e0*/  VIADD R247, R57, 0xffffffff ;  /* 0xffffffff39f77836 */ /* 0x000fe20000000000 */
[----:B------:R-:W-:Y:S01]  /*144f0*/  BSSY B0, `(.L_x_4312) ;  /* 0x000001f000007945 */ /* 0x000fe20003800000 */
[----:B------:R-:W-:Y:S01]  /*14500*/  VIADD R8, R212, 0x40 ;  /* 0x00000040d4087836 */ /* 0x000fe20000000000 */
[----:B------:R-:W-:Y:S01]  /*14510*/  LOP3.LUT R246, R172, 0xff, RZ, 0xc0, !PT ;  /* 0x000000ffacf67812 */ /* 0x000fe200078ec0ff */
[----:B-----5:R-:W-:Y:S02]  /*14520*/  IMAD.SHL.U32 R9, R247, 0x80, RZ ;  /* 0x00000080f7097824 */ /* 0x020fe400078e00ff */
[----:B-1234-:R-:W-:Y:S02]  /*14530*/  VIADD R2, R212, 0x50 ;  /* 0x00000050d4027836 */ /* 0x01efe40000000000 */
        /* <DEDUP_REMOVED lines=26> */
.L_x_4313:
[----:B------:R-:W-:Y:S05]  /*146e0*/  BSYNC B0 ;  /* 0x0000000000007941 */ /* 0x000fea0003800000 */
.L_x_4312:
        /* <DEDUP_REMOVED lines=21> */
.L_x_4315:
[----:B------:R-:W-:Y:S05]  /*14840*/  BSYNC B0 ;  /* 0x0000000000007941 */ /* 0x000fea0003800000 */
.L_x_4314:
        /* <DEDUP_REMOVED lines=25> */
.L_x_4317:
[----:B------:R-:W-:Y:S05]  /*149e0*/  BSYNC B0 ;  /* 0x0000000000007941 */ /* 0x000fea0003800000 */
.L_x_4316:
        /* <DEDUP_REMOVED lines=27> */
.L_x_4319:
[----:B------:R-:W-:Y:S05]  /*14ba0*/  BSYNC B0 ;  /* 0x0000000000007941 */ /* 0x000fea0003800000 */
.L_x_4318:
        /* <DEDUP_REMOVED lines=23> */
.L_x_4321:
[----:B------:R-:W-:Y:S05]  /*14d20*/  BSYNC B0 ;  /* 0x0000000000007941 */ /* 0x000fea0003800000 */
.L_x_4320:
        /* <DEDUP_REMOVED lines=27> */
.L_x_4323:
[----:B------:R-:W-:Y:S05]  /*14ee0*/  BSYNC B0 ;  /* 0x0000000000007941 */ /* 0x000fea0003800000 */
.L_x_4322:
        /* <DEDUP_REMOVED lines=27> */
.L_x_4325:
[----:B------:R-:W-:Y:S05]  /*150a0*/  BSYNC B0 ;  /* 0x0000000000007941 */ /* 0x000fea0003800000 */
.L_x_4324:
        /* <DEDUP_REMOVED lines=27> */
.L_x_4327:
[----:B------:R-:W-:Y:S05]  /*15260*/  BSYNC B0 ;  /* 0x0000000000007941 */ /* 0x000fea0003800000 */
.L_x_4326:
[----:B-12-4-:R-:W2:Y:S04]  /*15270*/  LD.E.64 R16, desc[UR6][R10.64+0x1c0] ;  /* 0x0001c0060a107980 */ /* 0x016ea8000c101b00 */
[----:B---3--:R-:W3:Y:S01]  /*15280*/  LD.E.64 R12, desc[UR6][R10.64+0x1b8] ;  /* 0x0001b8060a0c7980 */ /* 0x008ee2000c101b00 */
[-C--:B------:R-:W-:Y:S02]  /*15290*/  ISETP.GE.AND P3, PT, R0, R3.reuse, PT ;  /* 0x000000030000720c */ /* 0x080fe40003f66270 */
[-C--:B------:R-:W-:Y:S01]  /*152a0*/  ISETP.GE.AND P5, PT, R8, R3.reuse, PT ;  /* 0x000000030800720c */ /* 0x080fe20003fa6270 */
[----:B------:R-:W0:Y:S01]  /*152b0*/  LDGDEPBAR ;  /* 0x00000000000079af */ /* 0x000e220000000000 */
[-C--:B------:R-:W-:Y:S02]  /*152c0*/  ISETP.GE.AND P4, PT, R2, R3.reuse, PT ;  /* 0x000000030200720c */ /* 0x080fe40003f86270 */
[----:B------:R-:W-:Y:S01]  /*152d0*/  LEA.HI R7, R68, R68, RZ, 0x1 ;  /* 0x0000004444077211 */ /* 0x000fe200078f08ff */
[----:B------:R1:W5:Y:S01]  /*152e0*/  LD.E R8, desc[UR6][R10.64+0xd8] ;  /* 0x0000d8060a087980 */ /* 0x000362000c101900 */
[----:B------:R-:W-:-:S02]  /*152f0*/  ISETP.GE.AND P0, PT, R34, R3, PT ;  /* 0x000000032200720c */ /* 0x000fc40003f06270 */
[----:B------:R-:W-:Y:S01]  /*15300*/  LOP3.LUT R7, R7, 0xfffffffe, RZ, 0xc0, !PT ;  /* 0xfffffffe07077812 */ /* 0x000fe200078ec0ff */
[----:B------:R1:W5:Y:S01]  /*15310*/  LD.E R2, desc[UR6][R10.64+0x188] ;  /* 0x000188060a027980 */ /* 0x000362000c101900 */
[----:B------:R-:W-:Y:S01]  /*15320*/  BSSY B0, `(.L_x_4328) ;  /* 0x0000021000007945 */ /* 0x000fe20003800000 */
[----:B------:R-:W-:Y:S01]  /*15330*/  ISETP.GE.AND P6, PT, R28, R3, PT ;  /* 0x000000031c00720c */ /* 0x000fe20003fc6270 */
[----:B------:R-:W-:Y:S02]  /*15340*/  IMAD.SHL.U32 R174, R174, 0x40, RZ ;  /* 0x00000040aeae7824 */ /* 0x000fe400078e00ff */
[----:B------:R-:W-:Y:S02]  /*15350*/  IMAD.IADD R68, R68, 0x1, -R7 ;  /* 0x0000000144447824 */ /* 0x000fe400078e0a07 */
[----:B------:R-:W-:Y:S02]  /*15360*/  IMAD.SHL.U32 R7, R66, 0x40, RZ ;  /* 0x0000004042077824 */ /* 0x000fe400078e00ff */
[----:B--2---:R-:W-:-:S02]  /*15370*/  IMAD R5, R17, R239, RZ ;  /* 0x000000ef11057224 */ /* 0x004fc400078e02ff */
[----:B------:R-:W-:-:S04]  /*15380*/  IMAD.WIDE.U32 R14, R239, R16, R242 ;  /* 0x00000010ef0e7225 */ /* 0x000fc800078e00f2 */
[----:B------:R-:W-:Y:S01]  /*15390*/  IMAD R5, R16, R70, R5 ;  /* 0x0000004610057224 */ /* 0x000fe200078e0205 */
[----:B---3--:R-:W-:-:S03]  /*153a0*/  LEA R12, P1, R14, R12, 0x2 ;  /* 0x0000000c0e0c7211 */ /* 0x008fc600078210ff */
[----:B------:R-:W-:-:S05]  /*153b0*/  IMAD.IADD R5, R15, 0x1, R5 ;  /* 0x000000010f057824 */ /* 0x000fca00078e0205 */
[----:B------:R-:W-:Y:S02]  /*153c0*/  LEA.HI.X R13, R14, R13, R5, 0x2, P1 ;  /* 0x0000000d0e0d7211 */ /* 0x000fe400008f1405 */
[----:B------:R-:W-:-:S03]  /*153d0*/  ISETP.GE.AND P1, PT, R212, R3, PT ;  /* 0x00000003d400720c */ /* 0x000fc60003f26270 */
[----:B------:R1:W5:Y:S01]  /*153e0*/  LD.E R0, desc[UR6][R12.64] ;  /* 0x000000060c007980 */ /* 0x000362000c101900 */
        /* <DEDUP_REMOVED lines=8> */
[----:B-1----:R-:W-:Y:S02]  /*15470*/  @!P2 IMAD.MOV.U32 R12, RZ, RZ, R152 ;  /* 0x000000ffff0ca224 */ /* 0x002fe400078e0098 */
        /* <DEDUP_REMOVED lines=11> */
.L_x_4329:
[----:B------:R-:W-:Y:S05]  /*15530*/  BSYNC B0 ;  /* 0x0000000000007941 */ /* 0x000fea0003800000 */
.L_x_4328:
[----:B------:R3:W-:Y:S01]  /*15540*/  @P3 STS.128 [R241+0xc800], RZ ;  /* 0x00c800fff1003388 */ /* 0x0007e20000000c00 */
[----:B------:R-:W-:Y:S03]  /*15550*/  BSSY B0, `(.L_x_4330) ;  /* 0x0000014000007945 */ /* 0x000fe60003800000 */
[----:B------:R3:W-:Y:S01]  /*15560*/  @P3 STS.128 [R241+0x10800], RZ ;  /* 0x010800fff1003388 */ /* 0x0007e20000000c00 */
[----:B------:R-:W-:Y:S05]  /*15570*/  @P3 BRA `(.L_x_4331) ;  /* 0x0000000000443947 */ /* 0x000fea0003800000 */
[C---:B------:R-:W-:Y:S02]  /*15580*/  LOP3.LUT R5, R246.reuse, 0x1, RZ, 0xc0, !PT ;  /* 0x00000001f6057812 */ /* 0x040fe400078ec0ff */
[----:B------:R-:W-:Y:S02]  /*15590*/  LOP3.LUT P2, RZ, R246, 0x2, RZ, 0xc0, !PT ;  /* 0x00000002f6ff7812 */ /* 0x000fe4000784c0ff */
[----:B------:R-:W-:-:S13]  /*155a0*/  ISETP.NE.U32.AND P3, PT, R5, 0x1, PT ;  /* 0x000000010500780c */ /* 0x000fda0003f65070 */
[----:B------:R-:W-:-:S04]  /*155b0*/  @!P3 LEA R14, P1, R230, R152, 0x1 ;  /* 0x00000098e60eb211 */ /* 0x000fc800078208ff */
[C---:B------:R-:W-:Y:S02]  /*155c0*/  @!P3 LEA.HI.X R15, R230.reuse, R153, R231, 0x1, P1 ;  /* 0x00000099e60fb211 */ /* 0x040fe400008f0ce7 */
[----:B-12---:R-:W-:-:S03]  /*155d0*/  @P2 LEA R12, P1, R230, R152, 0x1 ;  /* 0x00000098e60c2211 */ /* 0x006fc600078208ff */
        /* <DEDUP_REMOVED lines=11> */
.L_x_4331:
[----:B------:R-:W-:Y:S05]  /*15690*/  BSYNC B0 ;  /* 0x0000000000007941 */ /* 0x000fea0003800000 */
.L_x_4330:
[----:B------:R1:W-:Y:S01]  /*156a0*/  @P0 STS.128 [R241+0xd000], RZ ;  /* 0x00d000fff1000388 */ /* 0x0003e20000000c00 */
[----:B------:R-:W-:Y:S01]  /*156b0*/  IMAD.SHL.U32 R212, R212, 0x8, RZ ;  /* 0x00000008d4d47824 */ /* 0x000fe200078e00ff */
[----:B------:R-:W-:Y:S01]  /*156c0*/  LOP3.LUT R7, R7, 0x1c0, RZ, 0xc0, !PT ;  /* 0x000001c007077812 */ /* 0x000fe200078ec0ff */
[----:B------:R-:W-:Y:S01]  /*156d0*/  IMAD.SHL.U32 R45, R175, 0x40, RZ ;  /* 0x00000040af2d7824 */ /* 0x000fe200078e00ff */
[----:B------:R1:W-:Y:S01]  /*156e0*/  @P0 STS.128 [R241+0x11000], RZ ;  /* 0x011000fff1000388 */ /* 0x0003e20000000c00 */
[----:B------:R-:W-:Y:S01]  /*156f0*/  IMAD.SHL.U32 R5, R68, 0x8, RZ ;  /* 0x0000000844057824 */ /* 0x000fe200078e00ff */
[----:B------:R-:W-:Y:S01]  /*15700*/  LOP3.LUT R174, R174, 0x1c0, RZ, 0xc0, !PT ;  /* 0x000001c0aeae7812 */ /* 0x000fe200078ec0ff */
[----:B------:R-:W-:Y:S01]  /*15710*/  BSSY B0, `(.L_x_4332) ;  /* 0x000001e000007945 */ /* 0x000fe20003800000 */
[----:B------:R-:W-:Y:S02]  /*15720*/  LOP3.LUT R212, R7, 0x8, R212, 0xf8, !PT ;  /* 0x0000000807d47812 */ /* 0x000fe400078ef8d4 */
[----:B------:R-:W-:-:S02]  /*15730*/  LOP3.LUT R45, R45, 0xfffffe00, RZ, 0xc0, !PT ;  /* 0xfffffe002d2d7812 */ /* 0x000fc400078ec0ff */
[----:B------:R-:W-:Y:S02]  /*15740*/  SHF.R.U32.HI R7, RZ, 0x3, R7 ;  /* 0x00000003ff077819 */ /* 0x000fe40000011607 */
[----:B------:R-:W-:Y:S01]  /*15750*/  LOP3.LUT R5, R174, 0x8, R5, 0xf8, !PT ;  /* 0x00000008ae057812 */ /* 0x000fe200078ef805 */
[----:B------:R-:W-:Y:S01]  /*15760*/  IMAD R229, R64, 0x400, R45 ;  /* 0x0000040040e57824 */ /* 0x000fe200078e022d */
[----:B------:R-:W-:Y:S02]  /*15770*/  SHF.R.U32.HI R44, RZ, 0x3, R174 ;  /* 0x00000003ff2c7819 */ /* 0x000fe400000116ae */
[----:B------:R-:W-:Y:S02]  /*15780*/  ISETP.GE.AND P3, PT, R6, R3, PT ;  /* 0x000000030600720c */ /* 0x000fe40003f66270 */
[----:B------:R-:W-:Y:S02]  /*15790*/  LOP3.LUT R7, R212, R7, RZ, 0x3c, !PT ;  /* 0x00000007d4077212 */ /* 0x000fe400078e3cff */
[----:B------:R-:W-:Y:S01]  /*157a0*/  LOP3.LUT R44, R5, R44, RZ, 0x3c, !PT ;  /* 0x0000002c052c7212 */ /* 0x000fe200078e3cff */
[----:B------:R-:W-:Y:S08]  /*157b0*/  @P0 BRA `(.L_x_4333) ;  /* 0x00000000004c0947 */ /* 0x000ff00003800000 */
[C---:B------:R-:W-:Y:S02]  /*157c0*/  LOP3.LUT R5, R246.reuse, 0x1, RZ, 0xc0, !PT ;  /* 0x00000001f6057812 */ /* 0x040fe400078ec0ff */
[----:B------:R-:W-:Y:S02]  /*157d0*/  LOP3.LUT P1, RZ, R246, 0x2, RZ, 0xc0, !PT ;  /* 0x00000002f6ff7812 */ /* 0x000fe4000782c0ff */
[----:B------:R-:W-:Y:S01]  /*157e0*/  ISETP.NE.U32.AND P2, PT, R5, 0x1, PT ;  /* 0x000000010500780c */ /* 0x000fe20003f45070 */
[C---:B------:R-:W-:Y:S01]  /*157f0*/  IMAD.SHL.U32 R5, R58.reuse, 0x20, RZ ;  /* 0x000000203a057824 */ /* 0x040fe200078e00ff */
[----:B------:R-:W-:-:S11]  /*15800*/  SHF.L.U64.HI R6, R58, 0x5, R59 ;  /* 0x000000053a067819 */ /* 0x000fd6000001023b */
[----:B----4-:R-:W-:-:S04]  /*15810*/  @!P2 LEA R14, P0, R5, R152, 0x1 ;  /* 0x00000098050ea211 */ /* 0x010fc800078008ff */
        /* <DEDUP_REMOVED lines=13> */
.L_x_4333:
[----:B------:R-:W-:Y:S05]  /*158f0*/  BSYNC B0 ;  /* 0x0000000000007941 */ /* 0x000fea0003800000 */
.L_x_4332:
        /* <DEDUP_REMOVED lines=14> */
[----:B-12-4-:R-:W-:-:S04]  /*159e0*/  @!P2 IMAD.WIDE.U32 R12, R58, 0x60, R152 ;  /* 0x000000603a0ca825 */ /* 0x016fc800078e0098 */
        /* <DEDUP_REMOVED lines=13> */
.L_x_4335:
[----:B------:R-:W-:Y:S05]  /*15ac0*/  BSYNC B0 ;  /* 0x0000000000007941 */ /* 0x000fea0003800000 */
.L_x_4334:
        /* <DEDUP_REMOVED lines=10> */
[C---:B--2-4-:R-:W-:Y:S02]  /*15b70*/  @!P5 LEA R12, P6, R3.reuse, R152, 0x1 ;  /* 0x00000098030cd211 */ /* 0x054fe400078c08ff */
        /* <DEDUP_REMOVED lines=12> */
.L_x_4337:
[----:B------:R-:W-:Y:S05]  /*15c40*/  BSYNC B0 ;  /* 0x0000000000007941 */ /* 0x000fea0003800000 */
.L_x_4336:
        /* <DEDUP_REMOVED lines=23> */
.L_x_4339:
[----:B------:R-:W-:Y:S05]  /*15dc0*/  BSYNC B0 ;  /* 0x0000000000007941 */ /* 0x000fea0003800000 */
.L_x_4338:
        /* <DEDUP_REMOVED lines=23> */
.L_x_4341:
[----:B------:R-:W-:Y:S05]  /*15f40*/  BSYNC B0 ;  /* 0x0000000000007941 */ /* 0x000fea0003800000 */
.L_x_4340:
        /* <DEDUP_REMOVED lines=23> */
.L_x_4343:
[----:B------:R-:W-:Y:S05]  /*160c0*/  BSYNC B0 ;  /* 0x0000000000007941 */ /* 0x000fea0003800000 */
.L_x_4342:
[----:B------:R-:W-:Y:S01]  /*160d0*/  LDSM.16.M88.4 R88, [R229] ;  /* 0x00000000e558783b */ /* 0x000fe20000000200 */
[----:B------:R-:W-:Y:S01]  /*160e0*/  R2P PR, R66, 0x6 ;  /* 0x0000000642007804 */ /* 0x000fe20000000000 */
[C---:B------:R-:W-:Y:S01]  /*160f0*/  VIADD R3, R228.reuse, 0x4000 ;  /* 0x00004000e4037836 */ /* 0x040fe20000000000 */
[----:B------:R-:W-:Y:S01]  /*16100*/  BSSY B1, `(.L_x_4344) ;  /* 0x00002b8000017945 */ /* 0x000fe20003800000 */
[----:B------:R-:W2:Y:S01]  /*16110*/  LDSM.16.M88.4 R28, [R228+0x4800] ;  /* 0x00480000e41c783b */ /* 0x000ea20000000200 */
        /* <DEDUP_REMOVED lines=8> */
[----:B-1----:R-:W1:Y:S01]  /*161a0*/  LDSM.16.M88.4 R4, [R228+0x5800] ;  /* 0x00580000e404783b */ /* 0x002e620000000200 */
[----:B------:R-:W-:Y:S02]  /*161b0*/  IMAD.MOV.U32 R3, RZ, RZ, 0x40 ;  /* 0x00000040ff037424 */ /* 0x000fe400078e00ff */
[C---:B------:R-:W-:Y:S01]  /*161c0*/  VIADD R218, R226.reuse, 0x800 ;  /* 0x00000800e2da7836 */ /* 0x040fe20000000000 */
[----:B------:R-:W1:Y:S01]  /*161d0*/  LDSM.16.M88.4 R112, [R228+0x6000] ;  /* 0x00600000e470783b */ /* 0x000e620000000200 */
[C---:B------:R-:W-:Y:S01]  /*161e0*/  VIADD R217, R226.reuse, 0x1000 ;  /* 0x00001000e2d97836 */ /* 0x040fe20000000000 */
[----:B------:R-:W-:Y:S01]  /*161f0*/  SEL R3, R3, 0xffffffc0, !P2 ;  /* 0xffffffc003037807 */ /* 0x000fe20005000000 */
[C---:B------:R-:W-:Y:S01]  /*16200*/  VIADD R216, R226.reuse, 0x1800 ;  /* 0x00001800e2d87836 */ /* 0x040fe20000000000 */
[----:B------:R-:W1:Y:S01]  /*16210*/  LDSM.16.M88.4 R104, [R228+0x6800] ;  /* 0x00680000e468783b */ /* 0x000e620000000200 */
[----:B------:R-:W-:-:S02]  /*16220*/  VIADD R215, R226, 0x2000 ;  /* 0x00002000e2d77836 */ /* 0x000fc40000000000 */
[----:B------:R-:W-:Y:S01]  /*16230*/  IMAD.IADD R222, R228, 0x1, R3 ;  /* 0x00000001e4de7824 */ /* 0x000fe200078e0203 */
[----:B------:R-:W1:Y:S01]  /*16240*/  LDSM.16.M88.4 R96, [R228+0x7000] ;  /* 0x00700000e460783b */ /* 0x000e620000000200 */
[----:B------:R-:W-:Y:S02]  /*16250*/  IMAD.IADD R211, R3, 0x1, R226 ;  /* 0x0000000103d37824 */ /* 0x000fe400078e02e2 */
[----:B-----5:R-:W4:Y:S01]  /*16260*/  MUFU.RCP R3, R8 ;  /* 0x0000000800037308 */ /* 0x020f220000001000 */
[----:B------:R-:W1:Y:S01]  /*16270*/  LDSM.16.M88.4 R72, [R228+0x7800] ;  /* 0x00780000e448783b */ /* 0x000e620000000200 */
[C---:B------:R-:W-:Y:S02]  /*16280*/  VIADD R214, R226.reuse, 0x2800 ;  /* 0x00002800e2d67836 */ /* 0x040fe40000000000 */
[C---:B------:R-:W-:Y:S01]  /*16290*/  VIADD R213, R226.reuse, 0x3000 ;  /* 0x00003000e2d57836 */ /* 0x040fe20000000000 */
[----:B------:R-:W-:Y:S01]  /*162a0*/  LDSM.16.M88.4 R52, [R227] ;  /* 0x00000000e334783b */ /* 0x000fe20000000200 */
[----:B------:R-:W-:-:S02]  /*162b0*/  VIADD R212, R226, 0x3800 ;  /* 0x00003800e2d47836 */ /* 0x000fc40000000000 */
[C---:B------:R-:W-:Y:S01]  /*162c0*/  VIADD R210, R226.reuse, 0x4000 ;  /* 0x00004000e2d27836 */ /* 0x040fe20000000000 */
[----:B------:R-:W1:Y:S01]  /*162d0*/  LDSM.16.M88.4 R68, [R226+0x800] ;  /* 0x00080000e244783b */ /* 0x000e620000000200 */
[C---:B------:R-:W-:Y:S02]  /*162e0*/  VIADD R209, R226.reuse, 0x4800 ;  /* 0x00004800e2d17836 */ /* 0x040fe40000000000 */
[C---:B------:R-:W-:Y:S01]  /*162f0*/  VIADD R208, R226.reuse, 0x5000 ;  /* 0x00005000e2d07836 */ /* 0x040fe20000000000 */
[C---:B--2---:R-:W-:Y:S01]  /*16300*/  HMMA.16816.F32 R32, R88.reuse, R28, RZ ;  /* 0x0000001c5820723c */ /* 0x044fe200000018ff */
[----:B------:R-:W2:Y:S01]  /*16310*/  LDSM.16.M88.4 R76, [R226] ;  /* 0x00000000e24c783b */ /* 0x000ea20000000200 */
[----:B------:R-:W-:Y:S02]  /*16320*/  VIADD R207, R226, 0x5800 ;  /* 0x00005800e2cf7836 */ /* 0x000fe40000000000 */
[----:B----4-:R-:W-:Y:S01]  /*16330*/  FMUL.FTZ R0, R0, R3 ;  /* 0x0000000300007220 */ /* 0x010fe20000410000 */
[----:B------:R-:W4:Y:S01]  /*16340*/  LDSM.16.M88.4 R12, [R226+0x1000] ;  /* 0x00100000e20c783b */ /* 0x000f220000000200 */
[----:B------:R-:W-:Y:S01]  /*16350*/  HMMA.16816.F32 R28, R88, R30, RZ ;  /* 0x0000001e581c723c */ /* 0x000fe200000018ff */
[----:B------:R-:W-:-:S02]  /*16360*/  VIADD R206, R226, 0x6000 ;  /* 0x00006000e2ce7836 */ /* 0x000fc40000000000 */
[----:B------:R-:W4:Y:S01]  /*16370*/  LDSM.16.M88.4 R120, [R226+0x1800] ;  /* 0x00180000e278783b */ /* 0x000f220000000200 */
[C---:B------:R-:W-:Y:S02]  /*16380*/  VIADD R205, R226.reuse, 0x6800 ;  /* 0x00006800e2cd7836 */ /* 0x040fe40000000000 */
[----:B---3--:R-:W-:Y:S01]  /*16390*/  HMMA.16816.F32 R40, R88, R36, RZ ;  /* 0x000000245828723c */ /* 0x008fe200000018ff */
[----:B------:R-:W-:Y:S01]  /*163a0*/  LDSM.16.M88.4 R84, [R226+0x2800] ;  /* 0x00280000e254783b */ /* 0x000fe20000000200 */
[----:B------:R-:W-:-:S03]  /*163b0*/  VIADD R204, R226, 0x7000 ;  /* 0x00007000e2cc7836 */ /* 0x000fc60000000000 */
[----:B------:R-:W-:Y:S01]  /*163c0*/  LDSM.16.M88.4 R80, [R226+0x3800] ;  /* 0x00380000e250783b */ /* 0x000fe20000000200 */
[C---:B------:R-:W-:Y:S03]  /*163d0*/  HMMA.16816.F32 R24, R88.reuse, R20, RZ ;  /* 0x000000145818723c */ /* 0x040fe600000018ff */
[----:B------:R-:W-:Y:S03]  /*163e0*/  LDSM.16.M88.4 R132, [R222+0x5000] ;  /* 0x00500000de84783b */ /* 0x000fe60000000200 */
[C---:B-1----:R-:W-:Y:S01]  /*163f0*/  HMMA.16816.F32 R16, R88.reuse, R4, RZ ;  /* 0x000000045810723c */ /* 0x042fe200000018ff */
        /* <DEDUP_REMOVED lines=16> */
[----:B------:R-:W1:Y:S05]  /*16500*/  LDSM.16.M88.4 R72, [R226+0x2000] ;  /* 0x00200000e248783b */ /* 0x000e6a0000000200 */
[C---:B------:R-:W-:Y:S06]  /*16510*/  HMMA.16816.F32 R32, R52.reuse, R68, R32 ;  /* 0x000000443420723c */ /* 0x040fec0000001820 */
[C---:B------:R-:W-:Y:S01]  /*16520*/  HMMA.16816.F32 R28, R52.reuse, R70, R28 ;  /* 0x00000046341c723c */ /* 0x040fe2000000181c */
[----:B------:R-:W3:Y:S05]  /*16530*/  LDSM.16.M88.4 R68, [R226+0x3000] ;  /* 0x00300000e244783b */ /* 0x000eea0000000200 */
[C---:B--2---:R-:W-:Y:S06]  /*16540*/  HMMA.16816.F32 R40, R52.reuse, R76, R40 ;  /* 0x0000004c3428723c */ /* 0x044fec0000001828 */
[C---:B------:R-:W-:Y:S01]  /*16550*/  HMMA.16816.F32 R36, R52.reuse, R78, R36 ;  /* 0x0000004e3424723c */ /* 0x040fe20000001824 */
[----:B------:R-:W-:Y:S05]  /*16560*/  LDSM.16.M88.4 R76, [R222+0x4000] ;  /* 0x00400000de4c783b */ /* 0x000fea0000000200 */
[C---:B----4-:R-:W-:Y:S06]  /*16570*/  HMMA.16816.F32 R24, R52.reuse, R12, R24 ;  /* 0x0000000c3418723c */ /* 0x050fec0000001818 */
[C---:B------:R-:W-:Y:S01]  /*16580*/  HMMA.16816.F32 R20, R52.reuse, R14, R20 ;  /* 0x0000000e3414723c */ /* 0x040fe20000001814 */
[----:B------:R-:W2:Y:S05]  /*16590*/  LDSM.16.M88.4 R12, [R225] ;  /* 0x00000000e10c783b */ /* 0x000eaa0000000200 */
        /* <DEDUP_REMOVED lines=14> */
[----:B------:R-:W-:Y:S04]  /*16680*/  LDSM.16.M88.4 R52, [R224] ;  /* 0x00000000e034783b */ /* 0x000fe80000000200 */
[----:B------:R-:W4:Y:S01]  /*16690*/  LDSM.16.M88.4 R80, [R211] ;  /* 0x00000000d350783b */ /* 0x000f220000000200 */
        /* <DEDUP_REMOVED lines=114> */
[----:B------:R-:W-:-:S02]  /*16dc0*/  SHF.R.S32.HI R4, RZ, 0x1f, R65 ;  /* 0x0000001fff047819 */ /* 0x000fc40000011441 */
[----:B------:R-:W-:Y:S02]  /*16dd0*/  LOP3.LUT R6, R63, 0x6, RZ, 0xc0, !PT ;  /* 0x000000063f067812 */ /* 0x000fe400078ec0ff */
[----:B------:R-:W-:Y:S01]  /*16de0*/  LEA.HI R4, R4, R65, RZ, 0x2 ;  /* 0x0000004104047211 */ /* 0x000fe200078f10ff */
[C---:B------:R-:W-:Y:S01]  /*16df0*/  HMMA.16816.F32 R104, R136.reuse, R130, R104 ;  /* 0x000000828868723c */ /* 0x040fe20000001868 */
[----:B------:R-:W1:Y:S02]  /*16e00*/  LDSM.16.M88.4 R128, [R211+0x7000] ;  /* 0x00700000d380783b */ /* 0x000e640000000200 */
[----:B------:R-:W-:Y:S02]  /*16e10*/  SHF.R.S32.HI R5, RZ, 0x2, R4 ;  /* 0x00000002ff057819 */ /* 0x000fe40000011404 */
[----:B------:R-:W-:Y:S01]  /*16e20*/  LOP3.LUT R4, R44, R45, RZ, 0xfc, !PT ;  /* 0x0000002d2c047212 */ /* 0x000fe200078efcff */
[----:B------:R-:W-:Y:S02]  /*16e30*/  HMMA.16816.F32 R92, R136, R120, R92 ;  /* 0x00000078885c723c */ /* 0x000fe4000000185c */
[----:B------:R-:W-:-:S04]  /*16e40*/  IMAD R64, R64, 0x10, R5 ;  /* 0x0000001040407824 */ /* 0x000fc800078e0205 */
[----:B------:R-:W-:Y:S01]  /*16e50*/  HMMA.16816.F32 R88, R136, R122, R88 ;  /* 0x0000007a8858723c */ /* 0x000fe20000001858 */
[----:B------:R-:W4:Y:S01]  /*16e60*/  LDSM.16.M88.4 R120, [R211+0x7800] ;  /* 0x00780000d378783b */ /* 0x000f220000000200 */
[----:B------:R-:W-:Y:S01]  /*16e70*/  IADD3 R67, R64, 0x1, R67 ;  /* 0x0000000140437810 */ /* 0x000fe20007ffe043 */
[----:B------:R-:W-:-:S04]  /*16e80*/  DEPBAR.LE SB0, 0x0 ;  /* 0x000080000000791a */ /* 0x000fc80000000000 */
[----:B------:R-:W-:Y:S01]  /*16e90*/  HMMA.16816.F32 R40, R12, R84, R40 ;  /* 0x000000540c28723c */ /* 0x000fe20000001828 */
[----:B------:R-:W-:-:S05]  /*16ea0*/  IADD3 R67, R62, R67, -R240 ;  /* 0x000000433e437210 */ /* 0x000fca0007ffe8f0 */
[----:B------:R-:W-:Y:S06]  /*16eb0*/  HMMA.16816.F32 R36, R12, R86, R36 ;  /* 0x000000560c24723c */ /* 0x000fec0000001824 */
[C---:B------:R-:W-:Y:S06]  /*16ec0*/  HMMA.16816.F32 R116, R136.reuse, R132, R116 ;  /* 0x000000848874723c */ /* 0x040fec0000001874 */
[C---:B------:R-:W-:Y:S06]  /*16ed0*/  HMMA.16816.F32 R112, R136.reuse, R134, R112 ;  /* 0x000000868870723c */ /* 0x040fec0000001870 */
[C---:B------:R-:W-:Y:S06]  /*16ee0*/  HMMA.16816.F32 R100, R136.reuse, R124, R100 ;  /* 0x0000007c8864723c */ /* 0x040fec0000001864 */
[----:B------:R-:W-:Y:S06]  /*16ef0*/  HMMA.16816.F32 R96, R136, R126, R96 ;  /* 0x0000007e8860723c */ /* 0x000fec0000001860 */
[----:B------:R-:W-:Y:S01]  /*16f00*/  HMMA.16816.F32 R32, R12, R80, R32 ;  /* 0x000000500c20723c */ /* 0x000fe20000001820 */
[----:B------:R-:W-:-:S02]  /*16f10*/  IMAD.IADD R137, R2, 0x1, R67 ;  /* 0x0000000102897824 */ /* 0x000fc400078e0243 */
[----:B------:R-:W-:Y:S02]  /*16f20*/  IMAD.IADD R2, R9, 0x1, R6 ;  /* 0x0000000109027824 */ /* 0x000fe400078e0206 */
[----:B------:R-:W-:Y:S01]  /*16f30*/  VIADD R138, R226, 0x7800 ;  /* 0x00007800e28a7836 */ /* 0x000fe20000000000 */
[C---:B------:R-:W-:Y:S01]  /*16f40*/  HMMA.16816.F32 R28, R12.reuse, R82, R28 ;  /* 0x000000520c1c723c */ /* 0x040fe2000000181c */
[C---:B------:R-:W-:Y:S01]  /*16f50*/  VIMNMX R136, R137.reuse, R62, PT ;  /* 0x0000003e89887248 */ /* 0x040fe20003fe0100 */
[C---:B------:R-:W-:Y:S01]  /*16f60*/  VIADD R3, R2.reuse, 0x1 ;  /* 0x0000000102037836 */ /* 0x040fe20000000000 */
[----:B------:R-:W-:Y:S01]  /*16f70*/  VIADDMNMX R137, R137, 0x8, R62, PT ;  /* 0x0000000889897846 */ /* 0x000fe2000380013e */
[C---:B------:R-:W-:Y:S02]  /*16f80*/  VIADD R6, R2.reuse, 0x9 ;  /* 0x0000000902067836 */ /* 0x040fe40000000000 */
[C---:B------:R-:W-:Y:S01]  /*16f90*/  VIADD R7, R2.reuse, 0x8 ;  /* 0x0000000802077836 */ /* 0x040fe20000000000 */
[CC--:B------:R-:W-:Y:S01]  /*16fa0*/  ISETP.GE.AND P1, PT, R3.reuse, R136.reuse, PT ;  /* 0x000000880300720c */ /* 0x0c0fe20003f26270 */
[C---:B------:R-:W-:Y:S01]  /*16fb0*/  HMMA.16816.F32 R24, R12.reuse, R76, R24 ;  /* 0x0000004c0c18723c */ /* 0x040fe20000001818 */
[----:B------:R-:W-:Y:S01]  /*16fc0*/  ISETP.GE.AND P0, PT, R3, R137, PT ;  /* 0x000000890300720c */ /* 0x000fe20003f06270 */
[C---:B------:R-:W-:Y:S01]  /*16fd0*/  VIADD R45, R2.reuse, 0x20 ;  /* 0x00000020022d7836 */ /* 0x040fe20000000000 */
[----:B------:R-:W-:Y:S01]  /*16fe0*/  I2FP.F32.S32 R5, R3 ;  /* 0x0000000300057245 */ /* 0x000fe20000201400 */
[----:B------:R-:W-:Y:S01]  /*16ff0*/  VIADD R8, R2, 0x21 ;  /* 0x0000002102087836 */ /* 0x000fe20000000000 */
[C---:B------:R-:W-:Y:S01]  /*17000*/  ISETP.GE.AND P6, PT, R6.reuse, R136, PT ;  /* 0x000000880600720c */ /* 0x040fe20003fc6270 */
[C---:B--2---:R-:W-:Y:S01]  /*17010*/  HMMA.16816.F32 R108, R12.reuse, R52, R108 ;  /* 0x000000340c6c723c */ /* 0x044fe2000000186c */
[----:B------:R-:W-:Y:S01]  /*17020*/  ISETP.GE.AND P3, PT, R6, R137, PT ;  /* 0x000000890600720c */ /* 0x000fe20003f66270 */
[C---:B------:R-:W-:Y:S01]  /*17030*/  FFMA.FTZ R41, R0.reuse, R5, R41 ;  /* 0x0000000500297223 */ /* 0x040fe20000010029 */
[----:B------:R-:W-:Y:S01]  /*17040*/  I2FP.F32.S32 R3, R7 ;  /* 0x0000000700037245 */ /* 0x000fe20000201400 */
[----:B------:R-:W-:Y:S01]  /*17050*/  FFMA.FTZ R43, R0, R5, R43 ;  /* 0x00000005002b7223 */ /* 0x000fe2000001002b */
[----:B------:R-:W-:Y:S01]  /*17060*/  I2FP.F32.S32 R6, R6 ;  /* 0x0000000600067245 */ /* 0x000fe20000201400 */
[----:B------:R-:W-:Y:S01]  /*17070*/  VIADD R5, R2, 0x18 ;  /* 0x0000001802057836 */ /* 0x000fe20000000000 */
[C---:B------:R-:W-:Y:S01]  /*17080*/  ISETP.GE.AND P5, PT, R7.reuse, R136, PT ;  /* 0x000000880700720c */ /* 0x040fe20003fa6270 */
[C---:B------:R-:W-:Y:S01]  /*17090*/  FFMA.FTZ R36, R0.reuse, R3, R36 ;  /* 0x0000000300247223 */ /* 0x040fe20000010024 */
[----:B------:R-:W-:Y:S01]  /*170a0*/  ISETP.GE.AND P2, PT, R7, R137, PT ;  /* 0x000000890700720c */ /* 0x000fe20003f46270 */
[CC--:B------:R-:W-:Y:S01]  /*170b0*/  FFMA.FTZ R37, R0.reuse, R6.reuse, R37 ;  /* 0x0000000600257223 */ /* 0x0c0fe20000010025 */
[C---:B------:R-:W-:Y:S01]  /*170c0*/  FFMA.FTZ R39, R0.reuse, R6, R39 ;  /* 0x0000000600277223 */ /* 0x040fe20000010027 */
[----:B------:R-:W-:Y:S01]  /*170d0*/  FFMA.FTZ R38, R0, R3, R38 ;  /* 0x0000000300267223 */ /* 0x000fe20000010026 */
[C---:B------:R-:W-:Y:S01]  /*170e0*/  VIADD R7, R2.reuse, 0x10 ;  /* 0x0000001002077836 */ /* 0x040fe20000000000 */
[----:B------:R-:W-:Y:S01]  /*170f0*/  HMMA.16816.F32 R104, R12, R54, R104 ;  /* 0x000000360c68723c */ /* 0x000fe20000001868 */
[----:B------:R-:W-:Y:S01]  /*17100*/  VIADD R6, R2, 0x11 ;  /* 0x0000001102067836 */ /* 0x000fe20000000000 */
[----:B------:R-:W-:-:S02]  /*17110*/  FSEL R58, R43, -INF , !P0 ;  /* 0xff8000002b3a7808 */ /* 0x000fc40004000000 */
[----:B------:R-:W-:Y:S02]  /*17120*/  FSEL R52, R36, -INF , !P5 ;  /* 0xff80000024347808 */ /* 0x000fe40006800000 */
[-C--:B------:R-:W-:Y:S01]  /*17130*/  ISETP.GE.AND P4, PT, R7, R136.reuse, PT ;  /* 0x000000880700720c */ /* 0x080fe20003f86270 */
[C---:B------:R-:W-:Y:S01]  /*17140*/  HMMA.16816.F32 R20, R12.reuse, R78, R20 ;  /* 0x0000004e0c14723c */ /* 0x040fe20000001814 */
[----:B------:R-:W-:Y:S02]  /*17150*/  FSEL R54, R41, -INF , !P1 ;  /* 0xff80000029367808 */ /* 0x000fe40004800000 */
[-C--:B------:R-:W-:Y:S02]  /*17160*/  ISETP.GE.AND P1, PT, R7, R137.reuse, PT ;  /* 0x000000890700720c */ /* 0x080fe40003f26270 */
[C---:B------:R-:W-:Y:S01]  /*17170*/  ISETP.GE.AND P0, PT, R6.reuse, R136, PT ;  /* 0x000000880600720c */ /* 0x040fe20003f06270 */
[----:B---3--:R-:W-:Y:S01]  /*17180*/  HMMA.16816.F32 R116, R12, R68, R116 ;  /* 0x000000440c74723c */ /* 0x008fe20000001874 */
[----:B------:R-:W-:-:S02]  /*17190*/  ISETP.GE.AND P5, PT, R6, R137, PT ;  /* 0x000000890600720c */ /* 0x000fc40003fa6270 */
[----:B------:R-:W-:Y:S01]  /*171a0*/  FSEL R56, R38, -INF , !P2 ;  /* 0xff80000026387808 */ /* 0x000fe20005000000 */
[----:B------:R-:W-:Y:S01]  /*171b0*/  VIADD R38, R2, 0x51 ;  /* 0x0000005102267836 */ /* 0x000fe20000000000 */
[----:B------:R-:W-:Y:S01]  /*171c0*/  FSEL R50, R37, -INF , !P6 ;  /* 0xff80000025327808 */ /* 0x000fe20007000000 */
[C---:B------:R-:W-:Y:S01]  /*171d0*/  HMMA.16816.F32 R112, R12.reuse, R70, R112 ;  /* 0x000000460c70723c */ /* 0x040fe20000001870 */
[----:B------:R-:W-:Y:S02]  /*171e0*/  I2FP.F32.S32 R7, R7 ;  /* 0x0000000700077245 */ /* 0x000fe40000201400 */
[----:B------:R-:W-:Y:S02]  /*171f0*/  I2FP.F32.S32 R6, R6 ;  /* 0x0000000600067245 */ /* 0x000fe40000201400 */
[C---:B------:R-:W-:Y:S01]  /*17200*/  ISETP.GE.AND P2, PT, R5.reuse, R136, PT ;  /* 0x000000880500720c */ /* 0x040fe20003f46270 */
[C---:B-1----:R-:W-:Y:S01]  /*17210*/  HMMA.16816.F32 R100, R12.reuse, R128, R100 ;  /* 0x000000800c64723c */ /* 0x042fe20000001864 */
[----:B------:R-:W-:Y:S01]  /*17220*/  BAR.SYNC.DEFER_BLOCKING 0x0 ;  /* 0x0000000000007b1d */ /* 0x000fe20000010000 */
[----:B------:R-:W-:Y:S01]  /*17230*/  ISETP.GE.AND P6, PT, R5, R137, PT ;  /* 0x000000890500720c */ /* 0x000fe20003fc6270 */
[C---:B------:R-:W-:Y:S01]  /*17240*/  FFMA.FTZ R3, R0.reuse, R7, R32 ;  /* 0x0000000700037223 */ /* 0x040fe20000010020 */
[----:B------:R-:W-:Y:S01]  /*17250*/  I2FP.F32.S32 R5, R5 ;  /* 0x0000000500057245 */ /* 0x000fe20000201400 */
[C---:B------:R-:W-:Y:S01]  /*17260*/  FFMA.FTZ R35, R0.reuse, R6, R35 ;  /* 0x0000000600237223 */ /* 0x040fe20000010023 */
[----:B------:R-:W-:Y:S01]  /*17270*/  HMMA.16816.F32 R96, R12, R130, R96 ;  /* 0x000000820c60723c */ /* 0x000fe20000001860 */
[----:B------:R-:W-:Y:S01]  /*17280*/  FFMA.FTZ R32, R0, R7, R34 ;  /* 0x0000000700207223 */ /* 0x000fe20000010022 */
[----:B------:R-:W-:Y:S01]  /*17290*/  FSEL R34, R39, -INF , !P3 ;  /* 0xff80000027227808 */ /* 0x000fe20005800000 */
[----:B------:R-:W-:-:S03]  /*172a0*/  VIADD R7, R2, 0x28 ;  /* 0x0000002802077836 */ /* 0x000fc60000000000 */
[----:B----4-:R-:W-:Y:S01]  /*172b0*/  HMMA.16816.F32 R92, R12, R120, R92 ;  /* 0x000000780c5c723c */ /* 0x010fe2000000185c */
[----:B------:R-:W-:Y:S02]  /*172c0*/  FSEL R32, R32, -INF , !P1 ;  /* 0xff80000020207808 */ /* 0x000fe40004800000 */
[----:B------:R-:W-:-:S03]  /*172d0*/  ISETP.GE.AND P1, PT, R45, R136, PT ;  /* 0x000000882d00720c */ /* 0x000fc60003f26270 */
[----:B------:R-:W-:Y:S07]  /*172e0*/  HMMA.16816.F32 R88, R12, R122, R88 ;  /* 0x0000007a0c58723c */ /* 0x000fee0000001858 */
[C---:B------:R-:W-:Y:S01]  /*172f0*/  FFMA.FTZ R14, R0.reuse, R6, R33 ;  /* 0x00000006000e7223 */ /* 0x040fe20000010021 */
[-C--:B------:R-:W-:Y:S01]  /*17300*/  FFMA.FTZ R12, R0, R5.reuse, R28 ;  /* 0x00000005000c7223 */ /* 0x080fe2000001001c */
[----:B------:R-:W-:Y:S02]  /*17310*/  VIADD R6, R2, 0x19 ;  /* 0x0000001902067836 */ /* 0x000fe40000000000 */
[----:B------:R-:W-:Y:S01]  /*17320*/  FFMA.FTZ R5, R0, R5, R30 ;  /* 0x0000000500057223 */ /* 0x000fe2000001001e */
[----:B------:R-:W-:Y:S01]  /*17330*/  FSEL R28, R3, -INF , !P4 ;  /* 0xff800000031c7808 */ /* 0x000fe20006000000 */
[----:B------:R-:W-:Y:S01]  /*17340*/  VIADD R3, R2, 0x30 ;  /* 0x0000003002037836 */ /* 0x000fe20000000000 */
[----:B------:R-:W-:-:S02]  /*17350*/  FSEL R14, R14, -INF , !P0 ;  /* 0xff8000000e0e7808 */ /* 0x000fc40004000000 */
[C---:B------:R-:W-:Y:S02]  /*17360*/  ISETP.GE.AND P3, PT, R6.reuse, R136, PT ;  /* 0x000000880600720c */ /* 0x040fe40003f66270 */
[-C--:B------:R-:W-:Y:S02]  /*17370*/  ISETP.GE.AND P4, PT, R6, R137.reuse, PT ;  /* 0x000000890600720c */ /* 0x080fe40003f86270 */
[----:B------:R-:W-:Y:S02]  /*17380*/  FSEL R30, R35, -INF , !P5 ;  /* 0xff800000231e7808 */ /* 0x000fe40006800000 */
[----:B------:R-:W-:Y:S02]  /*17390*/  FSEL R12, R12, -INF , !P2 ;  /* 0xff8000000c0c7808 */ /* 0x000fe40005000000 */
[----:B------:R-:W-:Y:S02]  /*173a0*/  I2FP.F32.S32 R6, R6 ;  /* 0x0000000600067245 */ /* 0x000fe40000201400 */
[----:B------:R-:W-:-:S02]  /*173b0*/  ISETP.GE.AND P0, PT, R45, R137, PT ;  /* 0x000000892d00720c */ /* 0x000fc40003f06270 */
[----:B------:R-:W-:Y:S01]  /*173c0*/  ISETP.GE.AND P5, PT, R8, R136, PT ;  /* 0x000000880800720c */ /* 0x000fe20003fa6270 */
[-C--:B------:R-:W-:Y:S01]  /*173d0*/  FFMA.FTZ R29, R0, R6.reuse, R29 ;  /* 0x00000006001d7223 */ /* 0x080fe2000001001d */
[----:B------:R-:W-:Y:S01]  /*173e0*/  ISETP.GE.AND P2, PT, R8, R137, PT ;  /* 0x000000890800720c */ /* 0x000fe20003f46270 */
[----:B------:R-:W-:Y:S01]  /*173f0*/  FFMA.FTZ R6, R0, R6, R31 ;  /* 0x0000000600067223 */ /* 0x000fe2000001001f */
[----:B------:R-:W-:Y:S02]  /*17400*/  I2FP.F32.S32 R45, R45 ;  /* 0x0000002d002d7245 */ /* 0x000fe40000201400 */
[----:B------:R-:W-:Y:S02]  /*17410*/  I2FP.F32.S32 R8, R8 ;  /* 0x0000000800087245 */ /* 0x000fe40000201400 */
[----:B------:R-:W-:Y:S01]  /*17420*/  FSEL R6, R6, -INF , !P4 ;  /* 0xff80000006067808 */ /* 0x000fe20006000000 */
[CC--:B------:R-:W-:Y:S01]  /*17430*/  FFMA.FTZ R41, R0.reuse, R45.reuse, R24 ;  /* 0x0000002d00297223 */ /* 0x0c0fe20000010018 */
[C---:B------:R-:W-:Y:S01]  /*17440*/  FFMA.FTZ R45, R0.reuse, R45, R26 ;  /* 0x0000002d002d7223 */ /* 0x040fe2000001001a */
[CC--:B------:R-:W-:Y:S01]  /*17450*/  FFMA.FTZ R25, R0.reuse, R8.reuse, R25 ;  /* 0x0000000800197223 */ /* 0x0c0fe20000010019 */
[----:B------:R-:W-:Y:S01]  /*17460*/  FFMA.FTZ R27, R0, R8, R27 ;  /* 0x00000008001b7223 */ /* 0x000fe2000001001b */
[----:B------:R-:W-:Y:S01]  /*17470*/  VIADD R8, R2, 0x29 ;  /* 0x0000002902087836 */ /* 0x000fe20000000000 */
[----:B------:R-:W-:-:S02]  /*17480*/  FSEL R41, R41, -INF , !P1 ;  /* 0xff80000029297808 */ /* 0x000fc40004800000 */
[----:B------:R-:W-:Y:S02]  /*17490*/  FSEL R26, R5, -INF , !P6 ;  /* 0xff800000051a7808 */ /* 0x000fe40007000000 */
        /* <DEDUP_REMOVED lines=9> */
[CC--:B------:R-:W-:Y:S01]  /*17530*/  FFMA.FTZ R21, R0.reuse, R8.reuse, R21 ;  /* 0x0000000800157223 */ /* 0x0c0fe20000010015 */
[----:B------:R-:W-:Y:S01]  /*17540*/  I2FP.F32.S32 R3, R3 ;  /* 0x0000000300037245 */ /* 0x000fe20000201400 */
[C---:B------:R-:W-:Y:S01]  /*17550*/  FFMA.FTZ R23, R0.reuse, R8, R23 ;  /* 0x0000000800177223 */ /* 0x040fe20000010017 */
[-C--:B------:R-:W-:Y:S01]  /*17560*/  ISETP.GE.AND P6, PT, R7, R136.reuse, PT ;  /* 0x000000880700720c */ /* 0x080fe20003fc6270 */
[C---:B------:R-:W-:Y:S01]  /*17570*/  FFMA.FTZ R22, R0.reuse, R5, R22 ;  /* 0x0000000500167223 */ /* 0x040fe20000010016 */
[----:B------:R-:W-:Y:S01]  /*17580*/  FSEL R24, R29, -INF , !P3 ;  /* 0xff8000001d187808 */ /* 0x000fe20005800000 */
[CC--:B------:R-:W-:Y:S01]  /*17590*/  FFMA.FTZ R202, R0.reuse, R3.reuse, R16 ;  /* 0x0000000300ca7223 */ /* 0x0c0fe20000010010 */
[----:B------:R-:W-:Y:S01]  /*175a0*/  FFMA.FTZ R18, R0, R3, R18 ;  /* 0x0000000300127223 */ /* 0x000fe20000010012 */
[C---:B------:R-:W-:Y:S01]  /*175b0*/  VIADD R8, R2.reuse, 0x31 ;  /* 0x0000003102087836 */ /* 0x040fe20000000000 */
[----:B------:R-:W-:Y:S01]  /*175c0*/  ISETP.GE.AND P3, PT, R7, R137, PT ;  /* 0x000000890700720c */ /* 0x000fe20003f66270 */
[C---:B------:R-:W-:Y:S01]  /*175d0*/  VIADD R3, R2.reuse, 0x38 ;  /* 0x0000003802037836 */ /* 0x040fe20000000000 */
[----:B------:R-:W-:Y:S01]  /*175e0*/  FSEL R139, R27, -INF , !P2 ;  /* 0xff8000001b8b7808 */ /* 0x000fe20005000000 */
        /* <DEDUP_REMOVED lines=49> */
[----:B------:R-:W-:Y:S01]  /*17900*/  VIADD R16, R2, 0x59 ;  /* 0x0000005902107836 */ /* 0x000fe20000000000 */
[----:B------:R-:W-:-:S02]  /*17910*/  FSEL R198, R118, -INF , !P2 ;  /* 0xff80000076c67808 */ /* 0x000fc40005000000 */
[----:B------:R-:W-:Y:S02]  /*17920*/  FSEL R174, R117, -INF , !P6 ;  /* 0xff80000075ae7808 */ /* 0x000fe40007000000 */
[----:B------:R-:W-:Y:S02]  /*17930*/  FSEL R170, R119, -INF , !P3 ;  /* 0xff80000077aa7808 */ /* 0x000fe40005800000 */
[----:B------:R-:W-:Y:S02]  /*17940*/  FSEL R176, R112, -INF , !P4 ;  /* 0xff80000070b07808 */ /* 0x000fe40006000000 */
[CC--:B------:R-:W-:Y:S02]  /*17950*/  ISETP.GE.AND P0, PT, R5.reuse, R136.reuse, PT ;  /* 0x000000880500720c */ /* 0x0c0fe40003f06270 */
[----:B------:R-:W-:Y:S02]  /*17960*/  ISETP.GE.AND P5, PT, R5, R137, PT ;  /* 0x000000890500720c */ /* 0x000fe40003fa6270 */
        /* <DEDUP_REMOVED lines=11> */
[-C--:B------:R-:W-:Y:S01]  /*17a20*/  FFMA.FTZ R109, R0, R38.reuse, R109 ;  /* 0x00000026006d7223 */ /* 0x080fe2000001006d */
[----:B------:R-:W-:Y:S01]  /*17a30*/  VIADD R5, R2, 0x58 ;  /* 0x0000005802057836 */ /* 0x000fe20000000000 */
[----:B------:R-:W-:Y:S01]  /*17a40*/  FSEL R196, R114, -INF , !P1 ;  /* 0xff80000072c47808 */ /* 0x000fe20004800000 */
[----:B------:R-:W-:Y:S01]  /*17a50*/  VIADD R3, R2, 0x60 ;  /* 0x0000006002037836 */ /* 0x000fe20000000000 */
[----:B------:R-:W-:Y:S01]  /*17a60*/  FSEL R192, R113, -INF , !P0 ;  /* 0xff80000071c07808 */ /* 0x000fe20004000000 */
        /* <DEDUP_REMOVED lines=20> */
[----:B------:R-:W-:Y:S01]  /*17bb0*/  VIADD R3, R2, 0x68 ;  /* 0x0000006802037836 */ /* 0x000fe20000000000 */
[----:B------:R-:W-:Y:S01]  /*17bc0*/  FSEL R36, R36, -INF , !P0 ;  /* 0xff80000024247808 */ /* 0x000fe20004000000 */
        /* <DEDUP_REMOVED lines=18> */
[C---:B------:R-:W-:Y:S01]  /*17cf0*/  ISETP.GE.AND P4, PT, R5.reuse, R136, PT ;  /* 0x000000880500720c */ /* 0x040fe20003f86270 */
[----:B------:R-:W-:Y:S01]  /*17d00*/  VIADD R16, R2, 0x71 ;  /* 0x0000007102107836 */ /* 0x000fe20000000000 */
[----:B------:R-:W-:-:S02]  /*17d10*/  ISETP.GE.AND P1, PT, R5, R137, PT ;  /* 0x000000890500720c */ /* 0x000fc40003f26270 */
        /* <DEDUP_REMOVED lines=8> */
[----:B------:R-:W-:-:S02]  /*17da0*/  I2FP.F32.S32 R3, R3 ;  /* 0x0000000300037245 */ /* 0x000fc40000201400 */
[----:B------:R-:W-:Y:S02]  /*17db0*/  FSEL R172, R102, -INF , !P3 ;  /* 0xff80000066ac7808 */ /* 0x000fe40005800000 */
[----:B------:R-:W-:Y:S01]  /*17dc0*/  FSEL R162, R101, -INF , !P4 ;  /* 0xff80000065a27808 */ /* 0x000fe20006000000 */
[CC--:B------:R-:W-:Y:S01]  /*17dd0*/  FFMA.FTZ R88, R0.reuse, R3.reuse, R88 ;  /* 0x0000000300587223 */ /* 0x0c0fe20000010058 */
[C---:B------:R-:W-:Y:S01]  /*17de0*/  ISETP.GE.AND P3, PT, R5.reuse, R136, PT ;  /* 0x000000880500720c */ /* 0x040fe20003f66270 */
[----:B------:R-:W-:Y:S01]  /*17df0*/  FFMA.FTZ R90, R0, R3, R90 ;  /* 0x00000003005a7223 */ /* 0x000fe2000001005a */
[----:B------:R-:W-:Y:S01]  /*17e00*/  ISETP.GE.AND P4, PT, R5, R137, PT ;  /* 0x000000890500720c */ /* 0x000fe20003f86270 */
[----:B------:R-:W-:Y:S01]  /*17e10*/  VIADD R3, R2, 0x79 ;  /* 0x0000007902037836 */ /* 0x000fe20000000000 */
[----:B------:R-:W-:Y:S02]  /*17e20*/  FSEL R168, R103, -INF , !P1 ;  /* 0xff80000067a87808 */ /* 0x000fe40004800000 */
[----:B------:R-:W-:-:S02]  /*17e30*/  FSEL R160, R96, -INF , !P0 ;  /* 0xff80000060a07808 */ /* 0x000fc40004000000 */
[----:B------:R-:W-:Y:S02]  /*17e40*/  I2FP.F32.S32 R5, R5 ;  /* 0x0000000500057245 */ /* 0x000fe40000201400 */
[C---:B------:R-:W-:Y:S02]  /*17e50*/  ISETP.GE.AND P1, PT, R16.reuse, R136, PT ;  /* 0x000000881000720c */ /* 0x040fe40003f26270 */
[----:B------:R-:W-:Y:S01]  /*17e60*/  ISETP.GE.AND P0, PT, R16, R137, PT ;  /* 0x000000891000720c */ /* 0x000fe20003f06270 */
[-C--:B------:R-:W-:Y:S01]  /*17e70*/  FFMA.FTZ R92, R0, R5.reuse, R92 ;  /* 0x00000005005c7223 */ /* 0x080fe2000001005c */
[----:B------:R-:W-:Y:S01]  /*17e80*/  FSEL R132, R88, -INF , !P5 ;  /* 0xff80000058847808 */ /* 0x000fe20006800000 */
[----:B------:R-:W-:Y:S01]  /*17e90*/  FFMA.FTZ R94, R0, R5, R94 ;  /* 0x00000005005e7223 */ /* 0x000fe2000001005e */
[----:B------:R-:W-:Y:S02]  /*17ea0*/  I2FP.F32.S32 R16, R16 ;  /* 0x0000001000107245 */ /* 0x000fe40000201400 */
[----:B------:R-:W-:-:S02]  /*17eb0*/  ISETP.GT.AND P5, PT, R247, R234, PT ;  /* 0x000000eaf700720c */ /* 0x000fc40003fa4270 */
[----:B------:R-:W-:Y:S01]  /*17ec0*/  I2FP.F32.S32 R64, R3 ;  /* 0x0000000300407245 */ /* 0x000fe20000201400 */
[CC--:B------:R-:W-:Y:S01]  /*17ed0*/  FFMA.FTZ R93, R0.reuse, R16.reuse, R93 ;  /* 0x00000010005d7223 */ /* 0x0c0fe2000001005d */
[C---:B------:R-:W-:Y:S01]  /*17ee0*/  FFMA.FTZ R95, R0.reuse, R16, R95 ;  /* 0x00000010005f7223 */ /* 0x040fe2000001005f */
[----:B------:R-:W-:Y:S02]  /*17ef0*/  I2FP.F32.S32 R5, R2 ;  /* 0x0000000200057245 */ /* 0x000fe40000201400 */
[CC--:B------:R-:W-:Y:S01]  /*17f00*/  FFMA.FTZ R89, R0.reuse, R64.reuse, R89 ;  /* 0x0000004000597223 */ /* 0x0c0fe20000010059 */
[----:B------:R-:W-:Y:S01]  /*17f10*/  FSEL R154, R99, -INF , !P6 ;  /* 0xff800000639a7808 */ /* 0x000fe20007000000 */
[----:B------:R-:W-:Y:S01]  /*17f20*/  FFMA.FTZ R64, R0, R64, R91 ;  /* 0x0000004000407223 */ /* 0x000fe2000001005b */
[----:B------:R-:W-:Y:S01]  /*17f30*/  FSEL R140, R92, -INF , !P3 ;  /* 0xff8000005c8c7808 */ /* 0x000fe20005800000 */
[-C--:B------:R-:W-:Y:S01]  /*17f40*/  FFMA.FTZ R16, R0, R5.reuse, R40 ;  /* 0x0000000500107223 */ /* 0x080fe20000010028 */
[----:B------:R-:W-:Y:S01]  /*17f50*/  FSEL R146, R94, -INF , !P4 ;  /* 0xff8000005e927808 */ /* 0x000fe20006000000 */
[----:B------:R-:W-:Y:S01]  /*17f60*/  FFMA.FTZ R18, R0, R5, R42 ;  /* 0x0000000500127223 */ /* 0x000fe2000001002a */
[----:B------:R-:W-:-:S02]  /*17f70*/  FSEL R134, R93, -INF , !P1 ;  /* 0xff8000005d867808 */ /* 0x000fc40004800000 */
[----:B------:R-:W-:Y:S02]  /*17f80*/  FSEL R144, R95, -INF , !P0 ;  /* 0xff8000005f907808 */ /* 0x000fe40004000000 */
[CC--:B------:R-:W-:Y:S02]  /*17f90*/  ISETP.GE.AND P6, PT, R2.reuse, R136.reuse, PT ;  /* 0x000000880200720c */ /* 0x0c0fe40003fc6270 */
[-C--:B------:R-:W-:Y:S02]  /*17fa0*/  ISETP.GE.AND P3, PT, R2, R137.reuse, PT ;  /* 0x000000890200720c */ /* 0x080fe40003f66270 */
[C---:B------:R-:W-:Y:S02]  /*17fb0*/  ISETP.GE.AND P4, PT, R3.reuse, R136, PT ;  /* 0x000000880300720c */ /* 0x040fe40003f86270 */
[----:B------:R-:W-:Y:S02]  /*17fc0*/  ISETP.GE.AND P1, PT, R3, R137, PT ;  /* 0x000000890300720c */ /* 0x000fe40003f26270 */
[----:B------:R-:W-:-:S02]  /*17fd0*/  ISETP.NE.U32.AND P0, PT, R244, RZ, PT ;  /* 0x000000fff400720c */ /* 0x000fc40003f05070 */
[----:B------:R-:W-:Y:S02]  /*17fe0*/  FSEL R142, R90, -INF , !P2 ;  /* 0xff8000005a8e7808 */ /* 0x000fe40005000000 */
        /* <DEDUP_REMOVED lines=10> */
[----:B------:R-:W-:Y:S01]  /*18090*/  IABS R20, R9 ;  /* 0x0000000900147213 */ /* 0x000fe20000000000 */
[----:B------:R-:W3:Y:S01]  /*180a0*/  LD.E.64 R62, desc[UR6][R10.64+0x20] ;  /* 0x000020060a3e7980 */ /* 0x000ee2000c101b00 */
[-C--:B--2---:R-:W-:Y:S02]  /*180b0*/  IABS R5, R22.reuse ;  /* 0x0000001600057213 */ /* 0x084fe40000000000 */
[-C--:B------:R-:W-:Y:S02]  /*180c0*/  IABS R3, R22.reuse ;  /* 0x0000001600037213 */ /* 0x080fe40000000000 */
[----:B------:R-:W1:Y:S01]  /*180d0*/  I2F.RP R15, R5 ;  /* 0x00000005000f7306 */ /* 0x000e620000209400 */
[----:B------:R-:W-:-:S02]  /*180e0*/  LOP3.LUT R9, R9, R22, RZ, 0x3c, !PT ;  /* 0x0000001609097212 */ /* 0x000fc400078e3cff */
[----:B------:R-:W-:Y:S02]  /*180f0*/  IADD3 R3, RZ, -R3, RZ ;  /* 0x80000003ff037210 */ /* 0x000fe40007ffe0ff */
[----:B------:R-:W-:-:S03]  /*18100*/  ISETP.GE.AND P3, PT, R9, RZ, PT ;  /* 0x000000ff0900720c */ /* 0x000fc60003f66270 */
[----:B-1----:R-:W1:Y:S02]  /*18110*/  MUFU.RCP R60, R15 ;  /* 0x0000000f003c7308 */ /* 0x002e640000001000 */
[----:B-1----:R-:W-:-:S06]  /*18120*/  VIADD R60, R60, 0xffffffe ;  /* 0x0ffffffe3c3c7836 */ /* 0x002fcc0000000000 */
[----:B------:R-:W1:Y:S02]  /*18130*/  F2I.FTZ.U32.TRUNC.NTZ R61, R60 ;  /* 0x0000003c003d7305 */ /* 0x000e64000021f000 */
[--C-:B-1----:R-:W-:Y:S02]  /*18140*/  IMAD.MOV R2, RZ, RZ, -R61.reuse ;  /* 0x000000ffff027224 */ /* 0x102fe400078e0a3d */
[----:B------:R-:W-:Y:S02]  /*18150*/  IMAD.MOV.U32 R60, RZ, RZ, RZ ;  /* 0x000000ffff3c7224 */ /* 0x000fe400078e00ff */
[----:B------:R-:W-:Y:S01]  /*18160*/  IMAD R7, R2, R5, RZ ;  /* 0x0000000502077224 */ /* 0x000fe200078e02ff */
[----:B------:R-:W-:Y:S02]  /*18170*/  IABS R2, R13 ;  /* 0x0000000d00027213 */ /* 0x000fe40000000000 */
[----:B------:R-:W-:Y:S01]  /*18180*/  LOP3.LUT R13, R13, R22, RZ, 0x3c, !PT ;  /* 0x000000160d0d7212 */ /* 0x000fe200078e3cff */
[----:B------:R-:W-:-:S02]  /*18190*/  IMAD.HI.U32 R7, R61, R7, R60 ;  /* 0x000000073d077227 */ /* 0x000fc400078e003c */
        /* <DEDUP_REMOVED lines=37> */
[----:B------:R-:W-:Y:S02]  /*183f0*/  IMAD R2, R62, R2, R5 ;  /* 0x000000023e027224 */ /* 0x000fe400078e0205 */
[----:B------:R-:W-:-:S03]  /*18400*/  IMAD.MOV.U32 R3, RZ, RZ, R22 ;  /* 0x000000ffff037224 */ /* 0x000fc600078e0016 */
[----:B------:R-:W-:Y:S01]  /*18410*/  IADD3 R2, R23, R2, RZ ;  /* 0x0000000217027210 */ /* 0x000fe20007ffe0ff */
[----:B------:R-:W-:Y:S05]  /*18420*/  BRA `(.L_x_4348) ;  /* 0x00000000000c7947 */ /* 0x000fea0003800000 */
.L_x_4347:
[----:B------:R-:W2:Y:S02]  /*18430*/  LD.E R3, desc[UR6][R10.64+0x38] ;  /* 0x000038060a037980 */ /* 0x000ea4000c101900 */
[----:B--2---:R-:W-:-:S04]  /*18440*/  LEA R3, -R3, RZ, 0x7 ;  /* 0x000000ff03037211 */ /* 0x004fc800078e39ff */
[----:B------:R-:W-:Y:S02]  /*18450*/  SHF.R.S32.HI R2, RZ, 0x1f, R3 ;  /* 0x0000001fff027819 */ /* 0x000fe40000011403 */
.L_x_4348:
[----:B------:R-:W-:Y:S05]  /*18460*/  BSYNC B0 ;  /* 0x0000000000007941 */ /* 0x000fea0003800000 */
.L_x_4346:
        /* <DEDUP_REMOVED lines=129> */
.L_x_4345:
[----:B------:R-:W-:Y:S05]  /*18c80*/  BSYNC B1 ;  /* 0x0000000000017941 */ /* 0x000fea0003800000 */
.L_x_4344:
        /* <DEDUP_REMOVED lines=97> */
[-CC-:B------:R-:W-:Y:S01]  /*192a0*/  FFMA.FTZ R56, R50, R66.reuse, -R135.reuse ;  /* 0x0000004232387223 */ /* 0x180fe20000010887 */
[----:B------:R-:W-:Y:S01]  /*192b0*/  MUFU.EX2 R65, R65 ;  /* 0x0000004100417308 */ /* 0x000fe20000000800 */
[-CC-:B------:R-:W-:Y:S01]  /*192c0*/  FFMA.FTZ R52, R14, R66.reuse, -R135.reuse ;  /* 0x000000420e347223 */ /* 0x180fe20000010887 */
[-C--:B------:R-:W-:Y:S01]  /*192d0*/  FFMA.FTZ R50, R12, R66.reuse, -R135 ;  /* 0x000000420c327223 */ /* 0x080fe20000010887 */
[-C--:B------:R-:W-:Y:S01]  /*192e0*/  FFMA.FTZ R54, R30, R66.reuse, -R67 ;  /* 0x000000421e367223 */ /* 0x080fe20000010843 */
[----:B------:R-:W1:Y:S01]  /*192f0*/  LDSM.16.MT88.4 R12, [R221+0xc800] ;  /* 0x00c80000dd0c783b */ /* 0x000e620000004200 */
[-C--:B------:R-:W-:Y:S01]  /*19300*/  FFMA.FTZ R55, R28, R66.reuse, -R135 ;  /* 0x000000421c377223 */ /* 0x080fe20000010887 */
[-C--:B------:R-:W-:Y:S01]  /*19310*/  FFMA.FTZ R51, R26, R66.reuse, -R67 ;  /* 0x000000421a337223 */ /* 0x080fe20000010843 */
[-C--:B------:R-:W-:Y:S01]  /*19320*/  FFMA.FTZ R49, R24, R66.reuse, -R135 ;  /* 0x0000004218317223 */ /* 0x080fe20000010887 */
[----:B------:R-:W2:Y:S01]  /*19330*/  MUFU.EX2 R62, R62 ;  /* 0x0000003e003e7308 */ /* 0x000ea20000000800 */
[----:B------:R-:W3:Y:S01]  /*19340*/  LDSM.16.MT88.4 R28, [R223+0xc800] ;  /* 0x00c80000df1c783b */ /* 0x000ee20000004200 */
[-CC-:B------:R-:W-:Y:S01]  /*19350*/  FFMA.FTZ R48, R6, R66.reuse, -R67.reuse ;  /* 0x0000004206307223 */ /* 0x180fe20000010843 */
[-C--:B------:R-:W-:Y:S01]  /*19360*/  FFMA.FTZ R47, R45, R66.reuse, -R67 ;  /* 0x000000422d2f7223 */ /* 0x080fe20000010843 */
[-CC-:B------:R-:W-:Y:S01]  /*19370*/  FFMA.FTZ R46, R41, R66.reuse, -R135.reuse ;  /* 0x00000042292e7223 */ /* 0x180fe20000010887 */
[----:B------:R-:W4:Y:S01]  /*19380*/  LDSM.16.MT88.4 R32, [R219+0x10000] ;  /* 0x01000000db20783b */ /* 0x000f220000004200 */
[-C--:B------:R-:W-:Y:S01]  /*19390*/  FFMA.FTZ R45, R44, R66.reuse, -R135 ;  /* 0x000000422c2d7223 */ /* 0x080fe20000010887 */
[-CC-:B------:R-:W-:Y:S01]  /*193a0*/  FFMA.FTZ R42, R139, R66.reuse, -R67.reuse ;  /* 0x000000428b2a7223 */ /* 0x180fe20000010843 */
[----:B------:R-:W-:Y:S01]  /*193b0*/  MUFU.EX2 R61, R61 ;  /* 0x0000003d003d7308 */ /* 0x000fe20000000800 */
[----:B------:R-:W5:Y:S01]  /*193c0*/  LDSM.16.MT88.4 R4, [R223+0x10800] ;  /* 0x01080000df04783b */ /* 0x000f620000004200 */
[-C--:B------:R-:W-:Y:S01]  /*193d0*/  FFMA.FTZ R43, R43, R66.reuse, -R67 ;  /* 0x000000422b2b7223 */ /* 0x080fe20000010843 */
[-CC-:B------:R-:W-:Y:S01]  /*193e0*/  FFMA.FTZ R44, R39, R66.reuse, -R135.reuse ;  /* 0x00000042272c7223 */ /* 0x180fe20000010887 */
[-C--:B------:R-:W-:Y:S01]  /*193f0*/  FFMA.FTZ R41, R37, R66.reuse, -R135 ;  /* 0x0000004225297223 */ /* 0x080fe20000010887 */
[----:B------:R-:W-:Y:S01]  /*19400*/  LDSM.16.MT88.4 R24, [R219+0xc800] ;  /* 0x00c80000db18783b */ /* 0x000fe20000004200 */
[-CC-:B------:R-:W-:Y:S01]  /*19410*/  FFMA.FTZ R40, R252, R66.reuse, -R67.reuse ;  /* 0x00000042fc287223 */ /* 0x180fe20000010843 */
[-CC-:B------:R-:W-:Y:S01]  /*19420*/  FFMA.FTZ R9, R250, R66.reuse, -R67.reuse ;  /* 0x00000042fa097223 */ /* 0x180fe20000010843 */
[----:B------:R-:W1:Y:S01]  /*19430*/  MUFU.EX2 R58, R58 ;  /* 0x0000003a003a7308 */ /* 0x000e620000000800 */
[----:B--2---:R-:W-:Y:S01]  /*19440*/  F2FP.F16.F32.PACK_AB R113, R62, R65 ;  /* 0x000000413e71723e */ /* 0x004fe200000000ff */
        /* <DEDUP_REMOVED lines=13> */
[-CC-:B------:R-:W-:Y:S01]  /*19520*/  FFMA.FTZ R174, R174, R66.reuse, -R135.reuse ;  /* 0x00000042aeae7223 */ /* 0x180fe20000010887 */
[----:B------:R-:W2:Y:S01]  /*19530*/  MUFU.EX2 R63, R63 ;  /* 0x0000003f003f7308 */ /* 0x000ea20000000800 */
        /* <DEDUP_REMOVED lines=16> */
[----:B--2---:R-:W-:Y:S01]  /*19640*/  F2FP.F16.F32.PACK_AB R112, R63, R60 ;  /* 0x0000003c3f70723e */ /* 0x004fe200000000ff */
        /* <DEDUP_REMOVED lines=10> */
[-CC-:B------:R-:W-:Y:S01]  /*196f0*/  FFMA.FTZ R132, R132, R66.reuse, -R135.reuse ;  /* 0x0000004284847223 */ /* 0x180fe20000010887 */
[----:B------:R-:W-:Y:S01]  /*19700*/  FADD.FTZ R61, R61, R62 ;  /* 0x0000003e3d3d7221 */ /* 0x000fe20000010000 */
[-C--:B------:R-:W-:Y:S01]  /*19710*/  FFMA.FTZ R133, R133, R66.reuse, -R135 ;  /* 0x0000004285857223 */ /* 0x080fe20000010887 */
[----:B------:R-:W-:Y:S01]  /*19720*/  FFMA.FTZ R243, R64, R66, -R67 ;  /* 0x0000004240f37223 */ /* 0x000fe20000010843 */
[----:B------:R-:W2:Y:S01]  /*19730*/  MUFU.EX2 R54, R54 ;  /* 0x0000003600367308 */ /* 0x000ea20000000800 */
        /* <DEDUP_REMOVED lines=8> */
[C---:B--2---:R-:W-:Y:S01]  /*197c0*/  F2FP.F16.F32.PACK_AB R17, R54.reuse, R53 ;  /* 0x000000353611723e */ /* 0x044fe200000000ff */
        /* <DEDUP_REMOVED lines=8> */
[----:B------:R-:W2:Y:S01]  /*19850*/  MUFU.EX2 R49, R49 ;  /* 0x0000003100317308 */ /* 0x000ea20000000800 */
        /* <DEDUP_REMOVED lines=8> */
[----:B--2---:R-:W-:Y:S01]  /*198e0*/  F2FP.F16.F32.PACK_AB R18, R49, R50 ;  /* 0x000000323112723e */ /* 0x004fe200000000ff */
        /* <DEDUP_REMOVED lines=9> */
[C---:B------:R-:W-:Y:S06]  /*19980*/  HMMA.16816.F32 R68, R16.reuse, R12, R68 ;  /* 0x0000000c1044723c */ /* 0x040fec0000001844 */
[C---:B------:R-:W-:Y:S01]  /*19990*/  HMMA.16816.F32 R72, R16.reuse, R14, R72 ;  /* 0x0000000e1048723c */ /* 0x040fe20000001848 */
[----:B------:R-:W1:Y:S01]  /*199a0*/  LDSM.16.MT88.4 R12, [R221+0x10800] ;  /* 0x01080000dd0c783b */ /* 0x000e620000004200 */
[----:B------:R-:W-:Y:S04]  /*199b0*/  MUFU.EX2 R46, R46 ;  /* 0x0000002e002e7308 */ /* 0x000fe80000000800 */
[C---:B---3--:R-:W-:Y:S04]  /*199c0*/  HMMA.16816.F32 R128, R16.reuse, R28, R128 ;  /* 0x0000001c1080723c */ /* 0x048fe80000001880 */
        /* <DEDUP_REMOVED lines=352> */
.L_x_4351:
[----:B------:R-:W2:Y:S02]  /*1afd0*/  LD.E R7, desc[UR6][R10.64+0x40] ;  /* 0x000040060a077980 */ /* 0x000ea4000c101900 */
[----:B--2---:R-:W-:-:S04]  /*1afe0*/  LEA R7, -R7, RZ, 0x7 ;  /* 0x000000ff07077211 */ /* 0x004fc800078e39ff */
[----:B------:R-:W-:Y:S02]  /*1aff0*/  SHF.R.S32.HI R4, RZ, 0x1f, R7 ;  /* 0x0000001fff047819 */ /* 0x000fe40000011407 */
.L_x_4352:
[----:B------:R-:W-:Y:S05]  /*1b000*/  BSYNC B0 ;  /* 0x0000000000007941 */ /* 0x000fea0003800000 */
.L_x_4350:
[C---:B------:R-:W-:Y:S01]  /*1b010*/  LOP3.LUT P4, RZ, R246.reuse, 0x1, RZ, 0xc0, !PT ;  /* 0x00000001f6ff7812 */ /* 0x040fe2000788c0ff */
[----:B------:R-:W1:Y:S01]  /*1b020*/  S2R R139, SR_TID.X ;  /* 0x00000000008b7919 */ /* 0x000e620000002100 */
[----:B------:R-:W-:Y:S01]  /*1b030*/  LOP3.LUT P1, RZ, R246, 0x2, RZ, 0xc0, !PT ;  /* 0x00000002f6ff7812 */ /* 0x000fe2000782c0ff */
[----:B------:R-:W-:Y:S01]  /*1b040*/  ULDC.64 UR4, c[0x0][0x208] ;  /* 0x0000820000047ab9 */ /* 0x000fe20000000a00 */
[C---:B------:R-:W-:Y:S01]  /*1b050*/  IADD3 R5, P2, R7.reuse, R230, RZ ;  /* 0x000000e607057210 */ /* 0x040fe20007f5e0ff */
[----:B------:R-:W-:Y:S01]  /*1b060*/  BSSY B1, `(.L_x_4353) ;  /* 0x0000317000017945 */ /* 0x000fe20003800000 */
[----:B------:R-:W-:-:S03]  /*1b070*/  LEA R188, P3, R7, R152, 0x1 ;  /* 0x0000009807bc7211 */ /* 0x000fc600078608ff */
[----:B------:R-:W-:Y:S01]  /*1b080*/  IMAD.X R6, R4, 0x1, R231, P2 ;  /* 0x0000000104067824 */ /* 0x000fe200010e06e7 */
[-C--:B------:R-:W-:Y:S02]  /*1b090*/  LEA.HI.X R189, R7, R153.reuse, R4, 0x1, P3 ;  /* 0x0000009907bd7211 */ /* 0x080fe400018f0c04 */
[C---:B------:R-:W-:Y:S02]  /*1b0a0*/  IADD3 R7, P3, R5.reuse, R230, RZ ;  /* 0x000000e605077210 */ /* 0x040fe40007f7e0ff */
[CC--:B------:R-:W-:Y:S01]  /*1b0b0*/  @P4 LEA R22, P5, R5.reuse, R152.reuse, 0x1 ;  /* 0x0000009805164211 */ /* 0x0c0fe200078a08ff */
[----:B------:R-:W-:Y:S01]  /*1b0c0*/  @P1 IMAD.MOV.U32 R28, RZ, RZ, R188 ;  /* 0x000000ffff1c1224 */ /* 0x000fe200078e00bc */
[CC--:B------:R-:W-:Y:S01]  /*1b0d0*/  @P1 LEA R14, P2, R5.reuse, R152.reuse, 0x1 ;  /* 0x00000098050e1211 */ /* 0x0c0fe200078408ff */
[----:B------:R-:W-:Y:S01]  /*1b0e0*/  @P1 IMAD.MOV.U32 R29, RZ, RZ, R189 ;  /* 0x000000ffff1d1224 */ /* 0x000fe200078e00bd */
[CCC-:B------:R-:W-:Y:S01]  /*1b0f0*/  @P4 LEA.HI.X R23, R5.reuse, R153.reuse, R6.reuse, 0x1, P5 ;  /* 0x0000009905174211 */ /* 0x1c0fe200028f0c06 */
[----:B------:R-:W-:Y:S01]  /*1b100*/  @!PT LDS RZ, [RZ] ;  /* 0x00000000fffff984 */ /* 0x000fe20000000800 */
[----:B------:R-:W-:Y:S01]  /*1b110*/  @!PT LDS RZ, [RZ] ;  /* 0x00000000fffff984 */ /* 0x000fe20000000800 */
[----:B------:R-:W-:Y:S01]  /*1b120*/  @!PT LDS RZ, [RZ] ;  /* 0x00000000fffff984 */ /* 0x000fe20000000800 */
[----:B------:R-:W-:Y:S01]  /*1b130*/  @P4 LDGSTS.E.BYPASS.LTC128B.128 [R241+0xc000], desc[UR6][R188.64] ;  /* 0x0c000000bcf14fae */ /* 0x000fe2000b901d46 */
        /* <DEDUP_REMOVED lines=115> */
[----:B------:R-:W4:Y:S04]  /*1b870*/  LDSM.16.M88.4 R152, [R228+0x5800] ;  /* 0x00580000e498783b */ /* 0x000f280000000200 */
[----:B--2---:R-:W-:Y:S04]  /*1b880*/  LDSM.16.M88.4 R28, [R227] ;  /* 0x00000000e31c783b */ /* 0x004fe80000000200 */
[----:B------:R-:W2:Y:S04]  /*1b890*/  LDSM.16.M88.4 R40, [R226] ;  /* 0x00000000e228783b */ /* 0x000ea80000000200 */
[----:B------:R-:W5:Y:S04]  /*1b8a0*/  LDSM.16.M88.4 R144, [R228+0x6000] ;  /* 0x00600000e490783b */ /* 0x000f680000000200 */
[----:B------:R-:W5:Y:S04]  /*1b8b0*/  LDSM.16.M88.4 R12, [R228+0x4800] ;  /* 0x00480000e40c783b */ /* 0x000f680000000200 */
[----:B------:R-:W5:Y:S04]  /*1b8c0*/  LDSM.16.M88.4 R4, [R228+0x5000] ;  /* 0x00500000e404783b */ /* 0x000f680000000200 */
[----:B------:R-:W5:Y:S04]  /*1b8d0*/  LDSM.16.M88.4 R132, [R228+0x6800] ;  /* 0x00680000e484783b */ /* 0x000f680000000200 */
[----:B------:R-:W5:Y:S04]  /*1b8e0*/  LDSM.16.M88.4 R60, [R228+0x7000] ;  /* 0x00700000e43c783b */ /* 0x000f680000000200 */
[----:B------:R-:W5:Y:S01]  /*1b8f0*/  LDSM.16.M88.4 R44, [R228+0x7800] ;  /* 0x00780000e42c783b */ /* 0x000f620000000200 */
[C---:B-1----:R-:W-:Y:S03]  /*1b900*/  HMMA.16816.F32 R24, R52.reuse, R20, RZ ;  /* 0x000000143418723c */ /* 0x042fe600000018ff */
[----:B------:R-:W1:Y:S04]  /*1b910*/  LDSM.16.M88.4 R36, [R216] ;  /* 0x00000000d824783b */ /* 0x000e680000000200 */
[----:B---3--:R-:W3:Y:S01]  /*1b920*/  LDSM.16.M88.4 R32, [R215] ;  /* 0x00000000d720783b */ /* 0x008ee20000000200 */
[C---:B------:R-:W-:Y:S03]  /*1b930*/  HMMA.16816.F32 R20, R52.reuse, R22, RZ ;  /* 0x000000163414723c */ /* 0x040fe600000018ff */
[----:B------:R-:W3:Y:S03]  /*1b940*/  LDSM.16.M88.4 R168, [R218] ;  /* 0x00000000daa8783b */ /* 0x000ee60000000200 */
[C---:B----4-:R-:W-:Y:S01]  /*1b950*/  HMMA.16816.F32 R156, R52.reuse, R152, RZ ;  /* 0x00000098349c723c */ /* 0x050fe200000018ff */
[----:B------:R-:W4:Y:S04]  /*1b960*/  LDSM.16.M88.4 R164, [R217] ;  /* 0x00000000d9a4783b */ /* 0x000f280000000200 */
[----:B------:R-:W4:Y:S01]  /*1b970*/  LDSM.16.M88.4 R160, [R214] ;  /* 0x00000000d6a0783b */ /* 0x000f220000000200 */
[----:B------:R-:W-:Y:S03]  /*1b980*/  HMMA.16816.F32 R152, R52, R154, RZ ;  /* 0x0000009a3498723c */ /* 0x000fe600000018ff */
[----:B------:R-:W4:Y:S03]  /*1b990*/  LDSM.16.M88.4 R48, [R213] ;  /* 0x00000000d530783b */ /* 0x000f260000000200 */
[C---:B--2---:R-:W-:Y:S01]  /*1b9a0*/  HMMA.16816.F32 R24, R28.reuse, R40, R24 ;  /* 0x000000281c18723c */ /* 0x044fe20000001818 */
[----:B------:R-:W-:Y:S04]  /*1b9b0*/  LDSM.16.M88.4 R176, [R222+0x4000] ;  /* 0x00400000deb0783b */ /* 0x000fe80000000200 */
[----:B------:R-:W-:Y:S01]  /*1b9c0*/  LDSM.16.M88.4 R172, [R222+0x4800] ;  /* 0x00480000deac783b */ /* 0x000fe20000000200 */
[----:B------:R-:W-:Y:S03]  /*1b9d0*/  HMMA.16816.F32 R20, R28, R42, R20 ;  /* 0x0000002a1c14723c */ /* 0x000fe60000001814 */
[----:B------:R-:W2:Y:S03]  /*1b9e0*/  LDSM.16.M88.4 R40, [R212] ;  /* 0x00000000d428783b */ /* 0x000ea60000000200 */
[C---:B-----5:R-:W-:Y:S01]  /*1b9f0*/  HMMA.16816.F32 R148, R52.reuse, R144, RZ ;  /* 0x000000903494723c */ /* 0x060fe200000018ff */
        /* <DEDUP_REMOVED lines=33> */
[C---:B--2---:R-:W-:Y:S06]  /*1bc10*/  HMMA.16816.F32 R56, R28.reuse, R40, R56 ;  /* 0x000000281c38723c */ /* 0x044fec0000001838 */
[----:B------:R-:W-:Y:S01]  /*1bc20*/  HMMA.16816.F32 R52, R28, R42, R52 ;  /* 0x0000002a1c34723c */ /* 0x000fe20000001834 */
[----:B------:R-:W-:Y:S04]  /*1bc30*/  LDSM.16.M88.4 R28, [R224] ;  /* 0x00000000e01c783b */ /* 0x000fe80000000200 */
[----:B------:R-:W2:Y:S01]  /*1bc40*/  LDSM.16.M88.4 R40, [R211] ;  /* 0x00000000d328783b */ /* 0x000ea20000000200 */
[C---:B-----5:R-:W-:Y:S06]  /*1bc50*/  HMMA.16816.F32 R24, R44.reuse, R176, R24 ;  /* 0x000000b02c18723c */ /* 0x060fec0000001818 */
[C---:B------:R-:W-:Y:S01]  /*1bc60*/  HMMA.16816.F32 R20, R44.reuse, R178, R20 ;  /* 0x000000b22c14723c */ /* 0x040fe20000001814 */
[----:B------:R-:W-:Y:S05]  /*1bc70*/  LDSM.16.M88.4 R176, [R222+0x9800] ;  /* 0x00980000deb0783b */ /* 0x000fea0000000200 */
        /* <DEDUP_REMOVED lines=46> */
[----:B------:R-:W-:Y:S01]  /*1bf60*/  LDSM.16.M88.4 R40, [R210] ;  /* 0x00000000d228783b */ /* 0x000fe20000000200 */
[C---:B-1----:R-:W-:Y:S06]  /*1bf70*/  HMMA.16816.F32 R24, R44.reuse, R36, R24 ;  /* 0x000000242c18723c */ /* 0x042fec0000001818 */
[C---:B------:R-:W-:Y:S01]  /*1bf80*/  HMMA.16816.F32 R20, R44.reuse, R38, R20 ;  /* 0x000000262c14723c */ /* 0x040fe20000001814 */
[----:B------:R-:W1:Y:S05]  /*1bf90*/  LDSM.16.M88.4 R36, [R227+0x2000] ;  /* 0x00200000e324783b */ /* 0x000e6a0000000200 */
[C---:B---3--:R-:W-:Y:S06]  /*1bfa0*/  HMMA.16816.F32 R156, R44.reuse, R32, R156 ;  /* 0x000000202c9c723c */ /* 0x048fec000000189c */
[C---:B------:R-:W-:Y:S01]  /*1bfb0*/  HMMA.16816.F32 R152, R44.reuse, R34, R152 ;  /* 0x000000222c98723c */ /* 0x040fe20000001898 */
[----:B------:R-:W3:Y:S05]  /*1bfc0*/  LDSM.16.M88.4 R32, [R208] ;  /* 0x00000000d020783b */ /* 0x000eea0000000200 */
[C---:B----4-:R-:W-:Y:S06]  /*1bfd0*/  HMMA.16816.F32 R8, R44.reuse, R164, R8 ;  /* 0x000000a42c08723c */ /* 0x050fec0000001808 */
[C---:B------:R-:W-:Y:S01]  /*1bfe0*/  HMMA.16816.F32 R4, R44.reuse, R166, R4 ;  /* 0x000000a62c04723c */ /* 0x040fe20000001804 */
[----:B------:R-:W-:Y:S05]  /*1bff0*/  LDSM.16.M88.4 R164, [R209] ;  /* 0x00000000d1a4783b */ /* 0x000fea0000000200 */
[C---:B--2---:R-:W-:Y:S06]  /*1c000*/  HMMA.16816.F32 R64, R44.reuse, R28, R64 ;  /* 0x0000001c2c40723c */ /* 0x044fec0000001840 */
[C---:B------:R-:W-:Y:S01]  /*1c010*/  HMMA.16816.F32 R60, R44.reuse, R30, R60 ;  /* 0x0000001e2c3c723c */ /* 0x040fe2000000183c */
[----:B------:R-:W2:Y:S05]  /*1c020*/  LDSM.16.M88.4 R28, [R205] ;  /* 0x00000000cd1c783b */ /* 0x000eaa0000000200 */
[C---:B------:R-:W-:Y:S06]  /*1c030*/  HMMA.16816.F32 R140, R44.reuse, R48, R140 ;  /* 0x000000302c8c723c */ /* 0x040fec000000188c */
[C---:B------:R-:W-:Y:S01]  /*1c040*/  HMMA.16816.F32 R132, R44.reuse, R50, R132 ;  /* 0x000000322c84723c */ /* 0x040fe20000001884 */
[----:B------:R-:W4:Y:S05]  /*1c050*/  LDSM.16.M88.4 R48, [R206] ;  /* 0x00000000ce30783b */ /* 0x000f2a0000000200 */
[C---:B------:R-:W-:Y:S06]  /*1c060*/  HMMA.16816.F32 R16, R44.reuse, R172, R16 ;  /* 0x000000ac2c10723c */ /* 0x040fec0000001810 */
[C---:B------:R-:W-:Y:S01]  /*1c070*/  HMMA.16816.F32 R12, R44.reuse, R174, R12 ;  /* 0x000000ae2c0c723c */ /* 0x040fe2000000180c */
[----:B------:R-:W-:Y:S05]  /*1c080*/  LDSM.16.M88.4 R172, [R222+0xa000] ;  /* 0x00a00000deac783b */ /* 0x000fea0000000200 */
[C---:B------:R-:W-:Y:S06]  /*1c090*/  HMMA.16816.F32 R148, R44.reuse, R160, R148 ;  /* 0x000000a02c94723c */ /* 0x040fec0000001894 */
[C---:B------:R-:W-:Y:S01]  /*1c0a0*/  HMMA.16816.F32 R144, R44.reuse, R162, R144 ;  /* 0x000000a22c90723c */ /* 0x040fe20000001890 */
[----:B------:R-:W-:Y:S05]  /*1c0b0*/  LDSM.16.M88.4 R160, [R207] ;  /* 0x00000000cfa0783b */ /* 0x000fea0000000200 */
[C---:B------:R-:W-:Y:S06]  /*1c0c0*/  HMMA.16816.F32 R56, R44.reuse, R168, R56 ;  /* 0x000000a82c38723c */ /* 0x040fec0000001838 */
[----:B------:R-:W-:Y:S01]  /*1c0d0*/  HMMA.16816.F32 R52, R44, R170, R52 ;  /* 0x000000aa2c34723c */ /* 0x000fe20000001834 */
[----:B------:R-:W5:Y:S04]  /*1c0e0*/  LDSM.16.M88.4 R44, [R204] ;  /* 0x00000000cc2c783b */ /* 0x000f680000000200 */
[----:B------:R-:W-:Y:S01]  /*1c0f0*/  LDSM.16.M88.4 R168, [R222+0xa800] ;  /* 0x00a80000dea8783b */ /* 0x000fe20000000200 */
[C---:B-1----:R-:W-:Y:S06]  /*1c100*/  HMMA.16816.F32 R24, R36.reuse, R40, R24 ;  /* 0x000000282418723c */ /* 0x042fec0000001818 */
        /* <DEDUP_REMOVED lines=21> */
[----:B------:R-:W-:Y:S01]  /*1c260*/  HMMA.16816.F32 R52, R36, R42, R52 ;  /* 0x0000002a2434723c */ /* 0x000fe20000001834 */
[----:B------:R-:W1:Y:S04]  /*1c270*/  LDSM.16.M88.4 R36, [R211+0x5000] ;  /* 0x00500000d324783b */ /* 0x000e680000000200 */
[----:B------:R-:W-:Y:S01]  /*1c280*/  LDSM.16.M88.4 R40, [R211+0x4800] ;  /* 0x00480000d328783b */ /* 0x000fe20000000200 */
[C---:B---3--:R-:W-:Y:S06]  /*1c290*/  HMMA.16816.F32 R24, R180.reuse, R32, R24 ;  /* 0x00000020b418723c */ /* 0x048fec0000001818 */
[C---:B------:R-:W-:Y:S01]  /*1c2a0*/  HMMA.16816.F32 R20, R180.reuse, R34, R20 ;  /* 0x00000022b414723c */ /* 0x040fe20000001814 */
[----:B------:R-:W3:Y:S05]  /*1c2b0*/  LDSM.16.M88.4 R32, [R211+0x5800] ;  /* 0x00580000d320783b */ /* 0x000eea0000000200 */
[C---:B--2---:R-:W-:Y:S06]  /*1c2c0*/  HMMA.16816.F32 R8, R180.reuse, R28, R8 ;  /* 0x0000001cb408723c */ /* 0x044fec0000001808 */
[C---:B------:R-:W-:Y:S01]  /*1c2d0*/  HMMA.16816.F32 R4, R180.reuse, R30, R4 ;  /* 0x0000001eb404723c */ /* 0x040fe20000001804 */
[----:B------:R-:W2:Y:S05]  /*1c2e0*/  LDSM.16.M88.4 R28, [R211+0x6000] ;  /* 0x00600000d31c783b */ /* 0x000eaa0000000200 */
[C---:B------:R-:W-:Y:S06]  /*1c2f0*/  HMMA.16816.F32 R156, R180.reuse, R176, R156 ;  /* 0x000000b0b49c723c */ /* 0x040fec000000189c */
[C---:B------:R-:W-:Y:S06]  /*1c300*/  HMMA.16816.F32 R16, R180.reuse, R184, R16 ;  /* 0x000000b8b410723c */ /* 0x040fec0000001810 */
[C---:B------:R-:W-:Y:S06]  /*1c310*/  HMMA.16816.F32 R12, R180.reuse, R186, R12 ;  /* 0x000000bab40c723c */ /* 0x040fec000000180c */
[----:B------:R-:W-:Y:S06]  /*1c320*/  HMMA.16816.F32 R148, R180, R172, R148 ;  /* 0x000000acb494723c */ /* 0x000fec0000001894 */
[C---:B----4-:R-:W-:Y:S06]  /*1c330*/  HMMA.16816.F32 R24, R48.reuse, R44, R24 ;  /* 0x0000002c3018723c */ /* 0x050fec0000001818 */
[----:B-1----:R-:W-:Y:S06]  /*1c340*/  HMMA.16816.F32 R8, R48, R36, R8 ;  /* 0x000000243008723c */ /* 0x002fec0000001808 */
[----:B------:R-:W-:Y:S01]  /*1c350*/  HMMA.16816.F32 R152, R180, R178, R152 ;  /* 0x000000b2b498723c */ /* 0x000fe20000001898 */
[----:B------:R-:W-:-:S05]  /*1c360*/  LOP3.LUT R36, R139, 0x6, RZ, 0xc0, !PT ;  /* 0x000000068b247812 */ /* 0x000fca00078ec0ff */
[----:B------:R-:W-:Y:S01]  /*1c370*/  IMAD R36, R247, 0x80, R36 ;  /* 0x00000080f7247824 */ /* 0x000fe200078e0224 */
[C---:B------:R-:W-:Y:S06]  /*1c380*/  HMMA.16816.F32 R20, R48.reuse, R46, R20 ;  /* 0x0000002e3014723c */ /* 0x040fec0000001814 */
[----:B---3--:R-:W-:Y:S06]  /*1c390*/  HMMA.16816.F32 R156, R48, R32, R156 ;  /* 0x00000020309c723c */ /* 0x008fec000000189c */
[----:B------:R-:W-:Y:S01]  /*1c3a0*/  HMMA.16816.F32 R144, R180, R174, R144 ;  /* 0x000000aeb490723c */ /* 0x000fe20000001890 */
[----:B------:R-:W-:-:S05]  /*1c3b0*/  VIADD R32, R36, 0x1 ;  /* 0x0000000124207836 */ /* 0x000fca0000000000 */
[----:B------:R-:W-:Y:S01]  /*1c3c0*/  I2FP.F32.S32 R37, R32 ;  /* 0x0000002000257245 */ /* 0x000fe20000201400 */
[C---:B------:R-:W-:Y:S01]  /*1c3d0*/  HMMA.16816.F32 R16, R48.reuse, R40, R16 ;  /* 0x000000283010723c */ /* 0x040fe20000001810 */
[C---:B------:R-:W-:Y:S02]  /*1c3e0*/  ISETP.GE.AND P5, PT, R32.reuse, R136, PT ;  /* 0x000000882000720c */ /* 0x040fe40003fa6270 */
[----:B------:R-:W-:Y:S01]  /*1c3f0*/  ISETP.GE.AND P4, PT, R32, R137, PT ;  /* 0x000000892000720c */ /* 0x000fe20003f86270 */
[CC--:B------:R-:W-:Y:S02]  /*1c400*/  FFMA.FTZ R27, R0.reuse, R37.reuse, R27 ;  /* 0x00000025001b7223 */ /* 0x0c0fe4000001001b */
[C---:B------:R-:W-:Y:S06]  /*1c410*/  HMMA.16816.F32 R12, R48.reuse, R42, R12 ;  /* 0x0000002a300c723c */ /* 0x040fec000000180c */
[----:B------:R-:W-:Y:S01]  /*1c420*/  HMMA.16816.F32 R4, R48, R38, R4 ;  /* 0x000000263004723c */ /* 0x000fe20000001804 */
[----:B------:R-:W-:-:S05]  /*1c430*/  FFMA.FTZ R43, R0, R37, R25 ;  /* 0x00000025002b7223 */ /* 0x000fca0000010019 */
[----:B--2---:R-:W-:Y:S01]  /*1c440*/  HMMA.16816.F32 R148, R48, R28, R148 ;  /* 0x0000001c3094723c */ /* 0x004fe20000001894 */
[----:B------:R-:W-:Y:S01]  /*1c450*/  VIADD R38, R36, 0x8 ;  /* 0x0000000824267836 */ /* 0x000fe20000000000 */
[----:B------:R-:W-:-:S04]  /*1c460*/  FSEL R43, R43, -INF , !P5 ;  /* 0xff8000002b2b7808 */ /* 0x000fc80006800000 */
[----:B------:R-:W-:Y:S01]  /*1c470*/  I2FP.F32.S32 R25, R38 ;  /* 0x0000002600197245 */ /* 0x000fe20000201400 */
[----:B------:R-:W-:Y:S01]  /*1c480*/  VIADD R28, R36, 0x9 ;  /* 0x00000009241c7836 */ /* 0x000fe20000000000 */
[C---:B------:R-:W-:Y:S01]  /*1c490*/  HMMA.16816.F32 R152, R48.reuse, R34, R152 ;  /* 0x000000223098723c */ /* 0x040fe20000001898 */
[----:B------:R-:W1:Y:S01]  /*1c4a0*/  LDSM.16.M88.4 R32, [R211+0x6800] ;  /* 0x00680000d320783b */ /* 0x000e620000000200 */
[-C--:B------:R-:W-:Y:S01]  /*1c4b0*/  ISETP.GE.AND P3, PT, R38, R136.reuse, PT ;  /* 0x000000882600720c */ /* 0x080fe20003f66270 */
[-C--:B------:R-:W-:Y:S01]  /*1c4c0*/  FFMA.FTZ R20, R0, R25.reuse, R20 ;  /* 0x0000001900147223 */ /* 0x080fe20000010014 */
[----:B------:R-:W-:Y:S01]  /*1c4d0*/  ISETP.GE.AND P2, PT, R28, R136, PT ;  /* 0x000000881c00720c */ /* 0x000fe20003f46270 */
[----:B------:R-:W-:Y:S01]  /*1c4e0*/  FFMA.FTZ R22, R0, R25, R22 ;  /* 0x0000001900167223 */ /* 0x000fe20000010016 */
[-C--:B------:R-:W-:Y:S01]  /*1c4f0*/  ISETP.GE.AND P5, PT, R28, R137.reuse, PT ;  /* 0x000000891c00720c */ /* 0x080fe20003fa6270 */
[----:B------:R-:W-:Y:S01]  /*1c500*/  VIADD R29, R36, 0x11 ;  /* 0x00000011241d7836 */ /* 0x000fe20000000000 */
[----:B------:R-:W-:Y:S01]  /*1c510*/  I2FP.F32.S32 R28, R28 ;  /* 0x0000001c001c7245 */ /* 0x000fe20000201400 */
[----:B------:R-:W-:Y:S01]  /*1c520*/  HMMA.16816.F32 R144, R48, R30, R144 ;  /* 0x0000001e3090723c */ /* 0x000fe20000001890 */
[----:B------:R-:W-:-:S02]  /*1c530*/  ISETP.GE.AND P6, PT, R38, R137, PT ;  /* 0x000000892600720c */ /* 0x000fc40003fc6270 */
[----:B------:R-:W-:Y:S01]  /*1c540*/  FSEL R38, R27, -INF , !P4 ;  /* 0xff8000001b267808 */ /* 0x000fe20006000000 */
[CC--:B------:R-:W-:Y:S01]  /*1c550*/  FFMA.FTZ R25, R0.reuse, R28.reuse, R21 ;  /* 0x0000001c00197223 */ /* 0x0c0fe20000010015 */
[----:B------:R-:W-:Y:S01]  /*1c560*/  FFMA.FTZ R23, R0, R28, R23 ;  /* 0x0000001c00177223 */ /* 0x000fe20000010017 */
[----:B------:R-:W-:Y:S01]  /*1c570*/  VIADD R28, R36, 0x10 ;  /* 0x00000010241c7836 */ /* 0x000fe20000000000 */
[----:B------:R-:W-:Y:S01]  /*1c580*/  FSEL R30, R20, -INF , !P3 ;  /* 0xff800000141e7808 */ /* 0x000fe20005800000 */
[----:B------:R-:W-:Y:S01]  /*1c590*/  VIADD R21, R36, 0x18 ;  /* 0x0000001824157836 */ /* 0x000fe20000000000 */
[----:B------:R-:W-:Y:S01]  /*1c5a0*/  I2FP.F32.S32 R20, R29 ;  /* 0x0000001d00147245 */ /* 0x000fe20000201400 */
[----:B------:R-:W-:Y:S01]  /*1c5b0*/  HMMA.16816.F32 R132, R180, R170, R132 ;  /* 0x000000aab484723c */ /* 0x000fe20000001884 */
[----:B------:R-:W-:Y:S02]  /*1c5c0*/  I2FP.F32.S32 R27, R28 ;  /* 0x0000001c001b7245 */ /* 0x000fe40000201400 */
[----:B------:R-:W-:-:S02]  /*1c5d0*/  ISETP.GE.AND P4, PT, R28, R136, PT ;  /* 0x000000881c00720c */ /* 0x000fc40003f86270 */
[----:B------:R-:W-:Y:S01]  /*1c5e0*/  ISETP.GE.AND P3, PT, R28, R137, PT ;  /* 0x000000891c00720c */ /* 0x000fe20003f66270 */
[-C--:B------:R-:W-:Y:S01]  /*1c5f0*/  FFMA.FTZ R18, R0, R27.reuse, R18 ;  /* 0x0000001b00127223 */ /* 0x080fe20000010012 */
[----:B------:R-:W-:Y:S01]  /*1c600*/  FSEL R41, R22, -INF , !P6 ;  /* 0xff80000016297808 */ /* 0x000fe20007000000 */
[C---:B------:R-:W-:Y:S01]  /*1c610*/  FFMA.FTZ R22, R0.reuse, R27, R16 ;  /* 0x0000001b00167223 */ /* 0x040fe20000010010 */
[----:B------:R-:W-:Y:S01]  /*1c620*/  FSEL R28, R25, -INF , !P2 ;  /* 0xff800000191c7808 */ /* 0x000fe20005000000 */
[----:B------:R-:W-:Y:S01]  /*1c630*/  FFMA.FTZ R25, R0, R20, R17 ;  /* 0x0000001400197223 */ /* 0x000fe20000010011 */
[----:B------:R-:W-:Y:S01]  /*1c640*/  I2FP.F32.S32 R17, R21 ;  /* 0x0000001500117245 */ /* 0x000fe20000201400 */
[----:B------:R-:W-:Y:S01]  /*1c650*/  VIADD R16, R36, 0x19 ;  /* 0x0000001924107836 */ /* 0x000fe20000000000 */
[----:B------:R-:W-:Y:S01]  /*1c660*/  ISETP.GE.AND P6, PT, R29, R136, PT ;  /* 0x000000881d00720c */ /* 0x000fe20003fc6270 */
[----:B------:R-:W-:Y:S01]  /*1c670*/  FFMA.FTZ R20, R0, R20, R19 ;  /* 0x0000001400147223 */ /* 0x000fe20000010013 */
[----:B------:R-:W-:Y:S01]  /*1c680*/  FSEL R27, R22, -INF , !P4 ;  /* 0xff800000161b7808 */ /* 0x000fe20006000000 */
[CC--:B------:R-:W-:Y:S01]  /*1c690*/  FFMA.FTZ R12, R0.reuse, R17.reuse, R12 ;  /* 0x00000011000c7223 */ /* 0x0c0fe2000001000c */
[----:B------:R-:W-:Y:S01]  /*1c6a0*/  FSEL R45, R23, -INF , !P5 ;  /* 0xff800000172d7808 */ /* 0x000fe20006800000 */
[----:B------:R-:W-:Y:S01]  /*1c6b0*/  FFMA.FTZ R14, R0, R17, R14 ;  /* 0x00000011000e7223 */ /* 0x000fe2000001000e */
[----:B------:R-:W-:Y:S01]  /*1c6c0*/  FSEL R22, R18, -INF , !P3 ;  /* 0xff80000012167808 */ /* 0x000fe20005800000 */
[C---:B------:R-:W-:Y:S01]  /*1c6d0*/  VIADD R17, R36.reuse, 0x20 ;  /* 0x0000002024117836 */ /* 0x040fe20000000000 */
[----:B------:R-:W-:Y:S01]  /*1c6e0*/  FSEL R25, R25, -INF , !P6 ;  /* 0xff80000019197808 */ /* 0x000fe20007000000 */
[----:B------:R-:W-:Y:S01]  /*1c6f0*/  HMMA.16816.F32 R140, R180, R168, R140 ;  /* 0x000000a8b48c723c */ /* 0x000fe2000000188c */
[----:B------:R-:W-:Y:S01]  /*1c700*/  ISETP.GE.AND P2, PT, R29, R137, PT ;  /* 0x000000891d00720c */ /* 0x000fe20003f46270 */
[----:B------:R-:W-:Y:S01]  /*1c710*/  VIADD R19, R36, 0x28 ;  /* 0x0000002824137836 */ /* 0x000fe20000000000 */
[----:B------:R-:W-:-:S02]  /*1c720*/  ISETP.GE.AND P5, PT, R21, R136, PT ;  /* 0x000000881500720c */ /* 0x000fc40003fa6270 */
[C---:B------:R-:W-:Y:S01]  /*1c730*/  ISETP.GE.AND P3, PT, R16.reuse, R136, PT ;  /* 0x000000881000720c */ /* 0x040fe20003f66270 */
[----:B-1----:R-:W-:Y:S01]  /*1c740*/  HMMA.16816.F32 R132, R48, R34, R132 ;  /* 0x000000223084723c */ /* 0x002fe20000001884 */
[-C--:B------:R-:W-:Y:S02]  /*1c750*/  ISETP.GE.AND P6, PT, R16, R137.reuse, PT ;  /* 0x000000891000720c */ /* 0x080fe40003fc6270 */
[----:B------:R-:W-:Y:S02]  /*1c760*/  I2FP.F32.S32 R16, R16 ;  /* 0x0000001000107245 */ /* 0x000fe40000201400 */
[----:B------:R-:W-:Y:S01]  /*1c770*/  FSEL R20, R20, -INF , !P2 ;  /* 0xff80000014147808 */ /* 0x000fe20005000000 */
[C---:B------:R-:W-:Y:S01]  /*1c780*/  HMMA.16816.F32 R52, R180.reuse, R162, R52 ;  /* 0x000000a2b434723c */ /* 0x040fe20000001834 */
        /* <DEDUP_REMOVED lines=8> */
[----:B------:R-:W-:-:S02]  /*1c810*/  ISETP.GE.AND P4, PT, R21, R137, PT ;  /* 0x000000891500720c */ /* 0x000fc40003f86270 */
[----:B------:R-:W-:Y:S01]  /*1c820*/  FSEL R21, R13, -INF , !P3 ;  /* 0xff8000000d157808 */ /* 0x000fe20005800000 */
[CC--:B------:R-:W-:Y:S01]  /*1c830*/  FFMA.FTZ R37, R0.reuse, R17.reuse, R8 ;  /* 0x0000001100257223 */ /* 0x0c0fe20000010008 */
[----:B------:R-:W-:Y:S01]  /*1c840*/  I2FP.F32.S32 R8, R16 ;  /* 0x0000001000087245 */ /* 0x000fe20000201400 */
[----:B------:R-:W-:Y:S01]  /*1c850*/  FFMA.FTZ R10, R0, R17, R10 ;  /* 0x00000011000a7223 */ /* 0x000fe2000001000a */
[----:B------:R-:W-:Y:S01]  /*1c860*/  FSEL R31, R14, -INF , !P4 ;  /* 0xff8000000e1f7808 */ /* 0x000fe20006000000 */
[----:B------:R-:W-:Y:S01]  /*1c870*/  HMMA.16816.F32 R140, R48, R32, R140 ;  /* 0x00000020308c723c */ /* 0x000fe2000000188c */
[----:B------:R-:W-:Y:S01]  /*1c880*/  ISETP.GE.AND P4, PT, R16, R136, PT ;  /* 0x000000881000720c */ /* 0x000fe20003f86270 */
[-C--:B------:R-:W-:Y:S01]  /*1c890*/  FFMA.FTZ R9, R0, R8.reuse, R9 ;  /* 0x0000000800097223 */ /* 0x080fe20000010009 */
[-C--:B------:R-:W-:Y:S01]  /*1c8a0*/  ISETP.GE.AND P3, PT, R16, R137.reuse, PT ;  /* 0x000000891000720c */ /* 0x080fe20003f66270 */
[----:B------:R-:W-:Y:S01]  /*1c8b0*/  FFMA.FTZ R11, R0, R8, R11 ;  /* 0x00000008000b7223 */ /* 0x000fe2000001000b */
[C---:B------:R-:W-:Y:S01]  /*1c8c0*/  VIADD R16, R36.reuse, 0x29 ;  /* 0x0000002924107836 */ /* 0x040fe20000000000 */
[----:B------:R-:W-:Y:S01]  /*1c8d0*/  FSEL R29, R29, -INF , !P6 ;  /* 0xff8000001d1d7808 */ /* 0x000fe20007000000 */
[----:B------:R-:W-:Y:S01]  /*1c8e0*/  VIADD R8, R36, 0x30 ;  /* 0x0000003024087836 */ /* 0x000fe20000000000 */
[----:B------:R-:W-:Y:S01]  /*1c8f0*/  FSEL R37, R37, -INF , !P2 ;  /* 0xff80000025257808 */ /* 0x000fe20005000000 */
[----:B------:R-:W-:Y:S01]  /*1c900*/  HMMA.16816.F32 R60, R180, R166, R60 ;  /* 0x000000a6b43c723c */ /* 0x000fe2000000183c */
[C---:B------:R-:W-:Y:S01]  /*1c910*/  ISETP.GE.AND P6, PT, R19.reuse, R136, PT ;  /* 0x000000881300720c */ /* 0x040fe20003fc6270 */
[----:B------:R-:W1:Y:S01]  /*1c920*/  LDSM.16.M88.4 R12, [R211+0x7000] ;  /* 0x00700000d30c783b */ /* 0x000e620000000200 */
[----:B------:R-:W-:-:S02]  /*1c930*/  ISETP.GE.AND P2, PT, R19, R137, PT ;  /* 0x000000891300720c */ /* 0x000fc40003f46270 */
[----:B------:R-:W-:Y:S01]  /*1c940*/  FSEL R34, R10, -INF , !P5 ;  /* 0xff8000000a227808 */ /* 0x000fe20006800000 */
[----:B------:R-:W-:Y:S01]  /*1c950*/  HMMA.16816.F32 R56, R180, R160, R56 ;  /* 0x000000a0b438723c */ /* 0x000fe20000001838 */
[----:B------:R-:W-:Y:S02]  /*1c960*/  FSEL R35, R9, -INF , !P4 ;  /* 0xff80000009237808 */ /* 0x000fe40006000000 */
[----:B------:R-:W-:Y:S02]  /*1c970*/  I2FP.F32.S32 R19, R19 ;  /* 0x0000001300137245 */ /* 0x000fe40000201400 */
[----:B------:R-:W-:Y:S02]  /*1c980*/  I2FP.F32.S32 R10, R16 ;  /* 0x00000010000a7245 */ /* 0x000fe40000201400 */
[----:B------:R-:W-:Y:S01]  /*1c990*/  I2FP.F32.S32 R9, R8 ;  /* 0x0000000800097245 */ /* 0x000fe20000201400 */
[CC--:B------:R-:W-:Y:S01]  /*1c9a0*/  FFMA.FTZ R33, R0.reuse, R19.reuse, R4 ;  /* 0x0000001300217223 */ /* 0x0c0fe20000010004 */
[C---:B------:R-:W-:Y:S01]  /*1c9b0*/  FFMA.FTZ R6, R0.reuse, R19, R6 ;  /* 0x0000001300067223 */ /* 0x040fe20000010006 */
[----:B------:R-:W-:Y:S01]  /*1c9c0*/  FSEL R32, R11, -INF , !P3 ;  /* 0xff8000000b207808 */ /* 0x000fe20005800000 */
[CC--:B------:R-:W-:Y:S01]  /*1c9d0*/  FFMA.FTZ R162, R0.reuse, R10.reuse, R5 ;  /* 0x0000000a00a27223 */ /* 0x0c0fe20000010005 */
[C---:B------:R-:W-:Y:S01]  /*1c9e0*/  FFMA.FTZ R7, R0.reuse, R10, R7 ;  /* 0x0000000a00077223 */ /* 0x040fe20000010007 */
[----:B------:R-:W-:Y:S01]  /*1c9f0*/  FFMA.FTZ R156, R0, R9, R156 ;  /* 0x00000009009c7223 */ /* 0x000fe2000001009c */
[----:B------:R-:W-:Y:S01]  /*1ca00*/  VIADD R4, R36, 0x31 ;  /* 0x0000003124047836 */ /* 0x000fe20000000000 */
[-C--:B------:R-:W-:Y:S01]  /*1ca10*/  ISETP.GE.AND P5, PT, R16, R136.reuse, PT ;  /* 0x000000881000720c */ /* 0x080fe20003fa6270 */
[----:B------:R-:W-:Y:S01]  /*1ca20*/  VIADD R5, R36, 0x38 ;  /* 0x0000003824057836 */ /* 0x000fe20000000000 */
[----:B------:R-:W-:Y:S01]  /*1ca30*/  ISETP.GE.AND P4, PT, R16, R137, PT ;  /* 0x000000891000720c */ /* 0x000fe20003f86270 */
[----:B------:R-:W-:Y:S01]  /*1ca40*/  VIADD R10, R36, 0x41 ;  /* 0x00000041240a7836 */ /* 0x000fe20000000000 */
[----:B------:R-:W-:Y:S01]  /*1ca50*/  ISETP.GE.AND P3, PT, R8, R136, PT ;  /* 0x000000880800720c */ /* 0x000fe20003f66270 */
[----:B------:R-:W-:Y:S01]  /*1ca60*/  VIADD R11, R36, 0x48 ;  /* 0x00000048240b7836 */ /* 0x000fe20000000000 */
[----:B------:R-:W-:-:S02]  /*1ca70*/  FSEL R39, R6, -INF , !P2 ;  /* 0xff80000006277808 */ /* 0x000fc40005000000 */
[----:B------:R-:W-:Y:S02]  /*1ca80*/  FSEL R162, R162, -INF , !P5 ;  /* 0xff800000a2a27808 */ /* 0x000fe40006800000 */
[----:B------:R-:W-:Y:S02]  /*1ca90*/  FSEL R160, R7, -INF , !P4 ;  /* 0xff80000007a07808 */ /* 0x000fe40006000000 */
[----:B------:R-:W-:Y:S01]  /*1caa0*/  FSEL R181, R156, -INF , !P3 ;  /* 0xff8000009cb57808 */ /* 0x000fe20005800000 */
[----:B------:R-:W-:Y:S01]  /*1cab0*/  FFMA.FTZ R156, R0, R9, R158 ;  /* 0x00000009009c7223 */ /* 0x000fe2000001009e */
[-C--:B------:R-:W-:Y:S01]  /*1cac0*/  ISETP.GE.AND P2, PT, R4, R136.reuse, PT ;  /* 0x000000880400720c */ /* 0x080fe20003f46270 */
[----:B------:R-:W-:Y:S01]  /*1cad0*/  VIADD R9, R36, 0x40 ;  /* 0x0000004024097836 */ /* 0x000fe20000000000 */
[----:B------:R-:W-:Y:S02]  /*1cae0*/  ISETP.GE.AND P5, PT, R4, R137, PT ;  /* 0x000000890400720c */ /* 0x000fe40003fa6270 */
[----:B------:R-:W-:-:S02]  /*1caf0*/  ISETP.GE.AND P4, PT, R5, R136, PT ;  /* 0x000000880500720c */ /* 0x000fc40003f86270 */
[----:B------:R-:W-:Y:S01]  /*1cb00*/  ISETP.GE.AND P3, PT, R5, R137, PT ;  /* 0x000000890500720c */ /* 0x000fe20003f66270 */
[C---:B-1----:R-:W-:Y:S01]  /*1cb10*/  HMMA.16816.F32 R64, R48.reuse, R12, R64 ;  /* 0x0000000c3040723c */ /* 0x042fe20000001840 */
[----:B------:R-:W-:Y:S02]  /*1cb20*/  I2FP.F32.S32 R4, R4 ;  /* 0x0000000400047245 */ /* 0x000fe40000201400 */
[----:B------:R-:W-:Y:S02]  /*1cb30*/  I2FP.F32.S32 R5, R5 ;  /* 0x0000000500057245 */ /* 0x000fe40000201400 */
[----:B------:R-:W-:Y:S01]  /*1cb40*/  FSEL R33, R33, -INF , !P6 ;  /* 0xff80000021217808 */ /* 0x000fe20007000000 */
[-C--:B------:R-:W-:Y:S01]  /*1cb50*/  FFMA.FTZ R157, R0, R4.reuse, R157 ;  /* 0x00000004009d7223 */ /* 0x080fe2000001009d */
[----:B------:R-:W-:Y:S01]  /*1cb60*/  ISETP.GE.AND P6, PT, R8, R137, PT ;  /* 0x000000890800720c */ /* 0x000fe20003fc6270 */
[C---:B------:R-:W-:Y:S01]  /*1cb70*/  FFMA.FTZ R159, R0.reuse, R4, R159 ;  /* 0x00000004009f7223 */ /* 0x040fe2000001009f */
[-C--:B------:R-:W-:Y:S01]  /*1cb80*/  FFMA.FTZ R152, R0, R5.reuse, R152 ;  /* 0x0000000500987223 */ /* 0x080fe20000010098 */
[----:B------:R-:W-:Y:S01]  /*1cb90*/  VIADD R8, R36, 0x39 ;  /* 0x0000003924087836 */ /* 0x000fe20000000000 */
[----:B------:R-:W-:Y:S01]  /*1cba0*/  FSEL R156, R156, -INF , !P6 ;  /* 0xff8000009c9c7808 */ /* 0x000fe20007000000 */
[----:B------:R-:W-:Y:S01]  /*1cbb0*/  FFMA.FTZ R154, R0, R5, R154 ;  /* 0x00000005009a7223 */ /* 0x000fe2000001009a */
[----:B------:R-:W-:Y:S01]  /*1cbc0*/  FSEL R251, R157, -INF , !P2 ;  /* 0xff8000009dfb7808 */ /* 0x000fe20005000000 */
[----:B------:R-:W1:Y:S01]  /*1cbd0*/  LDSM.16.M88.4 R4, [R211+0x7800] ;  /* 0x00780000d304783b */ /* 0x000e620000000200 */
[----:B------:R-:W-:Y:S01]  /*1cbe0*/  FSEL R163, R159, -INF , !P5 ;  /* 0xff8000009fa37808 */ /* 0x000fe20006800000 */
[----:B------:R-:W-:Y:S01]  /*1cbf0*/  HMMA.16816.F32 R60, R48, R14, R60 ;  /* 0x0000000e303c723c */ /* 0x000fe2000000183c */
[----:B------:R-:W-:Y:S01]  /*1cc00*/  FSEL R249, R152, -INF , !P4 ;  /* 0xff80000098f97808 */ /* 0x000fe20006000000 */
[----:B------:R-:W-:-:S04]  /*1cc10*/  DEPBAR.LE SB0, 0x0 ;  /* 0x000080000000791a */ /* 0x000fc80000000000 */
[CC--:B------:R-:W-:Y:S01]  /*1cc20*/  ISETP.GE.AND P6, PT, R8.reuse, R136.reuse, PT ;  /* 0x000000880800720c */ /* 0x0c0fe20003fc6270 */
[----:B------:R-:W-:Y:S01]  /*1cc30*/  IMAD.MOV.U32 R152, RZ, RZ, R188 ;  /* 0x000000ffff987224 */ /* 0x000fe200078e00bc */
[----:B------:R-:W-:Y:S01]  /*1cc40*/  BAR.SYNC.DEFER_BLOCKING 0x0 ;  /* 0x0000000000007b1d */ /* 0x000fe20000010000 */
[-C--:B------:R-:W-:Y:S02]  /*1cc50*/  ISETP.GE.AND P2, PT, R8, R137.reuse, PT ;  /* 0x000000890800720c */ /* 0x080fe40003f46270 */
[C---:B------:R-:W-:Y:S02]  /*1cc60*/  ISETP.GE.AND P5, PT, R9.reuse, R136, PT ;  /* 0x000000880900720c */ /* 0x040fe40003fa6270 */
[----:B------:R-:W-:Y:S02]  /*1cc70*/  ISETP.GE.AND P4, PT, R9, R137, PT ;  /* 0x000000890900720c */ /* 0x000fe40003f86270 */
[----:B------:R-:W-:Y:S02]  /*1cc80*/  I2FP.F32.S32 R8, R8 ;  /* 0x0000000800087245 */ /* 0x000fe40000201400 */
[----:B------:R-:W-:-:S02]  /*1cc90*/  I2FP.F32.S32 R9, R9 ;  /* 0x0000000900097245 */ /* 0x000fc40000201400 */
[----:B------:R-:W-:Y:S01]  /*1cca0*/  FSEL R154, R154, -INF , !P3 ;  /* 0xff8000009a9a7808 */ /* 0x000fe20005800000 */
[CC--:B------:R-:W-:Y:S01]  /*1ccb0*/  FFMA.FTZ R153, R0.reuse, R8.reuse, R153 ;  /* 0x0000000800997223 */ /* 0x0c0fe20000010099 */
[C---:B------:R-:W-:Y:S01]  /*1ccc0*/  FFMA.FTZ R155, R0.reuse, R8, R155 ;  /* 0x00000008009b7223 */ /* 0x040fe2000001009b */
[-C--:B------:R-:W-:Y:S01]  /*1ccd0*/  FFMA.FTZ R148, R0, R9.reuse, R148 ;  /* 0x0000000900947223 */ /* 0x080fe20000010094 */
[----:B------:R-:W-:Y:S01]  /*1cce0*/  ISETP.GE.AND P3, PT, R10, R136, PT ;  /* 0x000000880a00720c */ /* 0x000fe20003f66270 */
[----:B------:R-:W-:Y:S01]  /*1ccf0*/  FFMA.FTZ R150, R0, R9, R150 ;  /* 0x0000000900967223 */ /* 0x000fe20000010096 */
[----:B------:R-:W-:Y:S01]  /*1cd00*/  FSEL R183, R153, -INF , !P6 ;  /* 0xff80000099b77808 */ /* 0x000fe20007000000 */
[C---:B------:R-:W-:Y:S01]  /*1cd10*/  VIADD R8, R36.reuse, 0x49 ;  /* 0x0000004924087836 */ /* 0x040fe20000000000 */
[----:B------:R-:W-:Y:S01]  /*1cd20*/  FSEL R203, R155, -INF , !P2 ;  /* 0xff8000009bcb7808 */ /* 0x000fe20005000000 */
[----:B------:R-:W-:Y:S01]  /*1cd30*/  VIADD R9, R36, 0x50 ;  /* 0x0000005024097836 */ /* 0x000fe20000000000 */
[----:B------:R-:W-:Y:S01]  /*1cd40*/  FSEL R195, R148, -INF , !P5 ;  /* 0xff80000094c37808 */ /* 0x000fe20006800000 */
[----:B------:R-:W-:Y:S01]  /*1cd50*/  IMAD.MOV.U32 R153, RZ, RZ, R189 ;  /* 0x000000ffff997224 */ /* 0x000fe200078e00bd */
[----:B------:R-:W-:-:S02]  /*1cd60*/  ISETP.GE.AND P6, PT, R10, R137, PT ;  /* 0x000000890a00720c */ /* 0x000fc40003fc6270 */
[C---:B------:R-:W-:Y:S02]  /*1cd70*/  ISETP.GE.AND P2, PT, R11.reuse, R136, PT ;  /* 0x000000880b00720c */ /* 0x040fe40003f46270 */
[----:B------:R-:W-:Y:S02]  /*1cd80*/  ISETP.GE.AND P5, PT, R11, R137, PT ;  /* 0x000000890b00720c */ /* 0x000fe40003fa6270 */
[----:B------:R-:W-:Y:S01]  /*1cd90*/  I2FP.F32.S32 R10, R10 ;  /* 0x0000000a000a7245 */ /* 0x000fe20000201400 */
[C---:B-1----:R-:W-:Y:S01]  /*1cda0*/  HMMA.16816.F32 R56, R48.reuse, R4, R56 ;  /* 0x000000043038723c */ /* 0x042fe20000001838 */
[----:B------:R-:W-:Y:S02]  /*1cdb0*/  I2FP.F32.S32 R11, R11 ;  /* 0x0000000b000b7245 */ /* 0x000fe40000201400 */
[----:B------:R-:W-:Y:S01]  /*1cdc0*/  FSEL R201, R150, -INF , !P4 ;  /* 0xff80000096c97808 */ /* 0x000fe20006000000 */
[CC--:B------:R-:W-:Y:S01]  /*1cdd0*/  FFMA.FTZ R149, R0.reuse, R10.reuse, R149 ;  /* 0x0000000a00957223 */ /* 0x0c0fe20000010095 */
[C---:B------:R-:W-:Y:S01]  /*1cde0*/  FFMA.FTZ R151, R0.reuse, R10, R151 ;  /* 0x0000000a00977223 */ /* 0x040fe20000010097 */
[-C--:B------:R-:W-:Y:S01]  /*1cdf0*/  FFMA.FTZ R144, R0, R11.reuse, R144 ;  /* 0x0000000b00907223 */ /* 0x080fe20000010090 */
[-C--:B------:R-:W-:Y:S01]  /*1ce00*/  ISETP.GE.AND P4, PT, R8, R136.reuse, PT ;  /* 0x000000880800720c */ /* 0x080fe20003f86270 */
[----:B------:R-:W-:Y:S01]  /*1ce10*/  FFMA.FTZ R146, R0, R11, R146 ;  /* 0x0000000b00927223 */ /* 0x000fe20000010092 */
[----:B------:R-:W-:Y:S01]  /*1ce20*/  FSEL R193, R149, -INF , !P3 ;  /* 0xff80000095c17808 */ /* 0x000fe20005800000 */
[C---:B------:R-:W-:Y:S01]  /*1ce30*/  VIADD R10, R36.reuse, 0x51 ;  /* 0x00000051240a7836 */ /* 0x040fe20000000000 */
[----:B------:R-:W-:Y:S01]  /*1ce40*/  FSEL R199, R151, -INF , !P6 ;  /* 0xff80000097c77808 */ /* 0x000fe20007000000 */
[----:B------:R-:W-:Y:S01]  /*1ce50*/  VIADD R4, R36, 0x59 ;  /* 0x0000005924047836 */ /* 0x000fe20000000000 */
[----:B------:R-:W-:Y:S01]  /*1ce60*/  FSEL R191, R144, -INF , !P2 ;  /* 0xff80000090bf7808 */ /* 0x000fe20005000000 */
[----:B------:R-:W-:Y:S01]  /*1ce70*/  VIADD R5, R36, 0x60 ;  /* 0x0000006024057836 */ /* 0x000fe20000000000 */
[----:B------:R-:W-:Y:S01]  /*1ce80*/  ISETP.GE.AND P3, PT, R8, R137, PT ;  /* 0x000000890800720c */ /* 0x000fe20003f66270 */
[----:B------:R-:W-:Y:S01]  /*1ce90*/  HMMA.16816.F32 R52, R48, R6, R52 ;  /* 0x000000063034723c */ /* 0x000fe20000001834 */
[----:B------:R-:W-:-:S02]  /*1cea0*/  ISETP.GE.AND P6, PT, R9, R136, PT ;  /* 0x000000880900720c */ /* 0x000fc40003fc6270 */
[----:B------:R-:W-:Y:S02]  /*1ceb0*/  ISETP.GE.AND P2, PT, R9, R137, PT ;  /* 0x000000890900720c */ /* 0x000fe40003f46270 */
[----:B------:R-:W-:Y:S02]  /*1cec0*/  I2FP.F32.S32 R8, R8 ;  /* 0x0000000800087245 */ /* 0x000fe40000201400 */
[----:B------:R-:W-:Y:S01]  /*1ced0*/  I2FP.F32.S32 R9, R9 ;  /* 0x0000000900097245 */ /* 0x000fe20000201400 */
[----:B------:R-:W-:Y:S01]  /*1cee0*/  VIADD R7, R36, 0x70 ;  /* 0x0000007024077836 */ /* 0x000fe20000000000 */
        /* <DEDUP_REMOVED lines=20> */
[----:B------:R-:W-:Y:S01]  /*1d030*/  ISETP.GE.AND P2, PT, R4, R136, PT ;  /* 0x000000880400720c */ /* 0x000fe20003f46270 */
[----:B------:R-:W-:Y:S01]  /*1d040*/  FFMA.FTZ R134, R0, R9, R134 ;  /* 0x0000000900867223 */ /* 0x000fe20000010086 */
[----:B------:R-:W-:Y:S01]  /*1d050*/  FSEL R171, R141, -INF , !P5 ;  /* 0xff8000008dab7808 */ /* 0x000fe20006800000 */
[----:B------:R-:W-:Y:S01]  /*1d060*/  VIADD R9, R36, 0x68 ;  /* 0x0000006824097836 */ /* 0x000fe20000000000 */
[----:B------:R-:W-:-:S02]  /*1d070*/  FSEL R177, R143, -INF , !P4 ;  /* 0xff8000008fb17808 */ /* 0x000fc40006000000 */
[----:B------:R-:W-:Y:S02]  /*1d080*/  FSEL R167, R132, -INF , !P3 ;  /* 0xff80000084a77808 */ /* 0x000fe40005800000 */
        /* <DEDUP_REMOVED lines=15> */
[----:B------:R-:W-:-:S02]  /*1d180*/  FSEL R155, R64, -INF , !P4 ;  /* 0xff800000409b7808 */ /* 0x000fc40006000000 */
        /* <DEDUP_REMOVED lines=9> */
[----:B------:R-:W-:Y:S01]  /*1d220*/  ISETP.GE.AND P3, PT, R5, R136, PT ;  /* 0x000000880500720c */ /* 0x000fe20003f66270 */
[----:B------:R-:W-:Y:S01]  /*1d230*/  FFMA.FTZ R62, R0, R9, R62 ;  /* 0x00000009003e7223 */ /* 0x000fe2000001003e */
[----:B------:R-:W-:-:S02]  /*1d240*/  FSEL R151, R65, -INF , !P6 ;  /* 0xff80000041977808 */ /* 0x000fc40007000000 */
[----:B------:R-:W-:Y:S02]  /*1d250*/  FSEL R159, R67, -INF , !P2 ;  /* 0xff800000439f7808 */ /* 0x000fe40005000000 */
[----:B------:R-:W-:Y:S02]  /*1d260*/  FSEL R149, R60, -INF , !P5 ;  /* 0xff8000003c957808 */ /* 0x000fe40006800000 */
        /* <DEDUP_REMOVED lines=12> */
[----:B------:R-:W1:Y:S01]  /*1d330*/  LDC.64 R6, c[0x0][0x198] ;  /* 0x00006600ff067b82 */ /* 0x000e620000000a00 */
[----:B------:R-:W-:-:S02]  /*1d340*/  FSEL R65, R56, -INF , !P2 ;  /* 0xff80000038417808 */ /* 0x000fc40005000000 */
[----:B------:R-:W-:Y:S02]  /*1d350*/  FSEL R139, R58, -INF , !P5 ;  /* 0xff8000003a8b7808 */ /* 0x000fe40006800000 */
[CC--:B------:R-:W-:Y:S02]  /*1d360*/  ISETP.GE.AND P2, PT, R5.reuse, R136.reuse, PT ;  /* 0x000000880500720c */ /* 0x0c0fe40003f46270 */
[----:B------:R-:W-:Y:S02]  /*1d370*/  ISETP.GE.AND P5, PT, R5, R137, PT ;  /* 0x000000890500720c */ /* 0x000fe40003fa6270 */
        /* <DEDUP_REMOVED lines=9> */
[----:B------:R-:W-:Y:S01]  /*1d410*/  FFMA.FTZ R59, R0, R4, R59 ;  /* 0x00000004003b7223 */ /* 0x000fe2000001003b */
[----:B------:R-:W-:Y:S01]  /*1d420*/  VIADD R4, R36, 0x79 ;  /* 0x0000007924047836 */ /* 0x000fe20000000000 */
[----:B------:R-:W-:Y:S01]  /*1d430*/  ISETP.GT.AND P5, PT, R247, R234, PT ;  /* 0x000000eaf700720c */ /* 0x000fe20003fa4270 */
[CC--:B------:R-:W-:Y:S01]  /*1d440*/  FFMA.FTZ R5, R0.reuse, R9.reuse, R24 ;  /* 0x0000000900057223 */ /* 0x0c0fe20000010018 */
[----:B------:R-:W-:Y:S01]  /*1d450*/  FSEL R145, R63, -INF , !P6 ;  /* 0xff8000003f917808 */ /* 0x000fe20007000000 */
[----:B------:R-:W-:Y:S01]  /*1d460*/  FFMA.FTZ R9, R0, R9, R26 ;  /* 0x0000000900097223 */ /* 0x000fe2000001001a */
[----:B------:R-:W-:Y:S02]  /*1d470*/  I2FP.F32.S32 R8, R4 ;  /* 0x0000000400087245 */ /* 0x000fe40000201400 */
[----:B------:R-:W-:-:S02]  /*1d480*/  FSEL R63, R57, -INF , !P4 ;  /* 0xff800000393f7808 */ /* 0x000fc40006000000 */
[----:B------:R-:W-:Y:S01]  /*1d490*/  FSEL R135, R59, -INF , !P3 ;  /* 0xff8000003b877808 */ /* 0x000fe20005800000 */
[-C--:B------:R-:W-:Y:S01]  /*1d4a0*/  FFMA.FTZ R53, R0, R8.reuse, R53 ;  /* 0x0000000800357223 */ /* 0x080fe20000010035 */
[----:B------:R-:W-:Y:S01]  /*1d4b0*/  FSEL R60, R52, -INF , !P2 ;  /* 0xff800000343c7808 */ /* 0x000fe20005000000 */
[----:B------:R-:W-:Y:S01]  /*1d4c0*/  FFMA.FTZ R55, R0, R8, R55 ;  /* 0x0000000800377223 */ /* 0x000fe20000010037 */
[-C--:B------:R-:W-:Y:S02]  /*1d4d0*/  ISETP.GE.AND P6, PT, R36, R136.reuse, PT ;  /* 0x000000882400720c */ /* 0x080fe40003fc6270 */
[----:B------:R-:W-:Y:S02]  /*1d4e0*/  ISETP.GE.AND P4, PT, R4, R136, PT ;  /* 0x000000880400720c */ /* 0x000fe40003f86270 */
[-C--:B------:R-:W-:Y:S02]  /*1d4f0*/  ISETP.GE.AND P3, PT, R36, R137.reuse, PT ;  /* 0x000000892400720c */ /* 0x080fe40003f66270 */
[----:B------:R-:W-:-:S02]  /*1d500*/  ISETP.GE.AND P2, PT, R4, R137, PT ;  /* 0x000000890400720c */ /* 0x000fc40003f46270 */
        /* <DEDUP_REMOVED lines=38> */
[----:B------:R-:W2:Y:S01]  /*1d770*/  LD.E.64 R18, desc[UR4][R6.64+0x20] ;  /* 0x0000200406127980 */ /* 0x000ea2000c101b00 */
[----:B------:R-:W-:Y:S02]  /*1d780*/  ISETP.GE.AND P0, PT, R14, RZ, PT ;  /* 0x000000ff0e00720c */ /* 0x000fe40003f06270 */
[----:B------:R-:W-:-:S02]  /*1d790*/  ISETP.NE.AND P2, PT, R17, RZ, PT ;  /* 0x000000ff1100720c */ /* 0x000fc40003f45270 */
[----:B------:R-:W-:-:S05]  /*1d7a0*/  LOP3.LUT R11, RZ, R17, RZ, 0x33, !PT ;  /* 0x00000011ff0b7212 */ /* 0x000fca00078e33ff */
[----:B------:R-:W-:Y:S02]  /*1d7b0*/  @P6 IADD3 R15, R15, 0x1, RZ ;  /* 0x000000010f0f6810 */ /* 0x000fe40007ffe0ff */
[----:B------:R-:W-:-:S03]  /*1d7c0*/  @P4 VIADD R13, R13, 0x1 ;  /* 0x000000010d0d4836 */ /* 0x000fc60000000000 */
[----:B------:R-:W-:Y:S02]  /*1d7d0*/  @!P3 IMAD.MOV R15, RZ, RZ, -R15 ;  /* 0x000000ffff0fb224 */ /* 0x000fe400078e0a0f */
[----:B------:R-:W-:-:S03]  /*1d7e0*/  MOV R8, R13 ;  /* 0x0000000d00087202 */ /* 0x000fc60000000f00 */
[----:B------:R-:W-:Y:S02]  /*1d7f0*/  SEL R13, R11, R15, !P2 ;  /* 0x0000000f0b0d7207 */ /* 0x000fe40005000000 */
[----:B------:R-:W-:Y:S01]  /*1d800*/  @!P0 IADD3 R8, -R8, RZ, RZ ;  /* 0x000000ff08088210 */ /* 0x000fe20007ffe1ff */
[----:B------:R-:W3:Y:S02]  /*1d810*/  LD.E.64 R14, desc[UR4][R6.64+0x38] ;  /* 0x00003804060e7980 */ /* 0x000ee4000c101b00 */
[----:B------:R-:W-:Y:S01]  /*1d820*/  IMAD.WIDE R48, R13, 0x4, R244 ;  /* 0x000000040d307825 */ /* 0x000fe200078e02f4 */
[----:B------:R-:W-:-:S04]  /*1d830*/  SEL R8, R11, R8, !P2 ;  /* 0x000000080b087207 */ /* 0x000fc80005000000 */
[----:B------:R-:W4:Y:S01]  /*1d840*/  LD.E R11, desc[UR4][R48.64] ;  /* 0x00000004300b7980 */ /* 0x000f22000c101900 */
[----:B------:R-:W-:-:S05]  /*1d850*/  IMAD.WIDE R46, R8, 0x4, R244 ;  /* 0x00000004082e7825 */ /* 0x000fca00078e02f4 */
        /* <DEDUP_REMOVED lines=16> */
.L_x_4356:
[----:B------:R-:W2:Y:S02]  /*1d960*/  LD.E R15, desc[UR4][R6.64+0x38] ;  /* 0x00003804060f7980 */ /* 0x000ea4000c101900 */
[----:B--2---:R-:W-:-:S04]  /*1d970*/  LEA R15, -R15, RZ, 0x7 ;  /* 0x000000ff0f0f7211 */ /* 0x004fc800078e39ff */
[----:B------:R-:W-:Y:S02]  /*1d980*/  SHF.R.S32.HI R8, RZ, 0x1f, R15 ;  /* 0x0000001fff087819 */ /* 0x000fe4000001140f */
.L_x_4357:
[----:B------:R-:W-:Y:S05]  /*1d990*/  BSYNC B0 ;  /* 0x0000000000007941 */ /* 0x000fea0003800000 */
.L_x_4355:
        /* <DEDUP_REMOVED lines=77> */
[-C--:B------:R-:W-:Y:S01]  /*1de70*/  @P1 LEA.HI.X R11, R11, R235.reuse, R8, 0x1, P0 ;  /* 0x000000eb0b0b1211 */ /* 0x080fe200000f0c08 */
[----:B------:R-:W-:Y:S01]  /*1de80*/  @!PT LDS RZ, [RZ] ;  /* 0x00000000fffff984 */ /* 0x000fe20000000800 */
[----:B------:R-:W-:Y:S01]  /*1de90*/  @!PT LDS RZ, [RZ] ;  /* 0x00000000fffff984 */ /* 0x000fe20000000800 */
[----:B------:R-:W-:Y:S01]  /*1dea0*/  @!PT LDS RZ, [RZ] ;  /* 0x00000000fffff984 */ /* 0x000fe20000000800 */
[----:B------:R1:W-:Y:S01]  /*1deb0*/  @P1 LDGSTS.E.BYPASS.LTC128B.128 [R241+0x9800], desc[UR4][R14.64+0x80] ;  /* 0x098000800ef11fae */ /* 0x0003e2000b901d44 */
[----:B------:R-:W-:Y:S01]  /*1dec0*/  IMAD.X R8, R8, 0x1, R233, P3 ;  /* 0x0000000108087824 */ /* 0x000fe200018e06e9 */
[CC--:B------:R-:W-:Y:S02]  /*1ded0*/  @!P2 LEA R140, P3, R4.reuse, R236.reuse, 0x1 ;  /* 0x000000ec048ca211 */ /* 0x0c0fe400078608ff */
        /* <DEDUP_REMOVED lines=47> */
.L_x_4354:
[----:B------:R-:W-:Y:S05]  /*1e1d0*/  BSYNC B1 ;  /* 0x0000000000017941 */ /* 0x000fea0003800000 */
.L_x_4353:
[----:B-1----:R1:W2:Y:S01]  /*1e1e0*/  LD.E R57, desc[UR4][R6.64+0xdc] ;  /* 0x0000dc0406397980 */ /* 0x0022a2000c101900 */
[----:B------:R-:W-:Y:S02]  /*1e1f0*/  FMNMX.FTZ R11, R2, R9, !PT ;  /* 0x00000009020b7209 */ /* 0x000fe40007810000 */
[----:B------:R-:W-:Y:S01]  /*1e200*/  FMNMX.FTZ R8, R3, R5, !PT ;  /* 0x0000000503087209 */ /* 0x000fe20007810000 */
[----:B------:R-:W-:Y:S01]  /*1e210*/  LDSM.16.MT88.4 R16, [R221+0xc000] ;  /* 0x00c00000dd10783b */ /* 0x000fe20000004200 */
[----:B------:R-:W-:-:S04]  /*1e220*/  FMNMX.FTZ R4, R38, R11, !PT ;  /* 0x0000000b26047209 */ /* 0x000fc80007810000 */
[----:B------:R-:W-:-:S04]  /*1e230*/  FMNMX.FTZ R4, R41, R4, !PT ;  /* 0x0000000429047209 */ /* 0x000fc80007810000 */
[----:B------:R-:W-:-:S04]  /*1e240*/  FMNMX.FTZ R11, R45, R4, !PT ;  /* 0x000000042d0b7209 */ /* 0x000fc80007810000 */
[----:B------:R-:W-:-:S04]  /*1e250*/  FMNMX.FTZ R11, R22, R11, !PT ;  /* 0x0000000b160b7209 */ /* 0x000fc80007810000 */
[----:B------:R-:W-:Y:S02]  /*1e260*/  FMNMX.FTZ R4, R20, R11, !PT ;  /* 0x0000000b14047209 */ /* 0x000fe40007810000 */
[----:B------:R-:W-:Y:S02]  /*1e270*/  FMNMX.FTZ R11, R43, R8, !PT ;  /* 0x000000082b0b7209 */ /* 0x000fe40007810000 */
[----:B------:R-:W-:Y:S02]  /*1e280*/  FMNMX.FTZ R4, R31, R4, !PT ;  /* 0x000000041f047209 */ /* 0x000fe40007810000 */
[----:B------:R-:W-:Y:S02]  /*1e290*/  FMNMX.FTZ R11, R30, R11, !PT ;  /* 0x0000000b1e0b7209 */ /* 0x000fe40007810000 */
[----:B-1----:R-:W-:Y:S02]  /*1e2a0*/  FMNMX.FTZ R7, R29, R4, !PT ;  /* 0x000000041d077209 */ /* 0x002fe40007810000 */
        /* <DEDUP_REMOVED lines=63> */
[----:B------:R-:W-:-:S05]  /*1e6a0*/  FSEL R10, R47, RZ, P1 ;  /* 0x000000ff2f0a7208 */ /* 0x000fca0000800000 */
[----:B------:R-:W-:Y:S01]  /*1e6b0*/  FADD.FTZ R10, R3, -R10 ;  /* 0x8000000a030a7221 */ /* 0x000fe20000010000 */
[C---:B--2---:R-:W-:Y:S01]  /*1e6c0*/  FMUL.FTZ R56, R57.reuse, R46 ;  /* 0x0000002e39387220 */ /* 0x044fe20000410000 */
[C---:B------:R-:W-:Y:S02]  /*1e6d0*/  FMUL.FTZ R64, R57.reuse, R47 ;  /* 0x0000002f39407220 */ /* 0x040fe40000410000 */
[----:B------:R-:W-:Y:S02]  /*1e6e0*/  FMUL.FTZ R3, R57, R10 ;  /* 0x0000000a39037220 */ /* 0x000fe40000410000 */
[----:B------:R-:W-:Y:S02]  /*1e6f0*/  FSEL R56, R56, RZ, P0 ;  /* 0x000000ff38387208 */ /* 0x000fe40000000000 */
[----:B------:R-:W-:Y:S02]  /*1e700*/  FSEL R64, R64, RZ, P1 ;  /* 0x000000ff40407208 */ /* 0x000fe40000800000 */
[----:B------:R-:W1:Y:S01]  /*1e710*/  MUFU.EX2 R3, R3 ;  /* 0x0000000300037308 */ /* 0x000e620000000800 */
        /* <DEDUP_REMOVED lines=10> */
[----:B------:R-:W2:Y:S01]  /*1e7c0*/  LDSM.16.MT88.4 R4, [R223+0xc000] ;  /* 0x00c00000df04783b */ /* 0x000ea20000004200 */
[----:B------:R-:W-:Y:S01]  /*1e7d0*/  MUFU.EX2 R48, R48 ;  /* 0x0000003000307308 */ /* 0x000fe20000000800 */
[----:B------:R-:W-:Y:S01]  /*1e7e0*/  FMUL.FTZ R49, R57, R8 ;  /* 0x0000000839317220 */ /* 0x000fe20000410000 */
[--C-:B------:R-:W-:Y:S01]  /*1e7f0*/  FFMA.FTZ R53, R31, R57, -R56.reuse ;  /* 0x000000391f357223 */ /* 0x100fe20000010838 */
[----:B------:R-:W3:Y:S01]  /*1e800*/  LDSM.16.MT88.4 R8, [R220+0xc000] ;  /* 0x00c00000dc08783b */ /* 0x000ee20000004200 */
[-C--:B-1----:R-:W-:Y:S01]  /*1e810*/  FMUL.FTZ R128, R128, R3.reuse ;  /* 0x0000000380807220 */ /* 0x082fe20000410000 */
        /* <DEDUP_REMOVED lines=21> */
[-C--:B------:R-:W-:Y:S01]  /*1e970*/  FMUL.FTZ R96, R96, R3.reuse ;  /* 0x0000000360607220 */ /* 0x080fe20000410000 */
[----:B------:R-:W-:Y:S01]  /*1e980*/  FMUL.FTZ R97, R97, R3 ;  /* 0x0000000361617220 */ /* 0x000fe20000410000 */
[-CC-:B------:R-:W-:Y:S01]  /*1e990*/  FFMA.FTZ R52, R29, R57.reuse, -R56.reuse ;  /* 0x000000391d347223 */ /* 0x180fe20000010838 */
[-CC-:B------:R-:W-:Y:S01]  /*1e9a0*/  FFMA.FTZ R51, R22, R57.reuse, -R56.reuse ;  /* 0x0000003916337223 */ /* 0x180fe20000010838 */
[----:B------:R-:W1:Y:S01]  /*1e9b0*/  LDSM.16.MT88.4 R28, [R219+0x10000] ;  /* 0x01000000db1c783b */ /* 0x000e620000004200 */
[-C--:B------:R-:W-:Y:S01]  /*1e9c0*/  FFMA.FTZ R50, R20, R57.reuse, -R56 ;  /* 0x0000003914327223 */ /* 0x080fe20000010838 */
[----:B------:R-:W-:Y:S01]  /*1e9d0*/  MUFU.EX2 R45, R45 ;  /* 0x0000002d002d7308 */ /* 0x000fe20000000800 */
[-CC-:B------:R-:W-:Y:S01]  /*1e9e0*/  FFMA.FTZ R61, R27, R57.reuse, -R64.reuse ;  /* 0x000000391b3d7223 */ /* 0x180fe20000010840 */
[-CC-:B------:R-:W-:Y:S01]  /*1e9f0*/  FFMA.FTZ R54, R25, R57.reuse, -R64.reuse ;  /* 0x0000003919367223 */ /* 0x180fe20000010840 */
[-CC-:B------:R-:W-:Y:S01]  /*1ea00*/  FFMA.FTZ R59, R23, R57.reuse, -R64.reuse ;  /* 0x00000039173b7223 */ /* 0x180fe20000010840 */
[----:B------:R-:W-:Y:S01]  /*1ea10*/  FFMA.FTZ R58, R21, R57, -R64 ;  /* 0x00000039153a7223 */ /* 0x000fe20000010840 */
[-C--:B------:R-:W-:Y:S01]  /*1ea20*/  FMUL.FTZ R100, R100, R3.reuse ;  /* 0x0000000364647220 */ /* 0x080fe20000410000 */
[-C--:B------:R-:W-:Y:S01]  /*1ea30*/  FMUL.FTZ R101, R101, R3.reuse ;  /* 0x0000000365657220 */ /* 0x080fe20000410000 */
[----:B------:R-:W-:Y:S01]  /*1ea40*/  FMUL.FTZ R104, R104, R3 ;  /* 0x0000000368687220 */ /* 0x000fe20000410000 */
[----:B------:R-:W5:Y:S01]  /*1ea50*/  MUFU.EX2 R44, R44 ;  /* 0x0000002c002c7308 */ /* 0x000f620000000800 */
        /* <DEDUP_REMOVED lines=9> */
[----:B------:R-:W-:Y:S01]  /*1eaf0*/  LDSM.16.MT88.4 R24, [R221+0xc800] ;  /* 0x00c80000dd18783b */ /* 0x000fe20000004200 */
[-C--:B------:R-:W-:Y:S01]  /*1eb00*/  FMUL.FTZ R112, R112, R3.reuse ;  /* 0x0000000370707220 */ /* 0x080fe20000410000 */
[----:B------:R-:W-:Y:S01]  /*1eb10*/  FMUL.FTZ R113, R113, R3 ;  /* 0x0000000371717220 */ /* 0x000fe20000410000 */
[-C--:B------:R-:W-:Y:S01]  /*1eb20*/  FFMA.FTZ R132, R39, R57.reuse, -R56 ;  /* 0x0000003927847223 */ /* 0x080fe20000010838 */
[----:B------:R-:W-:Y:S01]  /*1eb30*/  LDSM.16.MT88.4 R20, [R219+0xc800] ;  /* 0x00c80000db14783b */ /* 0x000fe20000004200 */
[----:B------:R-:W-:Y:S01]  /*1eb40*/  FFMA.FTZ R134, R37, R57, -R64 ;  /* 0x0000003925867223 */ /* 0x000fe20000010840 */
[----:B------:R-:W4:Y:S01]  /*1eb50*/  MUFU.EX2 R2, R2 ;  /* 0x0000000200027308 */ /* 0x000f220000000800 */
[----:B-----5:R-:W-:Y:S01]  /*1eb60*/  F2FP.F16.F32.PACK_AB R12, R44, R45 ;  /* 0x0000002d2c0c723e */ /* 0x020fe200000000ff */
[----:B------:R-:W-:Y:S01]  /*1eb70*/  LDSM.16.MT88.4 R36, [R219+0x10800] ;  /* 0x01080000db24783b */ /* 0x000fe20000004200 */
[-CC-:B------:R-:W-:Y:S01]  /*1eb80*/  FFMA.FTZ R66, R34, R57.reuse, -R56.reuse ;  /* 0x0000003922427223 */ /* 0x180fe20000010838 */
[-C--:B------:R-:W-:Y:S01]  /*1eb90*/  FFMA.FTZ R67, R32, R57.reuse, -R56 ;  /* 0x0000003920437223 */ /* 0x080fe20000010838 */
[-CC-:B------:R-:W-:Y:S01]  /*1eba0*/  FFMA.FTZ R137, R35, R57.reuse, -R64.reuse ;  /* 0x0000003923897223 */ /* 0x180fe20000010840 */
[-CC-:B------:R-:W-:Y:S01]  /*1ebb0*/  FFMA.FTZ R136, R33, R57.reuse, -R64.reuse ;  /* 0x0000003921887223 */ /* 0x180fe20000010840 */
[-C--:B------:R-:W-:Y:S01]  /*1ebc0*/  FFMA.FTZ R141, R162, R57.reuse, -R64 ;  /* 0x00000039a28d7223 */ /* 0x080fe20000010840 */
[----:B------:R-:W5:Y:S01]  /*1ebd0*/  MUFU.EX2 R49, R49 ;  /* 0x0000003100317308 */ /* 0x000f620000000800 */
[-C--:B------:R-:W-:Y:S01]  /*1ebe0*/  FFMA.FTZ R143, R160, R57.reuse, -R56 ;  /* 0x00000039a08f7223 */ /* 0x080fe20000010838 */
[----:B------:R-:W-:Y:S01]  /*1ebf0*/  LDSM.16.MT88.4 R32, [R223+0xd000] ;  /* 0x00d00000df20783b */ /* 0x000fe20000004200 */
[-C--:B------:R-:W-:Y:S01]  /*1ec00*/  FFMA.FTZ R144, R181, R57.reuse, -R64 ;  /* 0x00000039b5907223 */ /* 0x080fe20000010840 */
[-CC-:B------:R-:W-:Y:S01]  /*1ec10*/  FFMA.FTZ R140, R156, R57.reuse, -R56.reuse ;  /* 0x000000399c8c7223 */ /* 0x180fe20000010838 */
        /* <DEDUP_REMOVED lines=8> */
[-CC-:B------:R-:W-:Y:S01]  /*1eca0*/  FFMA.FTZ R148, R201, R57.reuse, -R56.reuse ;  /* 0x00000039c9947223 */ /* 0x180fe20000010838 */
[-CC-:B------:R-:W-:Y:S01]  /*1ecb0*/  FFMA.FTZ R199, R199, R57.reuse, -R56.reuse ;  /* 0x00000039c7c77223 */ /* 0x180fe20000010838 */
[----:B------:R-:W-:Y:S01]  /*1ecc0*/  FFMA.FTZ R150, R197, R57, -R56 ;  /* 0x00000039c5967223 */ /* 0x000fe20000010838 */
[----:B------:R-:W-:Y:S01]  /*1ecd0*/  MUFU.EX2 R50, R50 ;  /* 0x0000003200327308 */ /* 0x000fe20000000800 */
        /* <DEDUP_REMOVED lines=46> */
[-CC-:B------:R-:W-:Y:S01]  /*1efc0*/  FFMA.FTZ R156, R191, R57.reuse, -R64.reuse ;  /* 0x00000039bf9c7223 */ /* 0x180fe20000010840 */
[C---:B-1----:R-:W-:Y:S01]  /*1efd0*/  HMMA.16816.F32 R108, R12.reuse, R28, R108 ;  /* 0x0000001c0c6c723c */ /* 0x042fe2000000186c */
[-C--:B------:R-:W-:Y:S01]  /*1efe0*/  FFMA.FTZ R185, R185, R57.reuse, -R64 ;  /* 0x00000039b9b97223 */ /* 0x080fe20000010840 */
[----:B------:R-:W1:Y:S01]  /*1eff0*/  MUFU.EX2 R54, R54 ;  /* 0x0000003600367308 */ /* 0x000e620000000800 */
[-C--:B------:R-:W-:Y:S01]  /*1f000*/  FFMA.FTZ R187, R187, R57.reuse, -R56 ;  /* 0x00000039bbbb7223 */ /* 0x080fe20000010838 */
[-C--:B------:R-:W-:Y:S01]  /*1f010*/  FFMA.FTZ R164, R167, R57.reuse, -R64 ;  /* 0x00000039a7a47223 */ /* 0x080fe20000010840 */
[-CC-:B------:R-:W-:Y:S01]  /*1f020*/  FFMA.FTZ R158, R179, R57.reuse, -R56.reuse ;  /* 0x00000039b39e7223 */ /* 0x180fe20000010838 */
[-CC-:B------:R-:W-:Y:S01]  /*1f030*/  FFMA.FTZ R177, R177, R57.reuse, -R56.reuse ;  /* 0x00000039b1b17223 */ /* 0x180fe20000010838 */
[-C--:B------:R-:W-:Y:S01]  /*1f040*/  FFMA.FTZ R160, R175, R57.reuse, -R56 ;  /* 0x00000039afa07223 */ /* 0x080fe20000010838 */
[C---:B--2---:R-:W-:Y:S01]  /*1f050*/  HMMA.16816.F32 R84, R12.reuse, R4, R84 ;  /* 0x000000040c54723c */ /* 0x044fe20000001854 */
[-CC-:B------:R-:W-:Y:S01]  /*1f060*/  FFMA.FTZ R162, R173, R57.reuse, -R64.reuse ;  /* 0x00000039ada27223 */ /* 0x180fe20000010840 */
[----:B------:R-:W-:Y:S01]  /*1f070*/  MUFU.EX2 R59, R59 ;  /* 0x0000003b003b7308 */ /* 0x000fe20000000800 */
[-CC-:B------:R-:W-:Y:S01]  /*1f080*/  FFMA.FTZ R171, R171, R57.reuse, -R64.reuse ;  /* 0x00000039abab7223 */ /* 0x180fe20000010840 */
[-C--:B------:R-:W-:Y:S01]  /*1f090*/  FFMA.FTZ R165, R165, R57.reuse, -R64 ;  /* 0x00000039a5a57223 */ /* 0x080fe20000010840 */
[-CC-:B------:R-:W-:Y:S01]  /*1f0a0*/  FFMA.FTZ R167, R169, R57.reuse, -R56.reuse ;  /* 0x00000039a9a77223 */ /* 0x180fe20000010838 */
[C---:B------:R-:W-:Y:S01]  /*1f0b0*/  HMMA.16816.F32 R88, R12.reuse, R6, R88 ;  /* 0x000000060c58723c */ /* 0x040fe20000001858 */
[----:B------:R-:W2:Y:S01]  /*1f0c0*/  LDSM.16.MT88.4 R4, [R220+0x10000] ;  /* 0x01000000dc04783b */ /* 0x000ea20000004200 */
[-CC-:B------:R-:W-:Y:S01]  /*1f0d0*/  FFMA.FTZ R161, R161, R57.reuse, -R56.reuse ;  /* 0x00000039a1a17223 */ /* 0x180fe20000010838 */
[-CC-:B------:R-:W-:Y:S01]  /*1f0e0*/  FFMA.FTZ R166, R159, R57.reuse, -R56.reuse ;  /* 0x000000399fa67223 */ /* 0x180fe20000010838 */
[----:B------:R-:W5:Y:S01]  /*1f0f0*/  MUFU.EX2 R58, R58 ;  /* 0x0000003a003a7308 */ /* 0x000f620000000800 */
[-C--:B------:R-:W-:Y:S01]  /*1f100*/  FFMA.FTZ R157, R157, R57.reuse, -R56 ;  /* 0x000000399d9d7223 */ /* 0x080fe20000010838 */
[C---:B----4-:R-:W-:Y:S01]  /*1f110*/  HMMA.16816.F32 R92, R12.reuse, R16, R92 ;  /* 0x000000100c5c723c */ /* 0x050fe2000000185c */
[-CC-:B------:R-:W-:Y:S01]  /*1f120*/  FFMA.FTZ R155, R155, R57.reuse, -R64.reuse ;  /* 0x000000399b9b7223 */ /* 0x180fe20000010840 */
[-CC-:B------:R-:W-:Y:S01]  /*1f130*/  FFMA.FTZ R168, R151, R57.reuse, -R64.reuse ;  /* 0x0000003997a87223 */ /* 0x180fe20000010840 */
[-CC-:B------:R-:W-:Y:S01]  /*1f140*/  FFMA.FTZ R149, R149, R57.reuse, -R64.reuse ;  /* 0x0000003995957223 */ /* 0x180fe20000010840 */
[-C--:B------:R-:W-:Y:S01]  /*1f150*/  FFMA.FTZ R170, R147, R57.reuse, -R64 ;  /* 0x0000003993aa7223 */ /* 0x080fe20000010840 */
[----:B------:R-:W-:Y:S01]  /*1f160*/  FFMA.FTZ R172, R145, R57, -R56 ;  /* 0x0000003991ac7223 */ /* 0x000fe20000010838 */
[C---:B------:R-:W-:Y:S01]  /*1f170*/  HMMA.16816.F32 R96, R12.reuse, R18, R96 ;  /* 0x000000120c60723c */ /* 0x040fe20000001860 */
[----:B------:R-:W4:Y:S01]  /*1f180*/  LDSM.16.MT88.4 R16, [R223+0xc800] ;  /* 0x00c80000df10783b */ /* 0x000f220000004200 */
[----:B------:R-:W-:Y:S01]  /*1f190*/  MUFU.EX2 R66, R66 ;  /* 0x0000004200427308 */ /* 0x000fe20000000800 */
[----:B------:R-:W-:Y:S01]  /*1f1a0*/  FFMA.FTZ R49, R243, R49, R48 ;  /* 0x00000031f3317223 */ /* 0x000fe20000010030 */
[----:B------:R-:W-:Y:S01]  /*1f1b0*/  FFMA.FTZ R3, R248, R3, R45 ;  /* 0x00000003f8037223 */ /* 0x000fe2000001002d */
[-CC-:B------:R-:W-:Y:S01]  /*1f1c0*/  FFMA.FTZ R139, R139, R57.reuse, -R56.reuse ;  /* 0x000000398b8b7223 */ /* 0x180fe20000010838 */
[C---:B---3--:R-:W-:Y:S01]  /*1f1d0*/  HMMA.16816.F32 R100, R12.reuse, R8, R100 ;  /* 0x000000080c64723c */ /* 0x048fe20000001864 */
[----:B------:R-:W-:Y:S01]  /*1f1e0*/  FADD.FTZ R42, R42, R49 ;  /* 0x000000312a2a7221 */ /* 0x000fe20000010000 */
[----:B------:R-:W-:Y:S01]  /*1f1f0*/  FADD.FTZ R44, R44, R3 ;  /* 0x000000032c2c7221 */ /* 0x000fe20000010000 */
[-C--:B------:R-:W-:Y:S01]  /*1f200*/  FFMA.FTZ R174, R135, R57.reuse, -R56 ;  /* 0x0000003987ae7223 */ /* 0x080fe20000010838 */
[----:B------:R-:W-:Y:S01]  /*1f210*/  MUFU.EX2 R67, R67 ;  /* 0x0000004300437308 */ /* 0x000fe20000000800 */
[----:B------:R-:W-:Y:S01]  /*1f220*/  FADD.FTZ R41, R41, R42 ;  /* 0x0000002a29297221 */ /* 0x000fe20000010000 */
[----:B------:R-:W-:Y:S01]  /*1f230*/  HMMA.16816.F32 R104, R12, R10, R104 ;  /* 0x0000000a0c68723c */ /* 0x000fe20000001868 */
[----:B------:R-:W3:Y:S01]  /*1f240*/  LDSM.16.MT88.4 R8, [R220+0xc800] ;  /* 0x00c80000dc08783b */ /* 0x000ee20000004200 */
[----:B------:R-:W-:Y:S01]  /*1f250*/  FADD.FTZ R43, R43, R44 ;  /* 0x0000002c2b2b7221 */ /* 0x000fe20000010000 */
[----:B------:R-:W-:Y:S01]  /*1f260*/  FADD.FTZ R40, R40, R41 ;  /* 0x0000002928287221 */ /* 0x000fe20000010000 */
[-C--:B------:R-:W-:Y:S01]  /*1f270*/  FFMA.FTZ R133, R133, R57.reuse, -R56 ;  /* 0x0000003985857223 */ /* 0x080fe20000010838 */
[-C--:B------:R-:W-:Y:S01]  /*1f280*/  FFMA.FTZ R65, R65, R57.reuse, -R64 ;  /* 0x0000003941417223 */ /* 0x080fe20000010840 */
[----:B------:R-:W-:Y:S01]  /*1f290*/  MUFU.EX2 R132, R132 ;  /* 0x0000008400847308 */ /* 0x000fe20000000800 */
[----:B------:R-:W-:Y:S01]  /*1f2a0*/  FADD.FTZ R2, R2, R43 ;  /* 0x0000002b02027221 */ /* 0x000fe20000010000 */
[----:B------:R-:W-:-:S06]  /*1f2b0*/  FFMA.FTZ R55, R55, R57, -R56 ;  /* 0x0000003937377223 */ /* 0x000fcc0000010838 */
[----:B------:R-:W-:Y:S01]  /*1f2c0*/  MUFU.EX2 R134, R134 ;  /* 0x0000008600867308 */ /* 0x000fe20000000800 */
[C---:B--2---:R-:W-:Y:S07]  /*1f2d0*/  HMMA.16816.F32 R120, R12.reuse, R4, R120 ;  /* 0x000000040c78723c */ /* 0x044fee0000001878 */
[----:B------:R-:W2:Y:S01]  /*1f2e0*/  MUFU.EX2 R137, R137 ;  /* 0x0000008900897308 */ /* 0x000ea20000000800 */
[----:B------:R-:W-:Y:S01]  /*1f2f0*/  HMMA.16816.F32 R116, R12, R6, R116 ;  /* 0x000000060c74723c */ /* 0x000fe20000001874 */
[----:B-1----:R-:W-:Y:S01]  /*1f300*/  F2FP.F16.F32.PACK_AB R4, R54, R61 ;  /* 0x0000003d3604723e */ /* 0x002fe200000000ff */
        /* <DEDUP_REMOVED lines=13> */
[----:B------:R-:W1:Y:S01]  /*1f3e0*/  MUFU.EX2 R141, R141 ;  /* 0x0000008d008d7308 */ /* 0x000e620000000800 */
        /* <DEDUP_REMOVED lines=30> */
[----:B--2---:R-:W-:Y:S01]  /*1f5d0*/  F2FP.F16.F32.PACK_AB R8, R137, R134 ;  /* 0x000000868908723e */ /* 0x004fe200000000ff */
[----:B------:R-:W-:Y:S01]  /*1f5e0*/  FADD.FTZ R134, R134, R3 ;  /* 0x0000000386867221 */ /* 0x000fe20000010000 */
[----:B------:R-:W-:Y:S01]  /*1f5f0*/  F2FP.F16.F32.PACK_AB R9, R67, R66 ;  /* 0x000000424309723e */ /* 0x000fe200000000ff */
[----:B------:R-:W-:Y:S01]  /*1f600*/  FADD.FTZ R66, R66, R53 ;  /* 0x0000003542427221 */ /* 0x000fe20000010000 */
[----:B------:R-:W-:Y:S01]  /*1f610*/  MOV R3, R47 ;  /* 0x0000002f00037202 */ /* 0x000fe20000000f00 */
[C---:B------:R-:W-:Y:S01]  /*1f620*/  HMMA.16816.F32 R108, R4.reuse, R36, R108 ;  /* 0x00000024046c723c */ /* 0x040fe2000000186c */
[----:B-1----:R-:W-:Y:S01]  /*1f630*/  F2FP.F16.F32.PACK_AB R10, R141, R136 ;  /* 0x000000888d0a723e */ /* 0x002fe200000000ff */
        /* <DEDUP_REMOVED lines=243> */
.L_x_4349:
[----:B------:R-:W-:Y:S05]  /*20570*/  @!P5 BRA `(.L_x_4358) ;  /* 0x0000005400a0d947 */ /* 0x000fea0003800000 */
[----:B------:R-:W-:Y:S02]  /*20580*/  MOV R135, R2 ;  /* 0x0000000200877202 */ /* 0x000fe40000000f00 */
[----:B------:R-:W-:-:S07]  /*20590*/  MOV R133, R3 ;  /* 0x0000000300857202 */ /* 0x000fce0000000f00 */
.L_x_4367:
        /* <DEDUP_REMOVED lines=30> */
[-C--:B------:R-:W-:Y:S01]  /*20780*/  LOP3.LUT R12, R12, R11.reuse, RZ, 0x3c, !PT ;  /* 0x0000000b0c0c7212 */ /* 0x080fe200078e3cff */
        /* <DEDUP_REMOVED lines=50> */
.L_x_4360:
[----:B--2---:R-:W-:Y:S02]  /*20ab0*/  R2UR UR4, R136 ;  /* 0x00000000880472ca */ /* 0x004fe400000e0000 */
[----:B------:R-:W-:Y:S11]  /*20ac0*/  R2UR UR5, R137 ;  /* 0x00000000890572ca */ /* 0x000ff600000e0000 */
[----:B------:R-:W-:Y:S02]  /*20ad0*/  @!UPT UIADD3 URZ, URZ, URZ, URZ ;  /* 0x0000003f3f3ff290 */ /* 0x000fe4000fffe03f */
[----:B-1----:R-:W2:Y:S02]  /*20ae0*/  LD.E R8, desc[UR4][R2.64+0x40] ;  /* 0x0000400402087980 */ /* 0x002ea4000c101900 */
[----:B--2---:R-:W-:Y:S05]  /*20af0*/  IMAD.U32 R8, R8, -0x80, RZ ;  /* 0xffffff8008087824 */ /* 0x004fea00078e00ff */
[----:B------:R-:W-:Y:S02]  /*20b00*/  SHF.R.S32.HI R6, RZ, 0x1f, R8 ;  /* 0x0000001fff067819 */ /* 0x000fe40000011408 */
.L_x_4361:
[----:B------:R-:W-:Y:S05]  /*20b10*/  BSYNC B0 ;  /* 0x0000000000007941 */ /* 0x000fea0003800000 */
.L_x_4359:
        /* <DEDUP_REMOVED lines=392> */
[----:B------:R-:W-:Y:S02]  /*223a0*/  IMAD.HI.U32 R144, R147, R140, RZ ;  /* 0x0000008c93907227 */ /* 0x000fe400078e00ff */
[----:B------:R-:W3:Y:S02]  /*223b0*/  LD.E.64 R146, desc[UR4][R2.64+0x38] ;  /* 0x0000380402927980 */ /* 0x000ee4000c101b00 */
        /* <DEDUP_REMOVED lines=39> */
.L_x_4365:
[----:B------:R-:W-:Y:S02]  /*22630*/  R2UR UR4, R136 ;  /* 0x00000000880472ca */ /* 0x000fe400000e0000 */
[----:B------:R-:W-:Y:S11]  /*22640*/  R2UR UR5, R137 ;  /* 0x00000000890572ca */ /* 0x000ff600000e0000 */
[----:B------:R-:W-:Y:S02]  /*22650*/  @!UPT UIADD3 URZ, URZ, URZ, URZ ;  /* 0x0000003f3f3ff290 */ /* 0x000fe4000fffe03f */
[----:B------:R-:W2:Y:S02]  /*22660*/  LD.E R142, desc[UR4][R2.64+0x38] ;  /* 0x00003804028e7980 */ /* 0x000ea4000c101900 */
[----:B--2---:R-:W-:Y:S05]  /*22670*/  IMAD.U32 R142, R142, -0x80, RZ ;  /* 0xffffff808e8e7824 */ /* 0x004fea00078e00ff */
[----:B------:R-:W-:Y:S02]  /*22680*/  SHF.R.S32.HI R134, RZ, 0x1f, R142 ;  /* 0x0000001fff867819 */ /* 0x000fe4000001148e */
.L_x_4366:
[----:B------:R-:W-:Y:S05]  /*22690*/  BSYNC B0 ;  /* 0x0000000000007941 */ /* 0x000fea0003800000 */
.L_x_4364:
        /* <DEDUP_REMOVED lines=73> */
[CC--:B------:R-:W-:Y:S01]  /*22b30*/  @P0 LEA R162, P4, R141.reuse, R236.reuse, 0x1 ;  /* 0x000000ec8da20211 */ /* 0x0c0fe200078808ff */
[----:B------:R-:W-:Y:S01]  /*22b40*/  @!PT LDS RZ, [RZ] ;  /* 0x00000000fffff984 */ /* 0x000fe20000000800 */
[----:B------:R-:W-:Y:S01]  /*22b50*/  @!PT LDS RZ, [RZ] ;  /* 0x00000000fffff984 */ /* 0x000fe20000000800 */
[----:B------:R-:W-:Y:S01]  /*22b60*/  @!PT LDS RZ, [RZ] ;  /* 0x00000000fffff984 */ /* 0x000fe20000000800 */
[----:B------:R1:W-:Y:S01]  /*22b70*/  @P0 LDGSTS.E.BYPASS.LTC128B.128 [R241+0x5800], desc[UR4][R148.64] ;  /* 0x0580000094f10fae */ /* 0x0003e2000b901d44 */
[--C-:B------:R-:W-:Y:S01]  /*22b80*/  IMAD.X R134, R134, 0x1, R233.reuse, P3 ;  /* 0x0000000186867824 */ /* 0x100fe200018e06e9 */
[C---:B--2---:R-:W-:Y:S02]  /*22b90*/  @P1 LEA R160, P3, R141.reuse, R236, 0x1 ;  /* 0x000000ec8da01211 */ /* 0x044fe400078608ff */
        /* <DEDUP_REMOVED lines=71> */
.L_x_4363:
[----:B------:R-:W-:Y:S05]  /*23010*/  BSYNC B1 ;  /* 0x0000000000017941 */ /* 0x000fea0003800000 */
.L_x_4362:
[----:B------:R-:W-:Y:S01]  /*23020*/  R2UR UR4, R136 ;  /* 0x00000000880472ca */ /* 0x000fe200000e0000 */
[----:B------:R-:W2:Y:S01]  /*23030*/  S2R R134, SR_TID.X ;  /* 0x0000000000867919 */ /* 0x000ea20000002100 */
[----:B------:R-:W-:Y:S01]  /*23040*/  R2UR UR5, R137 ;  /* 0x00000000890572ca */ /* 0x000fe200000e0000 */
[----:B-1----:R-:W-:Y:S08]  /*23050*/  LDSM.16.MT88.4 R144, [R221+0xc000] ;  /* 0x00c00000dd90783b */ /* 0x002ff00000004200 */
[----:B------:R-:W-:Y:S08]  /*23060*/  LDSM.16.MT88.4 R148, [R220+0xc000] ;  /* 0x00c00000dc94783b */ /* 0x000ff00000004200 */
[----:B------:R1:W3:Y:S01]  /*23070*/  LD.E R132, desc[UR4][R2.64+0xdc] ;  /* 0x0000dc0402847980 */ /* 0x0002e2000c101900 */
[----:B--2---:R-:W-:Y:S04]  /*23080*/  SHF.L.U32 R134, R134, 0x1, RZ ;  /* 0x0000000186867819 */ /* 0x004fe800000006ff */
[----:B------:R-:W-:Y:S04]  /*23090*/  LOP3.LUT R134, R134, 0x6, RZ, 0xc0, !PT ;  /* 0x0000000686867812 */ /* 0x000fe800078ec0ff */
[----:B------:R-:W-:Y:S04]  /*230a0*/  LEA R134, R247, R134, 0x7 ;  /* 0x00000086f7867211 */ /* 0x000fe800078e38ff */
[C---:B------:R-:W-:Y:S02]  /*230b0*/  IADD3 R139, R134.reuse, 0x8, RZ ;  /* 0x00000008868b7810 */ /* 0x040fe40007ffe0ff */
[C---:B------:R-:W-:Y:S02]  /*230c0*/  IADD3 R140, R134.reuse, 0x9, RZ ;  /* 0x00000009868c7810 */ /* 0x040fe40007ffe0ff */
[----:B-1----:R-:W-:Y:S02]  /*230d0*/  I2FP.F32.S32 R3, R139 ;  /* 0x0000008b00037245 */ /* 0x002fe40000201400 */
[----:B------:R-:W-:Y:S02]  /*230e0*/  I2FP.F32.S32 R2, R140 ;  /* 0x0000008c00027245 */ /* 0x000fe40000201400 */
[----:B------:R-:W-:Y:S01]  /*230f0*/  IADD3 R140, R134, 0x11, RZ ;  /* 0x00000011868c7810 */ /* 0x000fe20007ffe0ff */
[CC--:B------:R-:W-:Y:S01]  /*23100*/  FFMA.FTZ R10, R0.reuse, R3.reuse, R10 ;  /* 0x00000003000a7223 */ /* 0x0c0fe2000001000a */
[----:B------:R-:W-:Y:S01]  /*23110*/  FFMA.FTZ R8, R0, R3, R8 ;  /* 0x0000000300087223 */ /* 0x000fe20000010008 */
[----:B------:R-:W-:Y:S01]  /*23120*/  IADD3 R3, R134, 0x18, RZ ;  /* 0x0000001886037810 */ /* 0x000fe20007ffe0ff */
[CC--:B------:R-:W-:Y:S01]  /*23130*/  FFMA.FTZ R11, R0.reuse, R2.reuse, R11 ;  /* 0x00000002000b7223 */ /* 0x0c0fe2000001000b */
[----:B------:R-:W-:Y:S01]  /*23140*/  FFMA.FTZ R9, R0, R2, R9 ;  /* 0x0000000200097223 */ /* 0x000fe20000010009 */
[C---:B------:R-:W-:Y:S02]  /*23150*/  IADD3 R2, R134.reuse, 0x19, RZ ;  /* 0x0000001986027810 */ /* 0x040fe40007ffe0ff */
[----:B------:R-:W-:Y:S02]  /*23160*/  I2FP.F32.S32 R3, R3 ;  /* 0x0000000300037245 */ /* 0x000fe40000201400 */
[----:B------:R-:W-:Y:S02]  /*23170*/  IADD3 R139, R134, 0x10, RZ ;  /* 0x00000010868b7810 */ /* 0x000fe40007ffe0ff */
[----:B------:R-:W-:Y:S01]  /*23180*/  I2FP.F32.S32 R2, R2 ;  /* 0x0000000200027245 */ /* 0x000fe20000201400 */
[CC--:B------:R-:W-:Y:S01]  /*23190*/  FFMA.FTZ R18, R0.reuse, R3.reuse, R18 ;  /* 0x0000000300127223 */ /* 0x0c0fe20000010012 */
[----:B------:R-:W-:Y:S01]  /*231a0*/  FFMA.FTZ R16, R0, R3, R16 ;  /* 0x0000000300107223 */ /* 0x000fe20000010010 */
[----:B------:R-:W-:Y:S02]  /*231b0*/  I2FP.F32.S32 R140, R140 ;  /* 0x0000008c008c7245 */ /* 0x000fe40000201400 */
[----:B------:R-:W-:Y:S01]  /*231c0*/  IADD3 R3, R134, 0x28, RZ ;  /* 0x0000002886037810 */ /* 0x000fe20007ffe0ff */
[CC--:B------:R-:W-:Y:S01]  /*231d0*/  FFMA.FTZ R19, R0.reuse, R2.reuse, R19 ;  /* 0x0000000200137223 */ /* 0x0c0fe20000010013 */
[----:B------:R-:W-:Y:S01]  /*231e0*/  I2FP.F32.S32 R139, R139 ;  /* 0x0000008b008b7245 */ /* 0x000fe20000201400 */
[C---:B------:R-:W-:Y:S01]  /*231f0*/  FFMA.FTZ R17, R0.reuse, R2, R17 ;  /* 0x0000000200117223 */ /* 0x040fe20000010011 */
[----:B------:R-:W-:Y:S01]  /*23200*/  I2FP.F32.S32 R3, R3 ;  /* 0x0000000300037245 */ /* 0x000fe20000201400 */
[-C--:B------:R-:W-:Y:S01]  /*23210*/  FFMA.FTZ R15, R0, R140.reuse, R15 ;  /* 0x0000008c000f7223 */ /* 0x080fe2000001000f */
[----:B------:R-:W-:Y:S01]  /*23220*/  IADD3 R2, R134, 0x29, RZ ;  /* 0x0000002986027810 */ /* 0x000fe20007ffe0ff */
[----:B------:R-:W-:Y:S01]  /*23230*/  FFMA.FTZ R13, R0, R140, R13 ;  /* 0x0000008c000d7223 */ /* 0x000fe2000001000d */
[----:B------:R-:W-:Y:S01]  /*23240*/  IADD3 R140, R134, 0x21, RZ ;  /* 0x00000021868c7810 */ /* 0x000fe20007ffe0ff */
[CC--:B------:R-:W-:Y:S01]  /*23250*/  FFMA.FTZ R14, R0.reuse, R139.reuse, R14 ;  /* 0x0000008b000e7223 */ /* 0x0c0fe2000001000e */
[C---:B------:R-:W-:Y:S01]  /*23260*/  FFMA.FTZ R12, R0.reuse, R139, R12 ;  /* 0x0000008b000c7223 */ /* 0x040fe2000001000c */
[----:B------:R-:W-:Y:S01]  /*23270*/  I2FP.F32.S32 R2, R2 ;  /* 0x0000000200027245 */ /* 0x000fe20000201400 */
[-C--:B------:R-:W-:Y:S01]  /*23280*/  FFMA.FTZ R26, R0, R3.reuse, R26 ;  /* 0x00000003001a7223 */ /* 0x080fe2000001001a */
[----:B------:R-:W-:Y:S01]  /*23290*/  IADD3 R139, R134, 0x20, RZ ;  /* 0x00000020868b7810 */ /* 0x000fe20007ffe0ff */
        /* <DEDUP_REMOVED lines=14> */
[CC--:B------:R-:W-:Y:S01]  /*23380*/  FFMA.FTZ R22, R0.reuse, R139.reuse, R22 ;  /* 0x0000008b00167223 */ /* 0x0c0fe20000010016 */
[----:B------:R-:W-:Y:S01]  /*23390*/  I2FP.F32.S32 R142, R142 ;  /* 0x0000008e008e7245 */ /* 0x000fe20000201400 */
        /* <DEDUP_REMOVED lines=13> */
[----:B------:R-:W-:Y:S01]  /*23470*/  FMNMX.FTZ R140, R6, R135, !PT ;  /* 0x00000087068c7209 */ /* 0x000fe20007810000 */
[C---:B------:R-:W-:Y:S01]  /*23480*/  FFMA.FTZ R30, R0.reuse, R141, R30 ;  /* 0x0000008d001e7223 */ /* 0x040fe2000001001e */
[----:B------:R-:W-:Y:S01]  /*23490*/  I2FP.F32.S32 R139, R139 ;  /* 0x0000008b008b7245 */ /* 0x000fe20000201400 */
[----:B------:R-:W-:Y:S01]  /*234a0*/  FFMA.FTZ R28, R0, R141, R28 ;  /* 0x0000008d001c7223 */ /* 0x000fe2000001001c */
[----:B------:R-:W-:Y:S01]  /*234b0*/  FMNMX.FTZ R2, R4, R133, !PT ;  /* 0x0000008504027209 */ /* 0x000fe20007810000 */
[C---:B------:R-:W-:Y:S01]  /*234c0*/  FFMA.FTZ R38, R0.reuse, R3, R38 ;  /* 0x0000000300267223 */ /* 0x040fe20000010026 */
[----:B------:R-:W-:Y:S01]  /*234d0*/  FMNMX.FTZ R143, R7, R140, !PT ;  /* 0x0000008c078f7209 */ /* 0x000fe20007810000 */
[-C--:B------:R-:W-:Y:S01]  /*234e0*/  FFMA.FTZ R34, R0, R139.reuse, R34 ;  /* 0x0000008b00227223 */ /* 0x080fe20000010022 */
[----:B------:R-:W-:Y:S01]  /*234f0*/  IADD3 R141, R134, 0x41, RZ ;  /* 0x00000041868d7810 */ /* 0x000fe20007ffe0ff */
[C---:B------:R-:W-:Y:S01]  /*23500*/  FFMA.FTZ R32, R0.reuse, R139, R32 ;  /* 0x0000008b00207223 */ /* 0x040fe20000010020 */
[----:B------:R-:W-:Y:S01]  /*23510*/  FMNMX.FTZ R139, R5, R2, !PT ;  /* 0x00000002058b7209 */ /* 0x000fe20007810000 */
[----:B------:R-:W-:Y:S01]  /*23520*/  FFMA.FTZ R36, R0, R3, R36 ;  /* 0x0000000300247223 */ /* 0x000fe20000010024 */
        /* <DEDUP_REMOVED lines=75> */
[C---:B------:R-:W-:Y:S01]  /*239e0*/  FFMA.FTZ R56, R0.reuse, R141, R56 ;  /* 0x0000008d00387223 */ /* 0x040fe20000010038 */
[----:B------:R-:W-:Y:S01]  /*239f0*/  FMNMX.FTZ R141, R45, R140, !PT ;  /* 0x0000008c2d8d7209 */ /* 0x000fe20007810000 */
[-C--:B------:R-:W-:Y:S01]  /*23a00*/  FFMA.FTZ R55, R0, R2.reuse, R55 ;  /* 0x0000000200377223 */ /* 0x080fe20000010037 */
[----:B------:R-:W-:Y:S01]  /*23a10*/  FMNMX.FTZ R140, R50, R139, !PT ;  /* 0x0000008b328c7209 */ /* 0x000fe20007810000 */
[----:B------:R-:W-:Y:S01]  /*23a20*/  FFMA.FTZ R53, R0, R2, R53 ;  /* 0x0000000200357223 */ /* 0x000fe20000010035 */
[----:B------:R-:W-:Y:S02]  /*23a30*/  IADD3 R2, R134, 0x69, RZ ;  /* 0x0000006986027810 */ /* 0x000fe40007ffe0ff */
        /* <DEDUP_REMOVED lines=11> */
[----:B------:R-:W-:Y:S01]  /*23af0*/  FMNMX.FTZ R143, R55, R140, !PT ;  /* 0x0000008c378f7209 */ /* 0x000fe20007810000 */
[----:B------:R-:W-:Y:S01]  /*23b00*/  FFMA.FTZ R60, R0, R3, R60 ;  /* 0x00000003003c7223 */ /* 0x000fe2000001003c */
        /* <DEDUP_REMOVED lines=23> */
[----:B------:R-:W-:Y:S02]  /*23c80*/  FMNMX.FTZ R139, R67, R134, !PT ;  /* 0x00000086438b7209 */ /* 0x000fe40007810000 */
[----:B------:R-:W-:Y:S03]  /*23c90*/  FMNMX.FTZ R142, R65, R2, !PT ;  /* 0x00000002418e7209 */ /* 0x000fe60007810000 */
        /* <DEDUP_REMOVED lines=8> */
[----:B---3--:R-:W-:Y:S01]  /*23d20*/  FMUL.FTZ R159, R132, R2 ;  /* 0x00000002849f7220 */ /* 0x008fe20000410000 */
[C---:B------:R-:W-:Y:S01]  /*23d30*/  FADD.FTZ R135, -R2.reuse, R135 ;  /* 0x0000008702877221 */ /* 0x040fe20000010100 */
[----:B------:R-:W-:Y:S01]  /*23d40*/  FSETP.NEU.FTZ.AND P0, PT, R2, -INF , PT ;  /* 0xff8000000200780b */ /* 0x000fe20003f1d000 */
[----:B------:R-:W1:Y:S01]  /*23d50*/  LDSM.16.MT88.4 R140, [R223+0xc000] ;  /* 0x00c00000df8c783b */ /* 0x000e620000004200 */
[----:B------:R-:W-:Y:S01]  /*23d60*/  FADD.FTZ R133, -R3, R133 ;  /* 0x0000008503857221 */ /* 0x000fe20000010100 */
[C---:B------:R-:W-:Y:S01]  /*23d70*/  FMUL.FTZ R134, R132.reuse, R135 ;  /* 0x0000008784867220 */ /* 0x040fe20000410000 */
[----:B------:R-:W-:Y:S01]  /*23d80*/  FSEL R159, R159, RZ, P0 ;  /* 0x000000ff9f9f7208 */ /* 0x000fe20000000000 */
[C---:B------:R-:W-:Y:S01]  /*23d90*/  FMUL.FTZ R135, R132.reuse, R3 ;  /* 0x0000000384877220 */ /* 0x040fe20000410000 */
[----:B------:R-:W-:Y:S01]  /*23da0*/  FSETP.NEU.FTZ.AND P0, PT, R3, -INF , PT ;  /* 0xff8000000300780b */ /* 0x000fe20003f1d000 */
[----:B------:R-:W-:Y:S02]  /*23db0*/  FMUL.FTZ R136, R132, R133 ;  /* 0x0000008584887220 */ /* 0x000fe40000410000 */
[-CC-:B------:R-:W-:Y:S01]  /*23dc0*/  FFMA.FTZ R156, R10, R132.reuse, -R159.reuse ;  /* 0x000000840a9c7223 */ /* 0x180fe2000001089f */
[----:B------:R-:W-:Y:S01]  /*23dd0*/  FSEL R135, R135, RZ, P0 ;  /* 0x000000ff87877208 */ /* 0x000fe20000000000 */
[-CC-:B------:R-:W-:Y:S01]  /*23de0*/  FFMA.FTZ R139, R11, R132.reuse, -R159.reuse ;  /* 0x000000840b8b7223 */ /* 0x180fe2000001089f */
[-CC-:B------:R-:W-:Y:S01]  /*23df0*/  FFMA.FTZ R161, R6, R132.reuse, -R159.reuse ;  /* 0x0000008406a17223 */ /* 0x180fe2000001089f */
[-C--:B------:R-:W-:Y:S01]  /*23e00*/  FFMA.FTZ R158, R7, R132.reuse, -R159 ;  /* 0x00000084079e7223 */ /* 0x080fe2000001089f */
[----:B------:R-:W2:Y:S01]  /*23e10*/  MUFU.EX2 R134, R134 ;  /* 0x0000008600867308 */ /* 0x000ea20000000800 */
[-CC-:B------:R-:W-:Y:S01]  /*23e20*/  FFMA.FTZ R155, R8, R132.reuse, -R135.reuse ;  /* 0x00000084089b7223 */ /* 0x180fe20000010887 */
[-CC-:B------:R-:W-:Y:S01]  /*23e30*/  FFMA.FTZ R154, R9, R132.reuse, -R135.reuse ;  /* 0x00000084099a7223 */ /* 0x180fe20000010887 */
[-CC-:B------:R-:W-:Y:S01]  /*23e40*/  FFMA.FTZ R160, R4, R132.reuse, -R135.reuse ;  /* 0x0000008404a07223 */ /* 0x180fe20000010887 */
[-C--:B------:R-:W-:Y:S01]  /*23e50*/  FFMA.FTZ R157, R5, R132.reuse, -R135 ;  /* 0x00000084059d7223 */ /* 0x080fe20000010887 */
[-CC-:B------:R-:W-:Y:S01]  /*23e60*/  FFMA.FTZ R173, R26, R132.reuse, -R159.reuse ;  /* 0x000000841aad7223 */ /* 0x180fe2000001089f */
[-C--:B------:R-:W-:Y:S01]  /*23e70*/  FFMA.FTZ R170, R27, R132.reuse, -R159 ;  /* 0x000000841baa7223 */ /* 0x080fe2000001089f */
[-CC-:B------:R-:W-:Y:S03]  /*23e80*/  FFMA.FTZ R174, R24, R132.reuse, -R135.reuse ;  /* 0x0000008418ae7223 */ /* 0x180fe60000010887 */
[----:B------:R-:W3:Y:S01]  /*23e90*/  MUFU.EX2 R133, R136 ;  /* 0x0000008800857308 */ /* 0x000ee20000000800 */
        /* <DEDUP_REMOVED lines=34> */
[----:B------:R-:W-:Y:S01]  /*240c0*/  FMUL.FTZ R83, R134, R83 ;  /* 0x0000005386537220 */ /* 0x000fe20000410000 */
[C---:B------:R-:W-:Y:S01]  /*240d0*/  FMUL.FTZ R80, R133.reuse, R80 ;  /* 0x0000005085507220 */ /* 0x040fe20000410000 */
[----:B------:R-:W-:Y:S01]  /*240e0*/  FMUL.FTZ R81, R133, R81 ;  /* 0x0000005185517220 */ /* 0x000fe20000410000 */
[-CC-:B------:R-:W-:Y:S01]  /*240f0*/  FFMA.FTZ R183, R45, R132.reuse, -R135.reuse ;  /* 0x000000842db77223 */ /* 0x180fe20000010887 */
[-CC-:B------:R-:W-:Y:S03]  /*24100*/  FFMA.FTZ R184, R48, R132.reuse, -R135.reuse ;  /* 0x0000008430b87223 */ /* 0x180fe60000010887 */
[----:B------:R-:W-:Y:S01]  /*24110*/  MUFU.EX2 R160, R160 ;  /* 0x000000a000a07308 */ /* 0x000fe20000000800 */
[----:B------:R-:W-:Y:S01]  /*24120*/  FFMA.FTZ R185, R49, R132, -R135 ;  /* 0x0000008431b97223 */ /* 0x000fe20000010887 */
[C---:B------:R-:W-:Y:S01]  /*24130*/  FMUL.FTZ R86, R134.reuse, R86 ;  /* 0x0000005686567220 */ /* 0x040fe20000410000 */
[C---:B------:R-:W-:Y:S01]  /*24140*/  FMUL.FTZ R87, R134.reuse, R87 ;  /* 0x0000005786577220 */ /* 0x040fe20000410000 */
        /* <DEDUP_REMOVED lines=14> */
[----:B------:R-:W-:Y:S01]  /*24230*/  FMUL.FTZ R99, R134, R99 ;  /* 0x0000006386637220 */ /* 0x000fe20000410000 */
[C---:B------:R-:W-:Y:S01]  /*24240*/  FMUL.FTZ R96, R133.reuse, R96 ;  /* 0x0000006085607220 */ /* 0x040fe20000410000 */
[----:B------:R-:W-:Y:S01]  /*24250*/  FMUL.FTZ R97, R133, R97 ;  /* 0x0000006185617220 */ /* 0x000fe20000410000 */
[--C-:B------:R-:W-:Y:S01]  /*24260*/  FFMA.FTZ R163, R14, R132, -R159.reuse ;  /* 0x000000840ea37223 */ /* 0x100fe2000001089f */
[C---:B------:R-:W-:Y:S01]  /*24270*/  FMUL.FTZ R14, R134.reuse, R122 ;  /* 0x0000007a860e7220 */ /* 0x040fe20000410000 */
[----:B------:R-:W-:Y:S03]  /*24280*/  FFMA.FTZ R162, R15, R132, -R159 ;  /* 0x000000840fa27223 */ /* 0x000fe6000001089f */
[----:B------:R-:W4:Y:S01]  /*24290*/  MUFU.EX2 R154, R154 ;  /* 0x0000009a009a7308 */ /* 0x000f220000000800 */
[----:B--2---:R-:W-:Y:S01]  /*242a0*/  F2FP.F16.F32.PACK_AB R128, R157, R160 ;  /* 0x000000a09d80723e */ /* 0x004fe200000000ff */
[C---:B------:R-:W-:Y:S01]  /*242b0*/  FMUL.FTZ R15, R134.reuse, R123 ;  /* 0x0000007b860f7220 */ /* 0x040fe20000410000 */
[C---:B------:R-:W-:Y:S01]  /*242c0*/  FMUL.FTZ R102, R134.reuse, R102 ;  /* 0x0000006686667220 */ /* 0x040fe20000410000 */
[----:B------:R-:W-:Y:S01]  /*242d0*/  FMUL.FTZ R103, R134, R103 ;  /* 0x0000006786677220 */ /* 0x000fe20000410000 */
[C---:B------:R-:W-:Y:S01]  /*242e0*/  FMUL.FTZ R100, R133.reuse, R100 ;  /* 0x0000006485647220 */ /* 0x040fe20000410000 */
[C---:B------:R-:W-:Y:S01]  /*242f0*/  FMUL.FTZ R101, R133.reuse, R101 ;  /* 0x0000006585657220 */ /* 0x040fe20000410000 */
[--C-:B------:R-:W-:Y:S01]  /*24300*/  FFMA.FTZ R166, R12, R132, -R135.reuse ;  /* 0x000000840ca67223 */ /* 0x100fe20000010887 */
[----:B------:R-:W-:Y:S01]  /*24310*/  FMUL.FTZ R12, R133, R120 ;  /* 0x00000078850c7220 */ /* 0x000fe20000410000 */
[----:B------:R-:W-:Y:S01]  /*24320*/  FFMA.FTZ R167, R13, R132, -R135 ;  /* 0x000000840da77223 */ /* 0x000fe20000010887 */
[C---:B------:R-:W-:Y:S01]  /*24330*/  FMUL.FTZ R13, R133.reuse, R121 ;  /* 0x00000079850d7220 */ /* 0x040fe20000410000 */
[C---:B------:R-:W-:Y:S01]  /*24340*/  FMUL.FTZ R106, R134.reuse, R106 ;  /* 0x0000006a866a7220 */ /* 0x040fe20000410000 */
[----:B------:R-:W-:Y:S01]  /*24350*/  LDSM.16.MT88.4 R120, [R223+0xc800] ;  /* 0x00c80000df78783b */ /* 0x000fe20000004200 */
[----:B------:R-:W-:Y:S01]  /*24360*/  FMUL.FTZ R107, R134, R107 ;  /* 0x0000006b866b7220 */ /* 0x000fe20000410000 */
[C---:B------:R-:W-:Y:S01]  /*24370*/  FMUL.FTZ R104, R133.reuse, R104 ;  /* 0x0000006885687220 */ /* 0x040fe20000410000 */
[C---:B------:R-:W-:Y:S01]  /*24380*/  FMUL.FTZ R105, R133.reuse, R105 ;  /* 0x0000006985697220 */ /* 0x040fe20000410000 */
[----:B------:R-:W-:Y:S01]  /*24390*/  MUFU.EX2 R163, R163 ;  /* 0x000000a300a37308 */ /* 0x000fe20000000800 */
[----:B----4-:R-:W-:Y:S01]  /*243a0*/  F2FP.F16.F32.PACK_AB R130, R154, R155 ;  /* 0x0000009b9a82723e */ /* 0x010fe200000000ff */
[C---:B------:R-:W-:Y:S01]  /*243b0*/  FMUL.FTZ R110, R134.reuse, R110 ;  /* 0x0000006e866e7220 */ /* 0x040fe20000410000 */
[C---:B------:R-:W-:Y:S01]  /*243c0*/  FMUL.FTZ R111, R134.reuse, R111 ;  /* 0x0000006f866f7220 */ /* 0x040fe20000410000 */
[C---:B------:R-:W-:Y:S01]  /*243d0*/  FMUL.FTZ R108, R133.reuse, R108 ;  /* 0x0000006c856c7220 */ /* 0x040fe20000410000 */
[C---:B------:R-:W-:Y:S01]  /*243e0*/  FMUL.FTZ R109, R133.reuse, R109 ;  /* 0x0000006d856d7220 */ /* 0x040fe20000410000 */
[C---:B------:R-:W-:Y:S01]  /*243f0*/  FMUL.FTZ R114, R134.reuse, R114 ;  /* 0x0000007286727220 */ /* 0x040fe20000410000 */
[----:B------:R-:W-:Y:S01]  /*24400*/  FMUL.FTZ R115, R134, R115 ;  /* 0x0000007386737220 */ /* 0x000fe20000410000 */
[C---:B-1----:R-:W-:Y:S02]  /*24410*/  HMMA.16816.F32 R4, R128.reuse, R140, R4 ;  /* 0x0000008c8004723c */ /* 0x042fe40000001804 */
[----:B------:R-:W-:Y:S03]  /*24420*/  MUFU.EX2 R162, R162 ;  /* 0x000000a200a27308 */ /* 0x000fe60000000800 */
[----:B------:R-:W-:Y:S01]  /*24430*/  FMUL.FTZ R112, R133, R112 ;  /* 0x0000007085707220 */ /* 0x000fe20000410000 */
[C---:B------:R-:W-:Y:S01]  /*24440*/  HMMA.16816.F32 R8, R128.reuse, R142, R8 ;  /* 0x0000008e8008723c */ /* 0x040fe20000001808 */
[----:B------:R-:W1:Y:S05]  /*24450*/  LDSM.16.MT88.4 R140, [R223+0x10000] ;  /* 0x01000000df8c783b */ /* 0x000e6a0000004200 */
[----:B------:R-:W-:Y:S01]  /*24460*/  MUFU.EX2 R166, R166 ;  /* 0x000000a600a67308 */ /* 0x000fe20000000800 */
[----:B------:R-:W-:Y:S01]  /*24470*/  ISETP.GT.AND P0, PT, R247, R234, PT ;  /* 0x000000eaf700720c */ /* 0x000fe20003f04270 */
[----:B------:R-:W-:Y:S01]  /*24480*/  FMUL.FTZ R113, R133, R113 ;  /* 0x0000007185717220 */ /* 0x000fe20000410000 */
[C---:B------:R-:W-:Y:S07]  /*24490*/  HMMA.16816.F32 R68, R128.reuse, R144, R68 ;  /* 0x000000908044723c */ /* 0x040fee0000001844 */
[----:B------:R-:W-:Y:S01]  /*244a0*/  MUFU.EX2 R167, R167 ;  /* 0x000000a700a77308 */ /* 0x000fe20000000800 */
[C---:B------:R-:W-:Y:S01]  /*244b0*/  HMMA.16816.F32 R72, R128.reuse, R146, R72 ;  /* 0x000000928048723c */ /* 0x040fe20000001848 */
[----:B------:R-:W2:Y:S02]  /*244c0*/  LDSM.16.MT88.4 R144, [R221+0x10000] ;  /* 0x01000000dd90783b */ /* 0x000ea40000004200 */
[-CC-:B------:R-:W-:Y:S03]  /*244d0*/  FFMA.FTZ R172, R22, R132.reuse, -R159.reuse ;  /* 0x0000008416ac7223 */ /* 0x180fe6000001089f */
[C---:B------:R-:W-:Y:S03]  /*244e0*/  HMMA.16816.F32 R76, R128.reuse, R148, R76 ;  /* 0x00000094804c723c */ /* 0x040fe6000000184c */
[----:B------:R-:W-:Y:S02]  /*244f0*/  MUFU.EX2 R173, R173 ;  /* 0x000000ad00ad7308 */ /* 0x000fe40000000800 */
[-C--:B------:R-:W-:Y:S01]  /*24500*/  FFMA.FTZ R171, R23, R132.reuse, -R159 ;  /* 0x0000008417ab7223 */ /* 0x080fe2000001089f */
[C---:B------:R-:W-:Y:S01]  /*24510*/  HMMA.16816.F32 R80, R128.reuse, R150, R80 ;  /* 0x000000968050723c */ /* 0x040fe20000001850 */
[----:B------:R-:W-:Y:S06]  /*24520*/  LDSM.16.MT88.4 R148, [R220+0xc800] ;  /* 0x00c80000dc94783b */ /* 0x000fec0000004200 */
[----:B------:R-:W-:Y:S01]  /*24530*/  MUFU.EX2 R172, R172 ;  /* 0x000000ac00ac7308 */ /* 0x000fe20000000800 */
[-CC-:B------:R-:W-:Y:S01]  /*24540*/  FFMA.FTZ R177, R20, R132.reuse, -R135.reuse ;  /* 0x0000008414b17223 */ /* 0x180fe20000010887 */
[C---:B---3--:R-:W-:Y:S03]  /*24550*/  HMMA.16816.F32 R84, R128.reuse, R124, R84 ;  /* 0x0000007c8054723c */ /* 0x048fe60000001854 */
[-C--:B------:R-:W-:Y:S03]  /*24560*/  FFMA.FTZ R176, R21, R132.reuse, -R135 ;  /* 0x0000008415b07223 */ /* 0x080fe60000010887 */
[C---:B------:R-:W-:Y:S01]  /*24570*/  HMMA.16816.F32 R88, R128.reuse, R126, R88 ;  /* 0x0000007e8058723c */ /* 0x040fe20000001858 */
[----:B------:R-:W3:Y:S01]  /*24580*/  LDSM.16.MT88.4 R124, [R220+0x10000] ;  /* 0x01000000dc7c783b */ /* 0x000ee20000004200 */
[----:B------:R-:W4:Y:S03]  /*24590*/  MUFU.EX2 R171, R171 ;  /* 0x000000ab00ab7308 */ /* 0x000f260000000800 */
[--C-:B------:R-:W-:Y:S01]  /*245a0*/  FFMA.FTZ R165, R18, R132, -R159.reuse ;  /* 0x0000008412a57223 */ /* 0x100fe2000001089f */
[C---:B-1----:R-:W-:Y:S06]  /*245b0*/  HMMA.16816.F32 R92, R128.reuse, R140, R92 ;  /* 0x0000008c805c723c */ /* 0x042fec000000185c */
[----:B------:R-:W1:Y:S01]  /*245c0*/  MUFU.EX2 R170, R170 ;  /* 0x000000aa00aa7308 */ /* 0x000e620000000800 */
[----:B------:R-:W-:Y:S01]  /*245d0*/  FMUL.FTZ R18, R134, R118 ;  /* 0x0000007686127220 */ /* 0x000fe20000410000 */
[C---:B------:R-:W-:Y:S01]  /*245e0*/  HMMA.16816.F32 R96, R128.reuse, R142, R96 ;  /* 0x0000008e8060723c */ /* 0x040fe20000001860 */
[----:B------:R-:W5:Y:S02]  /*245f0*/  LDSM.16.MT88.4 R140, [R219+0x10000] ;  /* 0x01000000db8c783b */ /* 0x000f640000004200 */
[----:B------:R-:W-:Y:S03]  /*24600*/  FFMA.FTZ R164, R19, R132, -R159 ;  /* 0x0000008413a47223 */ /* 0x000fe6000001089f */
[C---:B--2---:R-:W-:Y:S02]  /*24610*/  HMMA.16816.F32 R100, R128.reuse, R144, R100 ;  /* 0x000000908064723c */ /* 0x044fe40000001864 */
[----:B------:R-:W-:Y:S03]  /*24620*/  MUFU.EX2 R165, R165 ;  /* 0x000000a500a57308 */ /* 0x000fe60000000800 */
[----:B----4-:R-:W-:Y:S01]  /*24630*/  F2FP.F16.F32.PACK_AB R21, R171, R172 ;  /* 0x000000acab15723e */ /* 0x010fe200000000ff */
[C---:B------:R-:W-:Y:S01]  /*24640*/  HMMA.16816.F32 R104, R128.reuse, R146, R104 ;  /* 0x000000928068723c */ /* 0x040fe20000001868 */
[----:B------:R-:W2:Y:S05]  /*24650*/  LDSM.16.MT88.4 R144, [R221+0xc800] ;  /* 0x00c80000dd90783b */ /* 0x000eaa0000004200 */
[----:B------:R-:W4:Y:S01]  /*24660*/  MUFU.EX2 R164, R164 ;  /* 0x000000a400a47308 */ /* 0x000f220000000800 */
[-CC-:B------:R-:W-:Y:S01]  /*24670*/  FFMA.FTZ R168, R16, R132.reuse, -R135.reuse ;  /* 0x0000008410a87223 */ /* 0x180fe20000010887 */
[----:B------:R-:W-:Y:S03]  /*24680*/  FFMA.FTZ R169, R17, R132, -R135 ;  /* 0x0000008411a97223 */ /* 0x000fe60000010887 */
[----:B------:R-:W-:Y:S01]  /*24690*/  FMUL.FTZ R19, R134, R119 ;  /* 0x0000007786137220 */ /* 0x000fe20000410000 */
[C---:B------:R-:W-:Y:S01]  /*246a0*/  FMUL.FTZ R16, R133.reuse, R116 ;  /* 0x0000007485107220 */ /* 0x040fe20000410000 */
[----:B------:R-:W-:Y:S01]  /*246b0*/  FMUL.FTZ R17, R133, R117 ;  /* 0x0000007585117220 */ /* 0x000fe20000410000 */
[----:B------:R-:W-:Y:S02]  /*246c0*/  F2FP.F16.F32.PACK_AB R117, R162, R163 ;  /* 0x000000a3a275723e */ /* 0x000fe400000000ff */
[----:B------:R-:W-:Y:S01]  /*246d0*/  MUFU.EX2 R168, R168 ;  /* 0x000000a800a87308 */ /* 0x000fe20000000800 */
[----:B------:R-:W-:Y:S01]  /*246e0*/  F2FP.F16.F32.PACK_AB R116, R167, R166 ;  /* 0x000000a6a774723e */ /* 0x000fe200000000ff */
[-CC-:B------:R-:W-:Y:S01]  /*246f0*/  FFMA.FTZ R54, R54, R132.reuse, -R159.reuse ;  /* 0x0000008436367223 */ /* 0x180fe2000001089f */
[----:B-1----:R-:W-:Y:S01]  /*24700*/  F2FP.F16.F32.PACK_AB R23, R170, R173 ;  /* 0x000000adaa17723e */ /* 0x002fe200000000ff */
[C---:B---3--:R-:W-:Y:S03]  /*24710*/  HMMA.16816.F32 R12, R128.reuse, R124, R12 ;  /* 0x0000007c800c723c */ /* 0x048fe6000000180c */
[----:B----4-:R-:W-:Y:S03]  /*24720*/  F2FP.F16.F32.PACK_AB R119, R164, R165 ;  /* 0x000000a5a477723e */ /* 0x010fe600000000ff */
[----:B------:R-:W1:Y:S01]  /*24730*/  MUFU.EX2 R169, R169 ;  /* 0x000000a900a97308 */ /* 0x000e620000000800 */
[----:B------:R-:W-:Y:S01]  /*24740*/  FFMA.FTZ R55, R55, R132, -R159 ;  /* 0x0000008437377223 */ /* 0x000fe2000001089f */
[C---:B------:R-:W-:Y:S01]  /*24750*/  HMMA.16816.F32 R16, R128.reuse, R126, R16 ;  /* 0x0000007e8010723c */ /* 0x040fe20000001810 */
[----:B------:R-:W3:Y:S02]  /*24760*/  LDSM.16.MT88.4 R124, [R219+0xc800] ;  /* 0x00c80000db7c783b */ /* 0x000ee40000004200 */
[----:B------:R-:W-:Y:S03]  /*24770*/  FFMA.FTZ R160, R133, R248, R160 ;  /* 0x000000f885a07223 */ /* 0x000fe600000100a0 */
[C---:B-----5:R-:W-:Y:S02]  /*24780*/  HMMA.16816.F32 R108, R128.reuse, R140, R108 ;  /* 0x0000008c806c723c */ /* 0x060fe4000000186c */
[----:B------:R-:W-:Y:S03]  /*24790*/  MUFU.EX2 R177, R177 ;  /* 0x000000b100b17308 */ /* 0x000fe60000000800 */
[----:B------:R-:W-:Y:S01]  /*247a0*/  FFMA.FTZ R161, R134, R243, R161 ;  /* 0x000000f386a17223 */ /* 0x000fe200000100a1 */
[----:B------:R-:W-:Y:S01]  /*247b0*/  HMMA.16816.F32 R112, R128, R142, R112 ;  /* 0x0000008e8070723c */ /* 0x000fe20000001870 */
[----:B------:R-:W-:Y:S05]  /*247c0*/  LDSM.16.MT88.4 R128, [R221+0x10800] ;  /* 0x01080000dd80783b */ /* 0x000fea0000004200 */
[----:B------:R-:W4:Y:S01]  /*247d0*/  MUFU.EX2 R176, R176 ;  /* 0x000000b000b07308 */ /* 0x000f220000000800 */
[----:B-1----:R-:W-:Y:S01]  /*247e0*/  F2FP.F16.F32.PACK_AB R118, R169, R168 ;  /* 0x000000a8a976723e */ /* 0x002fe200000000ff */
[----:B------:R-:W-:Y:S03]  /*247f0*/  FADD.FTZ R161, R158, R161 ;  /* 0x000000a19ea17221 */ /* 0x000fe60000010000 */
[----:B------:R-:W-:Y:S01]  /*24800*/  MOV R133, R3 ;  /* 0x0000000300857202 */ /* 0x000fe20000000f00 */
[----:B------:R-:W-:Y:S01]  /*24810*/  FADD.FTZ R160, R157, R160 ;  /* 0x000000a09da07221 */ /* 0x000fe20000010000 */
[----:B------:R-:W-:Y:S03]  /*24820*/  LDSM.16.MT88.4 R140, [R220+0x10800] ;  /* 0x01080000dc8c783b */ /* 0x000fe60000004200 */
[----:B------:R-:W-:Y:S01]  /*24830*/  MUFU.EX2 R174, R174 ;  /* 0x000000ae00ae7308 */ /* 0x000fe20000000800 */
[C---:B------:R-:W-:Y:S05]  /*24840*/  HMMA.16816.F32 R4, R116.reuse, R120, R4 ;  /* 0x000000787404723c */ /* 0x040fea0000001804 */
[----:B------:R-:W-:Y:S01]  /*24850*/  FADD.FTZ R156, R156, R161 ;  /* 0x000000a19c9c7221 */ /* 0x000fe20000010000 */
[C---:B------:R-:W-:Y:S01]  /*24860*/  HMMA.16816.F32 R8, R116.reuse, R122, R8 ;  /* 0x0000007a7408723c */ /* 0x040fe20000001808 */
[----:B------:R-:W1:Y:S02]  /*24870*/  LDSM.16.MT88.4 R120, [R223+0x10800] ;  /* 0x01080000df78783b */ /* 0x000e640000004200 */
[----:B------:R-:W5:Y:S02]  /*24880*/  MUFU.EX2 R175, R175 ;  /* 0x000000af00af7308 */ /* 0x000f640000000800 */
[----:B----4-:R-:W-:Y:S01]  /*24890*/  F2FP.F16.F32.PACK_AB R20, R176, R177 ;  /* 0x000000b1b014723e */ /* 0x010fe200000000ff */
[C---:B--2---:R-:W-:Y:S07]  /*248a0*/  HMMA.16816.F32 R68, R116.reuse, R144, R68 ;  /* 0x000000907444723c */ /* 0x044fee0000001844 */
[----:B------:R-:W-:Y:S01]  /*248b0*/  MUFU.EX2 R179, R179 ;  /* 0x000000b300b37308 */ /* 0x000fe20000000800 */
[----:B------:R-:W-:Y:S01]  /*248c0*/  FADD.FTZ R156, R139, R156 ;  /* 0x0000009c8b9c7221 */ /* 0x000fe20000010000 */
[C---:B------:R-:W-:Y:S01]  /*248d0*/  HMMA.16816.F32 R72, R116.reuse, R146, R72 ;  /* 0x000000927448723c */ /* 0x040fe20000001848 */
[----:B------:R-:W2:Y:S02]  /*248e0*/  LDSM.16.MT88.4 R144, [R219+0x10800] ;  /* 0x01080000db90783b */ /* 0x000ea40000004200 */
[----:B------:R-:W-:Y:S03]  /*248f0*/  FADD.FTZ R163, R163, R156 ;  /* 0x0000009ca3a37221 */ /* 0x000fe60000010000 */
[C---:B------:R-:W-:Y:S02]  /*24900*/  HMMA.16816.F32 R76, R116.reuse, R148, R76 ;  /* 0x00000094744c723c */ /* 0x040fe4000000184c */
[----:B------:R-:W-:Y:S03]  /*24910*/  MUFU.EX2 R178, R178 ;  /* 0x000000b200b27308 */ /* 0x000fe60000000800 */
[----:B-----5:R-:W-:Y:S01]  /*24920*/  F2FP.F16.F32.PACK_AB R22, R175, R174 ;  /* 0x000000aeaf16723e */ /* 0x020fe200000000ff */
[C---:B------:R-:W-:Y:S01]  /*24930*/  HMMA.16816.F32 R80, R116.reuse, R150, R80 ;  /* 0x000000967450723c */ /* 0x040fe20000001850 */
[----:B------:R-:W-:Y:S05]  /*24940*/  LDSM.16.MT88.4 R148, [R221+0xd000] ;  /* 0x00d00000dd94783b */ /* 0x000fea0000004200 */
[----:B------:R-:W-:Y:S01]  /*24950*/  MUFU.EX2 R180, R180 ;  /* 0x000000b400b47308 */ /* 0x000fe20000000800 */
[----:B------:R-:W-:Y:S01]  /*24960*/  FADD.FTZ R155, R155, R160 ;  /* 0x000000a09b9b7221 */ /* 0x000fe20000010000 */
[C---:B---3--:R-:W-:Y:S08]  /*24970*/  HMMA.16816.F32 R84, R116.reuse, R124, R84 ;  /* 0x0000007c7454723c */ /* 0x048ff00000001854 */
        /* <DEDUP_REMOVED lines=10> */
[----:B------:R-:W-:Y:S01]  /*24a20*/  FADD.FTZ R165, R165, R162 ;  /* 0x000000a2a5a57221 */ /* 0x000fe20000010000 */
[C---:B------:R-:W-:Y:S08]  /*24a30*/  HMMA.16816.F32 R100, R116.reuse, R128, R100 ;  /* 0x000000807464723c */ /* 0x040ff00000001864 */
[----:B------:R-:W-:Y:S01]  /*24a40*/  MUFU.EX2 R184, R184 ;  /* 0x000000b800b87308 */ /* 0x000fe20000000800 */
[C---:B------:R-:W-:Y:S01]  /*24a50*/  HMMA.16816.F32 R104, R116.reuse, R130, R104 ;  /* 0x000000827468723c */ /* 0x040fe20000001868 */
[----:B------:R-:W-:Y:S02]  /*24a60*/  LDSM.16.MT88.4 R128, [R220+0x11000] ;  /* 0x01100000dc80783b */ /* 0x000fe40000004200 */
        /* <DEDUP_REMOVED lines=10> */
[----:B------:R-:W-:Y:S01]  /*24b10*/  HMMA.16816.F32 R112, R116, R146, R112 ;  /* 0x000000927470723c */ /* 0x000fe20000001870 */
[----:B------:R-:W2:Y:S02]  /*24b20*/  LDSM.16.MT88.4 R116, [R223+0x11000] ;  /* 0x01100000df74783b */ /* 0x000ea40000004200 */
[-CC-:B------:R-:W-:Y:S03]  /*24b30*/  FFMA.FTZ R144, R30, R132.reuse, -R159.reuse ;  /* 0x000000841e907223 */ /* 0x180fe6000001089f */
[C---:B---3--:R-:W-:Y:S05]  /*24b40*/  HMMA.16816.F32 R4, R20.reuse, R124, R4 ;  /* 0x0000007c1404723c */ /* 0x048fea0000001804 */
[-CC-:B------:R-:W-:Y:S01]  /*24b50*/  FFMA.FTZ R147, R31, R132.reuse, -R159.reuse ;  /* 0x000000841f937223 */ /* 0x180fe2000001089f */
[C---:B------:R-:W-:Y:S01]  /*24b60*/  HMMA.16816.F32 R8, R20.reuse, R126, R8 ;  /* 0x0000007e1408723c */ /* 0x040fe20000001808 */
[----:B------:R-:W3:Y:S01]  /*24b70*/  LDSM.16.MT88.4 R124, [R221+0x11000] ;  /* 0x01100000dd7c783b */ /* 0x000ee20000004200 */
[----:B------:R-:W-:Y:S03]  /*24b80*/  MUFU.EX2 R144, R144 ;  /* 0x0000009000907308 */ /* 0x000fe60000000800 */
[-CC-:B------:R-:W-:Y:S01]  /*24b90*/  FFMA.FTZ R145, R34, R132.reuse, -R159.reuse ;  /* 0x0000008422917223 */ /* 0x180fe2000001089f */
[C---:B------:R-:W-:Y:S06]  /*24ba0*/  HMMA.16816.F32 R68, R20.reuse, R148, R68 ;  /* 0x000000941444723c */ /* 0x040fec0000001844 */
[----:B------:R-:W4:Y:S01]  /*24bb0*/  MUFU.EX2 R147, R147 ;  /* 0x0000009300937308 */ /* 0x000f220000000800 */
[-C--:B------:R-:W-:Y:S01]  /*24bc0*/  FFMA.FTZ R146, R35, R132.reuse, -R159 ;  /* 0x0000008423927223 */ /* 0x080fe2000001089f */
[C---:B------:R-:W-:Y:S03]  /*24bd0*/  HMMA.16816.F32 R72, R20.reuse, R150, R72 ;  /* 0x000000961448723c */ /* 0x040fe60000001848 */
[-CC-:B------:R-:W-:Y:S03]  /*24be0*/  FFMA.FTZ R148, R29, R132.reuse, -R135.reuse ;  /* 0x000000841d947223 */ /* 0x180fe60000010887 */
[C---:B------:R-:W-:Y:S02]  /*24bf0*/  HMMA.16816.F32 R76, R20.reuse, R24, R76 ;  /* 0x00000018144c723c */ /* 0x040fe4000000184c */
[----:B------:R-:W-:Y:S03]  /*24c00*/  MUFU.EX2 R145, R145 ;  /* 0x0000009100917308 */ /* 0x000fe60000000800 */
[-CC-:B------:R-:W-:Y:S01]  /*24c10*/  FFMA.FTZ R151, R28, R132.reuse, -R135.reuse ;  /* 0x000000841c977223 */ /* 0x180fe20000010887 */
[C---:B------:R-:W-:Y:S01]  /*24c20*/  HMMA.16816.F32 R80, R20.reuse, R26, R80 ;  /* 0x0000001a1450723c */ /* 0x040fe20000001850 */
[----:B------:R-:W5:Y:S05]  /*24c30*/  LDSM.16.MT88.4 R28, [R223+0xd800] ;  /* 0x00d80000df1c783b */ /* 0x000f6a0000004200 */
[----:B------:R-:W3:Y:S01]  /*24c40*/  MUFU.EX2 R146, R146 ;  /* 0x0000009200927308 */ /* 0x000ee20000000800 */
[-CC-:B------:R-:W-:Y:S01]  /*24c50*/  FFMA.FTZ R149, R32, R132.reuse, -R135.reuse ;  /* 0x0000008420957223 */ /* 0x180fe20000010887 */
[C---:B-1----:R-:W-:Y:S03]  /*24c60*/  HMMA.16816.F32 R84, R20.reuse, R120, R84 ;  /* 0x000000781454723c */ /* 0x042fe60000001854 */
[----:B------:R-:W-:Y:S03]  /*24c70*/  FFMA.FTZ R150, R33, R132, -R135 ;  /* 0x0000008421967223 */ /* 0x000fe60000010887 */
        /* <DEDUP_REMOVED lines=11> */
[----:B------:R-:W-:Y:S03]  /*24d30*/  MUFU.EX2 R149, R149 ;  /* 0x0000009500957308 */ /* 0x000fe60000000800 */
[----:B------:R-:W-:Y:S01]  /*24d40*/  FADD.FTZ R172, R172, R165 ;  /* 0x000000a5acac7221 */ /* 0x000fe20000010000 */
[C---:B------:R-:W-:Y:S01]  /*24d50*/  HMMA.16816.F32 R104, R20.reuse, R126, R104 ;  /* 0x0000007e1468723c */ /* 0x040fe20000001868 */
[----:B------:R-:W-:Y:S05]  /*24d60*/  LDSM.16.MT88.4 R124, [R219+0x11800] ;  /* 0x01180000db7c783b */ /* 0x000fea0000004200 */
[----:B------:R-:W3:Y:S01]  /*24d70*/  MUFU.EX2 R150, R150 ;  /* 0x0000009600967308 */ /* 0x000ee20000000800 */
[----:B----4-:R-:W-:Y:S01]  /*24d80*/  F2FP.F16.F32.PACK_AB R24, R148, R151 ;  /* 0x000000979418723e */ /* 0x010fe200000000ff */
[C---:B------:R-:W-:Y:S03]  /*24d90*/  HMMA.16816.F32 R12, R20.reuse, R128, R12 ;  /* 0x00000080140c723c */ /* 0x040fe6000000180c */
[----:B------:R-:W-:Y:S03]  /*24da0*/  FADD.FTZ R168, R168, R167 ;  /* 0x000000a7a8a87221 */ /* 0x000fe60000010000 */
[C---:B------:R-:W-:Y:S05]  /*24db0*/  HMMA.16816.F32 R16, R20.reuse, R130, R16 ;  /* 0x000000821410723c */ /* 0x040fea0000001810 */
[----:B------:R-:W-:Y:S01]  /*24dc0*/  FADD.FTZ R172, R171, R172 ;  /* 0x000000acabac7221 */ /* 0x000fe20000010000 */
[C---:B------:R-:W-:Y:S05]  /*24dd0*/  HMMA.16816.F32 R108, R20.reuse, R140, R108 ;  /* 0x0000008c146c723c */ /* 0x040fea000000186c */
[----:B---3--:R-:W-:Y:S01]  /*24de0*/  F2FP.F16.F32.PACK_AB R26, R150, R149 ;  /* 0x00000095961a723e */ /* 0x008fe200000000ff */
[----:B------:R-:W-:Y:S01]  /*24df0*/  HMMA.16816.F32 R112, R20, R142, R112 ;  /* 0x0000008e1470723c */ /* 0x000fe20000001870 */
[----:B------:R-:W3:Y:S04]  /*24e00*/  LDSM.16.MT88.4 R20, [R219+0xd800] ;  /* 0x00d80000db14783b */ /* 0x000ee80000004200 */
[-CC-:B------:R-:W-:Y:S01]  /*24e10*/  FFMA.FTZ R140, R39, R132.reuse, -R159.reuse ;  /* 0x00000084278c7223 */ /* 0x180fe2000001089f */
[C---:B-----5:R-:W-:Y:S05]  /*24e20*/  HMMA.16816.F32 R4, R24.reuse, R28, R4 ;  /* 0x0000001c1804723c */ /* 0x060fea0000001804 */
[-CC-:B------:R-:W-:Y:S01]  /*24e30*/  FFMA.FTZ R143, R38, R132.reuse, -R159.reuse ;  /* 0x00000084268f7223 */ /* 0x180fe2000001089f */
[C---:B------:R-:W-:Y:S01]  /*24e40*/  HMMA.16816.F32 R8, R24.reuse, R30, R8 ;  /* 0x0000001e1808723c */ /* 0x040fe20000001808 */
[----:B------:R-:W4:Y:S01]  /*24e50*/  LDSM.16.MT88.4 R28, [R223+0x11800] ;  /* 0x01180000df1c783b */ /* 0x000f220000004200 */
[----:B------:R-:W-:Y:S03]  /*24e60*/  MUFU.EX2 R140, R140 ;  /* 0x0000008c008c7308 */ /* 0x000fe60000000800 */
[-CC-:B------:R-:W-:Y:S01]  /*24e70*/  FFMA.FTZ R141, R42, R132.reuse, -R159.reuse ;  /* 0x000000842a8d7223 */ /* 0x180fe2000001089f */
[C---:B-1----:R-:W-:Y:S03]  /*24e80*/  HMMA.16816.F32 R68, R24.reuse, R120, R68 ;  /* 0x000000781844723c */ /* 0x042fe60000001844 */
[----:B------:R-:W-:Y:S03]  /*24e90*/  LDSM.16.MT88.4 R36, [R221+0xe000] ;  /* 0x00e00000dd24783b */ /* 0x000fe60000004200 */
[----:B------:R-:W1:Y:S01]  /*24ea0*/  MUFU.EX2 R143, R143 ;  /* 0x0000008f008f7308 */ /* 0x000e620000000800 */
[----:B------:R-:W-:Y:S01]  /*24eb0*/  FFMA.FTZ R142, R43, R132, -R159 ;  /* 0x000000842b8e7223 */ /* 0x000fe2000001089f */
[C---:B------:R-:W-:Y:S03]  /*24ec0*/  HMMA.16816.F32 R72, R24.reuse, R122, R72 ;  /* 0x0000007a1848723c */ /* 0x040fe60000001848 */
[----:B------:R-:W5:Y:S03]  /*24ed0*/  LDSM.16.MT88.4 R120, [R220+0x11800] ;  /* 0x01180000dc78783b */ /* 0x000f660000004200 */
[C---:B--2---:R-:W-:Y:S02]  /*24ee0*/  HMMA.16816.F32 R76, R24.reuse, R32, R76 ;  /* 0x00000020184c723c */ /* 0x044fe4000000184c */
[----:B------:R-:W-:Y:S03]  /*24ef0*/  MUFU.EX2 R141, R141 ;  /* 0x0000008d008d7308 */ /* 0x000fe60000000800 */
[----:B------:R-:W-:Y:S01]  /*24f00*/  FADD.FTZ R168, R169, R168 ;  /* 0x000000a8a9a87221 */ /* 0x000fe20000010000 */
[C---:B------:R-:W-:Y:S01]  /*24f10*/  HMMA.16816.F32 R80, R24.reuse, R34, R80 ;  /* 0x000000221850723c */ /* 0x040fe20000001850 */
[----:B------:R-:W2:Y:S05]  /*24f20*/  LDSM.16.MT88.4 R32, [R223+0xe000] ;  /* 0x00e00000df20783b */ /* 0x000eaa0000004200 */
[----:B------:R-:W4:Y:S01]  /*24f30*/  MUFU.EX2 R142, R142 ;  /* 0x0000008e008e7308 */ /* 0x000f220000000800 */
[----:B------:R-:W-:Y:S01]  /*24f40*/  FADD.FTZ R173, R173, R172 ;  /* 0x000000acadad7221 */ /* 0x000fe20000010000 */
[C---:B---3--:R-:W-:Y:S01]  /*24f50*/  HMMA.16816.F32 R84, R24.reuse, R20, R84 ;  /* 0x000000141854723c */ /* 0x048fe20000001854 */
[----:B------:R-:W3:Y:S02]  /*24f60*/  LDSM.16.MT88.4 R40, [R220+0xe000] ;  /* 0x00e00000dc28783b */ /* 0x000ee40000004200 */
[----:B------:R-:W-:Y:S03]  /*24f70*/  FADD.FTZ R173, R170, R173 ;  /* 0x000000adaaad7221 */ /* 0x000fe60000010000 */
        /* <DEDUP_REMOVED lines=13> */
[-CC-:B------:R-:W-:Y:S01]  /*25050*/  FFMA.FTZ R120, R46, R132.reuse, -R159.reuse ;  /* 0x000000842e787223 */ /* 0x180fe2000001089f */
[C---:B------:R-:W-:Y:S05]  /*25060*/  HMMA.16816.F32 R108, R24.reuse, R124, R108 ;  /* 0x0000007c186c723c */ /* 0x040fea000000186c */
[-CC-:B------:R-:W-:Y:S01]  /*25070*/  FFMA.FTZ R121, R47, R132.reuse, -R159.reuse ;  /* 0x000000842f797223 */ /* 0x180fe2000001089f */
[----:B------:R-:W-:Y:S01]  /*25080*/  HMMA.16816.F32 R112, R24, R126, R112 ;  /* 0x0000007e1870723c */ /* 0x000fe20000001870 */
[----:B------:R-:W4:Y:S01]  /*25090*/  LDSM.16.MT88.4 R24, [R223+0x12000] ;  /* 0x01200000df18783b */ /* 0x000f220000004200 */
[----:B------:R-:W-:Y:S03]  /*250a0*/  MUFU.EX2 R120, R120 ;  /* 0x0000007800787308 */ /* 0x000fe60000000800 */
[-CC-:B------:R-:W-:Y:S01]  /*250b0*/  FFMA.FTZ R122, R50, R132.reuse, -R159.reuse ;  /* 0x00000084327a7223 */ /* 0x180fe2000001089f */
[C---:B--2---:R-:W-:Y:S03]  /*250c0*/  HMMA.16816.F32 R4, R20.reuse, R32, R4 ;  /* 0x000000201404723c */ /* 0x044fe60000001804 */
[----:B------:R-:W-:Y:S03]  /*250d0*/  LDSM.16.MT88.4 R44, [R221+0xe800] ;  /* 0x00e80000dd2c783b */ /* 0x000fe60000004200 */
[----:B------:R-:W2:Y:S01]  /*250e0*/  MUFU.EX2 R121, R121 ;  /* 0x0000007900797308 */ /* 0x000ea20000000800 */
[--C-:B------:R-:W-:Y:S01]  /*250f0*/  FFMA.FTZ R123, R51, R132, -R159.reuse ;  /* 0x00000084337b7223 */ /* 0x100fe2000001089f */
        /* <DEDUP_REMOVED lines=42> */
[-C--:B------:R-:W-:Y:S01]  /*253a0*/  FFMA.FTZ R48, R58, R132.reuse, -R159 ;  /* 0x000000843a307223 */ /* 0x080fe2000001089f */
[C---:B--2---:R-:W-:Y:S05]  /*253b0*/  HMMA.16816.F32 R92, R24.reuse, R32, R92 ;  /* 0x00000020185c723c */ /* 0x044fea000000185c */
[----:B------:R-:W-:Y:S01]  /*253c0*/  MUFU.EX2 R48, R48 ;  /* 0x0000003000307308 */ /* 0x000fe20000000800 */
[C---:B------:R-:W-:Y:S01]  /*253d0*/  HMMA.16816.F32 R96, R24.reuse, R34, R96 ;  /* 0x000000221860723c */ /* 0x040fe20000001860 */
[----:B------:R-:W2:Y:S04]  /*253e0*/  LDSM.16.MT88.4 R32, [R223+0xf000] ;  /* 0x00f00000df20783b */ /* 0x000ea80000004200 */
[-CC-:B------:R-:W-:Y:S01]  /*253f0*/  FFMA.FTZ R50, R52, R132.reuse, -R135.reuse ;  /* 0x0000008434327223 */ /* 0x180fe20000010887 */
[C---:B---3--:R-:W-:Y:S05]  /*25400*/  HMMA.16816.F32 R100, R24.reuse, R20, R100 ;  /* 0x000000141864723c */ /* 0x048fea0000001864 */
[-C--:B------:R-:W-:Y:S01]  /*25410*/  FFMA.FTZ R51, R53, R132.reuse, -R135 ;  /* 0x0000008435337223 */ /* 0x080fe20000010887 */
[C---:B------:R-:W-:Y:S01]  /*25420*/  HMMA.16816.F32 R104, R24.reuse, R22, R104 ;  /* 0x000000161868723c */ /* 0x040fe20000001868 */
[----:B------:R-:W-:Y:S04]  /*25430*/  MUFU.EX2 R50, R50 ;  /* 0x0000003200327308 */ /* 0x000fe80000000800 */
[-C--:B------:R-:W-:Y:S01]  /*25440*/  FFMA.FTZ R49, R59, R132.reuse, -R159 ;  /* 0x000000843b317223 */ /* 0x080fe2000001089f */
[C---:B-1----:R-:W-:Y:S05]  /*25450*/  HMMA.16816.F32 R12, R24.reuse, R28, R12 ;  /* 0x0000001c180c723c */ /* 0x042fea000000180c */
[----:B------:R-:W1:Y:S01]  /*25460*/  MUFU.EX2 R51, R51 ;  /* 0x0000003300337308 */ /* 0x000e620000000800 */
[-CC-:B------:R-:W-:Y:S01]  /*25470*/  FFMA.FTZ R52, R56, R132.reuse, -R135.reuse ;  /* 0x0000008438347223 */ /* 0x180fe20000010887 */
[C---:B------:R-:W-:Y:S01]  /*25480*/  HMMA.16816.F32 R16, R24.reuse, R30, R16 ;  /* 0x0000001e1810723c */ /* 0x040fe20000001810 */
[----:B------:R-:W3:Y:S03]  /*25490*/  LDSM.16.MT88.4 R28, [R219+0xf000] ;  /* 0x00f00000db1c783b */ /* 0x000ee60000004200 */
[----:B------:R-:W-:Y:S02]  /*254a0*/  FFMA.FTZ R53, R57, R132, -R135 ;  /* 0x0000008439357223 */ /* 0x000fe40000010887 */
[C---:B------:R-:W-:Y:S02]  /*254b0*/  HMMA.16816.F32 R108, R24.reuse, R36, R108 ;  /* 0x00000024186c723c */ /* 0x040fe4000000186c */
[----:B------:R-:W4:Y:S03]  /*254c0*/  MUFU.EX2 R49, R49 ;  /* 0x0000003100317308 */ /* 0x000f260000000800 */
[----:B------:R-:W-:Y:S01]  /*254d0*/  F2FP.F16.F32.PACK_AB R21, R55, R54 ;  /* 0x000000363715723e */ /* 0x000fe200000000ff */
[----:B------:R-:W-:Y:S01]  /*254e0*/  HMMA.16816.F32 R112, R24, R38, R112 ;  /* 0x000000261870723c */ /* 0x000fe20000001870 */
[----:B------:R-:W5:Y:S05]  /*254f0*/  LDSM.16.MT88.4 R24, [R223+0x13000] ;  /* 0x01300000df18783b */ /* 0x000f6a0000004200 */
[----:B------:R-:W-:Y:S01]  /*25500*/  MUFU.EX2 R52, R52 ;  /* 0x0000003400347308 */ /* 0x000fe20000000800 */
[----:B-1----:R-:W-:Y:S01]  /*25510*/  F2FP.F16.F32.PACK_AB R20, R51, R50 ;  /* 0x000000323314723e */ /* 0x002fe200000000ff */
[-C--:B------:R-:W-:Y:S03]  /*25520*/  FFMA.FTZ R56, R62, R132.reuse, -R159 ;  /* 0x000000843e387223 */ /* 0x080fe6000001089f */
[----:B------:R-:W-:Y:S01]  /*25530*/  FFMA.FTZ R57, R64, R132, -R135 ;  /* 0x0000008440397223 */ /* 0x000fe20000010887 */
[----:B------:R-:W-:Y:S01]  /*25540*/  FADD.FTZ R59, R177, R168 ;  /* 0x000000a8b13b7221 */ /* 0x000fe20000010000 */
[----:B------:R-:W-:Y:S03]  /*25550*/  LDSM.16.MT88.4 R36, [R220+0x13000] ;  /* 0x01300000dc24783b */ /* 0x000fe60000004200 */
[----:B------:R-:W1:Y:S01]  /*25560*/  MUFU.EX2 R53, R53 ;  /* 0x0000003500357308 */ /* 0x000e620000000800 */
[----:B----4-:R-:W-:Y:S01]  /*25570*/  F2FP.F16.F32.PACK_AB R23, R49, R48 ;  /* 0x000000303117723e */ /* 0x010fe200000000ff */
[----:B------:R-:W-:Y:S04]  /*25580*/  FADD.FTZ R59, R176, R59 ;  /* 0x0000003bb03b7221 */ /* 0x000fe80000010000 */
[----:B------:R-:W-:Y:S04]  /*25590*/  FADD.FTZ R174, R174, R59 ;  /* 0x0000003baeae7221 */ /* 0x000fe80000010000 */
[----:B------:R-:W-:Y:S01]  /*255a0*/  MUFU.EX2 R56, R56 ;  /* 0x0000003800387308 */ /* 0x000fe20000000800 */
[----:B------:R-:W-:Y:S04]  /*255b0*/  FADD.FTZ R174, R175, R174 ;  /* 0x000000aeafae7221 */ /* 0x000fe80000010000 */
[----:B------:R-:W-:Y:S05]  /*255c0*/  FADD.FTZ R151, R151, R174 ;  /* 0x000000ae97977221 */ /* 0x000fea0000010000 */
[----:B------:R-:W-:Y:S01]  /*255d0*/  MUFU.EX2 R57, R57 ;  /* 0x0000003900397308 */ /* 0x000fe20000000800 */
[----:B-1----:R-:W-:Y:S01]  /*255e0*/  F2FP.F16.F32.PACK_AB R22, R53, R52 ;  /* 0x000000343516723e */ /* 0x002fe200000000ff */
[----:B------:R-:W-:Y:S04]  /*255f0*/  FADD.FTZ R148, R148, R151 ;  /* 0x0000009794947221 */ /* 0x000fe80000010000 */
[----:B------:R-:W-:Y:S02]  /*25600*/  FADD.FTZ R149, R149, R148 ;  /* 0x0000009495957221 */ /* 0x000fe40000010000 */
        /* <DEDUP_REMOVED lines=13> */
[-CC-:B------:R-:W-:Y:S01]  /*256e0*/  FFMA.FTZ R45, R63, R132.reuse, -R159.reuse ;  /* 0x000000843f2d7223 */ /* 0x180fe2000001089f */
[C---:B---3--:R-:W-:Y:S05]  /*256f0*/  HMMA.16816.F32 R84, R20.reuse, R28, R84 ;  /* 0x0000001c1454723c */ /* 0x048fea0000001854 */
[----:B------:R-:W2:Y:S01]  /*25700*/  MUFU.EX2 R45, R45 ;  /* 0x0000002d002d7308 */ /* 0x000ea20000000800 */
[C---:B------:R-:W-:Y:S01]  /*25710*/  HMMA.16816.F32 R88, R20.reuse, R30, R88 ;  /* 0x0000001e1458723c */ /* 0x040fe20000001858 */
[----:B------:R-:W3:Y:S04]  /*25720*/  LDSM.16.MT88.4 R28, [R219+0x13000] ;  /* 0x01300000db1c783b */ /* 0x000ee80000004200 */
[--C-:B------:R-:W-:Y:S01]  /*25730*/  FFMA.FTZ R44, R66, R132, -R159.reuse ;  /* 0x00000084422c7223 */ /* 0x100fe2000001089f */
[C---:B-----5:R-:W-:Y:S05]  /*25740*/  HMMA.16816.F32 R92, R20.reuse, R24, R92 ;  /* 0x00000018145c723c */ /* 0x060fea000000185c */
[----:B------:R-:W-:Y:S01]  /*25750*/  MUFU.EX2 R44, R44 ;  /* 0x0000002c002c7308 */ /* 0x000fe20000000800 */
[C---:B------:R-:W-:Y:S05]  /*25760*/  HMMA.16816.F32 R96, R20.reuse, R26, R96 ;  /* 0x0000001a1460723c */ /* 0x040fea0000001860 */
[----:B--2---:R-:W-:Y:S01]  /*25770*/  F2FP.F16.F32.PACK_AB R25, R45, R56 ;  /* 0x000000382d19723e */ /* 0x004fe200000000ff */
[C---:B-1----:R-:W-:Y:S05]  /*25780*/  HMMA.16816.F32 R100, R20.reuse, R32, R100 ;  /* 0x000000201464723c */ /* 0x042fea0000001864 */
[-C--:B------:R-:W-:Y:S01]  /*25790*/  FFMA.FTZ R159, R67, R132.reuse, -R159 ;  /* 0x00000084439f7223 */ /* 0x080fe2000001089f */
[C---:B------:R-:W-:Y:S01]  /*257a0*/  HMMA.16816.F32 R104, R20.reuse, R34, R104 ;  /* 0x000000221468723c */ /* 0x040fe20000001868 */
[----:B------:R-:W1:Y:S04]  /*257b0*/  LDSM.16.MT88.4 R32, [R221+0xf800] ;  /* 0x00f80000dd20783b */ /* 0x000e680000004200 */
[-CC-:B------:R-:W-:Y:S01]  /*257c0*/  FFMA.FTZ R46, R60, R132.reuse, -R135.reuse ;  /* 0x000000843c2e7223 */ /* 0x180fe20000010887 */
[C---:B------:R-:W-:Y:S01]  /*257d0*/  HMMA.16816.F32 R12, R20.reuse, R36, R12 ;  /* 0x00000024140c723c */ /* 0x040fe2000000180c */
[----:B------:R-:W2:Y:S04]  /*257e0*/  MUFU.EX2 R159, R159 ;  /* 0x0000009f009f7308 */ /* 0x000ea80000000800 */
[-CC-:B------:R-:W-:Y:S01]  /*257f0*/  FFMA.FTZ R47, R61, R132.reuse, -R135.reuse ;  /* 0x000000843d2f7223 */ /* 0x180fe20000010887 */
[C---:B------:R-:W-:Y:S01]  /*25800*/  HMMA.16816.F32 R16, R20.reuse, R38, R16 ;  /* 0x000000261410723c */ /* 0x040fe20000001810 */
[----:B------:R-:W4:Y:S04]  /*25810*/  LDSM.16.MT88.4 R36, [R220+0xf800] ;  /* 0x00f80000dc24783b */ /* 0x000f280000004200 */
[----:B------:R-:W-:Y:S01]  /*25820*/  MUFU.EX2 R46, R46 ;  /* 0x0000002e002e7308 */ /* 0x000fe20000000800 */
[----:B------:R-:W-:Y:S01]  /*25830*/  FFMA.FTZ R135, R65, R132, -R135 ;  /* 0x0000008441877223 */ /* 0x000fe20000010887 */
[C---:B---3--:R-:W-:Y:S08]  /*25840*/  HMMA.16816.F32 R108, R20.reuse, R28, R108 ;  /* 0x0000001c146c723c */ /* 0x048ff0000000186c */
[----:B------:R-:W3:Y:S01]  /*25850*/  MUFU.EX2 R47, R47 ;  /* 0x0000002f002f7308 */ /* 0x000ee20000000800 */
[----:B------:R-:W-:Y:S01]  /*25860*/  HMMA.16816.F32 R112, R20, R30, R112 ;  /* 0x0000001e1470723c */ /* 0x000fe20000001870 */
[----:B------:R-:W5:Y:S02]  /*25870*/  LDSM.16.MT88.4 R20, [R223+0x13800] ;  /* 0x01380000df14783b */ /* 0x000f640000004200 */
[----:B--2---:R-:W-:Y:S01]  /*25880*/  F2FP.F16.F32.PACK_AB R27, R159, R44 ;  /* 0x0000002c9f1b723e */ /* 0x004fe200000000ff */
[----:B------:R-:W-:Y:S05]  /*25890*/  FADD.FTZ R28, R144, R173 ;  /* 0x000000ad901c7221 */ /* 0x000fea0000010000 */
[----:B------:R-:W2:Y:S02]  /*258a0*/  MUFU.EX2 R248, R135 ;  /* 0x0000008700f87308 */ /* 0x000ea40000000800 */
[----:B------:R-:W-:Y:S01]  /*258b0*/  FADD.FTZ R182, R182, R181 ;  /* 0x000000b5b6b67221 */ /* 0x000fe20000010000 */
[----:B------:R-:W-:Y:S03]  /*258c0*/  FADD.FTZ R28, R147, R28 ;  /* 0x0000001c931c7221 */ /* 0x000fe60000010000 */
[----:B------:R-:W-:Y:S01]  /*258d0*/  FADD.FTZ R183, R183, R182 ;  /* 0x000000b6b7b77221 */ /* 0x000fe20000010000 */
[----:B------:R-:W-:Y:S01]  /*258e0*/  FADD.FTZ R145, R145, R28 ;  /* 0x0000001c91917221 */ /* 0x000fe20000010000 */
[----:B---3--:R-:W-:Y:S02]  /*258f0*/  F2FP.F16.F32.PACK_AB R24, R47, R46 ;  /* 0x0000002e2f18723e */ /* 0x008fe400000000ff */
[----:B------:R-:W-:Y:S01]  /*25900*/  FADD.FTZ R184, R184, R183 ;  /* 0x000000b7b8b87221 */ /* 0x000fe20000010000 */
[----:B------:R-:W-:Y:S03]  /*25910*/  FADD.FTZ R146, R146, R145 ;  /* 0x0000009192927221 */ /* 0x000fe60000010000 */
[----:B------:R-:W-:Y:S01]  /*25920*/  FADD.FTZ R185, R185, R184 ;  /* 0x000000b8b9b97221 */ /* 0x000fe20000010000 */
[----:B------:R-:W-:Y:S01]  /*25930*/  FADD.FTZ R143, R143, R146 ;  /* 0x000000928f8f7221 */ /* 0x000fe20000010000 */
[----:B--2---:R-:W-:Y:S02]  /*25940*/  F2FP.F16.F32.PACK_AB R26, R248, R57 ;  /* 0x00000039f81a723e */ /* 0x004fe400000000ff */
[----:B------:R-:W-:Y:S01]  /*25950*/  FADD.FTZ R50, R50, R185 ;  /* 0x000000b932327221 */ /* 0x000fe20000010000 */
[----:B------:R-:W-:Y:S01]  /*25960*/  MOV R135, R2 ;  /* 0x0000000200877202 */ /* 0x000fe20000000f00 */
[----:B------:R-:W-:Y:S02]  /*25970*/  FADD.FTZ R140, R140, R143 ;  /* 0x0000008f8c8c7221 */ /* 0x000fe40000010000 */
[----:B------:R-:W-:Y:S01]  /*25980*/  FADD.FTZ R51, R51, R50 ;  /* 0x0000003233337221 */ /* 0x000fe20000010000 */
[C---:B------:R-:W-:Y:S01]  /*25990*/  HMMA.16816.F32 R128, R24.reuse, R124, R4 ;  /* 0x0000007c1880723c */ /* 0x040fe20000001804 */
[----:B------:R-:W2:Y:S04]  /*259a0*/  LDSM.16.MT88.4 R4, [R221+0x13800] ;  /* 0x01380000dd04783b */ /* 0x000ea80000004200 */
[----:B------:R-:W-:Y:S01]  /*259b0*/  FADD.FTZ R141, R141, R140 ;  /* 0x0000008c8d8d7221 */ /* 0x000fe20000010000 */
[C---:B------:R-:W-:Y:S03]  /*259c0*/  HMMA.16816.F32 R124, R24.reuse, R126, R8 ;  /* 0x0000007e187c723c */ /* 0x040fe60000001808 */
[----:B------:R-:W3:Y:S02]  /*259d0*/  LDSM.16.MT88.4 R8, [R219+0x13800] ;  /* 0x01380000db08783b */ /* 0x000ee40000004200 */
[----:B------:R-:W-:Y:S01]  /*259e0*/  FADD.FTZ R141, R142, R141 ;  /* 0x0000008d8e8d7221 */ /* 0x000fe20000010000 */
[C---:B-1----:R-:W-:Y:S05]  /*259f0*/  HMMA.16816.F32 R68, R24.reuse, R32, R68 ;  /* 0x000000201844723c */ /* 0x042fea0000001844 */
        /* <DEDUP_REMOVED lines=25> */
[----:B------:R-:W-:Y:S05]  /*25b90*/  HMMA.16816.F32 R112, R24, R10, R112 ;  /* 0x0000000a1870723c */ /* 0x000fea0000001870 */
[----:B------:R-:W-:Y:S01]  /*25ba0*/  FADD.FTZ R46, R47, R46 ;  /* 0x0000002e2f2e7221 */ /* 0x000fe20000010000 */
[----:B------:R-:W-:Y:S05]  /*25bb0*/  FADD.FTZ R44, R44, R45 ;  /* 0x0000002d2c2c7221 */ /* 0x000fea0000010000 */
[----:B------:R-:W-:Y:S01]  /*25bc0*/  FADD.FTZ R57, R57, R46 ;  /* 0x0000002e39397221 */ /* 0x000fe20000010000 */
[----:B------:R-:W-:Y:S03]  /*25bd0*/  FADD.FTZ R243, R159, R44 ;  /* 0x0000002c9ff37221 */ /* 0x000fe60000010000 */
[----:B------:R-:W-:Y:S01]  /*25be0*/  FADD.FTZ R248, R248, R57 ;  /* 0x00000039f8f87221 */ /* 0x000fe20000010000 */
[----:B------:R-:W-:Y:S08]  /*25bf0*/  @P0 BRA `(.L_x_4367) ;  /* 0xffffffa800680947 */ /* 0x000ff0000383ffff */
.L_x_4358:
        /* <DEDUP_REMOVED lines=11> */
[----:B------:R-:W-:-:S03]  /*25cb0*/  IMAD.IADD R11, R13, 0x1, -R0 ;  /* 0x000000010d0b7824 */ /* 0x000fc600078e0a00 */
[----:B------:R-:W-:Y:S02]  /*25cc0*/  SHF.R.S32.HI R4, RZ, 0x4, R4 ;  /* 0x00000004ff047819 */ /* 0x000fe40000011404 */
[----:B------:R-:W-:-:S04]  /*25cd0*/  SHF.R.S32.HI R0, RZ, 0x1f, R11 ;  /* 0x0000001fff007819 */ /* 0x000fc8000001140b */
[----:B------:R-:W-:-:S04]  /*25ce0*/  LEA.HI R0, R0, R11, RZ, 0x2 ;  /* 0x0000000b00007211 */ /* 0x000fc800078f10ff */
        /* <DEDUP_REMOVED lines=9> */
.L_x_4389:
        /* <DEDUP_REMOVED lines=144> */
[----:B-1----:R-:W4:Y:S04]  /*26680*/  LD.E.64 R18, desc[UR12][R8.64+0xb0] ;  /* 0x0000b00c08127980 */ /* 0x002f28000c101b00 */
[----:B------:R-:W4:Y:S01]  /*26690*/  LD.E R25, desc[UR10][R8.64+0x60] ;  /* 0x0000600a08197980 */ /* 0x000f22000c101900 */
[----:B--2---:R-:W-:Y:S01]  /*266a0*/  LEA.HI R13, R15, R14, RZ, 0x4 ;  /* 0x0000000e0f0d7211 */ /* 0x004fe200078f20ff */
[----:B------:R-:W1:Y:S02]  /*266b0*/  @P4 MUFU.LG2 R26, R11 ;  /* 0x0000000b001a4308 */ /* 0x000e640000000c00 */
[----:B------:R2:W5:Y:S01]  /*266c0*/  LD.E R12, desc[UR10][R8.64+0xcc] ;  /* 0x0000cc0a080c7980 */ /* 0x000562000c101900 */
[----:B------:R-:W-:-:S03]  /*266d0*/  LOP3.LUT R13, R13, 0xfffffff0, RZ, 0xc0, !PT ;  /* 0xfffffff00d0d7812 */ /* 0x000fc600078ec0ff */
[----:B------:R2:W5:Y:S01]  /*266e0*/  LD.E.64 R82, desc[UR10][R8.64+0x78] ;  /* 0x0000780a08527980 */ /* 0x000562000c101b00 */
[----:B------:R-:W-:Y:S01]  /*266f0*/  IADD3 R13, -R13, R14, RZ ;  /* 0x0000000e0d0d7210 */ /* 0x000fe20007ffe1ff */
[----:B------:R1:W2:Y:S02]  /*26700*/  @P3 MUFU.LG2 R27, R10 ;  /* 0x0000000a001b3308 */ /* 0x0002a40000000c00 */
[----:B------:R4:W5:Y:S01]  /*26710*/  LD.E.64 R84, desc[UR10][R8.64+0xa8] ;  /* 0x0000a80a08547980 */ /* 0x000962000c101b00 */
[----:B------:R-:W-:Y:S02]  /*26720*/  LEA.HI R20, R13, R13, RZ, 0x1 ;  /* 0x0000000d0d147211 */ /* 0x000fe400078f08ff */
[----:B---3--:R-:W-:Y:S02]  /*26730*/  SHF.L.U32 R21, R4, 0x6, RZ ;  /* 0x0000000604157819 */ /* 0x008fe400000006ff */
[----:B------:R-:W-:Y:S02]  /*26740*/  SHF.L.U32 R24, R20, 0x2, RZ ;  /* 0x0000000214187819 */ /* 0x000fe400000006ff */
[----:B------:R-:W-:Y:S01]  /*26750*/  LOP3.LUT R21, R21, 0x1c0, RZ, 0xc0, !PT ;  /* 0x000001c015157812 */ /* 0x000fe200078ec0ff */
[----:B-1----:R-:W-:Y:S01]  /*26760*/  @P4 FMUL.FTZ R22, R26, 0.69314718246459960938 ;  /* 0x3f3172181a164820 */ /* 0x002fe20000410000 */
[----:B------:R-:W-:-:S02]  /*26770*/  LOP3.LUT R20, R20, 0xffffffe, RZ, 0xc0, !PT ;  /* 0x0ffffffe14147812 */ /* 0x000fc400078ec0ff */
[----:B------:R-:W-:Y:S02]  /*26780*/  LOP3.LUT R23, R21, 0x38, R24, 0xf8, !PT ;  /* 0x0000003815177812 */ /* 0x000fe400078ef818 */
[----:B------:R-:W-:Y:S02]  /*26790*/  SHF.R.U32.HI R10, RZ, 0x3, R21 ;  /* 0x00000003ff0a7819 */ /* 0x000fe40000011615 */
[----:B------:R-:W-:Y:S01]  /*267a0*/  SHF.R.S32.HI R21, RZ, 0x1f, R16 ;  /* 0x0000001fff157819 */ /* 0x000fe20000011410 */
[----:B--2---:R-:W-:Y:S01]  /*267b0*/  @P3 FMUL.FTZ R27, R27, 0.69314718246459960938 ;  /* 0x3f3172181b1b3820 */ /* 0x004fe20000410000 */
[----:B------:R-:W-:Y:S01]  /*267c0*/  MOV R15, 0xff800000 ;  /* 0xff800000000f7802 */ /* 0x000fe20000000f00 */
[----:B-----5:R-:W-:Y:S01]  /*267d0*/  @P4 FFMA.FTZ R15, R5, R3, R22 ;  /* 0x00000003050f4223 */ /* 0x020fe20000010016 */
[----:B------:R-:W-:Y:S02]  /*267e0*/  LEA.HI R21, R21, R16, RZ, 0x2 ;  /* 0x0000001015157211 */ /* 0x000fe400078f10ff */
[----:B------:R-:W-:-:S02]  /*267f0*/  LOP3.LUT R10, R23, R10, RZ, 0x3c, !PT ;  /* 0x0000000a170a7212 */ /* 0x000fc400078e3cff */
[----:B------:R-:W-:Y:S02]  /*26800*/  IADD3 R3, R13, -R20, RZ ;  /* 0x800000140d037210 */ /* 0x000fe40007ffe0ff */
[----:B------:R-:W-:Y:S01]  /*26810*/  MOV R11, 0xff800000 ;  /* 0xff800000000b7802 */ /* 0x000fe20000000f00 */
[----:B------:R-:W-:Y:S01]  /*26820*/  @P3 FFMA.FTZ R11, R5, R2, R27 ;  /* 0x00000002050b3223 */ /* 0x000fe2000001001b */
        /* <DEDUP_REMOVED lines=10> */
[----:B------:R1:W2:Y:S04]  /*268d0*/  LDS.128 R76, [R2] ;  /* 0x00000000024c7984 */ /* 0x0002a80000000c00 */
[----:B------:R1:W3:Y:S04]  /*268e0*/  LDS.128 R72, [R2+0x800] ;  /* 0x0008000002487984 */ /* 0x0002e80000000c00 */
        /* <DEDUP_REMOVED lines=13> */
[----:B----4-:R-:W-:-:S04]  /*269c0*/  IMAD R18, R18, UR8, R239 ;  /* 0x0000000812127c24 */ /* 0x010fc8000f8e02ef */
[----:B------:R-:W-:Y:S02]  /*269d0*/  IMAD R5, R18, R25, R242 ;  /* 0x0000001912057224 */ /* 0x000fe400078e02f2 */
[----:B------:R4:W1:Y:S02]  /*269e0*/  LDS.128 R24, [R2+0x6800] ;  /* 0x0068000002187984 */ /* 0x0008640000000c00 */
[----:B------:R-:W-:Y:S02]  /*269f0*/  IMAD R5, R19, R5, R10 ;  /* 0x0000000513057224 */ /* 0x000fe400078e020a */
[----:B------:R4:W1:Y:S01]  /*26a00*/  LDS.128 R16, [R2+0x7800] ;  /* 0x0078000002107984 */ /* 0x0008620000000c00 */
[----:B--23--:R-:W-:Y:S05]  /*26a10*/  @P0 BRA `(.L_x_4370) ;  /* 0x00000000003c0947 */ /* 0x00cfea0003800000 */
[----:B------:R-:W-:Y:S01]  /*26a20*/  IMAD R0, R237, -0x40, R240 ;  /* 0xffffffc0ed007824 */ /* 0x000fe200078e02f0 */
[----:B-1--4-:R-:W-:Y:S01]  /*26a30*/  SHF.R.S32.HI R2, RZ, 0x1f, R5 ;  /* 0x0000001fff027819 */ /* 0x012fe20000011405 */
        /* <DEDUP_REMOVED lines=13> */
.L_x_4370:
[----:B------:R-:W-:Y:S05]  /*26b10*/  BSYNC B0 ;  /* 0x0000000000007941 */ /* 0x000fea0003800000 */
.L_x_4369:
[----:B------:R-:W-:Y:S01]  /*26b20*/  IMAD.SHL.U32 R14, R13, 0x4, RZ ;  /* 0x000000040d0e7824 */ /* 0x000fe200078e00ff */
[----:B------:R-:W-:Y:S02]  /*26b30*/  R2UR UR4, R6 ;  /* 0x00000000060472ca */ /* 0x000fe400000e0000 */
[----:B------:R-:W-:Y:S02]  /*26b40*/  R2UR UR5, R7 ;  /* 0x00000000070572ca */ /* 0x000fe400000e0000 */
[----:B--2---:R-:W-:Y:S01]  /*26b50*/  SHF.R.S32.HI R15, RZ, 0x1f, R14 ;  /* 0x0000001fff0f7819 */ /* 0x004fe2000001140e */
[----:B------:R-:W-:Y:S02]  /*26b60*/  IMAD R237, R237, -0x40, R240 ;  /* 0xffffffc0eded7824 */ /* 0x000fe400078e02f0 */
[----:B------:R-:W-:Y:S02]  /*26b70*/  VIADD R10, R4, 0x8 ;  /* 0x00000008040a7836 */ /* 0x000fe40000000000 */
[----:B------:R-:W-:-:S02]  /*26b80*/  IMAD R12, R5, R12, RZ ;  /* 0x0000000c050c7224 */ /* 0x000fc400078e02ff */
[----:B------:R-:W-:Y:S01]  /*26b90*/  IMAD.WIDE R80, R4, 0x80, R14 ;  /* 0x0000008004507825 */ /* 0x000fe200078e020e */
[----:B------:R-:W-:-:S03]  /*26ba0*/  ISETP.GE.AND P0, PT, R10, R237, PT ;  /* 0x000000ed0a00720c */ /* 0x000fc60003f06270 */
[----:B------:R-:W-:Y:S01]  /*26bb0*/  VIADD R0, R4, 0x18 ;  /* 0x0000001804007836 */ /* 0x000fe20000000000 */
[----:B------:R-:W-:Y:S01]  /*26bc0*/  IADD3 R10, P2, R80, R12, RZ ;  /* 0x0000000c500a7210 */ /* 0x000fe20007f5e0ff */
[----:B-1--4-:R-:W-:Y:S01]  /*26bd0*/  VIADD R2, R4, 0x10 ;  /* 0x0000001004027836 */ /* 0x012fe20000000000 */
        /* <DEDUP_REMOVED lines=22> */
[----:B------:R2:W-:Y:S04]  /*26d40*/  @!P2 ST.E.64 desc[UR10][R12.64], R76 ;  /* 0x0000004c0c00a985 */ /* 0x0005e8000c101b0a */
[----:B------:R2:W-:Y:S01]  /*26d50*/  @!P2 ST.E.64 desc[UR4][R12.64+0x8], R78 ;  /* 0x0000084e0c00a985 */ /* 0x0005e2000c101b04 */
[----:B------:R-:W-:-:S13]  /*26d60*/  ISETP.GE.AND P2, PT, R3, R8, PT ;  /* 0x000000080300720c */ /* 0x000fda0003f46270 */
[----:B------:R-:W-:Y:S02]  /*26d70*/  @!P2 R2UR UR4, R6 ;  /* 0x000000000604a2ca */ /* 0x000fe400000e0000 */
[----:B------:R-:W-:-:S13]  /*26d80*/  @!P2 R2UR UR5, R7 ;  /* 0x000000000705a2ca */ /* 0x000fda00000e0000 */
[----:B------:R2:W-:Y:S02]  /*26d90*/  @!P2 ST.E.128 desc[UR4][R12.64+0x100], R44 ;  /* 0x0001002c0c00a985 */ /* 0x0005e4000c101d04 */
.L_x_4372:
[----:B------:R-:W-:Y:S05]  /*26da0*/  BSYNC B0 ;  /* 0x0000000000007941 */ /* 0x000fea0003800000 */
.L_x_4371:
        /* <DEDUP_REMOVED lines=10> */
[----:B------:R3:W-:Y:S02]  /*26e50*/  @!P0 ST.E.128 desc[UR4][R12.64+0x1100], R40 ;  /* 0x001100280c008985 */ /* 0x0007e4000c101d04 */
.L_x_4374:
[----:B------:R-:W-:Y:S05]  /*26e60*/  BSYNC B0 ;  /* 0x0000000000007941 */ /* 0x000fea0003800000 */
.L_x_4373:
        /* <DEDUP_REMOVED lines=8> */
[----:B------:R4:W-:Y:S04]  /*26ef0*/  @!P1 ST.E.128 desc[UR10][R12.64+0x2000], R68 ;  /* 0x002000440c009985 */ /* 0x0009e8000c101d0a */
[----:B------:R4:W-:Y:S02]  /*26f00*/  @!P0 ST.E.128 desc[UR4][R12.64+0x2100], R36 ;  /* 0x002100240c008985 */ /* 0x0009e4000c101d04 */
.L_x_4376:
[----:B------:R-:W-:Y:S05]  /*26f10*/  BSYNC B0 ;  /* 0x0000000000007941 */ /* 0x000fea0003800000 */
.L_x_4375:
        /* <DEDUP_REMOVED lines=10> */
.L_x_4378:
[----:B------:R-:W-:Y:S05]  /*26fc0*/  BSYNC B0 ;  /* 0x0000000000007941 */ /* 0x000fea0003800000 */
.L_x_4377:
        /* <DEDUP_REMOVED lines=10> */
.L_x_4380:
[----:B------:R-:W-:Y:S05]  /*27070*/  BSYNC B0 ;  /* 0x0000000000007941 */ /* 0x000fea0003800000 */
.L_x_4379:
        /* <DEDUP_REMOVED lines=10> */
.L_x_4382:
[----:B------:R-:W-:Y:S05]  /*27120*/  BSYNC B0 ;  /* 0x0000000000007941 */ /* 0x000fea0003800000 */
.L_x_4381:
        /* <DEDUP_REMOVED lines=10> */
.L_x_4384:
[----:B------:R-:W-:Y:S05]  /*271d0*/  BSYNC B0 ;  /* 0x0000000000007941 */ /* 0x000fea0003800000 */
.L_x_4383:
[----:B------:R-:W-:-:S04]  /*271e0*/  MOV R239, 0x0 ;  /* 0x0000000000ef7802 */ /* 0x000fc80000000f00 */
[----:B-12345:R-:W-:Y:S05]  /*271f0*/  @P2 RET.REL.NODEC R238 `(_ZN5flash24flash_fwd_splitkv_kernelI23Flash_fwd_kernel_traitsILi128ELi64ELi128ELi4ELb0ELb0EN7cutlass6half_tE19Flash_kernel_traitsILi128ELi64ELi128ELi4ES3_EELb1ELb0ELb1ELb0ELb0ELb0ELb1ELb1EEEvNS_16Flash_fwd_paramsE) ;  /* 0xfffffd8cee802950 */ /* 0x03efea0003c3ffff */
[-C--:B------:R-:W-:Y:S01]  /*27200*/  ISETP.GE.AND P1, PT, R14, R8.reuse, PT ;  /* 0x000000080e00720c */ /* 0x080fe20003f26270 */
[----:B------:R-:W-:Y:S01]  /*27210*/  IMAD.MOV.U32 R239, RZ, RZ, 0x0 ;  /* 0x00000000ffef7424 */ /* 0x000fe200078e00ff */
[----:B------:R-:W-:-:S11]  /*27220*/  ISETP.GE.AND P0, PT, R3, R8, PT ;  /* 0x000000080300720c */ /* 0x000fd60003f06270 */
[----:B------:R-:W-:Y:S02]  /*27230*/  @!P1 R2UR UR4, R6 ;  /* 0x00000000060492ca */ /* 0x000fe400000e0000 */
[----:B------:R-:W-:-:S13]  /*27240*/  @!P1 R2UR UR5, R7 ;  /* 0x00000000070592ca */ /* 0x000fda00000e0000 */
[----:B------:R1:W-:Y:S02]  /*27250*/  @!P1 ST.E.128 desc[UR4][R12.64+0x7000], R48 ;  /* 0x007000300c009985 */ /* 0x0003e4000c101d04 */
[----:B-1----:R-:W-:Y:S05]  /*27260*/  @P0 RET.REL.NODEC R238 `(_ZN5flash24flash_fwd_splitkv_kernelI23Flash_fwd_kernel_traitsILi128ELi64ELi128ELi4ELb0ELb0EN7cutlass6half_tE19Flash_kernel_traitsILi128ELi64ELi128ELi4ES3_EELb1ELb0ELb1ELb0ELb0ELb0ELb1ELb1EEEvNS_16Flash_fwd_paramsE) ;  /* 0xfffffd8cee640950 */ /* 0x002fea0003c3ffff */
[----:B------:R-:W-:Y:S01]  /*27270*/  R2UR UR4, R6 ;  /* 0x00000000060472ca */ /* 0x000fe200000e0000 */
[----:B------:R-:W-:Y:S01]  /*27280*/  IMAD.MOV.U32 R239, RZ, RZ, 0x0 ;  /* 0x00000000ffef7424 */ /* 0x000fe200078e00ff */
[----:B------:R-:W-:-:S13]  /*27290*/  R2UR UR5, R7 ;  /* 0x00000000070572ca */ /* 0x000fda00000e0000 */
[----:B------:R1:W-:Y:S02]  /*272a0*/  ST.E.128 desc[UR4][R12.64+0x7100], R16 ;  /* 0x007100100c007985 */ /* 0x0003e4000c101d04 */
[----:B-1----:R-:W-:Y:S05]  /*272b0*/  RET.REL.NODEC R238 `(_ZN5flash24flash_fwd_splitkv_kernelI23Flash_fwd_kernel_traitsILi128ELi64ELi128ELi4ELb0ELb0EN7cutlass6half_tE19Flash_kernel_traitsILi128ELi64ELi128ELi4ES3_EELb1ELb0ELb1ELb0ELb0ELb0ELb1ELb1EEEvNS_16Flash_fwd_paramsE) ;  /* 0xfffffd8cee507950 */ /* 0x002fea0003c3ffff */
.L_x_4368:
[----:B------:R-:W-:Y:S01]  /*272c0*/  MOV R13, 0x2 ;  /* 0x00000002000d7802 */ /* 0x000fe20000000f00 */
[----:B------:R-:W-:Y:S01]  /*272d0*/  IMAD.MOV.U32 R10, RZ, RZ, 0x1f ;  /* 0x0000001fff0a7424 */ /* 0x000fe200078e00ff */
[----:B------:R-:W-:-:S07]  /*272e0*/  MOV R12, 0xffffffff ;  /* 0xffffffff000c7802 */ /* 0x000fce0000000f00 */
[----:B-1---5:R-:W-:Y:S05]  /*272f0*/  WARPSYNC.COLLECTIVE R12, `(.L_x_4385) ;  /* 0x000000000c087348 */ /* 0x022fea0003c00000 */
[----:B------:R2:W3:Y:S02]  /*27300*/  SHFL.BFLY P0, R16, R248, R13, R10 ;  /* 0x0c00000df8107389 */ /* 0x0004e4000000000a */
[----:B-123-5:R-:W-:Y:S01]  /*27310*/  ENDCOLLECTIVE ;  /* 0x000000000000791b */ /* 0x02efe20003800000 */
.L_x_4385:
[----:B------:R-:W-:Y:S02]  /*27320*/  IMAD.MOV.U32 R11, RZ, RZ, R16 ;  /* 0x000000ffff0b7224 */ /* 0x000fe400078e0010 */
[----:B------:R-:W-:Y:S02]  /*27330*/  IMAD.MOV.U32 R13, RZ, RZ, 0x1 ;  /* 0x00000001ff0d7424 */ /* 0x000fe400078e00ff */
[----:B------:R-:W-:-:S05]  /*27340*/  FADD.FTZ R14, R11, R248 ;  /* 0x000000f80b0e7221 */ /* 0x000fca0000010000 */
[----:B------:R-:W-:-:S07]  /*27350*/  MOV R248, R14 ;  /* 0x0000000e00f87202 */ /* 0x000fce0000000f00 */
[----:B------:R-:W-:Y:S05]  /*27360*/  WARPSYNC.COLLECTIVE R12, `(.L_x_4386) ;  /* 0x000000000c087348 */ /* 0x000fea0003c00000 */
[----:B------:R1:W2:Y:S02]  /*27370*/  SHFL.BFLY P0, R16, R248, R13, R10 ;  /* 0x0c00000df8107389 */ /* 0x0002a4000000000a */
[----:B-12---:R-:W-:Y:S01]  /*27380*/  ENDCOLLECTIVE ;  /* 0x000000000000791b */ /* 0x006fe20003800000 */
.L_x_4386:
[----:B------:R-:W-:Y:S01]  /*27390*/  MOV R248, R243 ;  /* 0x000000f300f87202 */ /* 0x000fe20000000f00 */
[----:B------:R-:W-:Y:S01]  /*273a0*/  IMAD.MOV.U32 R13, RZ, RZ, 0x2 ;  /* 0x00000002ff0d7424 */ /* 0x000fe200078e00ff */
[----:B------:R-:W-:-:S07]  /*273b0*/  MOV R11, R16 ;  /* 0x00000010000b7202 */ /* 0x000fce0000000f00 */
[----:B------:R-:W-:Y:S05]  /*273c0*/  WARPSYNC.COLLECTIVE R12, `(.L_x_4387) ;  /* 0x000000000c087348 */ /* 0x000fea0003c00000 */
[----:B------:R1:W2:Y:S02]  /*273d0*/  SHFL.BFLY P0, R16, R248, R13, R10 ;  /* 0x0c00000df8107389 */ /* 0x0002a4000000000a */
[----:B-12---:R-:W-:Y:S01]  /*273e0*/  ENDCOLLECTIVE ;  /* 0x000000000000791b */ /* 0x006fe20003800000 */
.L_x_4387:
[----:B------:R-:W-:Y:S01]  /*273f0*/  FADD.FTZ R11, R14, R11 ;  /* 0x0000000b0e0b7221 */ /* 0x000fe20000010000 */
[----:B------:R-:W-:Y:S01]  /*27400*/  FADD.FTZ R15, R16, R243 ;  /* 0x000000f3100f7221 */ /* 0x000fe20000010000 */
[----:B------:R-:W-:-:S04]  /*27410*/  MOV R13, 0x1 ;  /* 0x00000001000d7802 */ /* 0x000fc80000000f00 */
[----:B------:R-:W-:-:S07]  /*27420*/  MOV R248, R15 ;  /* 0x0000000f00f87202 */ /* 0x000fce0000000f00 */
[----:B------:R-:W-:Y:S05]  /*27430*/  WARPSYNC.COLLECTIVE R12, `(.L_x_4388) ;  /* 0x000000000c087348 */ /* 0x000fea0003c00000 */
[----:B------:R1:W2:Y:S02]  /*27440*/  SHFL.BFLY P0, R16, R248, R13, R10 ;  /* 0x0c00000df8107389 */ /* 0x0002a4000000000a */
[----:B-12---:R-:W-:Y:S01]  /*27450*/  ENDCOLLECTIVE ;  /* 0x000000000000791b */ /* 0x006fe20003800000 */
.L_x_4388:
[----:B------:R-:W-:Y:S05]  /*27460*/  BRA `(.L_x_4389) ;  /* 0xffffffe800447947 */ /* 0x000fea000383ffff */
.L_x_4390:
        /* <DEDUP_REMOVED lines=9> */
.L_x_8332:


//--------------------- .text._ZN5flash24flash_fwd_splitkv_kernelI23Flash_fwd_kernel_traitsILi128ELi64ELi128ELi4ELb0ELb0EN7cutlass6half_tE19Flash_kernel_traitsILi128ELi64ELi128ELi4ES3_EELb1ELb0ELb1ELb0ELb0ELb1ELb1ELb1EEEvNS_16Flash_fwd_paramsE --------------------------
	.section	.text._ZN5flash24flash_fwd_splitkv_kernelI23Flash_fwd_kernel_traitsILi128ELi64ELi128ELi4ELb0ELb0EN7cutlass6half_tE19Flash_kernel_traitsILi128ELi64ELi128ELi4ES3_EELb1ELb0ELb1ELb0ELb0ELb1ELb1ELb1EEEvNS_16Flash_fwd_paramsE,"ax",@progbits
	.align	128
        .global         _ZN5flash24flash_fwd_splitkv_kernelI23Flash_fwd_kernel_traitsILi128ELi64ELi128ELi4ELb0ELb0EN7cutlass6half_tE19Flash_kernel_traitsILi128ELi64ELi128ELi4ES3_EELb1ELb0ELb1ELb0ELb0ELb1ELb1ELb1EEEvNS_16Flash_fwd_paramsE
        .type           _ZN5flash24flash_fwd_splitkv_kernelI23Flash_fwd_kernel_traitsILi128ELi64ELi128ELi4ELb0ELb0EN7cutlass6half_tE19Flash_kernel_traitsILi128ELi64ELi128ELi4ES3_EELb1ELb0ELb1ELb0ELb0ELb1ELb1ELb1EEEvNS_16Flash_fwd_paramsE,@function
        .size           _ZN5flash24flash_fwd_splitkv_kernelI23Flash_fwd_kernel_traitsILi128ELi64ELi128ELi4ELb0ELb0EN7cutlass6half_tE19Flash_kernel_traitsILi128ELi64ELi128ELi4ES3_EELb1ELb0ELb1ELb0ELb0ELb1ELb1ELb1EEEvNS_16Flash_fwd_paramsE,(.L_x_8333 - _ZN5flash24flash_fwd_splitkv_kernelI23Flash_fwd_kernel_traitsILi128ELi64ELi128ELi4ELb0ELb0EN7cutlass6half_tE19Flash_kernel_traitsILi128ELi64ELi128ELi4ES3_EELb1ELb0ELb1ELb0ELb0ELb1ELb1ELb1EEEvNS_16Flash_fwd_paramsE)
        .other          _ZN5flash24flash_fwd_splitkv_kernelI23Flash_fwd_kernel_traitsILi128ELi64ELi128ELi4ELb0ELb0EN7cutlass6half_tE19Flash_kernel_traitsILi128ELi64ELi128ELi4ES3_EELb1ELb0ELb1ELb0ELb0ELb1ELb1ELb1EEEvNS_16Flash_fwd_paramsE,@"STO_CUDA_ENTRY STV_DEFAULT"
_ZN5flash24flash_fwd_splitkv_kernelI23Flash_fwd_kernel_traitsILi128ELi64ELi128ELi4ELb0ELb0EN7cutlass6half_tE19Flash_kernel_traitsILi128ELi64ELi128ELi4ES3_EELb1ELb0ELb1ELb0ELb0ELb1ELb1ELb1EEEvNS_16Flash_fwd_paramsE:
.text._ZN5flash24flash_fwd_splitkv_kernelI23Flash_fwd_kernel_traitsILi128ELi64ELi128ELi4ELb0ELb0EN7cutlass6half_tE19Flash_kernel_traitsILi128ELi64ELi128ELi4ES3_EELb1ELb0ELb1ELb0ELb0ELb1ELb1ELb1EEEvNS_16Flash_fwd_paramsE:
        /* <DEDUP_REMOVED lines=9> */
[----:B------:R-:W2:Y:S08]  /*0090*/  LDC R5, c[0x0][0x10] ;  /* 0x00000400ff057b82 */ /* 0x000eb00000000800 */
[----:B------:R-:W2:Y:S01]  /*00a0*/  LDC.64 R10, c[0x0][0x198] ;  /* 0x00006600ff0a7b82 */ /* 0x000ea20000000a00 */
[----:B-1----:R-:W1:Y:S02]  /*00b0*/  MUFU.RCP R2, R2 ;  /* 0x0000000200027308 */ /* 0x002e640000001000 */
[----:B-1----:R-:W-:-:S06]  /*00c0*/  VIADD R2, R2, 0xffffffe ;  /* 0x0ffffffe02027836 */ /* 0x002fcc0000000000 */
[----:B------:R-:W1:Y:S02]  /*00d0*/  F2I.FTZ.U32.TRUNC.NTZ R3, R2 ;  /* 0x0000000200037305 */ /* 0x000e64000021f000 */
[----:B-1----:R-:W-:-:S04]  /*00e0*/  IMAD.MOV R2, RZ, RZ, -R3 ;  /* 0x000000ffff027224 */ /* 0x002fc800078e0a03 */
        /* <DEDUP_REMOVED lines=13> */
[----:B--2-4-:R-:W-:Y:S02]  /*01c0*/  IMAD R244, R0, R244, UR4 ;  /* 0x0000000400f47e24 */ /* 0x014fe4000f8e02f4 */
[----:B------:R-:W-:Y:S05]  /*01d0*/  CALL.REL.NOINC `($_ZN5flash24flash_fwd_splitkv_kernelI23Flash_fwd_kernel_traitsILi128ELi64ELi128ELi4ELb0ELb0EN7cutlass6half_tE19Flash_kernel_traitsILi128ELi64ELi128ELi4ES3_EELb1ELb0ELb1ELb0ELb0ELb1ELb1ELb1EEEvNS_16Flash_fwd_paramsE$_ZN5flash30compute_attn_1rowblock_splitkvI23Flash_fwd_kernel_traitsILi128ELi64ELi128ELi4ELb0ELb0EN7cutlass6half_tE19Flash_kernel_traitsILi128ELi64ELi128ELi4ES3_EELb1ELb0ELb1ELb0ELb0ELb1ELb1ELb1ENS_16Flash_fwd_paramsEEEvRKT8_iiiii) ;  /* 0x0000000000087944 */ /* 0x000fea0003c00000 */
[----:B------:R-:W-:Y:S05]  /*01e0*/  BSYNC B4 ;  /* 0x0000000000047941 */ /* 0x000fea0003800000 */
.L_x_4391:
[----:B------:R-:W-:Y:S05]  /*01f0*/  EXIT ;  /* 0x000000000000794d */ /* 0x000fea0003800000 */
        .type           $_ZN5flash24flash_fwd_splitkv_kernelI23Flash_fwd_kernel_traitsILi128ELi64ELi128ELi4ELb0ELb0EN7cutlass6half_tE19Flash_kernel_traitsILi128ELi64ELi128ELi4ES3_EELb1ELb0ELb1ELb0ELb0ELb1ELb1ELb1EEEvNS_16Flash_fwd_paramsE$_ZN5flash30compute_attn_1rowblock_splitkvI23Flash_fwd_kernel_traitsILi128ELi64ELi128ELi4ELb0ELb0EN7cutlass6half_tE19Flash_kernel_traitsILi128ELi64ELi128ELi4ES3_EELb1ELb0ELb1ELb0ELb0ELb1ELb1ELb1ENS_16Flash_fwd_paramsEEEvRKT8_iiiii,@function
        .size           $_ZN5flash24flash_fwd_splitkv_kernelI23Flash_fwd_kernel_traitsILi128ELi64ELi128ELi4ELb0ELb0EN7cutlass6half_tE19Flash_kernel_traitsILi128ELi64ELi128ELi4ES3_EELb1ELb0ELb1ELb0ELb0ELb1ELb1ELb1EEEvNS_16Flash_fwd_paramsE$_ZN5flash30compute_attn_1rowblock_splitkvI23Flash_fwd_kernel_traitsILi128ELi64ELi128ELi4ELb0ELb0EN7cutlass6half_tE19Flash_kernel_traitsILi128ELi64ELi128ELi4ES3_EELb1ELb0ELb1ELb0ELb0ELb1ELb1ELb1ENS_16Flash_fwd_paramsEEEvRKT8_iiiii,(.L_x_8333 - $_ZN5flash24flash_fwd_splitkv_kernelI23Flash_fwd_kernel_traitsILi128ELi64ELi128ELi4ELb0ELb0EN7cutlass6half_tE19Flash_kernel_traitsILi128ELi64ELi128ELi4ES3_EELb1ELb0ELb1ELb0ELb0ELb1ELb1ELb1EEEvNS_16Flash_fwd_paramsE$_ZN5flash30compute_attn_1rowblock_splitkvI23Flash_fwd_kernel_traitsILi128ELi64ELi128ELi4ELb0ELb0EN7cutlass6half_tE19Flash_kernel_traitsILi128ELi64ELi128ELi4ES3_EELb1ELb0ELb1ELb0ELb0ELb1ELb1ELb1ENS_16Flash_fwd_paramsEEEvRKT8_iiiii)
$_ZN5flash24flash_fwd_splitkv_kernelI23Flash_fwd_kernel_traitsILi128ELi64ELi128ELi4ELb0ELb0EN7cutlass6half_tE19Flash_kernel_traitsILi128ELi64ELi128ELi4ES3_EELb1ELb0ELb1ELb0ELb0ELb1ELb1ELb1EEEvNS_16Flash_fwd_paramsE$_ZN5flash30compute_attn_1rowblock_splitkvI23Flash_fwd_kernel_traitsILi128ELi64ELi128ELi4ELb0ELb0EN7cutlass6half_tE19Flash_kernel_traitsILi128ELi64ELi128ELi4ES3_EELb1ELb0ELb1ELb0ELb0ELb1ELb1ELb1ENS_16Flash_fwd_paramsEEEvRKT8_iiiii:
        /* <DEDUP_REMOVED lines=27> */
.L_x_4393:
[----:B------:R-:W-:Y:S05]  /*03b0*/  BSYNC B0 ;  /* 0x0000000000007941 */ /* 0x000fea0003800000 */
.L_x_4392:
        /* <DEDUP_REMOVED lines=8> */
.L_x_4395:
[----:B------:R2:W5:Y:S02]  /*0440*/  LD.E R75, desc[UR6][R10.64+0xb8] ;  /* 0x0000b8060a4b7980 */ /* 0x000564000c101900 */
.L_x_4396:
[----:B------:R-:W-:Y:S05]  /*0450*/  BSYNC B0 ;  /* 0x0000000000007941 */ /* 0x000fea0003800000 */
.L_x_4394:
[----:B-1-3--:R-:W3:Y:S01]  /*0460*/  LD.E.64 R2, desc[UR6][R10.64+0xf8] ;  /* 0x0000f8060a027980 */ /* 0x00aee2000c101b00 */
[----:B------:R-:W-:Y:S01]  /*0470*/  BSSY B1, `(.L_x_4397) ;  /* 0x0000012000017945 */ /* 0x000fe20003800000 */
[----:B-----5:R-:W-:Y:S01]  /*0480*/  IMAD.IADD R75, R75, 0x1, -R15 ;  /* 0x000000014b4b7824 */ /* 0x020fe200078e0a0f */
[----:B---3--:R-:W-:-:S04]  /*0490*/  ISETP.NE.U32.AND P0, PT, R2, RZ, PT ;  /* 0x000000ff0200720c */ /* 0x008fc80003f05070 */
[----:B------:R-:W-:-:S13]  /*04a0*/  ISETP.NE.AND.EX P0, PT, R3, RZ, PT, P0 ;  /* 0x000000ff0300720c */ /* 0x000fda0003f05300 */
[----:B------:R-:W-:Y:S05]  /*04b0*/  @!P0 BRA `(.L_x_4398) ;  /* 0x0000000000108947 */ /* 0x000fea0003800000 */
[----:B------:R-:W-:-:S06]  /*04c0*/  IMAD.WIDE R50, R245, 0x4, R2 ;  /* 0x00000004f5327825 */ /* 0x000fcc00078e0202 */
[----:B------:R-:W3:Y:S02]  /*04d0*/  LD.E R50, desc[UR6][R50.64] ;  /* 0x0000000632327980 */ /* 0x000ee4000c101900 */
[----:B---3--:R-:W-:Y:S01]  /*04e0*/  IADD3 R50, R50, -R15, RZ ;  /* 0x8000000f32327210 */ /* 0x008fe20007ffe0ff */
[----:B------:R-:W-:Y:S05]  /*04f0*/  BRA `(.L_x_4399) ;  /* 0x0000000000247947 */ /* 0x000fea0003800000 */
.L_x_4398:
[----:B------:R-:W3:Y:S01]  /*0500*/  LD.E.64 R2, desc[UR6][R10.64+0x108] ;  /* 0x000108060a027980 */ /* 0x000ee2000c101b00 */
[----:B------:R-:W-:Y:S01]  /*0510*/  BSSY B0, `(.L_x_4400) ;  /* 0x0000006000007945 */ /* 0x000fe20003800000 */
[----:B------:R-:W-:Y:S01]  /*0520*/  IMAD.MOV.U32 R50, RZ, RZ, RZ ;  /* 0x000000ffff327224 */ /* 0x000fe200078e00ff */
[----:B---3--:R-:W-:-:S04]  /*0530*/  ISETP.NE.U32.AND P0, PT, R2, RZ, PT ;  /* 0x000000ff0200720c */ /* 0x008fc80003f05070 */
[----:B------:R-:W-:-:S13]  /*0540*/  ISETP.NE.AND.EX P0, PT, R3, RZ, PT, P0 ;  /* 0x000000ff0300720c */ /* 0x000fda0003f05300 */
[----:B------:R-:W-:Y:S05]  /*0550*/  @!P0 BRA `(.L_x_4401) ;  /* 0x0000000000048947 */ /* 0x000fea0003800000 */
[----:B------:R1:W5:Y:S02]  /*0560*/  LD.E R50, desc[UR6][R10.64+0xbc] ;  /* 0x0000bc060a327980 */ /* 0x000364000c101900 */
.L_x_4401:
[----:B------:R-:W-:Y:S05]  /*0570*/  BSYNC B0 ;  /* 0x0000000000007941 */ /* 0x000fea0003800000 */
.L_x_4400:
[----:B-----5:R-:W-:Y:S02]  /*0580*/  IADD3 R50, R75, R50, RZ ;  /* 0x000000324b327210 */ /* 0x020fe40007ffe0ff */
.L_x_4399:
[----:B------:R-:W-:Y:S05]  /*0590*/  BSYNC B1 ;  /* 0x0000000000017941 */ /* 0x000fea0003800000 */
.L_x_4397:
[----:B------:R-:W-:Y:S01]  /*05a0*/  IMAD.SHL.U32 R53, R242, 0x40, RZ ;  /* 0x00000040f2357824 */ /* 0x000fe200078e00ff */
[----:B------:R-:W-:Y:S01]  /*05b0*/  MOV R2, R241 ;  /* 0x000000f100027202 */ /* 0x000fe20000000f00 */
[----:B------:R-:W-:-:S03]  /*05c0*/  IMAD.MOV.U32 R3, RZ, RZ, 0x0 ;  /* 0x00000000ff037424 */ /* 0x000fc600078e00ff */
[----:B------:R-:W-:-:S13]  /*05d0*/  ISETP.GT.AND P0, PT, R243, R53, PT ;  /* 0x00000035f300720c */ /* 0x000fda0003f04270 */
[----:B-12---:R-:W-:Y:S05]  /*05e0*/  @!P0 RET.REL.NODEC R2 `(_ZN5flash24flash_fwd_splitkv_kernelI23Flash_fwd_kernel_traitsILi128ELi64ELi128ELi4ELb0ELb0EN7cutlass6half_tE19Flash_kernel_traitsILi128ELi64ELi128ELi4ES3_EELb1ELb0ELb1ELb0ELb0ELb1ELb1ELb1EEEvNS_16Flash_fwd_paramsE) ;  /* 0xfffffff802848950 */ /* 0x006fea0003c3ffff */
        /* <DEDUP_REMOVED lines=64> */
[C---:B------:R-:W-:Y:S02]  /*09f0*/  VIADD R4, R8.reuse, 0x8 ;  /* 0x0000000808047836 */ /* 0x040fe40000000000 */
        /* <DEDUP_REMOVED lines=26> */
.L_x_4404:
[----:B------:R-:W-:Y:S05]  /*0ba0*/  BSYNC B0 ;  /* 0x0000000000007941 */ /* 0x000fea0003800000 */
.L_x_4403:
        /* <DEDUP_REMOVED lines=8> */
.L_x_4406:
[----:B------:R-:W-:Y:S05]  /*0c30*/  BSYNC B0 ;  /* 0x0000000000007941 */ /* 0x000fea0003800000 */
.L_x_4405:
        /* <DEDUP_REMOVED lines=8> */
.L_x_4408:
[----:B------:R-:W-:Y:S05]  /*0cc0*/  BSYNC B0 ;  /* 0x0000000000007941 */ /* 0x000fea0003800000 */
.L_x_4407:
        /* <DEDUP_REMOVED lines=8> */
.L_x_4410:
[----:B------:R-:W-:Y:S05]  /*0d50*/  BSYNC B0 ;  /* 0x0000000000007941 */ /* 0x000fea0003800000 */
.L_x_4409:
[----:B------:R-:W-:Y:S01]  /*0d60*/  BSSY B0, `(.L_x_4411) ;  /* 0x0000007000007945 */ /* 0x000fe20003800000 */
[----:B------:R-:W-:-:S03]  /*0d70*/  ISETP.GE.AND P1, PT, R2, R53, PT ;  /* 0x000000350200720c */ /* 0x000fc60003f26270 */
[----:B------:R-:W-:Y:S10]  /*0d80*/  @P5 BRA `(.L_x_4412) ;  /* 0x0000000000105947 */ /* 0x000ff40003800000 */
[----:B-----5:R-:W-:-:S13]  /*0d90*/  ISETP.GE.AND P5, PT, R14, R10, PT ;  /* 0x0000000a0e00720c */ /* 0x020fda0003fa6270 */
[----:B------:R1:W-:Y:S01]  /*0da0*/  @!P5 ST.E.128 desc[UR6][R6.64+0x4000], RZ ;  /* 0x004000ff0600d985 */ /* 0x0003e2000c101d06 */
[----:B------:R-:W-:-:S13]  /*0db0*/  ISETP.GE.AND P5, PT, R0, R10, PT ;  /* 0x0000000a0000720c */ /* 0x000fda0003fa6270 */
[----:B------:R1:W-:Y:S02]  /*0dc0*/  @!P5 ST.E.128 desc[UR6][R6.64+0x4100], RZ ;  /* 0x004100ff0600d985 */ /* 0x0003e4000c101d06 */
.L_x_4412:
[----:B------:R-:W-:Y:S05]  /*0dd0*/  BSYNC B0 ;  /* 0x0000000000007941 */ /* 0x000fea0003800000 */
.L_x_4411:
        /* <DEDUP_REMOVED lines=8> */
.L_x_4414:
[----:B------:R-:W-:Y:S05]  /*0e60*/  BSYNC B0 ;  /* 0x0000000000007941 */ /* 0x000fea0003800000 */
.L_x_4413:
[----:B------:R-:W-:Y:S01]  /*0e70*/  BSSY B0, `(.L_x_4415) ;  /* 0x0000007000007945 */ /* 0x000fe20003800000 */
[----:B------:R-:W-:-:S03]  /*0e80*/  ISETP.GE.AND P0, PT, R8, R53, PT ;  /* 0x000000350800720c */ /* 0x000fc60003f06270 */
[----:B------:R-:W-:Y:S10]  /*0e90*/  @P1 BRA `(.L_x_4416) ;  /* 0x0000000000101947 */ /* 0x000ff40003800000 */
[----:B-----5:R-:W-:-:S13]  /*0ea0*/  ISETP.GE.AND P1, PT, R14, R10, PT ;  /* 0x0000000a0e00720c */ /* 0x020fda0003f26270 */
[----:B------:R1:W-:Y:S01]  /*0eb0*/  @!P1 ST.E.128 desc[UR6][R6.64+0x6000], RZ ;  /* 0x006000ff06009985 */ /* 0x0003e2000c101d06 */
[----:B------:R-:W-:-:S13]  /*0ec0*/  ISETP.GE.AND P1, PT, R0, R10, PT ;  /* 0x0000000a0000720c */ /* 0x000fda0003f26270 */
[----:B------:R1:W-:Y:S02]  /*0ed0*/  @!P1 ST.E.128 desc[UR6][R6.64+0x6100], RZ ;  /* 0x006100ff06009985 */ /* 0x0003e4000c101d06 */
.L_x_4416:
[----:B------:R-:W-:Y:S05]  /*0ee0*/  BSYNC B0 ;  /* 0x0000000000007941 */ /* 0x000fea0003800000 */
.L_x_4415:
        /* <DEDUP_REMOVED lines=8> */
.L_x_4418:
[----:B------:R-:W-:Y:S05]  /*0f70*/  BSYNC B0 ;  /* 0x0000000000007941 */ /* 0x000fea0003800000 */
.L_x_4417:
        /* <DEDUP_REMOVED lines=18> */
[----:B-1---5:R-:W-:Y:S05]  /*10a0*/  @P6 RET.REL.NODEC R2 `(_ZN5flash24flash_fwd_splitkv_kernelI23Flash_fwd_kernel_traitsILi128ELi64ELi128ELi4ELb0ELb0EN7cutlass6half_tE19Flash_kernel_traitsILi128ELi64ELi128ELi4ES3_EELb1ELb0ELb1ELb0ELb0ELb1ELb1ELb1EEEvNS_16Flash_fwd_paramsE) ;  /* 0xffffffec02d46950 */ /* 0x022fea0003c3ffff */
[----:B------:R-:W-:Y:S02]  /*10b0*/  MOV R0, 0xff800000 ;  /* 0xff80000000007802 */ /* 0x000fe40000000f00 */
[----:B------:R-:W-:Y:S02]  /*10c0*/  MOV R2, R241 ;  /* 0x000000f100027202 */ /* 0x000fe40000000f00 */
[----:B------:R-:W-:Y:S01]  /*10d0*/  MOV R3, 0x0 ;  /* 0x0000000000037802 */ /* 0x000fe20000000f00 */
[----:B------:R1:W-:Y:S03]  /*10e0*/  ST.E desc[UR6][R4.64+0xe0], R0 ;  /* 0x0000e00004007985 */ /* 0x0003e6000c101906 */
[----:B-1----:R-:W-:Y:S05]  /*10f0*/  RET.REL.NODEC R2 `(_ZN5flash24flash_fwd_splitkv_kernelI23Flash_fwd_kernel_traitsILi128ELi64ELi128ELi4ELb0ELb0EN7cutlass6half_tE19Flash_kernel_traitsILi128ELi64ELi128ELi4ES3_EELb1ELb0ELb1ELb0ELb0ELb1ELb1ELb1EEEvNS_16Flash_fwd_paramsE) ;  /* 0xffffffec02c07950 */ /* 0x002fea0003c3ffff */
.L_x_4402:
        /* <DEDUP_REMOVED lines=32> */
[----:B-----5:R-:W4:Y:S04]  /*1300*/  LD.E.64 R14, desc[UR6][R10.64+0x28] ;  /* 0x000028060a0e7980 */ /* 0x020f28000c101b00 */
        /* <DEDUP_REMOVED lines=54> */
[----:B------:R-:W-:-:S04]  /*1670*/  @!P1 LOP3.LUT R12, RZ, R6, RZ, 0x33, !PT ;  /* 0x00000006ff0c9212 */ /* 0x000fc800078e33ff */
[----:B------:R-:W-:Y:S02]  /*1680*/  SHF.R.S32.HI R9, RZ, 0x1f, R12 ;  /* 0x0000001fff097819 */ /* 0x000fe4000001140c */
[----:B--2---:R-:W-:Y:S01]  /*1690*/  SHF.R.S32.HI R0, RZ, 0x1f, R3 ;  /* 0x0000001fff007819 */ /* 0x004fe20000011403 */
[----:B----4-:R-:W-:-:S04]  /*16a0*/  IMAD R7, R21, R3, RZ ;  /* 0x0000000315077224 */ /* 0x010fc800078e02ff */
[C---:B------:R-:W-:Y:S02]  /*16b0*/  IMAD R7, R20.reuse, R0, R7 ;  /* 0x0000000014077224 */ /* 0x040fe400078e0207 */
[----:B------:R-:W-:-:S04]  /*16c0*/  IMAD.WIDE.U32 R20, R20, R3, RZ ;  /* 0x0000000314147225 */ /* 0x000fc800078e00ff */
[----:B------:R-:W-:Y:S02]  /*16d0*/  IMAD.IADD R21, R21, 0x1, R7 ;  /* 0x0000000115157824 */ /* 0x000fe400078e0207 */
[----:B------:R-:W-:Y:S02]  /*16e0*/  IMAD R7, R47, R5, RZ ;  /* 0x000000052f077224 */ /* 0x000fe400078e02ff */
[----:B------:R-:W-:-:S04]  /*16f0*/  IMAD.WIDE.U32 R20, R5, R46, R20 ;  /* 0x0000002e05147225 */ /* 0x000fc800078e0014 */
[----:B------:R-:W-:Y:S02]  /*1700*/  IMAD R7, R46, R8, R7 ;  /* 0x000000082e077224 */ /* 0x000fe400078e0207 */
[-C--:B------:R-:W-:Y:S02]  /*1710*/  IMAD R6, R15, R3.reuse, RZ ;  /* 0x000000030f067224 */ /* 0x080fe400078e02ff */
[----:B------:R-:W-:Y:S02]  /*1720*/  IMAD.IADD R21, R21, 0x1, R7 ;  /* 0x0000000115157824 */ /* 0x000fe400078e0207 */
[----:B------:R-:W-:Y:S02]  /*1730*/  IMAD R7, R17, R12, RZ ;  /* 0x0000000c11077224 */ /* 0x000fe400078e02ff */
[----:B------:R-:W-:-:S04]  /*1740*/  IMAD.WIDE.U32 R22, R14, R3, RZ ;  /* 0x000000030e167225 */ /* 0x000fc800078e00ff */
[----:B------:R-:W-:Y:S02]  /*1750*/  IMAD R7, R16, R9, R7 ;  /* 0x0000000910077224 */ /* 0x000fe400078e0207 */
[----:B------:R-:W-:-:S04]  /*1760*/  IMAD.WIDE.U32 R20, R12, R16, R20 ;  /* 0x000000100c147225 */ /* 0x000fc800078e0014 */
[----:B------:R-:W-:Y:S01]  /*1770*/  IMAD R6, R14, R0, R6 ;  /* 0x000000000e067224 */ /* 0x000fe200078e0206 */
[----:B------:R-:W-:Y:S02]  /*1780*/  MOV R17, R22 ;  /* 0x0000001600117202 */ /* 0x000fe40000000f00 */
[----:B------:R-:W-:Y:S01]  /*1790*/  IADD3 R0, R21, R7, RZ ;  /* 0x0000000715007210 */ /* 0x000fe20007ffe0ff */
[----:B------:R-:W-:Y:S01]  /*17a0*/  IMAD.IADD R13, R23, 0x1, R6 ;  /* 0x00000001170d7824 */ /* 0x000fe200078e0206 */
[----:B------:R-:W-:Y:S01]  /*17b0*/  MOV R3, R20 ;  /* 0x0000001400037202 */ /* 0x000fe20000000f00 */
[----:B------:R-:W-:Y:S05]  /*17c0*/  BRA `(.L_x_4421) ;  /* 0x00000004004c7947 */ /* 0x000fea0003800000 */
.L_x_4420:
        /* <DEDUP_REMOVED lines=22> */
[----:B------:R-:W-:Y:S02]  /*1930*/  IMAD R0, R5, R0, R8 ;  /* 0x0000000005007224 */ /* 0x000fe400078e0208 */
[-C--:B---3--:R-:W-:Y:S01]  /*1940*/  @!P3 IMAD R2, R47, R15.reuse, RZ ;  /* 0x0000000f2f02b224 */ /* 0x088fe200078e02ff */
[----:B------:R-:W-:Y:S02]  /*1950*/  @P3 IADD3 R8, R15, R16, RZ ;  /* 0x000000100f083210 */ /* 0x000fe40007ffe0ff */
[----:B------:R-:W-:Y:S01]  /*1960*/  ISETP.GT.U32.AND P0, PT, R3, R0, PT ;  /* 0x000000000300720c */ /* 0x000fe20003f04070 */
[----:B------:R-:W-:-:S04]  /*1970*/  @!P3 IMAD.WIDE.U32 R30, R46, R15, RZ ;  /* 0x0000000f2e1eb225 */ /* 0x000fc800078e00ff */
[----:B------:R-:W-:Y:S01]  /*1980*/  @!P3 IMAD R2, R7, R46, R2 ;  /* 0x0000002e0702b224 */ /* 0x000fe200078e0202 */
[----:B-----5:R-:W-:Y:S01]  /*1990*/  @!P3 SHF.R.S32.HI R7, RZ, 0x1f, R14 ;  /* 0x0000001fff07b819 */ /* 0x020fe2000001140e */
[-C--:B------:R-:W-:Y:S02]  /*19a0*/  @P3 IMAD R12, R47, R8.reuse, RZ ;  /* 0x000000082f0c3224 */ /* 0x080fe400078e02ff */
[----:B------:R-:W-:Y:S01]  /*19b0*/  @P3 IMAD.WIDE.U32 R28, R46, R8, RZ ;  /* 0x000000082e1c3225 */ /* 0x000fe200078e00ff */
[----:B------:R-:W-:-:S03]  /*19c0*/  @!P3 MOV R8, R30 ;  /* 0x0000001e0008b202 */ /* 0x000fc60000000f00 */
[----:B------:R-:W-:Y:S02]  /*19d0*/  @!P3 IMAD.IADD R9, R31, 0x1, R2 ;  /* 0x000000011f09b824 */ /* 0x000fe400078e0202 */
[-C--:B----4-:R-:W-:Y:S02]  /*19e0*/  @!P3 IMAD R2, R25, R14.reuse, RZ ;  /* 0x0000000e1902b224 */ /* 0x090fe400078e02ff */
[----:B------:R-:W-:-:S04]  /*19f0*/  @!P3 IMAD.WIDE.U32 R8, R24, R14, R8 ;  /* 0x0000000e1808b225 */ /* 0x000fc800078e0008 */
[----:B------:R-:W-:Y:S02]  /*1a00*/  @!P3 IMAD R2, R24, R7, R2 ;  /* 0x000000071802b224 */ /* 0x000fe400078e0202 */
[----:B------:R-:W-:Y:S01]  /*1a10*/  @!P0 IMAD.IADD R0, R0, 0x1, -R3 ;  /* 0x0000000100008824 */ /* 0x000fe200078e0a03 */
[----:B------:R-:W-:Y:S01]  /*1a20*/  @P3 MOV R13, R28 ;  /* 0x0000001c000d3202 */ /* 0x000fe20000000f00 */
[----:B------:R-:W-:Y:S01]  /*1a30*/  @P3 IMAD.IADD R12, R29, 0x1, R12 ;  /* 0x000000011d0c3824 */ /* 0x000fe200078e020c */
[----:B------:R-:W-:Y:S02]  /*1a40*/  @!P3 IADD3 R12, R9, R2, RZ ;  /* 0x00000002090cb210 */ /* 0x000fe40007ffe0ff */
[----:B------:R-:W-:Y:S02]  /*1a50*/  @!P3 MOV R13, R8 ;  /* 0x00000008000db202 */ /* 0x000fe40000000f00 */
[----:B------:R-:W-:Y:S02]  /*1a60*/  ISETP.GE.U32.AND P2, PT, R0, R3, PT ;  /* 0x000000030000720c */ /* 0x000fe40003f46070 */
[----:B------:R-:W-:-:S02]  /*1a70*/  LOP3.LUT R13, R13, R12, RZ, 0x3c, !PT ;  /* 0x0000000c0d0d7212 */ /* 0x000fc400078e3cff */
[----:B------:R-:W-:Y:S01]  /*1a80*/  LOP3.LUT R3, R244, R6, RZ, 0x3c, !PT ;  /* 0x00000006f4037212 */ /* 0x000fe200078e3cff */
[----:B------:R-:W-:Y:S01]  /*1a90*/  @!P0 VIADD R5, R5, 0x1 ;  /* 0x0000000105058836 */ /* 0x000fe20000000000 */
[----:B------:R-:W-:Y:S02]  /*1aa0*/  LOP3.LUT R12, R13, R12, RZ, 0x3c, !PT ;  /* 0x0000000c0d0c7212 */ /* 0x000fe400078e3cff */
[----:B------:R-:W-:Y:S02]  /*1ab0*/  ISETP.GE.AND P1, PT, R3, RZ, PT ;  /* 0x000000ff0300720c */ /* 0x000fe40003f26270 */
[----:B------:R-:W-:Y:S02]  /*1ac0*/  ISETP.NE.AND P0, PT, R6, RZ, PT ;  /* 0x000000ff0600720c */ /* 0x000fe40003f05270 */
[----:B------:R-:W-:Y:S02]  /*1ad0*/  LEA R2, R48, 0xffffff80, 0x7 ;  /* 0xffffff8030027811 */ /* 0x000fe400078e38ff */
[----:B------:R-:W-:Y:S01]  /*1ae0*/  LOP3.LUT R13, R13, R12, RZ, 0x3c, !PT ;  /* 0x0000000c0d0d7212 */ /* 0x000fe200078e3cff */
[----:B------:R-:W-:Y:S01]  /*1af0*/  @!P3 IMAD R7, R45, R15, RZ ;  /* 0x0000000f2d07b224 */ /* 0x000fe200078e02ff */
[----:B------:R-:W-:-:S02]  /*1b00*/  @!P3 SHF.R.S32.HI R0, RZ, 0x1f, R15 ;  /* 0x0000001fff00b819 */ /* 0x000fc4000001140f */
[----:B------:R-:W-:Y:S01]  /*1b10*/  @P2 IADD3 R5, R5, 0x1, RZ ;  /* 0x0000000105052810 */ /* 0x000fe20007ffe0ff */
[-C--:B------:R-:W-:Y:S01]  /*1b20*/  IMAD.WIDE.U32 R24, R46, R2.reuse, R12 ;  /* 0x000000022e187225 */ /* 0x080fe200078e000c */
[----:B------:R-:W-:Y:S02]  /*1b30*/  SHF.R.S32.HI R8, RZ, 0x1f, R2 ;  /* 0x0000001fff087819 */ /* 0x000fe40000011402 */
[----:B------:R-:W-:Y:S01]  /*1b40*/  MOV R12, R5 ;  /* 0x00000005000c7202 */ /* 0x000fe20000000f00 */
[----:B------:R-:W-:Y:S02]  /*1b50*/  IMAD R9, R47, R2, RZ ;  /* 0x000000022f097224 */ /* 0x000fe400078e02ff */
[----:B------:R-:W-:Y:S02]  /*1b60*/  @!P3 IMAD R0, R0, R44, R7 ;  /* 0x0000002c0000b224 */ /* 0x000fe400078e0207 */
[----:B------:R-:W-:-:S04]  /*1b70*/  @!P3 IMAD.WIDE.U32 R28, R44, R15, RZ ;  /* 0x0000000f2c1cb225 */ /* 0x000fc800078e00ff */
[----:B------:R-:W-:Y:S02]  /*1b80*/  IMAD R9, R8, R46, R9 ;  /* 0x0000002e08097224 */ /* 0x000fe400078e0209 */
[----:B------:R-:W-:Y:S01]  /*1b90*/  @!P3 IMAD.IADD R17, R29, 0x1, R0 ;  /* 0x000000011d11b824 */ /* 0x000fe200078e0200 */
[----:B------:R-:W-:Y:S01]  /*1ba0*/  @!P3 SHF.R.S32.HI R0, RZ, 0x1f, R14 ;  /* 0x0000001fff00b819 */ /* 0x000fe2000001140e */
[----:B------:R-:W-:Y:S01]  /*1bb0*/  @!P1 IMAD.MOV R12, RZ, RZ, -R12 ;  /* 0x000000ffff0c9224 */ /* 0x000fe200078e0a0c */
[----:B------:R-:W-:Y:S01]  /*1bc0*/  @!P0 LOP3.LUT R12, RZ, R6, RZ, 0x33, !PT ;  /* 0x00000006ff0c8212 */ /* 0x000fe200078e33ff */
[----:B------:R-:W-:Y:S01]  /*1bd0*/  @!P3 IMAD R3, R23, R14, RZ ;  /* 0x0000000e1703b224 */ /* 0x000fe200078e02ff */
[----:B------:R-:W-:Y:S02]  /*1be0*/  @P3 IADD3 R15, R15, R16, RZ ;  /* 0x000000100f0f3210 */ /* 0x000fe40007ffe0ff */
[----:B------:R-:W-:Y:S01]  /*1bf0*/  IADD3 R25, R25, R9, RZ ;  /* 0x0000000919197210 */ /* 0x000fe20007ffe0ff */
[----:B------:R-:W-:Y:S01]  /*1c00*/  @!P3 IMAD R0, R22, R0, R3 ;  /* 0x000000001600b224 */ /* 0x000fe200078e0203 */
[----:B------:R-:W-:Y:S01]  /*1c10*/  @!P3 MOV R16, R28 ;  /* 0x0000001c0010b202 */ /* 0x000fe20000000f00 */
[----:B------:R-:W-:Y:S01]  /*1c20*/  IMAD R3, R21, R12, RZ ;  /* 0x0000000c15037224 */ /* 0x000fe200078e02ff */
[----:B------:R-:W-:Y:S01]  /*1c30*/  SHF.R.S32.HI R9, RZ, 0x1f, R12 ;  /* 0x0000001fff097819 */ /* 0x000fe2000001140c */
[----:B------:R-:W-:-:S02]  /*1c40*/  @P3 IMAD R13, R45, R15, RZ ;  /* 0x0000000f2d0d3224 */ /* 0x000fc400078e02ff */
[----:B------:R-:W-:-:S04]  /*1c50*/  @P3 IMAD.WIDE.U32 R6, R44, R15, RZ ;  /* 0x0000000f2c063225 */ /* 0x000fc800078e00ff */
[----:B------:R-:W-:-:S04]  /*1c60*/  @!P3 IMAD.WIDE.U32 R22, R22, R14, R16 ;  /* 0x0000000e1616b225 */ /* 0x000fc800078e0010 */
        /* <DEDUP_REMOVED lines=9> */
.L_x_4421:
[----:B------:R-:W-:Y:S05]  /*1d00*/  BSYNC B0 ;  /* 0x0000000000007941 */ /* 0x000fea0003800000 */
.L_x_4419:
        /* <DEDUP_REMOVED lines=14> */
[----:B-1----:R-:W-:Y:S02]  /*1df0*/  IMAD.SHL.U32 R18, R54, 0x8, RZ ;  /* 0x0000000836127824 */ /* 0x002fe400078e00ff */
[----:B------:R-:W-:-:S03]  /*1e00*/  IMAD.SHL.U32 R162, R202, 0x40, RZ ;  /* 0x00000040caa27824 */ /* 0x000fc600078e00ff */
[----:B------:R-:W-:Y:S02]  /*1e10*/  IADD3 R28, P0, R18, R17, RZ ;  /* 0x00000011121c7210 */ /* 0x000fe40007f1e0ff */
[----:B------:R-:W-:Y:S01]  /*1e20*/  SHF.R.S32.HI R19, RZ, 0x1f, R18 ;  /* 0x0000001fff137819 */ /* 0x000fe20000011412 */
[----:B-----5:R-:W-:Y:S01]  /*1e30*/  IMAD R8, R8, R44, RZ ;  /* 0x0000002c08087224 */ /* 0x020fe200078e02ff */
[----:B------:R-:W-:-:S03]  /*1e40*/  LOP3.LUT R162, R162, 0x1c0, RZ, 0xc0, !PT ;  /* 0x000001c0a2a27812 */ /* 0x000fc600078ec0ff */
[----:B------:R-:W-:Y:S02]  /*1e50*/  IMAD.X R29, R19, 0x1, R13, P0 ;  /* 0x00000001131d7824 */ /* 0x000fe400000e060d */
[C---:B------:R-:W-:Y:S02]  /*1e60*/  IMAD R8, R5.reuse, R45, R8 ;  /* 0x0000002d05087224 */ /* 0x040fe400078e0208 */
[----:B------:R-:W-:Y:S01]  /*1e70*/  IMAD.WIDE.U32 R28, R5, R44, R28 ;  /* 0x0000002c051c7225 */ /* 0x000fe200078e001c */
[----:B------:R-:W-:Y:S02]  /*1e80*/  LOP3.LUT R13, R162, 0x38, R18, 0xf8, !PT ;  /* 0x00000038a20d7812 */ /* 0x000fe400078ef812 */
[-C--:B------:R-:W-:Y:S01]  /*1e90*/  LEA.HI R55, R51, R49.reuse, RZ, 0x4 ;  /* 0x0000003133377211 */ /* 0x080fe200078f20ff */
[----:B------:R-:W-:Y:S01]  /*1ea0*/  IMAD R20, R27, R12, RZ ;  /* 0x0000000c1b147224 */ /* 0x000fe200078e02ff */
[----:B------:R-:W-:Y:S01]  /*1eb0*/  SHF.R.U32.HI R162, RZ, 0x3, R162 ;  /* 0x00000003ffa27819 */ /* 0x000fe200000116a2 */
[----:B------:R-:W-:Y:S01]  /*1ec0*/  IMAD.IADD R29, R29, 0x1, R8 ;  /* 0x000000011d1d7824 */ /* 0x000fe200078e0208 */
[----:B------:R-:W-:-:S02]  /*1ed0*/  LEA.HI R5, R51, R49, RZ, 0x6 ;  /* 0x0000003133057211 */ /* 0x000fc400078f30ff */
[----:B------:R-:W-:Y:S01]  /*1ee0*/  SHF.R.S32.HI R56, RZ, 0x1f, R245 ;  /* 0x0000001fff387819 */ /* 0x000fe200000114f5 */
[-C--:B------:R-:W-:Y:S01]  /*1ef0*/  IMAD R20, R9, R26.reuse, R20 ;  /* 0x0000001a09147224 */ /* 0x080fe200078e0214 */
[----:B------:R-:W-:Y:S01]  /*1f00*/  LOP3.LUT R160, R55, 0xfffffff0, RZ, 0xc0, !PT ;  /* 0xfffffff037a07812 */ /* 0x000fe200078ec0ff */
[----:B------:R-:W-:Y:S01]  /*1f10*/  IMAD.WIDE.U32 R26, R12, R26, R28 ;  /* 0x0000001a0c1a7225 */ /* 0x000fe200078e001c */
[----:B------:R-:W-:Y:S02]  /*1f20*/  LOP3.LUT R162, R13, R162, RZ, 0x3c, !PT ;  /* 0x000000a20da27212 */ /* 0x000fe400078e3cff */
[----:B------:R-:W-:Y:S01]  /*1f30*/  SHF.L.U32 R5, R5, 0x3, RZ ;  /* 0x0000000305057819 */ /* 0x000fe200000006ff */
[----:B------:R-:W-:-:S03]  /*1f40*/  IMAD.IADD R160, R49, 0x1, -R160 ;  /* 0x0000000131a07824 */ /* 0x000fc600078e0aa0 */
[----:B------:R-:W-:Y:S01]  /*1f50*/  LOP3.LUT R162, R162, 0xfffffe00, R5, 0xf8, !PT ;  /* 0xfffffe00a2a27812 */ /* 0x000fe200078ef805 */
[----:B------:R-:W-:Y:S01]  /*1f60*/  IMAD.IADD R21, R27, 0x1, R20 ;  /* 0x000000011b157824 */ /* 0x000fe200078e0214 */
[----:B------:R-:W-:Y:S01]  /*1f70*/  SHF.R.S32.HI R203, RZ, 0x1f, R202 ;  /* 0x0000001fffcb7819 */ /* 0x000fe200000114ca */
[----:B------:R-:W-:Y:S01]  /*1f80*/  IMAD.MOV.U32 R20, RZ, RZ, R26 ;  /* 0x000000ffff147224 */ /* 0x000fe200078e001a */
[----:B------:R-:W-:Y:S01]  /*1f90*/  SHF.R.S32.HI R161, RZ, 0x1f, R160 ;  /* 0x0000001fffa17819 */ /* 0x000fe200000114a0 */
[----:B------:R-:W-:Y:S01]  /*1fa0*/  IMAD R140, R45, R202, RZ ;  /* 0x000000ca2d8c7224 */ /* 0x000fe200078e02ff */
[----:B------:R-:W-:Y:S01]  /*1fb0*/  SHF.R.S32.HI R74, RZ, 0x1f, R75 ;  /* 0x0000001fff4a7819 */ /* 0x000fe2000001144b */
[----:B------:R-:W-:Y:S01]  /*1fc0*/  IMAD.WIDE.U32 R20, R202, R44, R20 ;  /* 0x0000002cca147225 */ /* 0x000fe200078e0014 */
[----:B------:R-:W-:-:S03]  /*1fd0*/  LEA.HI R161, R161, R160, RZ, 0x3 ;  /* 0x000000a0a1a17211 */ /* 0x000fc600078f18ff */
[----:B------:R-:W-:Y:S01]  /*1fe0*/  IMAD R140, R203, R44, R140 ;  /* 0x0000002ccb8c7224 */ /* 0x000fe200078e028c */
[----:B------:R-:W-:Y:S02]  /*1ff0*/  SHF.R.S32.HI R183, RZ, 0x1f, R244 ;  /* 0x0000001fffb77819 */ /* 0x000fe400000114f4 */
[----:B------:R-:W-:Y:S01]  /*2000*/  LEA.HI R74, R74, R75, RZ, 0x7 ;  /* 0x0000004b4a4a7211 */ /* 0x000fe200078f38ff */
[----:B------:R-:W-:Y:S01]  /*2010*/  IMAD.IADD R140, R21, 0x1, R140 ;  /* 0x00000001158c7824 */ /* 0x000fe200078e028c */
[----:B------:R-:W-:Y:S02]  /*2020*/  LOP3.LUT R13, R161, 0xfffffff8, RZ, 0xc0, !PT ;  /* 0xfffffff8a10d7812 */ /* 0x000fe400078ec0ff */
[----:B------:R-:W-:-:S03]  /*2030*/  SHF.R.S32.HI R74, RZ, 0x7, R74 ;  /* 0x00000007ff4a7819 */ /* 0x000fc6000001144a */
[----:B------:R-:W-:Y:S01]  /*2040*/  IMAD.IADD R160, R160, 0x1, -R13 ;  /* 0x00000001a0a07824 */ /* 0x000fe200078e0a0d */
[----:B------:R-:W-:Y:S01]  /*2050*/  VIMNMX R74, R238, R74, !PT ;  /* 0x0000004aee4a7248 */ /* 0x000fe20007fe0100 */
[----:B------:R-:W-:-:S04]  /*2060*/  IMAD.WIDE R180, R242, 0x40, R202 ;  /* 0x00000040f2b47825 */ /* 0x000fc800078e02ca */
[----:B------:R-:W-:Y:S01]  /*2070*/  IMAD R184, R47, R202, RZ ;  /* 0x000000ca2fb87224 */ /* 0x000fe200078e02ff */
[----:B------:R-:W-:-:S03]  /*2080*/  LEA.HI R51, R51, R49, RZ, 0x5 ;  /* 0x0000003133337211 */ /* 0x000fc600078f28ff */
[----:B------:R-:W-:Y:S01]  /*2090*/  IMAD R184, R203, R46, R184 ;  /* 0x0000002ecbb87224 */ /* 0x000fe200078e02b8 */
[----:B------:R-:W-:Y:S01]  /*20a0*/  LOP3.LUT R52, R51, 0xffffffe0, RZ, 0xc0, !PT ;  /* 0xffffffe033347812 */ /* 0x000fe200078ec0ff */
[----:B------:R-:W-:Y:S02]  /*20b0*/  IMAD.MOV.U32 R32, RZ, RZ, 0x10 ;  /* 0x00000010ff207424 */ /* 0x000fe400078e00ff */
[----:B------:R-:W-:Y:S01]  /*20c0*/  IMAD.MOV.U32 R31, RZ, RZ, 0x20 ;  /* 0x00000020ff1f7424 */ /* 0x000fe200078e00ff */
[C---:B------:R-:W-:Y:S01]  /*20d0*/  SHF.L.U64.HI R237, R46.reuse, 0x4, R47 ;  /* 0x000000042eed7819 */ /* 0x040fe2000001022f */
[----:B------:R-:W-:Y:S01]  /*20e0*/  IMAD.SHL.U32 R236, R46, 0x10, RZ ;  /* 0x000000102eec7824 */ /* 0x000fe200078e00ff */
[C---:B------:R-:W-:Y:S01]  /*20f0*/  SHF.L.U64.HI R235, R44.reuse, 0x4, R45 ;  /* 0x000000042ceb7819 */ /* 0x040fe2000001022d */
[----:B------:R-:W-:Y:S01]  /*2100*/  IMAD.IADD R52, R49, 0x1, -R52 ;  /* 0x0000000131347824 */ /* 0x000fe200078e0a34 */
[----:B------:R-:W-:Y:S01]  /*2110*/  SHF.L.U32 R234, R44, 0x4, RZ ;  /* 0x000000042cea7819 */ /* 0x000fe200000006ff */
[----:B------:R-:W-:Y:S01]  /*2120*/  IMAD.SHL.U32 R157, R54, 0x4, RZ ;  /* 0x00000004369d7824 */ /* 0x000fe200078e00ff */
[----:B------:R-:W-:-:S02]  /*2130*/  SHF.R.S32.HI R55, RZ, 0x4, R55 ;  /* 0x00000004ff377819 */ /* 0x000fc40000011437 */
[----:B------:R-:W-:Y:S01]  /*2140*/  SHF.R.S32.HI R51, RZ, 0x5, R51 ;  /* 0x00000005ff337819 */ /* 0x000fe20000011433 */
[----:B--2---:R-:W-:-:S04]  /*2150*/  @P1 IMAD.WIDE.U32 R28, R14, R4, RZ ;  /* 0x000000040e1c1225 */ /* 0x004fc800078e00ff */
[----:B------:R-:W-:Y:S02]  /*2160*/  @P1 IMAD R5, R15, R4, RZ ;  /* 0x000000040f051224 */ /* 0x000fe400078e02ff */
[----:B---3--:R-:W-:-:S04]  /*2170*/  @!P1 IMAD R8, R25, R245, RZ ;  /* 0x000000f519089224 */ /* 0x008fc800078e02ff */
[C---:B------:R-:W-:Y:S02]  /*2180*/  @!P1 IMAD R8, R24.reuse, R56, R8 ;  /* 0x0000003818089224 */ /* 0x040fe400078e0208 */
[----:B------:R-:W-:-:S04]  /*2190*/  @!P1 IMAD.WIDE.U32 R24, R24, R245, RZ ;  /* 0x000000f518189225 */ /* 0x000fc800078e00ff */
[----:B------:R-:W-:Y:S02]  /*21a0*/  @P1 IMAD.MOV.U32 R4, RZ, RZ, R28 ;  /* 0x000000ffff041224 */ /* 0x000fe400078e001c */
[----:B------:R-:W-:Y:S01]  /*21b0*/  @!P1 IMAD.MOV.U32 R4, RZ, RZ, R24 ;  /* 0x000000ffff049224 */ /* 0x000fe200078e0018 */
[----:B------:R-:W-:Y:S01]  /*21c0*/  @P1 IADD3 R5, R29, R5, RZ ;  /* 0x000000051d051210 */ /* 0x000fe20007ffe0ff */
[----:B------:R-:W-:-:S03]  /*21d0*/  @!P1 IMAD.IADD R5, R25, 0x1, R8 ;  /* 0x0000000119059824 */ /* 0x000fc600078e0208 */
[----:B------:R-:W-:Y:S01]  /*21e0*/  IADD3 R24, P0, R18, R4, RZ ;  /* 0x0000000412187210 */ /* 0x000fe20007f1e0ff */
[----:B------:R-:W-:Y:S01]  /*21f0*/  IMAD R4, R23, R244, RZ ;  /* 0x000000f417047224 */ /* 0x000fe200078e02ff */
[----:B------:R-:W-:Y:S01]  /*2200*/  @P1 MOV R208, R14 ;  /* 0x0000000e00d01202 */ /* 0x000fe20000000f00 */
[----:B------:R-:W-:Y:S02]  /*2210*/  @!P1 IMAD.MOV.U32 R208, RZ, RZ, R14 ;  /* 0x000000ffffd09224 */ /* 0x000fe400078e000e */
[----:B------:R-:W-:Y:S01]  /*2220*/  IMAD.X R25, R19, 0x1, R5, P0 ;  /* 0x0000000113197824 */ /* 0x000fe200000e0605 */
[----:B----4-:R-:W-:Y:S01]  /*2230*/  LEA R141, P0, R20, R6, 0x1 ;  /* 0x00000006148d7211 */ /* 0x010fe200078008ff */
[----:B------:R-:W-:Y:S02]  /*2240*/  VIADD R14, R18, 0x40 ;  /* 0x00000040120e7836 */ /* 0x000fe40000000000 */
[----:B------:R-:W-:Y:S01]  /*2250*/  @P1 IMAD.MOV.U32 R209, RZ, RZ, R15 ;  /* 0x000000ffffd11224 */ /* 0x000fe200078e000f */
[----:B------:R-:W-:Y:S01]  /*2260*/  @!P1 MOV R209, R15 ;  /* 0x0000000f00d19202 */ /* 0x000fe20000000f00 */
[----:B------:R-:W-:Y:S01]  /*2270*/  IMAD R4, R22, R183, R4 ;  /* 0x000000b716047224 */ /* 0x000fe200078e0204 */
[-C--:B------:R-:W-:Y:S01]  /*2280*/  ISETP.GE.AND P1, PT, R14, R159.reuse, PT ;  /* 0x0000009f0e00720c */ /* 0x080fe20003f26270 */
[----:B------:R-:W-:Y:S01]  /*2290*/  IMAD.WIDE.U32 R22, R244, R22, R24 ;  /* 0x00000016f4167225 */ /* 0x000fe200078e0018 */
[----:B------:R-:W-:-:S02]  /*22a0*/  ISETP.GE.AND P2, PT, R18, R159, PT ;  /* 0x0000009f1200720c */ /* 0x000fc40003f46270 */
[----:B------:R-:W-:Y:S02]  /*22b0*/  LEA.HI.X R140, R20, R7, R140, 0x1, P0 ;  /* 0x00000007148c7211 */ /* 0x000fe400000f0c8c */
[----:B------:R-:W-:Y:S01]  /*22c0*/  IADD3 R178, P0, R18, R3, RZ ;  /* 0x0000000312b27210 */ /* 0x000fe20007f1e0ff */
[----:B------:R-:W-:Y:S01]  /*22d0*/  IMAD.IADD R23, R23, 0x1, R4 ;  /* 0x0000000117177824 */ /* 0x000fe200078e0204 */
[----:B------:R-:W-:Y:S02]  /*22e0*/  SEL R158, RZ, 0xffffffff, P1 ;  /* 0xffffffffff9e7807 */ /* 0x000fe40000800000 */
[----:B------:R-:W-:Y:S02]  /*22f0*/  SEL R4, RZ, 0x1, P2 ;  /* 0x00000001ff047807 */ /* 0x000fe40001000000 */
[----:B------:R-:W-:Y:S02]  /*2300*/  R2P PR, R160, 0x6 ;  /* 0x00000006a0007804 */ /* 0x000fe40000000000 */
[----:B------:R-:W-:Y:S01]  /*2310*/  ISETP.GT.AND P3, PT, R48, R74, PT ;  /* 0x0000004a3000720c */ /* 0x000fe20003f64270 */
[----:B------:R-:W-:-:S02]  /*2320*/  IMAD.X R179, R19, 0x1, R0, P0 ;  /* 0x0000000113b37824 */ /* 0x000fc400000e0600 */
[----:B------:R-:W-:Y:S02]  /*2330*/  IMAD R186, R181, R208, RZ ;  /* 0x000000d0b5ba7224 */ /* 0x000fe400078e02ff */
[----:B------:R-:W-:Y:S01]  /*2340*/  IMAD.WIDE.U32 R178, R202, R46, R178 ;  /* 0x0000002ecab27225 */ /* 0x000fe200078e00b2 */
[----:B------:R-:W-:-:S03]  /*2350*/  SHF.L.U32 R158, R158, 0x1, RZ ;  /* 0x000000019e9e7819 */ /* 0x000fc600000006ff */
[----:B------:R-:W-:Y:S01]  /*2360*/  IMAD R186, R180, R209, R186 ;  /* 0x000000d1b4ba7224 */ /* 0x000fe200078e02ba */
[----:B------:R-:W-:Y:S01]  /*2370*/  LEA R240, P0, R178, R206, 0x1 ;  /* 0x000000ceb2f07211 */ /* 0x000fe200078008ff */
[----:B------:R-:W-:Y:S01]  /*2380*/  IMAD.WIDE.U32 R180, R180, R208, R22 ;  /* 0x000000d0b4b47225 */ /* 0x000fe200078e0016 */
[----:B------:R-:W-:Y:S02]  /*2390*/  IADD3 R185, R179, R184, RZ ;  /* 0x000000b8b3b97210 */ /* 0x000fe40007ffe0ff */
[----:B------:R-:W-:Y:S01]  /*23a0*/  LOP3.LUT R158, R158, 0x2, R4, 0xe2, !PT ;  /* 0x000000029e9e7812 */ /* 0x000fe200078ee204 */
[----:B------:R-:W-:Y:S01]  /*23b0*/  @!P4 IMAD.MOV.U32 R16, RZ, RZ, RZ ;  /* 0x000000ffff10c224 */ /* 0x000fe200078e00ff */
[----:B------:R-:W-:Y:S01]  /*23c0*/  SEL R32, R32, 0xfffffff0, !P1 ;  /* 0xfffffff020207807 */ /* 0x000fe20004800000 */
[----:B------:R-:W-:Y:S01]  /*23d0*/  IMAD.IADD R187, R181, 0x1, R186 ;  /* 0x00000001b5bb7824 */ /* 0x000fe200078e02ba */
[----:B------:R-:W-:Y:S02]  /*23e0*/  SEL R31, R31, 0xffffffe0, !P2 ;  /* 0xffffffe01f1f7807 */ /* 0x000fe40005000000 */
[----:B------:R-:W-:Y:S01]  /*23f0*/  LEA.HI.X R239, R178, R207, R185, 0x1, P0 ;  /* 0x000000cfb2ef7211 */ /* 0x000fe200000f0cb9 */
[----:B------:R-:W-:Y:S06]  /*2400*/  @!P3 BRA `(.L_x_4422) ;  /* 0x000000d000ecb947 */ /* 0x000fec0003800000 */
        /* <DEDUP_REMOVED lines=111> */
[-C--:B------:R-:W-:Y:S02]  /*2b00*/  IADD3 R200, P1, R71, R236.reuse, RZ ;  /* 0x000000ec47c87210 */ /* 0x080fe40007f3e0ff */
        /* <DEDUP_REMOVED lines=89> */
.L_x_4556:
        /* <DEDUP_REMOVED lines=27> */
.L_x_4424:
[----:B------:R-:W-:Y:S05]  /*3250*/  BSYNC B0 ;  /* 0x0000000000007941 */ /* 0x000fea0003800000 */
.L_x_4423:
        /* <DEDUP_REMOVED lines=12> */
.L_x_4426:
[----:B------:R-:W-:Y:S05]  /*3320*/  BSYNC B0 ;  /* 0x0000000000007941 */ /* 0x000fea0003800000 */
.L_x_4425:
        /* <DEDUP_REMOVED lines=15> */
.L_x_4428:
[----:B------:R-:W-:Y:S05]  /*3420*/  BSYNC B0 ;  /* 0x0000000000007941 */ /* 0x000fea0003800000 */
.L_x_4427:
        /* <DEDUP_REMOVED lines=13> */
.L_x_4430:
[----:B------:R-:W-:Y:S05]  /*3500*/  BSYNC B0 ;  /* 0x0000000000007941 */ /* 0x000fea0003800000 */
.L_x_4429:
        /* <DEDUP_REMOVED lines=17> */
.L_x_4432:
[----:B------:R-:W-:Y:S05]  /*3620*/  BSYNC B0 ;  /* 0x0000000000007941 */ /* 0x000fea0003800000 */
.L_x_4431:
        /* <DEDUP_REMOVED lines=12> */
.L_x_4434:
[----:B------:R-:W-:Y:S05]  /*36f0*/  BSYNC B0 ;  /* 0x0000000000007941 */ /* 0x000fea0003800000 */
.L_x_4433:
        /* <DEDUP_REMOVED lines=12> */
.L_x_4436:
[----:B------:R-:W-:Y:S05]  /*37c0*/  BSYNC B0 ;  /* 0x0000000000007941 */ /* 0x000fea0003800000 */
.L_x_4435:
        /* <DEDUP_REMOVED lines=12> */
.L_x_4438:
[----:B------:R-:W-:Y:S05]  /*3890*/  BSYNC B0 ;  /* 0x0000000000007941 */ /* 0x000fea0003800000 */
.L_x_4437:
        /* <DEDUP_REMOVED lines=76> */
.L_x_4445:
[----:B------:R-:W-:Y:S05]  /*3d60*/  BSYNC B0 ;  /* 0x0000000000007941 */ /* 0x000fea0003800000 */
.L_x_4444:
        /* <DEDUP_REMOVED lines=56> */
.L_x_4443:
[----:B------:R-:W-:Y:S05]  /*40f0*/  BSYNC B1 ;  /* 0x0000000000017941 */ /* 0x000fea0003800000 */
.L_x_4442:
        /* <DEDUP_REMOVED lines=68> */
.L_x_4449:
[----:B------:R-:W-:Y:S05]  /*4540*/  BSYNC B0 ;  /* 0x0000000000007941 */ /* 0x000fea0003800000 */
.L_x_4448:
        /* <DEDUP_REMOVED lines=54> */
.L_x_4447:
[----:B------:R-:W-:Y:S05]  /*48b0*/  BSYNC B1 ;  /* 0x0000000000017941 */ /* 0x000fea0003800000 */
.L_x_4446:
        /* <DEDUP_REMOVED lines=68> */
.L_x_4453:
[----:B------:R-:W-:Y:S05]  /*4d00*/  BSYNC B0 ;  /* 0x0000000000007941 */ /* 0x000fea0003800000 */
.L_x_4452:
        /* <DEDUP_REMOVED lines=54> */
.L_x_4451:
[----:B------:R-:W-:Y:S05]  /*5070*/  BSYNC B1 ;  /* 0x0000000000017941 */ /* 0x000fea0003800000 */
.L_x_4450:
        /* <DEDUP_REMOVED lines=74> */
.L_x_4457:
[----:B------:R-:W-:Y:S05]  /*5520*/  BSYNC B0 ;  /* 0x0000000000007941 */ /* 0x000fea0003800000 */
.L_x_4456:
        /* <DEDUP_REMOVED lines=54> */
.L_x_4455:
[----:B------:R-:W-:Y:S05]  /*5890*/  BSYNC B1 ;  /* 0x0000000000017941 */ /* 0x000fea0003800000 */
.L_x_4454:
        /* <DEDUP_REMOVED lines=68> */
.L_x_4461:
[----:B------:R-:W-:Y:S05]  /*5ce0*/  BSYNC B0 ;  /* 0x0000000000007941 */ /* 0x000fea0003800000 */
.L_x_4460:
        /* <DEDUP_REMOVED lines=54> */
.L_x_4459:
[----:B------:R-:W-:Y:S05]  /*6050*/  BSYNC B1 ;  /* 0x0000000000017941 */ /* 0x000fea0003800000 */
.L_x_4458:
        /* <DEDUP_REMOVED lines=74> */
.L_x_4465:
[----:B------:R-:W-:Y:S05]  /*6500*/  BSYNC B0 ;  /* 0x0000000000007941 */ /* 0x000fea0003800000 */
.L_x_4464:
        /* <DEDUP_REMOVED lines=54> */
.L_x_4463:
[----:B------:R-:W-:Y:S05]  /*6870*/  BSYNC B1 ;  /* 0x0000000000017941 */ /* 0x000fea0003800000 */
.L_x_4462:
        /* <DEDUP_REMOVED lines=74> */
.L_x_4469:
[----:B------:R-:W-:Y:S05]  /*6d20*/  BSYNC B0 ;  /* 0x0000000000007941 */ /* 0x000fea0003800000 */
.L_x_4468:
        /* <DEDUP_REMOVED lines=54> */
.L_x_4467:
[----:B------:R-:W-:Y:S05]  /*7090*/  BSYNC B1 ;  /* 0x0000000000017941 */ /* 0x000fea0003800000 */
.L_x_4466:
        /* <DEDUP_REMOVED lines=74> */
.L_x_4473:
[----:B------:R-:W-:Y:S05]  /*7540*/  BSYNC B0 ;  /* 0x0000000000007941 */ /* 0x000fea0003800000 */
.L_x_4472:
        /* <DEDUP_REMOVED lines=54> */
.L_x_4471:
[----:B------:R-:W-:Y:S05]  /*78b0*/  BSYNC B1 ;  /* 0x0000000000017941 */ /* 0x000fea0003800000 */
.L_x_4470:
        /* <DEDUP_REMOVED lines=9> */
.L_x_4441:
        /* <DEDUP_REMOVED lines=103> */
.L_x_4480:
[----:B------:R-:W-:Y:S05]  /*7fc0*/  BSYNC B0 ;  /* 0x0000000000007941 */ /* 0x000fea0003800000 */
.L_x_4479:
[----:B-----5:R2:W-:Y:S02]  /*7fd0*/  ST.E.128 desc[UR6][R214.64], R40 ;  /* 0x00000028d6007985 */ /* 0x0205e4000c101d06 */
.L_x_4478:
[----:B------:R-:W-:Y:S05]  /*7fe0*/  BSYNC B1 ;  /* 0x0000000000017941 */ /* 0x000fea0003800000 */
.L_x_4477:
        /* <DEDUP_REMOVED lines=100> */
.L_x_4482:
[----:B------:R-:W-:Y:S05]  /*8630*/  BSYNC B0 ;  /* 0x0000000000007941 */ /* 0x000fea0003800000 */
.L_x_4481:
[----:B-----5:R3:W-:Y:S02]  /*8640*/  ST.E.128 desc[UR6][R214.64+0x80], R40 ;  /* 0x00008028d6007985 */ /* 0x0207e4000c101d06 */
.L_x_4476:
[----:B------:R-:W-:Y:S05]  /*8650*/  BSYNC B2 ;  /* 0x0000000000027941 */ /* 0x000fea0003800000 */
.L_x_4475:
        /* <DEDUP_REMOVED lines=106> */
.L_x_4488:
[----:B------:R-:W-:Y:S05]  /*8d00*/  BSYNC B0 ;  /* 0x0000000000007941 */ /* 0x000fea0003800000 */
.L_x_4487:
[----:B-----5:R4:W-:Y:S02]  /*8d10*/  ST.E.128 desc[UR6][R214.64], R40 ;  /* 0x00000028d6007985 */ /* 0x0209e4000c101d06 */
.L_x_4486:
[----:B------:R-:W-:Y:S05]  /*8d20*/  BSYNC B1 ;  /* 0x0000000000017941 */ /* 0x000fea0003800000 */
.L_x_4485:
        /* <DEDUP_REMOVED lines=100> */
.L_x_4490:
[----:B------:R-:W-:Y:S05]  /*9370*/  BSYNC B0 ;  /* 0x0000000000007941 */ /* 0x000fea0003800000 */
.L_x_4489:
[----:B-----5:R3:W-:Y:S02]  /*9380*/  ST.E.128 desc[UR6][R214.64], R40 ;  /* 0x00000028d6007985 */ /* 0x0207e4000c101d06 */
.L_x_4484:
[----:B------:R-:W-:Y:S05]  /*9390*/  BSYNC B2 ;  /* 0x0000000000027941 */ /* 0x000fea0003800000 */
.L_x_4483:
        /* <DEDUP_REMOVED lines=106> */
.L_x_4496:
[----:B------:R-:W-:Y:S05]  /*9a40*/  BSYNC B0 ;  /* 0x0000000000007941 */ /* 0x000fea0003800000 */
.L_x_4495:
[----:B-----5:R3:W-:Y:S02]  /*9a50*/  ST.E.128 desc[UR6][R214.64], R40 ;  /* 0x00000028d6007985 */ /* 0x0207e4000c101d06 */
.L_x_4494:
[----:B------:R-:W-:Y:S05]  /*9a60*/  BSYNC B1 ;  /* 0x0000000000017941 */ /* 0x000fea0003800000 */
.L_x_4493:
        /* <DEDUP_REMOVED lines=100> */
.L_x_4498:
[----:B------:R-:W-:Y:S05]  /*a0b0*/  BSYNC B0 ;  /* 0x0000000000007941 */ /* 0x000fea0003800000 */
.L_x_4497:
[----:B-----5:R3:W-:Y:S02]  /*a0c0*/  ST.E.128 desc[UR6][R214.64], R40 ;  /* 0x00000028d6007985 */ /* 0x0207e4000c101d06 */
.L_x_4492:
[----:B------:R-:W-:Y:S05]  /*a0d0*/  BSYNC B2 ;  /* 0x0000000000027941 */ /* 0x000fea0003800000 */
.L_x_4491:
        /* <DEDUP_REMOVED lines=112> */
.L_x_4504:
[----:B------:R-:W-:Y:S05]  /*a7e0*/  BSYNC B0 ;  /* 0x0000000000007941 */ /* 0x000fea0003800000 */
.L_x_4503:
[----:B-----5:R3:W-:Y:S02]  /*a7f0*/  ST.E.128 desc[UR6][R214.64], R40 ;  /* 0x00000028d6007985 */ /* 0x0207e4000c101d06 */
.L_x_4502:
[----:B------:R-:W-:Y:S05]  /*a800*/  BSYNC B1 ;  /* 0x0000000000017941 */ /* 0x000fea0003800000 */
.L_x_4501:
        /* <DEDUP_REMOVED lines=100> */
.L_x_4506:
[----:B------:R-:W-:Y:S05]  /*ae50*/  BSYNC B0 ;  /* 0x0000000000007941 */ /* 0x000fea0003800000 */
.L_x_4505:
[----:B-----5:R3:W-:Y:S02]  /*ae60*/  ST.E.128 desc[UR6][R214.64], R40 ;  /* 0x00000028d6007985 */ /* 0x0207e4000c101d06 */
.L_x_4500:
[----:B------:R-:W-:Y:S05]  /*ae70*/  BSYNC B2 ;  /* 0x0000000000027941 */ /* 0x000fea0003800000 */
.L_x_4499:
        /* <DEDUP_REMOVED lines=106> */
.L_x_4512:
[----:B------:R-:W-:Y:S05]  /*b520*/  BSYNC B0 ;  /* 0x0000000000007941 */ /* 0x000fea0003800000 */
.L_x_4511:
[----:B-----5:R3:W-:Y:S02]  /*b530*/  ST.E.128 desc[UR6][R214.64], R40 ;  /* 0x00000028d6007985 */ /* 0x0207e4000c101d06 */
.L_x_4510:
[----:B------:R-:W-:Y:S05]  /*b540*/  BSYNC B1 ;  /* 0x0000000000017941 */ /* 0x000fea0003800000 */
.L_x_4509:
        /* <DEDUP_REMOVED lines=100> */
.L_x_4514:
[----:B------:R-:W-:Y:S05]  /*bb90*/  BSYNC B0 ;  /* 0x0000000000007941 */ /* 0x000fea0003800000 */
.L_x_4513:
[----:B-----5:R3:W-:Y:S02]  /*bba0*/  ST.E.128 desc[UR6][R214.64], R40 ;  /* 0x00000028d6007985 */ /* 0x0207e4000c101d06 */
.L_x_4508:
[----:B------:R-:W-:Y:S05]  /*bbb0*/  BSYNC B2 ;  /* 0x0000000000027941 */ /* 0x000fea0003800000 */
.L_x_4507:
        /* <DEDUP_REMOVED lines=112> */
.L_x_4520:
[----:B------:R-:W-:Y:S05]  /*c2c0*/  BSYNC B0 ;  /* 0x0000000000007941 */ /* 0x000fea0003800000 */
.L_x_4519:
[----:B-----5:R3:W-:Y:S02]  /*c2d0*/  ST.E.128 desc[UR6][R214.64], R40 ;  /* 0x00000028d6007985 */ /* 0x0207e4000c101d06 */
.L_x_4518:
[----:B------:R-:W-:Y:S05]  /*c2e0*/  BSYNC B1 ;  /* 0x0000000000017941 */ /* 0x000fea0003800000 */
.L_x_4517:
        /* <DEDUP_REMOVED lines=100> */
.L_x_4522:
[----:B------:R-:W-:Y:S05]  /*c930*/  BSYNC B0 ;  /* 0x0000000000007941 */ /* 0x000fea0003800000 */
.L_x_4521:
[----:B-----5:R3:W-:Y:S02]  /*c940*/  ST.E.128 desc[UR6][R214.64], R40 ;  /* 0x00000028d6007985 */ /* 0x0207e4000c101d06 */
.L_x_4516:
[----:B------:R-:W-:Y:S05]  /*c950*/  BSYNC B2 ;  /* 0x0000000000027941 */ /* 0x000fea0003800000 */
.L_x_4515:
        /* <DEDUP_REMOVED lines=112> */
.L_x_4528:
[----:B------:R-:W-:Y:S05]  /*d060*/  BSYNC B0 ;  /* 0x0000000000007941 */ /* 0x000fea0003800000 */
.L_x_4527:
[----:B-----5:R3:W-:Y:S02]  /*d070*/  ST.E.128 desc[UR6][R214.64], R40 ;  /* 0x00000028d6007985 */ /* 0x0207e4000c101d06 */
.L_x_4526:
[----:B------:R-:W-:Y:S05]  /*d080*/  BSYNC B1 ;  /* 0x0000000000017941 */ /* 0x000fea0003800000 */
.L_x_4525:
        /* <DEDUP_REMOVED lines=100> */
.L_x_4530:
[----:B------:R-:W-:Y:S05]  /*d6d0*/  BSYNC B0 ;  /* 0x0000000000007941 */ /* 0x000fea0003800000 */
.L_x_4529:
[----:B-----5:R3:W-:Y:S02]  /*d6e0*/  ST.E.128 desc[UR6][R214.64], R40 ;  /* 0x00000028d6007985 */ /* 0x0207e4000c101d06 */
.L_x_4524:
[----:B------:R-:W-:Y:S05]  /*d6f0*/  BSYNC B2 ;  /* 0x0000000000027941 */ /* 0x000fea0003800000 */
.L_x_4523:
        /* <DEDUP_REMOVED lines=112> */
.L_x_4536:
[----:B------:R-:W-:Y:S05]  /*de00*/  BSYNC B0 ;  /* 0x0000000000007941 */ /* 0x000fea0003800000 */
.L_x_4535:
[----:B-----5:R3:W-:Y:S02]  /*de10*/  ST.E.128 desc[UR6][R216.64], R40 ;  /* 0x00000028d8007985 */ /* 0x0207e4000c101d06 */
.L_x_4534:
[----:B------:R-:W-:Y:S05]  /*de20*/  BSYNC B1 ;  /* 0x0000000000017941 */ /* 0x000fea0003800000 */
.L_x_4533:
        /* <DEDUP_REMOVED lines=102> */
.L_x_4538:
[----:B------:R-:W-:Y:S05]  /*e490*/  BSYNC B0 ;  /* 0x0000000000007941 */ /* 0x000fea0003800000 */
.L_x_4537:
[----:B-----5:R2:W-:Y:S02]  /*e4a0*/  ST.E.128 desc[UR6][R42.64], R4 ;  /* 0x000000042a007985 */ /* 0x0205e4000c101d06 */
.L_x_4532:
[----:B------:R-:W-:Y:S05]  /*e4b0*/  BSYNC B2 ;  /* 0x0000000000027941 */ /* 0x000fea0003800000 */
.L_x_4531:
        /* <DEDUP_REMOVED lines=11> */
.L_x_4440:
        /* <DEDUP_REMOVED lines=26> */
.L_x_4540:
[----:B------:R-:W-:Y:S05]  /*e710*/  BSYNC B0 ;  /* 0x0000000000007941 */ /* 0x000fea0003800000 */
.L_x_4539:
        /* <DEDUP_REMOVED lines=20> */
.L_x_4542:
[----:B------:R-:W-:Y:S05]  /*e860*/  BSYNC B0 ;  /* 0x0000000000007941 */ /* 0x000fea0003800000 */
.L_x_4541:
        /* <DEDUP_REMOVED lines=28> */
.L_x_4544:
[----:B------:R-:W-:Y:S05]  /*ea30*/  BSYNC B0 ;  /* 0x0000000000007941 */ /* 0x000fea0003800000 */
.L_x_4543:
        /* <DEDUP_REMOVED lines=22> */
.L_x_4546:
[----:B------:R-:W-:Y:S05]  /*eba0*/  BSYNC B0 ;  /* 0x0000000000007941 */ /* 0x000fea0003800000 */
.L_x_4545:
        /* <DEDUP_REMOVED lines=16> */
.L_x_4548:
[----:B------:R-:W-:Y:S05]  /*ecb0*/  BSYNC B0 ;  /* 0x0000000000007941 */ /* 0x000fea0003800000 */
.L_x_4547:
        /* <DEDUP_REMOVED lines=22> */
.L_x_4550:
[----:B------:R-:W-:Y:S05]  /*ee20*/  BSYNC B0 ;  /* 0x0000000000007941 */ /* 0x000fea0003800000 */
.L_x_4549:
        /* <DEDUP_REMOVED lines=22> */
.L_x_4552:
[----:B------:R-:W-:Y:S05]  /*ef90*/  BSYNC B0 ;  /* 0x0000000000007941 */ /* 0x000fea0003800000 */
.L_x_4551:
        /* <DEDUP_REMOVED lines=21> */
.L_x_4474:
[----:B------:R-:W-:Y:S05]  /*f0f0*/  BSYNC B3 ;  /* 0x0000000000037941 */ /* 0x000fea0003800000 */
.L_x_4439:
        /* <DEDUP_REMOVED lines=91> */
.L_x_4554:
        /* <DEDUP_REMOVED lines=12> */
.L_x_4555:
[----:B------:R-:W-:Y:S05]  /*f770*/  BSYNC B0 ;  /* 0x0000000000007941 */ /* 0x000fea0003800000 */
.L_x_4553:
[----:B------:R-:W-:Y:S04]  /*f780*/  IADD3 R13, R13, -0x1, RZ ;  /* 0xffffffff0d0d7810 */ /* 0x000fe80007ffe0ff */
[----:B------:R-:W-:Y:S11]  /*f790*/  ISETP.GT.AND P0, PT, R13, R74, PT ;  /* 0x0000004a0d00720c */ /* 0x000ff60003f04270 */
[----:B------:R-:W-:Y:S02]  /*f7a0*/  @!UPT UIADD3 URZ, URZ, URZ, URZ ;  /* 0x0000003f3f3ff290 */ /* 0x000fe4000fffe03f */
[----:B------:R-:W-:Y:S05]  /*f7b0*/  @P0 BRA `(.L_x_4556) ;  /* 0xffffff3800380947 */ /* 0x000fea000383ffff */
.L_x_4422:
        /* <DEDUP_REMOVED lines=117> */
.L_x_4565:
[----:B------:R-:W-:Y:S05]  /*ff10*/  BSYNC B0 ;  /* 0x0000000000007941 */ /* 0x000fea0003800000 */
.L_x_4564:
[----:B-----5:R3:W-:Y:S02]  /*ff20*/  STS.128 [R248], R20 ;  /* 0x00000014f8007388 */ /* 0x0207e40000000c00 */
.L_x_4563:
[----:B------:R-:W-:Y:S05]  /*ff30*/  BSYNC B1 ;  /* 0x0000000000017941 */ /* 0x000fea0003800000 */
.L_x_4562:
        /* <DEDUP_REMOVED lines=52> */
.L_x_4567:
[----:B------:R-:W-:Y:S05]  /*10280*/  BSYNC B0 ;  /* 0x0000000000007941 */ /* 0x000fea0003800000 */
.L_x_4566:
[----:B-----5:R1:W-:Y:S02]  /*10290*/  STS.128 [R248+0x2000], R20 ;  /* 0x00200014f8007388 */ /* 0x0203e40000000c00 */
.L_x_4561:
[----:B------:R-:W-:Y:S05]  /*102a0*/  BSYNC B2 ;  /* 0x0000000000027941 */ /* 0x000fea0003800000 */
.L_x_4560:
        /* <DEDUP_REMOVED lines=66> */
.L_x_4573:
[----:B------:R-:W-:Y:S05]  /*106d0*/  BSYNC B0 ;  /* 0x0000000000007941 */ /* 0x000fea0003800000 */
.L_x_4572:
[----:B-----5:R3:W-:Y:S02]  /*106e0*/  STS.128 [R248+0x800], R20 ;  /* 0x00080014f8007388 */ /* 0x0207e40000000c00 */
.L_x_4571:
[----:B------:R-:W-:Y:S05]  /*106f0*/  BSYNC B1 ;  /* 0x0000000000017941 */ /* 0x000fea0003800000 */
.L_x_4570:
        /* <DEDUP_REMOVED lines=52> */
.L_x_4575:
[----:B------:R-:W-:Y:S05]  /*10a40*/  BSYNC B0 ;  /* 0x0000000000007941 */ /* 0x000fea0003800000 */
.L_x_4574:
[----:B-----5:R3:W-:Y:S02]  /*10a50*/  STS.128 [R248+0x2800], R20 ;  /* 0x00280014f8007388 */ /* 0x0207e40000000c00 */
.L_x_4569:
[----:B------:R-:W-:Y:S05]  /*10a60*/  BSYNC B2 ;  /* 0x0000000000027941 */ /* 0x000fea0003800000 */
.L_x_4568:
        /* <DEDUP_REMOVED lines=67> */
.L_x_4581:
[----:B------:R-:W-:Y:S05]  /*10ea0*/  BSYNC B0 ;  /* 0x0000000000007941 */ /* 0x000fea0003800000 */
.L_x_4580:
[----:B-----5:R1:W-:Y:S02]  /*10eb0*/  STS.128 [R248+0x1000], R20 ;  /* 0x00100014f8007388 */ /* 0x0203e40000000c00 */
.L_x_4579:
[----:B------:R-:W-:Y:S05]  /*10ec0*/  BSYNC B1 ;  /* 0x0000000000017941 */ /* 0x000fea0003800000 */
.L_x_4578:
        /* <DEDUP_REMOVED lines=51> */
.L_x_4583:
[----:B------:R-:W-:Y:S05]  /*11200*/  BSYNC B0 ;  /* 0x0000000000007941 */ /* 0x000fea0003800000 */
.L_x_4582:
[----:B-----5:R3:W-:Y:S02]  /*11210*/  STS.128 [R248+0x3000], R20 ;  /* 0x00300014f8007388 */ /* 0x0207e40000000c00 */
.L_x_4577:
[----:B------:R-:W-:Y:S05]  /*11220*/  BSYNC B2 ;  /* 0x0000000000027941 */ /* 0x000fea0003800000 */
.L_x_4576:
        /* <DEDUP_REMOVED lines=67> */
.L_x_4588:
[----:B------:R-:W-:Y:S05]  /*11660*/  BSYNC B0 ;  /* 0x0000000000007941 */ /* 0x000fea0003800000 */
.L_x_4587:
[----:B-----5:R3:W-:Y:S02]  /*11670*/  STS.128 [R248+0x1800], R20 ;  /* 0x00180014f8007388 */ /* 0x0207e40000000c00 */
.L_x_4586:
[----:B------:R-:W-:Y:S05]  /*11680*/  BSYNC B1 ;  /* 0x0000000000017941 */ /* 0x000fea0003800000 */
.L_x_4585:
        /* <DEDUP_REMOVED lines=53> */
.L_x_4590:
[----:B------:R-:W-:Y:S05]  /*119e0*/  BSYNC B0 ;  /* 0x0000000000007941 */ /* 0x000fea0003800000 */
.L_x_4589:
[----:B-----5:R1:W-:Y:S01]  /*119f0*/  STS.128 [R248+0x3800], R40 ;  /* 0x00380028f8007388 */ /* 0x0203e20000000c00 */
[----:B------:R-:W-:Y:S05]  /*11a00*/  BRA `(.L_x_4584) ;  /* 0x0000003800687947 */ /* 0x000fea0003800000 */
.L_x_4559:
        /* <DEDUP_REMOVED lines=99> */
.L_x_4596:
[----:B------:R-:W-:Y:S05]  /*12040*/  BSYNC B0 ;  /* 0x0000000000007941 */ /* 0x000fea0003800000 */
.L_x_4595:
[----:B-----5:R3:W-:Y:S02]  /*12050*/  STS.128 [R248], R36 ;  /* 0x00000024f8007388 */ /* 0x0207e40000000c00 */
.L_x_4594:
[----:B------:R-:W-:Y:S05]  /*12060*/  BSYNC B1 ;  /* 0x0000000000017941 */ /* 0x000fea0003800000 */
.L_x_4593:
        /* <DEDUP_REMOVED lines=96> */
.L_x_4598:
[----:B------:R-:W-:Y:S05]  /*12670*/  BSYNC B0 ;  /* 0x0000000000007941 */ /* 0x000fea0003800000 */
.L_x_4597:
[----:B-----5:R1:W-:Y:S02]  /*12680*/  STS.128 [R248+0x2000], R36 ;  /* 0x00200024f8007388 */ /* 0x0203e40000000c00 */
.L_x_4592:
[----:B------:R-:W-:Y:S05]  /*12690*/  BSYNC B2 ;  /* 0x0000000000027941 */ /* 0x000fea0003800000 */
.L_x_4591:
        /* <DEDUP_REMOVED lines=103> */
.L_x_4604:
[----:B------:R-:W-:Y:S05]  /*12d10*/  BSYNC B0 ;  /* 0x0000000000007941 */ /* 0x000fea0003800000 */
.L_x_4603:
[----:B-----5:R3:W-:Y:S02]  /*12d20*/  STS.128 [R248+0x800], R36 ;  /* 0x00080024f8007388 */ /* 0x0207e40000000c00 */
.L_x_4602:
[----:B------:R-:W-:Y:S05]  /*12d30*/  BSYNC B1 ;  /* 0x0000000000017941 */ /* 0x000fea0003800000 */
.L_x_4601:
        /* <DEDUP_REMOVED lines=99> */
.L_x_4606:
[----:B------:R-:W-:Y:S05]  /*13370*/  BSYNC B0 ;  /* 0x0000000000007941 */ /* 0x000fea0003800000 */
.L_x_4605:
[----:B-----5:R3:W-:Y:S02]  /*13380*/  STS.128 [R248+0x2800], R36 ;  /* 0x00280024f8007388 */ /* 0x0207e40000000c00 */
.L_x_4600:
[----:B------:R-:W-:Y:S05]  /*13390*/  BSYNC B2 ;  /* 0x0000000000027941 */ /* 0x000fea0003800000 */
.L_x_4599:
        /* <DEDUP_REMOVED lines=104> */
.L_x_4612:
[----:B------:R-:W-:Y:S05]  /*13a20*/  BSYNC B0 ;  /* 0x0000000000007941 */ /* 0x000fea0003800000 */
.L_x_4611:
[----:B-----5:R3:W-:Y:S02]  /*13a30*/  STS.128 [R248+0x1000], R36 ;  /* 0x00100024f8007388 */ /* 0x0207e40000000c00 */
.L_x_4610:
[----:B------:R-:W-:Y:S05]  /*13a40*/  BSYNC B1 ;  /* 0x0000000000017941 */ /* 0x000fea0003800000 */
.L_x_4609:
        /* <DEDUP_REMOVED lines=99> */
.L_x_4614:
[----:B------:R-:W-:Y:S05]  /*14080*/  BSYNC B0 ;  /* 0x0000000000007941 */ /* 0x000fea0003800000 */
.L_x_4613:
[----:B-----5:R3:W-:Y:S02]  /*14090*/  STS.128 [R248+0x3000], R36 ;  /* 0x00300024f8007388 */ /* 0x0207e40000000c00 */
.L_x_4608:
[----:B------:R-:W-:Y:S05]  /*140a0*/  BSYNC B2 ;  /* 0x0000000000027941 */ /* 0x000fea0003800000 */
.L_x_4607:
        /* <DEDUP_REMOVED lines=103> */
.L_x_4618:
[----:B------:R-:W-:Y:S05]  /*14720*/  BSYNC B0 ;  /* 0x0000000000007941 */ /* 0x000fea0003800000 */
.L_x_4617:
[----:B-----5:R1:W-:Y:S02]  /*14730*/  STS.128 [R248+0x1800], R20 ;  /* 0x00180014f8007388 */ /* 0x0203e40000000c00 */
.L_x_4616:
[----:B------:R-:W-:Y:S05]  /*14740*/  BSYNC B1 ;  /* 0x0000000000017941 */ /* 0x000fea0003800000 */
.L_x_4615:
        /* <DEDUP_REMOVED lines=104> */
.L_x_4620:
[----:B------:R-:W-:Y:S05]  /*14dd0*/  BSYNC B0 ;  /* 0x0000000000007941 */ /* 0x000fea0003800000 */
.L_x_4619:
[----:B-----5:R1:W-:Y:S01]  /*14de0*/  STS.128 [R248+0x3800], R16 ;  /* 0x00380010f8007388 */ /* 0x0203e20000000c00 */
[----:B------:R-:W-:Y:S05]  /*14df0*/  BRA `(.L_x_4584) ;  /* 0x00000004006c7947 */ /* 0x000fea0003800000 */
.L_x_4558:
        /* <DEDUP_REMOVED lines=27> */
.L_x_4622:
[----:B------:R-:W-:Y:S05]  /*14fb0*/  BSYNC B0 ;  /* 0x0000000000007941 */ /* 0x000fea0003800000 */
.L_x_4621:
        /* <DEDUP_REMOVED lines=20> */
.L_x_4624:
[----:B------:R-:W-:Y:S05]  /*15100*/  BSYNC B0 ;  /* 0x0000000000007941 */ /* 0x000fea0003800000 */
.L_x_4623:
        /* <DEDUP_REMOVED lines=20> */
.L_x_4626:
[----:B------:R-:W-:Y:S05]  /*15250*/  BSYNC B0 ;  /* 0x0000000000007941 */ /* 0x000fea0003800000 */
.L_x_4625:
        /* <DEDUP_REMOVED lines=21> */
.L_x_4584:
[----:B------:R-:W-:Y:S05]  /*153b0*/  BSYNC B3 ;  /* 0x0000000000037941 */ /* 0x000fea0003800000 */
.L_x_4557:
[----:B------:R-:W-:Y:S01]  /*153c0*/  VIADD R249, R48, 0xffffffff ;  /* 0xffffffff30f97836 */ /* 0x000fe20000000000 */
[----:B------:R-:W-:Y:S01]  /*153d0*/  BSSY B0, `(.L_x_4627) ;  /* 0x000001f000007945 */ /* 0x000fe20003800000 */
[----:B-123--:R-:W-:Y:S01]  /*153e0*/  VIADD R6, R202, 0x40 ;  /* 0x00000040ca067836 */ /* 0x00efe20000000000 */
[----:B------:R-:W-:Y:S01]  /*153f0*/  LOP3.LUT R250, R158, 0xff, RZ, 0xc0, !PT ;  /* 0x000000ff9efa7812 */ /* 0x000fe200078ec0ff */
[----:B----45:R-:W-:Y:S02]  /*15400*/  IMAD.SHL.U32 R2, R249, 0x80, RZ ;  /* 0x00000080f9027824 */ /* 0x030fe400078e00ff */
        /* <DEDUP_REMOVED lines=27> */
.L_x_4628:
[----:B------:R-:W-:Y:S05]  /*155c0*/  BSYNC B0 ;  /* 0x0000000000007941 */ /* 0x000fea0003800000 */
.L_x_4627:
        /* <DEDUP_REMOVED lines=21> */
.L_x_4630:
[----:B------:R-:W-:Y:S05]  /*15720*/  BSYNC B0 ;  /* 0x0000000000007941 */ /* 0x000fea0003800000 */
.L_x_4629:
        /* <DEDUP_REMOVED lines=25> */
.L_x_4632:
[----:B------:R-:W-:Y:S05]  /*158c0*/  BSYNC B0 ;  /* 0x0000000000007941 */ /* 0x000fea0003800000 */
.L_x_4631:
        /* <DEDUP_REMOVED lines=27> */
.L_x_4634:
[----:B------:R-:W-:Y:S05]  /*15a80*/  BSYNC B0 ;  /* 0x0000000000007941 */ /* 0x000fea0003800000 */
.L_x_4633:
        /* <DEDUP_REMOVED lines=23> */
.L_x_4636:
[----:B------:R-:W-:Y:S05]  /*15c00*/  BSYNC B0 ;  /* 0x0000000000007941 */ /* 0x000fea0003800000 */
.L_x_4635:
        /* <DEDUP_REMOVED lines=27> */
.L_x_4638:
[----:B------:R-:W-:Y:S05]  /*15dc0*/  BSYNC B0 ;  /* 0x0000000000007941 */ /* 0x000fea0003800000 */
.L_x_4637:
        /* <DEDUP_REMOVED lines=27> */
.L_x_4640:
[----:B------:R-:W-:Y:S05]  /*15f80*/  BSYNC B0 ;  /* 0x0000000000007941 */ /* 0x000fea0003800000 */
.L_x_4639:
        /* <DEDUP_REMOVED lines=27> */
.L_x_4642:
[----:B------:R-:W-:Y:S05]  /*16140*/  BSYNC B0 ;  /* 0x0000000000007941 */ /* 0x000fea0003800000 */
.L_x_4641:
[----:B-1--4-:R-:W4:Y:S04]  /*16150*/  LD.E.64 R16, desc[UR6][R10.64+0x1c0] ;  /* 0x0001c0060a107980 */ /* 0x012f28000c101b00 */
[----:B--23--:R-:W2:Y:S01]  /*16160*/  LD.E.64 R12, desc[UR6][R10.64+0x1b8] ;  /* 0x0001b8060a0c7980 */ /* 0x00cea2000c101b00 */
[----:B------:R-:W-:Y:S01]  /*16170*/  IMAD.MOV.U32 R182, RZ, RZ, R244 ;  /* 0x000000ffffb67224 */ /* 0x000fe200078e00f4 */
[----:B------:R-:W-:Y:S02]  /*16180*/  LEA.HI R9, R55, R55, RZ, 0x1 ;  /* 0x0000003737097211 */ /* 0x000fe400078f08ff */
[----:B------:R-:W0:Y:S01]  /*16190*/  LDGDEPBAR ;  /* 0x00000000000079af */ /* 0x000e220000000000 */
[-C--:B------:R-:W-:Y:S02]  /*161a0*/  ISETP.GE.AND P3, PT, R8, R0.reuse, PT ;  /* 0x000000000800720c */ /* 0x080fe40003f66270 */
[----:B------:R-:W-:Y:S01]  /*161b0*/  LOP3.LUT R9, R9, 0xfffffffe, RZ, 0xc0, !PT ;  /* 0xfffffffe09097812 */ /* 0x000fe200078ec0ff */
[----:B------:R1:W5:Y:S01]  /*161c0*/  LD.E R8, desc[UR6][R10.64+0x188] ;  /* 0x000188060a087980 */ /* 0x000362000c101900 */
[----:B------:R-:W-:-:S02]  /*161d0*/  ISETP.GE.AND P4, PT, R3, R0, PT ;  /* 0x000000000300720c */ /* 0x000fc40003f86270 */
[-C--:B------:R-:W-:Y:S01]  /*161e0*/  ISETP.GE.AND P0, PT, R30, R0.reuse, PT ;  /* 0x000000001e00720c */ /* 0x080fe20003f06270 */
[----:B------:R-:W-:Y:S01]  /*161f0*/  IMAD.IADD R55, R55, 0x1, -R9 ;  /* 0x0000000137377824 */ /* 0x000fe200078e0a09 */
[-C--:B------:R-:W-:Y:S01]  /*16200*/  ISETP.GE.AND P6, PT, R33, R0.reuse, PT ;  /* 0x000000002100720c */ /* 0x080fe20003fc6270 */
[----:B------:R1:W5:Y:S01]  /*16210*/  LD.E R9, desc[UR6][R10.64+0xd8] ;  /* 0x0000d8060a097980 */ /* 0x000362000c101900 */
[----:B------:R-:W-:Y:S01]  /*16220*/  BSSY B0, `(.L_x_4643) ;  /* 0x0000022000007945 */ /* 0x000fe20003800000 */
[----:B------:R-:W-:Y:S01]  /*16230*/  ISETP.GE.AND P5, PT, R6, R0, PT ;  /* 0x000000000600720c */ /* 0x000fe20003fa6270 */
[----:B------:R-:W-:Y:S02]  /*16240*/  IMAD.SHL.U32 R160, R160, 0x40, RZ ;  /* 0x00000040a0a07824 */ /* 0x000fe400078e00ff */
[----:B----4-:R-:W-:Y:S02]  /*16250*/  IMAD R7, R17, R245, RZ ;  /* 0x000000f511077224 */ /* 0x010fe400078e02ff */
[----:B------:R-:W-:-:S04]  /*16260*/  IMAD.WIDE.U32 R14, R245, R16, R182 ;  /* 0x00000010f50e7225 */ /* 0x000fc800078e00b6 */
[----:B------:R-:W-:Y:S01]  /*16270*/  IMAD R7, R16, R56, R7 ;  /* 0x0000003810077224 */ /* 0x000fe200078e0207 */
[----:B--2---:R-:W-:-:S03]  /*16280*/  LEA R12, P1, R14, R12, 0x2 ;  /* 0x0000000c0e0c7211 */ /* 0x004fc600078210ff */
[----:B------:R-:W-:-:S05]  /*16290*/  IMAD.IADD R7, R15, 0x1, R7 ;  /* 0x000000010f077824 */ /* 0x000fca00078e0207 */
[----:B------:R-:W-:Y:S02]  /*162a0*/  LEA.HI.X R13, R14, R13, R7, 0x2, P1 ;  /* 0x0000000d0e0d7211 */ /* 0x000fe400008f1407 */
[----:B------:R-:W-:-:S03]  /*162b0*/  ISETP.GE.AND P1, PT, R202, R0, PT ;  /* 0x00000000ca00720c */ /* 0x000fc60003f26270 */
[----:B------:R1:W5:Y:S01]  /*162c0*/  LD.E R3, desc[UR6][R12.64] ;  /* 0x000000060c037980 */ /* 0x000362000c101900 */
[----:B------:R-:W-:-:S04]  /*162d0*/  DEPBAR.LE SB0, 0x0 ;  /* 0x000080000000791a */ /* 0x000fc80000000000 */
[----:B------:R-:W-:Y:S01]  /*162e0*/  BAR.SYNC.DEFER_BLOCKING 0x0 ;  /* 0x0000000000007b1d */ /* 0x000fe20000010000 */
[----:B------:R-:W-:-:S05]  /*162f0*/  IMAD.SHL.U32 R7, R54, 0x40, RZ ;  /* 0x0000004036077824 */ /* 0x000fca00078e00ff */
[----:B------:R1:W-:Y:S04]  /*16300*/  @P1 STS.128 [R248+0xc000], RZ ;  /* 0x00c000fff8001388 */ /* 0x0003e80000000c00 */
[----:B------:R1:W-:Y:S01]  /*16310*/  @P1 STS.128 [R248+0x10000], RZ ;  /* 0x010000fff8001388 */ /* 0x0003e20000000c00 */
[----:B------:R-:W-:Y:S05]  /*16320*/  @P1 BRA `(.L_x_4644) ;  /* 0x0000000000441947 */ /* 0x000fea0003800000 */
[C---:B------:R-:W-:Y:S02]  /*16330*/  LOP3.LUT R6, R250.reuse, 0x1, RZ, 0xc0, !PT ;  /* 0x00000001fa067812 */ /* 0x040fe400078ec0ff */
[----:B------:R-:W-:Y:S02]  /*16340*/  LOP3.LUT P1, RZ, R250, 0x2, RZ, 0xc0, !PT ;  /* 0x00000002faff7812 */ /* 0x000fe4000782c0ff */
[----:B------:R-:W-:-:S11]  /*16350*/  ISETP.NE.U32.AND P2, PT, R6, 0x1, PT ;  /* 0x000000010600780c */ /* 0x000fd60003f45070 */
[----:B-1----:R-:W-:Y:S02]  /*16360*/  @P1 IMAD.MOV.U32 R12, RZ, RZ, R141 ;  /* 0x000000ffff0c1224 */ /* 0x002fe400078e008d */
        /* <DEDUP_REMOVED lines=13> */
.L_x_4644:
[----:B------:R-:W-:Y:S05]  /*16440*/  BSYNC B0 ;  /* 0x0000000000007941 */ /* 0x000fea0003800000 */
.L_x_4643:
[----:B------:R3:W-:Y:S01]  /*16450*/  @P3 STS.128 [R248+0xc800], RZ ;  /* 0x00c800fff8003388 */ /* 0x0007e20000000c00 */
[----:B------:R-:W-:Y:S03]  /*16460*/  BSSY B0, `(.L_x_4645) ;  /* 0x0000014000007945 */ /* 0x000fe60003800000 */
[----:B------:R3:W-:Y:S01]  /*16470*/  @P3 STS.128 [R248+0x10800], RZ ;  /* 0x010800fff8003388 */ /* 0x0007e20000000c00 */
[----:B------:R-:W-:Y:S05]  /*16480*/  @P3 BRA `(.L_x_4646) ;  /* 0x0000000000443947 */ /* 0x000fea0003800000 */
[C---:B------:R-:W-:Y:S02]  /*16490*/  LOP3.LUT R6, R250.reuse, 0x1, RZ, 0xc0, !PT ;  /* 0x00000001fa067812 */ /* 0x040fe400078ec0ff */
[----:B------:R-:W-:Y:S02]  /*164a0*/  LOP3.LUT P2, RZ, R250, 0x2, RZ, 0xc0, !PT ;  /* 0x00000002faff7812 */ /* 0x000fe4000784c0ff */
[----:B------:R-:W-:-:S13]  /*164b0*/  ISETP.NE.U32.AND P3, PT, R6, 0x1, PT ;  /* 0x000000010600780c */ /* 0x000fda0003f65070 */
[----:B--2---:R-:W-:-:S04]  /*164c0*/  @!P3 LEA R14, P1, R234, R141, 0x1 ;  /* 0x0000008dea0eb211 */ /* 0x004fc800078208ff */
        /* <DEDUP_REMOVED lines=13> */
.L_x_4646:
[----:B------:R-:W-:Y:S05]  /*165a0*/  BSYNC B0 ;  /* 0x0000000000007941 */ /* 0x000fea0003800000 */
.L_x_4645:
        /* <DEDUP_REMOVED lines=10> */
[----:B------:R-:W-:-:S02]  /*16650*/  LOP3.LUT R29, R29, 0xfffffe00, RZ, 0xc0, !PT ;  /* 0xfffffe001d1d7812 */ /* 0x000fc400078ec0ff */
[----:B------:R-:W-:Y:S02]  /*16660*/  SHF.R.U32.HI R7, RZ, 0x3, R7 ;  /* 0x00000003ff077819 */ /* 0x000fe40000011607 */
[----:B------:R-:W-:Y:S01]  /*16670*/  LOP3.LUT R5, R160, 0x8, R5, 0xf8, !PT ;  /* 0x00000008a0057812 */ /* 0x000fe200078ef805 */
[----:B------:R-:W-:Y:S01]  /*16680*/  IMAD R233, R51, 0x400, R29 ;  /* 0x0000040033e97824 */ /* 0x000fe200078e021d */
[----:B------:R-:W-:Y:S02]  /*16690*/  SHF.R.U32.HI R28, RZ, 0x3, R160 ;  /* 0x00000003ff1c7819 */ /* 0x000fe400000116a0 */
        /* <DEDUP_REMOVED lines=8> */
[----:B--2-4-:R-:W-:-:S04]  /*16720*/  @!P2 LEA R14, P0, R5, R141, 0x1 ;  /* 0x0000008d050ea211 */ /* 0x014fc800078008ff */
        /* <DEDUP_REMOVED lines=13> */
.L_x_4648:
[----:B------:R-:W-:Y:S05]  /*16800*/  BSYNC B0 ;  /* 0x0000000000007941 */ /* 0x000fea0003800000 */
.L_x_4647:
        /* <DEDUP_REMOVED lines=12> */
[----:B------:R-:W-:Y:S01]  /*168d0*/  @P1 MOV R4, R141 ;  /* 0x0000008d00041202 */ /* 0x000fe20000000f00 */
[----:B------:R-:W-:Y:S01]  /*168e0*/  @P1 IMAD R0, R45, 0x60, RZ ;  /* 0x000000602d001824 */ /* 0x000fe200078e02ff */
[-C--:B------:R-:W-:Y:S01]  /*168f0*/  @P1 MOV R5, R140.reuse ;  /* 0x0000008c00051202 */ /* 0x080fe20000000f00 */
[----:B-12-4-:R-:W-:Y:S01]  /*16900*/  @!P2 IMAD.MOV.U32 R12, RZ, RZ, R141 ;  /* 0x000000ffff0ca224 */ /* 0x016fe200078e008d */
[----:B------:R-:W-:Y:S01]  /*16910*/  @!P2 MOV R13, R140 ;  /* 0x0000008c000da202 */ /* 0x000fe20000000f00 */
[----:B------:R-:W-:-:S04]  /*16920*/  @P1 IMAD.WIDE.U32 R6, R44, 0x60, R4 ;  /* 0x000000602c061825 */ /* 0x000fc800078e0004 */
[----:B------:R-:W-:Y:S02]  /*16930*/  @!P2 IMAD R4, R45, 0x60, RZ ;  /* 0x000000602d04a824 */ /* 0x000fe400078e02ff */
[----:B------:R-:W-:-:S04]  /*16940*/  @!P2 IMAD.WIDE.U32 R12, R44, 0x60, R12 ;  /* 0x000000602c0ca825 */ /* 0x000fc800078e000c */
[----:B------:R-:W-:Y:S01]  /*16950*/  @P1 IMAD.IADD R7, R0, 0x1, R7 ;  /* 0x0000000100071824 */ /* 0x000fe200078e0207 */
[----:B------:R-:W-:Y:S01]  /*16960*/  @!P2 IADD3 R5, R4, R13, RZ ;  /* 0x0000000d0405a210 */ /* 0x000fe20007ffe0ff */
        /* <DEDUP_REMOVED lines=11> */
.L_x_4650:
[----:B------:R-:W-:Y:S05]  /*16a20*/  BSYNC B0 ;  /* 0x0000000000007941 */ /* 0x000fea0003800000 */
.L_x_4649:
        /* <DEDUP_REMOVED lines=8> */
[----:B-1----:R-:W-:-:S09]  /*16ab0*/  SHF.L.U64.HI R4, R44, 0x6, R45 ;  /* 0x000000062c047819 */ /* 0x002fd2000001022d */
[CC--:B------:R-:W-:Y:S02]  /*16ac0*/  @P2 LEA R6, P1, R0.reuse, R141.reuse, 0x1 ;  /* 0x0000008d00062211 */ /* 0x0c0fe400078208ff */
        /* <DEDUP_REMOVED lines=13> */
.L_x_4652:
[----:B------:R-:W-:Y:S05]  /*16ba0*/  BSYNC B0 ;  /* 0x0000000000007941 */ /* 0x000fea0003800000 */
.L_x_4651:
        /* <DEDUP_REMOVED lines=8> */
[----:B------:R-:W-:Y:S01]  /*16c30*/  @P1 IMAD R0, R45, 0xa0, RZ ;  /* 0x000000a02d001824 */ /* 0x000fe200078e02ff */
[-C--:B------:R-:W-:Y:S01]  /*16c40*/  @P1 MOV R5, R140.reuse ;  /* 0x0000008c00051202 */ /* 0x080fe20000000f00 */
[----:B--2-4-:R-:W-:Y:S01]  /*16c50*/  @!P2 IMAD.MOV.U32 R12, RZ, RZ, R141 ;  /* 0x000000ffff0ca224 */ /* 0x014fe200078e008d */
        /* <DEDUP_REMOVED lines=17> */
.L_x_4654:
[----:B------:R-:W-:Y:S05]  /*16d70*/  BSYNC B0 ;  /* 0x0000000000007941 */ /* 0x000fea0003800000 */
.L_x_4653:
        /* <DEDUP_REMOVED lines=28> */
.L_x_4656:
[----:B------:R-:W-:Y:S05]  /*16f40*/  BSYNC B0 ;  /* 0x0000000000007941 */ /* 0x000fea0003800000 */
.L_x_4655:
        /* <DEDUP_REMOVED lines=27> */
.L_x_4658:
[----:B------:R-:W-:Y:S05]  /*17100*/  BSYNC B0 ;  /* 0x0000000000007941 */ /* 0x000fea0003800000 */
.L_x_4657:
[----:B------:R-:W-:Y:S01]  /*17110*/  LDSM.16.M88.4 R124, [R233] ;  /* 0x00000000e97c783b */ /* 0x000fe20000000200 */
[----:B------:R-:W-:Y:S01]  /*17120*/  R2P PR, R54, 0x6 ;  /* 0x0000000636007804 */ /* 0x000fe20000000000 */
[C---:B------:R-:W-:Y:S02]  /*17130*/  VIADD R0, R232.reuse, 0x4000 ;  /* 0x00004000e8007836 */ /* 0x040fe40000000000 */
[----:B------:R-:W3:Y:S01]  /*17140*/  LDSM.16.M88.4 R16, [R232+0x4000] ;  /* 0x00400000e810783b */ /* 0x000ee20000000200 */
[----:B------:R-:W-:Y:S02]  /*17150*/  VIADD R230, R232, 0x4020 ;  /* 0x00004020e8e67836 */ /* 0x000fe40000000000 */
[----:B------:R-:W-:Y:S01]  /*17160*/  IMAD R231, R32, 0x2, R233 ;  /* 0x0000000220e77824 */ /* 0x000fe200078e02e9 */
[----:B------:R-:W3:Y:S04]  /*17170*/  LD.E R30, desc[UR6][R10.64+0x18c] ;  /* 0x00018c060a1e7980 */ /* 0x000ee8000c101900 */
[----:B------:R-:W3:Y:S02]  /*17180*/  LDSM.16.M88.4 R84, [R232+0x4800] ;  /* 0x00480000e854783b */ /* 0x000ee40000000200 */
[----:B------:R-:W-:-:S02]  /*17190*/  @P1 VIADD R230, R0, 0xffffffe0 ;  /* 0xffffffe000e61836 */ /* 0x000fc40000000000 */
[----:B------:R-:W3:Y:S04]  /*171a0*/  LDSM.16.M88.4 R76, [R232+0x5000] ;  /* 0x00500000e84c783b */ /* 0x000ee80000000200 */
[----:B------:R-:W3:Y:S04]  /*171b0*/  LDSM.16.M88.4 R68, [R232+0x5800] ;  /* 0x00580000e844783b */ /* 0x000ee80000000200 */
[----:B------:R-:W3:Y:S04]  /*171c0*/  LDSM.16.M88.4 R60, [R232+0x6000] ;  /* 0x00600000e83c783b */ /* 0x000ee80000000200 */
[----:B------:R-:W3:Y:S04]  /*171d0*/  LDSM.16.M88.4 R44, [R232+0x6800] ;  /* 0x00680000e82c783b */ /* 0x000ee80000000200 */
[----:B------:R-:W3:Y:S04]  /*171e0*/  LDSM.16.M88.4 R132, [R232+0x7000] ;  /* 0x00700000e884783b */ /* 0x000ee80000000200 */
[----:B------:R-:W3:Y:S04]  /*171f0*/  LDSM.16.M88.4 R24, [R232+0x7800] ;  /* 0x00780000e818783b */ /* 0x000ee80000000200 */
[----:B-12-4-:R-:W-:Y:S04]  /*17200*/  LDSM.16.M88.4 R12, [R231] ;  /* 0x00000000e70c783b */ /* 0x016fe80000000200 */
[----:B------:R-:W1:Y:S01]  /*17210*/  LDSM.16.M88.4 R4, [R230] ;  /* 0x00000000e604783b */ /* 0x000e620000000200 */
[C---:B---3--:R-:W-:Y:S03]  /*17220*/  HMMA.16816.F32 R20, R124.reuse, R16, RZ ;  /* 0x000000107c14723c */ /* 0x048fe600000018ff */
[----:B------:R-:W2:Y:S03]  /*17230*/  LDSM.16.M88.4 R40, [R230+0x800] ;  /* 0x00080000e628783b */ /* 0x000ea60000000200 */
[----:B------:R-:W-:Y:S01]  /*17240*/  HMMA.16816.F32 R16, R124, R18, RZ ;  /* 0x000000127c10723c */ /* 0x000fe200000018ff */
[----:B------:R-:W3:Y:S01]  /*17250*/  LDSM.16.M88.4 R36, [R230+0x3000] ;  /* 0x00300000e624783b */ /* 0x000ee20000000200 */
[----:B------:R-:W-:-:S02]  /*17260*/  IMAD.MOV.U32 R0, RZ, RZ, 0x40 ;  /* 0x00000040ff007424 */ /* 0x000fc400078e00ff */
[C---:B------:R-:W-:Y:S01]  /*17270*/  IMAD R229, R31.reuse, 0x2, R233 ;  /* 0x000000021fe57824 */ /* 0x040fe200078e02e9 */
[----:B------:R-:W4:Y:S01]  /*17280*/  LDSM.16.M88.4 R112, [R230+0x1000] ;  /* 0x00100000e670783b */ /* 0x000f220000000200 */
[C---:B------:R-:W-:Y:S01]  /*17290*/  HMMA.16816.F32 R88, R124.reuse, R84, RZ ;  /* 0x000000547c58723c */ /* 0x040fe200000018ff */
[----:B------:R-:W-:Y:S02]  /*172a0*/  SEL R0, R0, 0xffffffc0, !P2 ;  /* 0xffffffc000007807 */ /* 0x000fe40005000000 */
[----:B------:R-:W4:Y:S03]  /*172b0*/  LDSM.16.M88.4 R108, [R230+0x1800] ;  /* 0x00180000e66c783b */ /* 0x000f260000000200 */
[C---:B------:R-:W-:Y:S01]  /*172c0*/  HMMA.16816.F32 R84, R124.reuse, R86, RZ ;  /* 0x000000567c54723c */ /* 0x040fe200000018ff */
[----:B------:R-:W-:Y:S01]  /*172d0*/  IMAD.IADD R226, R232, 0x1, R0 ;  /* 0x00000001e8e27824 */ /* 0x000fe200078e0200 */
[----:B------:R-:W4:Y:S04]  /*172e0*/  LDSM.16.M88.4 R104, [R230+0x2000] ;  /* 0x00200000e668783b */ /* 0x000f280000000200 */
[C---:B------:R-:W-:Y:S01]  /*172f0*/  HMMA.16816.F32 R80, R124.reuse, R76, RZ ;  /* 0x0000004c7c50723c */ /* 0x040fe200000018ff */
[----:B------:R-:W4:Y:S04]  /*17300*/  LDSM.16.M88.4 R100, [R230+0x2800] ;  /* 0x00280000e664783b */ /* 0x000f280000000200 */
[----:B------:R-:W4:Y:S01]  /*17310*/  LDSM.16.M88.4 R92, [R230+0x3800] ;  /* 0x00380000e65c783b */ /* 0x000f220000000200 */
[C---:B------:R-:W-:Y:S03]  /*17320*/  HMMA.16816.F32 R72, R124.reuse, R68, RZ ;  /* 0x000000447c48723c */ /* 0x040fe600000018ff */
[----:B------:R-:W-:Y:S03]  /*17330*/  LDSM.16.M88.4 R96, [R226+0x4800] ;  /* 0x00480000e260783b */ /* 0x000fe60000000200 */
[C---:B------:R-:W-:Y:S01]  /*17340*/  HMMA.16816.F32 R64, R124.reuse, R60, RZ ;  /* 0x0000003c7c40723c */ /* 0x040fe200000018ff */
[----:B------:R-:W-:Y:S01]  /*17350*/  LEA R228, R31, R231, 0x1 ;  /* 0x000000e71fe47211 */ /* 0x000fe200078e08ff */
[----:B------:R-:W-:Y:S04]  /*17360*/  LDSM.16.M88.4 R152, [R233+0x2000] ;  /* 0x00200000e998783b */ /* 0x000fe80000000200 */
        /* <DEDUP_REMOVED lines=13> */
[----:B------:R-:W-:Y:S01]  /*17440*/  HMMA.16816.F32 R124, R124, R26, RZ ;  /* 0x0000001a7c7c723c */ /* 0x000fe200000018ff */
        /* <DEDUP_REMOVED lines=12> */
[----:B------:R-:W-:Y:S01]  /*17510*/  IMAD.IADD R215, R0, 0x1, R230 ;  /* 0x0000000100d77824 */ /* 0x000fe200078e02e6 */
[----:B------:R-:W-:Y:S04]  /*17520*/  LDSM.16.M88.4 R112, [R230+0x5000] ;  /* 0x00500000e670783b */ /* 0x000fe80000000200 */
        /* <DEDUP_REMOVED lines=31> */
[C---:B------:R-:W-:Y:S06]  /*17720*/  HMMA.16816.F32 R136, R24.reuse, R92, R136 ;  /* 0x0000005c1888723c */ /* 0x040fec0000001888 */
[C---:B------:R-:W-:Y:S01]  /*17730*/  HMMA.16816.F32 R132, R24.reuse, R94, R132 ;  /* 0x0000005e1884723c */ /* 0x040fe20000001884 */
[----:B------:R-:W-:Y:S05]  /*17740*/  LDSM.16.M88.4 R92, [R215+0x2000] ;  /* 0x00200000d75c783b */ /* 0x000fea0000000200 */
[C---:B------:R-:W-:Y:S06]  /*17750*/  HMMA.16816.F32 R128, R24.reuse, R96, R128 ;  /* 0x000000601880723c */ /* 0x040fec0000001880 */
[----:B------:R-:W-:Y:S01]  /*17760*/  HMMA.16816.F32 R124, R24, R98, R124 ;  /* 0x00000062187c723c */ /* 0x000fe2000000187c */
[----:B------:R-:W1:Y:S04]  /*17770*/  LDSM.16.M88.4 R24, [R215+0x2800] ;  /* 0x00280000d718783b */ /* 0x000e680000000200 */
[----:B------:R-:W1:Y:S01]  /*17780*/  LDSM.16.M88.4 R96, [R232+0x8000] ;  /* 0x00800000e860783b */ /* 0x000e620000000200 */
        /* <DEDUP_REMOVED lines=16> */
[----:B------:R-:W-:Y:S01]  /*17890*/  HMMA.16816.F32 R20, R152, R96, R20 ;  /* 0x000000609814723c */ /* 0x000fe20000001814 */
[----:B------:R-:W-:Y:S05]  /*178a0*/  LDSM.16.M88.4 R96, [R230+0x7000] ;  /* 0x00700000e660783b */ /* 0x000fea0000000200 */
[C---:B------:R-:W-:Y:S06]  /*178b0*/  HMMA.16816.F32 R64, R100.reuse, R92, R64 ;  /* 0x0000005c6440723c */ /* 0x040fec0000001840 */
[----:B------:R-:W-:Y:S01]  /*178c0*/  HMMA.16816.F32 R60, R100, R94, R60 ;  /* 0x0000005e643c723c */ /* 0x000fe2000000183c */
[----:B------:R-:W-:Y:S05]  /*178d0*/  LDSM.16.M88.4 R92, [R232+0xa800] ;  /* 0x00a80000e85c783b */ /* 0x000fea0000000200 */
[C---:B--2---:R-:W-:Y:S06]  /*178e0*/  HMMA.16816.F32 R88, R152.reuse, R40, R88 ;  /* 0x000000289858723c */ /* 0x044fec0000001858 */
[C---:B------:R-:W-:Y:S01]  /*178f0*/  HMMA.16816.F32 R84, R152.reuse, R42, R84 ;  /* 0x0000002a9854723c */ /* 0x040fe20000001854 */
[----:B------:R-:W-:Y:S05]  /*17900*/  LDSM.16.M88.4 R40, [R229+0x2000] ;  /* 0x00200000e528783b */ /* 0x000fea0000000200 */
[C---:B---3--:R-:W-:Y:S06]  /*17910*/  HMMA.16816.F32 R80, R152.reuse, R36, R80 ;  /* 0x000000249850723c */ /* 0x048fec0000001850 */
        /* <DEDUP_REMOVED lines=8> */
[C---:B----4-:R-:W-:Y:S06]  /*179a0*/  HMMA.16816.F32 R64, R152.reuse, R4, R64 ;  /* 0x000000049840723c */ /* 0x050fec0000001840 */
        /* <DEDUP_REMOVED lines=9> */
[----:B------:R-:W-:Y:S01]  /*17a40*/  HMMA.16816.F32 R124, R100, R106, R124 ;  /* 0x0000006a647c723c */ /* 0x000fe2000000187c */
[----:B------:R-:W2:Y:S01]  /*17a50*/  LDSM.16.M88.4 R104, [R230+0x6000] ;  /* 0x00600000e668783b */ /* 0x000ea20000000200 */
[----:B-----5:R3:W4:Y:S03]  /*17a60*/  MUFU.RCP R0, R9 ;  /* 0x0000000900007308 */ /* 0x0207260000001000 */
[----:B------:R-:W-:Y:S01]  /*17a70*/  LDSM.16.M88.4 R100, [R230+0x6800] ;  /* 0x00680000e664783b */ /* 0x000fe20000000200 */
[C---:B-1----:R-:W-:Y:S06]  /*17a80*/  HMMA.16816.F32 R16, R12.reuse, R6, R16 ;  /* 0x000000060c10723c */ /* 0x042fec0000001810 */
[----:B------:R-:W-:Y:S01]  /*17a90*/  HMMA.16816.F32 R20, R12, R4, R20 ;  /* 0x000000040c14723c */ /* 0x000fe20000001814 */
[----:B------:R-:W1:Y:S05]  /*17aa0*/  LDSM.16.M88.4 R4, [R226+0xa000] ;  /* 0x00a00000e204783b */ /* 0x000e6a0000000200 */
[C---:B------:R-:W-:Y:S06]  /*17ab0*/  HMMA.16816.F32 R136, R152.reuse, R148, R136 ;  /* 0x000000949888723c */ /* 0x040fec0000001888 */
[----:B------:R-:W-:Y:S06]  /*17ac0*/  HMMA.16816.F32 R132, R152, R150, R132 ;  /* 0x000000969884723c */ /* 0x000fec0000001884 */
[----:B------:R-:W-:Y:S01]  /*17ad0*/  HMMA.16816.F32 R88, R120, R116, R88 ;  /* 0x000000747858723c */ /* 0x000fe20000001858 */
[-C--:B------:R-:W-:Y:S01]  /*17ae0*/  FMUL.FTZ R16, R16, R30.reuse ;  /* 0x0000001e10107220 */ /* 0x080fe20000410000 */
[-C--:B------:R-:W-:Y:S01]  /*17af0*/  FMUL.FTZ R17, R17, R30.reuse ;  /* 0x0000001e11117220 */ /* 0x080fe20000410000 */
[----:B------:R-:W-:-:S03]  /*17b00*/  FMUL.FTZ R18, R18, R30 ;  /* 0x0000001e12127220 */ /* 0x000fc60000410000 */
[----:B------:R-:W-:Y:S01]  /*17b10*/  HMMA.16816.F32 R84, R120, R118, R84 ;  /* 0x000000767854723c */ /* 0x000fe20000001854 */
[-C--:B---3--:R-:W-:Y:S01]  /*17b20*/  FMUL.FTZ R9, R21, R30.reuse ;  /* 0x0000001e15097220 */ /* 0x088fe20000410000 */
[----:B------:R-:W-:-:S04]  /*17b30*/  FMUL.FTZ R21, R23, R30 ;  /* 0x0000001e17157220 */ /* 0x000fc80000410000 */
[----:B------:R-:W-:Y:S01]  /*17b40*/  HMMA.16816.F32 R80, R120, R112, R80 ;  /* 0x000000707850723c */ /* 0x000fe20000001850 */
[----:B------:R-:W-:Y:S01]  /*17b50*/  MUFU.TANH R23, R16 ;  /* 0x0000001000177308 */ /* 0x000fe20000002400 */
[----:B------:R-:W-:-:S04]  /*17b60*/  FMUL.FTZ R35, R19, R30 ;  /* 0x0000001e13237220 */ /* 0x000fc80000410000 */
[----:B------:R-:W-:Y:S03]  /*17b70*/  HMMA.16816.F32 R76, R120, R114, R76 ;  /* 0x00000072784c723c */ /* 0x000fe6000000184c */
[----:B------:R-:W-:Y:S08]  /*17b80*/  MUFU.TANH R33, R17 ;  /* 0x0000001100217308 */ /* 0x000ff00000002400 */
[----:B------:R3:W-:Y:S01]  /*17b90*/  MUFU.TANH R34, R18 ;  /* 0x0000001200227308 */ /* 0x0007e20000002400 */
[C---:B------:R-:W-:Y:S06]  /*17ba0*/  HMMA.16816.F32 R56, R152.reuse, R92, R56 ;  /* 0x0000005c9838723c */ /* 0x040fec0000001838 */
[----:B------:R-:W-:Y:S01]  /*17bb0*/  HMMA.16816.F32 R44, R152, R94, R44 ;  /* 0x0000005e982c723c */ /* 0x000fe2000000182c */
[----:B------:R-:W-:Y:S04]  /*17bc0*/  LDSM.16.M88.4 R92, [R230+0x7800] ;  /* 0x00780000e65c783b */ /* 0x000fe80000000200 */
[----:B---3--:R-:W3:Y:S01]  /*17bd0*/  LDSM.16.M88.4 R16, [R226+0xb000] ;  /* 0x00b00000e210783b */ /* 0x008ee20000000200 */
[C---:B--2---:R-:W-:Y:S06]  /*17be0*/  HMMA.16816.F32 R64, R120.reuse, R104, R64 ;  /* 0x000000687840723c */ /* 0x044fec0000001840 */
[C---:B------:R-:W-:Y:S01]  /*17bf0*/  HMMA.16816.F32 R60, R120.reuse, R106, R60 ;  /* 0x0000006a783c723c */ /* 0x040fe2000000183c */
[----:B------:R-:W-:Y:S05]  /*17c00*/  LDSM.16.M88.4 R104, [R215+0x4800] ;  /* 0x00480000d768783b */ /* 0x000fea0000000200 */
[C---:B------:R-:W-:Y:S06]  /*17c10*/  HMMA.16816.F32 R136, R120.reuse, R96, R136 ;  /* 0x000000607888723c */ /* 0x040fec0000001888 */
[----:B------:R-:W-:Y:S01]  /*17c20*/  HMMA.16816.F32 R132, R120, R98, R132 ;  /* 0x000000627884723c */ /* 0x000fe20000001884 */
[----:B------:R-:W2:Y:S05]  /*17c30*/  LDSM.16.M88.4 R96, [R226+0x9800] ;  /* 0x00980000e260783b */ /* 0x000eaa0000000200 */
[C---:B------:R-:W-:Y:S06]  /*17c40*/  HMMA.16816.F32 R88, R40.reuse, R24, R88 ;  /* 0x000000182858723c */ /* 0x040fec0000001858 */
[C---:B------:R-:W-:Y:S01]  /*17c50*/  HMMA.16816.F32 R84, R40.reuse, R26, R84 ;  /* 0x0000001a2854723c */ /* 0x040fe20000001854 */
[----:B------:R-:W4:Y:S05]  /*17c60*/  LDSM.16.M88.4 R24, [R226+0xa800] ;  /* 0x00a80000e218783b */ /* 0x000f2a0000000200 */
[C---:B------:R-:W-:Y:S06]  /*17c70*/  HMMA.16816.F32 R80, R40.reuse, R36, R80 ;  /* 0x000000242850723c */ /* 0x040fec0000001850 */
[----:B------:R-:W-:Y:S01]  /*17c80*/  HMMA.16816.F32 R76, R40, R38, R76 ;  /* 0x00000026284c723c */ /* 0x000fe2000000184c */
[----:B------:R-:W4:Y:S05]  /*17c90*/  LDSM.16.M88.4 R36, [R215+0x5000] ;  /* 0x00500000d724783b */ /* 0x000f2a0000000200 */
[C---:B------:R-:W-:Y:S06]  /*17ca0*/  HMMA.16816.F32 R128, R152.reuse, R144, R128 ;  /* 0x000000909880723c */ /* 0x040fec0000001880 */
[----:B------:R-:W-:Y:S06]  /*17cb0*/  HMMA.16816.F32 R124, R152, R146, R124 ;  /* 0x00000092987c723c */ /* 0x000fec000000187c */
[C---:B------:R-:W-:Y:S06]  /*17cc0*/  HMMA.16816.F32 R72, R120.reuse, R108, R72 ;  /* 0x0000006c7848723c */ /* 0x040fec0000001848 */
[----:B------:R-:W-:Y:S06]  /*17cd0*/  HMMA.16816.F32 R68, R120, R110, R68 ;  /* 0x0000006e7844723c */ /* 0x000fec0000001844 */
[C---:B-1----:R-:W-:Y:S06]  /*17ce0*/  HMMA.16816.F32 R64, R40.reuse, R4, R64 ;  /* 0x000000042840723c */ /* 0x042fec0000001840 */
[----:B------:R-:W-:Y:S01]  /*17cf0*/  HMMA.16816.F32 R60, R40, R6, R60 ;  /* 0x00000006283c723c */ /* 0x000fe2000000183c */
[----:B------:R-:W1:Y:S05]  /*17d00*/  LDSM.16.M88.4 R4, [R215+0x5800] ;  /* 0x00580000d704783b */ /* 0x000e6a0000000200 */
[----:B------:R-:W-:Y:S06]  /*17d10*/  HMMA.16816.F32 R56, R120, R100, R56 ;  /* 0x000000647838723c */ /* 0x000fec0000001838 */
[C---:B---3--:R-:W-:Y:S06]  /*17d20*/  HMMA.16816.F32 R136, R40.reuse, R16, R136 ;  /* 0x000000102888723c */ /* 0x048fec0000001888 */
[----:B------:R-:W-:Y:S01]  /*17d30*/  HMMA.16816.F32 R132, R40, R18, R132 ;  /* 0x000000122884723c */ /* 0x000fe20000001884 */
[----:B------:R-:W3:Y:S05]  /*17d40*/  LDSM.16.M88.4 R16, [R215+0x6800] ;  /* 0x00680000d710783b */ /* 0x000eea0000000200 */
[C---:B------:R-:W-:Y:S06]  /*17d50*/  HMMA.16816.F32 R128, R120.reuse, R92, R128 ;  /* 0x0000005c7880723c */ /* 0x040fec0000001880 */
[----:B------:R-:W-:Y:S01]  /*17d60*/  HMMA.16816.F32 R124, R120, R94, R124 ;  /* 0x0000005e787c723c */ /* 0x000fe2000000187c */
[----:B------:R-:W3:Y:S05]  /*17d70*/  LDSM.16.M88.4 R92, [R226+0xb800] ;  /* 0x00b80000e25c783b */ /* 0x000eea0000000200 */
[C---:B--2---:R-:W-:Y:S06]  /*17d80*/  HMMA.16816.F32 R72, R40.reuse, R96, R72 ;  /* 0x000000602848723c */ /* 0x044fec0000001848 */
[----:B------:R-:W-:Y:S06]  /*17d90*/  HMMA.16816.F32 R68, R40, R98, R68 ;  /* 0x000000622844723c */ /* 0x000fec0000001844 */
[----:B------:R-:W-:Y:S06]  /*17da0*/  HMMA.16816.F32 R44, R120, R102, R44 ;  /* 0x00000066782c723c */ /* 0x000fec000000182c */
[----:B----4-:R-:W-:Y:S06]  /*17db0*/  HMMA.16816.F32 R56, R40, R24, R56 ;  /* 0x000000182838723c */ /* 0x010fec0000001838 */
[C---:B------:R-:W-:Y:S06]  /*17dc0*/  HMMA.16816.F32 R80, R12.reuse, R36, R80 ;  /* 0x000000240c50723c */ /* 0x040fec0000001850 */
[C---:B------:R-:W-:Y:S01]  /*17dd0*/  HMMA.16816.F32 R76, R12.reuse, R38, R76 ;  /* 0x000000260c4c723c */ /* 0x040fe2000000184c */
[----:B------:R-:W2:Y:S05]  /*17de0*/  LDSM.16.M88.4 R36, [R215+0x7000] ;  /* 0x00700000d724783b */ /* 0x000eaa0000000200 */
[C---:B-1----:R-:W-:Y:S06]  /*17df0*/  HMMA.16816.F32 R72, R12.reuse, R4, R72 ;  /* 0x000000040c48723c */ /* 0x042fec0000001848 */
[----:B------:R-:W-:Y:S01]  /*17e00*/  HMMA.16816.F32 R68, R12, R6, R68 ;  /* 0x000000060c44723c */ /* 0x000fe20000001844 */
[----:B------:R-:W1:Y:S05]  /*17e10*/  LDSM.16.M88.4 R4, [R215+0x7800] ;  /* 0x00780000d704783b */ /* 0x000e6a0000000200 */
[----:B------:R-:W-:Y:S01]  /*17e20*/  HMMA.16816.F32 R44, R40, R26, R44 ;  /* 0x0000001a282c723c */ /* 0x000fe2000000182c */
[----:B------:R-:W4:Y:S05]  /*17e30*/  LDSM.16.M88.4 R24, [R215+0x6000] ;  /* 0x00600000d718783b */ /* 0x000f2a0000000200 */
[----:B---3--:R-:W-:Y:S06]  /*17e40*/  HMMA.16816.F32 R56, R12, R16, R56 ;  /* 0x000000100c38723c */ /* 0x008fec0000001838 */
[----:B------:R-:W-:Y:S01]  /*17e50*/  HMMA.16816.F32 R124, R40, R94, R124 ;  /* 0x0000005e287c723c */ /* 0x000fe2000000187c */
[----:B------:R-:W-:-:S05]  /*17e60*/  SHF.R.S32.HI R16, RZ, 0x1f, R52 ;  /* 0x0000001fff107819 */ /* 0x000fca0000011434 */
[----:B------:R-:W-:Y:S01]  /*17e70*/  HMMA.16816.F32 R88, R12, R104, R88 ;  /* 0x000000680c58723c */ /* 0x000fe20000001858 */
[----:B------:R-:W-:-:S05]  /*17e80*/  LEA.HI R52, R16, R52, RZ, 0x2 ;  /* 0x0000003410347211 */ /* 0x000fca00078f10ff */
[----:B------:R-:W-:Y:S01]  /*17e90*/  HMMA.16816.F32 R128, R40, R92, R128 ;  /* 0x0000005c2880723c */ /* 0x000fe20000001880 */
[----:B------:R-:W-:-:S05]  /*17ea0*/  SHF.R.S32.HI R52, RZ, 0x2, R52 ;  /* 0x00000002ff347819 */ /* 0x000fca0000011434 */
[C---:B------:R-:W-:Y:S01]  /*17eb0*/  HMMA.16816.F32 R84, R12.reuse, R106, R84 ;  /* 0x0000006a0c54723c */ /* 0x040fe20000001854 */
[----:B------:R-:W-:Y:S02]  /*17ec0*/  IMAD R51, R51, 0x10, R52 ;  /* 0x0000001033337824 */ /* 0x000fe400078e0234 */
[----:B------:R-:W-:Y:S01]  /*17ed0*/  FMUL.FTZ R0, R3, R0 ;  /* 0x0000000003007220 */ /* 0x000fe20000410000 */
[----:B------:R-:W-:Y:S01]  /*17ee0*/  IMAD.SHL.U32 R3, R49, 0x2, RZ ;  /* 0x0000000231037824 */ /* 0x000fe200078e00ff */
[----:B------:R-:W3:Y:S01]  /*17ef0*/  MUFU.TANH R9, R9 ;  /* 0x0000000900097308 */ /* 0x000ee20000002400 */
[----:B--2---:R-:W-:Y:S01]  /*17f00*/  HMMA.16816.F32 R132, R12, R38, R132 ;  /* 0x000000260c84723c */ /* 0x004fe20000001884 */
[----:B------:R-:W-:-:S06]  /*17f10*/  IADD3 R51, R51, 0x1, R53 ;  /* 0x0000000133337810 */ /* 0x000fcc0007ffe035 */
[----:B------:R-:W2:Y:S01]  /*17f20*/  MUFU.TANH R21, R21 ;  /* 0x0000001500157308 */ /* 0x000ea20000002400 */
[----:B------:R-:W-:Y:S01]  /*17f30*/  HMMA.16816.F32 R44, R12, R18, R44 ;  /* 0x000000120c2c723c */ /* 0x000fe2000000182c */
[----:B------:R-:W-:Y:S01]  /*17f40*/  IADD3 R51, R50, R51, -R243 ;  /* 0x0000003332337210 */ /* 0x000fe20007ffe8f3 */
[----:B------:R-:W-:-:S05]  /*17f50*/  FMUL.FTZ R80, R80, R30 ;  /* 0x0000001e50507220 */ /* 0x000fca0000410000 */
[----:B------:R-:W-:Y:S01]  /*17f60*/  MUFU.TANH R35, R35 ;  /* 0x0000002300237308 */ /* 0x000fe20000002400 */
[C---:B------:R-:W-:Y:S01]  /*17f70*/  HMMA.16816.F32 R16, R12.reuse, R36, R136 ;  /* 0x000000240c10723c */ /* 0x040fe20000001888 */
[----:B------:R-:W-:Y:S01]  /*17f80*/  LOP3.LUT R3, R3, 0x6, RZ, 0xc0, !PT ;  /* 0x0000000603037812 */ /* 0x000fe200078ec0ff */
[-C--:B------:R-:W-:Y:S01]  /*17f90*/  FMUL.FTZ R54, R88, R30.reuse ;  /* 0x0000001e58367220 */ /* 0x080fe20000410000 */
[-C--:B------:R-:W-:Y:S01]  /*17fa0*/  FMUL.FTZ R20, R20, R30.reuse ;  /* 0x0000001e14147220 */ /* 0x080fe20000410000 */
[-C--:B------:R-:W-:Y:S01]  /*17fb0*/  FMUL.FTZ R73, R73, R30.reuse ;  /* 0x0000001e49497220 */ /* 0x080fe20000410000 */
[-C--:B------:R-:W-:Y:S01]  /*17fc0*/  FMUL.FTZ R22, R22, R30.reuse ;  /* 0x0000001e16167220 */ /* 0x080fe20000410000 */
[----:B------:R-:W-:Y:S02]  /*17fd0*/  IMAD.IADD R3, R2, 0x1, R3 ;  /* 0x0000000102037824 */ /* 0x000fe400078e0203 */
[-C--:B------:R-:W-:Y:S01]  /*17fe0*/  FMUL.FTZ R69, R69, R30.reuse ;  /* 0x0000001e45457220 */ /* 0x080fe20000410000 */
[----:B------:R-:W-:Y:S01]  /*17ff0*/  IMAD.IADD R138, R8, 0x1, R51 ;  /* 0x00000001088a7824 */ /* 0x000fe200078e0233 */
[----:B-1----:R-:W-:Y:S01]  /*18000*/  HMMA.16816.F32 R124, R12, R6, R124 ;  /* 0x000000060c7c723c */ /* 0x002fe2000000187c */
[-C--:B------:R-:W-:Y:S01]  /*18010*/  FMUL.FTZ R55, R89, R30.reuse ;  /* 0x0000001e59377220 */ /* 0x080fe20000410000 */
[-C--:B------:R-:W-:Y:S01]  /*18020*/  FMUL.FTZ R88, R90, R30.reuse ;  /* 0x0000001e5a587220 */ /* 0x080fe20000410000 */
[----:B------:R-:W-:Y:S01]  /*18030*/  FMUL.FTZ R70, R70, R30 ;  /* 0x0000001e46467220 */ /* 0x000fe20000410000 */
[----:B------:R-:W-:Y:S01]  /*18040*/  VIMNMX R136, R138, R50, PT ;  /* 0x000000328a887248 */ /* 0x000fe20003fe0100 */
[----:B------:R-:W-:-:S04]  /*18050*/  DEPBAR.LE SB0, 0x0 ;  /* 0x000080000000791a */ /* 0x000fc80000000000 */
[----:B------:R-:W-:Y:S01]  /*18060*/  VIADD R7, R3, 0x1 ;  /* 0x0000000103077836 */ /* 0x000fe20000000000 */
[----:B----4-:R-:W-:Y:S01]  /*18070*/  HMMA.16816.F32 R64, R12, R24, R64 ;  /* 0x000000180c40723c */ /* 0x010fe20000001840 */
[----:B------:R-:W-:Y:S01]  /*18080*/  VIADDMNMX R138, R138, 0x8, R50, PT ;  /* 0x000000088a8a7846 */ /* 0x000fe20003800132 */
[-C--:B------:R-:W-:Y:S01]  /*18090*/  FMUL.FTZ R89, R91, R30.reuse ;  /* 0x0000001e5b597220 */ /* 0x080fe20000410000 */
[----:B------:R-:W-:-:S03]  /*180a0*/  FMUL.FTZ R84, R84, R30 ;  /* 0x0000001e54547220 */ /* 0x000fc60000410000 */
[----:B------:R-:W-:Y:S01]  /*180b0*/  HMMA.16816.F32 R60, R12, R26, R60 ;  /* 0x0000001a0c3c723c */ /* 0x000fe2000000183c */
[----:B------:R-:W-:-:S05]  /*180c0*/  ISETP.GE.AND P1, PT, R7, R136, PT ;  /* 0x000000880700720c */ /* 0x000fca0003f26270 */
[----:B------:R-:W-:Y:S01]  /*180d0*/  HMMA.16816.F32 R128, R12, R4, R128 ;  /* 0x000000040c80723c */ /* 0x000fe20000001880 */
[----:B------:R-:W-:Y:S01]  /*180e0*/  ISETP.GE.AND P0, PT, R7, R138, PT ;  /* 0x0000008a0700720c */ /* 0x000fe20003f06270 */
[----:B------:R-:W1:Y:S01]  /*180f0*/  MUFU.TANH R54, R54 ;  /* 0x0000003600367308 */ /* 0x000e620000002400 */
[----:B------:R-:W-:-:S04]  /*18100*/  I2FP.F32.S32 R7, R7 ;  /* 0x0000000700077245 */ /* 0x000fc80000201400 */
[----:B------:R-:W-:Y:S01]  /*18110*/  LOP3.LUT R4, R28, R29, RZ, 0xfc, !PT ;  /* 0x0000001d1c047212 */ /* 0x000fe200078efcff */
[C---:B------:R-:W-:Y:S01]  /*18120*/  VIADD R28, R3.reuse, 0x9 ;  /* 0x00000009031c7836 */ /* 0x040fe20000000000 */
[----:B------:R-:W-:Y:S01]  /*18130*/  IADD3 R12, R3, 0x8, RZ ;  /* 0x00000008030c7810 */ /* 0x000fe20007ffe0ff */
[----:B------:R-:W-:Y:S03]  /*18140*/  MUFU.TANH R55, R55 ;  /* 0x0000003700377308 */ /* 0x000fe60000002400 */
[C---:B------:R-:W-:Y:S02]  /*18150*/  ISETP.GE.AND P5, PT, R12.reuse, R136, PT ;  /* 0x000000880c00720c */ /* 0x040fe40003fa6270 */
[----:B------:R-:W-:Y:S02]  /*18160*/  ISETP.GE.AND P2, PT, R12, R138, PT ;  /* 0x0000008a0c00720c */ /* 0x000fe40003f46270 */
[----:B------:R-:W-:Y:S01]  /*18170*/  I2FP.F32.S32 R12, R12 ;  /* 0x0000000c000c7245 */ /* 0x000fe20000201400 */
[----:B------:R-:W4:Y:S01]  /*18180*/  MUFU.TANH R88, R88 ;  /* 0x0000005800587308 */ /* 0x000f220000002400 */
[----:B------:R-:W-:-:S02]  /*18190*/  ISETP.GE.AND P6, PT, R28, R136, PT ;  /* 0x000000881c00720c */ /* 0x000fc40003fc6270 */
[----:B------:R-:W-:Y:S02]  /*181a0*/  ISETP.GE.AND P3, PT, R28, R138, PT ;  /* 0x0000008a1c00720c */ /* 0x000fe40003f66270 */
[----:B------:R-:W-:Y:S01]  /*181b0*/  I2FP.F32.S32 R28, R28 ;  /* 0x0000001c001c7245 */ /* 0x000fe20000201400 */
[-C--:B------:R-:W-:Y:S02]  /*181c0*/  FMUL.FTZ R51, R17, R30.reuse ;  /* 0x0000001e11337220 */ /* 0x080fe40000410000 */
[----:B------:R-:W4:Y:S01]  /*181d0*/  MUFU.TANH R89, R89 ;  /* 0x0000005900597308 */ /* 0x000f220000002400 */
[----:B------:R-:W-:Y:S01]  /*181e0*/  FMUL.FTZ R39, R18, R30 ;  /* 0x0000001e12277220 */ /* 0x000fe20000410000 */
[CC--:B---3--:R-:W-:Y:S01]  /*181f0*/  FFMA.FTZ R9, R0.reuse, R7.reuse, R9 ;  /* 0x0000000700097223 */ /* 0x0c8fe20000010009 */
[C---:B--2---:R-:W-:Y:S01]  /*18200*/  FFMA.FTZ R7, R0.reuse, R7, R21 ;  /* 0x0000000700077223 */ /* 0x044fe20000010015 */
[----:B------:R-:W-:Y:S01]  /*18210*/  FFMA.FTZ R18, R0, R12, R23 ;  /* 0x0000000c00127223 */ /* 0x000fe20000010017 */
[----:B------:R-:W-:-:S03]  /*18220*/  VIADD R17, R3, 0x10 ;  /* 0x0000001003117836 */ /* 0x000fc60000000000 */
[----:B------:R-:W2:Y:S01]  /*18230*/  MUFU.TANH R84, R84 ;  /* 0x0000005400547308 */ /* 0x000ea20000002400 */
[-C--:B------:R-:W-:Y:S01]  /*18240*/  FMUL.FTZ R52, R16, R30.reuse ;  /* 0x0000001e10347220 */ /* 0x080fe20000410000 */
[----:B------:R-:W-:Y:S02]  /*18250*/  VIADD R15, R3, 0x11 ;  /* 0x00000011030f7836 */ /* 0x000fe40000000000 */
[-C--:B------:R-:W-:Y:S01]  /*18260*/  FMUL.FTZ R85, R85, R30.reuse ;  /* 0x0000001e55557220 */ /* 0x080fe20000410000 */
[-C--:B------:R-:W-:Y:S01]  /*18270*/  FMUL.FTZ R86, R86, R30.reuse ;  /* 0x0000001e56567220 */ /* 0x080fe20000410000 */
[----:B------:R-:W-:Y:S01]  /*18280*/  FMUL.FTZ R41, R82, R30 ;  /* 0x0000001e52297220 */ /* 0x000fe20000410000 */
[C---:B------:R-:W-:Y:S01]  /*18290*/  FFMA.FTZ R21, R0.reuse, R12, R34 ;  /* 0x0000000c00157223 */ /* 0x040fe20000010022 */
[----:B------:R-:W-:Y:S01]  /*182a0*/  FFMA.FTZ R16, R0, R28, R33 ;  /* 0x0000001c00107223 */ /* 0x000fe20000010021 */
[-C--:B------:R-:W-:Y:S01]  /*182b0*/  FMUL.FTZ R87, R87, R30.reuse ;  /* 0x0000001e57577220 */ /* 0x080fe20000410000 */
[-C--:B------:R-:W-:Y:S01]  /*182c0*/  FMUL.FTZ R40, R81, R30.reuse ;  /* 0x0000001e51287220 */ /* 0x080fe20000410000 */
[-C--:B------:R-:W-:Y:S01]  /*182d0*/  FMUL.FTZ R50, R19, R30.reuse ;  /* 0x0000001e13327220 */ /* 0x080fe20000410000 */
[----:B------:R-:W-:Y:S01]  /*182e0*/  VIADD R14, R3, 0x18 ;  /* 0x00000018030e7836 */ /* 0x000fe20000000000 */
[----:B------:R-:W-:Y:S01]  /*182f0*/  FSEL R19, R9, -INF , !P1 ;  /* 0xff80000009137808 */ /* 0x000fe20004800000 */
[----:B------:R-:W-:Y:S01]  /*18300*/  FMUL.FTZ R42, R83, R30 ;  /* 0x0000001e532a7220 */ /* 0x000fe20000410000 */
[----:B------:R-:W-:-:S02]  /*18310*/  ISETP.GE.AND P4, PT, R17, R136, PT ;  /* 0x000000881100720c */ /* 0x000fc40003f86270 */
[----:B------:R-:W-:Y:S02]  /*18320*/  ISETP.GE.AND P1, PT, R17, R138, PT ;  /* 0x0000008a1100720c */ /* 0x000fe40003f26270 */
[----:B------:R-:W-:Y:S02]  /*18330*/  FSEL R23, R7, -INF , !P0 ;  /* 0xff80000007177808 */ /* 0x000fe40004000000 */
[----:B------:R-:W-:Y:S01]  /*18340*/  FSEL R18, R18, -INF , !P5 ;  /* 0xff80000012127808 */ /* 0x000fe20006800000 */
[----:B------:R-:W3:Y:S01]  /*18350*/  MUFU.TANH R80, R80 ;  /* 0x0000005000507308 */ /* 0x000ee20000002400 */
[----:B------:R-:W-:Y:S02]  /*18360*/  I2FP.F32.S32 R17, R17 ;  /* 0x0000001100117245 */ /* 0x000fe40000201400 */
[C---:B------:R-:W-:Y:S02]  /*18370*/  ISETP.GE.AND P0, PT, R15.reuse, R136, PT ;  /* 0x000000880f00720c */ /* 0x040fe40003f06270 */
[----:B------:R-:W-:-:S02]  /*18380*/  ISETP.GE.AND P5, PT, R15, R138, PT ;  /* 0x0000008a0f00720c */ /* 0x000fc40003fa6270 */
[----:B------:R-:W-:Y:S01]  /*18390*/  I2FP.F32.S32 R15, R15 ;  /* 0x0000000f000f7245 */ /* 0x000fe20000201400 */
[----:B------:R-:W-:Y:S01]  /*183a0*/  MUFU.TANH R85, R85 ;  /* 0x0000005500557308 */ /* 0x000fe20000002400 */
[----:B------:R-:W-:Y:S02]  /*183b0*/  FSEL R21, R21, -INF , !P2 ;  /* 0xff80000015157808 */ /* 0x000fe40005000000 */
[----:B------:R-:W-:Y:S02]  /*183c0*/  FSEL R16, R16, -INF , !P6 ;  /* 0xff80000010107808 */ /* 0x000fe40007000000 */
[C---:B------:R-:W-:Y:S02]  /*183d0*/  ISETP.GE.AND P2, PT, R14.reuse, R136, PT ;  /* 0x000000880e00720c */ /* 0x040fe40003f46270 */
[----:B------:R-:W-:Y:S01]  /*183e0*/  ISETP.GE.AND P6, PT, R14, R138, PT ;  /* 0x0000008a0e00720c */ /* 0x000fe20003fc6270 */
[----:B------:R-:W3:Y:S01]  /*183f0*/  MUFU.TANH R86, R86 ;  /* 0x0000005600567308 */ /* 0x000ee20000002400 */
[----:B------:R-:W-:Y:S01]  /*18400*/  I2FP.F32.S32 R14, R14 ;  /* 0x0000000e000e7245 */ /* 0x000fe20000201400 */
[-C--:B------:R-:W-:Y:S01]  /*18410*/  FMUL.FTZ R5, R56, R30.reuse ;  /* 0x0000001e38057220 */ /* 0x080fe20000410000 */
[----:B-1----:R-:W-:Y:S01]  /*18420*/  FFMA.FTZ R13, R0, R17, R54 ;  /* 0x00000011000d7223 */ /* 0x002fe20000010036 */
[----:B------:R-:W-:-:S04]  /*18430*/  FMUL.FTZ R38, R68, R30 ;  /* 0x0000001e44267220 */ /* 0x000fc80000410000 */
[----:B------:R-:W1:Y:S01]  /*18440*/  MUFU.TANH R41, R41 ;  /* 0x0000002900297308 */ /* 0x000e620000002400 */
[-C--:B------:R-:W-:Y:S01]  /*18450*/  FMUL.FTZ R43, R58, R30.reuse ;  /* 0x0000001e3a2b7220 */ /* 0x080fe20000410000 */
[----:B------:R-:W-:Y:S01]  /*18460*/  FMUL.FTZ R56, R46, R30 ;  /* 0x0000001e2e387220 */ /* 0x000fe20000410000 */
[C---:B----4-:R-:W-:Y:S01]  /*18470*/  FFMA.FTZ R17, R0.reuse, R17, R88 ;  /* 0x0000001100117223 */ /* 0x050fe20000010058 */
[----:B------:R-:W-:-:S04]  /*18480*/  FFMA.FTZ R12, R0, R15, R55 ;  /* 0x0000000f000c7223 */ /* 0x000fc80000010037 */
[----:B------:R-:W4:Y:S01]  /*18490*/  MUFU.TANH R87, R87 ;  /* 0x0000005700577308 */ /* 0x000f220000002400 */
[-C--:B------:R-:W-:Y:S01]  /*184a0*/  FMUL.FTZ R24, R76, R30.reuse ;  /* 0x0000001e4c187220 */ /* 0x080fe20000410000 */
[-C--:B------:R-:W-:Y:S01]  /*184b0*/  FMUL.FTZ R25, R77, R30.reuse ;  /* 0x0000001e4d197220 */ /* 0x080fe20000410000 */
[-C--:B------:R-:W-:Y:S01]  /*184c0*/  FMUL.FTZ R26, R78, R30.reuse ;  /* 0x0000001e4e1a7220 */ /* 0x080fe20000410000 */
[----:B------:R-:W-:-:S04]  /*184d0*/  FMUL.FTZ R27, R79, R30 ;  /* 0x0000001e4f1b7220 */ /* 0x000fc80000410000 */
[----:B------:R-:W4:Y:S01]  /*184e0*/  MUFU.TANH R40, R40 ;  /* 0x0000002800287308 */ /* 0x000f220000002400 */
[-C--:B------:R-:W-:Y:S01]  /*184f0*/  FMUL.FTZ R36, R72, R30.reuse ;  /* 0x0000001e48247220 */ /* 0x080fe20000410000 */
[-C--:B------:R-:W-:Y:S01]  /*18500*/  FMUL.FTZ R29, R74, R30.reuse ;  /* 0x0000001e4a1d7220 */ /* 0x080fe20000410000 */
[-C--:B------:R-:W-:Y:S01]  /*18510*/  FMUL.FTZ R37, R75, R30.reuse ;  /* 0x0000001e4b257220 */ /* 0x080fe20000410000 */
[-C--:B------:R-:W-:Y:S01]  /*18520*/  FMUL.FTZ R68, R71, R30.reuse ;  /* 0x0000001e47447220 */ /* 0x080fe20000410000 */
[-C--:B------:R-:W-:Y:S01]  /*18530*/  FMUL.FTZ R64, R64, R30.reuse ;  /* 0x0000001e40407220 */ /* 0x080fe20000410000 */
[-C--:B------:R-:W-:Y:S02]  /*18540*/  FMUL.FTZ R65, R65, R30.reuse ;  /* 0x0000001e41417220 */ /* 0x080fe40000410000 */
[----:B------:R-:W4:Y:S01]  /*18550*/  MUFU.TANH R42, R42 ;  /* 0x0000002a002a7308 */ /* 0x000f220000002400 */
        /* <DEDUP_REMOVED lines=24> */
[----:B------:R-:W-:-:S02]  /*186e0*/  VIADD R46, R3, 0x20 ;  /* 0x00000020032e7836 */ /* 0x000fc40000000000 */
[C---:B------:R-:W-:Y:S01]  /*186f0*/  FFMA.FTZ R15, R0.reuse, R15, R89 ;  /* 0x0000000f000f7223 */ /* 0x040fe20000010059 */
[----:B--2---:R-:W-:Y:S01]  /*18700*/  FFMA.FTZ R7, R0, R14, R84 ;  /* 0x0000000e00077223 */ /* 0x004fe20000010054 */
[C---:B------:R-:W-:Y:S01]  /*18710*/  VIADD R30, R3.reuse, 0x19 ;  /* 0x00000019031e7836 */ /* 0x040fe20000000000 */
[----:B------:R-:W-:Y:S02]  /*18720*/  IADD3 R9, R3, 0x21, RZ ;  /* 0x0000002103097810 */ /* 0x000fe40007ffe0ff */
[----:B------:R-:W-:Y:S02]  /*18730*/  FSEL R17, R17, -INF , !P1 ;  /* 0xff80000011117808 */ /* 0x000fe40004800000 */
[----:B------:R-:W-:Y:S02]  /*18740*/  FSEL R12, R12, -INF , !P0 ;  /* 0xff8000000c0c7808 */ /* 0x000fe40004000000 */
[----:B------:R-:W-:Y:S02]  /*18750*/  FSEL R28, R28, -INF , !P3 ;  /* 0xff8000001c1c7808 */ /* 0x000fe40005800000 */
[----:B------:R-:W-:-:S02]  /*18760*/  FSEL R13, R13, -INF , !P4 ;  /* 0xff8000000d0d7808 */ /* 0x000fc40006000000 */
[C---:B------:R-:W-:Y:S02]  /*18770*/  ISETP.GE.AND P1, PT, R46.reuse, R136, PT ;  /* 0x000000882e00720c */ /* 0x040fe40003f26270 */
[----:B------:R-:W-:Y:S01]  /*18780*/  ISETP.GE.AND P0, PT, R46, R138, PT ;  /* 0x0000008a2e00720c */ /* 0x000fe20003f06270 */
[----:B------:R-:W2:Y:S01]  /*18790*/  MUFU.TANH R24, R24 ;  /* 0x0000001800187308 */ /* 0x000ea20000002400 */
[C---:B------:R-:W-:Y:S02]  /*187a0*/  ISETP.GE.AND P3, PT, R30.reuse, R136, PT ;  /* 0x000000881e00720c */ /* 0x040fe40003f66270 */
[----:B------:R-:W-:Y:S02]  /*187b0*/  ISETP.GE.AND P4, PT, R30, R138, PT ;  /* 0x0000008a1e00720c */ /* 0x000fe40003f86270 */
[----:B------:R-:W-:Y:S02]  /*187c0*/  I2FP.F32.S32 R46, R46 ;  /* 0x0000002e002e7245 */ /* 0x000fe40000201400 */
[----:B------:R-:W-:Y:S01]  /*187d0*/  FSEL R15, R15, -INF , !P5 ;  /* 0xff8000000f0f7808 */ /* 0x000fe20006800000 */
[----:B------:R-:W2:Y:S01]  /*187e0*/  MUFU.TANH R26, R26 ;  /* 0x0000001a001a7308 */ /* 0x000ea20000002400 */
[----:B------:R-:W-:-:S02]  /*187f0*/  FSEL R7, R7, -INF , !P2 ;  /* 0xff80000007077808 */ /* 0x000fc40005000000 */
[----:B------:R-:W-:Y:S02]  /*18800*/  I2FP.F32.S32 R30, R30 ;  /* 0x0000001e001e7245 */ /* 0x000fe40000201400 */
[C---:B------:R-:W-:Y:S02]  /*18810*/  ISETP.GE.AND P5, PT, R9.reuse, R136, PT ;  /* 0x000000880900720c */ /* 0x040fe40003fa6270 */
[----:B------:R-:W-:Y:S01]  /*18820*/  ISETP.GE.AND P2, PT, R9, R138, PT ;  /* 0x0000008a0900720c */ /* 0x000fe20003f46270 */
[----:B------:R-:W2:Y:S01]  /*18830*/  MUFU.TANH R25, R25 ;  /* 0x0000001900197308 */ /* 0x000ea20000002400 */
[----:B------:R-:W-:Y:S01]  /*18840*/  I2FP.F32.S32 R9, R9 ;  /* 0x0000000900097245 */ /* 0x000fe20000201400 */
[C---:B---3--:R-:W-:Y:S01]  /*18850*/  FFMA.FTZ R47, R0.reuse, R46, R80 ;  /* 0x0000002e002f7223 */ /* 0x048fe20000010050 */
[C---:B------:R-:W-:Y:S01]  /*18860*/  FFMA.FTZ R14, R0.reuse, R14, R86 ;  /* 0x0000000e000e7223 */ /* 0x040fe20000010056 */
[C---:B------:R-:W-:Y:S01]  /*18870*/  FFMA.FTZ R85, R0.reuse, R30, R85 ;  /* 0x0000001e00557223 */ /* 0x040fe20000010055 */
[----:B-1----:R-:W-:-:S03]  /*18880*/  FFMA.FTZ R46, R0, R46, R41 ;  /* 0x0000002e002e7223 */ /* 0x002fc60000010029 */
[----:B------:R-:W1:Y:S01]  /*18890*/  MUFU.TANH R27, R27 ;  /* 0x0000001b001b7308 */ /* 0x000e620000002400 */
[C---:B----4-:R-:W-:Y:S01]  /*188a0*/  FFMA.FTZ R87, R0.reuse, R30, R87 ;  /* 0x0000001e00577223 */ /* 0x050fe20000010057 */
[----:B------:R-:W-:Y:S01]  /*188b0*/  FFMA.FTZ R45, R0, R9, R40 ;  /* 0x00000009002d7223 */ /* 0x000fe20000010028 */
[----:B------:R-:W-:-:S05]  /*188c0*/  VIADD R41, R3, 0x28 ;  /* 0x0000002803297836 */ /* 0x000fca0000000000 */
[----:B------:R-:W3:Y:S01]  /*188d0*/  MUFU.TANH R36, R36 ;  /* 0x0000002400247308 */ /* 0x000ee20000002400 */
[C---:B------:R-:W-:Y:S02]  /*188e0*/  VIADD R40, R3.reuse, 0x29 ;  /* 0x0000002903287836 */ /* 0x040fe40000000000 */
[----:B------:R-:W-:Y:S01]  /*188f0*/  FFMA.FTZ R42, R0, R9, R42 ;  /* 0x00000009002a7223 */ /* 0x000fe2000001002a */
[----:B------:R-:W-:-:S04]  /*18900*/  VIADD R9, R3, 0x30 ;  /* 0x0000003003097836 */ /* 0x000fc80000000000 */
[----:B------:R-:W4:Y:S01]  /*18910*/  MUFU.TANH R29, R29 ;  /* 0x0000001d001d7308 */ /* 0x000f220000002400 */
[----:B------:R-:W-:Y:S02]  /*18920*/  FSEL R14, R14, -INF , !P6 ;  /* 0xff8000000e0e7808 */ /* 0x000fe40007000000 */
[----:B------:R-:W-:Y:S02]  /*18930*/  ISETP.GE.AND P6, PT, R41, R136, PT ;  /* 0x000000882900720c */ /* 0x000fe40003fc6270 */
[----:B------:R-:W-:-:S03]  /*18940*/  FSEL R47, R47, -INF , !P1 ;  /* 0xff8000002f2f7808 */ /* 0x000fc60004800000 */
[----:B------:R2:W-:Y:S01]  /*18950*/  MUFU.TANH R33, R6 ;  /* 0x0000000600217308 */ /* 0x0005e20000002400 */
[----:B------:R-:W-:Y:S02]  /*18960*/  ISETP.GE.AND P1, PT, R40, R138, PT ;  /* 0x0000008a2800720c */ /* 0x000fe40003f26270 */
[----:B------:R-:W-:Y:S02]  /*18970*/  FSEL R46, R46, -INF , !P0 ;  /* 0xff8000002e2e7808 */ /* 0x000fe40004000000 */
[----:B------:R-:W-:-:S03]  /*18980*/  FSEL R45, R45, -INF , !P5 ;  /* 0xff8000002d2d7808 */ /* 0x000fc60006800000 */
[----:B------:R1:W-:Y:S01]  /*18990*/  MUFU.TANH R30, R5 ;  /* 0x00000005001e7308 */ /* 0x0003e20000002400 */
[C---:B------:R-:W-:Y:S02]  /*189a0*/  ISETP.GE.AND P0, PT, R9.reuse, R136, PT ;  /* 0x000000880900720c */ /* 0x040fe40003f06270 */
[-C--:B------:R-:W-:Y:S02]  /*189b0*/  ISETP.GE.AND P5, PT, R9, R138.reuse, PT ;  /* 0x0000008a0900720c */ /* 0x080fe40003fa6270 */
[----:B--2---:R-:W-:Y:S02]  /*189c0*/  FSEL R6, R85, -INF , !P3 ;  /* 0xff80000055067808 */ /* 0x004fe40005800000 */
[----:B------:R-:W-:Y:S02]  /*189d0*/  ISETP.GE.AND P3, PT, R41, R138, PT ;  /* 0x0000008a2900720c */ /* 0x000fe40003f66270 */
[----:B------:R-:W-:Y:S01]  /*189e0*/  I2FP.F32.S32 R41, R41 ;  /* 0x0000002900297245 */ /* 0x000fe20000201400 */
[----:B------:R-:W-:Y:S01]  /*189f0*/  MUFU.TANH R8, R73 ;  /* 0x0000004900087308 */ /* 0x000fe20000002400 */
[----:B-1----:R-:W-:-:S02]  /*18a00*/  FSEL R5, R87, -INF , !P4 ;  /* 0xff80000057057808 */ /* 0x002fc40006000000 */
[----:B------:R-:W-:Y:S02]  /*18a10*/  ISETP.GE.AND P4, PT, R40, R136, PT ;  /* 0x000000882800720c */ /* 0x000fe40003f86270 */
[----:B------:R-:W-:-:S03]  /*18a20*/  I2FP.F32.S32 R40, R40 ;  /* 0x0000002800287245 */ /* 0x000fc60000201400 */
[----:B------:R-:W1:Y:S01]  /*18a30*/  MUFU.TANH R57, R69 ;  /* 0x0000004500397308 */ /* 0x000e620000002400 */
[----:B------:R-:W-:Y:S01]  /*18a40*/  I2FP.F32.S32 R9, R9 ;  /* 0x0000000900097245 */ /* 0x000fe20000201400 */
[CC--:B------:R-:W-:Y:S01]  /*18a50*/  FFMA.FTZ R35, R0.reuse, R41.reuse, R24 ;  /* 0x0000002900237223 */ /* 0x0c0fe20000010018 */
[C---:B------:R-:W-:Y:S01]  /*18a60*/  FFMA.FTZ R26, R0.reuse, R41, R26 ;  /* 0x00000029001a7223 */ /* 0x040fe2000001001a */
[----:B------:R-:W-:-:S04]  /*18a70*/  FFMA.FTZ R41, R0, R40, R25 ;  /* 0x0000002800297223 */ /* 0x000fc80000010019 */
[----:B------:R-:W2:Y:S01]  /*18a80*/  MUFU.TANH R68, R68 ;  /* 0x0000004400447308 */ /* 0x000ea20000002400 */
[C---:B------:R-:W-:Y:S01]  /*18a90*/  FFMA.FTZ R40, R0.reuse, R40, R27 ;  /* 0x0000002800287223 */ /* 0x040fe2000001001b */
[----:B---3--:R-:W-:Y:S01]  /*18aa0*/  FFMA.FTZ R36, R0, R9, R36 ;  /* 0x0000000900247223 */ /* 0x008fe20000010024 */
[----:B------:R-:W-:-:S05]  /*18ab0*/  VIADD R27, R3, 0x31 ;  /* 0x00000031031b7836 */ /* 0x000fca0000000000 */
[----:B------:R-:W3:Y:S01]  /*18ac0*/  MUFU.TANH R37, R37 ;  /* 0x0000002500257308 */ /* 0x000ee20000002400 */
[----:B------:R-:W-:Y:S02]  /*18ad0*/  VIADD R25, R3, 0x39 ;  /* 0x0000003903197836 */ /* 0x000fe40000000000 */
[----:B----4-:R-:W-:-:S05]  /*18ae0*/  FFMA.FTZ R9, R0, R9, R29 ;  /* 0x0000000900097223 */ /* 0x010fca000001001d */
[----:B------:R-:W4:Y:S01]  /*18af0*/  MUFU.TANH R38, R38 ;  /* 0x0000002600267308 */ /* 0x000f220000002400 */
[----:B------:R-:W-:-:S07]  /*18b00*/  VIADD R29, R3, 0x38 ;  /* 0x00000038031d7836 */ /* 0x000fce0000000000 */
[----:B------:R-:W4:Y:S01]  /*18b10*/  MUFU.TANH R49, R70 ;  /* 0x0000004600317308 */ /* 0x000f220000002400 */
[----:B------:R-:W-:Y:S02]  /*18b20*/  FSEL R40, R40, -INF , !P1 ;  /* 0xff80000028287808 */ /* 0x000fe40004800000 */
[----:B------:R-:W-:Y:S02]  /*18b30*/  FSEL R146, R36, -INF , !P0 ;  /* 0xff80000024927808 */ /* 0x000fe40004000000 */
[----:B------:R-:W-:-:S03]  /*18b40*/  ISETP.GE.AND P1, PT, R25, R136, PT ;  /* 0x000000881900720c */ /* 0x000fc60003f26270 */
[----:B------:R2:W-:Y:S01]  /*18b50*/  MUFU.TANH R34, R43 ;  /* 0x0000002b00227308 */ /* 0x0005e20000002400 */
[----:B------:R-:W-:Y:S02]  /*18b60*/  ISETP.GE.AND P0, PT, R25, R138, PT ;  /* 0x0000008a1900720c */ /* 0x000fe40003f06270 */
[----:B------:R-:W-:-:S05]  /*18b70*/  I2FP.F32.S32 R25, R25 ;  /* 0x0000001900197245 */ /* 0x000fca0000201400 */
[----:B------:R3:W-:Y:S01]  /*18b80*/  MUFU.TANH R24, R44 ;  /* 0x0000002c00187308 */ /* 0x0007e20000002400 */
[----:B-1----:R-:W-:Y:S01]  /*18b90*/  FFMA.FTZ R57, R0, R25, R57 ;  /* 0x0000001900397223 */ /* 0x002fe20000010039 */
[----:B--2---:R-:W-:-:S06]  /*18ba0*/  FSEL R43, R42, -INF , !P2 ;  /* 0xff8000002a2b7808 */ /* 0x004fcc0005000000 */
[----:B------:R-:W1:Y:S01]  /*18bb0*/  MUFU.TANH R64, R64 ;  /* 0x0000004000407308 */ /* 0x000e620000002400 */
[----:B------:R-:W-:Y:S02]  /*18bc0*/  ISETP.GE.AND P2, PT, R27, R136, PT ;  /* 0x000000881b00720c */ /* 0x000fe40003f46270 */
[----:B------:R-:W-:Y:S02]  /*18bd0*/  FSEL R42, R26, -INF , !P3 ;  /* 0xff8000001a2a7808 */ /* 0x000fe40005800000 */
[----:B---3--:R-:W-:-:S03]  /*18be0*/  FSEL R44, R35, -INF , !P6 ;  /* 0xff800000232c7808 */ /* 0x008fc60007000000 */
[----:B------:R-:W2:Y:S01]  /*18bf0*/  MUFU.TANH R66, R66 ;  /* 0x0000004200427308 */ /* 0x000ea20000002400 */
[----:B------:R-:W-:Y:S02]  /*18c00*/  ISETP.GE.AND P6, PT, R27, R138, PT ;  /* 0x0000008a1b00720c */ /* 0x000fe40003fc6270 */
[----:B------:R-:W-:Y:S02]  /*18c10*/  I2FP.F32.S32 R27, R27 ;  /* 0x0000001b001b7245 */ /* 0x000fe40000201400 */
[----:B------:R-:W-:-:S03]  /*18c20*/  I2FP.F32.S32 R26, R29 ;  /* 0x0000001d001a7245 */ /* 0x000fc60000201400 */
[----:B------:R-:W3:Y:S01]  /*18c30*/  MUFU.TANH R65, R65 ;  /* 0x0000004100417308 */ /* 0x000ee20000002400 */
[C---:B------:R-:W-:Y:S01]  /*18c40*/  FFMA.FTZ R147, R0.reuse, R27, R8 ;  /* 0x0000001b00937223 */ /* 0x040fe20000010008 */
[----:B------:R-:W-:Y:S01]  /*18c50*/  FFMA.FTZ R68, R0, R25, R68 ;  /* 0x0000001900447223 */ /* 0x000fe20000010044 */
[----:B------:R-:W-:-:S05]  /*18c60*/  FSEL R41, R41, -INF , !P4 ;  /* 0xff80000029297808 */ /* 0x000fca0006000000 */
[----:B------:R-:W3:Y:S01]  /*18c70*/  MUFU.TANH R67, R67 ;  /* 0x0000004300437308 */ /* 0x000ee20000002400 */
[C---:B------:R-:W-:Y:S01]  /*18c80*/  FFMA.FTZ R8, R0.reuse, R27, R37 ;  /* 0x0000001b00087223 */ /* 0x040fe20000010025 */
[CC--:B----4-:R-:W-:Y:S01]  /*18c90*/  FFMA.FTZ R38, R0.reuse, R26.reuse, R38 ;  /* 0x0000001a00267223 */ /* 0x0d0fe20000010026 */
[----:B------:R-:W-:-:S05]  /*18ca0*/  FFMA.FTZ R49, R0, R26, R49 ;  /* 0x0000001a00317223 */ /* 0x000fca0000010031 */
[----:B------:R-:W4:Y:S01]  /*18cb0*/  MUFU.TANH R60, R60 ;  /* 0x0000003c003c7308 */ /* 0x000f220000002400 */
[C---:B------:R-:W-:Y:S01]  /*18cc0*/  IADD3 R25, R3.reuse, 0x40, RZ ;  /* 0x0000004003197810 */ /* 0x040fe20007ffe0ff */
[----:B------:R-:W-:-:S06]  /*18cd0*/  VIADD R27, R3, 0x41 ;  /* 0x00000041031b7836 */ /* 0x000fcc0000000000 */
[----:B------:R-:W4:Y:S01]  /*18ce0*/  MUFU.TANH R62, R62 ;  /* 0x0000003e003e7308 */ /* 0x000f220000002400 */
[----:B------:R-:W-:Y:S01]  /*18cf0*/  ISETP.GE.AND P3, PT, R29, R136, PT ;  /* 0x000000881d00720c */ /* 0x000fe20003f66270 */
[----:B------:R-:W-:Y:S01]  /*18d00*/  VIADD R26, R3, 0x48 ;  /* 0x00000048031a7836 */ /* 0x000fe20000000000 */
[----:B------:R-:W-:Y:S02]  /*18d10*/  ISETP.GE.AND P4, PT, R29, R138, PT ;  /* 0x0000008a1d00720c */ /* 0x000fe40003f86270 */
[----:B------:R-:W-:Y:S02]  /*18d20*/  FSEL R9, R9, -INF , !P5 ;  /* 0xff80000009097808 */ /* 0x000fe40006800000 */
[----:B------:R-:W-:Y:S02]  /*18d30*/  FSEL R147, R147, -INF , !P2 ;  /* 0xff80000093937808 */ /* 0x000fe40005000000 */
[C---:B------:R-:W-:Y:S02]  /*18d40*/  ISETP.GE.AND P5, PT, R25.reuse, R136, PT ;  /* 0x000000881900720c */ /* 0x040fe40003fa6270 */
[----:B------:R-:W-:Y:S01]  /*18d50*/  ISETP.GE.AND P2, PT, R25, R138, PT ;  /* 0x0000008a1900720c */ /* 0x000fe20003f46270 */
[----:B------:R-:W4:Y:S01]  /*18d60*/  MUFU.TANH R61, R61 ;  /* 0x0000003d003d7308 */ /* 0x000f220000002400 */
[----:B------:R-:W-:-:S02]  /*18d70*/  I2FP.F32.S32 R25, R25 ;  /* 0x0000001900197245 */ /* 0x000fc40000201400 */
[----:B------:R-:W-:Y:S02]  /*18d80*/  FSEL R8, R8, -INF , !P6 ;  /* 0xff80000008087808 */ /* 0x000fe40007000000 */
[----:B------:R-:W-:Y:S02]  /*18d90*/  FSEL R148, R38, -INF , !P3 ;  /* 0xff80000026947808 */ /* 0x000fe40005800000 */
[----:B------:R-:W-:Y:S02]  /*18da0*/  FSEL R145, R49, -INF , !P4 ;  /* 0xff80000031917808 */ /* 0x000fe40006000000 */
[----:B------:R-:W-:Y:S01]  /*18db0*/  FSEL R149, R57, -INF , !P1 ;  /* 0xff80000039957808 */ /* 0x000fe20004800000 */
[----:B------:R-:W4:Y:S01]  /*18dc0*/  MUFU.TANH R63, R63 ;  /* 0x0000003f003f7308 */ /* 0x000f220000002400 */
[C---:B------:R-:W-:Y:S02]  /*18dd0*/  ISETP.GE.AND P6, PT, R27.reuse, R136, PT ;  /* 0x000000881b00720c */ /* 0x040fe40003fc6270 */
[----:B------:R-:W-:-:S02]  /*18de0*/  ISETP.GE.AND P3, PT, R27, R138, PT ;  /* 0x0000008a1b00720c */ /* 0x000fc40003f66270 */
[C---:B------:R-:W-:Y:S02]  /*18df0*/  ISETP.GE.AND P4, PT, R26.reuse, R136, PT ;  /* 0x000000881a00720c */ /* 0x040fe40003f86270 */
[----:B------:R-:W-:Y:S02]  /*18e00*/  ISETP.GE.AND P1, PT, R26, R138, PT ;  /* 0x0000008a1a00720c */ /* 0x000fe40003f26270 */
[----:B------:R-:W-:Y:S02]  /*18e10*/  I2FP.F32.S32 R27, R27 ;  /* 0x0000001b001b7245 */ /* 0x000fe40000201400 */
[----:B------:R-:W-:Y:S01]  /*18e20*/  I2FP.F32.S32 R26, R26 ;  /* 0x0000001a001a7245 */ /* 0x000fe20000201400 */
[CC--:B-1----:R-:W-:Y:S01]  /*18e30*/  FFMA.FTZ R64, R0.reuse, R25.reuse, R64 ;  /* 0x0000001900407223 */ /* 0x0c2fe20000010040 */
[C---:B--2---:R-:W-:Y:S01]  /*18e40*/  FFMA.FTZ R66, R0.reuse, R25, R66 ;  /* 0x0000001900427223 */ /* 0x044fe20000010042 */
[CC--:B---3--:R-:W-:Y:S01]  /*18e50*/  FFMA.FTZ R65, R0.reuse, R27.reuse, R65 ;  /* 0x0000001b00417223 */ /* 0x0c8fe20000010041 */
[----:B------:R1:W-:Y:S01]  /*18e60*/  MUFU.TANH R25, R39 ;  /* 0x0000002700197308 */ /* 0x0003e20000002400 */
[C---:B------:R-:W-:Y:S01]  /*18e70*/  FFMA.FTZ R67, R0.reuse, R27, R67 ;  /* 0x0000001b00437223 */ /* 0x040fe20000010043 */
[CC--:B----4-:R-:W-:Y:S01]  /*18e80*/  FFMA.FTZ R60, R0.reuse, R26.reuse, R60 ;  /* 0x0000001a003c7223 */ /* 0x0d0fe2000001003c */
[----:B------:R-:W-:Y:S01]  /*18e90*/  FFMA.FTZ R62, R0, R26, R62 ;  /* 0x0000001a003e7223 */ /* 0x000fe2000001003e */
[----:B------:R-:W-:-:S02]  /*18ea0*/  VIADD R26, R3, 0x50 ;  /* 0x00000050031a7836 */ /* 0x000fc40000000000 */
[C---:B------:R-:W-:Y:S01]  /*18eb0*/  VIADD R37, R3.reuse, 0x51 ;  /* 0x0000005103257836 */ /* 0x040fe20000000000 */
[----:B------:R-:W-:Y:S02]  /*18ec0*/  FSEL R151, R68, -INF , !P0 ;  /* 0xff80000044977808 */ /* 0x000fe40004000000 */
[----:B------:R-:W-:Y:S02]  /*18ed0*/  FSEL R162, R64, -INF , !P5 ;  /* 0xff80000040a27808 */ /* 0x000fe40006800000 */
[----:B------:R-:W-:Y:S01]  /*18ee0*/  FSEL R157, R66, -INF , !P2 ;  /* 0xff800000429d7808 */ /* 0x000fe20005000000 */
[----:B-1----:R-:W-:Y:S01]  /*18ef0*/  VIADD R39, R3, 0x49 ;  /* 0x0000004903277836 */ /* 0x002fe20000000000 */
[----:B------:R-:W-:Y:S02]  /*18f00*/  FSEL R163, R65, -INF , !P6 ;  /* 0xff80000041a37808 */ /* 0x000fe40007000000 */
[----:B------:R-:W-:Y:S02]  /*18f10*/  FSEL R159, R67, -INF , !P3 ;  /* 0xff800000439f7808 */ /* 0x000fe40005800000 */
[----:B------:R-:W-:-:S02]  /*18f20*/  ISETP.GE.AND P0, PT, R39, R136, PT ;  /* 0x000000882700720c */ /* 0x000fc40003f06270 */
[----:B------:R-:W-:Y:S02]  /*18f30*/  ISETP.GE.AND P5, PT, R39, R138, PT ;  /* 0x0000008a2700720c */ /* 0x000fe40003fa6270 */
[----:B------:R-:W-:Y:S01]  /*18f40*/  FSEL R164, R60, -INF , !P4 ;  /* 0xff8000003ca47808 */ /* 0x000fe20006000000 */
[----:B------:R-:W-:Y:S01]  /*18f50*/  MUFU.TANH R58, R58 ;  /* 0x0000003a003a7308 */ /* 0x000fe20000002400 */
[----:B------:R-:W-:Y:S02]  /*18f60*/  I2FP.F32.S32 R39, R39 ;  /* 0x0000002700277245 */ /* 0x000fe40000201400 */
[C---:B------:R-:W-:Y:S02]  /*18f70*/  ISETP.GE.AND P2, PT, R26.reuse, R136, PT ;  /* 0x000000881a00720c */ /* 0x040fe40003f46270 */
[----:B------:R-:W-:Y:S02]  /*18f80*/  ISETP.GE.AND P6, PT, R26, R138, PT ;  /* 0x0000008a1a00720c */ /* 0x000fe40003fc6270 */
[C---:B------:R-:W-:Y:S01]  /*18f90*/  ISETP.GE.AND P3, PT, R37.reuse, R136, PT ;  /* 0x000000882500720c */ /* 0x040fe20003f66270 */
[----:B------:R-:W1:Y:S01]  /*18fa0*/  MUFU.TANH R56, R56 ;  /* 0x0000003800387308 */ /* 0x000e620000002400 */
[----:B------:R-:W-:-:S02]  /*18fb0*/  ISETP.GE.AND P4, PT, R37, R138, PT ;  /* 0x0000008a2500720c */ /* 0x000fc40003f86270 */
[----:B------:R-:W-:Y:S02]  /*18fc0*/  I2FP.F32.S32 R26, R26 ;  /* 0x0000001a001a7245 */ /* 0x000fe40000201400 */
[----:B------:R-:W-:-:S03]  /*18fd0*/  I2FP.F32.S32 R37, R37 ;  /* 0x0000002500257245 */ /* 0x000fc60000201400 */
[----:B------:R-:W2:Y:S01]  /*18fe0*/  MUFU.TANH R53, R53 ;  /* 0x0000003500357308 */ /* 0x000ea20000002400 */
[CC--:B------:R-:W-:Y:S01]  /*18ff0*/  FFMA.FTZ R61, R0.reuse, R39.reuse, R61 ;  /* 0x00000027003d7223 */ /* 0x0c0fe2000001003d */
[C---:B------:R-:W-:Y:S01]  /*19000*/  FFMA.FTZ R39, R0.reuse, R39, R63 ;  /* 0x0000002700277223 */ /* 0x040fe2000001003f */
[----:B------:R-:W-:-:S05]  /*19010*/  FFMA.FTZ R30, R0, R26, R30 ;  /* 0x0000001a001e7223 */ /* 0x000fca000001001e */
[----:B------:R-:W3:Y:S01]  /*19020*/  MUFU.TANH R52, R52 ;  /* 0x0000003400347308 */ /* 0x000ee20000002400 */
[C---:B------:R-:W-:Y:S01]  /*19030*/  FFMA.FTZ R34, R0.reuse, R26, R34 ;  /* 0x0000001a00227223 */ /* 0x040fe20000010022 */
[----:B------:R-:W-:Y:S01]  /*19040*/  FFMA.FTZ R33, R0, R37, R33 ;  /* 0x0000002500217223 */ /* 0x000fe20000010021 */
[C---:B------:R-:W-:Y:S01]  /*19050*/  VIADD R27, R3.reuse, 0x58 ;  /* 0x00000058031b7836 */ /* 0x040fe20000000000 */
[C---:B------:R-:W-:Y:S01]  /*19060*/  IADD3 R29, R3.reuse, 0x59, RZ ;  /* 0x00000059031d7810 */ /* 0x040fe20007ffe0ff */
[----:B------:R-:W-:Y:S01]  /*19070*/  VIADD R26, R3, 0x60 ;  /* 0x00000060031a7836 */ /* 0x000fe20000000000 */
[----:B------:R-:W-:Y:S02]  /*19080*/  FSEL R161, R62, -INF , !P1 ;  /* 0xff8000003ea17808 */ /* 0x000fe40004800000 */
[----:B------:R-:W-:Y:S02]  /*19090*/  FSEL R165, R61, -INF , !P0 ;  /* 0xff8000003da57808 */ /* 0x000fe40004000000 */
[----:B------:R-:W-:-:S02]  /*190a0*/  FSEL R39, R39, -INF , !P5 ;  /* 0xff80000027277808 */ /* 0x000fc40006800000 */
[----:B------:R-:W-:Y:S02]  /*190b0*/  FSEL R173, R30, -INF , !P2 ;  /* 0xff8000001ead7808 */ /* 0x000fe40005000000 */
[----:B------:R-:W-:Y:S02]  /*190c0*/  FSEL R38, R34, -INF , !P6 ;  /* 0xff80000022267808 */ /* 0x000fe40007000000 */
[----:B------:R-:W-:Y:S01]  /*190d0*/  FSEL R170, R33, -INF , !P3 ;  /* 0xff80000021aa7808 */ /* 0x000fe20005800000 */
[----:B------:R-:W-:Y:S01]  /*190e0*/  MUFU.TANH R133, R133 ;  /* 0x0000008500857308 */ /* 0x000fe20000002400 */
[C---:B------:R-:W-:Y:S02]  /*190f0*/  ISETP.GE.AND P1, PT, R27.reuse, R136, PT ;  /* 0x000000881b00720c */ /* 0x040fe40003f26270 */
[----:B------:R-:W-:Y:S02]  /*19100*/  ISETP.GE.AND P0, PT, R27, R138, PT ;  /* 0x0000008a1b00720c */ /* 0x000fe40003f06270 */
[----:B------:R-:W-:-:S02]  /*19110*/  ISETP.GE.AND P5, PT, R29, R136, PT ;  /* 0x000000881d00720c */ /* 0x000fc40003fa6270 */
[----:B------:R-:W-:Y:S01]  /*19120*/  ISETP.GE.AND P2, PT, R29, R138, PT ;  /* 0x0000008a1d00720c */ /* 0x000fe20003f46270 */
[----:B------:R-:W4:Y:S01]  /*19130*/  MUFU.TANH R134, R134 ;  /* 0x0000008600867308 */ /* 0x000f220000002400 */
[C---:B------:R-:W-:Y:S02]  /*19140*/  ISETP.GE.AND P6, PT, R26.reuse, R136, PT ;  /* 0x000000881a00720c */ /* 0x040fe40003fc6270 */
[----:B------:R-:W-:Y:S02]  /*19150*/  ISETP.GE.AND P3, PT, R26, R138, PT ;  /* 0x0000008a1a00720c */ /* 0x000fe40003f66270 */
[----:B------:R-:W-:Y:S02]  /*19160*/  I2FP.F32.S32 R27, R27 ;  /* 0x0000001b001b7245 */ /* 0x000fe40000201400 */
[----:B------:R-:W-:Y:S01]  /*19170*/  I2FP.F32.S32 R29, R29 ;  /* 0x0000001d001d7245 */ /* 0x000fe20000201400 */
[----:B------:R-:W4:Y:S01]  /*19180*/  MUFU.TANH R51, R51 ;  /* 0x0000003300337308 */ /* 0x000f220000002400 */
[----:B------:R-:W-:Y:S01]  /*19190*/  I2FP.F32.S32 R26, R26 ;  /* 0x0000001a001a7245 */ /* 0x000fe20000201400 */
[CC--:B------:R-:W-:Y:S01]  /*191a0*/  FFMA.FTZ R24, R0.reuse, R27.reuse, R24 ;  /* 0x0000001b00187223 */ /* 0x0c0fe20000010018 */
[C---:B-1----:R-:W-:Y:S01]  /*191b0*/  FFMA.FTZ R36, R0.reuse, R27, R56 ;  /* 0x0000001b00247223 */ /* 0x042fe20000010038 */
[----:B------:R-:W-:-:S04]  /*191c0*/  FFMA.FTZ R58, R0, R29, R58 ;  /* 0x0000001d003a7223 */ /* 0x000fc8000001003a */
[----:B------:R-:W1:Y:S01]  /*191d0*/  MUFU.TANH R50, R50 ;  /* 0x0000003200327308 */ /* 0x000e620000002400 */
[C---:B--2---:R-:W-:Y:S01]  /*191e0*/  FFMA.FTZ R53, R0.reuse, R29, R53 ;  /* 0x0000001d00357223 */ /* 0x044fe20000010035 */
[CC--:B---3--:R-:W-:Y:S01]  /*191f0*/  FFMA.FTZ R52, R0.reuse, R26.reuse, R52 ;  /* 0x0000001a00347223 */ /* 0x0c8fe20000010034 */
[----:B------:R-:W-:Y:S01]  /*19200*/  FFMA.FTZ R25, R0, R26, R25 ;  /* 0x0000001a00197223 */ /* 0x000fe20000010019 */
[C---:B------:R-:W-:Y:S02]  /*19210*/  VIADD R27, R3.reuse, 0x68 ;  /* 0x00000068031b7836 */ /* 0x040fe40000000000 */
[C---:B------:R-:W-:Y:S02]  /*19220*/  VIADD R26, R3.reuse, 0x69 ;  /* 0x00000069031a7836 */ /* 0x040fe40000000000 */
[----:B------:R-:W2:Y:S01]  /*19230*/  MUFU.TANH R132, R132 ;  /* 0x0000008400847308 */ /* 0x000ea20000002400 */
[----:B------:R-:W-:Y:S01]  /*19240*/  VIADD R29, R3, 0x61 ;  /* 0x00000061031d7836 */ /* 0x000fe20000000000 */
[----:B------:R-:W-:-:S06]  /*19250*/  FSEL R36, R36, -INF , !P0 ;  /* 0xff80000024247808 */ /* 0x000fcc0004000000 */
[----:B------:R-:W3:Y:S01]  /*19260*/  MUFU.TANH R135, R135 ;  /* 0x0000008700877308 */ /* 0x000ee20000002400 */
[----:B------:R-:W-:Y:S02]  /*19270*/  FSEL R168, R58, -INF , !P5 ;  /* 0xff8000003aa87808 */ /* 0x000fe40006800000 */
[----:B------:R-:W-:-:S05]  /*19280*/  FSEL R167, R53, -INF , !P2 ;  /* 0xff80000035a77808 */ /* 0x000fca0005000000 */
[----:B------:R-:W3:Y:S01]  /*19290*/  MUFU.TANH R59, R59 ;  /* 0x0000003b003b7308 */ /* 0x000ee20000002400 */
[----:B------:R-:W-:Y:S02]  /*192a0*/  FSEL R155, R52, -INF , !P6 ;  /* 0xff800000349b7808 */ /* 0x000fe40007000000 */
[C---:B------:R-:W-:Y:S02]  /*192b0*/  ISETP.GE.AND P0, PT, R27.reuse, R136, PT ;  /* 0x000000881b00720c */ /* 0x040fe40003f06270 */
[----:B------:R-:W-:Y:S02]  /*192c0*/  ISETP.GE.AND P5, PT, R27, R138, PT ;  /* 0x0000008a1b00720c */ /* 0x000fe40003fa6270 */
[C---:B------:R-:W-:Y:S01]  /*192d0*/  ISETP.GE.AND P2, PT, R26.reuse, R136, PT ;  /* 0x000000881a00720c */ /* 0x040fe20003f46270 */
[----:B------:R-:W3:Y:S01]  /*192e0*/  MUFU.TANH R124, R124 ;  /* 0x0000007c007c7308 */ /* 0x000ee20000002400 */
[----:B------:R-:W-:Y:S02]  /*192f0*/  ISETP.GE.AND P6, PT, R26, R138, PT ;  /* 0x0000008a1a00720c */ /* 0x000fe40003fc6270 */
[----:B------:R-:W-:-:S02]  /*19300*/  FSEL R169, R24, -INF , !P1 ;  /* 0xff80000018a97808 */ /* 0x000fc40004800000 */
[----:B------:R-:W-:Y:S02]  /*19310*/  I2FP.F32.S32 R27, R27 ;  /* 0x0000001b001b7245 */ /* 0x000fe40000201400 */
[----:B------:R-:W-:Y:S02]  /*19320*/  I2FP.F32.S32 R26, R26 ;  /* 0x0000001a001a7245 */ /* 0x000fe40000201400 */
[----:B------:R-:W-:Y:S01]  /*19330*/  I2FP.F32.S32 R24, R29 ;  /* 0x0000001d00187245 */ /* 0x000fe20000201400 */
[----:B------:R-:W3:Y:S01]  /*19340*/  MUFU.TANH R128, R128 ;  /* 0x0000008000807308 */ /* 0x000ee20000002400 */
[C---:B----4-:R-:W-:Y:S01]  /*19350*/  FFMA.FTZ R134, R0.reuse, R27, R134 ;  /* 0x0000001b00867223 */ /* 0x050fe20000010086 */
[C---:B------:R-:W-:Y:S02]  /*19360*/  FFMA.FTZ R133, R0.reuse, R26, R133 ;  /* 0x0000001a00857223 */ /* 0x040fe40000010085 */
[CC--:B------:R-:W-:Y:S01]  /*19370*/  FFMA.FTZ R51, R0.reuse, R24.reuse, R51 ;  /* 0x0000001800337223 */ /* 0x0c0fe20000010033 */
[----:B-1----:R-:W-:-:S03]  /*19380*/  FFMA.FTZ R50, R0, R24, R50 ;  /* 0x0000001800327223 */ /* 0x002fc60000010032 */
[----:B------:R-:W-:Y:S01]  /*19390*/  MUFU.TANH R129, R129 ;  /* 0x0000008100817308 */ /* 0x000fe20000002400 */
[----:B------:R-:W-:Y:S01]  /*193a0*/  IADD3 R24, R3, 0x78, RZ ;  /* 0x0000007803187810 */ /* 0x000fe20007ffe0ff */
[C---:B--2---:R-:W-:Y:S01]  /*193b0*/  FFMA.FTZ R132, R0.reuse, R27, R132 ;  /* 0x0000001b00847223 */ /* 0x044fe20000010084 */
[----:B---3--:R-:W-:-:S05]  /*193c0*/  FFMA.FTZ R135, R0, R26, R135 ;  /* 0x0000001a00877223 */ /* 0x008fca0000010087 */
[----:B------:R-:W1:Y:S01]  /*193d0*/  MUFU.TANH R130, R130 ;  /* 0x0000008200827308 */ /* 0x000e620000002400 */
[----:B------:R-:W-:Y:S01]  /*193e0*/  ISETP.GE.AND P1, PT, R29, R138, PT ;  /* 0x0000008a1d00720c */ /* 0x000fe20003f26270 */
[----:B------:R-:W-:-:S06]  /*193f0*/  VIADD R27, R3, 0x70 ;  /* 0x00000070031b7836 */ /* 0x000fcc0000000000 */
[----:B------:R-:W2:Y:S01]  /*19400*/  MUFU.TANH R126, R126 ;  /* 0x0000007e007e7308 */ /* 0x000ea20000002400 */
[----:B------:R-:W-:Y:S01]  /*19410*/  VIADD R26, R3, 0x71 ;  /* 0x00000071031a7836 */ /* 0x000fe20000000000 */
[----:B------:R-:W-:Y:S01]  /*19420*/  FSEL R156, R134, -INF , !P5 ;  /* 0xff800000869c7808 */ /* 0x000fe20006800000 */
[----:B------:R-:W-:Y:S01]  /*19430*/  FFMA.FTZ R37, R0, R37, R59 ;  /* 0x0000002500257223 */ /* 0x000fe2000001003b */
[----:B------:R-:W-:Y:S02]  /*19440*/  FSEL R152, R133, -INF , !P2 ;  /* 0xff80000085987808 */ /* 0x000fe40005000000 */
[C---:B------:R-:W-:Y:S02]  /*19450*/  ISETP.GE.AND P5, PT, R24.reuse, R136, PT ;  /* 0x000000881800720c */ /* 0x040fe40003fa6270 */
[----:B------:R-:W3:Y:S01]  /*19460*/  MUFU.TANH R131, R131 ;  /* 0x0000008300837308 */ /* 0x000ee20000002400 */
[----:B------:R-:W-:Y:S02]  /*19470*/  ISETP.GE.AND P2, PT, R24, R138, PT ;  /* 0x0000008a1800720c */ /* 0x000fe40003f46270 */
[----:B------:R-:W-:-:S02]  /*19480*/  I2FP.F32.S32 R24, R24 ;  /* 0x0000001800187245 */ /* 0x000fc40000201400 */
[----:B------:R-:W-:Y:S02]  /*19490*/  FSEL R160, R25, -INF , !P3 ;  /* 0xff80000019a07808 */ /* 0x000fe40005800000 */
[----:B------:R-:W-:Y:S01]  /*194a0*/  FSEL R158, R50, -INF , !P1 ;  /* 0xff800000329e7808 */ /* 0x000fe20004800000 */
[----:B------:R-:W4:Y:S01]  /*194b0*/  MUFU.TANH R20, R20 ;  /* 0x0000001400147308 */ /* 0x000f220000002400 */
[----:B------:R-:W-:Y:S02]  /*194c0*/  FSEL R153, R132, -INF , !P0 ;  /* 0xff80000084997808 */ /* 0x000fe40004000000 */
[----:B------:R-:W-:Y:S02]  /*194d0*/  I2FP.F32.S32 R25, R27 ;  /* 0x0000001b00197245 */ /* 0x000fe40000201400 */
[C---:B------:R-:W-:Y:S02]  /*194e0*/  ISETP.GE.AND P1, PT, R26.reuse, R136, PT ;  /* 0x000000881a00720c */ /* 0x040fe40003f26270 */
[----:B------:R-:W-:Y:S01]  /*194f0*/  ISETP.GE.AND P0, PT, R26, R138, PT ;  /* 0x0000008a1a00720c */ /* 0x000fe20003f06270 */
[----:B------:R-:W4:Y:S01]  /*19500*/  MUFU.TANH R22, R22 ;  /* 0x0000001600167308 */ /* 0x000f220000002400 */
[----:B------:R-:W-:Y:S01]  /*19510*/  FSEL R37, R37, -INF , !P4 ;  /* 0xff80000025257808 */ /* 0x000fe20006000000 */
[----:B------:R-:W-:Y:S01]  /*19520*/  FFMA.FTZ R124, R0, R24, R124 ;  /* 0x00000018007c7223 */ /* 0x000fe2000001007c */
[----:B------:R-:W-:-:S02]  /*19530*/  I2FP.F32.S32 R26, R26 ;  /* 0x0000001a001a7245 */ /* 0x000fc40000201400 */
[----:B------:R-:W-:-:S03]  /*19540*/  ISETP.GE.AND P4, PT, R29, R136, PT ;  /* 0x000000881d00720c */ /* 0x000fc60003f86270 */
[----:B------:R-:W4:Y:S01]  /*19550*/  MUFU.TANH R125, R125 ;  /* 0x0000007d007d7308 */ /* 0x000f220000002400 */
[CC--:B------:R-:W-:Y:S01]  /*19560*/  FFMA.FTZ R128, R0.reuse, R25.reuse, R128 ;  /* 0x0000001900807223 */ /* 0x0c0fe20000010080 */
[----:B------:R-:W-:Y:S01]  /*19570*/  ISETP.GE.AND P3, PT, R27, R136, PT ;  /* 0x000000881b00720c */ /* 0x000fe20003f66270 */
[----:B-1----:R-:W-:-:S05]  /*19580*/  FFMA.FTZ R130, R0, R25, R130 ;  /* 0x0000001900827223 */ /* 0x002fca0000010082 */
[----:B------:R-:W1:Y:S01]  /*19590*/  MUFU.TANH R65, R127 ;  /* 0x0000007f00417308 */ /* 0x000e620000002400 */
[----:B------:R-:W-:Y:S01]  /*195a0*/  FSEL R154, R51, -INF , !P4 ;  /* 0xff800000339a7808 */ /* 0x000fe20006000000 */
[C---:B------:R-:W-:Y:S01]  /*195b0*/  FFMA.FTZ R129, R0.reuse, R26, R129 ;  /* 0x0000001a00817223 */ /* 0x040fe20000010081 */
[----:B--2---:R-:W-:Y:S01]  /*195c0*/  FFMA.FTZ R142, R0, R24, R126 ;  /* 0x00000018008e7223 */ /* 0x004fe2000001007e */
[----:B------:R-:W-:Y:S01]  /*195d0*/  ISETP.GE.AND P4, PT, R27, R138, PT ;  /* 0x0000008a1b00720c */ /* 0x000fe20003f86270 */
[----:B------:R-:W-:Y:S01]  /*195e0*/  VIADD R24, R3, 0x79 ;  /* 0x0000007903187836 */ /* 0x000fe20000000000 */
[----:B------:R-:W-:Y:S02]  /*195f0*/  FSEL R134, R124, -INF , !P5 ;  /* 0xff8000007c867808 */ /* 0x000fe40006800000 */
[----:B------:R-:W-:Y:S02]  /*19600*/  ISETP.GT.AND P5, PT, R249, R238, PT ;  /* 0x000000eef900720c */ /* 0x000fe40003fa4270 */
[----:B------:R-:W-:-:S02]  /*19610*/  FSEL R150, R135, -INF , !P6 ;  /* 0xff80000087967808 */ /* 0x000fc40007000000 */
[----:B------:R-:W-:Y:S02]  /*19620*/  FSEL R139, R128, -INF , !P3 ;  /* 0xff800000808b7808 */ /* 0x000fe40005800000 */
[C---:B------:R-:W-:Y:S02]  /*19630*/  ISETP.GE.AND P6, PT, R3.reuse, R136, PT ;  /* 0x000000880300720c */ /* 0x040fe40003fc6270 */
[----:B------:R-:W-:Y:S02]  /*19640*/  ISETP.GE.AND P3, PT, R3, R138, PT ;  /* 0x0000008a0300720c */ /* 0x000fe40003f66270 */
[----:B------:R-:W-:Y:S02]  /*19650*/  FSEL R144, R130, -INF , !P4 ;  /* 0xff80000082907808 */ /* 0x000fe40006000000 */
[----:B------:R-:W-:Y:S01]  /*19660*/  FSEL R135, R129, -INF , !P1 ;  /* 0xff80000081877808 */ /* 0x000fe20004800000 */
[----:B---3--:R-:W-:Y:S01]  /*19670*/  FFMA.FTZ R131, R0, R26, R131 ;  /* 0x0000001a00837223 */ /* 0x008fe20000010083 */
[----:B------:R-:W-:-:S02]  /*19680*/  I2FP.F32.S32 R3, R3 ;  /* 0x0000000300037245 */ /* 0x000fc40000201400 */
[C---:B------:R-:W-:Y:S02]  /*19690*/  ISETP.GE.AND P4, PT, R24.reuse, R136, PT ;  /* 0x000000881800720c */ /* 0x040fe40003f86270 */
[----:B------:R-:W-:Y:S02]  /*196a0*/  ISETP.GE.AND P1, PT, R24, R138, PT ;  /* 0x0000008a1800720c */ /* 0x000fe40003f26270 */
[----:B------:R-:W-:Y:S01]  /*196b0*/  I2FP.F32.S32 R24, R24 ;  /* 0x0000001800187245 */ /* 0x000fe20000201400 */
[CC--:B----4-:R-:W-:Y:S01]  /*196c0*/  FFMA.FTZ R20, R0.reuse, R3.reuse, R20 ;  /* 0x0000000300147223 */ /* 0x0d0fe20000010014 */
[----:B------:R-:W-:Y:S01]  /*196d0*/  FSEL R143, R131, -INF , !P0 ;  /* 0xff800000838f7808 */ /* 0x000fe20004000000 */
[----:B------:R-:W-:Y:S01]  /*196e0*/  FFMA.FTZ R3, R0, R3, R22 ;  /* 0x0000000300037223 */ /* 0x000fe20000010016 */
[----:B------:R-:W-:Y:S01]  /*196f0*/  ISETP.NE.U32.AND P0, PT, R246, RZ, PT ;  /* 0x000000fff600720c */ /* 0x000fe20003f05070 */
[CC--:B------:R-:W-:Y:S01]  /*19700*/  FFMA.FTZ R132, R0.reuse, R24.reuse, R125 ;  /* 0x0000001800847223 */ /* 0x0c0fe2000001007d */
[----:B-1----:R-:W-:Y:S01]  /*19710*/  FFMA.FTZ R65, R0, R24, R65 ;  /* 0x0000001800417223 */ /* 0x002fe20000010041 */
[----:B------:R-:W-:Y:S01]  /*19720*/  BSSY B1, `(.L_x_4659) ;  /* 0x00000dc000017945 */ /* 0x000fe20003800000 */
[----:B------:R-:W-:Y:S01]  /*19730*/  ISETP.NE.AND.EX P0, PT, R247, RZ, PT, P0 ;  /* 0x000000fff700720c */ /* 0x000fe20003f05300 */
[C---:B------:R-:W-:Y:S01]  /*19740*/  VIADD R222, R230.reuse, 0x800 ;  /* 0x00000800e6de7836 */ /* 0x040fe20000000000 */
[C---:B------:R-:W-:Y:S01]  /*19750*/  IADD3 R218, R230.reuse, 0x2800, RZ ;  /* 0x00002800e6da7810 */ /* 0x040fe20007ffe0ff */
[C---:B------:R-:W-:Y:S01]  /*19760*/  VIADD R221, R230.reuse, 0x1000 ;  /* 0x00001000e6dd7836 */ /* 0x040fe20000000000 */
[C---:B------:R-:W-:Y:S01]  /*19770*/  IADD3 R211, R230.reuse, 0x5800, RZ ;  /* 0x00005800e6d37810 */ /* 0x040fe20007ffe0ff */
[----:B------:R-:W-:Y:S01]  /*19780*/  VIADD R220, R230, 0x1800 ;  /* 0x00001800e6dc7836 */ /* 0x000fe20000000000 */
[----:B------:R-:W-:Y:S01]  /*19790*/  FSEL R142, R142, -INF , !P2 ;  /* 0xff8000008e8e7808 */ /* 0x000fe20005000000 */
[----:B------:R-:W-:Y:S01]  /*197a0*/  VIADD R219, R230, 0x2000 ;  /* 0x00002000e6db7836 */ /* 0x000fe20000000000 */
        /* <DEDUP_REMOVED lines=61> */
[----:B------:R1:W3:Y:S04]  /*19b80*/  LD.E R22, desc[UR6][R50.64] ;  /* 0x0000000632167980 */ /* 0x0002e8000c101900 */
[----:B------:R-:W3:Y:S04]  /*19b90*/  LD.E R2, desc[UR6][R34.64] ;  /* 0x0000000622027980 */ /* 0x000ee8000c101900 */
[----:B------:R-:W4:Y:S01]  /*19ba0*/  LD.E.64 R34, desc[UR6][R10.64+0x20] ;  /* 0x000020060a227980 */ /* 0x000f22000c101b00 */
[----:B------:R-:W-:-:S04]  /*19bb0*/  IMAD.IADD R24, R24, 0x1, -R25 ;  /* 0x0000000118187824 */ /* 0x000fc800078e0a19 */
[----:B------:R-:W-:-:S05]  /*19bc0*/  IMAD R33, R33, R24, -0x80 ;  /* 0xffffff8021217424 */ /* 0x000fca00078e0218 */
[----:B------:R-:W-:Y:S01]  /*19bd0*/  SHF.R.S32.HI R25, RZ, 0x1f, R33 ;  /* 0x0000001fff197819 */ /* 0x000fe20000011421 */
[-C--:B--2---:R-:W-:Y:S02]  /*19be0*/  IMAD R24, R27, R33.reuse, RZ ;  /* 0x000000211b187224 */ /* 0x084fe400078e02ff */
[----:B-1----:R-:W-:-:S04]  /*19bf0*/  IMAD.WIDE.U32 R50, R26, R33, RZ ;  /* 0x000000211a327225 */ /* 0x002fc800078e00ff */
        /* <DEDUP_REMOVED lines=9> */
.L_x_4662:
[----:B------:R-:W2:Y:S02]  /*19c90*/  LD.E R24, desc[UR6][R10.64+0x38] ;  /* 0x000038060a187980 */ /* 0x000ea4000c101900 */
[----:B--2---:R-:W-:-:S04]  /*19ca0*/  LEA R24, -R24, RZ, 0x7 ;  /* 0x000000ff18187211 */ /* 0x004fc800078e39ff */
[----:B------:R-:W-:Y:S02]  /*19cb0*/  SHF.R.S32.HI R22, RZ, 0x1f, R24 ;  /* 0x0000001fff167819 */ /* 0x000fe40000011418 */
.L_x_4663:
[----:B------:R-:W-:Y:S05]  /*19cc0*/  BSYNC B0 ;  /* 0x0000000000007941 */ /* 0x000fea0003800000 */
.L_x_4661:
        /* <DEDUP_REMOVED lines=129> */
.L_x_4660:
[----:B------:R-:W-:Y:S05]  /*1a4e0*/  BSYNC B1 ;  /* 0x0000000000017941 */ /* 0x000fea0003800000 */
.L_x_4659:
        /* <DEDUP_REMOVED lines=79> */
[----:B------:R-:W-:Y:S04]  /*1a9e0*/  LDSM.16.MT88.4 R76, [R224+0x10000] ;  /* 0x01000000e04c783b */ /* 0x000fe80000004200 */
[----:B------:R-:W-:Y:S01]  /*1a9f0*/  LDSM.16.MT88.4 R32, [R223+0x10000] ;  /* 0x01000000df20783b */ /* 0x000fe20000004200 */
[----:B-1----:R-:W-:-:S04]  /*1aa00*/  FMNMX.FTZ R2, R25, R2, !PT ;  /* 0x0000000219027209 */ /* 0x002fc80007810000 */
[----:B------:R-:W-:Y:S01]  /*1aa10*/  FSETP.NEU.FTZ.AND P1, PT, R2, -INF , PT ;  /* 0xff8000000200780b */ /* 0x000fe20003f3d000 */
[----:B--2---:R-:W-:-:S05]  /*1aa20*/  FMUL.FTZ R66, R67, R2 ;  /* 0x0000000243427220 */ /* 0x004fca0000410000 */
[----:B------:R-:W-:-:S05]  /*1aa30*/  FSEL R66, R66, RZ, P1 ;  /* 0x000000ff42427208 */ /* 0x000fca0000800000 */
[-CC-:B------:R-:W-:Y:S01]  /*1aa40*/  FFMA.FTZ R64, R3, R67.reuse, -R66.reuse ;  /* 0x0000004303407223 */ /* 0x180fe20000010842 */
[----:B---3--:R-:W-:Y:S01]  /*1aa50*/  FMNMX.FTZ R3, R24, R22, !PT ;  /* 0x0000001618037209 */ /* 0x008fe20007810000 */
[-CC-:B------:R-:W-:Y:S01]  /*1aa60*/  FFMA.FTZ R63, R23, R67.reuse, -R66.reuse ;  /* 0x00000043173f7223 */ /* 0x180fe20000010842 */
[-CC-:B------:R-:W-:Y:S01]  /*1aa70*/  FFMA.FTZ R60, R21, R67.reuse, -R66.reuse ;  /* 0x00000043153c7223 */ /* 0x180fe20000010842 */
[--C-:B------:R-:W-:Y:S01]  /*1aa80*/  FFMA.FTZ R58, R28, R67, -R66.reuse ;  /* 0x000000431c3a7223 */ /* 0x100fe20000010842 */
[----:B------:R-:W-:Y:S01]  /*1aa90*/  FSETP.NEU.FTZ.AND P1, PT, R3, -INF , PT ;  /* 0xff8000000300780b */ /* 0x000fe20003f3d000 */
[----:B------:R-:W-:Y:S01]  /*1aaa0*/  FMUL.FTZ R133, R67, R3 ;  /* 0x0000000343857220 */ /* 0x000fe20000410000 */
[----:B------:R-:W-:Y:S01]  /*1aab0*/  MUFU.EX2 R64, R64 ;  /* 0x0000004000407308 */ /* 0x000fe20000000800 */
[-CC-:B------:R-:W-:Y:S01]  /*1aac0*/  FFMA.FTZ R55, R15, R67.reuse, -R66.reuse ;  /* 0x000000430f377223 */ /* 0x180fe20000010842 */
[-CC-:B------:R-:W-:Y:S01]  /*1aad0*/  FFMA.FTZ R51, R14, R67.reuse, -R66.reuse ;  /* 0x000000430e337223 */ /* 0x180fe20000010842 */
[----:B------:R-:W-:Y:S01]  /*1aae0*/  LDSM.16.MT88.4 R28, [R227+0xc800] ;  /* 0x00c80000e31c783b */ /* 0x000fe20000004200 */
[----:B------:R-:W-:Y:S01]  /*1aaf0*/  FSEL R133, R133, RZ, P1 ;  /* 0x000000ff85857208 */ /* 0x000fe20000800000 */
[-CC-:B------:R-:W-:Y:S01]  /*1ab00*/  FFMA.FTZ R54, R17, R67.reuse, -R66.reuse ;  /* 0x0000004311367223 */ /* 0x180fe20000010842 */
[-CC-:B------:R-:W-:Y:S01]  /*1ab10*/  FFMA.FTZ R49, R5, R67.reuse, -R66.reuse ;  /* 0x0000004305317223 */ /* 0x180fe20000010842 */
[----:B------:R-:W-:Y:S01]  /*1ab20*/  LDSM.16.MT88.4 R24, [R223+0xc800] ;  /* 0x00c80000df18783b */ /* 0x000fe20000004200 */
[----:B------:R-:W1:Y:S01]  /*1ab30*/  MUFU.EX2 R63, R63 ;  /* 0x0000003f003f7308 */ /* 0x000e620000000800 */
[-CC-:B------:R-:W-:Y:S01]  /*1ab40*/  FFMA.FTZ R61, R20, R67.reuse, -R133.reuse ;  /* 0x00000043143d7223 */ /* 0x180fe20000010885 */
[-CC-:B------:R-:W-:Y:S01]  /*1ab50*/  FFMA.FTZ R62, R19, R67.reuse, -R133.reuse ;  /* 0x00000043133e7223 */ /* 0x180fe20000010885 */
[-CC-:B------:R-:W-:Y:S01]  /*1ab60*/  FFMA.FTZ R59, R18, R67.reuse, -R133.reuse ;  /* 0x00000043123b7223 */ /* 0x180fe20000010885 */
[-CC-:B------:R-:W-:Y:S01]  /*1ab70*/  FFMA.FTZ R57, R16, R67.reuse, -R133.reuse ;  /* 0x0000004310397223 */ /* 0x180fe20000010885 */
[-CC-:B------:R-:W-:Y:S01]  /*1ab80*/  FFMA.FTZ R56, R13, R67.reuse, -R133.reuse ;  /* 0x000000430d387223 */ /* 0x180fe20000010885 */
[-CC-:B------:R-:W-:Y:S01]  /*1ab90*/  FFMA.FTZ R53, R12, R67.reuse, -R133.reuse ;  /* 0x000000430c357223 */ /* 0x180fe20000010885 */
[----:B------:R-:W-:Y:S01]  /*1aba0*/  LDSM.16.MT88.4 R20, [R224+0xc800] ;  /* 0x00c80000e014783b */ /* 0x000fe20000004200 */
[----:B------:R-:W-:Y:S01]  /*1abb0*/  MUFU.EX2 R60, R60 ;  /* 0x0000003c003c7308 */ /* 0x000fe20000000800 */
[-CC-:B------:R-:W-:Y:S01]  /*1abc0*/  FFMA.FTZ R52, R7, R67.reuse, -R133.reuse ;  /* 0x0000004307347223 */ /* 0x180fe20000010885 */
[-CC-:B------:R-:W-:Y:S01]  /*1abd0*/  FFMA.FTZ R50, R6, R67.reuse, -R133.reuse ;  /* 0x0000004306327223 */ /* 0x180fe20000010885 */
[----:B------:R-:W2:Y:S01]  /*1abe0*/  LDSM.16.MT88.4 R12, [R225+0xc800] ;  /* 0x00c80000e10c783b */ /* 0x000ea20000004200 */
[-CC-:B------:R-:W-:Y:S01]  /*1abf0*/  FFMA.FTZ R46, R46, R67.reuse, -R66.reuse ;  /* 0x000000432e2e7223 */ /* 0x180fe20000010842 */
[-CC-:B------:R-:W-:Y:S01]  /*1ac00*/  FFMA.FTZ R43, R43, R67.reuse, -R66.reuse ;  /* 0x000000432b2b7223 */ /* 0x180fe20000010842 */
[-CC-:B------:R-:W-:Y:S01]  /*1ac10*/  FFMA.FTZ R42, R42, R67.reuse, -R66.reuse ;  /* 0x000000432a2a7223 */ /* 0x180fe20000010842 */
[----:B------:R-:W3:Y:S01]  /*1ac20*/  LDSM.16.MT88.4 R4, [R227+0x10800] ;  /* 0x01080000e304783b */ /* 0x000ee20000004200 */
[----:B------:R-:W5:Y:S01]  /*1ac30*/  MUFU.EX2 R58, R58 ;  /* 0x0000003a003a7308 */ /* 0x000f620000000800 */
[----:B-1----:R-:W-:Y:S01]  /*1ac40*/  F2FP.F16.F32.PACK_AB R69, R63, R64 ;  /* 0x000000403f45723e */ /* 0x002fe200000000ff */
        /* <DEDUP_REMOVED lines=14> */
[----:B------:R-:W1:Y:S01]  /*1ad30*/  MUFU.EX2 R62, R62 ;  /* 0x0000003e003e7308 */ /* 0x000e620000000800 */
[----:B-----5:R-:W-:Y:S01]  /*1ad40*/  F2FP.F16.F32.PACK_AB R71, R58, R60 ;  /* 0x0000003c3a47723e */ /* 0x020fe200000000ff */
        /* <DEDUP_REMOVED lines=13> */
[--C-:B------:R-:W-:Y:S01]  /*1ae20*/  FFMA.FTZ R170, R170, R67, -R133.reuse ;  /* 0x00000043aaaa7223 */ /* 0x100fe20000010885 */
[----:B------:R-:W5:Y:S01]  /*1ae30*/  MUFU.EX2 R57, R57 ;  /* 0x0000003900397308 */ /* 0x000f620000000800 */
[----:B-1----:R-:W-:Y:S01]  /*1ae40*/  F2FP.F16.F32.PACK_AB R68, R62, R61 ;  /* 0x0000003d3e44723e */ /* 0x002fe200000000ff */
[-CC-:B------:R-:W-:Y:S01]  /*1ae50*/  FFMA.FTZ R169, R169, R67.reuse, -R133.reuse ;  /* 0x00000043a9a97223 */ /* 0x180fe20000010885 */
[-CC-:B------:R-:W-:Y:S01]  /*1ae60*/  FFMA.FTZ R168, R168, R67.reuse, -R133.reuse ;  /* 0x00000043a8a87223 */ /* 0x180fe20000010885 */
[-CC-:B------:R-:W-:Y:S01]  /*1ae70*/  FFMA.FTZ R167, R167, R67.reuse, -R66.reuse ;  /* 0x00000043a7a77223 */ /* 0x180fe20000010842 */
[----:B------:R-:W-:Y:S01]  /*1ae80*/  LDSM.16.MT88.4 R36, [R227+0x12000] ;  /* 0x01200000e324783b */ /* 0x000fe20000004200 */
[-CC-:B------:R-:W-:Y:S01]  /*1ae90*/  FFMA.FTZ R160, R160, R67.reuse, -R66.reuse ;  /* 0x00000043a0a07223 */ /* 0x180fe20000010842 */
[-CC-:B------:R-:W-:Y:S01]  /*1aea0*/  FFMA.FTZ R158, R158, R67.reuse, -R66.reuse ;  /* 0x000000439e9e7223 */ /* 0x180fe20000010842 */
[----:B------:R-:W1:Y:S01]  /*1aeb0*/  MUFU.EX2 R54, R54 ;  /* 0x0000003600367308 */ /* 0x000e620000000800 */
[-CC-:B------:R-:W-:Y:S01]  /*1aec0*/  FFMA.FTZ R156, R156, R67.reuse, -R66.reuse ;  /* 0x000000439c9c7223 */ /* 0x180fe20000010842 */
[-CC-:B------:R-:W-:Y:S01]  /*1aed0*/  FFMA.FTZ R155, R155, R67.reuse, -R133.reuse ;  /* 0x000000439b9b7223 */ /* 0x180fe20000010885 */
[-CC-:B------:R-:W-:Y:S01]  /*1aee0*/  FFMA.FTZ R154, R154, R67.reuse, -R133.reuse ;  /* 0x000000439a9a7223 */ /* 0x180fe20000010885 */
[-CC-:B------:R-:W-:Y:S01]  /*1aef0*/  FFMA.FTZ R153, R153, R67.reuse, -R133.reuse ;  /* 0x0000004399997223 */ /* 0x180fe20000010885 */
[-C--:B------:R-:W-:Y:S01]  /*1af00*/  FFMA.FTZ R152, R152, R67.reuse, -R133 ;  /* 0x0000004398987223 */ /* 0x080fe20000010885 */
[----:B------:R-:W-:Y:S01]  /*1af10*/  FFMA.FTZ R150, R150, R67, -R66 ;  /* 0x0000004396967223 */ /* 0x000fe20000010842 */
[----:B------:R-:W-:Y:S01]  /*1af20*/  FADD.FTZ R63, R64, R63 ;  /* 0x0000003f403f7221 */ /* 0x000fe20000010000 */
[----:B------:R-:W4:Y:S01]  /*1af30*/  MUFU.EX2 R55, R55 ;  /* 0x0000003700377308 */ /* 0x000f220000000800 */
[----:B-----5:R-:W-:Y:S01]  /*1af40*/  F2FP.F16.F32.PACK_AB R70, R57, R59 ;  /* 0x0000003b3946723e */ /* 0x020fe200000000ff */
[----:B------:R-:W-:Y:S01]  /*1af50*/  FADD.FTZ R61, R61, R62 ;  /* 0x0000003e3d3d7221 */ /* 0x000fe20000010000 */
[----:B------:R-:W-:Y:S01]  /*1af60*/  FADD.FTZ R63, R60, R63 ;  /* 0x0000003f3c3f7221 */ /* 0x000fe20000010000 */
[-CC-:B------:R-:W-:Y:S01]  /*1af70*/  FFMA.FTZ R135, R135, R67.reuse, -R133.reuse ;  /* 0x0000004387877223 */ /* 0x180fe20000010885 */
[-C--:B------:R-:W-:Y:S01]  /*1af80*/  FFMA.FTZ R134, R134, R67.reuse, -R133 ;  /* 0x0000004386867223 */ /* 0x080fe20000010885 */
[----:B------:R-:W-:Y:S01]  /*1af90*/  FADD.FTZ R61, R59, R61 ;  /* 0x0000003d3b3d7221 */ /* 0x000fe20000010000 */
[-C--:B------:R-:W-:Y:S01]  /*1afa0*/  FFMA.FTZ R251, R132, R67.reuse, -R133 ;  /* 0x0000004384fb7223 */ /* 0x080fe20000010885 */
[----:B------:R-:W-:Y:S01]  /*1afb0*/  HMMA.16816.F32 R120, R68, R116, RZ ;  /* 0x000000744478723c */ /* 0x000fe200000018ff */
[----:B------:R-:W5:Y:S01]  /*1afc0*/  MUFU.EX2 R51, R51 ;  /* 0x0000003300337308 */ /* 0x000f620000000800 */
[----:B------:R-:W-:Y:S01]  /*1afd0*/  FFMA.FTZ R252, R65, R67, -R66 ;  /* 0x0000004341fc7223 */ /* 0x000fe20000010842 */
[----:B------:R-:W-:Y:S01]  /*1afe0*/  FADD.FTZ R63, R58, R63 ;  /* 0x0000003f3a3f7221 */ /* 0x000fe20000010000 */
[----:B------:R-:W-:-:S02]  /*1aff0*/  FADD.FTZ R57, R57, R61 ;  /* 0x0000003d39397221 */ /* 0x000fc40000010000 */
[C---:B------:R-:W-:Y:S01]  /*1b000*/  HMMA.16816.F32 R116, R68.reuse, R118, RZ ;  /* 0x000000764474723c */ /* 0x040fe200000018ff */
[----:B-1----:R-:W-:Y:S02]  /*1b010*/  FADD.FTZ R63, R54, R63 ;  /* 0x0000003f363f7221 */ /* 0x002fe40000010000 */
[----:B------:R-:W1:Y:S01]  /*1b020*/  MUFU.EX2 R56, R56 ;  /* 0x0000003800387308 */ /* 0x000e620000000800 */
        /* <DEDUP_REMOVED lines=8> */
[----:B-1----:R-:W-:-:S04]  /*1b0b0*/  FADD.FTZ R57, R56, R57 ;  /* 0x0000003938397221 */ /* 0x002fc80000010000 */
[C---:B------:R-:W-:Y:S03]  /*1b0c0*/  HMMA.16816.F32 R108, R68.reuse, R110, RZ ;  /* 0x0000006e446c723c */ /* 0x040fe600000018ff */
[----:B------:R-:W1:Y:S01]  /*1b0d0*/  MUFU.EX2 R50, R50 ;  /* 0x0000003200327308 */ /* 0x000e620000000800 */
[C---:B----4-:R-:W-:Y:S01]  /*1b0e0*/  F2FP.F16.F32.PACK_AB R16, R53.reuse, R56 ;  /* 0x000000383510723e */ /* 0x050fe200000000ff */
[----:B------:R-:W-:Y:S01]  /*1b0f0*/  FADD.FTZ R57, R53, R57 ;  /* 0x0000003935397221 */ /* 0x000fe20000010000 */
[C---:B------:R-:W-:Y:S05]  /*1b100*/  HMMA.16816.F32 R96, R68.reuse, R92, RZ ;  /* 0x0000005c4460723c */ /* 0x040fea00000018ff */
[----:B------:R-:W4:Y:S01]  /*1b110*/  MUFU.EX2 R49, R49 ;  /* 0x0000003100317308 */ /* 0x000f220000000800 */
[C---:B------:R-:W-:Y:S06]  /*1b120*/  HMMA.16816.F32 R88, R68.reuse, R84, RZ ;  /* 0x000000544458723c */ /* 0x040fec00000018ff */
[----:B------:R-:W-:Y:S01]  /*1b130*/  HMMA.16816.F32 R92, R68, R94, RZ ;  /* 0x0000005e445c723c */ /* 0x000fe200000018ff */
[----:B------:R-:W5:Y:S01]  /*1b140*/  MUFU.EX2 R46, R46 ;  /* 0x0000002e002e7308 */ /* 0x000f620000000800 */
[----:B-1----:R-:W-:Y:S01]  /*1b150*/  F2FP.F16.F32.PACK_AB R18, R50, R52 ;  /* 0x000000343212723e */ /* 0x002fe200000000ff */
[----:B------:R-:W-:-:S03]  /*1b160*/  FADD.FTZ R52, R52, R57 ;  /* 0x0000003934347221 */ /* 0x000fc60000010000 */
[C---:B------:R-:W-:Y:S01]  /*1b170*/  HMMA.16816.F32 R84, R68.reuse, R86, RZ ;  /* 0x000000564454723c */ /* 0x040fe200000018ff */
[----:B------:R-:W-:Y:S02]  /*1b180*/  FADD.FTZ R52, R50, R52 ;  /* 0x0000003432347221 */ /* 0x000fe40000010000 */
[----:B------:R-:W1:Y:S01]  /*1b190*/  MUFU.EX2 R43, R43 ;  /* 0x0000002b002b7308 */ /* 0x000e620000000800 */
[C---:B----4-:R-:W-:Y:S01]  /*1b1a0*/  F2FP.F16.F32.PACK_AB R19, R49.reuse, R51 ;  /* 0x000000333113723e */ /* 0x050fe200000000ff */
[----:B------:R-:W-:Y:S01]  /*1b1b0*/  FADD.FTZ R55, R49, R55 ;  /* 0x0000003731377221 */ /* 0x000fe20000010000 */
[----:B------:R-:W-:Y:S05]  /*1b1c0*/  HMMA.16816.F32 R104, R68, R100, RZ ;  /* 0x000000644468723c */ /* 0x000fea00000018ff */
[----:B------:R-:W-:Y:S01]  /*1b1d0*/  MUFU.EX2 R42, R42 ;  /* 0x0000002a002a7308 */ /* 0x000fe20000000800 */
[----:B--2---:R-:W-:Y:S01]  /*1b1e0*/  HMMA.16816.F32 R120, R16, R12, R120 ;  /* 0x0000000c1078723c */ /* 0x004fe20000001878 */
[----:B-----5:R-:W-:-:S05]  /*1b1f0*/  FADD.FTZ R55, R46, R55 ;  /* 0x000000372e377221 */ /* 0x020fca0000010000 */
[----:B------:R-:W-:Y:S01]  /*1b200*/  HMMA.16816.F32 R116, R16, R14, R116 ;  /* 0x0000000e1074723c */ /* 0x000fe20000001874 */
[----:B------:R-:W2:Y:S01]  /*1b210*/  LDSM.16.MT88.4 R12, [R225+0x10800] ;  /* 0x01080000e10c783b */ /* 0x000ea20000004200 */
[----:B------:R-:W4:Y:S01]  /*1b220*/  MUFU.EX2 R47, R47 ;  /* 0x0000002f002f7308 */ /* 0x000f220000000800 */
[----:B-1----:R-:W-:-:S03]  /*1b230*/  FADD.FTZ R55, R43, R55 ;  /* 0x000000372b377221 */ /* 0x002fc60000010000 */
[C---:B------:R-:W-:Y:S04]  /*1b240*/  HMMA.16816.F32 R128, R16.reuse, R28, R128 ;  /* 0x0000001c1080723c */ /* 0x040fe80000001880 */
[----:B------:R-:W1:Y:S02]  /*1b250*/  MUFU.EX2 R45, R45 ;  /* 0x0000002d002d7308 */ /* 0x000e640000000800 */
[C---:B------:R-:W-:Y:S01]  /*1b260*/  HMMA.16816.F32 R124, R16.reuse, R30, R124 ;  /* 0x0000001e107c723c */ /* 0x040fe2000000187c */
[----:B------:R-:W-:Y:S05]  /*1b270*/  LDSM.16.MT88.4 R28, [R223+0x10800] ;  /* 0x01080000df1c783b */ /* 0x000fea0000004200 */
[----:B------:R-:W-:Y:S01]  /*1b280*/  HMMA.16816.F32 R112, R16, R20, R112 ;  /* 0x000000141070723c */ /* 0x000fe20000001870 */
[----:B------:R-:W-:Y:S01]  /*1b290*/  MUFU.EX2 R44, R44 ;  /* 0x0000002c002c7308 */ /* 0x000fe20000000800 */
[----:B----4-:R-:W-:-:S04]  /*1b2a0*/  FADD.FTZ R52, R47, R52 ;  /* 0x000000342f347221 */ /* 0x010fc80000010000 */
[----:B------:R-:W-:Y:S01]  /*1b2b0*/  HMMA.16816.F32 R108, R16, R22, R108 ;  /* 0x00000016106c723c */ /* 0x000fe2000000186c */
[----:B------:R-:W4:Y:S02]  /*1b2c0*/  LDSM.16.MT88.4 R20, [R224+0x10800] ;  /* 0x01080000e014783b */ /* 0x000f240000004200 */
[----:B------:R-:W5:Y:S01]  /*1b2d0*/  MUFU.EX2 R41, R41 ;  /* 0x0000002900297308 */ /* 0x000f620000000800 */
[C---:B-1----:R-:W-:Y:S02]  /*1b2e0*/  FADD.FTZ R52, R45.reuse, R52 ;  /* 0x000000342d347221 */ /* 0x042fe40000010000 */
[C---:B------:R-:W-:Y:S05]  /*1b2f0*/  HMMA.16816.F32 R80, R68.reuse, R76, RZ ;  /* 0x0000004c4450723c */ /* 0x040fea00000018ff */
        /* <DEDUP_REMOVED lines=14> */
[----:B------:R-:W2:Y:S02]  /*1b3e0*/  MUFU.EX2 R147, R147 ;  /* 0x0000009300937308 */ /* 0x000ea40000000800 */
[C---:B------:R-:W-:Y:S01]  /*1b3f0*/  HMMA.16816.F32 R84, R16.reuse, R14, R84 ;  /* 0x0000000e1054723c */ /* 0x040fe20000001854 */
[----:B------:R-:W2:Y:S05]  /*1b400*/  LDSM.16.MT88.4 R12, [R224+0xd000] ;  /* 0x00d00000e00c783b */ /* 0x000eaa0000004200 */
[C---:B------:R-:W-:Y:S01]  /*1b410*/  HMMA.16816.F32 R104, R16.reuse, R24, R104 ;  /* 0x000000181068723c */ /* 0x040fe20000001868 */
[----:B------:R-:W-:Y:S05]  /*1b420*/  MUFU.EX2 R148, R148 ;  /* 0x0000009400947308 */ /* 0x000fea0000000800 */
[C---:B------:R-:W-:Y:S01]  /*1b430*/  HMMA.16816.F32 R100, R16.reuse, R26, R100 ;  /* 0x0000001a1064723c */ /* 0x040fe20000001864 */
[----:B------:R-:W2:Y:S02]  /*1b440*/  LDSM.16.MT88.4 R24, [R227+0xd000] ;  /* 0x00d00000e318783b */ /* 0x000ea40000004200 */
[----:B------:R-:W2:Y:S03]  /*1b450*/  MUFU.EX2 R149, R149 ;  /* 0x0000009500957308 */ /* 0x000ea60000000800 */
        /* <DEDUP_REMOVED lines=23> */
[C---:B--2---:R-:W-:Y:S06]  /*1b5d0*/  HMMA.16816.F32 R112, R28.reuse, R12, R112 ;  /* 0x0000000c1c70723c */ /* 0x044fec0000001870 */
[C---:B------:R-:W-:Y:S01]  /*1b5e0*/  HMMA.16816.F32 R108, R28.reuse, R14, R108 ;  /* 0x0000000e1c6c723c */ /* 0x040fe2000000186c */
[----:B------:R-:W2:Y:S01]  /*1b5f0*/  LDSM.16.MT88.4 R12, [R224+0x11000] ;  /* 0x01100000e00c783b */ /* 0x000ea20000004200 */
[----:B------:R-:W-:Y:S04]  /*1b600*/  MUFU.EX2 R164, R164 ;  /* 0x000000a400a47308 */ /* 0x000fe80000000800 */
[C---:B------:R-:W-:Y:S04]  /*1b610*/  HMMA.16816.F32 R128, R28.reuse, R24, R128 ;  /* 0x000000181c80723c */ /* 0x040fe80000001880 */
[----:B------:R-:W5:Y:S02]  /*1b620*/  MUFU.EX2 R165, R165 ;  /* 0x000000a500a57308 */ /* 0x000f640000000800 */
[C---:B------:R-:W-:Y:S01]  /*1b630*/  HMMA.16816.F32 R124, R28.reuse, R26, R124 ;  /* 0x0000001a1c7c723c */ /* 0x040fe2000000187c */
[----:B------:R-:W3:Y:S05]  /*1b640*/  LDSM.16.MT88.4 R24, [R227+0xd800] ;  /* 0x00d80000e318783b */ /* 0x000eea0000004200 */
[C---:B----4-:R-:W-:Y:S01]  /*1b650*/  HMMA.16816.F32 R96, R28.reuse, R16, R96 ;  /* 0x000000101c60723c */ /* 0x050fe20000001860 */
        /* <DEDUP_REMOVED lines=23> */
[----:B------:R-:W4:Y:S01]  /*1b7d0*/  MUFU.EX2 R170, R170 ;  /* 0x000000aa00aa7308 */ /* 0x000f220000000800 */
[----:B------:R-:W-:Y:S01]  /*1b7e0*/  FADD.FTZ R145, R145, R9 ;  /* 0x0000000991917221 */ /* 0x000fe20000010000 */
[----:B------:R-:W-:Y:S02]  /*1b7f0*/  FADD.FTZ R148, R148, R146 ;  /* 0x0000009294947221 */ /* 0x000fe40000010000 */
[C---:B------:R-:W-:Y:S01]  /*1b800*/  HMMA.16816.F32 R72, R28.reuse, R32, R72 ;  /* 0x000000201c48723c */ /* 0x040fe20000001848 */
[----:B------:R-:W-:Y:S01]  /*1b810*/  FADD.FTZ R145, R151, R145 ;  /* 0x0000009197917221 */ /* 0x000fe20000010000 */
[----:B------:R-:W-:Y:S02]  /*1b820*/  FADD.FTZ R148, R149, R148 ;  /* 0x0000009495947221 */ /* 0x000fe40000010000 */
[----:B------:R-:W-:Y:S02]  /*1b830*/  MUFU.EX2 R169, R169 ;  /* 0x000000a900a97308 */ /* 0x000fe40000000800 */
[----:B------:R-:W-:Y:S01]  /*1b840*/  HMMA.16816.F32 R68, R28, R34, R68 ;  /* 0x000000221c44723c */ /* 0x000fe20000001844 */
[----:B------:R-:W4:Y:S04]  /*1b850*/  LDSM.16.MT88.4 R32, [R227+0x11800] ;  /* 0x01180000e320783b */ /* 0x000f280000004200 */
[----:B------:R-:W-:Y:S01]  /*1b860*/  LDSM.16.MT88.4 R28, [R223+0x11800] ;  /* 0x01180000df1c783b */ /* 0x000fe20000004200 */
[C---:B---3--:R-:W-:Y:S01]  /*1b870*/  HMMA.16816.F32 R128, R12.reuse, R24, R128 ;  /* 0x000000180c80723c */ /* 0x048fe20000001880 */
[----:B------:R-:W3:Y:S05]  /*1b880*/  MUFU.EX2 R168, R168 ;  /* 0x000000a800a87308 */ /* 0x000eea0000000800 */
[C---:B------:R-:W-:Y:S01]  /*1b890*/  HMMA.16816.F32 R124, R12.reuse, R26, R124 ;  /* 0x0000001a0c7c723c */ /* 0x040fe2000000187c */
[----:B------:R-:W3:Y:S02]  /*1b8a0*/  LDSM.16.MT88.4 R24, [R225+0x11800] ;  /* 0x01180000e118783b */ /* 0x000ee40000004200 */
[----:B------:R-:W3:Y:S03]  /*1b8b0*/  MUFU.EX2 R167, R167 ;  /* 0x000000a700a77308 */ /* 0x000ee60000000800 */
[C---:B-----5:R-:W-:Y:S05]  /*1b8c0*/  HMMA.16816.F32 R120, R12.reuse, R16, R120 ;  /* 0x000000100c78723c */ /* 0x060fea0000001878 */
[----:B------:R-:W-:Y:S01]  /*1b8d0*/  MUFU.EX2 R160, R160 ;  /* 0x000000a000a07308 */ /* 0x000fe20000000800 */
[C---:B------:R-:W-:Y:S01]  /*1b8e0*/  HMMA.16816.F32 R116, R12.reuse, R18, R116 ;  /* 0x000000120c74723c */ /* 0x040fe20000001874 */
[----:B------:R-:W5:Y:S05]  /*1b8f0*/  LDSM.16.MT88.4 R16, [R224+0x11800] ;  /* 0x01180000e010783b */ /* 0x000f6a0000004200 */
        /* <DEDUP_REMOVED lines=9> */
[C---:B----4-:R-:W-:Y:S01]  /*1b990*/  HMMA.16816.F32 R96, R12.reuse, R32, R96 ;  /* 0x000000200c60723c */ /* 0x050fe20000001860 */
[----:B------:R-:W2:Y:S05]  /*1b9a0*/  MUFU.EX2 R154, R154 ;  /* 0x0000009a009a7308 */ /* 0x000eaa0000000800 */
[C---:B------:R-:W-:Y:S01]  /*1b9b0*/  HMMA.16816.F32 R92, R12.reuse, R34, R92 ;  /* 0x000000220c5c723c */ /* 0x040fe2000000185c */
[----:B------:R-:W4:Y:S02]  /*1b9c0*/  LDSM.16.MT88.4 R32, [R225+0x12000] ;  /* 0x01200000e120783b */ /* 0x000f240000004200 */
[----:B------:R-:W-:Y:S03]  /*1b9d0*/  MUFU.EX2 R153, R153 ;  /* 0x0000009900997308 */ /* 0x000fe60000000800 */
[C---:B---3--:R-:W-:Y:S05]  /*1b9e0*/  HMMA.16816.F32 R88, R12.reuse, R24, R88 ;  /* 0x000000180c58723c */ /* 0x048fea0000001858 */
[----:B------:R-:W3:Y:S01]  /*1b9f0*/  MUFU.EX2 R152, R152 ;  /* 0x0000009800987308 */ /* 0x000ee20000000800 */
[----:B------:R-:W-:Y:S01]  /*1ba00*/  HMMA.16816.F32 R84, R12, R26, R84 ;  /* 0x0000001a0c54723c */ /* 0x000fe20000001854 */
[----:B------:R-:W-:Y:S01]  /*1ba10*/  F2FP.F16.F32.PACK_AB R24, R163, R162 ;  /* 0x000000a2a318723e */ /* 0x000fe200000000ff */
[----:B------:R-:W-:Y:S01]  /*1ba20*/  FADD.FTZ R162, R162, R148 ;  /* 0x00000094a2a27221 */ /* 0x000fe20000010000 */
[----:B------:R-:W-:Y:S01]  /*1ba30*/  F2FP.F16.F32.PACK_AB R25, R159, R157 ;  /* 0x0000009d9f19723e */ /* 0x000fe200000000ff */
[----:B------:R-:W-:-:S02]  /*1ba40*/  FADD.FTZ R157, R157, R145 ;  /* 0x000000919d9d7221 */ /* 0x000fc40000010000 */
[C---:B-----5:R-:W-:Y:S01]  /*1ba50*/  HMMA.16816.F32 R80, R12.reuse, R16, R80 ;  /* 0x000000100c50723c */ /* 0x060fe20000001850 */
[----:B------:R-:W-:Y:S01]  /*1ba60*/  F2FP.F16.F32.PACK_AB R26, R165, R164 ;  /* 0x000000a4a51a723e */ /* 0x000fe200000000ff */
[----:B------:R-:W5:Y:S01]  /*1ba70*/  MUFU.EX2 R150, R150 ;  /* 0x0000009600967308 */ /* 0x000f620000000800 */
[----:B------:R-:W-:Y:S01]  /*1ba80*/  F2FP.F16.F32.PACK_AB R27, R166, R161 ;  /* 0x000000a1a61b723e */ /* 0x000fe200000000ff */
[----:B------:R-:W-:Y:S01]  /*1ba90*/  FADD.FTZ R157, R159, R157 ;  /* 0x0000009d9f9d7221 */ /* 0x000fe20000010000 */
[----:B------:R-:W-:Y:S01]  /*1baa0*/  FADD.FTZ R162, R163, R162 ;  /* 0x000000a2a3a27221 */ /* 0x000fe20000010000 */
[C---:B------:R-:W-:Y:S01]  /*1bab0*/  HMMA.16816.F32 R76, R12.reuse, R18, R76 ;  /* 0x000000120c4c723c */ /* 0x040fe2000000184c */
[----:B------:R-:W2:Y:S01]  /*1bac0*/  LDSM.16.MT88.4 R16, [R224+0xe000] ;  /* 0x00e00000e010783b */ /* 0x000ea20000004200 */
        /* <DEDUP_REMOVED lines=10> */
[C---:B-1----:R-:W-:Y:S04]  /*1bb70*/  HMMA.16816.F32 R128, R24.reuse, R4, R128 ;  /* 0x000000041880723c */ /* 0x042fe80000001880 */
[----:B------:R-:W-:Y:S02]  /*1bb80*/  MUFU.EX2 R251, R251 ;  /* 0x000000fb00fb7308 */ /* 0x000fe40000000800 */
[C---:B------:R-:W-:Y:S01]  /*1bb90*/  HMMA.16816.F32 R124, R24.reuse, R6, R124 ;  /* 0x00000006187c723c */ /* 0x040fe2000000187c */
[----:B------:R-:W1:Y:S05]  /*1bba0*/  LDSM.16.MT88.4 R4, [R224+0x12000] ;  /* 0x01200000e004783b */ /* 0x000e6a0000004200 */
[C---:B----4-:R-:W-:Y:S01]  /*1bbb0*/  HMMA.16816.F32 R88, R24.reuse, R32, R88 ;  /* 0x000000201858723c */ /* 0x050fe20000001858 */
[----:B------:R-:W-:Y:S05]  /*1bbc0*/  MUFU.EX2 R252, R252 ;  /* 0x000000fc00fc7308 */ /* 0x000fea0000000800 */
        /* <DEDUP_REMOVED lines=14> */
[----:B---3--:R-:W-:Y:S01]  /*1bcb0*/  HMMA.16816.F32 R104, R24, R12, R104 ;  /* 0x0000000c1868723c */ /* 0x008fe20000001868 */
[----:B------:R-:W-:Y:S01]  /*1bcc0*/  FADD.FTZ R174, R167, R174 ;  /* 0x000000aea7ae7221 */ /* 0x000fe20000010000 */
[----:B------:R-:W-:-:S04]  /*1bcd0*/  FADD.FTZ R169, R168, R169 ;  /* 0x000000a9a8a97221 */ /* 0x000fc80000010000 */
[C---:B------:R-:W-:Y:S01]  /*1bce0*/  HMMA.16816.F32 R100, R24.reuse, R14, R100 ;  /* 0x0000000e1864723c */ /* 0x040fe20000001864 */
[----:B------:R-:W2:Y:S05]  /*1bcf0*/  LDSM.16.MT88.4 R12, [R224+0xe800] ;  /* 0x00e80000e00c783b */ /* 0x000eaa0000004200 */
[C---:B-1----:R-:W-:Y:S06]  /*1bd00*/  HMMA.16816.F32 R80, R24.reuse, R4, R80 ;  /* 0x000000041850723c */ /* 0x042fec0000001850 */
[C---:B------:R-:W-:Y:S01]  /*1bd10*/  HMMA.16816.F32 R76, R24.reuse, R6, R76 ;  /* 0x00000006184c723c */ /* 0x040fe2000000184c */
[----:B------:R-:W1:Y:S05]  /*1bd20*/  LDSM.16.MT88.4 R4, [R223+0xe800] ;  /* 0x00e80000df04783b */ /* 0x000e6a0000004200 */
[C---:B------:R-:W-:Y:S06]  /*1bd30*/  HMMA.16816.F32 R120, R24.reuse, R20, R120 ;  /* 0x000000141878723c */ /* 0x040fec0000001878 */
[C---:B------:R-:W-:Y:S01]  /*1bd40*/  HMMA.16816.F32 R116, R24.reuse, R22, R116 ;  /* 0x000000161874723c */ /* 0x040fe20000001874 */
[----:B------:R-:W-:Y:S05]  /*1bd50*/  LDSM.16.MT88.4 R20, [R227+0xe800] ;  /* 0x00e80000e314783b */ /* 0x000fea0000004200 */
[C---:B------:R-:W-:Y:S06]  /*1bd60*/  HMMA.16816.F32 R72, R24.reuse, R28, R72 ;  /* 0x0000001c1848723c */ /* 0x040fec0000001848 */
[----:B------:R-:W-:Y:S01]  /*1bd70*/  HMMA.16816.F32 R68, R24, R30, R68 ;  /* 0x0000001e1844723c */ /* 0x000fe20000001844 */
[----:B------:R-:W-:Y:S05]  /*1bd80*/  LDSM.16.MT88.4 R28, [R227+0x12800] ;  /* 0x01280000e31c783b */ /* 0x000fea0000004200 */
[C---:B--2---:R-:W-:Y:S06]  /*1bd90*/  HMMA.16816.F32 R112, R32.reuse, R12, R112 ;  /* 0x0000000c2070723c */ /* 0x044fec0000001870 */
[C---:B------:R-:W-:Y:S01]  /*1bda0*/  HMMA.16816.F32 R108, R32.reuse, R14, R108 ;  /* 0x0000000e206c723c */ /* 0x040fe2000000186c */
[----:B------:R-:W2:Y:S05]  /*1bdb0*/  LDSM.16.MT88.4 R12, [R224+0x12800] ;  /* 0x01280000e00c783b */ /* 0x000eaa0000004200 */
[C---:B-1----:R-:W-:Y:S06]  /*1bdc0*/  HMMA.16816.F32 R104, R32.reuse, R4, R104 ;  /* 0x000000042068723c */ /* 0x042fec0000001868 */
[----:B------:R-:W-:Y:S01]  /*1bdd0*/  HMMA.16816.F32 R100, R32, R6, R100 ;  /* 0x000000062064723c */ /* 0x000fe20000001864 */
[----:B------:R-:W-:Y:S05]  /*1bde0*/  LDSM.16.MT88.4 R4, [R224+0xf000] ;  /* 0x00f00000e004783b */ /* 0x000fea0000004200 */
[C---:B------:R-:W-:Y:S06]  /*1bdf0*/  HMMA.16816.F32 R96, R24.reuse, R36, R96 ;  /* 0x000000241860723c */ /* 0x040fec0000001860 */
[----:B------:R-:W-:Y:S01]  /*1be00*/  HMMA.16816.F32 R92, R24, R38, R92 ;  /* 0x00000026185c723c */ /* 0x000fe2000000185c */
[----:B------:R-:W1:Y:S04]  /*1be10*/  LDSM.16.MT88.4 R36, [R223+0x12800] ;  /* 0x01280000df24783b */ /* 0x000e680000004200 */
[----:B------:R-:W-:Y:S01]  /*1be20*/  LDSM.16.MT88.4 R24, [R227+0xf000] ;  /* 0x00f00000e318783b */ /* 0x000fe20000004200 */
[C---:B------:R-:W-:Y:S06]  /*1be30*/  HMMA.16816.F32 R120, R32.reuse, R16, R120 ;  /* 0x000000102078723c */ /* 0x040fec0000001878 */
[C---:B------:R-:W-:Y:S01]  /*1be40*/  HMMA.16816.F32 R116, R32.reuse, R18, R116 ;  /* 0x000000122074723c */ /* 0x040fe20000001874 */
[----:B------:R-:W3:Y:S05]  /*1be50*/  LDSM.16.MT88.4 R16, [R225+0xf000] ;  /* 0x00f00000e110783b */ /* 0x000eea0000004200 */
[C---:B--2---:R-:W-:Y:S06]  /*1be60*/  HMMA.16816.F32 R80, R32.reuse, R12, R80 ;  /* 0x0000000c2050723c */ /* 0x044fec0000001850 */
[C---:B------:R-:W-:Y:S01]  /*1be70*/  HMMA.16816.F32 R76, R32.reuse, R14, R76 ;  /* 0x0000000e204c723c */ /* 0x040fe2000000184c */
[----:B------:R-:W2:Y:S05]  /*1be80*/  LDSM.16.MT88.4 R12, [R227+0x13000] ;  /* 0x01300000e30c783b */ /* 0x000eaa0000004200 */
[C---:B------:R-:W-:Y:S06]  /*1be90*/  HMMA.16816.F32 R128, R32.reuse, R20, R128 ;  /* 0x000000142080723c */ /* 0x040fec0000001880 */
[C---:B------:R-:W-:Y:S01]  /*1bea0*/  HMMA.16816.F32 R124, R32.reuse, R22, R124 ;  /* 0x00000016207c723c */ /* 0x040fe2000000187c */
[----:B------:R-:W4:Y:S05]  /*1beb0*/  LDSM.16.MT88.4 R20, [R225+0x12800] ;  /* 0x01280000e114783b */ /* 0x000f2a0000004200 */
[C---:B------:R-:W-:Y:S06]  /*1bec0*/  HMMA.16816.F32 R96, R32.reuse, R28, R96 ;  /* 0x0000001c2060723c */ /* 0x040fec0000001860 */
        /* <DEDUP_REMOVED lines=8> */
[----:B-----5:R-:W-:Y:S01]  /*1bf50*/  F2FP.F16.F32.PACK_AB R31, R150, R156 ;  /* 0x0000009c961f723e */ /* 0x020fe200000000ff */
        /* <DEDUP_REMOVED lines=9> */
[----:B------:R-:W1:Y:S01]  /*1bff0*/  MUFU.EX2 R36, R36 ;  /* 0x0000002400247308 */ /* 0x000e620000000800 */
[----:B------:R-:W-:Y:S01]  /*1c000*/  FADD.FTZ R156, R150, R156 ;  /* 0x0000009c969c7221 */ /* 0x000fe20000010000 */
[----:B------:R-:W-:Y:S01]  /*1c010*/  FADD.FTZ R153, R152, R153 ;  /* 0x0000009998997221 */ /* 0x000fe20000010000 */
[C---:B------:R-:W-:Y:S01]  /*1c020*/  HMMA.16816.F32 R108, R28.reuse, R6, R108 ;  /* 0x000000061c6c723c */ /* 0x040fe2000000186c */
[----:B------:R-:W5:Y:S04]  /*1c030*/  LDSM.16.MT88.4 R4, [R224+0x13000] ;  /* 0x01300000e004783b */ /* 0x000f680000004200 */
[----:B------:R-:W4:Y:S01]  /*1c040*/  MUFU.EX2 R37, R37 ;  /* 0x0000002500257308 */ /* 0x000f220000000800 */
[C---:B---3--:R-:W-:Y:S06]  /*1c050*/  HMMA.16816.F32 R120, R28.reuse, R16, R120 ;  /* 0x000000101c78723c */ /* 0x048fec0000001878 */
[----:B------:R-:W-:Y:S01]  /*1c060*/  HMMA.16816.F32 R116, R28, R18, R116 ;  /* 0x000000121c74723c */ /* 0x000fe20000001874 */
[----:B------:R-:W3:Y:S01]  /*1c070*/  LDSM.16.MT88.4 R16, [R225+0x13000] ;  /* 0x01300000e110783b */ /* 0x000ee20000004200 */
[----:B------:R-:W4:Y:S01]  /*1c080*/  MUFU.EX2 R38, R38 ;  /* 0x0000002600267308 */ /* 0x000f220000000800 */
[----:B-1----:R-:W-:-:S03]  /*1c090*/  FADD.FTZ R156, R36, R156 ;  /* 0x0000009c249c7221 */ /* 0x002fc60000010000 */
[C---:B--2---:R-:W-:Y:S04]  /*1c0a0*/  HMMA.16816.F32 R96, R28.reuse, R12, R96 ;  /* 0x0000000c1c60723c */ /* 0x044fe80000001860 */
[----:B------:R-:W1:Y:S01]  /*1c0b0*/  MUFU.EX2 R39, R39 ;  /* 0x0000002700277308 */ /* 0x000e620000000800 */
[----:B----4-:R-:W-:Y:S01]  /*1c0c0*/  FADD.FTZ R156, R37, R156 ;  /* 0x0000009c259c7221 */ /* 0x010fe20000010000 */
[----:B------:R-:W-:Y:S01]  /*1c0d0*/  HMMA.16816.F32 R92, R28, R14, R92 ;  /* 0x0000000e1c5c723c */ /* 0x000fe2000000185c */
[----:B------:R-:W2:Y:S05]  /*1c0e0*/  LDSM.16.MT88.4 R12, [R227+0xf800] ;  /* 0x00f80000e30c783b */ /* 0x000eaa0000004200 */
[----:B------:R-:W-:Y:S01]  /*1c0f0*/  HMMA.16816.F32 R88, R32, R20, R88 ;  /* 0x000000142058723c */ /* 0x000fe20000001858 */
[----:B------:R-:W-:-:S05]  /*1c100*/  FADD.FTZ R156, R38, R156 ;  /* 0x0000009c269c7221 */ /* 0x000fca0000010000 */
[----:B------:R-:W-:Y:S01]  /*1c110*/  HMMA.16816.F32 R84, R32, R22, R84 ;  /* 0x000000162054723c */ /* 0x000fe20000001854 */
[----:B------:R-:W4:Y:S01]  /*1c120*/  LDSM.16.MT88.4 R20, [R223+0xf000] ;  /* 0x00f00000df14783b */ /* 0x000f220000004200 */
[----:B-1----:R-:W-:-:S03]  /*1c130*/  FADD.FTZ R153, R39, R153 ;  /* 0x0000009927997221 */ /* 0x002fc60000010000 */
[----:B------:R-:W-:Y:S01]  /*1c140*/  LDSM.16.MT88.4 R32, [R223+0x13000] ;  /* 0x01300000df20783b */ /* 0x000fe20000004200 */
[----:B------:R-:W-:Y:S01]  /*1c150*/  HMMA.16816.F32 R128, R28, R24, R128 ;  /* 0x000000181c80723c */ /* 0x000fe20000001880 */
[----:B------:R-:W-:-:S04]  /*1c160*/  FADD.FTZ R153, R135, R153 ;  /* 0x0000009987997221 */ /* 0x000fc80000010000 */
[----:B------:R-:W-:Y:S01]  /*1c170*/  FADD.FTZ R153, R134, R153 ;  /* 0x0000009986997221 */ /* 0x000fe20000010000 */
[C---:B------:R-:W-:Y:S01]  /*1c180*/  HMMA.16816.F32 R124, R28.reuse, R26, R124 ;  /* 0x0000001a1c7c723c */ /* 0x040fe2000000187c */
[----:B------:R-:W1:Y:S05]  /*1c190*/  LDSM.16.MT88.4 R24, [R225+0xf800] ;  /* 0x00f80000e118783b */ /* 0x000e6a0000004200 */
[C---:B-----5:R-:W-:Y:S06]  /*1c1a0*/  HMMA.16816.F32 R80, R28.reuse, R4, R80 ;  /* 0x000000041c50723c */ /* 0x060fec0000001850 */
[----:B------:R-:W-:Y:S01]  /*1c1b0*/  HMMA.16816.F32 R76, R28, R6, R76 ;  /* 0x000000061c4c723c */ /* 0x000fe2000000184c */
[----:B------:R-:W-:-:S02]  /*1c1c0*/  F2FP.F16.F32.PACK_AB R4, R135, R39 ;  /* 0x000000278704723e */ /* 0x000fc400000000ff */
[----:B------:R-:W-:-:S03]  /*1c1d0*/  F2FP.F16.F32.PACK_AB R5, R37, R36 ;  /* 0x000000242505723e */ /* 0x000fc600000000ff */
[C---:B---3--:R-:W-:Y:S01]  /*1c1e0*/  HMMA.16816.F32 R88, R28.reuse, R16, R88 ;  /* 0x000000101c58723c */ /* 0x048fe20000001858 */
[C---:B------:R-:W-:Y:S01]  /*1c1f0*/  F2FP.F16.F32.PACK_AB R6, R251.reuse, R134 ;  /* 0x00000086fb06723e */ /* 0x040fe200000000ff */
[----:B------:R-:W-:Y:S01]  /*1c200*/  FADD.FTZ R251, R251, R153 ;  /* 0x00000099fbfb7221 */ /* 0x000fe20000010000 */
[C---:B------:R-:W-:Y:S01]  /*1c210*/  F2FP.F16.F32.PACK_AB R7, R252.reuse, R38 ;  /* 0x00000026fc07723e */ /* 0x040fe200000000ff */
[----:B------:R-:W-:Y:S02]  /*1c220*/  FADD.FTZ R252, R252, R156 ;  /* 0x0000009cfcfc7221 */ /* 0x000fe40000010000 */
[----:B------:R-:W-:Y:S01]  /*1c230*/  HMMA.16816.F32 R84, R28, R18, R84 ;  /* 0x000000121c54723c */ /* 0x000fe20000001854 */
[----:B------:R-:W3:Y:S05]  /*1c240*/  LDSM.16.MT88.4 R16, [R223+0xf800] ;  /* 0x00f80000df10783b */ /* 0x000eea0000004200 */
[C---:B--2---:R-:W-:Y:S06]  /*1c250*/  HMMA.16816.F32 R128, R4.reuse, R12, R128 ;  /* 0x0000000c0480723c */ /* 0x044fec0000001880 */
[----:B------:R-:W-:Y:S01]  /*1c260*/  HMMA.16816.F32 R124, R4, R14, R124 ;  /* 0x0000000e047c723c */ /* 0x000fe2000000187c */
[----:B------:R-:W2:Y:S05]  /*1c270*/  LDSM.16.MT88.4 R12, [R227+0x13800] ;  /* 0x01380000e30c783b */ /* 0x000eaa0000004200 */
[C---:B----4-:R-:W-:Y:S06]  /*1c280*/  HMMA.16816.F32 R104, R28.reuse, R20, R104 ;  /* 0x000000141c68723c */ /* 0x050fec0000001868 */
[----:B------:R-:W-:Y:S01]  /*1c290*/  HMMA.16816.F32 R100, R28, R22, R100 ;  /* 0x000000161c64723c */ /* 0x000fe20000001864 */
[----:B------:R-:W4:Y:S05]  /*1c2a0*/  LDSM.16.MT88.4 R20, [R224+0xf800] ;  /* 0x00f80000e014783b */ /* 0x000f2a0000004200 */
[C---:B-1----:R-:W-:Y:S06]  /*1c2b0*/  HMMA.16816.F32 R120, R4.reuse, R24, R120 ;  /* 0x000000180478723c */ /* 0x042fec0000001878 */
[C---:B------:R-:W-:Y:S01]  /*1c2c0*/  HMMA.16816.F32 R116, R4.reuse, R26, R116 ;  /* 0x0000001a0474723c */ /* 0x040fe20000001874 */
[----:B------:R-:W1:Y:S05]  /*1c2d0*/  LDSM.16.MT88.4 R24, [R225+0x13800] ;  /* 0x01380000e118783b */ /* 0x000e6a0000004200 */
[C---:B---3--:R-:W-:Y:S06]  /*1c2e0*/  HMMA.16816.F32 R104, R4.reuse, R16, R104 ;  /* 0x000000100468723c */ /* 0x048fec0000001868 */
[C---:B------:R-:W-:Y:S01]  /*1c2f0*/  HMMA.16816.F32 R100, R4.reuse, R18, R100 ;  /* 0x000000120464723c */ /* 0x040fe20000001864 */
[----:B------:R-:W3:Y:S05]  /*1c300*/  LDSM.16.MT88.4 R16, [R224+0x13800] ;  /* 0x01380000e010783b */ /* 0x000eea0000004200 */
[C---:B--2---:R-:W-:Y:S06]  /*1c310*/  HMMA.16816.F32 R96, R4.reuse, R12, R96 ;  /* 0x0000000c0460723c */ /* 0x044fec0000001860 */
[----:B------:R-:W-:Y:S01]  /*1c320*/  HMMA.16816.F32 R92, R4, R14, R92 ;  /* 0x0000000e045c723c */ /* 0x000fe2000000185c */
[----:B------:R-:W2:Y:S05]  /*1c330*/  LDSM.16.MT88.4 R12, [R223+0x13800] ;  /* 0x01380000df0c783b */ /* 0x000eaa0000004200 */
[C---:B------:R-:W-:Y:S06]  /*1c340*/  HMMA.16816.F32 R72, R28.reuse, R32, R72 ;  /* 0x000000201c48723c */ /* 0x040fec0000001848 */
[----:B------:R-:W-:Y:S06]  /*1c350*/  HMMA.16816.F32 R68, R28, R34, R68 ;  /* 0x000000221c44723c */ /* 0x000fec0000001844 */
[C---:B----4-:R-:W-:Y:S06]  /*1c360*/  HMMA.16816.F32 R112, R4.reuse, R20, R112 ;  /* 0x000000140470723c */ /* 0x050fec0000001870 */
[C---:B------:R-:W-:Y:S06]  /*1c370*/  HMMA.16816.F32 R108, R4.reuse, R22, R108 ;  /* 0x00000016046c723c */ /* 0x040fec000000186c */
[C---:B-1----:R-:W-:Y:S06]  /*1c380*/  HMMA.16816.F32 R88, R4.reuse, R24, R88 ;  /* 0x000000180458723c */ /* 0x042fec0000001858 */
[C---:B------:R-:W-:Y:S06]  /*1c390*/  HMMA.16816.F32 R84, R4.reuse, R26, R84 ;  /* 0x0000001a0454723c */ /* 0x040fec0000001854 */
[C---:B---3--:R-:W-:Y:S06]  /*1c3a0*/  HMMA.16816.F32 R80, R4.reuse, R16, R80 ;  /* 0x000000100450723c */ /* 0x048fec0000001850 */
        /* <DEDUP_REMOVED lines=46> */
[----:B------:R-:W-:Y:S02]  /*1c690*/  MOV R7, R9 ;  /* 0x0000000900077202 */ /* 0x000fe40000000f00 */
[----:B------:R-:W2:Y:S01]  /*1c6a0*/  LD.E.64 R8, desc[UR6][R10.64+0x40] ;  /* 0x000040060a087980 */ /* 0x000ea2000c101b00 */
[----:B------:R-:W-:Y:S02]  /*1c6b0*/  @P6 VIADD R12, R12, 0x1 ;  /* 0x000000010c0c6836 */ /* 0x000fe40000000000 */
[----:B------:R-:W-:-:S03]  /*1c6c0*/  @!P1 IMAD.MOV R7, RZ, RZ, -R7 ;  /* 0x000000ffff079224 */ /* 0x000fc600078e0a07 */
[----:B------:R-:W-:Y:S02]  /*1c6d0*/  @!P3 IADD3 R12, -R12, RZ, RZ ;  /* 0x000000ff0c0cb210 */ /* 0x000fe40007ffe1ff */
[C---:B------:R-:W-:Y:S02]  /*1c6e0*/  SEL R7, R4.reuse, R7, !P2 ;  /* 0x0000000704077207 */ /* 0x040fe40005000000 */
[----:B------:R-:W-:-:S03]  /*1c6f0*/  SEL R4, R4, R12, !P2 ;  /* 0x0000000c04047207 */ /* 0x000fc60005000000 */
[----:B------:R-:W-:-:S04]  /*1c700*/  IMAD.WIDE R16, R7, 0x4, R246 ;  /* 0x0000000407107825 */ /* 0x000fc800078e02f6 */
[C---:B------:R-:W-:Y:S01]  /*1c710*/  IMAD.WIDE R14, R4.reuse, 0x4, R246 ;  /* 0x00000004040e7825 */ /* 0x040fe200078e02f6 */
        /* <DEDUP_REMOVED lines=14> */
[----:B------:R-:W-:-:S04]  /*1c800*/  IMAD.WIDE.U32 R10, R5, R10, R12 ;  /* 0x0000000a050a7225 */ /* 0x000fc800078e000c */
[----:B------:R-:W-:Y:S01]  /*1c810*/  IMAD.MOV.U32 R5, RZ, RZ, R10 ;  /* 0x000000ffff057224 */ /* 0x000fe200078e000a */
[----:B------:R-:W-:Y:S01]  /*1c820*/  IADD3 R6, R11, R4, RZ ;  /* 0x000000040b067210 */ /* 0x000fe20007ffe0ff */
[----:B------:R-:W-:Y:S05]  /*1c830*/  BRA `(.L_x_4667) ;  /* 0x00000000000c7947 */ /* 0x000fea0003800000 */
.L_x_4666:
[----:B------:R-:W2:Y:S02]  /*1c840*/  LD.E R5, desc[UR6][R10.64+0x40] ;  /* 0x000040060a057980 */ /* 0x000ea4000c101900 */
[----:B--2---:R-:W-:-:S04]  /*1c850*/  LEA R5, -R5, RZ, 0x7 ;  /* 0x000000ff05057211 */ /* 0x004fc800078e39ff */
[----:B------:R-:W-:Y:S02]  /*1c860*/  SHF.R.S32.HI R6, RZ, 0x1f, R5 ;  /* 0x0000001fff067819 */ /* 0x000fe40000011405 */
.L_x_4667:
[----:B------:R-:W-:Y:S05]  /*1c870*/  BSYNC B0 ;  /* 0x0000000000007941 */ /* 0x000fea0003800000 */
.L_x_4665:
[C---:B------:R-:W-:Y:S01]  /*1c880*/  LOP3.LUT P4, RZ, R250.reuse, 0x1, RZ, 0xc0, !PT ;  /* 0x00000001faff7812 */ /* 0x040fe2000788c0ff */
[----:B------:R-:W1:Y:S01]  /*1c890*/  LDC.64 R188, c[0x0][0x198] ;  /* 0x00006600ffbc7b82 */ /* 0x000e620000000a00 */
[----:B------:R-:W-:Y:S01]  /*1c8a0*/  LOP3.LUT P1, RZ, R250, 0x2, RZ, 0xc0, !PT ;  /* 0x00000002faff7812 */ /* 0x000fe2000782c0ff */
[----:B------:R-:W-:Y:S01]  /*1c8b0*/  ULDC.64 UR4, c[0x0][0x208] ;  /* 0x0000820000047ab9 */ /* 0x000fe20000000a00 */
        /* <DEDUP_REMOVED lines=37> */
[--C-:B------:R-:W-:Y:S01]  /*1cb10*/  IMAD.X R6, R6, 0x1, R235.reuse, P3 ;  /* 0x0000000106067824 */ /* 0x100fe200018e06eb */
        /* <DEDUP_REMOVED lines=13> */
[CC--:B--2---:R-:W-:Y:S01]  /*1cbf0*/  @P1 LEA R24, P2, R4.reuse, R141.reuse, 0x1 ;  /* 0x0000008d04181211 */ /* 0x0c4fe200078408ff */
        /* <DEDUP_REMOVED lines=74> */
[----:B-1----:R-:W4:Y:S01]  /*1d0a0*/  LD.E R139, desc[UR4][R188.64+0x18c] ;  /* 0x00018c04bc8b7980 */ /* 0x002f22000c101900 */
[----:B------:R-:W-:Y:S03]  /*1d0b0*/  BSSY B1, `(.L_x_4668) ;  /* 0x000031a000017945 */ /* 0x000fe60003800000 */
[----:B------:R-:W-:Y:S04]  /*1d0c0*/  LDSM.16.M88.4 R148, [R233] ;  /* 0x00000000e994783b */ /* 0x000fe80000000200 */
[----:B------:R-:W1:Y:S04]  /*1d0d0*/  LDSM.16.M88.4 R44, [R232+0x4000] ;  /* 0x00400000e82c783b */ /* 0x000e680000000200 */
[----:B------:R-:W5:Y:S04]  /*1d0e0*/  LDSM.16.M88.4 R36, [R232+0x4800] ;  /* 0x00480000e824783b */ /* 0x000f680000000200 */
[----:B--2---:R-:W3:Y:S04]  /*1d0f0*/  LDSM.16.M88.4 R28, [R232+0x5000] ;  /* 0x00500000e81c783b */ /* 0x004ee80000000200 */
[----:B------:R-:W2:Y:S04]  /*1d100*/  LDSM.16.M88.4 R20, [R232+0x5800] ;  /* 0x00580000e814783b */ /* 0x000ea80000000200 */
[----:B------:R-:W2:Y:S04]  /*1d110*/  LDSM.16.M88.4 R12, [R232+0x6000] ;  /* 0x00600000e80c783b */ /* 0x000ea80000000200 */
[----:B------:R-:W2:Y:S04]  /*1d120*/  LDSM.16.M88.4 R164, [R232+0x6800] ;  /* 0x00680000e8a4783b */ /* 0x000ea80000000200 */
[----:B------:R-:W2:Y:S04]  /*1d130*/  LDSM.16.M88.4 R156, [R232+0x7000] ;  /* 0x00700000e89c783b */ /* 0x000ea80000000200 */
[----:B------:R-:W2:Y:S04]  /*1d140*/  LDSM.16.M88.4 R4, [R232+0x7800] ;  /* 0x00780000e804783b */ /* 0x000ea80000000200 */
[----:B------:R-:W-:Y:S04]  /*1d150*/  LDSM.16.M88.4 R52, [R231] ;  /* 0x00000000e734783b */ /* 0x000fe80000000200 */
[----:B------:R-:W2:Y:S04]  /*1d160*/  LDSM.16.M88.4 R180, [R230] ;  /* 0x00000000e6b4783b */ /* 0x000ea80000000200 */
[----:B------:R-:W2:Y:S01]  /*1d170*/  LDSM.16.M88.4 R176, [R222] ;  /* 0x00000000deb0783b */ /* 0x000ea20000000200 */
[C---:B-1----:R-:W-:Y:S03]  /*1d180*/  HMMA.16816.F32 R48, R148.reuse, R44, RZ ;  /* 0x0000002c9430723c */ /* 0x042fe600000018ff */
[----:B------:R-:W1:Y:S03]  /*1d190*/  LDSM.16.M88.4 R172, [R221] ;  /* 0x00000000ddac783b */ /* 0x000e660000000200 */
[C---:B------:R-:W-:Y:S01]  /*1d1a0*/  HMMA.16816.F32 R44, R148.reuse, R46, RZ ;  /* 0x0000002e942c723c */ /* 0x040fe200000018ff */
[----:B------:R-:W1:Y:S04]  /*1d1b0*/  LDSM.16.M88.4 R144, [R220] ;  /* 0x00000000dc90783b */ /* 0x000e680000000200 */
[----:B------:R-:W1:Y:S01]  /*1d1c0*/  LDSM.16.M88.4 R140, [R219] ;  /* 0x00000000db8c783b */ /* 0x000e620000000200 */
[C---:B-----5:R-:W-:Y:S03]  /*1d1d0*/  HMMA.16816.F32 R40, R148.reuse, R36, RZ ;  /* 0x000000249428723c */ /* 0x060fe600000018ff */
[----:B------:R-:W5:Y:S03]  /*1d1e0*/  LDSM.16.M88.4 R132, [R218] ;  /* 0x00000000da84783b */ /* 0x000f660000000200 */
[C---:B---3--:R-:W-:Y:S01]  /*1d1f0*/  HMMA.16816.F32 R32, R148.reuse, R28, RZ ;  /* 0x0000001c9420723c */ /* 0x048fe200000018ff */
[----:B------:R-:W3:Y:S04]  /*1d200*/  LDSM.16.M88.4 R60, [R217] ;  /* 0x00000000d93c783b */ /* 0x000ee80000000200 */
[----:B------:R-:W-:Y:S01]  /*1d210*/  LDSM.16.M88.4 R64, [R229] ;  /* 0x00000000e540783b */ /* 0x000fe20000000200 */
[C---:B--2---:R-:W-:Y:S03]  /*1d220*/  HMMA.16816.F32 R24, R148.reuse, R20, RZ ;  /* 0x000000149418723c */ /* 0x044fe600000018ff */
[----:B------:R-:W2:Y:S03]  /*1d230*/  LDSM.16.M88.4 R8, [R226+0x4000] ;  /* 0x00400000e208783b */ /* 0x000ea60000000200 */
[C---:B------:R-:W-:Y:S01]  /*1d240*/  HMMA.16816.F32 R16, R148.reuse, R12, RZ ;  /* 0x0000000c9410723c */ /* 0x040fe200000018ff */
[----:B------:R-:W-:Y:S04]  /*1d250*/  LDSM.16.M88.4 R56, [R216] ;  /* 0x00000000d838783b */ /* 0x000fe80000000200 */
[----:B------:R-:W-:Y:S01]  /*1d260*/  LDSM.16.M88.4 R184, [R228] ;  /* 0x00000000e4b8783b */ /* 0x000fe20000000200 */
        /* <DEDUP_REMOVED lines=14> */
[----:B------:R-:W2:Y:S05]  /*1d350*/  LDSM.16.M88.4 R180, [R226+0x5000] ;  /* 0x00500000e2b4783b */ /* 0x000eaa0000000200 */
[C---:B------:R-:W-:Y:S06]  /*1d360*/  HMMA.16816.F32 R40, R52.reuse, R176, R40 ;  /* 0x000000b03428723c */ /* 0x040fec0000001828 */
        /* <DEDUP_REMOVED lines=11> */
[C---:B-----5:R-:W-:Y:S06]  /*1d420*/  HMMA.16816.F32 R168, R52.reuse, R132, R168 ;  /* 0x0000008434a8723c */ /* 0x060fec00000018a8 */
[C---:B------:R-:W-:Y:S01]  /*1d430*/  HMMA.16816.F32 R164, R52.reuse, R134, R164 ;  /* 0x0000008634a4723c */ /* 0x040fe200000018a4 */
[----:B------:R-:W-:Y:S05]  /*1d440*/  LDSM.16.M88.4 R132, [R226+0x7800] ;  /* 0x00780000e284783b */ /* 0x000fea0000000200 */
[C---:B---3--:R-:W-:Y:S06]  /*1d450*/  HMMA.16816.F32 R160, R52.reuse, R60, R160 ;  /* 0x0000003c34a0723c */ /* 0x048fec00000018a0 */
[----:B------:R-:W-:Y:S01]  /*1d460*/  HMMA.16816.F32 R156, R52, R62, R156 ;  /* 0x0000003e349c723c */ /* 0x000fe2000000189c */
[----:B------:R-:W3:Y:S05]  /*1d470*/  LDSM.16.M88.4 R60, [R215] ;  /* 0x00000000d73c783b */ /* 0x000eea0000000200 */
        /* <DEDUP_REMOVED lines=8> */
[----:B------:R-:W4:Y:S05]  /*1d500*/  LDSM.16.M88.4 R180, [R215+0x2800] ;  /* 0x00280000d7b4783b */ /* 0x000f2a0000000200 */
        /* <DEDUP_REMOVED lines=15> */
[----:B------:R-:W1:Y:S05]  /*1d600*/  LDSM.16.M88.4 R140, [R232+0x8000] ;  /* 0x00800000e88c783b */ /* 0x000e6a0000000200 */
[C---:B---3--:R-:W-:Y:S06]  /*1d610*/  HMMA.16816.F32 R48, R184.reuse, R60, R48 ;  /* 0x0000003cb830723c */ /* 0x048fec0000001830 */
[C---:B------:R-:W-:Y:S01]  /*1d620*/  HMMA.16816.F32 R44, R184.reuse, R62, R44 ;  /* 0x0000003eb82c723c */ /* 0x040fe2000000182c */
[----:B------:R-:W-:Y:S05]  /*1d630*/  LDSM.16.M88.4 R60, [R232+0x9800] ;  /* 0x00980000e83c783b */ /* 0x000fea0000000200 */
[C---:B--2---:R-:W-:Y:S06]  /*1d640*/  HMMA.16816.F32 R24, R184.reuse, R8, R24 ;  /* 0x00000008b818723c */ /* 0x044fec0000001818 */
[C---:B------:R-:W-:Y:S01]  /*1d650*/  HMMA.16816.F32 R20, R184.reuse, R10, R20 ;  /* 0x0000000ab814723c */ /* 0x040fe20000001814 */
[----:B------:R-:W-:Y:S05]  /*1d660*/  LDSM.16.M88.4 R8, [R231+0x2000] ;  /* 0x00200000e708783b */ /* 0x000fea0000000200 */
[C---:B-----5:R-:W-:Y:S06]  /*1d670*/  HMMA.16816.F32 R16, R184.reuse, R4, R16 ;  /* 0x00000004b810723c */ /* 0x060fec0000001810 */
[----:B------:R-:W-:Y:S01]  /*1d680*/  HMMA.16816.F32 R12, R184, R6, R12 ;  /* 0x00000006b80c723c */ /* 0x000fe2000000180c */
[----:B------:R-:W2:Y:S05]  /*1d690*/  LDSM.16.M88.4 R4, [R214] ;  /* 0x00000000d604783b */ /* 0x000eaa0000000200 */
[C---:B------:R-:W-:Y:S06]  /*1d6a0*/  HMMA.16816.F32 R152, R64.reuse, R132, R152 ;  /* 0x000000844098723c */ /* 0x040fec0000001898 */
[----:B------:R-:W-:Y:S01]  /*1d6b0*/  HMMA.16816.F32 R148, R64, R134, R148 ;  /* 0x000000864094723c */ /* 0x000fe20000001894 */
[----:B------:R-:W-:Y:S04]  /*1d6c0*/  LDSM.16.M88.4 R132, [R232+0x8800] ;  /* 0x00880000e884783b */ /* 0x000fe80000000200 */
[----:B------:R-:W-:Y:S01]  /*1d6d0*/  LDSM.16.M88.4 R64, [R232+0x9000] ;  /* 0x00900000e840783b */ /* 0x000fe20000000200 */
[C---:B----4-:R-:W-:Y:S06]  /*1d6e0*/  HMMA.16816.F32 R168, R184.reuse, R180, R168 ;  /* 0x000000b4b8a8723c */ /* 0x050fec00000018a8 */
[C---:B------:R-:W-:Y:S06]  /*1d6f0*/  HMMA.16816.F32 R164, R184.reuse, R182, R164 ;  /* 0x000000b6b8a4723c */ /* 0x040fec00000018a4 */
[C---:B------:R-:W-:Y:S06]  /*1d700*/  HMMA.16816.F32 R40, R184.reuse, R56, R40 ;  /* 0x00000038b828723c */ /* 0x040fec0000001828 */
[C---:B------:R-:W-:Y:S01]  /*1d710*/  HMMA.16816.F32 R36, R184.reuse, R58, R36 ;  /* 0x0000003ab824723c */ /* 0x040fe20000001824 */
[----:B------:R-:W3:Y:S05]  /*1d720*/  LDSM.16.M88.4 R56, [R232+0xa000] ;  /* 0x00a00000e838783b */ /* 0x000eea0000000200 */
[C---:B------:R-:W-:Y:S06]  /*1d730*/  HMMA.16816.F32 R160, R184.reuse, R176, R160 ;  /* 0x000000b0b8a0723c */ /* 0x040fec00000018a0 */
[----:B------:R-:W-:Y:S01]  /*1d740*/  HMMA.16816.F32 R156, R184, R178, R156 ;  /* 0x000000b2b89c723c */ /* 0x000fe2000000189c */
[----:B------:R-:W4:Y:S05]  /*1d750*/  LDSM.16.M88.4 R176, [R232+0xb000] ;  /* 0x00b00000e8b0783b */ /* 0x000f2a0000000200 */
[C---:B-1----:R-:W-:Y:S06]  /*1d760*/  HMMA.16816.F32 R48, R144.reuse, R140, R48 ;  /* 0x0000008c9030723c */ /* 0x042fec0000001830 */
[----:B------:R-:W-:Y:S01]  /*1d770*/  HMMA.16816.F32 R180, R144, R142, R44 ;  /* 0x0000008e90b4723c */ /* 0x000fe2000000182c */
[----:B------:R-:W-:Y:S04]  /*1d780*/  LDSM.16.M88.4 R140, [R229+0x2000] ;  /* 0x00200000e58c783b */ /* 0x000fe80000000200 */
[----:B------:R-:W-:Y:S01]  /*1d790*/  LDSM.16.M88.4 R44, [R226+0x8000] ;  /* 0x00800000e22c783b */ /* 0x000fe20000000200 */
[C---:B------:R-:W-:Y:S06]  /*1d7a0*/  HMMA.16816.F32 R32, R184.reuse, R52, R32 ;  /* 0x00000034b820723c */ /* 0x040fec0000001820 */
[C---:B------:R-:W-:Y:S01]  /*1d7b0*/  HMMA.16816.F32 R28, R184.reuse, R54, R28 ;  /* 0x00000036b81c723c */ /* 0x040fe2000000181c */
[----:B------:R-:W1:Y:S05]  /*1d7c0*/  LDSM.16.M88.4 R52, [R232+0xa800] ;  /* 0x00a80000e834783b */ /* 0x000e6a0000000200 */
[C---:B------:R-:W-:Y:S06]  /*1d7d0*/  HMMA.16816.F32 R152, R184.reuse, R172, R152 ;  /* 0x000000acb898723c */ /* 0x040fec0000001898 */
[----:B------:R-:W-:Y:S01]  /*1d7e0*/  HMMA.16816.F32 R148, R184, R174, R148 ;  /* 0x000000aeb894723c */ /* 0x000fe20000001894 */
[----:B------:R-:W5:Y:S04]  /*1d7f0*/  LDSM.16.M88.4 R172, [R232+0xb800] ;  /* 0x00b80000e8ac783b */ /* 0x000f680000000200 */
[----:B------:R-:W-:Y:S01]  /*1d800*/  LDSM.16.M88.4 R184, [R210] ;  /* 0x00000000d2b8783b */ /* 0x000fe20000000200 */
[C---:B--2---:R-:W-:Y:S06]  /*1d810*/  HMMA.16816.F32 R48, R8.reuse, R4, R48 ;  /* 0x000000040830723c */ /* 0x044fec0000001830 */
[----:B------:R-:W-:Y:S01]  /*1d820*/  HMMA.16816.F32 R180, R8, R6, R180 ;  /* 0x0000000608b4723c */ /* 0x000fe200000018b4 */
[----:B------:R-:W2:Y:S05]  /*1d830*/  LDSM.16.M88.4 R4, [R208] ;  /* 0x00000000d004783b */ /* 0x000eaa0000000200 */
[C---:B---3--:R-:W-:Y:S06]  /*1d840*/  HMMA.16816.F32 R16, R144.reuse, R56, R16 ;  /* 0x000000389010723c */ /* 0x048fec0000001810 */
[C---:B------:R-:W-:Y:S01]  /*1d850*/  HMMA.16816.F32 R12, R144.reuse, R58, R12 ;  /* 0x0000003a900c723c */ /* 0x040fe2000000180c */
[----:B------:R-:W3:Y:S05]  /*1d860*/  LDSM.16.M88.4 R56, [R211] ;  /* 0x00000000d338783b */ /* 0x000eea0000000200 */
[C---:B----4-:R-:W-:Y:S06]  /*1d870*/  HMMA.16816.F32 R160, R144.reuse, R176, R160 ;  /* 0x000000b090a0723c */ /* 0x050fec00000018a0 */
[C---:B------:R-:W-:Y:S01]  /*1d880*/  HMMA.16816.F32 R156, R144.reuse, R178, R156 ;  /* 0x000000b2909c723c */ /* 0x040fe2000000189c */
[----:B------:R-:W-:Y:S05]  /*1d890*/  LDSM.16.M88.4 R176, [R137] ;  /* 0x0000000089b0783b */ /* 0x000fea0000000200 */
        /* <DEDUP_REMOVED lines=8> */
[----:B------:R-:W4:Y:S05]  /*1d920*/  LDSM.16.M88.4 R64, [R213] ;  /* 0x00000000d540783b */ /* 0x000f2a0000000200 */
[C---:B------:R-:W-:Y:S06]  /*1d930*/  HMMA.16816.F32 R24, R144.reuse, R60, R24 ;  /* 0x0000003c9018723c */ /* 0x040fec0000001818 */
[C---:B------:R-:W-:Y:S01]  /*1d940*/  HMMA.16816.F32 R20, R144.reuse, R62, R20 ;  /* 0x0000003e9014723c */ /* 0x040fe20000001814 */
[----:B------:R-:W4:Y:S05]  /*1d950*/  LDSM.16.M88.4 R60, [R212] ;  /* 0x00000000d43c783b */ /* 0x000f2a0000000200 */
[C---:B-----5:R-:W-:Y:S06]  /*1d960*/  HMMA.16816.F32 R152, R144.reuse, R172, R152 ;  /* 0x000000ac9098723c */ /* 0x060fec0000001898 */
[----:B------:R-:W-:Y:S01]  /*1d970*/  HMMA.16816.F32 R148, R144, R174, R148 ;  /* 0x000000ae9094723c */ /* 0x000fe20000001894 */
[----:B------:R-:W5:Y:S04]  /*1d980*/  LDSM.16.M88.4 R144, [R209] ;  /* 0x00000000d190783b */ /* 0x000f680000000200 */
[----:B------:R-:W-:Y:S01]  /*1d990*/  LDSM.16.M88.4 R172, [R226+0x8800] ;  /* 0x00880000e2ac783b */ /* 0x000fe20000000200 */
[C---:B--2---:R-:W-:Y:S06]  /*1d9a0*/  HMMA.16816.F32 R160, R8.reuse, R4, R160 ;  /* 0x0000000408a0723c */ /* 0x044fec00000018a0 */
[----:B------:R-:W-:Y:S01]  /*1d9b0*/  HMMA.16816.F32 R156, R8, R6, R156 ;  /* 0x00000006089c723c */ /* 0x000fe2000000189c */
[----:B------:R-:W2:Y:S05]  /*1d9c0*/  LDSM.16.M88.4 R4, [R226+0x9800] ;  /* 0x00980000e204783b */ /* 0x000eaa0000000200 */
[----:B------:R-:W-:Y:S06]  /*1d9d0*/  HMMA.16816.F32 R48, R140, R44, R48 ;  /* 0x0000002c8c30723c */ /* 0x000fec0000001830 */
[C---:B---3--:R-:W-:Y:S06]  /*1d9e0*/  HMMA.16816.F32 R24, R8.reuse, R56, R24 ;  /* 0x000000380818723c */ /* 0x048fec0000001818 */
[----:B------:R-:W-:Y:S06]  /*1d9f0*/  HMMA.16816.F32 R20, R8, R58, R20 ;  /* 0x0000003a0814723c */ /* 0x000fec0000001814 */
[----:B------:R-:W-:Y:S01]  /*1da00*/  HMMA.16816.F32 R180, R140, R46, R180 ;  /* 0x0000002e8cb4723c */ /* 0x000fe200000018b4 */
[----:B------:R-:W3:Y:S05]  /*1da10*/  LDSM.16.M88.4 R44, [R226+0x9000] ;  /* 0x00900000e22c783b */ /* 0x000eea0000000200 */
[----:B-1----:R-:W-:Y:S06]  /*1da20*/  HMMA.16816.F32 R48, R132, R52, R48 ;  /* 0x000000348430723c */ /* 0x002fec0000001830 */
[C---:B----4-:R-:W-:Y:S06]  /*1da30*/  HMMA.16816.F32 R40, R8.reuse, R64, R40 ;  /* 0x000000400828723c */ /* 0x050fec0000001828 */
[C---:B------:R-:W-:Y:S06]  /*1da40*/  HMMA.16816.F32 R16, R8.reuse, R184, R16 ;  /* 0x000000b80810723c */ /* 0x040fec0000001810 */
[C---:B------:R-:W-:Y:S06]  /*1da50*/  HMMA.16816.F32 R36, R8.reuse, R66, R36 ;  /* 0x000000420824723c */ /* 0x040fec0000001824 */
[C---:B------:R-:W-:Y:S01]  /*1da60*/  HMMA.16816.F32 R32, R8.reuse, R60, R32 ;  /* 0x0000003c0820723c */ /* 0x040fe20000001820 */
[-C--:B------:R-:W-:Y:S01]  /*1da70*/  FMUL.FTZ R48, R48, R139.reuse ;  /* 0x0000008b30307220 */ /* 0x080fe20000410000 */
[-C--:B------:R-:W-:Y:S01]  /*1da80*/  FMUL.FTZ R49, R49, R139.reuse ;  /* 0x0000008b31317220 */ /* 0x080fe20000410000 */
[-C--:B------:R-:W-:Y:S01]  /*1da90*/  FMUL.FTZ R50, R50, R139.reuse ;  /* 0x0000008b32327220 */ /* 0x080fe20000410000 */
[-C--:B------:R-:W-:Y:S01]  /*1daa0*/  FMUL.FTZ R51, R51, R139.reuse ;  /* 0x0000008b33337220 */ /* 0x080fe20000410000 */
[----:B------:R-:W-:Y:S01]  /*1dab0*/  MUFU.TANH R52, R48 ;  /* 0x0000003000347308 */ /* 0x000fe20000002400 */
[C---:B------:R-:W-:Y:S06]  /*1dac0*/  HMMA.16816.F32 R28, R8.reuse, R62, R28 ;  /* 0x0000003e081c723c */ /* 0x040fec000000181c */
[C---:B------:R-:W-:Y:S01]  /*1dad0*/  HMMA.16816.F32 R184, R8.reuse, R186, R12 ;  /* 0x000000ba08b8723c */ /* 0x040fe2000000180c */
[----:B------:R-:W-:Y:S01]  /*1dae0*/  LDSM.16.M88.4 R12, [R215+0x4800] ;  /* 0x00480000d70c783b */ /* 0x000fe20000000200 */
[----:B------:R-:W-:Y:S04]  /*1daf0*/  MUFU.TANH R53, R50 ;  /* 0x0000003200357308 */ /* 0x000fe80000002400 */
[C---:B-----5:R-:W-:Y:S06]  /*1db00*/  HMMA.16816.F32 R168, R8.reuse, R144, R168 ;  /* 0x0000009008a8723c */ /* 0x060fec00000018a8 */
[C---:B------:R-:W-:Y:S06]  /*1db10*/  HMMA.16816.F32 R164, R8.reuse, R146, R164 ;  /* 0x0000009208a4723c */ /* 0x040fec00000018a4 */
[C---:B------:R-:W-:Y:S06]  /*1db20*/  HMMA.16816.F32 R152, R8.reuse, R176, R152 ;  /* 0x000000b00898723c */ /* 0x040fec0000001898 */
[----:B------:R-:W-:Y:S01]  /*1db30*/  HMMA.16816.F32 R148, R8, R178, R148 ;  /* 0x000000b20894723c */ /* 0x000fe20000001894 */
[----:B------:R-:W1:Y:S05]  /*1db40*/  LDSM.16.M88.4 R8, [R226+0xa000] ;  /* 0x00a00000e208783b */ /* 0x000e6a0000000200 */
[C---:B--2---:R-:W-:Y:S06]  /*1db50*/  HMMA.16816.F32 R24, R140.reuse, R4, R24 ;  /* 0x000000048c18723c */ /* 0x044fec0000001818 */
[----:B------:R-:W-:Y:S01]  /*1db60*/  HMMA.16816.F32 R20, R140, R6, R20 ;  /* 0x000000068c14723c */ /* 0x000fe20000001814 */
[----:B------:R-:W2:Y:S05]  /*1db70*/  LDSM.16.M88.4 R4, [R226+0xb000] ;  /* 0x00b00000e204783b */ /* 0x000eaa0000000200 */
[----:B------:R-:W-:Y:S01]  /*1db80*/  HMMA.16816.F32 R180, R132, R54, R180 ;  /* 0x0000003684b4723c */ /* 0x000fe200000018b4 */
[----:B------:R-:W4:Y:S05]  /*1db90*/  MUFU.TANH R54, R49 ;  /* 0x0000003100367308 */ /* 0x000f2a0000002400 */
[C---:B------:R-:W-:Y:S03]  /*1dba0*/  HMMA.16816.F32 R40, R140.reuse, R172, R40 ;  /* 0x000000ac8c28723c */ /* 0x040fe60000001828 */
[----:B------:R5:W4:Y:S03]  /*1dbb0*/  MUFU.TANH R55, R51 ;  /* 0x0000003300377308 */ /* 0x000b260000002400 */
[C---:B------:R-:W-:Y:S06]  /*1dbc0*/  HMMA.16816.F32 R36, R140.reuse, R174, R36 ;  /* 0x000000ae8c24723c */ /* 0x040fec0000001824 */
[C---:B---3--:R-:W-:Y:S06]  /*1dbd0*/  HMMA.16816.F32 R32, R140.reuse, R44, R32 ;  /* 0x0000002c8c20723c */ /* 0x048fec0000001820 */
[C---:B-1----:R-:W-:Y:S01]  /*1dbe0*/  HMMA.16816.F32 R16, R140.reuse, R8, R16 ;  /* 0x000000088c10723c */ /* 0x042fe20000001810 */
[-C--:B------:R-:W-:Y:S01]  /*1dbf0*/  FMUL.FTZ R56, R180, R139.reuse ;  /* 0x0000008bb4387220 */ /* 0x080fe20000410000 */
[----:B-----5:R-:W1:Y:S01]  /*1dc00*/  LDSM.16.M88.4 R48, [R226+0xa800] ;  /* 0x00a80000e230783b */ /* 0x020e620000000200 */
[-C--:B------:R-:W-:Y:S01]  /*1dc10*/  FMUL.FTZ R58, R182, R139.reuse ;  /* 0x0000008bb63a7220 */ /* 0x080fe20000410000 */
[-C--:B------:R-:W-:Y:S01]  /*1dc20*/  FMUL.FTZ R57, R181, R139.reuse ;  /* 0x0000008bb5397220 */ /* 0x080fe20000410000 */
[-C--:B------:R-:W-:Y:S01]  /*1dc30*/  FMUL.FTZ R59, R183, R139.reuse ;  /* 0x0000008bb73b7220 */ /* 0x080fe20000410000 */
[----:B------:R-:W-:Y:S01]  /*1dc40*/  HMMA.16816.F32 R184, R140, R10, R184 ;  /* 0x0000000a8cb8723c */ /* 0x000fe200000018b8 */
[----:B------:R-:W3:Y:S01]  /*1dc50*/  LDSM.16.M88.4 R8, [R226+0xb800] ;  /* 0x00b80000e208783b */ /* 0x000ee20000000200 */
[----:B------:R-:W5:Y:S04]  /*1dc60*/  MUFU.TANH R56, R56 ;  /* 0x0000003800387308 */ /* 0x000f680000002400 */
[----:B------:R-:W-:Y:S04]  /*1dc70*/  HMMA.16816.F32 R40, R132, R12, R40 ;  /* 0x0000000c8428723c */ /* 0x000fe80000001828 */
[----:B------:R-:W5:Y:S02]  /*1dc80*/  MUFU.TANH R58, R58 ;  /* 0x0000003a003a7308 */ /* 0x000f640000002400 */
[C---:B--2---:R-:W-:Y:S06]  /*1dc90*/  HMMA.16816.F32 R160, R140.reuse, R4, R160 ;  /* 0x000000048ca0723c */ /* 0x044fec00000018a0 */
[----:B------:R-:W-:Y:S01]  /*1dca0*/  HMMA.16816.F32 R156, R140, R6, R156 ;  /* 0x000000068c9c723c */ /* 0x000fe2000000189c */
[----:B------:R-:W2:Y:S01]  /*1dcb0*/  LDSM.16.M88.4 R4, [R215+0x6800] ;  /* 0x00680000d704783b */ /* 0x000ea20000000200 */
[----:B------:R-:W5:Y:S04]  /*1dcc0*/  MUFU.TANH R57, R57 ;  /* 0x0000003900397308 */ /* 0x000f680000002400 */
[----:B------:R-:W-:Y:S01]  /*1dcd0*/  HMMA.16816.F32 R36, R132, R14, R36 ;  /* 0x0000000e8424723c */ /* 0x000fe20000001824 */
[----:B------:R-:W4:Y:S03]  /*1dce0*/  LDSM.16.M88.4 R12, [R215+0x5800] ;  /* 0x00580000d70c783b */ /* 0x000f260000000200 */
[----:B------:R-:W5:Y:S02]  /*1dcf0*/  MUFU.TANH R59, R59 ;  /* 0x0000003b003b7308 */ /* 0x000f640000002400 */
[-C--:B------:R-:W-:Y:S01]  /*1dd00*/  FMUL.FTZ R40, R40, R139.reuse ;  /* 0x0000008b28287220 */ /* 0x080fe20000410000 */
[-C--:B------:R-:W-:Y:S01]  /*1dd10*/  FMUL.FTZ R41, R41, R139.reuse ;  /* 0x0000008b29297220 */ /* 0x080fe20000410000 */
[-C--:B------:R-:W-:Y:S01]  /*1dd20*/  FMUL.FTZ R42, R42, R139.reuse ;  /* 0x0000008b2a2a7220 */ /* 0x080fe20000410000 */
[-C--:B------:R-:W-:Y:S01]  /*1dd30*/  FMUL.FTZ R43, R43, R139.reuse ;  /* 0x0000008b2b2b7220 */ /* 0x080fe20000410000 */
[C---:B------:R-:W-:Y:S01]  /*1dd40*/  HMMA.16816.F32 R28, R140.reuse, R46, R28 ;  /* 0x0000002e8c1c723c */ /* 0x040fe2000000181c */
[----:B------:R-:W5:Y:S01]  /*1dd50*/  LDSM.16.M88.4 R44, [R215+0x5000] ;  /* 0x00500000d72c783b */ /* 0x000f620000000200 */
[----:B------:R-:W5:Y:S04]  /*1dd60*/  MUFU.TANH R60, R40 ;  /* 0x00000028003c7308 */ /* 0x000f680000002400 */
[C---:B-1----:R-:W-:Y:S04]  /*1dd70*/  HMMA.16816.F32 R164, R140.reuse, R50, R164 ;  /* 0x000000328ca4723c */ /* 0x042fe800000018a4 */
[----:B------:R-:W-:Y:S02]  /*1dd80*/  MUFU.TANH R61, R41 ;  /* 0x00000029003d7308 */ /* 0x000fe40000002400 */
[C---:B------:R-:W-:Y:S02]  /*1dd90*/  HMMA.16816.F32 R168, R140.reuse, R48, R168 ;  /* 0x000000308ca8723c */ /* 0x040fe400000018a8 */
[-C--:B------:R-:W-:Y:S01]  /*1dda0*/  FMUL.FTZ R36, R36, R139.reuse ;  /* 0x0000008b24247220 */ /* 0x080fe20000410000 */
[-C--:B------:R-:W-:Y:S01]  /*1ddb0*/  FMUL.FTZ R37, R37, R139.reuse ;  /* 0x0000008b25257220 */ /* 0x080fe20000410000 */
[-C--:B------:R-:W-:Y:S01]  /*1ddc0*/  FMUL.FTZ R38, R38, R139.reuse ;  /* 0x0000008b26267220 */ /* 0x080fe20000410000 */
[----:B------:R-:W-:Y:S01]  /*1ddd0*/  FMUL.FTZ R39, R39, R139 ;  /* 0x0000008b27277220 */ /* 0x000fe20000410000 */
[----:B------:R-:W1:Y:S01]  /*1dde0*/  MUFU.TANH R62, R42 ;  /* 0x0000002a003e7308 */ /* 0x000e620000002400 */
[C---:B---3--:R-:W-:Y:S06]  /*1ddf0*/  HMMA.16816.F32 R152, R140.reuse, R8, R152 ;  /* 0x000000088c98723c */ /* 0x048fec0000001898 */
[----:B------:R-:W-:Y:S01]  /*1de00*/  HMMA.16816.F32 R148, R140, R10, R148 ;  /* 0x0000000a8c94723c */ /* 0x000fe20000001894 */
[----:B------:R3:W1:Y:S01]  /*1de10*/  MUFU.TANH R48, R43 ;  /* 0x0000002b00307308 */ /* 0x0006620000002400 */
[----:B------:R-:W1:Y:S04]  /*1de20*/  LDSM.16.M88.4 R8, [R215+0x7000] ;  /* 0x00700000d708783b */ /* 0x000e680000000200 */
[----:B--2---:R-:W-:Y:S01]  /*1de30*/  HMMA.16816.F32 R164, R132, R6, R164 ;  /* 0x0000000684a4723c */ /* 0x004fe200000018a4 */
[----:B------:R-:W2:Y:S01]  /*1de40*/  S2R R7, SR_TID.X ;  /* 0x0000000000077919 */ /* 0x000ea20000002100 */
[----:B------:R-:W-:Y:S01]  /*1de50*/  IMAD.MOV.U32 R141, RZ, RZ, R190 ;  /* 0x000000ffff8d7224 */ /* 0x000fe200078e00be */
[----:B------:R-:W1:Y:S01]  /*1de60*/  MUFU.TANH R36, R36 ;  /* 0x0000002400247308 */ /* 0x000e620000002400 */
[----:B------:R-:W-:-:S02]  /*1de70*/  IMAD.MOV.U32 R140, RZ, RZ, R191 ;  /* 0x000000ffff8c7224 */ /* 0x000fc400078e00bf */
[C---:B----4-:R-:W-:Y:S05]  /*1de80*/  HMMA.16816.F32 R24, R132.reuse, R12, R24 ;  /* 0x0000000c8418723c */ /* 0x050fea0000001818 */
[----:B------:R-:W-:Y:S01]  /*1de90*/  MUFU.TANH R37, R37 ;  /* 0x0000002500257308 */ /* 0x000fe20000002400 */
[----:B---3--:R-:W3:Y:S01]  /*1dea0*/  LDSM.16.M88.4 R40, [R215+0x6000] ;  /* 0x00600000d728783b */ /* 0x008ee20000000200 */
[----:B------:R-:W-:Y:S03]  /*1deb0*/  HMMA.16816.F32 R20, R132, R14, R20 ;  /* 0x0000000e8414723c */ /* 0x000fe60000001814 */
[----:B------:R-:W4:Y:S01]  /*1dec0*/  LDSM.16.M88.4 R12, [R215+0x7800] ;  /* 0x00780000d70c783b */ /* 0x000f220000000200 */
[----:B------:R-:W-:-:S04]  /*1ded0*/  DEPBAR.LE SB0, 0x0 ;  /* 0x000080000000791a */ /* 0x000fc80000000000 */
[C---:B-----5:R-:W-:Y:S01]  /*1dee0*/  HMMA.16816.F32 R32, R132.reuse, R44, R32 ;  /* 0x0000002c8420723c */ /* 0x060fe20000001820 */
[----:B------:R-:W5:Y:S02]  /*1def0*/  MUFU.TANH R38, R38 ;  /* 0x0000002600267308 */ /* 0x000f640000002400 */
[-C--:B------:R-:W-:Y:S01]  /*1df00*/  FMUL.FTZ R164, R164, R139.reuse ;  /* 0x0000008ba4a47220 */ /* 0x080fe20000410000 */
[-C--:B------:R-:W-:Y:S01]  /*1df10*/  FMUL.FTZ R166, R166, R139.reuse ;  /* 0x0000008ba6a67220 */ /* 0x080fe20000410000 */
[-C--:B------:R-:W-:Y:S01]  /*1df20*/  FMUL.FTZ R167, R167, R139.reuse ;  /* 0x0000008ba7a77220 */ /* 0x080fe20000410000 */
[C---:B------:R-:W-:Y:S01]  /*1df30*/  HMMA.16816.F32 R28, R132.reuse, R46, R28 ;  /* 0x0000002e841c723c */ /* 0x040fe2000000181c */
[-C--:B------:R-:W-:Y:S02]  /*1df40*/  FMUL.FTZ R165, R165, R139.reuse ;  /* 0x0000008ba5a57220 */ /* 0x080fe40000410000 */
[-C--:B------:R-:W-:Y:S01]  /*1df50*/  FMUL.FTZ R27, R27, R139.reuse ;  /* 0x0000008b1b1b7220 */ /* 0x080fe20000410000 */
[----:B------:R-:W5:Y:S01]  /*1df60*/  MUFU.TANH R39, R39 ;  /* 0x0000002700277308 */ /* 0x000f620000002400 */
[-C--:B------:R-:W-:Y:S01]  /*1df70*/  FMUL.FTZ R6, R25, R139.reuse ;  /* 0x0000008b19067220 */ /* 0x080fe20000410000 */
[----:B--2---:R-:W-:Y:S01]  /*1df80*/  IMAD.SHL.U32 R7, R7, 0x2, RZ ;  /* 0x0000000207077824 */ /* 0x004fe200078e00ff */
[C---:B------:R-:W-:Y:S03]  /*1df90*/  HMMA.16816.F32 R168, R132.reuse, R4, R168 ;  /* 0x0000000484a8723c */ /* 0x040fe600000018a8 */
[-C--:B------:R-:W-:Y:S01]  /*1dfa0*/  FMUL.FTZ R23, R23, R139.reuse ;  /* 0x0000008b17177220 */ /* 0x080fe20000410000 */
[-C--:B------:R-:W-:Y:S01]  /*1dfb0*/  FMUL.FTZ R22, R22, R139.reuse ;  /* 0x0000008b16167220 */ /* 0x080fe20000410000 */
[-C--:B------:R-:W-:Y:S01]  /*1dfc0*/  FMUL.FTZ R20, R20, R139.reuse ;  /* 0x0000008b14147220 */ /* 0x080fe20000410000 */
[----:B-1----:R-:W-:Y:S01]  /*1dfd0*/  HMMA.16816.F32 R160, R132, R8, R160 ;  /* 0x0000000884a0723c */ /* 0x002fe200000018a0 */
[----:B------:R-:W-:Y:S01]  /*1dfe0*/  MUFU.TANH R49, R23 ;  /* 0x0000001700317308 */ /* 0x000fe20000002400 */
[-C--:B------:R-:W-:Y:S01]  /*1dff0*/  FMUL.FTZ R5, R24, R139.reuse ;  /* 0x0000008b18057220 */ /* 0x080fe20000410000 */
[----:B------:R-:W-:-:S02]  /*1e000*/  FMUL.FTZ R21, R21, R139 ;  /* 0x0000008b15157220 */ /* 0x000fc40000410000 */
[-C--:B------:R-:W-:Y:S01]  /*1e010*/  FMUL.FTZ R32, R32, R139.reuse ;  /* 0x0000008b20207220 */ /* 0x080fe20000410000 */
[C---:B------:R-:W-:Y:S01]  /*1e020*/  HMMA.16816.F32 R156, R132.reuse, R10, R156 ;  /* 0x0000000a849c723c */ /* 0x040fe2000000189c */
[----:B------:R-:W-:Y:S01]  /*1e030*/  LOP3.LUT R9, R7, 0x6, RZ, 0xc0, !PT ;  /* 0x0000000607097812 */ /* 0x000fe200078ec0ff */
[-C--:B------:R-:W-:Y:S01]  /*1e040*/  FMUL.FTZ R33, R33, R139.reuse ;  /* 0x0000008b21217220 */ /* 0x080fe20000410000 */
[----:B------:R-:W-:Y:S01]  /*1e050*/  MUFU.TANH R47, R22 ;  /* 0x00000016002f7308 */ /* 0x000fe20000002400 */
[-C--:B------:R-:W-:Y:S01]  /*1e060*/  FMUL.FTZ R34, R34, R139.reuse ;  /* 0x0000008b22227220 */ /* 0x080fe20000410000 */
[-C--:B------:R-:W-:Y:S01]  /*1e070*/  FMUL.FTZ R35, R35, R139.reuse ;  /* 0x0000008b23237220 */ /* 0x080fe20000410000 */
[C---:B---3--:R-:W-:Y:S01]  /*1e080*/  HMMA.16816.F32 R16, R132.reuse, R40, R16 ;  /* 0x000000288410723c */ /* 0x048fe20000001810 */
[----:B------:R-:W-:Y:S02]  /*1e090*/  IMAD R9, R249, 0x80, R9 ;  /* 0x00000080f9097824 */ /* 0x000fe400078e0209 */
[-C--:B------:R-:W-:Y:S01]  /*1e0a0*/  FMUL.FTZ R11, R26, R139.reuse ;  /* 0x0000008b1a0b7220 */ /* 0x080fe20000410000 */
[-C--:B------:R-:W-:Y:S01]  /*1e0b0*/  FMUL.FTZ R29, R29, R139.reuse ;  /* 0x0000008b1d1d7220 */ /* 0x080fe20000410000 */
[----:B------:R-:W-:Y:S01]  /*1e0c0*/  FMUL.FTZ R30, R30, R139 ;  /* 0x0000008b1e1e7220 */ /* 0x000fe20000410000 */
[C---:B------:R-:W-:Y:S01]  /*1e0d0*/  VIADD R26, R9.reuse, 0x11 ;  /* 0x00000011091a7836 */ /* 0x040fe20000000000 */
[----:B----4-:R-:W-:Y:S01]  /*1e0e0*/  HMMA.16816.F32 R152, R132, R12, R152 ;  /* 0x0000000c8498723c */ /* 0x010fe20000001898 */
[C---:B------:R-:W-:Y:S01]  /*1e0f0*/  VIADD R25, R9.reuse, 0x18 ;  /* 0x0000001809197836 */ /* 0x040fe20000000000 */
[----:B------:R-:W1:Y:S01]  /*1e100*/  MUFU.TANH R32, R32 ;  /* 0x0000002000207308 */ /* 0x000e620000002400 */
[----:B------:R-:W-:-:S02]  /*1e110*/  VIADD R24, R9, 0x19 ;  /* 0x0000001909187836 */ /* 0x000fc40000000000 */
[-C--:B------:R-:W-:Y:S01]  /*1e120*/  FMUL.FTZ R28, R28, R139.reuse ;  /* 0x0000008b1c1c7220 */ /* 0x080fe20000410000 */
[C---:B------:R-:W-:Y:S01]  /*1e130*/  VIADD R143, R9.reuse, 0x29 ;  /* 0x00000029098f7836 */ /* 0x040fe20000000000 */
[C---:B------:R-:W-:Y:S01]  /*1e140*/  HMMA.16816.F32 R148, R132.reuse, R14, R148 ;  /* 0x0000000e8494723c */ /* 0x040fe20000001894 */
[----:B------:R-:W-:Y:S02]  /*1e150*/  VIADD R13, R9, 0x1 ;  /* 0x00000001090d7836 */ /* 0x000fe40000000000 */
[-C--:B------:R-:W-:Y:S01]  /*1e160*/  FMUL.FTZ R4, R31, R139.reuse ;  /* 0x0000008b1f047220 */ /* 0x080fe20000410000 */
[-C--:B------:R-:W-:Y:S01]  /*1e170*/  FMUL.FTZ R46, R161, R139.reuse ;  /* 0x0000008ba12e7220 */ /* 0x080fe20000410000 */
[----:B------:R2:W-:Y:S01]  /*1e180*/  MUFU.TANH R15, R27 ;  /* 0x0000001b000f7308 */ /* 0x0005e20000002400 */
[----:B------:R-:W-:Y:S01]  /*1e190*/  FMUL.FTZ R45, R163, R139 ;  /* 0x0000008ba32d7220 */ /* 0x000fe20000410000 */
[----:B------:R-:W-:Y:S01]  /*1e1a0*/  ISETP.GE.AND P5, PT, R13, R136, PT ;  /* 0x000000880d00720c */ /* 0x000fe20003fa6270 */
[----:B------:R-:W-:Y:S01]  /*1e1b0*/  VIADD R14, R9, 0x9 ;  /* 0x00000009090e7836 */ /* 0x000fe20000000000 */
[----:B------:R-:W-:Y:S01]  /*1e1c0*/  ISETP.GE.AND P4, PT, R13, R138, PT ;  /* 0x0000008a0d00720c */ /* 0x000fe20003f86270 */
[----:B------:R-:W-:Y:S01]  /*1e1d0*/  HMMA.16816.F32 R184, R132, R42, R184 ;  /* 0x0000002a84b8723c */ /* 0x000fe200000018b8 */
[----:B------:R-:W-:Y:S01]  /*1e1e0*/  I2FP.F32.S32 R13, R13 ;  /* 0x0000000d000d7245 */ /* 0x000fe20000201400 */
[-C--:B------:R-:W-:Y:S01]  /*1e1f0*/  FMUL.FTZ R168, R168, R139.reuse ;  /* 0x0000008ba8a87220 */ /* 0x080fe20000410000 */
[-C--:B------:R-:W-:Y:S01]  /*1e200*/  FMUL.FTZ R8, R17, R139.reuse ;  /* 0x0000008b11087220 */ /* 0x080fe20000410000 */
[----:B------:R-:W-:Y:S01]  /*1e210*/  FMUL.FTZ R12, R18, R139 ;  /* 0x0000008b120c7220 */ /* 0x000fe20000410000 */
[----:B------:R-:W-:Y:S01]  /*1e220*/  ISETP.GE.AND P2, PT, R14, R136, PT ;  /* 0x000000880e00720c */ /* 0x000fe20003f46270 */
[C---:B------:R-:W-:Y:S01]  /*1e230*/  FFMA.FTZ R7, R0.reuse, R13, R54 ;  /* 0x0000000d00077223 */ /* 0x040fe20000010036 */
[----:B------:R3:W-:Y:S01]  /*1e240*/  MUFU.TANH R51, R8 ;  /* 0x0000000800337308 */ /* 0x0007e20000002400 */
[----:B------:R-:W-:Y:S01]  /*1e250*/  FMUL.FTZ R10, R19, R139 ;  /* 0x0000008b130a7220 */ /* 0x000fe20000410000 */
[----:B------:R-:W-:Y:S01]  /*1e260*/  FFMA.FTZ R13, R0, R13, R55 ;  /* 0x0000000d000d7223 */ /* 0x000fe20000010037 */
[-C--:B------:R-:W-:Y:S01]  /*1e270*/  FMUL.FTZ R41, R153, R139.reuse ;  /* 0x0000008b99297220 */ /* 0x080fe20000410000 */
[----:B------:R-:W-:Y:S01]  /*1e280*/  FSEL R7, R7, -INF , !P5 ;  /* 0xff80000007077808 */ /* 0x000fe20006800000 */
[C---:B--2---:R-:W-:Y:S01]  /*1e290*/  VIADD R27, R9.reuse, 0x10 ;  /* 0x00000010091b7836 */ /* 0x044fe20000000000 */
[----:B------:R-:W-:Y:S01]  /*1e2a0*/  ISETP.GE.AND P5, PT, R14, R138, PT ;  /* 0x0000008a0e00720c */ /* 0x000fe20003fa6270 */
[----:B------:R-:W-:Y:S01]  /*1e2b0*/  VIADD R153, R9, 0x31 ;  /* 0x0000003109997836 */ /* 0x000fe20000000000 */
[----:B------:R-:W-:Y:S01]  /*1e2c0*/  I2FP.F32.S32 R14, R14 ;  /* 0x0000000e000e7245 */ /* 0x000fe20000201400 */
[----:B------:R2:W-:Y:S01]  /*1e2d0*/  MUFU.TANH R54, R12 ;  /* 0x0000000c00367308 */ /* 0x0005e20000002400 */
[----:B------:R-:W-:Y:S01]  /*1e2e0*/  FSEL R13, R13, -INF , !P4 ;  /* 0xff8000000d0d7808 */ /* 0x000fe20006000000 */
[-C--:B------:R-:W-:Y:S01]  /*1e2f0*/  FMUL.FTZ R16, R16, R139.reuse ;  /* 0x0000008b10107220 */ /* 0x080fe20000410000 */
[----:B------:R-:W-:Y:S01]  /*1e300*/  ISETP.GE.AND P4, PT, R27, R136, PT ;  /* 0x000000881b00720c */ /* 0x000fe20003f86270 */
[-C--:B------:R-:W-:Y:S01]  /*1e310*/  FMUL.FTZ R42, R152, R139.reuse ;  /* 0x0000008b982a7220 */ /* 0x080fe20000410000 */
[-C--:B------:R-:W-:Y:S01]  /*1e320*/  FMUL.FTZ R40, R154, R139.reuse ;  /* 0x0000008b9a287220 */ /* 0x080fe20000410000 */
[----:B------:R-:W-:Y:S01]  /*1e330*/  FMUL.FTZ R171, R171, R139 ;  /* 0x0000008babab7220 */ /* 0x000fe20000410000 */
[C---:B------:R-:W-:Y:S01]  /*1e340*/  VIADD R174, R9.reuse, 0x48 ;  /* 0x0000004809ae7836 */ /* 0x040fe20000000000 */
[----:B------:R4:W-:Y:S01]  /*1e350*/  MUFU.TANH R55, R10 ;  /* 0x0000000a00377308 */ /* 0x0009e20000002400 */
[----:B---3--:R-:W-:-:S02]  /*1e360*/  VIADD R8, R9, 0x8 ;  /* 0x0000000809087836 */ /* 0x008fc40000000000 */
[-C--:B------:R-:W-:Y:S01]  /*1e370*/  FMUL.FTZ R184, R184, R139.reuse ;  /* 0x0000008bb8b87220 */ /* 0x080fe20000410000 */
[-C--:B------:R-:W-:Y:S01]  /*1e380*/  FMUL.FTZ R185, R185, R139.reuse ;  /* 0x0000008bb9b97220 */ /* 0x080fe20000410000 */
[-C--:B------:R-:W-:Y:S01]  /*1e390*/  FMUL.FTZ R186, R186, R139.reuse ;  /* 0x0000008bbaba7220 */ /* 0x080fe20000410000 */
[-C--:B------:R-:W-:Y:S01]  /*1e3a0*/  FMUL.FTZ R187, R187, R139.reuse ;  /* 0x0000008bbbbb7220 */ /* 0x080fe20000410000 */
[C---:B------:R-:W-:Y:S01]  /*1e3b0*/  ISETP.GE.AND P3, PT, R8.reuse, R136, PT ;  /* 0x000000880800720c */ /* 0x040fe20003f66270 */
[-C--:B------:R-:W-:Y:S01]  /*1e3c0*/  FMUL.FTZ R169, R169, R139.reuse ;  /* 0x0000008ba9a97220 */ /* 0x080fe20000410000 */
[----:B------:R-:W-:Y:S01]  /*1e3d0*/  ISETP.GE.AND P6, PT, R8, R138, PT ;  /* 0x0000008a0800720c */ /* 0x000fe20003fc6270 */
[----:B------:R-:W-:Y:S01]  /*1e3e0*/  MUFU.TANH R33, R33 ;  /* 0x0000002100217308 */ /* 0x000fe20000002400 */
[----:B------:R-:W-:Y:S01]  /*1e3f0*/  I2FP.F32.S32 R8, R8 ;  /* 0x0000000800087245 */ /* 0x000fe20000201400 */
[-C--:B------:R-:W-:Y:S01]  /*1e400*/  FMUL.FTZ R170, R170, R139.reuse ;  /* 0x0000008baaaa7220 */ /* 0x080fe20000410000 */
[-C--:B------:R-:W-:Y:S01]  /*1e410*/  FMUL.FTZ R162, R162, R139.reuse ;  /* 0x0000008ba2a27220 */ /* 0x080fe20000410000 */
[-C--:B------:R-:W-:Y:S01]  /*1e420*/  FMUL.FTZ R43, R159, R139.reuse ;  /* 0x0000008b9f2b7220 */ /* 0x080fe20000410000 */
[-C--:B------:R-:W-:Y:S01]  /*1e430*/  FMUL.FTZ R158, R158, R139.reuse ;  /* 0x0000008b9e9e7220 */ /* 0x080fe20000410000 */
[CC--:B------:R-:W-:Y:S01]  /*1e440*/  FFMA.FTZ R56, R0.reuse, R8.reuse, R56 ;  /* 0x0000000800387223 */ /* 0x0c0fe20000010038 */
[C---:B--2---:R-:W-:Y:S01]  /*1e450*/  FFMA.FTZ R12, R0.reuse, R8, R58 ;  /* 0x00000008000c7223 */ /* 0x044fe2000001003a */
[CC--:B------:R-:W-:Y:S01]  /*1e460*/  FFMA.FTZ R8, R0.reuse, R14.reuse, R57 ;  /* 0x0000000e00087223 */ /* 0x0c0fe20000010039 */
[----:B------:R-:W-:Y:S01]  /*1e470*/  FFMA.FTZ R14, R0, R14, R59 ;  /* 0x0000000e000e7223 */ /* 0x000fe2000001003b */
[----:B------:R-:W2:Y:S01]  /*1e480*/  MUFU.TANH R34, R34 ;  /* 0x0000002200227308 */ /* 0x000ea20000002400 */
[----:B----4-:R-:W-:Y:S01]  /*1e490*/  FSEL R10, R56, -INF , !P3 ;  /* 0xff800000380a7808 */ /* 0x010fe20005800000 */
[-C--:B------:R-:W-:Y:S01]  /*1e4a0*/  FMUL.FTZ R160, R160, R139.reuse ;  /* 0x0000008ba0a07220 */ /* 0x080fe20000410000 */
[----:B------:R-:W-:Y:S01]  /*1e4b0*/  ISETP.GE.AND P3, PT, R27, R138, PT ;  /* 0x0000008a1b00720c */ /* 0x000fe20003f66270 */
[-C--:B------:R-:W-:Y:S01]  /*1e4c0*/  FMUL.FTZ R156, R156, R139.reuse ;  /* 0x0000008b9c9c7220 */ /* 0x080fe20000410000 */
[----:B------:R-:W-:Y:S01]  /*1e4d0*/  FSEL R12, R12, -INF , !P6 ;  /* 0xff8000000c0c7808 */ /* 0x000fe20007000000 */
[----:B------:R-:W-:Y:S01]  /*1e4e0*/  FMUL.FTZ R157, R157, R139 ;  /* 0x0000008b9d9d7220 */ /* 0x000fe20000410000 */
[----:B------:R-:W-:Y:S01]  /*1e4f0*/  FSEL R8, R8, -INF , !P2 ;  /* 0xff80000008087808 */ /* 0x000fe20005000000 */
[----:B------:R-:W-:Y:S01]  /*1e500*/  MUFU.TANH R19, R20 ;  /* 0x0000001400137308 */ /* 0x000fe20000002400 */
[----:B------:R-:W-:Y:S01]  /*1e510*/  I2FP.F32.S32 R27, R27 ;  /* 0x0000001b001b7245 */ /* 0x000fe20000201400 */
[-C--:B------:R-:W-:Y:S01]  /*1e520*/  FMUL.FTZ R31, R155, R139.reuse ;  /* 0x0000008b9b1f7220 */ /* 0x080fe20000410000 */
[----:B------:R-:W-:Y:S01]  /*1e530*/  ISETP.GE.AND P6, PT, R26, R136, PT ;  /* 0x000000881a00720c */ /* 0x000fe20003fc6270 */
[----:B------:R-:W-:Y:S01]  /*1e540*/  FMUL.FTZ R18, R148, R139 ;  /* 0x0000008b94127220 */ /* 0x000fe20000410000 */
[----:B------:R-:W-:Y:S01]  /*1e550*/  ISETP.GE.AND P2, PT, R26, R138, PT ;  /* 0x0000008a1a00720c */ /* 0x000fe20003f46270 */
[CC--:B------:R-:W-:Y:S01]  /*1e560*/  FFMA.FTZ R23, R0.reuse, R27.reuse, R60 ;  /* 0x0000001b00177223 */ /* 0x0c0fe2000001003c */
[----:B------:R-:W-:Y:S01]  /*1e570*/  I2FP.F32.S32 R26, R26 ;  /* 0x0000001a001a7245 */ /* 0x000fe20000201400 */
[----:B------:R-:W-:Y:S01]  /*1e580*/  FFMA.FTZ R27, R0, R27, R62 ;  /* 0x0000001b001b7223 */ /* 0x000fe2000001003e */
[----:B------:R-:W-:Y:S01]  /*1e590*/  FSEL R14, R14, -INF , !P5 ;  /* 0xff8000000e0e7808 */ /* 0x000fe20006800000 */
[----:B------:R3:W-:Y:S01]  /*1e5a0*/  MUFU.TANH R44, R21 ;  /* 0x00000015002c7308 */ /* 0x0007e20000002400 */
[----:B------:R-:W-:Y:S01]  /*1e5b0*/  FSEL R23, R23, -INF , !P4 ;  /* 0xff80000017177808 */ /* 0x000fe20006000000 */
[CC--:B------:R-:W-:Y:S01]  /*1e5c0*/  FFMA.FTZ R22, R0.reuse, R26.reuse, R61 ;  /* 0x0000001a00167223 */ /* 0x0c0fe2000001003d */
[----:B------:R-:W-:Y:S01]  /*1e5d0*/  FSEL R27, R27, -INF , !P3 ;  /* 0xff8000001b1b7808 */ /* 0x000fe20005800000 */
[----:B------:R-:W-:Y:S01]  /*1e5e0*/  FFMA.FTZ R26, R0, R26, R48 ;  /* 0x0000001a001a7223 */ /* 0x000fe20000010030 */
[----:B------:R-:W-:Y:S01]  /*1e5f0*/  ISETP.GE.AND P5, PT, R25, R136, PT ;  /* 0x000000881900720c */ /* 0x000fe20003fa6270 */
[----:B------:R-:W-:Y:S01]  /*1e600*/  VIADD R48, R9, 0x30 ;  /* 0x0000003009307836 */ /* 0x000fe20000000000 */
[----:B------:R-:W-:Y:S01]  /*1e610*/  FSEL R22, R22, -INF , !P6 ;  /* 0xff80000016167808 */ /* 0x000fe20007000000 */
[----:B------:R-:W4:Y:S01]  /*1e620*/  MUFU.TANH R35, R35 ;  /* 0x0000002300237308 */ /* 0x000f220000002400 */
[----:B------:R-:W-:Y:S01]  /*1e630*/  ISETP.GE.AND P4, PT, R25, R138, PT ;  /* 0x0000008a1900720c */ /* 0x000fe20003f86270 */
[----:B------:R-:W-:Y:S01]  /*1e640*/  FMUL.FTZ R17, R149, R139 ;  /* 0x0000008b95117220 */ /* 0x000fe20000410000 */
[----:B------:R-:W-:-:S02]  /*1e650*/  ISETP.GE.AND P3, PT, R24, R136, PT ;  /* 0x000000881800720c */ /* 0x000fc40003f66270 */
[----:B------:R-:W-:Y:S02]  /*1e660*/  ISETP.GE.AND P6, PT, R24, R138, PT ;  /* 0x0000008a1800720c */ /* 0x000fe40003fc6270 */
[----:B------:R-:W-:Y:S01]  /*1e670*/  I2FP.F32.S32 R25, R25 ;  /* 0x0000001900197245 */ /* 0x000fe20000201400 */
[----:B------:R-:W-:Y:S01]  /*1e680*/  MUFU.TANH R29, R29 ;  /* 0x0000001d001d7308 */ /* 0x000fe20000002400 */
[----:B------:R-:W-:Y:S02]  /*1e690*/  I2FP.F32.S32 R24, R24 ;  /* 0x0000001800187245 */ /* 0x000fe40000201400 */
[----:B------:R-:W-:Y:S01]  /*1e6a0*/  FSEL R26, R26, -INF , !P2 ;  /* 0xff8000001a1a7808 */ /* 0x000fe20005000000 */
[CC--:B---3--:R-:W-:Y:S01]  /*1e6b0*/  FFMA.FTZ R21, R0.reuse, R25.reuse, R36 ;  /* 0x0000001900157223 */ /* 0x0c8fe20000010024 */
[C---:B-----5:R-:W-:Y:S01]  /*1e6c0*/  FFMA.FTZ R25, R0.reuse, R25, R38 ;  /* 0x0000001900197223 */ /* 0x060fe20000010026 */
[CC--:B------:R-:W-:Y:S01]  /*1e6d0*/  FFMA.FTZ R20, R0.reuse, R24.reuse, R37 ;  /* 0x0000001800147223 */ /* 0x0c0fe20000010025 */
[----:B------:R-:W-:Y:S01]  /*1e6e0*/  FFMA.FTZ R24, R0, R24, R39 ;  /* 0x0000001800187223 */ /* 0x000fe20000010027 */
[C---:B------:R-:W-:Y:S01]  /*1e6f0*/  VIADD R36, R9.reuse, 0x20 ;  /* 0x0000002009247836 */ /* 0x040fe20000000000 */
[----:B------:R-:W3:Y:S01]  /*1e700*/  MUFU.TANH R30, R30 ;  /* 0x0000001e001e7308 */ /* 0x000ee20000002400 */
[----:B------:R-:W-:Y:S01]  /*1e710*/  VIADD R39, R9, 0x21 ;  /* 0x0000002109277836 */ /* 0x000fe20000000000 */
[----:B------:R-:W-:-:S02]  /*1e720*/  FSEL R25, R25, -INF , !P4 ;  /* 0xff80000019197808 */ /* 0x000fc40006000000 */
[----:B------:R-:W-:Y:S02]  /*1e730*/  FSEL R20, R20, -INF , !P3 ;  /* 0xff80000014147808 */ /* 0x000fe40005800000 */
[----:B------:R-:W-:Y:S02]  /*1e740*/  I2FP.F32.S32 R37, R36 ;  /* 0x0000002400257245 */ /* 0x000fe40000201400 */
[C---:B------:R-:W-:Y:S01]  /*1e750*/  ISETP.GE.AND P4, PT, R39.reuse, R136, PT ;  /* 0x000000882700720c */ /* 0x040fe20003f86270 */
[----:B------:R-:W5:Y:S01]  /*1e760*/  MUFU.TANH R28, R28 ;  /* 0x0000001c001c7308 */ /* 0x000f620000002400 */
[----:B------:R-:W-:Y:S01]  /*1e770*/  ISETP.GE.AND P3, PT, R39, R138, PT ;  /* 0x0000008a2700720c */ /* 0x000fe20003f66270 */
[C---:B-1----:R-:W-:Y:S01]  /*1e780*/  FFMA.FTZ R32, R0.reuse, R37, R32 ;  /* 0x0000002500207223 */ /* 0x042fe20000010020 */
[----:B------:R-:W-:Y:S01]  /*1e790*/  I2FP.F32.S32 R39, R39 ;  /* 0x0000002700277245 */ /* 0x000fe20000201400 */
[----:B--2---:R-:W-:Y:S01]  /*1e7a0*/  FFMA.FTZ R37, R0, R37, R34 ;  /* 0x0000002500257223 */ /* 0x004fe20000010022 */
[----:B------:R-:W-:-:S02]  /*1e7b0*/  FSEL R21, R21, -INF , !P5 ;  /* 0xff80000015157808 */ /* 0x000fc40006800000 */
[----:B------:R-:W-:Y:S01]  /*1e7c0*/  ISETP.GE.AND P2, PT, R36, R136, PT ;  /* 0x000000882400720c */ /* 0x000fe20003f46270 */
[-C--:B------:R-:W-:Y:S01]  /*1e7d0*/  FFMA.FTZ R33, R0, R39.reuse, R33 ;  /* 0x0000002700217223 */ /* 0x080fe20000010021 */
[----:B------:R-:W-:Y:S01]  /*1e7e0*/  ISETP.GE.AND P5, PT, R36, R138, PT ;  /* 0x0000008a2400720c */ /* 0x000fe20003fa6270 */
[----:B------:R-:W-:Y:S01]  /*1e7f0*/  VIADD R36, R9, 0x28 ;  /* 0x0000002809247836 */ /* 0x000fe20000000000 */
[----:B------:R-:W1:Y:S01]  /*1e800*/  MUFU.TANH R5, R5 ;  /* 0x0000000500057308 */ /* 0x000e620000002400 */
[----:B------:R-:W-:Y:S01]  /*1e810*/  FSEL R24, R24, -INF , !P6 ;  /* 0xff80000018187808 */ /* 0x000fe20007000000 */
[----:B----4-:R-:W-:Y:S01]  /*1e820*/  FFMA.FTZ R35, R0, R39, R35 ;  /* 0x0000002700237223 */ /* 0x010fe20000010023 */
[----:B------:R-:W-:Y:S02]  /*1e830*/  FSEL R34, R32, -INF , !P2 ;  /* 0xff80000020227808 */ /* 0x000fe40005000000 */
[----:B------:R-:W-:Y:S02]  /*1e840*/  FSEL R37, R37, -INF , !P5 ;  /* 0xff80000025257808 */ /* 0x000fe40006800000 */
[----:B------:R-:W-:Y:S01]  /*1e850*/  FSEL R33, R33, -INF , !P4 ;  /* 0xff80000021217808 */ /* 0x000fe20006000000 */
[----:B------:R-:W2:Y:S01]  /*1e860*/  MUFU.TANH R11, R11 ;  /* 0x0000000b000b7308 */ /* 0x000ea20000002400 */
[----:B------:R-:W-:-:S02]  /*1e870*/  ISETP.GE.AND P6, PT, R36, R136, PT ;  /* 0x000000882400720c */ /* 0x000fc40003fc6270 */
[----:B------:R-:W-:Y:S02]  /*1e880*/  ISETP.GE.AND P2, PT, R36, R138, PT ;  /* 0x0000008a2400720c */ /* 0x000fe40003f46270 */
[C---:B------:R-:W-:Y:S02]  /*1e890*/  ISETP.GE.AND P5, PT, R143.reuse, R136, PT ;  /* 0x000000888f00720c */ /* 0x040fe40003fa6270 */
[----:B------:R-:W-:Y:S01]  /*1e8a0*/  ISETP.GE.AND P4, PT, R143, R138, PT ;  /* 0x0000008a8f00720c */ /* 0x000fe20003f86270 */
[----:B------:R-:W-:Y:S01]  /*1e8b0*/  MUFU.TANH R6, R6 ;  /* 0x0000000600067308 */ /* 0x000fe20000002400 */
[----:B------:R-:W-:Y:S02]  /*1e8c0*/  I2FP.F32.S32 R36, R36 ;  /* 0x0000002400247245 */ /* 0x000fe40000201400 */
[----:B------:R-:W-:-:S03]  /*1e8d0*/  I2FP.F32.S32 R143, R143 ;  /* 0x0000008f008f7245 */ /* 0x000fc60000201400 */
[CC--:B---3--:R-:W-:Y:S01]  /*1e8e0*/  FFMA.FTZ R30, R0.reuse, R36.reuse, R30 ;  /* 0x00000024001e7223 */ /* 0x0c8fe2000001001e */
[C---:B-----5:R-:W-:Y:S01]  /*1e8f0*/  FFMA.FTZ R32, R0.reuse, R36, R28 ;  /* 0x0000002400207223 */ /* 0x060fe2000001001c */
[----:B------:R-:W3:Y:S01]  /*1e900*/  MUFU.TANH R4, R4 ;  /* 0x0000000400047308 */ /* 0x000ee20000002400 */
[----:B------:R-:W-:Y:S01]  /*1e910*/  FFMA.FTZ R142, R0, R143, R29 ;  /* 0x0000008f008e7223 */ /* 0x000fe2000001001d */
[----:B------:R-:W-:Y:S02]  /*1e920*/  FSEL R36, R35, -INF , !P3 ;  /* 0xff80000023247808 */ /* 0x000fe40005800000 */
[----:B------:R-:W-:Y:S02]  /*1e930*/  I2FP.F32.S32 R29, R48 ;  /* 0x00000030001d7245 */ /* 0x000fe40000201400 */
[----:B------:R-:W-:Y:S01]  /*1e940*/  FSEL R35, R30, -INF , !P2 ;  /* 0xff8000001e237808 */ /* 0x000fe20005000000 */
[----:B------:R-:W-:Y:S01]  /*1e950*/  VIADD R30, R9, 0x38 ;  /* 0x00000038091e7836 */ /* 0x000fe20000000000 */
[----:B------:R-:W-:Y:S01]  /*1e960*/  FSEL R142, R142, -INF , !P5 ;  /* 0xff8000008e8e7808 */ /* 0x000fe20006800000 */
[CC--:B-1----:R-:W-:Y:S01]  /*1e970*/  FFMA.FTZ R161, R0.reuse, R29.reuse, R5 ;  /* 0x0000001d00a17223 */ /* 0x0c2fe20000010005 */
[C---:B------:R-:W-:Y:S01]  /*1e980*/  ISETP.GE.AND P2, PT, R153.reuse, R136, PT ;  /* 0x000000889900720c */ /* 0x040fe20003f46270 */
[----:B--2---:R-:W-:Y:S01]  /*1e990*/  FFMA.FTZ R11, R0, R29, R11 ;  /* 0x0000001d000b7223 */ /* 0x004fe2000001000b */
[-C--:B------:R-:W-:Y:S01]  /*1e9a0*/  ISETP.GE.AND P5, PT, R153, R138.reuse, PT ;  /* 0x0000008a9900720c */ /* 0x080fe20003fa6270 */
[----:B------:R-:W-:Y:S01]  /*1e9b0*/  VIADD R29, R9, 0x39 ;  /* 0x00000039091d7836 */ /* 0x000fe20000000000 */
[----:B------:R-:W-:Y:S01]  /*1e9c0*/  I2FP.F32.S32 R153, R153 ;  /* 0x0000009900997245 */ /* 0x000fe20000201400 */
[----:B------:R1:W2:Y:S01]  /*1e9d0*/  MUFU.TANH R50, R16 ;  /* 0x0000001000327308 */ /* 0x0002a20000002400 */
[----:B------:R-:W-:Y:S01]  /*1e9e0*/  FSEL R32, R32, -INF , !P6 ;  /* 0xff80000020207808 */ /* 0x000fe20007000000 */
[----:B---3--:R-:W-:Y:S01]  /*1e9f0*/  FFMA.FTZ R143, R0, R143, R4 ;  /* 0x0000008f008f7223 */ /* 0x008fe20000010004 */
[----:B------:R-:W-:Y:S01]  /*1ea00*/  ISETP.GE.AND P6, PT, R48, R138, PT ;  /* 0x0000008a3000720c */ /* 0x000fe20003fc6270 */
[CC--:B------:R-:W-:Y:S01]  /*1ea10*/  FFMA.FTZ R163, R0.reuse, R153.reuse, R6 ;  /* 0x0000009900a37223 */ /* 0x0c0fe20000010006 */
[----:B------:R-:W-:Y:S01]  /*1ea20*/  FFMA.FTZ R153, R0, R153, R15 ;  /* 0x0000009900997223 */ /* 0x000fe2000001000f */
[----:B------:R-:W-:-:S02]  /*1ea30*/  I2FP.F32.S32 R15, R30 ;  /* 0x0000001e000f7245 */ /* 0x000fc40000201400 */
[----:B------:R-:W-:Y:S01]  /*1ea40*/  FSEL R152, R11, -INF , !P6 ;  /* 0xff8000000b987808 */ /* 0x000fe20007000000 */
[----:B------:R3:W-:Y:S01]  /*1ea50*/  MUFU.TANH R4, R164 ;  /* 0x000000a400047308 */ /* 0x0007e20000002400 */
[----:B------:R-:W-:Y:S01]  /*1ea60*/  I2FP.F32.S32 R11, R29 ;  /* 0x0000001d000b7245 */ /* 0x000fe20000201400 */
[----:B------:R-:W-:Y:S01]  /*1ea70*/  FFMA.FTZ R47, R0, R15, R47 ;  /* 0x0000000f002f7223 */ /* 0x000fe2000001002f */
[-C--:B------:R-:W-:Y:S02]  /*1ea80*/  ISETP.GE.AND P3, PT, R48, R136.reuse, PT ;  /* 0x000000883000720c */ /* 0x080fe40003f66270 */
[----:B------:R-:W-:Y:S01]  /*1ea90*/  FSEL R163, R163, -INF , !P2 ;  /* 0xff800000a3a37808 */ /* 0x000fe20005000000 */
[CC--:B------:R-:W-:Y:S01]  /*1eaa0*/  FFMA.FTZ R44, R0.reuse, R11.reuse, R44 ;  /* 0x0000000b002c7223 */ /* 0x0c0fe2000001002c */
[----:B------:R-:W-:Y:S01]  /*1eab0*/  FSEL R143, R143, -INF , !P4 ;  /* 0xff8000008f8f7808 */ /* 0x000fe20006000000 */
[----:B------:R4:W-:Y:S01]  /*1eac0*/  MUFU.TANH R6, R166 ;  /* 0x000000a600067308 */ /* 0x0009e20000002400 */
[C---:B------:R-:W-:Y:S01]  /*1ead0*/  ISETP.GE.AND P6, PT, R29.reuse, R136, PT ;  /* 0x000000881d00720c */ /* 0x040fe20003fc6270 */
[----:B------:R-:W-:Y:S01]  /*1eae0*/  FFMA.FTZ R49, R0, R11, R49 ;  /* 0x0000000b00317223 */ /* 0x000fe20000010031 */
[----:B------:R-:W-:Y:S01]  /*1eaf0*/  ISETP.GE.AND P2, PT, R29, R138, PT ;  /* 0x0000008a1d00720c */ /* 0x000fe20003f46270 */
[----:B------:R-:W-:Y:S01]  /*1eb00*/  VIADD R29, R9, 0x40 ;  /* 0x00000040091d7836 */ /* 0x000fe20000000000 */
[----:B------:R-:W-:Y:S01]  /*1eb10*/  ISETP.GE.AND P4, PT, R30, R136, PT ;  /* 0x000000881e00720c */ /* 0x000fe20003f86270 */
[----:B-1----:R-:W-:Y:S01]  /*1eb20*/  FMUL.FTZ R16, R150, R139 ;  /* 0x0000008b96107220 */ /* 0x002fe20000410000 */
[----:B------:R-:W-:Y:S01]  /*1eb30*/  FSEL R161, R161, -INF , !P3 ;  /* 0xff800000a1a17808 */ /* 0x000fe20005800000 */
[----:B------:R-:W-:Y:S01]  /*1eb40*/  MUFU.TANH R184, R184 ;  /* 0x000000b800b87308 */ /* 0x000fe20000002400 */
[----:B---3--:R-:W-:Y:S01]  /*1eb50*/  FFMA.FTZ R164, R0, R15, R19 ;  /* 0x0000000f00a47223 */ /* 0x008fe20000010013 */
[----:B------:R-:W-:Y:S01]  /*1eb60*/  ISETP.GE.AND P3, PT, R30, R138, PT ;  /* 0x0000008a1e00720c */ /* 0x000fe20003f66270 */
[----:B------:R-:W-:Y:S01]  /*1eb70*/  VIADD R19, R9, 0x41 ;  /* 0x0000004109137836 */ /* 0x000fe20000000000 */
[----:B------:R-:W-:Y:S01]  /*1eb80*/  FSEL R153, R153, -INF , !P5 ;  /* 0xff80000099997808 */ /* 0x000fe20006800000 */
[----:B------:R-:W-:Y:S01]  /*1eb90*/  FMUL.FTZ R139, R151, R139 ;  /* 0x0000008b978b7220 */ /* 0x000fe20000410000 */
[----:B------:R-:W-:-:S02]  /*1eba0*/  FSEL R164, R164, -INF , !P4 ;  /* 0xff800000a4a47808 */ /* 0x000fc40006000000 */
[C---:B------:R-:W-:Y:S01]  /*1ebb0*/  ISETP.GE.AND P5, PT, R29.reuse, R136, PT ;  /* 0x000000881d00720c */ /* 0x040fe20003fa6270 */
[----:B------:R-:W-:Y:S01]  /*1ebc0*/  MUFU.TANH R185, R185 ;  /* 0x000000b900b97308 */ /* 0x000fe20000002400 */
[----:B------:R-:W-:Y:S02]  /*1ebd0*/  ISETP.GE.AND P4, PT, R29, R138, PT ;  /* 0x0000008a1d00720c */ /* 0x000fe40003f86270 */
[----:B------:R-:W-:Y:S02]  /*1ebe0*/  FSEL R154, R47, -INF , !P3 ;  /* 0xff8000002f9a7808 */ /* 0x000fe40005800000 */
[----:B----4-:R-:W-:Y:S02]  /*1ebf0*/  FSEL R166, R44, -INF , !P6 ;  /* 0xff8000002ca67808 */ /* 0x010fe40007000000 */
[----:B------:R-:W-:Y:S01]  /*1ec00*/  I2FP.F32.S32 R29, R29 ;  /* 0x0000001d001d7245 */ /* 0x000fe20000201400 */
[----:B------:R-:W-:Y:S01]  /*1ec10*/  MUFU.TANH R186, R186 ;  /* 0x000000ba00ba7308 */ /* 0x000fe20000002400 */
[----:B------:R-:W-:-:S02]  /*1ec20*/  ISETP.GE.AND P3, PT, R19, R136, PT ;  /* 0x000000881300720c */ /* 0x000fc40003f66270 */
[-C--:B------:R-:W-:Y:S01]  /*1ec30*/  ISETP.GE.AND P6, PT, R19, R138.reuse, PT ;  /* 0x0000008a1300720c */ /* 0x080fe20003fc6270 */
[C---:B--2---:R-:W-:Y:S01]  /*1ec40*/  FFMA.FTZ R50, R0.reuse, R29, R50 ;  /* 0x0000001d00327223 */ /* 0x044fe20000010032 */
[----:B------:R-:W-:Y:S01]  /*1ec50*/  I2FP.F32.S32 R19, R19 ;  /* 0x0000001300137245 */ /* 0x000fe20000201400 */
[----:B------:R-:W-:Y:S01]  /*1ec60*/  FFMA.FTZ R54, R0, R29, R54 ;  /* 0x0000001d00367223 */ /* 0x000fe20000010036 */
[----:B------:R-:W-:Y:S01]  /*1ec70*/  VIADD R29, R9, 0x49 ;  /* 0x00000049091d7836 */ /* 0x000fe20000000000 */
[----:B------:R1:W-:Y:S01]  /*1ec80*/  MUFU.TANH R15, R167 ;  /* 0x000000a7000f7308 */ /* 0x0003e20000002400 */
[----:B------:R-:W-:Y:S01]  /*1ec90*/  FSEL R175, R50, -INF , !P5 ;  /* 0xff80000032af7808 */ /* 0x000fe20006800000 */
[-C--:B------:R-:W-:Y:S01]  /*1eca0*/  FFMA.FTZ R51, R0, R19.reuse, R51 ;  /* 0x0000001300337223 */ /* 0x080fe20000010033 */
[----:B------:R-:W-:Y:S01]  /*1ecb0*/  ISETP.GE.AND P5, PT, R174, R138, PT ;  /* 0x0000008aae00720c */ /* 0x000fe20003fa6270 */
[----:B------:R-:W-:-:S03]  /*1ecc0*/  FFMA.FTZ R55, R0, R19, R55 ;  /* 0x0000001300377223 */ /* 0x000fc60000010037 */
[----:B------:R-:W-:Y:S01]  /*1ecd0*/  FSEL R173, R51, -INF , !P3 ;  /* 0xff80000033ad7808 */ /* 0x000fe20005800000 */
[----:B------:R2:W-:Y:S01]  /*1ece0*/  MUFU.TANH R28, R171 ;  /* 0x000000ab001c7308 */ /* 0x0005e20000002400 */
[----:B------:R-:W-:Y:S02]  /*1ecf0*/  ISETP.GE.AND P3, PT, R29, R138, PT ;  /* 0x0000008a1d00720c */ /* 0x000fe40003f66270 */
[----:B------:R-:W-:-:S05]  /*1ed00*/  FSEL R172, R55, -INF , !P6 ;  /* 0xff80000037ac7808 */ /* 0x000fca0007000000 */
[----:B------:R-:W-:Y:S01]  /*1ed10*/  MUFU.TANH R168, R168 ;  /* 0x000000a800a87308 */ /* 0x000fe20000002400 */
[----:B-1----:R-:W-:Y:S02]  /*1ed20*/  FSEL R167, R49, -INF , !P2 ;  /* 0xff80000031a77808 */ /* 0x002fe40005000000 */
[----:B------:R-:W-:Y:S02]  /*1ed30*/  ISETP.GE.AND P2, PT, R174, R136, PT ;  /* 0x00000088ae00720c */ /* 0x000fe40003f46270 */
[----:B------:R-:W-:-:S03]  /*1ed40*/  I2FP.F32.S32 R174, R174 ;  /* 0x000000ae00ae7245 */ /* 0x000fc60000201400 */
[----:B------:R-:W1:Y:S01]  /*1ed50*/  MUFU.TANH R187, R187 ;  /* 0x000000bb00bb7308 */ /* 0x000e620000002400 */
[----:B--2---:R-:W-:Y:S02]  /*1ed60*/  FSEL R171, R54, -INF , !P4 ;  /* 0xff80000036ab7808 */ /* 0x004fe40006000000 */
[----:B------:R-:W-:Y:S02]  /*1ed70*/  ISETP.GE.AND P4, PT, R29, R136, PT ;  /* 0x000000881d00720c */ /* 0x000fe40003f86270 */
[----:B------:R-:W-:-:S03]  /*1ed80*/  I2FP.F32.S32 R29, R29 ;  /* 0x0000001d001d7245 */ /* 0x000fc60000201400 */
[----:B------:R2:W-:Y:S08]  /*1ed90*/  MUFU.TANH R38, R169 ;  /* 0x000000a900267308 */ /* 0x0005f00000002400 */
[----:B------:R3:W4:Y:S01]  /*1eda0*/  MUFU.TANH R39, R170 ;  /* 0x000000aa00277308 */ /* 0x0007220000002400 */
[----:B-1----:R-:W-:-:S07]  /*1edb0*/  FFMA.FTZ R187, R0, R29, R187 ;  /* 0x0000001d00bb7223 */ /* 0x002fce00000100bb */
[----:B------:R1:W5:Y:S01]  /*1edc0*/  MUFU.TANH R5, R165 ;  /* 0x000000a500057308 */ /* 0x0003620000002400 */
[----:B--2---:R-:W-:-:S05]  /*1edd0*/  FFMA.FTZ R169, R0, R29, R185 ;  /* 0x0000001d00a97223 */ /* 0x004fca00000100b9 */
[----:B------:R-:W-:Y:S02]  /*1ede0*/  FSEL R169, R169, -INF , !P4 ;  /* 0xff800000a9a97808 */ /* 0x000fe40006000000 */
[----:B------:R2:W-:Y:S01]  /*1edf0*/  MUFU.TANH R19, R162 ;  /* 0x000000a200137308 */ /* 0x0005e20000002400 */
[CC--:B---3--:R-:W-:Y:S01]  /*1ee00*/  FFMA.FTZ R170, R0.reuse, R174.reuse, R184 ;  /* 0x000000ae00aa7223 */ /* 0x0c8fe200000100b8 */
[----:B------:R-:W-:-:S04]  /*1ee10*/  FFMA.FTZ R174, R0, R174, R186 ;  /* 0x000000ae00ae7223 */ /* 0x000fc800000100ba */
[----:B------:R-:W-:Y:S02]  /*1ee20*/  FSEL R170, R170, -INF , !P2 ;  /* 0xff800000aaaa7808 */ /* 0x000fe40005000000 */
[----:B------:R-:W-:Y:S01]  /*1ee30*/  FSEL R174, R174, -INF , !P5 ;  /* 0xff800000aeae7808 */ /* 0x000fe20006800000 */
[----:B-1----:R-:W-:Y:S01]  /*1ee40*/  VIADD R165, R9, 0x50 ;  /* 0x0000005009a57836 */ /* 0x002fe20000000000 */
[----:B------:R1:W3:Y:S04]  /*1ee50*/  MUFU.TANH R11, R160 ;  /* 0x000000a0000b7308 */ /* 0x0002e80000002400 */
[C---:B------:R-:W-:Y:S02]  /*1ee60*/  ISETP.GE.AND P6, PT, R165.reuse, R136, PT ;  /* 0x00000088a500720c */ /* 0x040fe40003fc6270 */
[----:B------:R-:W-:Y:S01]  /*1ee70*/  ISETP.GE.AND P2, PT, R165, R138, PT ;  /* 0x0000008aa500720c */ /* 0x000fe20003f46270 */
[C---:B--2---:R-:W-:Y:S01]  /*1ee80*/  VIADD R162, R9.reuse, 0x51 ;  /* 0x0000005109a27836 */ /* 0x044fe20000000000 */
[----:B------:R-:W-:Y:S01]  /*1ee90*/  I2FP.F32.S32 R165, R165 ;  /* 0x000000a500a57245 */ /* 0x000fe20000201400 */
[----:B------:R-:W2:Y:S03]  /*1eea0*/  MUFU.TANH R46, R46 ;  /* 0x0000002e002e7308 */ /* 0x000ea60000002400 */
[----:B------:R-:W-:Y:S01]  /*1eeb0*/  ISETP.GE.AND P5, PT, R162, R136, PT ;  /* 0x00000088a200720c */ /* 0x000fe20003fa6270 */
[-C--:B------:R-:W-:Y:S01]  /*1eec0*/  FFMA.FTZ R159, R0, R165.reuse, R168 ;  /* 0x000000a5009f7223 */ /* 0x080fe200000100a8 */
[----:B------:R-:W-:Y:S01]  /*1eed0*/  ISETP.GE.AND P4, PT, R162, R138, PT ;  /* 0x0000008aa200720c */ /* 0x000fe20003f86270 */
[C---:B----4-:R-:W-:Y:S01]  /*1eee0*/  FFMA.FTZ R165, R0.reuse, R165, R39 ;  /* 0x000000a500a57223 */ /* 0x050fe20000010027 */
[----:B------:R-:W-:Y:S01]  /*1eef0*/  I2FP.F32.S32 R162, R162 ;  /* 0x000000a200a27245 */ /* 0x000fe20000201400 */
[----:B------:R-:W-:Y:S01]  /*1ef00*/  VIADD R39, R9, 0x58 ;  /* 0x0000005809277836 */ /* 0x000fe20000000000 */
[----:B------:R-:W-:Y:S01]  /*1ef10*/  FSEL R168, R187, -INF , !P3 ;  /* 0xff800000bba87808 */ /* 0x000fe20005800000 */
[----:B------:R-:W4:Y:S01]  /*1ef20*/  MUFU.TANH R45, R45 ;  /* 0x0000002d002d7308 */ /* 0x000f220000002400 */
[----:B------:R-:W-:Y:S01]  /*1ef30*/  FSEL R159, R159, -INF , !P6 ;  /* 0xff8000009f9f7808 */ /* 0x000fe20007000000 */
[----:B------:R-:W-:Y:S01]  /*1ef40*/  FFMA.FTZ R44, R0, R162, R38 ;  /* 0x000000a2002c7223 */ /* 0x000fe20000010026 */
[----:B------:R-:W-:-:S02]  /*1ef50*/  VIADD R38, R9, 0x59 ;  /* 0x0000005909267836 */ /* 0x000fc40000000000 */
[----:B------:R-:W-:Y:S01]  /*1ef60*/  FFMA.FTZ R162, R0, R162, R28 ;  /* 0x000000a200a27223 */ /* 0x000fe2000001001c */
[----:B------:R-:W-:Y:S02]  /*1ef70*/  FSEL R165, R165, -INF , !P2 ;  /* 0xff800000a5a57808 */ /* 0x000fe40005000000 */
[C---:B------:R-:W-:Y:S01]  /*1ef80*/  ISETP.GE.AND P3, PT, R39.reuse, R136, PT ;  /* 0x000000882700720c */ /* 0x040fe20003f66270 */
[----:B------:R5:W-:Y:S01]  /*1ef90*/  MUFU.TANH R28, R158 ;  /* 0x0000009e001c7308 */ /* 0x000be20000002400 */
[----:B------:R-:W-:Y:S02]  /*1efa0*/  ISETP.GE.AND P6, PT, R39, R138, PT ;  /* 0x0000008a2700720c */ /* 0x000fe40003fc6270 */
[----:B------:R-:W-:Y:S02]  /*1efb0*/  ISETP.GE.AND P2, PT, R38, R136, PT ;  /* 0x000000882600720c */ /* 0x000fe40003f46270 */
[----:B------:R-:W-:Y:S02]  /*1efc0*/  I2FP.F32.S32 R39, R39 ;  /* 0x0000002700277245 */ /* 0x000fe40000201400 */
[----:B------:R-:W-:Y:S01]  /*1efd0*/  FSEL R162, R162, -INF , !P4 ;  /* 0xff800000a2a27808 */ /* 0x000fe20006000000 */
[----:B------:R3:W4:Y:S02]  /*1efe0*/  MUFU.TANH R29, R156 ;  /* 0x0000009c001d7308 */ /* 0x0007240000002400 */
[----:B------:R-:W-:-:S05]  /*1eff0*/  FFMA.FTZ R6, R0, R39, R6 ;  /* 0x0000002700067223 */ /* 0x000fca0000010006 */
[----:B-1----:R-:W-:Y:S01]  /*1f000*/  FSEL R160, R6, -INF , !P6 ;  /* 0xff80000006a07808 */ /* 0x002fe20007000000 */
[----:B------:R1:W4:Y:S01]  /*1f010*/  MUFU.TANH R30, R157 ;  /* 0x0000009d001e7308 */ /* 0x0003220000002400 */
[----:B-----5:R-:W-:Y:S02]  /*1f020*/  FSEL R158, R44, -INF , !P5 ;  /* 0xff8000002c9e7808 */ /* 0x020fe40006800000 */
[----:B------:R-:W-:Y:S02]  /*1f030*/  ISETP.GE.AND P5, PT, R38, R138, PT ;  /* 0x0000008a2600720c */ /* 0x000fe40003fa6270 */
[----:B------:R-:W-:-:S03]  /*1f040*/  I2FP.F32.S32 R38, R38 ;  /* 0x0000002600267245 */ /* 0x000fc60000201400 */
[----:B------:R-:W5:Y:S02]  /*1f050*/  MUFU.TANH R43, R43 ;  /* 0x0000002b002b7308 */ /* 0x000f640000002400 */
[CC--:B---3--:R-:W-:Y:S01]  /*1f060*/  FFMA.FTZ R156, R0.reuse, R38.reuse, R5 ;  /* 0x00000026009c7223 */ /* 0x0c8fe20000010005 */
[C---:B------:R-:W-:Y:S02]  /*1f070*/  VIADD R5, R9.reuse, 0x61 ;  /* 0x0000006109057836 */ /* 0x040fe40000000000 */
[----:B------:R-:W-:Y:S02]  /*1f080*/  FFMA.FTZ R15, R0, R38, R15 ;  /* 0x00000026000f7223 */ /* 0x000fe4000001000f */
[----:B------:R-:W-:Y:S01]  /*1f090*/  FSEL R156, R156, -INF , !P2 ;  /* 0xff8000009c9c7808 */ /* 0x000fe20005000000 */
[----:B------:R-:W3:Y:S01]  /*1f0a0*/  MUFU.TANH R42, R42 ;  /* 0x0000002a002a7308 */ /* 0x000ee20000002400 */
[----:B-1----:R-:W-:Y:S01]  /*1f0b0*/  FFMA.FTZ R157, R0, R39, R4 ;  /* 0x00000027009d7223 */ /* 0x002fe20000010004 */
[----:B------:R-:W-:Y:S01]  /*1f0c0*/  VIADD R4, R9, 0x60 ;  /* 0x0000006009047836 */ /* 0x000fe20000000000 */
[----:B------:R-:W-:-:S02]  /*1f0d0*/  ISETP.GE.AND P6, PT, R5, R136, PT ;  /* 0x000000880500720c */ /* 0x000fc40003fc6270 */
[----:B------:R-:W-:Y:S02]  /*1f0e0*/  ISETP.GE.AND P2, PT, R5, R138, PT ;  /* 0x0000008a0500720c */ /* 0x000fe40003f46270 */
[----:B------:R-:W-:Y:S01]  /*1f0f0*/  FSEL R157, R157, -INF , !P3 ;  /* 0xff8000009d9d7808 */ /* 0x000fe20005800000 */
[----:B------:R-:W-:Y:S01]  /*1f100*/  MUFU.TANH R41, R41 ;  /* 0x0000002900297308 */ /* 0x000fe20000002400 */
[C---:B------:R-:W-:Y:S02]  /*1f110*/  ISETP.GE.AND P4, PT, R4.reuse, R136, PT ;  /* 0x000000880400720c */ /* 0x040fe40003f86270 */
[----:B------:R-:W-:Y:S02]  /*1f120*/  ISETP.GE.AND P3, PT, R4, R138, PT ;  /* 0x0000008a0400720c */ /* 0x000fe40003f66270 */
[----:B------:R-:W-:Y:S02]  /*1f130*/  I2FP.F32.S32 R4, R4 ;  /* 0x0000000400047245 */ /* 0x000fe40000201400 */
[----:B------:R-:W-:Y:S01]  /*1f140*/  I2FP.F32.S32 R5, R5 ;  /* 0x0000000500057245 */ /* 0x000fe20000201400 */
[----:B------:R-:W1:Y:S01]  /*1f150*/  MUFU.TANH R40, R40 ;  /* 0x0000002800287308 */ /* 0x000e620000002400 */
[----:B------:R-:W-:Y:S01]  /*1f160*/  FSEL R155, R15, -INF , !P5 ;  /* 0xff8000000f9b7808 */ /* 0x000fe20006800000 */
[CC--:B------:R-:W-:Y:S01]  /*1f170*/  FFMA.FTZ R11, R0.reuse, R4.reuse, R11 ;  /* 0x00000004000b7223 */ /* 0x0c0fe2000001000b */
[C---:B------:R-:W-:Y:S01]  /*1f180*/  FFMA.FTZ R19, R0.reuse, R4, R19 ;  /* 0x0000000400137223 */ /* 0x040fe20000010013 */
[CC--:B--2---:R-:W-:Y:S01]  /*1f190*/  FFMA.FTZ R46, R0.reuse, R5.reuse, R46 ;  /* 0x00000005002e7223 */ /* 0x0c4fe2000001002e */
[----:B----4-:R-:W-:Y:S01]  /*1f1a0*/  FFMA.FTZ R45, R0, R5, R45 ;  /* 0x00000005002d7223 */ /* 0x010fe2000001002d */
[----:B------:R-:W-:Y:S01]  /*1f1b0*/  VIADD R4, R9, 0x68 ;  /* 0x0000006809047836 */ /* 0x000fe20000000000 */
[----:B------:R-:W-:Y:S01]  /*1f1c0*/  FSEL R148, R11, -INF , !P4 ;  /* 0xff8000000b947808 */ /* 0x000fe20006000000 */
[----:B------:R-:W-:Y:S01]  /*1f1d0*/  VIADD R5, R9, 0x69 ;  /* 0x0000006909057836 */ /* 0x000fe20000000000 */
[----:B------:R-:W-:Y:S01]  /*1f1e0*/  FSEL R151, R19, -INF , !P3 ;  /* 0xff80000013977808 */ /* 0x000fe20005800000 */
[----:B------:R-:W2:Y:S01]  /*1f1f0*/  MUFU.TANH R31, R31 ;  /* 0x0000001f001f7308 */ /* 0x000ea20000002400 */
[----:B------:R-:W-:-:S02]  /*1f200*/  FSEL R147, R46, -INF , !P6 ;  /* 0xff8000002e937808 */ /* 0x000fc40007000000 */
[C---:B------:R-:W-:Y:S02]  /*1f210*/  ISETP.GE.AND P5, PT, R4.reuse, R136, PT ;  /* 0x000000880400720c */ /* 0x040fe40003fa6270 */
[----:B------:R-:W-:Y:S02]  /*1f220*/  ISETP.GE.AND P4, PT, R4, R138, PT ;  /* 0x0000008a0400720c */ /* 0x000fe40003f86270 */
[C---:B------:R-:W-:Y:S01]  /*1f230*/  ISETP.GE.AND P3, PT, R5.reuse, R136, PT ;  /* 0x000000880500720c */ /* 0x040fe20003f66270 */
[----:B------:R-:W4:Y:S01]  /*1f240*/  MUFU.TANH R16, R16 ;  /* 0x0000001000107308 */ /* 0x000f220000002400 */
[----:B------:R-:W-:Y:S01]  /*1f250*/  BAR.SYNC.DEFER_BLOCKING 0x0 ;  /* 0x0000000000007b1d */ /* 0x000fe20000010000 */
[----:B------:R-:W-:Y:S02]  /*1f260*/  ISETP.GE.AND P6, PT, R5, R138, PT ;  /* 0x0000008a0500720c */ /* 0x000fe40003fc6270 */
[----:B------:R-:W-:Y:S02]  /*1f270*/  I2FP.F32.S32 R4, R4 ;  /* 0x0000000400047245 */ /* 0x000fe40000201400 */
[----:B------:R-:W-:-:S02]  /*1f280*/  I2FP.F32.S32 R5, R5 ;  /* 0x0000000500057245 */ /* 0x000fc40000201400 */
[----:B------:R-:W-:Y:S01]  /*1f290*/  FSEL R150, R45, -INF , !P2 ;  /* 0xff8000002d967808 */ /* 0x000fe20005000000 */
[CC--:B------:R-:W-:Y:S01]  /*1f2a0*/  FFMA.FTZ R29, R0.reuse, R4.reuse, R29 ;  /* 0x00000004001d7223 */ /* 0x0c0fe2000001001d */
[C---:B------:R-:W-:Y:S01]  /*1f2b0*/  FFMA.FTZ R28, R0.reuse, R4, R28 ;  /* 0x00000004001c7223 */ /* 0x040fe2000001001c */
[CC--:B------:R-:W-:Y:S01]  /*1f2c0*/  FFMA.FTZ R30, R0.reuse, R5.reuse, R30 ;  /* 0x00000005001e7223 */ /* 0x0c0fe2000001001e */
[----:B-----5:R-:W-:Y:S01]  /*1f2d0*/  FFMA.FTZ R43, R0, R5, R43 ;  /* 0x00000005002b7223 */ /* 0x020fe2000001002b */
[----:B------:R-:W-:Y:S01]  /*1f2e0*/  VIADD R4, R9, 0x70 ;  /* 0x0000007009047836 */ /* 0x000fe20000000000 */
[----:B------:R-:W-:Y:S01]  /*1f2f0*/  FSEL R146, R29, -INF , !P5 ;  /* 0xff8000001d927808 */ /* 0x000fe20006800000 */
[----:B------:R-:W-:Y:S01]  /*1f300*/  VIADD R5, R9, 0x71 ;  /* 0x0000007109057836 */ /* 0x000fe20000000000 */
[----:B------:R-:W-:Y:S01]  /*1f310*/  FSEL R149, R28, -INF , !P4 ;  /* 0xff8000001c957808 */ /* 0x000fe20006000000 */
[----:B------:R-:W5:Y:S01]  /*1f320*/  MUFU.TANH R18, R18 ;  /* 0x0000001200127308 */ /* 0x000f620000002400 */
[----:B------:R-:W-:-:S02]  /*1f330*/  FSEL R145, R30, -INF , !P3 ;  /* 0xff8000001e917808 */ /* 0x000fc40005800000 */
[C---:B------:R-:W-:Y:S02]  /*1f340*/  ISETP.GE.AND P2, PT, R4.reuse, R136, PT ;  /* 0x000000880400720c */ /* 0x040fe40003f46270 */
[----:B------:R-:W-:Y:S02]  /*1f350*/  ISETP.GE.AND P5, PT, R4, R138, PT ;  /* 0x0000008a0400720c */ /* 0x000fe40003fa6270 */
[C---:B------:R-:W-:Y:S01]  /*1f360*/  ISETP.GE.AND P4, PT, R5.reuse, R136, PT ;  /* 0x000000880500720c */ /* 0x040fe20003f86270 */
[----:B------:R-:W5:Y:S01]  /*1f370*/  MUFU.TANH R17, R17 ;  /* 0x0000001100117308 */ /* 0x000f620000002400 */
[----:B------:R-:W-:Y:S02]  /*1f380*/  ISETP.GE.AND P3, PT, R5, R138, PT ;  /* 0x0000008a0500720c */ /* 0x000fe40003f66270 */
[----:B------:R-:W-:Y:S02]  /*1f390*/  I2FP.F32.S32 R4, R4 ;  /* 0x0000000400047245 */ /* 0x000fe40000201400 */
[----:B------:R-:W-:-:S02]  /*1f3a0*/  I2FP.F32.S32 R5, R5 ;  /* 0x0000000500057245 */ /* 0x000fc40000201400 */
[----:B------:R-:W-:Y:S01]  /*1f3b0*/  FSEL R144, R43, -INF , !P6 ;  /* 0xff8000002b907808 */ /* 0x000fe20007000000 */
[CC--:B---3--:R-:W-:Y:S01]  /*1f3c0*/  FFMA.FTZ R42, R0.reuse, R4.reuse, R42 ;  /* 0x00000004002a7223 */ /* 0x0c8fe2000001002a */
[C---:B-1----:R-:W-:Y:S01]  /*1f3d0*/  FFMA.FTZ R40, R0.reuse, R4, R40 ;  /* 0x0000000400287223 */ /* 0x042fe20000010028 */
[CC--:B------:R-:W-:Y:S01]  /*1f3e0*/  FFMA.FTZ R41, R0.reuse, R5.reuse, R41 ;  /* 0x0000000500297223 */ /* 0x0c0fe20000010029 */
[----:B--2---:R-:W-:Y:S01]  /*1f3f0*/  FFMA.FTZ R31, R0, R5, R31 ;  /* 0x00000005001f7223 */ /* 0x004fe2000001001f */
[C---:B------:R-:W-:Y:S01]  /*1f400*/  VIADD R5, R9.reuse, 0x78 ;  /* 0x0000007809057836 */ /* 0x040fe20000000000 */
[----:B------:R-:W-:Y:S01]  /*1f410*/  FSEL R65, R42, -INF , !P2 ;  /* 0xff8000002a417808 */ /* 0x000fe20005000000 */
[----:B------:R-:W1:Y:S01]  /*1f420*/  MUFU.TANH R139, R139 ;  /* 0x0000008b008b7308 */ /* 0x000e620000002400 */
[----:B------:R-:W-:Y:S01]  /*1f430*/  FSEL R135, R40, -INF , !P5 ;  /* 0xff80000028877808 */ /* 0x000fe20006800000 */
[----:B------:R-:W-:Y:S01]  /*1f440*/  VIADD R4, R9, 0x79 ;  /* 0x0000007909047836 */ /* 0x000fe20000000000 */
[----:B------:R-:W-:-:S02]  /*1f450*/  ISETP.GE.AND P2, PT, R5, R136, PT ;  /* 0x000000880500720c */ /* 0x000fc40003f46270 */
[----:B------:R-:W-:Y:S02]  /*1f460*/  ISETP.GE.AND P5, PT, R5, R138, PT ;  /* 0x0000008a0500720c */ /* 0x000fe40003fa6270 */
[----:B------:R-:W-:Y:S02]  /*1f470*/  I2FP.F32.S32 R5, R5 ;  /* 0x0000000500057245 */ /* 0x000fe40000201400 */
[----:B------:R-:W-:Y:S02]  /*1f480*/  FSEL R134, R31, -INF , !P3 ;  /* 0xff8000001f867808 */ /* 0x000fe40005800000 */
[C---:B------:R-:W-:Y:S01]  /*1f490*/  ISETP.GE.AND P6, PT, R9.reuse, R136, PT ;  /* 0x000000880900720c */ /* 0x040fe20003fc6270 */
[CC--:B----4-:R-:W-:Y:S01]  /*1f4a0*/  FFMA.FTZ R16, R0.reuse, R5.reuse, R16 ;  /* 0x0000000500107223 */ /* 0x0d0fe20000010010 */
[----:B-----5:R-:W-:Y:S01]  /*1f4b0*/  FFMA.FTZ R18, R0, R5, R18 ;  /* 0x0000000500127223 */ /* 0x020fe20000010012 */
[----:B------:R-:W-:Y:S02]  /*1f4c0*/  ISETP.GE.AND P3, PT, R9, R138, PT ;  /* 0x0000008a0900720c */ /* 0x000fe40003f66270 */
[----:B------:R-:W-:-:S02]  /*1f4d0*/  I2FP.F32.S32 R9, R9 ;  /* 0x0000000900097245 */ /* 0x000fc40000201400 */
[----:B------:R-:W-:Y:S02]  /*1f4e0*/  FSEL R132, R16, -INF , !P5 ;  /* 0xff80000010847808 */ /* 0x000fe40006800000 */
[----:B------:R-:W-:Y:S01]  /*1f4f0*/  ISETP.GT.AND P5, PT, R249, R238, PT ;  /* 0x000000eef900720c */ /* 0x000fe20003fa4270 */
[-C--:B------:R-:W-:Y:S01]  /*1f500*/  FFMA.FTZ R5, R0, R9.reuse, R53 ;  /* 0x0000000900057223 */ /* 0x080fe20000010035 */
[----:B------:R-:W-:Y:S02]  /*1f510*/  I2FP.F32.S32 R6, R4 ;  /* 0x0000000400067245 */ /* 0x000fe40000201400 */
[----:B------:R-:W-:Y:S02]  /*1f520*/  FSEL R64, R41, -INF , !P4 ;  /* 0xff80000029407808 */ /* 0x000fe40006000000 */
[----:B------:R-:W-:Y:S01]  /*1f530*/  FSEL R62, R18, -INF , !P2 ;  /* 0xff800000123e7808 */ /* 0x000fe20005000000 */
[----:B------:R-:W-:Y:S01]  /*1f540*/  FFMA.FTZ R17, R0, R6, R17 ;  /* 0x0000000600117223 */ /* 0x000fe20000010011 */
[----:B------:R-:W-:Y:S01]  /*1f550*/  ISETP.GE.AND P4, PT, R4, R136, PT ;  /* 0x000000880400720c */ /* 0x000fe20003f86270 */
[----:B-1----:R-:W-:Y:S01]  /*1f560*/  FFMA.FTZ R54, R0, R6, R139 ;  /* 0x0000000600367223 */ /* 0x002fe2000001008b */
[----:B------:R-:W-:Y:S01]  /*1f570*/  ISETP.GE.AND P2, PT, R4, R138, PT ;  /* 0x0000008a0400720c */ /* 0x000fe20003f46270 */
[----:B------:R-:W-:Y:S01]  /*1f580*/  FFMA.FTZ R4, R0, R9, R52 ;  /* 0x0000000900047223 */ /* 0x000fe20000010034 */
[----:B------:R-:W-:-:S02]  /*1f590*/  FSEL R5, R5, -INF , !P3 ;  /* 0xff80000005057808 */ /* 0x000fc40005800000 */
[----:B------:R-:W-:Y:S02]  /*1f5a0*/  FSEL R61, R17, -INF , !P4 ;  /* 0xff800000113d7808 */ /* 0x000fe40006000000 */
        /* <DEDUP_REMOVED lines=64> */
[----:B------:R-:W-:-:S04]  /*1f9b0*/  IMAD R15, R18, R15, R9 ;  /* 0x0000000f120f7224 */ /* 0x000fc800078e0209 */
[----:B------:R-:W-:Y:S01]  /*1f9c0*/  IMAD.IADD R15, R17, 0x1, R15 ;  /* 0x00000001110f7824 */ /* 0x000fe200078e020f */
[----:B------:R-:W-:Y:S05]  /*1f9d0*/  BRA `(.L_x_4672) ;  /* 0x00000000000c7947 */ /* 0x000fea0003800000 */
.L_x_4671:
[----:B------:R-:W2:Y:S02]  /*1f9e0*/  LD.E R16, desc[UR4][R188.64+0x38] ;  /* 0x00003804bc107980 */ /* 0x000ea4000c101900 */
[----:B--2---:R-:W-:-:S04]  /*1f9f0*/  LEA R16, -R16, RZ, 0x7 ;  /* 0x000000ff10107211 */ /* 0x004fc800078e39ff */
[----:B------:R-:W-:Y:S02]  /*1fa00*/  SHF.R.S32.HI R15, RZ, 0x1f, R16 ;  /* 0x0000001fff0f7819 */ /* 0x000fe40000011410 */
.L_x_4672:
[----:B------:R-:W-:Y:S05]  /*1fa10*/  BSYNC B0 ;  /* 0x0000000000007941 */ /* 0x000fea0003800000 */
.L_x_4670:
        /* <DEDUP_REMOVED lines=131> */
.L_x_4669:
[----:B------:R-:W-:Y:S05]  /*20250*/  BSYNC B1 ;  /* 0x0000000000017941 */ /* 0x000fea0003800000 */
.L_x_4668:
[----:B-1----:R-:W2:Y:S01]  /*20260*/  LD.E R57, desc[UR4][R188.64+0xdc] ;  /* 0x0000dc04bc397980 */ /* 0x002ea2000c101900 */
[----:B------:R-:W-:Y:S02]  /*20270*/  FMNMX.FTZ R15, R2, R5, !PT ;  /* 0x00000005020f7209 */ /* 0x000fe40007810000 */
[----:B------:R-:W-:Y:S01]  /*20280*/  FMNMX.FTZ R11, R3, R4, !PT ;  /* 0x00000004030b7209 */ /* 0x000fe20007810000 */
[----:B------:R-:W-:Y:S01]  /*20290*/  LDSM.16.MT88.4 R16, [R225+0xc000] ;  /* 0x00c00000e110783b */ /* 0x000fe20000004200 */
[----:B------:R-:W-:Y:S02]  /*202a0*/  FMNMX.FTZ R15, R13, R15, !PT ;  /* 0x0000000f0d0f7209 */ /* 0x000fe40007810000 */
[----:B------:R-:W-:Y:S01]  /*202b0*/  FMNMX.FTZ R11, R7, R11, !PT ;  /* 0x0000000b070b7209 */ /* 0x000fe20007810000 */
[----:B------:R-:W-:Y:S01]  /*202c0*/  LDSM.16.MT88.4 R28, [R223+0x10000] ;  /* 0x01000000df1c783b */ /* 0x000fe20000004200 */
        /* <DEDUP_REMOVED lines=68> */
[----:B------:R-:W-:Y:S02]  /*20710*/  FSETP.NEU.FTZ.AND P0, PT, R46, -INF , PT ;  /* 0xff8000002e00780b */ /* 0x000fe40003f1d000 */
[----:B------:R-:W-:-:S02]  /*20720*/  FSETP.NEU.FTZ.AND P1, PT, R47, -INF , PT ;  /* 0xff8000002f00780b */ /* 0x000fc40003f3d000 */
[----:B------:R-:W-:-:S05]  /*20730*/  FSEL R9, R46, RZ, P0 ;  /* 0x000000ff2e097208 */ /* 0x000fca0000000000 */
[----:B------:R-:W-:Y:S01]  /*20740*/  FADD.FTZ R9, R2, -R9 ;  /* 0x8000000902097221 */ /* 0x000fe20000010000 */
[C---:B--2---:R-:W-:Y:S01]  /*20750*/  FMUL.FTZ R56, R57.reuse, R46 ;  /* 0x0000002e39387220 */ /* 0x044fe20000410000 */
[C---:B------:R-:W-:Y:S02]  /*20760*/  FMUL.FTZ R63, R57.reuse, R47 ;  /* 0x0000002f393f7220 */ /* 0x040fe40000410000 */
[----:B------:R-:W-:Y:S02]  /*20770*/  FMUL.FTZ R9, R57, R9 ;  /* 0x0000000939097220 */ /* 0x000fe40000410000 */
[----:B------:R-:W-:Y:S02]  /*20780*/  FSEL R56, R56, RZ, P0 ;  /* 0x000000ff38387208 */ /* 0x000fe40000000000 */
[----:B------:R-:W1:Y:S01]  /*20790*/  MUFU.EX2 R49, R9 ;  /* 0x0000000900317308 */ /* 0x000e620000000800 */
[----:B------:R-:W-:Y:S02]  /*207a0*/  FSEL R63, R63, RZ, P1 ;  /* 0x000000ff3f3f7208 */ /* 0x000fe40000800000 */
[-CC-:B------:R-:W-:Y:S01]  /*207b0*/  FFMA.FTZ R48, R5, R57.reuse, -R56.reuse ;  /* 0x0000003905307223 */ /* 0x180fe20000010838 */
[----:B------:R-:W-:-:S02]  /*207c0*/  FFMA.FTZ R42, R13, R57, -R56 ;  /* 0x000000390d2a7223 */ /* 0x000fc40000010838 */
[-CC-:B------:R-:W-:Y:S01]  /*207d0*/  FFMA.FTZ R45, R4, R57.reuse, -R63.reuse ;  /* 0x00000039042d7223 */ /* 0x180fe2000001083f */
[-CC-:B------:R-:W-:Y:S01]  /*207e0*/  FFMA.FTZ R44, R7, R57.reuse, -R63.reuse ;  /* 0x00000039072c7223 */ /* 0x180fe2000001083f */
[-CC-:B------:R-:W-:Y:S01]  /*207f0*/  FFMA.FTZ R2, R8, R57.reuse, -R63.reuse ;  /* 0x0000003908027223 */ /* 0x180fe2000001083f */
[----:B------:R-:W2:Y:S01]  /*20800*/  LDSM.16.MT88.4 R4, [R227+0xc000] ;  /* 0x00c00000e304783b */ /* 0x000ea20000004200 */
[----:B------:R-:W-:Y:S01]  /*20810*/  FSEL R8, R47, RZ, P1 ;  /* 0x000000ff2f087208 */ /* 0x000fe20000800000 */
[-CC-:B------:R-:W-:Y:S01]  /*20820*/  FFMA.FTZ R41, R12, R57.reuse, -R56.reuse ;  /* 0x000000390c297223 */ /* 0x180fe20000010838 */
[-C--:B------:R-:W-:Y:S01]  /*20830*/  FFMA.FTZ R40, R14, R57.reuse, -R56 ;  /* 0x000000390e287223 */ /* 0x080fe20000010838 */
[-CC-:B------:R-:W-:Y:S01]  /*20840*/  FFMA.FTZ R43, R10, R57.reuse, -R63.reuse ;  /* 0x000000390a2b7223 */ /* 0x180fe2000001083f */
[----:B------:R-:W-:Y:S01]  /*20850*/  MUFU.EX2 R48, R48 ;  /* 0x0000003000307308 */ /* 0x000fe20000000800 */
[----:B------:R-:W-:Y:S01]  /*20860*/  FADD.FTZ R8, R3, -R8 ;  /* 0x8000000803087221 */ /* 0x000fe20000010000 */
[--C-:B------:R-:W-:Y:S01]  /*20870*/  FFMA.FTZ R51, R27, R57, -R56.reuse ;  /* 0x000000391b337223 */ /* 0x100fe20000010838 */
[-C--:B-1----:R-:W-:Y:S01]  /*20880*/  FMUL.FTZ R130, R130, R49.reuse ;  /* 0x0000003182827220 */ /* 0x082fe20000410000 */
[-C--:B------:R-:W-:Y:S01]  /*20890*/  FMUL.FTZ R131, R131, R49.reuse ;  /* 0x0000003183837220 */ /* 0x080fe20000410000 */
[----:B------:R-:W-:Y:S01]  /*208a0*/  FMUL.FTZ R3, R57, R8 ;  /* 0x0000000839037220 */ /* 0x000fe20000410000 */
[-C--:B------:R-:W-:Y:S01]  /*208b0*/  FMUL.FTZ R126, R126, R49.reuse ;  /* 0x000000317e7e7220 */ /* 0x080fe20000410000 */
[----:B------:R-:W1:Y:S01]  /*208c0*/  LDSM.16.MT88.4 R8, [R224+0xc000] ;  /* 0x00c00000e008783b */ /* 0x000e620000004200 */
[----:B------:R-:W3:Y:S01]  /*208d0*/  MUFU.EX2 R42, R42 ;  /* 0x0000002a002a7308 */ /* 0x000ee20000000800 */
        /* <DEDUP_REMOVED lines=16> */
[----:B---3--:R-:W-:Y:S01]  /*209e0*/  F2FP.F16.F32.PACK_AB R13, R42, R48 ;  /* 0x000000302a0d723e */ /* 0x008fe200000000ff */
[-C--:B------:R-:W-:Y:S01]  /*209f0*/  FMUL.FTZ R99, R99, R49.reuse ;  /* 0x0000003163637220 */ /* 0x080fe20000410000 */
[-C--:B------:R-:W-:Y:S01]  /*20a00*/  FMUL.FTZ R94, R94, R49.reuse ;  /* 0x000000315e5e7220 */ /* 0x080fe20000410000 */
[----:B------:R-:W-:Y:S01]  /*20a10*/  FMUL.FTZ R95, R95, R49 ;  /* 0x000000315f5f7220 */ /* 0x000fe20000410000 */
[-CC-:B------:R-:W-:Y:S01]  /*20a20*/  FFMA.FTZ R50, R26, R57.reuse, -R56.reuse ;  /* 0x000000391a327223 */ /* 0x180fe20000010838 */
[-CC-:B------:R-:W-:Y:S01]  /*20a30*/  FFMA.FTZ R53, R25, R57.reuse, -R56.reuse ;  /* 0x0000003919357223 */ /* 0x180fe20000010838 */
[-CC-:B------:R-:W-:Y:S01]  /*20a40*/  FFMA.FTZ R52, R24, R57.reuse, -R56.reuse ;  /* 0x0000003918347223 */ /* 0x180fe20000010838 */
[----:B------:R-:W-:Y:S01]  /*20a50*/  MUFU.EX2 R45, R45 ;  /* 0x0000002d002d7308 */ /* 0x000fe20000000800 */
[-CC-:B------:R-:W-:Y:S01]  /*20a60*/  FFMA.FTZ R60, R23, R57.reuse, -R63.reuse ;  /* 0x00000039173c7223 */ /* 0x180fe2000001083f */
[-CC-:B------:R-:W-:Y:S01]  /*20a70*/  FFMA.FTZ R55, R22, R57.reuse, -R63.reuse ;  /* 0x0000003916377223 */ /* 0x180fe2000001083f */
[-CC-:B------:R-:W-:Y:S01]  /*20a80*/  FFMA.FTZ R59, R21, R57.reuse, -R63.reuse ;  /* 0x00000039153b7223 */ /* 0x180fe2000001083f */
[--C-:B------:R-:W-:Y:S01]  /*20a90*/  FFMA.FTZ R58, R20, R57, -R63.reuse ;  /* 0x00000039143a7223 */ /* 0x100fe2000001083f */
[-C--:B------:R-:W-:Y:S01]  /*20aa0*/  FMUL.FTZ R90, R90, R49.reuse ;  /* 0x000000315a5a7220 */ /* 0x080fe20000410000 */
[-C--:B------:R-:W-:Y:S01]  /*20ab0*/  FMUL.FTZ R91, R91, R49.reuse ;  /* 0x000000315b5b7220 */ /* 0x080fe20000410000 */
[----:B------:R-:W-:Y:S01]  /*20ac0*/  FMUL.FTZ R86, R86, R49 ;  /* 0x0000003156567220 */ /* 0x000fe20000410000 */
[----:B------:R-:W3:Y:S01]  /*20ad0*/  MUFU.EX2 R44, R44 ;  /* 0x0000002c002c7308 */ /* 0x000ee20000000800 */
        /* <DEDUP_REMOVED lines=12> */
[-CC-:B------:R-:W-:Y:S01]  /*20ba0*/  FFMA.FTZ R66, R37, R57.reuse, -R56.reuse ;  /* 0x0000003925427223 */ /* 0x180fe20000010838 */
[----:B------:R-:W-:Y:S01]  /*20bb0*/  LDSM.16.MT88.4 R20, [R223+0xc800] ;  /* 0x00c80000df14783b */ /* 0x000fe20000004200 */
[--C-:B------:R-:W-:Y:S01]  /*20bc0*/  FFMA.FTZ R67, R36, R57, -R56.reuse ;  /* 0x0000003924437223 */ /* 0x100fe20000010838 */
[----:B------:R-:W4:Y:S01]  /*20bd0*/  MUFU.EX2 R2, R2 ;  /* 0x0000000200027308 */ /* 0x000f220000000800 */
[----:B---3--:R-:W-:Y:S01]  /*20be0*/  F2FP.F16.F32.PACK_AB R12, R44, R45 ;  /* 0x0000002d2c0c723e */ /* 0x008fe200000000ff */
[----:B------:R-:W-:Y:S01]  /*20bf0*/  LDSM.16.MT88.4 R36, [R223+0x10800] ;  /* 0x01080000df24783b */ /* 0x000fe20000004200 */
[-CC-:B------:R-:W-:Y:S01]  /*20c00*/  FFMA.FTZ R133, R35, R57.reuse, -R56.reuse ;  /* 0x0000003923857223 */ /* 0x180fe20000010838 */
[-CC-:B------:R-:W-:Y:S01]  /*20c10*/  FFMA.FTZ R136, R34, R57.reuse, -R63.reuse ;  /* 0x0000003922887223 */ /* 0x180fe2000001083f */
[-CC-:B------:R-:W-:Y:S01]  /*20c20*/  FFMA.FTZ R138, R33, R57.reuse, -R63.reuse ;  /* 0x00000039218a7223 */ /* 0x180fe2000001083f */
[-CC-:B------:R-:W-:Y:S01]  /*20c30*/  FFMA.FTZ R139, R32, R57.reuse, -R63.reuse ;  /* 0x00000039208b7223 */ /* 0x180fe2000001083f */
[-CC-:B------:R-:W-:Y:S01]  /*20c40*/  FFMA.FTZ R142, R142, R57.reuse, -R63.reuse ;  /* 0x000000398e8e7223 */ /* 0x180fe2000001083f */
[----:B------:R-:W3:Y:S01]  /*20c50*/  MUFU.EX2 R3, R3 ;  /* 0x0000000300037308 */ /* 0x000ee20000000800 */
[-CC-:B------:R-:W-:Y:S01]  /*20c60*/  FFMA.FTZ R143, R143, R57.reuse, -R56.reuse ;  /* 0x000000398f8f7223 */ /* 0x180fe20000010838 */
[----:B------:R-:W-:Y:S01]  /*20c70*/  LDSM.16.MT88.4 R32, [R227+0xd000] ;  /* 0x00d00000e320783b */ /* 0x000fe20000004200 */
[-CC-:B------:R-:W-:Y:S01]  /*20c80*/  FFMA.FTZ R152, R152, R57.reuse, -R56.reuse ;  /* 0x0000003998987223 */ /* 0x180fe20000010838 */
[-CC-:B------:R-:W-:Y:S01]  /*20c90*/  FFMA.FTZ R153, R153, R57.reuse, -R56.reuse ;  /* 0x0000003999997223 */ /* 0x180fe20000010838 */
[-CC-:B------:R-:W-:Y:S01]  /*20ca0*/  FFMA.FTZ R154, R154, R57.reuse, -R56.reuse ;  /* 0x000000399a9a7223 */ /* 0x180fe20000010838 */
[-CC-:B------:R-:W-:Y:S01]  /*20cb0*/  FFMA.FTZ R161, R161, R57.reuse, -R63.reuse ;  /* 0x00000039a1a17223 */ /* 0x180fe2000001083f */
[--C-:B------:R-:W-:Y:S01]  /*20cc0*/  FFMA.FTZ R163, R163, R57, -R63.reuse ;  /* 0x00000039a3a37223 */ /* 0x100fe2000001083f */
[----:B------:R-:W5:Y:S01]  /*20cd0*/  MUFU.EX2 R51, R51 ;  /* 0x0000003300337308 */ /* 0x000f620000000800 */
[----:B----4-:R-:W-:Y:S01]  /*20ce0*/  F2FP.F16.F32.PACK_AB R14, R2, R43 ;  /* 0x0000002b020e723e */ /* 0x010fe200000000ff */
[-CC-:B------:R-:W-:Y:S01]  /*20cf0*/  FFMA.FTZ R164, R164, R57.reuse, -R63.reuse ;  /* 0x00000039a4a47223 */ /* 0x180fe2000001083f */
[-CC-:B------:R-:W-:Y:S01]  /*20d00*/  FFMA.FTZ R166, R166, R57.reuse, -R63.reuse ;  /* 0x00000039a6a67223 */ /* 0x180fe2000001083f */
[-CC-:B------:R-:W-:Y:S01]  /*20d10*/  FFMA.FTZ R167, R167, R57.reuse, -R56.reuse ;  /* 0x00000039a7a77223 */ /* 0x180fe20000010838 */
[-CC-:B------:R-:W-:Y:S01]  /*20d20*/  FFMA.FTZ R171, R171, R57.reuse, -R56.reuse ;  /* 0x00000039abab7223 */ /* 0x180fe20000010838 */
[-CC-:B------:R-:W-:Y:S01]  /*20d30*/  FFMA.FTZ R172, R172, R57.reuse, -R56.reuse ;  /* 0x00000039acac7223 */ /* 0x180fe20000010838 */
[--C-:B------:R-:W-:Y:S01]  /*20d40*/  FFMA.FTZ R174, R174, R57, -R56.reuse ;  /* 0x00000039aeae7223 */ /* 0x100fe20000010838 */
        /* <DEDUP_REMOVED lines=28> */
[----:B------:R-:W3:Y:S01]  /*20f10*/  LDSM.16.MT88.4 R16, [R227+0x10000] ;  /* 0x01000000e310783b */ /* 0x000ee20000004200 */
[-C--:B------:R-:W-:Y:S01]  /*20f20*/  FMUL.FTZ R89, R89, R3.reuse ;  /* 0x0000000359597220 */ /* 0x080fe20000410000 */
[-C--:B------:R-:W-:Y:S01]  /*20f30*/  FMUL.FTZ R84, R84, R3.reuse ;  /* 0x0000000354547220 */ /* 0x080fe20000410000 */
[-C--:B------:R-:W-:Y:S01]  /*20f40*/  FMUL.FTZ R85, R85, R3.reuse ;  /* 0x0000000355557220 */ /* 0x080fe20000410000 */
[-C--:B------:R-:W-:Y:S01]  /*20f50*/  FMUL.FTZ R80, R80, R3.reuse ;  /* 0x0000000350507220 */ /* 0x080fe20000410000 */
[C---:B-1----:R-:W-:Y:S01]  /*20f60*/  HMMA.16816.F32 R112, R12.reuse, R8, R112 ;  /* 0x000000080c70723c */ /* 0x042fe20000001870 */
[----:B------:R-:W-:Y:S01]  /*20f70*/  MUFU.EX2 R52, R52 ;  /* 0x0000003400347308 */ /* 0x000fe20000000800 */
[-C--:B------:R-:W-:Y:S01]  /*20f80*/  FMUL.FTZ R81, R81, R3.reuse ;  /* 0x0000000351517220 */ /* 0x080fe20000410000 */
[-C--:B------:R-:W-:Y:S01]  /*20f90*/  FMUL.FTZ R76, R76, R3.reuse ;  /* 0x000000034c4c7220 */ /* 0x080fe20000410000 */
[-C--:B------:R-:W-:Y:S01]  /*20fa0*/  FMUL.FTZ R77, R77, R3.reuse ;  /* 0x000000034d4d7220 */ /* 0x080fe20000410000 */
[-C--:B------:R-:W-:Y:S01]  /*20fb0*/  FMUL.FTZ R72, R72, R3.reuse ;  /* 0x0000000348487220 */ /* 0x080fe20000410000 */
[C---:B------:R-:W-:Y:S01]  /*20fc0*/  HMMA.16816.F32 R108, R12.reuse, R10, R108 ;  /* 0x0000000a0c6c723c */ /* 0x040fe2000000186c */
[----:B------:R-:W1:Y:S01]  /*20fd0*/  LDSM.16.MT88.4 R8, [R225+0x10000] ;  /* 0x01000000e108783b */ /* 0x000e620000004200 */
[-C--:B------:R-:W-:Y:S01]  /*20fe0*/  FMUL.FTZ R73, R73, R3.reuse ;  /* 0x0000000349497220 */ /* 0x080fe20000410000 */
[----:B------:R-:W-:Y:S01]  /*20ff0*/  MUFU.EX2 R60, R60 ;  /* 0x0000003c003c7308 */ /* 0x000fe20000000800 */
[-C--:B------:R-:W-:Y:S01]  /*21000*/  FMUL.FTZ R68, R68, R3.reuse ;  /* 0x0000000344447220 */ /* 0x080fe20000410000 */
[----:B------:R-:W-:Y:S01]  /*21010*/  FMUL.FTZ R69, R69, R3 ;  /* 0x0000000345457220 */ /* 0x000fe20000410000 */
[-CC-:B------:R-:W-:Y:S01]  /*21020*/  FFMA.FTZ R175, R175, R57.reuse, -R63.reuse ;  /* 0x00000039afaf7223 */ /* 0x180fe2000001083f */
[-CC-:B------:R-:W-:Y:S01]  /*21030*/  FFMA.FTZ R173, R173, R57.reuse, -R63.reuse ;  /* 0x00000039adad7223 */ /* 0x180fe2000001083f */
[-CC-:B------:R-:W-:Y:S01]  /*21040*/  FFMA.FTZ R170, R170, R57.reuse, -R63.reuse ;  /* 0x00000039aaaa7223 */ /* 0x180fe2000001083f */
[C---:B------:R-:W-:Y:S01]  /*21050*/  HMMA.16816.F32 R72, R12.reuse, R28, R72 ;  /* 0x0000001c0c48723c */ /* 0x040fe20000001848 */
[-CC-:B------:R-:W-:Y:S01]  /*21060*/  FFMA.FTZ R169, R169, R57.reuse, -R63.reuse ;  /* 0x00000039a9a97223 */ /* 0x180fe2000001083f */
[----:B------:R-:W4:Y:S01]  /*21070*/  MUFU.EX2 R55, R55 ;  /* 0x0000003700377308 */ /* 0x000f220000000800 */
[-CC-:B------:R-:W-:Y:S01]  /*21080*/  FFMA.FTZ R168, R168, R57.reuse, -R56.reuse ;  /* 0x00000039a8a87223 */ /* 0x180fe20000010838 */
[-CC-:B------:R-:W-:Y:S01]  /*21090*/  FFMA.FTZ R165, R165, R57.reuse, -R56.reuse ;  /* 0x00000039a5a57223 */ /* 0x180fe20000010838 */
[-CC-:B------:R-:W-:Y:S01]  /*210a0*/  FFMA.FTZ R162, R162, R57.reuse, -R56.reuse ;  /* 0x00000039a2a27223 */ /* 0x180fe20000010838 */
[-CC-:B------:R-:W-:Y:S01]  /*210b0*/  FFMA.FTZ R160, R160, R57.reuse, -R56.reuse ;  /* 0x00000039a0a07223 */ /* 0x180fe20000010838 */
[-CC-:B------:R-:W-:Y:S01]  /*210c0*/  FFMA.FTZ R159, R159, R57.reuse, -R63.reuse ;  /* 0x000000399f9f7223 */ /* 0x180fe2000001083f */
[C---:B--2---:R-:W-:Y:S01]  /*210d0*/  HMMA.16816.F32 R104, R12.reuse, R4, R104 ;  /* 0x000000040c68723c */ /* 0x044fe20000001868 */
[-CC-:B------:R-:W-:Y:S01]  /*210e0*/  FFMA.FTZ R158, R158, R57.reuse, -R63.reuse ;  /* 0x000000399e9e7223 */ /* 0x180fe2000001083f */
[----:B------:R-:W-:Y:S01]  /*210f0*/  MUFU.EX2 R59, R59 ;  /* 0x0000003b003b7308 */ /* 0x000fe20000000800 */
[-CC-:B------:R-:W-:Y:S01]  /*21100*/  FFMA.FTZ R157, R157, R57.reuse, -R63.reuse ;  /* 0x000000399d9d7223 */ /* 0x180fe2000001083f */
[-CC-:B------:R-:W-:Y:S01]  /*21110*/  FFMA.FTZ R156, R156, R57.reuse, -R63.reuse ;  /* 0x000000399c9c7223 */ /* 0x180fe2000001083f */
[-CC-:B------:R-:W-:Y:S01]  /*21120*/  FFMA.FTZ R155, R155, R57.reuse, -R56.reuse ;  /* 0x000000399b9b7223 */ /* 0x180fe20000010838 */
[C---:B------:R-:W-:Y:S01]  /*21130*/  HMMA.16816.F32 R100, R12.reuse, R6, R100 ;  /* 0x000000060c64723c */ /* 0x040fe20000001864 */
[----:B------:R-:W2:Y:S01]  /*21140*/  LDSM.16.MT88.4 R4, [R224+0x10000] ;  /* 0x01000000e004783b */ /* 0x000ea20000004200 */
[-CC-:B------:R-:W-:Y:S01]  /*21150*/  FFMA.FTZ R151, R151, R57.reuse, -R56.reuse ;  /* 0x0000003997977223 */ /* 0x180fe20000010838 */
[-CC-:B------:R-:W-:Y:S01]  /*21160*/  FFMA.FTZ R150, R150, R57.reuse, -R56.reuse ;  /* 0x0000003996967223 */ /* 0x180fe20000010838 */
[----:B------:R-:W2:Y:S01]  /*21170*/  MUFU.EX2 R58, R58 ;  /* 0x0000003a003a7308 */ /* 0x000ea20000000800 */
[-CC-:B------:R-:W-:Y:S01]  /*21180*/  FFMA.FTZ R149, R149, R57.reuse, -R56.reuse ;  /* 0x0000003995957223 */ /* 0x180fe20000010838 */
[C---:B---3--:R-:W-:Y:S01]  /*21190*/  HMMA.16816.F32 R96, R12.reuse, R16, R96 ;  /* 0x000000100c60723c */ /* 0x048fe20000001860 */
[-CC-:B------:R-:W-:Y:S01]  /*211a0*/  FFMA.FTZ R148, R148, R57.reuse, -R63.reuse ;  /* 0x0000003994947223 */ /* 0x180fe2000001083f */
[-CC-:B------:R-:W-:Y:S01]  /*211b0*/  FFMA.FTZ R147, R147, R57.reuse, -R63.reuse ;  /* 0x0000003993937223 */ /* 0x180fe2000001083f */
[-CC-:B------:R-:W-:Y:S01]  /*211c0*/  FFMA.FTZ R146, R146, R57.reuse, -R63.reuse ;  /* 0x0000003992927223 */ /* 0x180fe2000001083f */
[-C--:B------:R-:W-:Y:S01]  /*211d0*/  FFMA.FTZ R145, R145, R57.reuse, -R63 ;  /* 0x0000003991917223 */ /* 0x080fe2000001083f */
[----:B------:R-:W-:Y:S01]  /*211e0*/  FFMA.FTZ R144, R144, R57, -R56 ;  /* 0x0000003990907223 */ /* 0x000fe20000010838 */
[C---:B------:R-:W-:Y:S01]  /*211f0*/  HMMA.16816.F32 R92, R12.reuse, R18, R92 ;  /* 0x000000120c5c723c */ /* 0x040fe2000000185c */
[----:B------:R-:W3:Y:S01]  /*21200*/  LDSM.16.MT88.4 R16, [R227+0xc800] ;  /* 0x00c80000e310783b */ /* 0x000ee20000004200 */
[----:B------:R-:W3:Y:S01]  /*21210*/  MUFU.EX2 R66, R66 ;  /* 0x0000004200427308 */ /* 0x000ee20000000800 */
[----:B------:R-:W-:Y:S01]  /*21220*/  FFMA.FTZ R48, R252, R49, R48 ;  /* 0x00000031fc307223 */ /* 0x000fe20000010030 */
[----:B------:R-:W-:Y:S01]  /*21230*/  FFMA.FTZ R3, R251, R3, R45 ;  /* 0x00000003fb037223 */ /* 0x000fe2000001002d */
[-C--:B------:R-:W-:Y:S01]  /*21240*/  FFMA.FTZ R135, R135, R57.reuse, -R56 ;  /* 0x0000003987877223 */ /* 0x080fe20000010838 */
[C---:B-1----:R-:W-:Y:S01]  /*21250*/  HMMA.16816.F32 R88, R12.reuse, R8, R88 ;  /* 0x000000080c58723c */ /* 0x042fe20000001858 */
[----:B------:R-:W-:Y:S01]  /*21260*/  FADD.FTZ R48, R42, R48 ;  /* 0x000000302a307221 */ /* 0x000fe20000010000 */
[----:B------:R-:W-:Y:S01]  /*21270*/  FADD.FTZ R3, R44, R3 ;  /* 0x000000032c037221 */ /* 0x000fe20000010000 */
[-C--:B------:R-:W-:Y:S01]  /*21280*/  FFMA.FTZ R134, R134, R57.reuse, -R56 ;  /* 0x0000003986867223 */ /* 0x080fe20000010838 */
[----:B------:R-:W-:Y:S01]  /*21290*/  MUFU.EX2 R67, R67 ;  /* 0x0000004300437308 */ /* 0x000fe20000000800 */
[----:B------:R-:W-:Y:S01]  /*212a0*/  FADD.FTZ R48, R41, R48 ;  /* 0x0000003029307221 */ /* 0x000fe20000010000 */
[----:B------:R-:W-:Y:S01]  /*212b0*/  HMMA.16816.F32 R84, R12, R10, R84 ;  /* 0x0000000a0c54723c */ /* 0x000fe20000001854 */
[----:B------:R-:W1:Y:S01]  /*212c0*/  LDSM.16.MT88.4 R8, [R224+0xc800] ;  /* 0x00c80000e008783b */ /* 0x000e620000004200 */
[----:B------:R-:W-:Y:S01]  /*212d0*/  FADD.FTZ R3, R43, R3 ;  /* 0x000000032b037221 */ /* 0x000fe20000010000 */
[----:B------:R-:W-:Y:S01]  /*212e0*/  FADD.FTZ R48, R40, R48 ;  /* 0x0000003028307221 */ /* 0x000fe20000010000 */
[-C--:B------:R-:W-:Y:S01]  /*212f0*/  FFMA.FTZ R132, R132, R57.reuse, -R56 ;  /* 0x0000003984847223 */ /* 0x080fe20000010838 */
[----:B------:R-:W-:Y:S01]  /*21300*/  FFMA.FTZ R65, R65, R57, -R63 ;  /* 0x0000003941417223 */ /* 0x000fe2000001083f */
[----:B------:R-:W-:Y:S01]  /*21310*/  MUFU.EX2 R133, R133 ;  /* 0x0000008500857308 */ /* 0x000fe20000000800 */
[----:B------:R-:W-:Y:S01]  /*21320*/  FADD.FTZ R3, R2, R3 ;  /* 0x0000000302037221 */ /* 0x000fe20000010000 */
[----:B-----5:R-:W-:Y:S01]  /*21330*/  FADD.FTZ R48, R51, R48 ;  /* 0x0000003033307221 */ /* 0x020fe20000010000 */
[----:B------:R-:W-:-:S03]  /*21340*/  MOV R2, R46 ;  /* 0x0000002e00027202 */ /* 0x000fc60000000f00 */
[----:B----4-:R-:W-:Y:S02]  /*21350*/  FADD.FTZ R48, R50, R48 ;  /* 0x0000003032307221 */ /* 0x010fe40000010000 */
[----:B------:R-:W4:Y:S01]  /*21360*/  MUFU.EX2 R136, R136 ;  /* 0x0000008800887308 */ /* 0x000f220000000800 */
[C---:B--2---:R-:W-:Y:S07]  /*21370*/  HMMA.16816.F32 R80, R12.reuse, R4, R80 ;  /* 0x000000040c50723c */ /* 0x044fee0000001850 */
[----:B------:R-:W2:Y:S01]  /*21380*/  MUFU.EX2 R138, R138 ;  /* 0x0000008a008a7308 */ /* 0x000ea20000000800 */
        /* <DEDUP_REMOVED lines=15> */
[----:B------:R-:W3:Y:S01]  /*21480*/  MUFU.EX2 R142, R142 ;  /* 0x0000008e008e7308 */ /* 0x000ee20000000800 */
[----:B------:R-:W-:Y:S02]  /*21490*/  FADD.FTZ R58, R58, R60 ;  /* 0x0000003c3a3a7221 */ /* 0x000fe40000010000 */
[----:B------:R-:W-:Y:S01]  /*214a0*/  FADD.FTZ R53, R66, R53 ;  /* 0x0000003542357221 */ /* 0x000fe20000010000 */
[C---:B------:R-:W-:Y:S01]  /*214b0*/  HMMA.16816.F32 R124, R4.reuse, R18, R124 ;  /* 0x00000012047c723c */ /* 0x040fe2000000187c */
[----:B------:R-:W5:Y:S01]  /*214c0*/  LDSM.16.MT88.4 R16, [R227+0x10800] ;  /* 0x01080000e310783b */ /* 0x000f620000004200 */
[----:B----4-:R-:W-:Y:S02]  /*214d0*/  FADD.FTZ R58, R136, R58 ;  /* 0x0000003a883a7221 */ /* 0x010fe40000010000 */
[----:B------:R-:W4:Y:S02]  /*214e0*/  MUFU.EX2 R143, R143 ;  /* 0x0000008f008f7308 */ /* 0x000f240000000800 */
[C---:B-1----:R-:W-:Y:S06]  /*214f0*/  HMMA.16816.F32 R112, R4.reuse, R8, R112 ;  /* 0x000000080470723c */ /* 0x042fec0000001870 */
[C---:B------:R-:W-:Y:S01]  /*21500*/  HMMA.16816.F32 R108, R4.reuse, R10, R108 ;  /* 0x0000000a046c723c */ /* 0x040fe2000000186c */
[----:B------:R-:W1:Y:S01]  /*21510*/  LDSM.16.MT88.4 R8, [R224+0x10800] ;  /* 0x01080000e008783b */ /* 0x000e620000004200 */
[----:B------:R-:W4:Y:S04]  /*21520*/  MUFU.EX2 R152, R152 ;  /* 0x0000009800987308 */ /* 0x000f280000000800 */
[C---:B------:R-:W-:Y:S04]  /*21530*/  HMMA.16816.F32 R120, R4.reuse, R24, R120 ;  /* 0x000000180478723c */ /* 0x040fe80000001878 */
[----:B------:R-:W-:Y:S02]  /*21540*/  MUFU.EX2 R153, R153 ;  /* 0x0000009900997308 */ /* 0x000fe40000000800 */
[C---:B------:R-:W-:Y:S01]  /*21550*/  HMMA.16816.F32 R116, R4.reuse, R26, R116 ;  /* 0x0000001a0474723c */ /* 0x040fe20000001874 */
[----:B------:R-:W4:Y:S05]  /*21560*/  LDSM.16.MT88.4 R24, [R225+0xd000] ;  /* 0x00d00000e118783b */ /* 0x000f2a0000004200 */
[C---:B------:R-:W-:Y:S01]  /*21570*/  HMMA.16816.F32 R104, R4.reuse, R20, R104 ;  /* 0x000000140468723c */ /* 0x040fe20000001868 */
[----:B------:R-:W-:Y:S05]  /*21580*/  MUFU.EX2 R154, R154 ;  /* 0x0000009a009a7308 */ /* 0x000fea0000000800 */
[C---:B------:R-:W-:Y:S01]  /*21590*/  HMMA.16816.F32 R100, R4.reuse, R22, R100 ;  /* 0x000000160464723c */ /* 0x040fe20000001864 */
[----:B------:R-:W4:Y:S02]  /*215a0*/  LDSM.16.MT88.4 R20, [R224+0xd000] ;  /* 0x00d00000e014783b */ /* 0x000f240000004200 */
[----:B------:R-:W4:Y:S03]  /*215b0*/  MUFU.EX2 R161, R161 ;  /* 0x000000a100a17308 */ /* 0x000f260000000800 */
        /* <DEDUP_REMOVED lines=9> */
[C---:B-1----:R-:W-:Y:S05]  /*21650*/  HMMA.16816.F32 R80, R4.reuse, R8, R80 ;  /* 0x000000080450723c */ /* 0x042fea0000001850 */
[----:B------:R-:W1:Y:S01]  /*21660*/  MUFU.EX2 R167, R167 ;  /* 0x000000a700a77308 */ /* 0x000e620000000800 */
[----:B------:R-:W-:Y:S01]  /*21670*/  HMMA.16816.F32 R76, R4, R10, R76 ;  /* 0x0000000a044c723c */ /* 0x000fe2000000184c */
[C---:B--2---:R-:W-:Y:S01]  /*21680*/  F2FP.F16.F32.PACK_AB R8, R138.reuse, R136 ;  /* 0x000000888a08723e */ /* 0x044fe200000000ff */
[----:B------:R-:W-:Y:S01]  /*21690*/  FADD.FTZ R138, R138, R58 ;  /* 0x0000003a8a8a7221 */ /* 0x000fe20000010000 */
[C---:B------:R-:W-:Y:S01]  /*216a0*/  F2FP.F16.F32.PACK_AB R9, R67.reuse, R66 ;  /* 0x000000424309723e */ /* 0x040fe200000000ff */
[----:B------:R-:W-:-:S02]  /*216b0*/  FADD.FTZ R67, R67, R53 ;  /* 0x0000003543437221 */ /* 0x000fc40000010000 */
[C---:B------:R-:W-:Y:S01]  /*216c0*/  HMMA.16816.F32 R72, R4.reuse, R36, R72 ;  /* 0x000000240448723c */ /* 0x040fe20000001848 */
[C---:B---3--:R-:W-:Y:S01]  /*216d0*/  F2FP.F16.F32.PACK_AB R10, R142.reuse, R139 ;  /* 0x0000008b8e0a723e */ /* 0x048fe200000000ff */
[----:B------:R-:W2:Y:S01]  /*216e0*/  MUFU.EX2 R171, R171 ;  /* 0x000000ab00ab7308 */ /* 0x000ea20000000800 */
[----:B----4-:R-:W-:Y:S01]  /*216f0*/  F2FP.F16.F32.PACK_AB R11, R143, R133 ;  /* 0x000000858f0b723e */ /* 0x010fe200000000ff */
        /* <DEDUP_REMOVED lines=12> */
[----:B------:R-:W3:Y:S01]  /*217c0*/  LDSM.16.MT88.4 R24, [R225+0x11000] ;  /* 0x01100000e118783b */ /* 0x000ee20000004200 */
[----:B------:R-:W-:Y:S04]  /*217d0*/  MUFU.EX2 R174, R174 ;  /* 0x000000ae00ae7308 */ /* 0x000fe80000000800 */
[C---:B------:R-:W-:Y:S04]  /*217e0*/  HMMA.16816.F32 R112, R8.reuse, R20, R112 ;  /* 0x000000140870723c */ /* 0x040fe80000001870 */
[----:B------:R-:W4:Y:S02]  /*217f0*/  MUFU.EX2 R175, R175 ;  /* 0x000000af00af7308 */ /* 0x000f240000000800 */
[C---:B------:R-:W-:Y:S01]  /*21800*/  HMMA.16816.F32 R108, R8.reuse, R22, R108 ;  /* 0x00000016086c723c */ /* 0x040fe2000000186c */
[----:B------:R-:W1:Y:S05]  /*21810*/  LDSM.16.MT88.4 R20, [R224+0x11000] ;  /* 0x01100000e014783b */ /* 0x000e6a0000004200 */
        /* <DEDUP_REMOVED lines=8> */
[----:B------:R-:W2:Y:S05]  /*218a0*/  LDSM.16.MT88.4 R28, [R225+0xd800] ;  /* 0x00d80000e11c783b */ /* 0x000eaa0000004200 */
[C---:B------:R-:W-:Y:S01]  /*218b0*/  HMMA.16816.F32 R128, R8.reuse, R32, R128 ;  /* 0x000000200880723c */ /* 0x040fe20000001880 */
[----:B------:R-:W5:Y:S05]  /*218c0*/  MUFU.EX2 R168, R168 ;  /* 0x000000a800a87308 */ /* 0x000f6a0000000800 */
[C---:B------:R-:W-:Y:S01]  /*218d0*/  HMMA.16816.F32 R124, R8.reuse, R34, R124 ;  /* 0x00000022087c723c */ /* 0x040fe2000000187c */
[----:B------:R-:W5:Y:S02]  /*218e0*/  LDSM.16.MT88.4 R32, [R227+0xd800] ;  /* 0x00d80000e320783b */ /* 0x000f640000004200 */
[----:B------:R-:W5:Y:S03]  /*218f0*/  MUFU.EX2 R165, R165 ;  /* 0x000000a500a57308 */ /* 0x000f660000000800 */
        /* <DEDUP_REMOVED lines=9> */
[C---:B------:R-:W-:Y:S05]  /*21990*/  HMMA.16816.F32 R72, R8.reuse, R12, R72 ;  /* 0x0000000c0848723c */ /* 0x040fea0000001848 */
[----:B------:R-:W-:Y:S01]  /*219a0*/  MUFU.EX2 R158, R158 ;  /* 0x0000009e009e7308 */ /* 0x000fe20000000800 */
[----:B------:R-:W-:Y:S01]  /*219b0*/  HMMA.16816.F32 R4, R8, R14, R4 ;  /* 0x0000000e0804723c */ /* 0x000fe20000001804 */
[----:B------:R-:W-:Y:S01]  /*219c0*/  F2FP.F16.F32.PACK_AB R12, R163, R161 ;  /* 0x000000a1a30c723e */ /* 0x000fe200000000ff */
[----:B------:R-:W1:Y:S01]  /*219d0*/  LDSM.16.MT88.4 R8, [R224+0x11800] ;  /* 0x01180000e008783b */ /* 0x000e620000004200 */
[C---:B------:R-:W-:Y:S01]  /*219e0*/  F2FP.F16.F32.PACK_AB R13, R153.reuse, R152 ;  /* 0x00000098990d723e */ /* 0x040fe200000000ff */
[----:B------:R-:W-:Y:S01]  /*219f0*/  FADD.FTZ R153, R153, R143 ;  /* 0x0000008f99997221 */ /* 0x000fe20000010000 */
[----:B------:R-:W-:-:S02]  /*21a00*/  FADD.FTZ R163, R163, R142 ;  /* 0x0000008ea3a37221 */ /* 0x000fc40000010000 */
[----:B------:R-:W-:Y:S01]  /*21a10*/  F2FP.F16.F32.PACK_AB R14, R166, R164 ;  /* 0x000000a4a60e723e */ /* 0x000fe200000000ff */
[----:B------:R-:W-:Y:S01]  /*21a20*/  MUFU.EX2 R157, R157 ;  /* 0x0000009d009d7308 */ /* 0x000fe20000000800 */
[----:B------:R-:W-:Y:S01]  /*21a30*/  F2FP.F16.F32.PACK_AB R15, R167, R154 ;  /* 0x0000009aa70f723e */ /* 0x000fe200000000ff */
[----:B------:R-:W-:Y:S01]  /*21a40*/  FADD.FTZ R153, R154, R153 ;  /* 0x000000999a997221 */ /* 0x000fe20000010000 */
[----:B------:R-:W-:-:S03]  /*21a50*/  FADD.FTZ R163, R164, R163 ;  /* 0x000000a3a4a37221 */ /* 0x000fc60000010000 */
[----:B------:R-:W-:Y:S01]  /*21a60*/  FADD.FTZ R167, R167, R153 ;  /* 0x00000099a7a77221 */ /* 0x000fe20000010000 */
[----:B------:R-:W-:Y:S01]  /*21a70*/  FADD.FTZ R166, R166, R163 ;  /* 0x000000a3a6a67221 */ /* 0x000fe20000010000 */
[----:B--2---:R-:W-:Y:S01]  /*21a80*/  HMMA.16816.F32 R120, R12, R28, R120 ;  /* 0x0000001c0c78723c */ /* 0x004fe20000001878 */
[----:B------:R-:W-:Y:S01]  /*21a90*/  MUFU.EX2 R156, R156 ;  /* 0x0000009c009c7308 */ /* 0x000fe20000000800 */
[----:B------:R-:W-:Y:S01]  /*21aa0*/  FADD.FTZ R167, R171, R167 ;  /* 0x000000a7aba77221 */ /* 0x000fe20000010000 */
[----:B----4-:R-:W-:-:S03]  /*21ab0*/  FADD.FTZ R166, R175, R166 ;  /* 0x000000a6afa67221 */ /* 0x010fc60000010000 */
[C---:B------:R-:W-:Y:S01]  /*21ac0*/  HMMA.16816.F32 R116, R12.reuse, R30, R116 ;  /* 0x0000001e0c74723c */ /* 0x040fe20000001874 */
[----:B------:R-:W2:Y:S02]  /*21ad0*/  LDSM.16.MT88.4 R28, [R225+0x11800] ;  /* 0x01180000e11c783b */ /* 0x000ea40000004200 */
        /* <DEDUP_REMOVED lines=37> */
[----:B------:R-:W1:Y:S05]  /*21d30*/  LDSM.16.MT88.4 R28, [R224+0xe000] ;  /* 0x00e00000e01c783b */ /* 0x000e6a0000004200 */
[C---:B----4-:R-:W-:Y:S01]  /*21d40*/  HMMA.16816.F32 R120, R8.reuse, R16, R120 ;  /* 0x000000100878723c */ /* 0x050fe20000001878 */
[----:B------:R-:W-:Y:S05]  /*21d50*/  MUFU.EX2 R135, R135 ;  /* 0x0000008700877308 */ /* 0x000fea0000000800 */
[----:B------:R-:W-:Y:S01]  /*21d60*/  HMMA.16816.F32 R116, R8, R18, R116 ;  /* 0x000000120874723c */ /* 0x000fe20000001874 */
[----:B------:R-:W2:Y:S02]  /*21d70*/  LDSM.16.MT88.4 R16, [R224+0x12000] ;  /* 0x01200000e010783b */ /* 0x000ea40000004200 */
[----:B------:R-:W4:Y:S03]  /*21d80*/  MUFU.EX2 R134, R134 ;  /* 0x0000008600867308 */ /* 0x000f260000000800 */
[C---:B-----5:R-:W-:Y:S05]  /*21d90*/  HMMA.16816.F32 R72, R12.reuse, R32, R72 ;  /* 0x000000200c48723c */ /* 0x060fea0000001848 */
[----:B------:R-:W-:Y:S01]  /*21da0*/  MUFU.EX2 R132, R132 ;  /* 0x0000008400847308 */ /* 0x000fe20000000800 */
[----:B------:R-:W-:Y:S01]  /*21db0*/  HMMA.16816.F32 R4, R12, R34, R4 ;  /* 0x000000220c04723c */ /* 0x000fe20000001804 */
[----:B------:R-:W5:Y:S04]  /*21dc0*/  LDSM.16.MT88.4 R32, [R227+0x12000] ;  /* 0x01200000e320783b */ /* 0x000f680000004200 */
[----:B------:R-:W-:Y:S01]  /*21dd0*/  LDSM.16.MT88.4 R12, [R223+0x12000] ;  /* 0x01200000df0c783b */ /* 0x000fe20000004200 */
[----:B---3--:R-:W-:Y:S01]  /*21de0*/  HMMA.16816.F32 R128, R8, R24, R128 ;  /* 0x000000180880723c */ /* 0x008fe20000001880 */
[----:B------:R-:W3:Y:S01]  /*21df0*/  MUFU.EX2 R65, R65 ;  /* 0x0000004100417308 */ /* 0x000ee20000000800 */
[----:B----4-:R-:W-:-:S04]  /*21e00*/  F2FP.F16.F32.PACK_AB R69, R134, R135 ;  /* 0x000000878645723e */ /* 0x010fc800000000ff */
[C---:B------:R-:W-:Y:S01]  /*21e10*/  HMMA.16816.F32 R124, R8.reuse, R26, R124 ;  /* 0x0000001a087c723c */ /* 0x040fe2000000187c */
[----:B------:R-:W4:Y:S05]  /*21e20*/  LDSM.16.MT88.4 R24, [R225+0x12000] ;  /* 0x01200000e118783b */ /* 0x000f2a0000004200 */
[C---:B-1----:R-:W-:Y:S06]  /*21e30*/  HMMA.16816.F32 R112, R8.reuse, R28, R112 ;  /* 0x0000001c0870723c */ /* 0x042fec0000001870 */
[C---:B------:R-:W-:Y:S01]  /*21e40*/  HMMA.16816.F32 R108, R8.reuse, R30, R108 ;  /* 0x0000001e086c723c */ /* 0x040fe2000000186c */
[----:B------:R-:W1:Y:S05]  /*21e50*/  LDSM.16.MT88.4 R28, [R227+0xe800] ;  /* 0x00e80000e31c783b */ /* 0x000e6a0000004200 */
[C---:B------:R-:W-:Y:S06]  /*21e60*/  HMMA.16816.F32 R104, R8.reuse, R20, R104 ;  /* 0x000000140868723c */ /* 0x040fec0000001868 */
[C---:B------:R-:W-:Y:S01]  /*21e70*/  HMMA.16816.F32 R100, R8.reuse, R22, R100 ;  /* 0x000000160864723c */ /* 0x040fe20000001864 */
[----:B------:R-:W3:Y:S05]  /*21e80*/  LDSM.16.MT88.4 R20, [R225+0xe800] ;  /* 0x00e80000e114783b */ /* 0x000eea0000004200 */
[C---:B--2---:R-:W-:Y:S06]  /*21e90*/  HMMA.16816.F32 R80, R8.reuse, R16, R80 ;  /* 0x000000100850723c */ /* 0x044fec0000001850 */
[C---:B------:R-:W-:Y:S01]  /*21ea0*/  HMMA.16816.F32 R76, R8.reuse, R18, R76 ;  /* 0x00000012084c723c */ /* 0x040fe2000000184c */
[----:B------:R-:W2:Y:S05]  /*21eb0*/  LDSM.16.MT88.4 R16, [R224+0xe800] ;  /* 0x00e80000e010783b */ /* 0x000eaa0000004200 */
        /* <DEDUP_REMOVED lines=15> */
[----:B------:R-:W4:Y:S01]  /*21fb0*/  LDSM.16.MT88.4 R8, [R224+0x12800] ;  /* 0x01280000e008783b */ /* 0x000f220000004200 */
[----:B------:R-:W-:Y:S01]  /*21fc0*/  FADD.FTZ R155, R155, R162 ;  /* 0x000000a29b9b7221 */ /* 0x000fe20000010000 */
[----:B------:R-:W-:Y:S02]  /*21fd0*/  FADD.FTZ R156, R156, R158 ;  /* 0x0000009e9c9c7221 */ /* 0x000fe40000010000 */
[----:B------:R-:W5:Y:S01]  /*21fe0*/  LDSM.16.MT88.4 R12, [R223+0xe800] ;  /* 0x00e80000df0c783b */ /* 0x000f620000004200 */
[----:B-1----:R-:W-:Y:S01]  /*21ff0*/  HMMA.16816.F32 R128, R24, R28, R128 ;  /* 0x0000001c1880723c */ /* 0x002fe20000001880 */
        /* <DEDUP_REMOVED lines=19> */
[----:B------:R-:W-:Y:S01]  /*22130*/  F2FP.F16.F32.PACK_AB R11, R144, R149 ;  /* 0x00000095900b723e */ /* 0x000fe200000000ff */
[----:B------:R-:W-:Y:S02]  /*22140*/  FADD.FTZ R147, R146, R147 ;  /* 0x0000009392937221 */ /* 0x000fe40000010000 */
[----:B------:R-:W-:Y:S01]  /*22150*/  HMMA.16816.F32 R100, R24, R14, R100 ;  /* 0x0000000e1864723c */ /* 0x000fe20000001864 */
[----:B------:R-:W4:Y:S01]  /*22160*/  LDSM.16.MT88.4 R12, [R224+0xf000] ;  /* 0x00f00000e00c783b */ /* 0x000f220000004200 */
        /* <DEDUP_REMOVED lines=11> */
[----:B------:R-:W5:Y:S05]  /*22220*/  LDSM.16.MT88.4 R32, [R223+0xf000] ;  /* 0x00f00000df20783b */ /* 0x000f6a0000004200 */
[C---:B-1----:R-:W-:Y:S06]  /*22230*/  HMMA.16816.F32 R72, R24.reuse, R28, R72 ;  /* 0x0000001c1848723c */ /* 0x042fec0000001848 */
[----:B------:R-:W-:Y:S01]  /*22240*/  HMMA.16816.F32 R4, R24, R30, R4 ;  /* 0x0000001e1804723c */ /* 0x000fe20000001804 */
[----:B------:R-:W-:Y:S04]  /*22250*/  LDSM.16.MT88.4 R28, [R224+0x13000] ;  /* 0x01300000e01c783b */ /* 0x000fe80000004200 */
[----:B------:R-:W-:Y:S01]  /*22260*/  LDSM.16.MT88.4 R24, [R227+0xf800] ;  /* 0x00f80000e318783b */ /* 0x000fe20000004200 */
[C---:B---3--:R-:W-:Y:S06]  /*22270*/  HMMA.16816.F32 R128, R8.reuse, R20, R128 ;  /* 0x000000140880723c */ /* 0x048fec0000001880 */
[C---:B------:R-:W-:Y:S01]  /*22280*/  HMMA.16816.F32 R124, R8.reuse, R22, R124 ;  /* 0x00000016087c723c */ /* 0x040fe2000000187c */
[----:B------:R-:W1:Y:S05]  /*22290*/  LDSM.16.MT88.4 R20, [R227+0x13000] ;  /* 0x01300000e314783b */ /* 0x000e6a0000004200 */
[C---:B--2---:R-:W-:Y:S06]  /*222a0*/  HMMA.16816.F32 R120, R8.reuse, R16, R120 ;  /* 0x000000100878723c */ /* 0x044fec0000001878 */
        /* <DEDUP_REMOVED lines=53> */
.L_x_4664:
[----:B------:R-:W-:Y:S05]  /*22600*/  @!P5 BRA `(.L_x_4673) ;  /* 0x0000005c00c4d947 */ /* 0x000fea0003800000 */
[----:B------:R-:W-:Y:S02]  /*22610*/  MOV R135, R2 ;  /* 0x0000000200877202 */ /* 0x000fe40000000f00 */
[----:B------:R-:W-:-:S07]  /*22620*/  MOV R133, R3 ;  /* 0x0000000300857202 */ /* 0x000fce0000000f00 */
.L_x_4682:
        /* <DEDUP_REMOVED lines=12> */
[----:B-1----:R-:W-:Y:S02]  /*226f0*/  R2UR UR4, R138 ;  /* 0x000000008a0472ca */ /* 0x002fe400000e0000 */
        /* <DEDUP_REMOVED lines=8> */
[----:B--2---:R-:W2:Y:S01]  /*22780*/  LD.E R11, desc[UR4][R2.64+0x170] ;  /* 0x00017004020b7980 */ /* 0x004ea2000c101900 */
[----:B------:R-:W-:Y:S02]  /*22790*/  R2UR UR10, R138 ;  /* 0x000000008a0a72ca */ /* 0x000fe400000e0000 */
[----:B------:R-:W-:Y:S02]  /*227a0*/  R2UR UR11, R139 ;  /* 0x000000008b0b72ca */ /* 0x000fe400000e0000 */
[-C--:B--2---:R-:W-:Y:S02]  /*227b0*/  IABS R8, R11.reuse ;  /* 0x0000000b00087213 */ /* 0x084fe40000000000 */
[-C--:B------:R-:W-:Y:S02]  /*227c0*/  IABS R6, R11.reuse ;  /* 0x0000000b00067213 */ /* 0x080fe40000000000 */
[----:B------:R-:W1:Y:S01]  /*227d0*/  I2F.RP R14, R8 ;  /* 0x00000008000e7306 */ /* 0x000e620000209400 */
[-C--:B------:R-:W-:Y:S02]  /*227e0*/  LOP3.LUT R12, R12, R11.reuse, RZ, 0x3c, !PT ;  /* 0x0000000b0c0c7212 */ /* 0x080fe400078e3cff */
[----:B------:R-:W-:Y:S01]  /*227f0*/  IMAD.MOV R6, RZ, RZ, -R6 ;  /* 0x000000ffff067224 */ /* 0x000fe200078e0a06 */
[-C--:B------:R-:W-:Y:S04]  /*22800*/  LOP3.LUT R4, R4, R11.reuse, RZ, 0x3c, !PT ;  /* 0x0000000b04047212 */ /* 0x080fe800078e3cff */
[----:B------:R-:W-:Y:S02]  /*22810*/  ISETP.GE.AND P0, PT, R4, RZ, PT ;  /* 0x000000ff0400720c */ /* 0x000fe40003f06270 */
[----:B------:R-:W-:Y:S01]  /*22820*/  LOP3.LUT R4, RZ, R11, RZ, 0x33, !PT ;  /* 0x0000000bff047212 */ /* 0x000fe200078e33ff */
[----:B-1----:R-:W1:Y:S02]  /*22830*/  MUFU.RCP R14, R14 ;  /* 0x0000000e000e7308 */ /* 0x002e640000001000 */
[----:B-1----:R-:W-:Y:S08]  /*22840*/  VIADD R14, R14, 0xffffffe ;  /* 0x0ffffffe0e0e7836 */ /* 0x002ff00000000000 */
[----:B------:R-:W1:Y:S02]  /*22850*/  F2I.FTZ.U32.TRUNC.NTZ R15, R14 ;  /* 0x0000000e000f7305 */ /* 0x000e64000021f000 */
[--C-:B-1----:R-:W-:Y:S02]  /*22860*/  IMAD.MOV R10, RZ, RZ, -R15.reuse ;  /* 0x000000ffff0a7224 */ /* 0x102fe400078e0a0f */
[----:B------:R-:W-:Y:S02]  /*22870*/  IMAD.MOV.U32 R14, RZ, RZ, RZ ;  /* 0x000000ffff0e7224 */ /* 0x000fe400078e00ff */
        /* <DEDUP_REMOVED lines=17> */
[----:B------:R-:W-:Y:S06]  /*22990*/  ISETP.NE.AND P2, PT, R11, RZ, PT ;  /* 0x000000ff0b00720c */ /* 0x000fec0003f45270 */
        /* <DEDUP_REMOVED lines=12> */
[----:B------:R-:W-:Y:S01]  /*22a60*/  IMAD R11, R11, R9, -0x80 ;  /* 0xffffff800b0b7424 */ /* 0x000fe200078e0209 */
[----:B------:R1:W4:Y:S04]  /*22a70*/  LD.E R5, desc[UR14][R6.64] ;  /* 0x0000000e06057980 */ /* 0x000328000c101900 */
[----:B-1----:R-:W-:Y:S01]  /*22a80*/  SHF.R.S32.HI R7, RZ, 0x1f, R11 ;  /* 0x0000001fff077819 */ /* 0x002fe2000001140b */
        /* <DEDUP_REMOVED lines=11> */
.L_x_4675:
[----:B-1----:R-:W-:Y:S02]  /*22b40*/  R2UR UR4, R138 ;  /* 0x000000008a0472ca */ /* 0x002fe400000e0000 */
[----:B------:R-:W-:Y:S11]  /*22b50*/  R2UR UR5, R139 ;  /* 0x000000008b0572ca */ /* 0x000ff600000e0000 */
[----:B------:R-:W-:Y:S02]  /*22b60*/  @!UPT UIADD3 URZ, URZ, URZ, URZ ;  /* 0x0000003f3f3ff290 */ /* 0x000fe4000fffe03f */
[----:B--2---:R-:W2:Y:S02]  /*22b70*/  LD.E R8, desc[UR4][R2.64+0x40] ;  /* 0x0000400402087980 */ /* 0x004ea4000c101900 */
[----:B--2---:R-:W-:Y:S05]  /*22b80*/  IMAD.U32 R8, R8, -0x80, RZ ;  /* 0xffffff8008087824 */ /* 0x004fea00078e00ff */
[----:B------:R-:W-:Y:S02]  /*22b90*/  SHF.R.S32.HI R5, RZ, 0x1f, R8 ;  /* 0x0000001fff057819 */ /* 0x000fe40000011408 */
.L_x_4676:
[----:B------:R-:W-:Y:S05]  /*22ba0*/  BSYNC B0 ;  /* 0x0000000000007941 */ /* 0x000fea0003800000 */
.L_x_4674:
[C---:B------:R-:W-:Y:S01]  /*22bb0*/  LOP3.LUT P3, RZ, R250.reuse, 0x1, RZ, 0xc0, !PT ;  /* 0x00000001faff7812 */ /* 0x040fe2000786c0ff */
[----:B------:R-:W-:Y:S01]  /*22bc0*/  BSSY B1, `(.L_x_4677) ;  /* 0x00002d6000017945 */ /* 0x000fe20003800000 */
[----:B------:R-:W-:Y:S02]  /*22bd0*/  LOP3.LUT P2, RZ, R250, 0x2, RZ, 0xc0, !PT ;  /* 0x00000002faff7812 */ /* 0x000fe4000784c0ff */
[C---:B------:R-:W-:Y:S02]  /*22be0*/  LEA R196, P1, R8.reuse, R141, 0x1 ;  /* 0x0000008d08c47211 */ /* 0x040fe400078208ff */
[C---:B------:R-:W-:Y:S02]  /*22bf0*/  IADD3 R4, P0, R8.reuse, R234, RZ ;  /* 0x000000ea08047210 */ /* 0x040fe40007f1e0ff */
[----:B------:R-:W-:Y:S02]  /*22c00*/  LEA.HI.X R197, R8, R140, R5, 0x1, P1 ;  /* 0x0000008c08c57211 */ /* 0x000fe400008f0c05 */
[----:B------:R-:W-:Y:S03]  /*22c10*/  IADD3.X R5, R5, R235, RZ, P0, !PT ;  /* 0x000000eb05057210 */ /* 0x000fe600007fe4ff */
[C---:B------:R-:W-:Y:S02]  /*22c20*/  @P3 R2UR UR10, R138.reuse ;  /* 0x000000008a0a32ca */ /* 0x040fe400000e0000 */
[C---:B------:R-:W-:Y:S01]  /*22c30*/  @P3 R2UR UR11, R139.reuse ;  /* 0x000000008b0b32ca */ /* 0x040fe200000e0000 */
[----:B------:R-:W-:Y:S01]  /*22c40*/  @P2 IMAD.MOV.U32 R7, RZ, RZ, R197 ;  /* 0x000000ffff072224 */ /* 0x000fe200078e00c5 */
        /* <DEDUP_REMOVED lines=19> */
[C---:B------:R-:W-:Y:S02]  /*22d80*/  @P3 R2UR UR4, R138.reuse ;  /* 0x000000008a0432ca */ /* 0x040fe400000e0000 */
[C---:B------:R-:W-:Y:S02]  /*22d90*/  @P3 R2UR UR5, R139.reuse ;  /* 0x000000008b0532ca */ /* 0x040fe400000e0000 */
[----:B------:R-:W-:Y:S01]  /*22da0*/  @!P2 STS.128 [R248+0x10000], RZ ;  /* 0x010000fff800a388 */ /* 0x000fe20000000c00 */
[C---:B------:R-:W-:Y:S02]  /*22db0*/  @P3 R2UR UR13, R139.reuse ;  /* 0x000000008b0d32ca */ /* 0x040fe400000e0000 */
[C---:B------:R-:W-:Y:S02]  /*22dc0*/  @P2 R2UR UR10, R138.reuse ;  /* 0x000000008a0a22ca */ /* 0x040fe400000e0000 */
[C---:B------:R-:W-:Y:S02]  /*22dd0*/  @P2 R2UR UR11, R139.reuse ;  /* 0x000000008b0b22ca */ /* 0x040fe400000e0000 */
[----:B------:R-:W-:Y:S02]  /*22de0*/  @P2 R2UR UR16, R138 ;  /* 0x000000008a1022ca */ /* 0x000fe400000e0000 */
[----:B------:R-:W-:Y:S02]  /*22df0*/  @P2 R2UR UR17, R139 ;  /* 0x000000008b1122ca */ /* 0x000fe400000e0000 */
        /* <DEDUP_REMOVED lines=8> */
[----:B------:R-:W-:Y:S01]  /*22e80*/  @P2 LDGSTS.E.BYPASS.LTC128B.128 [R248+0x10800], desc[UR14][R12.64+0x80] ;  /* 0x108000800cf82fae */ /* 0x000fe2000b901d4e */
[----:B-1----:R-:W-:Y:S04]  /*22e90*/  IADD3 R6, P1, R4, R234, RZ ;  /* 0x000000ea04067210 */ /* 0x002fe80007f3e0ff */
[----:B------:R-:W-:Y:S01]  /*22ea0*/  @!P2 STS.128 [R248+0x10800], RZ ;  /* 0x010800fff800a388 */ /* 0x000fe20000000c00 */
[C---:B------:R-:W-:Y:S02]  /*22eb0*/  @P3 LEA R16, P4, R6.reuse, R141, 0x1 ;  /* 0x0000008d06103211 */ /* 0x040fe400078808ff */
[----:B------:R-:W-:Y:S02]  /*22ec0*/  IADD3.X R5, R5, R235, RZ, P1, !PT ;  /* 0x000000eb05057210 */ /* 0x000fe40000ffe4ff */
[CC--:B------:R-:W-:Y:S02]  /*22ed0*/  @P2 LEA R10, P0, R6.reuse, R141.reuse, 0x1 ;  /* 0x0000008d060a2211 */ /* 0x0c0fe400078008ff */
[C-C-:B------:R-:W-:Y:S02]  /*22ee0*/  @P3 LEA.HI.X R17, R6.reuse, R140, R5.reuse, 0x1, P4 ;  /* 0x0000008c06113211 */ /* 0x140fe400020f0c05 */
[C---:B------:R-:W-:Y:S02]  /*22ef0*/  IADD3 R4, P1, R6.reuse, R234, RZ ;  /* 0x000000ea06047210 */ /* 0x040fe40007f3e0ff */
[----:B------:R-:W-:Y:S01]  /*22f00*/  @P2 LEA.HI.X R11, R6, R140, R5, 0x1, P0 ;  /* 0x0000008c060b2211 */ /* 0x000fe200000f0c05 */
[----:B------:R-:W-:Y:S01]  /*22f10*/  @!PT LDS RZ, [RZ] ;  /* 0x00000000fffff984 */ /* 0x000fe20000000800 */
[----:B------:R-:W-:Y:S01]  /*22f20*/  @!PT LDS RZ, [RZ] ;  /* 0x00000000fffff984 */ /* 0x000fe20000000800 */
[----:B------:R-:W-:Y:S01]  /*22f30*/  @!PT LDS RZ, [RZ] ;  /* 0x00000000fffff984 */ /* 0x000fe20000000800 */
[----:B------:R-:W-:Y:S01]  /*22f40*/  @P3 LDGSTS.E.BYPASS.LTC128B.128 [R248+0xd000], desc[UR12][R16.64] ;  /* 0x0d00000010f83fae */ /* 0x000fe2000b901d4c */
[CC--:B------:R-:W-:Y:S01]  /*22f50*/  @P3 LEA R14, P4, R4.reuse, R141.reuse, 0x1 ;  /* 0x0000008d040e3211 */ /* 0x0c0fe200078808ff */
[----:B------:R-:W-:Y:S01]  /*22f60*/  IMAD.X R5, R5, 0x1, R235, P1 ;  /* 0x0000000105057824 */ /* 0x000fe200008e06eb */
[CC--:B------:R-:W-:Y:S02]  /*22f70*/  @P2 LEA R8, P0, R4.reuse, R141.reuse, 0x1 ;  /* 0x0000008d04082211 */ /* 0x0c0fe400078008ff */
[----:B------:R-:W-:Y:S01]  /*22f80*/  @!P3 STS.128 [R248+0xd000], RZ ;  /* 0x00d000fff800b388 */ /* 0x000fe20000000c00 */
[C---:B------:R-:W-:Y:S02]  /*22f90*/  IADD3 R6, P1, R4.reuse, R234, RZ ;  /* 0x000000ea04067210 */ /* 0x040fe40007f3e0ff */
[CCC-:B------:R-:W-:Y:S02]  /*22fa0*/  @P3 LEA.HI.X R15, R4.reuse, R140.reuse, R5.reuse, 0x1, P4 ;  /* 0x0000008c040f3211 */ /* 0x1c0fe400020f0c05 */
[----:B------:R-:W-:Y:S01]  /*22fb0*/  @!PT LDS RZ, [RZ] ;  /* 0x00000000fffff984 */ /* 0x000fe20000000800 */
[----:B------:R-:W-:Y:S01]  /*22fc0*/  @!PT LDS RZ, [RZ] ;  /* 0x00000000fffff984 */ /* 0x000fe20000000800 */
[----:B------:R-:W-:Y:S01]  /*22fd0*/  @!PT LDS RZ, [RZ] ;  /* 0x00000000fffff984 */ /* 0x000fe20000000800 */
[----:B------:R-:W-:Y:S01]  /*22fe0*/  @P2 LDGSTS.E.BYPASS.LTC128B.128 [R248+0x11000], desc[UR10][R10.64+0x80] ;  /* 0x110000800af82fae */ /* 0x000fe2000b901d4a */
[-C--:B------:R-:W-:Y:S02]  /*22ff0*/  @P2 LEA.HI.X R9, R4, R140.reuse, R5, 0x1, P0 ;  /* 0x0000008c04092211 */ /* 0x080fe400000f0c05 */
[C---:B------:R-:W-:Y:S02]  /*23000*/  @P3 LEA R20, P4, R6.reuse, R141, 0x1 ;  /* 0x0000008d06143211 */ /* 0x040fe400078808ff */
[----:B------:R-:W-:Y:S01]  /*23010*/  @!P2 STS.128 [R248+0x11000], RZ ;  /* 0x011000fff800a388 */ /* 0x000fe20000000c00 */
[----:B------:R-:W-:Y:S02]  /*23020*/  IADD3.X R5, R5, R235, RZ, P1, !PT ;  /* 0x000000eb05057210 */ /* 0x000fe40000ffe4ff */
[CC--:B--2---:R-:W-:Y:S02]  /*23030*/  @P2 LEA R18, P0, R6.reuse, R141.reuse, 0x1 ;  /* 0x0000008d06122211 */ /* 0x0c4fe400078008ff */
[----:B------:R-:W-:Y:S01]  /*23040*/  @!PT LDS RZ, [RZ] ;  /* 0x00000000fffff984 */ /* 0x000fe20000000800 */
[----:B------:R-:W-:Y:S01]  /*23050*/  @!PT LDS RZ, [RZ] ;  /* 0x00000000fffff984 */ /* 0x000fe20000000800 */
[----:B------:R-:W-:Y:S01]  /*23060*/  @!PT LDS RZ, [RZ] ;  /* 0x00000000fffff984 */ /* 0x000fe20000000800 */
[----:B------:R-:W-:Y:S01]  /*23070*/  @P3 LDGSTS.E.BYPASS.LTC128B.128 [R248+0xd800], desc[UR4][R14.64] ;  /* 0x0d8000000ef83fae */ /* 0x000fe2000b901d44 */
[C-C-:B------:R-:W-:Y:S02]  /*23080*/  @P3 LEA.HI.X R21, R6.reuse, R140, R5.reuse, 0x1, P4 ;  /* 0x0000008c06153211 */ /* 0x140fe400020f0c05 */
[C---:B------:R-:W-:Y:S02]  /*23090*/  IADD3 R4, P1, R6.reuse, R234, RZ ;  /* 0x000000ea06047210 */ /* 0x040fe40007f3e0ff */
[----:B------:R-:W-:Y:S01]  /*230a0*/  @!P3 STS.128 [R248+0xd800], RZ ;  /* 0x00d800fff800b388 */ /* 0x000fe20000000c00 */
[-C--:B------:R-:W-:Y:S02]  /*230b0*/  @P2 LEA.HI.X R19, R6, R140.reuse, R5, 0x1, P0 ;  /* 0x0000008c06132211 */ /* 0x080fe400000f0c05 */
[CC--:B------:R-:W-:Y:S02]  /*230c0*/  @P3 LEA R24, P4, R4.reuse, R141.reuse, 0x1 ;  /* 0x0000008d04183211 */ /* 0x0c0fe400078808ff */
[----:B------:R-:W-:Y:S01]  /*230d0*/  @!PT LDS RZ, [RZ] ;  /* 0x00000000fffff984 */ /* 0x000fe20000000800 */
[----:B------:R-:W-:Y:S01]  /*230e0*/  @!PT LDS RZ, [RZ] ;  /* 0x00000000fffff984 */ /* 0x000fe20000000800 */
[----:B------:R-:W-:Y:S01]  /*230f0*/  @!PT LDS RZ, [RZ] ;  /* 0x00000000fffff984 */ /* 0x000fe20000000800 */
[----:B------:R1:W-:Y:S01]  /*23100*/  @P2 LDGSTS.E.BYPASS.LTC128B.128 [R248+0x11800], desc[UR14][R8.64+0x80] ;  /* 0x1180008008f82fae */ /* 0x0003e2000b901d4e */
[----:B------:R-:W-:Y:S01]  /*23110*/  IMAD.X R5, R5, 0x1, R235, P1 ;  /* 0x0000000105057824 */ /* 0x000fe200008e06eb */
[-C--:B------:R-:W-:Y:S03]  /*23120*/  @P2 LEA R22, P1, R4, R141.reuse, 0x1 ;  /* 0x0000008d04162211 */ /* 0x080fe600078208ff */
[----:B------:R-:W-:Y:S01]  /*23130*/  @!P2 STS.128 [R248+0x11800], RZ ;  /* 0x011800fff800a388 */ /* 0x000fe20000000c00 */
[----:B------:R-:W-:Y:S02]  /*23140*/  @P3 R2UR UR14, R138 ;  /* 0x000000008a0e32ca */ /* 0x000fe400000e0000 */
[CCC-:B------:R-:W-:Y:S02]  /*23150*/  @P3 LEA.HI.X R25, R4.reuse, R140.reuse, R5.reuse, 0x1, P4 ;  /* 0x0000008c04193211 */ /* 0x1c0fe400020f0c05 */
[----:B------:R-:W-:Y:S01]  /*23160*/  @!PT LDS RZ, [RZ] ;  /* 0x00000000fffff984 */ /* 0x000fe20000000800 */
[----:B------:R-:W-:Y:S01]  /*23170*/  @!PT LDS RZ, [RZ] ;  /* 0x00000000fffff984 */ /* 0x000fe20000000800 */
[----:B------:R-:W-:Y:S01]  /*23180*/  @!PT LDS RZ, [RZ] ;  /* 0x00000000fffff984 */ /* 0x000fe20000000800 */
[----:B------:R-:W-:Y:S01]  /*23190*/  @P3 LDGSTS.E.BYPASS.LTC128B.128 [R248+0xe000], desc[UR12][R20.64] ;  /* 0x0e00000014f83fae */ /* 0x000fe2000b901d4c */
[C---:B------:R-:W-:Y:S02]  /*231a0*/  @P2 LEA.HI.X R23, R4.reuse, R140, R5, 0x1, P1 ;  /* 0x0000008c04172211 */ /* 0x040fe400008f0c05 */
[----:B------:R-:W-:Y:S02]  /*231b0*/  @P3 R2UR UR15, R139 ;  /* 0x000000008b0f32ca */ /* 0x000fe400000e0000 */
[----:B------:R-:W-:Y:S01]  /*231c0*/  @!P3 STS.128 [R248+0xe000], RZ ;  /* 0x00e000fff800b388 */ /* 0x000fe20000000c00 */
[----:B------:R-:W-:Y:S02]  /*231d0*/  IADD3 R6, P0, R4, R234, RZ ;  /* 0x000000ea04067210 */ /* 0x000fe40007f1e0ff */
[----:B------:R-:W-:Y:S02]  /*231e0*/  @P2 R2UR UR12, R138 ;  /* 0x000000008a0c22ca */ /* 0x000fe400000e0000 */
[----:B------:R-:W-:Y:S01]  /*231f0*/  @!PT LDS RZ, [RZ] ;  /* 0x00000000fffff984 */ /* 0x000fe20000000800 */
[----:B------:R-:W-:Y:S01]  /*23200*/  @!PT LDS RZ, [RZ] ;  /* 0x00000000fffff984 */ /* 0x000fe20000000800 */
[----:B------:R-:W-:Y:S01]  /*23210*/  @!PT LDS RZ, [RZ] ;  /* 0x00000000fffff984 */ /* 0x000fe20000000800 */
[----:B------:R2:W-:Y:S01]  /*23220*/  @P2 LDGSTS.E.BYPASS.LTC128B.128 [R248+0x12000], desc[UR10][R18.64+0x80] ;  /* 0x1200008012f82fae */ /* 0x0005e2000b901d4a */
[C---:B------:R-:W-:Y:S02]  /*23230*/  @P3 LEA R30, P6, R6.reuse, R141, 0x1 ;  /* 0x0000008d061e3211 */ /* 0x040fe400078c08ff */
[----:B------:R-:W-:Y:S02]  /*23240*/  IADD3.X R5, R5, R235, RZ, P0, !PT ;  /* 0x000000eb05057210 */ /* 0x000fe400007fe4ff */
[----:B------:R-:W-:Y:S01]  /*23250*/  @!P2 STS.128 [R248+0x12000], RZ ;  /* 0x012000fff800a388 */ /* 0x000fe20000000c00 */
[C---:B------:R-:W-:Y:S02]  /*23260*/  @P2 R2UR UR13, R139.reuse ;  /* 0x000000008b0d22ca */ /* 0x040fe400000e0000 */
[C-C-:B------:R-:W-:Y:S02]  /*23270*/  @P3 LEA.HI.X R31, R6.reuse, R140, R5.reuse, 0x1, P6 ;  /* 0x0000008c061f3211 */ /* 0x140fe400030f0c05 */
[----:B------:R-:W-:Y:S01]  /*23280*/  @!PT LDS RZ, [RZ] ;  /* 0x00000000fffff984 */ /* 0x000fe20000000800 */
[----:B------:R-:W-:Y:S01]  /*23290*/  @!PT LDS RZ, [RZ] ;  /* 0x00000000fffff984 */ /* 0x000fe20000000800 */
[----:B------:R-:W-:Y:S01]  /*232a0*/  @!PT LDS RZ, [RZ] ;  /* 0x00000000fffff984 */ /* 0x000fe20000000800 */
[----:B------:R-:W-:Y:S01]  /*232b0*/  @P3 LDGSTS.E.BYPASS.LTC128B.128 [R248+0xe800], desc[UR4][R24.64] ;  /* 0x0e80000018f83fae */ /* 0x000fe2000b901d44 */
[CC--:B------:R-:W-:Y:S02]  /*232c0*/  @P2 LEA R26, P1, R6.reuse, R141.reuse, 0x1 ;  /* 0x0000008d061a2211 */ /* 0x0c0fe400078208ff */
[C---:B------:R-:W-:Y:S02]  /*232d0*/  IADD3 R4, P5, R6.reuse, R234, RZ ;  /* 0x000000ea06047210 */ /* 0x040fe40007fbe0ff */
[----:B------:R-:W-:Y:S01]  /*232e0*/  @!P3 STS.128 [R248+0xe800], RZ ;  /* 0x00e800fff800b388 */ /* 0x000fe20000000c00 */
[-C--:B------:R-:W-:Y:S02]  /*232f0*/  @P2 LEA.HI.X R27, R6, R140.reuse, R5, 0x1, P1 ;  /* 0x0000008c061b2211 */ /* 0x080fe400008f0c05 */
[----:B------:R-:W-:Y:S02]  /*23300*/  @P3 R2UR UR10, R138 ;  /* 0x000000008a0a32ca */ /* 0x000fe400000e0000 */
[----:B------:R-:W-:Y:S01]  /*23310*/  @!PT LDS RZ, [RZ] ;  /* 0x00000000fffff984 */ /* 0x000fe20000000800 */
[----:B------:R-:W-:Y:S01]  /*23320*/  @!PT LDS RZ, [RZ] ;  /* 0x00000000fffff984 */ /* 0x000fe20000000800 */
[----:B------:R-:W-:Y:S01]  /*23330*/  @!PT LDS RZ, [RZ] ;  /* 0x00000000fffff984 */ /* 0x000fe20000000800 */
[----:B------:R-:W-:Y:S01]  /*23340*/  @P2 LDGSTS.E.BYPASS.LTC128B.128 [R248+0x12800], desc[UR16][R22.64+0x80] ;  /* 0x1280008016f82fae */ /* 0x000fe2000b901d50 */
[----:B------:R-:W-:Y:S01]  /*23350*/  @P3 R2UR UR11, R139 ;  /* 0x000000008b0b32ca */ /* 0x000fe200000e0000 */
[----:B------:R-:W-:Y:S01]  /*23360*/  IMAD.X R7, R5, 0x1, R235, P5 ;  /* 0x0000000105077824 */ /* 0x000fe200028e06eb */
[-C--:B------:R-:W-:Y:S02]  /*23370*/  @P3 LEA R28, P4, R4, R141.reuse, 0x1 ;  /* 0x0000008d041c3211 */ /* 0x080fe400078808ff */
[----:B------:R-:W-:Y:S01]  /*23380*/  @!P2 STS.128 [R248+0x12800], RZ ;  /* 0x012800fff800a388 */ /* 0x000fe20000000c00 */
[----:B------:R-:W-:Y:S02]  /*23390*/  @P2 R2UR UR4, R138 ;  /* 0x000000008a0422ca */ /* 0x000fe400000e0000 */
[CCC-:B------:R-:W-:Y:S02]  /*233a0*/  @P3 LEA.HI.X R29, R4.reuse, R140.reuse, R7.reuse, 0x1, P4 ;  /* 0x0000008c041d3211 */ /* 0x1c0fe400020f0c07 */
[----:B------:R-:W-:Y:S01]  /*233b0*/  @!PT LDS RZ, [RZ] ;  /* 0x00000000fffff984 */ /* 0x000fe20000000800 */
[----:B------:R-:W-:Y:S01]  /*233c0*/  @!PT LDS RZ, [RZ] ;  /* 0x00000000fffff984 */ /* 0x000fe20000000800 */
[----:B------:R-:W-:Y:S01]  /*233d0*/  @!PT LDS RZ, [RZ] ;  /* 0x00000000fffff984 */ /* 0x000fe20000000800 */
[----:B------:R-:W-:Y:S01]  /*233e0*/  @P3 LDGSTS.E.BYPASS.LTC128B.128 [R248+0xf000], desc[UR14][R30.64] ;  /* 0x0f0000001ef83fae */ /* 0x000fe2000b901d4e */
[----:B------:R-:W-:Y:S02]  /*233f0*/  @P2 R2UR UR5, R139 ;  /* 0x000000008b0522ca */ /* 0x000fe400000e0000 */
[C---:B------:R-:W-:Y:S02]  /*23400*/  @P2 LEA R32, P0, R4.reuse, R141, 0x1 ;  /* 0x0000008d04202211 */ /* 0x040fe400078008ff */
[----:B------:R-:W-:Y:S02]  /*23410*/  @!P3 STS.128 [R248+0xf000], RZ ;  /* 0x00f000fff800b388 */ /* 0x000fe40000000c00 */
[----:B------:R-:W-:Y:S03]  /*23420*/  @P2 LEA.HI.X R33, R4, R140, R7, 0x1, P0 ;  /* 0x0000008c04212211 */ /* 0x000fe600000f0c07 */
[----:B------:R-:W-:Y:S01]  /*23430*/  @!PT LDS RZ, [RZ] ;  /* 0x00000000fffff984 */ /* 0x000fe20000000800 */
[----:B------:R-:W-:Y:S01]  /*23440*/  @!PT LDS RZ, [RZ] ;  /* 0x00000000fffff984 */ /* 0x000fe20000000800 */
[----:B------:R-:W-:Y:S01]  /*23450*/  @!PT LDS RZ, [RZ] ;  /* 0x00000000fffff984 */ /* 0x000fe20000000800 */
[----:B------:R3:W-:Y:S01]  /*23460*/  @P2 LDGSTS.E.BYPASS.LTC128B.128 [R248+0x13000], desc[UR12][R26.64+0x80] ;  /* 0x130000801af82fae */ /* 0x0007e2000b901d4c */
[----:B------:R-:W-:Y:S04]  /*23470*/  ISETP.GT.AND P0, PT, R249, R238, PT ;  /* 0x000000eef900720c */ /* 0x000fe80003f04270 */
[----:B------:R-:W-:Y:S05]  /*23480*/  @!P2 STS.128 [R248+0x13000], RZ ;  /* 0x013000fff800a388 */ /* 0x000fea0000000c00 */
        /* <DEDUP_REMOVED lines=14> */
[----:B--2---:R-:W2:Y:S05]  /*23570*/  LDSM.16.M88.4 R16, [R232+0x4800] ;  /* 0x00480000e810783b */ /* 0x004eaa0000000200 */
[----:B---3--:R-:W3:Y:S05]  /*23580*/  LDSM.16.M88.4 R24, [R232+0x5000] ;  /* 0x00500000e818783b */ /* 0x008eea0000000200 */
[----:B----4-:R-:W4:Y:S05]  /*23590*/  LDSM.16.M88.4 R32, [R232+0x5800] ;  /* 0x00580000e820783b */ /* 0x010f2a0000000200 */
        /* <DEDUP_REMOVED lines=9> */
[C---:B--2---:R-:W-:Y:S02]  /*23630*/  HMMA.16816.F32 R12, R64.reuse, R16, RZ ;  /* 0x00000010400c723c */ /* 0x044fe400000018ff */
[----:B------:R-:W2:Y:S04]  /*23640*/  LDSM.16.M88.4 R152, [R222] ;  /* 0x00000000de98783b */ /* 0x000ea80000000200 */
[C---:B------:R-:W-:Y:S01]  /*23650*/  HMMA.16816.F32 R16, R64.reuse, R18, RZ ;  /* 0x000000124010723c */ /* 0x040fe200000018ff */
[----:B------:R-:W2:Y:S05]  /*23660*/  LDSM.16.M88.4 R156, [R221] ;  /* 0x00000000dd9c783b */ /* 0x000eaa0000000200 */
[C---:B---3--:R-:W-:Y:S01]  /*23670*/  HMMA.16816.F32 R20, R64.reuse, R24, RZ ;  /* 0x000000184014723c */ /* 0x048fe200000018ff */
[----:B------:R-:W3:Y:S05]  /*23680*/  LDSM.16.M88.4 R160, [R220] ;  /* 0x00000000dca0783b */ /* 0x000eea0000000200 */
        /* <DEDUP_REMOVED lines=23> */
[C---:B-1----:R-:W-:Y:S06]  /*23800*/  HMMA.16816.F32 R4, R144.reuse, R148, R4 ;  /* 0x000000949004723c */ /* 0x042fec0000001804 */
[C---:B------:R-:W-:Y:S01]  /*23810*/  HMMA.16816.F32 R8, R144.reuse, R150, R8 ;  /* 0x000000969008723c */ /* 0x040fe20000001808 */
[----:B------:R-:W1:Y:S05]  /*23820*/  LDSM.16.M88.4 R148, [R217] ;  /* 0x00000000d994783b */ /* 0x000e6a0000000200 */
        /* <DEDUP_REMOVED lines=18> */
[C---:B--2---:R-:W-:Y:S06]  /*23950*/  HMMA.16816.F32 R60, R144.reuse, R152, R60 ;  /* 0x00000098903c723c */ /* 0x044fec000000183c */
[----:B------:R-:W-:Y:S01]  /*23960*/  HMMA.16816.F32 R64, R144, R154, R64 ;  /* 0x0000009a9040723c */ /* 0x000fe20000001840 */
[----:B------:R-:W1:Y:S05]  /*23970*/  LDSM.16.M88.4 R144, [R226+0x6000] ;  /* 0x00600000e290783b */ /* 0x000e6a0000000200 */
[C---:B------:R-:W-:Y:S01]  /*23980*/  HMMA.16816.F32 R4, R168.reuse, R172, R4 ;  /* 0x000000aca804723c */ /* 0x040fe20000001804 */
[----:B------:R-:W2:Y:S05]  /*23990*/  LDSM.16.M88.4 R152, [R226+0x7000] ;  /* 0x00700000e298783b */ /* 0x000eaa0000000200 */
[C---:B------:R-:W-:Y:S01]  /*239a0*/  HMMA.16816.F32 R8, R168.reuse, R174, R8 ;  /* 0x000000aea808723c */ /* 0x040fe20000001808 */
[----:B------:R-:W-:Y:S05]  /*239b0*/  LDSM.16.M88.4 R172, [R215] ;  /* 0x00000000d7ac783b */ /* 0x000fea0000000200 */
        /* <DEDUP_REMOVED lines=19> */
[----:B------:R-:W-:Y:S01]  /*23af0*/  HMMA.16816.F32 R64, R168, R158, R64 ;  /* 0x0000009ea840723c */ /* 0x000fe20000001840 */
[----:B------:R-:W-:Y:S05]  /*23b00*/  LDSM.16.M88.4 R156, [R232+0x8000] ;  /* 0x00800000e89c783b */ /* 0x000fea0000000200 */
[C---:B------:R-:W-:Y:S01]  /*23b10*/  HMMA.16816.F32 R4, R164.reuse, R172, R4 ;  /* 0x000000aca404723c */ /* 0x040fe20000001804 */
[----:B------:R-:W-:Y:S05]  /*23b20*/  LDSM.16.M88.4 R168, [R232+0x9000] ;  /* 0x00900000e8a8783b */ /* 0x000fea0000000200 */
        /* <DEDUP_REMOVED lines=8> */
[C---:B-----5:R-:W-:Y:S06]  /*23bb0*/  HMMA.16816.F32 R28, R164.reuse, R140, R28 ;  /* 0x0000008ca41c723c */ /* 0x060fec000000181c */
[C---:B------:R-:W-:Y:S01]  /*23bc0*/  HMMA.16816.F32 R32, R164.reuse, R142, R32 ;  /* 0x0000008ea420723c */ /* 0x040fe20000001820 */
[----:B------:R-:W3:Y:S05]  /*23bd0*/  LDSM.16.M88.4 R140, [R233+0x2000] ;  /* 0x00200000e98c783b */ /* 0x000eea0000000200 */
        /* <DEDUP_REMOVED lines=11> */
[----:B------:R-:W-:Y:S05]  /*23c90*/  LDSM.16.M88.4 R152, [R231+0x2000] ;  /* 0x00200000e798783b */ /* 0x000fea0000000200 */
[C---:B---3--:R-:W-:Y:S01]  /*23ca0*/  HMMA.16816.F32 R4, R140.reuse, R156, R4 ;  /* 0x0000009c8c04723c */ /* 0x048fe20000001804 */
        /* <DEDUP_REMOVED lines=36> */
[----:B------:R-:W-:Y:S01]  /*23ef0*/  IMAD.MOV.U32 R169, RZ, RZ, R197 ;  /* 0x000000ffffa97224 */ /* 0x000fe200078e00c5 */
[C---:B-1----:R-:W-:Y:S05]  /*23f00*/  HMMA.16816.F32 R36, R152.reuse, R140, R36 ;  /* 0x0000008c9824723c */ /* 0x042fea0000001824 */
[----:B------:R-:W-:Y:S01]  /*23f10*/  MOV R168, R196 ;  /* 0x000000c400a87202 */ /* 0x000fe20000000f00 */
[C---:B------:R-:W-:Y:S01]  /*23f20*/  HMMA.16816.F32 R40, R152.reuse, R142, R40 ;  /* 0x0000008e9828723c */ /* 0x040fe20000001828 */
[----:B------:R-:W1:Y:S05]  /*23f30*/  LDSM.16.M88.4 R196, [R226+0xb800] ;  /* 0x00b80000e2c4783b */ /* 0x000e6a0000000200 */
[----:B------:R-:W4:Y:S01]  /*23f40*/  LDSM.16.M88.4 R140, [R215+0x4800] ;  /* 0x00480000d78c783b */ /* 0x000f220000000200 */
        /* <DEDUP_REMOVED lines=20> */
[C---:B-1----:R-:W-:Y:S06]  /*24090*/  HMMA.16816.F32 R60, R176.reuse, R196, R60 ;  /* 0x000000c4b03c723c */ /* 0x042fec000000183c */
[----:B------:R-:W-:Y:S05]  /*240a0*/  HMMA.16816.F32 R64, R176, R198, R64 ;  /* 0x000000c6b040723c */ /* 0x000fea0000001840 */
[----:B------:R-:W-:Y:S01]  /*240b0*/  MOV R196, R168 ;  /* 0x000000a800c47202 */ /* 0x000fe20000000f00 */
[C---:B------:R-:W-:Y:S05]  /*240c0*/  HMMA.16816.F32 R4, R200.reuse, R204, R4 ;  /* 0x000000ccc804723c */ /* 0x040fea0000001804 */
[----:B------:R-:W-:Y:S01]  /*240d0*/  IMAD.MOV.U32 R197, RZ, RZ, R169 ;  /* 0x000000ffffc57224 */ /* 0x000fe200078e00a9 */
[C---:B------:R-:W-:Y:S06]  /*240e0*/  HMMA.16816.F32 R8, R200.reuse, R206, R8 ;  /* 0x000000cec808723c */ /* 0x040fec0000001808 */
[C---:B----4-:R-:W-:Y:S06]  /*240f0*/  HMMA.16816.F32 R12, R200.reuse, R140, R12 ;  /* 0x0000008cc80c723c */ /* 0x050fec000000180c */
[C---:B------:R-:W-:Y:S05]  /*24100*/  HMMA.16816.F32 R16, R200.reuse, R142, R16 ;  /* 0x0000008ec810723c */ /* 0x040fea0000001810 */
[----:B------:R-:W-:Y:S01]  /*24110*/  MOV R141, R196 ;  /* 0x000000c4008d7202 */ /* 0x000fe20000000f00 */
        /* <DEDUP_REMOVED lines=8> */
[-C--:B------:R-:W-:Y:S01]  /*241a0*/  FMUL.FTZ R11, R11, R132.reuse ;  /* 0x000000840b0b7220 */ /* 0x080fe20000410000 */
[----:B------:R-:W-:Y:S04]  /*241b0*/  IMAD.MOV.U32 R140, RZ, RZ, R197 ;  /* 0x000000ffff8c7224 */ /* 0x000fe800078e00c5 */
[----:B------:R-:W2:Y:S01]  /*241c0*/  MUFU.TANH R146, R5 ;  /* 0x0000000500927308 */ /* 0x000ea20000002400 */
[-C--:B------:R-:W-:Y:S01]  /*241d0*/  FMUL.FTZ R12, R12, R132.reuse ;  /* 0x000000840c0c7220 */ /* 0x080fe20000410000 */
[-C--:B------:R-:W-:Y:S02]  /*241e0*/  FMUL.FTZ R14, R14, R132.reuse ;  /* 0x000000840e0e7220 */ /* 0x080fe40000410000 */
[-C--:B------:R-:W-:Y:S01]  /*241f0*/  FMUL.FTZ R16, R16, R132.reuse ;  /* 0x0000008410107220 */ /* 0x080fe20000410000 */
[-C--:B------:R-:W-:Y:S05]  /*24200*/  FMUL.FTZ R18, R18, R132.reuse ;  /* 0x0000008412127220 */ /* 0x080fea0000410000 */
[----:B------:R-:W3:Y:S10]  /*24210*/  MUFU.TANH R147, R6 ;  /* 0x0000000600937308 */ /* 0x000ef40000002400 */
[----:B------:R4:W1:Y:S10]  /*24220*/  MUFU.TANH R148, R7 ;  /* 0x0000000700947308 */ /* 0x0008740000002400 */
[----:B------:R-:W1:Y:S10]  /*24230*/  MUFU.TANH R149, R8 ;  /* 0x0000000800957308 */ /* 0x000e740000002400 */
[----:B------:R-:W1:Y:S01]  /*24240*/  MUFU.TANH R151, R9 ;  /* 0x0000000900977308 */ /* 0x000e620000002400 */
[----:B----4-:R-:W4:Y:S09]  /*24250*/  LDSM.16.M88.4 R4, [R215+0x5000] ;  /* 0x00500000d704783b */ /* 0x010f320000000200 */
[----:B------:R-:W1:Y:S10]  /*24260*/  MUFU.TANH R152, R10 ;  /* 0x0000000a00987308 */ /* 0x000e740000002400 */
[----:B------:R5:W1:Y:S10]  /*24270*/  MUFU.TANH R153, R11 ;  /* 0x0000000b00997308 */ /* 0x000a740000002400 */
[----:B------:R2:W1:Y:S10]  /*24280*/  MUFU.TANH R142, R12 ;  /* 0x0000000c008e7308 */ /* 0x0004740000002400 */
[----:B------:R-:W1:Y:S01]  /*24290*/  MUFU.TANH R14, R14 ;  /* 0x0000000e000e7308 */ /* 0x000e620000002400 */
[----:B-----5:R-:W5:Y:S09]  /*242a0*/  LDSM.16.M88.4 R8, [R215+0x5800] ;  /* 0x00580000d708783b */ /* 0x020f720000000200 */
[----:B------:R-:W1:Y:S01]  /*242b0*/  MUFU.TANH R16, R16 ;  /* 0x0000001000107308 */ /* 0x000e620000002400 */
[C---:B----4-:R-:W-:Y:S03]  /*242c0*/  HMMA.16816.F32 R20, R200.reuse, R4, R20 ;  /* 0x00000004c814723c */ /* 0x050fe60000001814 */
[-C--:B--2---:R-:W-:Y:S01]  /*242d0*/  FMUL.FTZ R12, R13, R132.reuse ;  /* 0x000000840d0c7220 */ /* 0x084fe20000410000 */
[-C--:B------:R-:W-:Y:S01]  /*242e0*/  FMUL.FTZ R13, R15, R132.reuse ;  /* 0x000000840f0d7220 */ /* 0x080fe20000410000 */
[-C--:B------:R-:W-:Y:S01]  /*242f0*/  FMUL.FTZ R15, R17, R132.reuse ;  /* 0x00000084110f7220 */ /* 0x080fe20000410000 */
[C---:B------:R-:W-:Y:S03]  /*24300*/  HMMA.16816.F32 R24, R200.reuse, R6, R24 ;  /* 0x00000006c818723c */ /* 0x040fe60000001818 */
[----:B------:R-:W2:Y:S01]  /*24310*/  MUFU.TANH R18, R18 ;  /* 0x0000001200127308 */ /* 0x000ea20000002400 */
[----:B------:R-:W4:Y:S01]  /*24320*/  LDSM.16.M88.4 R4, [R215+0x6000] ;  /* 0x00600000d704783b */ /* 0x000f220000000200 */
[-C--:B------:R-:W-:Y:S08]  /*24330*/  FMUL.FTZ R17, R19, R132.reuse ;  /* 0x0000008413117220 */ /* 0x080ff00000410000 */
[----:B------:R-:W1:Y:S10]  /*24340*/  MUFU.TANH R12, R12 ;  /* 0x0000000c000c7308 */ /* 0x000e740000002400 */
[----:B------:R-:W1:Y:S01]  /*24350*/  MUFU.TANH R13, R13 ;  /* 0x0000000d000d7308 */ /* 0x000e620000002400 */
[-C--:B------:R-:W-:Y:S01]  /*24360*/  FMUL.FTZ R20, R20, R132.reuse ;  /* 0x0000008414147220 */ /* 0x080fe20000410000 */
[-C--:B------:R-:W-:Y:S01]  /*24370*/  FMUL.FTZ R21, R21, R132.reuse ;  /* 0x0000008415157220 */ /* 0x080fe20000410000 */
[-C--:B------:R-:W-:Y:S01]  /*24380*/  FMUL.FTZ R22, R22, R132.reuse ;  /* 0x0000008416167220 */ /* 0x080fe20000410000 */
[-C--:B------:R-:W-:Y:S01]  /*24390*/  FMUL.FTZ R23, R23, R132.reuse ;  /* 0x0000008417177220 */ /* 0x080fe20000410000 */
[-C--:B------:R-:W-:Y:S05]  /*243a0*/  FMUL.FTZ R24, R24, R132.reuse ;  /* 0x0000008418187220 */ /* 0x080fea0000410000 */
[----:B------:R-:W1:Y:S01]  /*243b0*/  MUFU.TANH R15, R15 ;  /* 0x0000000f000f7308 */ /* 0x000e620000002400 */
[C---:B-----5:R-:W-:Y:S03]  /*243c0*/  HMMA.16816.F32 R28, R200.reuse, R8, R28 ;  /* 0x00000008c81c723c */ /* 0x060fe6000000181c */
[-C--:B------:R-:W-:Y:S01]  /*243d0*/  FMUL.FTZ R25, R25, R132.reuse ;  /* 0x0000008419197220 */ /* 0x080fe20000410000 */
[-C--:B------:R-:W-:Y:S01]  /*243e0*/  FMUL.FTZ R26, R26, R132.reuse ;  /* 0x000000841a1a7220 */ /* 0x080fe20000410000 */
[-C--:B------:R-:W-:Y:S01]  /*243f0*/  FMUL.FTZ R27, R27, R132.reuse ;  /* 0x000000841b1b7220 */ /* 0x080fe20000410000 */
[C---:B------:R-:W-:Y:S03]  /*24400*/  HMMA.16816.F32 R32, R200.reuse, R10, R32 ;  /* 0x0000000ac820723c */ /* 0x040fe60000001820 */
[----:B------:R-:W1:Y:S01]  /*24410*/  MUFU.TANH R17, R17 ;  /* 0x0000001100117308 */ /* 0x000e620000002400 */
[----:B------:R-:W5:Y:S09]  /*24420*/  LDSM.16.M88.4 R8, [R215+0x6800] ;  /* 0x00680000d708783b */ /* 0x000f720000000200 */
[----:B------:R1:W1:Y:S01]  /*24430*/  MUFU.TANH R191, R20 ;  /* 0x0000001400bf7308 */ /* 0x0002620000002400 */
[C---:B----4-:R-:W-:Y:S06]  /*24440*/  HMMA.16816.F32 R36, R200.reuse, R4, R36 ;  /* 0x00000004c824723c */ /* 0x050fec0000001824 */
[C---:B------:R-:W-:Y:S03]  /*24450*/  HMMA.16816.F32 R40, R200.reuse, R6, R40 ;  /* 0x00000006c828723c */ /* 0x040fe60000001828 */
[----:B------:R4:W1:Y:S01]  /*24460*/  MUFU.TANH R190, R21 ;  /* 0x0000001500be7308 */ /* 0x0008620000002400 */
        /* <DEDUP_REMOVED lines=93> */
[----:B------:R-:W1:Y:S10]  /*24a40*/  MUFU.TANH R4, R4 ;  /* 0x0000000400047308 */ /* 0x000e740000002400 */
[----:B------:R4:W1:Y:S10]  /*24a50*/  MUFU.TANH R136, R66 ;  /* 0x0000004200887308 */ /* 0x0008740000002400 */
[----:B------:R4:W1:Y:S01]  /*24a60*/  MUFU.TANH R134, R67 ;  /* 0x0000004300867308 */ /* 0x0008620000002400 */
        /* <DEDUP_REMOVED lines=16> */
[----:B----4-:R-:W2:Y:S01]  /*24b70*/  LD.E R21, desc[UR4][R2.64+0x170] ;  /* 0x0001700402157980 */ /* 0x010ea2000c101900 */
[----:B------:R-:W-:Y:S02]  /*24b80*/  R2UR UR10, R138 ;  /* 0x000000008a0a72ca */ /* 0x000fe400000e0000 */
[----:B------:R-:W-:Y:S11]  /*24b90*/  R2UR UR11, R139 ;  /* 0x000000008b0b72ca */ /* 0x000ff600000e0000 */
[----:B------:R-:W-:Y:S02]  /*24ba0*/  @!UPT UIADD3 URZ, URZ, URZ, URZ ;  /* 0x0000003f3f3ff290 */ /* 0x000fe4000fffe03f */
[----:B------:R-:W3:Y:S01]  /*24bb0*/  LD.E.64 R24, desc[UR10][R2.64+0x20] ;  /* 0x0000200a02187980 */ /* 0x000ee2000c101b00 */
[-C--:B--2---:R-:W-:Y:S02]  /*24bc0*/  IABS R10, R21.reuse ;  /* 0x00000015000a7213 */ /* 0x084fe40000000000 */
[-C--:B------:R-:W-:Y:S02]  /*24bd0*/  IABS R8, R21.reuse ;  /* 0x0000001500087213 */ /* 0x080fe40000000000 */
[----:B------:R-:W2:Y:S01]  /*24be0*/  I2F.RP R22, R10 ;  /* 0x0000000a00167306 */ /* 0x000ea20000209400 */
[-C--:B------:R-:W-:Y:S02]  /*24bf0*/  LOP3.LUT R19, R19, R21.reuse, RZ, 0x3c, !PT ;  /* 0x0000001513137212 */ /* 0x080fe400078e3cff */
[----:B------:R-:W-:Y:S01]  /*24c00*/  IMAD.MOV R8, RZ, RZ, -R8 ;  /* 0x000000ffff087224 */ /* 0x000fe200078e0a08 */
[----:B------:R-:W-:Y:S02]  /*24c10*/  LOP3.LUT R6, R6, R21, RZ, 0x3c, !PT ;  /* 0x0000001506067212 */ /* 0x000fe400078e3cff */
[----:B------:R-:W-:Y:S04]  /*24c20*/  ISETP.GE.AND P0, PT, R19, RZ, PT ;  /* 0x000000ff1300720c */ /* 0x000fe80003f06270 */
[----:B--2---:R-:W2:Y:S02]  /*24c30*/  MUFU.RCP R22, R22 ;  /* 0x0000001600167308 */ /* 0x004ea40000001000 */
[----:B--2---:R-:W-:Y:S08]  /*24c40*/  VIADD R22, R22, 0xffffffe ;  /* 0x0ffffffe16167836 */ /* 0x004ff00000000000 */
        /* <DEDUP_REMOVED lines=47> */
.L_x_4680:
[----:B------:R-:W-:Y:S02]  /*24f40*/  R2UR UR4, R138 ;  /* 0x000000008a0472ca */ /* 0x000fe400000e0000 */
[----:B------:R-:W-:Y:S11]  /*24f50*/  R2UR UR5, R139 ;  /* 0x000000008b0572ca */ /* 0x000ff600000e0000 */
[----:B------:R-:W-:Y:S02]  /*24f60*/  @!UPT UIADD3 URZ, URZ, URZ, URZ ;  /* 0x0000003f3f3ff290 */ /* 0x000fe4000fffe03f */
[----:B------:R-:W2:Y:S02]  /*24f70*/  LD.E R10, desc[UR4][R2.64+0x38] ;  /* 0x00003804020a7980 */ /* 0x000ea4000c101900 */
[----:B--2---:R-:W-:Y:S05]  /*24f80*/  IMAD.U32 R10, R10, -0x80, RZ ;  /* 0xffffff800a0a7824 */ /* 0x004fea00078e00ff */
[----:B------:R-:W-:Y:S02]  /*24f90*/  SHF.R.S32.HI R7, RZ, 0x1f, R10 ;  /* 0x0000001fff077819 */ /* 0x000fe4000001140a */
.L_x_4681:
[----:B------:R-:W-:Y:S05]  /*24fa0*/  BSYNC B0 ;  /* 0x0000000000007941 */ /* 0x000fea0003800000 */
.L_x_4679:
[C---:B------:R-:W-:Y:S02]  /*24fb0*/  LOP3.LUT P0, RZ, R250.reuse, 0x1, RZ, 0xc0, !PT ;  /* 0x00000001faff7812 */ /* 0x040fe4000780c0ff */
[----:B------:R-:W-:Y:S02]  /*24fc0*/  LOP3.LUT P1, RZ, R250, 0x2, RZ, 0xc0, !PT ;  /* 0x00000002faff7812 */ /* 0x000fe4000782c0ff */
[C---:B----4-:R-:W-:Y:S02]  /*24fd0*/  LEA R28, P3, R10.reuse, R240, 0x1 ;  /* 0x000000f00a1c7211 */ /* 0x050fe400078608ff */
        /* <DEDUP_REMOVED lines=11> */
[----:B------:R-:W-:Y:S01]  /*25090*/  @P1 R2UR UR15, R139 ;  /* 0x000000008b0f12ca */ /* 0x000fe200000e0000 */
        /* <DEDUP_REMOVED lines=21> */
[----:B-1----:R-:W-:Y:S02]  /*251f0*/  @P1 LEA R20, P2, R8, R240, 0x1 ;  /* 0x000000f008141211 */ /* 0x002fe400078408ff */
[----:B------:R-:W-:Y:S01]  /*25200*/  @P1 R2UR UR16, R138 ;  /* 0x000000008a1012ca */ /* 0x000fe200000e0000 */
[----:B------:R-:W-:Y:S01]  /*25210*/  @!PT LDS RZ, [RZ] ;  /* 0x00000000fffff984 */ /* 0x000fe20000000800 */
[----:B------:R-:W-:Y:S01]  /*25220*/  @!PT LDS RZ, [RZ] ;  /* 0x00000000fffff984 */ /* 0x000fe20000000800 */
[----:B------:R-:W-:Y:S01]  /*25230*/  @!PT LDS RZ, [RZ] ;  /* 0x00000000fffff984 */ /* 0x000fe20000000800 */
[----:B------:R1:W-:Y:S01]  /*25240*/  @P0 LDGSTS.E.BYPASS.LTC128B.128 [R248+0x4800], desc[UR4][R30.64] ;  /* 0x048000001ef80fae */ /* 0x0003e2000b901d44 */
[CC--:B------:R-:W-:Y:S02]  /*25250*/  @P1 LEA.HI.X R21, R8.reuse, R239.reuse, R7, 0x1, P2 ;  /* 0x000000ef08151211 */ /* 0x0c0fe400010f0c07 */
        /* <DEDUP_REMOVED lines=22> */
[-CC-:B------:R-:W-:Y:S01]  /*253c0*/  @P0 LEA.HI.X R33, R8, R239.reuse, R7.reuse, 0x1, P4 ;  /* 0x000000ef08210211 */ /* 0x180fe200020f0c07 */
[----:B------:R-:W-:Y:S01]  /*253d0*/  @!PT LDS RZ, [RZ] ;  /* 0x00000000fffff984 */ /* 0x000fe20000000800 */
[----:B------:R-:W-:Y:S01]  /*253e0*/  @!PT LDS RZ, [RZ] ;  /* 0x00000000fffff984 */ /* 0x000fe20000000800 */
[----:B------:R-:W-:Y:S01]  /*253f0*/  @!PT LDS RZ, [RZ] ;  /* 0x00000000fffff984 */ /* 0x000fe20000000800 */
[----:B------:R2:W-:Y:S01]  /*25400*/  @P1 LDGSTS.E.BYPASS.LTC128B.128 [R248+0x9000], desc[UR10][R20.64+0x80] ;  /* 0x0900008014f81fae */ /* 0x0005e2000b901d4a */
[-C--:B------:R-:W-:Y:S02]  /*25410*/  @P0 LEA R36, P4, R6, R240.reuse, 0x1 ;  /* 0x000000f006240211 */ /* 0x080fe400078808ff */
[CC--:B-1----:R-:W-:Y:S01]  /*25420*/  @P1 LEA R30, P2, R8.reuse, R240.reuse, 0x1 ;  /* 0x000000f0081e1211 */ /* 0x0c2fe200078408ff */
        /* <DEDUP_REMOVED lines=44> */
[CC--:B------:R-:W-:Y:S01]  /*256f0*/  @P0 LEA R40, P4, R6.reuse, R240.reuse, 0x1 ;  /* 0x000000f006280211 */ /* 0x0c0fe200078808ff */
        /* <DEDUP_REMOVED lines=34> */
.L_x_4678:
[----:B------:R-:W-:Y:S05]  /*25920*/  BSYNC B1 ;  /* 0x0000000000017941 */ /* 0x000fea0003800000 */
.L_x_4677:
[----:B------:R-:W-:Y:S01]  /*25930*/  R2UR UR4, R138 ;  /* 0x000000008a0472ca */ /* 0x000fe200000e0000 */
[----:B------:R-:W3:Y:S01]  /*25940*/  S2R R6, SR_TID.X ;  /* 0x0000000000067919 */ /* 0x000ee20000002100 */
[----:B------:R-:W-:Y:S01]  /*25950*/  R2UR UR5, R139 ;  /* 0x000000008b0572ca */ /* 0x000fe200000e0000 */
[----:B-12-4-:R-:W-:Y:S08]  /*25960*/  LDSM.16.MT88.4 R20, [R225+0xc000] ;  /* 0x00c00000e114783b */ /* 0x016ff00000004200 */
[----:B------:R-:W-:Y:S08]  /*25970*/  LDSM.16.MT88.4 R28, [R224+0xc000] ;  /* 0x00c00000e01c783b */ /* 0x000ff00000004200 */
[----:B------:R3:W2:Y:S04]  /*25980*/  LD.E R132, desc[UR4][R2.64+0xdc] ;  /* 0x0000dc0402847980 */ /* 0x0006a8000c101900 */
[----:B------:R-:W-:Y:S08]  /*25990*/  LDSM.16.MT88.4 R36, [R223+0xc000] ;  /* 0x00c00000df24783b */ /* 0x000ff00000004200 */
[----:B------:R-:W-:Y:S08]  /*259a0*/  LDSM.16.MT88.4 R48, [R227+0x10000] ;  /* 0x01000000e330783b */ /* 0x000ff00000004200 */
[----:B------:R-:W-:Y:S08]  /*259b0*/  LDSM.16.MT88.4 R56, [R225+0x10000] ;  /* 0x01000000e138783b */ /* 0x000ff00000004200 */
[----:B------:R-:W-:Y:S01]  /*259c0*/  LDSM.16.MT88.4 R64, [R224+0x10000] ;  /* 0x01000000e040783b */ /* 0x000fe20000004200 */
[----:B---3--:R-:W-:Y:S04]  /*259d0*/  SHF.L.U32 R2, R6, 0x1, RZ ;  /* 0x0000000106027819 */ /* 0x008fe800000006ff */
[----:B------:R-:W-:Y:S04]  /*259e0*/  LOP3.LUT R2, R2, 0x6, RZ, 0xc0, !PT ;  /* 0x0000000602027812 */ /* 0x000fe800078ec0ff */
[----:B------:R-:W-:Y:S04]  /*259f0*/  LEA R2, R249, R2, 0x7 ;  /* 0x00000002f9027211 */ /* 0x000fe800078e38ff */
[C---:B------:R-:W-:Y:S02]  /*25a00*/  IADD3 R3, R2.reuse, 0x1, RZ ;  /* 0x0000000102037810 */ /* 0x040fe40007ffe0ff */
        /* <DEDUP_REMOVED lines=9> */
[C---:B------:R-:W-:Y:S01]  /*25aa0*/  FFMA.FTZ R52, R0.reuse, R52, R12 ;  /* 0x0000003400347223 */ /* 0x040fe2000001000c */
[C---:B------:R-:W-:Y:S01]  /*25ab0*/  FFMA.FTZ R194, R0.reuse, R11, R194 ;  /* 0x0000000b00c27223 */ /* 0x040fe200000100c2 */
[----:B------:R-:W-:Y:S01]  /*25ac0*/  I2FP.F32.S32 R3, R3 ;  /* 0x0000000300037245 */ /* 0x000fe20000201400 */
[----:B------:R-:W-:Y:S01]  /*25ad0*/  FFMA.FTZ R190, R0, R11, R190 ;  /* 0x0000000b00be7223 */ /* 0x000fe200000100be */
[----:B------:R-:W-:Y:S02]  /*25ae0*/  I2FP.F32.S32 R8, R2 ;  /* 0x0000000200087245 */ /* 0x000fe40000201400 */
[----:B------:R-:W-:Y:S01]  /*25af0*/  IADD3 R12, R2, 0x30, RZ ;  /* 0x00000030020c7810 */ /* 0x000fe20007ffe0ff */
[-C--:B------:R-:W-:Y:S01]  /*25b00*/  FFMA.FTZ R193, R0, R3.reuse, R193 ;  /* 0x0000000300c17223 */ /* 0x080fe200000100c1 */
[----:B------:R-:W-:Y:S01]  /*25b10*/  IADD3 R11, R2, 0x38, RZ ;  /* 0x00000038020b7810 */ /* 0x000fe20007ffe0ff */
[----:B------:R-:W-:Y:S01]  /*25b20*/  FFMA.FTZ R189, R0, R3, R189 ;  /* 0x0000000300bd7223 */ /* 0x000fe200000100bd */
[----:B------:R-:W-:Y:S01]  /*25b30*/  IADD3 R6, R2, 0x8, RZ ;  /* 0x0000000802067810 */ /* 0x000fe20007ffe0ff */
[C---:B------:R-:W-:Y:S01]  /*25b40*/  FFMA.FTZ R147, R0.reuse, R8, R147 ;  /* 0x0000000800937223 */ /* 0x040fe20000010093 */
[----:B------:R-:W-:Y:S01]  /*25b50*/  I2FP.F32.S32 R12, R12 ;  /* 0x0000000c000c7245 */ /* 0x000fe20000201400 */
[----:B------:R-:W-:Y:S01]  /*25b60*/  FFMA.FTZ R8, R0, R8, R145 ;  /* 0x0000000800087223 */ /* 0x000fe20000010091 */
[----:B------:R-:W-:Y:S02]  /*25b70*/  I2FP.F32.S32 R11, R11 ;  /* 0x0000000b000b7245 */ /* 0x000fe40000201400 */
[----:B------:R-:W-:Y:S01]  /*25b80*/  IADD3 R3, R2, 0x31, RZ ;  /* 0x0000003102037810 */ /* 0x000fe20007ffe0ff */
[C---:B------:R-:W-:Y:S01]  /*25b90*/  FFMA.FTZ R170, R0.reuse, R12, R170 ;  /* 0x0000000c00aa7223 */ /* 0x040fe200000100aa */
        /* <DEDUP_REMOVED lines=8> */
[----:B------:R-:W-:Y:S01]  /*25c20*/  FMNMX.FTZ R11, R147, R135, !PT ;  /* 0x00000087930b7209 */ /* 0x000fe20007810000 */
[-C--:B------:R-:W-:Y:S01]  /*25c30*/  FFMA.FTZ R175, R0, R3.reuse, R175 ;  /* 0x0000000300af7223 */ /* 0x080fe200000100af */
[----:B------:R-:W-:Y:S01]  /*25c40*/  IADD3 R53, R2, 0x10, RZ ;  /* 0x0000001002357810 */ /* 0x000fe20007ffe0ff */
[C---:B------:R-:W-:Y:S01]  /*25c50*/  FFMA.FTZ R176, R0.reuse, R3, R176 ;  /* 0x0000000300b07223 */ /* 0x040fe200000100b0 */
[----:B------:R-:W-:Y:S01]  /*25c60*/  I2FP.F32.S32 R7, R7 ;  /* 0x0000000700077245 */ /* 0x000fe20000201400 */
[----:B------:R-:W-:Y:S01]  /*25c70*/  FFMA.FTZ R6, R0, R6, R149 ;  /* 0x0000000600067223 */ /* 0x000fe20000010095 */
[----:B------:R-:W-:Y:S02]  /*25c80*/  I2FP.F32.S32 R3, R12 ;  /* 0x0000000c00037245 */ /* 0x000fe40000201400 */
[----:B------:R-:W-:Y:S01]  /*25c90*/  FMNMX.FTZ R11, R148, R11, !PT ;  /* 0x0000000b940b7209 */ /* 0x000fe20007810000 */
[----:B------:R-:W-:Y:S01]  /*25ca0*/  FFMA.FTZ R153, R0, R7, R153 ;  /* 0x0000000700997223 */ /* 0x000fe20000010099 */
[----:B------:R-:W-:Y:S01]  /*25cb0*/  FMNMX.FTZ R12, R8, R133, !PT ;  /* 0x00000085080c7209 */ /* 0x000fe20007810000 */
[C---:B------:R-:W-:Y:S01]  /*25cc0*/  FFMA.FTZ R7, R0.reuse, R7, R151 ;  /* 0x0000000700077223 */ /* 0x040fe20000010097 */
[----:B------:R-:W-:Y:S01]  /*25cd0*/  I2FP.F32.S32 R53, R53 ;  /* 0x0000003500357245 */ /* 0x000fe20000201400 */
[C---:B------:R-:W-:Y:S01]  /*25ce0*/  FFMA.FTZ R184, R0.reuse, R3, R184 ;  /* 0x0000000300b87223 */ /* 0x040fe200000100b8 */
        /* <DEDUP_REMOVED lines=12> */
[CC--:B------:R-:W-:Y:S01]  /*25db0*/  FFMA.FTZ R40, R0.reuse, R61.reuse, R18 ;  /* 0x0000003d00287223 */ /* 0x0c0fe20000010012 */
[----:B------:R-:W-:Y:S01]  /*25dc0*/  I2FP.F32.S32 R60, R60 ;  /* 0x0000003c003c7245 */ /* 0x000fe20000201400 */
[----:B------:R-:W-:Y:S01]  /*25dd0*/  FFMA.FTZ R61, R0, R61, R16 ;  /* 0x0000003d003d7223 */ /* 0x000fe20000010010 */
[----:B------:R-:W-:Y:S02]  /*25de0*/  IADD3 R10, R2, 0x20, RZ ;  /* 0x00000020020a7810 */ /* 0x000fe40007ffe0ff */
[----:B------:R-:W-:Y:S01]  /*25df0*/  FMNMX.FTZ R11, R41, R11, !PT ;  /* 0x0000000b290b7209 */ /* 0x000fe20007810000 */
[C---:B------:R-:W-:Y:S01]  /*25e00*/  FFMA.FTZ R54, R0.reuse, R60, R17 ;  /* 0x0000003c00367223 */ /* 0x040fe20000010011 */
        /* <DEDUP_REMOVED lines=45> */
[C---:B------:R-:W-:Y:S02]  /*260e0*/  IADD3 R13, R2.reuse, 0x50, RZ ;  /* 0x00000050020d7810 */ /* 0x040fe40007ffe0ff */
[----:B------:R-:W-:Y:S01]  /*260f0*/  IADD3 R3, R2, 0x51, RZ ;  /* 0x0000005102037810 */ /* 0x000fe20007ffe0ff */
[-C--:B------:R-:W-:Y:S01]  /*26100*/  FFMA.FTZ R185, R0, R10.reuse, R185 ;  /* 0x0000000a00b97223 */ /* 0x080fe200000100b9 */
[----:B------:R-:W-:Y:S01]  /*26110*/  FMNMX.FTZ R11, R182, R11, !PT ;  /* 0x0000000bb60b7209 */ /* 0x000fe20007810000 */
[C---:B------:R-:W-:Y:S01]  /*26120*/  FFMA.FTZ R180, R0.reuse, R10, R180 ;  /* 0x0000000a00b47223 */ /* 0x040fe200000100b4 */
[----:B------:R-:W-:Y:S02]  /*26130*/  FMNMX.FTZ R12, R187, R12, !PT ;  /* 0x0000000cbb0c7209 */ /* 0x000fe40007810000 */
[----:B------:R-:W-:Y:S02]  /*26140*/  I2FP.F32.S32 R13, R13 ;  /* 0x0000000d000d7245 */ /* 0x000fe40000201400 */
[----:B------:R-:W-:Y:S02]  /*26150*/  I2FP.F32.S32 R3, R3 ;  /* 0x0000000300037245 */ /* 0x000fe40000201400 */
[----:B------:R-:W-:Y:S01]  /*26160*/  FMNMX.FTZ R11, R183, R11, !PT ;  /* 0x0000000bb70b7209 */ /* 0x000fe20007810000 */
[----:B------:R-:W-:Y:S01]  /*26170*/  FFMA.FTZ R172, R0, R13, R172 ;  /* 0x0000000d00ac7223 */ /* 0x000fe200000100ac */
[----:B------:R-:W-:Y:S01]  /*26180*/  IADD3 R10, R2, 0x58, RZ ;  /* 0x00000058020a7810 */ /* 0x000fe20007ffe0ff */
[-C--:B------:R-:W-:Y:S01]  /*26190*/  FFMA.FTZ R166, R0, R3.reuse, R166 ;  /* 0x0000000300a67223 */ /* 0x080fe200000100a6 */
[----:B------:R-:W-:Y:S01]  /*261a0*/  FMNMX.FTZ R12, R186, R12, !PT ;  /* 0x0000000cba0c7209 */ /* 0x000fe20007810000 */
[C---:B------:R-:W-:Y:S01]  /*261b0*/  FFMA.FTZ R171, R0.reuse, R3, R171 ;  /* 0x0000000300ab7223 */ /* 0x040fe200000100ab */
[----:B------:R-:W-:Y:S01]  /*261c0*/  I2FP.F32.S32 R10, R10 ;  /* 0x0000000a000a7245 */ /* 0x000fe20000201400 */
[----:B------:R-:W-:Y:S01]  /*261d0*/  FFMA.FTZ R167, R0, R13, R167 ;  /* 0x0000000d00a77223 */ /* 0x000fe200000100a7 */
[----:B------:R-:W-:Y:S02]  /*261e0*/  IADD3 R3, R2, 0x60, RZ ;  /* 0x0000006002037810 */ /* 0x000fe40007ffe0ff */
[----:B------:R-:W-:Y:S01]  /*261f0*/  FMNMX.FTZ R11, R185, R11, !PT ;  /* 0x0000000bb90b7209 */ /* 0x000fe20007810000 */
[C---:B------:R-:W-:Y:S01]  /*26200*/  FFMA.FTZ R165, R0.reuse, R10, R165 ;  /* 0x0000000a00a57223 */ /* 0x040fe200000100a5 */
        /* <DEDUP_REMOVED lines=23> */
[----:B------:R-:W-:Y:S01]  /*26380*/  IADD3 R10, R2, 0x70, RZ ;  /* 0x00000070020a7810 */ /* 0x000fe20007ffe0ff */
[CC--:B------:R-:W-:Y:S01]  /*26390*/  FFMA.FTZ R160, R0.reuse, R3.reuse, R160 ;  /* 0x0000000300a07223 */ /* 0x0c0fe200000100a0 */
[----:B------:R-:W-:Y:S01]  /*263a0*/  FMNMX.FTZ R12, R165, R12, !PT ;  /* 0x0000000ca50c7209 */ /* 0x000fe20007810000 */
[C---:B------:R-:W-:Y:S01]  /*263b0*/  FFMA.FTZ R156, R0.reuse, R3, R156 ;  /* 0x00000003009c7223 */ /* 0x040fe2000001009c */
[----:B------:R-:W-:Y:S02]  /*263c0*/  I2FP.F32.S32 R13, R13 ;  /* 0x0000000d000d7245 */ /* 0x000fe40000201400 */
[----:B------:R-:W-:Y:S02]  /*263d0*/  FMNMX.FTZ R3, R163, R11, !PT ;  /* 0x0000000ba3037209 */ /* 0x000fe40007810000 */
[----:B------:R-:W-:Y:S01]  /*263e0*/  I2FP.F32.S32 R10, R10 ;  /* 0x0000000a000a7245 */ /* 0x000fe20000201400 */
[-C--:B------:R-:W-:Y:S01]  /*263f0*/  FFMA.FTZ R161, R0, R13.reuse, R161 ;  /* 0x0000000d00a17223 */ /* 0x080fe200000100a1 */
[----:B------:R-:W-:Y:S01]  /*26400*/  FMNMX.FTZ R12, R164, R12, !PT ;  /* 0x0000000ca40c7209 */ /* 0x000fe20007810000 */
[----:B------:R-:W-:Y:S01]  /*26410*/  FFMA.FTZ R157, R0, R13, R157 ;  /* 0x0000000d009d7223 */ /* 0x000fe2000001009d */
[----:B------:R-:W-:Y:S01]  /*26420*/  FMNMX.FTZ R3, R162, R3, !PT ;  /* 0x00000003a2037209 */ /* 0x000fe20007810000 */
[C---:B------:R-:W-:Y:S01]  /*26430*/  FFMA.FTZ R144, R0.reuse, R10, R144 ;  /* 0x0000000a00907223 */ /* 0x040fe20000010090 */
[----:B------:R-:W-:Y:S01]  /*26440*/  FMNMX.FTZ R11, R159, R12, !PT ;  /* 0x0000000c9f0b7209 */ /* 0x000fe20007810000 */
[----:B------:R-:W-:Y:S01]  /*26450*/  FFMA.FTZ R155, R0, R10, R155 ;  /* 0x0000000a009b7223 */ /* 0x000fe2000001009b */
[----:B------:R-:W-:Y:S01]  /*26460*/  IADD3 R10, R2, 0x71, RZ ;  /* 0x00000071020a7810 */ /* 0x000fe20007ffe0ff */
[----:B------:R-:W-:Y:S01]  /*26470*/  LDSM.16.MT88.4 R12, [R227+0xc000] ;  /* 0x00c00000e30c783b */ /* 0x000fe20000004200 */
        /* <DEDUP_REMOVED lines=11> */
[----:B------:R-:W-:Y:S01]  /*26530*/  FFMA.FTZ R136, R0, R139, R136 ;  /* 0x0000008b00887223 */ /* 0x000fe20000010088 */
        /* <DEDUP_REMOVED lines=10> */
[----:B------:R-:W-:Y:S03]  /*265e0*/  FMNMX.FTZ R4, R139, R10, !PT ;  /* 0x0000000a8b047209 */ /* 0x000fe60007810000 */
[----:B------:R-:W1:Y:S01]  /*265f0*/  SHFL.BFLY PT, R3, R2, 0x2, 0x1f ;  /* 0x0c401f0002037f89 */ /* 0x000e6200000e0000 */
[----:B------:R-:W-:Y:S07]  /*26600*/  FMNMX.FTZ R4, R138, R4, !PT ;  /* 0x000000048a047209 */ /* 0x000fee0007810000 */
[----:B------:R-:W3:Y:S01]  /*26610*/  SHFL.BFLY PT, R5, R4, 0x2, 0x1f ;  /* 0x0c401f0004057f89 */ /* 0x000ee200000e0000 */
[----:B-1----:R-:W-:Y:S07]  /*26620*/  FMNMX.FTZ R3, R2, R3, !PT ;  /* 0x0000000302037209 */ /* 0x002fee0007810000 */
[----:B------:R-:W1:Y:S01]  /*26630*/  SHFL.BFLY PT, R2, R3, 0x1, 0x1f ;  /* 0x0c201f0003027f89 */ /* 0x000e6200000e0000 */
[----:B---3--:R-:W-:Y:S07]  /*26640*/  FMNMX.FTZ R5, R4, R5, !PT ;  /* 0x0000000504057209 */ /* 0x008fee0007810000 */
[----:B------:R-:W3:Y:S01]  /*26650*/  SHFL.BFLY PT, R4, R5, 0x1, 0x1f ;  /* 0x0c201f0005047f89 */ /* 0x000ee200000e0000 */
[----:B-1----:R-:W-:Y:S04]  /*26660*/  FMNMX.FTZ R2, R3, R2, !PT ;  /* 0x0000000203027209 */ /* 0x002fe80007810000 */
[----:B------:R-:W-:Y:S01]  /*26670*/  FSETP.NEU.FTZ.AND P0, PT, R2, -INF , PT ;  /* 0xff8000000200780b */ /* 0x000fe20003f1d000 */
[----:B--2---:R-:W-:Y:S01]  /*26680*/  FMUL.FTZ R151, R132, R2 ;  /* 0x0000000284977220 */ /* 0x004fe20000410000 */
[----:B---3--:R-:W-:Y:S01]  /*26690*/  FMNMX.FTZ R3, R5, R4, !PT ;  /* 0x0000000405037209 */ /* 0x008fe20007810000 */
[----:B------:R-:W-:Y:S03]  /*266a0*/  FADD.FTZ R4, -R2, R135 ;  /* 0x0000008702047221 */ /* 0x000fe60000010100 */
[----:B------:R-:W-:Y:S01]  /*266b0*/  FSEL R151, R151, RZ, P0 ;  /* 0x000000ff97977208 */ /* 0x000fe20000000000 */
[C---:B------:R-:W-:Y:S01]  /*266c0*/  FMUL.FTZ R142, R132.reuse, R3 ;  /* 0x00000003848e7220 */ /* 0x040fe20000410000 */
[C---:B------:R-:W-:Y:S01]  /*266d0*/  FSETP.NEU.FTZ.AND P0, PT, R3.reuse, -INF , PT ;  /* 0xff8000000300780b */ /* 0x040fe20003f1d000 */
[----:B------:R-:W-:Y:S01]  /*266e0*/  FADD.FTZ R5, -R3, R133 ;  /* 0x0000008503057221 */ /* 0x000fe20000010100 */
[----:B------:R-:W-:Y:S01]  /*266f0*/  FMUL.FTZ R4, R132, R4 ;  /* 0x0000000484047220 */ /* 0x000fe20000410000 */
[-CC-:B------:R-:W-:Y:S01]  /*26700*/  FFMA.FTZ R154, R147, R132.reuse, -R151.reuse ;  /* 0x00000084939a7223 */ /* 0x180fe20000010897 */
[----:B------:R-:W-:Y:S01]  /*26710*/  FSEL R142, R142, RZ, P0 ;  /* 0x000000ff8e8e7208 */ /* 0x000fe20000000000 */
[-CC-:B------:R-:W-:Y:S01]  /*26720*/  FFMA.FTZ R145, R153, R132.reuse, -R151.reuse ;  /* 0x0000008499917223 */ /* 0x180fe20000010897 */
[-CC-:B------:R-:W-:Y:S01]  /*26730*/  FFMA.FTZ R152, R148, R132.reuse, -R151.reuse ;  /* 0x0000008494987223 */ /* 0x180fe20000010897 */
[-CC-:B------:R-:W-:Y:S01]  /*26740*/  FFMA.FTZ R147, R9, R132.reuse, -R151.reuse ;  /* 0x0000008409937223 */ /* 0x180fe20000010897 */
[----:B------:R-:W-:Y:S01]  /*26750*/  FMUL.FTZ R5, R132, R5 ;  /* 0x0000000584057220 */ /* 0x000fe20000410000 */
[-CC-:B------:R-:W-:Y:S01]  /*26760*/  FFMA.FTZ R149, R146, R132.reuse, -R142.reuse ;  /* 0x0000008492957223 */ /* 0x180fe2000001088e */
[-CC-:B------:R-:W-:Y:S01]  /*26770*/  FFMA.FTZ R153, R8, R132.reuse, -R142.reuse ;  /* 0x0000008408997223 */ /* 0x180fe2000001088e */
[-CC-:B------:R-:W-:Y:S01]  /*26780*/  FFMA.FTZ R148, R6, R132.reuse, -R142.reuse ;  /* 0x0000008406947223 */ /* 0x180fe2000001088e */
[-CC-:B------:R-:W-:Y:S01]  /*26790*/  FFMA.FTZ R146, R7, R132.reuse, -R142.reuse ;  /* 0x0000008407927223 */ /* 0x180fe2000001088e */
[----:B------:R-:W1:Y:S01]  /*267a0*/  MUFU.EX2 R135, R4 ;  /* 0x0000000400877308 */ /* 0x000e620000000800 */
[-CC-:B------:R-:W-:Y:S01]  /*267b0*/  FFMA.FTZ R170, R170, R132.reuse, -R151.reuse ;  /* 0x00000084aaaa7223 */ /* 0x180fe20000010897 */
[-CC-:B------:R-:W-:Y:S01]  /*267c0*/  FFMA.FTZ R175, R175, R132.reuse, -R151.reuse ;  /* 0x00000084afaf7223 */ /* 0x180fe20000010897 */
[-CC-:B------:R-:W-:Y:S01]  /*267d0*/  FFMA.FTZ R173, R173, R132.reuse, -R151.reuse ;  /* 0x00000084adad7223 */ /* 0x180fe20000010897 */
[-CC-:B------:R-:W-:Y:S01]  /*267e0*/  FFMA.FTZ R174, R174, R132.reuse, -R151.reuse ;  /* 0x00000084aeae7223 */ /* 0x180fe20000010897 */
[-CC-:B------:R-:W-:Y:S01]  /*267f0*/  FFMA.FTZ R178, R178, R132.reuse, -R142.reuse ;  /* 0x00000084b2b27223 */ /* 0x180fe2000001088e */
        /* <DEDUP_REMOVED lines=17> */
[----:B------:R-:W-:Y:S03]  /*26910*/  FMUL.FTZ R26, R135, R110 ;  /* 0x0000006e871a7220 */ /* 0x000fe60000410000 */
[----:B------:R-:W1:Y:S01]  /*26920*/  MUFU.EX2 R152, R152 ;  /* 0x0000009800987308 */ /* 0x000e620000000800 */
[C---:B--2---:R-:W-:Y:S01]  /*26930*/  FMUL.FTZ R4, R133.reuse, R128 ;  /* 0x0000008085047220 */ /* 0x044fe20000410000 */
[C---:B------:R-:W-:Y:S01]  /*26940*/  FMUL.FTZ R5, R133.reuse, R129 ;  /* 0x0000008185057220 */ /* 0x040fe20000410000 */
[C---:B------:R-:W-:Y:S01]  /*26950*/  FMUL.FTZ R8, R133.reuse, R124 ;  /* 0x0000007c85087220 */ /* 0x040fe20000410000 */
[C---:B------:R-:W-:Y:S01]  /*26960*/  FMUL.FTZ R9, R133.reuse, R125 ;  /* 0x0000007d85097220 */ /* 0x040fe20000410000 */
[C---:B------:R-:W-:Y:S01]  /*26970*/  FMUL.FTZ R16, R133.reuse, R116 ;  /* 0x0000007485107220 */ /* 0x040fe20000410000 */
[----:B------:R-:W-:Y:S01]  /*26980*/  FMUL.FTZ R17, R133, R117 ;  /* 0x0000007585117220 */ /* 0x000fe20000410000 */
[----:B------:R-:W-:Y:S03]  /*26990*/  FMUL.FTZ R27, R135, R111 ;  /* 0x0000006f871b7220 */ /* 0x000fe60000410000 */
[----:B------:R-:W-:Y:S01]  /*269a0*/  MUFU.EX2 R147, R147 ;  /* 0x0000009300937308 */ /* 0x000fe20000000800 */
[C---:B------:R-:W-:Y:S01]  /*269b0*/  FMUL.FTZ R24, R133.reuse, R108 ;  /* 0x0000006c85187220 */ /* 0x040fe20000410000 */
[----:B------:R-:W-:Y:S01]  /*269c0*/  FMUL.FTZ R25, R133, R109 ;  /* 0x0000006d85197220 */ /* 0x000fe20000410000 */
[C---:B------:R-:W-:Y:S01]  /*269d0*/  FMUL.FTZ R34, R135.reuse, R102 ;  /* 0x0000006687227220 */ /* 0x040fe20000410000 */
[----:B------:R-:W-:Y:S01]  /*269e0*/  FMUL.FTZ R35, R135, R103 ;  /* 0x0000006787237220 */ /* 0x000fe20000410000 */
[C---:B------:R-:W-:Y:S01]  /*269f0*/  FMUL.FTZ R32, R133.reuse, R100 ;  /* 0x0000006485207220 */ /* 0x040fe20000410000 */
[----:B------:R-:W-:Y:S01]  /*26a00*/  FMUL.FTZ R33, R133, R101 ;  /* 0x0000006585217220 */ /* 0x000fe20000410000 */
[----:B------:R-:W-:Y:S03]  /*26a10*/  LDSM.16.MT88.4 R124, [R227+0xf800] ;  /* 0x00f80000e37c783b */ /* 0x000fe60000004200 */
[----:B------:R-:W2:Y:S01]  /*26a20*/  MUFU.EX2 R145, R145 ;  /* 0x0000009100917308 */ /* 0x000ea20000000800 */
[----:B-1----:R-:W-:Y:S01]  /*26a30*/  F2FP.F16.F32.PACK_AB R129, R152, R154 ;  /* 0x0000009a9881723e */ /* 0x002fe200000000ff */
[C---:B------:R-:W-:Y:S01]  /*26a40*/  FMUL.FTZ R43, R135.reuse, R95 ;  /* 0x0000005f872b7220 */ /* 0x040fe20000410000 */
[C---:B------:R-:W-:Y:S01]  /*26a50*/  FMUL.FTZ R46, R135.reuse, R90 ;  /* 0x0000005a872e7220 */ /* 0x040fe20000410000 */
[----:B------:R-:W-:Y:S01]  /*26a60*/  FMUL.FTZ R47, R135, R91 ;  /* 0x0000005b872f7220 */ /* 0x000fe20000410000 */
[C---:B------:R-:W-:Y:S01]  /*26a70*/  FMUL.FTZ R44, R133.reuse, R88 ;  /* 0x00000058852c7220 */ /* 0x040fe20000410000 */
[----:B------:R-:W-:Y:S01]  /*26a80*/  FMUL.FTZ R45, R133, R89 ;  /* 0x00000059852d7220 */ /* 0x000fe20000410000 */
[----:B------:R-:W-:Y:S03]  /*26a90*/  LDSM.16.MT88.4 R100, [R224+0xe000] ;  /* 0x00e00000e064783b */ /* 0x000fe60000004200 */
[----:B------:R-:W-:Y:S01]  /*26aa0*/  MUFU.EX2 R153, R153 ;  /* 0x0000009900997308 */ /* 0x000fe20000000800 */
[C---:B------:R-:W-:Y:S01]  /*26ab0*/  FMUL.FTZ R55, R135.reuse, R83 ;  /* 0x0000005387377220 */ /* 0x040fe20000410000 */
[C---:B------:R-:W-:Y:S01]  /*26ac0*/  FMUL.FTZ R62, R135.reuse, R74 ;  /* 0x0000004a873e7220 */ /* 0x040fe20000410000 */
[----:B------:R-:W-:Y:S01]  /*26ad0*/  FMUL.FTZ R63, R135, R75 ;  /* 0x0000004b873f7220 */ /* 0x000fe20000410000 */
[-CC-:B------:R-:W-:Y:S01]  /*26ae0*/  FFMA.FTZ R108, R53, R132.reuse, -R142.reuse ;  /* 0x00000084356c7223 */ /* 0x180fe2000001088e */
[----:B------:R-:W-:Y:S01]  /*26af0*/  FMUL.FTZ R53, R133, R81 ;  /* 0x0000005185357220 */ /* 0x000fe20000410000 */
[--C-:B------:R-:W-:Y:S01]  /*26b00*/  FFMA.FTZ R109, R52, R132, -R142.reuse ;  /* 0x00000084346d7223 */ /* 0x100fe2000001088e */
[----:B------:R-:W1:Y:S03]  /*26b10*/  LDSM.16.MT88.4 R88, [R223+0x10000] ;  /* 0x01000000df58783b */ /* 0x000e660000004200 */
[----:B------:R-:W3:Y:S01]  /*26b20*/  MUFU.EX2 R149, R149 ;  /* 0x0000009500957308 */ /* 0x000ee20000000800 */
[----:B--2---:R-:W-:Y:S01]  /*26b30*/  F2FP.F16.F32.PACK_AB R131, R145, R147 ;  /* 0x000000939183723e */ /* 0x004fe200000000ff */
[----:B------:R-:W-:Y:S01]  /*26b40*/  FMUL.FTZ R52, R133, R80 ;  /* 0x0000005085347220 */ /* 0x000fe20000410000 */
[-CC-:B------:R-:W-:Y:S01]  /*26b50*/  FFMA.FTZ R110, R61, R132.reuse, -R142.reuse ;  /* 0x000000843d6e7223 */ /* 0x180fe2000001088e */
[C---:B------:R-:W-:Y:S01]  /*26b60*/  FMUL.FTZ R61, R133.reuse, R73 ;  /* 0x00000049853d7220 */ /* 0x040fe20000410000 */
[--C-:B------:R-:W-:Y:S01]  /*26b70*/  FFMA.FTZ R111, R60, R132, -R142.reuse ;  /* 0x000000843c6f7223 */ /* 0x100fe2000001088e */
[----:B------:R-:W-:Y:S01]  /*26b80*/  FMUL.FTZ R60, R133, R72 ;  /* 0x00000048853c7220 */ /* 0x000fe20000410000 */
        /* <DEDUP_REMOVED lines=9> */
[----:B------:R-:W2:Y:S01]  /*26c20*/  MUFU.EX2 R146, R146 ;  /* 0x0000009200927308 */ /* 0x000ea20000000800 */
[----:B---3--:R-:W-:Y:S01]  /*26c30*/  F2FP.F16.F32.PACK_AB R128, R149, R153 ;  /* 0x000000999580723e */ /* 0x008fe200000000ff */
[-CC-:B------:R-:W-:Y:S01]  /*26c40*/  FFMA.FTZ R159, R159, R132.reuse, -R142.reuse ;  /* 0x000000849f9f7223 */ /* 0x180fe2000001088e */
[-CC-:B------:R-:W-:Y:S01]  /*26c50*/  FFMA.FTZ R158, R158, R132.reuse, -R142.reuse ;  /* 0x000000849e9e7223 */ /* 0x180fe2000001088e */
[-CC-:B------:R-:W-:Y:S01]  /*26c60*/  FFMA.FTZ R157, R157, R132.reuse, -R142.reuse ;  /* 0x000000849d9d7223 */ /* 0x180fe2000001088e */
[-CC-:B------:R-:W-:Y:S01]  /*26c70*/  FFMA.FTZ R156, R156, R132.reuse, -R142.reuse ;  /* 0x000000849c9c7223 */ /* 0x180fe2000001088e */
[-CC-:B------:R-:W-:Y:S01]  /*26c80*/  FFMA.FTZ R172, R172, R132.reuse, -R151.reuse ;  /* 0x00000084acac7223 */ /* 0x180fe20000010897 */
[-CC-:B------:R-:W-:Y:S03]  /*26c90*/  FFMA.FTZ R171, R171, R132.reuse, -R151.reuse ;  /* 0x00000084abab7223 */ /* 0x180fe60000010897 */
[----:B------:R-:W3:Y:S01]  /*26ca0*/  MUFU.EX2 R108, R108 ;  /* 0x0000006c006c7308 */ /* 0x000ee20000000800 */
[-CC-:B------:R-:W-:Y:S01]  /*26cb0*/  FFMA.FTZ R169, R169, R132.reuse, -R151.reuse ;  /* 0x00000084a9a97223 */ /* 0x180fe20000010897 */
[-C--:B------:R-:W-:Y:S01]  /*26cc0*/  FFMA.FTZ R168, R168, R132.reuse, -R151 ;  /* 0x00000084a8a87223 */ /* 0x080fe20000010897 */
[-CC-:B------:R-:W-:Y:S01]  /*26cd0*/  FFMA.FTZ R167, R167, R132.reuse, -R142.reuse ;  /* 0x00000084a7a77223 */ /* 0x180fe2000001088e */
[-CC-:B------:R-:W-:Y:S01]  /*26ce0*/  FFMA.FTZ R166, R166, R132.reuse, -R142.reuse ;  /* 0x00000084a6a67223 */ /* 0x180fe2000001088e */
[-CC-:B------:R-:W-:Y:S01]  /*26cf0*/  FFMA.FTZ R165, R165, R132.reuse, -R142.reuse ;  /* 0x00000084a5a57223 */ /* 0x180fe2000001088e */
[----:B------:R-:W-:Y:S01]  /*26d00*/  FFMA.FTZ R164, R164, R132, -R142 ;  /* 0x00000084a4a47223 */ /* 0x000fe2000001088e */
[----:B------:R-:W-:Y:S03]  /*26d10*/  FFMA.FTZ R153, R133, R251, R153 ;  /* 0x000000fb85997223 */ /* 0x000fe60000010099 */
[----:B------:R-:W4:Y:S01]  /*26d20*/  MUFU.EX2 R109, R109 ;  /* 0x0000006d006d7308 */ /* 0x000f220000000800 */
[----:B--2---:R-:W-:Y:S01]  /*26d30*/  F2FP.F16.F32.PACK_AB R130, R146, R148 ;  /* 0x000000949282723e */ /* 0x004fe200000000ff */
[-C--:B------:R-:W-:Y:S01]  /*26d40*/  FFMA.FTZ R155, R155, R132.reuse, -R151 ;  /* 0x000000849b9b7223 */ /* 0x080fe20000010897 */
[----:B------:R-:W-:Y:S01]  /*26d50*/  FADD.FTZ R153, R149, R153 ;  /* 0x0000009995997221 */ /* 0x000fe20000010000 */
[--C-:B------:R-:W-:Y:S01]  /*26d60*/  FFMA.FTZ R150, R150, R132, -R151.reuse ;  /* 0x0000008496967223 */ /* 0x100fe20000010897 */
[----:B------:R-:W-:Y:S01]  /*26d70*/  ISETP.GT.AND P0, PT, R249, R238, PT ;  /* 0x000000eef900720c */ /* 0x000fe20003f04270 */
[----:B------:R-:W-:Y:S01]  /*26d80*/  FFMA.FTZ R136, R136, R132, -R151 ;  /* 0x0000008488887223 */ /* 0x000fe20000010897 */
[----:B------:R-:W-:Y:S01]  /*26d90*/  FADD.FTZ R148, R148, R153 ;  /* 0x0000009994947221 */ /* 0x000fe20000010000 */
[C---:B------:R-:W-:Y:S02]  /*26da0*/  HMMA.16816.F32 R4, R128.reuse, R12, R4 ;  /* 0x0000000c8004723c */ /* 0x040fe40000001804 */
[----:B------:R-:W2:Y:S03]  /*26db0*/  MUFU.EX2 R110, R110 ;  /* 0x0000006e006e7308 */ /* 0x000ea60000000800 */
[----:B------:R-:W-:Y:S01]  /*26dc0*/  FADD.FTZ R148, R146, R148 ;  /* 0x0000009492947221 */ /* 0x000fe20000010000 */
[C---:B------:R-:W-:Y:S06]  /*26dd0*/  HMMA.16816.F32 R8, R128.reuse, R14, R8 ;  /* 0x0000000e8008723c */ /* 0x040fec0000001808 */
[----:B------:R-:W5:Y:S01]  /*26de0*/  MUFU.EX2 R111, R111 ;  /* 0x0000006f006f7308 */ /* 0x000f620000000800 */
[C---:B------:R-:W-:Y:S01]  /*26df0*/  FMUL.FTZ R12, R133.reuse, R120 ;  /* 0x00000078850c7220 */ /* 0x040fe20000410000 */
[----:B------:R-:W-:Y:S03]  /*26e00*/  FMUL.FTZ R13, R133, R121 ;  /* 0x00000079850d7220 */ /* 0x000fe60000410000 */
[C---:B------:R-:W-:Y:S01]  /*26e10*/  FMUL.FTZ R14, R135.reuse, R122 ;  /* 0x0000007a870e7220 */ /* 0x040fe20000410000 */
[----:B------:R-:W-:Y:S01]  /*26e20*/  FMUL.FTZ R15, R135, R123 ;  /* 0x0000007b870f7220 */ /* 0x000fe20000410000 */
[----:B---3--:R-:W-:Y:S03]  /*26e30*/  FADD.FTZ R148, R108, R148 ;  /* 0x000000946c947221 */ /* 0x008fe60000010000 */
[----:B------:R-:W-:Y:S01]  /*26e40*/  MUFU.EX2 R170, R170 ;  /* 0x000000aa00aa7308 */ /* 0x000fe20000000800 */
[-CC-:B------:R-:W-:Y:S01]  /*26e50*/  FFMA.FTZ R123, R191, R132.reuse, -R142.reuse ;  /* 0x00000084bf7b7223 */ /* 0x180fe2000001088e */
[-C--:B------:R-:W-:Y:S01]  /*26e60*/  FFMA.FTZ R122, R190, R132.reuse, -R142 ;  /* 0x00000084be7a7223 */ /* 0x080fe2000001088e */
[C---:B------:R-:W-:Y:S03]  /*26e70*/  HMMA.16816.F32 R12, R128.reuse, R20, R12 ;  /* 0x00000014800c723c */ /* 0x040fe6000000180c */
[----:B----4-:R-:W-:Y:S01]  /*26e80*/  FADD.FTZ R148, R109, R148 ;  /* 0x000000946d947221 */ /* 0x010fe20000010000 */
[----:B------:R-:W-:Y:S03]  /*26e90*/  FFMA.FTZ R120, R189, R132, -R142 ;  /* 0x00000084bd787223 */ /* 0x000fe6000001088e */
[----:B------:R-:W-:Y:S01]  /*26ea0*/  MUFU.EX2 R123, R123 ;  /* 0x0000007b007b7308 */ /* 0x000fe20000000800 */
[C---:B------:R-:W-:Y:S03]  /*26eb0*/  HMMA.16816.F32 R16, R128.reuse, R22, R16 ;  /* 0x000000168010723c */ /* 0x040fe60000001810 */
[C---:B------:R-:W-:Y:S01]  /*26ec0*/  FMUL.FTZ R20, R133.reuse, R112 ;  /* 0x0000007085147220 */ /* 0x040fe20000410000 */
[----:B------:R-:W-:Y:S03]  /*26ed0*/  FMUL.FTZ R21, R133, R113 ;  /* 0x0000007185157220 */ /* 0x000fe60000410000 */
[C---:B------:R-:W-:Y:S01]  /*26ee0*/  FMUL.FTZ R22, R135.reuse, R114 ;  /* 0x0000007287167220 */ /* 0x040fe20000410000 */
[----:B------:R-:W-:Y:S01]  /*26ef0*/  FMUL.FTZ R23, R135, R115 ;  /* 0x0000007387177220 */ /* 0x000fe20000410000 */
[----:B------:R-:W-:Y:S02]  /*26f00*/  MUFU.EX2 R122, R122 ;  /* 0x0000007a007a7308 */ /* 0x000fe40000000800 */
[----:B--2---:R-:W-:Y:S01]  /*26f10*/  FADD.FTZ R148, R110, R148 ;  /* 0x000000946e947221 */ /* 0x004fe20000010000 */
[-CC-:B------:R-:W-:Y:S01]  /*26f20*/  FFMA.FTZ R114, R195, R132.reuse, -R151.reuse ;  /* 0x00000084c3727223 */ /* 0x180fe20000010897 */
[-CC-:B------:R-:W-:Y:S01]  /*26f30*/  FFMA.FTZ R113, R194, R132.reuse, -R151.reuse ;  /* 0x00000084c2717223 */ /* 0x180fe20000010897 */
[-CC-:B------:R-:W-:Y:S01]  /*26f40*/  FFMA.FTZ R115, R193, R132.reuse, -R151.reuse ;  /* 0x00000084c1737223 */ /* 0x180fe20000010897 */
[C---:B------:R-:W-:Y:S04]  /*26f50*/  HMMA.16816.F32 R20, R128.reuse, R28, R20 ;  /* 0x0000001c8014723c */ /* 0x040fe80000001814 */
[----:B------:R-:W-:Y:S01]  /*26f60*/  MUFU.EX2 R120, R120 ;  /* 0x0000007800787308 */ /* 0x000fe20000000800 */
[----:B-----5:R-:W-:Y:S01]  /*26f70*/  FADD.FTZ R148, R111, R148 ;  /* 0x000000946f947221 */ /* 0x020fe20000010000 */
[-CC-:B------:R-:W-:Y:S01]  /*26f80*/  FFMA.FTZ R112, R192, R132.reuse, -R151.reuse ;  /* 0x00000084c0707223 */ /* 0x180fe20000010897 */
[--C-:B------:R-:W-:Y:S01]  /*26f90*/  FFMA.FTZ R121, R188, R132, -R142.reuse ;  /* 0x00000084bc797223 */ /* 0x100fe2000001088e */
[C---:B------:R-:W-:Y:S06]  /*26fa0*/  HMMA.16816.F32 R24, R128.reuse, R30, R24 ;  /* 0x0000001e8018723c */ /* 0x040fec0000001818 */
[----:B------:R-:W-:Y:S01]  /*26fb0*/  MUFU.EX2 R114, R114 ;  /* 0x0000007200727308 */ /* 0x000fe20000000800 */
[C---:B------:R-:W-:Y:S01]  /*26fc0*/  FMUL.FTZ R28, R133.reuse, R104 ;  /* 0x00000068851c7220 */ /* 0x040fe20000410000 */
[----:B------:R-:W-:Y:S03]  /*26fd0*/  FMUL.FTZ R29, R133, R105 ;  /* 0x00000069851d7220 */ /* 0x000fe60000410000 */
[C---:B------:R-:W-:Y:S01]  /*26fe0*/  FMUL.FTZ R30, R135.reuse, R106 ;  /* 0x0000006a871e7220 */ /* 0x040fe20000410000 */
[C---:B------:R-:W-:Y:S01]  /*26ff0*/  FMUL.FTZ R31, R135.reuse, R107 ;  /* 0x0000006b871f7220 */ /* 0x040fe20000410000 */
[--C-:B------:R-:W-:Y:S01]  /*27000*/  FFMA.FTZ R105, R42, R132, -R151.reuse ;  /* 0x000000842a697223 */ /* 0x100fe20000010897 */
[----:B------:R-:W-:Y:S01]  /*27010*/  FMUL.FTZ R42, R135, R94 ;  /* 0x0000005e872a7220 */ /* 0x000fe20000410000 */
[-CC-:B------:R-:W-:Y:S01]  /*27020*/  FFMA.FTZ R104, R41, R132.reuse, -R151.reuse ;  /* 0x0000008429687223 */ /* 0x180fe20000010897 */
[C---:B------:R-:W-:Y:S03]  /*27030*/  FMUL.FTZ R41, R133.reuse, R93 ;  /* 0x0000005d85297220 */ /* 0x040fe60000410000 */
[C---:B------:R-:W-:Y:S01]  /*27040*/  HMMA.16816.F32 R28, R128.reuse, R36, R28 ;  /* 0x00000024801c723c */ /* 0x040fe2000000181c */
[----:B------:R-:W-:Y:S02]  /*27050*/  MUFU.EX2 R113, R113 ;  /* 0x0000007100717308 */ /* 0x000fe40000000800 */
[--C-:B------:R-:W-:Y:S01]  /*27060*/  FFMA.FTZ R107, R40, R132, -R151.reuse ;  /* 0x00000084286b7223 */ /* 0x100fe20000010897 */
[C---:B------:R-:W-:Y:S01]  /*27070*/  FMUL.FTZ R40, R133.reuse, R92 ;  /* 0x0000005c85287220 */ /* 0x040fe20000410000 */
[--C-:B------:R-:W-:Y:S01]  /*27080*/  FFMA.FTZ R106, R54, R132, -R151.reuse ;  /* 0x00000084366a7223 */ /* 0x100fe20000010897 */
[C---:B------:R-:W-:Y:S01]  /*27090*/  HMMA.16816.F32 R32, R128.reuse, R38, R32 ;  /* 0x000000268020723c */ /* 0x040fe20000001820 */
[----:B------:R-:W-:Y:S04]  /*270a0*/  LDSM.16.MT88.4 R92, [R224+0xc800] ;  /* 0x00c80000e05c783b */ /* 0x000fe80000004200 */
[----:B------:R-:W-:Y:S01]  /*270b0*/  MUFU.EX2 R105, R105 ;  /* 0x0000006900697308 */ /* 0x000fe20000000800 */
[C---:B------:R-:W-:Y:S01]  /*270c0*/  FMUL.FTZ R36, R133.reuse, R96 ;  /* 0x0000006085247220 */ /* 0x040fe20000410000 */
[----:B------:R-:W-:Y:S01]  /*270d0*/  FMUL.FTZ R37, R133, R97 ;  /* 0x0000006185257220 */ /* 0x000fe20000410000 */
[C---:B------:R-:W-:Y:S03]  /*270e0*/  FMUL.FTZ R38, R135.reuse, R98 ;  /* 0x0000006287267220 */ /* 0x040fe60000410000 */
[C---:B------:R-:W-:Y:S02]  /*270f0*/  FMUL.FTZ R39, R135.reuse, R99 ;  /* 0x0000006387277220 */ /* 0x040fe40000410000 */
[----:B------:R-:W-:Y:S01]  /*27100*/  LDSM.16.MT88.4 R96, [R225+0xd000] ;  /* 0x00d00000e160783b */ /* 0x000fe20000004200 */
[----:B------:R-:W-:Y:S01]  /*27110*/  FMUL.FTZ R54, R135, R82 ;  /* 0x0000005287367220 */ /* 0x000fe20000410000 */
[----:B------:R-:W2:Y:S01]  /*27120*/  MUFU.EX2 R104, R104 ;  /* 0x0000006800687308 */ /* 0x000ea20000000800 */
[-CC-:B------:R-:W-:Y:S01]  /*27130*/  FFMA.FTZ R144, R144, R132.reuse, -R142.reuse ;  /* 0x0000008490907223 */ /* 0x180fe2000001088e */
[-CC-:B------:R-:W-:Y:S01]  /*27140*/  FFMA.FTZ R143, R143, R132.reuse, -R142.reuse ;  /* 0x000000848f8f7223 */ /* 0x180fe2000001088e */
[C---:B------:R-:W-:Y:S03]  /*27150*/  HMMA.16816.F32 R36, R128.reuse, R48, R36 ;  /* 0x000000308024723c */ /* 0x040fe60000001824 */
[----:B------:R-:W3:Y:S01]  /*27160*/  LDSM.16.MT88.4 R80, [R227+0xc800] ;  /* 0x00c80000e350783b */ /* 0x000ee20000004200 */
[----:B------:R-:W-:Y:S03]  /*27170*/  FFMA.FTZ R139, R139, R132, -R142 ;  /* 0x000000848b8b7223 */ /* 0x000fe6000001088e */
[----:B------:R-:W-:Y:S01]  /*27180*/  MUFU.EX2 R107, R107 ;  /* 0x0000006b006b7308 */ /* 0x000fe20000000800 */
[C---:B------:R-:W-:Y:S03]  /*27190*/  HMMA.16816.F32 R40, R128.reuse, R50, R40 ;  /* 0x000000328028723c */ /* 0x040fe60000001828 */
[----:B------:R-:W-:Y:S03]  /*271a0*/  FMUL.FTZ R48, R133, R84 ;  /* 0x0000005485307220 */ /* 0x000fe60000410000 */
[C---:B------:R-:W-:Y:S03]  /*271b0*/  HMMA.16816.F32 R44, R128.reuse, R56, R44 ;  /* 0x00000038802c723c */ /* 0x040fe6000000182c */
[----:B------:R-:W4:Y:S02]  /*271c0*/  MUFU.EX2 R106, R106 ;  /* 0x0000006a006a7308 */ /* 0x000f240000000800 */
[C---:B------:R-:W-:Y:S01]  /*271d0*/  FMUL.FTZ R50, R135.reuse, R86 ;  /* 0x0000005687327220 */ /* 0x040fe20000410000 */
[----:B------:R-:W-:Y:S01]  /*271e0*/  FMUL.FTZ R51, R135, R87 ;  /* 0x0000005787337220 */ /* 0x000fe20000410000 */
[C---:B------:R-:W-:Y:S01]  /*271f0*/  FMUL.FTZ R49, R133.reuse, R85 ;  /* 0x0000005585317220 */ /* 0x040fe20000410000 */
[C---:B------:R-:W-:Y:S01]  /*27200*/  FMUL.FTZ R56, R133.reuse, R76 ;  /* 0x0000004c85387220 */ /* 0x040fe20000410000 */
[----:B------:R-:W5:Y:S04]  /*27210*/  LDSM.16.MT88.4 R84, [R225+0xc800] ;  /* 0x00c80000e154783b */ /* 0x000f680000004200 */
[----:B------:R-:W-:Y:S01]  /*27220*/  MUFU.EX2 R115, R115 ;  /* 0x0000007300737308 */ /* 0x000fe20000000800 */
[----:B------:R-:W-:Y:S01]  /*27230*/  FMUL.FTZ R57, R133, R77 ;  /* 0x0000004d85397220 */ /* 0x000fe20000410000 */
[C---:B------:R-:W-:Y:S01]  /*27240*/  FFMA.FTZ R154, R135.reuse, R252, R154 ;  /* 0x000000fc879a7223 */ /* 0x040fe2000001009a */
[-C--:B------:R-:W-:Y:S01]  /*27250*/  FFMA.FTZ R151, R134, R132.reuse, -R151 ;  /* 0x0000008486977223 */ /* 0x080fe20000010897 */
[C---:B------:R-:W-:Y:S03]  /*27260*/  HMMA.16816.F32 R48, R128.reuse, R58, R48 ;  /* 0x0000003a8030723c */ /* 0x040fe60000001830 */
[----:B------:R-:W-:Y:S03]  /*27270*/  FFMA.FTZ R142, R138, R132, -R142 ;  /* 0x000000848a8e7223 */ /* 0x000fe6000001088e */
[----:B------:R-:W5:Y:S01]  /*27280*/  MUFU.EX2 R112, R112 ;  /* 0x0000007000707308 */ /* 0x000f620000000800 */
[----:B------:R-:W-:Y:S01]  /*27290*/  FADD.FTZ R154, R152, R154 ;  /* 0x0000009a989a7221 */ /* 0x000fe20000010000 */
[C---:B------:R-:W-:Y:S03]  /*272a0*/  HMMA.16816.F32 R52, R128.reuse, R64, R52 ;  /* 0x000000408034723c */ /* 0x040fe60000001834 */
[C---:B------:R-:W-:Y:S01]  /*272b0*/  FMUL.FTZ R58, R135.reuse, R78 ;  /* 0x0000004e873a7220 */ /* 0x040fe20000410000 */
[----:B------:R-:W-:Y:S03]  /*272c0*/  FMUL.FTZ R59, R135, R79 ;  /* 0x0000004f873b7220 */ /* 0x000fe60000410000 */
[----:B------:R-:W-:Y:S01]  /*272d0*/  FMUL.FTZ R64, R133, R68 ;  /* 0x0000004485407220 */ /* 0x000fe20000410000 */
[----:B------:R-:W5:Y:S01]  /*272e0*/  LDSM.16.MT88.4 R76, [R227+0x10800] ;  /* 0x01080000e34c783b */ /* 0x000f620000004200 */
[----:B------:R-:W5:Y:S02]  /*272f0*/  MUFU.EX2 R121, R121 ;  /* 0x0000007900797308 */ /* 0x000f640000000800 */
[----:B------:R-:W-:Y:S01]  /*27300*/  F2FP.F16.F32.PACK_AB R68, R109, R108 ;  /* 0x0000006c6d44723e */ /* 0x000fe200000000ff */
[----:B------:R-:W-:Y:S01]  /*27310*/  FMUL.FTZ R65, R133, R69 ;  /* 0x0000004585417220 */ /* 0x000fe20000410000 */
[C---:B------:R-:W-:Y:S03]  /*27320*/  HMMA.16816.F32 R56, R128.reuse, R66, R56 ;  /* 0x000000428038723c */ /* 0x040fe60000001838 */
[----:B--2---:R-:W-:Y:S03]  /*27330*/  F2FP.F16.F32.PACK_AB R69, R104, R105 ;  /* 0x000000696845723e */ /* 0x004fe600000000ff */
[----:B------:R-:W-:Y:S01]  /*27340*/  MUFU.EX2 R175, R175 ;  /* 0x000000af00af7308 */ /* 0x000fe20000000800 */
[----:B------:R-:W-:Y:S01]  /*27350*/  FADD.FTZ R154, R147, R154 ;  /* 0x0000009a939a7221 */ /* 0x000fe20000010000 */
[C---:B-1----:R-:W-:Y:S03]  /*27360*/  HMMA.16816.F32 R60, R128.reuse, R88, R60 ;  /* 0x00000058803c723c */ /* 0x042fe6000000183c */
[C---:B------:R-:W-:Y:S01]  /*27370*/  FMUL.FTZ R66, R135.reuse, R70 ;  /* 0x0000004687427220 */ /* 0x040fe20000410000 */
[----:B------:R-:W-:Y:S01]  /*27380*/  FMUL.FTZ R67, R135, R71 ;  /* 0x0000004787437220 */ /* 0x000fe20000410000 */
[----:B----4-:R-:W-:Y:S03]  /*27390*/  F2FP.F16.F32.PACK_AB R71, R106, R107 ;  /* 0x0000006b6a47723e */ /* 0x010fe600000000ff */
[----:B------:R-:W-:Y:S03]  /*273a0*/  MUFU.EX2 R173, R173 ;  /* 0x000000ad00ad7308 */ /* 0x000fe60000000800 */
[----:B------:R-:W-:Y:S01]  /*273b0*/  F2FP.F16.F32.PACK_AB R70, R111, R110 ;  /* 0x0000006e6f46723e */ /* 0x000fe200000000ff */
[----:B------:R-:W-:Y:S01]  /*273c0*/  FADD.FTZ R154, R145, R154 ;  /* 0x0000009a919a7221 */ /* 0x000fe20000010000 */
[----:B------:R-:W-:Y:S01]  /*273d0*/  HMMA.16816.F32 R64, R128, R90, R64 ;  /* 0x0000005a8040723c */ /* 0x000fe20000001840 */
[----:B------:R-:W-:Y:S04]  /*273e0*/  LDSM.16.MT88.4 R88, [R223+0x10800] ;  /* 0x01080000df58783b */ /* 0x000fe80000004200 */
[----:B------:R-:W-:Y:S01]  /*273f0*/  MUFU.EX2 R174, R174 ;  /* 0x000000ae00ae7308 */ /* 0x000fe20000000800 */
[----:B------:R-:W-:Y:S01]  /*27400*/  FADD.FTZ R154, R105, R154 ;  /* 0x0000009a699a7221 */ /* 0x000fe20000010000 */
[----:B------:R-:W-:Y:S01]  /*27410*/  FADD.FTZ R148, R123, R148 ;  /* 0x000000947b947221 */ /* 0x000fe20000010000 */
[C---:B---3--:R-:W-:Y:S01]  /*27420*/  HMMA.16816.F32 R4, R68.reuse, R80, R4 ;  /* 0x000000504404723c */ /* 0x048fe20000001804 */
[----:B------:R-:W-:Y:S06]  /*27430*/  LDSM.16.MT88.4 R108, [R224+0xf800] ;  /* 0x00f80000e06c783b */ /* 0x000fec0000004200 */
[----:B------:R-:W1:Y:S01]  /*27440*/  MUFU.EX2 R178, R178 ;  /* 0x000000b200b27308 */ /* 0x000e620000000800 */
[C---:B------:R-:W-:Y:S01]  /*27450*/  HMMA.16816.F32 R8, R68.reuse, R82, R8 ;  /* 0x000000524408723c */ /* 0x040fe20000001808 */
[----:B------:R-:W2:Y:S05]  /*27460*/  LDSM.16.MT88.4 R80, [R225+0x10800] ;  /* 0x01080000e150783b */ /* 0x000eaa0000004200 */
[C---:B-----5:R-:W-:Y:S03]  /*27470*/  HMMA.16816.F32 R12, R68.reuse, R84, R12 ;  /* 0x00000054440c723c */ /* 0x060fe6000000180c */
[----:B------:R-:W3:Y:S02]  /*27480*/  MUFU.EX2 R176, R176 ;  /* 0x000000b000b07308 */ /* 0x000ee40000000800 */
[----:B------:R-:W-:Y:S01]  /*27490*/  FADD.FTZ R104, R104, R154 ;  /* 0x0000009a68687221 */ /* 0x000fe20000010000 */
[C---:B------:R-:W-:Y:S01]  /*274a0*/  HMMA.16816.F32 R16, R68.reuse, R86, R16 ;  /* 0x000000564410723c */ /* 0x040fe20000001810 */
[----:B------:R-:W4:Y:S06]  /*274b0*/  LDSM.16.MT88.4 R84, [R224+0x10800] ;  /* 0x01080000e054783b */ /* 0x000f2c0000004200 */
[----:B------:R-:W-:Y:S01]  /*274c0*/  MUFU.EX2 R177, R177 ;  /* 0x000000b100b17308 */ /* 0x000fe20000000800 */
[----:B------:R-:W-:Y:S01]  /*274d0*/  FADD.FTZ R104, R107, R104 ;  /* 0x000000686b687221 */ /* 0x000fe20000010000 */
[C---:B------:R-:W-:Y:S08]  /*274e0*/  HMMA.16816.F32 R20, R68.reuse, R92, R20 ;  /* 0x0000005c4414723c */ /* 0x040ff00000001814 */
[----:B------:R-:W5:Y:S01]  /*274f0*/  MUFU.EX2 R179, R179 ;  /* 0x000000b300b37308 */ /* 0x000f620000000800 */
[C---:B------:R-:W-:Y:S01]  /*27500*/  HMMA.16816.F32 R24, R68.reuse, R94, R24 ;  /* 0x0000005e4418723c */ /* 0x040fe20000001818 */
[----:B------:R-:W1:Y:S02]  /*27510*/  LDSM.16.MT88.4 R92, [R227+0xd000] ;  /* 0x00d00000e35c783b */ /* 0x000e640000004200 */
[----:B------:R-:W-:Y:S03]  /*27520*/  FADD.FTZ R104, R106, R104 ;  /* 0x000000686a687221 */ /* 0x000fe60000010000 */
[C---:B------:R-:W-:Y:S03]  /*27530*/  HMMA.16816.F32 R28, R68.reuse, R72, R28 ;  /* 0x00000048441c723c */ /* 0x040fe6000000181c */
[----:B------:R-:W5:Y:S02]  /*27540*/  MUFU.EX2 R184, R184 ;  /* 0x000000b800b87308 */ /* 0x000f640000000800 */
[----:B------:R-:W-:Y:S01]  /*27550*/  FADD.FTZ R104, R114, R104 ;  /* 0x0000006872687221 */ /* 0x000fe20000010000 */
[C---:B------:R-:W-:Y:S07]  /*27560*/  HMMA.16816.F32 R32, R68.reuse, R74, R32 ;  /* 0x0000004a4420723c */ /* 0x040fee0000001820 */
[----:B------:R-:W5:Y:S01]  /*27570*/  MUFU.EX2 R182, R182 ;  /* 0x000000b600b67308 */ /* 0x000f620000000800 */
[----:B------:R-:W-:Y:S01]  /*27580*/  F2FP.F16.F32.PACK_AB R73, R113, R114 ;  /* 0x000000727149723e */ /* 0x000fe200000000ff */
[C---:B------:R-:W-:Y:S03]  /*27590*/  HMMA.16816.F32 R36, R68.reuse, R76, R36 ;  /* 0x0000004c4424723c */ /* 0x040fe60000001824 */
[----:B------:R-:W-:Y:S03]  /*275a0*/  F2FP.F16.F32.PACK_AB R75, R112, R115 ;  /* 0x00000073704b723e */ /* 0x000fe600000000ff */
[C---:B------:R-:W-:Y:S01]  /*275b0*/  HMMA.16816.F32 R40, R68.reuse, R78, R40 ;  /* 0x0000004e4428723c */ /* 0x040fe20000001828 */
[----:B------:R-:W3:Y:S01]  /*275c0*/  LDSM.16.MT88.4 R76, [R224+0xd000] ;  /* 0x00d00000e04c783b */ /* 0x000ee20000004200 */
[----:B------:R-:W-:Y:S03]  /*275d0*/  MUFU.EX2 R183, R183 ;  /* 0x000000b700b77308 */ /* 0x000fe60000000800 */
[C---:B------:R-:W-:Y:S01]  /*275e0*/  F2FP.F16.F32.PACK_AB R72, R122.reuse, R123 ;  /* 0x0000007b7a48723e */ /* 0x040fe200000000ff */
[C---:B--2---:R-:W-:Y:S06]  /*275f0*/  HMMA.16816.F32 R44, R68.reuse, R80, R44 ;  /* 0x00000050442c723c */ /* 0x044fec000000182c */
[----:B------:R-:W2:Y:S01]  /*27600*/  MUFU.EX2 R185, R185 ;  /* 0x000000b900b97308 */ /* 0x000ea20000000800 */
[C---:B------:R-:W-:Y:S01]  /*27610*/  F2FP.F16.F32.PACK_AB R74, R121.reuse, R120 ;  /* 0x00000078794a723e */ /* 0x040fe200000000ff */
[C---:B------:R-:W-:Y:S01]  /*27620*/  HMMA.16816.F32 R48, R68.reuse, R82, R48 ;  /* 0x000000524430723c */ /* 0x040fe20000001830 */
[----:B------:R-:W5:Y:S02]  /*27630*/  LDSM.16.MT88.4 R80, [R223+0xd000] ;  /* 0x00d00000df50783b */ /* 0x000f640000004200 */
[----:B------:R-:W-:Y:S03]  /*27640*/  FADD.FTZ R122, R122, R148 ;  /* 0x000000947a7a7221 */ /* 0x000fe60000010000 */
[C---:B----4-:R-:W-:Y:S02]  /*27650*/  HMMA.16816.F32 R52, R68.reuse, R84, R52 ;  /* 0x000000544434723c */ /* 0x050fe40000001834 */
[----:B------:R-:W-:Y:S03]  /*27660*/  MUFU.EX2 R187, R187 ;  /* 0x000000bb00bb7308 */ /* 0x000fe60000000800 */
[----:B------:R-:W-:Y:S01]  /*27670*/  FADD.FTZ R122, R120, R122 ;  /* 0x0000007a787a7221 */ /* 0x000fe20000010000 */
[C---:B------:R-:W-:Y:S01]  /*27680*/  HMMA.16816.F32 R56, R68.reuse, R86, R56 ;  /* 0x000000564438723c */ /* 0x040fe20000001838 */
[----:B------:R-:W-:Y:S05]  /*27690*/  LDSM.16.MT88.4 R84, [R225+0x11000] ;  /* 0x01100000e154783b */ /* 0x000fea0000004200 */
[----:B------:R-:W4:Y:S01]  /*276a0*/  MUFU.EX2 R186, R186 ;  /* 0x000000ba00ba7308 */ /* 0x000f220000000800 */
[----:B------:R-:W-:Y:S01]  /*276b0*/  FADD.FTZ R122, R121, R122 ;  /* 0x0000007a797a7221 */ /* 0x000fe20000010000 */
[C---:B------:R-:W-:Y:S08]  /*276c0*/  HMMA.16816.F32 R60, R68.reuse, R88, R60 ;  /* 0x00000058443c723c */ /* 0x040ff0000000183c */
[----:B------:R-:W-:Y:S01]  /*276d0*/  MUFU.EX2 R181, R181 ;  /* 0x000000b500b57308 */ /* 0x000fe20000000800 */
[----:B------:R-:W-:Y:S01]  /*276e0*/  HMMA.16816.F32 R64, R68, R90, R64 ;  /* 0x0000005a4440723c */ /* 0x000fe20000001840 */
[----:B------:R-:W2:Y:S02]  /*276f0*/  LDSM.16.MT88.4 R68, [R227+0x11000] ;  /* 0x01100000e344783b */ /* 0x000ea40000004200 */
[----:B------:R-:W-:Y:S03]  /*27700*/  FADD.FTZ R104, R113, R104 ;  /* 0x0000006871687221 */ /* 0x000fe60000010000 */
[C---:B-1----:R-:W-:Y:S03]  /*27710*/  HMMA.16816.F32 R4, R72.reuse, R92, R4 ;  /* 0x0000005c4804723c */ /* 0x042fe60000001804 */
[----:B------:R-:W1:Y:S01]  /*27720*/  MUFU.EX2 R180, R180 ;  /* 0x000000b400b47308 */ /* 0x000e620000000800 */
[----:B------:R-:W4:Y:S01]  /*27730*/  LDSM.16.MT88.4 R88, [R224+0x11000] ;  /* 0x01100000e058783b */ /* 0x000f220000004200 */
[----:B------:R-:W-:Y:S01]  /*27740*/  FADD.FTZ R122, R178, R122 ;  /* 0x0000007ab27a7221 */ /* 0x000fe20000010000 */
[C---:B------:R-:W-:Y:S07]  /*27750*/  HMMA.16816.F32 R8, R72.reuse, R94, R8 ;  /* 0x0000005e4808723c */ /* 0x040fee0000001808 */
[----:B------:R-:W-:Y:S01]  /*27760*/  MUFU.EX2 R163, R163 ;  /* 0x000000a300a37308 */ /* 0x000fe20000000800 */
[----:B------:R-:W1:Y:S01]  /*27770*/  LDSM.16.MT88.4 R92, [R223+0x11000] ;  /* 0x01100000df5c783b */ /* 0x000e620000004200 */
[C---:B------:R-:W-:Y:S08]  /*27780*/  HMMA.16816.F32 R12, R72.reuse, R96, R12 ;  /* 0x00000060480c723c */ /* 0x040ff0000000180c */
[----:B------:R-:W-:Y:S01]  /*27790*/  MUFU.EX2 R162, R162 ;  /* 0x000000a200a27308 */ /* 0x000fe20000000800 */
[C---:B------:R-:W-:Y:S01]  /*277a0*/  HMMA.16816.F32 R16, R72.reuse, R98, R16 ;  /* 0x000000624810723c */ /* 0x040fe20000001810 */
[----:B------:R-:W-:Y:S02]  /*277b0*/  LDSM.16.MT88.4 R96, [R225+0xe000] ;  /* 0x00e00000e160783b */ /* 0x000fe40000004200 */
[----:B------:R-:W-:Y:S03]  /*277c0*/  FADD.FTZ R115, R115, R104 ;  /* 0x0000006873737221 */ /* 0x000fe60000010000 */
[C---:B---3--:R-:W-:Y:S03]  /*277d0*/  HMMA.16816.F32 R20, R72.reuse, R76, R20 ;  /* 0x0000004c4814723c */ /* 0x048fe60000001814 */
[----:B------:R-:W-:Y:S02]  /*277e0*/  MUFU.EX2 R161, R161 ;  /* 0x000000a100a17308 */ /* 0x000fe40000000800 */
[----:B------:R-:W-:Y:S01]  /*277f0*/  FADD.FTZ R115, R112, R115 ;  /* 0x0000007370737221 */ /* 0x000fe20000010000 */
[C---:B------:R-:W-:Y:S01]  /*27800*/  HMMA.16816.F32 R24, R72.reuse, R78, R24 ;  /* 0x0000004e4818723c */ /* 0x040fe20000001818 */
[----:B------:R-:W3:Y:S06]  /*27810*/  LDSM.16.MT88.4 R76, [R227+0xd800] ;  /* 0x00d80000e34c783b */ /* 0x000eec0000004200 */
[----:B------:R-:W-:Y:S01]  /*27820*/  MUFU.EX2 R160, R160 ;  /* 0x000000a000a07308 */ /* 0x000fe20000000800 */
[----:B------:R-:W-:Y:S01]  /*27830*/  FADD.FTZ R115, R170, R115 ;  /* 0x00000073aa737221 */ /* 0x000fe20000010000 */
[C---:B-----5:R-:W-:Y:S08]  /*27840*/  HMMA.16816.F32 R28, R72.reuse, R80, R28 ;  /* 0x00000050481c723c */ /* 0x060ff0000000181c */
[----:B------:R-:W-:Y:S01]  /*27850*/  MUFU.EX2 R159, R159 ;  /* 0x0000009f009f7308 */ /* 0x000fe20000000800 */
[C---:B------:R-:W-:Y:S01]  /*27860*/  HMMA.16816.F32 R32, R72.reuse, R82, R32 ;  /* 0x000000524820723c */ /* 0x040fe20000001820 */
[----:B------:R-:W5:Y:S05]  /*27870*/  LDSM.16.MT88.4 R80, [R225+0xd800] ;  /* 0x00d80000e150783b */ /* 0x000f6a0000004200 */
[C---:B--2---:R-:W-:Y:S03]  /*27880*/  HMMA.16816.F32 R36, R72.reuse, R68, R36 ;  /* 0x000000444824723c */ /* 0x044fe60000001824 */
[----:B------:R-:W-:Y:S03]  /*27890*/  MUFU.EX2 R158, R158 ;  /* 0x0000009e009e7308 */ /* 0x000fe60000000800 */
[C---:B------:R-:W-:Y:S07]  /*278a0*/  HMMA.16816.F32 R40, R72.reuse, R70, R40 ;  /* 0x000000464828723c */ /* 0x040fee0000001828 */
[----:B------:R-:W-:Y:S01]  /*278b0*/  MUFU.EX2 R157, R157 ;  /* 0x0000009d009d7308 */ /* 0x000fe20000000800 */
[----:B------:R-:W-:Y:S01]  /*278c0*/  F2FP.F16.F32.PACK_AB R69, R175, R170 ;  /* 0x000000aaaf45723e */ /* 0x000fe200000000ff */
[C---:B------:R-:W-:Y:S03]  /*278d0*/  HMMA.16816.F32 R44, R72.reuse, R84, R44 ;  /* 0x00000054482c723c */ /* 0x040fe6000000182c */
[----:B------:R-:W-:Y:S03]  /*278e0*/  F2FP.F16.F32.PACK_AB R71, R174, R173 ;  /* 0x000000adae47723e */ /* 0x000fe600000000ff */
[C---:B------:R-:W-:Y:S01]  /*278f0*/  HMMA.16816.F32 R48, R72.reuse, R86, R48 ;  /* 0x000000564830723c */ /* 0x040fe20000001830 */
[----:B------:R-:W2:Y:S01]  /*27900*/  LDSM.16.MT88.4 R84, [R224+0xd800] ;  /* 0x00d80000e054783b */ /* 0x000ea20000004200 */
[----:B------:R-:W-:Y:S03]  /*27910*/  MUFU.EX2 R156, R156 ;  /* 0x0000009c009c7308 */ /* 0x000fe60000000800 */
[C---:B------:R-:W-:Y:S01]  /*27920*/  F2FP.F16.F32.PACK_AB R68, R176.reuse, R178 ;  /* 0x000000b2b044723e */ /* 0x040fe200000000ff */
[C---:B----4-:R-:W-:Y:S06]  /*27930*/  HMMA.16816.F32 R52, R72.reuse, R88, R52 ;  /* 0x000000584834723c */ /* 0x050fec0000001834 */
[----:B------:R-:W-:Y:S01]  /*27940*/  MUFU.EX2 R172, R172 ;  /* 0x000000ac00ac7308 */ /* 0x000fe20000000800 */
[----:B------:R-:W-:Y:S01]  /*27950*/  F2FP.F16.F32.PACK_AB R70, R179, R177 ;  /* 0x000000b1b346723e */ /* 0x000fe200000000ff */
[C---:B------:R-:W-:Y:S01]  /*27960*/  HMMA.16816.F32 R56, R72.reuse, R90, R56 ;  /* 0x0000005a4838723c */ /* 0x040fe20000001838 */
[----:B------:R-:W-:Y:S02]  /*27970*/  LDSM.16.MT88.4 R88, [R225+0x11800] ;  /* 0x01180000e158783b */ /* 0x000fe40000004200 */
[----:B------:R-:W-:Y:S03]  /*27980*/  FADD.FTZ R176, R176, R122 ;  /* 0x0000007ab0b07221 */ /* 0x000fe60000010000 */
[C---:B-1----:R-:W-:Y:S02]  /*27990*/  HMMA.16816.F32 R60, R72.reuse, R92, R60 ;  /* 0x0000005c483c723c */ /* 0x042fe4000000183c */
[----:B------:R-:W-:Y:S03]  /*279a0*/  MUFU.EX2 R171, R171 ;  /* 0x000000ab00ab7308 */ /* 0x000fe60000000800 */
[----:B------:R-:W-:Y:S01]  /*279b0*/  FADD.FTZ R175, R175, R115 ;  /* 0x00000073afaf7221 */ /* 0x000fe20000010000 */
[----:B------:R-:W-:Y:S01]  /*279c0*/  HMMA.16816.F32 R64, R72, R94, R64 ;  /* 0x0000005e4840723c */ /* 0x000fe20000001840 */
[----:B------:R-:W1:Y:S05]  /*279d0*/  LDSM.16.MT88.4 R72, [R223+0xd800] ;  /* 0x00d80000df48783b */ /* 0x000e6a0000004200 */
[----:B------:R-:W-:Y:S01]  /*279e0*/  MUFU.EX2 R169, R169 ;  /* 0x000000a900a97308 */ /* 0x000fe20000000800 */
[----:B------:R-:W-:Y:S01]  /*279f0*/  FADD.FTZ R175, R173, R175 ;  /* 0x000000afadaf7221 */ /* 0x000fe20000010000 */
[C---:B---3--:R-:W-:Y:S01]  /*27a00*/  HMMA.16816.F32 R4, R68.reuse, R76, R4 ;  /* 0x0000004c4404723c */ /* 0x048fe20000001804 */
[----:B------:R-:W-:Y:S07]  /*27a10*/  LDSM.16.MT88.4 R92, [R223+0x11800] ;  /* 0x01180000df5c783b */ /* 0x000fee0000004200 */
[----:B------:R-:W-:Y:S01]  /*27a20*/  MUFU.EX2 R168, R168 ;  /* 0x000000a800a87308 */ /* 0x000fe20000000800 */
[C---:B------:R-:W-:Y:S01]  /*27a30*/  HMMA.16816.F32 R8, R68.reuse, R78, R8 ;  /* 0x0000004e4408723c */ /* 0x040fe20000001808 */
[----:B------:R-:W3:Y:S05]  /*27a40*/  LDSM.16.MT88.4 R76, [R227+0x11800] ;  /* 0x01180000e34c783b */ /* 0x000eea0000004200 */
[C---:B-----5:R-:W-:Y:S03]  /*27a50*/  HMMA.16816.F32 R12, R68.reuse, R80, R12 ;  /* 0x00000050440c723c */ /* 0x060fe6000000180c */
[----:B------:R-:W-:Y:S02]  /*27a60*/  MUFU.EX2 R167, R167 ;  /* 0x000000a700a77308 */ /* 0x000fe40000000800 */
[----:B------:R-:W-:Y:S01]  /*27a70*/  FADD.FTZ R176, R177, R176 ;  /* 0x000000b0b1b07221 */ /* 0x000fe20000010000 */
[C---:B------:R-:W-:Y:S01]  /*27a80*/  HMMA.16816.F32 R16, R68.reuse, R82, R16 ;  /* 0x000000524410723c */ /* 0x040fe20000001810 */
[----:B------:R-:W4:Y:S06]  /*27a90*/  LDSM.16.MT88.4 R80, [R224+0x11800] ;  /* 0x01180000e050783b */ /* 0x000f2c0000004200 */
[----:B------:R-:W-:Y:S01]  /*27aa0*/  MUFU.EX2 R166, R166 ;  /* 0x000000a600a67308 */ /* 0x000fe20000000800 */
[----:B------:R-:W-:Y:S01]  /*27ab0*/  FADD.FTZ R175, R174, R175 ;  /* 0x000000afaeaf7221 */ /* 0x000fe20000010000 */
[C---:B--2---:R-:W-:Y:S08]  /*27ac0*/  HMMA.16816.F32 R20, R68.reuse, R84, R20 ;  /* 0x000000544414723c */ /* 0x044ff00000001814 */
[----:B------:R-:W-:Y:S01]  /*27ad0*/  MUFU.EX2 R165, R165 ;  /* 0x000000a500a57308 */ /* 0x000fe20000000800 */
[C---:B------:R-:W-:Y:S01]  /*27ae0*/  HMMA.16816.F32 R24, R68.reuse, R86, R24 ;  /* 0x000000564418723c */ /* 0x040fe20000001818 */
[----:B------:R-:W2:Y:S02]  /*27af0*/  LDSM.16.MT88.4 R84, [R227+0xe000] ;  /* 0x00e00000e354783b */ /* 0x000ea40000004200 */
[----:B------:R-:W-:Y:S03]  /*27b00*/  FADD.FTZ R176, R179, R176 ;  /* 0x000000b0b3b07221 */ /* 0x000fe60000010000 */
[C---:B-1----:R-:W-:Y:S03]  /*27b10*/  HMMA.16816.F32 R28, R68.reuse, R72, R28 ;  /* 0x00000048441c723c */ /* 0x042fe6000000181c */
[----:B------:R-:W-:Y:S02]  /*27b20*/  MUFU.EX2 R164, R164 ;  /* 0x000000a400a47308 */ /* 0x000fe40000000800 */
[----:B------:R-:W-:Y:S01]  /*27b30*/  FADD.FTZ R175, R184, R175 ;  /* 0x000000afb8af7221 */ /* 0x000fe20000010000 */
[C---:B------:R-:W-:Y:S07]  /*27b40*/  HMMA.16816.F32 R32, R68.reuse, R74, R32 ;  /* 0x0000004a4420723c */ /* 0x040fee0000001820 */
[----:B------:R-:W-:Y:S01]  /*27b50*/  MUFU.EX2 R155, R155 ;  /* 0x0000009b009b7308 */ /* 0x000fe20000000800 */
[C---:B------:R-:W-:Y:S03]  /*27b60*/  F2FP.F16.F32.PACK_AB R73, R182.reuse, R184 ;  /* 0x000000b8b649723e */ /* 0x040fe600000000ff */
[----:B------:R-:W-:Y:S01]  /*27b70*/  FADD.FTZ R175, R182, R175 ;  /* 0x000000afb6af7221 */ /* 0x000fe20000010000 */
[----:B------:R-:W-:Y:S01]  /*27b80*/  F2FP.F16.F32.PACK_AB R75, R185, R183 ;  /* 0x000000b7b94b723e */ /* 0x000fe200000000ff */
[C---:B---3--:R-:W-:Y:S04]  /*27b90*/  HMMA.16816.F32 R36, R68.reuse, R76, R36 ;  /* 0x0000004c4424723c */ /* 0x048fe80000001824 */
[----:B------:R-:W1:Y:S01]  /*27ba0*/  MUFU.EX2 R150, R150 ;  /* 0x0000009600967308 */ /* 0x000e620000000800 */
[----:B------:R-:W-:Y:S01]  /*27bb0*/  F2FP.F16.F32.PACK_AB R72, R186, R187 ;  /* 0x000000bbba48723e */ /* 0x000fe200000000ff */
[----:B------:R-:W-:Y:S01]  /*27bc0*/  FADD.FTZ R187, R187, R176 ;  /* 0x000000b0bbbb7221 */ /* 0x000fe20000010000 */
[----:B------:R-:W-:Y:S01]  /*27bd0*/  F2FP.F16.F32.PACK_AB R74, R180, R181 ;  /* 0x000000b5b44a723e */ /* 0x000fe200000000ff */
[C---:B------:R-:W-:Y:S01]  /*27be0*/  HMMA.16816.F32 R40, R68.reuse, R78, R40 ;  /* 0x0000004e4428723c */ /* 0x040fe20000001828 */
[----:B------:R-:W3:Y:S05]  /*27bf0*/  LDSM.16.MT88.4 R76, [R223+0xe000] ;  /* 0x00e00000df4c783b */ /* 0x000eea0000004200 */
[----:B------:R-:W-:Y:S01]  /*27c00*/  MUFU.EX2 R136, R136 ;  /* 0x0000008800887308 */ /* 0x000fe20000000800 */
[----:B------:R-:W-:Y:S01]  /*27c10*/  FADD.FTZ R187, R186, R187 ;  /* 0x000000bbbabb7221 */ /* 0x000fe20000010000 */
[C---:B------:R-:W-:Y:S03]  /*27c20*/  HMMA.16816.F32 R44, R68.reuse, R88, R44 ;  /* 0x00000058442c723c */ /* 0x040fe6000000182c */
[----:B------:R-:W-:Y:S03]  /*27c30*/  FADD.FTZ R175, R183, R175 ;  /* 0x000000afb7af7221 */ /* 0x000fe60000010000 */
[C---:B------:R-:W-:Y:S01]  /*27c40*/  HMMA.16816.F32 R48, R68.reuse, R90, R48 ;  /* 0x0000005a4430723c */ /* 0x040fe20000001830 */
[----:B------:R-:W-:Y:S01]  /*27c50*/  LDSM.16.MT88.4 R88, [R223+0x12000] ;  /* 0x01200000df58783b */ /* 0x000fe20000004200 */
[----:B------:R-:W5:Y:S03]  /*27c60*/  MUFU.EX2 R151, R151 ;  /* 0x0000009700977308 */ /* 0x000f660000000800 */
[----:B-1----:R-:W-:Y:S01]  /*27c70*/  F2FP.F16.F32.PACK_AB R133, R150, R155 ;  /* 0x0000009b9685723e */ /* 0x002fe200000000ff */
[C---:B----4-:R-:W-:Y:S06]  /*27c80*/  HMMA.16816.F32 R52, R68.reuse, R80, R52 ;  /* 0x000000504434723c */ /* 0x050fec0000001834 */
[----:B------:R-:W-:Y:S01]  /*27c90*/  MUFU.EX2 R144, R144 ;  /* 0x0000009000907308 */ /* 0x000fe20000000800 */
[----:B------:R-:W-:Y:S01]  /*27ca0*/  FADD.FTZ R187, R181, R187 ;  /* 0x000000bbb5bb7221 */ /* 0x000fe20000010000 */
[C---:B------:R-:W-:Y:S01]  /*27cb0*/  HMMA.16816.F32 R56, R68.reuse, R82, R56 ;  /* 0x000000524438723c */ /* 0x040fe20000001838 */
[----:B------:R-:W-:Y:S02]  /*27cc0*/  LDSM.16.MT88.4 R80, [R225+0x12000] ;  /* 0x01200000e150783b */ /* 0x000fe40000004200 */
[----:B------:R-:W-:Y:S03]  /*27cd0*/  FADD.FTZ R175, R185, R175 ;  /* 0x000000afb9af7221 */ /* 0x000fe60000010000 */
[C---:B------:R-:W-:Y:S02]  /*27ce0*/  HMMA.16816.F32 R60, R68.reuse, R92, R60 ;  /* 0x0000005c443c723c */ /* 0x040fe4000000183c */
[----:B------:R-:W1:Y:S03]  /*27cf0*/  MUFU.EX2 R143, R143 ;  /* 0x0000008f008f7308 */ /* 0x000e660000000800 */
[----:B-----5:R-:W-:Y:S01]  /*27d00*/  F2FP.F16.F32.PACK_AB R135, R151, R136 ;  /* 0x000000889787723e */ /* 0x020fe200000000ff */
[----:B------:R-:W-:Y:S01]  /*27d10*/  HMMA.16816.F32 R64, R68, R94, R64 ;  /* 0x0000005e4440723c */ /* 0x000fe20000001840 */
[----:B------:R-:W4:Y:S05]  /*27d20*/  LDSM.16.MT88.4 R68, [R227+0x12000] ;  /* 0x01200000e344783b */ /* 0x000f2a0000004200 */
[----:B------:R-:W-:Y:S01]  /*27d30*/  MUFU.EX2 R139, R139 ;  /* 0x0000008b008b7308 */ /* 0x000fe20000000800 */
[----:B------:R-:W-:Y:S01]  /*27d40*/  FADD.FTZ R187, R180, R187 ;  /* 0x000000bbb4bb7221 */ /* 0x000fe20000010000 */
[C---:B--2---:R-:W-:Y:S01]  /*27d50*/  HMMA.16816.F32 R4, R72.reuse, R84, R4 ;  /* 0x000000544804723c */ /* 0x044fe20000001804 */
[----:B------:R-:W-:Y:S07]  /*27d60*/  LDSM.16.MT88.4 R92, [R225+0xe800] ;  /* 0x00e80000e15c783b */ /* 0x000fee0000004200 */
[----:B------:R-:W2:Y:S01]  /*27d70*/  MUFU.EX2 R142, R142 ;  /* 0x0000008e008e7308 */ /* 0x000ea20000000800 */
[C---:B------:R-:W-:Y:S01]  /*27d80*/  HMMA.16816.F32 R8, R72.reuse, R86, R8 ;  /* 0x000000564808723c */ /* 0x040fe20000001808 */
[----:B------:R-:W5:Y:S05]  /*27d90*/  LDSM.16.MT88.4 R84, [R224+0x12000] ;  /* 0x01200000e054783b */ /* 0x000f6a0000004200 */
[C---:B------:R-:W-:Y:S05]  /*27da0*/  HMMA.16816.F32 R12, R72.reuse, R96, R12 ;  /* 0x00000060480c723c */ /* 0x040fea000000180c */
[----:B-1----:R-:W-:Y:S01]  /*27db0*/  F2FP.F16.F32.PACK_AB R132, R143, R144 ;  /* 0x000000908f84723e */ /* 0x002fe200000000ff */
[C---:B------:R-:W-:Y:S01]  /*27dc0*/  HMMA.16816.F32 R16, R72.reuse, R98, R16 ;  /* 0x000000624810723c */ /* 0x040fe20000001810 */
[----:B------:R-:W-:Y:S04]  /*27dd0*/  LDSM.16.MT88.4 R96, [R224+0xe800] ;  /* 0x00e80000e060783b */ /* 0x000fe80000004200 */
[----:B--2---:R-:W-:Y:S01]  /*27de0*/  F2FP.F16.F32.PACK_AB R134, R142, R139 ;  /* 0x0000008b8e86723e */ /* 0x004fe200000000ff */
        /* <DEDUP_REMOVED lines=8> */
[----:B------:R-:W1:Y:S04]  /*27e70*/  LDSM.16.MT88.4 R76, [R227+0xe800] ;  /* 0x00e80000e34c783b */ /* 0x000e680000004200 */
        /* <DEDUP_REMOVED lines=46> */
[C---:B------:R-:W-:Y:S01]  /*28160*/  HMMA.16816.F32 R48, R68.reuse, R74, R48 ;  /* 0x0000004a4430723c */ /* 0x040fe20000001830 */
[----:B------:R-:W3:Y:S04]  /*28170*/  LDSM.16.MT88.4 R72, [R224+0xf000] ;  /* 0x00f00000e048783b */ /* 0x000ee80000004200 */
        /* <DEDUP_REMOVED lines=8> */
[----:B------:R-:W-:Y:S01]  /*28200*/  HMMA.16816.F32 R64, R68, R86, R64 ;  /* 0x000000564440723c */ /* 0x000fe20000001840 */
[----:B------:R-:W4:Y:S04]  /*28210*/  LDSM.16.MT88.4 R84, [R227+0x13000] ;  /* 0x01300000e354783b */ /* 0x000f280000004200 */
[----:B------:R-:W-:Y:S01]  /*28220*/  FADD.FTZ R252, R151, R175 ;  /* 0x000000af97fc7221 */ /* 0x000fe20000010000 */
[----:B------:R-:W-:Y:S01]  /*28230*/  FADD.FTZ R251, R142, R187 ;  /* 0x000000bb8efb7221 */ /* 0x000fe20000010000 */
[----:B------:R-:W-:Y:S04]  /*28240*/  F2FP.F16.F32.PACK_AB R69, R162, R163 ;  /* 0x000000a3a245723e */ /* 0x000fe800000000ff */
[----:B------:R-:W-:Y:S02]  /*28250*/  F2FP.F16.F32.PACK_AB R71, R160, R161 ;  /* 0x000000a1a047723e */ /* 0x000fe400000000ff */
[----:B------:R-:W-:Y:S02]  /*28260*/  F2FP.F16.F32.PACK_AB R68, R158, R159 ;  /* 0x0000009f9e44723e */ /* 0x000fe400000000ff */
[----:B------:R-:W-:Y:S07]  /*28270*/  F2FP.F16.F32.PACK_AB R70, R156, R157 ;  /* 0x0000009d9c46723e */ /* 0x000fee00000000ff */
[C---:B--2---:R-:W-:Y:S06]  /*28280*/  HMMA.16816.F32 R4, R68.reuse, R80, R4 ;  /* 0x000000504404723c */ /* 0x044fec0000001804 */
[C---:B------:R-:W-:Y:S01]  /*28290*/  HMMA.16816.F32 R8, R68.reuse, R82, R8 ;  /* 0x000000524408723c */ /* 0x040fe20000001808 */
[----:B------:R-:W2:Y:S05]  /*282a0*/  LDSM.16.MT88.4 R80, [R225+0x13000] ;  /* 0x01300000e150783b */ /* 0x000eaa0000004200 */
[C---:B------:R-:W-:Y:S06]  /*282b0*/  HMMA.16816.F32 R12, R68.reuse, R88, R12 ;  /* 0x00000058440c723c */ /* 0x040fec000000180c */
[C---:B------:R-:W-:Y:S06]  /*282c0*/  HMMA.16816.F32 R16, R68.reuse, R90, R16 ;  /* 0x0000005a4410723c */ /* 0x040fec0000001810 */
        /* <DEDUP_REMOVED lines=8> */
[----:B------:R-:W4:Y:S05]  /*28350*/  LDSM.16.MT88.4 R84, [R225+0x13800] ;  /* 0x01380000e154783b */ /* 0x000f2a0000004200 */
[C---:B--2---:R-:W-:Y:S06]  /*28360*/  HMMA.16816.F32 R44, R68.reuse, R80, R44 ;  /* 0x00000050442c723c */ /* 0x044fec000000182c */
[C---:B------:R-:W-:Y:S06]  /*28370*/  HMMA.16816.F32 R48, R68.reuse, R82, R48 ;  /* 0x000000524430723c */ /* 0x040fec0000001830 */
[C---:B---3--:R-:W-:Y:S06]  /*28380*/  HMMA.16816.F32 R52, R68.reuse, R72, R52 ;  /* 0x000000484434723c */ /* 0x048fec0000001834 */
[C---:B------:R-:W-:Y:S06]  /*28390*/  HMMA.16816.F32 R56, R68.reuse, R74, R56 ;  /* 0x0000004a4438723c */ /* 0x040fec0000001838 */
[C---:B-1----:R-:W-:Y:S06]  /*283a0*/  HMMA.16816.F32 R60, R68.reuse, R76, R60 ;  /* 0x0000004c443c723c */ /* 0x042fec000000183c */
[----:B------:R-:W-:Y:S01]  /*283b0*/  HMMA.16816.F32 R64, R68, R78, R64 ;  /* 0x0000004e4440723c */ /* 0x000fe20000001840 */
[----:B------:R-:W1:Y:S05]  /*283c0*/  LDSM.16.MT88.4 R76, [R224+0x13800] ;  /* 0x01380000e04c783b */ /* 0x000e6a0000004200 */
[C---:B------:R-:W-:Y:S03]  /*283d0*/  HMMA.16816.F32 R128, R132.reuse, R124, R4 ;  /* 0x0000007c8480723c */ /* 0x040fe60000001804 */
[----:B------:R-:W2:Y:S03]  /*283e0*/  LDSM.16.MT88.4 R68, [R223+0x13800] ;  /* 0x01380000df44783b */ /* 0x000ea60000004200 */
        /* <DEDUP_REMOVED lines=11> */
[C---:B-1----:R-:W-:Y:S06]  /*284a0*/  HMMA.16816.F32 R80, R132.reuse, R76, R52 ;  /* 0x0000004c8450723c */ /* 0x042fec0000001834 */
[C---:B------:R-:W-:Y:S06]  /*284b0*/  HMMA.16816.F32 R76, R132.reuse, R78, R56 ;  /* 0x0000004e844c723c */ /* 0x040fec0000001838 */
[C---:B--2---:R-:W-:Y:S06]  /*284c0*/  HMMA.16816.F32 R72, R132.reuse, R68, R60 ;  /* 0x000000448448723c */ /* 0x044fec000000183c */
[----:B------:R-:W-:Y:S07]  /*284d0*/  HMMA.16816.F32 R68, R132, R70, R64 ;  /* 0x000000468444723c */ /* 0x000fee0000001840 */
[----:B------:R-:W-:Y:S04]  /*284e0*/  MOV R135, R2 ;  /* 0x0000000200877202 */ /* 0x000fe80000000f00 */
[----:B------:R-:W-:Y:S01]  /*284f0*/  MOV R133, R3 ;  /* 0x0000000300857202 */ /* 0x000fe20000000f00 */
[----:B------:R-:W-:Y:S01]  /*28500*/  @!UPT UIADD3 URZ, URZ, URZ, URZ ;  /* 0x0000003f3f3ff290 */ /* 0x000fe2000fffe03f */
[----:B------:R-:W-:Y:S11]  /*28510*/  @P0 BRA `(.L_x_4682) ;  /* 0xffffffa000440947 */ /* 0x000ff6000383ffff */
.L_x_4673:
        /* <DEDUP_REMOVED lines=24> */
.L_x_4704:
        /* <DEDUP_REMOVED lines=146> */
[----:B------:R-:W1:Y:S01]  /*28fc0*/  @P4 MUFU.LG2 R25, R11 ;  /* 0x0000000b00194308 */ /* 0x000e620000000c00 */
[----:B------:R-:W-:-:S07]  /*28fd0*/  LEA.HI R15, R15, R14, RZ, 0x4 ;  /* 0x0000000e0f0f7211 */ /* 0x000fce00078f20ff */
[----:B------:R1:W1:Y:S01]  /*28fe0*/  @P3 MUFU.LG2 R24, R10 ;  /* 0x0000000a00183308 */ /* 0x0002620000000c00 */
[----:B------:R-:W-:Y:S01]  /*28ff0*/  LOP3.LUT R17, R17, 0xffffffe0, RZ, 0xc0, !PT ;  /* 0xffffffe011117812 */ /* 0x000fe200078ec0ff */
[----:B---3--:R3:W5:Y:S01]  /*29000*/  LD.E.64 R80, desc[UR10][R6.64+0x78] ;  /* 0x0000780a06507980 */ /* 0x008762000c101b00 */
[----:B----4-:R-:W-:-:S03]  /*29010*/  SHF.L.U32 R21, R4, 0x6, RZ ;  /* 0x0000000604157819 */ /* 0x010fc600000006ff */
[----:B------:R3:W5:Y:S01]  /*29020*/  LD.E R12, desc[UR10][R6.64+0xcc] ;  /* 0x0000cc0a060c7980 */ /* 0x000762000c101900 */
[----:B-1----:R-:W-:Y:S02]  /*29030*/  LOP3.LUT R10, R15, 0xfffffff0, RZ, 0xc0, !PT ;  /* 0xfffffff00f0a7812 */ /* 0x002fe400078ec0ff */
[----:B------:R-:W-:-:S04]  /*29040*/  SHF.R.S32.HI R15, RZ, 0x1f, R16 ;  /* 0x0000001fff0f7819 */ /* 0x000fc80000011410 */
[----:B------:R-:W-:Y:S01]  /*29050*/  LEA.HI R15, R15, R16, RZ, 0x2 ;  /* 0x000000100f0f7211 */ /* 0x000fe200078f10ff */
[----:B------:R-:W-:Y:S01]  /*29060*/  @P4 FMUL.FTZ R25, R25, 0.69314718246459960938 ;  /* 0x3f31721819194820 */ /* 0x000fe20000410000 */
[----:B------:R-:W-:Y:S02]  /*29070*/  IADD3 R10, -R10, R14, RZ ;  /* 0x0000000e0a0a7210 */ /* 0x000fe40007ffe1ff */
[----:B------:R-:W-:Y:S02]  /*29080*/  LOP3.LUT R15, R15, 0xffffffc, RZ, 0xc0, !PT ;  /* 0x0ffffffc0f0f7812 */ /* 0x000fe400078ec0ff */
[----:B------:R-:W-:Y:S01]  /*29090*/  MOV R11, 0xff800000 ;  /* 0xff800000000b7802 */ /* 0x000fe20000000f00 */
[----:B-----5:R-:W-:Y:S01]  /*290a0*/  @P4 FFMA.FTZ R11, R5, R3, R25 ;  /* 0x00000003050b4223 */ /* 0x020fe20000010019 */
[----:B------:R-:W-:Y:S02]  /*290b0*/  LEA.HI R23, R10, R10, RZ, 0x1 ;  /* 0x0000000a0a177211 */ /* 0x000fe400078f08ff */
[----:B------:R-:W-:-:S02]  /*290c0*/  IADD3 R17, -R17, R14, RZ ;  /* 0x0000000e11117210 */ /* 0x000fc40007ffe1ff */
[----:B------:R-:W-:Y:S02]  /*290d0*/  IADD3 R3, R16, -R15, RZ ;  /* 0x8000000f10037210 */ /* 0x000fe40007ffe0ff */
        /* <DEDUP_REMOVED lines=8> */
[----:B------:R-:W-:Y:S02]  /*29160*/  LOP3.LUT R21, R22, R21, RZ, 0x3c, !PT ;  /* 0x0000001516157212 */ /* 0x000fe400078e3cff */
[----:B------:R-:W-:Y:S01]  /*29170*/  MOV R13, 0xff800000 ;  /* 0xff800000000d7802 */ /* 0x000fe20000000f00 */
[----:B------:R-:W-:Y:S01]  /*29180*/  @P3 FFMA.FTZ R13, R5, R2, R24 ;  /* 0x00000002050d3223 */ /* 0x000fe20000010018 */
[----:B------:R-:W-:Y:S02]  /*29190*/  LEA R2, R23, R21, 0x2 ;  /* 0x0000001517027211 */ /* 0x000fe400078e10ff */
        /* <DEDUP_REMOVED lines=19> */
[----:B------:R-:W-:Y:S01]  /*292d0*/  LEA R3, R3, R0, 0x4 ;  /* 0x0000000003037211 */ /* 0x000fe200078e20ff */
[----:B------:R-:W-:-:S04]  /*292e0*/  IMAD R18, R18, UR8, R245 ;  /* 0x0000000812127c24 */ /* 0x000fc8000f8e02f5 */
[----:B--2---:R-:W-:Y:S02]  /*292f0*/  IMAD R18, R18, R20, R244 ;  /* 0x0000001412127224 */ /* 0x004fe400078e02f4 */
[----:B------:R3:W2:Y:S02]  /*29300*/  LDS.128 R20, [R2+0x7000] ;  /* 0x0070000002147984 */ /* 0x0006a40000000c00 */
[----:B------:R-:W-:Y:S02]  /*29310*/  IMAD R5, R19, R18, R5 ;  /* 0x0000001213057224 */ /* 0x000fe400078e0205 */
[----:B------:R3:W1:Y:S01]  /*29320*/  LDS.128 R16, [R2+0x7800] ;  /* 0x0078000002107984 */ /* 0x0006620000000c00 */
[----:B----4-:R-:W-:Y:S05]  /*29330*/  @P0 BRA `(.L_x_4685) ;  /* 0x00000000003c0947 */ /* 0x010fea0003800000 */
[----:B------:R-:W-:Y:S02]  /*29340*/  IMAD R0, R242, -0x40, R243 ;  /* 0xffffffc0f2007824 */ /* 0x000fe400078e02f3 */
[----:B---3--:R-:W-:-:S03]  /*29350*/  VIADD R2, R3, 0x8 ;  /* 0x0000000803027836 */ /* 0x008fc60000000000 */
        /* <DEDUP_REMOVED lines=13> */
.L_x_4685:
[----:B------:R-:W-:Y:S05]  /*29430*/  BSYNC B0 ;  /* 0x0000000000007941 */ /* 0x000fea0003800000 */
.L_x_4684:
[----:B------:R-:W-:Y:S01]  /*29440*/  IMAD.SHL.U32 R10, R10, 0x4, RZ ;  /* 0x000000040a0a7824 */ /* 0x000fe200078e00ff */
[----:B------:R-:W-:Y:S02]  /*29450*/  R2UR UR4, R8 ;  /* 0x00000000080472ca */ /* 0x000fe400000e0000 */
[----:B------:R-:W-:Y:S02]  /*29460*/  R2UR UR5, R9 ;  /* 0x00000000090572ca */ /* 0x000fe400000e0000 */
[--C-:B----4-:R-:W-:Y:S01]  /*29470*/  SHF.R.S32.HI R11, RZ, 0x1f, R10.reuse ;  /* 0x0000001fff0b7819 */ /* 0x110fe2000001140a */
[----:B------:R-:W-:Y:S02]  /*29480*/  IMAD R12, R5, R12, RZ ;  /* 0x0000000c050c7224 */ /* 0x000fe400078e02ff */
[----:B-----5:R-:W-:-:S04]  /*29490*/  IMAD.WIDE R14, R4, 0x80, R10 ;  /* 0x00000080040e7825 */ /* 0x020fc800078e020a */
[----:B------:R-:W-:Y:S02]  /*294a0*/  IMAD R242, R242, -0x40, R243 ;  /* 0xffffffc0f2f27824 */ /* 0x000fe400078e02f3 */
[----:B------:R-:W-:Y:S01]  /*294b0*/  VIADD R3, R4, 0x8 ;  /* 0x0000000804037836 */ /* 0x000fe20000000000 */
[----:B------:R-:W-:Y:S01]  /*294c0*/  IADD3 R5, P2, R14, R12, RZ ;  /* 0x0000000c0e057210 */ /* 0x000fe20007f5e0ff */
[C---:B------:R-:W-:Y:S01]  /*294d0*/  VIADD R0, R4.reuse, 0x18 ;  /* 0x0000001804007836 */ /* 0x040fe20000000000 */
[----:B---3--:R3:W5:Y:S01]  /*294e0*/  LD.E R6, desc[UR4][R6.64+0xc0] ;  /* 0x0000c00406067980 */ /* 0x008762000c101900 */
[----:B------:R-:W-:Y:S01]  /*294f0*/  VIADD R2, R4, 0x10 ;  /* 0x0000001004027836 */ /* 0x000fe20000000000 */
[----:B------:R-:W-:Y:S01]  /*29500*/  ISETP.GE.AND P0, PT, R3, R242, PT ;  /* 0x000000f20300720c */ /* 0x000fe20003f06270 */
[----:B------:R-:W-:Y:S01]  /*29510*/  BSSY B0, `(.L_x_4686) ;  /* 0x000001b000007945 */ /* 0x000fe20003800000 */
[----:B------:R-:W-:Y:S02]  /*29520*/  LEA.HI.X.SX32 R3, R12, R15, 0x1, P2 ;  /* 0x0000000f0c037211 */ /* 0x000fe400010f0eff */
[----:B------:R-:W-:-:S02]  /*29530*/  LEA R12, P2, R5, R80, 0x2 ;  /* 0x00000050050c7211 */ /* 0x000fc400078410ff */
[-C--:B------:R-:W-:Y:S01]  /*29540*/  ISETP.GE.AND P6, PT, R0, R242.reuse, PT ;  /* 0x000000f20000720c */ /* 0x080fe20003fc6270 */
[C---:B------:R-:W-:Y:S01]  /*29550*/  VIADD R0, R4.reuse, 0x20 ;  /* 0x0000002004007836 */ /* 0x040fe20000000000 */
[----:B------:R-:W-:Y:S02]  /*29560*/  LEA.HI.X R13, R5, R81, R3, 0x2, P2 ;  /* 0x00000051050d7211 */ /* 0x000fe400010f1403 */
[-C--:B------:R-:W-:Y:S02]  /*29570*/  ISETP.GE.AND P2, PT, R4, R242.reuse, PT ;  /* 0x000000f20400720c */ /* 0x080fe40003f46270 */
[-C--:B------:R-:W-:Y:S01]  /*29580*/  ISETP.GE.AND P5, PT, R0, R242.reuse, PT ;  /* 0x000000f20000720c */ /* 0x080fe20003fa6270 */
[----:B------:R-:W-:Y:S01]  /*29590*/  VIADD R0, R4, 0x30 ;  /* 0x0000003004007836 */ /* 0x000fe20000000000 */
        /* <DEDUP_REMOVED lines=18> */
.L_x_4687:
[----:B------:R-:W-:Y:S05]  /*296c0*/  BSYNC B0 ;  /* 0x0000000000007941 */ /* 0x000fea0003800000 */
.L_x_4686:
        /* <DEDUP_REMOVED lines=11> */
.L_x_4689:
[----:B------:R-:W-:Y:S05]  /*29780*/  BSYNC B0 ;  /* 0x0000000000007941 */ /* 0x000fea0003800000 */
.L_x_4688:
        /* <DEDUP_REMOVED lines=10> */
.L_x_4691:
[----:B------:R-:W-:Y:S05]  /*29830*/  BSYNC B0 ;  /* 0x0000000000007941 */ /* 0x000fea0003800000 */
.L_x_4690:
        /* <DEDUP_REMOVED lines=10> */
.L_x_4693:
[----:B------:R-:W-:Y:S05]  /*298e0*/  BSYNC B0 ;  /* 0x0000000000007941 */ /* 0x000fea0003800000 */
.L_x_4692:
        /* <DEDUP_REMOVED lines=10> */
.L_x_4695:
[----:B------:R-:W-:Y:S05]  /*29990*/  BSYNC B0 ;  /* 0x0000000000007941 */ /* 0x000fea0003800000 */
.L_x_4694:
        /* <DEDUP_REMOVED lines=10> */
.L_x_4697:
[----:B------:R-:W-:Y:S05]  /*29a40*/  BSYNC B0 ;  /* 0x0000000000007941 */ /* 0x000fea0003800000 */
.L_x_4696:
        /* <DEDUP_REMOVED lines=10> */
.L_x_4699:
[----:B------:R-:W-:Y:S05]  /*29af0*/  BSYNC B0 ;  /* 0x0000000000007941 */ /* 0x000fea0003800000 */
.L_x_4698:
[----:B------:R-:W-:Y:S02]  /*29b00*/  MOV R2, R241 ;  /* 0x000000f100027202 */ /* 0x000fe40000000f00 */
[----:B------:R-:W-:-:S04]  /*29b10*/  MOV R3, 0x0 ;  /* 0x0000000000037802 */ /* 0x000fc80000000f00 */
[----:B-12345:R-:W-:Y:S05]  /*29b20*/  @P2 RET.REL.NODEC R2 `(_ZN5flash24flash_fwd_splitkv_kernelI23Flash_fwd_kernel_traitsILi128ELi64ELi128ELi4ELb0ELb0EN7cutlass6half_tE19Flash_kernel_traitsILi128ELi64ELi128ELi4ES3_EELb1ELb0ELb1ELb0ELb0ELb1ELb1ELb1EEEvNS_16Flash_fwd_paramsE) ;  /* 0xfffffd6402342950 */ /* 0x03efea0003c3ffff */
[-C--:B------:R-:W-:Y:S01]  /*29b30*/  ISETP.GE.AND P1, PT, R10, R6.reuse, PT ;  /* 0x000000060a00720c */ /* 0x080fe20003f26270 */
[----:B------:R-:W-:Y:S01]  /*29b40*/  IMAD.MOV.U32 R2, RZ, RZ, R241 ;  /* 0x000000ffff027224 */ /* 0x000fe200078e00f1 */
[----:B------:R-:W-:Y:S01]  /*29b50*/  ISETP.GE.AND P0, PT, R0, R6, PT ;  /* 0x000000060000720c */ /* 0x000fe20003f06270 */
[----:B------:R-:W-:-:S10]  /*29b60*/  IMAD.MOV.U32 R3, RZ, RZ, 0x0 ;  /* 0x00000000ff037424 */ /* 0x000fd400078e00ff */
[----:B------:R-:W-:Y:S02]  /*29b70*/  @!P1 R2UR UR4, R8 ;  /* 0x00000000080492ca */ /* 0x000fe400000e0000 */
[----:B------:R-:W-:-:S13]  /*29b80*/  @!P1 R2UR UR5, R9 ;  /* 0x00000000090592ca */ /* 0x000fda00000e0000 */
[----:B------:R1:W-:Y:S02]  /*29b90*/  @!P1 ST.E.128 desc[UR4][R12.64+0x7000], R48 ;  /* 0x007000300c009985 */ /* 0x0003e4000c101d04 */
[----:B-1----:R-:W-:Y:S05]  /*29ba0*/  @P0 RET.REL.NODEC R2 `(_ZN5flash24flash_fwd_splitkv_kernelI23Flash_fwd_kernel_traitsILi128ELi64ELi128ELi4ELb0ELb0EN7cutlass6half_tE19Flash_kernel_traitsILi128ELi64ELi128ELi4ES3_EELb1ELb0ELb1ELb0ELb0ELb1ELb1ELb1EEEvNS_16Flash_fwd_paramsE) ;  /* 0xfffffd6402140950 */ /* 0x002fea0003c3ffff */
[----:B------:R-:W-:Y:S01]  /*29bb0*/  R2UR UR4, R8 ;  /* 0x00000000080472ca */ /* 0x000fe200000e0000 */
[----:B------:R-:W-:Y:S01]  /*29bc0*/  IMAD.MOV.U32 R2, RZ, RZ, R241 ;  /* 0x000000ffff027224 */ /* 0x000fe200078e00f1 */
[----:B------:R-:W-:Y:S01]  /*29bd0*/  R2UR UR5, R9 ;  /* 0x00000000090572ca */ /* 0x000fe200000e0000 */
[----:B------:R-:W-:-:S12]  /*29be0*/  IMAD.MOV.U32 R3, RZ, RZ, 0x0 ;  /* 0x00000000ff037424 */ /* 0x000fd800078e00ff */
[----:B------:R1:W-:Y:S02]  /*29bf0*/  ST.E.128 desc[UR4][R12.64+0x7100], R16 ;  /* 0x007100100c007985 */ /* 0x0003e4000c101d04 */
[----:B-1----:R-:W-:Y:S05]  /*29c00*/  RET.REL.NODEC R2 `(_ZN5flash24flash_fwd_splitkv_kernelI23Flash_fwd_kernel_traitsILi128ELi64ELi128ELi4ELb0ELb0EN7cutlass6half_tE19Flash_kernel_traitsILi128ELi64ELi128ELi4ES3_EELb1ELb0ELb1ELb0ELb0ELb1ELb1ELb1EEEvNS_16Flash_fwd_paramsE) ;  /* 0xfffffd6002fc7950 */ /* 0x002fea0003c3ffff */
.L_x_4683:
[----:B------:R-:W-:Y:S01]  /*29c10*/  MOV R10, 0x1f ;  /* 0x0000001f000a7802 */ /* 0x000fe20000000f00 */
[----:B------:R-:W-:Y:S01]  /*29c20*/  IMAD.MOV.U32 R11, RZ, RZ, 0x2 ;  /* 0x00000002ff0b7424 */ /* 0x000fe200078e00ff */
[----:B------:R-:W-:Y:S01]  /*29c30*/  MOV R13, R251 ;  /* 0x000000fb000d7202 */ /* 0x000fe20000000f00 */
[----:B------:R-:W-:-:S07]  /*29c40*/  IMAD.MOV.U32 R12, RZ, RZ, -0x1 ;  /* 0xffffffffff0c7424 */ /* 0x000fce00078e00ff */
[----:B-1---5:R-:W-:Y:S05]  /*29c50*/  WARPSYNC.COLLECTIVE R12, `(.L_x_4700) ;  /* 0x000000000c087348 */ /* 0x022fea0003c00000 */
[----:B------:R2:W3:Y:S02]  /*29c60*/  SHFL.BFLY P0, R10, R13, R11, R10 ;  /* 0x0c00000b0d0a7389 */ /* 0x0004e4000000000a */
[----:B-123-5:R-:W-:Y:S01]  /*29c70*/  ENDCOLLECTIVE ;  /* 0x000000000000791b */ /* 0x02efe20003800000 */
.L_x_4700:
[----:B------:R-:W-:Y:S01]  /*29c80*/  MOV R11, R10 ;  /* 0x0000000a000b7202 */ /* 0x000fe20000000f00 */
[----:B------:R-:W-:-:S04]  /*29c90*/  IMAD.MOV.U32 R10, RZ, RZ, 0x1f ;  /* 0x0000001fff0a7424 */ /* 0x000fc800078e00ff */
[----:B------:R-:W-:Y:S01]  /*29ca0*/  FADD.FTZ R251, R11, R251 ;  /* 0x000000fb0bfb7221 */ /* 0x000fe20000010000 */
[----:B------:R-:W-:-:S03]  /*29cb0*/  MOV R11, 0x1 ;  /* 0x00000001000b7802 */ /* 0x000fc60000000f00 */
[----:B------:R-:W-:-:S07]  /*29cc0*/  IMAD.MOV.U32 R13, RZ, RZ, R251 ;  /* 0x000000ffff0d7224 */ /* 0x000fce00078e00fb */
[----:B------:R-:W-:Y:S05]  /*29cd0*/  WARPSYNC.COLLECTIVE R12, `(.L_x_4701) ;  /* 0x000000000c087348 */ /* 0x000fea0003c00000 */
[----:B------:R1:W2:Y:S02]  /*29ce0*/  SHFL.BFLY P0, R10, R13, R11, R10 ;  /* 0x0c00000b0d0a7389 */ /* 0x0002a4000000000a */
[----:B-12---:R-:W-:Y:S01]  /*29cf0*/  ENDCOLLECTIVE ;  /* 0x000000000000791b */ /* 0x006fe20003800000 */
.L_x_4701:
[----:B------:R-:W-:Y:S01]  /*29d00*/  MOV R14, R10 ;  /* 0x0000000a000e7202 */ /* 0x000fe20000000f00 */
[----:B------:R-:W-:Y:S01]  /*29d10*/  IMAD.MOV.U32 R13, RZ, RZ, R252 ;  /* 0x000000ffff0d7224 */ /* 0x000fe200078e00fc */
[----:B------:R-:W-:Y:S02]  /*29d20*/  MOV R10, 0x1f ;  /* 0x0000001f000a7802 */ /* 0x000fe40000000f00 */
[----:B------:R-:W-:-:S07]  /*29d30*/  MOV R11, 0x2 ;  /* 0x00000002000b7802 */ /* 0x000fce0000000f00 */
[----:B------:R-:W-:Y:S05]  /*29d40*/  WARPSYNC.COLLECTIVE R12, `(.L_x_4702) ;  /* 0x000000000c087348 */ /* 0x000fea0003c00000 */
[----:B------:R1:W2:Y:S02]  /*29d50*/  SHFL.BFLY P0, R10, R13, R11, R10 ;  /* 0x0c00000b0d0a7389 */ /* 0x0002a4000000000a */
[----:B-12---:R-:W-:Y:S01]  /*29d60*/  ENDCOLLECTIVE ;  /* 0x000000000000791b */ /* 0x006fe20003800000 */
.L_x_4702:
[----:B------:R-:W-:Y:S01]  /*29d70*/  FADD.FTZ R252, R10, R252 ;  /* 0x000000fc0afc7221 */ /* 0x000fe20000010000 */
[----:B------:R-:W-:Y:S02]  /*29d80*/  MOV R10, 0x1f ;  /* 0x0000001f000a7802 */ /* 0x000fe40000000f00 */
[----:B------:R-:W-:Y:S01]  /*29d90*/  MOV R11, 0x1 ;  /* 0x00000001000b7802 */ /* 0x000fe20000000f00 */
[----:B------:R-:W-:-:S07]  /*29da0*/  IMAD.MOV.U32 R13, RZ, RZ, R252 ;  /* 0x000000ffff0d7224 */ /* 0x000fce00078e00fc */
[----:B------:R-:W-:Y:S05]  /*29db0*/  WARPSYNC.COLLECTIVE R12, `(.L_x_4703) ;  /* 0x000000000c087348 */ /* 0x000fea0003c00000 */
[----:B------:R1:W2:Y:S02]  /*29dc0*/  SHFL.BFLY P0, R10, R13, R11, R10 ;  /* 0x0c00000b0d0a7389 */ /* 0x0002a4000000000a */
[----:B-12---:R-:W-:Y:S01]  /*29dd0*/  ENDCOLLECTIVE ;  /* 0x000000000000791b */ /* 0x006fe20003800000 */
.L_x_4703:
[----:B------:R-:W-:Y:S01]  /*29de0*/  FADD.FTZ R11, R251, R14 ;  /* 0x0000000efb0b7221 */ /* 0x000fe20000010000 */
[----:B------:R-:W-:Y:S06]  /*29df0*/  BRA `(.L_x_4704) ;  /* 0xffffffe800287947 */ /* 0x000fec000383ffff */
.L_x_4705:
        /* <DEDUP_REMOVED lines=16> */
.L_x_8333:


//--------------------- .text._ZN5flash32flash_fwd_splitkv_combine_kernelI23Flash_fwd_kernel_traitsILi128ELi64ELi64ELi4ELb0ELb0EN7cutlass6half_tE19Flash_kernel_traitsILi128ELi64ELi64ELi4ES3_EELi4ELi7ELb0EEEvNS_16Flash_fwd_paramsE --------------------------
	.section	.text._ZN5flash32flash_fwd_splitkv_combine_kernelI23Flash_fwd_kernel_traitsILi128ELi64ELi64ELi4ELb0ELb0EN7cutlass6half_tE19Flash_kernel_traitsILi128ELi64ELi64ELi4ES3_EELi4ELi7ELb0EEEvNS_16Flash_fwd_paramsE,"ax",@progbits
	.align	128
        .global         _ZN5flash32flash_fwd_splitkv_combine_kernelI23Flash_fwd_kernel_traitsILi128ELi64ELi64ELi4ELb0ELb0EN7cutlass6half_tE19Flash_kernel_traitsILi128ELi64ELi64ELi4ES3_EELi4ELi7ELb0EEEvNS_16Flash_fwd_paramsE
        .type           _ZN5flash32flash_fwd_splitkv_combine_kernelI23Flash_fwd_kernel_traitsILi128ELi64ELi64ELi4ELb0ELb0EN7cutlass6half_tE19Flash_kernel_traitsILi128ELi64ELi64ELi4ES3_EELi4ELi7ELb0EEEvNS_16Flash_fwd_paramsE,@function
        .size           _ZN5flash32flash_fwd_splitkv_combine_kernelI23Flash_fwd_kernel_traitsILi128ELi64ELi64ELi4ELb0ELb0EN7cutlass6half_tE19Flash_kernel_traitsILi128ELi64ELi64ELi4ES3_EELi4ELi7ELb0EEEvNS_16Flash_fwd_paramsE,(.L_x_8334 - _ZN5flash32flash_fwd_splitkv_combine_kernelI23Flash_fwd_kernel_traitsILi128ELi64ELi64ELi4ELb0ELb0EN7cutlass6half_tE19Flash_kernel_traitsILi128ELi64ELi64ELi4ES3_EELi4ELi7ELb0EEEvNS_16Flash_fwd_paramsE)
        .other          _ZN5flash32flash_fwd_splitkv_combine_kernelI23Flash_fwd_kernel_traitsILi128ELi64ELi64ELi4ELb0ELb0EN7cutlass6half_tE19Flash_kernel_traitsILi128ELi64ELi64ELi4ES3_EELi4ELi7ELb0EEEvNS_16Flash_fwd_paramsE,@"STO_CUDA_ENTRY STV_DEFAULT"
_ZN5flash32flash_fwd_splitkv_combine_kernelI23Flash_fwd_kernel_traitsILi128ELi64ELi64ELi4ELb0ELb0EN7cutlass6half_tE19Flash_kernel_traitsILi128ELi64ELi64ELi4ES3_EELi4ELi7ELb0EEEvNS_16Flash_fwd_paramsE:
.text._ZN5flash32flash_fwd_splitkv_combine_kernelI23Flash_fwd_kernel_traitsILi128ELi64ELi64ELi4ELb0ELb0EN7cutlass6half_tE19Flash_kernel_traitsILi128ELi64ELi64ELi4ES3_EELi4ELi7ELb0EEEvNS_16Flash_fwd_paramsE:
        /* <DEDUP_REMOVED lines=23> */
[----:B------:R-:W-:Y:S05]  /*0170*/  CALL.REL.NOINC `($__internal_14_$__cuda_sm20_div_s64) ;  /* 0x0000004400e47944 */ /* 0x000fea0003c00000 */
[----:B------:R-:W-:Y:S05]  /*0180*/  BRA `(.L_x_4707) ;  /* 0x00000000004c7947 */ /* 0x000fea0003800000 */
.L_x_4706:
        /* <DEDUP_REMOVED lines=19> */
.L_x_4707:
        /* <DEDUP_REMOVED lines=12> */
[----:B------:R-:W-:Y:S05]  /*0380*/  CALL.REL.NOINC `($__internal_14_$__cuda_sm20_div_s64) ;  /* 0x0000004400607944 */ /* 0x000fea0003c00000 */
[----:B------:R-:W-:Y:S02]  /*0390*/  MOV R6, R20 ;  /* 0x0000001400067202 */ /* 0x000fe40000000f00 */
[----:B------:R-:W-:Y:S01]  /*03a0*/  MOV R7, R21 ;  /* 0x0000001500077202 */ /* 0x000fe20000000f00 */
[----:B------:R-:W-:Y:S05]  /*03b0*/  BRA `(.L_x_4710) ;  /* 0x00000000004c7947 */ /* 0x000fea0003800000 */
.L_x_4709:
        /* <DEDUP_REMOVED lines=19> */
.L_x_4710:
[----:B------:R-:W-:Y:S05]  /*04f0*/  BSYNC B0 ;  /* 0x0000000000007941 */ /* 0x000fea0003800000 */
.L_x_4708:
        /* <DEDUP_REMOVED lines=53> */
[----:B------:R-:W-:Y:S02]  /*0850*/  MOV R32, R20 ;  /* 0x0000001400207202 */ /* 0x000fe40000000f00 */
[----:B------:R-:W-:Y:S01]  /*0860*/  MOV R33, R21 ;  /* 0x0000001500217202 */ /* 0x000fe20000000f00 */
[----:B------:R-:W-:Y:S05]  /*0870*/  BRA `(.L_x_4713) ;  /* 0x00000000004c7947 */ /* 0x000fea0003800000 */
.L_x_4712:
        /* <DEDUP_REMOVED lines=19> */
.L_x_4713:
[----:B------:R-:W-:Y:S05]  /*09b0*/  BSYNC B0 ;  /* 0x0000000000007941 */ /* 0x000fea0003800000 */
.L_x_4711:
        /* <DEDUP_REMOVED lines=105> */
.L_x_4715:
        /* <DEDUP_REMOVED lines=19> */
.L_x_4716:
[----:B------:R-:W-:Y:S05]  /*1180*/  BSYNC B0 ;  /* 0x0000000000007941 */ /* 0x000fea0003800000 */
.L_x_4714:
        /* <DEDUP_REMOVED lines=113> */
[----:B------:R-:W-:Y:S05]  /*18a0*/  CALL.REL.NOINC `($__internal_14_$__cuda_sm20_div_s64) ;  /* 0x0000003000187944 */ /* 0x000fea0003c00000 */
[----:B------:R-:W-:Y:S02]  /*18b0*/  MOV R40, R20 ;  /* 0x0000001400287202 */ /* 0x000fe40000000f00 */
[----:B------:R-:W-:Y:S01]  /*18c0*/  MOV R41, R21 ;  /* 0x0000001500297202 */ /* 0x000fe20000000f00 */
[----:B------:R-:W-:Y:S05]  /*18d0*/  BRA `(.L_x_4719) ;  /* 0x00000000004c7947 */ /* 0x000fea0003800000 */
.L_x_4718:
        /* <DEDUP_REMOVED lines=19> */
.L_x_4719:
[----:B------:R-:W-:Y:S05]  /*1a10*/  BSYNC B0 ;  /* 0x0000000000007941 */ /* 0x000fea0003800000 */
.L_x_4717:
        /* <DEDUP_REMOVED lines=171> */
[----:B------:R-:W-:Y:S05]  /*24d0*/  CALL.REL.NOINC `($__internal_14_$__cuda_sm20_div_s64) ;  /* 0x00000024000c7944 */ /* 0x000fea0003c00000 */
        /* <DEDUP_REMOVED lines=9> */
.L_x_4724:
        /* <DEDUP_REMOVED lines=22> */
.L_x_4725:
[----:B------:R-:W-:Y:S05]  /*26d0*/  BSYNC B0 ;  /* 0x0000000000007941 */ /* 0x000fea0003800000 */
.L_x_4723:
        /* <DEDUP_REMOVED lines=19> */
.L_x_4727:
        /* <DEDUP_REMOVED lines=22> */
.L_x_4728:
[----:B------:R-:W-:Y:S05]  /*2970*/  BSYNC B0 ;  /* 0x0000000000007941 */ /* 0x000fea0003800000 */
.L_x_4726:
        /* <DEDUP_REMOVED lines=11> */
[----:B------:R-:W-:Y:S05]  /*2a30*/  CALL.REL.NOINC `($__internal_14_$__cuda_sm20_div_s64) ;  /* 0x0000001c00b47944 */ /* 0x000fea0003c00000 */
[----:B------:R-:W-:-:S04]  /*2a40*/  IADD3 R19, P0, RZ, -R20, RZ ;  /* 0x80000014ff137210 */ /* 0x000fc80007f1e0ff */
[----:B------:R-:W-:Y:S01]  /*2a50*/  IADD3.X R18, RZ, ~R21, RZ, P0, !PT ;  /* 0x80000015ff127210 */ /* 0x000fe200007fe4ff */
[----:B------:R-:W-:-:S04]  /*2a60*/  IMAD.WIDE.U32 R42, R5, R19, R42 ;  /* 0x00000013052a7225 */ /* 0x000fc800078e002a */
[----:B------:R-:W-:-:S04]  /*2a70*/  IMAD R18, R18, R5, RZ ;  /* 0x0000000512127224 */ /* 0x000fc800078e02ff */
[----:B------:R-:W-:-:S05]  /*2a80*/  IMAD R4, R4, R19, R18 ;  /* 0x0000001304047224 */ /* 0x000fca00078e0212 */
[----:B------:R-:W-:Y:S01]  /*2a90*/  IADD3 R4, R43, R4, RZ ;  /* 0x000000042b047210 */ /* 0x000fe20007ffe0ff */
[----:B------:R-:W-:Y:S05]  /*2aa0*/  BRA `(.L_x_4731) ;  /* 0x0000000000587947 */ /* 0x000fea0003800000 */
.L_x_4730:
        /* <DEDUP_REMOVED lines=22> */
.L_x_4731:
[----:B------:R-:W-:Y:S05]  /*2c10*/  BSYNC B0 ;  /* 0x0000000000007941 */ /* 0x000fea0003800000 */
.L_x_4729:
        /* <DEDUP_REMOVED lines=38> */
[----:B------:R-:W-:Y:S05]  /*2e80*/  CALL.REL.NOINC `($__internal_14_$__cuda_sm20_div_s64) ;  /* 0x0000001800a07944 */ /* 0x000fea0003c00000 */
        /* <DEDUP_REMOVED lines=12> */
.L_x_4733:
        /* <DEDUP_REMOVED lines=23> */
.L_x_4734:
[----:B------:R-:W-:Y:S05]  /*30c0*/  BSYNC B0 ;  /* 0x0000000000007941 */ /* 0x000fea0003800000 */
.L_x_4732:
        /* <DEDUP_REMOVED lines=18> */
.L_x_4736:
        /* <DEDUP_REMOVED lines=22> */
.L_x_4737:
[----:B------:R-:W-:Y:S05]  /*3350*/  BSYNC B0 ;  /* 0x0000000000007941 */ /* 0x000fea0003800000 */
.L_x_4735:
        /* <DEDUP_REMOVED lines=22> */
.L_x_4739:
        /* <DEDUP_REMOVED lines=23> */
.L_x_4740:
[----:B------:R-:W-:Y:S05]  /*3630*/  BSYNC B0 ;  /* 0x0000000000007941 */ /* 0x000fea0003800000 */
.L_x_4738:
        /* <DEDUP_REMOVED lines=39> */
.L_x_4742:
        /* <DEDUP_REMOVED lines=23> */
.L_x_4743:
[----:B------:R-:W-:Y:S05]  /*3a20*/  BSYNC B0 ;  /* 0x0000000000007941 */ /* 0x000fea0003800000 */
.L_x_4741:
        /* <DEDUP_REMOVED lines=29> */
.L_x_4745:
        /* <DEDUP_REMOVED lines=23> */
.L_x_4746:
[----:B------:R-:W-:Y:S05]  /*3d70*/  BSYNC B0 ;  /* 0x0000000000007941 */ /* 0x000fea0003800000 */
.L_x_4744:
        /* <DEDUP_REMOVED lines=21> */
.L_x_4722:
[----:B------:R-:W-:Y:S02]  /*3ed0*/  ULDC.64 UR4, c[0x0][0x2b0] ;  /* 0x0000ac0000047ab9 */ /* 0x000fe40000000a00 */
[----:B------:R-:W-:-:S04]  /*3ee0*/  LEA R2, P0, R38, UR4, 0x2 ;  /* 0x0000000426027c11 */ /* 0x000fc8000f8010ff */
[----:B------:R-:W-:-:S05]  /*3ef0*/  LEA.HI.X R3, R38, UR5, R39, 0x2, P0 ;  /* 0x0000000526037c11 */ /* 0x000fca00080f1427 */
[----:B------:R0:W-:Y:S04]  /*3f00*/  STG.E desc[UR8][R2.64], R29 ;  /* 0x0000001d02007986 */ /* 0x0001e8000c101908 */
.L_x_4721:
[----:B------:R-:W-:Y:S05]  /*3f10*/  BSYNC B1 ;  /* 0x0000000000017941 */ /* 0x000fea0003800000 */
.L_x_4720:
        /* <DEDUP_REMOVED lines=54> */
.L_x_4750:
        /* <DEDUP_REMOVED lines=10> */
.L_x_4749:
[----:B------:R-:W-:Y:S05]  /*4320*/  BSYNC B0 ;  /* 0x0000000000007941 */ /* 0x000fea0003800000 */
.L_x_4748:
        /* <DEDUP_REMOVED lines=8> */
.L_x_4747:
        /* <DEDUP_REMOVED lines=86> */
        .weak           $__internal_14_$__cuda_sm20_div_s64
        .type           $__internal_14_$__cuda_sm20_div_s64,@function
        .size           $__internal_14_$__cuda_sm20_div_s64,(.L_x_8334 - $__internal_14_$__cuda_sm20_div_s64)
$__internal_14_$__cuda_sm20_div_s64:
        /* <DEDUP_REMOVED lines=83> */
[----:B------:R-:W-:Y:S05]  /*4e40*/  RET.REL.NODEC R22 `(_ZN5flash32flash_fwd_splitkv_combine_kernelI23Flash_fwd_kernel_traitsILi128ELi64ELi64ELi4ELb0ELb0EN7cutlass6half_tE19Flash_kernel_traitsILi128ELi64ELi64ELi4ES3_EELi4ELi7ELb0EEEvNS_16Flash_fwd_paramsE) ;  /* 0xffffffb0166c7950 */ /* 0x000fea0003c3ffff */
.L_x_4751:
        /* <DEDUP_REMOVED lines=11> */
.L_x_8334:


//--------------------- .text._ZN5flash32flash_fwd_splitkv_combine_kernelI23Flash_fwd_kernel_traitsILi128ELi64ELi64ELi4ELb0ELb0EN7cutlass6half_tE19Flash_kernel_traitsILi128ELi64ELi64ELi4ES3_EELi4ELi6ELb0EEEvNS_16Flash_fwd_paramsE --------------------------
	.section	.text._ZN5flash32flash_fwd_splitkv_combine_kernelI23Flash_fwd_kernel_traitsILi128ELi64ELi64ELi4ELb0ELb0EN7cutlass6half_tE19Flash_kernel_traitsILi128ELi64ELi64ELi4ES3_EELi4ELi6ELb0EEEvNS_16Flash_fwd_paramsE,"ax",@progbits
	.align	128
        .global         _ZN5flash32flash_fwd_splitkv_combine_kernelI23Flash_fwd_kernel_traitsILi128ELi64ELi64ELi4ELb0ELb0EN7cutlass6half_tE19Flash_kernel_traitsILi128ELi64ELi64ELi4ES3_EELi4ELi6ELb0EEEvNS_16Flash_fwd_paramsE
        .type           _ZN5flash32flash_fwd_splitkv_combine_kernelI23Flash_fwd_kernel_traitsILi128ELi64ELi64ELi4ELb0ELb0EN7cutlass6half_tE19Flash_kernel_traitsILi128ELi64ELi64ELi4ES3_EELi4ELi6ELb0EEEvNS_16Flash_fwd_paramsE,@function
        .size           _ZN5flash32flash_fwd_splitkv_combine_kernelI23Flash_fwd_kernel_traitsILi128ELi64ELi64ELi4ELb0ELb0EN7cutlass6half_tE19Flash_kernel_traitsILi128ELi64ELi64ELi4ES3_EELi4ELi6ELb0EEEvNS_16Flash_fwd_paramsE,(.L_x_8335 - _ZN5flash32flash_fwd_splitkv_combine_kernelI23Flash_fwd_kernel_traitsILi128ELi64ELi64ELi4ELb0ELb0EN7cutlass6half_tE19Flash_kernel_traitsILi128ELi64ELi64ELi4ES3_EELi4ELi6ELb0EEEvNS_16Flash_fwd_paramsE)
        .other          _ZN5flash32flash_fwd_splitkv_combine_kernelI23Flash_fwd_kernel_traitsILi128ELi64ELi64ELi4ELb0ELb0EN7cutlass6half_tE19Flash_kernel_traitsILi128ELi64ELi64ELi4ES3_EELi4ELi6ELb0EEEvNS_16Flash_fwd_paramsE,@"STO_CUDA_ENTRY STV_DEFAULT"
_ZN5flash32flash_fwd_splitkv_combine_kernelI23Flash_fwd_kernel_traitsILi128ELi64ELi64ELi4ELb0ELb0EN7cutlass6half_tE19Flash_kernel_traitsILi128ELi64ELi64ELi4ES3_EELi4ELi6ELb0EEEvNS_16Flash_fwd_paramsE:
.text._ZN5flash32flash_fwd_splitkv_combine_kernelI23Flash_fwd_kernel_traitsILi128ELi64ELi64ELi4ELb0ELb0EN7cutlass6half_tE19Flash_kernel_traitsILi128ELi64ELi64ELi4ES3_EELi4ELi6ELb0EEEvNS_16Flash_fwd_paramsE:
        /* <DEDUP_REMOVED lines=23> */
[----:B------:R-:W-:Y:S05]  /*0170*/  CALL.REL.NOINC `($__internal_15_$__cuda_sm20_div_s64) ;  /* 0x0000004400007944 */ /* 0x000fea0003c00000 */
[----:B------:R-:W-:Y:S05]  /*0180*/  BRA `(.L_x_4753) ;  /* 0x00000000004c7947 */ /* 0x000fea0003800000 */
.L_x_4752:
        /* <DEDUP_REMOVED lines=19> */
.L_x_4753:
        /* <DEDUP_REMOVED lines=12> */
[----:B------:R-:W-:Y:S05]  /*0380*/  CALL.REL.NOINC `($__internal_15_$__cuda_sm20_div_s64) ;  /* 0x00000040007c7944 */ /* 0x000fea0003c00000 */
[----:B------:R-:W-:Y:S02]  /*0390*/  MOV R8, R22 ;  /* 0x0000001600087202 */ /* 0x000fe40000000f00 */
[----:B------:R-:W-:Y:S01]  /*03a0*/  MOV R9, R23 ;  /* 0x0000001700097202 */ /* 0x000fe20000000f00 */
[----:B------:R-:W-:Y:S05]  /*03b0*/  BRA `(.L_x_4756) ;  /* 0x00000000004c7947 */ /* 0x000fea0003800000 */
.L_x_4755:
        /* <DEDUP_REMOVED lines=19> */
.L_x_4756:
[----:B------:R-:W-:Y:S05]  /*04f0*/  BSYNC B0 ;  /* 0x0000000000007941 */ /* 0x000fea0003800000 */
.L_x_4754:
        /* <DEDUP_REMOVED lines=42> */
.L_x_4758:
        /* <DEDUP_REMOVED lines=19> */
.L_x_4759:
[----:B------:R-:W-:Y:S05]  /*08d0*/  BSYNC B0 ;  /* 0x0000000000007941 */ /* 0x000fea0003800000 */
.L_x_4757:
        /* <DEDUP_REMOVED lines=72> */
[----:B------:R-:W-:Y:S05]  /*0d60*/  CALL.REL.NOINC `($__internal_15_$__cuda_sm20_div_s64) ;  /* 0x0000003800047944 */ /* 0x000fea0003c00000 */
[----:B------:R-:W-:Y:S02]  /*0d70*/  MOV R38, R22 ;  /* 0x0000001600267202 */ /* 0x000fe40000000f00 */
[----:B------:R-:W-:Y:S01]  /*0d80*/  MOV R39, R23 ;  /* 0x0000001700277202 */ /* 0x000fe20000000f00 */
[----:B------:R-:W-:Y:S05]  /*0d90*/  BRA `(.L_x_4762) ;  /* 0x00000000004c7947 */ /* 0x000fea0003800000 */
.L_x_4761:
        /* <DEDUP_REMOVED lines=19> */
.L_x_4762:
[----:B------:R-:W-:Y:S05]  /*0ed0*/  BSYNC B0 ;  /* 0x0000000000007941 */ /* 0x000fea0003800000 */
.L_x_4760:
        /* <DEDUP_REMOVED lines=41> */
.L_x_4764:
        /* <DEDUP_REMOVED lines=19> */
.L_x_4765:
[----:B------:R-:W-:Y:S05]  /*12a0*/  BSYNC B0 ;  /* 0x0000000000007941 */ /* 0x000fea0003800000 */
.L_x_4763:
        /* <DEDUP_REMOVED lines=245> */
[----:B------:R-:W-:Y:S05]  /*2200*/  CALL.REL.NOINC `($__internal_15_$__cuda_sm20_div_s64) ;  /* 0x0000002000dc7944 */ /* 0x000fea0003c00000 */
        /* <DEDUP_REMOVED lines=9> */
.L_x_4770:
        /* <DEDUP_REMOVED lines=22> */
.L_x_4771:
[----:B------:R-:W-:Y:S05]  /*2400*/  BSYNC B0 ;  /* 0x0000000000007941 */ /* 0x000fea0003800000 */
.L_x_4769:
        /* <DEDUP_REMOVED lines=19> */
.L_x_4773:
        /* <DEDUP_REMOVED lines=22> */
.L_x_4774:
[----:B------:R-:W-:Y:S05]  /*26a0*/  BSYNC B0 ;  /* 0x0000000000007941 */ /* 0x000fea0003800000 */
.L_x_4772:
        /* <DEDUP_REMOVED lines=11> */
[----:B------:R-:W-:Y:S05]  /*2760*/  CALL.REL.NOINC `($__internal_15_$__cuda_sm20_div_s64) ;  /* 0x0000001c00847944 */ /* 0x000fea0003c00000 */
[----:B------:R-:W-:-:S04]  /*2770*/  IADD3 R19, P0, RZ, -R22, RZ ;  /* 0x80000016ff137210 */ /* 0x000fc80007f1e0ff */
[----:B------:R-:W-:Y:S01]  /*2780*/  IADD3.X R18, RZ, ~R23, RZ, P0, !PT ;  /* 0x80000017ff127210 */ /* 0x000fe200007fe4ff */
[----:B------:R-:W-:-:S04]  /*2790*/  IMAD.WIDE.U32 R42, R5, R19, R42 ;  /* 0x00000013052a7225 */ /* 0x000fc800078e002a */
[----:B------:R-:W-:-:S04]  /*27a0*/  IMAD R18, R18, R5, RZ ;  /* 0x0000000512127224 */ /* 0x000fc800078e02ff */
[----:B------:R-:W-:-:S05]  /*27b0*/  IMAD R4, R4, R19, R18 ;  /* 0x0000001304047224 */ /* 0x000fca00078e0212 */
[----:B------:R-:W-:Y:S01]  /*27c0*/  IADD3 R4, R43, R4, RZ ;  /* 0x000000042b047210 */ /* 0x000fe20007ffe0ff */
[----:B------:R-:W-:Y:S05]  /*27d0*/  BRA `(.L_x_4777) ;  /* 0x0000000000587947 */ /* 0x000fea0003800000 */
.L_x_4776:
        /* <DEDUP_REMOVED lines=22> */
.L_x_4777:
[----:B------:R-:W-:Y:S05]  /*2940*/  BSYNC B0 ;  /* 0x0000000000007941 */ /* 0x000fea0003800000 */
.L_x_4775:
        /* <DEDUP_REMOVED lines=38> */
[----:B------:R-:W-:Y:S05]  /*2bb0*/  CALL.REL.NOINC `($__internal_15_$__cuda_sm20_div_s64) ;  /* 0x0000001800707944 */ /* 0x000fea0003c00000 */
        /* <DEDUP_REMOVED lines=12> */
.L_x_4779:
        /* <DEDUP_REMOVED lines=23> */
.L_x_4780:
[----:B------:R-:W-:Y:S05]  /*2df0*/  BSYNC B0 ;  /* 0x0000000000007941 */ /* 0x000fea0003800000 */
.L_x_4778:
        /* <DEDUP_REMOVED lines=18> */
.L_x_4782:
        /* <DEDUP_REMOVED lines=22> */
.L_x_4783:
[----:B------:R-:W-:Y:S05]  /*3080*/  BSYNC B0 ;  /* 0x0000000000007941 */ /* 0x000fea0003800000 */
.L_x_4781:
        /* <DEDUP_REMOVED lines=22> */
.L_x_4785:
        /* <DEDUP_REMOVED lines=23> */
.L_x_4786:
[----:B------:R-:W-:Y:S05]  /*3360*/  BSYNC B0 ;  /* 0x0000000000007941 */ /* 0x000fea0003800000 */
.L_x_4784:
        /* <DEDUP_REMOVED lines=39> */
.L_x_4788:
        /* <DEDUP_REMOVED lines=23> */
.L_x_4789:
[----:B------:R-:W-:Y:S05]  /*3750*/  BSYNC B0 ;  /* 0x0000000000007941 */ /* 0x000fea0003800000 */
.L_x_4787:
        /* <DEDUP_REMOVED lines=29> */
.L_x_4791:
        /* <DEDUP_REMOVED lines=23> */
.L_x_4792:
[----:B------:R-:W-:Y:S05]  /*3aa0*/  BSYNC B0 ;  /* 0x0000000000007941 */ /* 0x000fea0003800000 */
.L_x_4790:
        /* <DEDUP_REMOVED lines=21> */
.L_x_4768:
[----:B------:R-:W-:Y:S02]  /*3c00*/  ULDC.64 UR4, c[0x0][0x2b0] ;  /* 0x0000ac0000047ab9 */ /* 0x000fe40000000a00 */
[----:B------:R-:W-:-:S04]  /*3c10*/  LEA R2, P0, R36, UR4, 0x2 ;  /* 0x0000000424027c11 */ /* 0x000fc8000f8010ff */
[----:B------:R-:W-:-:S05]  /*3c20*/  LEA.HI.X R3, R36, UR5, R37, 0x2, P0 ;  /* 0x0000000524037c11 */ /* 0x000fca00080f1425 */
[----:B------:R0:W-:Y:S04]  /*3c30*/  STG.E desc[UR8][R2.64], R30 ;  /* 0x0000001e02007986 */ /* 0x0001e8000c101908 */
.L_x_4767:
[----:B------:R-:W-:Y:S05]  /*3c40*/  BSYNC B1 ;  /* 0x0000000000017941 */ /* 0x000fea0003800000 */
.L_x_4766:
        /* <DEDUP_REMOVED lines=42> */
.L_x_4796:
        /* <DEDUP_REMOVED lines=10> */
.L_x_4795:
[----:B------:R-:W-:Y:S05]  /*3f90*/  BSYNC B0 ;  /* 0x0000000000007941 */ /* 0x000fea0003800000 */
.L_x_4794:
        /* <DEDUP_REMOVED lines=8> */
.L_x_4793:
        /* <DEDUP_REMOVED lines=86> */
        .weak           $__internal_15_$__cuda_sm20_div_s64
        .type           $__internal_15_$__cuda_sm20_div_s64,@function
        .size           $__internal_15_$__cuda_sm20_div_s64,(.L_x_8335 - $__internal_15_$__cuda_sm20_div_s64)
$__internal_15_$__cuda_sm20_div_s64:
        /* <DEDUP_REMOVED lines=83> */
[----:B------:R-:W-:Y:S05]  /*4ab0*/  RET.REL.NODEC R20 `(_ZN5flash32flash_fwd_splitkv_combine_kernelI23Flash_fwd_kernel_traitsILi128ELi64ELi64ELi4ELb0ELb0EN7cutlass6half_tE19Flash_kernel_traitsILi128ELi64ELi64ELi4ES3_EELi4ELi6ELb0EEEvNS_16Flash_fwd_paramsE) ;  /* 0xffffffb414507950 */ /* 0x000fea0003c3ffff */
.L_x_4797:
        /* <DEDUP_REMOVED lines=12> */
.L_x_8335:


//--------------------- .text._ZN5flash32flash_fwd_splitkv_combine_kernelI23Flash_fwd_kernel_traitsILi128ELi64ELi64ELi4ELb0ELb0EN7cutlass6half_tE19Flash_kernel_traitsILi128ELi64ELi64ELi4ES3_EELi4ELi5ELb0EEEvNS_16Flash_fwd_paramsE --------------------------
	.section	.text._ZN5flash32flash_fwd_splitkv_combine_kernelI23Flash_fwd_kernel_traitsILi128ELi64ELi64ELi4ELb0ELb0EN7cutlass6half_tE19Flash_kernel_traitsILi128ELi64ELi64ELi4ES3_EELi4ELi5ELb0EEEvNS_16Flash_fwd_paramsE,"ax",@progbits
	.align	128
        .global         _ZN5flash32flash_fwd_splitkv_combine_kernelI23Flash_fwd_kernel_traitsILi128ELi64ELi64ELi4ELb0ELb0EN7cutlass6half_tE19Flash_kernel_traitsILi128ELi64ELi64ELi4ES3_EELi4ELi5ELb0EEEvNS_16Flash_fwd_paramsE
        .type           _ZN5flash32flash_fwd_splitkv_combine_kernelI23Flash_fwd_kernel_traitsILi128ELi64ELi64ELi4ELb0ELb0EN7cutlass6half_tE19Flash_kernel_traitsILi128ELi64ELi64ELi4ES3_EELi4ELi5ELb0EEEvNS_16Flash_fwd_paramsE,@function
        .size           _ZN5flash32flash_fwd_splitkv_combine_kernelI23Flash_fwd_kernel_traitsILi128ELi64ELi64ELi4ELb0ELb0EN7cutlass6half_tE19Flash_kernel_traitsILi128ELi64ELi64ELi4ES3_EELi4ELi5ELb0EEEvNS_16Flash_fwd_paramsE,(.L_x_8336 - _ZN5flash32flash_fwd_splitkv_combine_kernelI23Flash_fwd_kernel_traitsILi128ELi64ELi64ELi4ELb0ELb0EN7cutlass6half_tE19Flash_kernel_traitsILi128ELi64ELi64ELi4ES3_EELi4ELi5ELb0EEEvNS_16Flash_fwd_paramsE)
        .other          _ZN5flash32flash_fwd_splitkv_combine_kernelI23Flash_fwd_kernel_traitsILi128ELi64ELi64ELi4ELb0ELb0EN7cutlass6half_tE19Flash_kernel_traitsILi128ELi64ELi64ELi4ES3_EELi4ELi5ELb0EEEvNS_16Flash_fwd_paramsE,@"STO_CUDA_ENTRY STV_DEFAULT"
_ZN5flash32flash_fwd_splitkv_combine_kernelI23Flash_fwd_kernel_traitsILi128ELi64ELi64ELi4ELb0ELb0EN7cutlass6half_tE19Flash_kernel_traitsILi128ELi64ELi64ELi4ES3_EELi4ELi5ELb0EEEvNS_16Flash_fwd_paramsE:
.text._ZN5flash32flash_fwd_splitkv_combine_kernelI23Flash_fwd_kernel_traitsILi128ELi64ELi64ELi4ELb0ELb0EN7cutlass6half_tE19Flash_kernel_traitsILi128ELi64ELi64ELi4ES3_EELi4ELi5ELb0EEEvNS_16Flash_fwd_paramsE:
        /* <DEDUP_REMOVED lines=23> */
[----:B------:R-:W-:Y:S05]  /*0170*/  CALL.REL.NOINC `($__internal_16_$__cuda_sm20_div_s64) ;  /* 0x0000004400047944 */ /* 0x000fea0003c00000 */
[----:B------:R-:W-:Y:S05]  /*0180*/  BRA `(.L_x_4799) ;  /* 0x00000000004c7947 */ /* 0x000fea0003800000 */
.L_x_4798:
        /* <DEDUP_REMOVED lines=19> */
.L_x_4799:
        /* <DEDUP_REMOVED lines=13> */
[----:B------:R-:W-:Y:S05]  /*0390*/  CALL.REL.NOINC `($__internal_16_$__cuda_sm20_div_s64) ;  /* 0x00000040007c7944 */ /* 0x000fea0003c00000 */
[----:B------:R-:W-:Y:S02]  /*03a0*/  MOV R8, R20 ;  /* 0x0000001400087202 */ /* 0x000fe40000000f00 */
[----:B------:R-:W-:Y:S01]  /*03b0*/  MOV R9, R21 ;  /* 0x0000001500097202 */ /* 0x000fe20000000f00 */
[----:B------:R-:W-:Y:S05]  /*03c0*/  BRA `(.L_x_4802) ;  /* 0x00000000004c7947 */ /* 0x000fea0003800000 */
.L_x_4801:
        /* <DEDUP_REMOVED lines=19> */
.L_x_4802:
[----:B------:R-:W-:Y:S05]  /*0500*/  BSYNC B0 ;  /* 0x0000000000007941 */ /* 0x000fea0003800000 */
.L_x_4800:
        /* <DEDUP_REMOVED lines=43> */
.L_x_4804:
        /* <DEDUP_REMOVED lines=19> */
.L_x_4805:
[----:B------:R-:W-:Y:S05]  /*08f0*/  BSYNC B0 ;  /* 0x0000000000007941 */ /* 0x000fea0003800000 */
.L_x_4803:
        /* <DEDUP_REMOVED lines=74> */
[----:B------:R-:W-:Y:S02]  /*0da0*/  MOV R32, R20 ;  /* 0x0000001400207202 */ /* 0x000fe40000000f00 */
[----:B------:R-:W-:Y:S01]  /*0db0*/  MOV R33, R21 ;  /* 0x0000001500217202 */ /* 0x000fe20000000f00 */
[----:B------:R-:W-:Y:S05]  /*0dc0*/  BRA `(.L_x_4808) ;  /* 0x00000000004c7947 */ /* 0x000fea0003800000 */
.L_x_4807:
        /* <DEDUP_REMOVED lines=19> */
.L_x_4808:
[----:B------:R-:W-:Y:S05]  /*0f00*/  BSYNC B0 ;  /* 0x0000000000007941 */ /* 0x000fea0003800000 */
.L_x_4806:
        /* <DEDUP_REMOVED lines=43> */
.L_x_4810:
        /* <DEDUP_REMOVED lines=19> */
.L_x_4811:
[----:B------:R-:W-:Y:S05]  /*12f0*/  BSYNC B0 ;  /* 0x0000000000007941 */ /* 0x000fea0003800000 */
.L_x_4809:
        /* <DEDUP_REMOVED lines=67> */
.L_x_4813:
[----:B------:R-:W-:Y:S05]  /*1730*/  BSYNC B0 ;  /* 0x0000000000007941 */ /* 0x000fea0003800000 */
.L_x_4812:
        /* <DEDUP_REMOVED lines=14> */
.L_x_4815:
[----:B------:R-:W-:Y:S05]  /*1820*/  BSYNC B0 ;  /* 0x0000000000007941 */ /* 0x000fea0003800000 */
.L_x_4814:
        /* <DEDUP_REMOVED lines=162> */
.L_x_4820:
        /* <DEDUP_REMOVED lines=22> */
.L_x_4821:
[----:B------:R-:W-:Y:S05]  /*23b0*/  BSYNC B0 ;  /* 0x0000000000007941 */ /* 0x000fea0003800000 */
.L_x_4819:
[----:B------:R-:W-:Y:S01]  /*23c0*/  LOP3.LUT R19, R17, R0, RZ, 0xfc, !PT ;  /* 0x0000000011137212 */ /* 0x000fe200078efcff */
[----:B------:R-:W-:Y:S03]  /*23d0*/  BSSY B0, `(.L_x_4822) ;  /* 0x0000028000007945 */ /* 0x000fe60003800000 */
[----:B------:R-:W-:-:S13]  /*23e0*/  ISETP.NE.U32.AND P0, PT, R19, RZ, PT ;  /* 0x000000ff1300720c */ /* 0x000fda0003f05070 */
[----:B------:R-:W-:Y:S05]  /*23f0*/  @!P0 BRA `(.L_x_4823) ;  /* 0x00000000003c8947 */ /* 0x000fea0003800000 */
[----:B------:R-:W-:Y:S01]  /*2400*/  IMAD.MOV.U32 R24, RZ, RZ, R25 ;  /* 0x000000ffff187224 */ /* 0x000fe200078e0019 */
[----:B------:R-:W-:Y:S02]  /*2410*/  MOV R23, R0 ;  /* 0x0000000000177202 */ /* 0x000fe40000000f00 */
[----:B------:R-:W-:Y:S02]  /*2420*/  MOV R22, 0x2440 ;  /* 0x0000244000167802 */ /* 0x000fe40000000f00 */
[----:B------:R-:W-:Y:S05]  /*2430*/  CALL.REL.NOINC `($__internal_16_$__cuda_sm20_div_s64) ;  /* 0x0000002000547944 */ /* 0x000fea0003c00000 */
        /* <DEDUP_REMOVED lines=11> */
.L_x_4823:
        /* <DEDUP_REMOVED lines=22> */
.L_x_4824:
[----:B------:R-:W-:Y:S05]  /*2650*/  BSYNC B0 ;  /* 0x0000000000007941 */ /* 0x000fea0003800000 */
.L_x_4822:
        /* <DEDUP_REMOVED lines=11> */
[----:B------:R-:W-:Y:S05]  /*2710*/  CALL.REL.NOINC `($__internal_16_$__cuda_sm20_div_s64) ;  /* 0x0000001c009c7944 */ /* 0x000fea0003c00000 */
[----:B------:R-:W-:-:S04]  /*2720*/  IADD3 R17, P0, RZ, -R20, RZ ;  /* 0x80000014ff117210 */ /* 0x000fc80007f1e0ff */
[----:B------:R-:W-:Y:S01]  /*2730*/  IADD3.X R18, RZ, ~R21, RZ, P0, !PT ;  /* 0x80000015ff127210 */ /* 0x000fe200007fe4ff */
[----:B------:R-:W-:-:S04]  /*2740*/  IMAD.WIDE.U32 R36, R5, R17, R36 ;  /* 0x0000001105247225 */ /* 0x000fc800078e0024 */
[----:B------:R-:W-:-:S04]  /*2750*/  IMAD R18, R18, R5, RZ ;  /* 0x0000000512127224 */ /* 0x000fc800078e02ff */
[----:B------:R-:W-:-:S05]  /*2760*/  IMAD R4, R4, R17, R18 ;  /* 0x0000001104047224 */ /* 0x000fca00078e0212 */
[----:B------:R-:W-:Y:S01]  /*2770*/  IADD3 R4, R37, R4, RZ ;  /* 0x0000000425047210 */ /* 0x000fe20007ffe0ff */
[----:B------:R-:W-:Y:S05]  /*2780*/  BRA `(.L_x_4827) ;  /* 0x0000000000587947 */ /* 0x000fea0003800000 */
.L_x_4826:
        /* <DEDUP_REMOVED lines=22> */
.L_x_4827:
[----:B------:R-:W-:Y:S05]  /*28f0*/  BSYNC B0 ;  /* 0x0000000000007941 */ /* 0x000fea0003800000 */
.L_x_4825:
        /* <DEDUP_REMOVED lines=38> */
[----:B------:R-:W-:Y:S05]  /*2b60*/  CALL.REL.NOINC `($__internal_16_$__cuda_sm20_div_s64) ;  /* 0x0000001800887944 */ /* 0x000fea0003c00000 */
        /* <DEDUP_REMOVED lines=12> */
.L_x_4829:
        /* <DEDUP_REMOVED lines=23> */
.L_x_4830:
[----:B------:R-:W-:Y:S05]  /*2da0*/  BSYNC B0 ;  /* 0x0000000000007941 */ /* 0x000fea0003800000 */
.L_x_4828:
        /* <DEDUP_REMOVED lines=19> */
.L_x_4832:
        /* <DEDUP_REMOVED lines=22> */
.L_x_4833:
[----:B------:R-:W-:Y:S05]  /*3040*/  BSYNC B0 ;  /* 0x0000000000007941 */ /* 0x000fea0003800000 */
.L_x_4831:
        /* <DEDUP_REMOVED lines=20> */
.L_x_4835:
        /* <DEDUP_REMOVED lines=23> */
.L_x_4836:
[----:B------:R-:W-:Y:S05]  /*3300*/  BSYNC B0 ;  /* 0x0000000000007941 */ /* 0x000fea0003800000 */
.L_x_4834:
        /* <DEDUP_REMOVED lines=39> */
.L_x_4838:
        /* <DEDUP_REMOVED lines=23> */
.L_x_4839:
[----:B------:R-:W-:Y:S05]  /*36f0*/  BSYNC B0 ;  /* 0x0000000000007941 */ /* 0x000fea0003800000 */
.L_x_4837:
        /* <DEDUP_REMOVED lines=26> */
.L_x_4841:
        /* <DEDUP_REMOVED lines=23> */
.L_x_4842:
[----:B------:R-:W-:Y:S05]  /*3a10*/  BSYNC B0 ;  /* 0x0000000000007941 */ /* 0x000fea0003800000 */
.L_x_4840:
        /* <DEDUP_REMOVED lines=21> */
.L_x_4818:
[----:B------:R-:W-:Y:S02]  /*3b70*/  ULDC.64 UR4, c[0x0][0x2b0] ;  /* 0x0000ac0000047ab9 */ /* 0x000fe40000000a00 */
[----:B------:R-:W-:-:S04]  /*3b80*/  LEA R2, P0, R30, UR4, 0x2 ;  /* 0x000000041e027c11 */ /* 0x000fc8000f8010ff */
[----:B------:R-:W-:-:S05]  /*3b90*/  LEA.HI.X R3, R30, UR5, R31, 0x2, P0 ;  /* 0x000000051e037c11 */ /* 0x000fca00080f141f */
[----:B------:R0:W-:Y:S04]  /*3ba0*/  STG.E desc[UR8][R2.64], R28 ;  /* 0x0000001c02007986 */ /* 0x0001e8000c101908 */
.L_x_4817:
[----:B------:R-:W-:Y:S05]  /*3bb0*/  BSYNC B1 ;  /* 0x0000000000017941 */ /* 0x000fea0003800000 */
.L_x_4816:
        /* <DEDUP_REMOVED lines=20> */
.L_x_4844:
[----:B------:R-:W-:Y:S05]  /*3d00*/  BSYNC B0 ;  /* 0x0000000000007941 */ /* 0x000fea0003800000 */
.L_x_4843:
        /* <DEDUP_REMOVED lines=31> */
.L_x_4848:
        /* <DEDUP_REMOVED lines=10> */
.L_x_4847:
[----:B------:R-:W-:Y:S05]  /*3fa0*/  BSYNC B0 ;  /* 0x0000000000007941 */ /* 0x000fea0003800000 */
.L_x_4846:
        /* <DEDUP_REMOVED lines=8> */
.L_x_4845:
        /* <DEDUP_REMOVED lines=86> */
        .weak           $__internal_16_$__cuda_sm20_div_s64
        .type           $__internal_16_$__cuda_sm20_div_s64,@function
        .size           $__internal_16_$__cuda_sm20_div_s64,(.L_x_8336 - $__internal_16_$__cuda_sm20_div_s64)
$__internal_16_$__cuda_sm20_div_s64:
        /* <DEDUP_REMOVED lines=83> */
[----:B------:R-:W-:Y:S06]  /*4ac0*/  RET.REL.NODEC R26 `(_ZN5flash32flash_fwd_splitkv_combine_kernelI23Flash_fwd_kernel_traitsILi128ELi64ELi64ELi4ELb0ELb0EN7cutlass6half_tE19Flash_kernel_traitsILi128ELi64ELi64ELi4ES3_EELi4ELi5ELb0EEEvNS_16Flash_fwd_paramsE) ;  /* 0xffffffb41a4c7950 */ /* 0x000fec0003c3ffff */
.L_x_4849:
        /* <DEDUP_REMOVED lines=11> */
.L_x_8336:


//--------------------- .text._ZN5flash32flash_fwd_splitkv_combine_kernelI23Flash_fwd_kernel_traitsILi128ELi64ELi64ELi4ELb0ELb0EN7cutlass6half_tE19Flash_kernel_traitsILi128ELi64ELi64ELi4ES3_EELi4ELi4ELb0EEEvNS_16Flash_fwd_paramsE --------------------------
	.section	.text._ZN5flash32flash_fwd_splitkv_combine_kernelI23Flash_fwd_kernel_traitsILi128ELi64ELi64ELi4ELb0ELb0EN7cutlass6half_tE19Flash_kernel_traitsILi128ELi64ELi64ELi4ES3_EELi4ELi4ELb0EEEvNS_16Flash_fwd_paramsE,"ax",@progbits
	.align	128
        .global         _ZN5flash32flash_fwd_splitkv_combine_kernelI23Flash_fwd_kernel_traitsILi128ELi64ELi64ELi4ELb0ELb0EN7cutlass6half_tE19Flash_kernel_traitsILi128ELi64ELi64ELi4ES3_EELi4ELi4ELb0EEEvNS_16Flash_fwd_paramsE
        .type           _ZN5flash32flash_fwd_splitkv_combine_kernelI23Flash_fwd_kernel_traitsILi128ELi64ELi64ELi4ELb0ELb0EN7cutlass6half_tE19Flash_kernel_traitsILi128ELi64ELi64ELi4ES3_EELi4ELi4ELb0EEEvNS_16Flash_fwd_paramsE,@function
        .size           _ZN5flash32flash_fwd_splitkv_combine_kernelI23Flash_fwd_kernel_traitsILi128ELi64ELi64ELi4ELb0ELb0EN7cutlass6half_tE19Flash_kernel_traitsILi128ELi64ELi64ELi4ES3_EELi4ELi4ELb0EEEvNS_16Flash_fwd_paramsE,(.L_x_8337 - _ZN5flash32flash_fwd_splitkv_combine_kernelI23Flash_fwd_kernel_traitsILi128ELi64ELi64ELi4ELb0ELb0EN7cutlass6half_tE19Flash_kernel_traitsILi128ELi64ELi64ELi4ES3_EELi4ELi4ELb0EEEvNS_16Flash_fwd_paramsE)
        .other          _ZN5flash32flash_fwd_splitkv_combine_kernelI23Flash_fwd_kernel_traitsILi128ELi64ELi64ELi4ELb0ELb0EN7cutlass6half_tE19Flash_kernel_traitsILi128ELi64ELi64ELi4ES3_EELi4ELi4ELb0EEEvNS_16Flash_fwd_paramsE,@"STO_CUDA_ENTRY STV_DEFAULT"
_ZN5flash32flash_fwd_splitkv_combine_kernelI23Flash_fwd_kernel_traitsILi128ELi64ELi64ELi4ELb0ELb0EN7cutlass6half_tE19Flash_kernel_traitsILi128ELi64ELi64ELi4ES3_EELi4ELi4ELb0EEEvNS_16Flash_fwd_paramsE:
.text._ZN5flash32flash_fwd_splitkv_combine_kernelI23Flash_fwd_kernel_traitsILi128ELi64ELi64ELi4ELb0ELb0EN7cutlass6half_tE19Flash_kernel_traitsILi128ELi64ELi64ELi4ES3_EELi4ELi4ELb0EEEvNS_16Flash_fwd_paramsE:
        /* <DEDUP_REMOVED lines=23> */
[----:B------:R-:W-:Y:S05]  /*0170*/  CALL.REL.NOINC `($__internal_17_$__cuda_sm20_div_s64) ;  /* 0x0000004400047944 */ /* 0x000fea0003c00000 */
[----:B------:R-:W-:Y:S05]  /*0180*/  BRA `(.L_x_4851) ;  /* 0x00000000004c7947 */ /* 0x000fea0003800000 */
.L_x_4850:
        /* <DEDUP_REMOVED lines=19> */
.L_x_4851:
        /* <DEDUP_REMOVED lines=13> */
[----:B------:R-:W-:Y:S05]  /*0390*/  CALL.REL.NOINC `($__internal_17_$__cuda_sm20_div_s64) ;  /* 0x00000040007c7944 */ /* 0x000fea0003c00000 */
[----:B------:R-:W-:Y:S02]  /*03a0*/  MOV R8, R20 ;  /* 0x0000001400087202 */ /* 0x000fe40000000f00 */
[----:B------:R-:W-:Y:S01]  /*03b0*/  MOV R9, R21 ;  /* 0x0000001500097202 */ /* 0x000fe20000000f00 */
[----:B------:R-:W-:Y:S05]  /*03c0*/  BRA `(.L_x_4854) ;  /* 0x00000000004c7947 */ /* 0x000fea0003800000 */
.L_x_4853:
        /* <DEDUP_REMOVED lines=19> */
.L_x_4854:
[----:B------:R-:W-:Y:S05]  /*0500*/  BSYNC B0 ;  /* 0x0000000000007941 */ /* 0x000fea0003800000 */
.L_x_4852:
        /* <DEDUP_REMOVED lines=43> */
.L_x_4856:
        /* <DEDUP_REMOVED lines=19> */
.L_x_4857:
[----:B------:R-:W-:Y:S05]  /*08f0*/  BSYNC B0 ;  /* 0x0000000000007941 */ /* 0x000fea0003800000 */
.L_x_4855:
        /* <DEDUP_REMOVED lines=74> */
[----:B------:R-:W-:Y:S02]  /*0da0*/  MOV R32, R20 ;  /* 0x0000001400207202 */ /* 0x000fe40000000f00 */
[----:B------:R-:W-:Y:S01]  /*0db0*/  MOV R33, R21 ;  /* 0x0000001500217202 */ /* 0x000fe20000000f00 */
[----:B------:R-:W-:Y:S05]  /*0dc0*/  BRA `(.L_x_4860) ;  /* 0x00000000004c7947 */ /* 0x000fea0003800000 */
.L_x_4859:
        /* <DEDUP_REMOVED lines=19> */
.L_x_4860:
[----:B------:R-:W-:Y:S05]  /*0f00*/  BSYNC B0 ;  /* 0x0000000000007941 */ /* 0x000fea0003800000 */
.L_x_4858:
        /* <DEDUP_REMOVED lines=43> */
.L_x_4862:
        /* <DEDUP_REMOVED lines=19> */
.L_x_4863:
[----:B------:R-:W-:Y:S05]  /*12f0*/  BSYNC B0 ;  /* 0x0000000000007941 */ /* 0x000fea0003800000 */
.L_x_4861:
        /* <DEDUP_REMOVED lines=67> */
.L_x_4865:
[----:B------:R-:W-:Y:S05]  /*1730*/  BSYNC B0 ;  /* 0x0000000000007941 */ /* 0x000fea0003800000 */
.L_x_4864:
        /* <DEDUP_REMOVED lines=14> */
.L_x_4867:
[----:B------:R-:W-:Y:S05]  /*1820*/  BSYNC B0 ;  /* 0x0000000000007941 */ /* 0x000fea0003800000 */
.L_x_4866:
        /* <DEDUP_REMOVED lines=158> */
.L_x_4872:
        /* <DEDUP_REMOVED lines=22> */
.L_x_4873:
[----:B------:R-:W-:Y:S05]  /*2370*/  BSYNC B0 ;  /* 0x0000000000007941 */ /* 0x000fea0003800000 */
.L_x_4871:
[----:B------:R-:W-:Y:S01]  /*2380*/  LOP3.LUT R19, R17, R0, RZ, 0xfc, !PT ;  /* 0x0000000011137212 */ /* 0x000fe200078efcff */
[----:B------:R-:W-:Y:S03]  /*2390*/  BSSY B0, `(.L_x_4874) ;  /* 0x0000028000007945 */ /* 0x000fe60003800000 */
[----:B------:R-:W-:-:S13]  /*23a0*/  ISETP.NE.U32.AND P0, PT, R19, RZ, PT ;  /* 0x000000ff1300720c */ /* 0x000fda0003f05070 */
[----:B------:R-:W-:Y:S05]  /*23b0*/  @!P0 BRA `(.L_x_4875) ;  /* 0x00000000003c8947 */ /* 0x000fea0003800000 */
[----:B------:R-:W-:Y:S01]  /*23c0*/  IMAD.MOV.U32 R24, RZ, RZ, R25 ;  /* 0x000000ffff187224 */ /* 0x000fe200078e0019 */
[----:B------:R-:W-:Y:S02]  /*23d0*/  MOV R23, R0 ;  /* 0x0000000000177202 */ /* 0x000fe40000000f00 */
[----:B------:R-:W-:Y:S02]  /*23e0*/  MOV R22, 0x2400 ;  /* 0x0000240000167802 */ /* 0x000fe40000000f00 */
[----:B------:R-:W-:Y:S05]  /*23f0*/  CALL.REL.NOINC `($__internal_17_$__cuda_sm20_div_s64) ;  /* 0x0000002000647944 */ /* 0x000fea0003c00000 */
        /* <DEDUP_REMOVED lines=11> */
.L_x_4875:
        /* <DEDUP_REMOVED lines=22> */
.L_x_4876:
[----:B------:R-:W-:Y:S05]  /*2610*/  BSYNC B0 ;  /* 0x0000000000007941 */ /* 0x000fea0003800000 */
.L_x_4874:
        /* <DEDUP_REMOVED lines=11> */
[----:B------:R-:W-:Y:S05]  /*26d0*/  CALL.REL.NOINC `($__internal_17_$__cuda_sm20_div_s64) ;  /* 0x0000001c00ac7944 */ /* 0x000fea0003c00000 */
[----:B------:R-:W-:-:S04]  /*26e0*/  IADD3 R17, P0, RZ, -R20, RZ ;  /* 0x80000014ff117210 */ /* 0x000fc80007f1e0ff */
[----:B------:R-:W-:Y:S01]  /*26f0*/  IADD3.X R18, RZ, ~R21, RZ, P0, !PT ;  /* 0x80000015ff127210 */ /* 0x000fe200007fe4ff */
[----:B------:R-:W-:-:S04]  /*2700*/  IMAD.WIDE.U32 R36, R5, R17, R36 ;  /* 0x0000001105247225 */ /* 0x000fc800078e0024 */
[----:B------:R-:W-:-:S04]  /*2710*/  IMAD R18, R18, R5, RZ ;  /* 0x0000000512127224 */ /* 0x000fc800078e02ff */
[----:B------:R-:W-:-:S05]  /*2720*/  IMAD R4, R4, R17, R18 ;  /* 0x0000001104047224 */ /* 0x000fca00078e0212 */
[----:B------:R-:W-:Y:S01]  /*2730*/  IADD3 R4, R37, R4, RZ ;  /* 0x0000000425047210 */ /* 0x000fe20007ffe0ff */
[----:B------:R-:W-:Y:S05]  /*2740*/  BRA `(.L_x_4879) ;  /* 0x0000000000587947 */ /* 0x000fea0003800000 */
.L_x_4878:
        /* <DEDUP_REMOVED lines=22> */
.L_x_4879:
[----:B------:R-:W-:Y:S05]  /*28b0*/  BSYNC B0 ;  /* 0x0000000000007941 */ /* 0x000fea0003800000 */
.L_x_4877:
        /* <DEDUP_REMOVED lines=38> */
[----:B------:R-:W-:Y:S05]  /*2b20*/  CALL.REL.NOINC `($__internal_17_$__cuda_sm20_div_s64) ;  /* 0x0000001800987944 */ /* 0x000fea0003c00000 */
        /* <DEDUP_REMOVED lines=12> */
.L_x_4881:
        /* <DEDUP_REMOVED lines=23> */
.L_x_4882:
[----:B------:R-:W-:Y:S05]  /*2d60*/  BSYNC B0 ;  /* 0x0000000000007941 */ /* 0x000fea0003800000 */
.L_x_4880:
        /* <DEDUP_REMOVED lines=19> */
.L_x_4884:
        /* <DEDUP_REMOVED lines=22> */
.L_x_4885:
[----:B------:R-:W-:Y:S05]  /*3000*/  BSYNC B0 ;  /* 0x0000000000007941 */ /* 0x000fea0003800000 */
.L_x_4883:
        /* <DEDUP_REMOVED lines=20> */
.L_x_4887:
        /* <DEDUP_REMOVED lines=23> */
.L_x_4888:
[----:B------:R-:W-:Y:S05]  /*32c0*/  BSYNC B0 ;  /* 0x0000000000007941 */ /* 0x000fea0003800000 */
.L_x_4886:
        /* <DEDUP_REMOVED lines=39> */
.L_x_4890:
        /* <DEDUP_REMOVED lines=23> */
.L_x_4891:
[----:B------:R-:W-:Y:S05]  /*36b0*/  BSYNC B0 ;  /* 0x0000000000007941 */ /* 0x000fea0003800000 */
.L_x_4889:
        /* <DEDUP_REMOVED lines=26> */
.L_x_4893:
        /* <DEDUP_REMOVED lines=23> */
.L_x_4894:
[----:B------:R-:W-:Y:S05]  /*39d0*/  BSYNC B0 ;  /* 0x0000000000007941 */ /* 0x000fea0003800000 */
.L_x_4892:
        /* <DEDUP_REMOVED lines=21> */
.L_x_4870:
[----:B------:R-:W-:Y:S02]  /*3b30*/  ULDC.64 UR4, c[0x0][0x2b0] ;  /* 0x0000ac0000047ab9 */ /* 0x000fe40000000a00 */
[----:B------:R-:W-:-:S04]  /*3b40*/  LEA R2, P0, R30, UR4, 0x2 ;  /* 0x000000041e027c11 */ /* 0x000fc8000f8010ff */
[----:B------:R-:W-:-:S05]  /*3b50*/  LEA.HI.X R3, R30, UR5, R31, 0x2, P0 ;  /* 0x000000051e037c11 */ /* 0x000fca00080f141f */
[----:B------:R0:W-:Y:S04]  /*3b60*/  STG.E desc[UR8][R2.64], R28 ;  /* 0x0000001c02007986 */ /* 0x0001e8000c101908 */
.L_x_4869:
[----:B------:R-:W-:Y:S05]  /*3b70*/  BSYNC B1 ;  /* 0x0000000000017941 */ /* 0x000fea0003800000 */
.L_x_4868:
        /* <DEDUP_REMOVED lines=20> */
.L_x_4896:
[----:B------:R-:W-:Y:S05]  /*3cc0*/  BSYNC B0 ;  /* 0x0000000000007941 */ /* 0x000fea0003800000 */
.L_x_4895:
        /* <DEDUP_REMOVED lines=34> */
.L_x_4900:
        /* <DEDUP_REMOVED lines=11> */
.L_x_4899:
[----:B------:R-:W-:Y:S05]  /*3fa0*/  BSYNC B0 ;  /* 0x0000000000007941 */ /* 0x000fea0003800000 */
.L_x_4898:
        /* <DEDUP_REMOVED lines=8> */
.L_x_4897:
        /* <DEDUP_REMOVED lines=86> */
        .weak           $__internal_17_$__cuda_sm20_div_s64
        .type           $__internal_17_$__cuda_sm20_div_s64,@function
        .size           $__internal_17_$__cuda_sm20_div_s64,(.L_x_8337 - $__internal_17_$__cuda_sm20_div_s64)
$__internal_17_$__cuda_sm20_div_s64:
        /* <DEDUP_REMOVED lines=83> */
[----:B------:R-:W-:Y:S06]  /*4ac0*/  RET.REL.NODEC R26 `(_ZN5flash32flash_fwd_splitkv_combine_kernelI23Flash_fwd_kernel_traitsILi128ELi64ELi64ELi4ELb0ELb0EN7cutlass6half_tE19Flash_kernel_traitsILi128ELi64ELi64ELi4ES3_EELi4ELi4ELb0EEEvNS_16Flash_fwd_paramsE) ;  /* 0xffffffb41a4c7950 */ /* 0x000fec0003c3ffff */
.L_x_4901:
        /* <DEDUP_REMOVED lines=11> */
.L_x_8337:


//--------------------- .text._ZN5flash32flash_fwd_splitkv_combine_kernelI23Flash_fwd_kernel_traitsILi128ELi64ELi64ELi4ELb0ELb0EN7cutlass6half_tE19Flash_kernel_traitsILi128ELi64ELi64ELi4ES3_EELi4ELi3ELb0EEEvNS_16Flash_fwd_paramsE --------------------------
	.section	.text._ZN5flash32flash_fwd_splitkv_combine_kernelI23Flash_fwd_kernel_traitsILi128ELi64ELi64ELi4ELb0ELb0EN7cutlass6half_tE19Flash_kernel_traitsILi128ELi64ELi64ELi4ES3_EELi4ELi3ELb0EEEvNS_16Flash_fwd_paramsE,"ax",@progbits
	.align	128
        .global         _ZN5flash32flash_fwd_splitkv_combine_kernelI23Flash_fwd_kernel_traitsILi128ELi64ELi64ELi4ELb0ELb0EN7cutlass6half_tE19Flash_kernel_traitsILi128ELi64ELi64ELi4ES3_EELi4ELi3ELb0EEEvNS_16Flash_fwd_paramsE
        .type           _ZN5flash32flash_fwd_splitkv_combine_kernelI23Flash_fwd_kernel_traitsILi128ELi64ELi64ELi4ELb0ELb0EN7cutlass6half_tE19Flash_kernel_traitsILi128ELi64ELi64ELi4ES3_EELi4ELi3ELb0EEEvNS_16Flash_fwd_paramsE,@function
        .size           _ZN5flash32flash_fwd_splitkv_combine_kernelI23Flash_fwd_kernel_traitsILi128ELi64ELi64ELi4ELb0ELb0EN7cutlass6half_tE19Flash_kernel_traitsILi128ELi64ELi64ELi4ES3_EELi4ELi3ELb0EEEvNS_16Flash_fwd_paramsE,(.L_x_8338 - _ZN5flash32flash_fwd_splitkv_combine_kernelI23Flash_fwd_kernel_traitsILi128ELi64ELi64ELi4ELb0ELb0EN7cutlass6half_tE19Flash_kernel_traitsILi128ELi64ELi64ELi4ES3_EELi4ELi3ELb0EEEvNS_16Flash_fwd_paramsE)
        .other          _ZN5flash32flash_fwd_splitkv_combine_kernelI23Flash_fwd_kernel_traitsILi128ELi64ELi64ELi4ELb0ELb0EN7cutlass6half_tE19Flash_kernel_traitsILi128ELi64ELi64ELi4ES3_EELi4ELi3ELb0EEEvNS_16Flash_fwd_paramsE,@"STO_CUDA_ENTRY STV_DEFAULT"
_ZN5flash32flash_fwd_splitkv_combine_kernelI23Flash_fwd_kernel_traitsILi128ELi64ELi64ELi4ELb0ELb0EN7cutlass6half_tE19Flash_kernel_traitsILi128ELi64ELi64ELi4ES3_EELi4ELi3ELb0EEEvNS_16Flash_fwd_paramsE:
.text._ZN5flash32flash_fwd_splitkv_combine_kernelI23Flash_fwd_kernel_traitsILi128ELi64ELi64ELi4ELb0ELb0EN7cutlass6half_tE19Flash_kernel_traitsILi128ELi64ELi64ELi4ES3_EELi4ELi3ELb0EEEvNS_16Flash_fwd_paramsE:
        /* <DEDUP_REMOVED lines=23> */
[----:B------:R-:W-:Y:S05]  /*0170*/  CALL.REL.NOINC `($__internal_18_$__cuda_sm20_div_s64) ;  /* 0x0000004000f47944 */ /* 0x000fea0003c00000 */
[----:B------:R-:W-:Y:S05]  /*0180*/  BRA `(.L_x_4903) ;  /* 0x00000000004c7947 */ /* 0x000fea0003800000 */
.L_x_4902:
        /* <DEDUP_REMOVED lines=19> */
.L_x_4903:
        /* <DEDUP_REMOVED lines=13> */
[----:B------:R-:W-:Y:S05]  /*0390*/  CALL.REL.NOINC `($__internal_18_$__cuda_sm20_div_s64) ;  /* 0x00000040006c7944 */ /* 0x000fea0003c00000 */
[----:B------:R-:W-:Y:S02]  /*03a0*/  MOV R8, R20 ;  /* 0x0000001400087202 */ /* 0x000fe40000000f00 */
[----:B------:R-:W-:Y:S01]  /*03b0*/  MOV R9, R21 ;  /* 0x0000001500097202 */ /* 0x000fe20000000f00 */
[----:B------:R-:W-:Y:S05]  /*03c0*/  BRA `(.L_x_4906) ;  /* 0x00000000004c7947 */ /* 0x000fea0003800000 */
.L_x_4905:
        /* <DEDUP_REMOVED lines=19> */
.L_x_4906:
[----:B------:R-:W-:Y:S05]  /*0500*/  BSYNC B0 ;  /* 0x0000000000007941 */ /* 0x000fea0003800000 */
.L_x_4904:
        /* <DEDUP_REMOVED lines=43> */
.L_x_4908:
        /* <DEDUP_REMOVED lines=19> */
.L_x_4909:
[----:B------:R-:W-:Y:S05]  /*08f0*/  BSYNC B0 ;  /* 0x0000000000007941 */ /* 0x000fea0003800000 */
.L_x_4907:
        /* <DEDUP_REMOVED lines=74> */
[----:B------:R-:W-:Y:S02]  /*0da0*/  MOV R32, R20 ;  /* 0x0000001400207202 */ /* 0x000fe40000000f00 */
[----:B------:R-:W-:Y:S01]  /*0db0*/  MOV R33, R21 ;  /* 0x0000001500217202 */ /* 0x000fe20000000f00 */
[----:B------:R-:W-:Y:S05]  /*0dc0*/  BRA `(.L_x_4912) ;  /* 0x00000000004c7947 */ /* 0x000fea0003800000 */
.L_x_4911:
        /* <DEDUP_REMOVED lines=19> */
.L_x_4912:
[----:B------:R-:W-:Y:S05]  /*0f00*/  BSYNC B0 ;  /* 0x0000000000007941 */ /* 0x000fea0003800000 */
.L_x_4910:
        /* <DEDUP_REMOVED lines=43> */
.L_x_4914:
        /* <DEDUP_REMOVED lines=19> */
.L_x_4915:
[----:B------:R-:W-:Y:S05]  /*12f0*/  BSYNC B0 ;  /* 0x0000000000007941 */ /* 0x000fea0003800000 */
.L_x_4913:
        /* <DEDUP_REMOVED lines=67> */
.L_x_4917:
[----:B------:R-:W-:Y:S05]  /*1730*/  BSYNC B0 ;  /* 0x0000000000007941 */ /* 0x000fea0003800000 */
.L_x_4916:
        /* <DEDUP_REMOVED lines=14> */
.L_x_4919:
[----:B------:R-:W-:Y:S05]  /*1820*/  BSYNC B0 ;  /* 0x0000000000007941 */ /* 0x000fea0003800000 */
.L_x_4918:
        /* <DEDUP_REMOVED lines=154> */
.L_x_4924:
        /* <DEDUP_REMOVED lines=22> */
.L_x_4925:
[----:B------:R-:W-:Y:S05]  /*2330*/  BSYNC B0 ;  /* 0x0000000000007941 */ /* 0x000fea0003800000 */
.L_x_4923:
[----:B------:R-:W-:Y:S01]  /*2340*/  LOP3.LUT R19, R17, R0, RZ, 0xfc, !PT ;  /* 0x0000000011137212 */ /* 0x000fe200078efcff */
[----:B------:R-:W-:Y:S03]  /*2350*/  BSSY B0, `(.L_x_4926) ;  /* 0x0000028000007945 */ /* 0x000fe60003800000 */
[----:B------:R-:W-:-:S13]  /*2360*/  ISETP.NE.U32.AND P0, PT, R19, RZ, PT ;  /* 0x000000ff1300720c */ /* 0x000fda0003f05070 */
[----:B------:R-:W-:Y:S05]  /*2370*/  @!P0 BRA `(.L_x_4927) ;  /* 0x00000000003c8947 */ /* 0x000fea0003800000 */
[----:B------:R-:W-:Y:S01]  /*2380*/  IMAD.MOV.U32 R24, RZ, RZ, R25 ;  /* 0x000000ffff187224 */ /* 0x000fe200078e0019 */
[----:B------:R-:W-:Y:S02]  /*2390*/  MOV R23, R0 ;  /* 0x0000000000177202 */ /* 0x000fe40000000f00 */
[----:B------:R-:W-:Y:S02]  /*23a0*/  MOV R22, 0x23c0 ;  /* 0x000023c000167802 */ /* 0x000fe40000000f00 */
[----:B------:R-:W-:Y:S05]  /*23b0*/  CALL.REL.NOINC `($__internal_18_$__cuda_sm20_div_s64) ;  /* 0x0000002000647944 */ /* 0x000fea0003c00000 */
        /* <DEDUP_REMOVED lines=11> */
.L_x_4927:
        /* <DEDUP_REMOVED lines=22> */
.L_x_4928:
[----:B------:R-:W-:Y:S05]  /*25d0*/  BSYNC B0 ;  /* 0x0000000000007941 */ /* 0x000fea0003800000 */
.L_x_4926:
        /* <DEDUP_REMOVED lines=11> */
[----:B------:R-:W-:Y:S05]  /*2690*/  CALL.REL.NOINC `($__internal_18_$__cuda_sm20_div_s64) ;  /* 0x0000001c00ac7944 */ /* 0x000fea0003c00000 */
[----:B------:R-:W-:-:S04]  /*26a0*/  IADD3 R17, P0, RZ, -R20, RZ ;  /* 0x80000014ff117210 */ /* 0x000fc80007f1e0ff */
[----:B------:R-:W-:Y:S01]  /*26b0*/  IADD3.X R18, RZ, ~R21, RZ, P0, !PT ;  /* 0x80000015ff127210 */ /* 0x000fe200007fe4ff */
[----:B------:R-:W-:-:S04]  /*26c0*/  IMAD.WIDE.U32 R36, R5, R17, R36 ;  /* 0x0000001105247225 */ /* 0x000fc800078e0024 */
[----:B------:R-:W-:-:S04]  /*26d0*/  IMAD R18, R18, R5, RZ ;  /* 0x0000000512127224 */ /* 0x000fc800078e02ff */
[----:B------:R-:W-:-:S05]  /*26e0*/  IMAD R4, R4, R17, R18 ;  /* 0x0000001104047224 */ /* 0x000fca00078e0212 */
[----:B------:R-:W-:Y:S01]  /*26f0*/  IADD3 R4, R37, R4, RZ ;  /* 0x0000000425047210 */ /* 0x000fe20007ffe0ff */
[----:B------:R-:W-:Y:S05]  /*2700*/  BRA `(.L_x_4931) ;  /* 0x0000000000587947 */ /* 0x000fea0003800000 */
.L_x_4930:
        /* <DEDUP_REMOVED lines=22> */
.L_x_4931:
[----:B------:R-:W-:Y:S05]  /*2870*/  BSYNC B0 ;  /* 0x0000000000007941 */ /* 0x000fea0003800000 */
.L_x_4929:
        /* <DEDUP_REMOVED lines=38> */
[----:B------:R-:W-:Y:S05]  /*2ae0*/  CALL.REL.NOINC `($__internal_18_$__cuda_sm20_div_s64) ;  /* 0x0000001800987944 */ /* 0x000fea0003c00000 */
        /* <DEDUP_REMOVED lines=12> */
.L_x_4933:
        /* <DEDUP_REMOVED lines=23> */
.L_x_4934:
[----:B------:R-:W-:Y:S05]  /*2d20*/  BSYNC B0 ;  /* 0x0000000000007941 */ /* 0x000fea0003800000 */
.L_x_4932:
        /* <DEDUP_REMOVED lines=19> */
.L_x_4936:
        /* <DEDUP_REMOVED lines=22> */
.L_x_4937:
[----:B------:R-:W-:Y:S05]  /*2fc0*/  BSYNC B0 ;  /* 0x0000000000007941 */ /* 0x000fea0003800000 */
.L_x_4935:
        /* <DEDUP_REMOVED lines=20> */
.L_x_4939:
        /* <DEDUP_REMOVED lines=23> */
.L_x_4940:
[----:B------:R-:W-:Y:S05]  /*3280*/  BSYNC B0 ;  /* 0x0000000000007941 */ /* 0x000fea0003800000 */
.L_x_4938:
        /* <DEDUP_REMOVED lines=39> */
.L_x_4942:
        /* <DEDUP_REMOVED lines=23> */
.L_x_4943:
[----:B------:R-:W-:Y:S05]  /*3670*/  BSYNC B0 ;  /* 0x0000000000007941 */ /* 0x000fea0003800000 */
.L_x_4941:
        /* <DEDUP_REMOVED lines=26> */
.L_x_4945:
        /* <DEDUP_REMOVED lines=23> */
.L_x_4946:
[----:B------:R-:W-:Y:S05]  /*3990*/  BSYNC B0 ;  /* 0x0000000000007941 */ /* 0x000fea0003800000 */
.L_x_4944:
        /* <DEDUP_REMOVED lines=21> */
.L_x_4922:
[----:B------:R-:W-:Y:S02]  /*3af0*/  ULDC.64 UR4, c[0x0][0x2b0] ;  /* 0x0000ac0000047ab9 */ /* 0x000fe40000000a00 */
[----:B------:R-:W-:-:S04]  /*3b00*/  LEA R2, P0, R30, UR4, 0x2 ;  /* 0x000000041e027c11 */ /* 0x000fc8000f8010ff */
[----:B------:R-:W-:-:S05]  /*3b10*/  LEA.HI.X R3, R30, UR5, R31, 0x2, P0 ;  /* 0x000000051e037c11 */ /* 0x000fca00080f141f */
[----:B------:R0:W-:Y:S04]  /*3b20*/  STG.E desc[UR8][R2.64], R28 ;  /* 0x0000001c02007986 */ /* 0x0001e8000c101908 */
.L_x_4921:
[----:B------:R-:W-:Y:S05]  /*3b30*/  BSYNC B1 ;  /* 0x0000000000017941 */ /* 0x000fea0003800000 */
.L_x_4920:
        /* <DEDUP_REMOVED lines=20> */
.L_x_4948:
[----:B------:R-:W-:Y:S05]  /*3c80*/  BSYNC B0 ;  /* 0x0000000000007941 */ /* 0x000fea0003800000 */
.L_x_4947:
        /* <DEDUP_REMOVED lines=34> */
.L_x_4952:
        /* <DEDUP_REMOVED lines=11> */
.L_x_4951:
[----:B------:R-:W-:Y:S05]  /*3f60*/  BSYNC B0 ;  /* 0x0000000000007941 */ /* 0x000fea0003800000 */
.L_x_4950:
        /* <DEDUP_REMOVED lines=8> */
.L_x_4949:
        /* <DEDUP_REMOVED lines=86> */
        .weak           $__internal_18_$__cuda_sm20_div_s64
        .type           $__internal_18_$__cuda_sm20_div_s64,@function
        .size           $__internal_18_$__cuda_sm20_div_s64,(.L_x_8338 - $__internal_18_$__cuda_sm20_div_s64)
$__internal_18_$__cuda_sm20_div_s64:
        /* <DEDUP_REMOVED lines=83> */
[----:B------:R-:W-:Y:S06]  /*4a80*/  RET.REL.NODEC R26 `(_ZN5flash32flash_fwd_splitkv_combine_kernelI23Flash_fwd_kernel_traitsILi128ELi64ELi64ELi4ELb0ELb0EN7cutlass6half_tE19Flash_kernel_traitsILi128ELi64ELi64ELi4ES3_EELi4ELi3ELb0EEEvNS_16Flash_fwd_paramsE) ;  /* 0xffffffb41a5c7950 */ /* 0x000fec0003c3ffff */
.L_x_4953:
        /* <DEDUP_REMOVED lines=15> */
.L_x_8338:


//--------------------- .text._ZN5flash32flash_fwd_splitkv_combine_kernelI23Flash_fwd_kernel_traitsILi128ELi64ELi64ELi4ELb0ELb0EN7cutlass6half_tE19Flash_kernel_traitsILi128ELi64ELi64ELi4ES3_EELi4ELi2ELb0EEEvNS_16Flash_fwd_paramsE --------------------------
	.section	.text._ZN5flash32flash_fwd_splitkv_combine_kernelI23Flash_fwd_kernel_traitsILi128ELi64ELi64ELi4ELb0ELb0EN7cutlass6half_tE19Flash_kernel_traitsILi128ELi64ELi64ELi4ES3_EELi4ELi2ELb0EEEvNS_16Flash_fwd_paramsE,"ax",@progbits
	.align	128
        .global         _ZN5flash32flash_fwd_splitkv_combine_kernelI23Flash_fwd_kernel_traitsILi128ELi64ELi64ELi4ELb0ELb0EN7cutlass6half_tE19Flash_kernel_traitsILi128ELi64ELi64ELi4ES3_EELi4ELi2ELb0EEEvNS_16Flash_fwd_paramsE
        .type           _ZN5flash32flash_fwd_splitkv_combine_kernelI23Flash_fwd_kernel_traitsILi128ELi64ELi64ELi4ELb0ELb0EN7cutlass6half_tE19Flash_kernel_traitsILi128ELi64ELi64ELi4ES3_EELi4ELi2ELb0EEEvNS_16Flash_fwd_paramsE,@function
        .size           _ZN5flash32flash_fwd_splitkv_combine_kernelI23Flash_fwd_kernel_traitsILi128ELi64ELi64ELi4ELb0ELb0EN7cutlass6half_tE19Flash_kernel_traitsILi128ELi64ELi64ELi4ES3_EELi4ELi2ELb0EEEvNS_16Flash_fwd_paramsE,(.L_x_8339 - _ZN5flash32flash_fwd_splitkv_combine_kernelI23Flash_fwd_kernel_traitsILi128ELi64ELi64ELi4ELb0ELb0EN7cutlass6half_tE19Flash_kernel_traitsILi128ELi64ELi64ELi4ES3_EELi4ELi2ELb0EEEvNS_16Flash_fwd_paramsE)
        .other          _ZN5flash32flash_fwd_splitkv_combine_kernelI23Flash_fwd_kernel_traitsILi128ELi64ELi64ELi4ELb0ELb0EN7cutlass6half_tE19Flash_kernel_traitsILi128ELi64ELi64ELi4ES3_EELi4ELi2ELb0EEEvNS_16Flash_fwd_paramsE,@"STO_CUDA_ENTRY STV_DEFAULT"
_ZN5flash32flash_fwd_splitkv_combine_kernelI23Flash_fwd_kernel_traitsILi128ELi64ELi64ELi4ELb0ELb0EN7cutlass6half_tE19Flash_kernel_traitsILi128ELi64ELi64ELi4ES3_EELi4ELi2ELb0EEEvNS_16Flash_fwd_paramsE:
.text._ZN5flash32flash_fwd_splitkv_combine_kernelI23Flash_fwd_kernel_traitsILi128ELi64ELi64ELi4ELb0ELb0EN7cutlass6half_tE19Flash_kernel_traitsILi128ELi64ELi64ELi4ES3_EELi4ELi2ELb0EEEvNS_16Flash_fwd_paramsE:
        /* <DEDUP_REMOVED lines=23> */
[----:B------:R-:W-:Y:S05]  /*0170*/  CALL.REL.NOINC `($__internal_19_$__cuda_sm20_div_s64) ;  /* 0x0000004000787944 */ /* 0x000fea0003c00000 */
[----:B------:R-:W-:Y:S02]  /*0180*/  MOV R22, R0 ;  /* 0x0000000000167202 */ /* 0x000fe40000000f00 */
[----:B------:R-:W-:Y:S01]  /*0190*/  MOV R23, R25 ;  /* 0x0000001900177202 */ /* 0x000fe20000000f00 */
[----:B------:R-:W-:Y:S06]  /*01a0*/  BRA `(.L_x_4955) ;  /* 0x00000000004c7947 */ /* 0x000fec0003800000 */
.L_x_4954:
        /* <DEDUP_REMOVED lines=19> */
.L_x_4955:
        /* <DEDUP_REMOVED lines=11> */
[----:B------:R-:W-:Y:S05]  /*0390*/  CALL.REL.NOINC `($__internal_19_$__cuda_sm20_div_s64) ;  /* 0x0000003c00f07944 */ /* 0x000fea0003c00000 */
[----:B------:R-:W-:Y:S02]  /*03a0*/  MOV R8, R0 ;  /* 0x0000000000087202 */ /* 0x000fe40000000f00 */
[----:B------:R-:W-:Y:S01]  /*03b0*/  MOV R9, R25 ;  /* 0x0000001900097202 */ /* 0x000fe20000000f00 */
[----:B------:R-:W-:Y:S05]  /*03c0*/  BRA `(.L_x_4958) ;  /* 0x00000000004c7947 */ /* 0x000fea0003800000 */
.L_x_4957:
        /* <DEDUP_REMOVED lines=19> */
.L_x_4958:
[----:B------:R-:W-:Y:S05]  /*0500*/  BSYNC B0 ;  /* 0x0000000000007941 */ /* 0x000fea0003800000 */
.L_x_4956:
        /* <DEDUP_REMOVED lines=43> */
[----:B------:R-:W-:Y:S05]  /*07c0*/  BRA `(.L_x_4961) ;  /* 0x00000000004c7947 */ /* 0x000fea0003800000 */
.L_x_4960:
        /* <DEDUP_REMOVED lines=19> */
.L_x_4961:
[----:B------:R-:W-:Y:S05]  /*0900*/  BSYNC B0 ;  /* 0x0000000000007941 */ /* 0x000fea0003800000 */
.L_x_4959:
        /* <DEDUP_REMOVED lines=71> */
[----:B------:R-:W-:Y:S05]  /*0d80*/  CALL.REL.NOINC `($__internal_19_$__cuda_sm20_div_s64) ;  /* 0x0000003400747944 */ /* 0x000fea0003c00000 */
[----:B------:R-:W-:Y:S02]  /*0d90*/  MOV R38, R0 ;  /* 0x0000000000267202 */ /* 0x000fe40000000f00 */
[----:B------:R-:W-:Y:S01]  /*0da0*/  MOV R39, R25 ;  /* 0x0000001900277202 */ /* 0x000fe20000000f00 */
[----:B------:R-:W-:Y:S05]  /*0db0*/  BRA `(.L_x_4964) ;  /* 0x00000000004c7947 */ /* 0x000fea0003800000 */
.L_x_4963:
        /* <DEDUP_REMOVED lines=19> */
.L_x_4964:
[----:B------:R-:W-:Y:S05]  /*0ef0*/  BSYNC B0 ;  /* 0x0000000000007941 */ /* 0x000fea0003800000 */
.L_x_4962:
        /* <DEDUP_REMOVED lines=40> */
[----:B------:R-:W-:Y:S01]  /*1180*/  MOV R24, R0 ;  /* 0x0000000000187202 */ /* 0x000fe20000000f00 */
[----:B------:R-:W-:Y:S05]  /*1190*/  BRA `(.L_x_4967) ;  /* 0x00000000004c7947 */ /* 0x000fea0003800000 */
.L_x_4966:
        /* <DEDUP_REMOVED lines=19> */
.L_x_4967:
[----:B------:R-:W-:Y:S05]  /*12d0*/  BSYNC B0 ;  /* 0x0000000000007941 */ /* 0x000fea0003800000 */
.L_x_4965:
        /* <DEDUP_REMOVED lines=69> */
.L_x_4969:
[----:B------:R-:W-:Y:S05]  /*1730*/  BSYNC B0 ;  /* 0x0000000000007941 */ /* 0x000fea0003800000 */
.L_x_4968:
        /* <DEDUP_REMOVED lines=149> */
.L_x_4974:
        /* <DEDUP_REMOVED lines=22> */
.L_x_4975:
[----:B------:R-:W-:Y:S05]  /*21f0*/  BSYNC B0 ;  /* 0x0000000000007941 */ /* 0x000fea0003800000 */
.L_x_4973:
[----:B------:R-:W-:Y:S01]  /*2200*/  LOP3.LUT R0, R23, R2, RZ, 0xfc, !PT ;  /* 0x0000000217007212 */ /* 0x000fe200078efcff */
[----:B------:R-:W-:Y:S03]  /*2210*/  BSSY B0, `(.L_x_4976) ;  /* 0x0000027000007945 */ /* 0x000fe60003800000 */
[----:B------:R-:W-:-:S13]  /*2220*/  ISETP.NE.U32.AND P0, PT, R0, RZ, PT ;  /* 0x000000ff0000720c */ /* 0x000fda0003f05070 */
[----:B------:R-:W-:Y:S05]  /*2230*/  @!P0 BRA `(.L_x_4977) ;  /* 0x0000000000388947 */ /* 0x000fea0003800000 */
[----:B------:R-:W-:Y:S01]  /*2240*/  IMAD.MOV.U32 R24, RZ, RZ, R37 ;  /* 0x000000ffff187224 */ /* 0x000fe200078e0025 */
[----:B------:R-:W-:Y:S02]  /*2250*/  MOV R5, R2 ;  /* 0x0000000200057202 */ /* 0x000fe40000000f00 */
[----:B------:R-:W-:Y:S02]  /*2260*/  MOV R22, 0x2280 ;  /* 0x0000228000167802 */ /* 0x000fe40000000f00 */
[----:B------:R-:W-:Y:S05]  /*2270*/  CALL.REL.NOINC `($__internal_19_$__cuda_sm20_div_s64) ;  /* 0x0000002000387944 */ /* 0x000fea0003c00000 */
        /* <DEDUP_REMOVED lines=10> */
.L_x_4977:
        /* <DEDUP_REMOVED lines=22> */
.L_x_4978:
[----:B------:R-:W-:Y:S05]  /*2480*/  BSYNC B0 ;  /* 0x0000000000007941 */ /* 0x000fea0003800000 */
.L_x_4976:
        /* <DEDUP_REMOVED lines=12> */
[----:B------:R-:W-:Y:S05]  /*2550*/  CALL.REL.NOINC `($__internal_19_$__cuda_sm20_div_s64) ;  /* 0x0000001c00807944 */ /* 0x000fea0003c00000 */
        /* <DEDUP_REMOVED lines=12> */
.L_x_4980:
        /* <DEDUP_REMOVED lines=22> */
.L_x_4981:
[----:B------:R-:W-:Y:S05]  /*2780*/  BSYNC B0 ;  /* 0x0000000000007941 */ /* 0x000fea0003800000 */
.L_x_4979:
        /* <DEDUP_REMOVED lines=37> */
[----:B------:R-:W-:Y:S05]  /*29e0*/  CALL.REL.NOINC `($__internal_19_$__cuda_sm20_div_s64) ;  /* 0x00000018005c7944 */ /* 0x000fea0003c00000 */
        /* <DEDUP_REMOVED lines=11> */
.L_x_4983:
        /* <DEDUP_REMOVED lines=23> */
.L_x_4984:
[----:B------:R-:W-:Y:S05]  /*2c10*/  BSYNC B0 ;  /* 0x0000000000007941 */ /* 0x000fea0003800000 */
.L_x_4982:
        /* <DEDUP_REMOVED lines=19> */
.L_x_4986:
        /* <DEDUP_REMOVED lines=22> */
.L_x_4987:
[----:B------:R-:W-:Y:S05]  /*2eb0*/  BSYNC B0 ;  /* 0x0000000000007941 */ /* 0x000fea0003800000 */
.L_x_4985:
        /* <DEDUP_REMOVED lines=21> */
.L_x_4989:
        /* <DEDUP_REMOVED lines=23> */
.L_x_4990:
[----:B------:R-:W-:Y:S05]  /*3180*/  BSYNC B0 ;  /* 0x0000000000007941 */ /* 0x000fea0003800000 */
.L_x_4988:
        /* <DEDUP_REMOVED lines=39> */
.L_x_4992:
        /* <DEDUP_REMOVED lines=23> */
.L_x_4993:
[----:B------:R-:W-:Y:S05]  /*3570*/  BSYNC B0 ;  /* 0x0000000000007941 */ /* 0x000fea0003800000 */
.L_x_4991:
        /* <DEDUP_REMOVED lines=27> */
.L_x_4995:
        /* <DEDUP_REMOVED lines=23> */
.L_x_4996:
[----:B------:R-:W-:Y:S05]  /*38a0*/  BSYNC B0 ;  /* 0x0000000000007941 */ /* 0x000fea0003800000 */
.L_x_4994:
        /* <DEDUP_REMOVED lines=21> */
.L_x_4972:
[----:B------:R-:W-:Y:S02]  /*3a00*/  ULDC.64 UR4, c[0x0][0x2b0] ;  /* 0x0000ac0000047ab9 */ /* 0x000fe40000000a00 */
[----:B------:R-:W-:-:S04]  /*3a10*/  LEA R2, P0, R32, UR4, 0x2 ;  /* 0x0000000420027c11 */ /* 0x000fc8000f8010ff */
[----:B------:R-:W-:-:S05]  /*3a20*/  LEA.HI.X R3, R32, UR5, R33, 0x2, P0 ;  /* 0x0000000520037c11 */ /* 0x000fca00080f1421 */
[----:B------:R1:W-:Y:S04]  /*3a30*/  STG.E desc[UR8][R2.64], R28 ;  /* 0x0000001c02007986 */ /* 0x0003e8000c101908 */
.L_x_4971:
[----:B------:R-:W-:Y:S05]  /*3a40*/  BSYNC B1 ;  /* 0x0000000000017941 */ /* 0x000fea0003800000 */
.L_x_4970:
        /* <DEDUP_REMOVED lines=42> */
.L_x_5000:
        /* <DEDUP_REMOVED lines=10> */
.L_x_4999:
[----:B------:R-:W-:Y:S05]  /*3d90*/  BSYNC B0 ;  /* 0x0000000000007941 */ /* 0x000fea0003800000 */
.L_x_4998:
        /* <DEDUP_REMOVED lines=8> */
.L_x_4997:
        /* <DEDUP_REMOVED lines=84> */
        .weak           $__internal_19_$__cuda_sm20_div_s64
        .type           $__internal_19_$__cuda_sm20_div_s64,@function
        .size           $__internal_19_$__cuda_sm20_div_s64,(.L_x_8339 - $__internal_19_$__cuda_sm20_div_s64)
$__internal_19_$__cuda_sm20_div_s64:
        /* <DEDUP_REMOVED lines=83> */
[----:B------:R-:W-:Y:S05]  /*4890*/  RET.REL.NODEC R20 `(_ZN5flash32flash_fwd_splitkv_combine_kernelI23Flash_fwd_kernel_traitsILi128ELi64ELi64ELi4ELb0ELb0EN7cutlass6half_tE19Flash_kernel_traitsILi128ELi64ELi64ELi4ES3_EELi4ELi2ELb0EEEvNS_16Flash_fwd_paramsE) ;  /* 0xffffffb414d87950 */ /* 0x000fea0003c3ffff */
.L_x_5001:
        /* <DEDUP_REMOVED lines=14> */
.L_x_8339:


//--------------------- .text._ZN5flash32flash_fwd_splitkv_combine_kernelI23Flash_fwd_kernel_traitsILi128ELi64ELi64ELi4ELb0ELb0EN7cutlass6half_tE19Flash_kernel_traitsILi128ELi64ELi64ELi4ES3_EELi4ELi1ELb0EEEvNS_16Flash_fwd_paramsE --------------------------
	.section	.text._ZN5flash32flash_fwd_splitkv_combine_kernelI23Flash_fwd_kernel_traitsILi128ELi64ELi64ELi4ELb0ELb0EN7cutlass6half_tE19Flash_kernel_traitsILi128ELi64ELi64ELi4ES3_EELi4ELi1ELb0EEEvNS_16Flash_fwd_paramsE,"ax",@progbits
	.align	128
        .global         _ZN5flash32flash_fwd_splitkv_combine_kernelI23Flash_fwd_kernel_traitsILi128ELi64ELi64ELi4ELb0ELb0EN7cutlass6half_tE19Flash_kernel_traitsILi128ELi64ELi64ELi4ES3_EELi4ELi1ELb0EEEvNS_16Flash_fwd_paramsE
        .type           _ZN5flash32flash_fwd_splitkv_combine_kernelI23Flash_fwd_kernel_traitsILi128ELi64ELi64ELi4ELb0ELb0EN7cutlass6half_tE19Flash_kernel_traitsILi128ELi64ELi64ELi4ES3_EELi4ELi1ELb0EEEvNS_16Flash_fwd_paramsE,@function
        .size           _ZN5flash32flash_fwd_splitkv_combine_kernelI23Flash_fwd_kernel_traitsILi128ELi64ELi64ELi4ELb0ELb0EN7cutlass6half_tE19Flash_kernel_traitsILi128ELi64ELi64ELi4ES3_EELi4ELi1ELb0EEEvNS_16Flash_fwd_paramsE,(.L_x_8340 - _ZN5flash32flash_fwd_splitkv_combine_kernelI23Flash_fwd_kernel_traitsILi128ELi64ELi64ELi4ELb0ELb0EN7cutlass6half_tE19Flash_kernel_traitsILi128ELi64ELi64ELi4ES3_EELi4ELi1ELb0EEEvNS_16Flash_fwd_paramsE)
        .other          _ZN5flash32flash_fwd_splitkv_combine_kernelI23Flash_fwd_kernel_traitsILi128ELi64ELi64ELi4ELb0ELb0EN7cutlass6half_tE19Flash_kernel_traitsILi128ELi64ELi64ELi4ES3_EELi4ELi1ELb0EEEvNS_16Flash_fwd_paramsE,@"STO_CUDA_ENTRY STV_DEFAULT"
_ZN5flash32flash_fwd_splitkv_combine_kernelI23Flash_fwd_kernel_traitsILi128ELi64ELi64ELi4ELb0ELb0EN7cutlass6half_tE19Flash_kernel_traitsILi128ELi64ELi64ELi4ES3_EELi4ELi1ELb0EEEvNS_16Flash_fwd_paramsE:
.text._ZN5flash32flash_fwd_splitkv_combine_kernelI23Flash_fwd_kernel_traitsILi128ELi64ELi64ELi4ELb0ELb0EN7cutlass6half_tE19Flash_kernel_traitsILi128ELi64ELi64ELi4ES3_EELi4ELi1ELb0EEEvNS_16Flash_fwd_paramsE:
        /* <DEDUP_REMOVED lines=23> */
[----:B------:R-:W-:Y:S05]  /*0170*/  CALL.REL.NOINC `($__internal_20_$__cuda_sm20_div_s64) ;  /* 0x0000004000f87944 */ /* 0x000fea0003c00000 */
[----:B------:R-:W-:Y:S02]  /*0180*/  MOV R8, R0 ;  /* 0x0000000000087202 */ /* 0x000fe40000000f00 */
[----:B------:R-:W-:Y:S01]  /*0190*/  MOV R9, R23 ;  /* 0x0000001700097202 */ /* 0x000fe20000000f00 */
[----:B------:R-:W-:Y:S06]  /*01a0*/  BRA `(.L_x_5003) ;  /* 0x00000000004c7947 */ /* 0x000fec0003800000 */
.L_x_5002:
        /* <DEDUP_REMOVED lines=19> */
.L_x_5003:
        /* <DEDUP_REMOVED lines=13> */
[----:B------:R-:W-:Y:S05]  /*03b0*/  CALL.REL.NOINC `($__internal_20_$__cuda_sm20_div_s64) ;  /* 0x0000004000687944 */ /* 0x000fea0003c00000 */
[----:B------:R-:W-:Y:S02]  /*03c0*/  MOV R10, R0 ;  /* 0x00000000000a7202 */ /* 0x000fe40000000f00 */
[----:B------:R-:W-:Y:S01]  /*03d0*/  MOV R11, R23 ;  /* 0x00000017000b7202 */ /* 0x000fe20000000f00 */
[----:B------:R-:W-:Y:S05]  /*03e0*/  BRA `(.L_x_5006) ;  /* 0x00000000004c7947 */ /* 0x000fea0003800000 */
.L_x_5005:
        /* <DEDUP_REMOVED lines=19> */
.L_x_5006:
[----:B------:R-:W-:Y:S05]  /*0520*/  BSYNC B0 ;  /* 0x0000000000007941 */ /* 0x000fea0003800000 */
.L_x_5004:
        /* <DEDUP_REMOVED lines=44> */
[----:B------:R-:W-:Y:S05]  /*07f0*/  BRA `(.L_x_5009) ;  /* 0x00000000004c7947 */ /* 0x000fea0003800000 */
.L_x_5008:
        /* <DEDUP_REMOVED lines=19> */
.L_x_5009:
[----:B------:R-:W-:Y:S05]  /*0930*/  BSYNC B0 ;  /* 0x0000000000007941 */ /* 0x000fea0003800000 */
.L_x_5007:
        /* <DEDUP_REMOVED lines=78> */
.L_x_5011:
        /* <DEDUP_REMOVED lines=19> */
.L_x_5012:
[----:B------:R-:W-:Y:S05]  /*0f50*/  BSYNC B0 ;  /* 0x0000000000007941 */ /* 0x000fea0003800000 */
.L_x_5010:
        /* <DEDUP_REMOVED lines=43> */
.L_x_5014:
        /* <DEDUP_REMOVED lines=20> */
.L_x_5015:
[----:B------:R-:W-:Y:S05]  /*1350*/  BSYNC B0 ;  /* 0x0000000000007941 */ /* 0x000fea0003800000 */
.L_x_5013:
        /* <DEDUP_REMOVED lines=72> */
.L_x_5017:
[----:B------:R-:W-:Y:S05]  /*17e0*/  BSYNC B0 ;  /* 0x0000000000007941 */ /* 0x000fea0003800000 */
.L_x_5016:
        /* <DEDUP_REMOVED lines=16> */
.L_x_5019:
[----:B------:R-:W-:Y:S05]  /*18f0*/  BSYNC B0 ;  /* 0x0000000000007941 */ /* 0x000fea0003800000 */
.L_x_5018:
        /* <DEDUP_REMOVED lines=141> */
.L_x_5024:
        /* <DEDUP_REMOVED lines=23> */
.L_x_5025:
[----:B------:R-:W-:Y:S05]  /*2340*/  BSYNC B0 ;  /* 0x0000000000007941 */ /* 0x000fea0003800000 */
.L_x_5023:
        /* <DEDUP_REMOVED lines=22> */
.L_x_5027:
        /* <DEDUP_REMOVED lines=22> */
.L_x_5028:
[----:B------:R-:W-:Y:S05]  /*2610*/  BSYNC B0 ;  /* 0x0000000000007941 */ /* 0x000fea0003800000 */
.L_x_5026:
        /* <DEDUP_REMOVED lines=22> */
.L_x_5030:
        /* <DEDUP_REMOVED lines=22> */
.L_x_5031:
[----:B------:R-:W-:Y:S05]  /*28e0*/  BSYNC B0 ;  /* 0x0000000000007941 */ /* 0x000fea0003800000 */
.L_x_5029:
        /* <DEDUP_REMOVED lines=33> */
[----:B------:R-:W-:Y:S05]  /*2b00*/  CALL.REL.NOINC `($__internal_20_$__cuda_sm20_div_s64) ;  /* 0x0000001800947944 */ /* 0x000fea0003c00000 */
        /* <DEDUP_REMOVED lines=11> */
.L_x_5033:
        /* <DEDUP_REMOVED lines=23> */
.L_x_5034:
[----:B------:R-:W-:Y:S05]  /*2d30*/  BSYNC B0 ;  /* 0x0000000000007941 */ /* 0x000fea0003800000 */
.L_x_5032:
        /* <DEDUP_REMOVED lines=20> */
.L_x_5036:
        /* <DEDUP_REMOVED lines=23> */
.L_x_5037:
[----:B------:R-:W-:Y:S05]  /*2ff0*/  BSYNC B0 ;  /* 0x0000000000007941 */ /* 0x000fea0003800000 */
.L_x_5035:
        /* <DEDUP_REMOVED lines=19> */
.L_x_5039:
        /* <DEDUP_REMOVED lines=23> */
.L_x_5040:
[----:B------:R-:W-:Y:S05]  /*32a0*/  BSYNC B0 ;  /* 0x0000000000007941 */ /* 0x000fea0003800000 */
.L_x_5038:
        /* <DEDUP_REMOVED lines=26> */
[----:B------:R-:W-:Y:S05]  /*3450*/  CALL.REL.NOINC `($__internal_20_$__cuda_sm20_div_s64) ;  /* 0x0000001000407944 */ /* 0x000fea0003c00000 */
        /* <DEDUP_REMOVED lines=12> */
.L_x_5042:
        /* <DEDUP_REMOVED lines=23> */
.L_x_5043:
[----:B------:R-:W-:Y:S05]  /*3690*/  BSYNC B0 ;  /* 0x0000000000007941 */ /* 0x000fea0003800000 */
.L_x_5041:
        /* <DEDUP_REMOVED lines=28> */
.L_x_5045:
        /* <DEDUP_REMOVED lines=23> */
.L_x_5046:
[----:B------:R-:W-:Y:S05]  /*39d0*/  BSYNC B0 ;  /* 0x0000000000007941 */ /* 0x000fea0003800000 */
.L_x_5044:
        /* <DEDUP_REMOVED lines=21> */
.L_x_5022:
[----:B------:R-:W-:Y:S02]  /*3b30*/  ULDC.64 UR4, c[0x0][0x2b0] ;  /* 0x0000ac0000047ab9 */ /* 0x000fe40000000a00 */
[----:B------:R-:W-:-:S04]  /*3b40*/  LEA R2, P0, R38, UR4, 0x2 ;  /* 0x0000000426027c11 */ /* 0x000fc8000f8010ff */
[----:B------:R-:W-:-:S05]  /*3b50*/  LEA.HI.X R3, R38, UR5, R39, 0x2, P0 ;  /* 0x0000000526037c11 */ /* 0x000fca00080f1427 */
[----:B------:R0:W-:Y:S04]  /*3b60*/  STG.E desc[UR8][R2.64], R29 ;  /* 0x0000001d02007986 */ /* 0x0001e8000c101908 */
.L_x_5021:
[----:B------:R-:W-:Y:S05]  /*3b70*/  BSYNC B1 ;  /* 0x0000000000017941 */ /* 0x000fea0003800000 */
.L_x_5020:
        /* <DEDUP_REMOVED lines=18> */
.L_x_5048:
[----:B------:R-:W-:Y:S05]  /*3ca0*/  BSYNC B0 ;  /* 0x0000000000007941 */ /* 0x000fea0003800000 */
.L_x_5047:
        /* <DEDUP_REMOVED lines=34> */
.L_x_5052:
        /* <DEDUP_REMOVED lines=12> */
.L_x_5051:
[----:B------:R-:W-:Y:S05]  /*3f90*/  BSYNC B0 ;  /* 0x0000000000007941 */ /* 0x000fea0003800000 */
.L_x_5050:
        /* <DEDUP_REMOVED lines=8> */
.L_x_5049:
        /* <DEDUP_REMOVED lines=84> */
        .weak           $__internal_20_$__cuda_sm20_div_s64
        .type           $__internal_20_$__cuda_sm20_div_s64,@function
        .size           $__internal_20_$__cuda_sm20_div_s64,(.L_x_8340 - $__internal_20_$__cuda_sm20_div_s64)
$__internal_20_$__cuda_sm20_div_s64:
        /* <DEDUP_REMOVED lines=83> */
[----:B------:R-:W-:Y:S06]  /*4a90*/  RET.REL.NODEC R20 `(_ZN5flash32flash_fwd_splitkv_combine_kernelI23Flash_fwd_kernel_traitsILi128ELi64ELi64ELi4ELb0ELb0EN7cutlass6half_tE19Flash_kernel_traitsILi128ELi64ELi64ELi4ES3_EELi4ELi1ELb0EEEvNS_16Flash_fwd_paramsE) ;  /* 0xffffffb414587950 */ /* 0x000fec0003c3ffff */
.L_x_5053:
        /* <DEDUP_REMOVED lines=14> */
.L_x_8340:


//--------------------- .text._ZN5flash32flash_fwd_splitkv_combine_kernelI23Flash_fwd_kernel_traitsILi128ELi64ELi64ELi4ELb0ELb0EN7cutlass6half_tE19Flash_kernel_traitsILi128ELi64ELi64ELi4ES3_EELi4ELi7ELb1EEEvNS_16Flash_fwd_paramsE --------------------------
	.section	.text._ZN5flash32flash_fwd_splitkv_combine_kernelI23Flash_fwd_kernel_traitsILi128ELi64ELi64ELi4ELb0ELb0EN7cutlass6half_tE19Flash_kernel_traitsILi128ELi64ELi64ELi4ES3_EELi4ELi7ELb1EEEvNS_16Flash_fwd_paramsE,"ax",@progbits
	.align	128
        .global         _ZN5flash32flash_fwd_splitkv_combine_kernelI23Flash_fwd_kernel_traitsILi128ELi64ELi64ELi4ELb0ELb0EN7cutlass6half_tE19Flash_kernel_traitsILi128ELi64ELi64ELi4ES3_EELi4ELi7ELb1EEEvNS_16Flash_fwd_paramsE
        .type           _ZN5flash32flash_fwd_splitkv_combine_kernelI23Flash_fwd_kernel_traitsILi128ELi64ELi64ELi4ELb0ELb0EN7cutlass6half_tE19Flash_kernel_traitsILi128ELi64ELi64ELi4ES3_EELi4ELi7ELb1EEEvNS_16Flash_fwd_paramsE,@function
        .size           _ZN5flash32flash_fwd_splitkv_combine_kernelI23Flash_fwd_kernel_traitsILi128ELi64ELi64ELi4ELb0ELb0EN7cutlass6half_tE19Flash_kernel_traitsILi128ELi64ELi64ELi4ES3_EELi4ELi7ELb1EEEvNS_16Flash_fwd_paramsE,(.L_x_8341 - _ZN5flash32flash_fwd_splitkv_combine_kernelI23Flash_fwd_kernel_traitsILi128ELi64ELi64ELi4ELb0ELb0EN7cutlass6half_tE19Flash_kernel_traitsILi128ELi64ELi64ELi4ES3_EELi4ELi7ELb1EEEvNS_16Flash_fwd_paramsE)
        .other          _ZN5flash32flash_fwd_splitkv_combine_kernelI23Flash_fwd_kernel_traitsILi128ELi64ELi64ELi4ELb0ELb0EN7cutlass6half_tE19Flash_kernel_traitsILi128ELi64ELi64ELi4ES3_EELi4ELi7ELb1EEEvNS_16Flash_fwd_paramsE,@"STO_CUDA_ENTRY STV_DEFAULT"
_ZN5flash32flash_fwd_splitkv_combine_kernelI23Flash_fwd_kernel_traitsILi128ELi64ELi64ELi4ELb0ELb0EN7cutlass6half_tE19Flash_kernel_traitsILi128ELi64ELi64ELi4ES3_EELi4ELi7ELb1EEEvNS_16Flash_fwd_paramsE:
.text._ZN5flash32flash_fwd_splitkv_combine_kernelI23Flash_fwd_kernel_traitsILi128ELi64ELi64ELi4ELb0ELb0EN7cutlass6half_tE19Flash_kernel_traitsILi128ELi64ELi64ELi4ES3_EELi4ELi7ELb1EEEvNS_16Flash_fwd_paramsE:
        /* <DEDUP_REMOVED lines=23> */
[----:B------:R-:W-:Y:S05]  /*0170*/  CALL.REL.NOINC `($__internal_21_$__cuda_sm20_div_s64) ;  /* 0x0000004800c87944 */ /* 0x000fea0003c00000 */
[----:B------:R-:W-:Y:S05]  /*0180*/  BRA `(.L_x_5055) ;  /* 0x00000000004c7947 */ /* 0x000fea0003800000 */
.L_x_5054:
        /* <DEDUP_REMOVED lines=19> */
.L_x_5055:
        /* <DEDUP_REMOVED lines=12> */
[----:B------:R-:W-:Y:S05]  /*0380*/  CALL.REL.NOINC `($__internal_21_$__cuda_sm20_div_s64) ;  /* 0x0000004800447944 */ /* 0x000fea0003c00000 */
[----:B------:R-:W-:Y:S02]  /*0390*/  MOV R6, R20 ;  /* 0x0000001400067202 */ /* 0x000fe40000000f00 */
[----:B------:R-:W-:Y:S01]  /*03a0*/  MOV R7, R21 ;  /* 0x0000001500077202 */ /* 0x000fe20000000f00 */
[----:B------:R-:W-:Y:S05]  /*03b0*/  BRA `(.L_x_5058) ;  /* 0x00000000004c7947 */ /* 0x000fea0003800000 */
.L_x_5057:
        /* <DEDUP_REMOVED lines=19> */
.L_x_5058:
[----:B------:R-:W-:Y:S05]  /*04f0*/  BSYNC B0 ;  /* 0x0000000000007941 */ /* 0x000fea0003800000 */
.L_x_5056:
        /* <DEDUP_REMOVED lines=53> */
[----:B------:R-:W-:Y:S02]  /*0850*/  MOV R32, R20 ;  /* 0x0000001400207202 */ /* 0x000fe40000000f00 */
[----:B------:R-:W-:Y:S01]  /*0860*/  MOV R33, R21 ;  /* 0x0000001500217202 */ /* 0x000fe20000000f00 */
[----:B------:R-:W-:Y:S05]  /*0870*/  BRA `(.L_x_5061) ;  /* 0x00000000004c7947 */ /* 0x000fea0003800000 */
.L_x_5060:
        /* <DEDUP_REMOVED lines=19> */
.L_x_5061:
[----:B------:R-:W-:Y:S05]  /*09b0*/  BSYNC B0 ;  /* 0x0000000000007941 */ /* 0x000fea0003800000 */
.L_x_5059:
        /* <DEDUP_REMOVED lines=105> */
.L_x_5063:
        /* <DEDUP_REMOVED lines=19> */
.L_x_5064:
[----:B------:R-:W-:Y:S05]  /*1180*/  BSYNC B0 ;  /* 0x0000000000007941 */ /* 0x000fea0003800000 */
.L_x_5062:
        /* <DEDUP_REMOVED lines=113> */
[----:B------:R-:W-:Y:S05]  /*18a0*/  CALL.REL.NOINC `($__internal_21_$__cuda_sm20_div_s64) ;  /* 0x0000003000fc7944 */ /* 0x000fea0003c00000 */
[----:B------:R-:W-:Y:S02]  /*18b0*/  MOV R40, R20 ;  /* 0x0000001400287202 */ /* 0x000fe40000000f00 */
[----:B------:R-:W-:Y:S01]  /*18c0*/  MOV R41, R21 ;  /* 0x0000001500297202 */ /* 0x000fe20000000f00 */
[----:B------:R-:W-:Y:S05]  /*18d0*/  BRA `(.L_x_5067) ;  /* 0x00000000004c7947 */ /* 0x000fea0003800000 */
.L_x_5066:
        /* <DEDUP_REMOVED lines=19> */
.L_x_5067:
[----:B------:R-:W-:Y:S05]  /*1a10*/  BSYNC B0 ;  /* 0x0000000000007941 */ /* 0x000fea0003800000 */
.L_x_5065:
        /* <DEDUP_REMOVED lines=171> */
[----:B------:R-:W-:Y:S05]  /*24d0*/  CALL.REL.NOINC `($__internal_21_$__cuda_sm20_div_s64) ;  /* 0x0000002400f07944 */ /* 0x000fea0003c00000 */
        /* <DEDUP_REMOVED lines=9> */
.L_x_5072:
        /* <DEDUP_REMOVED lines=22> */
.L_x_5073:
[----:B------:R-:W-:Y:S05]  /*26d0*/  BSYNC B0 ;  /* 0x0000000000007941 */ /* 0x000fea0003800000 */
.L_x_5071:
        /* <DEDUP_REMOVED lines=19> */
.L_x_5075:
        /* <DEDUP_REMOVED lines=22> */
.L_x_5076:
[----:B------:R-:W-:Y:S05]  /*2970*/  BSYNC B0 ;  /* 0x0000000000007941 */ /* 0x000fea0003800000 */
.L_x_5074:
        /* <DEDUP_REMOVED lines=11> */
[----:B------:R-:W-:Y:S05]  /*2a30*/  CALL.REL.NOINC `($__internal_21_$__cuda_sm20_div_s64) ;  /* 0x0000002000987944 */ /* 0x000fea0003c00000 */
[----:B------:R-:W-:-:S04]  /*2a40*/  IADD3 R19, P0, RZ, -R20, RZ ;  /* 0x80000014ff137210 */ /* 0x000fc80007f1e0ff */
[----:B------:R-:W-:Y:S01]  /*2a50*/  IADD3.X R18, RZ, ~R21, RZ, P0, !PT ;  /* 0x80000015ff127210 */ /* 0x000fe200007fe4ff */
[----:B------:R-:W-:-:S04]  /*2a60*/  IMAD.WIDE.U32 R42, R5, R19, R42 ;  /* 0x00000013052a7225 */ /* 0x000fc800078e002a */
[----:B------:R-:W-:-:S04]  /*2a70*/  IMAD R18, R18, R5, RZ ;  /* 0x0000000512127224 */ /* 0x000fc800078e02ff */
[----:B------:R-:W-:-:S05]  /*2a80*/  IMAD R4, R4, R19, R18 ;  /* 0x0000001304047224 */ /* 0x000fca00078e0212 */
[----:B------:R-:W-:Y:S01]  /*2a90*/  IADD3 R4, R43, R4, RZ ;  /* 0x000000042b047210 */ /* 0x000fe20007ffe0ff */
[----:B------:R-:W-:Y:S05]  /*2aa0*/  BRA `(.L_x_5079) ;  /* 0x0000000000587947 */ /* 0x000fea0003800000 */
.L_x_5078:
        /* <DEDUP_REMOVED lines=22> */
.L_x_5079:
[----:B------:R-:W-:Y:S05]  /*2c10*/  BSYNC B0 ;  /* 0x0000000000007941 */ /* 0x000fea0003800000 */
.L_x_5077:
        /* <DEDUP_REMOVED lines=38> */
[----:B------:R-:W-:Y:S05]  /*2e80*/  CALL.REL.NOINC `($__internal_21_$__cuda_sm20_div_s64) ;  /* 0x0000001c00847944 */ /* 0x000fea0003c00000 */
        /* <DEDUP_REMOVED lines=12> */
.L_x_5081:
        /* <DEDUP_REMOVED lines=23> */
.L_x_5082:
[----:B------:R-:W-:Y:S05]  /*30c0*/  BSYNC B0 ;  /* 0x0000000000007941 */ /* 0x000fea0003800000 */
.L_x_5080:
        /* <DEDUP_REMOVED lines=18> */
.L_x_5084:
        /* <DEDUP_REMOVED lines=22> */
.L_x_5085:
[----:B------:R-:W-:Y:S05]  /*3350*/  BSYNC B0 ;  /* 0x0000000000007941 */ /* 0x000fea0003800000 */
.L_x_5083:
        /* <DEDUP_REMOVED lines=22> */
.L_x_5087:
        /* <DEDUP_REMOVED lines=23> */
.L_x_5088:
[----:B------:R-:W-:Y:S05]  /*3630*/  BSYNC B0 ;  /* 0x0000000000007941 */ /* 0x000fea0003800000 */
.L_x_5086:
        /* <DEDUP_REMOVED lines=39> */
.L_x_5090:
        /* <DEDUP_REMOVED lines=23> */
.L_x_5091:
[----:B------:R-:W-:Y:S05]  /*3a20*/  BSYNC B0 ;  /* 0x0000000000007941 */ /* 0x000fea0003800000 */
.L_x_5089:
        /* <DEDUP_REMOVED lines=29> */
.L_x_5093:
        /* <DEDUP_REMOVED lines=23> */
.L_x_5094:
[----:B------:R-:W-:Y:S05]  /*3d70*/  BSYNC B0 ;  /* 0x0000000000007941 */ /* 0x000fea0003800000 */
.L_x_5092:
        /* <DEDUP_REMOVED lines=21> */
.L_x_5070:
[----:B------:R-:W-:Y:S02]  /*3ed0*/  ULDC.64 UR4, c[0x0][0x2b0] ;  /* 0x0000ac0000047ab9 */ /* 0x000fe40000000a00 */
[----:B------:R-:W-:-:S04]  /*3ee0*/  LEA R2, P0, R38, UR4, 0x2 ;  /* 0x0000000426027c11 */ /* 0x000fc8000f8010ff */
[----:B------:R-:W-:-:S05]  /*3ef0*/  LEA.HI.X R3, R38, UR5, R39, 0x2, P0 ;  /* 0x0000000526037c11 */ /* 0x000fca00080f1427 */
[----:B------:R0:W-:Y:S04]  /*3f00*/  STG.E desc[UR8][R2.64], R29 ;  /* 0x0000001d02007986 */ /* 0x0001e8000c101908 */
.L_x_5069:
[----:B------:R-:W-:Y:S05]  /*3f10*/  BSYNC B1 ;  /* 0x0000000000017941 */ /* 0x000fea0003800000 */
.L_x_5068:
        /* <DEDUP_REMOVED lines=59> */
.L_x_5097:
        /* <DEDUP_REMOVED lines=37> */
.L_x_5096:
        /* <DEDUP_REMOVED lines=25> */
.L_x_5098:
[----:B------:R-:W-:-:S13]  /*46b0*/  ISETP.GT.OR P4, PT, R13, UR5, P4 ;  /* 0x000000050d007c0c */ /* 0x000fda000a784670 */
[----:B------:R-:W-:Y:S05]  /*46c0*/  @!P4 BRA `(.L_x_5095) ;  /* 0x000000000028c947 */ /* 0x000fea0003800000 */
[----:B------:R-:W0:Y:S01]  /*46d0*/  LDS R6, [R6] ;  /* 0x0000000006067984 */ /* 0x000e220000000800 */
[----:B------:R-:W-:Y:S01]  /*46e0*/  ISETP.GE.AND P0, PT, R7, R16, PT ;  /* 0x000000100700720c */ /* 0x000fe20003f06270 */
[----:B------:R-:W-:-:S12]  /*46f0*/  BSSY B0, `(.L_x_5099) ;  /* 0x0000003000007945 */ /* 0x000fd80003800000 */
[----:B------:R-:W-:Y:S05]  /*4700*/  @P0 BRA `(.L_x_5100) ;  /* 0x0000000000040947 */ /* 0x000fea0003800000 */
[----:B------:R1:W5:Y:S02]  /*4710*/  LDG.E.128 R8, desc[UR8][R24.64] ;  /* 0x0000000818087981 */ /* 0x000364000c1e1d00 */
.L_x_5100:
[----:B------:R-:W-:Y:S05]  /*4720*/  BSYNC B0 ;  /* 0x0000000000007941 */ /* 0x000fea0003800000 */
.L_x_5099:
[C---:B0----5:R-:W-:Y:S01]  /*4730*/  FFMA.FTZ R5, R6.reuse, R8, R5 ;  /* 0x0000000806057223 */ /* 0x061fe20000010005 */
[C---:B------:R-:W-:Y:S01]  /*4740*/  FFMA.FTZ R2, R6.reuse, R9, R2 ;  /* 0x0000000906027223 */ /* 0x040fe20000010002 */
[C---:B------:R-:W-:Y:S01]  /*4750*/  FFMA.FTZ R3, R6.reuse, R10, R3 ;  /* 0x0000000a06037223 */ /* 0x040fe20000010003 */
[----:B------:R-:W-:Y:S01]  /*4760*/  FFMA.FTZ R0, R6, R11, R0 ;  /* 0x0000000b06007223 */ /* 0x000fe20000010000 */
.L_x_5095:
        /* <DEDUP_REMOVED lines=83> */
        .weak           $__internal_21_$__cuda_sm20_div_s64
        .type           $__internal_21_$__cuda_sm20_div_s64,@function
        .size           $__internal_21_$__cuda_sm20_div_s64,(.L_x_8341 - $__internal_21_$__cuda_sm20_div_s64)
$__internal_21_$__cuda_sm20_div_s64:
        /* <DEDUP_REMOVED lines=83> */
[----:B------:R-:W-:Y:S05]  /*51d0*/  RET.REL.NODEC R22 `(_ZN5flash32flash_fwd_splitkv_combine_kernelI23Flash_fwd_kernel_traitsILi128ELi64ELi64ELi4ELb0ELb0EN7cutlass6half_tE19Flash_kernel_traitsILi128ELi64ELi64ELi4ES3_EELi4ELi7ELb1EEEvNS_16Flash_fwd_paramsE) ;  /* 0xffffffac16887950 */ /* 0x000fea0003c3ffff */
.L_x_5101:
        /* <DEDUP_REMOVED lines=10> */
.L_x_8341:


//--------------------- .text._ZN5flash32flash_fwd_splitkv_combine_kernelI23Flash_fwd_kernel_traitsILi128ELi64ELi64ELi4ELb0ELb0EN7cutlass6half_tE19Flash_kernel_traitsILi128ELi64ELi64ELi4ES3_EELi4ELi6ELb1EEEvNS_16Flash_fwd_paramsE --------------------------
	.section	.text._ZN5flash32flash_fwd_splitkv_combine_kernelI23Flash_fwd_kernel_traitsILi128ELi64ELi64ELi4ELb0ELb0EN7cutlass6half_tE19Flash_kernel_traitsILi128ELi64ELi64ELi4ES3_EELi4ELi6ELb1EEEvNS_16Flash_fwd_paramsE,"ax",@progbits
	.align	128
        .global         _ZN5flash32flash_fwd_splitkv_combine_kernelI23Flash_fwd_kernel_traitsILi128ELi64ELi64ELi4ELb0ELb0EN7cutlass6half_tE19Flash_kernel_traitsILi128ELi64ELi64ELi4ES3_EELi4ELi6ELb1EEEvNS_16Flash_fwd_paramsE
        .type           _ZN5flash32flash_fwd_splitkv_combine_kernelI23Flash_fwd_kernel_traitsILi128ELi64ELi64ELi4ELb0ELb0EN7cutlass6half_tE19Flash_kernel_traitsILi128ELi64ELi64ELi4ES3_EELi4ELi6ELb1EEEvNS_16Flash_fwd_paramsE,@function
        .size           _ZN5flash32flash_fwd_splitkv_combine_kernelI23Flash_fwd_kernel_traitsILi128ELi64ELi64ELi4ELb0ELb0EN7cutlass6half_tE19Flash_kernel_traitsILi128ELi64ELi64ELi4ES3_EELi4ELi6ELb1EEEvNS_16Flash_fwd_paramsE,(.L_x_8342 - _ZN5flash32flash_fwd_splitkv_combine_kernelI23Flash_fwd_kernel_traitsILi128ELi64ELi64ELi4ELb0ELb0EN7cutlass6half_tE19Flash_kernel_traitsILi128ELi64ELi64ELi4ES3_EELi4ELi6ELb1EEEvNS_16Flash_fwd_paramsE)
        .other          _ZN5flash32flash_fwd_splitkv_combine_kernelI23Flash_fwd_kernel_traitsILi128ELi64ELi64ELi4ELb0ELb0EN7cutlass6half_tE19Flash_kernel_traitsILi128ELi64ELi64ELi4ES3_EELi4ELi6ELb1EEEvNS_16Flash_fwd_paramsE,@"STO_CUDA_ENTRY STV_DEFAULT"
_ZN5flash32flash_fwd_splitkv_combine_kernelI23Flash_fwd_kernel_traitsILi128ELi64ELi64ELi4ELb0ELb0EN7cutlass6half_tE19Flash_kernel_traitsILi128ELi64ELi64ELi4ES3_EELi4ELi6ELb1EEEvNS_16Flash_fwd_paramsE:
.text._ZN5flash32flash_fwd_splitkv_combine_kernelI23Flash_fwd_kernel_traitsILi128ELi64ELi64ELi4ELb0ELb0EN7cutlass6half_tE19Flash_kernel_traitsILi128ELi64ELi64ELi4ES3_EELi4ELi6ELb1EEEvNS_16Flash_fwd_paramsE:
        /* <DEDUP_REMOVED lines=23> */
[----:B------:R-:W-:Y:S05]  /*0170*/  CALL.REL.NOINC `($__internal_22_$__cuda_sm20_div_s64) ;  /* 0x0000004400e47944 */ /* 0x000fea0003c00000 */
[----:B------:R-:W-:Y:S05]  /*0180*/  BRA `(.L_x_5103) ;  /* 0x00000000004c7947 */ /* 0x000fea0003800000 */
.L_x_5102:
        /* <DEDUP_REMOVED lines=19> */
.L_x_5103:
        /* <DEDUP_REMOVED lines=12> */
[----:B------:R-:W-:Y:S05]  /*0380*/  CALL.REL.NOINC `($__internal_22_$__cuda_sm20_div_s64) ;  /* 0x0000004400607944 */ /* 0x000fea0003c00000 */
[----:B------:R-:W-:Y:S02]  /*0390*/  MOV R8, R22 ;  /* 0x0000001600087202 */ /* 0x000fe40000000f00 */
[----:B------:R-:W-:Y:S01]  /*03a0*/  MOV R9, R23 ;  /* 0x0000001700097202 */ /* 0x000fe20000000f00 */
[----:B------:R-:W-:Y:S05]  /*03b0*/  BRA `(.L_x_5106) ;  /* 0x00000000004c7947 */ /* 0x000fea0003800000 */
.L_x_5105:
        /* <DEDUP_REMOVED lines=19> */
.L_x_5106:
[----:B------:R-:W-:Y:S05]  /*04f0*/  BSYNC B0 ;  /* 0x0000000000007941 */ /* 0x000fea0003800000 */
.L_x_5104:
        /* <DEDUP_REMOVED lines=42> */
.L_x_5108:
        /* <DEDUP_REMOVED lines=19> */
.L_x_5109:
[----:B------:R-:W-:Y:S05]  /*08d0*/  BSYNC B0 ;  /* 0x0000000000007941 */ /* 0x000fea0003800000 */
.L_x_5107:
        /* <DEDUP_REMOVED lines=72> */
[----:B------:R-:W-:Y:S05]  /*0d60*/  CALL.REL.NOINC `($__internal_22_$__cuda_sm20_div_s64) ;  /* 0x0000003800e87944 */ /* 0x000fea0003c00000 */
[----:B------:R-:W-:Y:S02]  /*0d70*/  MOV R38, R22 ;  /* 0x0000001600267202 */ /* 0x000fe40000000f00 */
[----:B------:R-:W-:Y:S01]  /*0d80*/  MOV R39, R23 ;  /* 0x0000001700277202 */ /* 0x000fe20000000f00 */
[----:B------:R-:W-:Y:S05]  /*0d90*/  BRA `(.L_x_5112) ;  /* 0x00000000004c7947 */ /* 0x000fea0003800000 */
.L_x_5111:
        /* <DEDUP_REMOVED lines=19> */
.L_x_5112:
[----:B------:R-:W-:Y:S05]  /*0ed0*/  BSYNC B0 ;  /* 0x0000000000007941 */ /* 0x000fea0003800000 */
.L_x_5110:
        /* <DEDUP_REMOVED lines=41> */
.L_x_5114:
        /* <DEDUP_REMOVED lines=19> */
.L_x_5115:
[----:B------:R-:W-:Y:S05]  /*12a0*/  BSYNC B0 ;  /* 0x0000000000007941 */ /* 0x000fea0003800000 */
.L_x_5113:
        /* <DEDUP_REMOVED lines=245> */
[----:B------:R-:W-:Y:S05]  /*2200*/  CALL.REL.NOINC `($__internal_22_$__cuda_sm20_div_s64) ;  /* 0x0000002400c07944 */ /* 0x000fea0003c00000 */
        /* <DEDUP_REMOVED lines=9> */
.L_x_5120:
        /* <DEDUP_REMOVED lines=22> */
.L_x_5121:
[----:B------:R-:W-:Y:S05]  /*2400*/  BSYNC B0 ;  /* 0x0000000000007941 */ /* 0x000fea0003800000 */
.L_x_5119:
        /* <DEDUP_REMOVED lines=19> */
.L_x_5123:
        /* <DEDUP_REMOVED lines=22> */
.L_x_5124:
[----:B------:R-:W-:Y:S05]  /*26a0*/  BSYNC B0 ;  /* 0x0000000000007941 */ /* 0x000fea0003800000 */
.L_x_5122:
        /* <DEDUP_REMOVED lines=11> */
[----:B------:R-:W-:Y:S05]  /*2760*/  CALL.REL.NOINC `($__internal_22_$__cuda_sm20_div_s64) ;  /* 0x0000002000687944 */ /* 0x000fea0003c00000 */
[----:B------:R-:W-:-:S04]  /*2770*/  IADD3 R19, P0, RZ, -R22, RZ ;  /* 0x80000016ff137210 */ /* 0x000fc80007f1e0ff */
[----:B------:R-:W-:Y:S01]  /*2780*/  IADD3.X R18, RZ, ~R23, RZ, P0, !PT ;  /* 0x80000017ff127210 */ /* 0x000fe200007fe4ff */
[----:B------:R-:W-:-:S04]  /*2790*/  IMAD.WIDE.U32 R42, R5, R19, R42 ;  /* 0x00000013052a7225 */ /* 0x000fc800078e002a */
[----:B------:R-:W-:-:S04]  /*27a0*/  IMAD R18, R18, R5, RZ ;  /* 0x0000000512127224 */ /* 0x000fc800078e02ff */
[----:B------:R-:W-:-:S05]  /*27b0*/  IMAD R4, R4, R19, R18 ;  /* 0x0000001304047224 */ /* 0x000fca00078e0212 */
[----:B------:R-:W-:Y:S01]  /*27c0*/  IADD3 R4, R43, R4, RZ ;  /* 0x000000042b047210 */ /* 0x000fe20007ffe0ff */
[----:B------:R-:W-:Y:S05]  /*27d0*/  BRA `(.L_x_5127) ;  /* 0x0000000000587947 */ /* 0x000fea0003800000 */
.L_x_5126:
        /* <DEDUP_REMOVED lines=22> */
.L_x_5127:
[----:B------:R-:W-:Y:S05]  /*2940*/  BSYNC B0 ;  /* 0x0000000000007941 */ /* 0x000fea0003800000 */
.L_x_5125:
        /* <DEDUP_REMOVED lines=38> */
[----:B------:R-:W-:Y:S05]  /*2bb0*/  CALL.REL.NOINC `($__internal_22_$__cuda_sm20_div_s64) ;  /* 0x0000001c00547944 */ /* 0x000fea0003c00000 */
        /* <DEDUP_REMOVED lines=12> */
.L_x_5129:
        /* <DEDUP_REMOVED lines=23> */
.L_x_5130:
[----:B------:R-:W-:Y:S05]  /*2df0*/  BSYNC B0 ;  /* 0x0000000000007941 */ /* 0x000fea0003800000 */
.L_x_5128:
        /* <DEDUP_REMOVED lines=18> */
.L_x_5132:
        /* <DEDUP_REMOVED lines=22> */
.L_x_5133:
[----:B------:R-:W-:Y:S05]  /*3080*/  BSYNC B0 ;  /* 0x0000000000007941 */ /* 0x000fea0003800000 */
.L_x_5131:
        /* <DEDUP_REMOVED lines=22> */
.L_x_5135:
        /* <DEDUP_REMOVED lines=23> */
.L_x_5136:
[----:B------:R-:W-:Y:S05]  /*3360*/  BSYNC B0 ;  /* 0x0000000000007941 */ /* 0x000fea0003800000 */
.L_x_5134:
        /* <DEDUP_REMOVED lines=39> */
.L_x_5138:
        /* <DEDUP_REMOVED lines=23> */
.L_x_5139:
[----:B------:R-:W-:Y:S05]  /*3750*/  BSYNC B0 ;  /* 0x0000000000007941 */ /* 0x000fea0003800000 */
.L_x_5137:
        /* <DEDUP_REMOVED lines=29> */
.L_x_5141:
        /* <DEDUP_REMOVED lines=23> */
.L_x_5142:
[----:B------:R-:W-:Y:S05]  /*3aa0*/  BSYNC B0 ;  /* 0x0000000000007941 */ /* 0x000fea0003800000 */
.L_x_5140:
        /* <DEDUP_REMOVED lines=21> */
.L_x_5118:
[----:B------:R-:W-:Y:S02]  /*3c00*/  ULDC.64 UR4, c[0x0][0x2b0] ;  /* 0x0000ac0000047ab9 */ /* 0x000fe40000000a00 */
[----:B------:R-:W-:-:S04]  /*3c10*/  LEA R2, P0, R36, UR4, 0x2 ;  /* 0x0000000424027c11 */ /* 0x000fc8000f8010ff */
[----:B------:R-:W-:-:S05]  /*3c20*/  LEA.HI.X R3, R36, UR5, R37, 0x2, P0 ;  /* 0x0000000524037c11 */ /* 0x000fca00080f1425 */
[----:B------:R0:W-:Y:S04]  /*3c30*/  STG.E desc[UR8][R2.64], R30 ;  /* 0x0000001e02007986 */ /* 0x0001e8000c101908 */
.L_x_5117:
[----:B------:R-:W-:Y:S05]  /*3c40*/  BSYNC B1 ;  /* 0x0000000000017941 */ /* 0x000fea0003800000 */
.L_x_5116:
        /* <DEDUP_REMOVED lines=47> */
.L_x_5145:
        /* <DEDUP_REMOVED lines=37> */
.L_x_5144:
        /* <DEDUP_REMOVED lines=25> */
.L_x_5146:
[----:B------:R-:W-:-:S13]  /*4320*/  ISETP.GT.OR P4, PT, R13, UR5, P4 ;  /* 0x000000050d007c0c */ /* 0x000fda000a784670 */
[----:B------:R-:W-:Y:S05]  /*4330*/  @!P4 BRA `(.L_x_5143) ;  /* 0x000000000028c947 */ /* 0x000fea0003800000 */
[----:B------:R-:W0:Y:S01]  /*4340*/  LDS R6, [R6] ;  /* 0x0000000006067984 */ /* 0x000e220000000800 */
[----:B------:R-:W-:Y:S01]  /*4350*/  ISETP.GE.AND P0, PT, R7, R16, PT ;  /* 0x000000100700720c */ /* 0x000fe20003f06270 */
[----:B------:R-:W-:-:S12]  /*4360*/  BSSY B0, `(.L_x_5147) ;  /* 0x0000003000007945 */ /* 0x000fd80003800000 */
[----:B------:R-:W-:Y:S05]  /*4370*/  @P0 BRA `(.L_x_5148) ;  /* 0x0000000000040947 */ /* 0x000fea0003800000 */
[----:B------:R1:W5:Y:S02]  /*4380*/  LDG.E.128 R8, desc[UR8][R24.64] ;  /* 0x0000000818087981 */ /* 0x000364000c1e1d00 */
.L_x_5148:
[----:B------:R-:W-:Y:S05]  /*4390*/  BSYNC B0 ;  /* 0x0000000000007941 */ /* 0x000fea0003800000 */
.L_x_5147:
[C---:B0----5:R-:W-:Y:S01]  /*43a0*/  FFMA.FTZ R5, R6.reuse, R8, R5 ;  /* 0x0000000806057223 */ /* 0x061fe20000010005 */
[C---:B------:R-:W-:Y:S01]  /*43b0*/  FFMA.FTZ R2, R6.reuse, R9, R2 ;  /* 0x0000000906027223 */ /* 0x040fe20000010002 */
[C---:B------:R-:W-:Y:S01]  /*43c0*/  FFMA.FTZ R3, R6.reuse, R10, R3 ;  /* 0x0000000a06037223 */ /* 0x040fe20000010003 */
[----:B------:R-:W-:Y:S01]  /*43d0*/  FFMA.FTZ R0, R6, R11, R0 ;  /* 0x0000000b06007223 */ /* 0x000fe20000010000 */
.L_x_5143:
        /* <DEDUP_REMOVED lines=83> */
        .weak           $__internal_22_$__cuda_sm20_div_s64
        .type           $__internal_22_$__cuda_sm20_div_s64,@function
        .size           $__internal_22_$__cuda_sm20_div_s64,(.L_x_8342 - $__internal_22_$__cuda_sm20_div_s64)
$__internal_22_$__cuda_sm20_div_s64:
        /* <DEDUP_REMOVED lines=83> */
[----:B------:R-:W-:Y:S05]  /*4e40*/  RET.REL.NODEC R20 `(_ZN5flash32flash_fwd_splitkv_combine_kernelI23Flash_fwd_kernel_traitsILi128ELi64ELi64ELi4ELb0ELb0EN7cutlass6half_tE19Flash_kernel_traitsILi128ELi64ELi64ELi4ES3_EELi4ELi6ELb1EEEvNS_16Flash_fwd_paramsE) ;  /* 0xffffffb0146c7950 */ /* 0x000fea0003c3ffff */
.L_x_5149:
        /* <DEDUP_REMOVED lines=11> */
.L_x_8342:


//--------------------- .text._ZN5flash32flash_fwd_splitkv_combine_kernelI23Flash_fwd_kernel_traitsILi128ELi64ELi64ELi4ELb0ELb0EN7cutlass6half_tE19Flash_kernel_traitsILi128ELi64ELi64ELi4ES3_EELi4ELi5ELb1EEEvNS_16Flash_fwd_paramsE --------------------------
	.section	.text._ZN5flash32flash_fwd_splitkv_combine_kernelI23Flash_fwd_kernel_traitsILi128ELi64ELi64ELi4ELb0ELb0EN7cutlass6half_tE19Flash_kernel_traitsILi128ELi64ELi64ELi4ES3_EELi4ELi5ELb1EEEvNS_16Flash_fwd_paramsE,"ax",@progbits
	.align	128
        .global         _ZN5flash32flash_fwd_splitkv_combine_kernelI23Flash_fwd_kernel_traitsILi128ELi64ELi64ELi4ELb0ELb0EN7cutlass6half_tE19Flash_kernel_traitsILi128ELi64ELi64ELi4ES3_EELi4ELi5ELb1EEEvNS_16Flash_fwd_paramsE
        .type           _ZN5flash32flash_fwd_splitkv_combine_kernelI23Flash_fwd_kernel_traitsILi128ELi64ELi64ELi4ELb0ELb0EN7cutlass6half_tE19Flash_kernel_traitsILi128ELi64ELi64ELi4ES3_EELi4ELi5ELb1EEEvNS_16Flash_fwd_paramsE,@function
        .size           _ZN5flash32flash_fwd_splitkv_combine_kernelI23Flash_fwd_kernel_traitsILi128ELi64ELi64ELi4ELb0ELb0EN7cutlass6half_tE19Flash_kernel_traitsILi128ELi64ELi64ELi4ES3_EELi4ELi5ELb1EEEvNS_16Flash_fwd_paramsE,(.L_x_8343 - _ZN5flash32flash_fwd_splitkv_combine_kernelI23Flash_fwd_kernel_traitsILi128ELi64ELi64ELi4ELb0ELb0EN7cutlass6half_tE19Flash_kernel_traitsILi128ELi64ELi64ELi4ES3_EELi4ELi5ELb1EEEvNS_16Flash_fwd_paramsE)
        .other          _ZN5flash32flash_fwd_splitkv_combine_kernelI23Flash_fwd_kernel_traitsILi128ELi64ELi64ELi4ELb0ELb0EN7cutlass6half_tE19Flash_kernel_traitsILi128ELi64ELi64ELi4ES3_EELi4ELi5ELb1EEEvNS_16Flash_fwd_paramsE,@"STO_CUDA_ENTRY STV_DEFAULT"
_ZN5flash32flash_fwd_splitkv_combine_kernelI23Flash_fwd_kernel_traitsILi128ELi64ELi64ELi4ELb0ELb0EN7cutlass6half_tE19Flash_kernel_traitsILi128ELi64ELi64ELi4ES3_EELi4ELi5ELb1EEEvNS_16Flash_fwd_paramsE:
.text._ZN5flash32flash_fwd_splitkv_combine_kernelI23Flash_fwd_kernel_traitsILi128ELi64ELi64ELi4ELb0ELb0EN7cutlass6half_tE19Flash_kernel_traitsILi128ELi64ELi64ELi4ES3_EELi4ELi5ELb1EEEvNS_16Flash_fwd_paramsE:
        /* <DEDUP_REMOVED lines=23> */
[----:B------:R-:W-:Y:S05]  /*0170*/  CALL.REL.NOINC `($__internal_23_$__cuda_sm20_div_s64) ;  /* 0x0000004400e87944 */ /* 0x000fea0003c00000 */
[----:B------:R-:W-:Y:S05]  /*0180*/  BRA `(.L_x_5151) ;  /* 0x00000000004c7947 */ /* 0x000fea0003800000 */
.L_x_5150:
        /* <DEDUP_REMOVED lines=19> */
.L_x_5151:
        /* <DEDUP_REMOVED lines=13> */
[----:B------:R-:W-:Y:S05]  /*0390*/  CALL.REL.NOINC `($__internal_23_$__cuda_sm20_div_s64) ;  /* 0x0000004400607944 */ /* 0x000fea0003c00000 */
[----:B------:R-:W-:Y:S02]  /*03a0*/  MOV R8, R20 ;  /* 0x0000001400087202 */ /* 0x000fe40000000f00 */
[----:B------:R-:W-:Y:S01]  /*03b0*/  MOV R9, R21 ;  /* 0x0000001500097202 */ /* 0x000fe20000000f00 */
[----:B------:R-:W-:Y:S05]  /*03c0*/  BRA `(.L_x_5154) ;  /* 0x00000000004c7947 */ /* 0x000fea0003800000 */
.L_x_5153:
        /* <DEDUP_REMOVED lines=19> */
.L_x_5154:
[----:B------:R-:W-:Y:S05]  /*0500*/  BSYNC B0 ;  /* 0x0000000000007941 */ /* 0x000fea0003800000 */
.L_x_5152:
        /* <DEDUP_REMOVED lines=43> */
.L_x_5156:
        /* <DEDUP_REMOVED lines=19> */
.L_x_5157:
[----:B------:R-:W-:Y:S05]  /*08f0*/  BSYNC B0 ;  /* 0x0000000000007941 */ /* 0x000fea0003800000 */
.L_x_5155:
        /* <DEDUP_REMOVED lines=74> */
[----:B------:R-:W-:Y:S02]  /*0da0*/  MOV R32, R20 ;  /* 0x0000001400207202 */ /* 0x000fe40000000f00 */
[----:B------:R-:W-:Y:S01]  /*0db0*/  MOV R33, R21 ;  /* 0x0000001500217202 */ /* 0x000fe20000000f00 */
[----:B------:R-:W-:Y:S05]  /*0dc0*/  BRA `(.L_x_5160) ;  /* 0x00000000004c7947 */ /* 0x000fea0003800000 */
.L_x_5159:
        /* <DEDUP_REMOVED lines=19> */
.L_x_5160:
[----:B------:R-:W-:Y:S05]  /*0f00*/  BSYNC B0 ;  /* 0x0000000000007941 */ /* 0x000fea0003800000 */
.L_x_5158:
        /* <DEDUP_REMOVED lines=43> */
.L_x_5162:
        /* <DEDUP_REMOVED lines=19> */
.L_x_5163:
[----:B------:R-:W-:Y:S05]  /*12f0*/  BSYNC B0 ;  /* 0x0000000000007941 */ /* 0x000fea0003800000 */
.L_x_5161:
        /* <DEDUP_REMOVED lines=67> */
.L_x_5165:
[----:B------:R-:W-:Y:S05]  /*1730*/  BSYNC B0 ;  /* 0x0000000000007941 */ /* 0x000fea0003800000 */
.L_x_5164:
        /* <DEDUP_REMOVED lines=14> */
.L_x_5167:
[----:B------:R-:W-:Y:S05]  /*1820*/  BSYNC B0 ;  /* 0x0000000000007941 */ /* 0x000fea0003800000 */
.L_x_5166:
        /* <DEDUP_REMOVED lines=162> */
.L_x_5172:
        /* <DEDUP_REMOVED lines=22> */
.L_x_5173:
[----:B------:R-:W-:Y:S05]  /*23b0*/  BSYNC B0 ;  /* 0x0000000000007941 */ /* 0x000fea0003800000 */
.L_x_5171:
[----:B------:R-:W-:Y:S01]  /*23c0*/  LOP3.LUT R19, R17, R0, RZ, 0xfc, !PT ;  /* 0x0000000011137212 */ /* 0x000fe200078efcff */
[----:B------:R-:W-:Y:S03]  /*23d0*/  BSSY B0, `(.L_x_5174) ;  /* 0x0000028000007945 */ /* 0x000fe60003800000 */
[----:B------:R-:W-:-:S13]  /*23e0*/  ISETP.NE.U32.AND P0, PT, R19, RZ, PT ;  /* 0x000000ff1300720c */ /* 0x000fda0003f05070 */
[----:B------:R-:W-:Y:S05]  /*23f0*/  @!P0 BRA `(.L_x_5175) ;  /* 0x00000000003c8947 */ /* 0x000fea0003800000 */
[----:B------:R-:W-:Y:S01]  /*2400*/  IMAD.MOV.U32 R24, RZ, RZ, R25 ;  /* 0x000000ffff187224 */ /* 0x000fe200078e0019 */
[----:B------:R-:W-:Y:S02]  /*2410*/  MOV R23, R0 ;  /* 0x0000000000177202 */ /* 0x000fe40000000f00 */
[----:B------:R-:W-:Y:S02]  /*2420*/  MOV R22, 0x2440 ;  /* 0x0000244000167802 */ /* 0x000fe40000000f00 */
[----:B------:R-:W-:Y:S05]  /*2430*/  CALL.REL.NOINC `($__internal_23_$__cuda_sm20_div_s64) ;  /* 0x0000002400387944 */ /* 0x000fea0003c00000 */
        /* <DEDUP_REMOVED lines=11> */
.L_x_5175:
        /* <DEDUP_REMOVED lines=22> */
.L_x_5176:
[----:B------:R-:W-:Y:S05]  /*2650*/  BSYNC B0 ;  /* 0x0000000000007941 */ /* 0x000fea0003800000 */
.L_x_5174:
        /* <DEDUP_REMOVED lines=11> */
[----:B------:R-:W-:Y:S05]  /*2710*/  CALL.REL.NOINC `($__internal_23_$__cuda_sm20_div_s64) ;  /* 0x0000002000807944 */ /* 0x000fea0003c00000 */
[----:B------:R-:W-:-:S04]  /*2720*/  IADD3 R17, P0, RZ, -R20, RZ ;  /* 0x80000014ff117210 */ /* 0x000fc80007f1e0ff */
[----:B------:R-:W-:Y:S01]  /*2730*/  IADD3.X R18, RZ, ~R21, RZ, P0, !PT ;  /* 0x80000015ff127210 */ /* 0x000fe200007fe4ff */
[----:B------:R-:W-:-:S04]  /*2740*/  IMAD.WIDE.U32 R36, R5, R17, R36 ;  /* 0x0000001105247225 */ /* 0x000fc800078e0024 */
[----:B------:R-:W-:-:S04]  /*2750*/  IMAD R18, R18, R5, RZ ;  /* 0x0000000512127224 */ /* 0x000fc800078e02ff */
[----:B------:R-:W-:-:S05]  /*2760*/  IMAD R4, R4, R17, R18 ;  /* 0x0000001104047224 */ /* 0x000fca00078e0212 */
[----:B------:R-:W-:Y:S01]  /*2770*/  IADD3 R4, R37, R4, RZ ;  /* 0x0000000425047210 */ /* 0x000fe20007ffe0ff */
[----:B------:R-:W-:Y:S05]  /*2780*/  BRA `(.L_x_5179) ;  /* 0x0000000000587947 */ /* 0x000fea0003800000 */
.L_x_5178:
        /* <DEDUP_REMOVED lines=22> */
.L_x_5179:
[----:B------:R-:W-:Y:S05]  /*28f0*/  BSYNC B0 ;  /* 0x0000000000007941 */ /* 0x000fea0003800000 */
.L_x_5177:
        /* <DEDUP_REMOVED lines=38> */
[----:B------:R-:W-:Y:S05]  /*2b60*/  CALL.REL.NOINC `($__internal_23_$__cuda_sm20_div_s64) ;  /* 0x0000001c006c7944 */ /* 0x000fea0003c00000 */
        /* <DEDUP_REMOVED lines=12> */
.L_x_5181:
        /* <DEDUP_REMOVED lines=23> */
.L_x_5182:
[----:B------:R-:W-:Y:S05]  /*2da0*/  BSYNC B0 ;  /* 0x0000000000007941 */ /* 0x000fea0003800000 */
.L_x_5180:
        /* <DEDUP_REMOVED lines=19> */
.L_x_5184:
        /* <DEDUP_REMOVED lines=22> */
.L_x_5185:
[----:B------:R-:W-:Y:S05]  /*3040*/  BSYNC B0 ;  /* 0x0000000000007941 */ /* 0x000fea0003800000 */
.L_x_5183:
        /* <DEDUP_REMOVED lines=20> */
.L_x_5187:
        /* <DEDUP_REMOVED lines=23> */
.L_x_5188:
[----:B------:R-:W-:Y:S05]  /*3300*/  BSYNC B0 ;  /* 0x0000000000007941 */ /* 0x000fea0003800000 */
.L_x_5186:
        /* <DEDUP_REMOVED lines=39> */
.L_x_5190:
        /* <DEDUP_REMOVED lines=23> */
.L_x_5191:
[----:B------:R-:W-:Y:S05]  /*36f0*/  BSYNC B0 ;  /* 0x0000000000007941 */ /* 0x000fea0003800000 */
.L_x_5189:
        /* <DEDUP_REMOVED lines=26> */
.L_x_5193:
        /* <DEDUP_REMOVED lines=23> */
.L_x_5194:
[----:B------:R-:W-:Y:S05]  /*3a10*/  BSYNC B0 ;  /* 0x0000000000007941 */ /* 0x000fea0003800000 */
.L_x_5192:
        /* <DEDUP_REMOVED lines=21> */
.L_x_5170:
[----:B------:R-:W-:Y:S02]  /*3b70*/  ULDC.64 UR4, c[0x0][0x2b0] ;  /* 0x0000ac0000047ab9 */ /* 0x000fe40000000a00 */
[----:B------:R-:W-:-:S04]  /*3b80*/  LEA R2, P0, R30, UR4, 0x2 ;  /* 0x000000041e027c11 */ /* 0x000fc8000f8010ff */
[----:B------:R-:W-:-:S05]  /*3b90*/  LEA.HI.X R3, R30, UR5, R31, 0x2, P0 ;  /* 0x000000051e037c11 */ /* 0x000fca00080f141f */
[----:B------:R0:W-:Y:S04]  /*3ba0*/  STG.E desc[UR8][R2.64], R28 ;  /* 0x0000001c02007986 */ /* 0x0001e8000c101908 */
.L_x_5169:
[----:B------:R-:W-:Y:S05]  /*3bb0*/  BSYNC B1 ;  /* 0x0000000000017941 */ /* 0x000fea0003800000 */
.L_x_5168:
        /* <DEDUP_REMOVED lines=20> */
.L_x_5196:
[----:B------:R-:W-:Y:S05]  /*3d00*/  BSYNC B0 ;  /* 0x0000000000007941 */ /* 0x000fea0003800000 */
.L_x_5195:
        /* <DEDUP_REMOVED lines=36> */
.L_x_5199:
        /* <DEDUP_REMOVED lines=37> */
.L_x_5198:
        /* <DEDUP_REMOVED lines=25> */
.L_x_5200:
[----:B------:R-:W-:-:S13]  /*4330*/  ISETP.GT.OR P4, PT, R7, UR5, P4 ;  /* 0x0000000507007c0c */ /* 0x000fda000a784670 */
[----:B------:R-:W-:Y:S05]  /*4340*/  @!P4 BRA `(.L_x_5197) ;  /* 0x000000000028c947 */ /* 0x000fea0003800000 */
[----:B------:R-:W0:Y:S01]  /*4350*/  LDS R6, [R6] ;  /* 0x0000000006067984 */ /* 0x000e220000000800 */
[----:B------:R-:W-:Y:S01]  /*4360*/  ISETP.GE.AND P0, PT, R13, R16, PT ;  /* 0x000000100d00720c */ /* 0x000fe20003f06270 */
[----:B------:R-:W-:-:S12]  /*4370*/  BSSY B0, `(.L_x_5201) ;  /* 0x0000003000007945 */ /* 0x000fd80003800000 */
[----:B------:R-:W-:Y:S05]  /*4380*/  @P0 BRA `(.L_x_5202) ;  /* 0x0000000000040947 */ /* 0x000fea0003800000 */
[----:B------:R1:W5:Y:S02]  /*4390*/  LDG.E.128 R8, desc[UR8][R24.64] ;  /* 0x0000000818087981 */ /* 0x000364000c1e1d00 */
.L_x_5202:
[----:B------:R-:W-:Y:S05]  /*43a0*/  BSYNC B0 ;  /* 0x0000000000007941 */ /* 0x000fea0003800000 */
.L_x_5201:
[C---:B0----5:R-:W-:Y:S01]  /*43b0*/  FFMA.FTZ R5, R6.reuse, R8, R5 ;  /* 0x0000000806057223 */ /* 0x061fe20000010005 */
[C---:B------:R-:W-:Y:S01]  /*43c0*/  FFMA.FTZ R2, R6.reuse, R9, R2 ;  /* 0x0000000906027223 */ /* 0x040fe20000010002 */
[C---:B------:R-:W-:Y:S01]  /*43d0*/  FFMA.FTZ R3, R6.reuse, R10, R3 ;  /* 0x0000000a06037223 */ /* 0x040fe20000010003 */
[----:B------:R-:W-:Y:S01]  /*43e0*/  FFMA.FTZ R0, R6, R11, R0 ;  /* 0x0000000b06007223 */ /* 0x000fe20000010000 */
.L_x_5197:
        /* <DEDUP_REMOVED lines=83> */
        .weak           $__internal_23_$__cuda_sm20_div_s64
        .type           $__internal_23_$__cuda_sm20_div_s64,@function
        .size           $__internal_23_$__cuda_sm20_div_s64,(.L_x_8343 - $__internal_23_$__cuda_sm20_div_s64)
$__internal_23_$__cuda_sm20_div_s64:
        /* <DEDUP_REMOVED lines=83> */
[----:B------:R-:W-:Y:S06]  /*4e50*/  RET.REL.NODEC R26 `(_ZN5flash32flash_fwd_splitkv_combine_kernelI23Flash_fwd_kernel_traitsILi128ELi64ELi64ELi4ELb0ELb0EN7cutlass6half_tE19Flash_kernel_traitsILi128ELi64ELi64ELi4ES3_EELi4ELi5ELb1EEEvNS_16Flash_fwd_paramsE) ;  /* 0xffffffb01a687950 */ /* 0x000fec0003c3ffff */
.L_x_5203:
        /* <DEDUP_REMOVED lines=10> */
.L_x_8343:


//--------------------- .text._ZN5flash32flash_fwd_splitkv_combine_kernelI23Flash_fwd_kernel_traitsILi128ELi64ELi64ELi4ELb0ELb0EN7cutlass6half_tE19Flash_kernel_traitsILi128ELi64ELi64ELi4ES3_EELi4ELi4ELb1EEEvNS_16Flash_fwd_paramsE --------------------------
	.section	.text._ZN5flash32flash_fwd_splitkv_combine_kernelI23Flash_fwd_kernel_traitsILi128ELi64ELi64ELi4ELb0ELb0EN7cutlass6half_tE19Flash_kernel_traitsILi128ELi64ELi64ELi4ES3_EELi4ELi4ELb1EEEvNS_16Flash_fwd_paramsE,"ax",@progbits
	.align	128
        .global         _ZN5flash32flash_fwd_splitkv_combine_kernelI23Flash_fwd_kernel_traitsILi128ELi64ELi64ELi4ELb0ELb0EN7cutlass6half_tE19Flash_kernel_traitsILi128ELi64ELi64ELi4ES3_EELi4ELi4ELb1EEEvNS_16Flash_fwd_paramsE
        .type           _ZN5flash32flash_fwd_splitkv_combine_kernelI23Flash_fwd_kernel_traitsILi128ELi64ELi64ELi4ELb0ELb0EN7cutlass6half_tE19Flash_kernel_traitsILi128ELi64ELi64ELi4ES3_EELi4ELi4ELb1EEEvNS_16Flash_fwd_paramsE,@function
        .size           _ZN5flash32flash_fwd_splitkv_combine_kernelI23Flash_fwd_kernel_traitsILi128ELi64ELi64ELi4ELb0ELb0EN7cutlass6half_tE19Flash_kernel_traitsILi128ELi64ELi64ELi4ES3_EELi4ELi4ELb1EEEvNS_16Flash_fwd_paramsE,(.L_x_8344 - _ZN5flash32flash_fwd_splitkv_combine_kernelI23Flash_fwd_kernel_traitsILi128ELi64ELi64ELi4ELb0ELb0EN7cutlass6half_tE19Flash_kernel_traitsILi128ELi64ELi64ELi4ES3_EELi4ELi4ELb1EEEvNS_16Flash_fwd_paramsE)
        .other          _ZN5flash32flash_fwd_splitkv_combine_kernelI23Flash_fwd_kernel_traitsILi128ELi64ELi64ELi4ELb0ELb0EN7cutlass6half_tE19Flash_kernel_traitsILi128ELi64ELi64ELi4ES3_EELi4ELi4ELb1EEEvNS_16Flash_fwd_paramsE,@"STO_CUDA_ENTRY STV_DEFAULT"
_ZN5flash32flash_fwd_splitkv_combine_kernelI23Flash_fwd_kernel_traitsILi128ELi64ELi64ELi4ELb0ELb0EN7cutlass6half_tE19Flash_kernel_traitsILi128ELi64ELi64ELi4ES3_EELi4ELi4ELb1EEEvNS_16Flash_fwd_paramsE:
.text._ZN5flash32flash_fwd_splitkv_combine_kernelI23Flash_fwd_kernel_traitsILi128ELi64ELi64ELi4ELb0ELb0EN7cutlass6half_tE19Flash_kernel_traitsILi128ELi64ELi64ELi4ES3_EELi4ELi4ELb1EEEvNS_16Flash_fwd_paramsE:
        /* <DEDUP_REMOVED lines=23> */
[----:B------:R-:W-:Y:S05]  /*0170*/  CALL.REL.NOINC `($__internal_24_$__cuda_sm20_div_s64) ;  /* 0x0000004400e47944 */ /* 0x000fea0003c00000 */
[----:B------:R-:W-:Y:S05]  /*0180*/  BRA `(.L_x_5205) ;  /* 0x00000000004c7947 */ /* 0x000fea0003800000 */
.L_x_5204:
        /* <DEDUP_REMOVED lines=19> */
.L_x_5205:
        /* <DEDUP_REMOVED lines=13> */
[----:B------:R-:W-:Y:S05]  /*0390*/  CALL.REL.NOINC `($__internal_24_$__cuda_sm20_div_s64) ;  /* 0x00000044005c7944 */ /* 0x000fea0003c00000 */
[----:B------:R-:W-:Y:S02]  /*03a0*/  MOV R8, R20 ;  /* 0x0000001400087202 */ /* 0x000fe40000000f00 */
[----:B------:R-:W-:Y:S01]  /*03b0*/  MOV R9, R21 ;  /* 0x0000001500097202 */ /* 0x000fe20000000f00 */
[----:B------:R-:W-:Y:S05]  /*03c0*/  BRA `(.L_x_5208) ;  /* 0x00000000004c7947 */ /* 0x000fea0003800000 */
.L_x_5207:
        /* <DEDUP_REMOVED lines=19> */
.L_x_5208:
[----:B------:R-:W-:Y:S05]  /*0500*/  BSYNC B0 ;  /* 0x0000000000007941 */ /* 0x000fea0003800000 */
.L_x_5206:
        /* <DEDUP_REMOVED lines=43> */
.L_x_5210:
        /* <DEDUP_REMOVED lines=19> */
.L_x_5211:
[----:B------:R-:W-:Y:S05]  /*08f0*/  BSYNC B0 ;  /* 0x0000000000007941 */ /* 0x000fea0003800000 */
.L_x_5209:
        /* <DEDUP_REMOVED lines=74> */
[----:B------:R-:W-:Y:S02]  /*0da0*/  MOV R32, R20 ;  /* 0x0000001400207202 */ /* 0x000fe40000000f00 */
[----:B------:R-:W-:Y:S01]  /*0db0*/  MOV R33, R21 ;  /* 0x0000001500217202 */ /* 0x000fe20000000f00 */
[----:B------:R-:W-:Y:S05]  /*0dc0*/  BRA `(.L_x_5214) ;  /* 0x00000000004c7947 */ /* 0x000fea0003800000 */
.L_x_5213:
        /* <DEDUP_REMOVED lines=19> */
.L_x_5214:
[----:B------:R-:W-:Y:S05]  /*0f00*/  BSYNC B0 ;  /* 0x0000000000007941 */ /* 0x000fea0003800000 */
.L_x_5212:
        /* <DEDUP_REMOVED lines=43> */
.L_x_5216:
        /* <DEDUP_REMOVED lines=19> */
.L_x_5217:
[----:B------:R-:W-:Y:S05]  /*12f0*/  BSYNC B0 ;  /* 0x0000000000007941 */ /* 0x000fea0003800000 */
.L_x_5215:
        /* <DEDUP_REMOVED lines=67> */
.L_x_5219:
[----:B------:R-:W-:Y:S05]  /*1730*/  BSYNC B0 ;  /* 0x0000000000007941 */ /* 0x000fea0003800000 */
.L_x_5218:
        /* <DEDUP_REMOVED lines=14> */
.L_x_5221:
[----:B------:R-:W-:Y:S05]  /*1820*/  BSYNC B0 ;  /* 0x0000000000007941 */ /* 0x000fea0003800000 */
.L_x_5220:
        /* <DEDUP_REMOVED lines=158> */
.L_x_5226:
        /* <DEDUP_REMOVED lines=22> */
.L_x_5227:
[----:B------:R-:W-:Y:S05]  /*2370*/  BSYNC B0 ;  /* 0x0000000000007941 */ /* 0x000fea0003800000 */
.L_x_5225:
[----:B------:R-:W-:Y:S01]  /*2380*/  LOP3.LUT R19, R17, R0, RZ, 0xfc, !PT ;  /* 0x0000000011137212 */ /* 0x000fe200078efcff */
[----:B------:R-:W-:Y:S03]  /*2390*/  BSSY B0, `(.L_x_5228) ;  /* 0x0000028000007945 */ /* 0x000fe60003800000 */
[----:B------:R-:W-:-:S13]  /*23a0*/  ISETP.NE.U32.AND P0, PT, R19, RZ, PT ;  /* 0x000000ff1300720c */ /* 0x000fda0003f05070 */
[----:B------:R-:W-:Y:S05]  /*23b0*/  @!P0 BRA `(.L_x_5229) ;  /* 0x00000000003c8947 */ /* 0x000fea0003800000 */
[----:B------:R-:W-:Y:S01]  /*23c0*/  IMAD.MOV.U32 R24, RZ, RZ, R25 ;  /* 0x000000ffff187224 */ /* 0x000fe200078e0019 */
[----:B------:R-:W-:Y:S02]  /*23d0*/  MOV R23, R0 ;  /* 0x0000000000177202 */ /* 0x000fe40000000f00 */
[----:B------:R-:W-:Y:S02]  /*23e0*/  MOV R22, 0x2400 ;  /* 0x0000240000167802 */ /* 0x000fe40000000f00 */
[----:B------:R-:W-:Y:S05]  /*23f0*/  CALL.REL.NOINC `($__internal_24_$__cuda_sm20_div_s64) ;  /* 0x0000002400447944 */ /* 0x000fea0003c00000 */
        /* <DEDUP_REMOVED lines=11> */
.L_x_5229:
        /* <DEDUP_REMOVED lines=22> */
.L_x_5230:
[----:B------:R-:W-:Y:S05]  /*2610*/  BSYNC B0 ;  /* 0x0000000000007941 */ /* 0x000fea0003800000 */
.L_x_5228:
        /* <DEDUP_REMOVED lines=11> */
[----:B------:R-:W-:Y:S05]  /*26d0*/  CALL.REL.NOINC `($__internal_24_$__cuda_sm20_div_s64) ;  /* 0x00000020008c7944 */ /* 0x000fea0003c00000 */
[----:B------:R-:W-:-:S04]  /*26e0*/  IADD3 R17, P0, RZ, -R20, RZ ;  /* 0x80000014ff117210 */ /* 0x000fc80007f1e0ff */
[----:B------:R-:W-:Y:S01]  /*26f0*/  IADD3.X R18, RZ, ~R21, RZ, P0, !PT ;  /* 0x80000015ff127210 */ /* 0x000fe200007fe4ff */
[----:B------:R-:W-:-:S04]  /*2700*/  IMAD.WIDE.U32 R36, R5, R17, R36 ;  /* 0x0000001105247225 */ /* 0x000fc800078e0024 */
[----:B------:R-:W-:-:S04]  /*2710*/  IMAD R18, R18, R5, RZ ;  /* 0x0000000512127224 */ /* 0x000fc800078e02ff */
[----:B------:R-:W-:-:S05]  /*2720*/  IMAD R4, R4, R17, R18 ;  /* 0x0000001104047224 */ /* 0x000fca00078e0212 */
[----:B------:R-:W-:Y:S01]  /*2730*/  IADD3 R4, R37, R4, RZ ;  /* 0x0000000425047210 */ /* 0x000fe20007ffe0ff */
[----:B------:R-:W-:Y:S05]  /*2740*/  BRA `(.L_x_5233) ;  /* 0x0000000000587947 */ /* 0x000fea0003800000 */
.L_x_5232:
        /* <DEDUP_REMOVED lines=22> */
.L_x_5233:
[----:B------:R-:W-:Y:S05]  /*28b0*/  BSYNC B0 ;  /* 0x0000000000007941 */ /* 0x000fea0003800000 */
.L_x_5231:
        /* <DEDUP_REMOVED lines=38> */
[----:B------:R-:W-:Y:S05]  /*2b20*/  CALL.REL.NOINC `($__internal_24_$__cuda_sm20_div_s64) ;  /* 0x0000001c00787944 */ /* 0x000fea0003c00000 */
        /* <DEDUP_REMOVED lines=12> */
.L_x_5235:
        /* <DEDUP_REMOVED lines=23> */
.L_x_5236:
[----:B------:R-:W-:Y:S05]  /*2d60*/  BSYNC B0 ;  /* 0x0000000000007941 */ /* 0x000fea0003800000 */
.L_x_5234:
        /* <DEDUP_REMOVED lines=19> */
.L_x_5238:
        /* <DEDUP_REMOVED lines=22> */
.L_x_5239:
[----:B------:R-:W-:Y:S05]  /*3000*/  BSYNC B0 ;  /* 0x0000000000007941 */ /* 0x000fea0003800000 */
.L_x_5237:
        /* <DEDUP_REMOVED lines=20> */
.L_x_5241:
        /* <DEDUP_REMOVED lines=23> */
.L_x_5242:
[----:B------:R-:W-:Y:S05]  /*32c0*/  BSYNC B0 ;  /* 0x0000000000007941 */ /* 0x000fea0003800000 */
.L_x_5240:
        /* <DEDUP_REMOVED lines=39> */
.L_x_5244:
        /* <DEDUP_REMOVED lines=23> */
.L_x_5245:
[----:B------:R-:W-:Y:S05]  /*36b0*/  BSYNC B0 ;  /* 0x0000000000007941 */ /* 0x000fea0003800000 */
.L_x_5243:
        /* <DEDUP_REMOVED lines=26> */
.L_x_5247:
        /* <DEDUP_REMOVED lines=23> */
.L_x_5248:
[----:B------:R-:W-:Y:S05]  /*39d0*/  BSYNC B0 ;  /* 0x0000000000007941 */ /* 0x000fea0003800000 */
.L_x_5246:
        /* <DEDUP_REMOVED lines=21> */
.L_x_5224:
[----:B------:R-:W-:Y:S02]  /*3b30*/  ULDC.64 UR4, c[0x0][0x2b0] ;  /* 0x0000ac0000047ab9 */ /* 0x000fe40000000a00 */
[----:B------:R-:W-:-:S04]  /*3b40*/  LEA R2, P0, R30, UR4, 0x2 ;  /* 0x000000041e027c11 */ /* 0x000fc8000f8010ff */
[----:B------:R-:W-:-:S05]  /*3b50*/  LEA.HI.X R3, R30, UR5, R31, 0x2, P0 ;  /* 0x000000051e037c11 */ /* 0x000fca00080f141f */
[----:B------:R0:W-:Y:S04]  /*3b60*/  STG.E desc[UR8][R2.64], R28 ;  /* 0x0000001c02007986 */ /* 0x0001e8000c101908 */
.L_x_5223:
[----:B------:R-:W-:Y:S05]  /*3b70*/  BSYNC B1 ;  /* 0x0000000000017941 */ /* 0x000fea0003800000 */
.L_x_5222:
        /* <DEDUP_REMOVED lines=20> */
.L_x_5250:
[----:B------:R-:W-:Y:S05]  /*3cc0*/  BSYNC B0 ;  /* 0x0000000000007941 */ /* 0x000fea0003800000 */
.L_x_5249:
        /* <DEDUP_REMOVED lines=39> */
.L_x_5253:
        /* <DEDUP_REMOVED lines=37> */
.L_x_5252:
        /* <DEDUP_REMOVED lines=25> */
.L_x_5254:
[----:B------:R-:W-:-:S13]  /*4320*/  ISETP.GT.OR P4, PT, R7, UR5, P4 ;  /* 0x0000000507007c0c */ /* 0x000fda000a784670 */
[----:B------:R-:W-:Y:S05]  /*4330*/  @!P4 BRA `(.L_x_5251) ;  /* 0x000000000028c947 */ /* 0x000fea0003800000 */
[----:B------:R-:W0:Y:S01]  /*4340*/  LDS R6, [R6] ;  /* 0x0000000006067984 */ /* 0x000e220000000800 */
[----:B------:R-:W-:Y:S01]  /*4350*/  ISETP.GE.AND P0, PT, R15, R14, PT ;  /* 0x0000000e0f00720c */ /* 0x000fe20003f06270 */
[----:B------:R-:W-:-:S12]  /*4360*/  BSSY B0, `(.L_x_5255) ;  /* 0x0000003000007945 */ /* 0x000fd80003800000 */
[----:B------:R-:W-:Y:S05]  /*4370*/  @P0 BRA `(.L_x_5256) ;  /* 0x0000000000040947 */ /* 0x000fea0003800000 */
[----:B------:R1:W5:Y:S02]  /*4380*/  LDG.E.128 R8, desc[UR8][R22.64] ;  /* 0x0000000816087981 */ /* 0x000364000c1e1d00 */
.L_x_5256:
[----:B------:R-:W-:Y:S05]  /*4390*/  BSYNC B0 ;  /* 0x0000000000007941 */ /* 0x000fea0003800000 */
.L_x_5255:
[C---:B0----5:R-:W-:Y:S01]  /*43a0*/  FFMA.FTZ R5, R6.reuse, R8, R5 ;  /* 0x0000000806057223 */ /* 0x061fe20000010005 */
[C---:B------:R-:W-:Y:S01]  /*43b0*/  FFMA.FTZ R2, R6.reuse, R9, R2 ;  /* 0x0000000906027223 */ /* 0x040fe20000010002 */
[C---:B------:R-:W-:Y:S01]  /*43c0*/  FFMA.FTZ R3, R6.reuse, R10, R3 ;  /* 0x0000000a06037223 */ /* 0x040fe20000010003 */
[----:B------:R-:W-:Y:S01]  /*43d0*/  FFMA.FTZ R0, R6, R11, R0 ;  /* 0x0000000b06007223 */ /* 0x000fe20000010000 */
.L_x_5251:
        /* <DEDUP_REMOVED lines=83> */
        .weak           $__internal_24_$__cuda_sm20_div_s64
        .type           $__internal_24_$__cuda_sm20_div_s64,@function
        .size           $__internal_24_$__cuda_sm20_div_s64,(.L_x_8344 - $__internal_24_$__cuda_sm20_div_s64)
$__internal_24_$__cuda_sm20_div_s64:
        /* <DEDUP_REMOVED lines=83> */
[----:B------:R-:W-:Y:S06]  /*4e40*/  RET.REL.NODEC R26 `(_ZN5flash32flash_fwd_splitkv_combine_kernelI23Flash_fwd_kernel_traitsILi128ELi64ELi64ELi4ELb0ELb0EN7cutlass6half_tE19Flash_kernel_traitsILi128ELi64ELi64ELi4ES3_EELi4ELi4ELb1EEEvNS_16Flash_fwd_paramsE) ;  /* 0xffffffb01a6c7950 */ /* 0x000fec0003c3ffff */
.L_x_5257:
        /* <DEDUP_REMOVED lines=11> */
.L_x_8344:


//--------------------- .text._ZN5flash32flash_fwd_splitkv_combine_kernelI23Flash_fwd_kernel_traitsILi128ELi64ELi64ELi4ELb0ELb0EN7cutlass6half_tE19Flash_kernel_traitsILi128ELi64ELi64ELi4ES3_EELi4ELi3ELb1EEEvNS_16Flash_fwd_paramsE --------------------------
	.section	.text._ZN5flash32flash_fwd_splitkv_combine_kernelI23Flash_fwd_kernel_traitsILi128ELi64ELi64ELi4ELb0ELb0EN7cutlass6half_tE19Flash_kernel_traitsILi128ELi64ELi64ELi4ES3_EELi4ELi3ELb1EEEvNS_16Flash_fwd_paramsE,"ax",@progbits
	.align	128
        .global         _ZN5flash32flash_fwd_splitkv_combine_kernelI23Flash_fwd_kernel_traitsILi128ELi64ELi64ELi4ELb0ELb0EN7cutlass6half_tE19Flash_kernel_traitsILi128ELi64ELi64ELi4ES3_EELi4ELi3ELb1EEEvNS_16Flash_fwd_paramsE
        .type           _ZN5flash32flash_fwd_splitkv_combine_kernelI23Flash_fwd_kernel_traitsILi128ELi64ELi64ELi4ELb0ELb0EN7cutlass6half_tE19Flash_kernel_traitsILi128ELi64ELi64ELi4ES3_EELi4ELi3ELb1EEEvNS_16Flash_fwd_paramsE,@function
        .size           _ZN5flash32flash_fwd_splitkv_combine_kernelI23Flash_fwd_kernel_traitsILi128ELi64ELi64ELi4ELb0ELb0EN7cutlass6half_tE19Flash_kernel_traitsILi128ELi64ELi64ELi4ES3_EELi4ELi3ELb1EEEvNS_16Flash_fwd_paramsE,(.L_x_8345 - _ZN5flash32flash_fwd_splitkv_combine_kernelI23Flash_fwd_kernel_traitsILi128ELi64ELi64ELi4ELb0ELb0EN7cutlass6half_tE19Flash_kernel_traitsILi128ELi64ELi64ELi4ES3_EELi4ELi3ELb1EEEvNS_16Flash_fwd_paramsE)
        .other          _ZN5flash32flash_fwd_splitkv_combine_kernelI23Flash_fwd_kernel_traitsILi128ELi64ELi64ELi4ELb0ELb0EN7cutlass6half_tE19Flash_kernel_traitsILi128ELi64ELi64ELi4ES3_EELi4ELi3ELb1EEEvNS_16Flash_fwd_paramsE,@"STO_CUDA_ENTRY STV_DEFAULT"
_ZN5flash32flash_fwd_splitkv_combine_kernelI23Flash_fwd_kernel_traitsILi128ELi64ELi64ELi4ELb0ELb0EN7cutlass6half_tE19Flash_kernel_traitsILi128ELi64ELi64ELi4ES3_EELi4ELi3ELb1EEEvNS_16Flash_fwd_paramsE:
.text._ZN5flash32flash_fwd_splitkv_combine_kernelI23Flash_fwd_kernel_traitsILi128ELi64ELi64ELi4ELb0ELb0EN7cutlass6half_tE19Flash_kernel_traitsILi128ELi64ELi64ELi4ES3_EELi4ELi3ELb1EEEvNS_16Flash_fwd_paramsE:
        /* <DEDUP_REMOVED lines=23> */
[----:B------:R-:W-:Y:S05]  /*0170*/  CALL.REL.NOINC `($__internal_25_$__cuda_sm20_div_s64) ;  /* 0x0000004400d47944 */ /* 0x000fea0003c00000 */
[----:B------:R-:W-:Y:S05]  /*0180*/  BRA `(.L_x_5259) ;  /* 0x00000000004c7947 */ /* 0x000fea0003800000 */
.L_x_5258:
        /* <DEDUP_REMOVED lines=19> */
.L_x_5259:
        /* <DEDUP_REMOVED lines=13> */
[----:B------:R-:W-:Y:S05]  /*0390*/  CALL.REL.NOINC `($__internal_25_$__cuda_sm20_div_s64) ;  /* 0x00000044004c7944 */ /* 0x000fea0003c00000 */
[----:B------:R-:W-:Y:S02]  /*03a0*/  MOV R8, R20 ;  /* 0x0000001400087202 */ /* 0x000fe40000000f00 */
[----:B------:R-:W-:Y:S01]  /*03b0*/  MOV R9, R21 ;  /* 0x0000001500097202 */ /* 0x000fe20000000f00 */
[----:B------:R-:W-:Y:S05]  /*03c0*/  BRA `(.L_x_5262) ;  /* 0x00000000004c7947 */ /* 0x000fea0003800000 */
.L_x_5261:
        /* <DEDUP_REMOVED lines=19> */
.L_x_5262:
[----:B------:R-:W-:Y:S05]  /*0500*/  BSYNC B0 ;  /* 0x0000000000007941 */ /* 0x000fea0003800000 */
.L_x_5260:
        /* <DEDUP_REMOVED lines=43> */
.L_x_5264:
        /* <DEDUP_REMOVED lines=19> */
.L_x_5265:
[----:B------:R-:W-:Y:S05]  /*08f0*/  BSYNC B0 ;  /* 0x0000000000007941 */ /* 0x000fea0003800000 */
.L_x_5263:
        /* <DEDUP_REMOVED lines=74> */
[----:B------:R-:W-:Y:S02]  /*0da0*/  MOV R32, R20 ;  /* 0x0000001400207202 */ /* 0x000fe40000000f00 */
[----:B------:R-:W-:Y:S01]  /*0db0*/  MOV R33, R21 ;  /* 0x0000001500217202 */ /* 0x000fe20000000f00 */
[----:B------:R-:W-:Y:S05]  /*0dc0*/  BRA `(.L_x_5268) ;  /* 0x00000000004c7947 */ /* 0x000fea0003800000 */
.L_x_5267:
        /* <DEDUP_REMOVED lines=19> */
.L_x_5268:
[----:B------:R-:W-:Y:S05]  /*0f00*/  BSYNC B0 ;  /* 0x0000000000007941 */ /* 0x000fea0003800000 */
.L_x_5266:
        /* <DEDUP_REMOVED lines=43> */
.L_x_5270:
        /* <DEDUP_REMOVED lines=19> */
.L_x_5271:
[----:B------:R-:W-:Y:S05]  /*12f0*/  BSYNC B0 ;  /* 0x0000000000007941 */ /* 0x000fea0003800000 */
.L_x_5269:
        /* <DEDUP_REMOVED lines=67> */
.L_x_5273:
[----:B------:R-:W-:Y:S05]  /*1730*/  BSYNC B0 ;  /* 0x0000000000007941 */ /* 0x000fea0003800000 */
.L_x_5272:
        /* <DEDUP_REMOVED lines=14> */
.L_x_5275:
[----:B------:R-:W-:Y:S05]  /*1820*/  BSYNC B0 ;  /* 0x0000000000007941 */ /* 0x000fea0003800000 */
.L_x_5274:
        /* <DEDUP_REMOVED lines=154> */
.L_x_5280:
        /* <DEDUP_REMOVED lines=22> */
.L_x_5281:
[----:B------:R-:W-:Y:S05]  /*2330*/  BSYNC B0 ;  /* 0x0000000000007941 */ /* 0x000fea0003800000 */
.L_x_5279:
[----:B------:R-:W-:Y:S01]  /*2340*/  LOP3.LUT R19, R17, R0, RZ, 0xfc, !PT ;  /* 0x0000000011137212 */ /* 0x000fe200078efcff */
[----:B------:R-:W-:Y:S03]  /*2350*/  BSSY B0, `(.L_x_5282) ;  /* 0x0000028000007945 */ /* 0x000fe60003800000 */
[----:B------:R-:W-:-:S13]  /*2360*/  ISETP.NE.U32.AND P0, PT, R19, RZ, PT ;  /* 0x000000ff1300720c */ /* 0x000fda0003f05070 */
[----:B------:R-:W-:Y:S05]  /*2370*/  @!P0 BRA `(.L_x_5283) ;  /* 0x00000000003c8947 */ /* 0x000fea0003800000 */
[----:B------:R-:W-:Y:S01]  /*2380*/  IMAD.MOV.U32 R24, RZ, RZ, R25 ;  /* 0x000000ffff187224 */ /* 0x000fe200078e0019 */
[----:B------:R-:W-:Y:S02]  /*2390*/  MOV R23, R0 ;  /* 0x0000000000177202 */ /* 0x000fe40000000f00 */
[----:B------:R-:W-:Y:S02]  /*23a0*/  MOV R22, 0x23c0 ;  /* 0x000023c000167802 */ /* 0x000fe40000000f00 */
[----:B------:R-:W-:Y:S05]  /*23b0*/  CALL.REL.NOINC `($__internal_25_$__cuda_sm20_div_s64) ;  /* 0x0000002400447944 */ /* 0x000fea0003c00000 */
        /* <DEDUP_REMOVED lines=11> */
.L_x_5283:
        /* <DEDUP_REMOVED lines=22> */
.L_x_5284:
[----:B------:R-:W-:Y:S05]  /*25d0*/  BSYNC B0 ;  /* 0x0000000000007941 */ /* 0x000fea0003800000 */
.L_x_5282:
        /* <DEDUP_REMOVED lines=11> */
[----:B------:R-:W-:Y:S05]  /*2690*/  CALL.REL.NOINC `($__internal_25_$__cuda_sm20_div_s64) ;  /* 0x00000020008c7944 */ /* 0x000fea0003c00000 */
[----:B------:R-:W-:-:S04]  /*26a0*/  IADD3 R17, P0, RZ, -R20, RZ ;  /* 0x80000014ff117210 */ /* 0x000fc80007f1e0ff */
[----:B------:R-:W-:Y:S01]  /*26b0*/  IADD3.X R18, RZ, ~R21, RZ, P0, !PT ;  /* 0x80000015ff127210 */ /* 0x000fe200007fe4ff */
[----:B------:R-:W-:-:S04]  /*26c0*/  IMAD.WIDE.U32 R36, R5, R17, R36 ;  /* 0x0000001105247225 */ /* 0x000fc800078e0024 */
[----:B------:R-:W-:-:S04]  /*26d0*/  IMAD R18, R18, R5, RZ ;  /* 0x0000000512127224 */ /* 0x000fc800078e02ff */
[----:B------:R-:W-:-:S05]  /*26e0*/  IMAD R4, R4, R17, R18 ;  /* 0x0000001104047224 */ /* 0x000fca00078e0212 */
[----:B------:R-:W-:Y:S01]  /*26f0*/  IADD3 R4, R37, R4, RZ ;  /* 0x0000000425047210 */ /* 0x000fe20007ffe0ff */
[----:B------:R-:W-:Y:S05]  /*2700*/  BRA `(.L_x_5287) ;  /* 0x0000000000587947 */ /* 0x000fea0003800000 */
.L_x_5286:
        /* <DEDUP_REMOVED lines=22> */
.L_x_5287:
[----:B------:R-:W-:Y:S05]  /*2870*/  BSYNC B0 ;  /* 0x0000000000007941 */ /* 0x000fea0003800000 */
.L_x_5285:
        /* <DEDUP_REMOVED lines=38> */
[----:B------:R-:W-:Y:S05]  /*2ae0*/  CALL.REL.NOINC `($__internal_25_$__cuda_sm20_div_s64) ;  /* 0x0000001c00787944 */ /* 0x000fea0003c00000 */
        /* <DEDUP_REMOVED lines=12> */
.L_x_5289:
        /* <DEDUP_REMOVED lines=23> */
.L_x_5290:
[----:B------:R-:W-:Y:S05]  /*2d20*/  BSYNC B0 ;  /* 0x0000000000007941 */ /* 0x000fea0003800000 */
.L_x_5288:
        /* <DEDUP_REMOVED lines=19> */
.L_x_5292:
        /* <DEDUP_REMOVED lines=22> */
.L_x_5293:
[----:B------:R-:W-:Y:S05]  /*2fc0*/  BSYNC B0 ;  /* 0x0000000000007941 */ /* 0x000fea0003800000 */
.L_x_5291:
        /* <DEDUP_REMOVED lines=20> */
.L_x_5295:
        /* <DEDUP_REMOVED lines=23> */
.L_x_5296:
[----:B------:R-:W-:Y:S05]  /*3280*/  BSYNC B0 ;  /* 0x0000000000007941 */ /* 0x000fea0003800000 */
.L_x_5294:
        /* <DEDUP_REMOVED lines=39> */
.L_x_5298:
        /* <DEDUP_REMOVED lines=23> */
.L_x_5299:
[----:B------:R-:W-:Y:S05]  /*3670*/  BSYNC B0 ;  /* 0x0000000000007941 */ /* 0x000fea0003800000 */
.L_x_5297:
        /* <DEDUP_REMOVED lines=26> */
.L_x_5301:
        /* <DEDUP_REMOVED lines=23> */
.L_x_5302:
[----:B------:R-:W-:Y:S05]  /*3990*/  BSYNC B0 ;  /* 0x0000000000007941 */ /* 0x000fea0003800000 */
.L_x_5300:
        /* <DEDUP_REMOVED lines=21> */
.L_x_5278:
[----:B------:R-:W-:Y:S02]  /*3af0*/  ULDC.64 UR4, c[0x0][0x2b0] ;  /* 0x0000ac0000047ab9 */ /* 0x000fe40000000a00 */
[----:B------:R-:W-:-:S04]  /*3b00*/  LEA R2, P0, R30, UR4, 0x2 ;  /* 0x000000041e027c11 */ /* 0x000fc8000f8010ff */
[----:B------:R-:W-:-:S05]  /*3b10*/  LEA.HI.X R3, R30, UR5, R31, 0x2, P0 ;  /* 0x000000051e037c11 */ /* 0x000fca00080f141f */
[----:B------:R0:W-:Y:S04]  /*3b20*/  STG.E desc[UR8][R2.64], R28 ;  /* 0x0000001c02007986 */ /* 0x0001e8000c101908 */
.L_x_5277:
[----:B------:R-:W-:Y:S05]  /*3b30*/  BSYNC B1 ;  /* 0x0000000000017941 */ /* 0x000fea0003800000 */
.L_x_5276:
        /* <DEDUP_REMOVED lines=20> */
.L_x_5304:
[----:B------:R-:W-:Y:S05]  /*3c80*/  BSYNC B0 ;  /* 0x0000000000007941 */ /* 0x000fea0003800000 */
.L_x_5303:
        /* <DEDUP_REMOVED lines=39> */
.L_x_5307:
        /* <DEDUP_REMOVED lines=37> */
.L_x_5306:
        /* <DEDUP_REMOVED lines=25> */
.L_x_5308:
[----:B------:R-:W-:-:S13]  /*42e0*/  ISETP.GT.OR P4, PT, R7, UR5, P4 ;  /* 0x0000000507007c0c */ /* 0x000fda000a784670 */
[----:B------:R-:W-:Y:S05]  /*42f0*/  @!P4 BRA `(.L_x_5305) ;  /* 0x000000000028c947 */ /* 0x000fea0003800000 */
[----:B------:R-:W0:Y:S01]  /*4300*/  LDS R6, [R6] ;  /* 0x0000000006067984 */ /* 0x000e220000000800 */
[----:B------:R-:W-:Y:S01]  /*4310*/  ISETP.GE.AND P0, PT, R15, R14, PT ;  /* 0x0000000e0f00720c */ /* 0x000fe20003f06270 */
[----:B------:R-:W-:-:S12]  /*4320*/  BSSY B0, `(.L_x_5309) ;  /* 0x0000003000007945 */ /* 0x000fd80003800000 */
[----:B------:R-:W-:Y:S05]  /*4330*/  @P0 BRA `(.L_x_5310) ;  /* 0x0000000000040947 */ /* 0x000fea0003800000 */
[----:B------:R1:W5:Y:S02]  /*4340*/  LDG.E.128 R8, desc[UR8][R22.64] ;  /* 0x0000000816087981 */ /* 0x000364000c1e1d00 */
.L_x_5310:
[----:B------:R-:W-:Y:S05]  /*4350*/  BSYNC B0 ;  /* 0x0000000000007941 */ /* 0x000fea0003800000 */
.L_x_5309:
[C---:B0----5:R-:W-:Y:S01]  /*4360*/  FFMA.FTZ R5, R6.reuse, R8, R5 ;  /* 0x0000000806057223 */ /* 0x061fe20000010005 */
[C---:B------:R-:W-:Y:S01]  /*4370*/  FFMA.FTZ R2, R6.reuse, R9, R2 ;  /* 0x0000000906027223 */ /* 0x040fe20000010002 */
[C---:B------:R-:W-:Y:S01]  /*4380*/  FFMA.FTZ R3, R6.reuse, R10, R3 ;  /* 0x0000000a06037223 */ /* 0x040fe20000010003 */
[----:B------:R-:W-:Y:S01]  /*4390*/  FFMA.FTZ R0, R6, R11, R0 ;  /* 0x0000000b06007223 */ /* 0x000fe20000010000 */
.L_x_5305:
        /* <DEDUP_REMOVED lines=83> */
        .weak           $__internal_25_$__cuda_sm20_div_s64
        .type           $__internal_25_$__cuda_sm20_div_s64,@function
        .size           $__internal_25_$__cuda_sm20_div_s64,(.L_x_8345 - $__internal_25_$__cuda_sm20_div_s64)
$__internal_25_$__cuda_sm20_div_s64:
        /* <DEDUP_REMOVED lines=83> */
[----:B------:R-:W-:Y:S06]  /*4e00*/  RET.REL.NODEC R26 `(_ZN5flash32flash_fwd_splitkv_combine_kernelI23Flash_fwd_kernel_traitsILi128ELi64ELi64ELi4ELb0ELb0EN7cutlass6half_tE19Flash_kernel_traitsILi128ELi64ELi64ELi4ES3_EELi4ELi3ELb1EEEvNS_16Flash_fwd_paramsE) ;  /* 0xffffffb01a7c7950 */ /* 0x000fec0003c3ffff */
.L_x_5311:
        /* <DEDUP_REMOVED lines=15> */
.L_x_8345:


//--------------------- .text._ZN5flash32flash_fwd_splitkv_combine_kernelI23Flash_fwd_kernel_traitsILi128ELi64ELi64ELi4ELb0ELb0EN7cutlass6half_tE19Flash_kernel_traitsILi128ELi64ELi64ELi4ES3_EELi4ELi2ELb1EEEvNS_16Flash_fwd_paramsE --------------------------
	.section	.text._ZN5flash32flash_fwd_splitkv_combine_kernelI23Flash_fwd_kernel_traitsILi128ELi64ELi64ELi4ELb0ELb0EN7cutlass6half_tE19Flash_kernel_traitsILi128ELi64ELi64ELi4ES3_EELi4ELi2ELb1EEEvNS_16Flash_fwd_paramsE,"ax",@progbits
	.align	128
        .global         _ZN5flash32flash_fwd_splitkv_combine_kernelI23Flash_fwd_kernel_traitsILi128ELi64ELi64ELi4ELb0ELb0EN7cutlass6half_tE19Flash_kernel_traitsILi128ELi64ELi64ELi4ES3_EELi4ELi2ELb1EEEvNS_16Flash_fwd_paramsE
        .type           _ZN5flash32flash_fwd_splitkv_combine_kernelI23Flash_fwd_kernel_traitsILi128ELi64ELi64ELi4ELb0ELb0EN7cutlass6half_tE19Flash_kernel_traitsILi128ELi64ELi64ELi4ES3_EELi4ELi2ELb1EEEvNS_16Flash_fwd_paramsE,@function
        .size           _ZN5flash32flash_fwd_splitkv_combine_kernelI23Flash_fwd_kernel_traitsILi128ELi64ELi64ELi4ELb0ELb0EN7cutlass6half_tE19Flash_kernel_traitsILi128ELi64ELi64ELi4ES3_EELi4ELi2ELb1EEEvNS_16Flash_fwd_paramsE,(.L_x_8346 - _ZN5flash32flash_fwd_splitkv_combine_kernelI23Flash_fwd_kernel_traitsILi128ELi64ELi64ELi4ELb0ELb0EN7cutlass6half_tE19Flash_kernel_traitsILi128ELi64ELi64ELi4ES3_EELi4ELi2ELb1EEEvNS_16Flash_fwd_paramsE)
        .other          _ZN5flash32flash_fwd_splitkv_combine_kernelI23Flash_fwd_kernel_traitsILi128ELi64ELi64ELi4ELb0ELb0EN7cutlass6half_tE19Flash_kernel_traitsILi128ELi64ELi64ELi4ES3_EELi4ELi2ELb1EEEvNS_16Flash_fwd_paramsE,@"STO_CUDA_ENTRY STV_DEFAULT"
_ZN5flash32flash_fwd_splitkv_combine_kernelI23Flash_fwd_kernel_traitsILi128ELi64ELi64ELi4ELb0ELb0EN7cutlass6half_tE19Flash_kernel_traitsILi128ELi64ELi64ELi4ES3_EELi4ELi2ELb1EEEvNS_16Flash_fwd_paramsE:
.text._ZN5flash32flash_fwd_splitkv_combine_kernelI23Flash_fwd_kernel_traitsILi128ELi64ELi64ELi4ELb0ELb0EN7cutlass6half_tE19Flash_kernel_traitsILi128ELi64ELi64ELi4ES3_EELi4ELi2ELb1EEEvNS_16Flash_fwd_paramsE:
        /* <DEDUP_REMOVED lines=23> */
[----:B------:R-:W-:Y:S05]  /*0170*/  CALL.REL.NOINC `($__internal_26_$__cuda_sm20_div_s64) ;  /* 0x00000044005c7944 */ /* 0x000fea0003c00000 */
[----:B------:R-:W-:Y:S02]  /*0180*/  MOV R22, R0 ;  /* 0x0000000000167202 */ /* 0x000fe40000000f00 */
[----:B------:R-:W-:Y:S01]  /*0190*/  MOV R23, R25 ;  /* 0x0000001900177202 */ /* 0x000fe20000000f00 */
[----:B------:R-:W-:Y:S06]  /*01a0*/  BRA `(.L_x_5313) ;  /* 0x00000000004c7947 */ /* 0x000fec0003800000 */
.L_x_5312:
        /* <DEDUP_REMOVED lines=19> */
.L_x_5313:
        /* <DEDUP_REMOVED lines=11> */
[----:B------:R-:W-:Y:S05]  /*0390*/  CALL.REL.NOINC `($__internal_26_$__cuda_sm20_div_s64) ;  /* 0x0000004000d47944 */ /* 0x000fea0003c00000 */
[----:B------:R-:W-:Y:S02]  /*03a0*/  MOV R8, R0 ;  /* 0x0000000000087202 */ /* 0x000fe40000000f00 */
[----:B------:R-:W-:Y:S01]  /*03b0*/  MOV R9, R25 ;  /* 0x0000001900097202 */ /* 0x000fe20000000f00 */
[----:B------:R-:W-:Y:S05]  /*03c0*/  BRA `(.L_x_5316) ;  /* 0x00000000004c7947 */ /* 0x000fea0003800000 */
.L_x_5315:
        /* <DEDUP_REMOVED lines=19> */
.L_x_5316:
[----:B------:R-:W-:Y:S05]  /*0500*/  BSYNC B0 ;  /* 0x0000000000007941 */ /* 0x000fea0003800000 */
.L_x_5314:
        /* <DEDUP_REMOVED lines=43> */
[----:B------:R-:W-:Y:S05]  /*07c0*/  BRA `(.L_x_5319) ;  /* 0x00000000004c7947 */ /* 0x000fea0003800000 */
.L_x_5318:
        /* <DEDUP_REMOVED lines=19> */
.L_x_5319:
[----:B------:R-:W-:Y:S05]  /*0900*/  BSYNC B0 ;  /* 0x0000000000007941 */ /* 0x000fea0003800000 */
.L_x_5317:
        /* <DEDUP_REMOVED lines=71> */
[----:B------:R-:W-:Y:S05]  /*0d80*/  CALL.REL.NOINC `($__internal_26_$__cuda_sm20_div_s64) ;  /* 0x0000003800587944 */ /* 0x000fea0003c00000 */
[----:B------:R-:W-:Y:S02]  /*0d90*/  MOV R38, R0 ;  /* 0x0000000000267202 */ /* 0x000fe40000000f00 */
[----:B------:R-:W-:Y:S01]  /*0da0*/  MOV R39, R25 ;  /* 0x0000001900277202 */ /* 0x000fe20000000f00 */
[----:B------:R-:W-:Y:S05]  /*0db0*/  BRA `(.L_x_5322) ;  /* 0x00000000004c7947 */ /* 0x000fea0003800000 */
.L_x_5321:
        /* <DEDUP_REMOVED lines=19> */
.L_x_5322:
[----:B------:R-:W-:Y:S05]  /*0ef0*/  BSYNC B0 ;  /* 0x0000000000007941 */ /* 0x000fea0003800000 */
.L_x_5320:
        /* <DEDUP_REMOVED lines=40> */
[----:B------:R-:W-:Y:S01]  /*1180*/  MOV R24, R0 ;  /* 0x0000000000187202 */ /* 0x000fe20000000f00 */
[----:B------:R-:W-:Y:S05]  /*1190*/  BRA `(.L_x_5325) ;  /* 0x00000000004c7947 */ /* 0x000fea0003800000 */
.L_x_5324:
        /* <DEDUP_REMOVED lines=19> */
.L_x_5325:
[----:B------:R-:W-:Y:S05]  /*12d0*/  BSYNC B0 ;  /* 0x0000000000007941 */ /* 0x000fea0003800000 */
.L_x_5323:
        /* <DEDUP_REMOVED lines=69> */
.L_x_5327:
[----:B------:R-:W-:Y:S05]  /*1730*/  BSYNC B0 ;  /* 0x0000000000007941 */ /* 0x000fea0003800000 */
.L_x_5326:
        /* <DEDUP_REMOVED lines=149> */
.L_x_5332:
        /* <DEDUP_REMOVED lines=22> */
.L_x_5333:
[----:B------:R-:W-:Y:S05]  /*21f0*/  BSYNC B0 ;  /* 0x0000000000007941 */ /* 0x000fea0003800000 */
.L_x_5331:
[----:B------:R-:W-:Y:S01]  /*2200*/  LOP3.LUT R0, R23, R2, RZ, 0xfc, !PT ;  /* 0x0000000217007212 */ /* 0x000fe200078efcff */
[----:B------:R-:W-:Y:S03]  /*2210*/  BSSY B0, `(.L_x_5334) ;  /* 0x0000027000007945 */ /* 0x000fe60003800000 */
[----:B------:R-:W-:-:S13]  /*2220*/  ISETP.NE.U32.AND P0, PT, R0, RZ, PT ;  /* 0x000000ff0000720c */ /* 0x000fda0003f05070 */
[----:B------:R-:W-:Y:S05]  /*2230*/  @!P0 BRA `(.L_x_5335) ;  /* 0x0000000000388947 */ /* 0x000fea0003800000 */
[----:B------:R-:W-:Y:S01]  /*2240*/  IMAD.MOV.U32 R24, RZ, RZ, R37 ;  /* 0x000000ffff187224 */ /* 0x000fe200078e0025 */
[----:B------:R-:W-:Y:S02]  /*2250*/  MOV R5, R2 ;  /* 0x0000000200057202 */ /* 0x000fe40000000f00 */
[----:B------:R-:W-:Y:S02]  /*2260*/  MOV R22, 0x2280 ;  /* 0x0000228000167802 */ /* 0x000fe40000000f00 */
[----:B------:R-:W-:Y:S05]  /*2270*/  CALL.REL.NOINC `($__internal_26_$__cuda_sm20_div_s64) ;  /* 0x00000024001c7944 */ /* 0x000fea0003c00000 */
        /* <DEDUP_REMOVED lines=10> */
.L_x_5335:
        /* <DEDUP_REMOVED lines=22> */
.L_x_5336:
[----:B------:R-:W-:Y:S05]  /*2480*/  BSYNC B0 ;  /* 0x0000000000007941 */ /* 0x000fea0003800000 */
.L_x_5334:
        /* <DEDUP_REMOVED lines=12> */
[----:B------:R-:W-:Y:S05]  /*2550*/  CALL.REL.NOINC `($__internal_26_$__cuda_sm20_div_s64) ;  /* 0x0000002000647944 */ /* 0x000fea0003c00000 */
        /* <DEDUP_REMOVED lines=12> */
.L_x_5338:
        /* <DEDUP_REMOVED lines=22> */
.L_x_5339:
[----:B------:R-:W-:Y:S05]  /*2780*/  BSYNC B0 ;  /* 0x0000000000007941 */ /* 0x000fea0003800000 */
.L_x_5337:
        /* <DEDUP_REMOVED lines=37> */
[----:B------:R-:W-:Y:S05]  /*29e0*/  CALL.REL.NOINC `($__internal_26_$__cuda_sm20_div_s64) ;  /* 0x0000001c00407944 */ /* 0x000fea0003c00000 */
        /* <DEDUP_REMOVED lines=11> */
.L_x_5341:
        /* <DEDUP_REMOVED lines=23> */
.L_x_5342:
[----:B------:R-:W-:Y:S05]  /*2c10*/  BSYNC B0 ;  /* 0x0000000000007941 */ /* 0x000fea0003800000 */
.L_x_5340:
        /* <DEDUP_REMOVED lines=19> */
.L_x_5344:
        /* <DEDUP_REMOVED lines=22> */
.L_x_5345:
[----:B------:R-:W-:Y:S05]  /*2eb0*/  BSYNC B0 ;  /* 0x0000000000007941 */ /* 0x000fea0003800000 */
.L_x_5343:
        /* <DEDUP_REMOVED lines=21> */
.L_x_5347:
        /* <DEDUP_REMOVED lines=23> */
.L_x_5348:
[----:B------:R-:W-:Y:S05]  /*3180*/  BSYNC B0 ;  /* 0x0000000000007941 */ /* 0x000fea0003800000 */
.L_x_5346:
        /* <DEDUP_REMOVED lines=39> */
.L_x_5350:
        /* <DEDUP_REMOVED lines=23> */
.L_x_5351:
[----:B------:R-:W-:Y:S05]  /*3570*/  BSYNC B0 ;  /* 0x0000000000007941 */ /* 0x000fea0003800000 */
.L_x_5349:
        /* <DEDUP_REMOVED lines=27> */
.L_x_5353:
        /* <DEDUP_REMOVED lines=23> */
.L_x_5354:
[----:B------:R-:W-:Y:S05]  /*38a0*/  BSYNC B0 ;  /* 0x0000000000007941 */ /* 0x000fea0003800000 */
.L_x_5352:
        /* <DEDUP_REMOVED lines=21> */
.L_x_5330:
[----:B------:R-:W-:Y:S02]  /*3a00*/  ULDC.64 UR4, c[0x0][0x2b0] ;  /* 0x0000ac0000047ab9 */ /* 0x000fe40000000a00 */
[----:B------:R-:W-:-:S04]  /*3a10*/  LEA R2, P0, R32, UR4, 0x2 ;  /* 0x0000000420027c11 */ /* 0x000fc8000f8010ff */
[----:B------:R-:W-:-:S05]  /*3a20*/  LEA.HI.X R3, R32, UR5, R33, 0x2, P0 ;  /* 0x0000000520037c11 */ /* 0x000fca00080f1421 */
[----:B------:R1:W-:Y:S04]  /*3a30*/  STG.E desc[UR8][R2.64], R28 ;  /* 0x0000001c02007986 */ /* 0x0003e8000c101908 */
.L_x_5329:
[----:B------:R-:W-:Y:S05]  /*3a40*/  BSYNC B1 ;  /* 0x0000000000017941 */ /* 0x000fea0003800000 */
.L_x_5328:
        /* <DEDUP_REMOVED lines=47> */
.L_x_5357:
        /* <DEDUP_REMOVED lines=37> */
.L_x_5356:
        /* <DEDUP_REMOVED lines=25> */
.L_x_5358:
[----:B------:R-:W-:-:S13]  /*4120*/  ISETP.GT.OR P4, PT, R13, UR5, P4 ;  /* 0x000000050d007c0c */ /* 0x000fda000a784670 */
[----:B------:R-:W-:Y:S05]  /*4130*/  @!P4 BRA `(.L_x_5355) ;  /* 0x000000000028c947 */ /* 0x000fea0003800000 */
[----:B------:R-:W0:Y:S01]  /*4140*/  LDS R6, [R6] ;  /* 0x0000000006067984 */ /* 0x000e220000000800 */
[----:B------:R-:W-:Y:S01]  /*4150*/  ISETP.GE.AND P0, PT, R16, R15, PT ;  /* 0x0000000f1000720c */ /* 0x000fe20003f06270 */
[----:B------:R-:W-:-:S12]  /*4160*/  BSSY B0, `(.L_x_5359) ;  /* 0x0000003000007945 */ /* 0x000fd80003800000 */
[----:B------:R-:W-:Y:S05]  /*4170*/  @P0 BRA `(.L_x_5360) ;  /* 0x0000000000040947 */ /* 0x000fea0003800000 */
[----:B------:R1:W5:Y:S02]  /*4180*/  LDG.E.128 R8, desc[UR8][R24.64] ;  /* 0x0000000818087981 */ /* 0x000364000c1e1d00 */
.L_x_5360:
[----:B------:R-:W-:Y:S05]  /*4190*/  BSYNC B0 ;  /* 0x0000000000007941 */ /* 0x000fea0003800000 */
.L_x_5359:
[C---:B0----5:R-:W-:Y:S01]  /*41a0*/  FFMA.FTZ R5, R6.reuse, R8, R5 ;  /* 0x0000000806057223 */ /* 0x061fe20000010005 */
[C---:B------:R-:W-:Y:S01]  /*41b0*/  FFMA.FTZ R2, R6.reuse, R9, R2 ;  /* 0x0000000906027223 */ /* 0x040fe20000010002 */
[C---:B------:R-:W-:Y:S01]  /*41c0*/  FFMA.FTZ R3, R6.reuse, R10, R3 ;  /* 0x0000000a06037223 */ /* 0x040fe20000010003 */
[----:B------:R-:W-:Y:S01]  /*41d0*/  FFMA.FTZ R0, R6, R11, R0 ;  /* 0x0000000b06007223 */ /* 0x000fe20000010000 */
.L_x_5355:
        /* <DEDUP_REMOVED lines=81> */
        .weak           $__internal_26_$__cuda_sm20_div_s64
        .type           $__internal_26_$__cuda_sm20_div_s64,@function
        .size           $__internal_26_$__cuda_sm20_div_s64,(.L_x_8346 - $__internal_26_$__cuda_sm20_div_s64)
$__internal_26_$__cuda_sm20_div_s64:
        /* <DEDUP_REMOVED lines=83> */
[----:B------:R-:W-:Y:S05]  /*4c20*/  RET.REL.NODEC R20 `(_ZN5flash32flash_fwd_splitkv_combine_kernelI23Flash_fwd_kernel_traitsILi128ELi64ELi64ELi4ELb0ELb0EN7cutlass6half_tE19Flash_kernel_traitsILi128ELi64ELi64ELi4ES3_EELi4ELi2ELb1EEEvNS_16Flash_fwd_paramsE) ;  /* 0xffffffb014f47950 */ /* 0x000fea0003c3ffff */
.L_x_5361:
        /* <DEDUP_REMOVED lines=13> */
.L_x_8346:


//--------------------- .text._ZN5flash32flash_fwd_splitkv_combine_kernelI23Flash_fwd_kernel_traitsILi128ELi64ELi64ELi4ELb0ELb0EN7cutlass6half_tE19Flash_kernel_traitsILi128ELi64ELi64ELi4ES3_EELi4ELi1ELb1EEEvNS_16Flash_fwd_paramsE --------------------------
	.section	.text._ZN5flash32flash_fwd_splitkv_combine_kernelI23Flash_fwd_kernel_traitsILi128ELi64ELi64ELi4ELb0ELb0EN7cutlass6half_tE19Flash_kernel_traitsILi128ELi64ELi64ELi4ES3_EELi4ELi1ELb1EEEvNS_16Flash_fwd_paramsE,"ax",@progbits
	.align	128
        .global         _ZN5flash32flash_fwd_splitkv_combine_kernelI23Flash_fwd_kernel_traitsILi128ELi64ELi64ELi4ELb0ELb0EN7cutlass6half_tE19Flash_kernel_traitsILi128ELi64ELi64ELi4ES3_EELi4ELi1ELb1EEEvNS_16Flash_fwd_paramsE
        .type           _ZN5flash32flash_fwd_splitkv_combine_kernelI23Flash_fwd_kernel_traitsILi128ELi64ELi64ELi4ELb0ELb0EN7cutlass6half_tE19Flash_kernel_traitsILi128ELi64ELi64ELi4ES3_EELi4ELi1ELb1EEEvNS_16Flash_fwd_paramsE,@function
        .size           _ZN5flash32flash_fwd_splitkv_combine_kernelI23Flash_fwd_kernel_traitsILi128ELi64ELi64ELi4ELb0ELb0EN7cutlass6half_tE19Flash_kernel_traitsILi128ELi64ELi64ELi4ES3_EELi4ELi1ELb1EEEvNS_16Flash_fwd_paramsE,(.L_x_8347 - _ZN5flash32flash_fwd_splitkv_combine_kernelI23Flash_fwd_kernel_traitsILi128ELi64ELi64ELi4ELb0ELb0EN7cutlass6half_tE19Flash_kernel_traitsILi128ELi64ELi64ELi4ES3_EELi4ELi1ELb1EEEvNS_16Flash_fwd_paramsE)
        .other          _ZN5flash32flash_fwd_splitkv_combine_kernelI23Flash_fwd_kernel_traitsILi128ELi64ELi64ELi4ELb0ELb0EN7cutlass6half_tE19Flash_kernel_traitsILi128ELi64ELi64ELi4ES3_EELi4ELi1ELb1EEEvNS_16Flash_fwd_paramsE,@"STO_CUDA_ENTRY STV_DEFAULT"
_ZN5flash32flash_fwd_splitkv_combine_kernelI23Flash_fwd_kernel_traitsILi128ELi64ELi64ELi4ELb0ELb0EN7cutlass6half_tE19Flash_kernel_traitsILi128ELi64ELi64ELi4ES3_EELi4ELi1ELb1EEEvNS_16Flash_fwd_paramsE:
.text._ZN5flash32flash_fwd_splitkv_combine_kernelI23Flash_fwd_kernel_traitsILi128ELi64ELi64ELi4ELb0ELb0EN7cutlass6half_tE19Flash_kernel_traitsILi128ELi64ELi64ELi4ES3_EELi4ELi1ELb1EEEvNS_16Flash_fwd_paramsE:
        /* <DEDUP_REMOVED lines=23> */
[----:B------:R-:W-:Y:S05]  /*0170*/  CALL.REL.NOINC `($__internal_27_$__cuda_sm20_div_s64) ;  /* 0x0000004400ec7944 */ /* 0x000fea0003c00000 */
[----:B------:R-:W-:Y:S02]  /*0180*/  MOV R8, R0 ;  /* 0x0000000000087202 */ /* 0x000fe40000000f00 */
[----:B------:R-:W-:Y:S01]  /*0190*/  MOV R9, R23 ;  /* 0x0000001700097202 */ /* 0x000fe20000000f00 */
[----:B------:R-:W-:Y:S06]  /*01a0*/  BRA `(.L_x_5363) ;  /* 0x00000000004c7947 */ /* 0x000fec0003800000 */
.L_x_5362:
        /* <DEDUP_REMOVED lines=19> */
.L_x_5363:
        /* <DEDUP_REMOVED lines=13> */
[----:B------:R-:W-:Y:S05]  /*03b0*/  CALL.REL.NOINC `($__internal_27_$__cuda_sm20_div_s64) ;  /* 0x00000044005c7944 */ /* 0x000fea0003c00000 */
[----:B------:R-:W-:Y:S02]  /*03c0*/  MOV R10, R0 ;  /* 0x00000000000a7202 */ /* 0x000fe40000000f00 */
[----:B------:R-:W-:Y:S01]  /*03d0*/  MOV R11, R23 ;  /* 0x00000017000b7202 */ /* 0x000fe20000000f00 */
[----:B------:R-:W-:Y:S05]  /*03e0*/  BRA `(.L_x_5366) ;  /* 0x00000000004c7947 */ /* 0x000fea0003800000 */
.L_x_5365:
        /* <DEDUP_REMOVED lines=19> */
.L_x_5366:
[----:B------:R-:W-:Y:S05]  /*0520*/  BSYNC B0 ;  /* 0x0000000000007941 */ /* 0x000fea0003800000 */
.L_x_5364:
        /* <DEDUP_REMOVED lines=44> */
[----:B------:R-:W-:Y:S05]  /*07f0*/  BRA `(.L_x_5369) ;  /* 0x00000000004c7947 */ /* 0x000fea0003800000 */
.L_x_5368:
        /* <DEDUP_REMOVED lines=19> */
.L_x_5369:
[----:B------:R-:W-:Y:S05]  /*0930*/  BSYNC B0 ;  /* 0x0000000000007941 */ /* 0x000fea0003800000 */
.L_x_5367:
        /* <DEDUP_REMOVED lines=78> */
.L_x_5371:
        /* <DEDUP_REMOVED lines=19> */
.L_x_5372:
[----:B------:R-:W-:Y:S05]  /*0f50*/  BSYNC B0 ;  /* 0x0000000000007941 */ /* 0x000fea0003800000 */
.L_x_5370:
        /* <DEDUP_REMOVED lines=43> */
.L_x_5374:
        /* <DEDUP_REMOVED lines=20> */
.L_x_5375:
[----:B------:R-:W-:Y:S05]  /*1350*/  BSYNC B0 ;  /* 0x0000000000007941 */ /* 0x000fea0003800000 */
.L_x_5373:
        /* <DEDUP_REMOVED lines=72> */
.L_x_5377:
[----:B------:R-:W-:Y:S05]  /*17e0*/  BSYNC B0 ;  /* 0x0000000000007941 */ /* 0x000fea0003800000 */
.L_x_5376:
        /* <DEDUP_REMOVED lines=16> */
.L_x_5379:
[----:B------:R-:W-:Y:S05]  /*18f0*/  BSYNC B0 ;  /* 0x0000000000007941 */ /* 0x000fea0003800000 */
.L_x_5378:
        /* <DEDUP_REMOVED lines=141> */
.L_x_5384:
        /* <DEDUP_REMOVED lines=23> */
.L_x_5385:
[----:B------:R-:W-:Y:S05]  /*2340*/  BSYNC B0 ;  /* 0x0000000000007941 */ /* 0x000fea0003800000 */
.L_x_5383:
        /* <DEDUP_REMOVED lines=22> */
.L_x_5387:
        /* <DEDUP_REMOVED lines=22> */
.L_x_5388:
[----:B------:R-:W-:Y:S05]  /*2610*/  BSYNC B0 ;  /* 0x0000000000007941 */ /* 0x000fea0003800000 */
.L_x_5386:
        /* <DEDUP_REMOVED lines=22> */
.L_x_5390:
        /* <DEDUP_REMOVED lines=22> */
.L_x_5391:
[----:B------:R-:W-:Y:S05]  /*28e0*/  BSYNC B0 ;  /* 0x0000000000007941 */ /* 0x000fea0003800000 */
.L_x_5389:
        /* <DEDUP_REMOVED lines=33> */
[----:B------:R-:W-:Y:S05]  /*2b00*/  CALL.REL.NOINC `($__internal_27_$__cuda_sm20_div_s64) ;  /* 0x0000001c00887944 */ /* 0x000fea0003c00000 */
        /* <DEDUP_REMOVED lines=11> */
.L_x_5393:
        /* <DEDUP_REMOVED lines=23> */
.L_x_5394:
[----:B------:R-:W-:Y:S05]  /*2d30*/  BSYNC B0 ;  /* 0x0000000000007941 */ /* 0x000fea0003800000 */
.L_x_5392:
        /* <DEDUP_REMOVED lines=20> */
.L_x_5396:
        /* <DEDUP_REMOVED lines=23> */
.L_x_5397:
[----:B------:R-:W-:Y:S05]  /*2ff0*/  BSYNC B0 ;  /* 0x0000000000007941 */ /* 0x000fea0003800000 */
.L_x_5395:
        /* <DEDUP_REMOVED lines=19> */
.L_x_5399:
        /* <DEDUP_REMOVED lines=23> */
.L_x_5400:
[----:B------:R-:W-:Y:S05]  /*32a0*/  BSYNC B0 ;  /* 0x0000000000007941 */ /* 0x000fea0003800000 */
.L_x_5398:
        /* <DEDUP_REMOVED lines=26> */
[----:B------:R-:W-:Y:S05]  /*3450*/  CALL.REL.NOINC `($__internal_27_$__cuda_sm20_div_s64) ;  /* 0x0000001400347944 */ /* 0x000fea0003c00000 */
        /* <DEDUP_REMOVED lines=12> */
.L_x_5402:
        /* <DEDUP_REMOVED lines=23> */
.L_x_5403:
[----:B------:R-:W-:Y:S05]  /*3690*/  BSYNC B0 ;  /* 0x0000000000007941 */ /* 0x000fea0003800000 */
.L_x_5401:
        /* <DEDUP_REMOVED lines=28> */
.L_x_5405:
        /* <DEDUP_REMOVED lines=23> */
.L_x_5406:
[----:B------:R-:W-:Y:S05]  /*39d0*/  BSYNC B0 ;  /* 0x0000000000007941 */ /* 0x000fea0003800000 */
.L_x_5404:
        /* <DEDUP_REMOVED lines=21> */
.L_x_5382:
[----:B------:R-:W-:Y:S02]  /*3b30*/  ULDC.64 UR4, c[0x0][0x2b0] ;  /* 0x0000ac0000047ab9 */ /* 0x000fe40000000a00 */
[----:B------:R-:W-:-:S04]  /*3b40*/  LEA R2, P0, R38, UR4, 0x2 ;  /* 0x0000000426027c11 */ /* 0x000fc8000f8010ff */
[----:B------:R-:W-:-:S05]  /*3b50*/  LEA.HI.X R3, R38, UR5, R39, 0x2, P0 ;  /* 0x0000000526037c11 */ /* 0x000fca00080f1427 */
[----:B------:R0:W-:Y:S04]  /*3b60*/  STG.E desc[UR8][R2.64], R29 ;  /* 0x0000001d02007986 */ /* 0x0001e8000c101908 */
.L_x_5381:
[----:B------:R-:W-:Y:S05]  /*3b70*/  BSYNC B1 ;  /* 0x0000000000017941 */ /* 0x000fea0003800000 */
.L_x_5380:
        /* <DEDUP_REMOVED lines=18> */
.L_x_5408:
[----:B------:R-:W-:Y:S05]  /*3ca0*/  BSYNC B0 ;  /* 0x0000000000007941 */ /* 0x000fea0003800000 */
.L_x_5407:
        /* <DEDUP_REMOVED lines=39> */
.L_x_5411:
        /* <DEDUP_REMOVED lines=39> */
.L_x_5410:
        /* <DEDUP_REMOVED lines=27> */
.L_x_5412:
        /* <DEDUP_REMOVED lines=9> */
.L_x_5414:
[----:B------:R-:W-:Y:S05]  /*43d0*/  BSYNC B0 ;  /* 0x0000000000007941 */ /* 0x000fea0003800000 */
.L_x_5413:
[C---:B0----5:R-:W-:Y:S01]  /*43e0*/  FFMA.FTZ R4, R6.reuse, R8, R4 ;  /* 0x0000000806047223 */ /* 0x061fe20000010004 */
[C---:B------:R-:W-:Y:S01]  /*43f0*/  FFMA.FTZ R3, R6.reuse, R9, R3 ;  /* 0x0000000906037223 */ /* 0x040fe20000010003 */
[C---:B------:R-:W-:Y:S01]  /*4400*/  FFMA.FTZ R2, R6.reuse, R10, R2 ;  /* 0x0000000a06027223 */ /* 0x040fe20000010002 */
[----:B------:R-:W-:Y:S01]  /*4410*/  FFMA.FTZ R0, R6, R11, R0 ;  /* 0x0000000b06007223 */ /* 0x000fe20000010000 */
.L_x_5409:
        /* <DEDUP_REMOVED lines=81> */
        .weak           $__internal_27_$__cuda_sm20_div_s64
        .type           $__internal_27_$__cuda_sm20_div_s64,@function
        .size           $__internal_27_$__cuda_sm20_div_s64,(.L_x_8347 - $__internal_27_$__cuda_sm20_div_s64)
$__internal_27_$__cuda_sm20_div_s64:
        /* <DEDUP_REMOVED lines=83> */
[----:B------:R-:W-:Y:S06]  /*4e60*/  RET.REL.NODEC R20 `(_ZN5flash32flash_fwd_splitkv_combine_kernelI23Flash_fwd_kernel_traitsILi128ELi64ELi64ELi4ELb0ELb0EN7cutlass6half_tE19Flash_kernel_traitsILi128ELi64ELi64ELi4ES3_EELi4ELi1ELb1EEEvNS_16Flash_fwd_paramsE) ;  /* 0xffffffb014647950 */ /* 0x000fec0003c3ffff */
.L_x_5415:
        /* <DEDUP_REMOVED lines=9> */
.L_x_8347:


//--------------------- .text._ZN5flash24flash_fwd_splitkv_kernelI23Flash_fwd_kernel_traitsILi128ELi64ELi64ELi4ELb0ELb0EN7cutlass6half_tE19Flash_kernel_traitsILi128ELi64ELi64ELi4ES3_EELb1ELb0ELb0ELb0ELb0ELb0ELb0ELb0EEEvNS_16Flash_fwd_paramsE --------------------------
	.section	.text._ZN5flash24flash_fwd_splitkv_kernelI23Flash_fwd_kernel_traitsILi128ELi64ELi64ELi4ELb0ELb0EN7cutlass6half_tE19Flash_kernel_traitsILi128ELi64ELi64ELi4ES3_EELb1ELb0ELb0ELb0ELb0ELb0ELb0ELb0EEEvNS_16Flash_fwd_paramsE,"ax",@progbits
	.align	128
        .global         _ZN5flash24flash_fwd_splitkv_kernelI23Flash_fwd_kernel_traitsILi128ELi64ELi64ELi4ELb0ELb0EN7cutlass6half_tE19Flash_kernel_traitsILi128ELi64ELi64ELi4ES3_EELb1ELb0ELb0ELb0ELb0ELb0ELb0ELb0EEEvNS_16Flash_fwd_paramsE
        .type           _ZN5flash24flash_fwd_splitkv_kernelI23Flash_fwd_kernel_traitsILi128ELi64ELi64ELi4ELb0ELb0EN7cutlass6half_tE19Flash_kernel_traitsILi128ELi64ELi64ELi4ES3_EELb1ELb0ELb0ELb0ELb0ELb0ELb0ELb0EEEvNS_16Flash_fwd_paramsE,@function
        .size           _ZN5flash24flash_fwd_splitkv_kernelI23Flash_fwd_kernel_traitsILi128ELi64ELi64ELi4ELb0ELb0EN7cutlass6half_tE19Flash_kernel_traitsILi128ELi64ELi64ELi4ES3_EELb1ELb0ELb0ELb0ELb0ELb0ELb0ELb0EEEvNS_16Flash_fwd_paramsE,(.L_x_8404 - _ZN5flash24flash_fwd_splitkv_kernelI23Flash_fwd_kernel_traitsILi128ELi64ELi64ELi4ELb0ELb0EN7cutlass6half_tE19Flash_kernel_traitsILi128ELi64ELi64ELi4ES3_EELb1ELb0ELb0ELb0ELb0ELb0ELb0ELb0EEEvNS_16Flash_fwd_paramsE)
        .other          _ZN5flash24flash_fwd_splitkv_kernelI23Flash_fwd_kernel_traitsILi128ELi64ELi64ELi4ELb0ELb0EN7cutlass6half_tE19Flash_kernel_traitsILi128ELi64ELi64ELi4ES3_EELb1ELb0ELb0ELb0ELb0ELb0ELb0ELb0EEEvNS_16Flash_fwd_paramsE,@"STO_CUDA_ENTRY STV_DEFAULT"
_ZN5flash24flash_fwd_splitkv_kernelI23Flash_fwd_kernel_traitsILi128ELi64ELi64ELi4ELb0ELb0EN7cutlass6half_tE19Flash_kernel_traitsILi128ELi64ELi64ELi4ES3_EELb1ELb0ELb0ELb0ELb0ELb0ELb0ELb0EEEvNS_16Flash_fwd_paramsE:
.text._ZN5flash24flash_fwd_splitkv_kernelI23Flash_fwd_kernel_traitsILi128ELi64ELi64ELi4ELb0ELb0EN7cutlass6half_tE19Flash_kernel_traitsILi128ELi64ELi64ELi4ES3_EELb1ELb0ELb0ELb0ELb0ELb0ELb0ELb0EEEvNS_16Flash_fwd_paramsE:
        /* <DEDUP_REMOVED lines=38> */
.L_x_5416:
[----:B------:R-:W1:Y:S02]  /*0260*/  LDC R4, c[0x0][0x2c8] ;  /* 0x0000b200ff047b82 */ /* 0x000e640000000800 */
.L_x_5417:
[----:B------:R-:W4:Y:S02]  /*0270*/  LDC.64 R2, c[0x0][0x308] ;  /* 0x0000c200ff027b82 */ /* 0x000f240000000a00 */
[----:B----4-:R-:W-:-:S04]  /*0280*/  ISETP.NE.U32.AND P1, PT, R2, RZ, PT ;  /* 0x000000ff0200720c */ /* 0x010fc80003f25070 */
[----:B------:R-:W-:-:S13]  /*0290*/  ISETP.NE.AND.EX P1, PT, R3, RZ, PT, P1 ;  /* 0x000000ff0300720c */ /* 0x000fda0003f25310 */
[----:B------:R-:W4:Y:S01]  /*02a0*/  @P1 LDC.64 R2, c[0x0][0x308] ;  /* 0x0000c200ff021b82 */ /* 0x000f220000000a00 */
[----:B------:R-:W-:-:S07]  /*02b0*/  IMAD.SHL.U32 R84, R25, 0x40, RZ ;  /* 0x0000004019547824 */ /* 0x000fce00078e00ff */
[----:B------:R-:W1:Y:S01]  /*02c0*/  @!P1 LDC R5, c[0x0][0x2cc] ;  /* 0x0000b300ff059b82 */ /* 0x000e620000000800 */
[----:B----4-:R-:W-:-:S07]  /*02d0*/  @P1 IMAD.WIDE R78, R21, 0x4, R2 ;  /* 0x00000004154e1825 */ /* 0x010fce00078e0202 */
[----:B------:R-:W4:Y:S01]  /*02e0*/  @!P1 LDC.64 R2, c[0x0][0x318] ;  /* 0x0000c600ff029b82 */ /* 0x000f220000000a00 */
[----:B------:R1:W5:Y:S01]  /*02f0*/  @P1 LDG.E R78, desc[UR10][R78.64] ;  /* 0x0000000a4e4e1981 */ /* 0x000362000c1e1900 */
[----:B--2---:R-:W-:-:S13]  /*0300*/  ISETP.GT.AND P0, PT, R165, R84, PT ;  /* 0x00000054a500720c */ /* 0x004fda0003f04270 */
[----:B------:R-:W-:Y:S05]  /*0310*/  @!P0 EXIT ;  /* 0x000000000000894d */ /* 0x000fea0003800000 */
[----:B------:R-:W2:Y:S01]  /*0320*/  LDC R81, c[0x0][0x398] ;  /* 0x0000e600ff517b82 */ /* 0x000ea20000000800 */
[----:B----4-:R-:W-:Y:S01]  /*0330*/  @!P1 ISETP.NE.U32.AND P0, PT, R2, RZ, PT ;  /* 0x000000ff0200920c */ /* 0x010fe20003f05070 */
[----:B-----5:R-:W-:Y:S01]  /*0340*/  @P1 IMAD.IADD R78, R78, 0x1, -R9 ;  /* 0x000000014e4e1824 */ /* 0x020fe200078e0a09 */
[----:B------:R-:W-:Y:S01]  /*0350*/  ULDC UR5, c[0x0][0x2c8] ;  /* 0x0000b20000057ab9 */ /* 0x000fe20000000800 */
[----:B-1----:R-:W1:Y:S01]  /*0360*/  S2R R79, SR_TID.X ;  /* 0x00000000004f7919 */ /* 0x002e620000002100 */
        /* <DEDUP_REMOVED lines=30> */
[----:B---3--:R-:W-:Y:S01]  /*0550*/  @!P0 SHF.R.S32.HI R7, RZ, 0x1f, R21 ;  /* 0x0000001fff078819 */ /* 0x008fe20000011415 */
[----:B------:R-:W-:Y:S01]  /*0560*/  IMAD.IADD R79, R79, 0x1, -R10 ;  /* 0x000000014f4f7824 */ /* 0x000fe200078e0a0a */
[----:B------:R-:W-:-:S04]  /*0570*/  ISETP.GE.AND P2, PT, R0, R165, PT ;  /* 0x000000a50000720c */ /* 0x000fc80003f46270 */
[----:B------:R-:W-:Y:S01]  /*0580*/  ISETP.NE.AND P6, PT, R79, RZ, PT ;  /* 0x000000ff4f00720c */ /* 0x000fe20003fc5270 */
        /* <DEDUP_REMOVED lines=17> */
[C---:B------:R-:W-:Y:S01]  /*06a0*/  IADD3 R6, R0.reuse, 0x20, RZ ;  /* 0x0000002000067810 */ /* 0x040fe20007ffe0ff */
[----:B------:R-:W-:Y:S01]  /*06b0*/  VIADD R10, R0, 0x10 ;  /* 0x00000010000a7836 */ /* 0x000fe20000000000 */
[----:B------:R-:W-:Y:S01]  /*06c0*/  IADD3.X R9, R162, R13, R9, P0, !PT ;  /* 0x0000000da2097210 */ /* 0x000fe200007fe409 */
[----:B------:R-:W-:Y:S01]  /*06d0*/  IMAD R15, R28, UR5, R7 ;  /* 0x000000051c0f7c24 */ /* 0x000fe2000f8e0207 */
[-C--:B------:R-:W-:Y:S01]  /*06e0*/  ISETP.GE.AND P0, PT, R6, R165.reuse, PT ;  /* 0x000000a50600720c */ /* 0x080fe20003f06270 */
[----:B------:R-:W-:Y:S01]  /*06f0*/  VIADD R11, R2, 0x40 ;  /* 0x00000040020b7836 */ /* 0x000fe20000000000 */
[-C--:B------:R-:W-:Y:S01]  /*0700*/  ISETP.GE.AND P1, PT, R10, R165.reuse, PT ;  /* 0x000000a50a00720c */ /* 0x080fe20003f26270 */
[----:B------:R-:W-:Y:S01]  /*0710*/  IMAD.WIDE.U32 R28, R28, UR4, R8 ;  /* 0x000000041c1c7c25 */ /* 0x000fe2000f8e0008 */
[----:B------:R-:W-:Y:S01]  /*0720*/  ULDC UR4, c[0x0][0x2c4] ;  /* 0x0000b10000047ab9 */ /* 0x000fe20000000800 */
[----:B------:R-:W-:-:S02]  /*0730*/  ISETP.GE.OR P4, PT, R10, R165, P6 ;  /* 0x000000a50a00720c */ /* 0x000fc40003786670 */
[----:B------:R-:W-:Y:S01]  /*0740*/  IMAD R84, R21, UR4, R84 ;  /* 0x0000000415547c24 */ /* 0x000fe2000f8e0254 */
[----:B------:R-:W-:Y:S02]  /*0750*/  SHF.R.S32.HI R9, RZ, 0x1f, R0 ;  /* 0x0000001fff097819 */ /* 0x000fe40000011400 */
[----:B------:R-:W-:Y:S01]  /*0760*/  IADD3 R15, R29, R15, RZ ;  /* 0x0000000f1d0f7210 */ /* 0x000fe20007ffe0ff */
[----:B------:R-:W-:Y:S07]  /*0770*/  @P2 BRA `(.L_x_5420) ;  /* 0x0000000000342947 */ /* 0x000fee0003800000 */
        /* <DEDUP_REMOVED lines=13> */
.L_x_5420:
[----:B------:R-:W-:Y:S05]  /*0850*/  BSYNC B0 ;  /* 0x0000000000007941 */ /* 0x000fea0003800000 */
.L_x_5419:
        /* <DEDUP_REMOVED lines=19> */
.L_x_5422:
[----:B------:R-:W-:Y:S05]  /*0990*/  BSYNC B0 ;  /* 0x0000000000007941 */ /* 0x000fea0003800000 */
.L_x_5421:
        /* <DEDUP_REMOVED lines=20> */
.L_x_5424:
[----:B------:R-:W-:Y:S05]  /*0ae0*/  BSYNC B0 ;  /* 0x0000000000007941 */ /* 0x000fea0003800000 */
.L_x_5423:
        /* <DEDUP_REMOVED lines=19> */
.L_x_5426:
[----:B------:R-:W-:Y:S05]  /*0c20*/  BSYNC B0 ;  /* 0x0000000000007941 */ /* 0x000fea0003800000 */
.L_x_5425:
        /* <DEDUP_REMOVED lines=15> */
.L_x_5418:
        /* <DEDUP_REMOVED lines=14> */
[----:B---3--:R-:W-:-:S05]  /*0e00*/  SHF.R.S32.HI R7, RZ, 0x1f, R21 ;  /* 0x0000001fff077819 */ /* 0x008fca0000011415 */
        /* <DEDUP_REMOVED lines=9> */
.L_x_5427:
[----:B------:R-:W-:Y:S05]  /*0ea0*/  @!P0 BRA `(.L_x_5428) ;  /* 0x0000000400408947 */ /* 0x000fea0003800000 */
[----:B------:R-:W1:Y:S01]  /*0eb0*/  LDC R10, c[0x0][0x380] ;  /* 0x0000e000ff0a7b82 */ /* 0x000e620000000800 */
[----:B------:R-:W-:Y:S01]  /*0ec0*/  LEA R17, R101, 0xffffffc0, 0x6 ;  /* 0xffffffc065117811 */ /* 0x000fe200078e30ff */
[----:B------:R-:W-:-:S03]  /*0ed0*/  ULDC.64 UR4, c[0x0][0x260] ;  /* 0x0000980000047ab9 */ /* 0x000fc60000000a00 */
[----:B------:R-:W-:-:S03]  /*0ee0*/  IABS R0, R17 ;  /* 0x0000001100007213 */ /* 0x000fc60000000000 */
[----:B------:R-:W2:Y:S08]  /*0ef0*/  LDC R9, c[0x0][0x278] ;  /* 0x00009e00ff097b82 */ /* 0x000eb00000000800 */
[----:B------:R-:W4:Y:S01]  /*0f00*/  LDC.64 R102, c[0x0][0x248] ;  /* 0x00009200ff667b82 */ /* 0x000f220000000a00 */
[----:B-1----:R-:W-:-:S04]  /*0f10*/  IABS R3, R10 ;  /* 0x0000000a00037213 */ /* 0x002fc80000000000 */
[----:B---3--:R-:W1:Y:S08]  /*0f20*/  I2F.RP R6, R3 ;  /* 0x0000000300067306 */ /* 0x008e700000209400 */
        /* <DEDUP_REMOVED lines=23> */
[----:B--2---:R-:W-:Y:S02]  /*10a0*/  IABS R2, R9 ;  /* 0x0000000900027213 */ /* 0x004fe40000000000 */
[----:B-----5:R-:W-:Y:S02]  /*10b0*/  IADD3 R8, -R11, RZ, RZ ;  /* 0x000000ff0b087210 */ /* 0x020fe40007ffe1ff */
        /* <DEDUP_REMOVED lines=29> */
[----:B-1----:R-:W-:-:S04]  /*1290*/  IMAD.WIDE.U32 R12, R0, R4, RZ ;  /* 0x00000004000c7225 */ /* 0x002fc800078e00ff */
[----:B------:R-:W-:Y:S02]  /*12a0*/  IMAD R6, R7, R4, RZ ;  /* 0x0000000407067224 */ /* 0x000fe400078e02ff */
[----:B----4-:R-:W-:Y:S02]  /*12b0*/  IMAD R4, R11, R102, RZ ;  /* 0x000000660b047224 */ /* 0x010fe400078e02ff */
        /* <DEDUP_REMOVED lines=15> */
.L_x_5428:
[----:B------:R-:W1:Y:S01]  /*13b0*/  LDC R13, c[0x0][0x278] ;  /* 0x00009e00ff0d7b82 */ /* 0x000e620000000800 */
[----:B------:R-:W-:Y:S02]  /*13c0*/  ISETP.NE.AND P4, PT, R0, -0x1, PT ;  /* 0xffffffff0000780c */ /* 0x000fe40003f85270 */
[----:B------:R-:W-:-:S04]  /*13d0*/  LEA R17, R101, 0xffffffc0, 0x6 ;  /* 0xffffffc065117811 */ /* 0x000fc800078e30ff */
[----:B------:R-:W-:-:S07]  /*13e0*/  SHF.R.S32.HI R11, RZ, 0x1f, R17 ;  /* 0x0000001fff0b7819 */ /* 0x000fce0000011411 */
[----:B------:R-:W2:Y:S01]  /*13f0*/  @P4 LDC.64 R102, c[0x0][0x248] ;  /* 0x00009200ff664b82 */ /* 0x000ea20000000a00 */
[----:B------:R-:W-:Y:S01]  /*1400*/  @P4 IMAD.IADD R14, R9, 0x1, R0 ;  /* 0x00000001090e4824 */ /* 0x000fe200078e0200 */
[----:B-1----:R-:W-:-:S04]  /*1410*/  IABS R3, R13 ;  /* 0x0000000d00037213 */ /* 0x002fc80000000000 */
[----:B------:R-:W3:Y:S08]  /*1420*/  I2F.RP R5, R3 ;  /* 0x0000000300057306 */ /* 0x000ef00000209400 */
[----:B---3--:R-:W1:Y:S02]  /*1430*/  MUFU.RCP R6, R5 ;  /* 0x0000000500067308 */ /* 0x008e640000001000 */
        /* <DEDUP_REMOVED lines=40> */
.L_x_5430:
[----:B------:R-:W-:Y:S01]  /*16c0*/  @!P1 LOP3.LUT R20, RZ, R13, RZ, 0x33, !PT ;  /* 0x0000000dff149212 */ /* 0x000fe200078e33ff */
[----:B------:R-:W-:Y:S01]  /*16d0*/  IMAD R6, R11, R102, RZ ;  /* 0x000000660b067224 */ /* 0x000fe200078e02ff */
[----:B------:R-:W-:Y:S02]  /*16e0*/  MOV R12, R10 ;  /* 0x0000000a000c7202 */ /* 0x000fe40000000f00 */
[----:B------:R-:W-:Y:S01]  /*16f0*/  MOV R13, R7 ;  /* 0x00000007000d7202 */ /* 0x000fe20000000f00 */
[-C--:B------:R-:W-:Y:S01]  /*1700*/  IMAD R7, R103, R17.reuse, R6 ;  /* 0x0000001167077224 */ /* 0x080fe200078e0206 */
[----:B------:R-:W-:Y:S02]  /*1710*/  SHF.R.S32.HI R15, RZ, 0x1f, R20 ;  /* 0x0000001fff0f7819 */ /* 0x000fe40000011414 */
        /* <DEDUP_REMOVED lines=24> */
.L_x_5429:
[----:B------:R-:W-:Y:S01]  /*18a0*/  ISETP.NE.AND P1, PT, R162, -0x1, PT ;  /* 0xffffffffa200780c */ /* 0x000fe20003f25270 */
[----:B------:R-:W-:Y:S01]  /*18b0*/  VIADD R163, R101, 0xffffffff ;  /* 0xffffffff65a37836 */ /* 0x000fe20000000000 */
[----:B------:R-:W-:Y:S01]  /*18c0*/  SHF.R.S32.HI R82, RZ, 0x1f, R79 ;  /* 0x0000001fff527819 */ /* 0x000fe2000001144f */
[----:B------:R-:W-:Y:S01]  /*18d0*/  IMAD.IADD R156, R165, 0x1, -R84 ;  /* 0x00000001a59c7824 */ /* 0x000fe200078e0a54 */
[----:B------:R-:W1:Y:S01]  /*18e0*/  S2UR UR8, SR_CgaCtaId ;  /* 0x00000000000879c3 */ /* 0x000e620000008800 */
[----:B------:R-:W-:Y:S01]  /*18f0*/  IMAD.SHL.U32 R33, R163, 0x40, RZ ;  /* 0x00000040a3217824 */ /* 0x000fe200078e00ff */
[CC--:B------:R-:W-:Y:S01]  /*1900*/  LEA.HI R4, R82.reuse, R79.reuse, RZ, 0x3 ;  /* 0x0000004f52047211 */ /* 0x0c0fe200078f18ff */
[----:B------:R-:W-:Y:S01]  /*1910*/  ULDC.64 UR4, c[0x0][0x258] ;  /* 0x0000960000047ab9 */ /* 0x000fe20000000a00 */
[----:B------:R-:W-:Y:S01]  /*1920*/  LEA.HI R10, R82, R79, RZ, 0x4 ;  /* 0x0000004f520a7211 */ /* 0x000fe200078f20ff */
[----:B------:R-:W-:Y:S01]  /*1930*/  IMAD.IADD R9, R78, 0x1, -R33 ;  /* 0x000000014e097824 */ /* 0x000fe200078e0a21 */
[----:B------:R-:W-:Y:S01]  /*1940*/  SHF.R.S32.HI R12, RZ, 0x3, R4 ;  /* 0x00000003ff0c7819 */ /* 0x000fe20000011404 */
[----:B------:R-:W-:Y:S01]  /*1950*/  ULDC.64 UR6, c[0x0][0x268] ;  /* 0x00009a0000067ab9 */ /* 0x000fe20000000a00 */
[----:B------:R-:W-:Y:S01]  /*1960*/  LOP3.LUT R4, R4, 0xfffffff8, RZ, 0xc0, !PT ;  /* 0xfffffff804047812 */ /* 0x000fe200078ec0ff */
[----:B------:R-:W2:Y:S01]  /*1970*/  @!P1 LDC.64 R2, c[0x0][0x228] ;  /* 0x00008a00ff029b82 */ /* 0x000ea20000000a00 */
[----:B------:R-:W-:Y:S01]  /*1980*/  @!P1 SHF.R.S32.HI R23, RZ, 0x1f, R21 ;  /* 0x0000001fff179819 */ /* 0x000fe20000011415 */
[----:B------:R-:W-:Y:S01]  /*1990*/  IMAD.SHL.U32 R29, R12, 0x40, RZ ;  /* 0x000000400c1d7824 */ /* 0x000fe200078e00ff */
[----:B------:R-:W-:Y:S01]  /*19a0*/  LOP3.LUT R16, R10, 0xfffffff0, RZ, 0xc0, !PT ;  /* 0xfffffff00a107812 */ /* 0x000fe200078ec0ff */
[----:B------:R-:W-:Y:S01]  /*19b0*/  IMAD.IADD R4, R79, 0x1, -R4 ;  /* 0x000000014f047824 */ /* 0x000fe200078e0a04 */
[CC--:B------:R-:W-:Y:S01]  /*19c0*/  ISETP.GE.AND P6, PT, R12.reuse, R156.reuse, PT ;  /* 0x0000009c0c00720c */ /* 0x0c0fe20003fc6270 */
[----:B-----5:R-:W-:Y:S01]  /*19d0*/  VIADD R8, R12, 0x10 ;  /* 0x000000100c087836 */ /* 0x020fe20000000000 */
[----:B------:R-:W-:Y:S01]  /*19e0*/  LOP3.LUT R29, R29, 0x1c0, RZ, 0xc0, !PT ;  /* 0x000001c01d1d7812 */ /* 0x000fe200078ec0ff */
[----:B------:R-:W3:Y:S01]  /*19f0*/  @P1 LDC.64 R6, c[0x0][0x240] ;  /* 0x00009000ff061b82 */ /* 0x000ee20000000a00 */
[----:B------:R-:W-:Y:S01]  /*1a00*/  SHF.L.U32 R166, R4, 0x3, RZ ;  /* 0x0000000304a67819 */ /* 0x000fe200000006ff */
[----:B------:R-:W-:Y:S01]  /*1a10*/  IMAD.IADD R16, R79, 0x1, -R16 ;  /* 0x000000014f107824 */ /* 0x000fe200078e0a10 */
[----:B------:R-:W-:Y:S01]  /*1a20*/  SHF.R.U32.HI R164, RZ, 0x3, R29 ;  /* 0x00000003ffa47819 */ /* 0x000fe2000001161d */
[----:B------:R-:W-:Y:S01]  /*1a30*/  IMAD R15, R15, UR6, RZ ;  /* 0x000000060f0f7c24 */ /* 0x000fe2000f8e02ff */
[----:B------:R-:W-:Y:S01]  /*1a40*/  LOP3.LUT R27, R29, 0x38, R166, 0xf8, !PT ;  /* 0x000000381d1b7812 */ /* 0x000fe200078ef8a6 */
[----:B------:R-:W-:Y:S01]  /*1a50*/  BSSY B0, `(.L_x_5431) ;  /* 0x0000048000007945 */ /* 0x000fe20003800000 */
[C---:B------:R-:W-:Y:S01]  /*1a60*/  ISETP.GE.AND P5, PT, R8.reuse, R156, PT ;  /* 0x0000009c0800720c */ /* 0x040fe20003fa6270 */
[----:B------:R-:W4:Y:S01]  /*1a70*/  LDC.64 R124, c[0x0][0x250] ;  /* 0x00009400ff7c7b82 */ /* 0x000f220000000a00 */
[-C--:B------:R-:W-:Y:S01]  /*1a80*/  ISETP.GE.AND P4, PT, R8, R9.reuse, PT ;  /* 0x000000090800720c */ /* 0x080fe20003f86270 */
[----:B------:R-:W-:Y:S01]  /*1a90*/  IMAD R15, R20, UR7, R15 ;  /* 0x00000007140f7c24 */ /* 0x000fe2000f8e020f */
[----:B------:R-:W-:Y:S01]  /*1aa0*/  ISETP.GE.AND P3, PT, R8, R9, PT ;  /* 0x000000090800720c */ /* 0x000fe20003f66270 */
[----:B------:R-:W-:Y:S01]  /*1ab0*/  VIADD R14, R12, 0x20 ;  /* 0x000000200c0e7836 */ /* 0x000fe20000000000 */
[----:B------:R-:W-:Y:S01]  /*1ac0*/  LOP3.LUT R164, R27, R164, RZ, 0x3c, !PT ;  /* 0x000000a41ba47212 */ /* 0x000fe200078e3cff */
[----:B------:R-:W-:Y:S01]  /*1ad0*/  VIADD R157, R166, 0x40 ;  /* 0x00000040a69d7836 */ /* 0x000fe20000000000 */
[----:B------:R-:W-:Y:S01]  /*1ae0*/  SHF.R.S32.HI R13, RZ, 0x1f, R12 ;  /* 0x0000001fff0d7819 */ /* 0x000fe2000001140c */
[-C--:B--2---:R-:W-:Y:S01]  /*1af0*/  @!P1 IMAD R8, R23, R2.reuse, RZ ;  /* 0x0000000217089224 */ /* 0x084fe200078e02ff */
[----:B------:R-:W-:Y:S01]  /*1b00*/  SHF.R.S32.HI R23, RZ, 0x1f, R16 ;  /* 0x0000001fff177819 */ /* 0x000fe20000011410 */
[----:B------:R-:W-:Y:S01]  /*1b10*/  @!P1 IMAD.WIDE.U32 R30, R21, R2, RZ ;  /* 0x00000002151e9225 */ /* 0x000fe200078e00ff */
[----:B------:R-:W-:-:S03]  /*1b20*/  SHF.R.S32.HI R2, RZ, 0x1f, R28 ;  /* 0x0000001fff027819 */ /* 0x000fc6000001141c */
[----:B------:R-:W-:Y:S01]  /*1b30*/  @!P1 IMAD R3, R21, R3, R8 ;  /* 0x0000000315039224 */ /* 0x000fe200078e0208 */
[----:B------:R-:W-:Y:S01]  /*1b40*/  LEA.HI R8, R23, R16, RZ, 0x3 ;  /* 0x0000001017087211 */ /* 0x000fe200078f18ff */
[----:B---3--:R-:W-:Y:S01]  /*1b50*/  @P1 IMAD.WIDE.U32 R26, R162, R6, RZ ;  /* 0x00000006a21a1225 */ /* 0x008fe200078e00ff */
[----:B------:R-:W-:Y:S02]  /*1b60*/  LEA.HI R6, R82, R79, RZ, 0x6 ;  /* 0x0000004f52067211 */ /* 0x000fe400078f30ff */
[----:B------:R-:W-:Y:S01]  /*1b70*/  LOP3.LUT R23, R8, 0xfffffff8, RZ, 0xc0, !PT ;  /* 0xfffffff808177812 */ /* 0x000fe200078ec0ff */
[----:B------:R-:W-:Y:S01]  /*1b80*/  @P1 IMAD.MOV.U32 R21, RZ, RZ, R26 ;  /* 0x000000ffff151224 */ /* 0x000fe200078e001a */
[----:B------:R-:W-:Y:S01]  /*1b90*/  SHF.R.S32.HI R26, RZ, 0x1f, R166 ;  /* 0x0000001fff1a7819 */ /* 0x000fe200000114a6 */
[----:B------:R-:W-:Y:S01]  /*1ba0*/  @!P1 IMAD.MOV.U32 R21, RZ, RZ, R30 ;  /* 0x000000ffff159224 */ /* 0x000fe200078e001e */
[----:B------:R-:W-:Y:S01]  /*1bb0*/  IADD3 R30, P2, R166, R0, RZ ;  /* 0x00000000a61e7210 */ /* 0x000fe20007f5e0ff */
[----:B------:R-:W-:Y:S01]  /*1bc0*/  @P1 IMAD R7, R162, R7, R27 ;  /* 0x00000007a2071224 */ /* 0x000fe200078e021b */
[----:B------:R-:W-:Y:S01]  /*1bd0*/  @!P1 IADD3 R7, R31, R3, RZ ;  /* 0x000000031f079210 */ /* 0x000fe20007ffe0ff */
[----:B------:R-:W-:Y:S01]  /*1be0*/  IMAD.SHL.U32 R27, R6, 0x8, RZ ;  /* 0x00000008061b7824 */ /* 0x000fe200078e00ff */
[----:B------:R-:W-:Y:S01]  /*1bf0*/  IADD3 R6, P1, R166, R21, RZ ;  /* 0x00000015a6067210 */ /* 0x000fe20007f3e0ff */
[----:B------:R-:W-:Y:S01]  /*1c00*/  IMAD R35, R2, UR4, RZ ;  /* 0x0000000402237c24 */ /* 0x000fe2000f8e02ff */
[----:B------:R-:W-:Y:S01]  /*1c10*/  MOV R3, 0x20 ;  /* 0x0000002000037802 */ /* 0x000fe20000000f00 */
[----:B------:R-:W-:Y:S01]  /*1c20*/  IMAD.IADD R16, R16, 0x1, -R23 ;  /* 0x0000000110107824 */ /* 0x000fe200078e0a17 */
[----:B------:R-:W-:Y:S01]  /*1c30*/  LOP3.LUT R164, R164, 0xfffffe00, R27, 0xf8, !PT ;  /* 0xfffffe00a4a47812 */ /* 0x000fe200078ef81b */
[----:B------:R-:W-:-:S02]  /*1c40*/  IMAD.X R7, R26, 0x1, R7, P1 ;  /* 0x000000011a077824 */ /* 0x000fc400008e0607 */
[C---:B------:R-:W-:Y:S02]  /*1c50*/  IMAD R35, R28.reuse, UR5, R35 ;  /* 0x000000051c237c24 */ /* 0x040fe4000f8e0223 */
[----:B------:R-:W-:Y:S01]  /*1c60*/  IMAD.WIDE.U32 R28, R28, UR4, R6 ;  /* 0x000000041c1c7c25 */ /* 0x000fe2000f8e0006 */
[----:B------:R-:W-:Y:S02]  /*1c70*/  UMOV UR4, 0x400 ;  /* 0x0000040000047882 */ /* 0x000fe40000000000 */
[----:B-1----:R-:W-:Y:S01]  /*1c80*/  ULEA UR4, UR8, UR4, 0x18 ;  /* 0x0000000408047291 */ /* 0x002fe2000f8ec03f */
[----:B------:R-:W-:Y:S01]  /*1c90*/  IMAD.X R31, R26, 0x1, R5, P2 ;  /* 0x000000011a1f7824 */ /* 0x000fe200010e0605 */
[----:B------:R-:W-:Y:S01]  /*1ca0*/  R2P PR, R16, 0x6 ;  /* 0x0000000610007804 */ /* 0x000fe20000000000 */
[----:B------:R-:W-:Y:S02]  /*1cb0*/  IMAD.MOV.U32 R5, RZ, RZ, 0x10 ;  /* 0x00000010ff057424 */ /* 0x000fe400078e00ff */
[----:B------:R-:W-:Y:S01]  /*1cc0*/  IMAD.WIDE.U32 R20, R20, UR6, R30 ;  /* 0x0000000614147c25 */ /* 0x000fe2000f8e001e */
[----:B------:R-:W-:-:S02]  /*1cd0*/  LEA R164, R164, UR4, 0x1 ;  /* 0x00000004a4a47c11 */ /* 0x000fc4000f8e08ff */
[----:B------:R-:W-:Y:S01]  /*1ce0*/  SEL R2, R5, 0xfffffff0, !P1 ;  /* 0xfffffff005027807 */ /* 0x000fe20004800000 */
[----:B------:R-:W-:Y:S01]  /*1cf0*/  IMAD.WIDE R24, R25, 0x40, R12 ;  /* 0x0000004019187825 */ /* 0x000fe200078e020c */
[----:B------:R-:W-:-:S03]  /*1d00*/  SEL R0, R3, 0xffffffe0, !P2 ;  /* 0xffffffe003007807 */ /* 0x000fc60005000000 */
[----:B------:R-:W-:Y:S01]  /*1d10*/  IMAD.IADD R35, R29, 0x1, R35 ;  /* 0x000000011d237824 */ /* 0x000fe200078e0223 */
[----:B----4-:R-:W-:Y:S06]  /*1d20*/  @P6 BRA `(.L_x_5432) ;  /* 0x0000000000686947 */ /* 0x010fec0003800000 */
        /* <DEDUP_REMOVED lines=26> */
.L_x_5432:
[----:B------:R-:W-:Y:S05]  /*1ed0*/  BSYNC B0 ;  /* 0x0000000000007941 */ /* 0x000fea0003800000 */
.L_x_5431:
[----:B------:R-:W-:Y:S01]  /*1ee0*/  BSSY B0, `(.L_x_5433) ;  /* 0x0000021000007945 */ /* 0x000fe20003800000 */
[----:B------:R-:W-:Y:S02]  /*1ef0*/  ISETP.GE.AND P1, PT, R14, R156, PT ;  /* 0x0000009c0e00720c */ /* 0x000fe40003f26270 */
[----:B------:R-:W-:Y:S01]  /*1f00*/  IADD3 R18, R12, 0x30, RZ ;  /* 0x000000300c127810 */ /* 0x000fe20007ffe0ff */
        /* <DEDUP_REMOVED lines=30> */
.L_x_5434:
[----:B------:R-:W-:Y:S05]  /*20f0*/  BSYNC B0 ;  /* 0x0000000000007941 */ /* 0x000fea0003800000 */
.L_x_5433:
[----:B---34-:R-:W-:Y:S01]  /*2100*/  IADD3 R30, P2, R166, R22, RZ ;  /* 0x00000016a61e7210 */ /* 0x018fe20007f5e0ff */
[----:B------:R-:W-:Y:S01]  /*2110*/  BSSY B0, `(.L_x_5435) ;  /* 0x0000022000007945 */ /* 0x000fe20003800000 */
[----:B------:R-:W-:Y:S02]  /*2120*/  ISETP.GE.AND P6, PT, R18, R156, PT ;  /* 0x0000009c1200720c */ /* 0x000fe40003fc6270 */
[----:B------:R-:W-:Y:S01]  /*2130*/  IADD3.X R31, R26, R19, RZ, P2, !PT ;  /* 0x000000131a1f7210 */ /* 0x000fe200017fe4ff */
[----:B------:R-:W-:Y:S01]  /*2140*/  IMAD R19, R13, R102, RZ ;  /* 0x000000660d137224 */ /* 0x000fe200078e02ff */
[----:B------:R-:W-:Y:S09]  /*2150*/  @P1 BRA `(.L_x_5436) ;  /* 0x0000000000741947 */ /* 0x000ff20003800000 */
        /* <DEDUP_REMOVED lines=29> */
.L_x_5436:
[----:B------:R-:W-:Y:S05]  /*2330*/  BSYNC B0 ;  /* 0x0000000000007941 */ /* 0x000fea0003800000 */
.L_x_5435:
[----:B------:R-:W-:Y:S04]  /*2340*/  BSSY B0, `(.L_x_5437) ;  /* 0x000001f000007945 */ /* 0x000fe80003800000 */
[----:B------:R-:W-:Y:S05]  /*2350*/  @P6 BRA `(.L_x_5438) ;  /* 0x0000000000746947 */ /* 0x000fea0003800000 */
[----:B------:R-:W-:Y:S01]  /*2360*/  ULDC UR5, c[0x0][0x2d0] ;  /* 0x0000b40000057ab9 */ /* 0x000fe20000000800 */
[----:B------:R-:W-:Y:S01]  /*2370*/  IADD3 R22, P1, R24, 0x30, RZ ;  /* 0x0000003018167810 */ /* 0x000fe20007f3e0ff */
[----:B------:R-:W-:Y:S01]  /*2380*/  ULDC.64 UR6, c[0x0][0x240] ;  /* 0x0000900000067ab9 */ /* 0x000fe20000000a00 */
[----:B------:R-:W-:Y:S01]  /*2390*/  ISETP.GE.AND P2, PT, R166, UR5, PT ;  /* 0x00000005a6007c0c */ /* 0x000fe2000bf46270 */
[----:B------:R-:W-:Y:S02]  /*23a0*/  IMAD.MOV.U32 R24, RZ, RZ, R28 ;  /* 0x000000ffff187224 */ /* 0x000fe400078e001c */
[----:B------:R-:W-:Y:S01]  /*23b0*/  IMAD.X R23, RZ, RZ, R25, P1 ;  /* 0x000000ffff177224 */ /* 0x000fe200008e0619 */
[----:B------:R-:W-:Y:S02]  /*23c0*/  MOV R25, R35 ;  /* 0x0000002300197202 */ /* 0x000fe40000000f00 */
[----:B------:R-:W-:Y:S01]  /*23d0*/  ISETP.GE.AND P1, PT, R157, UR5, PT ;  /* 0x000000059d007c0c */ /* 0x000fe2000bf26270 */
[----:B------:R-:W-:-:S02]  /*23e0*/  IMAD R23, R23, UR6, RZ ;  /* 0x0000000617177c24 */ /* 0x000fc4000f8e02ff */
        /* <DEDUP_REMOVED lines=20> */
.L_x_5438:
[----:B------:R-:W-:Y:S05]  /*2530*/  BSYNC B0 ;  /* 0x0000000000007941 */ /* 0x000fea0003800000 */
.L_x_5437:
[C---:B------:R-:W-:Y:S01]  /*2540*/  ISETP.GE.AND P1, PT, R12.reuse, R9, PT ;  /* 0x000000090c00720c */ /* 0x040fe20003f26270 */
[C---:B------:R-:W-:Y:S01]  /*2550*/  IMAD R19, R12.reuse, R103, R19 ;  /* 0x000000670c137224 */ /* 0x040fe200078e0213 */
[----:B------:R-:W-:Y:S01]  /*2560*/  BSSY B0, `(.L_x_5439) ;  /* 0x000001b000007945 */ /* 0x000fe20003800000 */
[----:B------:R-:W-:Y:S01]  /*2570*/  IMAD.WIDE.U32 R126, R12, R102, R30 ;  /* 0x000000660c7e7225 */ /* 0x000fe200078e001e */
[----:B------:R-:W-:Y:S02]  /*2580*/  ISETP.GE.AND P6, PT, R14, R9, PT ;  /* 0x000000090e00720c */ /* 0x000fe40003fc6270 */
[C---:B------:R-:W-:Y:S01]  /*2590*/  SHF.L.U64.HI R158, R102.reuse, 0x4, R103 ;  /* 0x00000004669e7819 */ /* 0x040fe20000010267 */
[----:B------:R-:W-:Y:S01]  /*25a0*/  IMAD.SHL.U32 R159, R102, 0x10, RZ ;  /* 0x00000010669f7824 */ /* 0x000fe200078e00ff */
[----:B------:R-:W-:-:S05]  /*25b0*/  IADD3 R127, R127, R19, RZ ;  /* 0x000000137f7f7210 */ /* 0x000fca0007ffe0ff */
[----:B------:R-:W-:Y:S05]  /*25c0*/  @P1 BRA `(.L_x_5440) ;  /* 0x0000000000501947 */ /* 0x000fea0003800000 */
        /* <DEDUP_REMOVED lines=20> */
.L_x_5440:
[----:B------:R-:W-:Y:S05]  /*2710*/  BSYNC B0 ;  /* 0x0000000000007941 */ /* 0x000fea0003800000 */
.L_x_5439:
[----:B------:R-:W-:Y:S04]  /*2720*/  BSSY B0, `(.L_x_5441) ;  /* 0x0000018000007945 */ /* 0x000fe80003800000 */
[----:B------:R-:W-:Y:S05]  /*2730*/  @P4 BRA `(.L_x_5442) ;  /* 0x0000000000584947 */ /* 0x000fea0003800000 */
[----:B------:R-:W-:Y:S01]  /*2740*/  ULDC UR5, c[0x0][0x2d0] ;  /* 0x0000b40000057ab9 */ /* 0x000fe20000000800 */
[----:B------:R-:W-:Y:S02]  /*2750*/  IADD3 R19, P4, R159, R126, RZ ;  /* 0x0000007e9f137210 */ /* 0x000fe40007f9e0ff */
[----:B------:R-:W-:Y:S02]  /*2760*/  ISETP.GE.AND P2, PT, R166, UR5, PT ;  /* 0x00000005a6007c0c */ /* 0x000fe4000bf46270 */
[----:B------:R-:W-:Y:S01]  /*2770*/  ISETP.GE.AND P1, PT, R157, UR5, PT ;  /* 0x000000059d007c0c */ /* 0x000fe2000bf26270 */
[----:B-12---:R-:W-:-:S10]  /*2780*/  IMAD.X R22, R158, 0x1, R127, P4 ;  /* 0x000000019e167824 */ /* 0x006fd400020e067f */
        /* <DEDUP_REMOVED lines=17> */
.L_x_5442:
[----:B------:R-:W-:Y:S05]  /*28a0*/  BSYNC B0 ;  /* 0x0000000000007941 */ /* 0x000fea0003800000 */
.L_x_5441:
[----:B------:R-:W-:Y:S01]  /*28b0*/  BSSY B0, `(.L_x_5443) ;  /* 0x0000019000007945 */ /* 0x000fe20003800000 */
[----:B------:R-:W-:-:S03]  /*28c0*/  IADD3 R17, P1, R12, R17, RZ ;  /* 0x000000110c117210 */ /* 0x000fc60007f3e0ff */
[----:B------:R-:W-:Y:S10]  /*28d0*/  @P6 BRA `(.L_x_5444) ;  /* 0x0000000000586947 */ /* 0x000ff40003800000 */
[----:B------:R-:W-:Y:S01]  /*28e0*/  ULDC UR5, c[0x0][0x2d0] ;  /* 0x0000b40000057ab9 */ /* 0x000fe20000000800 */
[----:B------:R-:W-:Y:S02]  /*28f0*/  LEA R19, P5, R102, R126, 0x5 ;  /* 0x0000007e66137211 */ /* 0x000fe400078a28ff */
[----:B------:R-:W-:Y:S02]  /*2900*/  ISETP.GE.AND P4, PT, R166, UR5, PT ;  /* 0x00000005a6007c0c */ /* 0x000fe4000bf86270 */
[----:B------:R-:W-:Y:S02]  /*2910*/  ISETP.GE.AND P2, PT, R157, UR5, PT ;  /* 0x000000059d007c0c */ /* 0x000fe4000bf46270 */
[----:B-12---:R-:W-:-:S09]  /*2920*/  LEA.HI.X R22, R102, R127, R103, 0x5, P5 ;  /* 0x0000007f66167211 */ /* 0x006fd200028f2c67 */
        /* <DEDUP_REMOVED lines=17> */
.L_x_5444:
[----:B------:R-:W-:Y:S05]  /*2a40*/  BSYNC B0 ;  /* 0x0000000000007941 */ /* 0x000fea0003800000 */
.L_x_5443:
[-C--:B------:R-:W-:Y:S01]  /*2a50*/  ISETP.GE.AND P2, PT, R18, R9.reuse, PT ;  /* 0x000000091200720c */ /* 0x080fe20003f46270 */
[----:B-12---:R-:W-:Y:S01]  /*2a60*/  IMAD.SHL.U32 R22, R4, 0x40, RZ ;  /* 0x0000004004167824 */ /* 0x006fe200078e00ff */
[----:B------:R-:W-:Y:S01]  /*2a70*/  SHF.R.S32.HI R23, RZ, 0x4, R10 ;  /* 0x00000004ff177819 */ /* 0x000fe2000001140a */
[----:B------:R-:W-:Y:S01]  /*2a80*/  BSSY B0, `(.L_x_5445) ;  /* 0x000001d000007945 */ /* 0x000fe20003800000 */
[C---:B------:R-:W-:Y:S01]  /*2a90*/  ISETP.GE.AND P6, PT, R12.reuse, R9, PT ;  /* 0x000000090c00720c */ /* 0x040fe20003fc6270 */
[----:B------:R-:W-:Y:S01]  /*2aa0*/  IMAD.SHL.U32 R19, R12, 0x8, RZ ;  /* 0x000000080c137824 */ /* 0x000fe200078e00ff */
[----:B------:R-:W-:Y:S02]  /*2ab0*/  LEA.HI R24, R10, R23, RZ, 0x1 ;  /* 0x000000170a187211 */ /* 0x000fe400078f08ff */
[----:B------:R-:W-:-:S05]  /*2ac0*/  LOP3.LUT R22, R22, 0x1c0, RZ, 0xc0, !PT ;  /* 0x000001c016167812 */ /* 0x000fca00078ec0ff */
[----:B------:R-:W-:Y:S05]  /*2ad0*/  @P2 BRA `(.L_x_5446) ;  /* 0x00000000005c2947 */ /* 0x000fea0003800000 */
[----:B------:R-:W-:Y:S01]  /*2ae0*/  ULDC UR5, c[0x0][0x2d0] ;  /* 0x0000b40000057ab9 */ /* 0x000fe20000000800 */
[----:B------:R-:W-:Y:S01]  /*2af0*/  IMAD R10, R103, 0x30, RZ ;  /* 0x00000030670a7824 */ /* 0x000fe200078e02ff */
[----:B------:R-:W-:Y:S01]  /*2b00*/  ISETP.GE.AND P4, PT, R166, UR5, PT ;  /* 0x00000005a6007c0c */ /* 0x000fe2000bf86270 */
[----:B------:R-:W-:Y:S01]  /*2b10*/  IMAD.WIDE.U32 R26, R102, 0x30, R126 ;  /* 0x00000030661a7825 */ /* 0x000fe200078e007e */
[----:B------:R-:W-:-:S03]  /*2b20*/  ISETP.GE.AND P2, PT, R157, UR5, PT ;  /* 0x000000059d007c0c */ /* 0x000fc6000bf46270 */
[----:B------:R-:W-:-:S08]  /*2b30*/  IMAD.IADD R10, R27, 0x1, R10 ;  /* 0x000000011b0a7824 */ /* 0x000fd000078e020a */
        /* <DEDUP_REMOVED lines=17> */
.L_x_5446:
[----:B------:R-:W-:Y:S05]  /*2c50*/  BSYNC B0 ;  /* 0x0000000000007941 */ /* 0x000fea0003800000 */
.L_x_5445:
[----:B------:R-:W0:Y:S01]  /*2c60*/  LDGDEPBAR ;  /* 0x00000000000079af */ /* 0x000e220000000000 */
[----:B------:R-:W-:Y:S01]  /*2c70*/  LOP3.LUT R24, R24, 0xfffffffe, RZ, 0xc0, !PT ;  /* 0xfffffffe18187812 */ /* 0x000fe200078ec0ff */
[----:B------:R-:W-:Y:S01]  /*2c80*/  IMAD.SHL.U32 R16, R16, 0x40, RZ ;  /* 0x0000004010107824 */ /* 0x000fe200078e00ff */
[----:B------:R-:W-:Y:S01]  /*2c90*/  LEA.HI R82, R82, R79, RZ, 0x5 ;  /* 0x0000004f52527211 */ /* 0x000fe200078f28ff */
[----:B------:R-:W-:Y:S01]  /*2ca0*/  IMAD.SHL.U32 R77, R8, 0x40, RZ ;  /* 0x00000040084d7824 */ /* 0x000fe200078e00ff */
[----:B------:R-:W-:Y:S01]  /*2cb0*/  LOP3.LUT R19, R22, 0x8, R19, 0xf8, !PT ;  /* 0x0000000816137812 */ /* 0x000fe200078ef813 */
[----:B------:R-:W-:Y:S01]  /*2cc0*/  IMAD.IADD R24, R23, 0x1, -R24 ;  /* 0x0000000117187824 */ /* 0x000fe200078e0a18 */
[----:B------:R-:W-:Y:S01]  /*2cd0*/  LOP3.LUT R16, R16, 0x1c0, RZ, 0xc0, !PT ;  /* 0x000001c010107812 */ /* 0x000fe200078ec0ff */
[----:B------:R-:W-:Y:S01]  /*2ce0*/  IMAD.X R11, R13, 0x1, R11, P1 ;  /* 0x000000010d0b7824 */ /* 0x000fe200008e060b */
[----:B------:R-:W-:Y:S01]  /*2cf0*/  SHF.R.U32.HI R22, RZ, 0x3, R22 ;  /* 0x00000003ff167819 */ /* 0x000fe20000011616 */
[----:B-1234-:R-:W-:Y:S01]  /*2d00*/  IMAD.SHL.U32 R7, R24, 0x8, RZ ;  /* 0x0000000818077824 */ /* 0x01efe200078e00ff */
[----:B------:R-:W-:Y:S01]  /*2d10*/  SHF.R.U32.HI R76, RZ, 0x3, R16 ;  /* 0x00000003ff4c7819 */ /* 0x000fe20000011610 */
[----:B------:R-:W-:Y:S01]  /*2d20*/  IMAD.IADD R21, R21, 0x1, R15 ;  /* 0x0000000115157824 */ /* 0x000fe200078e020f */
[----:B------:R-:W-:Y:S01]  /*2d30*/  SHF.R.S32.HI R80, RZ, 0x5, R82 ;  /* 0x00000005ff507819 */ /* 0x000fe20000011452 */
[-C--:B------:R-:W-:Y:S01]  /*2d40*/  IMAD R6, R11, R124.reuse, RZ ;  /* 0x0000007c0b067224 */ /* 0x080fe200078e02ff */
[----:B------:R-:W-:Y:S01]  /*2d50*/  LOP3.LUT R7, R16, 0x8, R7, 0xf8, !PT ;  /* 0x0000000810077812 */ /* 0x000fe200078ef807 */
[----:B------:R-:W-:Y:S01]  /*2d60*/  IMAD.WIDE.U32 R34, R17, R124, R20 ;  /* 0x0000007c11227225 */ /* 0x000fe200078e0014 */
[----:B------:R-:W-:Y:S01]  /*2d70*/  LOP3.LUT R77, R77, 0xfffffe00, RZ, 0xc0, !PT ;  /* 0xfffffe004d4d7812 */ /* 0x000fe200078ec0ff */
[----:B------:R-:W-:Y:S01]  /*2d80*/  ULDC.64 UR6, c[0x0][0x220] ;  /* 0x0000880000067ab9 */ /* 0x000fe20000000a00 */
[----:B------:R-:W-:Y:S01]  /*2d90*/  LOP3.LUT R19, R19, R22, RZ, 0x3c, !PT ;  /* 0x0000001613137212 */ /* 0x000fe200078e3cff */
[----:B------:R-:W-:Y:S01]  /*2da0*/  BSSY B0, `(.L_x_5447) ;  /* 0x0000024000007945 */ /* 0x000fe20003800000 */
[----:B------:R-:W-:Y:S01]  /*2db0*/  LOP3.LUT R76, R7, R76, RZ, 0x3c, !PT ;  /* 0x0000004c074c7212 */ /* 0x000fe200078e3cff */
[----:B------:R-:W-:Y:S01]  /*2dc0*/  IMAD R7, R17, R125, R6 ;  /* 0x0000007d11077224 */ /* 0x000fe200078e0206 */
[----:B------:R-:W-:Y:S01]  /*2dd0*/  LEA R178, P1, R34, UR6, 0x1 ;  /* 0x0000000622b27c11 */ /* 0x000fe2000f8208ff */
[----:B------:R-:W-:-:S04]  /*2de0*/  DEPBAR.LE SB0, 0x0 ;  /* 0x000080000000791a */ /* 0x000fc80000000000 */
[----:B------:R-:W-:Y:S01]  /*2df0*/  BAR.SYNC.DEFER_BLOCKING 0x0 ;  /* 0x0000000000007b1d */ /* 0x000fe20000010000 */
[----:B------:R-:W-:Y:S01]  /*2e00*/  IMAD R155, R80, 0x400, R77 ;  /* 0x00000400509b7824 */ /* 0x000fe200078e024d */
[-C--:B------:R-:W-:Y:S01]  /*2e10*/  ISETP.GE.AND P4, PT, R14, R9.reuse, PT ;  /* 0x000000090e00720c */ /* 0x080fe20003f86270 */
[----:B------:R-:W-:Y:S01]  /*2e20*/  IMAD R154, R24, 0x200, R19 ;  /* 0x00000200189a7824 */ /* 0x000fe200078e0213 */
[----:B------:R-:W-:Y:S01]  /*2e30*/  ISETP.GE.AND P2, PT, R18, R9, PT ;  /* 0x000000091200720c */ /* 0x000fe20003f46270 */
[----:B------:R-:W-:Y:S01]  /*2e40*/  IMAD.IADD R155, R76, 0x1, R155 ;  /* 0x000000014c9b7824 */ /* 0x000fe200078e029b */
[----:B------:R-:W-:Y:S01]  /*2e50*/  SHF.L.U64.HI R160, R124, 0x4, R125 ;  /* 0x000000047ca07819 */ /* 0x000fe2000001027d */
[----:B------:R-:W-:Y:S01]  /*2e60*/  IMAD.IADD R32, R35, 0x1, R7 ;  /* 0x0000000123207824 */ /* 0x000fe200078e0207 */
[----:B------:R-:W-:Y:S01]  /*2e70*/  LEA R154, R154, UR4, 0x1 ;  /* 0x000000049a9a7c11 */ /* 0x000fe2000f8e08ff */
[----:B------:R-:W-:Y:S01]  /*2e80*/  IMAD.SHL.U32 R161, R124, 0x10, RZ ;  /* 0x000000107ca17824 */ /* 0x000fe200078e00ff */
[----:B------:R-:W-:-:S02]  /*2e90*/  LEA R155, R155, UR4, 0x1 ;  /* 0x000000049b9b7c11 */ /* 0x000fc4000f8e08ff */
[----:B------:R-:W-:Y:S01]  /*2ea0*/  LEA.HI.X R183, R34, UR7, R32, 0x1, P1 ;  /* 0x0000000722b77c11 */ /* 0x000fe200088f0c20 */
[----:B------:R1:W-:Y:S04]  /*2eb0*/  @P6 STS.128 [R164+0x8000], RZ ;  /* 0x008000ffa4006388 */ /* 0x0003e80000000c00 */
[----:B------:R1:W-:Y:S01]  /*2ec0*/  @P6 STS.128 [R164+0xa000], RZ ;  /* 0x00a000ffa4006388 */ /* 0x0003e20000000c00 */
[----:B------:R-:W-:Y:S05]  /*2ed0*/  @P6 BRA `(.L_x_5448) ;  /* 0x0000000000406947 */ /* 0x000fea0003800000 */
[----:B------:R-:W-:Y:S02]  /*2ee0*/  ULDC UR5, c[0x0][0x2d0] ;  /* 0x0000b40000057ab9 */ /* 0x000fe40000000800 */
[----:B------:R-:W-:Y:S02]  /*2ef0*/  ISETP.GE.AND P5, PT, R166, UR5, PT ;  /* 0x00000005a6007c0c */ /* 0x000fe4000bfa6270 */
[----:B------:R-:W-:-:S11]  /*2f00*/  ISETP.GE.AND P1, PT, R157, UR5, PT ;  /* 0x000000059d007c0c */ /* 0x000fd6000bf26270 */
[----:B------:R-:W-:Y:S01]  /*2f10*/  @!P5 IMAD.MOV.U32 R179, RZ, RZ, R183 ;  /* 0x000000ffffb3d224 */ /* 0x000fe200078e00b7 */
[----:B------:R2:W-:Y:S04]  /*2f20*/  @P5 STS.128 [R164+0x8000], RZ ;  /* 0x008000ffa4005388 */ /* 0x0005e80000000c00 */
[----:B------:R-:W-:Y:S01]  /*2f30*/  @!PT LDS RZ, [RZ] ;  /* 0x00000000fffff984 */ /* 0x000fe20000000800 */
[----:B------:R-:W-:Y:S01]  /*2f40*/  @!PT LDS RZ, [RZ] ;  /* 0x00000000fffff984 */ /* 0x000fe20000000800 */
[----:B------:R-:W-:Y:S01]  /*2f50*/  @!PT LDS RZ, [RZ] ;  /* 0x00000000fffff984 */ /* 0x000fe20000000800 */
[----:B------:R2:W-:Y:S04]  /*2f60*/  @!P5 LDGSTS.E.BYPASS.LTC128B.128 [R164+0x8000], desc[UR10][R178.64] ;  /* 0x08000000b2a4dfae */ /* 0x0005e8000b901d4a */
[----:B------:R2:W-:Y:S01]  /*2f70*/  @P1 STS.128 [R164+0xa000], RZ ;  /* 0x00a000ffa4001388 */ /* 0x0005e20000000c00 */
[----:B------:R-:W-:Y:S05]  /*2f80*/  @P1 BRA `(.L_x_5448) ;  /* 0x0000000000141947 */ /* 0x000fea0003800000 */
[----:B--2---:R-:W-:-:S05]  /*2f90*/  MOV R179, R183 ;  /* 0x000000b700b37202 */ /* 0x004fca0000000f00 */
[----:B------:R-:W-:Y:S01]  /*2fa0*/  @!PT LDS RZ, [RZ] ;  /* 0x00000000fffff984 */ /* 0x000fe20000000800 */
[----:B------:R-:W-:Y:S01]  /*2fb0*/  @!PT LDS RZ, [RZ] ;  /* 0x00000000fffff984 */ /* 0x000fe20000000800 */
[----:B------:R-:W-:Y:S01]  /*2fc0*/  @!PT LDS RZ, [RZ] ;  /* 0x00000000fffff984 */ /* 0x000fe20000000800 */
[----:B------:R3:W-:Y:S02]  /*2fd0*/  LDGSTS.E.BYPASS.LTC128B.128 [R164+0xa000], desc[UR10][R178.64+0x80] ;  /* 0x0a000080b2a47fae */ /* 0x0007e4000b901d4a */
.L_x_5448:
[----:B------:R-:W-:Y:S05]  /*2fe0*/  BSYNC B0 ;  /* 0x0000000000007941 */ /* 0x000fea0003800000 */
.L_x_5447:
        /* <DEDUP_REMOVED lines=22> */
.L_x_5450:
[----:B------:R-:W-:Y:S05]  /*3150*/  BSYNC B0 ;  /* 0x0000000000007941 */ /* 0x000fea0003800000 */
.L_x_5449:
[----:B------:R1:W-:Y:S01]  /*3160*/  @P4 STS.128 [R164+0x9000], RZ ;  /* 0x009000ffa4004388 */ /* 0x0003e20000000c00 */
[----:B------:R-:W-:Y:S03]  /*3170*/  BSSY B0, `(.L_x_5451) ;  /* 0x0000017000007945 */ /* 0x000fe60003800000 */
[----:B------:R1:W-:Y:S01]  /*3180*/  @P4 STS.128 [R164+0xb000], RZ ;  /* 0x00b000ffa4004388 */ /* 0x0003e20000000c00 */
[----:B------:R-:W-:Y:S05]  /*3190*/  @P4 BRA `(.L_x_5452) ;  /* 0x0000000000504947 */ /* 0x000fea0003800000 */
[----:B------:R-:W-:Y:S01]  /*31a0*/  ULDC UR5, c[0x0][0x2d0] ;  /* 0x0000b40000057ab9 */ /* 0x000fe20000000800 */
[----:B-1----:R-:W-:Y:S01]  /*31b0*/  IMAD.SHL.U32 R7, R124, 0x20, RZ ;  /* 0x000000207c077824 */ /* 0x002fe200078e00ff */
        /* <DEDUP_REMOVED lines=18> */
.L_x_5452:
[----:B------:R-:W-:Y:S05]  /*32e0*/  BSYNC B0 ;  /* 0x0000000000007941 */ /* 0x000fea0003800000 */
.L_x_5451:
[----:B------:R1:W-:Y:S01]  /*32f0*/  @P2 STS.128 [R164+0x9800], RZ ;  /* 0x009800ffa4002388 */ /* 0x0003e20000000c00 */
[----:B------:R-:W-:Y:S03]  /*3300*/  BSSY B0, `(.L_x_5453) ;  /* 0x0000019000007945 */ /* 0x000fe60003800000 */
[----:B------:R1:W-:Y:S01]  /*3310*/  @P2 STS.128 [R164+0xb800], RZ ;  /* 0x00b800ffa4002388 */ /* 0x0003e20000000c00 */
[----:B------:R-:W-:Y:S05]  /*3320*/  @P2 BRA `(.L_x_5454) ;  /* 0x0000000000582947 */ /* 0x000fea0003800000 */
[----:B------:R-:W-:Y:S02]  /*3330*/  ULDC UR5, c[0x0][0x2d0] ;  /* 0x0000b40000057ab9 */ /* 0x000fe40000000800 */
[----:B------:R-:W-:Y:S02]  /*3340*/  ISETP.GE.AND P2, PT, R166, UR5, PT ;  /* 0x00000005a6007c0c */ /* 0x000fe4000bf46270 */
[----:B------:R-:W-:-:S11]  /*3350*/  ISETP.GE.AND P1, PT, R157, UR5, PT ;  /* 0x000000059d007c0c */ /* 0x000fd6000bf26270 */
[----:B--23--:R-:W-:Y:S01]  /*3360*/  @!P2 MOV R179, R183 ;  /* 0x000000b700b3a202 */ /* 0x00cfe20000000f00 */
[----:B-1----:R-:W-:Y:S01]  /*3370*/  @!P2 IMAD R6, R125, 0x60, RZ ;  /* 0x000000607d06a824 */ /* 0x002fe200078e02ff */
        /* <DEDUP_REMOVED lines=9> */
[----:B------:R-:W-:Y:S01]  /*3410*/  MOV R179, R183 ;  /* 0x000000b700b37202 */ /* 0x000fe20000000f00 */
[----:B------:R-:W-:Y:S02]  /*3420*/  IMAD R6, R125, 0x60, RZ ;  /* 0x000000607d067824 */ /* 0x000fe400078e02ff */
[----:B-1----:R-:W-:-:S05]  /*3430*/  IMAD.WIDE.U32 R8, R124, 0x60, R178 ;  /* 0x000000607c087825 */ /* 0x002fca00078e00b2 */
[----:B------:R-:W-:-:S05]  /*3440*/  IADD3 R9, R9, R6, RZ ;  /* 0x0000000609097210 */ /* 0x000fca0007ffe0ff */
[----:B------:R-:W-:Y:S01]  /*3450*/  @!PT LDS RZ, [RZ] ;  /* 0x00000000fffff984 */ /* 0x000fe20000000800 */
[----:B------:R-:W-:Y:S01]  /*3460*/  @!PT LDS RZ, [RZ] ;  /* 0x00000000fffff984 */ /* 0x000fe20000000800 */
[----:B------:R-:W-:Y:S01]  /*3470*/  @!PT LDS RZ, [RZ] ;  /* 0x00000000fffff984 */ /* 0x000fe20000000800 */
[----:B------:R1:W-:Y:S02]  /*3480*/  LDGSTS.E.BYPASS.LTC128B.128 [R164+0xb800], desc[UR10][R8.64+0x80] ;  /* 0x0b80008008a47fae */ /* 0x0003e4000b901d4a */
.L_x_5454:
[----:B------:R-:W-:Y:S05]  /*3490*/  BSYNC B0 ;  /* 0x0000000000007941 */ /* 0x000fea0003800000 */
.L_x_5453:
[----:B------:R-:W-:Y:S01]  /*34a0*/  LDSM.16.M88.4 R48, [R155] ;  /* 0x000000009b30783b */ /* 0x000fe20000000200 */
[----:B------:R-:W-:Y:S01]  /*34b0*/  LOP3.LUT P1, RZ, R4, 0x2, RZ, 0xc0, !PT ;  /* 0x0000000204ff7812 */ /* 0x000fe2000782c0ff */
[--C-:B------:R-:W-:Y:S01]  /*34c0*/  IMAD R153, R2, 0x2, R155.reuse ;  /* 0x0000000202997824 */ /* 0x100fe200078e029b */
[----:B------:R-:W-:Y:S01]  /*34d0*/  LOP3.LUT R82, R82, 0xffffffe0, RZ, 0xc0, !PT ;  /* 0xffffffe052527812 */ /* 0x000fe200078ec0ff */
[----:B------:R-:W5:Y:S01]  /*34e0*/  LDSM.16.M88.4 R20, [R154+0x4000] ;  /* 0x004000009a14783b */ /* 0x000f620000000200 */
[----:B------:R-:W-:Y:S01]  /*34f0*/  SEL R5, R5, 0xfffffff0, !P1 ;  /* 0xfffffff005057807 */ /* 0x000fe20004800000 */
[----:B------:R-:W-:Y:S01]  /*3500*/  IMAD R151, R0, 0x2, R155 ;  /* 0x0000000200977824 */ /* 0x000fe200078e029b */
[----:B------:R-:W-:Y:S01]  /*3510*/  LOP3.LUT P1, RZ, R4, 0x4, RZ, 0xc0, !PT ;  /* 0x0000000404ff7812 */ /* 0x000fe2000782c0ff */
[----:B------:R-:W2:Y:S01]  /*3520*/  LDSM.16.M88.4 R12, [R154+0x4800] ;  /* 0x004800009a0c783b */ /* 0x000ea20000000200 */
[----:B------:R-:W-:Y:S01]  /*3530*/  VIADD R4, R154, 0x4000 ;  /* 0x000040009a047836 */ /* 0x000fe20000000000 */
[----:B------:R-:W-:Y:S01]  /*3540*/  ISETP.GE.AND P4, PT, R101, 0x2, PT ;  /* 0x000000026500780c */ /* 0x000fe20003f86270 */
[----:B------:R-:W-:Y:S01]  /*3550*/  IMAD R83, R5, 0x2, R154 ;  /* 0x0000000205537824 */ /* 0x000fe200078e029a */
[----:B------:R-:W-:Y:S01]  /*3560*/  LDSM.16.M88.4 R52, [R153] ;  /* 0x000000009934783b */ /* 0x000fe20000000200 */
[----:B------:R-:W-:Y:S01]  /*3570*/  SEL R3, R3, 0xffffffe0, !P1 ;  /* 0xffffffe003037807 */ /* 0x000fe20004800000 */
[----:B------:R-:W-:-:S02]  /*3580*/  IMAD R152, R5, 0x2, R4 ;  /* 0x0000000205987824 */ /* 0x000fc400078e0204 */
[----:B------:R-:W3:Y:S01]  /*3590*/  LDSM.16.M88.4 R36, [R83+0x4000] ;  /* 0x004000005324783b */ /* 0x000ee20000000200 */
[----:B------:R-:W-:Y:S02]  /*35a0*/  IMAD R150, R0, 0x2, R153 ;  /* 0x0000000200967824 */ /* 0x000fe400078e0299 */
[C---:B------:R-:W-:Y:S01]  /*35b0*/  IMAD R147, R3.reuse, 0x2, R154 ;  /* 0x0000000203937824 */ /* 0x040fe200078e029a */
[----:B------:R-:W1:Y:S01]  /*35c0*/  LDSM.16.M88.4 R60, [R154+0x5000] ;  /* 0x005000009a3c783b */ /* 0x000e620000000200 */
[----:B------:R-:W-:Y:S01]  /*35d0*/  IMAD R149, R3, 0x2, R152 ;  /* 0x0000000203957824 */ /* 0x000fe200078e0298 */
[----:B------:R-:W-:Y:S01]  /*35e0*/  SHF.R.S32.HI R3, RZ, 0x1f, R80 ;  /* 0x0000001fff037819 */ /* 0x000fe20000011450 */
[----:B------:R-:W-:Y:S01]  /*35f0*/  IMAD.IADD R82, R79, 0x1, -R82 ;  /* 0x000000014f527824 */ /* 0x000fe200078e0a52 */
[----:B------:R-:W4:Y:S02]  /*3600*/  LDSM.16.M88.4 R40, [R154+0x5800] ;  /* 0x005800009a28783b */ /* 0x000f240000000200 */
[----:B------:R-:W-:-:S02]  /*3610*/  LEA.HI R3, R3, R80, RZ, 0x2 ;  /* 0x0000005003037211 */ /* 0x000fc400078f10ff */
[----:B------:R-:W4:Y:S01]  /*3620*/  LDSM.16.M88.4 R28, [R83+0x4800] ;  /* 0x00480000531c783b */ /* 0x000f220000000200 */
[----:B------:R-:W-:Y:S02]  /*3630*/  SHF.R.S32.HI R171, RZ, 0x1f, R82 ;  /* 0x0000001fffab7819 */ /* 0x000fe40000011452 */
[----:B------:R-:W-:Y:S01]  /*3640*/  LOP3.LUT R3, R3, 0xfffffffc, RZ, 0xc0, !PT ;  /* 0xfffffffc03037812 */ /* 0x000fe200078ec0ff */
[----:B------:R-:W4:Y:S01]  /*3650*/  LDSM.16.M88.4 R64, [R83+0x5000] ;  /* 0x005000005340783b */ /* 0x000f220000000200 */
[----:B------:R-:W-:-:S03]  /*3660*/  LEA.HI R171, R171, R82, RZ, 0x2 ;  /* 0x00000052abab7211 */ /* 0x000fc600078f10ff */
[----:B------:R-:W4:Y:S01]  /*3670*/  LDSM.16.M88.4 R72, [R83+0x5800] ;  /* 0x005800005348783b */ /* 0x000f220000000200 */
[----:B------:R-:W-:Y:S01]  /*3680*/  SHF.R.S32.HI R171, RZ, 0x2, R171 ;  /* 0x00000002ffab7819 */ /* 0x000fe200000114ab */
[----:B------:R-:W-:Y:S02]  /*3690*/  IMAD.IADD R170, R80, 0x1, -R3 ;  /* 0x0000000150aa7824 */ /* 0x000fe400078e0a03 */
[----:B------:R-:W-:Y:S01]  /*36a0*/  LDSM.16.M88.4 R44, [R151] ;  /* 0x00000000972c783b */ /* 0x000fe20000000200 */
[C---:B-----5:R-:W-:Y:S03]  /*36b0*/  HMMA.16816.F32 R24, R48.reuse, R20, RZ ;  /* 0x000000143018723c */ /* 0x060fe600000018ff */
[----:B------:R-:W-:Y:S04]  /*36c0*/  LDSM.16.M88.4 R56, [R147+0x5800] ;  /* 0x005800009338783b */ /* 0x000fe80000000200 */
[----:B------:R-:W0:Y:S01]  /*36d0*/  LDGDEPBAR ;  /* 0x00000000000079af */ /* 0x000e220000000000 */
[C---:B------:R-:W-:Y:S06]  /*36e0*/  HMMA.16816.F32 R20, R48.reuse, R22, RZ ;  /* 0x000000163014723c */ /* 0x040fec00000018ff */
[C---:B--2---:R-:W-:Y:S06]  /*36f0*/  HMMA.16816.F32 R16, R48.reuse, R12, RZ ;  /* 0x0000000c3010723c */ /* 0x044fec00000018ff */
[----:B------:R-:W-:Y:S06]  /*3700*/  HMMA.16816.F32 R12, R48, R14, RZ ;  /* 0x0000000e300c723c */ /* 0x000fec00000018ff */
[C---:B---3--:R-:W-:Y:S06]  /*3710*/  HMMA.16816.F32 R24, R52.reuse, R36, R24 ;  /* 0x000000243418723c */ /* 0x048fec0000001818 */
[----:B------:R-:W-:Y:S01]  /*3720*/  HMMA.16816.F32 R20, R52, R38, R20 ;  /* 0x000000263414723c */ /* 0x000fe20000001814 */
[----:B------:R-:W2:Y:S05]  /*3730*/  LDSM.16.M88.4 R36, [R147+0x4800] ;  /* 0x004800009324783b */ /* 0x000eaa0000000200 */
[C---:B-1----:R-:W-:Y:S06]  /*3740*/  HMMA.16816.F32 R8, R48.reuse, R60, RZ ;  /* 0x0000003c3008723c */ /* 0x042fec00000018ff */
[C---:B------:R-:W-:Y:S06]  /*3750*/  HMMA.16816.F32 R60, R48.reuse, R62, RZ ;  /* 0x0000003e303c723c */ /* 0x040fec00000018ff */
[C---:B----4-:R-:W-:Y:S06]  /*3760*/  HMMA.16816.F32 R68, R48.reuse, R40, RZ ;  /* 0x000000283044723c */ /* 0x050fec00000018ff */
[----:B------:R-:W-:Y:S01]  /*3770*/  HMMA.16816.F32 R48, R48, R42, RZ ;  /* 0x0000002a3030723c */ /* 0x000fe200000018ff */
[----:B------:R-:W1:Y:S05]  /*3780*/  LDSM.16.M88.4 R40, [R147+0x4000] ;  /* 0x004000009328783b */ /* 0x000e6a0000000200 */
[C---:B------:R-:W-:Y:S06]  /*3790*/  HMMA.16816.F32 R16, R52.reuse, R28, R16 ;  /* 0x0000001c3410723c */ /* 0x040fec0000001810 */
[C---:B------:R-:W-:Y:S01]  /*37a0*/  HMMA.16816.F32 R12, R52.reuse, R30, R12 ;  /* 0x0000001e340c723c */ /* 0x040fe2000000180c */
[----:B------:R-:W3:Y:S05]  /*37b0*/  LDSM.16.M88.4 R28, [R147+0x5000] ;  /* 0x00500000931c783b */ /* 0x000eea0000000200 */
[C---:B------:R-:W-:Y:S06]  /*37c0*/  HMMA.16816.F32 R8, R52.reuse, R64, R8 ;  /* 0x000000403408723c */ /* 0x040fec0000001808 */
[C---:B------:R-:W-:Y:S01]  /*37d0*/  HMMA.16816.F32 R4, R52.reuse, R66, R60 ;  /* 0x000000423404723c */ /* 0x040fe2000000183c */
[----:B------:R-:W-:Y:S04]  /*37e0*/  LDSM.16.M88.4 R64, [R150] ;  /* 0x000000009640783b */ /* 0x000fe80000000200 */
[----:B------:R-:W4:Y:S01]  /*37f0*/  LDSM.16.M88.4 R60, [R149] ;  /* 0x00000000953c783b */ /* 0x000f220000000200 */
[C---:B------:R-:W-:Y:S06]  /*3800*/  HMMA.16816.F32 R68, R52.reuse, R72, R68 ;  /* 0x000000483444723c */ /* 0x040fec0000001844 */
[----:B------:R-:W-:Y:S01]  /*3810*/  HMMA.16816.F32 R48, R52, R74, R48 ;  /* 0x0000004a3430723c */ /* 0x000fe20000001830 */
        /* <DEDUP_REMOVED lines=10> */
[C---:B------:R-:W-:Y:S01]  /*38c0*/  HMMA.16816.F32 R72, R44.reuse, R56, R68 ;  /* 0x000000382c48723c */ /* 0x040fe20000001844 */
[----:B------:R-:W3:Y:S05]  /*38d0*/  LDSM.16.M88.4 R68, [R155+0x2000] ;  /* 0x002000009b44783b */ /* 0x000eea0000000200 */
[----:B------:R-:W-:Y:S01]  /*38e0*/  HMMA.16816.F32 R48, R44, R58, R48 ;  /* 0x0000003a2c30723c */ /* 0x000fe20000001830 */
[----:B------:R-:W3:Y:S04]  /*38f0*/  LDSM.16.M88.4 R44, [R154+0x6800] ;  /* 0x006800009a2c783b */ /* 0x000ee80000000200 */
[----:B------:R-:W3:Y:S01]  /*3900*/  LDSM.16.M88.4 R56, [R154+0x7000] ;  /* 0x007000009a38783b */ /* 0x000ee20000000200 */
[C---:B----4-:R-:W-:Y:S06]  /*3910*/  HMMA.16816.F32 R24, R64.reuse, R60, R24 ;  /* 0x0000003c4018723c */ /* 0x050fec0000001818 */
[C---:B------:R-:W-:Y:S01]  /*3920*/  HMMA.16816.F32 R20, R64.reuse, R62, R20 ;  /* 0x0000003e4014723c */ /* 0x040fe20000001814 */
[----:B------:R-:W-:Y:S05]  /*3930*/  LDSM.16.M88.4 R60, [R153+0x2000] ;  /* 0x00200000993c783b */ /* 0x000fea0000000200 */
[C---:B-----5:R-:W-:Y:S06]  /*3940*/  HMMA.16816.F32 R16, R64.reuse, R52, R16 ;  /* 0x000000344010723c */ /* 0x060fec0000001810 */
[C---:B------:R-:W-:Y:S01]  /*3950*/  HMMA.16816.F32 R12, R64.reuse, R54, R12 ;  /* 0x00000036400c723c */ /* 0x040fe2000000180c */
[----:B------:R-:W4:Y:S05]  /*3960*/  LDSM.16.M88.4 R52, [R154+0x7800] ;  /* 0x007800009a34783b */ /* 0x000f2a0000000200 */
[C---:B--2---:R-:W-:Y:S06]  /*3970*/  HMMA.16816.F32 R72, R64.reuse, R36, R72 ;  /* 0x000000244048723c */ /* 0x044fec0000001848 */
[C---:B------:R-:W-:Y:S01]  /*3980*/  HMMA.16816.F32 R48, R64.reuse, R38, R48 ;  /* 0x000000264030723c */ /* 0x040fe20000001830 */
[----:B------:R-:W2:Y:S05]  /*3990*/  LDSM.16.M88.4 R36, [R83+0x6800] ;  /* 0x006800005324783b */ /* 0x000eaa0000000200 */
[C---:B-1----:R-:W-:Y:S06]  /*39a0*/  HMMA.16816.F32 R8, R64.reuse, R40, R8 ;  /* 0x000000284008723c */ /* 0x042fec0000001808 */
[----:B------:R-:W-:Y:S01]  /*39b0*/  HMMA.16816.F32 R4, R64, R42, R4 ;  /* 0x0000002a4004723c */ /* 0x000fe20000001804 */
[----:B------:R-:W-:Y:S04]  /*39c0*/  LDSM.16.M88.4 R40, [R83+0x6000] ;  /* 0x006000005328783b */ /* 0x000fe80000000200 */
[----:B------:R-:W-:Y:S01]  /*39d0*/  LDSM.16.M88.4 R64, [R151+0x2000] ;  /* 0x002000009740783b */ /* 0x000fe20000000200 */
[C---:B---3--:R-:W-:Y:S06]  /*39e0*/  HMMA.16816.F32 R24, R68.reuse, R28, R24 ;  /* 0x0000001c4418723c */ /* 0x048fec0000001818 */
        /* <DEDUP_REMOVED lines=10> */
[----:B------:R-:W-:Y:S04]  /*3a90*/  LDSM.16.M88.4 R52, [R147+0x6800] ;  /* 0x006800009334783b */ /* 0x000fe80000000200 */
[----:B------:R-:W-:Y:S01]  /*3aa0*/  LDSM.16.M88.4 R68, [R149+0x3000] ;  /* 0x003000009544783b */ /* 0x000fe20000000200 */
[C---:B--2---:R-:W-:Y:S06]  /*3ab0*/  HMMA.16816.F32 R16, R60.reuse, R36, R16 ;  /* 0x000000243c10723c */ /* 0x044fec0000001810 */
[C---:B------:R-:W-:Y:S01]  /*3ac0*/  HMMA.16816.F32 R12, R60.reuse, R38, R12 ;  /* 0x000000263c0c723c */ /* 0x040fe2000000180c */
[----:B------:R-:W2:Y:S05]  /*3ad0*/  LDSM.16.M88.4 R36, [R147+0x7000] ;  /* 0x007000009324783b */ /* 0x000eaa0000000200 */
[C---:B-1----:R-:W-:Y:S06]  /*3ae0*/  HMMA.16816.F32 R8, R60.reuse, R28, R8 ;  /* 0x0000001c3c08723c */ /* 0x042fec0000001808 */
[C---:B------:R-:W-:Y:S06]  /*3af0*/  HMMA.16816.F32 R24, R60.reuse, R40, R24 ;  /* 0x000000283c18723c */ /* 0x040fec0000001818 */
[C---:B------:R-:W-:Y:S01]  /*3b00*/  HMMA.16816.F32 R20, R60.reuse, R42, R20 ;  /* 0x0000002a3c14723c */ /* 0x040fe20000001814 */
[----:B------:R-:W-:Y:S05]  /*3b10*/  LDSM.16.M88.4 R40, [R149+0x2800] ;  /* 0x002800009528783b */ /* 0x000fea0000000200 */
[C---:B------:R-:W-:Y:S01]  /*3b20*/  HMMA.16816.F32 R4, R60.reuse, R30, R4 ;  /* 0x0000001e3c04723c */ /* 0x040fe20000001804 */
[----:B------:R-:W1:Y:S05]  /*3b30*/  LDSM.16.M88.4 R28, [R147+0x7800] ;  /* 0x00780000931c783b */ /* 0x000e6a0000000200 */
[C---:B---3--:R-:W-:Y:S06]  /*3b40*/  HMMA.16816.F32 R72, R60.reuse, R44, R72 ;  /* 0x0000002c3c48723c */ /* 0x048fec0000001848 */
[----:B------:R-:W-:Y:S01]  /*3b50*/  HMMA.16816.F32 R60, R60, R46, R48 ;  /* 0x0000002e3c3c723c */ /* 0x000fe20000001830 */
[----:B------:R-:W3:Y:S04]  /*3b60*/  LDSM.16.M88.4 R48, [R150+0x2000] ;  /* 0x002000009630783b */ /* 0x000ee80000000200 */
[----:B------:R-:W4:Y:S01]  /*3b70*/  LDSM.16.M88.4 R44, [R149+0x2000] ;  /* 0x00200000952c783b */ /* 0x000f220000000200 */
[C---:B--2---:R-:W-:Y:S06]  /*3b80*/  HMMA.16816.F32 R8, R64.reuse, R36, R8 ;  /* 0x000000244008723c */ /* 0x044fec0000001808 */
[C---:B------:R-:W-:Y:S06]  /*3b90*/  HMMA.16816.F32 R24, R64.reuse, R56, R24 ;  /* 0x000000384018723c */ /* 0x040fec0000001818 */
[----:B------:R-:W-:Y:S01]  /*3ba0*/  HMMA.16816.F32 R20, R64, R58, R20 ;  /* 0x0000003a4014723c */ /* 0x000fe20000001814 */
[----:B------:R-:W2:Y:S01]  /*3bb0*/  LDSM.16.M88.4 R56, [R149+0x3800] ;  /* 0x003800009538783b */ /* 0x000ea20000000200 */
[----:B------:R-:W-:-:S04]  /*3bc0*/  DEPBAR.LE SB0, 0x0 ;  /* 0x000080000000791a */ /* 0x000fc80000000000 */
[C---:B------:R-:W-:Y:S06]  /*3bd0*/  HMMA.16816.F32 R4, R64.reuse, R38, R4 ;  /* 0x000000264004723c */ /* 0x040fec0000001804 */
[C---:B------:R-:W-:Y:S06]  /*3be0*/  HMMA.16816.F32 R12, R64.reuse, R54, R12 ;  /* 0x00000036400c723c */ /* 0x040fec000000180c */
[C---:B------:R-:W-:Y:S06]  /*3bf0*/  HMMA.16816.F32 R16, R64.reuse, R52, R16 ;  /* 0x000000344010723c */ /* 0x040fec0000001810 */
[C---:B-1----:R-:W-:Y:S06]  /*3c00*/  HMMA.16816.F32 R72, R64.reuse, R28, R72 ;  /* 0x0000001c4048723c */ /* 0x042fec0000001848 */
[----:B------:R-:W-:Y:S06]  /*3c10*/  HMMA.16816.F32 R60, R64, R30, R60 ;  /* 0x0000001e403c723c */ /* 0x000fec000000183c */
[C---:B---3--:R-:W-:Y:S06]  /*3c20*/  HMMA.16816.F32 R8, R48.reuse, R68, R8 ;  /* 0x000000443008723c */ /* 0x048fec0000001808 */
[C---:B------:R-:W-:Y:S06]  /*3c30*/  HMMA.16816.F32 R68, R48.reuse, R70, R4 ;  /* 0x000000463044723c */ /* 0x040fec0000001804 */
[----:B------:R-:W-:Y:S01]  /*3c40*/  HMMA.16816.F32 R12, R48, R42, R12 ;  /* 0x0000002a300c723c */ /* 0x000fe2000000180c */
[----:B------:R-:W-:-:S05]  /*3c50*/  IMAD R4, R80, 0x10, R84 ;  /* 0x0000001050047824 */ /* 0x000fca00078e0254 */
[----:B------:R-:W-:Y:S01]  /*3c60*/  IADD3 R4, R4, 0x1, R171 ;  /* 0x0000000104047810 */ /* 0x000fe20007ffe0ab */
[----:B------:R-:W-:Y:S01]  /*3c70*/  IMAD.SHL.U32 R42, R79, 0x2, RZ ;  /* 0x000000024f2a7824 */ /* 0x000fe200078e00ff */
[C---:B----4-:R-:W-:Y:S02]  /*3c80*/  HMMA.16816.F32 R24, R48.reuse, R44, R24 ;  /* 0x0000002c3018723c */ /* 0x050fe40000001818 */
[----:B------:R-:W-:Y:S02]  /*3c90*/  IADD3 R4, R78, R4, -R165 ;  /* 0x000000044e047210 */ /* 0x000fe40007ffe8a5 */
[----:B------:R-:W-:Y:S02]  /*3ca0*/  LOP3.LUT R42, R42, 0x6, RZ, 0xc0, !PT ;  /* 0x000000062a2a7812 */ /* 0x000fe400078ec0ff */
[----:B------:R-:W-:Y:S01]  /*3cb0*/  HMMA.16816.F32 R20, R48, R46, R20 ;  /* 0x0000002e3014723c */ /* 0x000fe20000001814 */
[----:B------:R-:W-:Y:S01]  /*3cc0*/  IMAD.IADD R81, R4, 0x1, R81 ;  /* 0x0000000104517824 */ /* 0x000fe200078e0251 */
[----:B------:R-:W-:-:S04]  /*3cd0*/  LOP3.LUT R4, R76, R77, RZ, 0xfc, !PT ;  /* 0x0000004d4c047212 */ /* 0x000fc800078efcff */
[----:B------:R-:W-:Y:S01]  /*3ce0*/  HMMA.16816.F32 R16, R48, R40, R16 ;  /* 0x000000283010723c */ /* 0x000fe20000001810 */
[C---:B------:R-:W-:Y:S02]  /*3cf0*/  VIMNMX R129, R81.reuse, R78, PT ;  /* 0x0000004e51817248 */ /* 0x040fe40003fe0100 */
[----:B------:R-:W-:-:S03]  /*3d00*/  VIADDMNMX R128, R81, 0x8, R78, PT ;  /* 0x0000000851807846 */ /* 0x000fc6000380014e */
        /* <DEDUP_REMOVED lines=65> */
.L_x_5456:
[----:B------:R-:W-:-:S04]  /*4120*/  LEA R3, -R102, RZ, 0x6 ;  /* 0x000000ff66037211 */ /* 0x000fc800078e31ff */
[----:B------:R-:W-:-:S07]  /*4130*/  SHF.R.S32.HI R40, RZ, 0x1f, R3 ;  /* 0x0000001fff287819 */ /* 0x000fce0000011403 */
.L_x_5457:
[----:B------:R-:W-:Y:S01]  /*4140*/  ULDC UR5, c[0x0][0x2d0] ;  /* 0x0000b40000057ab9 */ /* 0x000fe20000000800 */
[----:B------:R-:W-:Y:S01]  /*4150*/  IADD3 R5, P5, R159, R3, RZ ;  /* 0x000000039f057210 */ /* 0x000fe20007fbe0ff */
[----:B------:R-:W-:Y:S01]  /*4160*/  BSSY B0, `(.L_x_5458) ;  /* 0x0000059000007945 */ /* 0x000fe20003800000 */
[----:B------:R-:W-:Y:S02]  /*4170*/  ISETP.GE.AND P3, PT, R166, UR5, PT ;  /* 0x00000005a6007c0c */ /* 0x000fe4000bf66270 */
[----:B------:R-:W-:-:S11]  /*4180*/  ISETP.GE.AND P2, PT, R157, UR5, PT ;  /* 0x000000059d007c0c */ /* 0x000fd6000bf46270 */
[----:B------:R-:W1:Y:S01]  /*4190*/  @!P3 LDC.64 R28, c[0x0][0x218] ;  /* 0x00008600ff1cbb82 */ /* 0x000e620000000a00 */
[----:B------:R-:W-:Y:S01]  /*41a0*/  @!P3 IADD3 R41, P1, R3, R126, RZ ;  /* 0x0000007e0329b210 */ /* 0x000fe20007f3e0ff */
[----:B------:R2:W-:Y:S04]  /*41b0*/  @P3 STS.128 [R164+0x4000], RZ ;  /* 0x004000ffa4003388 */ /* 0x0005e80000000c00 */
[----:B------:R-:W-:Y:S02]  /*41c0*/  @!P3 IMAD.X R44, R40, 0x1, R127, P1 ;  /* 0x00000001282cb824 */ /* 0x000fe400008e067f */
[----:B------:R-:W3:Y:S08]  /*41d0*/  @!P2 LDC.64 R6, c[0x0][0x218] ;  /* 0x00008600ff06ab82 */ /* 0x000ef00000000a00 */
[----:B------:R-:W4:Y:S08]  /*41e0*/  @!P3 LDC.64 R38, c[0x0][0x218] ;  /* 0x00008600ff26bb82 */ /* 0x000f300000000a00 */
[----:B------:R-:W5:Y:S01]  /*41f0*/  @!P2 LDC.64 R36, c[0x0][0x218] ;  /* 0x00008600ff24ab82 */ /* 0x000f620000000a00 */
[----:B-1----:R-:W-:-:S02]  /*4200*/  @!P3 LEA R48, P6, R41, R28, 0x1 ;  /* 0x0000001c2930b211 */ /* 0x002fc400078c08ff */
[-C--:B------:R-:W-:Y:S02]  /*4210*/  @!P2 IADD3 R28, P1, R3, R126.reuse, RZ ;  /* 0x0000007e031ca210 */ /* 0x080fe40007f3e0ff */
[----:B------:R-:W-:Y:S01]  /*4220*/  @!P3 LEA.HI.X R49, R41, R29, R44, 0x1, P6 ;  /* 0x0000001d2931b211 */ /* 0x000fe200030f0c2c */
[----:B------:R-:W-:Y:S01]  /*4230*/  IMAD.X R44, R158, 0x1, R40, P5 ;  /* 0x000000019e2c7824 */ /* 0x000fe200028e0628 */
[C---:B------:R-:W-:Y:S01]  /*4240*/  @!P3 IADD3 R41, P5, R5.reuse, R126, RZ ;  /* 0x0000007e0529b210 */ /* 0x040fe20007fbe0ff */
[----:B------:R-:W1:Y:S01]  /*4250*/  @!P3 LDC.64 R30, c[0x0][0x218] ;  /* 0x00008600ff1ebb82 */ /* 0x000e620000000a00 */
[--C-:B------:R-:W-:Y:S01]  /*4260*/  @!P2 IMAD.X R29, R40, 0x1, R127.reuse, P1 ;  /* 0x00000001281da824 */ /* 0x100fe200008e067f */
[----:B---3--:R-:W-:Y:S01]  /*4270*/  @!P2 LEA R50, P1, R28, R6, 0x1 ;  /* 0x000000061c32a211 */ /* 0x008fe200078208ff */
[----:B------:R-:W-:Y:S01]  /*4280*/  @!PT LDS RZ, [RZ] ;  /* 0x00000000fffff984 */ /* 0x000fe20000000800 */
[----:B------:R-:W-:Y:S01]  /*4290*/  @!PT LDS RZ, [RZ] ;  /* 0x00000000fffff984 */ /* 0x000fe20000000800 */
[----:B------:R-:W-:Y:S01]  /*42a0*/  @!PT LDS RZ, [RZ] ;  /* 0x00000000fffff984 */ /* 0x000fe20000000800 */
[----:B------:R2:W-:Y:S01]  /*42b0*/  @!P3 LDGSTS.E.BYPASS.LTC128B.128 [R164+0x4000], desc[UR10][R48.64] ;  /* 0x0400000030a4bfae */ /* 0x0005e2000b901d4a */
[----:B------:R-:W-:Y:S02]  /*42c0*/  @!P3 IMAD.X R46, R44, 0x1, R127, P5 ;  /* 0x000000012c2eb824 */ /* 0x000fe400028e067f */
[----:B------:R-:W-:Y:S01]  /*42d0*/  @!P2 LEA.HI.X R51, R28, R7, R29, 0x1, P1 ;  /* 0x000000071c33a211 */ /* 0x000fe200008f0c1d */
[----:B------:R2:W-:Y:S01]  /*42e0*/  @P2 STS.128 [R164+0x6000], RZ ;  /* 0x006000ffa4002388 */ /* 0x0005e20000000c00 */
[----:B------:R-:W-:Y:S01]  /*42f0*/  @!P2 IADD3 R43, P1, R5, R126, RZ ;  /* 0x0000007e052ba210 */ /* 0x000fe20007f3e0ff */
[----:B------:R-:W3:Y:S01]  /*4300*/  @!P2 LDC.64 R28, c[0x0][0x218] ;  /* 0x00008600ff1cab82 */ /* 0x000ee20000000a00 */
[----:B----4-:R-:W-:Y:S01]  /*4310*/  @!P3 LEA R52, P6, R41, R38, 0x1 ;  /* 0x000000262934b211 */ /* 0x010fe200078c08ff */
[----:B------:R-:W-:Y:S01]  /*4320*/  @!PT LDS RZ, [RZ] ;  /* 0x00000000fffff984 */ /* 0x000fe20000000800 */
[----:B------:R-:W-:Y:S01]  /*4330*/  @!PT LDS RZ, [RZ] ;  /* 0x00000000fffff984 */ /* 0x000fe20000000800 */
[----:B------:R-:W-:Y:S01]  /*4340*/  @!PT LDS RZ, [RZ] ;  /* 0x00000000fffff984 */ /* 0x000fe20000000800 */
[----:B------:R2:W-:Y:S01]  /*4350*/  @!P2 LDGSTS.E.BYPASS.LTC128B.128 [R164+0x6000], desc[UR10][R50.64+0x80] ;  /* 0x0600008032a4afae */ /* 0x0005e2000b901d4a */
[----:B------:R-:W-:Y:S01]  /*4360*/  IADD3 R5, P5, R159, R5, RZ ;  /* 0x000000059f057210 */ /* 0x000fe20007fbe0ff */
[----:B------:R-:W-:Y:S01]  /*4370*/  @!P2 IMAD.X R38, R44, 0x1, R127, P1 ;  /* 0x000000012c26a824 */ /* 0x000fe200008e067f */
[----:B------:R-:W-:Y:S01]  /*4380*/  @!P3 LEA.HI.X R53, R41, R39, R46, 0x1, P6 ;  /* 0x000000272935b211 */ /* 0x000fe200030f0c2e */
[----:B------:R2:W-:Y:S01]  /*4390*/  @P3 STS.128 [R164+0x4800], RZ ;  /* 0x004800ffa4003388 */ /* 0x0005e20000000c00 */
[----:B-----5:R-:W-:Y:S01]  /*43a0*/  @!P2 LEA R46, P1, R43, R36, 0x1 ;  /* 0x000000242b2ea211 */ /* 0x020fe200078208ff */
[----:B------:R-:W4:Y:S01]  /*43b0*/  @!P3 LDC.64 R6, c[0x0][0x218] ;  /* 0x00008600ff06bb82 */ /* 0x000f220000000a00 */
[----:B------:R-:W-:Y:S01]  /*43c0*/  IMAD.X R44, R158, 0x1, R44, P5 ;  /* 0x000000019e2c7824 */ /* 0x000fe200028e062c */
[----:B------:R-:W-:Y:S01]  /*43d0*/  @!P3 IADD3 R36, P5, R5, R126, RZ ;  /* 0x0000007e0524b210 */ /* 0x000fe20007fbe0ff */
[----:B------:R-:W-:Y:S01]  /*43e0*/  @!PT LDS RZ, [RZ] ;  /* 0x00000000fffff984 */ /* 0x000fe20000000800 */
[----:B------:R-:W-:Y:S01]  /*43f0*/  @!PT LDS RZ, [RZ] ;  /* 0x00000000fffff984 */ /* 0x000fe20000000800 */
[----:B------:R-:W-:Y:S01]  /*4400*/  @!PT LDS RZ, [RZ] ;  /* 0x00000000fffff984 */ /* 0x000fe20000000800 */
[----:B------:R2:W-:Y:S01]  /*4410*/  @!P3 LDGSTS.E.BYPASS.LTC128B.128 [R164+0x4800], desc[UR10][R52.64] ;  /* 0x0480000034a4bfae */ /* 0x0005e2000b901d4a */
[----:B------:R-:W-:-:S03]  /*4420*/  @!P2 LEA.HI.X R47, R43, R37, R38, 0x1, P1 ;  /* 0x000000252b2fa211 */ /* 0x000fc600008f0c26 */
[----:B------:R-:W-:Y:S01]  /*4430*/  @!P3 IMAD.X R37, R44, 0x1, R127, P5 ;  /* 0x000000012c25b824 */ /* 0x000fe200028e067f */
[C---:B-1----:R-:W-:Y:S01]  /*4440*/  @!P3 LEA R54, P1, R36.reuse, R30, 0x1 ;  /* 0x0000001e2436b211 */ /* 0x042fe200078208ff */
        /* <DEDUP_REMOVED lines=42> */
.L_x_5459:
[----:B------:R-:W-:Y:S05]  /*46f0*/  BSYNC B0 ;  /* 0x0000000000007941 */ /* 0x000fea0003800000 */
.L_x_5458:
[----:B------:R-:W0:Y:S01]  /*4700*/  LDGDEPBAR ;  /* 0x00000000000079af */ /* 0x000e220000000000 */
[----:B------:R-:W-:-:S04]  /*4710*/  IADD3 R126, P1, R3, R126, RZ ;  /* 0x0000007e037e7210 */ /* 0x000fc80007f3e0ff */
[----:B------:R-:W-:-:S09]  /*4720*/  IADD3.X R127, R40, R127, RZ, P1, !PT ;  /* 0x0000007f287f7210 */ /* 0x000fd20000ffe4ff */
.L_x_5455:
[----:B------:R-:W-:Y:S01]  /*4730*/  IMAD.IADD R42, R33, 0x1, R42 ;  /* 0x00000001212a7824 */ /* 0x000fe200078e022a */
[----:B------:R-:W-:Y:S01]  /*4740*/  ULDC UR12, c[0x0][0x2ec] ;  /* 0x0000bb00000c7ab9 */ /* 0x000fe20000000800 */
[----:B------:R-:W-:Y:S01]  /*4750*/  LEA R148, R4, UR4, 0x1 ;  /* 0x0000000404947c11 */ /* 0x000fe2000f8e08ff */
[----:B------:R-:W-:Y:S01]  /*4760*/  ULDC.64 UR8, c[0x0][0x218] ;  /* 0x0000860000087ab9 */ /* 0x000fe20000000a00 */
[C---:B------:R-:W-:Y:S02]  /*4770*/  VIADD R5, R42.reuse, 0x8 ;  /* 0x000000082a057836 */ /* 0x040fe40000000000 */
[C---:B-12---:R-:W-:Y:S02]  /*4780*/  VIADD R6, R42.reuse, 0x1 ;  /* 0x000000012a067836 */ /* 0x046fe40000000000 */
[C---:B------:R-:W-:Y:S01]  /*4790*/  VIADD R3, R42.reuse, 0x9 ;  /* 0x000000092a037836 */ /* 0x040fe20000000000 */
[C---:B------:R-:W-:Y:S01]  /*47a0*/  ISETP.GE.AND P5, PT, R5.reuse, R128, PT ;  /* 0x000000800500720c */ /* 0x040fe20003fa6270 */
[C---:B------:R-:W-:Y:S01]  /*47b0*/  VIADD R33, R42.reuse, 0x20 ;  /* 0x000000202a217836 */ /* 0x040fe20000000000 */
[-C--:B------:R-:W-:Y:S01]  /*47c0*/  ISETP.GE.AND P3, PT, R5, R129.reuse, PT ;  /* 0x000000810500720c */ /* 0x080fe20003f66270 */
[----:B------:R-:W-:Y:S01]  /*47d0*/  VIADD R5, R42, 0x10 ;  /* 0x000000102a057836 */ /* 0x000fe20000000000 */
[----:B------:R-:W-:Y:S01]  /*47e0*/  FSEL R7, R22, -INF , !P5 ;  /* 0xff80000016077808 */ /* 0x000fe20006800000 */
[----:B------:R-:W-:Y:S01]  /*47f0*/  VIADD R31, R42, 0x21 ;  /* 0x000000212a1f7836 */ /* 0x000fe20000000000 */
[-C--:B------:R-:W-:Y:S01]  /*4800*/  ISETP.GE.AND P1, PT, R6, R129.reuse, PT ;  /* 0x000000810600720c */ /* 0x080fe20003f26270 */
[----:B------:R-:W-:Y:S01]  /*4810*/  VIADD R29, R42, 0x28 ;  /* 0x000000282a1d7836 */ /* 0x000fe20000000000 */
[----:B------:R-:W-:Y:S01]  /*4820*/  FSEL R20, R20, -INF , !P3 ;  /* 0xff80000014147808 */ /* 0x000fe20005800000 */
[--C-:B------:R-:W-:Y:S01]  /*4830*/  IMAD R145, R0, 0x2, R148.reuse ;  /* 0x0000000200917824 */ /* 0x100fe200078e0294 */
[-C--:B------:R-:W-:Y:S01]  /*4840*/  ISETP.GE.AND P5, PT, R42, R129.reuse, PT ;  /* 0x000000812a00720c */ /* 0x080fe20003fa6270 */
[----:B------:R-:W-:Y:S01]  /*4850*/  IMAD R146, R2, 0x2, R148 ;  /* 0x0000000202927824 */ /* 0x000fe200078e0294 */
[----:B------:R-:W-:-:S02]  /*4860*/  ISETP.GE.AND P6, PT, R3, R129, PT ;  /* 0x000000810300720c */ /* 0x000fc40003fc6270 */
[-C--:B------:R-:W-:Y:S01]  /*4870*/  ISETP.GE.AND P3, PT, R3, R128.reuse, PT ;  /* 0x000000800300720c */ /* 0x080fe20003f66270 */
[----:B------:R-:W-:Y:S01]  /*4880*/  VIADD R3, R42, 0x11 ;  /* 0x000000112a037836 */ /* 0x000fe20000000000 */
[----:B------:R-:W-:Y:S01]  /*4890*/  ISETP.GE.AND P2, PT, R6, R128, PT ;  /* 0x000000800600720c */ /* 0x000fe20003f46270 */
[----:B------:R-:W-:Y:S01]  /*48a0*/  LDSM.16.MT88.4 R52, [R145+0x8000] ;  /* 0x008000009134783b */ /* 0x000fe20000004200 */
[----:B------:R-:W-:Y:S01]  /*48b0*/  FSEL R30, R24, -INF , !P5 ;  /* 0xff800000181e7808 */ /* 0x000fe20006800000 */
[----:B------:R-:W-:Y:S01]  /*48c0*/  IMAD R144, R0, 0x2, R146 ;  /* 0x0000000200907824 */ /* 0x000fe200078e0292 */
[----:B------:R-:W-:Y:S01]  /*48d0*/  FSEL R28, R25, -INF , !P1 ;  /* 0xff800000191c7808 */ /* 0x000fe20004800000 */
[C---:B------:R-:W-:Y:S01]  /*48e0*/  VIADD R25, R42.reuse, 0x30 ;  /* 0x000000302a197836 */ /* 0x040fe20000000000 */
[----:B------:R-:W-:Y:S01]  /*48f0*/  FSEL R27, R27, -INF , !P2 ;  /* 0xff8000001b1b7808 */ /* 0x000fe20005000000 */
[----:B------:R-:W-:Y:S01]  /*4900*/  LDSM.16.MT88.4 R76, [R146+0xa000] ;  /* 0x00a00000924c783b */ /* 0x000fe20000004200 */
[----:B------:R-:W-:Y:S01]  /*4910*/  FSEL R6, R21, -INF , !P6 ;  /* 0xff80000015067808 */ /* 0x000fe20007000000 */
[----:B------:R-:W-:Y:S01]  /*4920*/  VIADD R21, R42, 0x31 ;  /* 0x000000312a157836 */ /* 0x000fe20000000000 */
[----:B------:R-:W-:Y:S01]  /*4930*/  FSEL R23, R23, -INF , !P3 ;  /* 0xff80000017177808 */ /* 0x000fe20005800000 */
[----:B------:R-:W-:Y:S01]  /*4940*/  LDSM.16.MT88.4 R80, [R145+0xa000] ;  /* 0x00a000009150783b */ /* 0x000fe20000004200 */
[----:B------:R-:W-:-:S02]  /*4950*/  ISETP.GE.AND P1, PT, R3, R129, PT ;  /* 0x000000810300720c */ /* 0x000fc40003f26270 */
[-C--:B------:R-:W-:Y:S01]  /*4960*/  ISETP.GE.AND P2, PT, R3, R128.reuse, PT ;  /* 0x000000800300720c */ /* 0x080fe20003f46270 */
[----:B------:R-:W-:Y:S01]  /*4970*/  LDSM.16.MT88.4 R44, [R146+0x8000] ;  /* 0x00800000922c783b */ /* 0x000fe20000004200 */
[C---:B------:R-:W-:Y:S02]  /*4980*/  ISETP.GE.AND P6, PT, R5.reuse, R129, PT ;  /* 0x000000810500720c */ /* 0x040fe40003fc6270 */
[----:B------:R-:W-:Y:S01]  /*4990*/  ISETP.GE.AND P3, PT, R5, R128, PT ;  /* 0x000000800500720c */ /* 0x000fe20003f66270 */
[----:B------:R-:W-:Y:S01]  /*49a0*/  VIADD R5, R42, 0x18 ;  /* 0x000000182a057836 */ /* 0x000fe20000000000 */
[----:B------:R-:W-:Y:S02]  /*49b0*/  FMNMX.FTZ R3, R30, R28, !PT ;  /* 0x0000001c1e037209 */ /* 0x000fe40007810000 */
[----:B------:R-:W-:Y:S02]  /*49c0*/  FSEL R24, R16, -INF , !P6 ;  /* 0xff80000010187808 */ /* 0x000fe40007000000 */
[----:B------:R-:W-:-:S02]  /*49d0*/  FMNMX.FTZ R3, R20, R3, !PT ;  /* 0x0000000314037209 */ /* 0x000fc40007810000 */
[----:B------:R-:W-:Y:S02]  /*49e0*/  FSEL R16, R17, -INF , !P1 ;  /* 0xff80000011107808 */ /* 0x000fe40004800000 */
[C---:B------:R-:W-:Y:S02]  /*49f0*/  ISETP.GE.AND P6, PT, R5.reuse, R129, PT ;  /* 0x000000810500720c */ /* 0x040fe40003fc6270 */
[-C--:B------:R-:W-:Y:S01]  /*4a00*/  ISETP.GE.AND P1, PT, R5, R128.reuse, PT ;  /* 0x000000800500720c */ /* 0x080fe20003f26270 */
[C---:B------:R-:W-:Y:S01]  /*4a10*/  VIADD R5, R42.reuse, 0x19 ;  /* 0x000000192a057836 */ /* 0x040fe20000000000 */
[----:B------:R-:W-:Y:S02]  /*4a20*/  ISETP.GE.AND P5, PT, R42, R128, PT ;  /* 0x000000802a00720c */ /* 0x000fe40003fa6270 */
[----:B------:R-:W-:Y:S02]  /*4a30*/  FMNMX.FTZ R3, R6, R3, !PT ;  /* 0x0000000306037209 */ /* 0x000fe40007810000 */
[----:B------:R-:W-:Y:S01]  /*4a40*/  FSEL R17, R26, -INF , !P5 ;  /* 0xff8000001a117808 */ /* 0x000fe20006800000 */
[----:B------:R-:W-:Y:S01]  /*4a50*/  VIADD R26, R42, 0x29 ;  /* 0x000000292a1a7836 */ /* 0x000fe20000000000 */
[----:B------:R-:W-:-:S02]  /*4a60*/  ISETP.GE.AND P5, PT, R5, R129, PT ;  /* 0x000000810500720c */ /* 0x000fc40003fa6270 */
[----:B------:R-:W-:Y:S02]  /*4a70*/  FMNMX.FTZ R3, R24, R3, !PT ;  /* 0x0000000318037209 */ /* 0x000fe40007810000 */
[----:B------:R-:W-:Y:S02]  /*4a80*/  FSEL R22, R12, -INF , !P6 ;  /* 0xff8000000c167808 */ /* 0x000fe40007000000 */
[----:B------:R-:W-:Y:S02]  /*4a90*/  FSEL R12, R13, -INF , !P5 ;  /* 0xff8000000d0c7808 */ /* 0x000fe40006800000 */
[----:B------:R-:W-:Y:S02]  /*4aa0*/  FMNMX.FTZ R3, R16, R3, !PT ;  /* 0x0000000310037209 */ /* 0x000fe40007810000 */
[----:B------:R-:W-:Y:S02]  /*4ab0*/  ISETP.GE.AND P5, PT, R33, R129, PT ;  /* 0x000000812100720c */ /* 0x000fe40003fa6270 */
[----:B------:R-:W-:-:S02]  /*4ac0*/  FMNMX.FTZ R3, R22, R3, !PT ;  /* 0x0000000316037209 */ /* 0x000fc40007810000 */
[----:B------:R-:W-:Y:S01]  /*4ad0*/  FSEL R134, R8, -INF , !P5 ;  /* 0xff80000008867808 */ /* 0x000fe20006800000 */
[----:B------:R-:W-:Y:S01]  /*4ae0*/  VIADD R8, R42, 0x38 ;  /* 0x000000382a087836 */ /* 0x000fe20000000000 */
[----:B------:R-:W-:Y:S02]  /*4af0*/  ISETP.GE.AND P5, PT, R31, R129, PT ;  /* 0x000000811f00720c */ /* 0x000fe40003fa6270 */
[----:B------:R-:W-:Y:S02]  /*4b00*/  FMNMX.FTZ R3, R12, R3, !PT ;  /* 0x000000030c037209 */ /* 0x000fe40007810000 */
[----:B------:R-:W-:Y:S02]  /*4b10*/  FSEL R132, R9, -INF , !P5 ;  /* 0xff80000009847808 */ /* 0x000fe40006800000 */
[----:B------:R-:W-:Y:S02]  /*4b20*/  ISETP.GE.AND P5, PT, R29, R129, PT ;  /* 0x000000811d00720c */ /* 0x000fe40003fa6270 */
[----:B------:R-:W-:Y:S01]  /*4b30*/  FMNMX.FTZ R9, R134, R3, !PT ;  /* 0x0000000386097209 */ /* 0x000fe20007810000 */
[----:B------:R-:W-:Y:S01]  /*4b40*/  VIADD R3, R42, 0x39 ;  /* 0x000000392a037836 */ /* 0x000fe20000000000 */
[----:B------:R-:W-:-:S02]  /*4b50*/  FSEL R130, R68, -INF , !P5 ;  /* 0xff80000044827808 */ /* 0x000fc40006800000 */
[----:B------:R-:W-:Y:S02]  /*4b60*/  ISETP.GE.AND P5, PT, R26, R129, PT ;  /* 0x000000811a00720c */ /* 0x000fe40003fa6270 */
[----:B------:R-:W-:Y:S02]  /*4b70*/  FMNMX.FTZ R9, R132, R9, !PT ;  /* 0x0000000984097209 */ /* 0x000fe40007810000 */
[----:B------:R-:W-:Y:S02]  /*4b80*/  FSEL R13, R18, -INF , !P3 ;  /* 0xff800000120d7808 */ /* 0x000fe40005800000 */
[----:B------:R-:W-:Y:S02]  /*4b90*/  ISETP.GE.AND P3, PT, R25, R129, PT ;  /* 0x000000811900720c */ /* 0x000fe40003f66270 */
        /* <DEDUP_REMOVED lines=12> */
[----:B------:R-:W-:Y:S02]  /*4c60*/  FMNMX.FTZ R9, R122, R9, !PT ;  /* 0x000000097a097209 */ /* 0x000fe40007810000 */
[----:B------:R-:W-:-:S02]  /*4c70*/  FSEL R19, R19, -INF , !P2 ;  /* 0xff80000013137808 */ /* 0x000fc40005000000 */
[----:B------:R-:W-:Y:S02]  /*4c80*/  FMNMX.FTZ R18, R13, R18, !PT ;  /* 0x000000120d127209 */ /* 0x000fe40007810000 */
[----:B------:R-:W-:Y:S02]  /*4c90*/  FMNMX.FTZ R36, R120, R9, !PT ;  /* 0x0000000978247209 */ /* 0x000fe40007810000 */
[----:B------:R-:W-:Y:S02]  /*4ca0*/  ISETP.GE.AND P2, PT, R5, R128, PT ;  /* 0x000000800500720c */ /* 0x000fe40003f46270 */
[----:B------:R-:W-:Y:S02]  /*4cb0*/  FSEL R9, R14, -INF , !P1 ;  /* 0xff8000000e097808 */ /* 0x000fe40004800000 */
[----:B------:R-:W-:Y:S02]  /*4cc0*/  FMNMX.FTZ R18, R19, R18, !PT ;  /* 0x0000001213127209 */ /* 0x000fe40007810000 */
[----:B------:R-:W-:-:S02]  /*4cd0*/  ISETP.GE.AND P1, PT, R33, R128, PT ;  /* 0x000000802100720c */ /* 0x000fc40003f26270 */
[----:B------:R-:W-:Y:S02]  /*4ce0*/  FSEL R5, R15, -INF , !P2 ;  /* 0xff8000000f057808 */ /* 0x000fe40005000000 */
        /* <DEDUP_REMOVED lines=12> */
[----:B------:R-:W-:Y:S01]  /*4db0*/  FMNMX.FTZ R18, R139, R18, !PT ;  /* 0x000000128b127209 */ /* 0x000fe20007810000 */
[----:B------:R-:W-:Y:S01]  /*4dc0*/  LDSM.16.MT88.4 R68, [R148+0xa000] ;  /* 0x00a000009444783b */ /* 0x000fe20000004200 */
[----:B------:R-:W-:Y:S02]  /*4dd0*/  ISETP.GE.AND P2, PT, R21, R128, PT ;  /* 0x000000801500720c */ /* 0x000fe40003f46270 */
[----:B------:R-:W-:Y:S02]  /*4de0*/  FSEL R133, R74, -INF , !P1 ;  /* 0xff8000004a857808 */ /* 0x000fe40004800000 */
[----:B------:R-:W-:Y:S02]  /*4df0*/  FMNMX.FTZ R18, R137, R18, !PT ;  /* 0x0000001289127209 */ /* 0x000fe40007810000 */
[----:B------:R-:W-:-:S02]  /*4e00*/  ISETP.GE.AND P5, PT, R3, R129, PT ;  /* 0x000000810300720c */ /* 0x000fc40003fa6270 */
[----:B------:R-:W-:Y:S02]  /*4e10*/  ISETP.GE.AND P1, PT, R8, R128, PT ;  /* 0x000000800800720c */ /* 0x000fe40003f26270 */
[----:B------:R-:W-:Y:S02]  /*4e20*/  FSEL R131, R75, -INF , !P2 ;  /* 0xff8000004b837808 */ /* 0x000fe40005000000 */
[----:B------:R-:W-:Y:S02]  /*4e30*/  FMNMX.FTZ R18, R133, R18, !PT ;  /* 0x0000001285127209 */ /* 0x000fe40007810000 */
[----:B------:R-:W-:Y:S02]  /*4e40*/  FSEL R123, R61, -INF , !P5 ;  /* 0xff8000003d7b7808 */ /* 0x000fe40006800000 */
[----:B------:R-:W-:Y:S02]  /*4e50*/  ISETP.GE.AND P2, PT, R3, R128, PT ;  /* 0x000000800300720c */ /* 0x000fe40003f46270 */
[----:B------:R-:W-:-:S02]  /*4e60*/  FSEL R121, R62, -INF , !P1 ;  /* 0xff8000003e797808 */ /* 0x000fc40004800000 */
[----:B------:R-:W-:Y:S02]  /*4e70*/  FMNMX.FTZ R18, R131, R18, !PT ;  /* 0x0000001283127209 */ /* 0x000fe40007810000 */
[----:B------:R-:W-:Y:S02]  /*4e80*/  FMNMX.FTZ R14, R123, R36, !PT ;  /* 0x000000247b0e7209 */ /* 0x000fe40007810000 */
[----:B------:R-:W-:Y:S01]  /*4e90*/  FSEL R119, R63, -INF , !P2 ;  /* 0xff8000003f777808 */ /* 0x000fe20005000000 */
[----:B------:R-:W-:Y:S01]  /*4ea0*/  LDSM.16.MT88.4 R36, [R148+0x8000] ;  /* 0x008000009424783b */ /* 0x000fe20000004200 */
[----:B------:R-:W-:-:S03]  /*4eb0*/  FMNMX.FTZ R18, R121, R18, !PT ;  /* 0x0000001279127209 */ /* 0x000fc60007810000 */
[----:B------:R-:W1:Y:S01]  /*4ec0*/  SHFL.BFLY PT, R15, R14, 0x2, 0x1f ;  /* 0x0c401f000e0f7f89 */ /* 0x000e6200000e0000 */
[----:B------:R-:W-:-:S03]  /*4ed0*/  FMNMX.FTZ R11, R119, R18, !PT ;  /* 0x00000012770b7209 */ /* 0x000fc60007810000 */
[----:B------:R-:W-:Y:S04]  /*4ee0*/  LDSM.16.MT88.4 R60, [R144+0x8000] ;  /* 0x00800000903c783b */ /* 0x000fe80000004200 */
[----:B------:R-:W2:Y:S01]  /*4ef0*/  SHFL.BFLY PT, R8, R11, 0x2, 0x1f ;  /* 0x0c401f000b087f89 */ /* 0x000ea200000e0000 */
[----:B-1----:R-:W-:-:S05]  /*4f00*/  FMNMX.FTZ R15, R14, R15, !PT ;  /* 0x0000000f0e0f7209 */ /* 0x002fca0007810000 */
[----:B------:R-:W1:Y:S01]  /*4f10*/  SHFL.BFLY PT, R100, R15, 0x1, 0x1f ;  /* 0x0c201f000f647f89 */ /* 0x000e6200000e0000 */
[----:B--2---:R-:W-:-:S05]  /*4f20*/  FMNMX.FTZ R8, R11, R8, !PT ;  /* 0x000000080b087209 */ /* 0x004fca0007810000 */
        /* <DEDUP_REMOVED lines=23> */
[----:B------:R-:W2:Y:S01]  /*50a0*/  LDSM.16.MT88.4 R12, [R148+0x8800] ;  /* 0x00880000940c783b */ /* 0x000ea20000004200 */
[--C-:B------:R-:W-:Y:S01]  /*50b0*/  FFMA.FTZ R106, R16, UR12, -R135.reuse ;  /* 0x0000000c106a7c23 */ /* 0x100fe20008010887 */
[--C-:B------:R-:W-:Y:S01]  /*50c0*/  FFMA.FTZ R104, R22, UR12, -R135.reuse ;  /* 0x0000000c16687c23 */ /* 0x100fe20008010887 */
[--C-:B------:R-:W-:Y:S01]  /*50d0*/  FFMA.FTZ R2, R19, UR12, -R116.reuse ;  /* 0x0000000c13027c23 */ /* 0x100fe20008010874 */
[----:B------:R-:W3:Y:S01]  /*50e0*/  LDSM.16.MT88.4 R8, [R145+0x8800] ;  /* 0x008800009108783b */ /* 0x000ee20000004200 */
[--C-:B------:R-:W-:Y:S01]  /*50f0*/  FFMA.FTZ R0, R5, UR12, -R116.reuse ;  /* 0x0000000c05007c23 */ /* 0x100fe20008010874 */
[--C-:B------:R-:W-:Y:S01]  /*5100*/  FFMA.FTZ R181, R123, UR12, -R135.reuse ;  /* 0x0000000c7bb57c23 */ /* 0x100fe20008010887 */
[----:B------:R-:W-:Y:S01]  /*5110*/  MUFU.EX2 R111, R111 ;  /* 0x0000006f006f7308 */ /* 0x000fe20000000800 */
[----:B------:R-:W4:Y:S01]  /*5120*/  LDSM.16.MT88.4 R20, [R144+0xa000] ;  /* 0x00a000009014783b */ /* 0x000f220000004200 */
[--C-:B------:R-:W-:Y:S01]  /*5130*/  FFMA.FTZ R123, R131, UR12, -R116.reuse ;  /* 0x0000000c837b7c23 */ /* 0x100fe20008010874 */
[----:B------:R-:W-:Y:S01]  /*5140*/  FFMA.FTZ R121, R121, UR12, -R116 ;  /* 0x0000000c79797c23 */ /* 0x000fe20008010874 */
[--C-:B------:R-:W-:Y:S01]  /*5150*/  FFMA.FTZ R118, R118, UR12, -R135.reuse ;  /* 0x0000000c76767c23 */ /* 0x100fe20008010887 */
[----:B------:R-:W-:Y:S01]  /*5160*/  LDSM.16.MT88.4 R28, [R146+0x8800] ;  /* 0x00880000921c783b */ /* 0x000fe20000004200 */
[----:B------:R-:W-:Y:S01]  /*5170*/  FFMA.FTZ R120, R120, UR12, -R135 ;  /* 0x0000000c78787c23 */ /* 0x000fe20008010887 */
[----:B------:R-:W-:Y:S01]  /*5180*/  LEA R176, P1, R126, UR8, 0x1 ;  /* 0x000000087eb07c11 */ /* 0x000fe2000f8208ff */
[----:B------:R-:W5:Y:S01]  /*5190*/  MUFU.EX2 R108, R108 ;  /* 0x0000006c006c7308 */ /* 0x000f620000000800 */
[----:B-1----:R-:W-:Y:S01]  /*51a0*/  F2FP.F16.F32.PACK_AB R84, R114, R115 ;  /* 0x000000737254723e */ /* 0x002fe200000000ff */
[----:B------:R-:W-:Y:S01]  /*51b0*/  LDSM.16.MT88.4 R24, [R144+0x8800] ;  /* 0x008800009018783b */ /* 0x000fe20000004200 */
[----:B------:R-:W-:Y:S01]  /*51c0*/  FADD.FTZ R114, R115, R114 ;  /* 0x0000007273727221 */ /* 0x000fe20000010000 */
[----:B------:R-:W-:-:S02]  /*51d0*/  LEA.HI.X R177, R126, UR9, R127, 0x1, P1 ;  /* 0x000000097eb17c11 */ /* 0x000fc400088f0c7f */
[----:B------:R-:W-:Y:S02]  /*51e0*/  LDSM.16.MT88.4 R16, [R148+0xa800] ;  /* 0x00a800009410783b */ /* 0x000fe40000004200 */
[----:B------:R-:W-:Y:S08]  /*51f0*/  MUFU.EX2 R112, R112 ;  /* 0x0000007000707308 */ /* 0x000ff00000000800 */
[----:B------:R-:W1:Y:S01]  /*5200*/  MUFU.EX2 R117, R117 ;  /* 0x0000007500757308 */ /* 0x000e620000000800 */
[----:B-----5:R-:W-:Y:S01]  /*5210*/  F2FP.F16.F32.PACK_AB R86, R108, R111 ;  /* 0x0000006f6c56723e */ /* 0x020fe200000000ff */
[----:B------:R-:W-:-:S04]  /*5220*/  FADD.FTZ R111, R111, R114 ;  /* 0x000000726f6f7221 */ /* 0x000fc80000010000 */
[----:B------:R-:W-:Y:S02]  /*5230*/  FADD.FTZ R108, R108, R111 ;  /* 0x0000006f6c6c7221 */ /* 0x000fe40000010000 */
[----:B------:R-:W-:Y:S08]  /*5240*/  MUFU.EX2 R113, R113 ;  /* 0x0000007100717308 */ /* 0x000ff00000000800 */
[----:B------:R-:W5:Y:S01]  /*5250*/  MUFU.EX2 R110, R110 ;  /* 0x0000006e006e7308 */ /* 0x000f620000000800 */
[----:B-1----:R-:W-:Y:S01]  /*5260*/  F2FP.F16.F32.PACK_AB R85, R117, R112 ;  /* 0x000000707555723e */ /* 0x002fe200000000ff */
[----:B------:R-:W-:-:S06]  /*5270*/  FADD.FTZ R112, R112, R117 ;  /* 0x0000007570707221 */ /* 0x000fcc0000010000 */
[----:B------:R-:W-:Y:S08]  /*5280*/  MUFU.EX2 R107, R107 ;  /* 0x0000006b006b7308 */ /* 0x000ff00000000800 */
[----:B------:R-:W1:Y:S01]  /*5290*/  MUFU.EX2 R106, R106 ;  /* 0x0000006a006a7308 */ /* 0x000e620000000800 */
[----:B-----5:R-:W-:Y:S01]  /*52a0*/  F2FP.F16.F32.PACK_AB R87, R110, R113 ;  /* 0x000000716e57723e */ /* 0x020fe200000000ff */
[----:B------:R-:W-:-:S04]  /*52b0*/  FADD.FTZ R113, R113, R112 ;  /* 0x0000007071717221 */ /* 0x000fc80000010000 */
        /* <DEDUP_REMOVED lines=24> */
[----:B------:R-:W-:Y:S01]  /*5440*/  MUFU.EX2 R120, R120 ;  /* 0x0000007800787308 */ /* 0x000fe20000000800 */
[----:B------:R-:W-:-:S02]  /*5450*/  FADD.FTZ R105, R105, R2 ;  /* 0x0000000269697221 */ /* 0x000fc40000010000 */
[----:B------:R-:W-:Y:S02]  /*5460*/  HMMA.16816.F32 R44, R84, R46, RZ ;  /* 0x0000002e542c723c */ /* 0x000fe400000018ff */
[----:B------:R-:W-:-:S04]  /*5470*/  FADD.FTZ R0, R0, R105 ;  /* 0x0000006900007221 */ /* 0x000fc80000010000 */
[C---:B--2---:R-:W-:Y:S01]  /*5480*/  HMMA.16816.F32 R96, R4.reuse, R12, R96 ;  /* 0x0000000c0460723c */ /* 0x044fe20000001860 */
[----:B------:R-:W-:Y:S05]  /*5490*/  MUFU.EX2 R181, R181 ;  /* 0x000000b500b57308 */ /* 0x000fea0000000800 */
[C---:B------:R-:W-:Y:S01]  /*54a0*/  HMMA.16816.F32 R36, R4.reuse, R14, R36 ;  /* 0x0000000e0424723c */ /* 0x040fe20000001824 */
[----:B------:R-:W1:Y:S02]  /*54b0*/  LDSM.16.MT88.4 R12, [R146+0xa800] ;  /* 0x00a80000920c783b */ /* 0x000e640000004200 */
[----:B------:R-:W-:Y:S03]  /*54c0*/  MUFU.EX2 R123, R123 ;  /* 0x0000007b007b7308 */ /* 0x000fe60000000800 */
[C---:B---3--:R-:W-:Y:S05]  /*54d0*/  HMMA.16816.F32 R48, R4.reuse, R8, R48 ;  /* 0x000000080430723c */ /* 0x048fea0000001830 */
[----:B------:R-:W-:Y:S01]  /*54e0*/  MUFU.EX2 R121, R121 ;  /* 0x0000007900797308 */ /* 0x000fe20000000800 */
[----:B------:R-:W-:Y:S01]  /*54f0*/  HMMA.16816.F32 R52, R4, R10, R52 ;  /* 0x0000000a0434723c */ /* 0x000fe20000001834 */
[----:B------:R-:W2:Y:S05]  /*5500*/  LDSM.16.MT88.4 R8, [R145+0xa800] ;  /* 0x00a800009108783b */ /* 0x000eaa0000004200 */
[C---:B------:R-:W-:Y:S06]  /*5510*/  HMMA.16816.F32 R60, R84.reuse, R62, RZ ;  /* 0x0000003e543c723c */ /* 0x040fec00000018ff */
[C---:B------:R-:W-:Y:S06]  /*5520*/  HMMA.16816.F32 R64, R84.reuse, R68, RZ ;  /* 0x000000445440723c */ /* 0x040fec00000018ff */
[C---:B------:R-:W-:Y:S06]  /*5530*/  HMMA.16816.F32 R68, R84.reuse, R70, RZ ;  /* 0x000000465444723c */ /* 0x040fec00000018ff */
[----:B----4-:R-:W-:Y:S06]  /*5540*/  HMMA.16816.F32 R88, R84, R20, RZ ;  /* 0x000000145458723c */ /* 0x010fec00000018ff */
[C---:B-1----:R-:W-:Y:S06]  /*5550*/  HMMA.16816.F32 R72, R4.reuse, R12, R72 ;  /* 0x0000000c0448723c */ /* 0x042fec0000001848 */
[C---:B------:R-:W-:Y:S01]  /*5560*/  HMMA.16816.F32 R76, R4.reuse, R14, R76 ;  /* 0x0000000e044c723c */ /* 0x040fe2000000184c */
[----:B------:R-:W1:Y:S05]  /*5570*/  LDSM.16.MT88.4 R12, [R144+0xa800] ;  /* 0x00a80000900c783b */ /* 0x000e6a0000004200 */
[C---:B--2---:R-:W-:Y:S06]  /*5580*/  HMMA.16816.F32 R92, R4.reuse, R8, R92 ;  /* 0x00000008045c723c */ /* 0x044fec000000185c */
[----:B------:R-:W-:Y:S01]  /*5590*/  HMMA.16816.F32 R80, R4, R10, R80 ;  /* 0x0000000a0450723c */ /* 0x000fe20000001850 */
[----:B------:R-:W2:Y:S05]  /*55a0*/  LDSM.16.MT88.4 R8, [R148+0x9000] ;  /* 0x009000009408783b */ /* 0x000eaa0000004200 */
[----:B------:R-:W-:Y:S01]  /*55b0*/  HMMA.16816.F32 R84, R84, R22, RZ ;  /* 0x000000165454723c */ /* 0x000fe200000018ff */
[----:B------:R-:W-:Y:S05]  /*55c0*/  LDSM.16.MT88.4 R20, [R146+0x9000] ;  /* 0x009000009214783b */ /* 0x000fea0000004200 */
[C---:B------:R-:W-:Y:S06]  /*55d0*/  HMMA.16816.F32 R40, R4.reuse, R28, R40 ;  /* 0x0000001c0428723c */ /* 0x040fec0000001828 */
[----:B------:R-:W-:Y:S01]  /*55e0*/  HMMA.16816.F32 R44, R4, R30, R44 ;  /* 0x0000001e042c723c */ /* 0x000fe2000000182c */
[----:B------:R-:W-:Y:S01]  /*55f0*/  FFMA.FTZ R28, R134, UR12, -R135 ;  /* 0x0000000c861c7c23 */ /* 0x000fe20008010887 */
[----:B------:R-:W-:-:S04]  /*5600*/  FFMA.FTZ R29, R139, UR12, -R116 ;  /* 0x0000000c8b1d7c23 */ /* 0x000fc80008010874 */
[C---:B------:R-:W-:Y:S01]  /*5610*/  HMMA.16816.F32 R56, R4.reuse, R24, R56 ;  /* 0x000000180438723c */ /* 0x040fe20000001838 */
[--C-:B------:R-:W-:Y:S01]  /*5620*/  FFMA.FTZ R31, R143, UR12, -R116.reuse ;  /* 0x0000000c8f1f7c23 */ /* 0x100fe20008010874 */
[----:B------:R-:W-:Y:S01]  /*5630*/  FFMA.FTZ R30, R141, UR12, -R116 ;  /* 0x0000000c8d1e7c23 */ /* 0x000fe20008010874 */
[----:B------:R-:W-:Y:S03]  /*5640*/  MUFU.EX2 R28, R28 ;  /* 0x0000001c001c7308 */ /* 0x000fe60000000800 */
[----:B------:R-:W-:Y:S01]  /*5650*/  HMMA.16816.F32 R60, R4, R26, R60 ;  /* 0x0000001a043c723c */ /* 0x000fe2000000183c */
[--C-:B------:R-:W-:Y:S01]  /*5660*/  FFMA.FTZ R25, R130, UR12, -R135.reuse ;  /* 0x0000000c82197c23 */ /* 0x100fe20008010887 */
[----:B------:R-:W-:-:S03]  /*5670*/  FFMA.FTZ R24, R136, UR12, -R135 ;  /* 0x0000000c88187c23 */ /* 0x000fc60008010887 */
[----:B------:R-:W-:Y:S01]  /*5680*/  MUFU.EX2 R31, R31 ;  /* 0x0000001f001f7308 */ /* 0x000fe20000000800 */
[C---:B------:R-:W-:Y:S01]  /*5690*/  HMMA.16816.F32 R64, R4.reuse, R16, R64 ;  /* 0x000000100440723c */ /* 0x040fe20000001840 */
[--C-:B------:R-:W-:Y:S01]  /*56a0*/  FFMA.FTZ R27, R132, UR12, -R135.reuse ;  /* 0x0000000c841b7c23 */ /* 0x100fe20008010887 */
[--C-:B------:R-:W-:Y:S01]  /*56b0*/  FFMA.FTZ R26, R137, UR12, -R116.reuse ;  /* 0x0000000c891a7c23 */ /* 0x100fe20008010874 */
[----:B------:R-:W-:Y:S01]  /*56c0*/  FFMA.FTZ R137, R122, UR12, -R135 ;  /* 0x0000000c7a897c23 */ /* 0x000fe20008010887 */
[--C-:B------:R-:W-:Y:S01]  /*56d0*/  FFMA.FTZ R122, R133, UR12, -R116.reuse ;  /* 0x0000000c857a7c23 */ /* 0x100fe20008010874 */
[----:B------:R-:W-:Y:S01]  /*56e0*/  FFMA.FTZ R116, R119, UR12, -R116 ;  /* 0x0000000c77747c23 */ /* 0x000fe20008010874 */
[C---:B------:R-:W-:Y:S01]  /*56f0*/  HMMA.16816.F32 R68, R4.reuse, R18, R68 ;  /* 0x000000120444723c */ /* 0x040fe20000001844 */
[----:B------:R-:W3:Y:S01]  /*5700*/  MUFU.EX2 R27, R27 ;  /* 0x0000001b001b7308 */ /* 0x000ee20000000800 */
[----:B------:R-:W4:Y:S04]  /*5710*/  LDSM.16.MT88.4 R16, [R145+0x9000] ;  /* 0x009000009110783b */ /* 0x000f280000004200 */
[C---:B-1----:R-:W-:Y:S03]  /*5720*/  HMMA.16816.F32 R88, R4.reuse, R12, R88 ;  /* 0x0000000c0458723c */ /* 0x042fe60000001858 */
[----:B------:R-:W-:Y:S03]  /*5730*/  MUFU.EX2 R25, R25 ;  /* 0x0000001900197308 */ /* 0x000fe60000000800 */
[----:B------:R-:W-:Y:S01]  /*5740*/  HMMA.16816.F32 R84, R4, R14, R84 ;  /* 0x0000000e0454723c */ /* 0x000fe20000001854 */
[----:B------:R-:W1:Y:S04]  /*5750*/  LDSM.16.MT88.4 R12, [R144+0x9000] ;  /* 0x00900000900c783b */ /* 0x000e680000004200 */
[----:B------:R-:W5:Y:S02]  /*5760*/  MUFU.EX2 R24, R24 ;  /* 0x0000001800187308 */ /* 0x000f640000000800 */
[----:B---3--:R-:W-:-:S06]  /*5770*/  F2FP.F16.F32.PACK_AB R4, R27, R28 ;  /* 0x0000001c1b04723e */ /* 0x008fcc00000000ff */
[----:B------:R-:W3:Y:S08]  /*5780*/  MUFU.EX2 R30, R30 ;  /* 0x0000001e001e7308 */ /* 0x000ef00000000800 */
[----:B------:R-:W-:Y:S01]  /*5790*/  MUFU.EX2 R29, R29 ;  /* 0x0000001d001d7308 */ /* 0x000fe20000000800 */
[----:B-----5:R-:W-:-:S07]  /*57a0*/  F2FP.F16.F32.PACK_AB R6, R24, R25 ;  /* 0x000000191806723e */ /* 0x020fce00000000ff */
[----:B------:R-:W5:Y:S01]  /*57b0*/  MUFU.EX2 R26, R26 ;  /* 0x0000001a001a7308 */ /* 0x000f620000000800 */
[----:B---3--:R-:W-:Y:S01]  /*57c0*/  F2FP.F16.F32.PACK_AB R5, R30, R31 ;  /* 0x0000001f1e05723e */ /* 0x008fe200000000ff */
[----:B------:R-:W-:-:S04]  /*57d0*/  FADD.FTZ R31, R31, R0 ;  /* 0x000000001f1f7221 */ /* 0x000fc80000010000 */
[----:B------:R-:W-:Y:S02]  /*57e0*/  FADD.FTZ R30, R30, R31 ;  /* 0x0000001f1e1e7221 */ /* 0x000fe40000010000 */
[----:B------:R-:W3:Y:S08]  /*57f0*/  MUFU.EX2 R137, R137 ;  /* 0x0000008900897308 */ /* 0x000ef00000000800 */
[----:B------:R-:W3:Y:S01]  /*5800*/  MUFU.EX2 R122, R122 ;  /* 0x0000007a007a7308 */ /* 0x000ee20000000800 */
[----:B-----5:R-:W-:Y:S01]  /*5810*/  F2FP.F16.F32.PACK_AB R7, R26, R29 ;  /* 0x0000001d1a07723e */ /* 0x020fe200000000ff */
[----:B------:R-:W-:-:S04]  /*5820*/  FADD.FTZ R29, R29, R30 ;  /* 0x0000001e1d1d7221 */ /* 0x000fc80000010000 */
[----:B------:R-:W-:Y:S02]  /*5830*/  FADD.FTZ R29, R26, R29 ;  /* 0x0000001d1a1d7221 */ /* 0x000fe40000010000 */
[C---:B--2---:R-:W-:Y:S01]  /*5840*/  HMMA.16816.F32 R96, R4.reuse, R8, R96 ;  /* 0x000000080460723c */ /* 0x044fe20000001860 */
[----:B------:R-:W2:Y:S05]  /*5850*/  MUFU.EX2 R116, R116 ;  /* 0x0000007400747308 */ /* 0x000eaa0000000800 */
[C---:B------:R-:W-:Y:S01]  /*5860*/  HMMA.16816.F32 R36, R4.reuse, R10, R36 ;  /* 0x0000000a0424723c */ /* 0x040fe20000001824 */
[----:B------:R-:W5:Y:S05]  /*5870*/  LDSM.16.MT88.4 R8, [R148+0xb000] ;  /* 0x00b000009408783b */ /* 0x000f6a0000004200 */
[C---:B----4-:R-:W-:Y:S06]  /*5880*/  HMMA.16816.F32 R48, R4.reuse, R16, R48 ;  /* 0x000000100430723c */ /* 0x050fec0000001830 */
[C---:B------:R-:W-:Y:S01]  /*5890*/  HMMA.16816.F32 R52, R4.reuse, R18, R52 ;  /* 0x000000120434723c */ /* 0x040fe20000001834 */
[----:B------:R-:W4:Y:S05]  /*58a0*/  LDSM.16.MT88.4 R16, [R145+0xb000] ;  /* 0x00b000009110783b */ /* 0x000f2a0000004200 */
[C---:B------:R-:W-:Y:S06]  /*58b0*/  HMMA.16816.F32 R40, R4.reuse, R20, R40 ;  /* 0x000000140428723c */ /* 0x040fec0000001828 */
[C---:B------:R-:W-:Y:S01]  /*58c0*/  HMMA.16816.F32 R44, R4.reuse, R22, R44 ;  /* 0x00000016042c723c */ /* 0x040fe2000000182c */
[----:B------:R-:W3:Y:S05]  /*58d0*/  LDSM.16.MT88.4 R20, [R146+0xb000] ;  /* 0x00b000009214783b */ /* 0x000eea0000004200 */
[C---:B-1----:R-:W-:Y:S06]  /*58e0*/  HMMA.16816.F32 R56, R4.reuse, R12, R56 ;  /* 0x0000000c0438723c */ /* 0x042fec0000001838 */
[C---:B------:R-:W-:Y:S01]  /*58f0*/  HMMA.16816.F32 R60, R4.reuse, R14, R60 ;  /* 0x0000000e043c723c */ /* 0x040fe2000000183c */
[----:B------:R-:W1:Y:S05]  /*5900*/  LDSM.16.MT88.4 R12, [R144+0xb000] ;  /* 0x00b00000900c783b */ /* 0x000e6a0000004200 */
[C---:B-----5:R-:W-:Y:S06]  /*5910*/  HMMA.16816.F32 R64, R4.reuse, R8, R64 ;  /* 0x000000080440723c */ /* 0x060fec0000001840 */
[C---:B------:R-:W-:Y:S01]  /*5920*/  HMMA.16816.F32 R68, R4.reuse, R10, R68 ;  /* 0x0000000a0444723c */ /* 0x040fe20000001844 */
[----:B------:R-:W5:Y:S05]  /*5930*/  LDSM.16.MT88.4 R8, [R148+0x9800] ;  /* 0x009800009408783b */ /* 0x000f6a0000004200 */
[C---:B----4-:R-:W-:Y:S06]  /*5940*/  HMMA.16816.F32 R92, R4.reuse, R16, R92 ;  /* 0x00000010045c723c */ /* 0x050fec000000185c */
[C---:B------:R-:W-:Y:S01]  /*5950*/  HMMA.16816.F32 R80, R4.reuse, R18, R80 ;  /* 0x000000120450723c */ /* 0x040fe20000001850 */
[----:B------:R-:W4:Y:S05]  /*5960*/  LDSM.16.MT88.4 R16, [R145+0x9800] ;  /* 0x009800009110783b */ /* 0x000f2a0000004200 */
[C---:B---3--:R-:W-:Y:S06]  /*5970*/  HMMA.16816.F32 R72, R4.reuse, R20, R72 ;  /* 0x000000140448723c */ /* 0x048fec0000001848 */
[C---:B------:R-:W-:Y:S01]  /*5980*/  HMMA.16816.F32 R76, R4.reuse, R22, R76 ;  /* 0x00000016044c723c */ /* 0x040fe2000000184c */
[----:B------:R-:W-:Y:S05]  /*5990*/  LDSM.16.MT88.4 R20, [R146+0x9800] ;  /* 0x009800009214783b */ /* 0x000fea0000004200 */
[C---:B-1----:R-:W-:Y:S06]  /*59a0*/  HMMA.16816.F32 R88, R4.reuse, R12, R88 ;  /* 0x0000000c0458723c */ /* 0x042fec0000001858 */
[----:B------:R-:W-:Y:S01]  /*59b0*/  HMMA.16816.F32 R84, R4, R14, R84 ;  /* 0x0000000e0454723c */ /* 0x000fe20000001854 */
[----:B------:R-:W1:Y:S06]  /*59c0*/  LDSM.16.MT88.4 R12, [R144+0x9800] ;  /* 0x00980000900c783b */ /* 0x000e6c0000004200 */
[----:B------:R-:W-:-:S02]  /*59d0*/  F2FP.F16.F32.PACK_AB R4, R137, R118 ;  /* 0x000000768904723e */ /* 0x000fc400000000ff */
[----:B------:R-:W-:Y:S02]  /*59e0*/  F2FP.F16.F32.PACK_AB R6, R181, R120 ;  /* 0x00000078b506723e */ /* 0x000fe400000000ff */
[----:B------:R-:W-:Y:S01]  /*59f0*/  F2FP.F16.F32.PACK_AB R5, R123, R122 ;  /* 0x0000007a7b05723e */ /* 0x000fe200000000ff */
[----:B------:R-:W-:Y:S01]  /*5a00*/  FADD.FTZ R122, R122, R29 ;  /* 0x0000001d7a7a7221 */ /* 0x000fe20000010000 */
[----:B--2---:R-:W-:-:S03]  /*5a10*/  F2FP.F16.F32.PACK_AB R7, R116, R121 ;  /* 0x000000797407723e */ /* 0x004fc600000000ff */
[----:B------:R-:W-:-:S04]  /*5a20*/  FADD.FTZ R122, R123, R122 ;  /* 0x0000007a7b7a7221 */ /* 0x000fc80000010000 */
[----:B-----5:R-:W-:Y:S01]  /*5a30*/  HMMA.16816.F32 R96, R4, R8, R96 ;  /* 0x000000080460723c */ /* 0x020fe20000001860 */
[----:B------:R-:W-:-:S04]  /*5a40*/  FADD.FTZ R121, R121, R122 ;  /* 0x0000007a79797221 */ /* 0x000fc80000010000 */
[----:B------:R-:W-:Y:S01]  /*5a50*/  FADD.FTZ R179, R116, R121 ;  /* 0x0000007974b37221 */ /* 0x000fe20000010000 */
[C---:B------:R-:W-:Y:S01]  /*5a60*/  HMMA.16816.F32 R36, R4.reuse, R10, R36 ;  /* 0x0000000a0424723c */ /* 0x040fe20000001824 */
[----:B------:R-:W2:Y:S05]  /*5a70*/  LDSM.16.MT88.4 R8, [R148+0xb800] ;  /* 0x00b800009408783b */ /* 0x000eaa0000004200 */
[C---:B----4-:R-:W-:Y:S06]  /*5a80*/  HMMA.16816.F32 R48, R4.reuse, R16, R48 ;  /* 0x000000100430723c */ /* 0x050fec0000001830 */
[C---:B------:R-:W-:Y:S01]  /*5a90*/  HMMA.16816.F32 R52, R4.reuse, R18, R52 ;  /* 0x000000120434723c */ /* 0x040fe20000001834 */
[----:B------:R-:W3:Y:S05]  /*5aa0*/  LDSM.16.MT88.4 R16, [R146+0xb800] ;  /* 0x00b800009210783b */ /* 0x000eea0000004200 */
[C---:B-1----:R-:W-:Y:S06]  /*5ab0*/  HMMA.16816.F32 R56, R4.reuse, R12, R56 ;  /* 0x0000000c0438723c */ /* 0x042fec0000001838 */
[C---:B------:R-:W-:Y:S01]  /*5ac0*/  HMMA.16816.F32 R60, R4.reuse, R14, R60 ;  /* 0x0000000e043c723c */ /* 0x040fe2000000183c */
[----:B------:R-:W1:Y:S05]  /*5ad0*/  LDSM.16.MT88.4 R12, [R145+0xb800] ;  /* 0x00b80000910c783b */ /* 0x000e6a0000004200 */
[C---:B------:R-:W-:Y:S06]  /*5ae0*/  HMMA.16816.F32 R40, R4.reuse, R20, R40 ;  /* 0x000000140428723c */ /* 0x040fec0000001828 */
[C---:B------:R-:W-:Y:S06]  /*5af0*/  HMMA.16816.F32 R44, R4.reuse, R22, R44 ;  /* 0x00000016042c723c */ /* 0x040fec000000182c */
[C---:B--2---:R-:W-:Y:S06]  /*5b00*/  HMMA.16816.F32 R64, R4.reuse, R8, R64 ;  /* 0x000000080440723c */ /* 0x044fec0000001840 */
[C---:B------:R-:W-:Y:S01]  /*5b10*/  HMMA.16816.F32 R68, R4.reuse, R10, R68 ;  /* 0x0000000a0444723c */ /* 0x040fe20000001844 */
[----:B------:R-:W2:Y:S05]  /*5b20*/  LDSM.16.MT88.4 R8, [R144+0xb800] ;  /* 0x00b800009008783b */ /* 0x000eaa0000004200 */
[C---:B---3--:R-:W-:Y:S06]  /*5b30*/  HMMA.16816.F32 R72, R4.reuse, R16, R72 ;  /* 0x000000100448723c */ /* 0x048fec0000001848 */
[----:B------:R-:W-:Y:S01]  /*5b40*/  HMMA.16816.F32 R76, R4, R18, R76 ;  /* 0x00000012044c723c */ /* 0x000fe2000000184c */
[----:B------:R-:W-:-:S04]  /*5b50*/  FADD.FTZ R17, R107, R108 ;  /* 0x0000006c6b117221 */ /* 0x000fc80000010000 */
[----:B------:R-:W-:Y:S01]  /*5b60*/  FADD.FTZ R17, R106, R17 ;  /* 0x000000116a117221 */ /* 0x000fe20000010000 */
[----:B-1----:R-:W-:Y:S03]  /*5b70*/  HMMA.16816.F32 R92, R4, R12, R92 ;  /* 0x0000000c045c723c */ /* 0x002fe6000000185c */
[----:B------:R-:W-:-:S03]  /*5b80*/  FADD.FTZ R104, R104, R17 ;  /* 0x0000001168687221 */ /* 0x000fc60000010000 */
[----:B------:R-:W-:Y:S01]  /*5b90*/  HMMA.16816.F32 R80, R4, R14, R80 ;  /* 0x0000000e0450723c */ /* 0x000fe20000001850 */
[----:B------:R-:W-:-:S04]  /*5ba0*/  FADD.FTZ R33, R33, R104 ;  /* 0x0000006821217221 */ /* 0x000fc80000010000 */
[----:B------:R-:W-:-:S04]  /*5bb0*/  FADD.FTZ R28, R28, R33 ;  /* 0x000000211c1c7221 */ /* 0x000fc80000010000 */
[----:B------:R-:W-:Y:S01]  /*5bc0*/  FADD.FTZ R28, R27, R28 ;  /* 0x0000001c1b1c7221 */ /* 0x000fe20000010000 */
[C---:B--2---:R-:W-:Y:S06]  /*5bd0*/  HMMA.16816.F32 R88, R4.reuse, R8, R88 ;  /* 0x000000080458723c */ /* 0x044fec0000001858 */
[----:B------:R-:W-:Y:S01]  /*5be0*/  HMMA.16816.F32 R84, R4, R10, R84 ;  /* 0x0000000a0454723c */ /* 0x000fe20000001854 */
[----:B------:R-:W-:-:S04]  /*5bf0*/  FADD.FTZ R9, R25, R28 ;  /* 0x0000001c19097221 */ /* 0x000fc80000010000 */
[----:B------:R-:W-:-:S04]  /*5c00*/  FADD.FTZ R9, R24, R9 ;  /* 0x0000000918097221 */ /* 0x000fc80000010000 */
[----:B------:R-:W-:-:S04]  /*5c10*/  FADD.FTZ R118, R118, R9 ;  /* 0x0000000976767221 */ /* 0x000fc80000010000 */
[----:B------:R-:W-:-:S04]  /*5c20*/  FADD.FTZ R137, R137, R118 ;  /* 0x0000007689897221 */ /* 0x000fc80000010000 */
[----:B------:R-:W-:-:S04]  /*5c30*/  FADD.FTZ R120, R120, R137 ;  /* 0x0000008978787221 */ /* 0x000fc80000010000 */
[----:B------:R-:W-:Y:S01]  /*5c40*/  FADD.FTZ R181, R181, R120 ;  /* 0x00000078b5b57221 */ /* 0x000fe20000010000 */
[----:B------:R-:W-:Y:S06]  /*5c50*/  @!P4 BRA `(.L_x_5460) ;  /* 0x000000300080c947 */ /* 0x000fec0003800000 */
        /* <DEDUP_REMOVED lines=46> */
[----:B------:R-:W-:Y:S02]  /*5f40*/  IMAD.WIDE R10, R4, 0x4, R168 ;  /* 0x00000004040a7825 */ /* 0x000fe400078e02a8 */
        /* <DEDUP_REMOVED lines=11> */
[----:B------:R-:W-:Y:S02]  /*6000*/  IMAD R7, R4, UR4, RZ ;  /* 0x0000000404077c24 */ /* 0x000fe4000f8e02ff */
[----:B------:R-:W-:-:S04]  /*6010*/  IMAD.WIDE.U32 R4, R0, UR4, R8 ;  /* 0x0000000400047c25 */ /* 0x000fc8000f8e0008 */
[----:B------:R-:W-:-:S04]  /*6020*/  IMAD R7, R0, UR5, R7 ;  /* 0x0000000500077c24 */ /* 0x000fc8000f8e0207 */
[----:B------:R-:W-:Y:S01]  /*6030*/  IMAD.IADD R5, R5, 0x1, R7 ;  /* 0x0000000105057824 */ /* 0x000fe200078e0207 */
[----:B------:R-:W-:Y:S06]  /*6040*/  BRA `(.L_x_5462) ;  /* 0x0000000000087947 */ /* 0x000fec0003800000 */
.L_x_5461:
[----:B------:R-:W-:-:S04]  /*6050*/  LEA R4, -R124, RZ, 0x6 ;  /* 0x000000ff7c047211 */ /* 0x000fc800078e31ff */
[----:B------:R-:W-:-:S07]  /*6060*/  SHF.R.S32.HI R5, RZ, 0x1f, R4 ;  /* 0x0000001fff057819 */ /* 0x000fce0000011404 */
.L_x_5462:
[----:B------:R-:W-:Y:S01]  /*6070*/  ULDC UR4, c[0x0][0x2d0] ;  /* 0x0000b40000047ab9 */ /* 0x000fe20000000800 */
[----:B------:R-:W-:Y:S02]  /*6080*/  IADD3 R2, P3, R161, R4, RZ ;  /* 0x00000004a1027210 */ /* 0x000fe40007f7e0ff */
[----:B------:R-:W-:Y:S02]  /*6090*/  ISETP.GE.AND P1, PT, R157, UR4, PT ;  /* 0x000000049d007c0c */ /* 0x000fe4000bf26270 */
[----:B------:R-:W-:Y:S01]  /*60a0*/  ISETP.GE.AND P2, PT, R166, UR4, PT ;  /* 0x00000004a6007c0c */ /* 0x000fe2000bf46270 */
[----:B------:R-:W-:Y:S01]  /*60b0*/  IMAD.X R9, R160, 0x1, R5, P3 ;  /* 0x00000001a0097824 */ /* 0x000fe200018e0605 */
[----:B------:R-:W-:Y:S02]  /*60c0*/  IADD3 R0, P3, R161, R2, RZ ;  /* 0x00000002a1007210 */ /* 0x000fe40007f7e0ff */
[----:B------:R-:W-:-:S04]  /*60d0*/  LEA R130, P5, R4, R178, 0x1 ;  /* 0x000000b204827211 */ /* 0x000fc800078a08ff */
[----:B------:R-:W-:-:S03]  /*60e0*/  LEA.HI.X R131, R4, R183, R5, 0x1, P5 ;  /* 0x000000b704837211 */ /* 0x000fc600028f0c05 */
[----:B------:R-:W-:Y:S02]  /*60f0*/  @!P1 IADD3 R7, P4, R4, R34, RZ ;  /* 0x0000002204079210 */ /* 0x000fe40007f9e0ff */
[-C--:B------:R-:W-:Y:S01]  /*6100*/  @!P2 LEA R10, P5, R0, R178.reuse, 0x1 ;  /* 0x000000b2000aa211 */ /* 0x080fe200078a08ff */
[----:B------:R-:W-:Y:S02]  /*6110*/  @P2 STS.128 [R164+0x8000], RZ ;  /* 0x008000ffa4002388 */ /* 0x000fe40000000c00 */
[----:B------:R-:W-:Y:S01]  /*6120*/  @!P1 IMAD.X R6, R5, 0x1, R32, P4 ;  /* 0x0000000105069824 */ /* 0x000fe200020e0620 */
[C---:B------:R-:W-:Y:S01]  /*6130*/  @!P1 LEA R14, P4, R7.reuse, UR6, 0x1 ;  /* 0x00000006070e9c11 */ /* 0x040fe2000f8808ff */
[----:B------:R-:W-:Y:S01]  /*6140*/  @!PT LDS RZ, [RZ] ;  /* 0x00000000fffff984 */ /* 0x000fe20000000800 */
[----:B------:R-:W-:Y:S01]  /*6150*/  @!PT LDS RZ, [RZ] ;  /* 0x00000000fffff984 */ /* 0x000fe20000000800 */
[----:B------:R-:W-:Y:S01]  /*6160*/  @!PT LDS RZ, [RZ] ;  /* 0x00000000fffff984 */ /* 0x000fe20000000800 */
[----:B------:R-:W-:Y:S03]  /*6170*/  @!P2 LDGSTS.E.BYPASS.LTC128B.128 [R164+0x8000], desc[UR10][R130.64] ;  /* 0x0800000082a4afae */ /* 0x000fe6000b901d4a */
[----:B------:R-:W-:Y:S01]  /*6180*/  @!P1 LEA.HI.X R15, R7, UR7, R6, 0x1, P4 ;  /* 0x00000007070f9c11 */ /* 0x000fe2000a0f0c06 */
[----:B------:R-:W-:Y:S01]  /*6190*/  IMAD.X R7, R160, 0x1, R9, P3 ;  /* 0x00000001a0077824 */ /* 0x000fe200018e0609 */
[----:B------:R-:W-:Y:S01]  /*61a0*/  @!P2 LEA R12, P4, R2, R178, 0x1 ;  /* 0x000000b2020ca211 */ /* 0x000fe200078808ff */
[----:B------:R-:W-:Y:S01]  /*61b0*/  @P1 STS.128 [R164+0xa000], RZ ;  /* 0x00a000ffa4001388 */ /* 0x000fe20000000c00 */
[----:B------:R-:W-:-:S02]  /*61c0*/  IADD3 R5, P3, R161, R0, RZ ;  /* 0x00000000a1057210 */ /* 0x000fc40007f7e0ff */
[-C--:B------:R-:W-:Y:S01]  /*61d0*/  @!P2 LEA.HI.X R13, R2, R183.reuse, R9, 0x1, P4 ;  /* 0x000000b7020da211 */ /* 0x080fe200020f0c09 */
[----:B------:R-:W-:Y:S01]  /*61e0*/  @!PT LDS RZ, [RZ] ;  /* 0x00000000fffff984 */ /* 0x000fe20000000800 */
[----:B------:R-:W-:Y:S01]  /*61f0*/  @!PT LDS RZ, [RZ] ;  /* 0x00000000fffff984 */ /* 0x000fe20000000800 */
[----:B------:R-:W-:Y:S01]  /*6200*/  @!PT LDS RZ, [RZ] ;  /* 0x00000000fffff984 */ /* 0x000fe20000000800 */
[----:B------:R-:W-:Y:S01]  /*6210*/  @!P1 LDGSTS.E.BYPASS.LTC128B.128 [R164+0xa000], desc[UR10][R14.64+0x80] ;  /* 0x0a0000800ea49fae */ /* 0x000fe2000b901d4a */
[-CC-:B------:R-:W-:Y:S01]  /*6220*/  @!P2 LEA.HI.X R11, R0, R183.reuse, R7.reuse, 0x1, P5 ;  /* 0x000000b7000ba211 */ /* 0x180fe200028f0c07 */
[----:B------:R-:W-:Y:S01]  /*6230*/  IMAD.X R4, R160, 0x1, R7, P3 ;  /* 0x00000001a0047824 */ /* 0x000fe200018e0607 */
[-C--:B------:R-:W-:Y:S01]  /*6240*/  @!P1 IADD3 R2, P6, R2, R34.reuse, RZ ;  /* 0x0000002202029210 */ /* 0x080fe20007fde0ff */
[----:B------:R-:W-:Y:S01]  /*6250*/  @P2 STS.128 [R164+0x8800], RZ ;  /* 0x008800ffa4002388 */ /* 0x000fe20000000c00 */
[----:B------:R-:W-:Y:S02]  /*6260*/  @!P1 IADD3 R0, P5, R0, R34, RZ ;  /* 0x0000002200009210 */ /* 0x000fe40007fbe0ff */
[----:B------:R-:W-:Y:S01]  /*6270*/  @!P2 LEA R16, P4, R5, R178, 0x1 ;  /* 0x000000b20510a211 */ /* 0x000fe200078808ff */
[--C-:B------:R-:W-:Y:S01]  /*6280*/  @!P1 IMAD.X R9, R9, 0x1, R32.reuse, P6 ;  /* 0x0000000109099824 */ /* 0x100fe200030e0620 */
[----:B------:R-:W-:Y:S01]  /*6290*/  @!P1 IADD3 R34, P3, R5, R34, RZ ;  /* 0x0000002205229210 */ /* 0x000fe20007f7e0ff */
[----:B------:R-:W-:Y:S01]  /*62a0*/  @!P1 IMAD.X R7, R7, 0x1, R32, P5 ;  /* 0x0000000107079824 */ /* 0x000fe200028e0620 */
[----:B------:R-:W-:Y:S01]  /*62b0*/  @!P1 LEA R20, P5, R2, UR6, 0x1 ;  /* 0x0000000602149c11 */ /* 0x000fe2000f8a08ff */
[----:B------:R-:W-:Y:S01]  /*62c0*/  @!PT LDS RZ, [RZ] ;  /* 0x00000000fffff984 */ /* 0x000fe20000000800 */
[----:B------:R-:W-:Y:S01]  /*62d0*/  @!PT LDS RZ, [RZ] ;  /* 0x00000000fffff984 */ /* 0x000fe20000000800 */
[----:B------:R-:W-:Y:S01]  /*62e0*/  @!PT LDS RZ, [RZ] ;  /* 0x00000000fffff984 */ /* 0x000fe20000000800 */
[----:B------:R-:W-:Y:S01]  /*62f0*/  @!P2 LDGSTS.E.BYPASS.LTC128B.128 [R164+0x8800], desc[UR10][R12.64] ;  /* 0x088000000ca4afae */ /* 0x000fe2000b901d4a */
[----:B------:R-:W-:Y:S01]  /*6300*/  @!P2 LEA.HI.X R17, R5, R183, R4, 0x1, P4 ;  /* 0x000000b70511a211 */ /* 0x000fe200020f0c04 */
[----:B------:R-:W-:Y:S01]  /*6310*/  @!P1 IMAD.X R5, R4, 0x1, R32, P3 ;  /* 0x0000000104059824 */ /* 0x000fe200018e0620 */
[----:B------:R-:W-:Y:S01]  /*6320*/  @!P1 LEA R18, P4, R0, UR6, 0x1 ;  /* 0x0000000600129c11 */ /* 0x000fe2000f8808ff */
[----:B------:R-:W-:Y:S01]  /*6330*/  @P1 STS.128 [R164+0xa800], RZ ;  /* 0x00a800ffa4001388 */ /* 0x000fe20000000c00 */
[----:B------:R-:W-:Y:S01]  /*6340*/  @!P1 LEA.HI.X R21, R2, UR7, R9, 0x1, P5 ;  /* 0x0000000702159c11 */ /* 0x000fe2000a8f0c09 */
[----:B------:R-:W-:Y:S01]  /*6350*/  IMAD.MOV.U32 R178, RZ, RZ, R130 ;  /* 0x000000ffffb27224 */ /* 0x000fe200078e0082 */
[----:B------:R-:W-:Y:S01]  /*6360*/  @!P1 LEA R8, P3, R34, UR6, 0x1 ;  /* 0x0000000622089c11 */ /* 0x000fe2000f8608ff */
[----:B------:R-:W-:Y:S01]  /*6370*/  IMAD.MOV.U32 R183, RZ, RZ, R131 ;  /* 0x000000ffffb77224 */ /* 0x000fe200078e0083 */
[----:B------:R-:W-:Y:S01]  /*6380*/  @!P1 LEA.HI.X R19, R0, UR7, R7, 0x1, P4 ;  /* 0x0000000700139c11 */ /* 0x000fe2000a0f0c07 */
[----:B------:R-:W-:Y:S01]  /*6390*/  @!PT LDS RZ, [RZ] ;  /* 0x00000000fffff984 */ /* 0x000fe20000000800 */
[----:B------:R-:W-:Y:S01]  /*63a0*/  @!PT LDS RZ, [RZ] ;  /* 0x00000000fffff984 */ /* 0x000fe20000000800 */
[----:B------:R-:W-:Y:S01]  /*63b0*/  @!PT LDS RZ, [RZ] ;  /* 0x00000000fffff984 */ /* 0x000fe20000000800 */
[----:B------:R1:W-:Y:S01]  /*63c0*/  @!P1 LDGSTS.E.BYPASS.LTC128B.128 [R164+0xa800], desc[UR10][R20.64+0x80] ;  /* 0x0a80008014a49fae */ /* 0x0003e2000b901d4a */
[----:B------:R-:W-:-:S02]  /*63d0*/  @!P1 LEA.HI.X R9, R34, UR7, R5, 0x1, P3 ;  /* 0x0000000722099c11 */ /* 0x000fc400098f0c05 */
        /* <DEDUP_REMOVED lines=23> */
[----:B-1----:R-:W1:Y:S04]  /*6550*/  LDSM.16.M88.4 R20, [R154+0x4800] ;  /* 0x004800009a14783b */ /* 0x002e680000000200 */
[----:B------:R-:W2:Y:S04]  /*6560*/  LDSM.16.M88.4 R12, [R154+0x5000] ;  /* 0x005000009a0c783b */ /* 0x000ea80000000200 */
[----:B------:R-:W3:Y:S04]  /*6570*/  LDSM.16.M88.4 R108, [R154+0x5800] ;  /* 0x005800009a6c783b */ /* 0x000ee80000000200 */
[----:B------:R-:W-:Y:S04]  /*6580*/  LDSM.16.M88.4 R104, [R153] ;  /* 0x000000009968783b */ /* 0x000fe80000000200 */
[----:B------:R-:W5:Y:S04]  /*6590*/  LDSM.16.M88.4 R120, [R152] ;  /* 0x000000009878783b */ /* 0x000f680000000200 */
[----:B------:R-:W5:Y:S04]  /*65a0*/  LDSM.16.M88.4 R116, [R152+0x800] ;  /* 0x000800009874783b */ /* 0x000f680000000200 */
[----:B------:R-:W5:Y:S01]  /*65b0*/  LDSM.16.M88.4 R112, [R152+0x1000] ;  /* 0x001000009870783b */ /* 0x000f620000000200 */
[----:B------:R-:W3:Y:S03]  /*65c0*/  S2R R0, SR_TID.X ;  /* 0x0000000000007919 */ /* 0x000ee60000002100 */
[----:B------:R-:W0:Y:S01]  /*65d0*/  LDGDEPBAR ;  /* 0x00000000000079af */ /* 0x000e220000000000 */
[C---:B----4-:R-:W-:Y:S06]  /*65e0*/  HMMA.16816.F32 R32, R4.reuse, R28, RZ ;  /* 0x0000001c0420723c */ /* 0x050fec00000018ff */
[C---:B-1----:R-:W-:Y:S06]  /*65f0*/  HMMA.16816.F32 R24, R4.reuse, R20, RZ ;  /* 0x000000140418723c */ /* 0x042fec00000018ff */
[C---:B--2---:R-:W-:Y:S06]  /*6600*/  HMMA.16816.F32 R16, R4.reuse, R12, RZ ;  /* 0x0000000c0410723c */ /* 0x044fec00000018ff */
[C---:B------:R-:W-:Y:S06]  /*6610*/  HMMA.16816.F32 R28, R4.reuse, R30, RZ ;  /* 0x0000001e041c723c */ /* 0x040fec00000018ff */
[----:B------:R-:W-:Y:S01]  /*6620*/  HMMA.16816.F32 R20, R4, R22, RZ ;  /* 0x000000160414723c */ /* 0x000fe200000018ff */
[----:B---3--:R-:W-:-:S05]  /*6630*/  IMAD.SHL.U32 R0, R0, 0x2, RZ ;  /* 0x0000000200007824 */ /* 0x008fca00078e00ff */
[C---:B------:R-:W-:Y:S06]  /*6640*/  HMMA.16816.F32 R12, R4.reuse, R14, RZ ;  /* 0x0000000e040c723c */ /* 0x040fec00000018ff */
[C---:B------:R-:W-:Y:S06]  /*6650*/  HMMA.16816.F32 R8, R4.reuse, R108, RZ ;  /* 0x0000006c0408723c */ /* 0x040fec00000018ff */
[----:B------:R-:W-:Y:S01]  /*6660*/  HMMA.16816.F32 R4, R4, R110, RZ ;  /* 0x0000006e0404723c */ /* 0x000fe200000018ff */
[----:B------:R-:W1:Y:S05]  /*6670*/  LDSM.16.M88.4 R108, [R152+0x1800] ;  /* 0x00180000986c783b */ /* 0x000e6a0000000200 */
        /* <DEDUP_REMOVED lines=11> */
[----:B------:R-:W1:Y:S04]  /*6730*/  LDSM.16.M88.4 R104, [R151] ;  /* 0x000000009768783b */ /* 0x000e680000000200 */
[----:B------:R-:W2:Y:S01]  /*6740*/  LDSM.16.M88.4 R108, [R147+0x5800] ;  /* 0x00580000936c783b */ /* 0x000ea20000000200 */
[C---:B-1----:R-:W-:Y:S06]  /*6750*/  HMMA.16816.F32 R32, R104.reuse, R120, R32 ;  /* 0x000000786820723c */ /* 0x042fec0000001820 */
[C---:B------:R-:W-:Y:S01]  /*6760*/  HMMA.16816.F32 R28, R104.reuse, R122, R28 ;  /* 0x0000007a681c723c */ /* 0x040fe2000000181c */
[----:B------:R-:W-:Y:S05]  /*6770*/  LDSM.16.M88.4 R120, [R149] ;  /* 0x000000009578783b */ /* 0x000fea0000000200 */
        /* <DEDUP_REMOVED lines=8> */
[----:B------:R-:W1:Y:S04]  /*6800*/  LDSM.16.M88.4 R104, [R150] ;  /* 0x000000009668783b */ /* 0x000e680000000200 */
[----:B------:R-:W2:Y:S01]  /*6810*/  LDSM.16.M88.4 R108, [R149+0x1800] ;  /* 0x00180000956c783b */ /* 0x000ea20000000200 */
        /* <DEDUP_REMOVED lines=11> */
[----:B------:R-:W1:Y:S04]  /*68d0*/  LDSM.16.M88.4 R104, [R155+0x2000] ;  /* 0x002000009b68783b */ /* 0x000e680000000200 */
        /* <DEDUP_REMOVED lines=19> */
[----:B------:R-:W1:Y:S05]  /*6a10*/  LDSM.16.M88.4 R116, [R147+0x6000] ;  /* 0x006000009374783b */ /* 0x000e6a0000000200 */
[C---:B------:R-:W-:Y:S06]  /*6a20*/  HMMA.16816.F32 R16, R104.reuse, R112, R16 ;  /* 0x000000706810723c */ /* 0x040fec0000001810 */
[C---:B------:R-:W-:Y:S01]  /*6a30*/  HMMA.16816.F32 R12, R104.reuse, R114, R12 ;  /* 0x00000072680c723c */ /* 0x040fe2000000180c */
[----:B------:R-:W3:Y:S05]  /*6a40*/  LDSM.16.M88.4 R112, [R147+0x6800] ;  /* 0x006800009370783b */ /* 0x000eea0000000200 */
[C---:B--2---:R-:W-:Y:S06]  /*6a50*/  HMMA.16816.F32 R8, R104.reuse, R108, R8 ;  /* 0x0000006c6808723c */ /* 0x044fec0000001808 */
[----:B------:R-:W-:Y:S01]  /*6a60*/  HMMA.16816.F32 R4, R104, R110, R4 ;  /* 0x0000006e6804723c */ /* 0x000fe20000001804 */
[----:B------:R-:W2:Y:S04]  /*6a70*/  LDSM.16.M88.4 R104, [R147+0x7800] ;  /* 0x007800009368783b */ /* 0x000ea80000000200 */
[----:B------:R-:W4:Y:S01]  /*6a80*/  LDSM.16.M88.4 R108, [R147+0x7000] ;  /* 0x00700000936c783b */ /* 0x000f220000000200 */
[C---:B-1----:R-:W-:Y:S06]  /*6a90*/  HMMA.16816.F32 R32, R120.reuse, R116, R32 ;  /* 0x000000747820723c */ /* 0x042fec0000001820 */
[C---:B------:R-:W-:Y:S01]  /*6aa0*/  HMMA.16816.F32 R28, R120.reuse, R118, R28 ;  /* 0x00000076781c723c */ /* 0x040fe2000000181c */
[----:B------:R-:W-:Y:S05]  /*6ab0*/  LDSM.16.M88.4 R116, [R150+0x2000] ;  /* 0x002000009674783b */ /* 0x000fea0000000200 */
[C---:B---3--:R-:W-:Y:S06]  /*6ac0*/  HMMA.16816.F32 R24, R120.reuse, R112, R24 ;  /* 0x000000707818723c */ /* 0x048fec0000001818 */
[C---:B------:R-:W-:Y:S01]  /*6ad0*/  HMMA.16816.F32 R20, R120.reuse, R114, R20 ;  /* 0x000000727814723c */ /* 0x040fe20000001814 */
[----:B------:R-:W1:Y:S05]  /*6ae0*/  LDSM.16.M88.4 R112, [R149+0x2000] ;  /* 0x002000009570783b */ /* 0x000e6a0000000200 */
[C---:B--2---:R-:W-:Y:S06]  /*6af0*/  HMMA.16816.F32 R8, R120.reuse, R104, R8 ;  /* 0x000000687808723c */ /* 0x044fec0000001808 */
[C---:B------:R-:W-:Y:S01]  /*6b00*/  HMMA.16816.F32 R4, R120.reuse, R106, R4 ;  /* 0x0000006a7804723c */ /* 0x040fe20000001804 */
[----:B------:R-:W2:Y:S05]  /*6b10*/  LDSM.16.M88.4 R104, [R149+0x3000] ;  /* 0x003000009568783b */ /* 0x000eaa0000000200 */
[C---:B----4-:R-:W-:Y:S06]  /*6b20*/  HMMA.16816.F32 R16, R120.reuse, R108, R16 ;  /* 0x0000006c7810723c */ /* 0x050fec0000001810 */
[----:B------:R-:W-:Y:S01]  /*6b30*/  HMMA.16816.F32 R12, R120, R110, R12 ;  /* 0x0000006e780c723c */ /* 0x000fe2000000180c */
[----:B------:R-:W3:Y:S05]  /*6b40*/  LDSM.16.M88.4 R108, [R149+0x2800] ;  /* 0x00280000956c783b */ /* 0x000eea0000000200 */
[C---:B-1----:R-:W-:Y:S06]  /*6b50*/  HMMA.16816.F32 R32, R116.reuse, R112, R32 ;  /* 0x000000707420723c */ /* 0x042fec0000001820 */
[C---:B------:R-:W-:Y:S06]  /*6b60*/  HMMA.16816.F32 R28, R116.reuse, R114, R28 ;  /* 0x00000072741c723c */ /* 0x040fec000000181c */
[C---:B--2---:R-:W-:Y:S06]  /*6b70*/  HMMA.16816.F32 R16, R116.reuse, R104, R16 ;  /* 0x000000687410723c */ /* 0x044fec0000001810 */
[----:B------:R-:W-:Y:S01]  /*6b80*/  HMMA.16816.F32 R12, R116, R106, R12 ;  /* 0x0000006a740c723c */ /* 0x000fe2000000180c */
[----:B------:R-:W1:Y:S01]  /*6b90*/  LDSM.16.M88.4 R104, [R149+0x3800] ;  /* 0x003800009568783b */ /* 0x000e620000000200 */
[----:B------:R-:W-:-:S04]  /*6ba0*/  DEPBAR.LE SB0, 0x0 ;  /* 0x000080000000791a */ /* 0x000fc80000000000 */
[C---:B---3--:R-:W-:Y:S06]  /*6bb0*/  HMMA.16816.F32 R24, R116.reuse, R108, R24 ;  /* 0x0000006c7418723c */ /* 0x048fec0000001818 */
[----:B------:R-:W-:Y:S01]  /*6bc0*/  HMMA.16816.F32 R20, R116, R110, R20 ;  /* 0x0000006e7414723c */ /* 0x000fe20000001814 */
[----:B------:R-:W-:-:S05]  /*6bd0*/  LOP3.LUT R108, R0, 0x6, RZ, 0xc0, !PT ;  /* 0x00000006006c7812 */ /* 0x000fca00078ec0ff */
[----:B------:R-:W-:-:S04]  /*6be0*/  IMAD R108, R163, 0x40, R108 ;  /* 0x00000040a36c7824 */ /* 0x000fc800078e026c */
[C---:B------:R-:W-:Y:S02]  /*6bf0*/  VIADD R0, R108.reuse, 0x1 ;  /* 0x000000016c007836 */ /* 0x040fe40000000000 */
[C---:B------:R-:W-:Y:S02]  /*6c00*/  VIADD R101, R108.reuse, 0x8 ;  /* 0x000000086c657836 */ /* 0x040fe40000000000 */
[----:B------:R-:W-:Y:S01]  /*6c10*/  VIADD R2, R108, 0x9 ;  /* 0x000000096c027836 */ /* 0x000fe20000000000 */
[----:B------:R-:W-:Y:S01]  /*6c20*/  BAR.SYNC.DEFER_BLOCKING 0x0 ;  /* 0x0000000000007b1d */ /* 0x000fe20000010000 */
[CC--:B------:R-:W-:Y:S02]  /*6c30*/  ISETP.GE.AND P6, PT, R0.reuse, R129.reuse, PT ;  /* 0x000000810000720c */ /* 0x0c0fe40003fc6270 */
[----:B------:R-:W-:Y:S02]  /*6c40*/  ISETP.GE.AND P4, PT, R0, R128, PT ;  /* 0x000000800000720c */ /* 0x000fe40003f86270 */
[----:B------:R-:W-:-:S02]  /*6c50*/  ISETP.GE.AND P5, PT, R101, R129, PT ;  /* 0x000000816500720c */ /* 0x000fc40003fa6270 */
[----:B------:R-:W-:Y:S01]  /*6c60*/  FSEL R0, R33, -INF , !P6 ;  /* 0xff80000021007808 */ /* 0x000fe20007000000 */
[C---:B------:R-:W-:Y:S01]  /*6c70*/  VIADD R33, R108.reuse, 0x10 ;  /* 0x000000106c217836 */ /* 0x040fe20000000000 */
[-C--:B------:R-:W-:Y:S01]  /*6c80*/  ISETP.GE.AND P6, PT, R101, R128.reuse, PT ;  /* 0x000000806500720c */ /* 0x080fe20003fc6270 */
[----:B------:R-:W-:Y:S01]  /*6c90*/  VIADD R101, R108, 0x11 ;  /* 0x000000116c657836 */ /* 0x000fe20000000000 */
[----:B------:R-:W-:Y:S02]  /*6ca0*/  FSEL R35, R35, -INF , !P4 ;  /* 0xff80000023237808 */ /* 0x000fe40006000000 */
[----:B------:R-:W-:Y:S01]  /*6cb0*/  ISETP.GE.AND P4, PT, R2, R129, PT ;  /* 0x000000810200720c */ /* 0x000fe20003f86270 */
[----:B-1----:R-:W-:Y:S01]  /*6cc0*/  HMMA.16816.F32 R8, R116, R104, R8 ;  /* 0x000000687408723c */ /* 0x002fe20000001808 */
[----:B------:R-:W-:Y:S02]  /*6cd0*/  FSEL R28, R28, -INF , !P5 ;  /* 0xff8000001c1c7808 */ /* 0x000fe40006800000 */
[----:B------:R-:W-:-:S02]  /*6ce0*/  ISETP.GE.AND P5, PT, R2, R128, PT ;  /* 0x000000800200720c */ /* 0x000fc40003fa6270 */
[----:B------:R-:W-:Y:S01]  /*6cf0*/  FSEL R113, R30, -INF , !P6 ;  /* 0xff8000001e717808 */ /* 0x000fe20007000000 */
[C---:B------:R-:W-:Y:S01]  /*6d00*/  VIADD R30, R108.reuse, 0x18 ;  /* 0x000000186c1e7836 */ /* 0x040fe20000000000 */
[-C--:B------:R-:W-:Y:S01]  /*6d10*/  ISETP.GE.AND P6, PT, R33, R129.reuse, PT ;  /* 0x000000812100720c */ /* 0x080fe20003fc6270 */
[----:B------:R-:W-:Y:S01]  /*6d20*/  HMMA.16816.F32 R4, R116, R106, R4 ;  /* 0x0000006a7404723c */ /* 0x000fe20000001804 */
[----:B------:R-:W-:Y:S01]  /*6d30*/  FSEL R2, R29, -INF , !P4 ;  /* 0xff8000001d027808 */ /* 0x000fe20006000000 */
[----:B------:R-:W-:Y:S01]  /*6d40*/  VIADD R29, R108, 0x19 ;  /* 0x000000196c1d7836 */ /* 0x000fe20000000000 */
[----:B------:R-:W-:Y:S02]  /*6d50*/  ISETP.GE.AND P4, PT, R33, R128, PT ;  /* 0x000000802100720c */ /* 0x000fe40003f86270 */
[----:B------:R-:W-:Y:S02]  /*6d60*/  FSEL R33, R31, -INF , !P5 ;  /* 0xff8000001f217808 */ /* 0x000fe40006800000 */
[----:B------:R-:W-:-:S02]  /*6d70*/  ISETP.GE.AND P5, PT, R101, R129, PT ;  /* 0x000000816500720c */ /* 0x000fc40003fa6270 */
[----:B------:R-:W-:Y:S02]  /*6d80*/  FSEL R114, R24, -INF , !P6 ;  /* 0xff80000018727808 */ /* 0x000fe40007000000 */
[-C--:B------:R-:W-:Y:S02]  /*6d90*/  ISETP.GE.AND P6, PT, R101, R128.reuse, PT ;  /* 0x000000806500720c */ /* 0x080fe40003fc6270 */
[----:B------:R-:W-:Y:S01]  /*6da0*/  FSEL R137, R26, -INF , !P4 ;  /* 0xff8000001a897808 */ /* 0x000fe20006000000 */
[----:B------:R-:W-:Y:S01]  /*6db0*/  VIADD R26, R108, 0x20 ;  /* 0x000000206c1a7836 */ /* 0x000fe20000000000 */
[----:B------:R-:W-:Y:S02]  /*6dc0*/  FSEL R24, R25, -INF , !P5 ;  /* 0xff80000019187808 */ /* 0x000fe40006800000 */
[C---:B------:R-:W-:Y:S02]  /*6dd0*/  ISETP.GE.AND P4, PT, R30.reuse, R129, PT ;  /* 0x000000811e00720c */ /* 0x040fe40003f86270 */
[----:B------:R-:W-:-:S02]  /*6de0*/  ISETP.GE.AND P5, PT, R30, R128, PT ;  /* 0x000000801e00720c */ /* 0x000fc40003fa6270 */
[----:B------:R-:W-:Y:S02]  /*6df0*/  FSEL R135, R27, -INF , !P6 ;  /* 0xff8000001b877808 */ /* 0x000fe40007000000 */
[CC--:B------:R-:W-:Y:S02]  /*6e00*/  ISETP.GE.AND P6, PT, R29.reuse, R129.reuse, PT ;  /* 0x000000811d00720c */ /* 0x0c0fe40003fc6270 */
[----:B------:R-:W-:Y:S02]  /*6e10*/  FSEL R20, R20, -INF , !P4 ;  /* 0xff80000014147808 */ /* 0x000fe40006000000 */
[----:B------:R-:W-:Y:S02]  /*6e20*/  FSEL R25, R22, -INF , !P5 ;  /* 0xff80000016197808 */ /* 0x000fe40006800000 */
[----:B------:R-:W-:Y:S02]  /*6e30*/  ISETP.GE.AND P4, PT, R29, R128, PT ;  /* 0x000000801d00720c */ /* 0x000fe40003f86270 */
[----:B------:R-:W-:Y:S01]  /*6e40*/  FSEL R22, R21, -INF , !P6 ;  /* 0xff80000015167808 */ /* 0x000fe20007000000 */
[C---:B------:R-:W-:Y:S01]  /*6e50*/  VIADD R21, R108.reuse, 0x21 ;  /* 0x000000216c157836 */ /* 0x040fe20000000000 */
[----:B------:R-:W-:Y:S01]  /*6e60*/  FSEL R27, R23, -INF , !P4 ;  /* 0xff800000171b7808 */ /* 0x000fe20006000000 */
[----:B------:R-:W-:Y:S01]  /*6e70*/  VIADD R23, R108, 0x28 ;  /* 0x000000286c177836 */ /* 0x000fe20000000000 */
[----:B------:R-:W-:-:S02]  /*6e80*/  ISETP.GE.AND P5, PT, R26, R129, PT ;  /* 0x000000811a00720c */ /* 0x000fc40003fa6270 */
[-C--:B------:R-:W-:Y:S02]  /*6e90*/  ISETP.GE.AND P6, PT, R26, R128.reuse, PT ;  /* 0x000000801a00720c */ /* 0x080fe40003fc6270 */
[CC--:B------:R-:W-:Y:S02]  /*6ea0*/  ISETP.GE.AND P4, PT, R21.reuse, R129.reuse, PT ;  /* 0x000000811500720c */ /* 0x0c0fe40003f86270 */
[----:B------:R-:W-:Y:S01]  /*6eb0*/  FSEL R120, R16, -INF , !P5 ;  /* 0xff80000010787808 */ /* 0x000fe20006800000 */
[----:B------:R-:W-:Y:S01]  /*6ec0*/  VIADD R16, R108, 0x29 ;  /* 0x000000296c107836 */ /* 0x000fe20000000000 */
[----:B------:R-:W-:Y:S02]  /*6ed0*/  FSEL R123, R18, -INF , !P6 ;  /* 0xff800000127b7808 */ /* 0x000fe40007000000 */
[----:B------:R-:W-:Y:S02]  /*6ee0*/  ISETP.GE.AND P5, PT, R21, R128, PT ;  /* 0x000000801500720c */ /* 0x000fe40003fa6270 */
[----:B------:R-:W-:-:S02]  /*6ef0*/  ISETP.GE.AND P6, PT, R23, R129, PT ;  /* 0x000000811700720c */ /* 0x000fc40003fc6270 */
[----:B------:R-:W-:Y:S01]  /*6f00*/  FSEL R122, R17, -INF , !P4 ;  /* 0xff800000117a7808 */ /* 0x000fe20006000000 */
[----:B------:R-:W-:Y:S01]  /*6f10*/  VIADD R17, R108, 0x30 ;  /* 0x000000306c117836 */ /* 0x000fe20000000000 */
[-C--:B------:R-:W-:Y:S02]  /*6f20*/  ISETP.GE.AND P4, PT, R23, R128.reuse, PT ;  /* 0x000000801700720c */ /* 0x080fe40003f86270 */
[----:B------:R-:W-:Y:S02]  /*6f30*/  FSEL R133, R19, -INF , !P5 ;  /* 0xff80000013857808 */ /* 0x000fe40006800000 */
[----:B------:R-:W-:Y:S01]  /*6f40*/  FSEL R134, R12, -INF , !P6 ;  /* 0xff8000000c867808 */ /* 0x000fe20007000000 */
[----:B------:R-:W-:Y:S01]  /*6f50*/  VIADD R12, R108, 0x31 ;  /* 0x000000316c0c7836 */ /* 0x000fe20000000000 */
[C---:B------:R-:W-:Y:S02]  /*6f60*/  ISETP.GE.AND P5, PT, R16.reuse, R129, PT ;  /* 0x000000811000720c */ /* 0x040fe40003fa6270 */
[----:B------:R-:W-:-:S02]  /*6f70*/  ISETP.GE.AND P6, PT, R16, R128, PT ;  /* 0x000000801000720c */ /* 0x000fc40003fc6270 */
[----:B------:R-:W-:Y:S02]  /*6f80*/  FSEL R125, R14, -INF , !P4 ;  /* 0xff8000000e7d7808 */ /* 0x000fe40006000000 */
[-C--:B------:R-:W-:Y:S02]  /*6f90*/  ISETP.GE.AND P4, PT, R17, R129.reuse, PT ;  /* 0x000000811100720c */ /* 0x080fe40003f86270 */
[----:B------:R-:W-:Y:S01]  /*6fa0*/  FSEL R132, R13, -INF , !P5 ;  /* 0xff8000000d847808 */ /* 0x000fe20006800000 */
[----:B------:R-:W-:Y:S01]  /*6fb0*/  VIADD R13, R108, 0x38 ;  /* 0x000000386c0d7836 */ /* 0x000fe20000000000 */
[----:B------:R-:W-:Y:S02]  /*6fc0*/  FSEL R121, R15, -INF , !P6 ;  /* 0xff8000000f797808 */ /* 0x000fe40007000000 */
[----:B------:R-:W-:Y:S02]  /*6fd0*/  ISETP.GE.AND P6, PT, R12, R129, PT ;  /* 0x000000810c00720c */ /* 0x000fe40003fc6270 */
[----:B------:R-:W-:Y:S01]  /*6fe0*/  FSEL R109, R8, -INF , !P4 ;  /* 0xff800000086d7808 */ /* 0x000fe20006000000 */
[----:B------:R-:W-:Y:S01]  /*6ff0*/  VIADD R8, R108, 0x39 ;  /* 0x000000396c087836 */ /* 0x000fe20000000000 */
[----:B------:R-:W-:-:S02]  /*7000*/  ISETP.GE.AND P5, PT, R17, R128, PT ;  /* 0x000000801100720c */ /* 0x000fc40003fa6270 */
[-C--:B------:R-:W-:Y:S02]  /*7010*/  ISETP.GE.AND P4, PT, R12, R128.reuse, PT ;  /* 0x000000800c00720c */ /* 0x080fe40003f86270 */
[----:B------:R-:W-:Y:S02]  /*7020*/  FSEL R110, R9, -INF , !P6 ;  /* 0xff800000096e7808 */ /* 0x000fe40007000000 */
[----:B------:R-:W-:Y:S02]  /*7030*/  FSEL R106, R10, -INF , !P5 ;  /* 0xff8000000a6a7808 */ /* 0x000fe40006800000 */
[----:B------:R-:W-:Y:S02]  /*7040*/  ISETP.GE.AND P6, PT, R13, R128, PT ;  /* 0x000000800d00720c */ /* 0x000fe40003fc6270 */
[----:B------:R-:W-:Y:S02]  /*7050*/  FSEL R105, R11, -INF , !P4 ;  /* 0xff8000000b697808 */ /* 0x000fe40006000000 */
[----:B------:R-:W-:-:S02]  /*7060*/  ISETP.GE.AND P5, PT, R13, R129, PT ;  /* 0x000000810d00720c */ /* 0x000fc40003fa6270 */
[-C--:B------:R-:W-:Y:S02]  /*7070*/  ISETP.GE.AND P4, PT, R108, R129.reuse, PT ;  /* 0x000000816c00720c */ /* 0x080fe40003f86270 */
[----:B------:R-:W-:Y:S02]  /*7080*/  FSEL R101, R6, -INF , !P6 ;  /* 0xff80000006657808 */ /* 0x000fe40007000000 */
[----:B------:R-:W-:Y:S02]  /*7090*/  FSEL R111, R4, -INF , !P5 ;  /* 0xff800000046f7808 */ /* 0x000fe40006800000 */
[----:B------:R-:W-:Y:S02]  /*70a0*/  FSEL R6, R32, -INF , !P4 ;  /* 0xff80000020067808 */ /* 0x000fe40006000000 */
[----:B------:R-:W-:Y:S02]  /*70b0*/  ISETP.GE.AND P5, PT, R108, R128, PT ;  /* 0x000000806c00720c */ /* 0x000fe40003fa6270 */
        /* <DEDUP_REMOVED lines=55> */
[----:B------:R-:W-:-:S04]  /*7430*/  IMAD.WIDE.U32 R12, R10, R102, RZ ;  /* 0x000000660a0c7225 */ /* 0x000fc800078e00ff */
[----:B------:R-:W-:-:S04]  /*7440*/  IMAD R7, R7, R102, RZ ;  /* 0x0000006607077224 */ /* 0x000fc800078e02ff */
[----:B------:R-:W-:-:S04]  /*7450*/  IMAD R7, R10, R103, R7 ;  /* 0x000000670a077224 */ /* 0x000fc800078e0207 */
[----:B------:R-:W-:Y:S01]  /*7460*/  IMAD.IADD R13, R13, 0x1, R7 ;  /* 0x000000010d0d7824 */ /* 0x000fe200078e0207 */
[----:B--2---:R-:W-:-:S04]  /*7470*/  IADD3 R8, -R11, R8, RZ ;  /* 0x000000080b087210 */ /* 0x004fc80007ffe1ff */
[----:B------:R-:W-:Y:S01]  /*7480*/  SHF.R.S32.HI R11, RZ, 0x1f, R8 ;  /* 0x0000001fff0b7819 */ /* 0x000fe20000011408 */
[----:B-1----:R-:W-:-:S04]  /*7490*/  IMAD.WIDE.U32 R12, R8, R4, R12 ;  /* 0x00000004080c7225 */ /* 0x002fc800078e000c */
[----:B------:R-:W-:-:S04]  /*74a0*/  IMAD R11, R11, R4, RZ ;  /* 0x000000040b0b7224 */ /* 0x000fc800078e02ff */
[----:B------:R-:W-:Y:S02]  /*74b0*/  IMAD R5, R8, R5, R11 ;  /* 0x0000000508057224 */ /* 0x000fe400078e020b */
[----:B------:R-:W-:-:S03]  /*74c0*/  IMAD.MOV.U32 R7, RZ, RZ, R12 ;  /* 0x000000ffff077224 */ /* 0x000fc600078e000c */
[----:B------:R-:W-:Y:S01]  /*74d0*/  IADD3 R8, R13, R5, RZ ;  /* 0x000000050d087210 */ /* 0x000fe20007ffe0ff */
[----:B------:R-:W-:Y:S06]  /*74e0*/  BRA `(.L_x_5465) ;  /* 0x0000000000087947 */ /* 0x000fec0003800000 */
.L_x_5464:
[----:B------:R-:W-:-:S04]  /*74f0*/  LEA R7, -R102, RZ, 0x6 ;  /* 0x000000ff66077211 */ /* 0x000fc800078e31ff */
[----:B------:R-:W-:-:S07]  /*7500*/  SHF.R.S32.HI R8, RZ, 0x1f, R7 ;  /* 0x0000001fff087819 */ /* 0x000fce0000011407 */
.L_x_5465:
[-C--:B------:R-:W-:Y:S01]  /*7510*/  @!P1 IADD3 R5, P3, R126, R7.reuse, RZ ;  /* 0x000000077e059210 */ /* 0x080fe20007f7e0ff */
[----:B------:R1:W-:Y:S01]  /*7520*/  @P2 STS.128 [R164+0x4000], RZ ;  /* 0x004000ffa4002388 */ /* 0x0003e20000000c00 */
[----:B------:R-:W-:Y:S01]  /*7530*/  @!P2 LEA R118, P4, R7, R176, 0x1 ;  /* 0x000000b00776a211 */ /* 0x000fe200078808ff */
[----:B------:R-:W-:Y:S01]  /*7540*/  BSSY B0, `(.L_x_5466) ;  /* 0x0000045000007945 */ /* 0x000fe20003800000 */
[----:B------:R-:W-:Y:S01]  /*7550*/  @!P2 IADD3 R11, P5, R159, R7, RZ ;  /* 0x000000079f0ba210 */ /* 0x000fe20007fbe0ff */
[--C-:B------:R-:W-:Y:S01]  /*7560*/  @!P1 IMAD.X R4, R127, 0x1, R8.reuse, P3 ;  /* 0x000000017f049824 */ /* 0x100fe200018e0608 */
[----:B------:R-:W-:Y:S02]  /*7570*/  @!P1 LEA R116, P3, R5, UR8, 0x1 ;  /* 0x0000000805749c11 */ /* 0x000fe4000f8608ff */
[--C-:B------:R-:W-:Y:S01]  /*7580*/  @!P2 LEA.HI.X R119, R7, R177, R8.reuse, 0x1, P4 ;  /* 0x000000b10777a211 */ /* 0x100fe200020f0c08 */
[----:B------:R-:W-:Y:S01]  /*7590*/  @!P2 IMAD.X R10, R158, 0x1, R8, P5 ;  /* 0x000000019e0aa824 */ /* 0x000fe200028e0608 */
[----:B------:R-:W-:-:S02]  /*75a0*/  @!P1 LEA.HI.X R117, R5, UR9, R4, 0x1, P3 ;  /* 0x0000000905759c11 */ /* 0x000fc400098f0c04 */
[-CC-:B------:R-:W-:Y:S01]  /*75b0*/  IADD3 R5, P4, P3, R159, R7.reuse, R159.reuse ;  /* 0x000000079f057210 */ /* 0x180fe20007b9e09f */
[----:B------:R-:W-:Y:S01]  /*75c0*/  @!PT LDS RZ, [RZ] ;  /* 0x00000000fffff984 */ /* 0x000fe20000000800 */
[----:B------:R-:W-:Y:S01]  /*75d0*/  @!PT LDS RZ, [RZ] ;  /* 0x00000000fffff984 */ /* 0x000fe20000000800 */
[----:B------:R-:W-:Y:S01]  /*75e0*/  @!PT LDS RZ, [RZ] ;  /* 0x00000000fffff984 */ /* 0x000fe20000000800 */
[----:B------:R1:W-:Y:S01]  /*75f0*/  @!P2 LDGSTS.E.BYPASS.LTC128B.128 [R164+0x4000], desc[UR10][R118.64] ;  /* 0x0400000076a4afae */ /* 0x0003e2000b901d4a */
[----:B------:R-:W-:Y:S02]  /*7600*/  @!P1 IADD3 R13, P6, P5, R126, R7, R159 ;  /* 0x000000077e0d9210 */ /* 0x000fe40007dde09f */
[-CC-:B------:R-:W-:Y:S01]  /*7610*/  IADD3.X R4, R158, R8.reuse, R158.reuse, P4, P3 ;  /* 0x000000089e047210 */ /* 0x180fe200027e649e */
[----:B------:R1:W-:Y:S01]  /*7620*/  @P1 STS.128 [R164+0x6000], RZ ;  /* 0x006000ffa4001388 */ /* 0x0003e20000000c00 */
[----:B------:R-:W-:Y:S02]  /*7630*/  @!P1 IADD3 R15, P3, R126, R5, RZ ;  /* 0x000000057e0f9210 */ /* 0x000fe40007f7e0ff */
[----:B------:R-:W-:Y:S01]  /*7640*/  @!P1 IADD3.X R12, R127, R8, R158, P6, P5 ;  /* 0x000000087f0c9210 */ /* 0x000fe200037ea49e */
[----:B------:R-:W-:Y:S01]  /*7650*/  @!PT LDS RZ, [RZ] ;  /* 0x00000000fffff984 */ /* 0x000fe20000000800 */
[----:B------:R-:W-:Y:S01]  /*7660*/  @!PT LDS RZ, [RZ] ;  /* 0x00000000fffff984 */ /* 0x000fe20000000800 */
[----:B------:R-:W-:Y:S01]  /*7670*/  @!PT LDS RZ, [RZ] ;  /* 0x00000000fffff984 */ /* 0x000fe20000000800 */
[----:B------:R1:W-:Y:S01]  /*7680*/  @!P1 LDGSTS.E.BYPASS.LTC128B.128 [R164+0x6000], desc[UR10][R116.64+0x80] ;  /* 0x0600008074a49fae */ /* 0x0003e2000b901d4a */
[----:B------:R-:W-:Y:S01]  /*7690*/  @!P2 LEA R30, P5, R11, R176, 0x1 ;  /* 0x000000b00b1ea211 */ /* 0x000fe200078a08ff */
[----:B------:R-:W-:Y:S01]  /*76a0*/  @!P1 IMAD.X R14, R127, 0x1, R4, P3 ;  /* 0x000000017f0e9824 */ /* 0x000fe200018e0604 */
[----:B------:R-:W-:Y:S01]  /*76b0*/  @!P1 LEA R18, P4, R13, UR8, 0x1 ;  /* 0x000000080d129c11 */ /* 0x000fe2000f8808ff */
[----:B------:R1:W-:Y:S01]  /*76c0*/  @P2 STS.128 [R164+0x4800], RZ ;  /* 0x004800ffa4002388 */ /* 0x0003e20000000c00 */
[----:B------:R-:W-:-:S02]  /*76d0*/  @!P1 LEA R16, P3, R15, UR8, 0x1 ;  /* 0x000000080f109c11 */ /* 0x000fc4000f8608ff */
[----:B------:R-:W-:Y:S02]  /*76e0*/  @!P2 LEA.HI.X R31, R11, R177, R10, 0x1, P5 ;  /* 0x000000b10b1fa211 */ /* 0x000fe400028f0c0a */
[----:B------:R-:W-:Y:S02]  /*76f0*/  @!P1 LEA.HI.X R19, R13, UR9, R12, 0x1, P4 ;  /* 0x000000090d139c11 */ /* 0x000fe4000a0f0c0c */
[----:B------:R-:W-:Y:S01]  /*7700*/  @!P1 LEA.HI.X R17, R15, UR9, R14, 0x1, P3 ;  /* 0x000000090f119c11 */ /* 0x000fe200098f0c0e */
[----:B------:R-:W-:Y:S01]  /*7710*/  @!PT LDS RZ, [RZ] ;  /* 0x00000000fffff984 */ /* 0x000fe20000000800 */
[----:B------:R-:W-:Y:S01]  /*7720*/  @!PT LDS RZ, [RZ] ;  /* 0x00000000fffff984 */ /* 0x000fe20000000800 */
[----:B------:R-:W-:Y:S01]  /*7730*/  @!PT LDS RZ, [RZ] ;  /* 0x00000000fffff984 */ /* 0x000fe20000000800 */
[----:B------:R1:W-:Y:S01]  /*7740*/  @!P2 LDGSTS.E.BYPASS.LTC128B.128 [R164+0x4800], desc[UR10][R30.64] ;  /* 0x048000001ea4afae */ /* 0x0003e2000b901d4a */
[----:B------:R-:W-:Y:S02]  /*7750*/  @!P2 LEA R12, P4, R5, R176, 0x1 ;  /* 0x000000b0050ca211 */ /* 0x000fe400078808ff */
[----:B------:R-:W-:Y:S01]  /*7760*/  IADD3 R11, P3, R159, R5, RZ ;  /* 0x000000059f0b7210 */ /* 0x000fe20007f7e0ff */
[----:B------:R1:W-:Y:S01]  /*7770*/  @P1 STS.128 [R164+0x6800], RZ ;  /* 0x006800ffa4001388 */ /* 0x0003e20000000c00 */
[----:B------:R-:W-:-:S03]  /*7780*/  @!P2 LEA.HI.X R13, R5, R177, R4, 0x1, P4 ;  /* 0x000000b1050da211 */ /* 0x000fc600020f0c04 */
        /* <DEDUP_REMOVED lines=26> */
[----:B------:R-:W-:-:S04]  /*7930*/  LEA R10, P1, R11, UR8, 0x1 ;  /* 0x000000080b0a7c11 */ /* 0x000fc8000f8208ff */
[----:B------:R-:W-:-:S05]  /*7940*/  LEA.HI.X R11, R11, UR9, R4, 0x1, P1 ;  /* 0x000000090b0b7c11 */ /* 0x000fca00088f0c04 */
[----:B------:R-:W-:Y:S01]  /*7950*/  @!PT LDS RZ, [RZ] ;  /* 0x00000000fffff984 */ /* 0x000fe20000000800 */
[----:B------:R-:W-:Y:S01]  /*7960*/  @!PT LDS RZ, [RZ] ;  /* 0x00000000fffff984 */ /* 0x000fe20000000800 */
[----:B------:R-:W-:Y:S01]  /*7970*/  @!PT LDS RZ, [RZ] ;  /* 0x00000000fffff984 */ /* 0x000fe20000000800 */
[----:B------:R2:W-:Y:S04]  /*7980*/  LDGSTS.E.BYPASS.LTC128B.128 [R164+0x7800], desc[UR10][R10.64+0x80] ;  /* 0x078000800aa47fae */ /* 0x0005e8000b901d4a */
.L_x_5467:
[----:B------:R-:W-:Y:S05]  /*7990*/  BSYNC B0 ;  /* 0x0000000000007941 */ /* 0x000fea0003800000 */
.L_x_5466:
[----:B------:R-:W0:Y:S01]  /*79a0*/  LDGDEPBAR ;  /* 0x00000000000079af */ /* 0x000e220000000000 */
[----:B------:R-:W-:-:S04]  /*79b0*/  LEA R176, P1, R7, R176, 0x1 ;  /* 0x000000b007b07211 */ /* 0x000fc800078208ff */
[----:B------:R-:W-:-:S09]  /*79c0*/  LEA.HI.X R177, R7, R177, R8, 0x1, P1 ;  /* 0x000000b107b17211 */ /* 0x000fd200008f0c08 */
.L_x_5463:
[----:B------:R-:W-:Y:S01]  /*79d0*/  FMNMX.FTZ R4, R3, R9, !PT ;  /* 0x0000000903047209 */ /* 0x000fe20007810000 */
[----:B-1----:R-:W-:Y:S01]  /*79e0*/  LDSM.16.MT88.4 R12, [R145+0x8000] ;  /* 0x00800000910c783b */ /* 0x002fe20000004200 */
        /* <DEDUP_REMOVED lines=48> */
[--C-:B------:R-:W-:Y:S01]  /*7cf0*/  FFMA.FTZ R33, R33, UR12, -R108.reuse ;  /* 0x0000000c21217c23 */ /* 0x100fe2000801086c */
[----:B--2---:R-:W1:Y:S01]  /*7d00*/  LDSM.16.MT88.4 R8, [R148+0x8000] ;  /* 0x008000009408783b */ /* 0x004e620000004200 */
[----:B------:R-:W-:Y:S01]  /*7d10*/  FADD.FTZ R4, R100, -R5 ;  /* 0x8000000564047221 */ /* 0x000fe20000010000 */
[--C-:B------:R-:W-:Y:S01]  /*7d20*/  FFMA.FTZ R104, R6, UR12, -R103.reuse ;  /* 0x0000000c06687c23 */ /* 0x100fe20008010867 */
[----:B------:R-:W-:Y:S01]  /*7d30*/  FSEL R6, R31, RZ, P1 ;  /* 0x000000ff1f067208 */ /* 0x000fe20000800000 */
[--C-:B------:R-:W-:Y:S01]  /*7d40*/  FFMA.FTZ R29, R28, UR12, -R103.reuse ;  /* 0x0000000c1c1d7c23 */ /* 0x100fe20008010867 */
[--C-:B------:R-:W-:Y:S01]  /*7d50*/  FFMA.FTZ R28, R2, UR12, -R103.reuse ;  /* 0x0000000c021c7c23 */ /* 0x100fe20008010867 */
[--C-:B------:R-:W-:Y:S01]  /*7d60*/  FFMA.FTZ R30, R0, UR12, -R103.reuse ;  /* 0x0000000c001e7c23 */ /* 0x100fe20008010867 */
[----:B------:R-:W-:Y:S01]  /*7d70*/  FFMA.FTZ R2, R35, UR12, -R108 ;  /* 0x0000000c23027c23 */ /* 0x000fe2000801086c */
[----:B------:R-:W-:Y:S01]  /*7d80*/  FADD.FTZ R3, R3, -R6 ;  /* 0x8000000603037221 */ /* 0x000fe20000010000 */
[--C-:B------:R-:W-:Y:S01]  /*7d90*/  FFMA.FTZ R0, R113, UR12, -R108.reuse ;  /* 0x0000000c71007c23 */ /* 0x100fe2000801086c */
[----:B------:R-:W-:Y:S01]  /*7da0*/  FMUL.FTZ R35, R4, UR12 ;  /* 0x0000000c04237c20 */ /* 0x000fe20008410000 */
[----:B------:R-:W-:Y:S01]  /*7db0*/  MUFU.EX2 R104, R104 ;  /* 0x0000006800687308 */ /* 0x000fe20000000800 */
[----:B------:R-:W-:Y:S01]  /*7dc0*/  FMUL.FTZ R3, R3, UR12 ;  /* 0x0000000c03037c20 */ /* 0x000fe20008410000 */
        /* <DEDUP_REMOVED lines=16> */
[----:B------:R-:W-:Y:S01]  /*7ed0*/  FFMA.FTZ R129, R132, UR12, -R103 ;  /* 0x0000000c84817c23 */ /* 0x000fe20008010867 */
[--C-:B------:R-:W-:Y:S01]  /*7ee0*/  FFMA.FTZ R123, R133, UR12, -R108.reuse ;  /* 0x0000000c857b7c23 */ /* 0x100fe2000801086c */
[--C-:B------:R-:W-:Y:S01]  /*7ef0*/  FFMA.FTZ R128, R125, UR12, -R108.reuse ;  /* 0x0000000c7d807c23 */ /* 0x100fe2000801086c */
[--C-:B------:R-:W-:Y:S01]  /*7f00*/  FFMA.FTZ R121, R121, UR12, -R108.reuse ;  /* 0x0000000c79797c23 */ /* 0x100fe2000801086c */
[----:B------:R-:W-:-:S02]  /*7f10*/  FFMA.FTZ R101, R101, UR12, -R108 ;  /* 0x0000000c65657c23 */ /* 0x000fc4000801086c */
[----:B------:R-:W3:Y:S01]  /*7f20*/  MUFU.EX2 R28, R28 ;  /* 0x0000001c001c7308 */ /* 0x000ee20000000800 */
[----:B--2---:R-:W-:-:S07]  /*7f30*/  F2FP.F16.F32.PACK_AB R4, R30, R104 ;  /* 0x000000681e04723e */ /* 0x004fce00000000ff */
[----:B------:R-:W-:Y:S08]  /*7f40*/  MUFU.EX2 R34, R34 ;  /* 0x0000002200227308 */ /* 0x000ff00000000800 */
[----:B------:R-:W2:Y:S01]  /*7f50*/  MUFU.EX2 R2, R2 ;  /* 0x0000000200027308 */ /* 0x000ea20000000800 */
[----:B---3--:R-:W-:-:S07]  /*7f60*/  F2FP.F16.F32.PACK_AB R6, R28, R29 ;  /* 0x0000001d1c06723e */ /* 0x008fce00000000ff */
[----:B------:R-:W-:Y:S08]  /*7f70*/  MUFU.EX2 R0, R0 ;  /* 0x0000000000007308 */ /* 0x000ff00000000800 */
[----:B------:R-:W3:Y:S01]  /*7f80*/  MUFU.EX2 R33, R33 ;  /* 0x0000002100217308 */ /* 0x000ee20000000800 */
[----:B--2---:R-:W-:-:S07]  /*7f90*/  F2FP.F16.F32.PACK_AB R5, R2, R34 ;  /* 0x000000220205723e */ /* 0x004fce00000000ff */
[----:B------:R-:W2:Y:S08]  /*7fa0*/  MUFU.EX2 R35, R35 ;  /* 0x0000002300237308 */ /* 0x000eb00000000800 */
[----:B------:R-:W4:Y:S01]  /*7fb0*/  MUFU.EX2 R3, R3 ;  /* 0x0000000300037308 */ /* 0x000f220000000800 */
[----:B---3--:R-:W-:-:S07]  /*7fc0*/  F2FP.F16.F32.PACK_AB R7, R33, R0 ;  /* 0x000000002107723e */ /* 0x008fce00000000ff */
        /* <DEDUP_REMOVED lines=9> */
[-C--:B----4-:R-:W-:Y:S01]  /*8060*/  FMUL.FTZ R98, R98, R3.reuse ;  /* 0x0000000362627220 */ /* 0x090fe20000410000 */
        /* <DEDUP_REMOVED lines=9> */
[----:B------:R-:W-:Y:S01]  /*8100*/  FMUL.FTZ R41, R41, R35 ;  /* 0x0000002329297220 */ /* 0x000fe20000410000 */
[-C--:B------:R-:W-:Y:S01]  /*8110*/  FMUL.FTZ R42, R42, R3.reuse ;  /* 0x000000032a2a7220 */ /* 0x080fe20000410000 */
[----:B------:R-:W-:Y:S01]  /*8120*/  FMUL.FTZ R43, R43, R3 ;  /* 0x000000032b2b7220 */ /* 0x000fe20000410000 */
[-C--:B------:R-:W-:Y:S01]  /*8130*/  FMUL.FTZ R44, R44, R35.reuse ;  /* 0x000000232c2c7220 */ /* 0x080fe20000410000 */
[C---:B------:R-:W-:Y:S01]  /*8140*/  HMMA.16816.F32 R36, R4.reuse, R10, R36 ;  /* 0x0000000a0424723c */ /* 0x040fe20000001824 */
[----:B------:R-:W1:Y:S01]  /*8150*/  LDSM.16.MT88.4 R8, [R144+0x8000] ;  /* 0x008000009008783b */ /* 0x000e620000004200 */
[----:B------:R-:W-:Y:S01]  /*8160*/  FMUL.FTZ R45, R45, R35 ;  /* 0x000000232d2d7220 */ /* 0x000fe20000410000 */
        /* <DEDUP_REMOVED lines=21> */
[C---:B------:R-:W-:Y:S01]  /*82c0*/  HMMA.16816.F32 R40, R4.reuse, R16, R40 ;  /* 0x000000100428723c */ /* 0x040fe20000001828 */
[-C--:B------:R-:W-:Y:S01]  /*82d0*/  FMUL.FTZ R64, R64, R35.reuse ;  /* 0x0000002340407220 */ /* 0x080fe20000410000 */
[-C--:B------:R-:W-:Y:S01]  /*82e0*/  FMUL.FTZ R65, R65, R35.reuse ;  /* 0x0000002341417220 */ /* 0x080fe20000410000 */
[-C--:B------:R-:W-:Y:S01]  /*82f0*/  FMUL.FTZ R68, R68, R35.reuse ;  /* 0x0000002344447220 */ /* 0x080fe20000410000 */
[----:B------:R-:W-:Y:S01]  /*8300*/  FMUL.FTZ R69, R69, R35 ;  /* 0x0000002345457220 */ /* 0x000fe20000410000 */
[-C--:B------:R-:W-:Y:S01]  /*8310*/  FMUL.FTZ R66, R66, R3.reuse ;  /* 0x0000000342427220 */ /* 0x080fe20000410000 */
[C---:B------:R-:W-:Y:S01]  /*8320*/  HMMA.16816.F32 R44, R4.reuse, R18, R44 ;  /* 0x00000012042c723c */ /* 0x040fe2000000182c */
[----:B------:R-:W3:Y:S01]  /*8330*/  LDSM.16.MT88.4 R16, [R148+0xa000] ;  /* 0x00a000009410783b */ /* 0x000ee20000004200 */
[-C--:B------:R-:W-:Y:S01]  /*8340*/  FMUL.FTZ R67, R67, R3.reuse ;  /* 0x0000000343437220 */ /* 0x080fe20000410000 */
        /* <DEDUP_REMOVED lines=20> */
[----:B--2---:R-:W-:Y:S01]  /*8490*/  HMMA.16816.F32 R72, R4, R12, R72 ;  /* 0x0000000c0448723c */ /* 0x004fe20000001848 */
[----:B------:R-:W-:Y:S01]  /*84a0*/  FMUL.FTZ R87, R87, R3 ;  /* 0x0000000357577220 */ /* 0x000fe20000410000 */
[----:B------:R-:W2:Y:S01]  /*84b0*/  MUFU.EX2 R115, R115 ;  /* 0x0000007300737308 */ /* 0x000ea20000000800 */
[----:B------:R-:W-:Y:S01]  /*84c0*/  FFMA.FTZ R35, R181, R35, R104 ;  /* 0x00000023b5237223 */ /* 0x000fe20000010068 */
[----:B------:R-:W-:-:S02]  /*84d0*/  FFMA.FTZ R3, R179, R3, R34 ;  /* 0x00000003b3037223 */ /* 0x000fc40000010022 */
[C---:B------:R-:W-:Y:S01]  /*84e0*/  HMMA.16816.F32 R76, R4.reuse, R14, R76 ;  /* 0x0000000e044c723c */ /* 0x040fe2000000184c */
[----:B------:R-:W4:Y:S01]  /*84f0*/  LDSM.16.MT88.4 R12, [R144+0xa000] ;  /* 0x00a00000900c783b */ /* 0x000f220000004200 */
[----:B------:R-:W-:Y:S01]  /*8500*/  FADD.FTZ R30, R30, R35 ;  /* 0x000000231e1e7221 */ /* 0x000fe20000010000 */
[----:B------:R-:W-:Y:S01]  /*8510*/  FADD.FTZ R3, R2, R3 ;  /* 0x0000000302037221 */ /* 0x000fe20000010000 */
[----:B------:R-:W-:Y:S02]  /*8520*/  MUFU.EX2 R114, R114 ;  /* 0x0000007200727308 */ /* 0x000fe40000000800 */
[----:B------:R-:W-:Y:S01]  /*8530*/  FADD.FTZ R29, R29, R30 ;  /* 0x0000001e1d1d7221 */ /* 0x000fe20000010000 */
[----:B------:R-:W-:Y:S01]  /*8540*/  FADD.FTZ R0, R0, R3 ;  /* 0x0000000300007221 */ /* 0x000fe20000010000 */
[----:B------:R-:W-:Y:S02]  /*8550*/  MOV R3, R31 ;  /* 0x0000001f00037202 */ /* 0x000fe40000000f00 */
[----:B------:R-:W-:Y:S01]  /*8560*/  FADD.FTZ R29, R28, R29 ;  /* 0x0000001d1c1d7221 */ /* 0x000fe20000010000 */
[----:B------:R-:W-:Y:S01]  /*8570*/  FADD.FTZ R33, R33, R0 ;  /* 0x0000000021217221 */ /* 0x000fe20000010000 */
[C---:B---3--:R-:W-:Y:S01]  /*8580*/  HMMA.16816.F32 R64, R4.reuse, R16, R64 ;  /* 0x000000100440723c */ /* 0x048fe20000001840 */
[----:B------:R-:W-:Y:S05]  /*8590*/  MUFU.EX2 R113, R113 ;  /* 0x0000007100717308 */ /* 0x000fea0000000800 */
[C---:B------:R-:W-:Y:S01]  /*85a0*/  HMMA.16816.F32 R68, R4.reuse, R18, R68 ;  /* 0x000000120444723c */ /* 0x040fe20000001844 */
[----:B------:R-:W3:Y:S02]  /*85b0*/  LDSM.16.MT88.4 R16, [R144+0x8800] ;  /* 0x008800009010783b */ /* 0x000ee40000004200 */
[----:B------:R-:W-:Y:S03]  /*85c0*/  MUFU.EX2 R116, R116 ;  /* 0x0000007400747308 */ /* 0x000fe60000000800 */
[C---:B-1----:R-:W-:Y:S05]  /*85d0*/  HMMA.16816.F32 R92, R4.reuse, R8, R92 ;  /* 0x00000008045c723c */ /* 0x042fea000000185c */
[----:B------:R-:W1:Y:S01]  /*85e0*/  MUFU.EX2 R119, R119 ;  /* 0x0000007700777308 */ /* 0x000e620000000800 */
[C---:B------:R-:W-:Y:S01]  /*85f0*/  HMMA.16816.F32 R80, R4.reuse, R10, R80 ;  /* 0x0000000a0450723c */ /* 0x040fe20000001850 */
[----:B------:R-:W5:Y:S06]  /*8600*/  LDSM.16.MT88.4 R8, [R148+0x8800] ;  /* 0x008800009408783b */ /* 0x000f6c0000004200 */
[----:B------:R-:W-:Y:S01]  /*8610*/  MUFU.EX2 R118, R118 ;  /* 0x0000007600767308 */ /* 0x000fe20000000800 */
[C---:B----4-:R-:W-:Y:S07]  /*8620*/  HMMA.16816.F32 R88, R4.reuse, R12, R88 ;  /* 0x0000000c0458723c */ /* 0x050fee0000001858 */
[----:B------:R-:W4:Y:S01]  /*8630*/  MUFU.EX2 R117, R117 ;  /* 0x0000007500757308 */ /* 0x000f220000000800 */
[----:B------:R-:W-:Y:S01]  /*8640*/  HMMA.16816.F32 R84, R4, R14, R84 ;  /* 0x0000000e0454723c */ /* 0x000fe20000001854 */
[----:B------:R-:W5:Y:S06]  /*8650*/  LDSM.16.MT88.4 R12, [R148+0xa800] ;  /* 0x00a80000940c783b */ /* 0x000f6c0000004200 */
[----:B--2---:R-:W-:Y:S01]  /*8660*/  F2FP.F16.F32.PACK_AB R4, R115, R100 ;  /* 0x000000647304723e */ /* 0x004fe200000000ff */
[----:B------:R-:W-:Y:S01]  /*8670*/  MUFU.EX2 R126, R126 ;  /* 0x0000007e007e7308 */ /* 0x000fe20000000800 */
[----:B-1----:R-:W-:Y:S01]  /*8680*/  F2FP.F16.F32.PACK_AB R5, R119, R116 ;  /* 0x000000747705723e */ /* 0x002fe200000000ff */
[----:B------:R-:W-:Y:S01]  /*8690*/  FADD.FTZ R100, R100, R29 ;  /* 0x0000001d64647221 */ /* 0x000fe20000010000 */
[----:B------:R-:W-:Y:S01]  /*86a0*/  F2FP.F16.F32.PACK_AB R6, R113, R114 ;  /* 0x000000727106723e */ /* 0x000fe200000000ff */
[----:B------:R-:W-:-:S02]  /*86b0*/  FADD.FTZ R116, R116, R33 ;  /* 0x0000002174747221 */ /* 0x000fc40000010000 */
[----:B------:R-:W-:Y:S01]  /*86c0*/  FADD.FTZ R115, R115, R100 ;  /* 0x0000006473737221 */ /* 0x000fe20000010000 */
[----:B------:R-:W-:Y:S01]  /*86d0*/  MOV R100, R32 ;  /* 0x0000002000647202 */ /* 0x000fe20000000f00 */
[----:B------:R-:W1:Y:S01]  /*86e0*/  MUFU.EX2 R127, R127 ;  /* 0x0000007f007f7308 */ /* 0x000e620000000800 */
[----:B----4-:R-:W-:Y:S01]  /*86f0*/  F2FP.F16.F32.PACK_AB R7, R117, R118 ;  /* 0x000000767507723e */ /* 0x010fe200000000ff */
[----:B------:R-:W-:Y:S01]  /*8700*/  FADD.FTZ R119, R119, R116 ;  /* 0x0000007477777221 */ /* 0x000fe20000010000 */
[----:B------:R-:W-:-:S03]  /*8710*/  FADD.FTZ R114, R114, R115 ;  /* 0x0000007372727221 */ /* 0x000fc60000010000 */
[----:B------:R-:W-:Y:S01]  /*8720*/  FADD.FTZ R118, R118, R119 ;  /* 0x0000007776767221 */ /* 0x000fe20000010000 */
[----:B------:R-:W-:Y:S01]  /*8730*/  FADD.FTZ R113, R113, R114 ;  /* 0x0000007271717221 */ /* 0x000fe20000010000 */
[----:B---3--:R-:W-:Y:S01]  /*8740*/  HMMA.16816.F32 R56, R4, R16, R56 ;  /* 0x000000100438723c */ /* 0x008fe20000001838 */
[----:B------:R-:W-:Y:S01]  /*8750*/  MUFU.EX2 R120, R120 ;  /* 0x0000007800787308 */ /* 0x000fe20000000800 */
[----:B------:R-:W-:-:S04]  /*8760*/  FADD.FTZ R117, R117, R118 ;  /* 0x0000007675757221 */ /* 0x000fc80000010000 */
[C---:B-----5:R-:W-:Y:S03]  /*8770*/  HMMA.16816.F32 R96, R4.reuse, R8, R96 ;  /* 0x000000080460723c */ /* 0x060fe60000001860 */
[----:B------:R-:W-:Y:S03]  /*8780*/  MUFU.EX2 R129, R129 ;  /* 0x0000008100817308 */ /* 0x000fe60000000800 */
[C---:B------:R-:W-:Y:S01]  /*8790*/  HMMA.16816.F32 R36, R4.reuse, R10, R36 ;  /* 0x0000000a0424723c */ /* 0x040fe20000001824 */
[----:B------:R-:W2:Y:S04]  /*87a0*/  LDSM.16.MT88.4 R8, [R146+0xa800] ;  /* 0x00a800009208783b */ /* 0x000ea80000004200 */
[----:B------:R-:W-:Y:S01]  /*87b0*/  MUFU.EX2 R122, R122 ;  /* 0x0000007a007a7308 */ /* 0x000fe20000000800 */
[C---:B------:R-:W-:Y:S01]  /*87c0*/  HMMA.16816.F32 R60, R4.reuse, R18, R60 ;  /* 0x00000012043c723c */ /* 0x040fe2000000183c */
[----:B------:R-:W3:Y:S05]  /*87d0*/  LDSM.16.MT88.4 R16, [R145+0xa800] ;  /* 0x00a800009110783b */ /* 0x000eea0000004200 */
[C---:B------:R-:W-:Y:S01]  /*87e0*/  HMMA.16816.F32 R64, R4.reuse, R12, R64 ;  /* 0x0000000c0440723c */ /* 0x040fe20000001840 */
[----:B------:R-:W4:Y:S05]  /*87f0*/  MUFU.EX2 R123, R123 ;  /* 0x0000007b007b7308 */ /* 0x000f2a0000000800 */
[C---:B------:R-:W-:Y:S01]  /*8800*/  HMMA.16816.F32 R68, R4.reuse, R14, R68 ;  /* 0x0000000e0444723c */ /* 0x040fe20000001844 */
[----:B------:R-:W5:Y:S02]  /*8810*/  LDSM.16.MT88.4 R12, [R144+0xa800] ;  /* 0x00a80000900c783b */ /* 0x000f640000004200 */
[----:B------:R-:W-:Y:S03]  /*8820*/  MUFU.EX2 R128, R128 ;  /* 0x0000008000807308 */ /* 0x000fe60000000800 */
[C---:B------:R-:W-:Y:S05]  /*8830*/  HMMA.16816.F32 R48, R4.reuse, R24, R48 ;  /* 0x000000180430723c */ /* 0x040fea0000001830 */
[----:B------:R-:W4:Y:S01]  /*8840*/  MUFU.EX2 R121, R121 ;  /* 0x0000007900797308 */ /* 0x000f220000000800 */
[C---:B------:R-:W-:Y:S01]  /*8850*/  HMMA.16816.F32 R52, R4.reuse, R26, R52 ;  /* 0x0000001a0434723c */ /* 0x040fe20000001834 */
[----:B------:R-:W-:Y:S05]  /*8860*/  LDSM.16.MT88.4 R24, [R148+0x9000] ;  /* 0x009000009418783b */ /* 0x000fea0000004200 */
[C---:B------:R-:W-:Y:S01]  /*8870*/  HMMA.16816.F32 R40, R4.reuse, R20, R40 ;  /* 0x000000140428723c */ /* 0x040fe20000001828 */
[----:B------:R-:W-:Y:S05]  /*8880*/  MUFU.EX2 R101, R101 ;  /* 0x0000006500657308 */ /* 0x000fea0000000800 */
[C---:B--2---:R-:W-:Y:S06]  /*8890*/  HMMA.16816.F32 R72, R4.reuse, R8, R72 ;  /* 0x000000080448723c */ /* 0x044fec0000001848 */
[C---:B------:R-:W-:Y:S01]  /*88a0*/  HMMA.16816.F32 R76, R4.reuse, R10, R76 ;  /* 0x0000000a044c723c */ /* 0x040fe2000000184c */
[----:B------:R-:W2:Y:S05]  /*88b0*/  LDSM.16.MT88.4 R8, [R148+0xb000] ;  /* 0x00b000009408783b */ /* 0x000eaa0000004200 */
[C---:B---3--:R-:W-:Y:S06]  /*88c0*/  HMMA.16816.F32 R92, R4.reuse, R16, R92 ;  /* 0x00000010045c723c */ /* 0x048fec000000185c */
[C---:B------:R-:W-:Y:S01]  /*88d0*/  HMMA.16816.F32 R80, R4.reuse, R18, R80 ;  /* 0x000000120450723c */ /* 0x040fe20000001850 */
[----:B------:R-:W3:Y:S05]  /*88e0*/  LDSM.16.MT88.4 R16, [R145+0x9000] ;  /* 0x009000009110783b */ /* 0x000eea0000004200 */
[C---:B-----5:R-:W-:Y:S06]  /*88f0*/  HMMA.16816.F32 R88, R4.reuse, R12, R88 ;  /* 0x0000000c0458723c */ /* 0x060fec0000001858 */
[C---:B------:R-:W-:Y:S01]  /*8900*/  HMMA.16816.F32 R84, R4.reuse, R14, R84 ;  /* 0x0000000e0454723c */ /* 0x040fe20000001854 */
[----:B------:R-:W5:Y:S05]  /*8910*/  LDSM.16.MT88.4 R12, [R144+0x9000] ;  /* 0x00900000900c783b */ /* 0x000f6a0000004200 */
[----:B------:R-:W-:Y:S01]  /*8920*/  HMMA.16816.F32 R44, R4, R22, R44 ;  /* 0x00000016042c723c */ /* 0x000fe2000000182c */
[----:B------:R-:W5:Y:S06]  /*8930*/  LDSM.16.MT88.4 R20, [R146+0x9000] ;  /* 0x009000009214783b */ /* 0x000f6c0000004200 */
[----:B-1----:R-:W-:Y:S01]  /*8940*/  F2FP.F16.F32.PACK_AB R4, R127, R126 ;  /* 0x0000007e7f04723e */ /* 0x002fe200000000ff */
[----:B------:R-:W-:Y:S01]  /*8950*/  FADD.FTZ R126, R126, R113 ;  /* 0x000000717e7e7221 */ /* 0x000fe20000010000 */
[----:B----4-:R-:W-:Y:S01]  /*8960*/  F2FP.F16.F32.PACK_AB R5, R123, R122 ;  /* 0x0000007a7b05723e */ /* 0x010fe200000000ff */
[----:B------:R-:W-:Y:S01]  /*8970*/  FADD.FTZ R122, R122, R117 ;  /* 0x000000757a7a7221 */ /* 0x000fe20000010000 */
[----:B------:R-:W-:Y:S01]  /*8980*/  F2FP.F16.F32.PACK_AB R6, R129, R120 ;  /* 0x000000788106723e */ /* 0x000fe200000000ff */
[----:B------:R-:W-:Y:S01]  /*8990*/  FADD.FTZ R127, R127, R126 ;  /* 0x0000007e7f7f7221 */ /* 0x000fe20000010000 */
[----:B------:R-:W-:Y:S01]  /*89a0*/  F2FP.F16.F32.PACK_AB R7, R121, R128 ;  /* 0x000000807907723e */ /* 0x000fe200000000ff */
[----:B------:R-:W-:-:S02]  /*89b0*/  FADD.FTZ R123, R123, R122 ;  /* 0x0000007a7b7b7221 */ /* 0x000fc40000010000 */
[----:B------:R-:W-:Y:S02]  /*89c0*/  FADD.FTZ R120, R120, R127 ;  /* 0x0000007f78787221 */ /* 0x000fe40000010000 */
[----:B------:R-:W-:Y:S02]  /*89d0*/  FADD.FTZ R0, R128, R123 ;  /* 0x0000007b80007221 */ /* 0x000fe40000010000 */
[----:B--2---:R-:W-:Y:S01]  /*89e0*/  HMMA.16816.F32 R64, R4, R8, R64 ;  /* 0x000000080440723c */ /* 0x004fe20000001840 */
[----:B------:R-:W-:Y:S01]  /*89f0*/  FADD.FTZ R129, R129, R120 ;  /* 0x0000007881817221 */ /* 0x000fe20000010000 */
[----:B------:R-:W-:-:S04]  /*8a00*/  FADD.FTZ R0, R121, R0 ;  /* 0x0000000079007221 */ /* 0x000fc80000010000 */
[C---:B---3--:R-:W-:Y:S06]  /*8a10*/  HMMA.16816.F32 R48, R4.reuse, R16, R48 ;  /* 0x000000100430723c */ /* 0x048fec0000001830 */
[C---:B------:R-:W-:Y:S01]  /*8a20*/  HMMA.16816.F32 R52, R4.reuse, R18, R52 ;  /* 0x000000120434723c */ /* 0x040fe20000001834 */
[----:B------:R-:W1:Y:S05]  /*8a30*/  LDSM.16.MT88.4 R16, [R146+0xb000] ;  /* 0x00b000009210783b */ /* 0x000e6a0000004200 */
[C---:B-----5:R-:W-:Y:S06]  /*8a40*/  HMMA.16816.F32 R56, R4.reuse, R12, R56 ;  /* 0x0000000c0438723c */ /* 0x060fec0000001838 */
[C---:B------:R-:W-:Y:S01]  /*8a50*/  HMMA.16816.F32 R60, R4.reuse, R14, R60 ;  /* 0x0000000e043c723c */ /* 0x040fe2000000183c */
[----:B------:R-:W2:Y:S05]  /*8a60*/  LDSM.16.MT88.4 R12, [R145+0xb000] ;  /* 0x00b00000910c783b */ /* 0x000eaa0000004200 */
[C---:B------:R-:W-:Y:S01]  /*8a70*/  HMMA.16816.F32 R68, R4.reuse, R10, R68 ;  /* 0x0000000a0444723c */ /* 0x040fe20000001844 */
[----:B------:R-:W3:Y:S05]  /*8a80*/  LDSM.16.MT88.4 R8, [R144+0xb000] ;  /* 0x00b000009008783b */ /* 0x000eea0000004200 */
[C---:B------:R-:W-:Y:S06]  /*8a90*/  HMMA.16816.F32 R40, R4.reuse, R20, R40 ;  /* 0x000000140428723c */ /* 0x040fec0000001828 */
[C---:B------:R-:W-:Y:S01]  /*8aa0*/  HMMA.16816.F32 R44, R4.reuse, R22, R44 ;  /* 0x00000016042c723c */ /* 0x040fe2000000182c */
[----:B------:R-:W4:Y:S05]  /*8ab0*/  LDSM.16.MT88.4 R20, [R148+0x9800] ;  /* 0x009800009414783b */ /* 0x000f2a0000004200 */
[C---:B------:R-:W-:Y:S06]  /*8ac0*/  HMMA.16816.F32 R96, R4.reuse, R24, R96 ;  /* 0x000000180460723c */ /* 0x040fec0000001860 */
[----:B-1----:R-:W-:Y:S01]  /*8ad0*/  HMMA.16816.F32 R72, R4, R16, R72 ;  /* 0x000000100448723c */ /* 0x002fe20000001848 */
[--C-:B------:R-:W-:Y:S01]  /*8ae0*/  FFMA.FTZ R24, R109, UR12, -R103.reuse ;  /* 0x0000000c6d187c23 */ /* 0x100fe20008010867 */
[----:B------:R-:W-:-:S04]  /*8af0*/  FFMA.FTZ R25, R110, UR12, -R103 ;  /* 0x0000000c6e197c23 */ /* 0x000fc80008010867 */
[C---:B------:R-:W-:Y:S01]  /*8b00*/  HMMA.16816.F32 R76, R4.reuse, R18, R76 ;  /* 0x00000012044c723c */ /* 0x040fe2000000184c */
[----:B------:R-:W1:Y:S01]  /*8b10*/  LDSM.16.MT88.4 R16, [R146+0x9800] ;  /* 0x009800009210783b */ /* 0x000e620000004200 */
[----:B------:R-:W-:Y:S04]  /*8b20*/  MUFU.EX2 R24, R24 ;  /* 0x0000001800187308 */ /* 0x000fe80000000800 */
[C---:B--2---:R-:W-:Y:S04]  /*8b30*/  HMMA.16816.F32 R92, R4.reuse, R12, R92 ;  /* 0x0000000c045c723c */ /* 0x044fe8000000185c */
[----:B------:R-:W2:Y:S02]  /*8b40*/  MUFU.EX2 R25, R25 ;  /* 0x0000001900197308 */ /* 0x000ea40000000800 */
[C---:B------:R-:W-:Y:S01]  /*8b50*/  HMMA.16816.F32 R80, R4.reuse, R14, R80 ;  /* 0x0000000e0450723c */ /* 0x040fe20000001850 */
[----:B------:R-:W-:Y:S05]  /*8b60*/  LDSM.16.MT88.4 R12, [R144+0x9800] ;  /* 0x00980000900c783b */ /* 0x000fea0000004200 */
[C---:B---3--:R-:W-:Y:S06]  /*8b70*/  HMMA.16816.F32 R88, R4.reuse, R8, R88 ;  /* 0x000000080458723c */ /* 0x048fec0000001858 */
[C---:B------:R-:W-:Y:S01]  /*8b80*/  HMMA.16816.F32 R84, R4.reuse, R10, R84 ;  /* 0x0000000a0454723c */ /* 0x040fe20000001854 */
[----:B------:R-:W3:Y:S05]  /*8b90*/  LDSM.16.MT88.4 R8, [R145+0x9800] ;  /* 0x009800009108783b */ /* 0x000eea0000004200 */
[----:B------:R-:W-:Y:S07]  /*8ba0*/  HMMA.16816.F32 R36, R4, R26, R36 ;  /* 0x0000001a0424723c */ /* 0x000fee0000001824 */
[--C-:B------:R-:W-:Y:S01]  /*8bb0*/  FFMA.FTZ R26, R111, UR12, -R103.reuse ;  /* 0x0000000c6f1a7c23 */ /* 0x100fe20008010867 */
[----:B------:R-:W-:Y:S01]  /*8bc0*/  FFMA.FTZ R27, R112, UR12, -R103 ;  /* 0x0000000c701b7c23 */ /* 0x000fe20008010867 */
[--C-:B------:R-:W-:Y:S01]  /*8bd0*/  FFMA.FTZ R103, R106, UR12, -R108.reuse ;  /* 0x0000000c6a677c23 */ /* 0x100fe2000801086c */
[--C-:B------:R-:W-:Y:S01]  /*8be0*/  FFMA.FTZ R106, R105, UR12, -R108.reuse ;  /* 0x0000000c696a7c23 */ /* 0x100fe2000801086c */
[----:B------:R-:W-:Y:S01]  /*8bf0*/  FFMA.FTZ R108, R107, UR12, -R108 ;  /* 0x0000000c6b6c7c23 */ /* 0x000fe2000801086c */
[----:B--2---:R-:W-:Y:S01]  /*8c00*/  F2FP.F16.F32.PACK_AB R4, R25, R24 ;  /* 0x000000181904723e */ /* 0x004fe200000000ff */
[----:B------:R-:W-:Y:S01]  /*8c10*/  MUFU.EX2 R26, R26 ;  /* 0x0000001a001a7308 */ /* 0x000fe20000000800 */
[----:B------:R-:W-:-:S04]  /*8c20*/  FADD.FTZ R24, R24, R129 ;  /* 0x0000008118187221 */ /* 0x000fc80000010000 */
[----:B------:R-:W-:-:S03]  /*8c30*/  FADD.FTZ R25, R25, R24 ;  /* 0x0000001819197221 */ /* 0x000fc60000010000 */
[----:B------:R-:W2:Y:S08]  /*8c40*/  MUFU.EX2 R27, R27 ;  /* 0x0000001b001b7308 */ /* 0x000eb00000000800 */
[----:B------:R-:W-:Y:S08]  /*8c50*/  MUFU.EX2 R103, R103 ;  /* 0x0000006700677308 */ /* 0x000ff00000000800 */
[----:B------:R-:W5:Y:S01]  /*8c60*/  MUFU.EX2 R106, R106 ;  /* 0x0000006a006a7308 */ /* 0x000f620000000800 */
[----:B--2---:R-:W-:Y:S01]  /*8c70*/  F2FP.F16.F32.PACK_AB R6, R27, R26 ;  /* 0x0000001a1b06723e */ /* 0x004fe200000000ff */
[----:B------:R-:W-:-:S04]  /*8c80*/  FADD.FTZ R26, R26, R25 ;  /* 0x000000191a1a7221 */ /* 0x000fc80000010000 */
[----:B------:R-:W-:Y:S02]  /*8c90*/  FADD.FTZ R181, R27, R26 ;  /* 0x0000001a1bb57221 */ /* 0x000fe40000010000 */
[----:B------:R-:W2:Y:S01]  /*8ca0*/  MUFU.EX2 R108, R108 ;  /* 0x0000006c006c7308 */ /* 0x000ea20000000800 */
[----:B-----5:R-:W-:Y:S01]  /*8cb0*/  F2FP.F16.F32.PACK_AB R5, R106, R103 ;  /* 0x000000676a05723e */ /* 0x020fe200000000ff */
[----:B------:R-:W-:-:S04]  /*8cc0*/  FADD.FTZ R103, R103, R0 ;  /* 0x0000000067677221 */ /* 0x000fc80000010000 */
[----:B------:R-:W-:Y:S01]  /*8cd0*/  FADD.FTZ R106, R106, R103 ;  /* 0x000000676a6a7221 */ /* 0x000fe20000010000 */
[----:B--2---:R-:W-:-:S03]  /*8ce0*/  F2FP.F16.F32.PACK_AB R7, R108, R101 ;  /* 0x000000656c07723e */ /* 0x004fc600000000ff */
[----:B------:R-:W-:-:S04]  /*8cf0*/  FADD.FTZ R101, R101, R106 ;  /* 0x0000006a65657221 */ /* 0x000fc80000010000 */
[----:B------:R-:W-:Y:S01]  /*8d00*/  FADD.FTZ R179, R108, R101 ;  /* 0x000000656cb37221 */ /* 0x000fe20000010000 */
[C---:B----4-:R-:W-:Y:S06]  /*8d10*/  HMMA.16816.F32 R96, R4.reuse, R20, R96 ;  /* 0x000000140460723c */ /* 0x050fec0000001860 */
        /* <DEDUP_REMOVED lines=8> */
[C---:B------:R-:W-:Y:S06]  /*8da0*/  HMMA.16816.F32 R56, R4.reuse, R12, R56 ;  /* 0x0000000c0438723c */ /* 0x040fec0000001838 */
[C---:B------:R-:W-:Y:S01]  /*8db0*/  HMMA.16816.F32 R60, R4.reuse, R14, R60 ;  /* 0x0000000e043c723c */ /* 0x040fe2000000183c */
[----:B------:R-:W4:Y:S05]  /*8dc0*/  LDSM.16.MT88.4 R12, [R144+0xb800] ;  /* 0x00b80000900c783b */ /* 0x000f2a0000004200 */
[C---:B--2---:R-:W-:Y:S06]  /*8dd0*/  HMMA.16816.F32 R64, R4.reuse, R20, R64 ;  /* 0x000000140440723c */ /* 0x044fec0000001840 */
[C---:B------:R-:W-:Y:S06]  /*8de0*/  HMMA.16816.F32 R68, R4.reuse, R22, R68 ;  /* 0x000000160444723c */ /* 0x040fec0000001844 */
[C---:B-1----:R-:W-:Y:S06]  /*8df0*/  HMMA.16816.F32 R72, R4.reuse, R16, R72 ;  /* 0x000000100448723c */ /* 0x042fec0000001848 */
[C---:B------:R-:W-:Y:S06]  /*8e00*/  HMMA.16816.F32 R76, R4.reuse, R18, R76 ;  /* 0x00000012044c723c */ /* 0x040fec000000184c */
[C---:B---3--:R-:W-:Y:S06]  /*8e10*/  HMMA.16816.F32 R92, R4.reuse, R8, R92 ;  /* 0x00000008045c723c */ /* 0x048fec000000185c */
[C---:B------:R-:W-:Y:S06]  /*8e20*/  HMMA.16816.F32 R80, R4.reuse, R10, R80 ;  /* 0x0000000a0450723c */ /* 0x040fec0000001850 */
[C---:B----4-:R-:W-:Y:S06]  /*8e30*/  HMMA.16816.F32 R88, R4.reuse, R12, R88 ;  /* 0x0000000c0458723c */ /* 0x050fec0000001858 */
[----:B------:R-:W-:-:S15]  /*8e40*/  HMMA.16816.F32 R84, R4, R14, R84 ;  /* 0x0000000e0454723c */ /* 0x000fde0000001854 */
[----:B------:R-:W-:-:S09]  /*8e50*/  NOP ;  /* 0x0000000000007918 */ /* 0x000fd20000000000 */
.L_x_5460:
[----:B------:R-:W-:-:S13]  /*8e60*/  ISETP.GE.AND P1, PT, R163, 0x1, PT ;  /* 0x00000001a300780c */ /* 0x000fda0003f26270 */
[----:B------:R-:W-:Y:S05]  /*8e70*/  @!P1 BRA `(.L_x_5468) ;  /* 0x0000002c00189947 */ /* 0x000fea0003800000 */
[----:B------:R-:W-:Y:S01]  /*8e80*/  IMAD.U32 R175, R124, -0x40, RZ ;  /* 0xffffffc07caf7824 */ /* 0x000fe200078e00ff */
[----:B------:R-:W-:Y:S01]  /*8e90*/  MOV R0, R3 ;  /* 0x0000000300007202 */ /* 0x000fe20000000f00 */
[----:B------:R-:W-:Y:S01]  /*8ea0*/  IMAD.U32 R173, R102, -0x40, RZ ;  /* 0xffffffc066ad7824 */ /* 0x000fe200078e00ff */
[----:B------:R-:W-:Y:S01]  /*8eb0*/  ULDC UR5, c[0x0][0x2d0] ;  /* 0x0000b40000057ab9 */ /* 0x000fe20000000800 */
[----:B------:R-:W-:Y:S01]  /*8ec0*/  IMAD.MOV.U32 R101, RZ, RZ, R100 ;  /* 0x000000ffff657224 */ /* 0x000fe200078e0064 */
[----:B------:R-:W-:Y:S01]  /*8ed0*/  SHF.R.S32.HI R174, RZ, 0x1f, R175 ;  /* 0x0000001fffae7819 */ /* 0x000fe200000114af */
[----:B------:R-:W-:Y:S01]  /*8ee0*/  ULDC UR4, c[0x0][0x2ec] ;  /* 0x0000bb0000047ab9 */ /* 0x000fe20000000800 */
[----:B------:R-:W-:-:S07]  /*8ef0*/  SHF.R.S32.HI R172, RZ, 0x1f, R173 ;  /* 0x0000001fffac7819 */ /* 0x000fce00000114ad */
.L_x_5472:
[----:B------:R-:W-:Y:S04]  /*8f00*/  DEPBAR.LE SB0, 0x0 ;  /* 0x000080000000791a */ /* 0x000fe80000000000 */
[----:B------:R-:W-:Y:S01]  /*8f10*/  BAR.SYNC.DEFER_BLOCKING 0x0 ;  /* 0x0000000000007b1d */ /* 0x000fe20000010000 */
[----:B------:R-:W-:Y:S01]  /*8f20*/  ISETP.GE.AND P4, PT, R166, UR5, PT ;  /* 0x00000005a6007c0c */ /* 0x000fe2000bf86270 */
[----:B------:R-:W-:Y:S01]  /*8f30*/  IMAD.MOV.U32 R10, RZ, RZ, R175 ;  /* 0x000000ffff0a7224 */ /* 0x000fe200078e00af */
[----:B------:R-:W-:Y:S01]  /*8f40*/  ISETP.GE.AND P3, PT, R157, UR5, PT ;  /* 0x000000059d007c0c */ /* 0x000fe2000bf66270 */
[----:B------:R-:W-:Y:S02]  /*8f50*/  IMAD.MOV.U32 R185, RZ, RZ, R174 ;  /* 0x000000ffffb97224 */ /* 0x000fe400078e00ae */
[----:B------:R-:W-:Y:S10]  /*8f60*/  @!P0 BRA `(.L_x_5469) ;  /* 0x0000000000f48947 */ /* 0x000ff40003800000 */
        /* <DEDUP_REMOVED lines=30> */
[----:B------:R-:W-:Y:S01]  /*9150*/  ISETP.GE.U32.AND P6, PT, R8, R2, PT ;  /* 0x000000020800720c */ /* 0x000fe20003fc6070 */
[----:B------:R-:W1:Y:S01]  /*9160*/  LDC.64 R4, c[0x0][0x250] ;  /* 0x00009400ff047b82 */ /* 0x000e620000000a00 */
        /* <DEDUP_REMOVED lines=25> */
[-C--:B---3--:R-:W-:Y:S04]  /*9300*/  IMAD.WIDE.U32 R10, R7, R2.reuse, R10 ;  /* 0x00000002070a7225 */ /* 0x088fe800078e000a */
[----:B------:R-:W-:Y:S04]  /*9310*/  IMAD R4, R5, R2, RZ ;  /* 0x0000000205047224 */ /* 0x000fe800078e02ff */
[----:B------:R-:W-:Y:S05]  /*9320*/  IMAD R4, R7, R3, R4 ;  /* 0x0000000307047224 */ /* 0x000fea00078e0204 */
[----:B------:R-:W-:Y:S07]  /*9330*/  IADD3 R185, R11, R4, RZ ;  /* 0x000000040bb97210 */ /* 0x000fee0007ffe0ff */
.L_x_5469:
        /* <DEDUP_REMOVED lines=33> */
[----:B------:R-:W-:Y:S01]  /*9550*/  @P3 STS.128 [R164+0xa800], RZ ;  /* 0x00a800ffa4003388 */ /* 0x000fe20000000c00 */
[----:B------:R-:W-:Y:S02]  /*9560*/  IMAD.MOV.U32 R178, RZ, RZ, R2 ;  /* 0x000000ffffb27224 */ /* 0x000fe400078e0002 */
        /* <DEDUP_REMOVED lines=28> */
[----:B------:R-:W2:Y:S04]  /*9730*/  LDSM.16.M88.4 R108, [R154+0x4000] ;  /* 0x004000009a6c783b */ /* 0x000ea80000000200 */
[----:B------:R-:W3:Y:S04]  /*9740*/  LDSM.16.M88.4 R112, [R154+0x4800] ;  /* 0x004800009a70783b */ /* 0x000ee80000000200 */
[----:B------:R-:W4:Y:S04]  /*9750*/  LDSM.16.M88.4 R116, [R154+0x5000] ;  /* 0x005000009a74783b */ /* 0x000f280000000200 */
[----:B------:R-:W5:Y:S04]  /*9760*/  LDSM.16.M88.4 R120, [R154+0x5800] ;  /* 0x005800009a78783b */ /* 0x000f680000000200 */
[----:B------:R-:W0:Y:S01]  /*9770*/  LDGDEPBAR ;  /* 0x00000000000079af */ /* 0x000e220000000000 */
[----:B-1----:R-:W-:Y:S03]  /*9780*/  IMAD.MOV.U32 R183, RZ, RZ, R3 ;  /* 0x000000ffffb77224 */ /* 0x002fe600078e0003 */
[----:B------:R-:W-:Y:S04]  /*9790*/  LDSM.16.M88.4 R124, [R153] ;  /* 0x00000000997c783b */ /* 0x000fe80000000200 */
[----:B------:R-:W1:Y:S04]  /*97a0*/  LDSM.16.M88.4 R128, [R152] ;  /* 0x000000009880783b */ /* 0x000e680000000200 */
[----:B------:R-:W1:Y:S04]  /*97b0*/  LDSM.16.M88.4 R132, [R152+0x800] ;  /* 0x000800009884783b */ /* 0x000e680000000200 */
[----:B------:R-:W1:Y:S04]  /*97c0*/  LDSM.16.M88.4 R136, [R152+0x1000] ;  /* 0x001000009888783b */ /* 0x000e680000000200 */
[----:B------:R-:W1:Y:S01]  /*97d0*/  LDSM.16.M88.4 R140, [R152+0x1800] ;  /* 0x00180000988c783b */ /* 0x000e620000000200 */
[C---:B--2---:R-:W-:Y:S06]  /*97e0*/  HMMA.16816.F32 R4, R104.reuse, R108, RZ ;  /* 0x0000006c6804723c */ /* 0x044fec00000018ff */
[C---:B------:R-:W-:Y:S01]  /*97f0*/  HMMA.16816.F32 R8, R104.reuse, R110, RZ ;  /* 0x0000006e6808723c */ /* 0x040fe200000018ff */
[----:B------:R-:W-:Y:S05]  /*9800*/  LDSM.16.M88.4 R108, [R147+0x4000] ;  /* 0x00400000936c783b */ /* 0x000fea0000000200 */
[C---:B---3--:R-:W-:Y:S06]  /*9810*/  HMMA.16816.F32 R12, R104.reuse, R112, RZ ;  /* 0x00000070680c723c */ /* 0x048fec00000018ff */
[C---:B------:R-:W-:Y:S01]  /*9820*/  HMMA.16816.F32 R16, R104.reuse, R114, RZ ;  /* 0x000000726810723c */ /* 0x040fe200000018ff */
[----:B------:R-:W-:Y:S05]  /*9830*/  LDSM.16.M88.4 R112, [R147+0x4800] ;  /* 0x004800009370783b */ /* 0x000fea0000000200 */
[C---:B----4-:R-:W-:Y:S06]  /*9840*/  HMMA.16816.F32 R20, R104.reuse, R116, RZ ;  /* 0x000000746814723c */ /* 0x050fec00000018ff */
[C---:B------:R-:W-:Y:S01]  /*9850*/  HMMA.16816.F32 R24, R104.reuse, R118, RZ ;  /* 0x000000766818723c */ /* 0x040fe200000018ff */
[----:B------:R-:W-:Y:S05]  /*9860*/  LDSM.16.M88.4 R116, [R147+0x5000] ;  /* 0x005000009374783b */ /* 0x000fea0000000200 */
[C---:B-----5:R-:W-:Y:S06]  /*9870*/  HMMA.16816.F32 R28, R104.reuse, R120, RZ ;  /* 0x00000078681c723c */ /* 0x060fec00000018ff */
[----:B------:R-:W-:Y:S01]  /*9880*/  HMMA.16816.F32 R32, R104, R122, RZ ;  /* 0x0000007a6820723c */ /* 0x000fe200000018ff */
[----:B------:R-:W2:Y:S04]  /*9890*/  LDSM.16.M88.4 R104, [R151] ;  /* 0x000000009768783b */ /* 0x000ea80000000200 */
[----:B------:R-:W3:Y:S01]  /*98a0*/  LDSM.16.M88.4 R120, [R147+0x5800] ;  /* 0x005800009378783b */ /* 0x000ee20000000200 */
[C---:B-1----:R-:W-:Y:S06]  /*98b0*/  HMMA.16816.F32 R4, R124.reuse, R128, R4 ;  /* 0x000000807c04723c */ /* 0x042fec0000001804 */
[C---:B------:R-:W-:Y:S06]  /*98c0*/  HMMA.16816.F32 R8, R124.reuse, R130, R8 ;  /* 0x000000827c08723c */ /* 0x040fec0000001808 */
[C---:B------:R-:W-:Y:S06]  /*98d0*/  HMMA.16816.F32 R12, R124.reuse, R132, R12 ;  /* 0x000000847c0c723c */ /* 0x040fec000000180c */
[C---:B------:R-:W-:Y:S06]  /*98e0*/  HMMA.16816.F32 R16, R124.reuse, R134, R16 ;  /* 0x000000867c10723c */ /* 0x040fec0000001810 */
[C---:B------:R-:W-:Y:S06]  /*98f0*/  HMMA.16816.F32 R20, R124.reuse, R136, R20 ;  /* 0x000000887c14723c */ /* 0x040fec0000001814 */
[C---:B------:R-:W-:Y:S06]  /*9900*/  HMMA.16816.F32 R24, R124.reuse, R138, R24 ;  /* 0x0000008a7c18723c */ /* 0x040fec0000001818 */
[C---:B------:R-:W-:Y:S06]  /*9910*/  HMMA.16816.F32 R28, R124.reuse, R140, R28 ;  /* 0x0000008c7c1c723c */ /* 0x040fec000000181c */
[----:B------:R-:W-:Y:S01]  /*9920*/  HMMA.16816.F32 R32, R124, R142, R32 ;  /* 0x0000008e7c20723c */ /* 0x000fe20000001820 */
[----:B------:R-:W-:Y:S05]  /*9930*/  LDSM.16.M88.4 R124, [R149+0x1000] ;  /* 0x00100000957c783b */ /* 0x000fea0000000200 */
[C---:B--2---:R-:W-:Y:S06]  /*9940*/  HMMA.16816.F32 R4, R104.reuse, R108, R4 ;  /* 0x0000006c6804723c */ /* 0x044fec0000001804 */
[C---:B------:R-:W-:Y:S01]  /*9950*/  HMMA.16816.F32 R8, R104.reuse, R110, R8 ;  /* 0x0000006e6808723c */ /* 0x040fe20000001808 */
[----:B------:R-:W-:Y:S05]  /*9960*/  LDSM.16.M88.4 R108, [R150] ;  /* 0x00000000966c783b */ /* 0x000fea0000000200 */
[C---:B------:R-:W-:Y:S06]  /*9970*/  HMMA.16816.F32 R12, R104.reuse, R112, R12 ;  /* 0x00000070680c723c */ /* 0x040fec000000180c */
[C---:B------:R-:W-:Y:S01]  /*9980*/  HMMA.16816.F32 R16, R104.reuse, R114, R16 ;  /* 0x000000726810723c */ /* 0x040fe20000001810 */
[----:B------:R-:W1:Y:S05]  /*9990*/  LDSM.16.M88.4 R112, [R149] ;  /* 0x000000009570783b */ /* 0x000e6a0000000200 */
[C---:B------:R-:W-:Y:S06]  /*99a0*/  HMMA.16816.F32 R20, R104.reuse, R116, R20 ;  /* 0x000000746814723c */ /* 0x040fec0000001814 */
[C---:B------:R-:W-:Y:S01]  /*99b0*/  HMMA.16816.F32 R24, R104.reuse, R118, R24 ;  /* 0x000000766818723c */ /* 0x040fe20000001818 */
[----:B------:R-:W2:Y:S05]  /*99c0*/  LDSM.16.M88.4 R116, [R149+0x800] ;  /* 0x000800009574783b */ /* 0x000eaa0000000200 */
[C---:B---3--:R-:W-:Y:S06]  /*99d0*/  HMMA.16816.F32 R28, R104.reuse, R120, R28 ;  /* 0x00000078681c723c */ /* 0x048fec000000181c */
        /* <DEDUP_REMOVED lines=18> */
[----:B------:R-:W1:Y:S05]  /*9b00*/  LDSM.16.M88.4 R116, [R152+0x2000] ;  /* 0x002000009874783b */ /* 0x000e6a0000000200 */
[C---:B------:R-:W-:Y:S06]  /*9b10*/  HMMA.16816.F32 R12, R112.reuse, R120, R12 ;  /* 0x00000078700c723c */ /* 0x040fec000000180c */
[C---:B------:R-:W-:Y:S01]  /*9b20*/  HMMA.16816.F32 R16, R112.reuse, R122, R16 ;  /* 0x0000007a7010723c */ /* 0x040fe20000001810 */
[----:B------:R-:W4:Y:S05]  /*9b30*/  LDSM.16.M88.4 R120, [R152+0x2800] ;  /* 0x002800009878783b */ /* 0x000f2a0000000200 */
[C---:B--2---:R-:W-:Y:S06]  /*9b40*/  HMMA.16816.F32 R20, R112.reuse, R124, R20 ;  /* 0x0000007c7014723c */ /* 0x044fec0000001814 */
        /* <DEDUP_REMOVED lines=9> */
[C---:B----4-:R-:W-:Y:S06]  /*9be0*/  HMMA.16816.F32 R12, R108.reuse, R120, R12 ;  /* 0x000000786c0c723c */ /* 0x050fec000000180c */
        /* <DEDUP_REMOVED lines=20> */
[----:B------:R-:W3:Y:S01]  /*9d30*/  LDSM.16.M88.4 R104, [R149+0x3800] ;  /* 0x003800009568783b */ /* 0x000ee20000000200 */
[----:B------:R-:W-:Y:S04]  /*9d40*/  DEPBAR.LE SB0, 0x0 ;  /* 0x000080000000791a */ /* 0x000fe80000000000 */
[C---:B-1----:R-:W-:Y:S01]  /*9d50*/  HMMA.16816.F32 R4, R108.reuse, R116, R4 ;  /* 0x000000746c04723c */ /* 0x042fe20000001804 */
[----:B------:R-:W-:Y:S05]  /*9d60*/  BAR.SYNC.DEFER_BLOCKING 0x0 ;  /* 0x0000000000007b1d */ /* 0x000fea0000010000 */
[C---:B------:R-:W-:Y:S06]  /*9d70*/  HMMA.16816.F32 R8, R108.reuse, R118, R8 ;  /* 0x000000766c08723c */ /* 0x040fec0000001808 */
[C---:B----4-:R-:W-:Y:S06]  /*9d80*/  HMMA.16816.F32 R12, R108.reuse, R120, R12 ;  /* 0x000000786c0c723c */ /* 0x050fec000000180c */
[C---:B------:R-:W-:Y:S06]  /*9d90*/  HMMA.16816.F32 R16, R108.reuse, R122, R16 ;  /* 0x0000007a6c10723c */ /* 0x040fec0000001810 */
[C---:B--2---:R-:W-:Y:S06]  /*9da0*/  HMMA.16816.F32 R20, R108.reuse, R124, R20 ;  /* 0x0000007c6c14723c */ /* 0x044fec0000001814 */
[C---:B------:R-:W-:Y:S06]  /*9db0*/  HMMA.16816.F32 R24, R108.reuse, R126, R24 ;  /* 0x0000007e6c18723c */ /* 0x040fec0000001818 */
[C---:B---3--:R-:W-:Y:S06]  /*9dc0*/  HMMA.16816.F32 R28, R108.reuse, R104, R28 ;  /* 0x000000686c1c723c */ /* 0x048fec000000181c */
[----:B------:R-:W-:Y:S01]  /*9dd0*/  HMMA.16816.F32 R32, R108, R106, R32 ;  /* 0x0000006a6c20723c */ /* 0x000fe20000001820 */
[----:B------:R-:W-:Y:S11]  /*9de0*/  @!UPT UIADD3 URZ, URZ, URZ, URZ ;  /* 0x0000003f3f3ff290 */ /* 0x000ff6000fffe03f */
[----:B------:R-:W-:Y:S01]  /*9df0*/  @!UPT UIADD3 URZ, URZ, URZ, URZ ;  /* 0x0000003f3f3ff290 */ /* 0x000fe2000fffe03f */
[----:B------:R-:W-:Y:S11]  /*9e00*/  @!P1 BRA `(.L_x_5470) ;  /* 0x0000000800049947 */ /* 0x000ff60003800000 */
[----:B------:R-:W-:Y:S02]  /*9e10*/  MOV R2, R173 ;  /* 0x000000ad00027202 */ /* 0x000fe40000000f00 */
[----:B------:R-:W-:Y:S01]  /*9e20*/  MOV R103, R172 ;  /* 0x000000ac00677202 */ /* 0x000fe20000000f00 */
[----:B------:R-:W-:Y:S06]  /*9e30*/  @!P0 BRA `(.L_x_5471) ;  /* 0x0000000000fc8947 */ /* 0x000fec0003800000 */
[----:B------:R-:W1:Y:S01]  /*9e40*/  LDC R100, c[0x0][0x380] ;  /* 0x0000e000ff647b82 */ /* 0x000e620000000800 */
[----:B------:R-:W-:Y:S05]  /*9e50*/  SHF.L.U32 R109, R163, 0x6, RZ ;  /* 0x00000006a36d7819 */ /* 0x000fea00000006ff */
[C---:B------:R-:W-:Y:S02]  /*9e60*/  VIADD R107, R109.reuse, 0xffffff80 ;  /* 0xffffff806d6b7836 */ /* 0x040fe40000000000 */
[----:B------:R-:W-:Y:S03]  /*9e70*/  VIADD R109, R109, 0xffffffc0 ;  /* 0xffffffc06d6d7836 */ /* 0x000fe60000000000 */
[----:B------:R-:W-:Y:S02]  /*9e80*/  IABS R102, R107 ;  /* 0x0000006b00667213 */ /* 0x000fe40000000000 */
        /* <DEDUP_REMOVED lines=26> */
[----:B------:R-:W-:Y:S01]  /*a030*/  ISETP.GE.U32.AND P6, PT, R104, R2, PT ;  /* 0x000000026800720c */ /* 0x000fe20003fc6070 */
[----:B------:R-:W1:Y:S01]  /*a040*/  LDC.64 R102, c[0x0][0x248] ;  /* 0x00009200ff667b82 */ /* 0x000e620000000a00 */
        /* <DEDUP_REMOVED lines=15> */
[----:B------:R-:W3:Y:S03]  /*a140*/  LDC.64 R2, c[0x0][0x230] ;  /* 0x00008c00ff027b82 */ /* 0x000ee60000000a00 */
[----:B------:R-:W-:Y:S01]  /*a150*/  IMAD R107, R107, R100, -0x40 ;  /* 0xffffffc06b6b7424 */ /* 0x000fe200078e0264 */
[----:B------:R-:W2:Y:S04]  /*a160*/  LDG.E R105, desc[UR10][R110.64] ;  /* 0x0000000a6e697981 */ /* 0x000ea8000c1e1900 */
[----:B------:R-:W-:Y:S05]  /*a170*/  SHF.R.S32.HI R109, RZ, 0x1f, R107 ;  /* 0x0000001fff6d7819 */ /* 0x000fea000001146b */
[-C--:B-1----:R-:W-:Y:S02]  /*a180*/  IMAD R100, R109, R102.reuse, RZ ;  /* 0x000000666d647224 */ /* 0x082fe400078e02ff */
[C---:B------:R-:W-:Y:S04]  /*a190*/  IMAD.WIDE.U32 R108, R107.reuse, R102, RZ ;  /* 0x000000666b6c7225 */ /* 0x040fe800078e00ff */
[----:B------:R-:W-:Y:S05]  /*a1a0*/  IMAD R100, R107, R103, R100 ;  /* 0x000000676b647224 */ /* 0x000fea00078e0264 */
[----:B------:R-:W-:Y:S01]  /*a1b0*/  IADD3 R109, R109, R100, RZ ;  /* 0x000000646d6d7210 */ /* 0x000fe20007ffe0ff */
[----:B--2---:R-:W-:Y:S04]  /*a1c0*/  IMAD.IADD R104, R104, 0x1, -R105 ;  /* 0x0000000168687824 */ /* 0x004fe800078e0a69 */
[CC--:B---3--:R-:W-:Y:S01]  /*a1d0*/  IMAD.WIDE.U32 R108, R104.reuse, R2.reuse, R108 ;  /* 0x00000002686c7225 */ /* 0x0c8fe200078e006c */
[----:B------:R-:W-:Y:S05]  /*a1e0*/  SHF.R.S32.HI R103, RZ, 0x1f, R104 ;  /* 0x0000001fff677819 */ /* 0x000fea0000011468 */
[----:B------:R-:W-:Y:S01]  /*a1f0*/  IMAD R103, R103, R2, RZ ;  /* 0x0000000267677224 */ /* 0x000fe200078e02ff */
[----:B------:R-:W-:Y:S03]  /*a200*/  MOV R2, R108 ;  /* 0x0000006c00027202 */ /* 0x000fe60000000f00 */
[----:B------:R-:W-:Y:S04]  /*a210*/  IMAD R103, R104, R3, R103 ;  /* 0x0000000368677224 */ /* 0x000fe800078e0267 */
[----:B------:R-:W-:Y:S07]  /*a220*/  IMAD.IADD R103, R109, 0x1, R103 ;  /* 0x000000016d677824 */ /* 0x000fee00078e0267 */
.L_x_5471:
[----:B------:R1:W-:Y:S01]  /*a230*/  @P4 STS.128 [R164+0x4000], RZ ;  /* 0x004000ffa4004388 */ /* 0x0003e20000000c00 */
[C---:B------:R-:W-:Y:S02]  /*a240*/  LEA R108, P2, R2.reuse, R176, 0x1 ;  /* 0x000000b0026c7211 */ /* 0x040fe400078408ff */
        /* <DEDUP_REMOVED lines=61> */
.L_x_5470:
        /* <DEDUP_REMOVED lines=44> */
[C---:B------:R-:W-:Y:S01]  /*a8e0*/  FMUL.FTZ R122, R3.reuse, UR4 ;  /* 0x00000004037a7c20 */ /* 0x040fe20008410000 */
[----:B------:R-:W1:Y:S01]  /*a8f0*/  LDSM.16.MT88.4 R104, [R148+0x8000] ;  /* 0x008000009468783b */ /* 0x000e620000004200 */
[----:B------:R-:W-:Y:S01]  /*a900*/  FSETP.NEU.FTZ.AND P1, PT, R100, -INF , PT ;  /* 0xff8000006400780b */ /* 0x000fe20003f3d000 */
        /* <DEDUP_REMOVED lines=12> */
[----:B------:R-:W-:Y:S01]  /*a9d0*/  FFMA.FTZ R129, R24, UR4, -R124 ;  /* 0x0000000418817c23 */ /* 0x000fe2000801087c */
[--C-:B------:R-:W-:Y:S01]  /*a9e0*/  FFMA.FTZ R123, R6, UR4, -R122.reuse ;  /* 0x00000004067b7c23 */ /* 0x100fe2000801087a */
[----:B------:R-:W-:Y:S01]  /*a9f0*/  FFMA.FTZ R6, R7, UR4, -R122 ;  /* 0x0000000407067c23 */ /* 0x000fe2000801087a */
[----:B------:R-:W-:Y:S01]  /*aa00*/  FFMA.FTZ R7, R8, UR4, -R124 ;  /* 0x0000000408077c23 */ /* 0x000fe2000801087c */
[--C-:B------:R-:W-:Y:S01]  /*aa10*/  FFMA.FTZ R120, R11, UR4, -R122.reuse ;  /* 0x000000040b787c23 */ /* 0x100fe2000801087a */
[----:B--2---:R-:W-:Y:S01]  /*aa20*/  FFMA.FTZ R103, R10, UR4, -R122 ;  /* 0x000000040a677c23 */ /* 0x004fe2000801087a */
        /* <DEDUP_REMOVED lines=21> */
[C---:B------:R-:W-:Y:S01]  /*ab80*/  FMUL.FTZ R50, R0.reuse, R50 ;  /* 0x0000003200327220 */ /* 0x040fe20000410000 */
[----:B------:R-:W-:Y:S01]  /*ab90*/  FMUL.FTZ R51, R0, R51 ;  /* 0x0000003300337220 */ /* 0x000fe20000410000 */
        /* <DEDUP_REMOVED lines=8> */
[C---:B------:R-:W-:Y:S01]  /*ac20*/  FMUL.FTZ R58, R0.reuse, R58 ;  /* 0x0000003a003a7220 */ /* 0x040fe20000410000 */
        /* <DEDUP_REMOVED lines=8> */
[----:B------:R-:W-:Y:S03]  /*acb0*/  FMUL.FTZ R66, R0, R66 ;  /* 0x0000004200427220 */ /* 0x000fe60000410000 */
[----:B------:R-:W2:Y:S01]  /*acc0*/  MUFU.EX2 R102, R102 ;  /* 0x0000006600667308 */ /* 0x000ea20000000800 */
[----:B---3--:R-:W-:Y:S01]  /*acd0*/  F2FP.F16.F32.PACK_AB R97, R6, R123 ;  /* 0x0000007b0661723e */ /* 0x008fe200000000ff */
[----:B------:R-:W-:Y:S01]  /*ace0*/  FMUL.FTZ R67, R0, R67 ;  /* 0x0000004300437220 */ /* 0x000fe20000410000 */
[C---:B------:R-:W-:Y:S01]  /*acf0*/  FMUL.FTZ R68, R2.reuse, R68 ;  /* 0x0000004402447220 */ /* 0x040fe20000410000 */
[----:B------:R-:W-:Y:S01]  /*ad00*/  FMUL.FTZ R69, R2, R69 ;  /* 0x0000004502457220 */ /* 0x000fe20000410000 */
[C---:B------:R-:W-:Y:S01]  /*ad10*/  FMUL.FTZ R70, R0.reuse, R70 ;  /* 0x0000004600467220 */ /* 0x040fe20000410000 */
[----:B------:R-:W-:Y:S01]  /*ad20*/  FMUL.FTZ R71, R0, R71 ;  /* 0x0000004700477220 */ /* 0x000fe20000410000 */
[----:B------:R-:W-:Y:S03]  /*ad30*/  FFMA.FTZ R130, R25, UR4, -R124 ;  /* 0x0000000419827c23 */ /* 0x000fe6000801087c */
[----:B------:R-:W-:Y:S01]  /*ad40*/  MUFU.EX2 R103, R103 ;  /* 0x0000006700677308 */ /* 0x000fe20000000800 */
[----:B------:R-:W-:Y:S01]  /*ad50*/  FFMA.FTZ R131, R26, UR4, -R122 ;  /* 0x000000041a837c23 */ /* 0x000fe2000801087a */
        /* <DEDUP_REMOVED lines=10> */
[--C-:B------:R-:W-:Y:S01]  /*ae00*/  FFMA.FTZ R125, R16, UR4, -R124.reuse ;  /* 0x00000004107d7c23 */ /* 0x100fe2000801087c */
[----:B------:R-:W-:Y:S01]  /*ae10*/  FFMA.FTZ R126, R17, UR4, -R124 ;  /* 0x00000004117e7c23 */ /* 0x000fe2000801087c */
[--C-:B------:R-:W-:Y:S01]  /*ae20*/  FFMA.FTZ R127, R18, UR4, -R122.reuse ;  /* 0x00000004127f7c23 */ /* 0x100fe2000801087a */
[----:B------:R-:W-:Y:S01]  /*ae30*/  FFMA.FTZ R128, R19, UR4, -R122 ;  /* 0x0000000413807c23 */ /* 0x000fe2000801087a */
[C---:B------:R-:W-:Y:S01]  /*ae40*/  FMUL.FTZ R80, R2.reuse, R80 ;  /* 0x0000005002507220 */ /* 0x040fe20000410000 */
[----:B------:R-:W-:Y:S01]  /*ae50*/  FMUL.FTZ R81, R2, R81 ;  /* 0x0000005102517220 */ /* 0x000fe20000410000 */
[C---:B------:R-:W-:Y:S01]  /*ae60*/  FMUL.FTZ R82, R0.reuse, R82 ;  /* 0x0000005200527220 */ /* 0x040fe20000410000 */
[----:B------:R-:W-:Y:S01]  /*ae70*/  FMUL.FTZ R83, R0, R83 ;  /* 0x0000005300537220 */ /* 0x000fe20000410000 */
[----:B------:R-:W-:Y:S01]  /*ae80*/  MUFU.EX2 R125, R125 ;  /* 0x0000007d007d7308 */ /* 0x000fe20000000800 */
[C---:B------:R-:W-:Y:S01]  /*ae90*/  FMUL.FTZ R16, R2.reuse, R88 ;  /* 0x0000005802107220 */ /* 0x040fe20000410000 */
[----:B------:R-:W-:Y:S01]  /*aea0*/  FMUL.FTZ R17, R2, R89 ;  /* 0x0000005902117220 */ /* 0x000fe20000410000 */
[C---:B------:R-:W-:Y:S01]  /*aeb0*/  FMUL.FTZ R18, R0.reuse, R90 ;  /* 0x0000005a00127220 */ /* 0x040fe20000410000 */
[----:B------:R-:W-:Y:S01]  /*aec0*/  FMUL.FTZ R19, R0, R91 ;  /* 0x0000005b00137220 */ /* 0x000fe20000410000 */
[----:B---3--:R-:W-:Y:S01]  /*aed0*/  F2FP.F16.F32.PACK_AB R99, R120, R103 ;  /* 0x000000677863723e */ /* 0x008fe200000000ff */
[C---:B------:R-:W-:Y:S01]  /*aee0*/  FMUL.FTZ R84, R2.reuse, R84 ;  /* 0x0000005402547220 */ /* 0x040fe20000410000 */
[----:B------:R-:W-:Y:S03]  /*aef0*/  FMUL.FTZ R85, R2, R85 ;  /* 0x0000005502557220 */ /* 0x000fe60000410000 */
[----:B------:R-:W2:Y:S01]  /*af00*/  MUFU.EX2 R126, R126 ;  /* 0x0000007e007e7308 */ /* 0x000ea20000000800 */
[C---:B------:R-:W-:Y:S01]  /*af10*/  FMUL.FTZ R86, R0.reuse, R86 ;  /* 0x0000005600567220 */ /* 0x040fe20000410000 */
[----:B------:R-:W-:Y:S01]  /*af20*/  FMUL.FTZ R87, R0, R87 ;  /* 0x0000005700577220 */ /* 0x000fe20000410000 */
[----:B------:R-:W-:Y:S01]  /*af30*/  FFMA.FTZ R121, R2, R181, R121 ;  /* 0x000000b502797223 */ /* 0x000fe20000010079 */
[C---:B-1----:R-:W-:Y:S06]  /*af40*/  HMMA.16816.F32 R8, R96.reuse, R104, R8 ;  /* 0x000000686008723c */ /* 0x042fec0000001808 */
[----:B------:R-:W-:Y:S01]  /*af50*/  MUFU.EX2 R127, R127 ;  /* 0x0000007f007f7308 */ /* 0x000fe20000000800 */
[----:B------:R-:W-:Y:S01]  /*af60*/  ISETP.GT.AND P1, PT, R163, 0x1, PT ;  /* 0x00000001a300780c */ /* 0x000fe20003f24270 */
[C---:B------:R-:W-:Y:S01]  /*af70*/  HMMA.16816.F32 R36, R96.reuse, R106, R36 ;  /* 0x0000006a6024723c */ /* 0x040fe20000001824 */
[----:B------:R-:W1:Y:S02]  /*af80*/  LDSM.16.MT88.4 R104, [R148+0xa000] ;  /* 0x00a000009468783b */ /* 0x000e640000004200 */
[----:B------:R-:W-:Y:S03]  /*af90*/  FFMA.FTZ R123, R0, R179, R123 ;  /* 0x000000b3007b7223 */ /* 0x000fe6000001007b */
[C---:B------:R-:W-:Y:S02]  /*afa0*/  HMMA.16816.F32 R40, R96.reuse, R108, R40 ;  /* 0x0000006c6028723c */ /* 0x040fe40000001828 */
[----:B------:R-:W3:Y:S03]  /*afb0*/  MUFU.EX2 R128, R128 ;  /* 0x0000008000807308 */ /* 0x000ee60000000800 */
[----:B--2---:R-:W-:Y:S01]  /*afc0*/  F2FP.F16.F32.PACK_AB R90, R126, R125 ;  /* 0x0000007d7e5a723e */ /* 0x004fe200000000ff */
[C---:B------:R-:W-:Y:S01]  /*afd0*/  HMMA.16816.F32 R44, R96.reuse, R110, R44 ;  /* 0x0000006e602c723c */ /* 0x040fe2000000182c */
[----:B------:R-:W2:Y:S05]  /*afe0*/  LDSM.16.MT88.4 R108, [R146+0xa000] ;  /* 0x00a00000926c783b */ /* 0x000eaa0000004200 */
[----:B------:R-:W-:Y:S01]  /*aff0*/  MUFU.EX2 R129, R129 ;  /* 0x0000008100817308 */ /* 0x000fe20000000800 */
[----:B------:R-:W-:Y:S01]  /*b000*/  MOV R101, R100 ;  /* 0x0000006400657202 */ /* 0x000fe20000000f00 */
[C---:B------:R-:W-:Y:S08]  /*b010*/  HMMA.16816.F32 R48, R96.reuse, R112, R48 ;  /* 0x000000706030723c */ /* 0x040ff00000001830 */
[----:B------:R-:W-:Y:S01]  /*b020*/  MUFU.EX2 R130, R130 ;  /* 0x0000008200827308 */ /* 0x000fe20000000800 */
[C---:B------:R-:W-:Y:S01]  /*b030*/  HMMA.16816.F32 R52, R96.reuse, R114, R52 ;  /* 0x000000726034723c */ /* 0x040fe20000001834 */
[----:B------:R-:W4:Y:S02]  /*b040*/  LDSM.16.MT88.4 R112, [R145+0xa000] ;  /* 0x00a000009170783b */ /* 0x000f240000004200 */
[----:B---3--:R-:W-:Y:S03]  /*b050*/  F2FP.F16.F32.PACK_AB R91, R128, R127 ;  /* 0x0000007f805b723e */ /* 0x008fe600000000ff */
[C---:B------:R-:W-:Y:S03]  /*b060*/  HMMA.16816.F32 R56, R96.reuse, R116, R56 ;  /* 0x000000746038723c */ /* 0x040fe60000001838 */
[----:B------:R-:W-:Y:S02]  /*b070*/  MUFU.EX2 R131, R131 ;  /* 0x0000008300837308 */ /* 0x000fe40000000800 */
[----:B------:R-:W-:Y:S01]  /*b080*/  FADD.FTZ R6, R6, R123 ;  /* 0x0000007b06067221 */ /* 0x000fe20000010000 */
[C---:B------:R-:W-:Y:S05]  /*b090*/  HMMA.16816.F32 R60, R96.reuse, R118, R60 ;  /* 0x00000076603c723c */ /* 0x040fea000000183c */
[--C-:B------:R-:W-:Y:S01]  /*b0a0*/  FFMA.FTZ R116, R12, UR4, -R124.reuse ;  /* 0x000000040c747c23 */ /* 0x100fe2000801087c */
[C---:B-1----:R-:W-:Y:S05]  /*b0b0*/  HMMA.16816.F32 R64, R96.reuse, R104, R64 ;  /* 0x000000686040723c */ /* 0x042fea0000001840 */
[----:B------:R-:W-:Y:S01]  /*b0c0*/  FMUL.FTZ R12, R2, R92 ;  /* 0x0000005c020c7220 */ /* 0x000fe20000410000 */
[C---:B------:R-:W-:Y:S01]  /*b0d0*/  HMMA.16816.F32 R68, R96.reuse, R106, R68 ;  /* 0x0000006a6044723c */ /* 0x040fe20000001844 */
[----:B------:R-:W1:Y:S01]  /*b0e0*/  LDSM.16.MT88.4 R104, [R144+0xa000] ;  /* 0x00a000009068783b */ /* 0x000e620000004200 */
[----:B------:R-:W-:Y:S03]  /*b0f0*/  MUFU.EX2 R116, R116 ;  /* 0x0000007400747308 */ /* 0x000fe60000000800 */
[----:B------:R-:W-:Y:S01]  /*b100*/  FFMA.FTZ R117, R13, UR4, -R124 ;  /* 0x000000040d757c23 */ /* 0x000fe2000801087c */
[C---:B--2---:R-:W-:Y:S05]  /*b110*/  HMMA.16816.F32 R72, R96.reuse, R108, R72 ;  /* 0x0000006c6048723c */ /* 0x044fea0000001848 */
[--C-:B------:R-:W-:Y:S01]  /*b120*/  FFMA.FTZ R118, R14, UR4, -R122.reuse ;  /* 0x000000040e767c23 */ /* 0x100fe2000801087a */
[C---:B------:R-:W-:Y:S01]  /*b130*/  HMMA.16816.F32 R76, R96.reuse, R110, R76 ;  /* 0x0000006e604c723c */ /* 0x040fe2000000184c */
[----:B------:R-:W-:Y:S01]  /*b140*/  LDSM.16.MT88.4 R108, [R146+0x8800] ;  /* 0x00880000926c783b */ /* 0x000fe20000004200 */
[----:B------:R-:W2:Y:S03]  /*b150*/  MUFU.EX2 R117, R117 ;  /* 0x0000007500757308 */ /* 0x000ea60000000800 */
[----:B------:R-:W-:Y:S01]  /*b160*/  FFMA.FTZ R119, R15, UR4, -R122 ;  /* 0x000000040f777c23 */ /* 0x000fe2000801087a */
[----:B------:R-:W-:Y:S01]  /*b170*/  FMUL.FTZ R13, R2, R93 ;  /* 0x0000005d020d7220 */ /* 0x000fe20000410000 */
[C---:B------:R-:W-:Y:S01]  /*b180*/  FMUL.FTZ R14, R0.reuse, R94 ;  /* 0x0000005e000e7220 */ /* 0x040fe20000410000 */
[----:B------:R-:W-:Y:S02]  /*b190*/  FMUL.FTZ R15, R0, R95 ;  /* 0x0000005f000f7220 */ /* 0x000fe40000410000 */
[----:B------:R-:W3:Y:S02]  /*b1a0*/  LDSM.16.MT88.4 R92, [R148+0x8800] ;  /* 0x00880000945c783b */ /* 0x000ee40000004200 */
[----:B------:R-:W-:Y:S01]  /*b1b0*/  MUFU.EX2 R118, R118 ;  /* 0x0000007600767308 */ /* 0x000fe20000000800 */
[----:B------:R-:W-:Y:S01]  /*b1c0*/  FADD.FTZ R0, R5, R121 ;  /* 0x0000007905007221 */ /* 0x000fe20000010000 */
[----:B------:R-:W-:Y:S01]  /*b1d0*/  FADD.FTZ R103, R103, R6 ;  /* 0x0000000667677221 */ /* 0x000fe20000010000 */
[C---:B----4-:R-:W-:Y:S03]  /*b1e0*/  HMMA.16816.F32 R12, R96.reuse, R112, R12 ;  /* 0x00000070600c723c */ /* 0x050fe6000000180c */
[----:B------:R-:W-:Y:S04]  /*b1f0*/  FADD.FTZ R5, R7, R0 ;  /* 0x0000000007057221 */ /* 0x000fe80000010000 */
[----:B------:R-:W4:Y:S01]  /*b200*/  MUFU.EX2 R119, R119 ;  /* 0x0000007700777308 */ /* 0x000f220000000800 */
[----:B--2---:R-:W-:Y:S01]  /*b210*/  F2FP.F16.F32.PACK_AB R88, R117, R116 ;  /* 0x000000747558723e */ /* 0x004fe200000000ff */
[C---:B------:R-:W-:Y:S01]  /*b220*/  HMMA.16816.F32 R80, R96.reuse, R114, R80 ;  /* 0x000000726050723c */ /* 0x040fe20000001850 */
[----:B------:R-:W2:Y:S02]  /*b230*/  LDSM.16.MT88.4 R112, [R145+0x8800] ;  /* 0x008800009170783b */ /* 0x000ea40000004200 */
[----:B------:R-:W-:Y:S01]  /*b240*/  FADD.FTZ R5, R102, R5 ;  /* 0x0000000566057221 */ /* 0x000fe20000010000 */
[----:B------:R-:W-:Y:S02]  /*b250*/  FADD.FTZ R103, R120, R103 ;  /* 0x0000006778677221 */ /* 0x000fe40000010000 */
[C---:B-1----:R-:W-:Y:S05]  /*b260*/  HMMA.16816.F32 R16, R96.reuse, R104, R16 ;  /* 0x000000686010723c */ /* 0x042fea0000001810 */
[----:B------:R-:W-:Y:S01]  /*b270*/  FADD.FTZ R116, R116, R5 ;  /* 0x0000000574747221 */ /* 0x000fe20000010000 */
[----:B------:R-:W-:Y:S01]  /*b280*/  HMMA.16816.F32 R84, R96, R106, R84 ;  /* 0x0000006a6054723c */ /* 0x000fe20000001854 */
[----:B------:R-:W1:Y:S04]  /*b290*/  LDSM.16.MT88.4 R96, [R144+0x8800] ;  /* 0x008800009060783b */ /* 0x000e680000004200 */
[----:B----4-:R-:W-:Y:S01]  /*b2a0*/  F2FP.F16.F32.PACK_AB R89, R119, R118 ;  /* 0x000000767759723e */ /* 0x010fe200000000ff */
[----:B------:R-:W-:Y:S01]  /*b2b0*/  FADD.FTZ R118, R118, R103 ;  /* 0x0000006776767221 */ /* 0x000fe20000010000 */
[----:B------:R-:W-:Y:S02]  /*b2c0*/  FADD.FTZ R116, R117, R116 ;  /* 0x0000007475747221 */ /* 0x000fe40000010000 */
[----:B------:R-:W-:Y:S02]  /*b2d0*/  LDSM.16.MT88.4 R104, [R146+0xa800] ;  /* 0x00a800009268783b */ /* 0x000fe40000004200 */
[----:B------:R-:W-:Y:S01]  /*b2e0*/  FADD.FTZ R118, R119, R118 ;  /* 0x0000007677767221 */ /* 0x000fe20000010000 */
[----:B------:R-:W-:Y:S01]  /*b2f0*/  FADD.FTZ R125, R125, R116 ;  /* 0x000000747d7d7221 */ /* 0x000fe20000010000 */
[C---:B---3--:R-:W-:Y:S05]  /*b300*/  HMMA.16816.F32 R8, R88.reuse, R92, R8 ;  /* 0x0000005c5808723c */ /* 0x048fea0000001808 */
[----:B------:R-:W-:Y:S01]  /*b310*/  FADD.FTZ R5, R127, R118 ;  /* 0x000000767f057221 */ /* 0x000fe20000010000 */
[C---:B------:R-:W-:Y:S01]  /*b320*/  HMMA.16816.F32 R36, R88.reuse, R94, R36 ;  /* 0x0000005e5824723c */ /* 0x040fe20000001824 */
[----:B------:R-:W3:Y:S04]  /*b330*/  LDSM.16.MT88.4 R92, [R148+0xa800] ;  /* 0x00a80000945c783b */ /* 0x000ee80000004200 */
[----:B------:R-:W-:Y:S01]  /*b340*/  FADD.FTZ R125, R126, R125 ;  /* 0x0000007d7e7d7221 */ /* 0x000fe20000010000 */
[C---:B------:R-:W-:Y:S05]  /*b350*/  HMMA.16816.F32 R40, R88.reuse, R108, R40 ;  /* 0x0000006c5828723c */ /* 0x040fea0000001828 */
[----:B------:R-:W-:Y:S01]  /*b360*/  FADD.FTZ R5, R128, R5 ;  /* 0x0000000580057221 */ /* 0x000fe20000010000 */
[C---:B------:R-:W-:Y:S01]  /*b370*/  HMMA.16816.F32 R44, R88.reuse, R110, R44 ;  /* 0x0000006e582c723c */ /* 0x040fe2000000182c */
[----:B------:R-:W4:Y:S05]  /*b380*/  LDSM.16.MT88.4 R108, [R145+0xa800] ;  /* 0x00a80000916c783b */ /* 0x000f2a0000004200 */
[C---:B--2---:R-:W-:Y:S06]  /*b390*/  HMMA.16816.F32 R48, R88.reuse, R112, R48 ;  /* 0x000000705830723c */ /* 0x044fec0000001830 */
[C---:B------:R-:W-:Y:S05]  /*b3a0*/  HMMA.16816.F32 R52, R88.reuse, R114, R52 ;  /* 0x000000725834723c */ /* 0x040fea0000001834 */
[--C-:B------:R-:W-:Y:S01]  /*b3b0*/  FFMA.FTZ R112, R20, UR4, -R124.reuse ;  /* 0x0000000414707c23 */ /* 0x100fe2000801087c */
[C---:B-1----:R-:W-:Y:S05]  /*b3c0*/  HMMA.16816.F32 R56, R88.reuse, R96, R56 ;  /* 0x000000605838723c */ /* 0x042fea0000001838 */
[----:B------:R-:W-:Y:S01]  /*b3d0*/  FFMA.FTZ R113, R21, UR4, -R124 ;  /* 0x0000000415717c23 */ /* 0x000fe2000801087c */
[C---:B------:R-:W-:Y:S01]  /*b3e0*/  HMMA.16816.F32 R60, R88.reuse, R98, R60 ;  /* 0x00000062583c723c */ /* 0x040fe2000000183c */
[----:B------:R-:W1:Y:S01]  /*b3f0*/  LDSM.16.MT88.4 R96, [R144+0xa800] ;  /* 0x00a800009060783b */ /* 0x000e620000004200 */
[----:B------:R-:W2:Y:S03]  /*b400*/  MUFU.EX2 R112, R112 ;  /* 0x0000007000707308 */ /* 0x000ea60000000800 */
[--C-:B------:R-:W-:Y:S01]  /*b410*/  FFMA.FTZ R114, R22, UR4, -R122.reuse ;  /* 0x0000000416727c23 */ /* 0x100fe2000801087a */
[C---:B---3--:R-:W-:Y:S06]  /*b420*/  HMMA.16816.F32 R64, R88.reuse, R92, R64 ;  /* 0x0000005c5840723c */ /* 0x048fec0000001840 */
[----:B------:R-:W3:Y:S01]  /*b430*/  MUFU.EX2 R113, R113 ;  /* 0x0000007100717308 */ /* 0x000ee20000000800 */
[----:B------:R-:W-:Y:S01]  /*b440*/  FFMA.FTZ R115, R23, UR4, -R122 ;  /* 0x0000000417737c23 */ /* 0x000fe2000801087a */
[C---:B------:R-:W-:Y:S01]  /*b450*/  HMMA.16816.F32 R68, R88.reuse, R94, R68 ;  /* 0x0000005e5844723c */ /* 0x040fe20000001844 */
[----:B------:R-:W5:Y:S02]  /*b460*/  LDSM.16.MT88.4 R92, [R148+0x9000] ;  /* 0x00900000945c783b */ /* 0x000f640000004200 */
[----:B------:R-:W-:Y:S03]  /*b470*/  F2FP.F16.F32.PACK_AB R22, R130, R129 ;  /* 0x000000818216723e */ /* 0x000fe600000000ff */
[C---:B------:R-:W-:Y:S02]  /*b480*/  HMMA.16816.F32 R72, R88.reuse, R104, R72 ;  /* 0x000000685848723c */ /* 0x040fe40000001848 */
[----:B------:R-:W-:Y:S03]  /*b490*/  MUFU.EX2 R114, R114 ;  /* 0x0000007200727308 */ /* 0x000fe60000000800 */
[----:B--2---:R-:W-:Y:S01]  /*b4a0*/  FADD.FTZ R0, R112, R125 ;  /* 0x0000007d70007221 */ /* 0x004fe20000010000 */
[C---:B------:R-:W-:Y:S01]  /*b4b0*/  HMMA.16816.F32 R76, R88.reuse, R106, R76 ;  /* 0x0000006a584c723c */ /* 0x040fe2000000184c */
[----:B------:R-:W-:Y:S05]  /*b4c0*/  LDSM.16.MT88.4 R104, [R145+0x9000] ;  /* 0x009000009168783b */ /* 0x000fea0000004200 */
[----:B------:R-:W2:Y:S01]  /*b4d0*/  MUFU.EX2 R115, R115 ;  /* 0x0000007300737308 */ /* 0x000ea20000000800 */
[C---:B---3--:R-:W-:Y:S01]  /*b4e0*/  F2FP.F16.F32.PACK_AB R20, R113.reuse, R112 ;  /* 0x000000707114723e */ /* 0x048fe200000000ff */
[C---:B----4-:R-:W-:Y:S03]  /*b4f0*/  HMMA.16816.F32 R12, R88.reuse, R108, R12 ;  /* 0x0000006c580c723c */ /* 0x050fe6000000180c */
[----:B------:R-:W-:Y:S03]  /*b500*/  FADD.FTZ R0, R113, R0 ;  /* 0x0000000071007221 */ /* 0x000fe60000010000 */
[C---:B------:R-:W-:Y:S05]  /*b510*/  HMMA.16816.F32 R80, R88.reuse, R110, R80 ;  /* 0x0000006e5850723c */ /* 0x040fea0000001850 */
[----:B------:R-:W-:Y:S01]  /*b520*/  FFMA.FTZ R108, R27, UR4, -R122 ;  /* 0x000000041b6c7c23 */ /* 0x000fe2000801087a */
[C---:B-1----:R-:W-:Y:S01]  /*b530*/  HMMA.16816.F32 R16, R88.reuse, R96, R16 ;  /* 0x000000605810723c */ /* 0x042fe20000001810 */
[----:B------:R-:W1:Y:S04]  /*b540*/  LDSM.16.MT88.4 R24, [R146+0x9000] ;  /* 0x009000009218783b */ /* 0x000e680000004200 */
[----:B------:R-:W3:Y:S01]  /*b550*/  MUFU.EX2 R108, R108 ;  /* 0x0000006c006c7308 */ /* 0x000ee20000000800 */
[----:B------:R-:W-:Y:S03]  /*b560*/  HMMA.16816.F32 R84, R88, R98, R84 ;  /* 0x000000625854723c */ /* 0x000fe60000001854 */
[----:B------:R-:W4:Y:S02]  /*b570*/  LDSM.16.MT88.4 R88, [R144+0x9000] ;  /* 0x009000009058783b */ /* 0x000f240000004200 */
[C---:B--2---:R-:W-:Y:S01]  /*b580*/  F2FP.F16.F32.PACK_AB R21, R115.reuse, R114 ;  /* 0x000000727315723e */ /* 0x044fe200000000ff */
[----:B------:R-:W-:Y:S01]  /*b590*/  FFMA.FTZ R109, R32, UR4, -R124 ;  /* 0x00000004206d7c23 */ /* 0x000fe2000801087c */
[----:B------:R-:W-:Y:S01]  /*b5a0*/  FFMA.FTZ R110, R34, UR4, -R122 ;  /* 0x00000004226e7c23 */ /* 0x000fe2000801087a */
[----:B------:R-:W-:Y:S03]  /*b5b0*/  FADD.FTZ R114, R114, R5 ;  /* 0x0000000572727221 */ /* 0x000fe60000010000 */
[----:B------:R-:W-:Y:S01]  /*b5c0*/  LDSM.16.MT88.4 R96, [R145+0xb000] ;  /* 0x00b000009160783b */ /* 0x000fe20000004200 */
[----:B------:R-:W-:Y:S01]  /*b5d0*/  MUFU.EX2 R109, R109 ;  /* 0x0000006d006d7308 */ /* 0x000fe20000000800 */
[----:B------:R-:W-:Y:S01]  /*b5e0*/  FADD.FTZ R114, R115, R114 ;  /* 0x0000007273727221 */ /* 0x000fe20000010000 */
[----:B------:R-:W-:Y:S01]  /*b5f0*/  FADD.FTZ R129, R129, R0 ;  /* 0x0000000081817221 */ /* 0x000fe20000010000 */
[----:B------:R-:W-:Y:S02]  /*b600*/  IADD3 R0, R163, -0x1, RZ ;  /* 0xffffffffa3007810 */ /* 0x000fe40007ffe0ff */
[----:B---3--:R-:W-:Y:S01]  /*b610*/  F2FP.F16.F32.PACK_AB R23, R108, R131 ;  /* 0x000000836c17723e */ /* 0x008fe200000000ff */
[----:B------:R-:W-:Y:S01]  /*b620*/  FADD.FTZ R131, R131, R114 ;  /* 0x0000007283837221 */ /* 0x000fe20000010000 */
[----:B------:R-:W-:Y:S03]  /*b630*/  MOV R163, R0 ;  /* 0x0000000000a37202 */ /* 0x000fe60000000f00 */
[----:B------:R-:W-:Y:S01]  /*b640*/  MUFU.EX2 R110, R110 ;  /* 0x0000006e006e7308 */ /* 0x000fe20000000800 */
[----:B------:R-:W-:Y:S01]  /*b650*/  FADD.FTZ R129, R130, R129 ;  /* 0x0000008182817221 */ /* 0x000fe20000010000 */
[----:B------:R-:W-:Y:S01]  /*b660*/  FADD.FTZ R131, R108, R131 ;  /* 0x000000836c837221 */ /* 0x000fe20000010000 */
[----:B------:R-:W-:Y:S01]  /*b670*/  MOV R0, R3 ;  /* 0x0000000300007202 */ /* 0x000fe20000000f00 */
[C---:B-----5:R-:W-:Y:S06]  /*b680*/  HMMA.16816.F32 R8, R20.reuse, R92, R8 ;  /* 0x0000005c1408723c */ /* 0x060fec0000001808 */
[C---:B------:R-:W-:Y:S01]  /*b690*/  HMMA.16816.F32 R36, R20.reuse, R94, R36 ;  /* 0x0000005e1424723c */ /* 0x040fe20000001824 */
[----:B------:R-:W2:Y:S05]  /*b6a0*/  LDSM.16.MT88.4 R92, [R148+0xb000] ;  /* 0x00b00000945c783b */ /* 0x000eaa0000004200 */
[C---:B-1----:R-:W-:Y:S06]  /*b6b0*/  HMMA.16816.F32 R40, R20.reuse, R24, R40 ;  /* 0x000000181428723c */ /* 0x042fec0000001828 */
[C---:B------:R-:W-:Y:S01]  /*b6c0*/  HMMA.16816.F32 R44, R20.reuse, R26, R44 ;  /* 0x0000001a142c723c */ /* 0x040fe2000000182c */
[----:B------:R-:W1:Y:S05]  /*b6d0*/  LDSM.16.MT88.4 R24, [R146+0xb000] ;  /* 0x00b000009218783b */ /* 0x000e6a0000004200 */
[C---:B------:R-:W-:Y:S06]  /*b6e0*/  HMMA.16816.F32 R48, R20.reuse, R104, R48 ;  /* 0x000000681430723c */ /* 0x040fec0000001830 */
[C---:B------:R-:W-:Y:S05]  /*b6f0*/  HMMA.16816.F32 R52, R20.reuse, R106, R52 ;  /* 0x0000006a1434723c */ /* 0x040fea0000001834 */
[--C-:B------:R-:W-:Y:S01]  /*b700*/  FFMA.FTZ R104, R28, UR4, -R124.reuse ;  /* 0x000000041c687c23 */ /* 0x100fe2000801087c */
[C---:B----4-:R-:W-:Y:S05]  /*b710*/  HMMA.16816.F32 R56, R20.reuse, R88, R56 ;  /* 0x000000581438723c */ /* 0x050fea0000001838 */
[----:B------:R-:W-:Y:S01]  /*b720*/  FFMA.FTZ R105, R29, UR4, -R124 ;  /* 0x000000041d697c23 */ /* 0x000fe2000801087c */
[C---:B------:R-:W-:Y:S01]  /*b730*/  HMMA.16816.F32 R60, R20.reuse, R90, R60 ;  /* 0x0000005a143c723c */ /* 0x040fe2000000183c */
[----:B------:R-:W3:Y:S01]  /*b740*/  LDSM.16.MT88.4 R88, [R144+0xb000] ;  /* 0x00b000009058783b */ /* 0x000ee20000004200 */
[----:B------:R-:W-:Y:S03]  /*b750*/  MUFU.EX2 R104, R104 ;  /* 0x0000006800687308 */ /* 0x000fe60000000800 */
[--C-:B------:R-:W-:Y:S01]  /*b760*/  FFMA.FTZ R106, R30, UR4, -R122.reuse ;  /* 0x000000041e6a7c23 */ /* 0x100fe2000801087a */
[C---:B--2---:R-:W-:Y:S06]  /*b770*/  HMMA.16816.F32 R64, R20.reuse, R92, R64 ;  /* 0x0000005c1440723c */ /* 0x044fec0000001840 */
[----:B------:R-:W2:Y:S01]  /*b780*/  MUFU.EX2 R105, R105 ;  /* 0x0000006900697308 */ /* 0x000ea20000000800 */
[----:B------:R-:W-:Y:S01]  /*b790*/  FFMA.FTZ R107, R31, UR4, -R122 ;  /* 0x000000041f6b7c23 */ /* 0x000fe2000801087a */
[C---:B------:R-:W-:Y:S01]  /*b7a0*/  HMMA.16816.F32 R68, R20.reuse, R94, R68 ;  /* 0x0000005e1444723c */ /* 0x040fe20000001844 */
[----:B------:R-:W4:Y:S02]  /*b7b0*/  LDSM.16.MT88.4 R28, [R148+0x9800] ;  /* 0x00980000941c783b */ /* 0x000f240000004200 */
[----:B------:R-:W-:Y:S03]  /*b7c0*/  FFMA.FTZ R124, R33, UR4, -R124 ;  /* 0x00000004217c7c23 */ /* 0x000fe6000801087c */
[C---:B-1----:R-:W-:Y:S02]  /*b7d0*/  HMMA.16816.F32 R72, R20.reuse, R24, R72 ;  /* 0x000000181448723c */ /* 0x042fe40000001848 */
[----:B------:R-:W-:Y:S01]  /*b7e0*/  MUFU.EX2 R106, R106 ;  /* 0x0000006a006a7308 */ /* 0x000fe20000000800 */
[----:B------:R-:W1:Y:S02]  /*b7f0*/  LDSM.16.MT88.4 R92, [R146+0x9800] ;  /* 0x00980000925c783b */ /* 0x000e640000004200 */
[----:B------:R-:W-:Y:S01]  /*b800*/  FFMA.FTZ R122, R35, UR4, -R122 ;  /* 0x00000004237a7c23 */ /* 0x000fe2000801087a */
[C---:B------:R-:W-:Y:S06]  /*b810*/  HMMA.16816.F32 R76, R20.reuse, R26, R76 ;  /* 0x0000001a144c723c */ /* 0x040fec000000184c */
[----:B------:R-:W5:Y:S01]  /*b820*/  MUFU.EX2 R107, R107 ;  /* 0x0000006b006b7308 */ /* 0x000f620000000800 */
[----:B------:R-:W1:Y:S01]  /*b830*/  LDSM.16.MT88.4 R24, [R145+0x9800] ;  /* 0x009800009118783b */ /* 0x000e620000004200 */
[C---:B------:R-:W-:Y:S08]  /*b840*/  HMMA.16816.F32 R12, R20.reuse, R96, R12 ;  /* 0x00000060140c723c */ /* 0x040ff0000000180c */
[----:B------:R-:W4:Y:S01]  /*b850*/  MUFU.EX2 R124, R124 ;  /* 0x0000007c007c7308 */ /* 0x000f220000000800 */
[C---:B------:R-:W-:Y:S01]  /*b860*/  HMMA.16816.F32 R80, R20.reuse, R98, R80 ;  /* 0x000000621450723c */ /* 0x040fe20000001850 */
[----:B------:R-:W1:Y:S05]  /*b870*/  LDSM.16.MT88.4 R32, [R144+0x9800] ;  /* 0x009800009020783b */ /* 0x000e6a0000004200 */
[C---:B---3--:R-:W-:Y:S03]  /*b880*/  HMMA.16816.F32 R16, R20.reuse, R88, R16 ;  /* 0x000000581410723c */ /* 0x048fe60000001810 */
[----:B------:R-:W3:Y:S03]  /*b890*/  MUFU.EX2 R111, R122 ;  /* 0x0000007a006f7308 */ /* 0x000ee60000000800 */
[----:B------:R-:W-:Y:S01]  /*b8a0*/  HMMA.16816.F32 R84, R20, R90, R84 ;  /* 0x0000005a1454723c */ /* 0x000fe20000001854 */
[----:B------:R-:W1:Y:S06]  /*b8b0*/  LDSM.16.MT88.4 R88, [R148+0xb800] ;  /* 0x00b800009458783b */ /* 0x000e6c0000004200 */
[----:B--2---:R-:W-:Y:S01]  /*b8c0*/  F2FP.F16.F32.PACK_AB R20, R105, R104 ;  /* 0x000000686914723e */ /* 0x004fe200000000ff */
[----:B------:R-:W-:Y:S03]  /*b8d0*/  FADD.FTZ R104, R104, R129 ;  /* 0x0000008168687221 */ /* 0x000fe60000010000 */
[----:B-----5:R-:W-:Y:S01]  /*b8e0*/  F2FP.F16.F32.PACK_AB R21, R107, R106 ;  /* 0x0000006a6b15723e */ /* 0x020fe200000000ff */
[----:B------:R-:W-:Y:S01]  /*b8f0*/  FADD.FTZ R106, R106, R131 ;  /* 0x000000836a6a7221 */ /* 0x000fe20000010000 */
[----:B----4-:R-:W-:Y:S01]  /*b900*/  F2FP.F16.F32.PACK_AB R22, R124, R109 ;  /* 0x0000006d7c16723e */ /* 0x010fe200000000ff */
[----:B------:R-:W-:Y:S01]  /*b910*/  FADD.FTZ R104, R105, R104 ;  /* 0x0000006869687221 */ /* 0x000fe20000010000 */
[----:B---3--:R-:W-:Y:S01]  /*b920*/  F2FP.F16.F32.PACK_AB R23, R111, R110 ;  /* 0x0000006e6f17723e */ /* 0x008fe200000000ff */
[----:B------:R-:W-:Y:S02]  /*b930*/  FADD.FTZ R107, R107, R106 ;  /* 0x0000006a6b6b7221 */ /* 0x000fe40000010000 */
[----:B------:R-:W-:Y:S02]  /*b940*/  FADD.FTZ R109, R109, R104 ;  /* 0x000000686d6d7221 */ /* 0x000fe40000010000 */
[----:B------:R-:W-:Y:S02]  /*b950*/  FADD.FTZ R110, R110, R107 ;  /* 0x0000006b6e6e7221 */ /* 0x000fe40000010000 */
[C---:B------:R-:W-:Y:S01]  /*b960*/  HMMA.16816.F32 R96, R20.reuse, R28, R8 ;  /* 0x0000001c1460723c */ /* 0x040fe20000001808 */
[----:B------:R-:W2:Y:S02]  /*b970*/  LDSM.16.MT88.4 R8, [R146+0xb800] ;  /* 0x00b800009208783b */ /* 0x000ea40000004200 */
[----:B------:R-:W-:Y:S01]  /*b980*/  FADD.FTZ R181, R124, R109 ;  /* 0x0000006d7cb57221 */ /* 0x000fe20000010000 */
[----:B------:R-:W-:Y:S02]  /*b990*/  FADD.FTZ R179, R111, R110 ;  /* 0x0000006e6fb37221 */ /* 0x000fe40000010000 */
[C---:B------:R-:W-:Y:S03]  /*b9a0*/  HMMA.16816.F32 R36, R20.reuse, R30, R36 ;  /* 0x0000001e1424723c */ /* 0x040fe60000001824 */
[----:B------:R-:W3:Y:S03]  /*b9b0*/  LDSM.16.MT88.4 R28, [R145+0xb800] ;  /* 0x00b80000911c783b */ /* 0x000ee60000004200 */
[C---:B-1----:R-:W-:Y:S06]  /*b9c0*/  HMMA.16816.F32 R40, R20.reuse, R92, R40 ;  /* 0x0000005c1428723c */ /* 0x042fec0000001828 */
[C---:B------:R-:W-:Y:S06]  /*b9d0*/  HMMA.16816.F32 R44, R20.reuse, R94, R44 ;  /* 0x0000005e142c723c */ /* 0x040fec000000182c */
[C---:B------:R-:W-:Y:S06]  /*b9e0*/  HMMA.16816.F32 R48, R20.reuse, R24, R48 ;  /* 0x000000181430723c */ /* 0x040fec0000001830 */
[C---:B------:R-:W-:Y:S01]  /*b9f0*/  HMMA.16816.F32 R52, R20.reuse, R26, R52 ;  /* 0x0000001a1434723c */ /* 0x040fe20000001834 */
[----:B------:R-:W1:Y:S05]  /*ba00*/  LDSM.16.MT88.4 R24, [R144+0xb800] ;  /* 0x00b800009018783b */ /* 0x000e6a0000004200 */
[C---:B------:R-:W-:Y:S06]  /*ba10*/  HMMA.16816.F32 R56, R20.reuse, R32, R56 ;  /* 0x000000201438723c */ /* 0x040fec0000001838 */
[C---:B------:R-:W-:Y:S06]  /*ba20*/  HMMA.16816.F32 R60, R20.reuse, R34, R60 ;  /* 0x00000022143c723c */ /* 0x040fec000000183c */
[C---:B------:R-:W-:Y:S06]  /*ba30*/  HMMA.16816.F32 R64, R20.reuse, R88, R64 ;  /* 0x000000581440723c */ /* 0x040fec0000001840 */
[C---:B------:R-:W-:Y:S06]  /*ba40*/  HMMA.16816.F32 R68, R20.reuse, R90, R68 ;  /* 0x0000005a1444723c */ /* 0x040fec0000001844 */
[C---:B--2---:R-:W-:Y:S06]  /*ba50*/  HMMA.16816.F32 R72, R20.reuse, R8, R72 ;  /* 0x000000081448723c */ /* 0x044fec0000001848 */
[C---:B------:R-:W-:Y:S06]  /*ba60*/  HMMA.16816.F32 R76, R20.reuse, R10, R76 ;  /* 0x0000000a144c723c */ /* 0x040fec000000184c */
[C---:B---3--:R-:W-:Y:S06]  /*ba70*/  HMMA.16816.F32 R92, R20.reuse, R28, R12 ;  /* 0x0000001c145c723c */ /* 0x048fec000000180c */
[C---:B------:R-:W-:Y:S06]  /*ba80*/  HMMA.16816.F32 R80, R20.reuse, R30, R80 ;  /* 0x0000001e1450723c */ /* 0x040fec0000001850 */
[C---:B-1----:R-:W-:Y:S06]  /*ba90*/  HMMA.16816.F32 R88, R20.reuse, R24, R16 ;  /* 0x000000181458723c */ /* 0x042fec0000001810 */
[----:B------:R-:W-:Y:S01]  /*baa0*/  HMMA.16816.F32 R84, R20, R26, R84 ;  /* 0x0000001a1454723c */ /* 0x000fe20000001854 */
[----:B------:R-:W-:Y:S11]  /*bab0*/  @!UPT UIADD3 URZ, URZ, URZ, URZ ;  /* 0x0000003f3f3ff290 */ /* 0x000ff6000fffe03f */
[----:B------:R-:W-:Y:S01]  /*bac0*/  @!UPT UIADD3 URZ, URZ, URZ, URZ ;  /* 0x0000003f3f3ff290 */ /* 0x000fe2000fffe03f */
[----:B------:R-:W-:Y:S11]  /*bad0*/  @P1 BRA `(.L_x_5472) ;  /* 0xffffffd400081947 */ /* 0x000ff6000383ffff */
.L_x_5468:
[----:B------:R-:W1:Y:S01]  /*bae0*/  SHFL.BFLY PT, R2, R181, 0x2, 0x1f ;  /* 0x0c401f00b5027f89 */ /* 0x000e6200000e0000 */
[----:B------:R-:W-:Y:S01]  /*baf0*/  MOV R10, 0x3f800000 ;  /* 0x3f800000000a7802 */ /* 0x000fe20000000f00 */
[----:B------:R-:W2:Y:S01]  /*bb00*/  S2UR UR4, SR_CgaCtaId ;  /* 0x00000000000479c3 */ /* 0x000ea20000008800 */
        /* <DEDUP_REMOVED lines=9> */
[CC--:B------:R-:W-:Y:S02]  /*bba0*/  LEA.HI R8, R5.reuse, R0.reuse, RZ, 0x2 ;  /* 0x0000000005087211 */ /* 0x0c0fe400078f10ff */
[----:B------:R-:W-:Y:S02]  /*bbb0*/  LEA.HI R4, R5, R0, RZ, 0x5 ;  /* 0x0000000005047211 */ /* 0x000fe400078f28ff */
[----:B------:R-:W-:-:S04]  /*bbc0*/  LOP3.LUT R9, R8, 0x3ffffffc, RZ, 0xc0, !PT ;  /* 0x3ffffffc08097812 */ /* 0x000fc800078ec0ff */
[----:B------:R-:W-:Y:S01]  /*bbd0*/  IADD3 R9, -R9, R0, RZ ;  /* 0x0000000009097210 */ /* 0x000fe20007ffe1ff */
[----:B-1----:R-:W-:Y:S01]  /*bbe0*/  FADD.FTZ R7, R2, R7 ;  /* 0x0000000702077221 */ /* 0x002fe20000010000 */
[----:B------:R-:W-:Y:S01]  /*bbf0*/  SHF.R.S32.HI R2, RZ, 0x5, R4 ;  /* 0x00000005ff027819 */ /* 0x000fe20000011404 */
[----:B--2---:R-:W-:-:S03]  /*bc00*/  FADD.FTZ R6, R11, R6 ;  /* 0x000000060b067221 */ /* 0x004fc60000010000 */
[----:B------:R-:W-:Y:S02]  /*bc10*/  FSETP.NE.FTZ.AND P4, PT, R7, RZ, PT ;  /* 0x000000ff0700720b */ /* 0x000fe40003f95000 */
[----:B------:R-:W-:Y:S02]  /*bc20*/  LEA R2, R2, R9, 0x9 ;  /* 0x0000000902027211 */ /* 0x000fe400078e48ff */
[--C-:B------:R-:W-:Y:S02]  /*bc30*/  SHF.R.S32.HI R9, RZ, 0x2, R8.reuse ;  /* 0x00000002ff097819 */ /* 0x100fe40000011408 */
[----:B------:R-:W-:Y:S02]  /*bc40*/  SHF.R.S32.HI R8, RZ, 0x1f, R8 ;  /* 0x0000001fff087819 */ /* 0x000fe40000011408 */
[----:B------:R-:W-:Y:S02]  /*bc50*/  FSETP.NE.FTZ.AND P3, PT, R6, RZ, PT ;  /* 0x000000ff0600720b */ /* 0x000fe40003f75000 */
[----:B------:R-:W-:-:S02]  /*bc60*/  LEA.HI R8, R8, R9, RZ, 0x3 ;  /* 0x0000000908087211 */ /* 0x000fc400078f18ff */
[----:B------:R-:W-:Y:S01]  /*bc70*/  MOV R11, 0x3f800000 ;  /* 0x3f800000000b7802 */ /* 0x000fe20000000f00 */
[----:B------:R-:W1:Y:S01]  /*bc80*/  @P4 MUFU.RCP R10, R7 ;  /* 0x00000007000a4308 */ /* 0x000e620000001000 */
[----:B------:R-:W-:-:S04]  /*bc90*/  LOP3.LUT R8, R8, 0xfffffff8, RZ, 0xc0, !PT ;  /* 0xfffffff808087812 */ /* 0x000fc800078ec0ff */
[----:B------:R-:W-:-:S03]  /*bca0*/  IADD3 R8, R9, -R8, RZ ;  /* 0x8000000809087210 */ /* 0x000fc60007ffe0ff */
[----:B------:R-:W2:Y:S01]  /*bcb0*/  @P3 MUFU.RCP R11, R6 ;  /* 0x00000006000b3308 */ /* 0x000ea20000001000 */
[----:B------:R-:W-:-:S04]  /*bcc0*/  SHF.L.U32 R9, R8, 0x6, RZ ;  /* 0x0000000608097819 */ /* 0x000fc800000006ff */
[----:B------:R-:W-:-:S03]  /*bcd0*/  LOP3.LUT R9, R9, 0x1c0, RZ, 0xc0, !PT ;  /* 0x000001c009097812 */ /* 0x000fc600078ec0ff */
[----:B------:R-:W-:Y:S01]  /*bce0*/  @P4 MUFU.LG2 R7, R7 ;  /* 0x0000000700074308 */ /* 0x000fe20000000c00 */
        /* <DEDUP_REMOVED lines=33> */
[----:B--2---:R-:W-:Y:S01]  /*bf00*/  FMUL.FTZ R99, R11, R99 ;  /* 0x000000630b637220 */ /* 0x004fe20000410000 */
[----:B------:R-:W-:Y:S01]  /*bf10*/  LEA.HI R9, R9, R9, RZ, 0x1d ;  /* 0x0000000909097211 */ /* 0x000fe200078fe8ff */
[C---:B------:R-:W-:Y:S01]  /*bf20*/  FMUL.FTZ R98, R11.reuse, R98 ;  /* 0x000000620b627220 */ /* 0x040fe20000410000 */
[----:B------:R-:W-:Y:S01]  /*bf30*/  ISETP.NE.U32.AND P0, PT, R10, 0x1, PT ;  /* 0x000000010a00780c */ /* 0x000fe20003f05070 */
        /* <DEDUP_REMOVED lines=31> */
[----:B------:R-:W-:Y:S01]  /*c130*/  LEA R11, R2, UR4, 0x1 ;  /* 0x00000004020b7c11 */ /* 0x000fe2000f8e08ff */
[----:B------:R-:W1:Y:S01]  /*c140*/  @P3 MUFU.LG2 R10, R6 ;  /* 0x00000006000a3308 */ /* 0x000e620000000c00 */
[----:B------:R-:W-:Y:S01]  /*c150*/  R2P PR, R8, 0x6 ;  /* 0x0000000608007804 */ /* 0x000fe20000000000 */
[----:B------:R-:W-:Y:S01]  /*c160*/  ULDC.U8 UR4, c[0x0][0x3d8] ;  /* 0x0000f60000047ab9 */ /* 0x000fe20000000000 */
[----:B------:R-:W-:-:S02]  /*c170*/  MOV R2, 0x20 ;  /* 0x0000002000027802 */ /* 0x000fc40000000f00 */
[C---:B------:R-:W-:Y:S02]  /*c180*/  IADD3 R13, R11.reuse, -0x10, RZ ;  /* 0xfffffff00b0d7810 */ /* 0x040fe40007ffe0ff */
[----:B------:R-:W-:Y:S02]  /*c190*/  MOV R8, 0x40 ;  /* 0x0000004000087802 */ /* 0x000fe40000000f00 */
[----:B------:R-:W-:Y:S02]  /*c1a0*/  @P0 IADD3 R13, R11, 0x10, RZ ;  /* 0x000000100b0d0810 */ /* 0x000fe40007ffe0ff */
[----:B------:R-:W-:Y:S02]  /*c1b0*/  SEL R2, R2, 0xffffffe0, !P1 ;  /* 0xffffffe002027807 */ /* 0x000fe40004800000 */
[----:B------:R-:W-:Y:S02]  /*c1c0*/  ISETP.NE.AND P0, PT, R162, -0x1, PT ;  /* 0xffffffffa200780c */ /* 0x000fe40003f05270 */
[----:B------:R-:W-:-:S02]  /*c1d0*/  F2FP.F16.F32.PACK_AB R96, R97, R96 ;  /* 0x000000606160723e */ /* 0x000fc400000000ff */
[----:B------:R-:W-:Y:S01]  /*c1e0*/  F2FP.F16.F32.PACK_AB R98, R99, R98 ;  /* 0x000000626362723e */ /* 0x000fe200000000ff */
[----:B-1----:R-:W-:Y:S01]  /*c1f0*/  @P3 FMUL.FTZ R10, R10, 0.69314718246459960938 ;  /* 0x3f3172180a0a3820 */ /* 0x002fe20000410000 */
[----:B------:R-:W-:Y:S01]  /*c200*/  SEL R8, R8, 0xffffffc0, !P2 ;  /* 0xffffffc008087807 */ /* 0x000fe20005000000 */
        /* <DEDUP_REMOVED lines=13> */
[----:B------:R-:W-:Y:S01]  /*c2e0*/  F2FP.F16.F32.PACK_AB R48, R49, R48 ;  /* 0x000000303130723e */ /* 0x000fe200000000ff */
[----:B------:R-:W1:Y:S01]  /*c2f0*/  @P3 LDC R2, c[0x0][0x2e8] ;  /* 0x0000ba00ff023b82 */ /* 0x000e620000000800 */
[----:B------:R-:W-:Y:S01]  /*c300*/  F2FP.F16.F32.PACK_AB R50, R51, R50 ;  /* 0x000000323332723e */ /* 0x000fe200000000ff */
[----:B------:R-:W-:Y:S01]  /*c310*/  STS [R15+0x400], R42 ;  /* 0x0004002a0f007388 */ /* 0x000fe20000000800 */
[----:B------:R-:W-:-:S02]  /*c320*/  IADD3 R19, R11, R8, RZ ;  /* 0x000000080b137210 */ /* 0x000fc40007ffe0ff */
[----:B------:R-:W-:Y:S01]  /*c330*/  F2FP.F16.F32.PACK_AB R52, R53, R52 ;  /* 0x000000343534723e */ /* 0x000fe200000000ff */
[----:B------:R-:W-:Y:S01]  /*c340*/  STS [R17], R44 ;  /* 0x0000002c11007388 */ /* 0x000fe20000000800 */
[----:B------:R-:W-:Y:S02]  /*c350*/  F2FP.F16.F32.PACK_AB R54, R55, R54 ;  /* 0x000000363736723e */ /* 0x000fe400000000ff */
[----:B------:R-:W-:Y:S01]  /*c360*/  IADD3 R21, R8, R13, RZ ;  /* 0x0000000d08157210 */ /* 0x000fe20007ffe0ff */
        /* <DEDUP_REMOVED lines=11> */
[----:B------:R-:W2:Y:S01]  /*c420*/  @P0 LDC.64 R8, c[0x0][0x298] ;  /* 0x0000a600ff080b82 */ /* 0x000ea20000000a00 */
        /* <DEDUP_REMOVED lines=16> */
[----:B------:R-:W-:Y:S01]  /*c530*/  STS [R11+0x2000], R64 ;  /* 0x002000400b007388 */ /* 0x000fe20000000800 */
[----:B------:R-:W-:Y:S02]  /*c540*/  F2FP.F16.F32.PACK_AB R88, R89, R88 ;  /* 0x000000585958723e */ /* 0x000fe400000000ff */
[----:B------:R-:W-:Y:S01]  /*c550*/  F2FP.F16.F32.PACK_AB R90, R91, R90 ;  /* 0x0000005a5b5a723e */ /* 0x000fe200000000ff */
[----:B------:R3:W-:Y:S01]  /*c560*/  STS [R11+0x2400], R66 ;  /* 0x002400420b007388 */ /* 0x0007e20000000800 */
[----:B------:R-:W-:-:S02]  /*c570*/  F2FP.F16.F32.PACK_AB R84, R85, R84 ;  /* 0x000000545554723e */ /* 0x000fc400000000ff */
[----:B------:R-:W-:Y:S01]  /*c580*/  F2FP.F16.F32.PACK_AB R86, R87, R86 ;  /* 0x000000565756723e */ /* 0x000fe200000000ff */
[----:B------:R-:W-:Y:S01]  /*c590*/  STS [R13+0x2000], R68 ;  /* 0x002000440d007388 */ /* 0x000fe20000000800 */
[----:B------:R-:W-:-:S03]  /*c5a0*/  ISETP.NE.AND P1, PT, RZ, UR4, PT ;  /* 0x00000004ff007c0c */ /* 0x000fc6000bf25270 */
        /* <DEDUP_REMOVED lines=9> */
[----:B------:R4:W-:Y:S04]  /*c640*/  STS [R21+0x2000], R80 ;  /* 0x0020005015007388 */ /* 0x0009e80000000800 */
[----:B------:R4:W-:Y:S01]  /*c650*/  STS [R21+0x2400], R82 ;  /* 0x0024005215007388 */ /* 0x0009e20000000800 */
[C---:B--2---:R-:W-:Y:S01]  /*c660*/  @P0 IMAD.WIDE.U32 R14, R162.reuse, R8, RZ ;  /* 0x00000008a20e0225 */ /* 0x044fe200078e00ff */
[----:B------:R-:W-:Y:S02]  /*c670*/  MOV R8, 0x7f800000 ;  /* 0x7f80000000087802 */ /* 0x000fe40000000f00 */
[----:B------:R4:W-:Y:S01]  /*c680*/  STS [R23+0x2000], R88 ;  /* 0x0020005817007388 */ /* 0x0009e20000000800 */
[----:B------:R-:W-:Y:S01]  /*c690*/  @P0 IMAD R12, R162, R9, R15 ;  /* 0x00000009a20c0224 */ /* 0x000fe200078e020f */
[----:B------:R-:W-:-:S02]  /*c6a0*/  MOV R9, 0x7f800000 ;  /* 0x7f80000000097802 */ /* 0x000fc40000000f00 */
[----:B------:R4:W-:Y:S04]  /*c6b0*/  STS [R23+0x2400], R90 ;  /* 0x0024005a17007388 */ /* 0x0009e80000000800 */
[----:B------:R4:W-:Y:S04]  /*c6c0*/  STS [R25+0x2000], R84 ;  /* 0x0020005419007388 */ /* 0x0009e80000000800 */
[----:B------:R4:W-:Y:S01]  /*c6d0*/  STS [R25+0x2400], R86 ;  /* 0x0024005619007388 */ /* 0x0009e20000000800 */
[----:B-1----:R-:W-:Y:S05]  /*c6e0*/  @P0 BRA `(.L_x_5473) ;  /* 0x0000000000200947 */ /* 0x002fea0003800000 */
[----:B------:R-:W1:Y:S01]  /*c6f0*/  S2R R15, SR_CTAID.Y ;  /* 0x00000000000f7919 */ /* 0x000e620000002600 */
[----:B------:R-:W2:Y:S01]  /*c700*/  LDC.64 R6, c[0x0][0x290] ;  /* 0x0000a400ff067b82 */ /* 0x000ea20000000a00 */
[----:B-1----:R-:W-:-:S05]  /*c710*/  SHF.R.S32.HI R17, RZ, 0x1f, R15 ;  /* 0x0000001fff117819 */ /* 0x002fca000001140f */
[-C--:B--2---:R-:W-:Y:S02]  /*c720*/  IMAD R12, R17, R6.reuse, RZ ;  /* 0x00000006110c7224 */ /* 0x084fe400078e02ff */
[----:B------:R-:W-:-:S04]  /*c730*/  IMAD.WIDE.U32 R16, R15, R6, RZ ;  /* 0x000000060f107225 */ /* 0x000fc800078e00ff */
[----:B------:R-:W-:Y:S01]  /*c740*/  IMAD R7, R15, R7, R12 ;  /* 0x000000070f077224 */ /* 0x000fe200078e020c */
[----:B------:R-:W-:-:S04]  /*c750*/  MOV R14, R16 ;  /* 0x00000010000e7202 */ /* 0x000fc80000000f00 */
[----:B------:R-:W-:Y:S02]  /*c760*/  IADD3 R12, R17, R7, RZ ;  /* 0x00000007110c7210 */ /* 0x000fe40007ffe0ff */
.L_x_5473:
        /* <DEDUP_REMOVED lines=10> */
.L_x_5474:
[----:B------:R-:W1:Y:S01]  /*c810*/  S2R R6, SR_CTAID.Y ;  /* 0x0000000000067919 */ /* 0x000e620000002600 */
[----:B------:R-:W1:Y:S08]  /*c820*/  S2UR UR6, SR_CTAID.Z ;  /* 0x00000000000679c3 */ /* 0x000e700000002700 */
[----:B------:R-:W1:Y:S08]  /*c830*/  LDC R3, c[0x0][0x270] ;  /* 0x00009c00ff037b82 */ /* 0x000e700000000800 */
[----:B------:R-:W2:Y:S01]  /*c840*/  LDC R2, c[0x0][0x2c4] ;  /* 0x0000b100ff027b82 */ /* 0x000ea20000000800 */
[----:B-1----:R-:W-:-:S04]  /*c850*/  IMAD R3, R6, R3, UR6 ;  /* 0x0000000606037e24 */ /* 0x002fc8000f8e0203 */
[----:B--2---:R-:W-:-:S07]  /*c860*/  IMAD R2, R3, R2, RZ ;  /* 0x0000000203027224 */ /* 0x004fce00078e02ff */
.L_x_5475:
        /* <DEDUP_REMOVED lines=20> */
.L_x_5477:
[----:B------:R-:W-:Y:S05]  /*c9b0*/  BSYNC B0 ;  /* 0x0000000000007941 */ /* 0x000fea0003800000 */
.L_x_5476:
[----:B------:R-:W2:Y:S01]  /*c9c0*/  S2UR UR5, SR_CTAID.X ;  /* 0x00000000000579c3 */ /* 0x000ea20000002500 */
[----:B------:R-:W3:Y:S01]  /*c9d0*/  S2R R4, SR_TID.X ;  /* 0x0000000000047919 */ /* 0x000ee20000002100 */
[----:B------:R-:W-:Y:S01]  /*c9e0*/  SHF.R.S32.HI R167, RZ, 0x1f, R166 ;  /* 0x0000001fffa77819 */ /* 0x000fe200000114a6 */
[----:B------:R-:W-:Y:S01]  /*c9f0*/  BSSY B0, `(.L_x_5478) ;  /* 0x000002e000007945 */ /* 0x000fe20003800000 */
[----:B------:R-:W-:Y:S01]  /*ca00*/  LEA.HI R0, R5, R0, RZ, 0x3 ;  /* 0x0000000005007211 */ /* 0x000fe200078f18ff */
[----:B-1----:R1:W1:Y:S03]  /*ca10*/  LDS.128 R8, [R164+0x1800] ;  /* 0x00180000a4087984 */ /* 0x0022660000000c00 */
[----:B------:R-:W5:Y:S01]  /*ca20*/  LDC.64 R6, c[0x0][0x298] ;  /* 0x0000a600ff067b82 */ /* 0x000f620000000a00 */
[----:B------:R-:W-:-:S05]  /*ca30*/  SHF.R.S32.HI R0, RZ, 0x3, R0 ;  /* 0x00000003ff007819 */ /* 0x000fca0000011400 */
[C---:B------:R-:W-:Y:S02]  /*ca40*/  VIADD R5, R0.reuse, 0x10 ;  /* 0x0000001000057836 */ /* 0x040fe40000000000 */
[----:B------:R-:W1:Y:S03]  /*ca50*/  LDC.64 R2, c[0x0][0x2a0] ;  /* 0x0000a800ff027b82 */ /* 0x000e660000000a00 */
[----:B------:R-:W-:Y:S01]  /*ca60*/  ISETP.GE.AND P2, PT, R5, R156, PT ;  /* 0x0000009c0500720c */ /* 0x000fe20003f46270 */
[----:B------:R-:W-:Y:S01]  /*ca70*/  VIADD R5, R0, 0x30 ;  /* 0x0000003000057836 */ /* 0x000fe20000000000 */
[----:B--2---:R-:W-:-:S04]  /*ca80*/  USHF.L.U32 UR5, UR5, 0x6, URZ ;  /* 0x0000000605057899 */ /* 0x004fc8000800063f */
[----:B------:R-:W-:Y:S02]  /*ca90*/  USHF.R.S32.HI UR4, URZ, 0x1f, UR5 ;  /* 0x0000001f3f047899 */ /* 0x000fe40008011405 */
[----:B------:R-:W-:Y:S02]  /*caa0*/  VIADD R165, R165, -UR5 ;  /* 0x80000005a5a57c36 */ /* 0x000fe40008000000 */
[----:B-----5:R-:W-:Y:S01]  /*cab0*/  IMAD.WIDE.U32 R18, R6, UR5, R166 ;  /* 0x0000000506127c25 */ /* 0x020fe2000f8e00a6 */
[----:B---3--:R-:W-:Y:S02]  /*cac0*/  SHF.R.S32.HI R15, RZ, 0x1f, R4 ;  /* 0x0000001fff0f7819 */ /* 0x008fe40000011404 */
[----:B------:R-:W-:Y:S01]  /*cad0*/  ISETP.GE.AND P3, PT, R0, R165, PT ;  /* 0x000000a50000720c */ /* 0x000fe20003f66270 */
[----:B------:R-:W-:Y:S01]  /*cae0*/  IMAD R16, R6, UR4, RZ ;  /* 0x0000000406107c24 */ /* 0x000fe2000f8e02ff */
[----:B------:R-:W-:Y:S01]  /*caf0*/  USHF.R.S32.HI UR4, URZ, 0x1f, UR6 ;  /* 0x0000001f3f047899 */ /* 0x000fe20008011406 */
[----:B------:R-:W-:-:S02]  /*cb00*/  IADD3 R20, P0, R14, R18, RZ ;  /* 0x000000120e147210 */ /* 0x000fc40007f1e0ff */
[----:B------:R-:W-:Y:S01]  /*cb10*/  IMAD R13, R7, UR5, R16 ;  /* 0x00000005070d7c24 */ /* 0x000fe2000f8e0210 */
[----:B------:R-:W-:-:S04]  /*cb20*/  LEA.HI R4, R15, R4, RZ, 0x3 ;  /* 0x000000040f047211 */ /* 0x000fc800078f18ff */
[----:B----4-:R-:W-:Y:S01]  /*cb30*/  IADD3.X R21, R12, R19, R13, P0, !PT ;  /* 0x000000130c157210 */ /* 0x010fe200007fe40d */
[----:B------:R-:W-:Y:S01]  /*cb40*/  VIADD R13, R0, 0x20 ;  /* 0x00000020000d7836 */ /* 0x000fe20000000000 */
[----:B------:R2:W3:Y:S01]  /*cb50*/  LDS.128 R16, [R164] ;  /* 0x00000000a4107984 */ /* 0x0004e20000000c00 */
[C---:B-1----:R-:W-:Y:S01]  /*cb60*/  IMAD R12, R2.reuse, UR4, RZ ;  /* 0x00000004020c7c24 */ /* 0x042fe2000f8e02ff */
[-C--:B------:R-:W-:Y:S01]  /*cb70*/  ISETP.GE.AND P0, PT, R5, R156.reuse, PT ;  /* 0x0000009c0500720c */ /* 0x080fe20003f06270 */
[----:B------:R-:W-:Y:S01]  /*cb80*/  IMAD.WIDE.U32 R20, R2, UR6, R20 ;  /* 0x0000000602147c25 */ /* 0x000fe2000f8e0014 */
[----:B------:R-:W-:-:S03]  /*cb90*/  ISETP.GE.AND P1, PT, R13, R156, PT ;  /* 0x0000009c0d00720c */ /* 0x000fc60003f26270 */
[----:B------:R-:W-:Y:S01]  /*cba0*/  IMAD R25, R3, UR6, R12 ;  /* 0x0000000603197c24 */ /* 0x000fe2000f8e020c */
[----:B------:R-:W-:Y:S01]  /*cbb0*/  SHF.R.S32.HI R3, RZ, 0x3, R4 ;  /* 0x00000003ff037819 */ /* 0x000fe20000011404 */
[----:B------:R2:W1:Y:S02]  /*cbc0*/  LDS.128 R12, [R164+0x2000] ;  /* 0x00200000a40c7984 */ /* 0x0004640000000c00 */
[----:B------:R-:W-:Y:S01]  /*cbd0*/  IMAD.IADD R25, R25, 0x1, R21 ;  /* 0x0000000119197824 */ /* 0x000fe200078e0215 */
[----:B------:R-:W-:Y:S01]  /*cbe0*/  SHF.R.S32.HI R3, RZ, 0x1f, R3 ;  /* 0x0000001fff037819 */ /* 0x000fe20000011403 */
        /* <DEDUP_REMOVED lines=12> */
[----:B---3--:R4:W-:Y:S04]  /*ccb0*/  @!P4 STG.E.128 desc[UR10][R22.64], R16 ;  /* 0x000000101600c986 */ /* 0x0089e8000c101d0a */
[----:B-1----:R4:W-:Y:S02]  /*ccc0*/  @!P3 STG.E.128 desc[UR10][R22.64+0x80], R12 ;  /* 0x0000800c1600b986 */ /* 0x0029e4000c101d0a */
.L_x_5479:
[----:B------:R-:W-:Y:S05]  /*ccd0*/  BSYNC B0 ;  /* 0x0000000000007941 */ /* 0x000fea0003800000 */
.L_x_5478:
[----:B---34-:R3:W4:Y:S01]  /*cce0*/  LDS.128 R16, [R164+0x800] ;  /* 0x00080000a4107984 */ /* 0x0187220000000c00 */
        /* <DEDUP_REMOVED lines=19> */
.L_x_5481:
[----:B------:R-:W-:Y:S05]  /*ce20*/  BSYNC B0 ;  /* 0x0000000000007941 */ /* 0x000fea0003800000 */
.L_x_5480:
        /* <DEDUP_REMOVED lines=20> */
.L_x_5483:
[----:B------:R-:W-:Y:S05]  /*cf70*/  BSYNC B0 ;  /* 0x0000000000007941 */ /* 0x000fea0003800000 */
.L_x_5482:
        /* <DEDUP_REMOVED lines=20> */
.L_x_5484:
        /* <DEDUP_REMOVED lines=12> */
.L_x_8404:


//--------------------- .text._ZN5flash24flash_fwd_splitkv_kernelI23Flash_fwd_kernel_traitsILi128ELi64ELi64ELi4ELb0ELb0EN7cutlass6half_tE19Flash_kernel_traitsILi128ELi64ELi64ELi4ES3_EELb1ELb0ELb0ELb0ELb0ELb1ELb0ELb0EEEvNS_16Flash_fwd_paramsE --------------------------
	.section	.text._ZN5flash24flash_fwd_splitkv_kernelI23Flash_fwd_kernel_traitsILi128ELi64ELi64ELi4ELb0ELb0EN7cutlass6half_tE19Flash_kernel_traitsILi128ELi64ELi64ELi4ES3_EELb1ELb0ELb0ELb0ELb0ELb1ELb0ELb0EEEvNS_16Flash_fwd_paramsE,"ax",@progbits
	.align	128
        .global         _ZN5flash24flash_fwd_splitkv_kernelI23Flash_fwd_kernel_traitsILi128ELi64ELi64ELi4ELb0ELb0EN7cutlass6half_tE19Flash_kernel_traitsILi128ELi64ELi64ELi4ES3_EELb1ELb0ELb0ELb0ELb0ELb1ELb0ELb0EEEvNS_16Flash_fwd_paramsE
        .type           _ZN5flash24flash_fwd_splitkv_kernelI23Flash_fwd_kernel_traitsILi128ELi64ELi64ELi4ELb0ELb0EN7cutlass6half_tE19Flash_kernel_traitsILi128ELi64ELi64ELi4ES3_EELb1ELb0ELb0ELb0ELb0ELb1ELb0ELb0EEEvNS_16Flash_fwd_paramsE,@function
        .size           _ZN5flash24flash_fwd_splitkv_kernelI23Flash_fwd_kernel_traitsILi128ELi64ELi64ELi4ELb0ELb0EN7cutlass6half_tE19Flash_kernel_traitsILi128ELi64ELi64ELi4ES3_EELb1ELb0ELb0ELb0ELb0ELb1ELb0ELb0EEEvNS_16Flash_fwd_paramsE,(.L_x_8405 - _ZN5flash24flash_fwd_splitkv_kernelI23Flash_fwd_kernel_traitsILi128ELi64ELi64ELi4ELb0ELb0EN7cutlass6half_tE19Flash_kernel_traitsILi128ELi64ELi64ELi4ES3_EELb1ELb0ELb0ELb0ELb0ELb1ELb0ELb0EEEvNS_16Flash_fwd_paramsE)
        .other          _ZN5flash24flash_fwd_splitkv_kernelI23Flash_fwd_kernel_traitsILi128ELi64ELi64ELi4ELb0ELb0EN7cutlass6half_tE19Flash_kernel_traitsILi128ELi64ELi64ELi4ES3_EELb1ELb0ELb0ELb0ELb0ELb1ELb0ELb0EEEvNS_16Flash_fwd_paramsE,@"STO_CUDA_ENTRY STV_DEFAULT"
_ZN5flash24flash_fwd_splitkv_kernelI23Flash_fwd_kernel_traitsILi128ELi64ELi64ELi4ELb0ELb0EN7cutlass6half_tE19Flash_kernel_traitsILi128ELi64ELi64ELi4ES3_EELb1ELb0ELb0ELb0ELb0ELb1ELb0ELb0EEEvNS_16Flash_fwd_paramsE:
.text._ZN5flash24flash_fwd_splitkv_kernelI23Flash_fwd_kernel_traitsILi128ELi64ELi64ELi4ELb0ELb0EN7cutlass6half_tE19Flash_kernel_traitsILi128ELi64ELi64ELi4ES3_EELb1ELb0ELb0ELb0ELb0ELb1ELb0ELb0EEEvNS_16Flash_fwd_paramsE:
        /* <DEDUP_REMOVED lines=38> */
.L_x_5485:
[----:B------:R-:W1:Y:S02]  /*0260*/  LDC R4, c[0x0][0x2c8] ;  /* 0x0000b200ff047b82 */ /* 0x000e640000000800 */
.L_x_5486:
        /* <DEDUP_REMOVED lines=15> */
[----:B------:R-:W4:Y:S01]  /*0360*/  S2R R110, SR_TID.X ;  /* 0x00000000006e7919 */ /* 0x000f220000002100 */
[----:B------:R-:W-:Y:S01]  /*0370*/  @!P1 ISETP.NE.AND.EX P0, PT, R3, RZ, PT, P0 ;  /* 0x000000ff0300920c */ /* 0x000fe20003f05300 */
[----:B------:R-:W-:Y:S01]  /*0380*/  UIADD3 UR5, UR5, 0x3f, URZ ;  /* 0x0000003f05057890 */ /* 0x000fe2000fffe03f */
[----:B------:R-:W-:Y:S02]  /*0390*/  IADD3 R3, -R153, 0x7f, R114 ;  /* 0x0000007f99037810 */ /* 0x000fe40007ffe172 */
[----:B-1----:R-:W-:Y:S01]  /*03a0*/  @!P1 SEL R5, R5, RZ, P0 ;  /* 0x000000ff05059207 */ /* 0x002fe20000000000 */
        /* <DEDUP_REMOVED lines=14> */
[----:B----4-:R-:W-:Y:S05]  /*0490*/  @P0 BRA `(.L_x_5487) ;  /* 0x0000000800200947 */ /* 0x010fea0003800000 */
[----:B------:R-:W-:Y:S01]  /*04a0*/  ISETP.NE.AND P0, PT, R150, -0x1, PT ;  /* 0xffffffff9600780c */ /* 0x000fe20003f05270 */
[----:B------:R-:W1:Y:S01]  /*04b0*/  LDC.64 R4, c[0x0][0x298] ;  /* 0x0000a600ff047b82 */ /* 0x000e620000000a00 */
[----:B---3--:R-:W-:Y:S01]  /*04c0*/  SHF.R.S32.HI R7, RZ, 0x1f, R110 ;  /* 0x0000001fff077819 */ /* 0x008fe2000001146e */
        /* <DEDUP_REMOVED lines=10> */
[----:B------:R-:W-:Y:S02]  /*0570*/  SHF.R.S32.HI R7, RZ, 0x1f, R114 ;  /* 0x0000001fff077819 */ /* 0x000fe40000011472 */
[----:B------:R-:W-:Y:S02]  /*0580*/  ISETP.GE.AND P2, PT, R0, R153, PT ;  /* 0x000000990000720c */ /* 0x000fe40003f46270 */
[----:B------:R-:W-:Y:S01]  /*0590*/  ISETP.NE.AND P6, PT, R110, RZ, PT ;  /* 0x000000ff6e00720c */ /* 0x000fe20003fc5270 */
        /* <DEDUP_REMOVED lines=20> */
[----:B------:R-:W-:Y:S02]  /*06e0*/  VIADD R10, R0, 0x10 ;  /* 0x00000010000a7836 */ /* 0x000fe40000000000 */
[----:B------:R-:W-:Y:S01]  /*06f0*/  IMAD.WIDE.U32 R28, R28, UR4, R8 ;  /* 0x000000041c1c7c25 */ /* 0x000fe2000f8e0008 */
[----:B------:R-:W-:Y:S01]  /*0700*/  ULDC UR4, c[0x0][0x2c4] ;  /* 0x0000b10000047ab9 */ /* 0x000fe20000000800 */
[----:B------:R-:W-:-:S02]  /*0710*/  SHF.R.S32.HI R9, RZ, 0x1f, R0 ;  /* 0x0000001fff097819 */ /* 0x000fc40000011400 */
[----:B------:R-:W-:Y:S01]  /*0720*/  IMAD R114, R21, UR4, R114 ;  /* 0x0000000415727c24 */ /* 0x000fe2000f8e0272 */
[-C--:B------:R-:W-:Y:S01]  /*0730*/  ISETP.GE.AND P1, PT, R10, R153.reuse, PT ;  /* 0x000000990a00720c */ /* 0x080fe20003f26270 */
[----:B------:R-:W-:Y:S01]  /*0740*/  VIADD R11, R2, 0x40 ;  /* 0x00000040020b7836 */ /* 0x000fe20000000000 */
[----:B------:R-:W-:Y:S02]  /*0750*/  ISETP.GE.OR P4, PT, R10, R153, P6 ;  /* 0x000000990a00720c */ /* 0x000fe40003786670 */
[----:B------:R-:W-:Y:S01]  /*0760*/  IADD3 R15, R29, R15, RZ ;  /* 0x0000000f1d0f7210 */ /* 0x000fe20007ffe0ff */
[----:B------:R-:W-:Y:S10]  /*0770*/  @P2 BRA `(.L_x_5489) ;  /* 0x0000000000342947 */ /* 0x000ff40003800000 */
        /* <DEDUP_REMOVED lines=13> */
.L_x_5489:
[----:B------:R-:W-:Y:S05]  /*0850*/  BSYNC B0 ;  /* 0x0000000000007941 */ /* 0x000fea0003800000 */
.L_x_5488:
        /* <DEDUP_REMOVED lines=19> */
.L_x_5491:
[----:B------:R-:W-:Y:S05]  /*0990*/  BSYNC B0 ;  /* 0x0000000000007941 */ /* 0x000fea0003800000 */
.L_x_5490:
        /* <DEDUP_REMOVED lines=20> */
.L_x_5493:
[----:B------:R-:W-:Y:S05]  /*0ae0*/  BSYNC B0 ;  /* 0x0000000000007941 */ /* 0x000fea0003800000 */
.L_x_5492:
        /* <DEDUP_REMOVED lines=19> */
.L_x_5495:
[----:B------:R-:W-:Y:S05]  /*0c20*/  BSYNC B0 ;  /* 0x0000000000007941 */ /* 0x000fea0003800000 */
.L_x_5494:
        /* <DEDUP_REMOVED lines=15> */
.L_x_5487:
        /* <DEDUP_REMOVED lines=24> */
.L_x_5496:
        /* <DEDUP_REMOVED lines=82> */
.L_x_5497:
        /* <DEDUP_REMOVED lines=49> */
.L_x_5499:
        /* <DEDUP_REMOVED lines=12> */
[----:B------:R-:W-:Y:S01]  /*1790*/  IMAD R3, R20, R3, R10 ;  /* 0x0000000314037224 */ /* 0x000fe200078e020a */
[----:B------:R-:W-:Y:S01]  /*17a0*/  MOV R22, R12 ;  /* 0x0000000c00167202 */ /* 0x000fe20000000f00 */
        /* <DEDUP_REMOVED lines=17> */
.L_x_5498:
        /* <DEDUP_REMOVED lines=14> */
[----:B------:R-:W-:Y:S01]  /*19a0*/  LOP3.LUT R31, R10, 0xfffffff0, RZ, 0xc0, !PT ;  /* 0xfffffff00a1f7812 */ /* 0x000fe200078ec0ff */
[----:B------:R-:W-:Y:S01]  /*19b0*/  IMAD.SHL.U32 R33, R12, 0x40, RZ ;  /* 0x000000400c217824 */ /* 0x000fe200078e00ff */
[----:B------:R-:W-:Y:S01]  /*19c0*/  @!P1 SHF.R.S32.HI R29, RZ, 0x1f, R21 ;  /* 0x0000001fff1d9819 */ /* 0x000fe20000011415 */
[----:B------:R-:W-:Y:S01]  /*19d0*/  IMAD.IADD R3, R110, 0x1, -R3 ;  /* 0x000000016e037824 */ /* 0x000fe200078e0a03 */
[CC--:B------:R-:W-:Y:S01]  /*19e0*/  ISETP.GE.AND P6, PT, R12.reuse, R144.reuse, PT ;  /* 0x000000900c00720c */ /* 0x0c0fe20003fc6270 */
[----:B------:R-:W-:Y:S01]  /*19f0*/  VIADD R2, R12, 0x10 ;  /* 0x000000100c027836 */ /* 0x000fe20000000000 */
[----:B------:R-:W-:Y:S01]  /*1a00*/  LOP3.LUT R33, R33, 0x1c0, RZ, 0xc0, !PT ;  /* 0x000001c021217812 */ /* 0x000fe200078ec0ff */
[----:B------:R-:W3:Y:S01]  /*1a10*/  @P1 LDC.64 R6, c[0x0][0x240] ;  /* 0x00009000ff061b82 */ /* 0x000ee20000000a00 */
[----:B------:R-:W-:Y:S01]  /*1a20*/  IMAD.SHL.U32 R154, R3, 0x8, RZ ;  /* 0x00000008039a7824 */ /* 0x000fe200078e00ff */
[----:B------:R-:W-:Y:S01]  /*1a30*/  SHF.R.S32.HI R13, RZ, 0x1f, R12 ;  /* 0x0000001fff0d7819 */ /* 0x000fe2000001140c */
[----:B------:R-:W-:Y:S01]  /*1a40*/  IMAD.IADD R16, R110, 0x1, -R31 ;  /* 0x000000016e107824 */ /* 0x000fe200078e0a1f */
[C---:B------:R-:W-:Y:S01]  /*1a50*/  ISETP.GE.AND P5, PT, R2.reuse, R144, PT ;  /* 0x000000900200720c */ /* 0x040fe20003fa6270 */
[----:B------:R-:W-:Y:S01]  /*1a60*/  IMAD R15, R15, UR6, RZ ;  /* 0x000000060f0f7c24 */ /* 0x000fe2000f8e02ff */
[CC--:B------:R-:W-:Y:S01]  /*1a70*/  ISETP.GE.AND P4, PT, R2.reuse, R9.reuse, PT ;  /* 0x000000090200720c */ /* 0x0c0fe20003f86270 */
[----:B------:R-:W-:Y:S01]  /*1a80*/  BSSY B0, `(.L_x_5500) ;  /* 0x0000046000007945 */ /* 0x000fe20003800000 */
[----:B------:R-:W-:Y:S01]  /*1a90*/  ISETP.GE.AND P3, PT, R2, R9, PT ;  /* 0x000000090200720c */ /* 0x000fe20003f66270 */
[----:B------:R-:W4:Y:S01]  /*1aa0*/  LDC.64 R124, c[0x0][0x250] ;  /* 0x00009400ff7c7b82 */ /* 0x000f220000000a00 */
[----:B------:R-:W-:Y:S01]  /*1ab0*/  LOP3.LUT R31, R33, 0x38, R154, 0xf8, !PT ;  /* 0x00000038211f7812 */ /* 0x000fe200078ef89a */
[----:B------:R-:W-:Y:S01]  /*1ac0*/  IMAD R15, R20, UR7, R15 ;  /* 0x00000007140f7c24 */ /* 0x000fe2000f8e020f */
[----:B------:R-:W-:Y:S01]  /*1ad0*/  SHF.R.U32.HI R152, RZ, 0x3, R33 ;  /* 0x00000003ff987819 */ /* 0x000fe20000011621 */
[----:B------:R-:W-:Y:S01]  /*1ae0*/  IMAD.WIDE R26, R27, 0x40, R12 ;  /* 0x000000401b1a7825 */ /* 0x000fe200078e020c */
[----:B------:R-:W-:-:S02]  /*1af0*/  SHF.R.S32.HI R24, RZ, 0x1f, R154 ;  /* 0x0000001fff187819 */ /* 0x000fc4000001149a */
[----:B------:R-:W-:Y:S01]  /*1b00*/  LOP3.LUT R152, R31, R152, RZ, 0x3c, !PT ;  /* 0x000000981f987212 */ /* 0x000fe200078e3cff */
[-C--:B--2---:R-:W-:Y:S01]  /*1b10*/  @!P1 IMAD R2, R29, R4.reuse, RZ ;  /* 0x000000041d029224 */ /* 0x084fe200078e02ff */
[----:B------:R-:W-:Y:S01]  /*1b20*/  SHF.R.S32.HI R29, RZ, 0x1f, R16 ;  /* 0x0000001fff1d7819 */ /* 0x000fe20000011410 */
[----:B------:R-:W-:Y:S01]  /*1b30*/  @!P1 IMAD.WIDE.U32 R32, R21, R4, RZ ;  /* 0x0000000415209225 */ /* 0x000fe200078e00ff */
[----:B------:R-:W-:Y:S02]  /*1b40*/  IADD3 R4, P2, R154, R0, RZ ;  /* 0x000000009a047210 */ /* 0x000fe40007f5e0ff */
[----:B-----5:R-:W-:Y:S01]  /*1b50*/  LEA.HI R8, R29, R16, RZ, 0x3 ;  /* 0x000000101d087211 */ /* 0x020fe200078f18ff */
[----:B------:R-:W-:Y:S01]  /*1b60*/  @!P1 IMAD R5, R21, R5, R2 ;  /* 0x0000000515059224 */ /* 0x000fe200078e0202 */
[----:B------:R-:W-:Y:S01]  /*1b70*/  LEA.HI R2, R113, R110, RZ, 0x6 ;  /* 0x0000006e71027211 */ /* 0x000fe200078f30ff */
[----:B---3--:R-:W-:Y:S01]  /*1b80*/  @P1 IMAD.WIDE.U32 R30, R150, R6, RZ ;  /* 0x00000006961e1225 */ /* 0x008fe200078e00ff */
[----:B------:R-:W-:-:S03]  /*1b90*/  LOP3.LUT R21, R8, 0xfffffff8, RZ, 0xc0, !PT ;  /* 0xfffffff808157812 */ /* 0x000fc600078ec0ff */
[----:B------:R-:W-:Y:S01]  /*1ba0*/  @!P1 IMAD.MOV.U32 R30, RZ, RZ, R32 ;  /* 0x000000ffff1e9224 */ /* 0x000fe200078e0020 */
[----:B------:R-:W-:Y:S01]  /*1bb0*/  IADD3 R16, R16, -R21, RZ ;  /* 0x8000001510107210 */ /* 0x000fe20007ffe0ff */
[----:B------:R-:W-:Y:S02]  /*1bc0*/  @P1 IMAD R7, R150, R7, R31 ;  /* 0x0000000796071224 */ /* 0x000fe400078e021f */
[----:B------:R-:W-:Y:S01]  /*1bd0*/  IMAD.SHL.U32 R29, R2, 0x8, RZ ;  /* 0x00000008021d7824 */ /* 0x000fe200078e00ff */
[----:B------:R-:W-:Y:S01]  /*1be0*/  SHF.R.S32.HI R2, RZ, 0x1f, R28 ;  /* 0x0000001fff027819 */ /* 0x000fe2000001141c */
[----:B------:R-:W-:Y:S01]  /*1bf0*/  @!P1 IMAD.IADD R7, R33, 0x1, R5 ;  /* 0x0000000121079824 */ /* 0x000fe200078e0205 */
[----:B------:R-:W-:Y:S01]  /*1c00*/  IADD3 R30, P1, R154, R30, RZ ;  /* 0x0000001e9a1e7210 */ /* 0x000fe20007f3e0ff */
[----:B------:R-:W-:Y:S01]  /*1c10*/  IMAD.X R5, R24, 0x1, R23, P2 ;  /* 0x0000000118057824 */ /* 0x000fe200010e0617 */
[----:B------:R-:W-:Y:S01]  /*1c20*/  LOP3.LUT R152, R152, 0xfffffe00, R29, 0xf8, !PT ;  /* 0xfffffe0098987812 */ /* 0x000fe200078ef81d */
[----:B------:R-:W-:-:S02]  /*1c30*/  IMAD R33, R2, UR4, RZ ;  /* 0x0000000402217c24 */ /* 0x000fc4000f8e02ff */
[----:B------:R-:W-:Y:S01]  /*1c40*/  IMAD.X R31, R24, 0x1, R7, P1 ;  /* 0x00000001181f7824 */ /* 0x000fe200008e0607 */
[----:B------:R-:W-:Y:S01]  /*1c50*/  R2P PR, R16, 0x6 ;  /* 0x0000000610007804 */ /* 0x000fe20000000000 */
[C---:B------:R-:W-:Y:S02]  /*1c60*/  IMAD R33, R28.reuse, UR5, R33 ;  /* 0x000000051c217c24 */ /* 0x040fe4000f8e0221 */
[----:B------:R-:W-:Y:S01]  /*1c70*/  IMAD.WIDE.U32 R28, R28, UR4, R30 ;  /* 0x000000041c1c7c25 */ /* 0x000fe2000f8e001e */
[----:B------:R-:W-:Y:S02]  /*1c80*/  UMOV UR4, 0x400 ;  /* 0x0000040000047882 */ /* 0x000fe40000000000 */
[----:B-1----:R-:W-:Y:S01]  /*1c90*/  ULEA UR4, UR8, UR4, 0x18 ;  /* 0x0000000408047291 */ /* 0x002fe2000f8ec03f */
[----:B------:R-:W-:Y:S01]  /*1ca0*/  IMAD.WIDE.U32 R20, R20, UR6, R4 ;  /* 0x0000000614147c25 */ /* 0x000fe2000f8e0004 */
[----:B------:R-:W-:-:S03]  /*1cb0*/  MOV R4, 0x20 ;  /* 0x0000002000047802 */ /* 0x000fc60000000f00 */
[----:B------:R-:W-:Y:S01]  /*1cc0*/  IMAD.MOV.U32 R5, RZ, RZ, 0x10 ;  /* 0x00000010ff057424 */ /* 0x000fe200078e00ff */
[----:B------:R-:W-:Y:S01]  /*1cd0*/  LEA R152, R152, UR4, 0x1 ;  /* 0x0000000498987c11 */ /* 0x000fe2000f8e08ff */
[----:B------:R-:W-:Y:S01]  /*1ce0*/  VIADD R14, R12, 0x20 ;  /* 0x000000200c0e7836 */ /* 0x000fe20000000000 */
[----:B------:R-:W-:Y:S01]  /*1cf0*/  SEL R0, R4, 0xffffffe0, !P2 ;  /* 0xffffffe004007807 */ /* 0x000fe20005000000 */
[----:B------:R-:W-:Y:S01]  /*1d00*/  VIADD R145, R154, 0x40 ;  /* 0x000000409a917836 */ /* 0x000fe20000000000 */
[----:B------:R-:W-:Y:S01]  /*1d10*/  SEL R2, R5, 0xfffffff0, !P1 ;  /* 0xfffffff005027807 */ /* 0x000fe20004800000 */
        /* <DEDUP_REMOVED lines=28> */
.L_x_5501:
[----:B------:R-:W-:Y:S05]  /*1ee0*/  BSYNC B0 ;  /* 0x0000000000007941 */ /* 0x000fea0003800000 */
.L_x_5500:
        /* <DEDUP_REMOVED lines=33> */
.L_x_5503:
[----:B------:R-:W-:Y:S05]  /*2100*/  BSYNC B0 ;  /* 0x0000000000007941 */ /* 0x000fea0003800000 */
.L_x_5502:
        /* <DEDUP_REMOVED lines=35> */
.L_x_5505:
[----:B------:R-:W-:Y:S05]  /*2340*/  BSYNC B0 ;  /* 0x0000000000007941 */ /* 0x000fea0003800000 */
.L_x_5504:
        /* <DEDUP_REMOVED lines=31> */
.L_x_5507:
[----:B------:R-:W-:Y:S05]  /*2540*/  BSYNC B0 ;  /* 0x0000000000007941 */ /* 0x000fea0003800000 */
.L_x_5506:
        /* <DEDUP_REMOVED lines=29> */
.L_x_5509:
[----:B------:R-:W-:Y:S05]  /*2720*/  BSYNC B0 ;  /* 0x0000000000007941 */ /* 0x000fea0003800000 */
.L_x_5508:
        /* <DEDUP_REMOVED lines=24> */
.L_x_5511:
[----:B------:R-:W-:Y:S05]  /*28b0*/  BSYNC B0 ;  /* 0x0000000000007941 */ /* 0x000fea0003800000 */
.L_x_5510:
        /* <DEDUP_REMOVED lines=25> */
.L_x_5513:
[----:B------:R-:W-:Y:S05]  /*2a50*/  BSYNC B0 ;  /* 0x0000000000007941 */ /* 0x000fea0003800000 */
.L_x_5512:
        /* <DEDUP_REMOVED lines=32> */
.L_x_5515:
[----:B------:R-:W-:Y:S05]  /*2c60*/  BSYNC B0 ;  /* 0x0000000000007941 */ /* 0x000fea0003800000 */
.L_x_5514:
        /* <DEDUP_REMOVED lines=54> */
.L_x_5517:
[----:B------:R-:W-:Y:S05]  /*2fd0*/  BSYNC B0 ;  /* 0x0000000000007941 */ /* 0x000fea0003800000 */
.L_x_5516:
        /* <DEDUP_REMOVED lines=22> */
.L_x_5519:
[----:B------:R-:W-:Y:S05]  /*3140*/  BSYNC B0 ;  /* 0x0000000000007941 */ /* 0x000fea0003800000 */
.L_x_5518:
        /* <DEDUP_REMOVED lines=24> */
.L_x_5521:
[----:B------:R-:W-:Y:S05]  /*32d0*/  BSYNC B0 ;  /* 0x0000000000007941 */ /* 0x000fea0003800000 */
.L_x_5520:
[----:B------:R1:W-:Y:S01]  /*32e0*/  @P2 STS.128 [R152+0x9800], RZ ;  /* 0x009800ff98002388 */ /* 0x0003e20000000c00 */
[----:B------:R-:W-:Y:S03]  /*32f0*/  BSSY B0, `(.L_x_5522) ;  /* 0x0000017000007945 */ /* 0x000fe60003800000 */
[----:B------:R1:W-:Y:S01]  /*3300*/  @P2 STS.128 [R152+0xb800], RZ ;  /* 0x00b800ff98002388 */ /* 0x0003e20000000c00 */
[----:B------:R-:W-:Y:S05]  /*3310*/  @P2 BRA `(.L_x_5523) ;  /* 0x0000000000502947 */ /* 0x000fea0003800000 */
[----:B------:R-:W-:Y:S02]  /*3320*/  ULDC UR5, c[0x0][0x2d0] ;  /* 0x0000b40000057ab9 */ /* 0x000fe40000000800 */
[----:B------:R-:W-:Y:S02]  /*3330*/  ISETP.GE.AND P2, PT, R154, UR5, PT ;  /* 0x000000059a007c0c */ /* 0x000fe4000bf46270 */
[----:B------:R-:W-:-:S11]  /*3340*/  ISETP.GE.AND P1, PT, R145, UR5, PT ;  /* 0x0000000591007c0c */ /* 0x000fd6000bf26270 */
        /* <DEDUP_REMOVED lines=17> */
.L_x_5523:
[----:B------:R-:W-:Y:S05]  /*3460*/  BSYNC B0 ;  /* 0x0000000000007941 */ /* 0x000fea0003800000 */
.L_x_5522:
[----:B------:R-:W-:Y:S01]  /*3470*/  LDSM.16.M88.4 R36, [R143] ;  /* 0x000000008f24783b */ /* 0x000fe20000000200 */
[----:B------:R-:W-:Y:S01]  /*3480*/  LOP3.LUT P1, RZ, R3, 0x2, RZ, 0xc0, !PT ;  /* 0x0000000203ff7812 */ /* 0x000fe2000782c0ff */
[----:B------:R-:W-:Y:S01]  /*3490*/  ULDC UR10, c[0x0][0x39c] ;  /* 0x0000e700000a7ab9 */ /* 0x000fe20000000800 */
[-C--:B------:R-:W-:Y:S01]  /*34a0*/  LEA R141, R2, R143.reuse, 0x1 ;  /* 0x0000008f028d7211 */ /* 0x080fe200078e08ff */
[----:B------:R-:W5:Y:S01]  /*34b0*/  LDSM.16.M88.4 R32, [R142+0x4000] ;  /* 0x004000008e20783b */ /* 0x000f620000000200 */
[----:B------:R-:W-:Y:S02]  /*34c0*/  SEL R5, R5, 0xfffffff0, !P1 ;  /* 0xfffffff005057807 */ /* 0x000fe40004800000 */
[----:B------:R-:W-:Y:S01]  /*34d0*/  LOP3.LUT P1, RZ, R3, 0x4, RZ, 0xc0, !PT ;  /* 0x0000000403ff7812 */ /* 0x000fe2000782c0ff */
[----:B------:R-:W2:Y:S01]  /*34e0*/  LDSM.16.M88.4 R12, [R142+0x4800] ;  /* 0x004800008e0c783b */ /* 0x000ea20000000200 */
[----:B------:R-:W-:Y:S02]  /*34f0*/  LEA R115, R5, R142, 0x1 ;  /* 0x0000008e05737211 */ /* 0x000fe400078e08ff */
[----:B------:R-:W-:Y:S01]  /*3500*/  SEL R3, R4, 0xffffffe0, !P1 ;  /* 0xffffffe004037807 */ /* 0x000fe20004800000 */
[----:B------:R-:W-:Y:S01]  /*3510*/  LDSM.16.M88.4 R80, [R141] ;  /* 0x000000008d50783b */ /* 0x000fe20000000200 */
[----:B------:R-:W-:-:S02]  /*3520*/  LEA R139, R0, R143, 0x1 ;  /* 0x0000008f008b7211 */ /* 0x000fc400078e08ff */
[----:B------:R-:W-:Y:S01]  /*3530*/  LEA R135, R3, R142, 0x1 ;  /* 0x0000008e03877211 */ /* 0x000fe200078e08ff */
[----:B------:R-:W3:Y:S01]  /*3540*/  LDSM.16.M88.4 R20, [R115+0x4000] ;  /* 0x004000007314783b */ /* 0x000ee20000000200 */
[----:B------:R-:W-:Y:S02]  /*3550*/  IADD3 R4, R142, 0x4000, RZ ;  /* 0x000040008e047810 */ /* 0x000fe40007ffe0ff */
[----:B------:R-:W-:Y:S01]  /*3560*/  LEA R138, R0, R141, 0x1 ;  /* 0x0000008d008a7211 */ /* 0x000fe200078e08ff */
[----:B------:R-:W4:Y:S01]  /*3570*/  LDSM.16.M88.4 R64, [R115+0x4800] ;  /* 0x004800007340783b */ /* 0x000f220000000200 */
[----:B------:R-:W-:Y:S02]  /*3580*/  LEA R140, R5, R4, 0x1 ;  /* 0x00000004058c7211 */ /* 0x000fe400078e08ff */
[----:B------:R-:W-:Y:S01]  /*3590*/  LOP3.LUT R113, R113, 0xffffffe0, RZ, 0xc0, !PT ;  /* 0xffffffe071717812 */ /* 0x000fe200078ec0ff */
[----:B-1----:R-:W-:Y:S01]  /*35a0*/  LDSM.16.M88.4 R8, [R139] ;  /* 0x000000008b08783b */ /* 0x002fe20000000200 */
[----:B------:R-:W-:-:S02]  /*35b0*/  LEA R137, R3, R140, 0x1 ;  /* 0x0000008c03897211 */ /* 0x000fc400078e08ff */
[----:B------:R-:W-:Y:S01]  /*35c0*/  ISETP.GE.AND P4, PT, R101, 0x2, PT ;  /* 0x000000026500780c */ /* 0x000fe20003f86270 */
[----:B------:R-:W1:Y:S01]  /*35d0*/  LDSM.16.M88.4 R40, [R135+0x4000] ;  /* 0x004000008728783b */ /* 0x000e620000000200 */
[----:B------:R-:W-:-:S03]  /*35e0*/  LOP3.LUT R136, R100, R109, RZ, 0xfc, !PT ;  /* 0x0000006d64887212 */ /* 0x000fc600078efcff */
[----:B------:R-:W1:Y:S04]  /*35f0*/  LDSM.16.M88.4 R56, [R142+0x5000] ;  /* 0x005000008e38783b */ /* 0x000e680000000200 */
[----:B------:R-:W1:Y:S04]  /*3600*/  LDSM.16.M88.4 R48, [R142+0x5800] ;  /* 0x005800008e30783b */ /* 0x000e680000000200 */
[----:B------:R-:W1:Y:S01]  /*3610*/  LDSM.16.M88.4 R68, [R135+0x4800] ;  /* 0x004800008744783b */ /* 0x000e620000000200 */
[C---:B-----5:R-:W-:Y:S03]  /*3620*/  HMMA.16816.F32 R16, R36.reuse, R32, RZ ;  /* 0x000000202410723c */ /* 0x060fe600000018ff */
[----:B------:R-:W-:Y:S04]  /*3630*/  LDSM.16.M88.4 R76, [R138] ;  /* 0x000000008a4c783b */ /* 0x000fe80000000200 */
[----:B------:R-:W5:Y:S01]  /*3640*/  LDSM.16.M88.4 R28, [R137] ;  /* 0x00000000891c783b */ /* 0x000f620000000200 */
[C---:B------:R-:W-:Y:S03]  /*3650*/  HMMA.16816.F32 R32, R36.reuse, R34, RZ ;  /* 0x000000222420723c */ /* 0x040fe600000018ff */
[----:B------:R-:W-:Y:S03]  /*3660*/  LDSM.16.M88.4 R104, [R137+0x800] ;  /* 0x000800008968783b */ /* 0x000fe60000000200 */
[C---:B--2---:R-:W-:Y:S01]  /*3670*/  HMMA.16816.F32 R44, R36.reuse, R12, RZ ;  /* 0x0000000c242c723c */ /* 0x044fe200000018ff */
[----:B------:R-:W-:Y:S04]  /*3680*/  LDSM.16.M88.4 R52, [R143+0x2000] ;  /* 0x002000008f34783b */ /* 0x000fe80000000200 */
[----:B------:R-:W-:Y:S01]  /*3690*/  LDSM.16.M88.4 R92, [R135+0x5000] ;  /* 0x00500000875c783b */ /* 0x000fe20000000200 */
[----:B------:R-:W-:Y:S03]  /*36a0*/  HMMA.16816.F32 R12, R36, R14, RZ ;  /* 0x0000000e240c723c */ /* 0x000fe600000018ff */
[----:B------:R-:W-:Y:S03]  /*36b0*/  LDSM.16.M88.4 R88, [R135+0x5800] ;  /* 0x005800008758783b */ /* 0x000fe60000000200 */
[C---:B---3--:R-:W-:Y:S01]  /*36c0*/  HMMA.16816.F32 R16, R80.reuse, R20, R16 ;  /* 0x000000145010723c */ /* 0x048fe20000001810 */
[----:B------:R-:W-:Y:S04]  /*36d0*/  LDSM.16.M88.4 R96, [R115+0x6000] ;  /* 0x006000007360783b */ /* 0x000fe80000000200 */
[----:B------:R-:W-:Y:S01]  /*36e0*/  LDSM.16.M88.4 R72, [R137+0x1000] ;  /* 0x001000008948783b */ /* 0x000fe20000000200 */
[C---:B------:R-:W-:Y:S03]  /*36f0*/  HMMA.16816.F32 R32, R80.reuse, R22, R32 ;  /* 0x000000165020723c */ /* 0x040fe60000001820 */
[----:B------:R-:W2:Y:S03]  /*3700*/  LDSM.16.M88.4 R20, [R115+0x5000] ;  /* 0x005000007314783b */ /* 0x000ea60000000200 */
[C---:B----4-:R-:W-:Y:S01]  /*3710*/  HMMA.16816.F32 R44, R80.reuse, R64, R44 ;  /* 0x00000040502c723c */ /* 0x050fe2000000182c */
[----:B------:R-:W0:Y:S05]  /*3720*/  LDGDEPBAR ;  /* 0x00000000000079af */ /* 0x000e2a0000000000 */
[----:B------:R-:W-:Y:S01]  /*3730*/  HMMA.16816.F32 R64, R80, R66, R12 ;  /* 0x000000425040723c */ /* 0x000fe2000000180c */
[----:B------:R-:W3:Y:S05]  /*3740*/  LDSM.16.M88.4 R12, [R115+0x5800] ;  /* 0x00580000730c783b */ /* 0x000eea0000000200 */
[C---:B-1----:R-:W-:Y:S06]  /*3750*/  HMMA.16816.F32 R16, R8.reuse, R40, R16 ;  /* 0x000000280810723c */ /* 0x042fec0000001810 */
[----:B------:R-:W-:Y:S01]  /*3760*/  HMMA.16816.F32 R32, R8, R42, R32 ;  /* 0x0000002a0820723c */ /* 0x000fe20000001820 */
[----:B------:R-:W-:Y:S05]  /*3770*/  LDSM.16.M88.4 R40, [R141+0x2000] ;  /* 0x002000008d28783b */ /* 0x000fea0000000200 */
[C---:B------:R-:W-:Y:S06]  /*3780*/  HMMA.16816.F32 R60, R36.reuse, R56, RZ ;  /* 0x00000038243c723c */ /* 0x040fec00000018ff */
[C---:B------:R-:W-:Y:S06]  /*3790*/  HMMA.16816.F32 R56, R36.reuse, R58, RZ ;  /* 0x0000003a2438723c */ /* 0x040fec00000018ff */
[C---:B------:R-:W-:Y:S06]  /*37a0*/  HMMA.16816.F32 R84, R36.reuse, R48, RZ ;  /* 0x000000302454723c */ /* 0x040fec00000018ff */
[----:B------:R-:W-:Y:S01]  /*37b0*/  HMMA.16816.F32 R4, R36, R50, RZ ;  /* 0x000000322404723c */ /* 0x000fe200000018ff */
[----:B------:R-:W1:Y:S04]  /*37c0*/  LDSM.16.M88.4 R36, [R142+0x6000] ;  /* 0x006000008e24783b */ /* 0x000e680000000200 */
[----:B------:R-:W4:Y:S01]  /*37d0*/  LDSM.16.M88.4 R48, [R142+0x6800] ;  /* 0x006800008e30783b */ /* 0x000f220000000200 */
[C---:B------:R-:W-:Y:S06]  /*37e0*/  HMMA.16816.F32 R44, R8.reuse, R68, R44 ;  /* 0x00000044082c723c */ /* 0x040fec000000182c */
[----:B------:R-:W-:Y:S01]  /*37f0*/  HMMA.16816.F32 R64, R8, R70, R64 ;  /* 0x000000460840723c */ /* 0x000fe20000001840 */
[----:B------:R-:W4:Y:S05]  /*3800*/  LDSM.16.M88.4 R68, [R137+0x1800] ;  /* 0x001800008944783b */ /* 0x000f2a0000000200 */
[C---:B-----5:R-:W-:Y:S06]  /*3810*/  HMMA.16816.F32 R16, R76.reuse, R28, R16 ;  /* 0x0000001c4c10723c */ /* 0x060fec0000001810 */
[----:B------:R-:W-:Y:S01]  /*3820*/  HMMA.16816.F32 R32, R76, R30, R32 ;  /* 0x0000001e4c20723c */ /* 0x000fe20000001820 */
[----:B------:R-:W-:Y:S05]  /*3830*/  LDSM.16.M88.4 R28, [R139+0x2000] ;  /* 0x002000008b1c783b */ /* 0x000fea0000000200 */
[C---:B--2---:R-:W-:Y:S06]  /*3840*/  HMMA.16816.F32 R60, R80.reuse, R20, R60 ;  /* 0x00000014503c723c */ /* 0x044fec000000183c */
[C---:B------:R-:W-:Y:S01]  /*3850*/  HMMA.16816.F32 R56, R80.reuse, R22, R56 ;  /* 0x000000165038723c */ /* 0x040fe20000001838 */
[----:B------:R-:W-:Y:S05]  /*3860*/  LDSM.16.M88.4 R20, [R135+0x6000] ;  /* 0x006000008714783b */ /* 0x000fea0000000200 */
[C---:B---3--:R-:W-:Y:S06]  /*3870*/  HMMA.16816.F32 R84, R80.reuse, R12, R84 ;  /* 0x0000000c5054723c */ /* 0x048fec0000001854 */
[----:B------:R-:W-:Y:S01]  /*3880*/  HMMA.16816.F32 R80, R80, R14, R4 ;  /* 0x0000000e5050723c */ /* 0x000fe20000001804 */
[----:B------:R-:W-:Y:S04]  /*3890*/  LDSM.16.M88.4 R12, [R138+0x2000] ;  /* 0x002000008a0c783b */ /* 0x000fe80000000200 */
[----:B------:R-:W-:Y:S01]  /*38a0*/  LDSM.16.M88.4 R4, [R137+0x2000] ;  /* 0x002000008904783b */ /* 0x000fe20000000200 */
[C---:B------:R-:W-:Y:S06]  /*38b0*/  HMMA.16816.F32 R44, R76.reuse, R104, R44 ;  /* 0x000000684c2c723c */ /* 0x040fec000000182c */
[----:B------:R-:W-:Y:S06]  /*38c0*/  HMMA.16816.F32 R64, R76, R106, R64 ;  /* 0x0000006a4c40723c */ /* 0x000fec0000001840 */
[C---:B-1----:R-:W-:Y:S06]  /*38d0*/  HMMA.16816.F32 R16, R52.reuse, R36, R16 ;  /* 0x000000243410723c */ /* 0x042fec0000001810 */
[----:B------:R-:W-:Y:S01]  /*38e0*/  HMMA.16816.F32 R32, R52, R38, R32 ;  /* 0x000000263420723c */ /* 0x000fe20000001820 */
[----:B------:R-:W1:Y:S05]  /*38f0*/  LDSM.16.M88.4 R36, [R115+0x6800] ;  /* 0x006800007324783b */ /* 0x000e6a0000000200 */
[C---:B------:R-:W-:Y:S06]  /*3900*/  HMMA.16816.F32 R60, R8.reuse, R92, R60 ;  /* 0x0000005c083c723c */ /* 0x040fec000000183c */
[C---:B------:R-:W-:Y:S01]  /*3910*/  HMMA.16816.F32 R56, R8.reuse, R94, R56 ;  /* 0x0000005e0838723c */ /* 0x040fe20000001838 */
[----:B------:R-:W2:Y:S05]  /*3920*/  LDSM.16.M88.4 R92, [R142+0x7000] ;  /* 0x007000008e5c783b */ /* 0x000eaa0000000200 */
[----:B------:R-:W-:Y:S06]  /*3930*/  HMMA.16816.F32 R84, R8, R88, R84 ;  /* 0x000000580854723c */ /* 0x000fec0000001854 */
[----:B----4-:R-:W-:Y:S06]  /*3940*/  HMMA.16816.F32 R44, R52, R48, R44 ;  /* 0x00000030342c723c */ /* 0x010fec000000182c */
[----:B------:R-:W-:Y:S01]  /*3950*/  HMMA.16816.F32 R80, R8, R90, R80 ;  /* 0x0000005a0850723c */ /* 0x000fe20000001850 */
[----:B------:R-:W3:Y:S05]  /*3960*/  LDSM.16.M88.4 R8, [R135+0x6800] ;  /* 0x006800008708783b */ /* 0x000eea0000000200 */
[----:B------:R-:W-:Y:S01]  /*3970*/  HMMA.16816.F32 R64, R52, R50, R64 ;  /* 0x000000323440723c */ /* 0x000fe20000001840 */
[----:B------:R-:W-:Y:S05]  /*3980*/  LDSM.16.M88.4 R48, [R137+0x2800] ;  /* 0x002800008930783b */ /* 0x000fea0000000200 */
[C---:B------:R-:W-:Y:S06]  /*3990*/  HMMA.16816.F32 R16, R40.reuse, R96, R16 ;  /* 0x000000602810723c */ /* 0x040fec0000001810 */
[----:B------:R-:W-:Y:S06]  /*39a0*/  HMMA.16816.F32 R32, R40, R98, R32 ;  /* 0x000000622820723c */ /* 0x000fec0000001820 */
[C---:B------:R-:W-:Y:S06]  /*39b0*/  HMMA.16816.F32 R60, R76.reuse, R72, R60 ;  /* 0x000000484c3c723c */ /* 0x040fec000000183c */
[C---:B------:R-:W-:Y:S06]  /*39c0*/  HMMA.16816.F32 R56, R76.reuse, R74, R56 ;  /* 0x0000004a4c38723c */ /* 0x040fec0000001838 */
[----:B------:R-:W-:Y:S06]  /*39d0*/  HMMA.16816.F32 R84, R76, R68, R84 ;  /* 0x000000444c54723c */ /* 0x000fec0000001854 */
[----:B-1----:R-:W-:Y:S06]  /*39e0*/  HMMA.16816.F32 R44, R40, R36, R44 ;  /* 0x00000024282c723c */ /* 0x002fec000000182c */
[----:B------:R-:W-:Y:S01]  /*39f0*/  HMMA.16816.F32 R80, R76, R70, R80 ;  /* 0x000000464c50723c */ /* 0x000fe20000001850 */
[----:B------:R-:W1:Y:S05]  /*3a00*/  LDSM.16.M88.4 R68, [R142+0x7800] ;  /* 0x007800008e44783b */ /* 0x000e6a0000000200 */
[----:B------:R-:W-:Y:S06]  /*3a10*/  HMMA.16816.F32 R64, R40, R38, R64 ;  /* 0x000000262840723c */ /* 0x000fec0000001840 */
[C---:B------:R-:W-:Y:S06]  /*3a20*/  HMMA.16816.F32 R16, R28.reuse, R20, R16 ;  /* 0x000000141c10723c */ /* 0x040fec0000001810 */
[----:B------:R-:W-:Y:S01]  /*3a30*/  HMMA.16816.F32 R32, R28, R22, R32 ;  /* 0x000000161c20723c */ /* 0x000fe20000001820 */
[----:B------:R-:W4:Y:S05]  /*3a40*/  LDSM.16.M88.4 R20, [R115+0x7000] ;  /* 0x007000007314783b */ /* 0x000f2a0000000200 */
[----:B--2---:R-:W-:Y:S06]  /*3a50*/  HMMA.16816.F32 R60, R52, R92, R60 ;  /* 0x0000005c343c723c */ /* 0x004fec000000183c */
[----:B---3--:R-:W-:Y:S06]  /*3a60*/  HMMA.16816.F32 R44, R28, R8, R44 ;  /* 0x000000081c2c723c */ /* 0x008fec000000182c */
[----:B------:R-:W-:Y:S06]  /*3a70*/  HMMA.16816.F32 R56, R52, R94, R56 ;  /* 0x0000005e3438723c */ /* 0x000fec0000001838 */
[----:B------:R-:W-:Y:S01]  /*3a80*/  HMMA.16816.F32 R64, R28, R10, R64 ;  /* 0x0000000a1c40723c */ /* 0x000fe20000001840 */
[----:B------:R-:W2:Y:S05]  /*3a90*/  LDSM.16.M88.4 R8, [R115+0x7800] ;  /* 0x007800007308783b */ /* 0x000eaa0000000200 */
[C---:B------:R-:W-:Y:S06]  /*3aa0*/  HMMA.16816.F32 R16, R12.reuse, R4, R16 ;  /* 0x000000040c10723c */ /* 0x040fec0000001810 */
[----:B------:R-:W-:Y:S01]  /*3ab0*/  HMMA.16816.F32 R32, R12, R6, R32 ;  /* 0x000000060c20723c */ /* 0x000fe20000001820 */
[----:B------:R-:W3:Y:S05]  /*3ac0*/  LDSM.16.M88.4 R4, [R135+0x7000] ;  /* 0x007000008704783b */ /* 0x000eea0000000200 */
[C---:B-1----:R-:W-:Y:S06]  /*3ad0*/  HMMA.16816.F32 R84, R52.reuse, R68, R84 ;  /* 0x000000443454723c */ /* 0x042fec0000001854 */
[----:B------:R-:W-:Y:S06]  /*3ae0*/  HMMA.16816.F32 R80, R52, R70, R80 ;  /* 0x000000463450723c */ /* 0x000fec0000001850 */
[C---:B----4-:R-:W-:Y:S01]  /*3af0*/  HMMA.16816.F32 R60, R40.reuse, R20, R60 ;  /* 0x00000014283c723c */ /* 0x050fe2000000183c */
[----:B------:R-:W-:Y:S01]  /*3b00*/  FMUL.FTZ R17, R17, UR10 ;  /* 0x0000000a11117c20 */ /* 0x000fe20008410000 */
[----:B------:R-:W-:Y:S01]  /*3b10*/  FMUL.FTZ R3, R16, UR10 ;  /* 0x0000000a10037c20 */ /* 0x000fe20008410000 */
[----:B------:R-:W-:Y:S01]  /*3b20*/  FMUL.FTZ R37, R18, UR10 ;  /* 0x0000000a12257c20 */ /* 0x000fe20008410000 */
[----:B------:R-:W-:Y:S01]  /*3b30*/  FMUL.FTZ R38, R19, UR10 ;  /* 0x0000000a13267c20 */ /* 0x000fe20008410000 */
[----:B------:R1:W4:Y:S01]  /*3b40*/  MUFU.TANH R36, R17 ;  /* 0x0000001100247308 */ /* 0x0003220000002400 */
[C---:B------:R-:W-:Y:S01]  /*3b50*/  HMMA.16816.F32 R56, R40.reuse, R22, R56 ;  /* 0x000000162838723c */ /* 0x040fe20000001838 */
[----:B------:R-:W5:Y:S01]  /*3b60*/  LDSM.16.M88.4 R20, [R135+0x7800] ;  /* 0x007800008714783b */ /* 0x000f620000000200 */
[----:B------:R-:W-:Y:S01]  /*3b70*/  FMUL.FTZ R32, R32, UR10 ;  /* 0x0000000a20207c20 */ /* 0x000fe20008410000 */
[----:B------:R-:W-:Y:S01]  /*3b80*/  FMUL.FTZ R33, R33, UR10 ;  /* 0x0000000a21217c20 */ /* 0x000fe20008410000 */
[----:B------:R-:W-:Y:S01]  /*3b90*/  FMUL.FTZ R34, R34, UR10 ;  /* 0x0000000a22227c20 */ /* 0x000fe20008410000 */
[----:B------:R-:W-:Y:S01]  /*3ba0*/  FMUL.FTZ R35, R35, UR10 ;  /* 0x0000000a23237c20 */ /* 0x000fe20008410000 */
[C---:B--2---:R-:W-:Y:S01]  /*3bb0*/  HMMA.16816.F32 R84, R40.reuse, R8, R84 ;  /* 0x000000082854723c */ /* 0x044fe20000001854 */
[----:B------:R-:W2:Y:S05]  /*3bc0*/  MUFU.TANH R3, R3 ;  /* 0x0000000300037308 */ /* 0x000eaa0000002400 */
[----:B------:R-:W-:Y:S03]  /*3bd0*/  HMMA.16816.F32 R80, R40, R10, R80 ;  /* 0x0000000a2850723c */ /* 0x000fe60000001850 */
[----:B------:R-:W2:Y:S01]  /*3be0*/  MUFU.TANH R37, R37 ;  /* 0x0000002500257308 */ /* 0x000ea20000002400 */
[----:B-1----:R-:W1:Y:S02]  /*3bf0*/  LDSM.16.M88.4 R16, [R137+0x3000] ;  /* 0x003000008910783b */ /* 0x002e640000000200 */
[C---:B---3--:R-:W-:Y:S05]  /*3c00*/  HMMA.16816.F32 R60, R28.reuse, R4, R60 ;  /* 0x000000041c3c723c */ /* 0x048fea000000183c */
[----:B------:R-:W3:Y:S01]  /*3c10*/  MUFU.TANH R38, R38 ;  /* 0x0000002600267308 */ /* 0x000ee20000002400 */
[----:B------:R-:W-:Y:S01]  /*3c20*/  HMMA.16816.F32 R56, R28, R6, R56 ;  /* 0x000000061c38723c */ /* 0x000fe20000001838 */
[----:B------:R-:W4:Y:S01]  /*3c30*/  LDSM.16.M88.4 R4, [R137+0x3800] ;  /* 0x003800008904783b */ /* 0x000f220000000200 */
[----:B------:R-:W-:-:S04]  /*3c40*/  DEPBAR.LE SB0, 0x0 ;  /* 0x000080000000791a */ /* 0x000fc80000000000 */
[C---:B------:R-:W-:Y:S01]  /*3c50*/  HMMA.16816.F32 R44, R12.reuse, R48, R44 ;  /* 0x000000300c2c723c */ /* 0x040fe2000000182c */
[----:B------:R-:W1:Y:S05]  /*3c60*/  MUFU.TANH R32, R32 ;  /* 0x0000002000207308 */ /* 0x000e6a0000002400 */
[----:B------:R-:W-:Y:S03]  /*3c70*/  HMMA.16816.F32 R64, R12, R50, R64 ;  /* 0x000000320c40723c */ /* 0x000fe60000001840 */
[----:B------:R-:W1:Y:S03]  /*3c80*/  MUFU.TANH R33, R33 ;  /* 0x0000002100217308 */ /* 0x000e660000002400 */
[C---:B-----5:R-:W-:Y:S05]  /*3c90*/  HMMA.16816.F32 R84, R28.reuse, R20, R84 ;  /* 0x000000141c54723c */ /* 0x060fea0000001854 */
[----:B------:R-:W2:Y:S01]  /*3ca0*/  MUFU.TANH R34, R34 ;  /* 0x0000002200227308 */ /* 0x000ea20000002400 */
[----:B------:R-:W-:Y:S06]  /*3cb0*/  HMMA.16816.F32 R80, R28, R22, R80 ;  /* 0x000000161c50723c */ /* 0x000fec0000001850 */
[----:B------:R-:W-:Y:S01]  /*3cc0*/  FMUL.FTZ R39, R44, UR10 ;  /* 0x0000000a2c277c20 */ /* 0x000fe20008410000 */
[----:B------:R-:W-:Y:S01]  /*3cd0*/  FMUL.FTZ R44, R45, UR10 ;  /* 0x0000000a2d2c7c20 */ /* 0x000fe20008410000 */
        /* <DEDUP_REMOVED lines=9> */
[----:B------:R-:W-:-:S02]  /*3d70*/  SHF.L.U32 R22, R110, 0x1, RZ ;  /* 0x000000016e167819 */ /* 0x000fc400000006ff */
[----:B------:R-:W1:Y:S01]  /*3d80*/  MUFU.TANH R39, R39 ;  /* 0x0000002700277308 */ /* 0x000e620000002400 */
[----:B----4-:R-:W-:Y:S01]  /*3d90*/  HMMA.16816.F32 R84, R12, R4, R84 ;  /* 0x000000040c54723c */ /* 0x010fe20000001854 */
[----:B------:R-:W-:-:S05]  /*3da0*/  LOP3.LUT R22, R22, 0x6, RZ, 0xc0, !PT ;  /* 0x0000000616167812 */ /* 0x000fca00078ec0ff */
[----:B------:R-:W-:Y:S01]  /*3db0*/  HMMA.16816.F32 R80, R12, R6, R80 ;  /* 0x000000060c50723c */ /* 0x000fe20000001850 */
[----:B------:R-:W-:Y:S01]  /*3dc0*/  IADD3 R4, -R113, R110, RZ ;  /* 0x0000006e71047210 */ /* 0x000fe20007ffe1ff */
[----:B------:R-:W4:Y:S01]  /*3dd0*/  MUFU.TANH R44, R44 ;  /* 0x0000002c002c7308 */ /* 0x000f220000002400 */
[----:B------:R-:W-:Y:S02]  /*3de0*/  SHF.R.S32.HI R5, RZ, 0x1f, R112 ;  /* 0x0000001fff057819 */ /* 0x000fe40000011470 */
[----:B------:R-:W-:Y:S01]  /*3df0*/  SHF.R.S32.HI R159, RZ, 0x1f, R4 ;  /* 0x0000001fff9f7819 */ /* 0x000fe20000011404 */
[----:B------:R-:W-:Y:S01]  /*3e00*/  FMUL.FTZ R60, R60, UR10 ;  /* 0x0000000a3c3c7c20 */ /* 0x000fe20008410000 */
[----:B------:R-:W-:Y:S01]  /*3e10*/  FMUL.FTZ R61, R61, UR10 ;  /* 0x0000000a3d3d7c20 */ /* 0x000fe20008410000 */
[----:B------:R-:W-:Y:S01]  /*3e20*/  FMUL.FTZ R62, R62, UR10 ;  /* 0x0000000a3e3e7c20 */ /* 0x000fe20008410000 */
[----:B------:R-:W-:Y:S01]  /*3e30*/  LEA.HI R159, R159, R4, RZ, 0x2 ;  /* 0x000000049f9f7211 */ /* 0x000fe200078f10ff */
[----:B------:R-:W-:Y:S01]  /*3e40*/  FMUL.FTZ R63, R63, UR10 ;  /* 0x0000000a3f3f7c20 */ /* 0x000fe20008410000 */
[----:B------:R-:W-:Y:S01]  /*3e50*/  LEA R4, R112, R114, 0x4 ;  /* 0x0000007270047211 */ /* 0x000fe200078e20ff */
[----:B------:R-:W-:Y:S01]  /*3e60*/  FMUL.FTZ R56, R56, UR10 ;  /* 0x0000000a38387c20 */ /* 0x000fe20008410000 */
[----:B------:R-:W-:Y:S01]  /*3e70*/  FMUL.FTZ R57, R57, UR10 ;  /* 0x0000000a39397c20 */ /* 0x000fe20008410000 */
[----:B------:R-:W-:Y:S01]  /*3e80*/  FMUL.FTZ R58, R58, UR10 ;  /* 0x0000000a3a3a7c20 */ /* 0x000fe20008410000 */
[----:B------:R-:W-:Y:S01]  /*3e90*/  FMUL.FTZ R59, R59, UR10 ;  /* 0x0000000a3b3b7c20 */ /* 0x000fe20008410000 */
[----:B------:R-:W-:Y:S01]  /*3ea0*/  SHF.R.S32.HI R159, RZ, 0x2, R159 ;  /* 0x00000002ff9f7819 */ /* 0x000fe2000001149f */
[----:B------:R-:W1:Y:S01]  /*3eb0*/  MUFU.TANH R9, R9 ;  /* 0x0000000900097308 */ /* 0x000e620000002400 */
[----:B------:R-:W-:Y:S01]  /*3ec0*/  FMUL.FTZ R84, R84, UR10 ;  /* 0x0000000a54547c20 */ /* 0x000fe20008410000 */
[----:B------:R-:W-:Y:S01]  /*3ed0*/  FMUL.FTZ R85, R85, UR10 ;  /* 0x0000000a55557c20 */ /* 0x000fe20008410000 */
[----:B------:R-:W-:Y:S01]  /*3ee0*/  FMUL.FTZ R86, R86, UR10 ;  /* 0x0000000a56567c20 */ /* 0x000fe20008410000 */
[----:B------:R-:W-:Y:S01]  /*3ef0*/  FMUL.FTZ R87, R87, UR10 ;  /* 0x0000000a57577c20 */ /* 0x000fe20008410000 */
[----:B------:R-:W-:-:S02]  /*3f00*/  IADD3 R4, R4, 0x1, R159 ;  /* 0x0000000104047810 */ /* 0x000fc40007ffe09f */
[----:B------:R-:W-:Y:S01]  /*3f10*/  FMUL.FTZ R80, R80, UR10 ;  /* 0x0000000a50507c20 */ /* 0x000fe20008410000 */
[----:B------:R-:W-:Y:S01]  /*3f20*/  FMUL.FTZ R81, R81, UR10 ;  /* 0x0000000a51517c20 */ /* 0x000fe20008410000 */
[----:B------:R-:W-:Y:S01]  /*3f30*/  FMUL.FTZ R82, R82, UR10 ;  /* 0x0000000a52527c20 */ /* 0x000fe20008410000 */
[----:B------:R-:W-:Y:S01]  /*3f40*/  FMUL.FTZ R83, R83, UR10 ;  /* 0x0000000a53537c20 */ /* 0x000fe20008410000 */
[----:B------:R-:W1:Y:S01]  /*3f50*/  MUFU.TANH R8, R8 ;  /* 0x0000000800087308 */ /* 0x000e620000002400 */
[----:B------:R-:W-:Y:S02]  /*3f60*/  LEA.HI R5, R5, R112, RZ, 0x2 ;  /* 0x0000007005057211 */ /* 0x000fe400078f10ff */
[----:B------:R-:W-:Y:S02]  /*3f70*/  IADD3 R4, R108, R4, -R153 ;  /* 0x000000046c047210 */ /* 0x000fe40007ffe899 */
[----:B------:R-:W-:Y:S02]  /*3f80*/  LOP3.LUT R5, R5, 0xfffffffc, RZ, 0xc0, !PT ;  /* 0xfffffffc05057812 */ /* 0x000fe400078ec0ff */
[----:B------:R-:W-:Y:S01]  /*3f90*/  IADD3 R111, R4, R111, RZ ;  /* 0x0000006f046f7210 */ /* 0x000fe20007ffe0ff */
[----:B------:R-:W1:Y:S01]  /*3fa0*/  MUFU.TANH R16, R16 ;  /* 0x0000001000107308 */ /* 0x000e620000002400 */
[----:B------:R-:W-:-:S02]  /*3fb0*/  IADD3 R158, R112, -R5, RZ ;  /* 0x80000005709e7210 */ /* 0x000fc40007ffe0ff */
[C---:B------:R-:W-:Y:S02]  /*3fc0*/  VIMNMX R129, R111.reuse, R108, PT ;  /* 0x0000006c6f817248 */ /* 0x040fe40003fe0100 */
[----:B------:R-:W-:-:S03]  /*3fd0*/  VIADDMNMX R128, R111, 0x8, R108, PT ;  /* 0x000000086f807846 */ /* 0x000fc6000380016c */
[----:B------:R-:W1:Y:S08]  /*3fe0*/  MUFU.TANH R17, R17 ;  /* 0x0000001100117308 */ /* 0x000e700000002400 */
[----:B------:R-:W1:Y:S08]  /*3ff0*/  MUFU.TANH R10, R10 ;  /* 0x0000000a000a7308 */ /* 0x000e700000002400 */
        /* <DEDUP_REMOVED lines=16> */
[----:B------:R1:W1:Y:S01]  /*4100*/  MUFU.TANH R119, R83 ;  /* 0x0000005300777308 */ /* 0x0002620000002400 */
[----:B------:R-:W-:Y:S06]  /*4110*/  BAR.SYNC.DEFER_BLOCKING 0x0 ;  /* 0x0000000000007b1d */ /* 0x000fec0000010000 */
[----:B--234-:R-:W-:Y:S05]  /*4120*/  @!P4 BRA `(.L_x_5524) ;  /* 0x000000080074c947 */ /* 0x01cfea0003800000 */
        /* <DEDUP_REMOVED lines=17> */
[----:B------:R-:W-:-:S04]  /*4240*/  IMAD.HI.U32 R14, R14, R7, RZ ;  /* 0x000000070e0e7227 */ /* 0x000fc800078e00ff */
[----:B------:R-:W-:Y:S01]  /*4250*/  IMAD.MOV R13, RZ, RZ, -R18 ;  /* 0x000000ffff0d7224 */ /* 0x000fe200078e0a12 */
[----:B------:R-:W-:-:S03]  /*4260*/  IADD3 R5, -R14, RZ, RZ ;  /* 0x000000ff0e057210 */ /* 0x000fc60007ffe1ff */
[C---:B------:R-:W-:Y:S01]  /*4270*/  IMAD R13, R4.reuse, R13, R12 ;  /* 0x0000000d040d7224 */ /* 0x040fe200078e020c */
[----:B------:R-:W-:Y:S01]  /*4280*/  LOP3.LUT R12, RZ, R6, RZ, 0x33, !PT ;  /* 0x00000006ff0c7212 */ /* 0x000fe200078e33ff */
        /* <DEDUP_REMOVED lines=9> */
[----:B------:R-:W-:-:S02]  /*4320*/  LOP3.LUT R4, R25, R6, RZ, 0x3c, !PT ;  /* 0x0000000619047212 */ /* 0x000fc400078e3cff */
[----:B------:R-:W-:Y:S02]  /*4330*/  @!P2 IADD3 R14, R14, 0x1, RZ ;  /* 0x000000010e0ea810 */ /* 0x000fe40007ffe0ff */
[----:B------:R-:W-:Y:S02]  /*4340*/  ISETP.GE.AND P3, PT, R4, RZ, PT ;  /* 0x000000ff0400720c */ /* 0x000fe40003f66270 */
[----:B------:R-:W-:-:S03]  /*4350*/  ISETP.NE.AND P2, PT, R6, RZ, PT ;  /* 0x000000ff0600720c */ /* 0x000fc60003f45270 */
[----:B------:R-:W-:Y:S02]  /*4360*/  @P6 VIADD R18, R18, 0x1 ;  /* 0x0000000112126836 */ /* 0x000fe40000000000 */
[----:B------:R-:W-:-:S04]  /*4370*/  @P5 IADD3 R14, R14, 0x1, RZ ;  /* 0x000000010e0e5810 */ /* 0x000fc80007ffe0ff */
        /* <DEDUP_REMOVED lines=17> */
[----:B------:R-:W-:-:S04]  /*4490*/  IMAD R7, R7, UR8, RZ ;  /* 0x0000000807077c24 */ /* 0x000fc8000f8e02ff */
[C---:B------:R-:W-:Y:S02]  /*44a0*/  IMAD R7, R4.reuse, UR9, R7 ;  /* 0x0000000904077c24 */ /* 0x040fe4000f8e0207 */
[----:B------:R-:W-:-:S04]  /*44b0*/  IMAD.WIDE.U32 R4, R4, UR8, R12 ;  /* 0x0000000804047c25 */ /* 0x000fc8000f8e000c */
[----:B------:R-:W-:Y:S01]  /*44c0*/  IMAD.MOV.U32 R21, RZ, RZ, R4 ;  /* 0x000000ffff157224 */ /* 0x000fe200078e0004 */
[----:B------:R-:W-:Y:S01]  /*44d0*/  IADD3 R20, R5, R7, RZ ;  /* 0x0000000705147210 */ /* 0x000fe20007ffe0ff */
[----:B------:R-:W-:Y:S06]  /*44e0*/  BRA `(.L_x_5526) ;  /* 0x0000000000087947 */ /* 0x000fec0003800000 */
.L_x_5525:
[----:B------:R-:W-:-:S04]  /*44f0*/  LEA R21, -R102, RZ, 0x6 ;  /* 0x000000ff66157211 */ /* 0x000fc800078e31ff */
[----:B------:R-:W-:-:S07]  /*4500*/  SHF.R.S32.HI R20, RZ, 0x1f, R21 ;  /* 0x0000001fff147819 */ /* 0x000fce0000011415 */
.L_x_5526:
[----:B------:R-:W-:Y:S01]  /*4510*/  ULDC UR5, c[0x0][0x2d0] ;  /* 0x0000b40000057ab9 */ /* 0x000fe20000000800 */
[----:B------:R-:W-:Y:S01]  /*4520*/  IADD3 R23, P5, R147, R21, RZ ;  /* 0x0000001593177210 */ /* 0x000fe20007fbe0ff */
[----:B------:R-:W-:Y:S01]  /*4530*/  BSSY B0, `(.L_x_5527) ;  /* 0x0000059000007945 */ /* 0x000fe20003800000 */
[----:B------:R-:W-:Y:S02]  /*4540*/  ISETP.GE.AND P3, PT, R154, UR5, PT ;  /* 0x000000059a007c0c */ /* 0x000fe4000bf66270 */
[----:B------:R-:W-:-:S11]  /*4550*/  ISETP.GE.AND P2, PT, R145, UR5, PT ;  /* 0x0000000591007c0c */ /* 0x000fd6000bf46270 */
[----:B------:R-:W2:Y:S01]  /*4560*/  @!P3 LDC.64 R6, c[0x0][0x218] ;  /* 0x00008600ff06bb82 */ /* 0x000ea20000000a00 */
[----:B------:R-:W-:Y:S01]  /*4570*/  @!P3 IADD3 R29, P1, R21, R126, RZ ;  /* 0x0000007e151db210 */ /* 0x000fe20007f3e0ff */
[----:B------:R3:W-:Y:S04]  /*4580*/  @P3 STS.128 [R152+0x4000], RZ ;  /* 0x004000ff98003388 */ /* 0x0007e80000000c00 */
[----:B------:R-:W-:Y:S02]  /*4590*/  @!P3 IMAD.X R28, R20, 0x1, R127, P1 ;  /* 0x00000001141cb824 */ /* 0x000fe400008e067f */
[----:B------:R-:W4:Y:S08]  /*45a0*/  @!P2 LDC.64 R4, c[0x0][0x218] ;  /* 0x00008600ff04ab82 */ /* 0x000f300000000a00 */
[----:B------:R-:W5:Y:S08]  /*45b0*/  @!P3 LDC.64 R18, c[0x0][0x218] ;  /* 0x00008600ff12bb82 */ /* 0x000f700000000a00 */
[----:B------:R-:W1:Y:S01]  /*45c0*/  @!P2 LDC.64 R14, c[0x0][0x218] ;  /* 0x00008600ff0eab82 */ /* 0x000e620000000a00 */
[----:B--2---:R-:W-:-:S02]  /*45d0*/  @!P3 LEA R42, P6, R29, R6, 0x1 ;  /* 0x000000061d2ab211 */ /* 0x004fc400078c08ff */
[-C--:B------:R-:W-:Y:S02]  /*45e0*/  @!P2 IADD3 R6, P1, R21, R126.reuse, RZ ;  /* 0x0000007e1506a210 */ /* 0x080fe40007f3e0ff */
[----:B------:R-:W-:Y:S01]  /*45f0*/  @!P3 LEA.HI.X R43, R29, R7, R28, 0x1, P6 ;  /* 0x000000071d2bb211 */ /* 0x000fe200030f0c1c */
[----:B------:R-:W-:Y:S01]  /*4600*/  IMAD.X R28, R146, 0x1, R20, P5 ;  /* 0x00000001921c7824 */ /* 0x000fe200028e0614 */
[C---:B------:R-:W-:Y:S01]  /*4610*/  @!P3 IADD3 R29, P5, R23.reuse, R126, RZ ;  /* 0x0000007e171db210 */ /* 0x040fe20007fbe0ff */
[----:B------:R-:W2:Y:S01]  /*4620*/  @!P3 LDC.64 R12, c[0x0][0x218] ;  /* 0x00008600ff0cbb82 */ /* 0x000ea20000000a00 */
[--C-:B------:R-:W-:Y:S01]  /*4630*/  @!P2 IMAD.X R7, R20, 0x1, R127.reuse, P1 ;  /* 0x000000011407a824 */ /* 0x100fe200008e067f */
[----:B----4-:R-:W-:Y:S01]  /*4640*/  @!P2 LEA R46, P1, R6, R4, 0x1 ;  /* 0x00000004062ea211 */ /* 0x010fe200078208ff */
        /* <DEDUP_REMOVED lines=8> */
[----:B------:R-:W4:Y:S01]  /*46d0*/  @!P2 LDC.64 R6, c[0x0][0x218] ;  /* 0x00008600ff06ab82 */ /* 0x000f220000000a00 */
[----:B-----5:R-:W-:Y:S01]  /*46e0*/  @!P3 LEA R48, P6, R29, R18, 0x1 ;  /* 0x000000121d30b211 */ /* 0x020fe200078c08ff */
        /* <DEDUP_REMOVED lines=8> */
[----:B-1----:R-:W-:Y:S01]  /*4770*/  @!P2 LEA R40, P1, R30, R14, 0x1 ;  /* 0x0000000e1e28a211 */ /* 0x002fe200078208ff */
[----:B------:R-:W1:Y:S01]  /*4780*/  @!P3 LDC.64 R4, c[0x0][0x218] ;  /* 0x00008600ff04bb82 */ /* 0x000e620000000a00 */
        /* <DEDUP_REMOVED lines=8> */
[C---:B--2---:R-:W-:Y:S01]  /*4810*/  @!P3 LEA R30, P1, R14.reuse, R12, 0x1 ;  /* 0x0000000c0e1eb211 */ /* 0x044fe200078208ff */
        /* <DEDUP_REMOVED lines=42> */
.L_x_5528:
[----:B------:R-:W-:Y:S05]  /*4ac0*/  BSYNC B0 ;  /* 0x0000000000007941 */ /* 0x000fea0003800000 */
.L_x_5527:
[----:B------:R-:W0:Y:S01]  /*4ad0*/  LDGDEPBAR ;  /* 0x00000000000079af */ /* 0x000e220000000000 */
[----:B------:R-:W-:-:S04]  /*4ae0*/  IADD3 R126, P1, R21, R126, RZ ;  /* 0x0000007e157e7210 */ /* 0x000fc80007f3e0ff */
[----:B------:R-:W-:-:S09]  /*4af0*/  IADD3.X R127, R20, R127, RZ, P1, !PT ;  /* 0x0000007f147f7210 */ /* 0x000fd20000ffe4ff */
.L_x_5524:
[----:B-1-3--:R-:W-:Y:S01]  /*4b00*/  IMAD.IADD R4, R25, 0x1, R22 ;  /* 0x0000000119047824 */ /* 0x00afe200078e0216 */
[----:B------:R-:W-:Y:S01]  /*4b10*/  ULDC UR11, c[0x0][0x2ec] ;  /* 0x0000bb00000b7ab9 */ /* 0x000fe20000000800 */
[----:B------:R-:W-:Y:S01]  /*4b20*/  LEA R136, R136, UR4, 0x1 ;  /* 0x0000000488887c11 */ /* 0x000fe2000f8e08ff */
[----:B------:R-:W-:Y:S01]  /*4b30*/  ULDC.64 UR8, c[0x0][0x218] ;  /* 0x0000860000087ab9 */ /* 0x000fe20000000a00 */
[C---:B------:R-:W-:Y:S02]  /*4b40*/  VIADD R5, R4.reuse, 0x8 ;  /* 0x0000000804057836 */ /* 0x040fe40000000000 */
[C---:B------:R-:W-:Y:S01]  /*4b50*/  VIADD R6, R4.reuse, 0x1 ;  /* 0x0000000104067836 */ /* 0x040fe20000000000 */
[----:B------:R-:W-:Y:S01]  /*4b60*/  LDSM.16.MT88.4 R92, [R136+0x8000] ;  /* 0x00800000885c783b */ /* 0x000fe20000004200 */
[C---:B------:R-:W-:Y:S01]  /*4b70*/  VIADD R12, R4.reuse, 0x11 ;  /* 0x00000011040c7836 */ /* 0x040fe20000000000 */
[CC--:B------:R-:W-:Y:S01]  /*4b80*/  ISETP.GE.AND P3, PT, R5.reuse, R129.reuse, PT ;  /* 0x000000810500720c */ /* 0x0c0fe20003f66270 */
[C---:B------:R-:W-:Y:S01]  /*4b90*/  VIADD R29, R4.reuse, 0x19 ;  /* 0x00000019041d7836 */ /* 0x040fe20000000000 */
[-C--:B------:R-:W-:Y:S01]  /*4ba0*/  ISETP.GE.AND P5, PT, R5, R128.reuse, PT ;  /* 0x000000800500720c */ /* 0x080fe20003fa6270 */
[----:B------:R-:W-:Y:S01]  /*4bb0*/  VIADD R5, R4, 0x10 ;  /* 0x0000001004057836 */ /* 0x000fe20000000000 */
[-C--:B------:R-:W-:Y:S01]  /*4bc0*/  ISETP.GE.AND P1, PT, R6, R128.reuse, PT ;  /* 0x000000800600720c */ /* 0x080fe20003f26270 */
[----:B------:R-:W-:Y:S01]  /*4bd0*/  VIADD R28, R4, 0x20 ;  /* 0x00000020041c7836 */ /* 0x000fe20000000000 */
[-C--:B------:R-:W-:Y:S01]  /*4be0*/  ISETP.GE.AND P2, PT, R6, R129.reuse, PT ;  /* 0x000000810600720c */ /* 0x080fe20003f46270 */
[----:B------:R-:W-:Y:S01]  /*4bf0*/  VIADD R6, R4, 0x9 ;  /* 0x0000000904067836 */ /* 0x000fe20000000000 */
[----:B------:R-:W-:Y:S01]  /*4c00*/  FSEL R7, R38, -INF , !P1 ;  /* 0xff80000026077808 */ /* 0x000fe20004800000 */
[----:B------:R-:W-:Y:S01]  /*4c10*/  VIADD R22, R4, 0x21 ;  /* 0x0000002104167836 */ /* 0x000fe20000000000 */
[----:B------:R-:W-:Y:S01]  /*4c20*/  FSEL R19, R32, -INF , !P3 ;  /* 0xff80000020137808 */ /* 0x000fe20005800000 */
[C---:B------:R-:W-:Y:S01]  /*4c30*/  VIADD R20, R4.reuse, 0x28 ;  /* 0x0000002804147836 */ /* 0x040fe20000000000 */
[CC--:B------:R-:W-:Y:S01]  /*4c40*/  ISETP.GE.AND P1, PT, R5.reuse, R129.reuse, PT ;  /* 0x000000810500720c */ /* 0x0c0fe20003f26270 */
[C---:B------:R-:W-:Y:S01]  /*4c50*/  VIADD R18, R4.reuse, 0x29 ;  /* 0x0000002904127836 */ /* 0x040fe20000000000 */
[-C--:B------:R-:W-:Y:S01]  /*4c60*/  ISETP.GE.AND P3, PT, R5, R128.reuse, PT ;  /* 0x000000800500720c */ /* 0x080fe20003f66270 */
[----:B------:R-:W-:Y:S01]  /*4c70*/  VIADD R14, R4, 0x30 ;  /* 0x00000030040e7836 */ /* 0x000fe20000000000 */
[----:B------:R-:W-:Y:S01]  /*4c80*/  FSEL R5, R34, -INF , !P5 ;  /* 0xff80000022057808 */ /* 0x000fe20006800000 */
[--C-:B------:R-:W-:Y:S01]  /*4c90*/  IMAD R133, R0, 0x2, R136.reuse ;  /* 0x0000000200857824 */ /* 0x100fe200078e0288 */
[-C--:B------:R-:W-:Y:S01]  /*4ca0*/  ISETP.GE.AND P5, PT, R4, R129.reuse, PT ;  /* 0x000000810400720c */ /* 0x080fe20003fa6270 */
[----:B------:R-:W-:Y:S01]  /*4cb0*/  IMAD R134, R2, 0x2, R136 ;  /* 0x0000000202867824 */ /* 0x000fe200078e0288 */
[----:B------:R-:W-:Y:S01]  /*4cc0*/  FSEL R15, R36, -INF , !P2 ;  /* 0xff800000240f7808 */ /* 0x000fe20005000000 */
[----:B------:R-:W-:Y:S01]  /*4cd0*/  LDSM.16.MT88.4 R40, [R136+0xa000] ;  /* 0x00a000008828783b */ /* 0x000fe20000004200 */
[----:B------:R-:W-:Y:S01]  /*4ce0*/  ISETP.GE.AND P6, PT, R6, R129, PT ;  /* 0x000000810600720c */ /* 0x000fe20003fc6270 */
[----:B------:R-:W-:Y:S01]  /*4cf0*/  IMAD R132, R0, 0x2, R134 ;  /* 0x0000000200847824 */ /* 0x000fe200078e0286 */
[----:B------:R-:W-:Y:S01]  /*4d00*/  ISETP.GE.AND P2, PT, R6, R128, PT ;  /* 0x000000800600720c */ /* 0x000fe20003f46270 */
[----:B------:R-:W-:Y:S01]  /*4d10*/  VIADD R6, R4, 0x18 ;  /* 0x0000001804067836 */ /* 0x000fe20000000000 */
[----:B------:R-:W-:Y:S01]  /*4d20*/  FSEL R3, R3, -INF , !P5 ;  /* 0xff80000003037808 */ /* 0x000fe20006800000 */
[----:B------:R-:W-:Y:S01]  /*4d30*/  LDSM.16.MT88.4 R76, [R133+0x8000] ;  /* 0x00800000854c783b */ /* 0x000fe20000004200 */
[----:B------:R-:W-:-:S02]  /*4d40*/  FSEL R33, R33, -INF , !P6 ;  /* 0xff80000021217808 */ /* 0x000fc40007000000 */
[----:B------:R-:W-:Y:S01]  /*4d50*/  FSEL R35, R35, -INF , !P2 ;  /* 0xff80000023237808 */ /* 0x000fe20005000000 */
[----:B------:R-:W-:Y:S01]  /*4d60*/  LDSM.16.MT88.4 R48, [R134+0xa000] ;  /* 0x00a000008630783b */ /* 0x000fe20000004200 */
[C---:B------:R-:W-:Y:S02]  /*4d70*/  ISETP.GE.AND P6, PT, R12.reuse, R129, PT ;  /* 0x000000810c00720c */ /* 0x040fe40003fc6270 */
[----:B------:R-:W-:Y:S01]  /*4d80*/  ISETP.GE.AND P2, PT, R12, R128, PT ;  /* 0x000000800c00720c */ /* 0x000fe20003f46270 */
[----:B------:R-:W-:Y:S01]  /*4d90*/  LDSM.16.MT88.4 R56, [R133+0xa000] ;  /* 0x00a000008538783b */ /* 0x000fe20000004200 */
[----:B------:R-:W-:Y:S02]  /*4da0*/  FMNMX.FTZ R12, R3, R15, !PT ;  /* 0x0000000f030c7209 */ /* 0x000fe40007810000 */
[----:B------:R-:W-:Y:S01]  /*4db0*/  FSEL R39, R39, -INF , !P1 ;  /* 0xff80000027277808 */ /* 0x000fe20004800000 */
[----:B------:R-:W-:Y:S01]  /*4dc0*/  LDSM.16.MT88.4 R84, [R134+0x8000] ;  /* 0x008000008654783b */ /* 0x000fe20000004200 */
[----:B------:R-:W-:-:S02]  /*4dd0*/  FMNMX.FTZ R12, R19, R12, !PT ;  /* 0x0000000c130c7209 */ /* 0x000fc40007810000 */
[-C--:B------:R-:W-:Y:S01]  /*4de0*/  ISETP.GE.AND P5, PT, R6, R129.reuse, PT ;  /* 0x000000810600720c */ /* 0x080fe20003fa6270 */
[----:B------:R-:W-:Y:S01]  /*4df0*/  LDSM.16.MT88.4 R68, [R132+0x8000] ;  /* 0x008000008444783b */ /* 0x000fe20000004200 */
[----:B------:R-:W-:Y:S01]  /*4e00*/  FMNMX.FTZ R30, R33, R12, !PT ;  /* 0x0000000c211e7209 */ /* 0x000fe20007810000 */
[----:B------:R-:W-:Y:S01]  /*4e10*/  VIADD R12, R4, 0x31 ;  /* 0x00000031040c7836 */ /* 0x000fe20000000000 */
[----:B------:R-:W-:Y:S02]  /*4e20*/  FSEL R25, R44, -INF , !P6 ;  /* 0xff8000002c197808 */ /* 0x000fe40007000000 */
[----:B------:R-:W-:Y:S02]  /*4e30*/  FMNMX.FTZ R30, R39, R30, !PT ;  /* 0x0000001e271e7209 */ /* 0x000fe40007810000 */
[----:B------:R-:W-:Y:S02]  /*4e40*/  ISETP.GE.AND P6, PT, R29, R129, PT ;  /* 0x000000811d00720c */ /* 0x000fe40003fc6270 */
[----:B------:R-:W-:-:S02]  /*4e50*/  FSEL R23, R16, -INF , !P5 ;  /* 0xff80000010177808 */ /* 0x000fc40006800000 */
[----:B------:R-:W-:Y:S02]  /*4e60*/  FMNMX.FTZ R30, R25, R30, !PT ;  /* 0x0000001e191e7209 */ /* 0x000fe40007810000 */
[-C--:B------:R-:W-:Y:S02]  /*4e70*/  ISETP.GE.AND P5, PT, R28, R129.reuse, PT ;  /* 0x000000811c00720c */ /* 0x080fe40003fa6270 */
[----:B------:R-:W-:Y:S02]  /*4e80*/  FSEL R21, R17, -INF , !P6 ;  /* 0xff80000011157808 */ /* 0x000fe40007000000 */
[----:B------:R-:W-:Y:S02]  /*4e90*/  FMNMX.FTZ R30, R23, R30, !PT ;  /* 0x0000001e171e7209 */ /* 0x000fe40007810000 */
[----:B------:R-:W-:Y:S02]  /*4ea0*/  ISETP.GE.AND P6, PT, R22, R129, PT ;  /* 0x000000811600720c */ /* 0x000fe40003fc6270 */
[----:B------:R-:W-:-:S02]  /*4eb0*/  FSEL R185, R185, -INF , !P5 ;  /* 0xff800000b9b97808 */ /* 0x000fc40006800000 */
[----:B------:R-:W-:Y:S02]  /*4ec0*/  FMNMX.FTZ R30, R21, R30, !PT ;  /* 0x0000001e151e7209 */ /* 0x000fe40007810000 */
[----:B------:R-:W-:Y:S02]  /*4ed0*/  ISETP.GE.AND P5, PT, R20, R129, PT ;  /* 0x000000811400720c */ /* 0x000fe40003fa6270 */
[----:B------:R-:W-:Y:S02]  /*4ee0*/  FSEL R183, R183, -INF , !P6 ;  /* 0xff800000b7b77808 */ /* 0x000fe40007000000 */
[----:B------:R-:W-:Y:S02]  /*4ef0*/  FMNMX.FTZ R30, R185, R30, !PT ;  /* 0x0000001eb91e7209 */ /* 0x000fe40007810000 */
[----:B------:R-:W-:Y:S02]  /*4f00*/  FSEL R9, R9, -INF , !P3 ;  /* 0xff80000009097808 */ /* 0x000fe40005800000 */
[----:B------:R-:W-:-:S02]  /*4f10*/  ISETP.GE.AND P3, PT, R4, R128, PT ;  /* 0x000000800400720c */ /* 0x000fc40003f66270 */
[-C--:B------:R-:W-:Y:S02]  /*4f20*/  ISETP.GE.AND P6, PT, R18, R129.reuse, PT ;  /* 0x000000811200720c */ /* 0x080fe40003fc6270 */
[----:B------:R-:W-:Y:S02]  /*4f30*/  FSEL R181, R181, -INF , !P5 ;  /* 0xff800000b5b57808 */ /* 0x000fe40006800000 */
[----:B------:R-:W-:Y:S02]  /*4f40*/  FMNMX.FTZ R30, R183, R30, !PT ;  /* 0x0000001eb71e7209 */ /* 0x000fe40007810000 */
[----:B------:R-:W-:Y:S02]  /*4f50*/  ISETP.GE.AND P5, PT, R14, R129, PT ;  /* 0x000000810e00720c */ /* 0x000fe40003fa6270 */
[----:B------:R-:W-:Y:S02]  /*4f60*/  FSEL R37, R37, -INF , !P3 ;  /* 0xff80000025257808 */ /* 0x000fe40005800000 */
[----:B------:R-:W-:-:S02]  /*4f70*/  FSEL R179, R179, -INF , !P6 ;  /* 0xff800000b3b37808 */ /* 0x000fc40007000000 */
[----:B------:R-:W-:Y:S02]  /*4f80*/  FMNMX.FTZ R30, R181, R30, !PT ;  /* 0x0000001eb51e7209 */ /* 0x000fe40007810000 */
[----:B------:R-:W-:Y:S01]  /*4f90*/  ISETP.GE.AND P1, PT, R6, R128, PT ;  /* 0x000000800600720c */ /* 0x000fe20003f26270 */
[----:B------:R-:W-:Y:S01]  /*4fa0*/  VIADD R6, R4, 0x38 ;  /* 0x0000003804067836 */ /* 0x000fe20000000000 */
[----:B------:R-:W-:Y:S01]  /*4fb0*/  ISETP.GE.AND P3, PT, R12, R129, PT ;  /* 0x000000810c00720c */ /* 0x000fe20003f66270 */
[----:B------:R-:W-:Y:S01]  /*4fc0*/  VIADD R4, R4, 0x39 ;  /* 0x0000003904047836 */ /* 0x000fe20000000000 */
[----:B------:R-:W-:Y:S02]  /*4fd0*/  FSEL R167, R167, -INF , !P5 ;  /* 0xff800000a7a77808 */ /* 0x000fe40006800000 */
[----:B------:R-:W-:Y:S02]  /*4fe0*/  FMNMX.FTZ R16, R37, R7, !PT ;  /* 0x0000000725107209 */ /* 0x000fe40007810000 */
[----:B------:R-:W-:-:S02]  /*4ff0*/  FMNMX.FTZ R30, R179, R30, !PT ;  /* 0x0000001eb31e7209 */ /* 0x000fc40007810000 */
[-C--:B------:R-:W-:Y:S02]  /*5000*/  ISETP.GE.AND P5, PT, R6, R129.reuse, PT ;  /* 0x000000810600720c */ /* 0x080fe40003fa6270 */
[----:B------:R-:W-:Y:S02]  /*5010*/  FSEL R165, R165, -INF , !P3 ;  /* 0xff800000a5a57808 */ /* 0x000fe40005800000 */
[----:B------:R-:W-:Y:S02]  /*5020*/  FMNMX.FTZ R16, R5, R16, !PT ;  /* 0x0000001005107209 */ /* 0x000fe40007810000 */
[----:B------:R-:W-:Y:S02]  /*5030*/  FMNMX.FTZ R30, R167, R30, !PT ;  /* 0x0000001ea71e7209 */ /* 0x000fe40007810000 */
[----:B------:R-:W-:Y:S02]  /*5040*/  ISETP.GE.AND P3, PT, R4, R129, PT ;  /* 0x000000810400720c */ /* 0x000fe40003f66270 */
[----:B------:R-:W-:-:S02]  /*5050*/  FSEL R163, R163, -INF , !P5 ;  /* 0xff800000a3a37808 */ /* 0x000fc40006800000 */
[----:B------:R-:W-:Y:S02]  /*5060*/  FMNMX.FTZ R16, R35, R16, !PT ;  /* 0x0000001023107209 */ /* 0x000fe40007810000 */
[----:B------:R-:W-:Y:S02]  /*5070*/  FMNMX.FTZ R30, R165, R30, !PT ;  /* 0x0000001ea51e7209 */ /* 0x000fe40007810000 */
[----:B------:R-:W-:Y:S02]  /*5080*/  FSEL R13, R8, -INF , !P2 ;  /* 0xff800000080d7808 */ /* 0x000fe40005000000 */
[----:B------:R-:W-:Y:S02]  /*5090*/  FSEL R161, R161, -INF , !P3 ;  /* 0xff800000a1a17808 */ /* 0x000fe40005800000 */
[----:B------:R-:W-:Y:S02]  /*50a0*/  FMNMX.FTZ R16, R9, R16, !PT ;  /* 0x0000001009107209 */ /* 0x000fe40007810000 */
[----:B------:R-:W-:-:S02]  /*50b0*/  FMNMX.FTZ R8, R163, R30, !PT ;  /* 0x0000001ea3087209 */ /* 0x000fc40007810000 */
[----:B------:R-:W-:Y:S02]  /*50c0*/  ISETP.GE.AND P2, PT, R29, R128, PT ;  /* 0x000000801d00720c */ /* 0x000fe40003f46270 */
[----:B------:R-:W-:Y:S02]  /*50d0*/  FSEL R17, R10, -INF , !P1 ;  /* 0xff8000000a117808 */ /* 0x000fe40004800000 */
[----:B------:R-:W-:Y:S02]  /*50e0*/  FMNMX.FTZ R16, R13, R16, !PT ;  /* 0x000000100d107209 */ /* 0x000fe40007810000 */
[----:B------:R-:W-:Y:S02]  /*50f0*/  FMNMX.FTZ R8, R161, R8, !PT ;  /* 0x00000008a1087209 */ /* 0x000fe40007810000 */
[----:B------:R-:W-:Y:S02]  /*5100*/  ISETP.GE.AND P1, PT, R28, R128, PT ;  /* 0x000000801c00720c */ /* 0x000fe40003f26270 */
[----:B------:R-:W-:Y:S01]  /*5110*/  FSEL R11, R11, -INF , !P2 ;  /* 0xff8000000b0b7808 */ /* 0x000fe20005000000 */
[----:B------:R-:W1:Y:S01]  /*5120*/  SHFL.BFLY PT, R29, R8, 0x2, 0x1f ;  /* 0x0c401f00081d7f89 */ /* 0x000e6200000e0000 */
        /* <DEDUP_REMOVED lines=19> */
[----:B-1----:R-:W-:Y:S02]  /*5260*/  FMNMX.FTZ R29, R8, R29, !PT ;  /* 0x0000001d081d7209 */ /* 0x002fe40007810000 */
[----:B------:R-:W-:Y:S02]  /*5270*/  ISETP.GE.AND P2, PT, R4, R128, PT ;  /* 0x000000800400720c */ /* 0x000fe40003f46270 */
[----:B------:R-:W-:Y:S01]  /*5280*/  FSEL R121, R121, -INF , !P1 ;  /* 0xff80000079797808 */ /* 0x000fe20004800000 */
[----:B------:R-:W1:Y:S01]  /*5290*/  SHFL.BFLY PT, R100, R29, 0x1, 0x1f ;  /* 0x0c201f001d647f89 */ /* 0x000e6200000e0000 */
[----:B------:R-:W-:Y:S02]  /*52a0*/  FMNMX.FTZ R16, R123, R16, !PT ;  /* 0x000000107b107209 */ /* 0x000fe40007810000 */
[----:B------:R-:W-:Y:S02]  /*52b0*/  FSEL R119, R119, -INF , !P2 ;  /* 0xff80000077777808 */ /* 0x000fe40005000000 */
[----:B------:R-:W-:-:S04]  /*52c0*/  FMNMX.FTZ R16, R121, R16, !PT ;  /* 0x0000001079107209 */ /* 0x000fc80007810000 */
[----:B------:R-:W-:-:S05]  /*52d0*/  FMNMX.FTZ R31, R119, R16, !PT ;  /* 0x00000010771f7209 */ /* 0x000fca0007810000 */
[----:B------:R-:W2:Y:S01]  /*52e0*/  SHFL.BFLY PT, R4, R31, 0x2, 0x1f ;  /* 0x0c401f001f047f89 */ /* 0x000ea200000e0000 */
[----:B-1----:R-:W-:-:S04]  /*52f0*/  FMNMX.FTZ R100, R29, R100, !PT ;  /* 0x000000641d647209 */ /* 0x002fc80007810000 */
[C---:B------:R-:W-:Y:S01]  /*5300*/  FSETP.NEU.FTZ.AND P1, PT, R100.reuse, -INF , PT ;  /* 0xff8000006400780b */ /* 0x040fe20003f3d000 */
[----:B------:R-:W-:-:S05]  /*5310*/  FMUL.FTZ R118, R100, UR11 ;  /* 0x0000000b64767c20 */ /* 0x000fca0008410000 */
[----:B------:R-:W-:Y:S02]  /*5320*/  FSEL R118, R118, RZ, P1 ;  /* 0x000000ff76767208 */ /* 0x000fe40000800000 */
[----:B--2---:R-:W-:-:S03]  /*5330*/  FMNMX.FTZ R4, R31, R4, !PT ;  /* 0x000000041f047209 */ /* 0x004fc60007810000 */
[--C-:B------:R-:W-:Y:S01]  /*5340*/  FFMA.FTZ R115, R3, UR11, -R118.reuse ;  /* 0x0000000b03737c23 */ /* 0x100fe20008010876 */
[--C-:B------:R-:W-:Y:S01]  /*5350*/  FFMA.FTZ R114, R15, UR11, -R118.reuse ;  /* 0x0000000b0f727c23 */ /* 0x100fe20008010876 */
[--C-:B------:R-:W-:Y:S01]  /*5360*/  FFMA.FTZ R111, R19, UR11, -R118.reuse ;  /* 0x0000000b136f7c23 */ /* 0x100fe20008010876 */
[--C-:B------:R-:W-:Y:S01]  /*5370*/  FFMA.FTZ R108, R33, UR11, -R118.reuse ;  /* 0x0000000b216c7c23 */ /* 0x100fe20008010876 */
[----:B------:R-:W1:Y:S01]  /*5380*/  SHFL.BFLY PT, R3, R4, 0x1, 0x1f ;  /* 0x0c201f0004037f89 */ /* 0x000e6200000e0000 */
        /* <DEDUP_REMOVED lines=9> */
[----:B------:R-:W2:Y:S01]  /*5420*/  MUFU.EX2 R114, R114 ;  /* 0x0000007200727308 */ /* 0x000ea20000000800 */
[----:B------:R-:W-:Y:S01]  /*5430*/  LDSM.16.MT88.4 R20, [R132+0xa000] ;  /* 0x00a000008414783b */ /* 0x000fe20000004200 */
[----:B------:R-:W-:-:S06]  /*5440*/  FFMA.FTZ R167, R161, UR11, -R118 ;  /* 0x0000000ba1a77c23 */ /* 0x000fcc0008010876 */
[----:B------:R-:W-:Y:S01]  /*5450*/  MUFU.EX2 R111, R111 ;  /* 0x0000006f006f7308 */ /* 0x000fe20000000800 */
[----:B-1----:R-:W-:-:S07]  /*5460*/  FMNMX.FTZ R3, R4, R3, !PT ;  /* 0x0000000304037209 */ /* 0x002fce0007810000 */
[----:B------:R-:W1:Y:S01]  /*5470*/  MUFU.EX2 R108, R108 ;  /* 0x0000006c006c7308 */ /* 0x000e620000000800 */
[----:B--2---:R-:W-:Y:S01]  /*5480*/  F2FP.F16.F32.PACK_AB R64, R114, R115 ;  /* 0x000000737240723e */ /* 0x004fe200000000ff */
[----:B------:R-:W-:Y:S01]  /*5490*/  FADD.FTZ R114, R115, R114 ;  /* 0x0000007273727221 */ /* 0x000fe20000010000 */
[C---:B------:R-:W-:Y:S01]  /*54a0*/  FMUL.FTZ R116, R3.reuse, UR11 ;  /* 0x0000000b03747c20 */ /* 0x040fe20008410000 */
[----:B------:R-:W-:-:S04]  /*54b0*/  FSETP.NEU.FTZ.AND P1, PT, R3, -INF , PT ;  /* 0xff8000000300780b */ /* 0x000fc80003f3d000 */
[----:B------:R-:W-:Y:S01]  /*54c0*/  FSEL R116, R116, RZ, P1 ;  /* 0x000000ff74747208 */ /* 0x000fe20000800000 */
[----:B------:R-:W-:Y:S01]  /*54d0*/  MUFU.EX2 R107, R107 ;  /* 0x0000006b006b7308 */ /* 0x000fe20000000800 */
[----:B------:R-:W-:-:S03]  /*54e0*/  LEA R164, P1, R126, UR8, 0x1 ;  /* 0x000000087ea47c11 */ /* 0x000fc6000f8208ff */
[--C-:B------:R-:W-:Y:S01]  /*54f0*/  FFMA.FTZ R112, R37, UR11, -R116.reuse ;  /* 0x0000000b25707c23 */ /* 0x100fe20008010874 */
[--C-:B------:R-:W-:Y:S01]  /*5500*/  FFMA.FTZ R117, R7, UR11, -R116.reuse ;  /* 0x0000000b07757c23 */ /* 0x100fe20008010874 */
[--C-:B------:R-:W-:Y:S01]  /*5510*/  FFMA.FTZ R113, R5, UR11, -R116.reuse ;  /* 0x0000000b05717c23 */ /* 0x100fe20008010874 */
[--C-:B------:R-:W-:Y:S01]  /*5520*/  FFMA.FTZ R110, R35, UR11, -R116.reuse ;  /* 0x0000000b236e7c23 */ /* 0x100fe20008010874 */
[--C-:B------:R-:W-:Y:S01]  /*5530*/  FFMA.FTZ R2, R13, UR11, -R116.reuse ;  /* 0x0000000b0d027c23 */ /* 0x100fe20008010874 */
[--C-:B------:R-:W-:Y:S01]  /*5540*/  FFMA.FTZ R109, R9, UR11, -R116.reuse ;  /* 0x0000000b096d7c23 */ /* 0x100fe20008010874 */
[----:B------:R-:W-:Y:S01]  /*5550*/  MUFU.EX2 R112, R112 ;  /* 0x0000007000707308 */ /* 0x000fe20000000800 */
[----:B------:R-:W2:Y:S01]  /*5560*/  LDSM.16.MT88.4 R12, [R136+0x8800] ;  /* 0x00880000880c783b */ /* 0x000ea20000004200 */
[--C-:B------:R-:W-:Y:S01]  /*5570*/  FFMA.FTZ R0, R11, UR11, -R116.reuse ;  /* 0x0000000b0b007c23 */ /* 0x100fe20008010874 */
[----:B-1----:R-:W-:Y:S01]  /*5580*/  F2FP.F16.F32.PACK_AB R66, R108, R111 ;  /* 0x0000006f6c42723e */ /* 0x002fe200000000ff */
[--C-:B------:R-:W-:Y:S01]  /*5590*/  FFMA.FTZ R105, R17, UR11, -R116.reuse ;  /* 0x0000000b11697c23 */ /* 0x100fe20008010874 */
[----:B------:R-:W1:Y:S01]  /*55a0*/  LDSM.16.MT88.4 R8, [R133+0x8800] ;  /* 0x008800008508783b */ /* 0x000e620000004200 */
[--C-:B------:R-:W-:Y:S01]  /*55b0*/  FFMA.FTZ R130, R123, UR11, -R116.reuse ;  /* 0x0000000b7b827c23 */ /* 0x100fe20008010874 */
[--C-:B------:R-:W-:Y:S01]  /*55c0*/  FFMA.FTZ R119, R119, UR11, -R116.reuse ;  /* 0x0000000b77777c23 */ /* 0x100fe20008010874 */
[----:B------:R-:W3:Y:S01]  /*55d0*/  MUFU.EX2 R117, R117 ;  /* 0x0000007500757308 */ /* 0x000ee20000000800 */
[----:B------:R-:W-:Y:S01]  /*55e0*/  LDSM.16.MT88.4 R32, [R134+0x8800] ;  /* 0x008800008620783b */ /* 0x000fe20000004200 */
[----:B------:R-:W-:Y:S01]  /*55f0*/  FFMA.FTZ R131, R131, UR11, -R116 ;  /* 0x0000000b83837c23 */ /* 0x000fe20008010874 */
[----:B------:R-:W-:-:S02]  /*5600*/  FADD.FTZ R111, R111, R114 ;  /* 0x000000726f6f7221 */ /* 0x000fc40000010000 */
[----:B------:R-:W-:Y:S02]  /*5610*/  LDSM.16.MT88.4 R16, [R136+0xa800] ;  /* 0x00a800008810783b */ /* 0x000fe40000004200 */
[----:B------:R-:W-:Y:S01]  /*5620*/  FADD.FTZ R108, R108, R111 ;  /* 0x0000006f6c6c7221 */ /* 0x000fe20000010000 */
[----:B------:R-:W-:Y:S08]  /*5630*/  MUFU.EX2 R113, R113 ;  /* 0x0000007100717308 */ /* 0x000ff00000000800 */
[----:B------:R-:W4:Y:S01]  /*5640*/  MUFU.EX2 R110, R110 ;  /* 0x0000006e006e7308 */ /* 0x000f220000000800 */
[----:B---3--:R-:W-:Y:S01]  /*5650*/  F2FP.F16.F32.PACK_AB R65, R117, R112 ;  /* 0x000000707541723e */ /* 0x008fe200000000ff */
[----:B------:R-:W-:-:S06]  /*5660*/  FADD.FTZ R112, R112, R117 ;  /* 0x0000007570707221 */ /* 0x000fcc0000010000 */
[----:B------:R-:W3:Y:S08]  /*5670*/  MUFU.EX2 R106, R106 ;  /* 0x0000006a006a7308 */ /* 0x000ef00000000800 */
[----:B------:R-:W-:Y:S01]  /*5680*/  MUFU.EX2 R104, R104 ;  /* 0x0000006800687308 */ /* 0x000fe20000000800 */
[----:B----4-:R-:W-:Y:S01]  /*5690*/  F2FP.F16.F32.PACK_AB R67, R110, R113 ;  /* 0x000000716e43723e */ /* 0x010fe200000000ff */
[----:B------:R-:W-:-:S04]  /*56a0*/  FADD.FTZ R113, R113, R112 ;  /* 0x0000007071717221 */ /* 0x000fc80000010000 */
[----:B------:R-:W-:Y:S02]  /*56b0*/  FADD.FTZ R110, R110, R113 ;  /* 0x000000716e6e7221 */ /* 0x000fe40000010000 */
[----:B------:R-:W-:Y:S01]  /*56c0*/  HMMA.16816.F32 R96, R64, R92, RZ ;  /* 0x0000005c4060723c */ /* 0x000fe200000018ff */
[----:B------:R-:W4:Y:S01]  /*56d0*/  MUFU.EX2 R25, R25 ;  /* 0x0000001900197308 */ /* 0x000f220000000800 */
[----:B---3--:R-:W-:-:S04]  /*56e0*/  F2FP.F16.F32.PACK_AB R4, R106, R107 ;  /* 0x0000006b6a04723e */ /* 0x008fc800000000ff */
[C---:B------:R-:W-:Y:S03]  /*56f0*/  HMMA.16816.F32 R92, R64.reuse, R94, RZ ;  /* 0x0000005e405c723c */ /* 0x040fe600000018ff */
[----:B------:R-:W-:Y:S03]  /*5700*/  MUFU.EX2 R109, R109 ;  /* 0x0000006d006d7308 */ /* 0x000fe60000000800 */
[C---:B------:R-:W-:Y:S05]  /*5710*/  HMMA.16816.F32 R80, R64.reuse, R76, RZ ;  /* 0x0000004c4050723c */ /* 0x040fea00000018ff */
[----:B------:R-:W3:Y:S01]  /*5720*/  MUFU.EX2 R2, R2 ;  /* 0x0000000200027308 */ /* 0x000ee20000000800 */
[----:B------:R-:W-:Y:S01]  /*5730*/  HMMA.16816.F32 R76, R64, R78, RZ ;  /* 0x0000004e404c723c */ /* 0x000fe200000018ff */
[----:B----4-:R-:W-:-:S05]  /*5740*/  F2FP.F16.F32.PACK_AB R6, R25, R104 ;  /* 0x000000681906723e */ /* 0x010fca00000000ff */
[C---:B------:R-:W-:Y:S01]  /*5750*/  HMMA.16816.F32 R44, R64.reuse, R48, RZ ;  /* 0x00000030402c723c */ /* 0x040fe200000018ff */
[----:B------:R-:W-:Y:S05]  /*5760*/  MUFU.EX2 R105, R105 ;  /* 0x0000006900697308 */ /* 0x000fea0000000800 */
[C---:B------:R-:W-:Y:S03]  /*5770*/  HMMA.16816.F32 R48, R64.reuse, R50, RZ ;  /* 0x000000324030723c */ /* 0x040fe600000018ff */
[----:B------:R-:W4:Y:S01]  /*5780*/  MUFU.EX2 R0, R0 ;  /* 0x0000000000007308 */ /* 0x000f220000000800 */
[C---:B---3--:R-:W-:Y:S01]  /*5790*/  F2FP.F16.F32.PACK_AB R5, R2.reuse, R109 ;  /* 0x0000006d0205723e */ /* 0x048fe200000000ff */
[----:B------:R-:W-:Y:S01]  /*57a0*/  FADD.FTZ R109, R109, R110 ;  /* 0x0000006e6d6d7221 */ /* 0x000fe20000010000 */
[----:B------:R-:W-:Y:S03]  /*57b0*/  HMMA.16816.F32 R52, R64, R56, RZ ;  /* 0x000000384034723c */ /* 0x000fe600000018ff */
[----:B------:R-:W-:-:S02]  /*57c0*/  FADD.FTZ R2, R2, R109 ;  /* 0x0000006d02027221 */ /* 0x000fc40000010000 */
[----:B------:R-:W-:Y:S01]  /*57d0*/  MUFU.EX2 R120, R120 ;  /* 0x0000007800787308 */ /* 0x000fe20000000800 */
[C---:B------:R-:W-:Y:S06]  /*57e0*/  HMMA.16816.F32 R56, R64.reuse, R58, RZ ;  /* 0x0000003a4038723c */ /* 0x040fec00000018ff */
[----:B------:R-:W-:Y:S01]  /*57f0*/  HMMA.16816.F32 R88, R64, R84, RZ ;  /* 0x000000544058723c */ /* 0x000fe200000018ff */
[----:B------:R-:W-:Y:S01]  /*5800*/  MUFU.EX2 R165, R165 ;  /* 0x000000a500a57308 */ /* 0x000fe20000000800 */
[----:B----4-:R-:W-:Y:S01]  /*5810*/  F2FP.F16.F32.PACK_AB R7, R0, R105 ;  /* 0x000000690007723e */ /* 0x010fe200000000ff */
[----:B------:R-:W-:-:S03]  /*5820*/  FADD.FTZ R105, R105, R2 ;  /* 0x0000000269697221 */ /* 0x000fc60000010000 */
[----:B------:R-:W-:Y:S01]  /*5830*/  HMMA.16816.F32 R72, R64, R68, RZ ;  /* 0x000000444048723c */ /* 0x000fe200000018ff */
[----:B------:R-:W-:Y:S02]  /*5840*/  FADD.FTZ R0, R0, R105 ;  /* 0x0000006900007221 */ /* 0x000fe40000010000 */
        /* <DEDUP_REMOVED lines=8> */
[----:B------:R-:W1:Y:S02]  /*58d0*/  LDSM.16.MT88.4 R8, [R133+0xa800] ;  /* 0x00a800008508783b */ /* 0x000e640000004200 */
[----:B------:R-:W-:Y:S03]  /*58e0*/  MUFU.EX2 R130, R130 ;  /* 0x0000008200827308 */ /* 0x000fe60000000800 */
[C---:B------:R-:W-:Y:S05]  /*58f0*/  HMMA.16816.F32 R84, R64.reuse, R86, RZ ;  /* 0x000000564054723c */ /* 0x040fea00000018ff */
[----:B------:R-:W-:Y:S01]  /*5900*/  MUFU.EX2 R119, R119 ;  /* 0x0000007700777308 */ /* 0x000fe20000000800 */
[C---:B------:R-:W-:Y:S06]  /*5910*/  HMMA.16816.F32 R68, R64.reuse, R70, RZ ;  /* 0x000000464044723c */ /* 0x040fec00000018ff */
[C---:B------:R-:W-:Y:S06]  /*5920*/  HMMA.16816.F32 R36, R64.reuse, R40, RZ ;  /* 0x000000284024723c */ /* 0x040fec00000018ff */
[----:B------:R-:W-:Y:S06]  /*5930*/  HMMA.16816.F32 R40, R64, R42, RZ ;  /* 0x0000002a4028723c */ /* 0x000fec00000018ff */
[C---:B--2---:R-:W-:Y:S06]  /*5940*/  HMMA.16816.F32 R44, R4.reuse, R12, R44 ;  /* 0x0000000c042c723c */ /* 0x044fec000000182c */
[C---:B------:R-:W-:Y:S01]  /*5950*/  HMMA.16816.F32 R48, R4.reuse, R14, R48 ;  /* 0x0000000e0430723c */ /* 0x040fe20000001830 */
[----:B------:R-:W2:Y:S05]  /*5960*/  LDSM.16.MT88.4 R12, [R132+0xa800] ;  /* 0x00a80000840c783b */ /* 0x000eaa0000004200 */
[C---:B-1----:R-:W-:Y:S06]  /*5970*/  HMMA.16816.F32 R52, R4.reuse, R8, R52 ;  /* 0x000000080434723c */ /* 0x042fec0000001834 */
[----:B------:R-:W-:Y:S01]  /*5980*/  HMMA.16816.F32 R56, R4, R10, R56 ;  /* 0x0000000a0438723c */ /* 0x000fe20000001838 */
[----:B------:R-:W1:Y:S05]  /*5990*/  LDSM.16.MT88.4 R8, [R136+0x9000] ;  /* 0x009000008808783b */ /* 0x000e6a0000004200 */
[C---:B------:R-:W-:Y:S06]  /*59a0*/  HMMA.16816.F32 R60, R64.reuse, R20, RZ ;  /* 0x00000014403c723c */ /* 0x040fec00000018ff */
        /* <DEDUP_REMOVED lines=14> */
[----:B------:R-:W-:Y:S01]  /*5a90*/  HMMA.16816.F32 R36, R4, R16, R36 ;  /* 0x000000100424723c */ /* 0x000fe20000001824 */
[----:B------:R-:W-:Y:S01]  /*5aa0*/  FFMA.FTZ R31, R183, UR11, -R118 ;  /* 0x0000000bb71f7c23 */ /* 0x000fe20008010876 */
[--C-:B------:R-:W-:Y:S01]  /*5ab0*/  FFMA.FTZ R30, R171, UR11, -R116.reuse ;  /* 0x0000000bab1e7c23 */ /* 0x100fe20008010874 */
[----:B------:R-:W-:-:S03]  /*5ac0*/  FFMA.FTZ R118, R121, UR11, -R116 ;  /* 0x0000000b79767c23 */ /* 0x000fc60008010874 */
[C---:B------:R-:W-:Y:S01]  /*5ad0*/  HMMA.16816.F32 R40, R4.reuse, R18, R40 ;  /* 0x000000120428723c */ /* 0x040fe20000001828 */
[----:B------:R-:W3:Y:S01]  /*5ae0*/  MUFU.EX2 R31, R31 ;  /* 0x0000001f001f7308 */ /* 0x000ee20000000800 */
[----:B------:R-:W4:Y:S04]  /*5af0*/  LDSM.16.MT88.4 R16, [R133+0x9000] ;  /* 0x009000008510783b */ /* 0x000f280000004200 */
[C---:B--2---:R-:W-:Y:S03]  /*5b00*/  HMMA.16816.F32 R60, R4.reuse, R12, R60 ;  /* 0x0000000c043c723c */ /* 0x044fe6000000183c */
[----:B------:R-:W-:Y:S03]  /*5b10*/  MUFU.EX2 R29, R29 ;  /* 0x0000001d001d7308 */ /* 0x000fe60000000800 */
[----:B------:R-:W-:Y:S01]  /*5b20*/  HMMA.16816.F32 R64, R4, R14, R64 ;  /* 0x0000000e0440723c */ /* 0x000fe20000001840 */
[----:B------:R-:W2:Y:S04]  /*5b30*/  LDSM.16.MT88.4 R12, [R132+0x9000] ;  /* 0x00900000840c783b */ /* 0x000ea80000004200 */
        /* <DEDUP_REMOVED lines=9> */
[----:B------:R-:W3:Y:S01]  /*5bd0*/  MUFU.EX2 R118, R118 ;  /* 0x0000007600767308 */ /* 0x000ee20000000800 */
[----:B-----5:R-:W-:Y:S01]  /*5be0*/  F2FP.F16.F32.PACK_AB R7, R30, R33 ;  /* 0x000000211e07723e */ /* 0x020fe200000000ff */
[----:B------:R-:W-:-:S04]  /*5bf0*/  FADD.FTZ R33, R33, R34 ;  /* 0x0000002221217221 */ /* 0x000fc80000010000 */
[----:B------:R-:W-:Y:S02]  /*5c00*/  FADD.FTZ R30, R30, R33 ;  /* 0x000000211e1e7221 */ /* 0x000fe40000010000 */
[C---:B-1----:R-:W-:Y:S06]  /*5c10*/  HMMA.16816.F32 R96, R4.reuse, R8, R96 ;  /* 0x000000080460723c */ /* 0x042fec0000001860 */
        /* <DEDUP_REMOVED lines=17> */
[C---:B-----5:R-:W-:Y:S06]  /*5d30*/  HMMA.16816.F32 R44, R4.reuse, R20, R44 ;  /* 0x00000014042c723c */ /* 0x060fec000000182c */
[C---:B------:R-:W-:Y:S01]  /*5d40*/  HMMA.16816.F32 R48, R4.reuse, R22, R48 ;  /* 0x000000160430723c */ /* 0x040fe20000001830 */
[----:B------:R-:W-:Y:S05]  /*5d50*/  LDSM.16.MT88.4 R20, [R134+0x9800] ;  /* 0x009800008614783b */ /* 0x000fea0000004200 */
[C---:B--2---:R-:W-:Y:S06]  /*5d60*/  HMMA.16816.F32 R60, R4.reuse, R12, R60 ;  /* 0x0000000c043c723c */ /* 0x044fec000000183c */
[----:B------:R-:W-:Y:S01]  /*5d70*/  HMMA.16816.F32 R64, R4, R14, R64 ;  /* 0x0000000e0440723c */ /* 0x000fe20000001840 */
[----:B------:R-:W2:Y:S06]  /*5d80*/  LDSM.16.MT88.4 R12, [R132+0x9800] ;  /* 0x00980000840c783b */ /* 0x000eac0000004200 */
[----:B------:R-:W-:-:S02]  /*5d90*/  F2FP.F16.F32.PACK_AB R4, R165, R120 ;  /* 0x00000078a504723e */ /* 0x000fc400000000ff */
[----:B------:R-:W-:Y:S02]  /*5da0*/  F2FP.F16.F32.PACK_AB R6, R167, R122 ;  /* 0x0000007aa706723e */ /* 0x000fe400000000ff */
[----:B------:R-:W-:Y:S01]  /*5db0*/  F2FP.F16.F32.PACK_AB R5, R130, R123 ;  /* 0x0000007b8205723e */ /* 0x000fe200000000ff */
[----:B------:R-:W-:Y:S01]  /*5dc0*/  FADD.FTZ R123, R123, R30 ;  /* 0x0000001e7b7b7221 */ /* 0x000fe20000010000 */
[----:B---3--:R-:W-:-:S03]  /*5dd0*/  F2FP.F16.F32.PACK_AB R7, R119, R118 ;  /* 0x000000767707723e */ /* 0x008fc600000000ff */
[----:B------:R-:W-:-:S04]  /*5de0*/  FADD.FTZ R123, R130, R123 ;  /* 0x0000007b827b7221 */ /* 0x000fc80000010000 */
[----:B-1----:R-:W-:Y:S01]  /*5df0*/  HMMA.16816.F32 R96, R4, R8, R96 ;  /* 0x000000080460723c */ /* 0x002fe20000001860 */
[----:B------:R-:W-:-:S04]  /*5e00*/  FADD.FTZ R118, R118, R123 ;  /* 0x0000007b76767221 */ /* 0x000fc80000010000 */
[----:B------:R-:W-:Y:S01]  /*5e10*/  FADD.FTZ R166, R119, R118 ;  /* 0x0000007677a67221 */ /* 0x000fe20000010000 */
[C---:B------:R-:W-:Y:S01]  /*5e20*/  HMMA.16816.F32 R92, R4.reuse, R10, R92 ;  /* 0x0000000a045c723c */ /* 0x040fe2000000185c */
[----:B------:R-:W1:Y:S05]  /*5e30*/  LDSM.16.MT88.4 R8, [R136+0xb800] ;  /* 0x00b800008808783b */ /* 0x000e6a0000004200 */
[C---:B----4-:R-:W-:Y:S06]  /*5e40*/  HMMA.16816.F32 R80, R4.reuse, R16, R80 ;  /* 0x000000100450723c */ /* 0x050fec0000001850 */
[C---:B------:R-:W-:Y:S01]  /*5e50*/  HMMA.16816.F32 R76, R4.reuse, R18, R76 ;  /* 0x00000012044c723c */ /* 0x040fe2000000184c */
[----:B------:R-:W3:Y:S05]  /*5e60*/  LDSM.16.MT88.4 R16, [R134+0xb800] ;  /* 0x00b800008610783b */ /* 0x000eea0000004200 */
[C---:B--2---:R-:W-:Y:S06]  /*5e70*/  HMMA.16816.F32 R72, R4.reuse, R12, R72 ;  /* 0x0000000c0448723c */ /* 0x044fec0000001848 */
[C---:B------:R-:W-:Y:S01]  /*5e80*/  HMMA.16816.F32 R68, R4.reuse, R14, R68 ;  /* 0x0000000e0444723c */ /* 0x040fe20000001844 */
[----:B------:R-:W2:Y:S05]  /*5e90*/  LDSM.16.MT88.4 R12, [R133+0xb800] ;  /* 0x00b80000850c783b */ /* 0x000eaa0000004200 */
[C---:B------:R-:W-:Y:S06]  /*5ea0*/  HMMA.16816.F32 R88, R4.reuse, R20, R88 ;  /* 0x000000140458723c */ /* 0x040fec0000001858 */
[C---:B------:R-:W-:Y:S06]  /*5eb0*/  HMMA.16816.F32 R84, R4.reuse, R22, R84 ;  /* 0x000000160454723c */ /* 0x040fec0000001854 */
[C---:B-1----:R-:W-:Y:S06]  /*5ec0*/  HMMA.16816.F32 R36, R4.reuse, R8, R36 ;  /* 0x000000080424723c */ /* 0x042fec0000001824 */
[C---:B------:R-:W-:Y:S01]  /*5ed0*/  HMMA.16816.F32 R40, R4.reuse, R10, R40 ;  /* 0x0000000a0428723c */ /* 0x040fe20000001828 */
[----:B------:R-:W1:Y:S05]  /*5ee0*/  LDSM.16.MT88.4 R8, [R132+0xb800] ;  /* 0x00b800008408783b */ /* 0x000e6a0000004200 */
        /* <DEDUP_REMOVED lines=10> */
[C---:B-1----:R-:W-:Y:S06]  /*5f90*/  HMMA.16816.F32 R60, R4.reuse, R8, R60 ;  /* 0x00000008043c723c */ /* 0x042fec000000183c */
[----:B------:R-:W-:Y:S01]  /*5fa0*/  HMMA.16816.F32 R64, R4, R10, R64 ;  /* 0x0000000a0440723c */ /* 0x000fe20000001840 */
[----:B------:R-:W-:-:S04]  /*5fb0*/  FADD.FTZ R9, R29, R32 ;  /* 0x000000201d097221 */ /* 0x000fc80000010000 */
[----:B------:R-:W-:-:S04]  /*5fc0*/  FADD.FTZ R9, R28, R9 ;  /* 0x000000091c097221 */ /* 0x000fc80000010000 */
[----:B------:R-:W-:-:S04]  /*5fd0*/  FADD.FTZ R120, R120, R9 ;  /* 0x0000000978787221 */ /* 0x000fc80000010000 */
[----:B------:R-:W-:-:S04]  /*5fe0*/  FADD.FTZ R165, R165, R120 ;  /* 0x00000078a5a57221 */ /* 0x000fc80000010000 */
[----:B------:R-:W-:Y:S01]  /*5ff0*/  FADD.FTZ R122, R122, R165 ;  /* 0x000000a57a7a7221 */ /* 0x000fe20000010000 */
[----:B------:R-:W-:-:S03]  /*6000*/  LEA.HI.X R165, R126, UR9, R127, 0x1, P1 ;  /* 0x000000097ea57c11 */ /* 0x000fc600088f0c7f */
        /* <DEDUP_REMOVED lines=65> */
.L_x_5530:
[----:B------:R-:W-:-:S04]  /*6420*/  LEA R4, -R124, RZ, 0x6 ;  /* 0x000000ff7c047211 */ /* 0x000fc800078e31ff */
[----:B------:R-:W-:-:S07]  /*6430*/  SHF.R.S32.HI R5, RZ, 0x1f, R4 ;  /* 0x0000001fff057819 */ /* 0x000fce0000011404 */
.L_x_5531:
        /* <DEDUP_REMOVED lines=77> */
[----:B------:R-:W2:Y:S04]  /*6910*/  LDSM.16.M88.4 R4, [R142+0x4000] ;  /* 0x004000008e04783b */ /* 0x000ea80000000200 */
[----:B------:R-:W5:Y:S04]  /*6920*/  LDSM.16.M88.4 R104, [R142+0x4800] ;  /* 0x004800008e68783b */ /* 0x000f680000000200 */
[----:B------:R-:W3:Y:S04]  /*6930*/  LDSM.16.M88.4 R28, [R142+0x5000] ;  /* 0x005000008e1c783b */ /* 0x000ee80000000200 */
[----:B------:R-:W4:Y:S04]  /*6940*/  LDSM.16.M88.4 R116, [R142+0x5800] ;  /* 0x005800008e74783b */ /* 0x000f280000000200 */
[----:B-1----:R-:W-:Y:S04]  /*6950*/  LDSM.16.M88.4 R16, [R141] ;  /* 0x000000008d10783b */ /* 0x002fe80000000200 */
[----:B------:R-:W1:Y:S04]  /*6960*/  LDSM.16.M88.4 R112, [R140] ;  /* 0x000000008c70783b */ /* 0x000e680000000200 */
[----:B------:R-:W1:Y:S04]  /*6970*/  LDSM.16.M88.4 R12, [R140+0x800] ;  /* 0x000800008c0c783b */ /* 0x000e680000000200 */
[----:B------:R-:W1:Y:S04]  /*6980*/  LDSM.16.M88.4 R120, [R140+0x1000] ;  /* 0x001000008c78783b */ /* 0x000e680000000200 */
[----:B------:R-:W0:Y:S01]  /*6990*/  LDGDEPBAR ;  /* 0x00000000000079af */ /* 0x000e220000000000 */
[C---:B--2---:R-:W-:Y:S06]  /*69a0*/  HMMA.16816.F32 R8, R20.reuse, R4, RZ ;  /* 0x000000041408723c */ /* 0x044fec00000018ff */
[C---:B-----5:R-:W-:Y:S06]  /*69b0*/  HMMA.16816.F32 R108, R20.reuse, R104, RZ ;  /* 0x00000068146c723c */ /* 0x060fec00000018ff */
[C---:B---3--:R-:W-:Y:S06]  /*69c0*/  HMMA.16816.F32 R32, R20.reuse, R28, RZ ;  /* 0x0000001c1420723c */ /* 0x048fec00000018ff */
[C---:B------:R-:W-:Y:S06]  /*69d0*/  HMMA.16816.F32 R4, R20.reuse, R6, RZ ;  /* 0x000000061404723c */ /* 0x040fec00000018ff */
[C---:B------:R-:W-:Y:S06]  /*69e0*/  HMMA.16816.F32 R104, R20.reuse, R106, RZ ;  /* 0x0000006a1468723c */ /* 0x040fec00000018ff */
[C---:B------:R-:W-:Y:S06]  /*69f0*/  HMMA.16816.F32 R28, R20.reuse, R30, RZ ;  /* 0x0000001e141c723c */ /* 0x040fec00000018ff */
[C---:B----4-:R-:W-:Y:S06]  /*6a00*/  HMMA.16816.F32 R24, R20.reuse, R116, RZ ;  /* 0x000000741418723c */ /* 0x050fec00000018ff */
[----:B------:R-:W-:Y:S01]  /*6a10*/  HMMA.16816.F32 R20, R20, R118, RZ ;  /* 0x000000761414723c */ /* 0x000fe200000018ff */
[----:B------:R-:W2:Y:S05]  /*6a20*/  LDSM.16.M88.4 R116, [R140+0x1800] ;  /* 0x001800008c74783b */ /* 0x000eaa0000000200 */
[C---:B-1----:R-:W-:Y:S06]  /*6a30*/  HMMA.16816.F32 R8, R16.reuse, R112, R8 ;  /* 0x000000701008723c */ /* 0x042fec0000001808 */
[C---:B------:R-:W-:Y:S01]  /*6a40*/  HMMA.16816.F32 R4, R16.reuse, R114, R4 ;  /* 0x000000721004723c */ /* 0x040fe20000001804 */
[----:B------:R-:W-:Y:S05]  /*6a50*/  LDSM.16.M88.4 R112, [R135+0x4000] ;  /* 0x004000008770783b */ /* 0x000fea0000000200 */
[C---:B------:R-:W-:Y:S06]  /*6a60*/  HMMA.16816.F32 R108, R16.reuse, R12, R108 ;  /* 0x0000000c106c723c */ /* 0x040fec000000186c */
[C---:B------:R-:W-:Y:S01]  /*6a70*/  HMMA.16816.F32 R104, R16.reuse, R14, R104 ;  /* 0x0000000e1068723c */ /* 0x040fe20000001868 */
[----:B------:R-:W1:Y:S05]  /*6a80*/  LDSM.16.M88.4 R12, [R139] ;  /* 0x000000008b0c783b */ /* 0x000e6a0000000200 */
        /* <DEDUP_REMOVED lines=9> */
[----:B------:R-:W-:Y:S05]  /*6b20*/  LDSM.16.M88.4 R112, [R137] ;  /* 0x000000008970783b */ /* 0x000fea0000000200 */
[C---:B---3--:R-:W-:Y:S06]  /*6b30*/  HMMA.16816.F32 R32, R12.reuse, R120, R32 ;  /* 0x000000780c20723c */ /* 0x048fec0000001820 */
[C---:B------:R-:W-:Y:S01]  /*6b40*/  HMMA.16816.F32 R28, R12.reuse, R122, R28 ;  /* 0x0000007a0c1c723c */ /* 0x040fe2000000181c */
[----:B------:R-:W-:Y:S05]  /*6b50*/  LDSM.16.M88.4 R120, [R137+0x1000] ;  /* 0x001000008978783b */ /* 0x000fea0000000200 */
[C---:B--2---:R-:W-:Y:S06]  /*6b60*/  HMMA.16816.F32 R108, R12.reuse, R16, R108 ;  /* 0x000000100c6c723c */ /* 0x044fec000000186c */
[C---:B------:R-:W-:Y:S01]  /*6b70*/  HMMA.16816.F32 R104, R12.reuse, R18, R104 ;  /* 0x000000120c68723c */ /* 0x040fe20000001868 */
[----:B------:R-:W1:Y:S05]  /*6b80*/  LDSM.16.M88.4 R16, [R138] ;  /* 0x000000008a10783b */ /* 0x000e6a0000000200 */
[C---:B----4-:R-:W-:Y:S06]  /*6b90*/  HMMA.16816.F32 R24, R12.reuse, R116, R24 ;  /* 0x000000740c18723c */ /* 0x050fec0000001818 */
[----:B------:R-:W-:Y:S01]  /*6ba0*/  HMMA.16816.F32 R20, R12, R118, R20 ;  /* 0x000000760c14723c */ /* 0x000fe20000001814 */
[----:B------:R-:W2:Y:S04]  /*6bb0*/  LDSM.16.M88.4 R12, [R137+0x800] ;  /* 0x00080000890c783b */ /* 0x000ea80000000200 */
[----:B------:R-:W3:Y:S01]  /*6bc0*/  LDSM.16.M88.4 R116, [R137+0x1800] ;  /* 0x001800008974783b */ /* 0x000ee20000000200 */
        /* <DEDUP_REMOVED lines=12> */
[----:B------:R-:W4:Y:S01]  /*6c90*/  LDSM.16.M88.4 R116, [R142+0x7800] ;  /* 0x007800008e74783b */ /* 0x000f220000000200 */
[C---:B-1----:R-:W-:Y:S06]  /*6ca0*/  HMMA.16816.F32 R8, R12.reuse, R112, R8 ;  /* 0x000000700c08723c */ /* 0x042fec0000001808 */
[C---:B------:R-:W-:Y:S01]  /*6cb0*/  HMMA.16816.F32 R4, R12.reuse, R114, R4 ;  /* 0x000000720c04723c */ /* 0x040fe20000001804 */
[----:B------:R-:W-:Y:S05]  /*6cc0*/  LDSM.16.M88.4 R112, [R140+0x2000] ;  /* 0x002000008c70783b */ /* 0x000fea0000000200 */
[C---:B--2---:R-:W-:Y:S06]  /*6cd0*/  HMMA.16816.F32 R32, R12.reuse, R120, R32 ;  /* 0x000000780c20723c */ /* 0x044fec0000001820 */
[C---:B------:R-:W-:Y:S01]  /*6ce0*/  HMMA.16816.F32 R28, R12.reuse, R122, R28 ;  /* 0x0000007a0c1c723c */ /* 0x040fe2000000181c */
[----:B------:R-:W-:Y:S05]  /*6cf0*/  LDSM.16.M88.4 R120, [R139+0x2000] ;  /* 0x002000008b78783b */ /* 0x000fea0000000200 */
[C---:B---3--:R-:W-:Y:S06]  /*6d00*/  HMMA.16816.F32 R108, R12.reuse, R16, R108 ;  /* 0x000000100c6c723c */ /* 0x048fec000000186c */
[C---:B------:R-:W-:Y:S01]  /*6d10*/  HMMA.16816.F32 R104, R12.reuse, R18, R104 ;  /* 0x000000120c68723c */ /* 0x040fe20000001868 */
[----:B------:R-:W1:Y:S05]  /*6d20*/  LDSM.16.M88.4 R16, [R141+0x2000] ;  /* 0x002000008d10783b */ /* 0x000e6a0000000200 */
[C---:B----4-:R-:W-:Y:S06]  /*6d30*/  HMMA.16816.F32 R24, R12.reuse, R116, R24 ;  /* 0x000000740c18723c */ /* 0x050fec0000001818 */
[----:B------:R-:W-:Y:S01]  /*6d40*/  HMMA.16816.F32 R20, R12, R118, R20 ;  /* 0x000000760c14723c */ /* 0x000fe20000001814 */
[----:B------:R-:W2:Y:S04]  /*6d50*/  LDSM.16.M88.4 R12, [R140+0x2800] ;  /* 0x002800008c0c783b */ /* 0x000ea80000000200 */
[----:B------:R-:W3:Y:S01]  /*6d60*/  LDSM.16.M88.4 R116, [R140+0x3000] ;  /* 0x003000008c74783b */ /* 0x000ee20000000200 */
        /* <DEDUP_REMOVED lines=9> */
[C---:B-1----:R-:W-:Y:S06]  /*6e00*/  HMMA.16816.F32 R24, R16.reuse, R112, R24 ;  /* 0x000000701018723c */ /* 0x042fec0000001818 */
[----:B------:R-:W-:Y:S01]  /*6e10*/  HMMA.16816.F32 R20, R16, R114, R20 ;  /* 0x000000721014723c */ /* 0x000fe20000001814 */
[----:B------:R-:W-:Y:S04]  /*6e20*/  LDSM.16.M88.4 R16, [R138+0x2000] ;  /* 0x002000008a10783b */ /* 0x000fe80000000200 */
[----:B------:R-:W1:Y:S01]  /*6e30*/  LDSM.16.M88.4 R112, [R135+0x7000] ;  /* 0x007000008770783b */ /* 0x000e620000000200 */
        /* <DEDUP_REMOVED lines=8> */
[----:B------:R-:W1:Y:S05]  /*6ec0*/  LDSM.16.M88.4 R112, [R137+0x2800] ;  /* 0x002800008970783b */ /* 0x000e6a0000000200 */
[C---:B--2---:R-:W-:Y:S06]  /*6ed0*/  HMMA.16816.F32 R8, R16.reuse, R12, R8 ;  /* 0x0000000c1008723c */ /* 0x044fec0000001808 */
[----:B------:R-:W-:Y:S06]  /*6ee0*/  HMMA.16816.F32 R4, R16, R14, R4 ;  /* 0x0000000e1004723c */ /* 0x000fec0000001804 */
[C---:B---3--:R-:W-:Y:S06]  /*6ef0*/  HMMA.16816.F32 R24, R120.reuse, R116, R24 ;  /* 0x000000747818723c */ /* 0x048fec0000001818 */
[----:B------:R-:W-:Y:S06]  /*6f00*/  HMMA.16816.F32 R20, R120, R118, R20 ;  /* 0x000000767814723c */ /* 0x000fec0000001814 */
[----:B------:R-:W-:Y:S01]  /*6f10*/  FMUL.FTZ R2, R8, UR10 ;  /* 0x0000000a08027c20 */ /* 0x000fe20008410000 */
[----:B------:R-:W-:Y:S01]  /*6f20*/  FMUL.FTZ R12, R9, UR10 ;  /* 0x0000000a090c7c20 */ /* 0x000fe20008410000 */
[----:B------:R-:W-:Y:S01]  /*6f30*/  FMUL.FTZ R0, R10, UR10 ;  /* 0x0000000a0a007c20 */ /* 0x000fe20008410000 */
[----:B------:R-:W-:-:S02]  /*6f40*/  FMUL.FTZ R13, R11, UR10 ;  /* 0x0000000a0b0d7c20 */ /* 0x000fc40008410000 */
[----:B------:R-:W2:Y:S01]  /*6f50*/  LDSM.16.M88.4 R8, [R137+0x3000] ;  /* 0x003000008908783b */ /* 0x000ea20000000200 */
[----:B------:R-:W-:Y:S01]  /*6f60*/  FMUL.FTZ R4, R4, UR10 ;  /* 0x0000000a04047c20 */ /* 0x000fe20008410000 */
[----:B------:R-:W-:Y:S01]  /*6f70*/  FMUL.FTZ R5, R5, UR10 ;  /* 0x0000000a05057c20 */ /* 0x000fe20008410000 */
[----:B------:R-:W-:Y:S01]  /*6f80*/  FMUL.FTZ R6, R6, UR10 ;  /* 0x0000000a06067c20 */ /* 0x000fe20008410000 */
[----:B------:R-:W-:Y:S01]  /*6f90*/  FMUL.FTZ R7, R7, UR10 ;  /* 0x0000000a07077c20 */ /* 0x000fe20008410000 */
[----:B------:R-:W-:Y:S01]  /*6fa0*/  MUFU.TANH R14, R4 ;  /* 0x00000004000e7308 */ /* 0x000fe20000002400 */
[C---:B-1----:R-:W-:Y:S06]  /*6fb0*/  HMMA.16816.F32 R108, R16.reuse, R112, R108 ;  /* 0x00000070106c723c */ /* 0x042fec000000186c */
[----:B------:R-:W-:Y:S01]  /*6fc0*/  HMMA.16816.F32 R104, R16, R114, R104 ;  /* 0x000000721068723c */ /* 0x000fe20000001868 */
[----:B------:R-:W-:Y:S08]  /*6fd0*/  MUFU.TANH R15, R5 ;  /* 0x00000005000f7308 */ /* 0x000ff00000002400 */
[----:B------:R-:W-:Y:S08]  /*6fe0*/  MUFU.TANH R112, R6 ;  /* 0x0000000600707308 */ /* 0x000ff00000002400 */
[----:B------:R1:W-:Y:S01]  /*6ff0*/  MUFU.TANH R113, R7 ;  /* 0x0000000700717308 */ /* 0x0003e20000002400 */
[----:B------:R-:W-:Y:S01]  /*7000*/  FMUL.FTZ R108, R108, UR10 ;  /* 0x0000000a6c6c7c20 */ /* 0x000fe20008410000 */
[----:B------:R-:W-:Y:S01]  /*7010*/  FMUL.FTZ R110, R110, UR10 ;  /* 0x0000000a6e6e7c20 */ /* 0x000fe20008410000 */
[----:B------:R-:W-:Y:S01]  /*7020*/  FMUL.FTZ R114, R109, UR10 ;  /* 0x0000000a6d727c20 */ /* 0x000fe20008410000 */
[----:B------:R-:W-:-:S03]  /*7030*/  FMUL.FTZ R111, R111, UR10 ;  /* 0x0000000a6f6f7c20 */ /* 0x000fc60008410000 */
[----:B------:R-:W-:Y:S01]  /*7040*/  FMUL.FTZ R109, R104, UR10 ;  /* 0x0000000a686d7c20 */ /* 0x000fe20008410000 */
[----:B------:R-:W3:Y:S01]  /*7050*/  MUFU.TANH R12, R12 ;  /* 0x0000000c000c7308 */ /* 0x000ee20000002400 */
[----:B------:R-:W-:Y:S01]  /*7060*/  FMUL.FTZ R104, R105, UR10 ;  /* 0x0000000a69687c20 */ /* 0x000fe20008410000 */
[----:B------:R-:W-:Y:S01]  /*7070*/  FMUL.FTZ R105, R107, UR10 ;  /* 0x0000000a6b697c20 */ /* 0x000fe20008410000 */
[----:B--2---:R-:W-:Y:S01]  /*7080*/  HMMA.16816.F32 R32, R16, R8, R32 ;  /* 0x000000081020723c */ /* 0x004fe20000001820 */
[----:B------:R-:W2:Y:S01]  /*7090*/  S2R R8, SR_TID.X ;  /* 0x0000000000087919 */ /* 0x000ea20000002100 */
[----:B------:R-:W-:-:S03]  /*70a0*/  FMUL.FTZ R106, R106, UR10 ;  /* 0x0000000a6a6a7c20 */ /* 0x000fc60008410000 */
[----:B------:R-:W4:Y:S01]  /*70b0*/  MUFU.TANH R13, R13 ;  /* 0x0000000d000d7308 */ /* 0x000f220000002400 */
[----:B-1----:R-:W1:Y:S01]  /*70c0*/  LDSM.16.M88.4 R4, [R137+0x3800] ;  /* 0x003800008904783b */ /* 0x002e620000000200 */
[----:B------:R-:W-:Y:S01]  /*70d0*/  HMMA.16816.F32 R28, R16, R10, R28 ;  /* 0x0000000a101c723c */ /* 0x000fe2000000181c */
[----:B------:R-:W-:-:S05]  /*70e0*/  DEPBAR.LE SB0, 0x0 ;  /* 0x000080000000791a */ /* 0x000fca0000000000 */
[----:B------:R-:W5:Y:S08]  /*70f0*/  MUFU.TANH R108, R108 ;  /* 0x0000006c006c7308 */ /* 0x000f700000002400 */
[----:B------:R5:W5:Y:S03]  /*7100*/  MUFU.TANH R163, R110 ;  /* 0x0000006e00a37308 */ /* 0x000b660000002400 */
[----:B------:R-:W-:Y:S01]  /*7110*/  FMUL.FTZ R32, R32, UR10 ;  /* 0x0000000a20207c20 */ /* 0x000fe20008410000 */
[----:B------:R-:W-:Y:S01]  /*7120*/  FMUL.FTZ R33, R33, UR10 ;  /* 0x0000000a21217c20 */ /* 0x000fe20008410000 */
[----:B------:R-:W-:Y:S01]  /*7130*/  FMUL.FTZ R34, R34, UR10 ;  /* 0x0000000a22227c20 */ /* 0x000fe20008410000 */
[----:B------:R-:W-:-:S02]  /*7140*/  FMUL.FTZ R35, R35, UR10 ;  /* 0x0000000a23237c20 */ /* 0x000fc40008410000 */
[----:B------:R-:W5:Y:S02]  /*7150*/  MUFU.TANH R114, R114 ;  /* 0x0000007200727308 */ /* 0x000f640000002400 */
[----:B------:R-:W-:Y:S01]  /*7160*/  FMUL.FTZ R28, R28, UR10 ;  /* 0x0000000a1c1c7c20 */ /* 0x000fe20008410000 */
[----:B------:R-:W-:Y:S01]  /*7170*/  FMUL.FTZ R30, R30, UR10 ;  /* 0x0000000a1e1e7c20 */ /* 0x000fe20008410000 */
[----:B--2---:R-:W-:Y:S02]  /*7180*/  IMAD.SHL.U32 R8, R8, 0x2, RZ ;  /* 0x0000000208087824 */ /* 0x004fe400078e00ff */
[----:B------:R-:W-:Y:S01]  /*7190*/  FMUL.FTZ R31, R31, UR10 ;  /* 0x0000000a1f1f7c20 */ /* 0x000fe20008410000 */
[----:B------:R-:W-:Y:S01]  /*71a0*/  FMUL.FTZ R29, R29, UR10 ;  /* 0x0000000a1d1d7c20 */ /* 0x000fe20008410000 */
[----:B------:R-:W2:Y:S01]  /*71b0*/  MUFU.TANH R119, R111 ;  /* 0x0000006f00777308 */ /* 0x000ea20000002400 */
[----:B------:R-:W-:-:S05]  /*71c0*/  LOP3.LUT R8, R8, 0x6, RZ, 0xc0, !PT ;  /* 0x0000000608087812 */ /* 0x000fca00078ec0ff */
[----:B------:R-:W-:Y:S02]  /*71d0*/  IMAD R8, R151, 0x40, R8 ;  /* 0x0000004097087824 */ /* 0x000fe400078e0208 */
[----:B------:R-:W2:Y:S01]  /*71e0*/  MUFU.TANH R109, R109 ;  /* 0x0000006d006d7308 */ /* 0x000ea20000002400 */
[----:B-1----:R-:W-:Y:S01]  /*71f0*/  HMMA.16816.F32 R24, R16, R4, R24 ;  /* 0x000000041018723c */ /* 0x002fe20000001818 */
[----:B------:R-:W-:-:S05]  /*7200*/  VIADD R9, R8, 0x1 ;  /* 0x0000000108097836 */ /* 0x000fca0000000000 */
[CC--:B------:R-:W-:Y:S01]  /*7210*/  ISETP.GE.AND P6, PT, R9.reuse, R129.reuse, PT ;  /* 0x000000810900720c */ /* 0x0c0fe20003fc6270 */
[C---:B------:R-:W-:Y:S01]  /*7220*/  VIADD R4, R8.reuse, 0x9 ;  /* 0x0000000908047836 */ /* 0x040fe20000000000 */
[-C--:B------:R-:W-:Y:S01]  /*7230*/  ISETP.GE.AND P4, PT, R9, R128.reuse, PT ;  /* 0x000000800900720c */ /* 0x080fe20003f86270 */
[----:B------:R-:W-:Y:S01]  /*7240*/  VIADD R9, R8, 0x8 ;  /* 0x0000000808097836 */ /* 0x000fe20000000000 */
[----:B---3--:R-:W-:Y:S01]  /*7250*/  FSEL R12, R12, -INF , !P6 ;  /* 0xff8000000c0c7808 */ /* 0x008fe20007000000 */
[----:B------:R-:W-:Y:S01]  /*7260*/  VIADD R5, R8, 0x10 ;  /* 0x0000001008057836 */ /* 0x000fe20000000000 */
[----:B------:R-:W-:Y:S01]  /*7270*/  MUFU.TANH R104, R104 ;  /* 0x0000006800687308 */ /* 0x000fe20000002400 */
[----:B------:R-:W-:Y:S01]  /*7280*/  HMMA.16816.F32 R20, R16, R6, R20 ;  /* 0x000000061014723c */ /* 0x000fe20000001814 */
[C---:B------:R-:W-:Y:S02]  /*7290*/  ISETP.GE.AND P5, PT, R9.reuse, R129, PT ;  /* 0x000000810900720c */ /* 0x040fe40003fa6270 */
[----:B------:R-:W-:-:S02]  /*72a0*/  ISETP.GE.AND P6, PT, R9, R128, PT ;  /* 0x000000800900720c */ /* 0x000fc40003fc6270 */
[----:B----4-:R-:W-:Y:S02]  /*72b0*/  FSEL R9, R13, -INF , !P4 ;  /* 0xff8000000d097808 */ /* 0x010fe40006000000 */
[-C--:B------:R-:W-:Y:S01]  /*72c0*/  ISETP.GE.AND P4, PT, R4, R129.reuse, PT ;  /* 0x000000810400720c */ /* 0x080fe20003f86270 */
[----:B------:R-:W1:Y:S01]  /*72d0*/  MUFU.TANH R117, R106 ;  /* 0x0000006a00757308 */ /* 0x000e620000002400 */
[----:B------:R-:W-:Y:S02]  /*72e0*/  FSEL R14, R14, -INF , !P5 ;  /* 0xff8000000e0e7808 */ /* 0x000fe40006800000 */
[-C--:B------:R-:W-:Y:S01]  /*72f0*/  ISETP.GE.AND P5, PT, R4, R128.reuse, PT ;  /* 0x000000800400720c */ /* 0x080fe20003fa6270 */
[----:B------:R-:W-:Y:S01]  /*7300*/  VIADD R4, R8, 0x11 ;  /* 0x0000001108047836 */ /* 0x000fe20000000000 */
[----:B------:R-:W-:Y:S01]  /*7310*/  FSEL R11, R112, -INF , !P6 ;  /* 0xff800000700b7808 */ /* 0x000fe20007000000 */
[----:B-----5:R-:W-:Y:S01]  /*7320*/  FMUL.FTZ R110, R24, UR10 ;  /* 0x0000000a186e7c20 */ /* 0x020fe20008410000 */
[----:B------:R-:W-:Y:S01]  /*7330*/  FSEL R10, R15, -INF , !P4 ;  /* 0xff8000000f0a7808 */ /* 0x000fe20006000000 */
[----:B------:R-:W3:Y:S01]  /*7340*/  MUFU.TANH R105, R105 ;  /* 0x0000006900697308 */ /* 0x000ee20000002400 */
[CC--:B------:R-:W-:Y:S01]  /*7350*/  ISETP.GE.AND P6, PT, R5.reuse, R129.reuse, PT ;  /* 0x000000810500720c */ /* 0x0c0fe20003fc6270 */
[----:B------:R-:W-:Y:S01]  /*7360*/  FMUL.FTZ R107, R26, UR10 ;  /* 0x0000000a1a6b7c20 */ /* 0x000fe20008410000 */
[-C--:B------:R-:W-:Y:S01]  /*7370*/  ISETP.GE.AND P4, PT, R5, R128.reuse, PT ;  /* 0x000000800500720c */ /* 0x080fe20003f86270 */
[----:B------:R-:W-:Y:S01]  /*7380*/  VIADD R5, R8, 0x18 ;  /* 0x0000001808057836 */ /* 0x000fe20000000000 */
[----:B------:R-:W-:Y:S01]  /*7390*/  FSEL R13, R113, -INF , !P5 ;  /* 0xff800000710d7808 */ /* 0x000fe20006800000 */
[----:B------:R-:W-:Y:S01]  /*73a0*/  FMUL.FTZ R27, R27, UR10 ;  /* 0x0000000a1b1b7c20 */ /* 0x000fe20008410000 */
[----:B------:R-:W-:Y:S01]  /*73b0*/  FSEL R112, R108, -INF , !P6 ;  /* 0xff8000006c707808 */ /* 0x000fe20007000000 */
[----:B------:R-:W4:Y:S01]  /*73c0*/  MUFU.TANH R122, R32 ;  /* 0x00000020007a7308 */ /* 0x000f220000002400 */
[-C--:B------:R-:W-:Y:S01]  /*73d0*/  ISETP.GE.AND P5, PT, R4, R129.reuse, PT ;  /* 0x000000810400720c */ /* 0x080fe20003fa6270 */
[----:B------:R-:W-:Y:S01]  /*73e0*/  FMUL.FTZ R20, R20, UR10 ;  /* 0x0000000a14147c20 */ /* 0x000fe20008410000 */
[-C--:B------:R-:W-:Y:S01]  /*73f0*/  ISETP.GE.AND P6, PT, R4, R128.reuse, PT ;  /* 0x000000800400720c */ /* 0x080fe20003fc6270 */
[----:B------:R-:W-:Y:S01]  /*7400*/  VIADD R4, R8, 0x19 ;  /* 0x0000001908047836 */ /* 0x000fe20000000000 */
[----:B------:R-:W-:Y:S01]  /*7410*/  FSEL R163, R163, -INF , !P4 ;  /* 0xff800000a3a37808 */ /* 0x000fe20006000000 */
[----:B------:R-:W-:Y:S01]  /*7420*/  FMUL.FTZ R22, R22, UR10 ;  /* 0x0000000a16167c20 */ /* 0x000fe20008410000 */
[-C--:B------:R-:W-:Y:S01]  /*7430*/  ISETP.GE.AND P4, PT, R5, R129.reuse, PT ;  /* 0x000000810500720c */ /* 0x080fe20003f86270 */
[----:B------:R-:W-:Y:S01]  /*7440*/  MUFU.TANH R160, R33 ;  /* 0x0000002100a07308 */ /* 0x000fe20000002400 */
[----:B------:R-:W-:Y:S01]  /*7450*/  FSEL R114, R114, -INF , !P5 ;  /* 0xff80000072727808 */ /* 0x000fe20006800000 */
[----:B------:R-:W-:Y:S01]  /*7460*/  FMUL.FTZ R21, R21, UR10 ;  /* 0x0000000a15157c20 */ /* 0x000fe20008410000 */
[-C--:B------:R-:W-:Y:S01]  /*7470*/  ISETP.GE.AND P5, PT, R5, R128.reuse, PT ;  /* 0x000000800500720c */ /* 0x080fe20003fa6270 */
[----:B------:R-:W-:Y:S01]  /*7480*/  VIADD R5, R8, 0x20 ;  /* 0x0000002008057836 */ /* 0x000fe20000000000 */
[----:B--2---:R-:W-:Y:S01]  /*7490*/  FSEL R119, R119, -INF , !P6 ;  /* 0xff80000077777808 */ /* 0x004fe20007000000 */
[----:B------:R-:W-:Y:S01]  /*74a0*/  FMUL.FTZ R23, R23, UR10 ;  /* 0x0000000a17177c20 */ /* 0x000fe20008410000 */
[----:B------:R-:W-:Y:S01]  /*74b0*/  FSEL R24, R109, -INF , !P4 ;  /* 0xff8000006d187808 */ /* 0x000fe20006000000 */
[----:B------:R-:W2:Y:S01]  /*74c0*/  MUFU.TANH R161, R34 ;  /* 0x0000002200a17308 */ /* 0x000ea20000002400 */
[C---:B------:R-:W-:Y:S01]  /*74d0*/  ISETP.GE.AND P6, PT, R4.reuse, R129, PT ;  /* 0x000000810400720c */ /* 0x040fe20003fc6270 */
[----:B------:R-:W-:Y:S01]  /*74e0*/  FMUL.FTZ R109, R25, UR10 ;  /* 0x0000000a196d7c20 */ /* 0x000fe20008410000 */
[----:B------:R-:W-:Y:S01]  /*74f0*/  ISETP.GE.AND P4, PT, R4, R128, PT ;  /* 0x000000800400720c */ /* 0x000fe20003f86270 */
[----:B------:R-:W-:Y:S01]  /*7500*/  VIADD R4, R8, 0x21 ;  /* 0x0000002108047836 */ /* 0x000fe20000000000 */
[----:B-1----:R-:W-:-:S02]  /*7510*/  FSEL R117, R117, -INF , !P5 ;  /* 0xff80000075757808 */ /* 0x002fc40006800000 */
[----:B------:R-:W-:Y:S01]  /*7520*/  FSEL R26, R104, -INF , !P6 ;  /* 0xff800000681a7808 */ /* 0x000fe20007000000 */
[----:B------:R-:W1:Y:S01]  /*7530*/  MUFU.TANH R125, R35 ;  /* 0x00000023007d7308 */ /* 0x000e620000002400 */
[CC--:B------:R-:W-:Y:S02]  /*7540*/  ISETP.GE.AND P5, PT, R5.reuse, R129.reuse, PT ;  /* 0x000000810500720c */ /* 0x0c0fe40003fa6270 */
[----:B------:R-:W-:Y:S01]  /*7550*/  ISETP.GE.AND P6, PT, R5, R128, PT ;  /* 0x000000800500720c */ /* 0x000fe20003fc6270 */
[----:B------:R-:W-:Y:S01]  /*7560*/  VIADD R5, R8, 0x28 ;  /* 0x0000002808057836 */ /* 0x000fe20000000000 */
[----:B---3--:R-:W-:Y:S02]  /*7570*/  FSEL R25, R105, -INF , !P4 ;  /* 0xff80000069197808 */ /* 0x008fe40006000000 */
[----:B------:R-:W-:Y:S01]  /*7580*/  ISETP.GE.AND P4, PT, R4, R129, PT ;  /* 0x000000810400720c */ /* 0x000fe20003f86270 */
[----:B------:R-:W3:Y:S01]  /*7590*/  MUFU.TANH R162, R28 ;  /* 0x0000001c00a27308 */ /* 0x000ee20000002400 */
[----:B----4-:R-:W-:-:S02]  /*75a0*/  FSEL R122, R122, -INF , !P5 ;  /* 0xff8000007a7a7808 */ /* 0x010fc40006800000 */
[-C--:B------:R-:W-:Y:S01]  /*75b0*/  ISETP.GE.AND P5, PT, R4, R128.reuse, PT ;  /* 0x000000800400720c */ /* 0x080fe20003fa6270 */
[----:B------:R-:W-:Y:S01]  /*75c0*/  VIADD R4, R8, 0x29 ;  /* 0x0000002908047836 */ /* 0x000fe20000000000 */
[----:B--2---:R-:W-:Y:S02]  /*75d0*/  FSEL R161, R161, -INF , !P6 ;  /* 0xff800000a1a17808 */ /* 0x004fe40007000000 */
[----:B------:R-:W-:Y:S01]  /*75e0*/  FSEL R160, R160, -INF , !P4 ;  /* 0xff800000a0a07808 */ /* 0x000fe20006000000 */
[----:B------:R-:W2:Y:S01]  /*75f0*/  MUFU.TANH R123, R30 ;  /* 0x0000001e007b7308 */ /* 0x000ea20000002400 */
[C---:B------:R-:W-:Y:S02]  /*7600*/  ISETP.GE.AND P6, PT, R5.reuse, R129, PT ;  /* 0x000000810500720c */ /* 0x040fe40003fc6270 */
[----:B------:R-:W-:Y:S01]  /*7610*/  ISETP.GE.AND P4, PT, R5, R128, PT ;  /* 0x000000800500720c */ /* 0x000fe20003f86270 */
[----:B------:R-:W-:Y:S01]  /*7620*/  VIADD R5, R8, 0x30 ;  /* 0x0000003008057836 */ /* 0x000fe20000000000 */
[----:B-1----:R-:W-:-:S02]  /*7630*/  FSEL R125, R125, -INF , !P5 ;  /* 0xff8000007d7d7808 */ /* 0x002fc40006800000 */
[----:B------:R-:W-:Y:S01]  /*7640*/  ISETP.GE.AND P5, PT, R4, R129, PT ;  /* 0x000000810400720c */ /* 0x000fe20003fa6270 */
        /* <DEDUP_REMOVED lines=39> */
[----:B---3--:R-:W-:Y:S02]  /*78c0*/  FSEL R111, R111, -INF , !P6 ;  /* 0xff8000006f6f7808 */ /* 0x008fe40007000000 */
[----:B--2---:R-:W-:Y:S01]  /*78d0*/  FSEL R104, R104, -INF , !P4 ;  /* 0xff80000068687808 */ /* 0x004fe20006000000 */
        /* <DEDUP_REMOVED lines=63> */
.L_x_5533:
[----:B------:R-:W-:-:S04]  /*7cd0*/  LEA R6, -R102, RZ, 0x6 ;  /* 0x000000ff66067211 */ /* 0x000fc800078e31ff */
[----:B------:R-:W-:-:S07]  /*7ce0*/  SHF.R.S32.HI R4, RZ, 0x1f, R6 ;  /* 0x0000001fff047819 */ /* 0x000fce0000011406 */
.L_x_5534:
[----:B------:R-:W-:Y:S01]  /*7cf0*/  @!P1 IADD3 R5, P3, R126, R6, RZ ;  /* 0x000000067e059210 */ /* 0x000fe20007f7e0ff */
[----:B------:R1:W-:Y:S01]  /*7d00*/  @P2 STS.128 [R152+0x4000], RZ ;  /* 0x004000ff98002388 */ /* 0x0003e20000000c00 */
[C---:B------:R-:W-:Y:S01]  /*7d10*/  @!P2 LEA R32, P4, R6.reuse, R164, 0x1 ;  /* 0x000000a40620a211 */ /* 0x040fe200078808ff */
[----:B------:R-:W-:Y:S01]  /*7d20*/  BSSY B0, `(.L_x_5535) ;  /* 0x0000045000007945 */ /* 0x000fe20003800000 */
[----:B------:R-:W-:Y:S01]  /*7d30*/  @!P2 IADD3 R15, P5, R147, R6, RZ ;  /* 0x00000006930fa210 */ /* 0x000fe20007fbe0ff */
[--C-:B------:R-:W-:Y:S01]  /*7d40*/  @!P1 IMAD.X R0, R127, 0x1, R4.reuse, P3 ;  /* 0x000000017f009824 */ /* 0x100fe200018e0604 */
[C---:B------:R-:W-:Y:S02]  /*7d50*/  @!P1 LEA R30, P3, R5.reuse, UR8, 0x1 ;  /* 0x00000008051e9c11 */ /* 0x040fe4000f8608ff */
        /* <DEDUP_REMOVED lines=65> */
.L_x_5536:
[----:B------:R-:W-:Y:S05]  /*8170*/  BSYNC B0 ;  /* 0x0000000000007941 */ /* 0x000fea0003800000 */
.L_x_5535:
[----:B------:R-:W0:Y:S01]  /*8180*/  LDGDEPBAR ;  /* 0x00000000000079af */ /* 0x000e220000000000 */
[----:B------:R-:W-:-:S04]  /*8190*/  LEA R164, P1, R6, R164, 0x1 ;  /* 0x000000a406a47211 */ /* 0x000fc800078208ff */
[----:B------:R-:W-:-:S09]  /*81a0*/  LEA.HI.X R165, R6, R165, R4, 0x1, P1 ;  /* 0x000000a506a57211 */ /* 0x000fd200008f0c04 */
.L_x_5532:
[----:B------:R-:W-:Y:S01]  /*81b0*/  FMNMX.FTZ R5, R100, R2, !PT ;  /* 0x0000000264057209 */ /* 0x000fe20007810000 */
[----:B-12---:R-:W-:Y:S01]  /*81c0*/  LDSM.16.MT88.4 R16, [R134+0x8000] ;  /* 0x008000008610783b */ /* 0x006fe20000004200 */
        /* <DEDUP_REMOVED lines=54> */
[----:B------:R-:W1:Y:S01]  /*8530*/  LDSM.16.MT88.4 R8, [R136+0x8000] ;  /* 0x008000008808783b */ /* 0x000e620000004200 */
[----:B------:R-:W-:Y:S01]  /*8540*/  FSEL R6, R31, RZ, P1 ;  /* 0x000000ff1f067208 */ /* 0x000fe20000800000 */
[----:B------:R-:W-:Y:S01]  /*8550*/  FADD.FTZ R4, R100, -R5 ;  /* 0x8000000564047221 */ /* 0x000fe20000010000 */
[----:B------:R-:W-:Y:S01]  /*8560*/  FFMA.FTZ R35, R7, UR11, -R106 ;  /* 0x0000000b07237c23 */ /* 0x000fe2000801086a */
[----:B------:R-:W2:Y:S01]  /*8570*/  LDSM.16.MT88.4 R12, [R133+0x8000] ;  /* 0x00800000850c783b */ /* 0x000ea20000004200 */
[----:B------:R-:W-:Y:S01]  /*8580*/  MUFU.EX2 R34, R34 ;  /* 0x0000002200227308 */ /* 0x000fe20000000800 */
[----:B------:R-:W-:Y:S01]  /*8590*/  FADD.FTZ R3, R3, -R6 ;  /* 0x8000000603037221 */ /* 0x000fe20000010000 */
[----:B------:R-:W-:Y:S01]  /*85a0*/  FMUL.FTZ R100, R4, UR11 ;  /* 0x0000000b04647c20 */ /* 0x000fe20008410000 */
[--C-:B------:R-:W-:Y:S01]  /*85b0*/  FFMA.FTZ R115, R114, UR11, -R103.reuse ;  /* 0x0000000b72737c23 */ /* 0x100fe20008010867 */
[--C-:B------:R-:W-:Y:S01]  /*85c0*/  FFMA.FTZ R118, R117, UR11, -R106.reuse ;  /* 0x0000000b75767c23 */ /* 0x100fe2000801086a */
[----:B------:R-:W-:Y:S01]  /*85d0*/  FMUL.FTZ R3, R3, UR11 ;  /* 0x0000000b03037c20 */ /* 0x000fe20008410000 */
        /* <DEDUP_REMOVED lines=12> */
[----:B------:R-:W-:Y:S01]  /*86a0*/  FFMA.FTZ R122, R162, UR11, -R103 ;  /* 0x0000000ba27a7c23 */ /* 0x000fe20008010867 */
[--C-:B------:R-:W-:Y:S01]  /*86b0*/  FFMA.FTZ R120, R161, UR11, -R106.reuse ;  /* 0x0000000ba1787c23 */ /* 0x100fe2000801086a */
[--C-:B------:R-:W-:Y:S01]  /*86c0*/  FFMA.FTZ R125, R125, UR11, -R106.reuse ;  /* 0x0000000b7d7d7c23 */ /* 0x100fe2000801086a */
[--C-:B------:R-:W-:Y:S01]  /*86d0*/  FFMA.FTZ R128, R123, UR11, -R106.reuse ;  /* 0x0000000b7b807c23 */ /* 0x100fe2000801086a */
[--C-:B------:R-:W-:Y:S01]  /*86e0*/  FFMA.FTZ R121, R121, UR11, -R106.reuse ;  /* 0x0000000b79797c23 */ /* 0x100fe2000801086a */
[--C-:B------:R-:W-:Y:S01]  /*86f0*/  FFMA.FTZ R101, R101, UR11, -R106.reuse ;  /* 0x0000000b65657c23 */ /* 0x100fe2000801086a */
[----:B------:R-:W4:Y:S01]  /*8700*/  MUFU.EX2 R28, R28 ;  /* 0x0000001c001c7308 */ /* 0x000f220000000800 */
[----:B---3--:R-:W-:Y:S01]  /*8710*/  F2FP.F16.F32.PACK_AB R4, R30, R34 ;  /* 0x000000221e04723e */ /* 0x008fe200000000ff */
[----:B------:R-:W-:-:S06]  /*8720*/  FFMA.FTZ R104, R104, UR11, -R106 ;  /* 0x0000000b68687c23 */ /* 0x000fcc000801086a */
        /* <DEDUP_REMOVED lines=87> */
[----:B------:R-:W2:Y:S01]  /*8ca0*/  MUFU.EX2 R115, R115 ;  /* 0x0000007300737308 */ /* 0x000ea20000000800 */
[----:B------:R-:W-:Y:S01]  /*8cb0*/  FFMA.FTZ R167, R167, R100, R34 ;  /* 0x00000064a7a77223 */ /* 0x000fe20000010022 */
[----:B------:R-:W-:Y:S01]  /*8cc0*/  FFMA.FTZ R3, R166, R3, R35 ;  /* 0x00000003a6037223 */ /* 0x000fe20000010023 */
[----:B------:R-:W-:Y:S01]  /*8cd0*/  MOV R100, R32 ;  /* 0x0000002000647202 */ /* 0x000fe20000000f00 */
[----:B------:R-:W-:Y:S01]  /*8ce0*/  HMMA.16816.F32 R48, R4, R14, R48 ;  /* 0x0000000e0430723c */ /* 0x000fe20000001830 */
[----:B------:R-:W4:Y:S01]  /*8cf0*/  LDSM.16.MT88.4 R12, [R132+0xa000] ;  /* 0x00a00000840c783b */ /* 0x000f220000004200 */
[----:B------:R-:W-:Y:S01]  /*8d00*/  FADD.FTZ R30, R30, R167 ;  /* 0x000000a71e1e7221 */ /* 0x000fe20000010000 */
[----:B------:R-:W-:Y:S01]  /*8d10*/  FADD.FTZ R3, R2, R3 ;  /* 0x0000000302037221 */ /* 0x000fe20000010000 */
[----:B------:R-:W-:Y:S02]  /*8d20*/  MUFU.EX2 R114, R114 ;  /* 0x0000007200727308 */ /* 0x000fe40000000800 */
[----:B------:R-:W-:Y:S01]  /*8d30*/  FADD.FTZ R29, R29, R30 ;  /* 0x0000001e1d1d7221 */ /* 0x000fe20000010000 */
[----:B------:R-:W-:Y:S01]  /*8d40*/  FADD.FTZ R0, R0, R3 ;  /* 0x0000000300007221 */ /* 0x000fe20000010000 */
[----:B------:R-:W-:-:S02]  /*8d50*/  MOV R3, R31 ;  /* 0x0000001f00037202 */ /* 0x000fc40000000f00 */
        /* <DEDUP_REMOVED lines=23> */
[----:B----4-:R-:W-:Y:S01]  /*8ed0*/  F2FP.F16.F32.PACK_AB R7, R117, R118 ;  /* 0x000000767507723e */ /* 0x010fe200000000ff */
[----:B------:R-:W1:Y:S01]  /*8ee0*/  MUFU.EX2 R127, R127 ;  /* 0x0000007f007f7308 */ /* 0x000e620000000800 */
[----:B------:R-:W-:Y:S01]  /*8ef0*/  FADD.FTZ R119, R119, R116 ;  /* 0x0000007477777221 */ /* 0x000fe20000010000 */
[----:B------:R-:W-:-:S03]  /*8f00*/  FADD.FTZ R114, R114, R115 ;  /* 0x0000007372727221 */ /* 0x000fc60000010000 */
[----:B------:R-:W-:Y:S01]  /*8f10*/  FADD.FTZ R118, R118, R119 ;  /* 0x0000007776767221 */ /* 0x000fe20000010000 */
[----:B---3--:R-:W-:Y:S01]  /*8f20*/  HMMA.16816.F32 R72, R4, R16, R72 ;  /* 0x000000100448723c */ /* 0x008fe20000001848 */
[----:B------:R-:W-:Y:S01]  /*8f30*/  FADD.FTZ R113, R113, R114 ;  /* 0x0000007271717221 */ /* 0x000fe20000010000 */
[----:B------:R-:W-:Y:S01]  /*8f40*/  MUFU.EX2 R122, R122 ;  /* 0x0000007a007a7308 */ /* 0x000fe20000000800 */
[----:B------:R-:W-:-:S03]  /*8f50*/  FADD.FTZ R117, R117, R118 ;  /* 0x0000007675757221 */ /* 0x000fc60000010000 */
[C---:B-----5:R-:W-:Y:S04]  /*8f60*/  HMMA.16816.F32 R96, R4.reuse, R8, R96 ;  /* 0x000000080460723c */ /* 0x060fe80000001860 */
[----:B------:R-:W-:Y:S02]  /*8f70*/  MUFU.EX2 R129, R129 ;  /* 0x0000008100817308 */ /* 0x000fe40000000800 */
[C---:B------:R-:W-:Y:S01]  /*8f80*/  HMMA.16816.F32 R92, R4.reuse, R10, R92 ;  /* 0x0000000a045c723c */ /* 0x040fe2000000185c */
[----:B------:R-:W2:Y:S05]  /*8f90*/  LDSM.16.MT88.4 R8, [R134+0xa800] ;  /* 0x00a800008608783b */ /* 0x000eaa0000004200 */
[C---:B------:R-:W-:Y:S01]  /*8fa0*/  HMMA.16816.F32 R68, R4.reuse, R18, R68 ;  /* 0x000000120444723c */ /* 0x040fe20000001844 */
[----:B------:R-:W3:Y:S01]  /*8fb0*/  LDSM.16.MT88.4 R16, [R133+0xa800] ;  /* 0x00a800008510783b */ /* 0x000ee20000004200 */
[----:B------:R-:W-:Y:S04]  /*8fc0*/  MUFU.EX2 R120, R120 ;  /* 0x0000007800787308 */ /* 0x000fe80000000800 */
[C---:B------:R-:W-:Y:S04]  /*8fd0*/  HMMA.16816.F32 R36, R4.reuse, R12, R36 ;  /* 0x0000000c0424723c */ /* 0x040fe80000001824 */
[----:B------:R-:W4:Y:S02]  /*8fe0*/  MUFU.EX2 R125, R125 ;  /* 0x0000007d007d7308 */ /* 0x000f240000000800 */
[C---:B------:R-:W-:Y:S01]  /*8ff0*/  HMMA.16816.F32 R40, R4.reuse, R14, R40 ;  /* 0x0000000e0428723c */ /* 0x040fe20000001828 */
[----:B------:R-:W5:Y:S05]  /*9000*/  LDSM.16.MT88.4 R12, [R132+0xa800] ;  /* 0x00a80000840c783b */ /* 0x000f6a0000004200 */
[C---:B------:R-:W-:Y:S01]  /*9010*/  HMMA.16816.F32 R80, R4.reuse, R24, R80 ;  /* 0x000000180450723c */ /* 0x040fe20000001850 */
[----:B------:R-:W-:Y:S05]  /*9020*/  MUFU.EX2 R128, R128 ;  /* 0x0000008000807308 */ /* 0x000fea0000000800 */
[C---:B------:R-:W-:Y:S01]  /*9030*/  HMMA.16816.F32 R76, R4.reuse, R26, R76 ;  /* 0x0000001a044c723c */ /* 0x040fe2000000184c */
[----:B------:R-:W-:Y:S02]  /*9040*/  LDSM.16.MT88.4 R24, [R136+0x9000] ;  /* 0x009000008818783b */ /* 0x000fe40000004200 */
[----:B------:R-:W4:Y:S03]  /*9050*/  MUFU.EX2 R121, R121 ;  /* 0x0000007900797308 */ /* 0x000f260000000800 */
[C---:B------:R-:W-:Y:S05]  /*9060*/  HMMA.16816.F32 R88, R4.reuse, R20, R88 ;  /* 0x000000140458723c */ /* 0x040fea0000001858 */
[----:B------:R-:W-:Y:S01]  /*9070*/  MUFU.EX2 R101, R101 ;  /* 0x0000006500657308 */ /* 0x000fe20000000800 */
[C---:B--2---:R-:W-:Y:S06]  /*9080*/  HMMA.16816.F32 R44, R4.reuse, R8, R44 ;  /* 0x00000008042c723c */ /* 0x044fec000000182c */
[C---:B------:R-:W-:Y:S01]  /*9090*/  HMMA.16816.F32 R48, R4.reuse, R10, R48 ;  /* 0x0000000a0430723c */ /* 0x040fe20000001830 */
[----:B------:R-:W2:Y:S01]  /*90a0*/  LDSM.16.MT88.4 R8, [R136+0xb000] ;  /* 0x00b000008808783b */ /* 0x000ea20000004200 */
[----:B------:R-:W-:Y:S04]  /*90b0*/  MUFU.EX2 R104, R104 ;  /* 0x0000006800687308 */ /* 0x000fe80000000800 */
        /* <DEDUP_REMOVED lines=50> */
[----:B------:R-:W-:Y:S01]  /*93e0*/  FFMA.FTZ R108, R105, UR11, -R106 ;  /* 0x0000000b696c7c23 */ /* 0x000fe2000801086a */
[----:B--2---:R-:W-:Y:S01]  /*93f0*/  F2FP.F16.F32.PACK_AB R4, R25, R24 ;  /* 0x000000181904723e */ /* 0x004fe200000000ff */
[----:B------:R-:W-:Y:S01]  /*9400*/  FADD.FTZ R24, R24, R129 ;  /* 0x0000008118187221 */ /* 0x000fe20000010000 */
[----:B------:R-:W-:Y:S01]  /*9410*/  MUFU.EX2 R26, R26 ;  /* 0x0000001a001a7308 */ /* 0x000fe20000000800 */
[----:B------:R-:W-:-:S02]  /*9420*/  F2FP.F16.F32.PACK_AB R7, R104, R101 ;  /* 0x000000656807723e */ /* 0x000fc400000000ff */
[----:B------:R-:W-:-:S05]  /*9430*/  FADD.FTZ R25, R25, R24 ;  /* 0x0000001819197221 */ /* 0x000fca0000010000 */
[----:B------:R-:W2:Y:S08]  /*9440*/  MUFU.EX2 R27, R27 ;  /* 0x0000001b001b7308 */ /* 0x000eb00000000800 */
[----:B------:R-:W-:Y:S08]  /*9450*/  MUFU.EX2 R103, R103 ;  /* 0x0000006700677308 */ /* 0x000ff00000000800 */
[----:B------:R-:W5:Y:S01]  /*9460*/  MUFU.EX2 R108, R108 ;  /* 0x0000006c006c7308 */ /* 0x000f620000000800 */
[----:B--2---:R-:W-:Y:S01]  /*9470*/  F2FP.F16.F32.PACK_AB R6, R27, R26 ;  /* 0x0000001a1b06723e */ /* 0x004fe200000000ff */
[----:B------:R-:W-:-:S04]  /*9480*/  FADD.FTZ R26, R26, R25 ;  /* 0x000000191a1a7221 */ /* 0x000fc80000010000 */
[----:B------:R-:W-:Y:S01]  /*9490*/  FADD.FTZ R167, R27, R26 ;  /* 0x0000001a1ba77221 */ /* 0x000fe20000010000 */
[----:B-----5:R-:W-:Y:S01]  /*94a0*/  F2FP.F16.F32.PACK_AB R5, R108, R103 ;  /* 0x000000676c05723e */ /* 0x020fe200000000ff */
[----:B------:R-:W-:-:S04]  /*94b0*/  FADD.FTZ R103, R103, R0 ;  /* 0x0000000067677221 */ /* 0x000fc80000010000 */
[----:B------:R-:W-:Y:S02]  /*94c0*/  FADD.FTZ R108, R108, R103 ;  /* 0x000000676c6c7221 */ /* 0x000fe40000010000 */
[----:B----4-:R-:W-:Y:S02]  /*94d0*/  HMMA.16816.F32 R96, R4, R20, R96 ;  /* 0x000000140460723c */ /* 0x010fe40000001860 */
[----:B------:R-:W-:-:S04]  /*94e0*/  FADD.FTZ R101, R101, R108 ;  /* 0x0000006c65657221 */ /* 0x000fc80000010000 */
[----:B------:R-:W-:Y:S01]  /*94f0*/  HMMA.16816.F32 R92, R4, R22, R92 ;  /* 0x00000016045c723c */ /* 0x000fe2000000185c */
[----:B------:R-:W2:Y:S01]  /*9500*/  LDSM.16.MT88.4 R20, [R136+0xb800] ;  /* 0x00b800008814783b */ /* 0x000ea20000004200 */
[----:B------:R-:W-:-:S04]  /*9510*/  FADD.FTZ R166, R104, R101 ;  /* 0x0000006568a67221 */ /* 0x000fc80000010000 */
        /* <DEDUP_REMOVED lines=18> */
.L_x_5529:
        /* <DEDUP_REMOVED lines=9> */
[----:B------:R-:W-:Y:S01]  /*96d0*/  SHF.R.S32.HI R160, RZ, 0x1f, R161 ;  /* 0x0000001fffa07819 */ /* 0x000fe200000114a1 */
[----:B------:R-:W-:-:S06]  /*96e0*/  ULDC UR4, c[0x0][0x2ec] ;  /* 0x0000bb0000047ab9 */ /* 0x000fcc0000000800 */
.L_x_5541:
        /* <DEDUP_REMOVED lines=68> */
.L_x_5538:
        /* <DEDUP_REMOVED lines=65> */
[----:B------:R-:W5:Y:S01]  /*9f40*/  LDSM.16.M88.4 R120, [R142+0x5800] ;  /* 0x005800008e78783b */ /* 0x000f620000000200 */
[----:B-1----:R-:W-:Y:S04]  /*9f50*/  MOV R168, R2 ;  /* 0x0000000200a87202 */ /* 0x002fe80000000f00 */
[----:B------:R-:W0:Y:S01]  /*9f60*/  LDGDEPBAR ;  /* 0x00000000000079af */ /* 0x000e220000000000 */
[----:B------:R-:W-:Y:S04]  /*9f70*/  MOV R169, R3 ;  /* 0x0000000300a97202 */ /* 0x000fe80000000f00 */
[----:B------:R-:W-:Y:S05]  /*9f80*/  LDSM.16.M88.4 R124, [R141] ;  /* 0x000000008d7c783b */ /* 0x000fea0000000200 */
[----:B------:R-:W1:Y:S01]  /*9f90*/  LDSM.16.M88.4 R128, [R140] ;  /* 0x000000008c80783b */ /* 0x000e620000000200 */
        /* <DEDUP_REMOVED lines=8> */
[----:B------:R-:W-:Y:S05]  /*a020*/  LDSM.16.M88.4 R116, [R139] ;  /* 0x000000008b74783b */ /* 0x000fea0000000200 */
[C---:B-----5:R-:W-:Y:S06]  /*a030*/  HMMA.16816.F32 R28, R104.reuse, R120, RZ ;  /* 0x00000078681c723c */ /* 0x060fec00000018ff */
[----:B------:R-:W-:Y:S01]  /*a040*/  HMMA.16816.F32 R32, R104, R122, RZ ;  /* 0x0000007a6820723c */ /* 0x000fe200000018ff */
[----:B------:R-:W2:Y:S05]  /*a050*/  LDSM.16.M88.4 R104, [R140+0x800] ;  /* 0x000800008c68783b */ /* 0x000eaa0000000200 */
[C---:B-1----:R-:W-:Y:S01]  /*a060*/  HMMA.16816.F32 R4, R124.reuse, R128, R4 ;  /* 0x000000807c04723c */ /* 0x042fe20000001804 */
[----:B------:R-:W1:Y:S05]  /*a070*/  LDSM.16.M88.4 R120, [R135+0x4000] ;  /* 0x004000008778783b */ /* 0x000e6a0000000200 */
[C---:B------:R-:W-:Y:S06]  /*a080*/  HMMA.16816.F32 R8, R124.reuse, R130, R8 ;  /* 0x000000827c08723c */ /* 0x040fec0000001808 */
[C---:B--2---:R-:W-:Y:S06]  /*a090*/  HMMA.16816.F32 R12, R124.reuse, R104, R12 ;  /* 0x000000687c0c723c */ /* 0x044fec000000180c */
[C---:B------:R-:W-:Y:S01]  /*a0a0*/  HMMA.16816.F32 R16, R124.reuse, R106, R16 ;  /* 0x0000006a7c10723c */ /* 0x040fe20000001810 */
[----:B------:R-:W2:Y:S05]  /*a0b0*/  LDSM.16.M88.4 R104, [R135+0x4800] ;  /* 0x004800008768783b */ /* 0x000eaa0000000200 */
[C---:B------:R-:W-:Y:S06]  /*a0c0*/  HMMA.16816.F32 R20, R124.reuse, R108, R20 ;  /* 0x0000006c7c14723c */ /* 0x040fec0000001814 */
[C---:B------:R-:W-:Y:S01]  /*a0d0*/  HMMA.16816.F32 R24, R124.reuse, R110, R24 ;  /* 0x0000006e7c18723c */ /* 0x040fe20000001818 */
[----:B------:R-:W3:Y:S05]  /*a0e0*/  LDSM.16.M88.4 R108, [R135+0x5000] ;  /* 0x00500000876c783b */ /* 0x000eea0000000200 */
[C---:B------:R-:W-:Y:S06]  /*a0f0*/  HMMA.16816.F32 R28, R124.reuse, R112, R28 ;  /* 0x000000707c1c723c */ /* 0x040fec000000181c */
[----:B------:R-:W-:Y:S01]  /*a100*/  HMMA.16816.F32 R32, R124, R114, R32 ;  /* 0x000000727c20723c */ /* 0x000fe20000001820 */
[----:B------:R-:W4:Y:S05]  /*a110*/  LDSM.16.M88.4 R112, [R135+0x5800] ;  /* 0x005800008770783b */ /* 0x000f2a0000000200 */
[C---:B-1----:R-:W-:Y:S01]  /*a120*/  HMMA.16816.F32 R4, R116.reuse, R120, R4 ;  /* 0x000000787404723c */ /* 0x042fe20000001804 */
[----:B------:R-:W-:Y:S05]  /*a130*/  LDSM.16.M88.4 R124, [R137] ;  /* 0x00000000897c783b */ /* 0x000fea0000000200 */
[C---:B------:R-:W-:Y:S01]  /*a140*/  HMMA.16816.F32 R8, R116.reuse, R122, R8 ;  /* 0x0000007a7408723c */ /* 0x040fe20000001808 */
[----:B------:R-:W1:Y:S05]  /*a150*/  LDSM.16.M88.4 R120, [R138] ;  /* 0x000000008a78783b */ /* 0x000e6a0000000200 */
[C---:B--2---:R-:W-:Y:S06]  /*a160*/  HMMA.16816.F32 R12, R116.reuse, R104, R12 ;  /* 0x00000068740c723c */ /* 0x044fec000000180c */
[C---:B------:R-:W-:Y:S01]  /*a170*/  HMMA.16816.F32 R16, R116.reuse, R106, R16 ;  /* 0x0000006a7410723c */ /* 0x040fe20000001810 */
[----:B------:R-:W2:Y:S05]  /*a180*/  LDSM.16.M88.4 R104, [R137+0x800] ;  /* 0x000800008968783b */ /* 0x000eaa0000000200 */
[C---:B---3--:R-:W-:Y:S06]  /*a190*/  HMMA.16816.F32 R20, R116.reuse, R108, R20 ;  /* 0x0000006c7414723c */ /* 0x048fec0000001814 */
[C---:B------:R-:W-:Y:S01]  /*a1a0*/  HMMA.16816.F32 R24, R116.reuse, R110, R24 ;  /* 0x0000006e7418723c */ /* 0x040fe20000001818 */
[----:B------:R-:W3:Y:S05]  /*a1b0*/  LDSM.16.M88.4 R108, [R137+0x1000] ;  /* 0x00100000896c783b */ /* 0x000eea0000000200 */
[C---:B----4-:R-:W-:Y:S06]  /*a1c0*/  HMMA.16816.F32 R28, R116.reuse, R112, R28 ;  /* 0x00000070741c723c */ /* 0x050fec000000181c */
[----:B------:R-:W-:Y:S01]  /*a1d0*/  HMMA.16816.F32 R32, R116, R114, R32 ;  /* 0x000000727420723c */ /* 0x000fe20000001820 */
[----:B------:R-:W4:Y:S05]  /*a1e0*/  LDSM.16.M88.4 R112, [R137+0x1800] ;  /* 0x001800008970783b */ /* 0x000f2a0000000200 */
[C---:B-1----:R-:W-:Y:S01]  /*a1f0*/  HMMA.16816.F32 R4, R120.reuse, R124, R4 ;  /* 0x0000007c7804723c */ /* 0x042fe20000001804 */
[----:B------:R-:W-:Y:S05]  /*a200*/  LDSM.16.M88.4 R116, [R143+0x2000] ;  /* 0x002000008f74783b */ /* 0x000fea0000000200 */
        /* <DEDUP_REMOVED lines=48> */
[----:B------:R-:W-:Y:S06]  /*a510*/  HMMA.16816.F32 R32, R116, R114, R32 ;  /* 0x000000727420723c */ /* 0x000fec0000001820 */
[C---:B-1----:R-:W-:Y:S06]  /*a520*/  HMMA.16816.F32 R4, R120.reuse, R124, R4 ;  /* 0x0000007c7804723c */ /* 0x042fec0000001804 */
[C---:B------:R-:W-:Y:S06]  /*a530*/  HMMA.16816.F32 R8, R120.reuse, R126, R8 ;  /* 0x0000007e7808723c */ /* 0x040fec0000001808 */
[C---:B--2---:R-:W-:Y:S06]  /*a540*/  HMMA.16816.F32 R12, R120.reuse, R104, R12 ;  /* 0x00000068780c723c */ /* 0x044fec000000180c */
[C---:B------:R-:W-:Y:S01]  /*a550*/  HMMA.16816.F32 R16, R120.reuse, R106, R16 ;  /* 0x0000006a7810723c */ /* 0x040fe20000001810 */
[----:B------:R-:W1:Y:S01]  /*a560*/  LDSM.16.M88.4 R104, [R137+0x3800] ;  /* 0x003800008968783b */ /* 0x000e620000000200 */
[----:B------:R-:W-:Y:S04]  /*a570*/  DEPBAR.LE SB0, 0x0 ;  /* 0x000080000000791a */ /* 0x000fe80000000000 */
[----:B------:R-:W-:Y:S01]  /*a580*/  BAR.SYNC.DEFER_BLOCKING 0x0 ;  /* 0x0000000000007b1d */ /* 0x000fe20000010000 */
[C---:B---3--:R-:W-:Y:S05]  /*a590*/  HMMA.16816.F32 R20, R120.reuse, R108, R20 ;  /* 0x0000006c7814723c */ /* 0x048fea0000001814 */
[----:B------:R-:W-:Y:S01]  /*a5a0*/  FMUL.FTZ R194, R4, UR5 ;  /* 0x0000000504c27c20 */ /* 0x000fe20008410000 */
[C---:B------:R-:W-:Y:S05]  /*a5b0*/  HMMA.16816.F32 R24, R120.reuse, R110, R24 ;  /* 0x0000006e7818723c */ /* 0x040fea0000001818 */
[----:B------:R-:W2:Y:S01]  /*a5c0*/  MUFU.TANH R194, R194 ;  /* 0x000000c200c27308 */ /* 0x000ea20000002400 */
[----:B------:R-:W-:Y:S01]  /*a5d0*/  FMUL.FTZ R192, R5, UR5 ;  /* 0x0000000505c07c20 */ /* 0x000fe20008410000 */
[----:B------:R-:W-:Y:S01]  /*a5e0*/  FMUL.FTZ R193, R6, UR5 ;  /* 0x0000000506c17c20 */ /* 0x000fe20008410000 */
[----:B------:R-:W-:Y:S03]  /*a5f0*/  FMUL.FTZ R197, R7, UR5 ;  /* 0x0000000507c57c20 */ /* 0x000fe60008410000 */
        /* <DEDUP_REMOVED lines=17> */
[C---:B-1----:R-:W-:Y:S03]  /*a710*/  HMMA.16816.F32 R28, R120.reuse, R104, R28 ;  /* 0x00000068781c723c */ /* 0x042fe6000000181c */
[----:B------:R-:W1:Y:S01]  /*a720*/  MUFU.TANH R197, R197 ;  /* 0x000000c500c57308 */ /* 0x000e620000002400 */
[----:B------:R-:W-:Y:S01]  /*a730*/  FMUL.FTZ R187, R23, UR5 ;  /* 0x0000000517bb7c20 */ /* 0x000fe20008410000 */
[----:B------:R-:W-:Y:S01]  /*a740*/  FMUL.FTZ R180, R24, UR5 ;  /* 0x0000000518b47c20 */ /* 0x000fe20008410000 */
[----:B------:R-:W-:Y:S01]  /*a750*/  FMUL.FTZ R178, R25, UR5 ;  /* 0x0000000519b27c20 */ /* 0x000fe20008410000 */
[----:B------:R-:W-:Y:S06]  /*a760*/  HMMA.16816.F32 R32, R120, R106, R32 ;  /* 0x0000006a7820723c */ /* 0x000fec0000001820 */
[----:B------:R-:W1:Y:S01]  /*a770*/  MUFU.TANH R198, R198 ;  /* 0x000000c600c67308 */ /* 0x000e620000002400 */
[----:B------:R-:W-:Y:S01]  /*a780*/  FMUL.FTZ R185, R26, UR5 ;  /* 0x000000051ab97c20 */ /* 0x000fe20008410000 */
[----:B------:R-:W-:Y:S08]  /*a790*/  FMUL.FTZ R183, R27, UR5 ;  /* 0x000000051bb77c20 */ /* 0x000ff00008410000 */
[----:B------:R-:W1:Y:S01]  /*a7a0*/  MUFU.TANH R196, R196 ;  /* 0x000000c400c47308 */ /* 0x000e620000002400 */
[----:B------:R-:W-:Y:S09]  /*a7b0*/  FMUL.FTZ R174, R28, UR5 ;  /* 0x000000051cae7c20 */ /* 0x000ff20008410000 */
[----:B------:R-:W1:Y:S01]  /*a7c0*/  MUFU.TANH R195, R195 ;  /* 0x000000c300c37308 */ /* 0x000e620000002400 */
[----:B------:R-:W-:Y:S01]  /*a7d0*/  FMUL.FTZ R172, R29, UR5 ;  /* 0x000000051dac7c20 */ /* 0x000fe20008410000 */
[----:B------:R-:W-:Y:S01]  /*a7e0*/  FMUL.FTZ R175, R30, UR5 ;  /* 0x000000051eaf7c20 */ /* 0x000fe20008410000 */
[----:B------:R-:W-:Y:S01]  /*a7f0*/  FMUL.FTZ R173, R31, UR5 ;  /* 0x000000051fad7c20 */ /* 0x000fe20008410000 */
[----:B------:R-:W-:Y:S01]  /*a800*/  FMUL.FTZ R170, R32, UR5 ;  /* 0x0000000520aa7c20 */ /* 0x000fe20008410000 */
[----:B------:R-:W-:Y:S01]  /*a810*/  FMUL.FTZ R171, R33, UR5 ;  /* 0x0000000521ab7c20 */ /* 0x000fe20008410000 */
[----:B------:R-:W-:Y:S04]  /*a820*/  FMUL.FTZ R102, R34, UR5 ;  /* 0x0000000522667c20 */ /* 0x000fe80008410000 */
[----:B------:R-:W1:Y:S01]  /*a830*/  MUFU.TANH R199, R199 ;  /* 0x000000c700c77308 */ /* 0x000e620000002400 */
[----:B------:R-:W-:Y:S09]  /*a840*/  FMUL.FTZ R35, R35, UR5 ;  /* 0x0000000523237c20 */ /* 0x000ff20008410000 */
[----:B------:R-:W1:Y:S10]  /*a850*/  MUFU.TANH R190, R190 ;  /* 0x000000be00be7308 */ /* 0x000e740000002400 */
        /* <DEDUP_REMOVED lines=22> */
[----:B------:R1:W1:Y:S01]  /*a9c0*/  MUFU.TANH R101, R35 ;  /* 0x0000002300657308 */ /* 0x0002620000002400 */
[----:B--234-:R-:W-:Y:S05]  /*a9d0*/  @!P1 BRA `(.L_x_5539) ;  /* 0x0000000800049947 */ /* 0x01cfea0003800000 */
[----:B------:R-:W-:Y:S02]  /*a9e0*/  MOV R2, R161 ;  /* 0x000000a100027202 */ /* 0x000fe40000000f00 */
[----:B------:R-:W-:Y:S01]  /*a9f0*/  MOV R4, R160 ;  /* 0x000000a000047202 */ /* 0x000fe20000000f00 */
[----:B------:R-:W-:Y:S06]  /*aa00*/  @!P0 BRA `(.L_x_5540) ;  /* 0x0000000000fc8947 */ /* 0x000fec0003800000 */
[----:B------:R-:W2:Y:S01]  /*aa10*/  LDC R6, c[0x0][0x380] ;  /* 0x0000e000ff067b82 */ /* 0x000ea20000000800 */
[----:B------:R-:W-:Y:S05]  /*aa20*/  SHF.L.U32 R11, R151, 0x6, RZ ;  /* 0x00000006970b7819 */ /* 0x000fea00000006ff */
[C---:B------:R-:W-:Y:S02]  /*aa30*/  VIADD R9, R11.reuse, 0xffffff80 ;  /* 0xffffff800b097836 */ /* 0x040fe40000000000 */
[----:B------:R-:W-:Y:S03]  /*aa40*/  VIADD R11, R11, 0xffffffc0 ;  /* 0xffffffc00b0b7836 */ /* 0x000fe60000000000 */
[----:B------:R-:W-:Y:S02]  /*aa50*/  IABS R4, R9 ;  /* 0x0000000900047213 */ /* 0x000fe40000000000 */
[----:B------:R-:W-:Y:S02]  /*aa60*/  IABS R7, R11 ;  /* 0x0000000b00077213 */ /* 0x000fe40000000000 */
[-C--:B--2---:R-:W-:Y:S02]  /*aa70*/  IABS R2, R6.reuse ;  /* 0x0000000600027213 */ /* 0x084fe40000000000 */
[-C--:B------:R-:W-:Y:S02]  /*aa80*/  LOP3.LUT R9, R9, R6.reuse, RZ, 0x3c, !PT ;  /* 0x0000000609097212 */ /* 0x080fe400078e3cff */
[----:B------:R-:W2:Y:S01]  /*aa90*/  I2F.RP R5, R2 ;  /* 0x0000000200057306 */ /* 0x000ea20000209400 */
[----:B------:R-:W-:Y:S09]  /*aaa0*/  LOP3.LUT R11, R11, R6, RZ, 0x3c, !PT ;  /* 0x000000060b0b7212 */ /* 0x000ff200078e3cff */
[----:B--2---:R-:W2:Y:S02]  /*aab0*/  MUFU.RCP R3, R5 ;  /* 0x0000000500037308 */ /* 0x004ea40000001000 */
[----:B--2---:R-:W-:Y:S08]  /*aac0*/  VIADD R12, R3, 0xffffffe ;  /* 0x0ffffffe030c7836 */ /* 0x004ff00000000000 */
[----:B------:R-:W2:Y:S02]  /*aad0*/  F2I.FTZ.U32.TRUNC.NTZ R13, R12 ;  /* 0x0000000c000d7305 */ /* 0x000ea4000021f000 */
        /* <DEDUP_REMOVED lines=19> */
[----:B------:R-:W2:Y:S01]  /*ac10*/  LDC.64 R4, c[0x0][0x248] ;  /* 0x00009200ff047b82 */ /* 0x000ea20000000a00 */
        /* <DEDUP_REMOVED lines=14> */
[----:B------:R-:W3:Y:S01]  /*ad00*/  LDG.E R7, desc[UR12][R14.64] ;  /* 0x0000000c0e077981 */ /* 0x000ee2000c1e1900 */
[----:B------:R-:W4:Y:S03]  /*ad10*/  LDC.64 R2, c[0x0][0x230] ;  /* 0x00008c00ff027b82 */ /* 0x000f260000000a00 */
[----:B------:R-:W-:Y:S01]  /*ad20*/  IMAD R9, R9, R6, -0x40 ;  /* 0xffffffc009097424 */ /* 0x000fe200078e0206 */
[----:B------:R-:W3:Y:S04]  /*ad30*/  LDG.E R8, desc[UR12][R12.64] ;  /* 0x0000000c0c087981 */ /* 0x000ee8000c1e1900 */
[----:B------:R-:W-:Y:S05]  /*ad40*/  SHF.R.S32.HI R11, RZ, 0x1f, R9 ;  /* 0x0000001fff0b7819 */ /* 0x000fea0000011409 */
[-C--:B--2---:R-:W-:Y:S02]  /*ad50*/  IMAD R6, R11, R4.reuse, RZ ;  /* 0x000000040b067224 */ /* 0x084fe400078e02ff */
[C---:B------:R-:W-:Y:S04]  /*ad60*/  IMAD.WIDE.U32 R10, R9.reuse, R4, RZ ;  /* 0x00000004090a7225 */ /* 0x040fe800078e00ff */
[----:B------:R-:W-:Y:S05]  /*ad70*/  IMAD R6, R9, R5, R6 ;  /* 0x0000000509067224 */ /* 0x000fea00078e0206 */
[----:B------:R-:W-:Y:S01]  /*ad80*/  IADD3 R11, R11, R6, RZ ;  /* 0x000000060b0b7210 */ /* 0x000fe20007ffe0ff */
[----:B---3--:R-:W-:Y:S04]  /*ad90*/  IMAD.IADD R7, R7, 0x1, -R8 ;  /* 0x0000000107077824 */ /* 0x008fe800078e0a08 */
[-C--:B----4-:R-:W-:Y:S01]  /*ada0*/  IMAD.WIDE.U32 R10, R7, R2.reuse, R10 ;  /* 0x00000002070a7225 */ /* 0x090fe200078e000a */
[----:B------:R-:W-:Y:S05]  /*adb0*/  SHF.R.S32.HI R5, RZ, 0x1f, R7 ;  /* 0x0000001fff057819 */ /* 0x000fea0000011407 */
[----:B------:R-:W-:Y:S01]  /*adc0*/  IMAD R4, R5, R2, RZ ;  /* 0x0000000205047224 */ /* 0x000fe200078e02ff */
[----:B------:R-:W-:Y:S03]  /*add0*/  MOV R2, R10 ;  /* 0x0000000a00027202 */ /* 0x000fe60000000f00 */
[----:B------:R-:W-:Y:S04]  /*ade0*/  IMAD R4, R7, R3, R4 ;  /* 0x0000000307047224 */ /* 0x000fe800078e0204 */
[----:B------:R-:W-:Y:S07]  /*adf0*/  IMAD.IADD R4, R11, 0x1, R4 ;  /* 0x000000010b047824 */ /* 0x000fee00078e0204 */
.L_x_5540:
        /* <DEDUP_REMOVED lines=63> */
.L_x_5539:
[----:B------:R-:W-:Y:S01]  /*b1f0*/  FMNMX.FTZ R3, R194, R103, !PT ;  /* 0x00000067c2037209 */ /* 0x000fe20007810000 */
[----:B--2---:R-:W-:Y:S01]  /*b200*/  LDSM.16.MT88.4 R12, [R136+0x8000] ;  /* 0x00800000880c783b */ /* 0x004fe20000004200 */
[----:B------:R-:W-:Y:S02]  /*b210*/  FMNMX.FTZ R4, R193, R0, !PT ;  /* 0x00000000c1047209 */ /* 0x000fe40007810000 */
[----:B------:R-:W-:Y:S02]  /*b220*/  FMNMX.FTZ R3, R192, R3, !PT ;  /* 0x00000003c0037209 */ /* 0x000fe40007810000 */
[----:B-1----:R-:W-:Y:S02]  /*b230*/  FMNMX.FTZ R4, R197, R4, !PT ;  /* 0x00000004c5047209 */ /* 0x002fe40007810000 */
        /* <DEDUP_REMOVED lines=84> */
[C---:B------:R-:W-:Y:S01]  /*b780*/  FMUL.FTZ R17, R2.reuse, R85 ;  /* 0x0000005502117220 */ /* 0x040fe20000410000 */
[----:B------:R-:W2:Y:S03]  /*b790*/  LDSM.16.MT88.4 R92, [R132+0x8000] ;  /* 0x00800000845c783b */ /* 0x000ea60000004200 */
[----:B------:R-:W-:Y:S01]  /*b7a0*/  MUFU.EX2 R127, R127 ;  /* 0x0000007f007f7308 */ /* 0x000fe20000000800 */
[C---:B------:R-:W-:Y:S01]  /*b7b0*/  FMUL.FTZ R24, R2.reuse, R76 ;  /* 0x0000004c02187220 */ /* 0x040fe20000410000 */
[C---:B------:R-:W-:Y:S01]  /*b7c0*/  FMUL.FTZ R25, R2.reuse, R77 ;  /* 0x0000004d02197220 */ /* 0x040fe20000410000 */
[C---:B------:R-:W-:Y:S01]  /*b7d0*/  FMUL.FTZ R32, R2.reuse, R68 ;  /* 0x0000004402207220 */ /* 0x040fe20000410000 */
[C---:B------:R-:W-:Y:S01]  /*b7e0*/  FMUL.FTZ R33, R2.reuse, R69 ;  /* 0x0000004502217220 */ /* 0x040fe20000410000 */
[C---:B------:R-:W-:Y:S01]  /*b7f0*/  FMUL.FTZ R36, R2.reuse, R36 ;  /* 0x0000002402247220 */ /* 0x040fe20000410000 */
[----:B------:R-:W-:Y:S01]  /*b800*/  FMUL.FTZ R37, R2, R37 ;  /* 0x0000002502257220 */ /* 0x000fe20000410000 */
[----:B------:R-:W3:Y:S03]  /*b810*/  LDSM.16.MT88.4 R84, [R136+0xa000] ;  /* 0x00a000008854783b */ /* 0x000ee60000004200 */
[----:B------:R-:W4:Y:S01]  /*b820*/  MUFU.EX2 R122, R122 ;  /* 0x0000007a007a7308 */ /* 0x000f220000000800 */
[----:B-1----:R-:W-:Y:S01]  /*b830*/  F2FP.F16.F32.PACK_AB R96, R125, R129 ;  /* 0x000000817d60723e */ /* 0x002fe200000000ff */
[C---:B------:R-:W-:Y:S01]  /*b840*/  FMUL.FTZ R38, R0.reuse, R38 ;  /* 0x0000002600267220 */ /* 0x040fe20000410000 */
[----:B------:R-:W-:Y:S01]  /*b850*/  FMUL.FTZ R39, R0, R39 ;  /* 0x0000002700277220 */ /* 0x000fe20000410000 */
[C---:B------:R-:W-:Y:S01]  /*b860*/  FMUL.FTZ R40, R2.reuse, R40 ;  /* 0x0000002802287220 */ /* 0x040fe20000410000 */
[----:B------:R-:W-:Y:S01]  /*b870*/  FMUL.FTZ R41, R2, R41 ;  /* 0x0000002902297220 */ /* 0x000fe20000410000 */
[C---:B------:R-:W-:Y:S01]  /*b880*/  FMUL.FTZ R42, R0.reuse, R42 ;  /* 0x0000002a002a7220 */ /* 0x040fe20000410000 */
[----:B------:R-:W1:Y:S03]  /*b890*/  LDSM.16.MT88.4 R76, [R134+0xa000] ;  /* 0x00a00000864c783b */ /* 0x000e660000004200 */
[----:B------:R-:W-:Y:S01]  /*b8a0*/  MUFU.EX2 R124, R124 ;  /* 0x0000007c007c7308 */ /* 0x000fe20000000800 */
[----:B------:R-:W-:Y:S01]  /*b8b0*/  FMUL.FTZ R43, R0, R43 ;  /* 0x0000002b002b7220 */ /* 0x000fe20000410000 */
[C---:B------:R-:W-:Y:S01]  /*b8c0*/  FMUL.FTZ R44, R2.reuse, R44 ;  /* 0x0000002c022c7220 */ /* 0x040fe20000410000 */
[----:B------:R-:W-:Y:S01]  /*b8d0*/  FMUL.FTZ R45, R2, R45 ;  /* 0x0000002d022d7220 */ /* 0x000fe20000410000 */
[C---:B------:R-:W-:Y:S01]  /*b8e0*/  FMUL.FTZ R46, R0.reuse, R46 ;  /* 0x0000002e002e7220 */ /* 0x040fe20000410000 */
[----:B------:R-:W-:Y:S01]  /*b8f0*/  FMUL.FTZ R47, R0, R47 ;  /* 0x0000002f002f7220 */ /* 0x000fe20000410000 */
[----:B------:R-:W-:Y:S01]  /*b900*/  FMUL.FTZ R48, R2, R48 ;  /* 0x0000003002307220 */ /* 0x000fe20000410000 */
[----:B------:R-:W5:Y:S03]  /*b910*/  LDSM.16.MT88.4 R68, [R133+0xa000] ;  /* 0x00a000008544783b */ /* 0x000f660000004200 */
[----:B------:R-:W2:Y:S01]  /*b920*/  MUFU.EX2 R123, R123 ;  /* 0x0000007b007b7308 */ /* 0x000ea20000000800 */
[----:B----4-:R-:W-:Y:S01]  /*b930*/  F2FP.F16.F32.PACK_AB R97, R122, R127 ;  /* 0x0000007f7a61723e */ /* 0x010fe200000000ff */
[----:B------:R-:W-:Y:S01]  /*b940*/  FMUL.FTZ R49, R2, R49 ;  /* 0x0000003102317220 */ /* 0x000fe20000410000 */
[C---:B------:R-:W-:Y:S01]  /*b950*/  FMUL.FTZ R50, R0.reuse, R50 ;  /* 0x0000003200327220 */ /* 0x040fe20000410000 */
[----:B------:R-:W-:Y:S01]  /*b960*/  FMUL.FTZ R51, R0, R51 ;  /* 0x0000003300337220 */ /* 0x000fe20000410000 */
[C---:B------:R-:W-:Y:S01]  /*b970*/  FMUL.FTZ R60, R2.reuse, R60 ;  /* 0x0000003c023c7220 */ /* 0x040fe20000410000 */
[----:B------:R-:W-:Y:S01]  /*b980*/  FMUL.FTZ R61, R2, R61 ;  /* 0x0000003d023d7220 */ /* 0x000fe20000410000 */
[C---:B------:R-:W-:Y:S03]  /*b990*/  FMUL.FTZ R62, R0.reuse, R62 ;  /* 0x0000003e003e7220 */ /* 0x040fe60000410000 */
[----:B------:R-:W-:Y:S01]  /*b9a0*/  MUFU.EX2 R121, R121 ;  /* 0x0000007900797308 */ /* 0x000fe20000000800 */
[----:B------:R-:W-:Y:S01]  /*b9b0*/  FMUL.FTZ R63, R0, R63 ;  /* 0x0000003f003f7220 */ /* 0x000fe20000410000 */
[C---:B------:R-:W-:Y:S01]  /*b9c0*/  FMUL.FTZ R64, R2.reuse, R64 ;  /* 0x0000004002407220 */ /* 0x040fe20000410000 */
[----:B------:R-:W-:Y:S01]  /*b9d0*/  FMUL.FTZ R65, R2, R65 ;  /* 0x0000004102417220 */ /* 0x000fe20000410000 */
[C---:B------:R-:W-:Y:S01]  /*b9e0*/  FMUL.FTZ R66, R0.reuse, R66 ;  /* 0x0000004200427220 */ /* 0x040fe20000410000 */
[----:B------:R-:W-:Y:S01]  /*b9f0*/  FMUL.FTZ R67, R0, R67 ;  /* 0x0000004300437220 */ /* 0x000fe20000410000 */
[C---:B------:R-:W-:Y:S01]  /*ba00*/  FMUL.FTZ R52, R2.reuse, R52 ;  /* 0x0000003402347220 */ /* 0x040fe20000410000 */
[----:B------:R-:W-:Y:S03]  /*ba10*/  FMUL.FTZ R53, R2, R53 ;  /* 0x0000003502357220 */ /* 0x000fe60000410000 */
[----:B------:R-:W4:Y:S01]  /*ba20*/  MUFU.EX2 R120, R120 ;  /* 0x0000007800787308 */ /* 0x000f220000000800 */
        /* <DEDUP_REMOVED lines=23> */
[C---:B------:R-:W-:Y:S02]  /*bba0*/  HMMA.16816.F32 R4, R96.reuse, R12, R4 ;  /* 0x0000000c6004723c */ /* 0x040fe40000001804 */
[----:B------:R-:W-:Y:S03]  /*bbb0*/  MUFU.EX2 R128, R128 ;  /* 0x0000008000807308 */ /* 0x000fe60000000800 */
[--C-:B------:R-:W-:Y:S01]  /*bbc0*/  FFMA.FTZ R172, R175, UR4, -R104.reuse ;  /* 0x00000004afac7c23 */ /* 0x100fe20008010868 */
[C---:B------:R-:W-:Y:S06]  /*bbd0*/  HMMA.16816.F32 R8, R96.reuse, R14, R8 ;  /* 0x0000000e6008723c */ /* 0x040fec0000001808 */
[----:B------:R-:W4:Y:S01]  /*bbe0*/  MUFU.EX2 R177, R177 ;  /* 0x000000b100b17308 */ /* 0x000f220000000800 */
[----:B------:R-:W-:Y:S01]  /*bbf0*/  ISETP.GT.AND P1, PT, R151, 0x1, PT ;  /* 0x000000019700780c */ /* 0x000fe20003f24270 */
[C---:B------:R-:W-:Y:S03]  /*bc00*/  FMUL.FTZ R12, R2.reuse, R88 ;  /* 0x00000058020c7220 */ /* 0x040fe60000410000 */
[----:B------:R-:W-:Y:S01]  /*bc10*/  FMUL.FTZ R13, R2, R89 ;  /* 0x00000059020d7220 */ /* 0x000fe20000410000 */
[C---:B------:R-:W-:Y:S01]  /*bc20*/  FMUL.FTZ R14, R0.reuse, R90 ;  /* 0x0000005a000e7220 */ /* 0x040fe20000410000 */
[----:B------:R-:W-:Y:S03]  /*bc30*/  FMUL.FTZ R15, R0, R91 ;  /* 0x0000005b000f7220 */ /* 0x000fe60000410000 */
[----:B------:R-:W-:Y:S01]  /*bc40*/  MUFU.EX2 R130, R130 ;  /* 0x0000008200827308 */ /* 0x000fe20000000800 */
[--C-:B------:R-:W-:Y:S01]  /*bc50*/  FFMA.FTZ R173, R173, UR4, -R104.reuse ;  /* 0x00000004adad7c23 */ /* 0x100fe20008010868 */
[--C-:B------:R-:W-:Y:S01]  /*bc60*/  FFMA.FTZ R170, R170, UR4, -R105.reuse ;  /* 0x00000004aaaa7c23 */ /* 0x100fe20008010869 */
[----:B------:R-:W-:Y:S01]  /*bc70*/  FFMA.FTZ R105, R171, UR4, -R105 ;  /* 0x00000004ab697c23 */ /* 0x000fe20008010869 */
[C---:B------:R-:W-:Y:S03]  /*bc80*/  HMMA.16816.F32 R12, R96.reuse, R20, R12 ;  /* 0x00000014600c723c */ /* 0x040fe6000000180c */
[--C-:B------:R-:W-:Y:S03]  /*bc90*/  FFMA.FTZ R102, R102, UR4, -R104.reuse ;  /* 0x0000000466667c23 */ /* 0x100fe60008010868 */
[----:B------:R-:W4:Y:S01]  /*bca0*/  MUFU.EX2 R179, R179 ;  /* 0x000000b300b37308 */ /* 0x000f220000000800 */
[----:B------:R-:W-:Y:S01]  /*bcb0*/  FFMA.FTZ R104, R101, UR4, -R104 ;  /* 0x0000000465687c23 */ /* 0x000fe20008010868 */
[C---:B------:R-:W-:Y:S03]  /*bcc0*/  HMMA.16816.F32 R16, R96.reuse, R22, R16 ;  /* 0x000000166010723c */ /* 0x040fe60000001810 */
[C---:B------:R-:W-:Y:S01]  /*bcd0*/  FMUL.FTZ R20, R2.reuse, R80 ;  /* 0x0000005002147220 */ /* 0x040fe20000410000 */
[----:B------:R-:W-:Y:S03]  /*bce0*/  FMUL.FTZ R21, R2, R81 ;  /* 0x0000005102157220 */ /* 0x000fe60000410000 */
[C---:B------:R-:W-:Y:S01]  /*bcf0*/  FMUL.FTZ R22, R0.reuse, R82 ;  /* 0x0000005200167220 */ /* 0x040fe20000410000 */
[----:B------:R-:W-:Y:S01]  /*bd00*/  FMUL.FTZ R23, R0, R83 ;  /* 0x0000005300177220 */ /* 0x000fe20000410000 */
[----:B------:R-:W-:Y:S01]  /*bd10*/  MUFU.EX2 R176, R176 ;  /* 0x000000b000b07308 */ /* 0x000fe20000000800 */
[----:B------:R-:W-:Y:S01]  /*bd20*/  LDSM.16.MT88.4 R80, [R134+0x8800] ;  /* 0x008800008650783b */ /* 0x000fe20000004200 */
[----:B------:R-:W-:Y:S01]  /*bd30*/  FFMA.FTZ R129, R2, R167, R129 ;  /* 0x000000a702817223 */ /* 0x000fe20000010081 */
[----:B------:R-:W-:Y:S03]  /*bd40*/  FFMA.FTZ R127, R0, R166, R127 ;  /* 0x000000a6007f7223 */ /* 0x000fe6000001007f */
[C---:B------:R-:W-:Y:S04]  /*bd50*/  HMMA.16816.F32 R20, R96.reuse, R28, R20 ;  /* 0x0000001c6014723c */ /* 0x040fe80000001814 */
[----:B------:R-:W4:Y:S01]  /*bd60*/  MUFU.EX2 R181, R181 ;  /* 0x000000b500b57308 */ /* 0x000f220000000800 */
[----:B------:R-:W-:Y:S01]  /*bd70*/  FADD.FTZ R129, R125, R129 ;  /* 0x000000817d817221 */ /* 0x000fe20000010000 */
[----:B------:R-:W-:Y:S01]  /*bd80*/  FADD.FTZ R122, R122, R127 ;  /* 0x0000007f7a7a7221 */ /* 0x000fe20000010000 */
[C---:B------:R-:W-:Y:S07]  /*bd90*/  HMMA.16816.F32 R24, R96.reuse, R30, R24 ;  /* 0x0000001e6018723c */ /* 0x040fee0000001818 */
[----:B------:R-:W-:Y:S01]  /*bda0*/  MUFU.EX2 R184, R184 ;  /* 0x000000b800b87308 */ /* 0x000fe20000000800 */
[C---:B------:R-:W-:Y:S03]  /*bdb0*/  FMUL.FTZ R28, R2.reuse, R72 ;  /* 0x00000048021c7220 */ /* 0x040fe60000410000 */
[----:B------:R-:W-:Y:S01]  /*bdc0*/  FMUL.FTZ R29, R2, R73 ;  /* 0x00000049021d7220 */ /* 0x000fe20000410000 */
[C---:B------:R-:W-:Y:S01]  /*bdd0*/  FMUL.FTZ R30, R0.reuse, R74 ;  /* 0x0000004a001e7220 */ /* 0x040fe20000410000 */
[----:B------:R-:W-:Y:S02]  /*bde0*/  FMUL.FTZ R31, R0, R75 ;  /* 0x0000004b001f7220 */ /* 0x000fe40000410000 */
[----:B------:R-:W4:Y:S01]  /*bdf0*/  LDSM.16.MT88.4 R72, [R132+0xa000] ;  /* 0x00a000008448783b */ /* 0x000f220000004200 */
[----:B------:R-:W-:Y:S01]  /*be00*/  FADD.FTZ R124, R124, R129 ;  /* 0x000000817c7c7221 */ /* 0x000fe20000010000 */
[----:B------:R-:W-:Y:S01]  /*be10*/  MUFU.EX2 R191, R191 ;  /* 0x000000bf00bf7308 */ /* 0x000fe20000000800 */
[----:B------:R-:W-:Y:S01]  /*be20*/  FADD.FTZ R121, R121, R122 ;  /* 0x0000007a79797221 */ /* 0x000fe20000010000 */
[----:B------:R-:W-:Y:S01]  /*be30*/  IADD3 R0, R151, -0x1, RZ ;  /* 0xffffffff97007810 */ /* 0x000fe20007ffe0ff */
[C---:B------:R-:W-:Y:S03]  /*be40*/  HMMA.16816.F32 R28, R96.reuse, R92, R28 ;  /* 0x0000005c601c723c */ /* 0x040fe6000000181c */
[----:B------:R-:W-:Y:S01]  /*be50*/  FADD.FTZ R123, R123, R124 ;  /* 0x0000007c7b7b7221 */ /* 0x000fe20000010000 */
[----:B------:R-:W-:Y:S03]  /*be60*/  FADD.FTZ R121, R120, R121 ;  /* 0x0000007978797221 */ /* 0x000fe60000010000 */
[----:B------:R-:W-:Y:S01]  /*be70*/  MUFU.EX2 R182, R182 ;  /* 0x000000b600b67308 */ /* 0x000fe20000000800 */
[C---:B------:R-:W-:Y:S01]  /*be80*/  HMMA.16816.F32 R32, R96.reuse, R94, R32 ;  /* 0x0000005e6020723c */ /* 0x040fe20000001820 */
[----:B------:R-:W-:Y:S02]  /*be90*/  LDSM.16.MT88.4 R92, [R136+0x9800] ;  /* 0x00980000885c783b */ /* 0x000fe40000004200 */
[----:B------:R-:W-:Y:S03]  /*bea0*/  MOV R151, R0 ;  /* 0x0000000000977202 */ /* 0x000fe60000000f00 */
[C---:B---3--:R-:W-:Y:S03]  /*beb0*/  HMMA.16816.F32 R36, R96.reuse, R84, R36 ;  /* 0x000000546024723c */ /* 0x048fe60000001824 */
[----:B------:R-:W-:Y:S02]  /*bec0*/  MUFU.EX2 R187, R187 ;  /* 0x000000bb00bb7308 */ /* 0x000fe40000000800 */
[----:B------:R-:W-:Y:S01]  /*bed0*/  MOV R0, R3 ;  /* 0x0000000300007202 */ /* 0x000fe20000000f00 */
[C---:B------:R-:W-:Y:S01]  /*bee0*/  HMMA.16816.F32 R40, R96.reuse, R86, R40 ;  /* 0x000000566028723c */ /* 0x040fe20000001828 */
[----:B------:R-:W-:Y:S06]  /*bef0*/  LDSM.16.MT88.4 R84, [R133+0x8800] ;  /* 0x008800008554783b */ /* 0x000fec0000004200 */
[----:B------:R-:W-:Y:S01]  /*bf00*/  MUFU.EX2 R180, R180 ;  /* 0x000000b400b47308 */ /* 0x000fe20000000800 */
[C---:B-1----:R-:W-:Y:S09]  /*bf10*/  HMMA.16816.F32 R44, R96.reuse, R76, R44 ;  /* 0x0000004c602c723c */ /* 0x042ff2000000182c */
[----:B------:R-:W-:Y:S01]  /*bf20*/  MUFU.EX2 R189, R189 ;  /* 0x000000bd00bd7308 */ /* 0x000fe20000000800 */
[C---:B------:R-:W-:Y:S01]  /*bf30*/  HMMA.16816.F32 R48, R96.reuse, R78, R48 ;  /* 0x0000004e6030723c */ /* 0x040fe20000001830 */
[----:B------:R-:W1:Y:S05]  /*bf40*/  LDSM.16.MT88.4 R76, [R136+0x8800] ;  /* 0x00880000884c783b */ /* 0x000e6a0000004200 */
[C---:B-----5:R-:W-:Y:S03]  /*bf50*/  HMMA.16816.F32 R52, R96.reuse, R68, R52 ;  /* 0x000000446034723c */ /* 0x060fe60000001834 */
[----:B------:R-:W-:Y:S03]  /*bf60*/  MUFU.EX2 R178, R178 ;  /* 0x000000b200b27308 */ /* 0x000fe60000000800 */
[C---:B------:R-:W-:Y:S07]  /*bf70*/  HMMA.16816.F32 R56, R96.reuse, R70, R56 ;  /* 0x000000466038723c */ /* 0x040fee0000001838 */
[----:B------:R-:W-:Y:S01]  /*bf80*/  MUFU.EX2 R183, R183 ;  /* 0x000000b700b77308 */ /* 0x000fe20000000800 */
[----:B--2---:R-:W-:Y:S01]  /*bf90*/  F2FP.F16.F32.PACK_AB R68, R131, R126 ;  /* 0x0000007e8344723e */ /* 0x004fe200000000ff */
[C---:B----4-:R-:W-:Y:S03]  /*bfa0*/  HMMA.16816.F32 R60, R96.reuse, R72, R60 ;  /* 0x00000048603c723c */ /* 0x050fe6000000183c */
[----:B------:R-:W-:Y:S03]  /*bfb0*/  F2FP.F16.F32.PACK_AB R69, R177, R128 ;  /* 0x00000080b145723e */ /* 0x000fe600000000ff */
[----:B------:R-:W-:Y:S01]  /*bfc0*/  HMMA.16816.F32 R64, R96, R74, R64 ;  /* 0x0000004a6040723c */ /* 0x000fe20000001840 */
[----:B------:R-:W2:Y:S01]  /*bfd0*/  LDSM.16.MT88.4 R72, [R132+0x8800] ;  /* 0x008800008448783b */ /* 0x000ea20000004200 */
[----:B------:R-:W-:Y:S03]  /*bfe0*/  MUFU.EX2 R174, R174 ;  /* 0x000000ae00ae7308 */ /* 0x000fe60000000800 */
[----:B------:R-:W-:Y:S01]  /*bff0*/  F2FP.F16.F32.PACK_AB R70, R179, R130 ;  /* 0x00000082b346723e */ /* 0x000fe200000000ff */
[----:B------:R-:W-:Y:S01]  /*c000*/  FADD.FTZ R126, R126, R123 ;  /* 0x0000007b7e7e7221 */ /* 0x000fe20000010000 */
[----:B------:R-:W-:Y:S01]  /*c010*/  F2FP.F16.F32.PACK_AB R71, R181, R176 ;  /* 0x000000b0b547723e */ /* 0x000fe200000000ff */
[----:B------:R-:W-:Y:S04]  /*c020*/  FADD.FTZ R128, R128, R121 ;  /* 0x0000007980807221 */ /* 0x000fe80000010000 */
[----:B------:R-:W-:Y:S01]  /*c030*/  MUFU.EX2 R185, R185 ;  /* 0x000000b900b97308 */ /* 0x000fe20000000800 */
[----:B------:R-:W-:Y:S01]  /*c040*/  FADD.FTZ R131, R131, R126 ;  /* 0x0000007e83837221 */ /* 0x000fe20000010000 */
[----:B------:R-:W-:Y:S03]  /*c050*/  FADD.FTZ R177, R177, R128 ;  /* 0x00000080b1b17221 */ /* 0x000fe60000010000 */
[----:B------:R-:W-:Y:S01]  /*c060*/  FADD.FTZ R130, R130, R131 ;  /* 0x0000008382827221 */ /* 0x000fe20000010000 */
[----:B------:R-:W-:Y:S01]  /*c070*/  FADD.FTZ R176, R176, R177 ;  /* 0x000000b1b0b07221 */ /* 0x000fe20000010000 */
[C---:B-1----:R-:W-:Y:S03]  /*c080*/  HMMA.16816.F32 R4, R68.reuse, R76, R4 ;  /* 0x0000004c4404723c */ /* 0x042fe60000001804 */
[----:B------:R-:W-:Y:S02]  /*c090*/  MUFU.EX2 R172, R172 ;  /* 0x000000ac00ac7308 */ /* 0x000fe40000000800 */
[----:B------:R-:W-:Y:S01]  /*c0a0*/  FADD.FTZ R179, R179, R130 ;  /* 0x00000082b3b37221 */ /* 0x000fe20000010000 */
[C---:B------:R-:W-:Y:S01]  /*c0b0*/  HMMA.16816.F32 R8, R68.reuse, R78, R8 ;  /* 0x0000004e4408723c */ /* 0x040fe20000001808 */
[----:B------:R-:W1:Y:S06]  /*c0c0*/  LDSM.16.MT88.4 R76, [R136+0xa800] ;  /* 0x00a80000884c783b */ /* 0x000e6c0000004200 */
[----:B------:R-:W3:Y:S01]  /*c0d0*/  MUFU.EX2 R173, R173 ;  /* 0x000000ad00ad7308 */ /* 0x000ee20000000800 */
[----:B------:R-:W-:Y:S01]  /*c0e0*/  FADD.FTZ R181, R181, R176 ;  /* 0x000000b0b5b57221 */ /* 0x000fe20000010000 */
[C---:B------:R-:W-:Y:S08]  /*c0f0*/  HMMA.16816.F32 R12, R68.reuse, R80, R12 ;  /* 0x00000050440c723c */ /* 0x040ff0000000180c */
[----:B------:R-:W-:Y:S01]  /*c100*/  MUFU.EX2 R170, R170 ;  /* 0x000000aa00aa7308 */ /* 0x000fe20000000800 */
[C---:B------:R-:W-:Y:S01]  /*c110*/  HMMA.16816.F32 R16, R68.reuse, R82, R16 ;  /* 0x000000524410723c */ /* 0x040fe20000001810 */
[----:B------:R-:W4:Y:S05]  /*c120*/  LDSM.16.MT88.4 R80, [R134+0xa800] ;  /* 0x00a800008650783b */ /* 0x000f2a0000004200 */
[C---:B------:R-:W-:Y:S03]  /*c130*/  HMMA.16816.F32 R20, R68.reuse, R84, R20 ;  /* 0x000000544414723c */ /* 0x040fe60000001814 */
[----:B------:R3:W5:Y:S03]  /*c140*/  MUFU.EX2 R171, R105 ;  /* 0x0000006900ab7308 */ /* 0x0007660000000800 */
[C---:B------:R-:W-:Y:S01]  /*c150*/  HMMA.16816.F32 R24, R68.reuse, R86, R24 ;  /* 0x000000564418723c */ /* 0x040fe20000001818 */
[----:B------:R-:W4:Y:S06]  /*c160*/  LDSM.16.MT88.4 R84, [R133+0xa800] ;  /* 0x00a800008554783b */ /* 0x000f2c0000004200 */
[----:B------:R-:W-:Y:S01]  /*c170*/  MUFU.EX2 R102, R102 ;  /* 0x0000006600667308 */ /* 0x000fe20000000800 */
[C---:B--2---:R-:W-:Y:S09]  /*c180*/  HMMA.16816.F32 R28, R68.reuse, R72, R28 ;  /* 0x00000048441c723c */ /* 0x044ff2000000181c */
[----:B------:R2:W4:Y:S01]  /*c190*/  MUFU.EX2 R101, R104 ;  /* 0x0000006800657308 */ /* 0x0005220000000800 */
[C---:B------:R-:W-:Y:S01]  /*c1a0*/  HMMA.16816.F32 R32, R68.reuse, R74, R32 ;  /* 0x0000004a4420723c */ /* 0x040fe20000001820 */
[----:B------:R-:W4:Y:S02]  /*c1b0*/  LDSM.16.MT88.4 R72, [R132+0xa800] ;  /* 0x00a800008448783b */ /* 0x000f240000004200 */
[----:B---3--:R-:W-:Y:S03]  /*c1c0*/  F2FP.F16.F32.PACK_AB R105, R173, R172 ;  /* 0x000000acad69723e */ /* 0x008fe600000000ff */
[C---:B-1----:R-:W-:Y:S05]  /*c1d0*/  HMMA.16816.F32 R36, R68.reuse, R76, R36 ;  /* 0x0000004c4424723c */ /* 0x042fea0000001824 */
[----:B-----5:R-:W-:Y:S01]  /*c1e0*/  F2FP.F16.F32.PACK_AB R106, R171, R170 ;  /* 0x000000aaab6a723e */ /* 0x020fe200000000ff */
[C---:B------:R-:W-:Y:S01]  /*c1f0*/  HMMA.16816.F32 R40, R68.reuse, R78, R40 ;  /* 0x0000004e4428723c */ /* 0x040fe20000001828 */
[----:B------:R-:W1:Y:S04]  /*c200*/  LDSM.16.MT88.4 R76, [R136+0x9000] ;  /* 0x00900000884c783b */ /* 0x000e680000004200 */
[----:B--2---:R-:W-:Y:S01]  /*c210*/  F2FP.F16.F32.PACK_AB R104, R185, R174 ;  /* 0x000000aeb968723e */ /* 0x004fe200000000ff */
[C---:B----4-:R-:W-:Y:S05]  /*c220*/  HMMA.16816.F32 R44, R68.reuse, R80, R44 ;  /* 0x00000050442c723c */ /* 0x050fea000000182c */
[----:B------:R-:W-:Y:S01]  /*c230*/  F2FP.F16.F32.PACK_AB R107, R101, R102 ;  /* 0x00000066656b723e */ /* 0x000fe200000000ff */
[C---:B------:R-:W-:Y:S01]  /*c240*/  HMMA.16816.F32 R48, R68.reuse, R82, R48 ;  /* 0x000000524430723c */ /* 0x040fe20000001830 */
[----:B------:R-:W2:Y:S05]  /*c250*/  LDSM.16.MT88.4 R80, [R134+0x9000] ;  /* 0x009000008650783b */ /* 0x000eaa0000004200 */
[C---:B------:R-:W-:Y:S06]  /*c260*/  HMMA.16816.F32 R52, R68.reuse, R84, R52 ;  /* 0x000000544434723c */ /* 0x040fec0000001834 */
[C---:B------:R-:W-:Y:S01]  /*c270*/  HMMA.16816.F32 R56, R68.reuse, R86, R56 ;  /* 0x000000564438723c */ /* 0x040fe20000001838 */
[----:B------:R-:W3:Y:S05]  /*c280*/  LDSM.16.MT88.4 R84, [R133+0x9000] ;  /* 0x009000008554783b */ /* 0x000eea0000004200 */
[C---:B------:R-:W-:Y:S06]  /*c290*/  HMMA.16816.F32 R60, R68.reuse, R72, R60 ;  /* 0x00000048443c723c */ /* 0x040fec000000183c */
[----:B------:R-:W-:Y:S01]  /*c2a0*/  HMMA.16816.F32 R64, R68, R74, R64 ;  /* 0x0000004a4440723c */ /* 0x000fe20000001840 */
[----:B------:R-:W4:Y:S06]  /*c2b0*/  LDSM.16.MT88.4 R72, [R132+0x9000] ;  /* 0x009000008448783b */ /* 0x000f2c0000004200 */
[----:B------:R-:W-:Y:S01]  /*c2c0*/  F2FP.F16.F32.PACK_AB R68, R191, R184 ;  /* 0x000000b8bf44723e */ /* 0x000fe200000000ff */
[----:B------:R-:W-:Y:S03]  /*c2d0*/  FADD.FTZ R184, R184, R179 ;  /* 0x000000b3b8b87221 */ /* 0x000fe60000010000 */
[----:B------:R-:W-:Y:S01]  /*c2e0*/  F2FP.F16.F32.PACK_AB R69, R187, R182 ;  /* 0x000000b6bb45723e */ /* 0x000fe200000000ff */
[----:B------:R-:W-:Y:S01]  /*c2f0*/  FADD.FTZ R182, R182, R181 ;  /* 0x000000b5b6b67221 */ /* 0x000fe20000010000 */
[----:B------:R-:W-:Y:S01]  /*c300*/  F2FP.F16.F32.PACK_AB R70, R189, R180 ;  /* 0x000000b4bd46723e */ /* 0x000fe200000000ff */
[----:B------:R-:W-:Y:S01]  /*c310*/  FADD.FTZ R191, R191, R184 ;  /* 0x000000b8bfbf7221 */ /* 0x000fe20000010000 */
[----:B------:R-:W-:Y:S01]  /*c320*/  F2FP.F16.F32.PACK_AB R71, R183, R178 ;  /* 0x000000b2b747723e */ /* 0x000fe200000000ff */
[----:B------:R-:W-:Y:S02]  /*c330*/  FADD.FTZ R187, R187, R182 ;  /* 0x000000b6bbbb7221 */ /* 0x000fe40000010000 */
[----:B------:R-:W-:Y:S02]  /*c340*/  FADD.FTZ R180, R180, R191 ;  /* 0x000000bfb4b47221 */ /* 0x000fe40000010000 */
[----:B------:R-:W-:Y:S02]  /*c350*/  FADD.FTZ R178, R178, R187 ;  /* 0x000000bbb2b27221 */ /* 0x000fe40000010000 */
[C---:B-1----:R-:W-:Y:S03]  /*c360*/  HMMA.16816.F32 R4, R68.reuse, R76, R4 ;  /* 0x0000004c4404723c */ /* 0x042fe60000001804 */
[----:B------:R-:W-:Y:S01]  /*c370*/  FADD.FTZ R189, R189, R180 ;  /* 0x000000b4bdbd7221 */ /* 0x000fe20000010000 */
[----:B------:R-:W-:Y:S02]  /*c380*/  FADD.FTZ R183, R183, R178 ;  /* 0x000000b2b7b77221 */ /* 0x000fe40000010000 */
        /* <DEDUP_REMOVED lines=15> */
[C---:B------:R-:W-:Y:S01]  /*c480*/  HMMA.16816.F32 R32, R68.reuse, R74, R32 ;  /* 0x0000004a4420723c */ /* 0x040fe20000001820 */
[----:B------:R-:W4:Y:S04]  /*c490*/  LDSM.16.MT88.4 R72, [R132+0xb000] ;  /* 0x00b000008448783b */ /* 0x000f280000004200 */
[----:B------:R-:W-:Y:S01]  /*c4a0*/  FADD.FTZ R167, R171, R170 ;  /* 0x000000aaaba77221 */ /* 0x000fe20000010000 */
[C---:B-1----:R-:W-:Y:S05]  /*c4b0*/  HMMA.16816.F32 R36, R68.reuse, R76, R36 ;  /* 0x0000004c4424723c */ /* 0x042fea0000001824 */
[----:B------:R-:W-:Y:S01]  /*c4c0*/  FADD.FTZ R166, R101, R102 ;  /* 0x0000006665a67221 */ /* 0x000fe20000010000 */
[C---:B------:R-:W-:Y:S01]  /*c4d0*/  HMMA.16816.F32 R40, R68.reuse, R78, R40 ;  /* 0x0000004e4428723c */ /* 0x040fe20000001828 */
[----:B------:R-:W1:Y:S05]  /*c4e0*/  LDSM.16.MT88.4 R76, [R134+0x9800] ;  /* 0x00980000864c783b */ /* 0x000e6a0000004200 */
[C---:B--2---:R-:W-:Y:S06]  /*c4f0*/  HMMA.16816.F32 R44, R68.reuse, R80, R44 ;  /* 0x00000050442c723c */ /* 0x044fec000000182c */
[C---:B------:R-:W-:Y:S06]  /*c500*/  HMMA.16816.F32 R48, R68.reuse, R82, R48 ;  /* 0x000000524430723c */ /* 0x040fec0000001830 */
[C---:B---3--:R-:W-:Y:S06]  /*c510*/  HMMA.16816.F32 R52, R68.reuse, R84, R52 ;  /* 0x000000544434723c */ /* 0x048fec0000001834 */
[C---:B------:R-:W-:Y:S06]  /*c520*/  HMMA.16816.F32 R56, R68.reuse, R86, R56 ;  /* 0x000000564438723c */ /* 0x040fec0000001838 */
[C---:B----4-:R-:W-:Y:S06]  /*c530*/  HMMA.16816.F32 R60, R68.reuse, R72, R60 ;  /* 0x00000048443c723c */ /* 0x050fec000000183c */
[----:B------:R-:W-:Y:S06]  /*c540*/  HMMA.16816.F32 R64, R68, R74, R64 ;  /* 0x0000004a4440723c */ /* 0x000fec0000001840 */
[C---:B------:R-:W-:Y:S01]  /*c550*/  HMMA.16816.F32 R96, R104.reuse, R92, R4 ;  /* 0x0000005c6860723c */ /* 0x040fe20000001804 */
[----:B------:R-:W2:Y:S05]  /*c560*/  LDSM.16.MT88.4 R4, [R134+0xb800] ;  /* 0x00b800008604783b */ /* 0x000eaa0000004200 */
[C---:B------:R-:W-:Y:S03]  /*c570*/  HMMA.16816.F32 R92, R104.reuse, R94, R8 ;  /* 0x0000005e685c723c */ /* 0x040fe60000001808 */
[----:B------:R-:W3:Y:S03]  /*c580*/  LDSM.16.MT88.4 R8, [R133+0xb800] ;  /* 0x00b800008508783b */ /* 0x000ee60000004200 */
[C---:B-1----:R-:W-:Y:S05]  /*c590*/  HMMA.16816.F32 R88, R104.reuse, R76, R12 ;  /* 0x0000004c6858723c */ /* 0x042fea000000180c */
[----:B------:R-:W1:Y:S01]  /*c5a0*/  LDSM.16.MT88.4 R12, [R132+0xb800] ;  /* 0x00b80000840c783b */ /* 0x000e620000004200 */
        /* <DEDUP_REMOVED lines=16> */
.L_x_5537:
        /* <DEDUP_REMOVED lines=201> */
.L_x_5542:
        /* <DEDUP_REMOVED lines=10> */
.L_x_5543:
[----:B------:R-:W1:Y:S01]  /*d3e0*/  S2R R6, SR_CTAID.Y ;  /* 0x0000000000067919 */ /* 0x000e620000002600 */
[----:B------:R-:W1:Y:S08]  /*d3f0*/  S2UR UR6, SR_CTAID.Z ;  /* 0x00000000000679c3 */ /* 0x000e700000002700 */
[----:B------:R-:W1:Y:S08]  /*d400*/  LDC R3, c[0x0][0x270] ;  /* 0x00009c00ff037b82 */ /* 0x000e700000000800 */
[----:B------:R-:W2:Y:S01]  /*d410*/  LDC R2, c[0x0][0x2c4] ;  /* 0x0000b100ff027b82 */ /* 0x000ea20000000800 */
[----:B-1----:R-:W-:-:S04]  /*d420*/  IMAD R3, R6, R3, UR6 ;  /* 0x0000000606037e24 */ /* 0x002fc8000f8e0203 */
[----:B--2---:R-:W-:-:S07]  /*d430*/  IMAD R2, R3, R2, RZ ;  /* 0x0000000203027224 */ /* 0x004fce00078e02ff */
.L_x_5544:
        /* <DEDUP_REMOVED lines=20> */
.L_x_5546:
[----:B------:R-:W-:Y:S05]  /*d580*/  BSYNC B0 ;  /* 0x0000000000007941 */ /* 0x000fea0003800000 */
.L_x_5545:
        /* <DEDUP_REMOVED lines=49> */
.L_x_5548:
[----:B------:R-:W-:Y:S05]  /*d8a0*/  BSYNC B0 ;  /* 0x0000000000007941 */ /* 0x000fea0003800000 */
.L_x_5547:
        /* <DEDUP_REMOVED lines=20> */
.L_x_5550:
[----:B------:R-:W-:Y:S05]  /*d9f0*/  BSYNC B0 ;  /* 0x0000000000007941 */ /* 0x000fea0003800000 */
.L_x_5549:
        /* <DEDUP_REMOVED lines=20> */
.L_x_5552:
[----:B------:R-:W-:Y:S05]  /*db40*/  BSYNC B0 ;  /* 0x0000000000007941 */ /* 0x000fea0003800000 */
.L_x_5551:
        /* <DEDUP_REMOVED lines=20> */
.L_x_5553:
        /* <DEDUP_REMOVED lines=15> */
.L_x_8405:


//--------------------- .text._ZN5flash24flash_fwd_splitkv_kernelI23Flash_fwd_kernel_traitsILi128ELi64ELi64ELi4ELb0ELb0EN7cutlass6half_tE19Flash_kernel_traitsILi128ELi64ELi64ELi4ES3_EELb1ELb0ELb0ELb0ELb0ELb0ELb0ELb1EEEvNS_16Flash_fwd_paramsE --------------------------
	.section	.text._ZN5flash24flash_fwd_splitkv_kernelI23Flash_fwd_kernel_traitsILi128ELi64ELi64ELi4ELb0ELb0EN7cutlass6half_tE19Flash_kernel_traitsILi128ELi64ELi64ELi4ES3_EELb1ELb0ELb0ELb0ELb0ELb0ELb0ELb1EEEvNS_16Flash_fwd_paramsE,"ax",@progbits
	.align	128
        .global         _ZN5flash24flash_fwd_splitkv_kernelI23Flash_fwd_kernel_traitsILi128ELi64ELi64ELi4ELb0ELb0EN7cutlass6half_tE19Flash_kernel_traitsILi128ELi64ELi64ELi4ES3_EELb1ELb0ELb0ELb0ELb0ELb0ELb0ELb1EEEvNS_16Flash_fwd_paramsE
        .type           _ZN5flash24flash_fwd_splitkv_kernelI23Flash_fwd_kernel_traitsILi128ELi64ELi64ELi4ELb0ELb0EN7cutlass6half_tE19Flash_kernel_traitsILi128ELi64ELi64ELi4ES3_EELb1ELb0ELb0ELb0ELb0ELb0ELb0ELb1EEEvNS_16Flash_fwd_paramsE,@function
        .size           _ZN5flash24flash_fwd_splitkv_kernelI23Flash_fwd_kernel_traitsILi128ELi64ELi64ELi4ELb0ELb0EN7cutlass6half_tE19Flash_kernel_traitsILi128ELi64ELi64ELi4ES3_EELb1ELb0ELb0ELb0ELb0ELb0ELb0ELb1EEEvNS_16Flash_fwd_paramsE,(.L_x_8406 - _ZN5flash24flash_fwd_splitkv_kernelI23Flash_fwd_kernel_traitsILi128ELi64ELi64ELi4ELb0ELb0EN7cutlass6half_tE19Flash_kernel_traitsILi128ELi64ELi64ELi4ES3_EELb1ELb0ELb0ELb0ELb0ELb0ELb0ELb1EEEvNS_16Flash_fwd_paramsE)
        .other          _ZN5flash24flash_fwd_splitkv_kernelI23Flash_fwd_kernel_traitsILi128ELi64ELi64ELi4ELb0ELb0EN7cutlass6half_tE19Flash_kernel_traitsILi128ELi64ELi64ELi4ES3_EELb1ELb0ELb0ELb0ELb0ELb0ELb0ELb1EEEvNS_16Flash_fwd_paramsE,@"STO_CUDA_ENTRY STV_DEFAULT"
_ZN5flash24flash_fwd_splitkv_kernelI23Flash_fwd_kernel_traitsILi128ELi64ELi64ELi4ELb0ELb0EN7cutlass6half_tE19Flash_kernel_traitsILi128ELi64ELi64ELi4ES3_EELb1ELb0ELb0ELb0ELb0ELb0ELb0ELb1EEEvNS_16Flash_fwd_paramsE:
.text._ZN5flash24flash_fwd_splitkv_kernelI23Flash_fwd_kernel_traitsILi128ELi64ELi64ELi4ELb0ELb0EN7cutlass6half_tE19Flash_kernel_traitsILi128ELi64ELi64ELi4ES3_EELb1ELb0ELb0ELb0ELb0ELb0ELb0ELb1EEEvNS_16Flash_fwd_paramsE:
        /* <DEDUP_REMOVED lines=15> */
[----:B------:R-:W2:Y:S01]  /*00f0*/  @P0 LDG.E R151, desc[UR6][R6.64+0x4] ;  /* 0x0000040606970981 */ /* 0x000ea2000c1e1900 */
        /* <DEDUP_REMOVED lines=24> */
.L_x_5554:
[----:B------:R-:W1:Y:S02]  /*0280*/  LDC R61, c[0x0][0x2c8] ;  /* 0x0000b200ff3d7b82 */ /* 0x000e640000000800 */
.L_x_5555:
        /* <DEDUP_REMOVED lines=46> */
[----:B------:R-:W2:Y:S02]  /*0570*/  @!P0 LDC.64 R2, c[0x0][0x290] ;  /* 0x0000a400ff028b82 */ /* 0x000ea40000000a00 */
        /* <DEDUP_REMOVED lines=26> */
[----:B------:R-:W-:-:S02]  /*0720*/  ULDC UR4, c[0x0][0x2c4] ;  /* 0x0000b10000047ab9 */ /* 0x000fc40000000800 */
[CC--:B------:R-:W-:Y:S01]  /*0730*/  ISETP.GE.AND P1, PT, R10.reuse, R151.reuse, PT ;  /* 0x000000970a00720c */ /* 0x0c0fe20003f26270 */
[----:B------:R-:W-:Y:S01]  /*0740*/  IMAD R7, R7, UR4, R54 ;  /* 0x0000000407077c24 */ /* 0x000fe2000f8e0236 */
[----:B------:R-:W-:Y:S01]  /*0750*/  ISETP.GE.OR P4, PT, R10, R151, P6 ;  /* 0x000000970a00720c */ /* 0x000fe20003786670 */
[----:B------:R-:W-:Y:S01]  /*0760*/  VIADD R11, R2, 0x40 ;  /* 0x00000040020b7836 */ /* 0x000fe20000000000 */
[----:B------:R-:W-:Y:S02]  /*0770*/  SHF.R.S32.HI R10, RZ, 0x1f, R0 ;  /* 0x0000001fff0a7819 */ /* 0x000fe40000011400 */
[----:B------:R-:W-:Y:S01]  /*0780*/  IADD3 R17, R131, R17, RZ ;  /* 0x0000001183117210 */ /* 0x000fe20007ffe0ff */
[----:B------:R-:W-:Y:S08]  /*0790*/  @P2 BRA `(.L_x_5558) ;  /* 0x0000000000342947 */ /* 0x000ff00003800000 */
        /* <DEDUP_REMOVED lines=13> */
.L_x_5558:
[----:B------:R-:W-:Y:S05]  /*0870*/  BSYNC B0 ;  /* 0x0000000000007941 */ /* 0x000fea0003800000 */
.L_x_5557:
        /* <DEDUP_REMOVED lines=19> */
.L_x_5560:
[----:B------:R-:W-:Y:S05]  /*09b0*/  BSYNC B0 ;  /* 0x0000000000007941 */ /* 0x000fea0003800000 */
.L_x_5559:
        /* <DEDUP_REMOVED lines=20> */
.L_x_5562:
[----:B------:R-:W-:Y:S05]  /*0b00*/  BSYNC B0 ;  /* 0x0000000000007941 */ /* 0x000fea0003800000 */
.L_x_5561:
        /* <DEDUP_REMOVED lines=19> */
.L_x_5564:
[----:B------:R-:W-:Y:S05]  /*0c40*/  BSYNC B0 ;  /* 0x0000000000007941 */ /* 0x000fea0003800000 */
.L_x_5563:
        /* <DEDUP_REMOVED lines=15> */
.L_x_5556:
[----:B------:R-:W1:Y:S08]  /*0d40*/  LDC.64 R2, c[0x0][0x368] ;  /* 0x0000da00ff027b82 */ /* 0x000e700000000a00 */
[----:B------:R-:W2:Y:S01]  /*0d50*/  LDC.64 R4, c[0x0][0x370] ;  /* 0x0000dc00ff047b82 */ /* 0x000ea20000000a00 */
[----:B-1----:R-:W-:-:S04]  /*0d60*/  ISETP.NE.U32.AND P0, PT, R2, RZ, PT ;  /* 0x000000ff0200720c */ /* 0x002fc80003f05070 */
[----:B------:R-:W-:-:S13]  /*0d70*/  ISETP.NE.AND.EX P0, PT, R3, RZ, PT, P0 ;  /* 0x000000ff0300720c */ /* 0x000fda0003f05300 */
[----:B------:R-:W1:Y:S02]  /*0d80*/  @P0 LDC.64 R2, c[0x0][0x368] ;  /* 0x0000da00ff020b82 */ /* 0x000e640000000a00 */
[----:B-1----:R-:W-:-:S05]  /*0d90*/  @P0 IMAD.WIDE R2, R13, 0x4, R2 ;  /* 0x000000040d020825 */ /* 0x002fca00078e0202 */
[----:B------:R1:W5:Y:S01]  /*0da0*/  @P0 LDG.E R13, desc[UR6][R2.64] ;  /* 0x00000006020d0981 */ /* 0x000362000c1e1900 */
[----:B--2---:R-:W-:Y:S02]  /*0db0*/  ISETP.NE.U32.AND P0, PT, R4, RZ, PT ;  /* 0x000000ff0400720c */ /* 0x004fe40003f05070 */
[----:B------:R-:W-:Y:S02]  /*0dc0*/  CS2R R154, SRZ ;  /* 0x00000000009a7805 */ /* 0x000fe4000001ff00 */
[----:B------:R-:W-:Y:S02]  /*0dd0*/  PLOP3.LUT P3, PT, PT, PT, PT, 0x8, 0x0 ;  /* 0x000000000000781c */ /* 0x000fe40003f6e170 */
[----:B------:R-:W-:-:S13]  /*0de0*/  ISETP.NE.AND.EX P0, PT, R5, RZ, PT, P0 ;  /* 0x000000ff0500720c */ /* 0x000fda0003f05300 */
[----:B------:R-:W-:Y:S05]  /*0df0*/  @!P0 BRA `(.L_x_5565) ;  /* 0x0000000000288947 */ /* 0x000fea0003800000 */
[----:B-1----:R-:W1:Y:S02]  /*0e00*/  LDC.64 R2, c[0x0][0x378] ;  /* 0x0000de00ff027b82 */ /* 0x002e640000000a00 */
[-C--:B-1----:R-:W-:Y:S02]  /*0e10*/  IMAD R0, R9, R2.reuse, RZ ;  /* 0x0000000209007224 */ /* 0x082fe400078e02ff */
[----:B------:R-:W-:-:S04]  /*0e20*/  IMAD.WIDE.U32 R6, R11, R2, RZ ;  /* 0x000000020b067225 */ /* 0x000fc800078e00ff */
[----:B------:R-:W-:Y:S01]  /*0e30*/  IMAD R3, R11, R3, R0 ;  /* 0x000000030b037224 */ /* 0x000fe200078e0200 */
[----:B------:R-:W-:-:S03]  /*0e40*/  LEA R154, P0, R6, R4, 0x2 ;  /* 0x00000004069a7211 */ /* 0x000fc600078010ff */
[----:B------:R-:W-:Y:S01]  /*0e50*/  IMAD.IADD R3, R7, 0x1, R3 ;  /* 0x0000000107037824 */ /* 0x000fe200078e0203 */
[----:B------:R-:W-:-:S04]  /*0e60*/  ISETP.NE.U32.AND P3, PT, R154, RZ, PT ;  /* 0x000000ff9a00720c */ /* 0x000fc80003f65070 */
[----:B------:R-:W-:-:S04]  /*0e70*/  SHF.L.U64.HI R6, R6, 0x2, R3 ;  /* 0x0000000206067819 */ /* 0x000fc80000010203 */
[----:B------:R-:W-:-:S04]  /*0e80*/  IADD3.X R155, R6, R5, RZ, P0, !PT ;  /* 0x00000005069b7210 */ /* 0x000fc800007fe4ff */
[----:B------:R-:W-:-:S13]  /*0e90*/  ISETP.NE.AND.EX P3, PT, R155, RZ, PT, P3 ;  /* 0x000000ff9b00720c */ /* 0x000fda0003f65330 */
.L_x_5565:
[----:B------:R-:W-:Y:S05]  /*0ea0*/  @!P3 BRA `(.L_x_5566) ;  /* 0x000000040044b947 */ /* 0x000fea0003800000 */
[----:B------:R-:W1:Y:S01]  /*0eb0*/  LDC R15, c[0x0][0x380] ;  /* 0x0000e000ff0f7b82 */ /* 0x000e620000000800 */
[----:B------:R-:W-:Y:S01]  /*0ec0*/  LEA R42, R104, 0xffffffc0, 0x6 ;  /* 0xffffffc0682a7811 */ /* 0x000fe200078e30ff */
[----:B------:R-:W-:-:S06]  /*0ed0*/  ULDC.64 UR4, c[0x0][0x260] ;  /* 0x0000980000047ab9 */ /* 0x000fcc0000000a00 */
[----:B-----5:R-:W2:Y:S08]  /*0ee0*/  LDC R13, c[0x0][0x278] ;  /* 0x00009e00ff0d7b82 */ /* 0x020eb00000000800 */
        /* <DEDUP_REMOVED lines=26> */
[----:B--2---:R-:W-:Y:S02]  /*1090*/  IABS R0, R13 ;  /* 0x0000000d00007213 */ /* 0x004fe40000000000 */
[----:B------:R-:W-:Y:S02]  /*10a0*/  IADD3 R21, -R21, RZ, RZ ;  /* 0x000000ff15157210 */ /* 0x000fe40007ffe1ff */
[----:B------:R-:W1:Y:S03]  /*10b0*/  I2F.RP R7, R0 ;  /* 0x0000000000077306 */ /* 0x000e660000209400 */
[----:B------:R-:W-:-:S05]  /*10c0*/  IMAD R21, R15, R21, R42 ;  /* 0x000000150f157224 */ /* 0x000fca00078e022a */
[----:B------:R-:W-:Y:S01]  /*10d0*/  SHF.R.S32.HI R19, RZ, 0x1f, R21 ;  /* 0x0000001fff137819 */ /* 0x000fe20000011415 */
[----:B-1----:R-:W1:Y:S02]  /*10e0*/  MUFU.RCP R4, R7 ;  /* 0x0000000700047308 */ /* 0x002e640000001000 */
[----:B-1----:R-:W-:-:S06]  /*10f0*/  IADD3 R4, R4, 0xffffffe, RZ ;  /* 0x0ffffffe04047810 */ /* 0x002fcc0007ffe0ff */
[----:B------:R-:W1:Y:S02]  /*1100*/  F2I.FTZ.U32.TRUNC.NTZ R5, R4 ;  /* 0x0000000400057305 */ /* 0x000e64000021f000 */
[----:B-1----:R-:W-:Y:S01]  /*1110*/  IMAD.MOV R2, RZ, RZ, -R5 ;  /* 0x000000ffff027224 */ /* 0x002fe200078e0a05 */
[----:B------:R-:W-:-:S03]  /*1120*/  MOV R4, RZ ;  /* 0x000000ff00047202 */ /* 0x000fc60000000f00 */
[----:B------:R-:W-:Y:S01]  /*1130*/  IMAD R3, R2, R0, RZ ;  /* 0x0000000002037224 */ /* 0x000fe200078e02ff */
[----:B------:R-:W-:-:S03]  /*1140*/  IABS R2, R130 ;  /* 0x0000008200027213 */ /* 0x000fc60000000000 */
[----:B------:R-:W-:Y:S02]  /*1150*/  IMAD.HI.U32 R3, R5, R3, R4 ;  /* 0x0000000305037227 */ /* 0x000fe400078e0004 */
[----:B------:R-:W1:Y:S04]  /*1160*/  LDC.64 R4, c[0x0][0x230] ;  /* 0x00008c00ff047b82 */ /* 0x000e680000000a00 */
        /* <DEDUP_REMOVED lines=9> */
[----:B------:R-:W2:Y:S03]  /*1200*/  LDC.64 R2, c[0x0][0x238] ;  /* 0x00008e00ff027b82 */ /* 0x000ea60000000a00 */
[----:B------:R-:W-:-:S07]  /*1210*/  ISETP.GE.AND P0, PT, R0, RZ, PT ;  /* 0x000000ff0000720c */ /* 0x000fce0003f06270 */
[----:B------:R-:W-:Y:S01]  /*1220*/  @P2 VIADD R8, R8, 0x1 ;  /* 0x0000000108082836 */ /* 0x000fe20000000000 */
[----:B----4-:R-:W-:Y:S01]  /*1230*/  SHF.R.S32.HI R7, RZ, 0x1f, R6 ;  /* 0x0000001fff077819 */ /* 0x010fe20000011406 */
[----:B-1----:R-:W-:-:S04]  /*1240*/  IMAD.WIDE.U32 R14, R6, R4, RZ ;  /* 0x00000004060e7225 */ /* 0x002fc800078e00ff */
[----:B------:R-:W-:Y:S02]  /*1250*/  IMAD R0, R7, R4, RZ ;  /* 0x0000000407007224 */ /* 0x000fe400078e02ff */
[----:B---3--:R-:W-:Y:S02]  /*1260*/  IMAD R4, R19, R140, RZ ;  /* 0x0000008c13047224 */ /* 0x008fe400078e02ff */
[C---:B------:R-:W-:Y:S01]  /*1270*/  IMAD R5, R6.reuse, R5, R0 ;  /* 0x0000000506057224 */ /* 0x040fe200078e0200 */
[----:B------:R-:W-:Y:S01]  /*1280*/  MOV R0, R8 ;  /* 0x0000000800007202 */ /* 0x000fe20000000f00 */
[----:B------:R-:W-:Y:S02]  /*1290*/  IMAD R4, R21, R141, R4 ;  /* 0x0000008d15047224 */ /* 0x000fe400078e0204 */
[----:B--2---:R-:W-:Y:S01]  /*12a0*/  IMAD R7, R7, R2, RZ ;  /* 0x0000000207077224 */ /* 0x004fe200078e02ff */
[----:B------:R-:W-:Y:S01]  /*12b0*/  IADD3 R15, R15, R5, RZ ;  /* 0x000000050f0f7210 */ /* 0x000fe20007ffe0ff */
[----:B------:R-:W-:Y:S01]  /*12c0*/  @!P0 IMAD.MOV R0, RZ, RZ, -R0 ;  /* 0x000000ffff008224 */ /* 0x000fe200078e0a00 */
[----:B------:R-:W-:Y:S01]  /*12d0*/  @!P1 LOP3.LUT R0, RZ, R13, RZ, 0x33, !PT ;  /* 0x0000000dff009212 */ /* 0x000fe200078e33ff */
[----:B------:R-:W-:-:S02]  /*12e0*/  IMAD R3, R6, R3, R7 ;  /* 0x0000000306037224 */ /* 0x000fc400078e0207 */
[----:B------:R-:W-:Y:S01]  /*12f0*/  IMAD.WIDE.U32 R12, R21, R140, R14 ;  /* 0x0000008c150c7225 */ /* 0x000fe200078e000e */
[----:B------:R-:W-:-:S03]  /*1300*/  SHF.R.S32.HI R5, RZ, 0x1f, R0 ;  /* 0x0000001fff057819 */ /* 0x000fc60000011400 */
[----:B------:R-:W-:Y:S01]  /*1310*/  IMAD.IADD R15, R13, 0x1, R4 ;  /* 0x000000010d0f7824 */ /* 0x000fe200078e0204 */
[----:B------:R-:W-:Y:S01]  /*1320*/  MOV R14, R12 ;  /* 0x0000000c000e7202 */ /* 0x000fe20000000f00 */
        /* <DEDUP_REMOVED lines=9> */
.L_x_5566:
        /* <DEDUP_REMOVED lines=19> */
[----:B------:R-:W-:Y:S02]  /*14f0*/  IMAD.MOV R2, RZ, RZ, -R0 ;  /* 0x000000ffff027224 */ /* 0x000fe400078e0a00 */
[----:B--2---:R-:W-:Y:S02]  /*1500*/  @P4 IMAD R5, R20, R141, RZ ;  /* 0x0000008d14054224 */ /* 0x004fe400078e02ff */
[----:B------:R-:W-:Y:S01]  /*1510*/  IMAD R2, R3, R2, R4 ;  /* 0x0000000203027224 */ /* 0x000fe200078e0204 */
[----:B------:R-:W-:Y:S01]  /*1520*/  LOP3.LUT R4, R130, R17, RZ, 0x3c, !PT ;  /* 0x0000001182047212 */ /* 0x000fe200078e3cff */
[----:B------:R-:W-:-:S03]  /*1530*/  @P4 IMAD.WIDE.U32 R20, R20, R140, RZ ;  /* 0x0000008c14144225 */ /* 0x000fc600078e00ff */
[----:B------:R-:W-:Y:S02]  /*1540*/  ISETP.GT.U32.AND P0, PT, R3, R2, PT ;  /* 0x000000020300720c */ /* 0x000fe40003f04070 */
[----:B------:R-:W-:Y:S02]  /*1550*/  ISETP.GE.AND P1, PT, R4, RZ, PT ;  /* 0x000000ff0400720c */ /* 0x000fe40003f26270 */
[----:B------:R-:W-:Y:S02]  /*1560*/  @P4 IADD3 R5, R21, R5, RZ ;  /* 0x0000000515054210 */ /* 0x000fe40007ffe0ff */
[----:B------:R-:W-:-:S07]  /*1570*/  @P4 MOV R8, R20 ;  /* 0x0000001400084202 */ /* 0x000fce0000000f00 */
[-C--:B------:R-:W-:Y:S02]  /*1580*/  @!P0 IADD3 R2, R2, -R3.reuse, RZ ;  /* 0x8000000302028210 */ /* 0x080fe40007ffe0ff */
[----:B------:R-:W-:Y:S02]  /*1590*/  @!P0 IADD3 R0, R0, 0x1, RZ ;  /* 0x0000000100008810 */ /* 0x000fe40007ffe0ff */
[----:B------:R-:W-:Y:S02]  /*15a0*/  ISETP.GE.U32.AND P2, PT, R2, R3, PT ;  /* 0x000000030200720c */ /* 0x000fe40003f46070 */
[----:B------:R-:W2:Y:S01]  /*15b0*/  LDC.64 R2, c[0x0][0x260] ;  /* 0x00009800ff027b82 */ /* 0x000ea20000000a00 */
[----:B------:R-:W-:-:S10]  /*15c0*/  ISETP.NE.AND P0, PT, R17, RZ, PT ;  /* 0x000000ff1100720c */ /* 0x000fd40003f05270 */
[----:B------:R-:W-:-:S04]  /*15d0*/  @P2 VIADD R0, R0, 0x1 ;  /* 0x0000000100002836 */ /* 0x000fc80000000000 */
        /* <DEDUP_REMOVED lines=13> */
[----:B------:R-:W-:Y:S02]  /*16b0*/  IADD3 R5, R25, R5, RZ ;  /* 0x0000000519057210 */ /* 0x000fe40007ffe0ff */
[----:B------:R-:W-:-:S07]  /*16c0*/  MOV R8, R24 ;  /* 0x0000001800087202 */ /* 0x000fce0000000f00 */
.L_x_5568:
        /* <DEDUP_REMOVED lines=8> */
[----:B------:R-:W-:Y:S01]  /*1750*/  @P4 IMAD.WIDE.U32 R20, R15, R6, RZ ;  /* 0x000000060f144225 */ /* 0x000fe200078e00ff */
[----:B------:R-:W-:-:S03]  /*1760*/  IADD3 R17, R17, R4, RZ ;  /* 0x0000000411117210 */ /* 0x000fc60007ffe0ff */
[----:B--2---:R-:W-:Y:S01]  /*1770*/  IMAD R4, R5, R2, RZ ;  /* 0x0000000205047224 */ /* 0x004fe200078e02ff */
[----:B------:R-:W-:Y:S01]  /*1780*/  @P4 MOV R8, R20 ;  /* 0x0000001400084202 */ /* 0x000fe20000000f00 */
[----:B------:R-:W-:-:S04]  /*1790*/  IMAD.WIDE.U32 R16, R0, R2, R16 ;  /* 0x0000000200107225 */ /* 0x000fc800078e0010 */
[----:B------:R-:W-:Y:S01]  /*17a0*/  IMAD R3, R0, R3, R4 ;  /* 0x0000000300037224 */ /* 0x000fe200078e0204 */
[----:B------:R-:W-:Y:S01]  /*17b0*/  MOV R4, R16 ;  /* 0x0000001000047202 */ /* 0x000fe20000000f00 */
[----:B------:R-:W-:Y:S01]  /*17c0*/  @P4 IMAD R25, R15, R7, R21 ;  /* 0x000000070f194224 */ /* 0x000fe200078e0215 */
[----:B------:R-:W-:Y:S02]  /*17d0*/  MOV R21, R42 ;  /* 0x0000002a00157202 */ /* 0x000fe40000000f00 */
        /* <DEDUP_REMOVED lines=15> */
.L_x_5567:
[----:B-----5:R1:W5:Y:S01]  /*18d0*/  @P5 LDG.E R13, desc[UR6][R134.64] ;  /* 0x00000006860d5981 */ /* 0x020362000c1e1900 */
[----:B------:R-:W-:Y:S01]  /*18e0*/  ISETP.NE.AND P0, PT, R152, -0x1, PT ;  /* 0xffffffff9800780c */ /* 0x000fe20003f05270 */
[----:B------:R-:W2:Y:S01]  /*18f0*/  LDC.64 R2, c[0x0][0x240] ;  /* 0x00009000ff027b82 */ /* 0x000ea20000000a00 */
[----:B------:R-:W-:Y:S01]  /*1900*/  SHF.R.S32.HI R17, RZ, 0x1f, R48 ;  /* 0x0000001fff117819 */ /* 0x000fe20000011430 */
[----:B------:R-:W-:Y:S01]  /*1910*/  ULDC.64 UR10, c[0x0][0x268] ;  /* 0x00009a00000a7ab9 */ /* 0x000fe20000000a00 */
[----:B------:R-:W-:Y:S01]  /*1920*/  ULDC UR5, c[0x0][0x2d0] ;  /* 0x0000b40000057ab9 */ /* 0x000fe20000000800 */
[----:B------:R-:W-:Y:S01]  /*1930*/  IMAD.MOV.U32 R41, RZ, RZ, 0x10 ;  /* 0x00000010ff297424 */ /* 0x000fe200078e00ff */
[CC--:B------:R-:W-:Y:S01]  /*1940*/  LEA.HI R55, R17.reuse, R48.reuse, RZ, 0x3 ;  /* 0x0000003011377211 */ /* 0x0c0fe200078f18ff */
[----:B------:R-:W-:Y:S01]  /*1950*/  IMAD.MOV.U32 R39, RZ, RZ, 0x20 ;  /* 0x00000020ff277424 */ /* 0x000fe200078e00ff */
[----:B------:R-:W-:Y:S01]  /*1960*/  LEA.HI R124, R17, R48, RZ, 0x4 ;  /* 0x00000030117c7211 */ /* 0x000fe200078f20ff */
[----:B------:R-:W3:Y:S01]  /*1970*/  LDC R118, c[0x0][0x2e0] ;  /* 0x0000b800ff767b82 */ /* 0x000ee20000000800 */
[----:B------:R-:W-:Y:S01]  /*1980*/  SHF.R.S32.HI R128, RZ, 0x3, R55 ;  /* 0x00000003ff807819 */ /* 0x000fe20000011437 */
[----:B------:R-:W-:Y:S01]  /*1990*/  IMAD.SHL.U32 R148, R140, 0x10, RZ ;  /* 0x000000108c947824 */ /* 0x000fe200078e00ff */
[----:B------:R-:W-:-:S02]  /*19a0*/  LOP3.LUT R55, R55, 0xfffffff8, RZ, 0xc0, !PT ;  /* 0xfffffff837377812 */ /* 0x000fc400078ec0ff */
[----:B------:R-:W-:Y:S01]  /*19b0*/  LOP3.LUT R29, R124, 0xfffffff0, RZ, 0xc0, !PT ;  /* 0xfffffff07c1d7812 */ /* 0x000fe200078ec0ff */
[----:B------:R-:W-:Y:S01]  /*19c0*/  IMAD.SHL.U32 R125, R128, 0x40, RZ ;  /* 0x00000040807d7824 */ /* 0x000fe200078e00ff */
[-C--:B------:R-:W-:Y:S01]  /*19d0*/  LEA.HI R12, R17, R48.reuse, RZ, 0x6 ;  /* 0x00000030110c7211 */ /* 0x080fe200078f30ff */
[----:B------:R-:W4:Y:S01]  /*19e0*/  @!P0 LDC.64 R6, c[0x0][0x228] ;  /* 0x00008a00ff068b82 */ /* 0x000f220000000a00 */
[C---:B------:R-:W-:Y:S01]  /*19f0*/  IMAD.IADD R55, R48.reuse, 0x1, -R55 ;  /* 0x0000000130377824 */ /* 0x040fe200078e0a37 */
[--C-:B------:R-:W-:Y:S01]  /*1a00*/  SHF.R.S32.HI R129, RZ, 0x1f, R128.reuse ;  /* 0x0000001fff817819 */ /* 0x100fe20000011480 */
[----:B------:R-:W-:Y:S01]  /*1a10*/  IMAD.IADD R122, R48, 0x1, -R29 ;  /* 0x00000001307a7824 */ /* 0x000fe200078e0a1d */
[----:B------:R-:W-:Y:S01]  /*1a20*/  LOP3.LUT R125, R125, 0x1c0, RZ, 0xc0, !PT ;  /* 0x000001c07d7d7812 */ /* 0x000fe200078ec0ff */
[----:B------:R-:W-:Y:S01]  /*1a30*/  IMAD.SHL.U32 R102, R55, 0x8, RZ ;  /* 0x0000000837667824 */ /* 0x000fe200078e00ff */
[----:B------:R-:W-:Y:S01]  /*1a40*/  LEA.HI R50, R17, R48, RZ, 0x5 ;  /* 0x0000003011327211 */ /* 0x000fe200078f28ff */
[----:B------:R-:W-:Y:S01]  /*1a50*/  IMAD.WIDE R22, R23, 0x40, R128 ;  /* 0x0000004017167825 */ /* 0x000fe200078e0280 */
[----:B------:R-:W-:Y:S01]  /*1a60*/  SHF.R.S32.HI R123, RZ, 0x1f, R122 ;  /* 0x0000001fff7b7819 */ /* 0x000fe2000001147a */
[----:B------:R-:W1:Y:S01]  /*1a70*/  LDC.64 R138, c[0x0][0x250] ;  /* 0x00009400ff8a7b82 */ /* 0x000e620000000a00 */
[----:B------:R-:W-:Y:S01]  /*1a80*/  LOP3.LUT R10, R125, 0x38, R102, 0xf8, !PT ;  /* 0x000000387d0a7812 */ /* 0x000fe200078ef866 */
[----:B--2---:R-:W-:Y:S01]  /*1a90*/  @P0 IMAD.WIDE.U32 R26, R152, R2, RZ ;  /* 0x00000002981a0225 */ /* 0x004fe200078e00ff */
[----:B------:R-:W-:-:S02]  /*1aa0*/  SHF.R.U32.HI R125, RZ, 0x3, R125 ;  /* 0x00000003ff7d7819 */ /* 0x000fc4000001167d */
[----:B------:R-:W-:Y:S01]  /*1ab0*/  LEA.HI R123, R123, R122, RZ, 0x3 ;  /* 0x0000007a7b7b7211 */ /* 0x000fe200078f18ff */
[----:B------:R-:W-:Y:S01]  /*1ac0*/  @P0 IMAD R27, R152, R3, R27 ;  /* 0x00000003981b0224 */ /* 0x000fe200078e021b */
[----:B------:R-:W-:Y:S01]  /*1ad0*/  LOP3.LUT R125, R10, R125, RZ, 0x3c, !PT ;  /* 0x0000007d0a7d7212 */ /* 0x000fe200078e3cff */
[----:B------:R-:W-:Y:S01]  /*1ae0*/  @P0 IMAD.MOV.U32 R10, RZ, RZ, R26 ;  /* 0x000000ffff0a0224 */ /* 0x000fe200078e001a */
[----:B------:R-:W-:Y:S01]  /*1af0*/  SHF.R.S32.HI R103, RZ, 0x1f, R102 ;  /* 0x0000001fff677819 */ /* 0x000fe20000011466 */
[----:B------:R-:W-:Y:S01]  /*1b00*/  IMAD.SHL.U32 R116, R55, 0x4, RZ ;  /* 0x0000000437747824 */ /* 0x000fe200078e00ff */
[----:B------:R-:W-:Y:S01]  /*1b10*/  IADD3 R100, R102, 0x40, RZ ;  /* 0x0000004066647810 */ /* 0x000fe20007ffe0ff */
[----:B------:R-:W-:Y:S01]  /*1b20*/  IMAD R137, R129, R140, RZ ;  /* 0x0000008c81897224 */ /* 0x000fe200078e02ff */
[----:B---3--:R-:W-:Y:S01]  /*1b30*/  LEA.HI R118, R118, R118, RZ, 0x1 ;  /* 0x0000007676767211 */ /* 0x008fe200078f08ff */
[----:B----4-:R-:W-:Y:S01]  /*1b40*/  @!P0 IMAD.WIDE.U32 R28, R11, R6, RZ ;  /* 0x000000060b1c8225 */ /* 0x010fe200078e00ff */
[----:B------:R-:W-:-:S02]  /*1b50*/  SHF.L.U64.HI R147, R140, 0x4, R141 ;  /* 0x000000048c937819 */ /* 0x000fc4000001028d */
[----:B------:R-:W-:Y:S01]  /*1b60*/  SHF.R.S32.HI R121, RZ, 0x1, R118 ;  /* 0x00000001ff797819 */ /* 0x000fe20000011476 */
[----:B------:R-:W-:Y:S01]  /*1b70*/  @!P0 IMAD R14, R9, R6, RZ ;  /* 0x00000006090e8224 */ /* 0x000fe200078e02ff */
[----:B------:R-:W-:Y:S01]  /*1b80*/  @!P0 MOV R10, R28 ;  /* 0x0000001c000a8202 */ /* 0x000fe20000000f00 */
[----:B------:R-:W-:Y:S02]  /*1b90*/  IMAD.SHL.U32 R6, R12, 0x8, RZ ;  /* 0x000000080c067824 */ /* 0x000fe400078e00ff */
[----:B------:R-:W-:Y:S01]  /*1ba0*/  @!P0 IMAD R7, R11, R7, R14 ;  /* 0x000000070b078224 */ /* 0x000fe200078e020e */
[----:B------:R-:W-:Y:S01]  /*1bb0*/  IADD3 R26, P1, R102, R10, RZ ;  /* 0x0000000a661a7210 */ /* 0x000fe20007f3e0ff */
[----:B------:R-:W-:Y:S01]  /*1bc0*/  IMAD R117, R128, R121, R116 ;  /* 0x0000007980757224 */ /* 0x000fe200078e0274 */
[----:B------:R-:W-:Y:S01]  /*1bd0*/  LOP3.LUT R125, R125, 0xfffffe00, R6, 0xf8, !PT ;  /* 0xfffffe007d7d7812 */ /* 0x000fe200078ef806 */
[----:B------:R-:W-:Y:S01]  /*1be0*/  @!P0 IMAD.IADD R27, R29, 0x1, R7 ;  /* 0x000000011d1b8824 */ /* 0x000fe200078e0207 */
[----:B------:R-:W-:Y:S01]  /*1bf0*/  LOP3.LUT R7, R123, 0xfffffff8, RZ, 0xc0, !PT ;  /* 0xfffffff87b077812 */ /* 0x000fe200078ec0ff */
[----:B------:R-:W-:Y:S01]  /*1c00*/  IMAD R6, R23, R2, RZ ;  /* 0x0000000217067224 */ /* 0x000fe200078e02ff */
[C---:B------:R-:W-:Y:S01]  /*1c10*/  IADD3 R24, P0, R102.reuse, R8, RZ ;  /* 0x0000000866187210 */ /* 0x040fe20007f1e0ff */
[----:B------:R-:W-:Y:S01]  /*1c20*/  IMAD.X R27, R103, 0x1, R27, P1 ;  /* 0x00000001671b7824 */ /* 0x000fe200008e061b */
[----:B------:R-:W-:Y:S01]  /*1c30*/  ISETP.GE.AND P1, PT, R102, UR5, PT ;  /* 0x0000000566007c0c */ /* 0x000fe2000bf26270 */
[----:B------:R-:W-:Y:S01]  /*1c40*/  IMAD.IADD R122, R122, 0x1, -R7 ;  /* 0x000000017a7a7824 */ /* 0x000fe200078e0a07 */
[----:B------:R-:W-:Y:S01]  /*1c50*/  IADD3 R116, R116, R117, RZ ;  /* 0x0000007574747210 */ /* 0x000fe20007ffe0ff */
[----:B------:R-:W-:Y:S01]  /*1c60*/  IMAD R3, R22, R3, R6 ;  /* 0x0000000316037224 */ /* 0x000fe200078e0206 */
[----:B-1----:R-:W-:Y:S01]  /*1c70*/  SHF.L.U64.HI R149, R138, 0x4, R139 ;  /* 0x000000048a957819 */ /* 0x002fe2000001028b */
[----:B------:R-:W-:Y:S01]  /*1c80*/  IMAD R7, R5, UR10, RZ ;  /* 0x0000000a05077c24 */ /* 0x000fe2000f8e02ff */
[----:B------:R-:W-:Y:S01]  /*1c90*/  SHF.R.S32.HI R108, RZ, 0x1f, R117 ;  /* 0x0000001fff6c7819 */ /* 0x000fe20000011475 */
[----:B------:R-:W-:Y:S01]  /*1ca0*/  IMAD.X R25, R103, 0x1, R25, P0 ;  /* 0x0000000167197824 */ /* 0x000fe200000e0619 */
[----:B------:R-:W-:Y:S01]  /*1cb0*/  ISETP.GE.AND P0, PT, R100, UR5, PT ;  /* 0x0000000564007c0c */ /* 0x000fe2000bf06270 */
[----:B------:R-:W-:Y:S01]  /*1cc0*/  IMAD.WIDE.U32 R22, R22, R2, R26 ;  /* 0x0000000216167225 */ /* 0x000fe200078e001a */
[----:B------:R-:W-:-:S02]  /*1cd0*/  SHF.R.S32.HI R2, RZ, 0x1f, R130 ;  /* 0x0000001fff027819 */ /* 0x000fc40000011482 */
[----:B------:R-:W-:Y:S01]  /*1ce0*/  SEL R120, RZ, 0xffffffff, P0 ;  /* 0xffffffffff787807 */ /* 0x000fe20000000000 */
[----:B------:R-:W-:Y:S01]  /*1cf0*/  IMAD R20, R0, UR11, R7 ;  /* 0x0000000b00147c24 */ /* 0x000fe2000f8e0207 */
[----:B------:R-:W-:Y:S01]  /*1d00*/  IADD3 R106, P0, R128, R21, RZ ;  /* 0x00000015806a7210 */ /* 0x000fe20007f1e0ff */
[----:B------:R-:W-:Y:S01]  /*1d10*/  IMAD.WIDE.U32 R24, R0, UR10, R24 ;  /* 0x0000000a00187c25 */ /* 0x000fe2000f8e0018 */
[----:B------:R-:W-:Y:S01]  /*1d20*/  ULDC.64 UR10, c[0x0][0x258] ;  /* 0x00009600000a7ab9 */ /* 0x000fe20000000a00 */
[----:B------:R-:W-:Y:S02]  /*1d30*/  SEL R7, RZ, 0x1, P1 ;  /* 0x00000001ff077807 */ /* 0x000fe40000800000 */
[----:B------:R-:W-:Y:S01]  /*1d40*/  IMAD R133, R2, UR10, RZ ;  /* 0x0000000a02857c24 */ /* 0x000fe2000f8e02ff */
[----:B------:R-:W-:Y:S01]  /*1d50*/  SHF.R.S32.HI R2, RZ, 0x1f, R61 ;  /* 0x0000001fff027819 */ /* 0x000fe2000001143d */
[----:B------:R-:W-:Y:S01]  /*1d60*/  IMAD.X R19, R129, 0x1, R19, P0 ;  /* 0x0000000181137824 */ /* 0x000fe200000e0613 */
[----:B------:R-:W-:Y:S01]  /*1d70*/  IADD3 R126, P0, R102, R4, RZ ;  /* 0x00000004667e7210 */ /* 0x000fe20007f1e0ff */
[----:B------:R-:W-:Y:S01]  /*1d80*/  IMAD.IADD R21, R25, 0x1, R20 ;  /* 0x0000000119157824 */ /* 0x000fe200078e0214 */
[----:B------:R-:W-:Y:S01]  /*1d90*/  LEA.HI R59, R2, R61, RZ, 0x6 ;  /* 0x0000003d023b7211 */ /* 0x000fe200078f30ff */
[----:B------:R-:W-:Y:S01]  /*1da0*/  IMAD R19, R19, R138, RZ ;  /* 0x0000008a13137224 */ /* 0x000fe200078e02ff */
[----:B------:R-:W-:Y:S01]  /*1db0*/  MOV R20, R24 ;  /* 0x0000001800147202 */ /* 0x000fe20000000f00 */
[----:B------:R-:W-:Y:S01]  /*1dc0*/  IMAD.X R127, R103, 0x1, R15, P0 ;  /* 0x00000001677f7824 */ /* 0x000fe200000e060f */
[----:B------:R-:W-:Y:S01]  /*1dd0*/  SHF.R.S32.HI R59, RZ, 0x6, R59 ;  /* 0x00000006ff3b7819 */ /* 0x000fe2000001143b */
[----:B------:R-:W-:Y:S01]  /*1de0*/  IMAD.IADD R23, R23, 0x1, R3 ;  /* 0x0000000117177824 */ /* 0x000fe200078e0203 */
[----:B------:R-:W-:Y:S01]  /*1df0*/  LOP3.LUT R3, R50, 0xffffffe0, RZ, 0xc0, !PT ;  /* 0xffffffe032037812 */ /* 0x000fe200078ec0ff */
[----:B------:R-:W-:Y:S01]  /*1e00*/  IMAD.SHL.U32 R120, R120, 0x2, RZ ;  /* 0x0000000278787824 */ /* 0x000fe200078e00ff */
[----:B------:R-:W-:Y:S01]  /*1e10*/  VIMNMX R59, RZ, R59, !PT ;  /* 0x0000003bff3b7248 */ /* 0x000fe20007fe0100 */
[----:B------:R-:W-:Y:S01]  /*1e20*/  IMAD R133, R130, UR11, R133 ;  /* 0x0000000b82857c24 */ /* 0x000fe2000f8e0285 */
[----:B------:R-:W-:Y:S01]  /*1e30*/  SHF.R.S32.HI R50, RZ, 0x5, R50 ;  /* 0x00000005ff327819 */ /* 0x000fe20000011432 */
[----:B------:R-:W-:Y:S01]  /*1e40*/  IMAD R101, R106, R139, R19 ;  /* 0x0000008b6a657224 */ /* 0x000fe200078e0213 */
[----:B------:R-:W-:Y:S01]  /*1e50*/  ISETP.GT.AND P0, PT, R104, R59, PT ;  /* 0x0000003b6800720c */ /* 0x000fe20003f04270 */
[----:B------:R-:W-:Y:S01]  /*1e60*/  IMAD.WIDE.U32 R130, R130, UR10, R22 ;  /* 0x0000000a82827c25 */ /* 0x000fe2000f8e0016 */
[----:B------:R-:W-:-:S02]  /*1e70*/  LOP3.LUT R120, R120, 0x2, R7, 0xe2, !PT ;  /* 0x0000000278787812 */ /* 0x000fc400078ee207 */
[----:B------:R-:W-:Y:S01]  /*1e80*/  R2P PR, R122, 0x6 ;  /* 0x000000067a007804 */ /* 0x000fe20000000000 */
[----:B------:R-:W-:Y:S01]  /*1e90*/  IMAD.WIDE.U32 R106, R106, R138, R20 ;  /* 0x0000008a6a6a7225 */ /* 0x000fe200078e0014 */
[----:B------:R-:W-:-:S03]  /*1ea0*/  SHF.R.S32.HI R105, RZ, 0x1f, R116 ;  /* 0x0000001fff697819 */ /* 0x000fc60000011474 */
[C---:B------:R-:W-:Y:S01]  /*1eb0*/  IMAD R137, R128.reuse, R141, R137 ;  /* 0x0000008d80897224 */ /* 0x040fe200078e0289 */
[----:B------:R-:W-:Y:S01]  /*1ec0*/  SEL R41, R41, 0xfffffff0, !P1 ;  /* 0xfffffff029297807 */ /* 0x000fe20004800000 */
[----:B------:R-:W-:Y:S01]  /*1ed0*/  IMAD.WIDE.U32 R126, R128, R140, R126 ;  /* 0x0000008c807e7225 */ /* 0x000fe200078e007e */
[----:B------:R-:W-:-:S03]  /*1ee0*/  SEL R39, R39, 0xffffffe0, !P2 ;  /* 0xffffffe027277807 */ /* 0x000fc60005000000 */
[----:B------:R-:W-:Y:S02]  /*1ef0*/  IMAD.SHL.U32 R150, R138, 0x10, RZ ;  /* 0x000000108a967824 */ /* 0x000fe400078e00ff */
[----:B------:R-:W-:Y:S02]  /*1f00*/  IMAD.IADD R52, R48, 0x1, -R3 ;  /* 0x0000000130347824 */ /* 0x000fe400078e0a03 */
[----:B------:R-:W-:Y:S02]  /*1f10*/  IMAD.SHL.U32 R119, R121, 0x10, RZ ;  /* 0x0000001079777824 */ /* 0x000fe400078e00ff */
[----:B------:R-:W-:Y:S02]  /*1f20*/  IMAD.IADD R137, R127, 0x1, R137 ;  /* 0x000000017f897824 */ /* 0x000fe400078e0289 */
[----:B------:R-:W-:Y:S02]  /*1f30*/  IMAD.IADD R133, R131, 0x1, R133 ;  /* 0x0000000183857824 */ /* 0x000fe400078e0285 */
[----:B------:R-:W-:Y:S01]  /*1f40*/  IMAD.IADD R101, R107, 0x1, R101 ;  /* 0x000000016b657824 */ /* 0x000fe200078e0265 */
[----:B------:R-:W-:Y:S01]  /*1f50*/  @!P5 MOV R13, RZ ;  /* 0x000000ff000dd202 */ /* 0x000fe20000000f00 */
[----:B------:R-:W-:Y:S06]  /*1f60*/  @!P0 BRA `(.L_x_5569) ;  /* 0x0000006800688947 */ /* 0x000fec0003800000 */
[----:B------:R-:W1:Y:S01]  /*1f70*/  LDC.64 R2, c[0x0][0x338] ;  /* 0x0000ce00ff027b82 */ /* 0x000e620000000a00 */
[----:B------:R-:W-:Y:S01]  /*1f80*/  ULDC.64 UR12, c[0x0][0x330] ;  /* 0x0000cc00000c7ab9 */ /* 0x000fe20000000a00 */
[----:B------:R-:W-:Y:S01]  /*1f90*/  SHF.R.S32.HI R7, RZ, 0x1f, R42 ;  /* 0x0000001fff077819 */ /* 0x000fe2000001142a */
[C---:B------:R-:W-:Y:S01]  /*1fa0*/  IMAD R4, R9.reuse, UR12, RZ ;  /* 0x0000000c09047c24 */ /* 0x040fe2000f8e02ff */
[--C-:B------:R-:W-:Y:S01]  /*1fb0*/  SHF.R.S32.HI R8, RZ, 0x1f, R61.reuse ;  /* 0x0000001fff087819 */ /* 0x100fe2000001143d */
[----:B------:R-:W-:Y:S01]  /*1fc0*/  ULDC.64 UR10, c[0x0][0x328] ;  /* 0x0000ca00000a7ab9 */ /* 0x000fe20000000a00 */
[----:B------:R-:W-:Y:S01]  /*1fd0*/  IADD3 R6, P1, P0, R42, R128, -R61 ;  /* 0x000000802a067210 */ /* 0x000fe2000783e83d */
[----:B------:R-:W-:Y:S01]  /*1fe0*/  IMAD R10, R9, UR10, RZ ;  /* 0x0000000a090a7c24 */ /* 0x000fe2000f8e02ff */
[----:B------:R-:W-:Y:S01]  /*1ff0*/  ULDC.64 UR14, c[0x0][0x350] ;  /* 0x0000d400000e7ab9 */ /* 0x000fe20000000a00 */
[----:B------:R-:W-:Y:S01]  /*2000*/  IMAD.WIDE.U32 R14, R11, UR12, R102 ;  /* 0x0000000c0b0e7c25 */ /* 0x000fe2000f8e0066 */
[----:B------:R-:W-:Y:S01]  /*2010*/  IADD3.X R7, R7, R129, ~R8, P1, P0 ;  /* 0x0000008107077210 */ /* 0x000fe20000fe0c08 */
[----:B------:R-:W-:Y:S01]  /*2020*/  ULDC UR4, c[0x0][0x2e0] ;  /* 0x0000b80000047ab9 */ /* 0x000fe20000000800 */
[----:B------:R-:W-:Y:S01]  /*2030*/  LOP3.LUT R114, R120, 0xffff, RZ, 0xc0, !PT ;  /* 0x0000ffff78727812 */ /* 0x000fe200078ec0ff */
[C---:B------:R-:W-:Y:S01]  /*2040*/  IMAD R4, R11.reuse, UR13, R4 ;  /* 0x0000000d0b047c24 */ /* 0x040fe2000f8e0204 */
[----:B------:R-:W-:Y:S01]  /*2050*/  ULDC.64 UR12, c[0x0][0x348] ;  /* 0x0000d200000c7ab9 */ /* 0x000fe20000000a00 */
[----:B------:R-:W-:Y:S01]  /*2060*/  IMAD.WIDE.U32 R16, R11, UR10, R102 ;  /* 0x0000000a0b107c25 */ /* 0x000fe2000f8e0066 */
[----:B------:R-:W-:Y:S01]  /*2070*/  SHF.L.U32 R113, R121, 0x5, RZ ;  /* 0x0000000579717819 */ /* 0x000fe200000006ff */
[----:B------:R-:W-:Y:S01]  /*2080*/  ULDC.U8 UR25, c[0x0][0x3c3] ;  /* 0x0000f0c000197ab9 */ /* 0x000fe20000000000 */
[----:B------:R-:W-:Y:S01]  /*2090*/  LOP3.LUT R115, R114, 0x1, RZ, 0xc0, !PT ;  /* 0x0000000172737812 */ /* 0x000fe200078ec0ff */
[----:B------:R-:W-:Y:S01]  /*20a0*/  IMAD R10, R11, UR11, R10 ;  /* 0x0000000b0b0a7c24 */ /* 0x000fe2000f8e020a */
[----:B------:R-:W-:Y:S01]  /*20b0*/  ULDC.64 UR10, c[0x0][0x340] ;  /* 0x0000d000000a7ab9 */ /* 0x000fe20000000a00 */
[----:B------:R-:W-:Y:S01]  /*20c0*/  IMAD.IADD R15, R15, 0x1, R4 ;  /* 0x000000010f0f7824 */ /* 0x000fe200078e0204 */
[----:B------:R-:W-:Y:S01]  /*20d0*/  USHF.L.U32 UR20, UR10, 0x5, URZ ;  /* 0x000000050a147899 */ /* 0x000fe2000800063f */
[C---:B------:R-:W-:Y:S01]  /*20e0*/  IMAD R9, R7.reuse, UR10, RZ ;  /* 0x0000000a07097c24 */ /* 0x040fe2000f8e02ff */
[----:B------:R-:W-:Y:S01]  /*20f0*/  USHF.L.U64.HI UR21, UR10, 0x4, UR11 ;  /* 0x000000040a157899 */ /* 0x000fe2000801020b */
[-C--:B-1----:R-:W-:Y:S01]  /*2100*/  IMAD R4, R7, R2.reuse, RZ ;  /* 0x0000000207047224 */ /* 0x082fe200078e02ff */
[----:B------:R-:W-:Y:S01]  /*2110*/  USHF.L.U32 UR22, UR10, 0x4, URZ ;  /* 0x000000040a167899 */ /* 0x000fe2000800063f */
[----:B------:R-:W-:Y:S01]  /*2120*/  IMAD.IADD R17, R17, 0x1, R10 ;  /* 0x0000000111117824 */ /* 0x000fe200078e020a */
[----:B------:R-:W-:Y:S01]  /*2130*/  UIMAD.WIDE.U32 UR18, UR10, 0x60, URZ ;  /* 0x000000600a1278a5 */ /* 0x000fe2000f8e003f */
[----:B------:R-:W-:Y:S01]  /*2140*/  IMAD R9, R6, UR11, R9 ;  /* 0x0000000b06097c24 */ /* 0x000fe2000f8e0209 */
[----:B------:R-:W-:Y:S01]  /*2150*/  SHF.L.U64.HI R60, R2, 0x4, R3 ;  /* 0x00000004023c7819 */ /* 0x000fe20000010203 */
[----:B------:R-:W-:Y:S01]  /*2160*/  IMAD.WIDE.U32 R14, R6, UR10, R14 ;  /* 0x0000000a060e7c25 */ /* 0x000fe2000f8e000e */
[C---:B------:R-:W-:Y:S01]  /*2170*/  SHF.L.U64.HI R62, R2.reuse, 0x5, R3 ;  /* 0x00000005023e7819 */ /* 0x040fe20000010203 */
[----:B------:R-:W-:Y:S01]  /*2180*/  USHF.L.U64.HI UR21, UR22, 0x1, UR21 ;  /* 0x0000000116157899 */ /* 0x000fe20008010215 */
[----:B------:R-:W-:Y:S01]  /*2190*/  SHF.L.U32 R65, R2, 0x5, RZ ;  /* 0x0000000502417819 */ /* 0x000fe200000006ff */
[C---:B------:R-:W-:Y:S01]  /*21a0*/  IMAD R4, R6.reuse, R3, R4 ;  /* 0x0000000306047224 */ /* 0x040fe200078e0204 */
[----:B------:R-:W-:Y:S01]  /*21b0*/  SHF.R.S32.HI R99, RZ, 0x1f, R119 ;  /* 0x0000001fff637819 */ /* 0x000fe20000011477 */
[----:B------:R-:W-:Y:S01]  /*21c0*/  IMAD.WIDE.U32 R6, R6, R2, R16 ;  /* 0x0000000206067225 */ /* 0x000fe200078e0010 */
[----:B------:R-:W-:Y:S01]  /*21d0*/  LOP3.LUT R114, R114, 0x2, RZ, 0xc0, !PT ;  /* 0x0000000272727812 */ /* 0x000fe200078ec0ff */
[----:B------:R-:W-:Y:S01]  /*21e0*/  ULDC UR24, c[0x0][0x2e0] ;  /* 0x0000b80000187ab9 */ /* 0x000fe20000000800 */
[----:B------:R-:W-:Y:S01]  /*21f0*/  SHF.R.S32.HI R98, RZ, 0x1f, R113 ;  /* 0x0000001fff627819 */ /* 0x000fe20000011471 */
[----:B-----5:R-:W-:Y:S01]  /*2200*/  IMAD.IADD R42, R13, 0x1, R42 ;  /* 0x000000010d2a7824 */ /* 0x020fe200078e022a */
[----:B------:R-:W-:Y:S01]  /*2210*/  IADD3 R7, R7, R4, RZ ;  /* 0x0000000407077210 */ /* 0x000fe20007ffe0ff */
[----:B------:R-:W-:Y:S01]  /*2220*/  IMAD.IADD R15, R15, 0x1, R9 ;  /* 0x000000010f0f7824 */ /* 0x000fe200078e0209 */
[----:B------:R-:W-:Y:S01]  /*2230*/  ULDC UR23, c[0x0][0x2e0] ;  /* 0x0000b80000177ab9 */ /* 0x000fe20000000800 */
[C---:B------:R-:W-:Y:S01]  /*2240*/  IMAD R87, R5.reuse, UR14, RZ ;  /* 0x0000000e05577c24 */ /* 0x040fe2000f8e02ff */
[----:B------:R-:W-:Y:S01]  /*2250*/  ULDC.64 UR16, c[0x0][0x250] ;  /* 0x0000940000107ab9 */ /* 0x000fe20000000a00 */
[----:B------:R-:W-:Y:S01]  /*2260*/  IMAD R89, R5, UR12, RZ ;  /* 0x0000000c05597c24 */ /* 0x000fe2000f8e02ff */
[----:B------:R-:W-:Y:S01]  /*2270*/  USHF.L.U32 UR22, UR22, 0x1, URZ ;  /* 0x0000000116167899 */ /* 0x000fe2000800063f */
[----:B------:R-:W-:-:S02]  /*2280*/  IMAD R42, R121, R42, RZ ;  /* 0x0000002a792a7224 */ /* 0x000fc400078e02ff */
[C---:B------:R-:W-:Y:S02]  /*2290*/  IMAD R87, R0.reuse, UR15, R87 ;  /* 0x0000000f00577c24 */ /* 0x040fe4000f8e0257 */
[C---:B------:R-:W-:Y:S01]  /*22a0*/  IMAD.WIDE.U32 R4, R0.reuse, UR14, R14 ;  /* 0x0000000e00047c25 */ /* 0x040fe2000f8e000e */
[----:B------:R-:W-:Y:S01]  /*22b0*/  ULDC.64 UR14, c[0x0][0x320] ;  /* 0x0000c800000e7ab9 */ /* 0x000fe20000000a00 */
[----:B------:R-:W-:Y:S02]  /*22c0*/  SHF.R.S32.HI R43, RZ, 0x1f, R42 ;  /* 0x0000001fff2b7819 */ /* 0x000fe4000001142a */
[----:B------:R-:W-:Y:S01]  /*22d0*/  IMAD R89, R0, UR13, R89 ;  /* 0x0000000d00597c24 */ /* 0x000fe2000f8e0259 */
[-C--:B------:R-:W-:Y:S01]  /*22e0*/  IADD3 R92, P2, R116, R42.reuse, RZ ;  /* 0x0000002a745c7210 */ /* 0x080fe20007f5e0ff */
[----:B------:R-:W-:Y:S01]  /*22f0*/  IMAD.WIDE.U32 R6, R0, UR12, R6 ;  /* 0x0000000c00067c25 */ /* 0x000fe2000f8e0006 */
[----:B------:R-:W-:Y:S01]  /*2300*/  ULDC.64 UR12, c[0x0][0x318] ;  /* 0x0000c600000c7ab9 */ /* 0x000fe20000000a00 */
[----:B------:R-:W-:Y:S01]  /*2310*/  LEA R86, P1, R4, UR14, 0x1 ;  /* 0x0000000e04567c11 */ /* 0x000fe2000f8208ff */
[----:B------:R-:W-:Y:S01]  /*2320*/  UIMAD UR14, UR11, 0x60, URZ ;  /* 0x000000600b0e78a4 */ /* 0x000fe2000f8e023f */
[----:B------:R-:W-:Y:S01]  /*2330*/  IMAD.IADD R87, R5, 0x1, R87 ;  /* 0x0000000105577824 */ /* 0x000fe200078e0257 */
[----:B------:R-:W-:Y:S01]  /*2340*/  IADD3 R89, R7, R89, RZ ;  /* 0x0000005907597210 */ /* 0x000fe20007ffe0ff */
[----:B------:R-:W-:Y:S01]  /*2350*/  IMAD.X R93, R105, 0x1, R43, P2 ;  /* 0x00000001695d7824 */ /* 0x000fe200010e062b */
[----:B------:R-:W-:Y:S01]  /*2360*/  LEA R88, P0, R6, UR12, 0x1 ;  /* 0x0000000c06587c11 */ /* 0x000fe2000f8008ff */
[----:B------:R-:W-:Y:S01]  /*2370*/  IMAD.SHL.U32 R78, R139, 0x20, RZ ;  /* 0x000000208b4e7824 */ /* 0x000fe200078e00ff */
[----:B------:R-:W-:Y:S01]  /*2380*/  IADD3 R42, P4, R117, R42, RZ ;  /* 0x0000002a752a7210 */ /* 0x000fe20007f9e0ff */
[----:B------:R-:W-:Y:S01]  /*2390*/  IMAD.WIDE.U32 R8, R138, 0x20, RZ ;  /* 0x000000208a087825 */ /* 0x000fe200078e00ff */
[----:B------:R-:W-:Y:S01]  /*23a0*/  LEA.HI.X R87, R4, UR15, R87, 0x1, P1 ;  /* 0x0000000f04577c11 */ /* 0x000fe200088f0c57 */
[----:B------:R-:W-:Y:S01]  /*23b0*/  USHF.L.U64.HI UR15, UR10, 0x5, UR11 ;  /* 0x000000050a0f7899 */ /* 0x000fe2000801020b */
[----:B------:R-:W-:Y:S01]  /*23c0*/  LEA.HI.X R89, R6, UR13, R89, 0x1, P0 ;  /* 0x0000000d06597c11 */ /* 0x000fe200080f0c59 */
[----:B------:R-:W-:Y:S01]  /*23d0*/  ULDC.64 UR12, c[0x0][0x218] ;  /* 0x00008600000c7ab9 */ /* 0x000fe20000000a00 */
[----:B------:R-:W-:Y:S01]  /*23e0*/  IADD3.X R43, R108, R43, RZ, P4, !PT ;  /* 0x0000002b6c2b7210 */ /* 0x000fe200027fe4ff */
[----:B------:R-:W-:Y:S01]  /*23f0*/  ULDC.64 UR10, c[0x0][0x220] ;  /* 0x00008800000a7ab9 */ /* 0x000fe20000000a00 */
[----:B------:R-:W-:Y:S01]  /*2400*/  LEA R82, P1, R126, UR12, 0x1 ;  /* 0x0000000c7e527c11 */ /* 0x000fe2000f8208ff */
[----:B------:R-:W-:Y:S01]  /*2410*/  IMAD.IADD R78, R9, 0x1, R78 ;  /* 0x00000001094e7824 */ /* 0x000fe200078e024e */
[----:B------:R-:W-:Y:S01]  /*2420*/  LEA R84, P0, R106, UR10, 0x1 ;  /* 0x0000000a6a547c11 */ /* 0x000fe2000f8008ff */
[----:B------:R-:W-:Y:S01]  /*2430*/  IMAD.SHL.U32 R63, R2, 0x10, RZ ;  /* 0x00000010023f7824 */ /* 0x000fe200078e00ff */
[C---:B------:R-:W-:Y:S01]  /*2440*/  SHF.L.U64.HI R43, R42.reuse, 0x1, R43 ;  /* 0x000000012a2b7819 */ /* 0x040fe2000001022b */
[----:B------:R-:W-:Y:S01]  /*2450*/  IMAD.SHL.U32 R42, R42, 0x2, RZ ;  /* 0x000000022a2a7824 */ /* 0x000fe200078e00ff */
[----:B------:R-:W-:Y:S01]  /*2460*/  LEA.HI.X R81, R126, UR13, R137, 0x1, P1 ;  /* 0x0000000d7e517c11 */ /* 0x000fe200088f0c89 */
[----:B------:R-:W-:Y:S01]  /*2470*/  ULDC.64 UR12, c[0x0][0x360] ;  /* 0x0000d800000c7ab9 */ /* 0x000fe20000000a00 */
[----:B------:R-:W-:Y:S01]  /*2480*/  LEA.HI.X R85, R106, UR11, R101, 0x1, P0 ;  /* 0x0000000b6a557c11 */ /* 0x000fe200080f0c65 */
[----:B------:R-:W-:Y:S01]  /*2490*/  ULDC.64 UR10, c[0x0][0x358] ;  /* 0x0000d600000a7ab9 */ /* 0x000fe20000000a00 */
[----:B------:R-:W-:Y:S01]  /*24a0*/  IADD3 R10, P1, R42, UR12, RZ ;  /* 0x0000000c2a0a7c10 */ /* 0x000fe2000ff3e0ff */
[C---:B------:R-:W-:Y:S01]  /*24b0*/  VIADD R112, R119.reuse, 0x40 ;  /* 0x0000004077707836 */ /* 0x040fe20000000000 */
[C---:B------:R-:W-:Y:S01]  /*24c0*/  SHF.L.U64.HI R93, R92.reuse, 0x1, R93 ;  /* 0x000000015c5d7819 */ /* 0x040fe2000001025d */
[----:B------:R-:W-:Y:S01]  /*24d0*/  IMAD.SHL.U32 R92, R92, 0x2, RZ ;  /* 0x000000025c5c7824 */ /* 0x000fe200078e00ff */
[----:B------:R-:W-:Y:S01]  /*24e0*/  IADD3 R42, P0, R42, UR10, RZ ;  /* 0x0000000a2a2a7c10 */ /* 0x000fe2000ff1e0ff */
[----:B------:R-:W-:Y:S01]  /*24f0*/  IMAD.IADD R110, R119, 0x1, R112 ;  /* 0x00000001776e7824 */ /* 0x000fe200078e0270 */
[----:B------:R-:W-:Y:S01]  /*2500*/  IADD3.X R9, R43, UR13, RZ, P1, !PT ;  /* 0x0000000d2b097c10 */ /* 0x000fe20008ffe4ff */
[----:B------:R-:W-:Y:S01]  /*2510*/  IMAD R7, R139, 0x60, RZ ;  /* 0x000000608b077824 */ /* 0x000fe200078e02ff */
[----:B------:R-:W-:Y:S01]  /*2520*/  IADD3.X R43, R43, UR11, RZ, P0, !PT ;  /* 0x0000000b2b2b7c10 */ /* 0x000fe200087fe4ff */
[----:B------:R-:W-:Y:S01]  /*2530*/  IMAD.SHL.U32 R5, R141, 0x20, RZ ;  /* 0x000000208d057824 */ /* 0x000fe200078e00ff */
[----:B------:R-:W-:Y:S01]  /*2540*/  IADD3 R71, P0, R148, 0x40, RZ ;  /* 0x0000004094477810 */ /* 0x000fe20007f1e0ff */
[----:B------:R-:W-:Y:S01]  /*2550*/  IMAD.WIDE.U32 R138, R138, 0x60, RZ ;  /* 0x000000608a8a7825 */ /* 0x000fe200078e00ff */
[C---:B------:R-:W-:Y:S01]  /*2560*/  IADD3 R90, P4, R92.reuse, UR12, RZ ;  /* 0x0000000c5c5a7c10 */ /* 0x040fe2000ff9e0ff */
[----:B------:R-:W-:Y:S01]  /*2570*/  USHF.L.U64.HI UR26, UR20, 0x1, UR15 ;  /* 0x00000001141a7899 */ /* 0x000fe2000801020f */
[----:B------:R-:W-:Y:S01]  /*2580*/  IADD3 R92, P2, R92, UR10, RZ ;  /* 0x0000000a5c5c7c10 */ /* 0x000fe2000ff5e0ff */
[----:B------:R-:W-:Y:S01]  /*2590*/  IMAD.X R70, RZ, RZ, R147, P0 ;  /* 0x000000ffff467224 */ /* 0x000fe200000e0693 */
[----:B------:R-:W-:Y:S01]  /*25a0*/  IADD3 R66, P1, R63, 0x40, RZ ;  /* 0x000000403f427810 */ /* 0x000fe20007f3e0ff */
[----:B------:R-:W-:Y:S01]  /*25b0*/  IMAD R111, R121, 0x30, RZ ;  /* 0x00000030796f7824 */ /* 0x000fe200078e02ff */
[----:B------:R-:W-:Y:S01]  /*25c0*/  IADD3.X R91, R93, UR13, RZ, P4, !PT ;  /* 0x0000000d5d5b7c10 */ /* 0x000fe2000a7fe4ff */
[----:B------:R-:W-:Y:S01]  /*25d0*/  IMAD.IADD R109, R119, 0x1, R110 ;  /* 0x00000001776d7824 */ /* 0x000fe200078e026e */
[----:B------:R-:W-:Y:S01]  /*25e0*/  IADD3.X R93, R93, UR11, RZ, P2, !PT ;  /* 0x0000000b5d5d7c10 */ /* 0x000fe200097fe4ff */
[----:B------:R-:W-:Y:S01]  /*25f0*/  IMAD.WIDE.U32 R140, R140, 0x20, RZ ;  /* 0x000000208c8c7825 */ /* 0x000fe200078e00ff */
[----:B------:R-:W-:Y:S01]  /*2600*/  IADD3 R73, P0, R148, R71, RZ ;  /* 0x0000004794497210 */ /* 0x000fe20007f1e0ff */
[----:B------:R-:W-:Y:S01]  /*2610*/  UIADD3 UR28, UR19, UR14, URZ ;  /* 0x0000000e131c7290 */ /* 0x000fe2000fffe03f */
[-C--:B------:R-:W-:Y:S01]  /*2620*/  IADD3 R68, P2, R66, R63.reuse, RZ ;  /* 0x0000003f42447210 */ /* 0x080fe20007f5e0ff */
[----:B------:R-:W-:Y:S01]  /*2630*/  IMAD.SHL.U32 R79, R8, 0x2, RZ ;  /* 0x00000002084f7824 */ /* 0x000fe200078e00ff */
[----:B------:R-:W-:Y:S01]  /*2640*/  IADD3.X R67, RZ, R60, RZ, P1, !PT ;  /* 0x0000003cff437210 */ /* 0x000fe20000ffe4ff */
[----:B------:R-:W-:Y:S01]  /*2650*/  IMAD.X R72, R147, 0x1, R70, P0 ;  /* 0x0000000193487824 */ /* 0x000fe200000e0646 */
[----:B------:R-:W-:Y:S01]  /*2660*/  IADD3 R75, P1, R68, R63, RZ ;  /* 0x0000003f444b7210 */ /* 0x000fe20007f3e0ff */
[----:B------:R-:W-:Y:S01]  /*2670*/  VIADD R58, R128, 0x10 ;  /* 0x00000010803a7836 */ /* 0x000fe20000000000 */
[----:B------:R-:W-:Y:S01]  /*2680*/  IADD3 R77, P0, R148, R73, RZ ;  /* 0x00000049944d7210 */ /* 0x000fe20007f1e0ff */
[----:B------:R-:W-:Y:S01]  /*2690*/  IMAD.X R69, R67, 0x1, R60, P2 ;  /* 0x0000000143457824 */ /* 0x000fe200010e063c */
[----:B------:R-:W-:Y:S01]  /*26a0*/  SHF.L.U64.HI R78, R8, 0x1, R78 ;  /* 0x00000001084e7819 */ /* 0x000fe2000001024e */
[C---:B------:R-:W-:Y:S01]  /*26b0*/  VIADD R57, R128.reuse, 0x20 ;  /* 0x0000002080397836 */ /* 0x040fe20000000000 */
[----:B------:R-:W-:Y:S01]  /*26c0*/  IADD3 R80, R139, R7, RZ ;  /* 0x000000078b507210 */ /* 0x000fe20007ffe0ff */
[----:B------:R-:W-:Y:S01]  /*26d0*/  VIADD R56, R128, 0x30 ;  /* 0x0000003080387836 */ /* 0x000fe20000000000 */
[----:B------:R-:W-:Y:S01]  /*26e0*/  SHF.R.S32.HI R97, RZ, 0x1f, R112 ;  /* 0x0000001fff617819 */ /* 0x000fe20000011470 */
[----:B------:R-:W-:Y:S01]  /*26f0*/  IMAD.MOV.U32 R11, RZ, RZ, R104 ;  /* 0x000000ffff0b7224 */ /* 0x000fe200078e0068 */
[----:B------:R-:W-:Y:S01]  /*2700*/  SHF.R.S32.HI R96, RZ, 0x1f, R111 ;  /* 0x0000001fff607819 */ /* 0x000fe2000001146f */
[----:B------:R-:W-:Y:S01]  /*2710*/  IMAD.IADD R64, R141, 0x1, R5 ;  /* 0x000000018d407824 */ /* 0x000fe200078e0205 */
[----:B------:R-:W-:Y:S01]  /*2720*/  SHF.R.S32.HI R95, RZ, 0x1f, R110 ;  /* 0x0000001fff5f7819 */ /* 0x000fe2000001146e */
[----:B------:R-:W-:Y:S01]  /*2730*/  IMAD.X R74, R69, 0x1, R60, P1 ;  /* 0x00000001454a7824 */ /* 0x000fe200008e063c */
[----:B------:R-:W-:Y:S01]  /*2740*/  IADD3.X R76, R147, R72, RZ, P0, !PT ;  /* 0x00000048934c7210 */ /* 0x000fe200007fe4ff */
[----:B------:R-:W-:Y:S01]  /*2750*/  ULDC.64 UR10, c[0x0][0x248] ;  /* 0x00009200000a7ab9 */ /* 0x000fe20000000a00 */
[----:B------:R-:W-:Y:S01]  /*2760*/  SHF.R.S32.HI R94, RZ, 0x1f, R109 ;  /* 0x0000001fff5e7819 */ /* 0x000fe2000001146d */
[----:B------:R-:W-:Y:S01]  /*2770*/  USHF.L.U32 UR20, UR20, 0x1, URZ ;  /* 0x0000000114147899 */ /* 0x000fe2000800063f */
[----:B------:R-:W-:Y:S01]  /*2780*/  ULDC.64 UR12, c[0x0][0x230] ;  /* 0x00008c00000c7ab9 */ /* 0x000fe20000000a00 */
[----:B------:R-:W-:-:S10]  /*2790*/  ULDC.64 UR14, c[0x0][0x238] ;  /* 0x00008e00000e7ab9 */ /* 0x000fd40000000a00 */
.L_x_5638:
[----:B------:R-:W-:Y:S01]  /*27a0*/  IMAD.SHL.U32 R13, R11, 0x40, RZ ;  /* 0x000000400b0d7824 */ /* 0x000fe200078e00ff */
[----:B------:R-:W1:Y:S01]  /*27b0*/  LDC R0, c[0x0][0x340] ;  /* 0x0000d000ff007b82 */ /* 0x000e620000000800 */
[----:B------:R-:W-:Y:S02]  /*27c0*/  BSSY B0, `(.L_x_5570) ;  /* 0x0000011000007945 */ /* 0x000fe40003800000 */
[----:B------:R-:W-:Y:S04]  /*27d0*/  VIADD R12, R13, 0xffffffc0 ;  /* 0xffffffc00d0c7836 */ /* 0x000fe80000000000 */
[--C-:B------:R-:W-:Y:S02]  /*27e0*/  IMAD.IADD R15, R53, 0x1, -R12.reuse ;  /* 0x00000001350f7824 */ /* 0x100fe400078e0a0c */
[----:B------:R-:W-:Y:S03]  /*27f0*/  IMAD.IADD R3, R61, 0x1, -R12 ;  /* 0x000000013d037824 */ /* 0x000fe600078e0a0c */
[-C--:B------:R-:W-:Y:S02]  /*2800*/  ISETP.GE.AND P6, PT, R128, R15.reuse, PT ;  /* 0x0000000f8000720c */ /* 0x080fe40003fc6270 */
[----:B------:R-:W-:Y:S02]  /*2810*/  ISETP.GE.AND P4, PT, R58, R15, PT ;  /* 0x0000000f3a00720c */ /* 0x000fe40003f86270 */
[----:B------:R-:W-:Y:S02]  /*2820*/  ISETP.GE.AND P6, PT, R128, R3, !P6 ;  /* 0x000000038000720c */ /* 0x000fe400077c6270 */
[C---:B------:R-:W-:Y:S02]  /*2830*/  ISETP.GE.AND P2, PT, R57.reuse, R15, PT ;  /* 0x0000000f3900720c */ /* 0x040fe40003f46270 */
[-C--:B------:R-:W-:Y:S02]  /*2840*/  ISETP.GE.AND P4, PT, R58, R3.reuse, !P4 ;  /* 0x000000033a00720c */ /* 0x080fe40006786270 */
[----:B------:R-:W-:Y:S07]  /*2850*/  ISETP.GE.AND P2, PT, R57, R3, !P2 ;  /* 0x000000033900720c */ /* 0x000fee0005746270 */
[----:B--234-:R-:W-:Y:S05]  /*2860*/  @!P6 BRA `(.L_x_5571) ;  /* 0x000000000018e947 */ /* 0x01cfea0003800000 */
[----:B------:R-:W-:Y:S02]  /*2870*/  ISETP.NE.AND P1, PT, R115, RZ, PT ;  /* 0x000000ff7300720c */ /* 0x000fe40003f25270 */
[----:B------:R-:W-:Y:S11]  /*2880*/  ISETP.NE.AND P0, PT, R114, RZ, PT ;  /* 0x000000ff7200720c */ /* 0x000ff60003f05270 */
[----:B------:R-:W2:Y:S04]  /*2890*/  @P1 LDG.E.128 R16, desc[UR6][R86.64] ;  /* 0x0000000656101981 */ /* 0x000ea8000c1e1d00 */
[----:B--2---:R2:W-:Y:S04]  /*28a0*/  @P1 STG.E.128 desc[UR6][R84.64], R16 ;  /* 0x0000001054001986 */ /* 0x0045e8000c101d06 */
[----:B------:R-:W3:Y:S04]  /*28b0*/  @P0 LDG.E.128 R4, desc[UR6][R86.64+0x80] ;  /* 0x0000800656040981 */ /* 0x000ee8000c1e1d00 */
[----:B---3--:R2:W-:Y:S02]  /*28c0*/  @P0 STG.E.128 desc[UR6][R84.64+0x80], R4 ;  /* 0x0000800454000986 */ /* 0x0085e4000c101d06 */
.L_x_5571:
[----:B------:R-:W-:Y:S05]  /*28d0*/  BSYNC B0 ;  /* 0x0000000000007941 */ /* 0x000fea0003800000 */
.L_x_5570:
[----:B------:R-:W-:Y:S04]  /*28e0*/  BSSY B0, `(.L_x_5572) ;  /* 0x000000c000007945 */ /* 0x000fe80003800000 */
[----:B------:R-:W-:Y:S05]  /*28f0*/  @!P4 BRA `(.L_x_5573) ;  /* 0x000000000028c947 */ /* 0x000fea0003800000 */
[----:B------:R-:W-:Y:S02]  /*2900*/  ISETP.NE.AND P1, PT, R115, RZ, PT ;  /* 0x000000ff7300720c */ /* 0x000fe40003f25270 */
[----:B------:R-:W-:Y:S02]  /*2910*/  IADD3 R22, P0, R86, UR22, RZ ;  /* 0x0000001656167c10 */ /* 0x000fe4000ff1e0ff */
[----:B------:R-:W-:Y:S02]  /*2920*/  LEA R20, P5, R150, R84, 0x1 ;  /* 0x0000005496147211 */ /* 0x000fe400078a08ff */
[----:B------:R-:W-:Y:S02]  /*2930*/  IADD3.X R23, R87, UR21, RZ, P0, !PT ;  /* 0x0000001557177c10 */ /* 0x000fe400087fe4ff */
[----:B------:R-:W-:Y:S02]  /*2940*/  ISETP.NE.AND P0, PT, R114, RZ, PT ;  /* 0x000000ff7200720c */ /* 0x000fe40003f05270 */
[----:B------:R-:W-:Y:S03]  /*2950*/  LEA.HI.X R21, R150, R85, R149, 0x1, P5 ;  /* 0x0000005596157211 */ /* 0x000fe600028f0c95 */
[----:B--2---:R-:W2:Y:S04]  /*2960*/  @P1 LDG.E.128 R16, desc[UR6][R22.64] ;  /* 0x0000000616101981 */ /* 0x004ea8000c1e1d00 */
[----:B--2---:R3:W-:Y:S04]  /*2970*/  @P1 STG.E.128 desc[UR6][R20.64], R16 ;  /* 0x0000001014001986 */ /* 0x0047e8000c101d06 */
[----:B------:R-:W2:Y:S04]  /*2980*/  @P0 LDG.E.128 R4, desc[UR6][R22.64+0x80] ;  /* 0x0000800616040981 */ /* 0x000ea8000c1e1d00 */
[----:B--2---:R3:W-:Y:S02]  /*2990*/  @P0 STG.E.128 desc[UR6][R20.64+0x80], R4 ;  /* 0x0000800414000986 */ /* 0x0047e4000c101d06 */
.L_x_5573:
[----:B------:R-:W-:Y:S05]  /*29a0*/  BSYNC B0 ;  /* 0x0000000000007941 */ /* 0x000fea0003800000 */
.L_x_5572:
[----:B------:R-:W-:Y:S04]  /*29b0*/  BSSY B0, `(.L_x_5574) ;  /* 0x000000c000007945 */ /* 0x000fe80003800000 */
[----:B------:R-:W-:Y:S05]  /*29c0*/  @!P2 BRA `(.L_x_5575) ;  /* 0x000000000028a947 */ /* 0x000fea0003800000 */
[----:B------:R-:W-:Y:S02]  /*29d0*/  ISETP.NE.AND P1, PT, R115, RZ, PT ;  /* 0x000000ff7300720c */ /* 0x000fe40003f25270 */
[----:B------:R-:W-:Y:S02]  /*29e0*/  IADD3 R22, P0, R86, UR20, RZ ;  /* 0x0000001456167c10 */ /* 0x000fe4000ff1e0ff */
[----:B---3--:R-:W-:Y:S02]  /*29f0*/  IADD3 R20, P5, R84, R79, RZ ;  /* 0x0000004f54147210 */ /* 0x008fe40007fbe0ff */
[----:B------:R-:W-:Y:S02]  /*2a00*/  IADD3.X R23, R87, UR26, RZ, P0, !PT ;  /* 0x0000001a57177c10 */ /* 0x000fe400087fe4ff */
[----:B------:R-:W-:Y:S01]  /*2a10*/  ISETP.NE.AND P0, PT, R114, RZ, PT ;  /* 0x000000ff7200720c */ /* 0x000fe20003f05270 */
[----:B------:R-:W-:Y:S04]  /*2a20*/  IMAD.X R21, R85, 0x1, R78, P5 ;  /* 0x0000000155157824 */ /* 0x000fe800028e064e */
[----:B--2---:R-:W2:Y:S04]  /*2a30*/  @P1 LDG.E.128 R16, desc[UR6][R22.64] ;  /* 0x0000000616101981 */ /* 0x004ea8000c1e1d00 */
[----:B--2---:R4:W-:Y:S04]  /*2a40*/  @P1 STG.E.128 desc[UR6][R20.64], R16 ;  /* 0x0000001014001986 */ /* 0x0049e8000c101d06 */
[----:B------:R-:W2:Y:S04]  /*2a50*/  @P0 LDG.E.128 R4, desc[UR6][R22.64+0x80] ;  /* 0x0000800616040981 */ /* 0x000ea8000c1e1d00 */
[----:B--2---:R4:W-:Y:S02]  /*2a60*/  @P0 STG.E.128 desc[UR6][R20.64+0x80], R4 ;  /* 0x0000800414000986 */ /* 0x0049e4000c101d06 */
.L_x_5575:
[----:B------:R-:W-:Y:S05]  /*2a70*/  BSYNC B0 ;  /* 0x0000000000007941 */ /* 0x000fea0003800000 */
.L_x_5574:
[C---:B------:R-:W-:Y:S01]  /*2a80*/  ISETP.GE.AND P1, PT, R56.reuse, R15, PT ;  /* 0x0000000f3800720c */ /* 0x040fe20003f26270 */
[----:B------:R-:W-:Y:S03]  /*2a90*/  BSSY B0, `(.L_x_5576) ;  /* 0x000000f000007945 */ /* 0x000fe60003800000 */
[----:B------:R-:W-:Y:S01]  /*2aa0*/  ISETP.GE.AND P1, PT, R56, R3, !P1 ;  /* 0x000000033800720c */ /* 0x000fe20004f26270 */
[----:B-1----:R-:W-:Y:S11]  /*2ab0*/  IMAD.U32 R3, R0, -0x40, RZ ;  /* 0xffffffc000037824 */ /* 0x002ff600078e00ff */
[----:B------:R-:W-:Y:S01]  /*2ac0*/  @!UPT UIADD3 URZ, URZ, URZ, URZ ;  /* 0x0000003f3f3ff290 */ /* 0x000fe2000fffe03f */
[----:B------:R-:W-:Y:S05]  /*2ad0*/  @!P1 BRA `(.L_x_5577) ;  /* 0x0000000000289947 */ /* 0x000fea0003800000 */
[----:B------:R-:W-:Y:S02]  /*2ae0*/  ISETP.NE.AND P5, PT, R115, RZ, PT ;  /* 0x000000ff7300720c */ /* 0x000fe40003fa5270 */
[----:B---34-:R-:W-:Y:S04]  /*2af0*/  IADD3 R20, P0, R86, UR18, RZ ;  /* 0x0000001256147c10 */ /* 0x018fe8000ff1e0ff */
[----:B------:R-:W-:Y:S02]  /*2b00*/  IADD3.X R21, R87, UR28, RZ, P0, !PT ;  /* 0x0000001c57157c10 */ /* 0x000fe400087fe4ff */
[----:B------:R-:W-:Y:S05]  /*2b10*/  IADD3 R14, P0, R84, R138, RZ ;  /* 0x0000008a540e7210 */ /* 0x000fea0007f1e0ff */
[----:B--2---:R-:W2:Y:S01]  /*2b20*/  @P5 LDG.E.128 R16, desc[UR6][R20.64] ;  /* 0x0000000614105981 */ /* 0x004ea2000c1e1d00 */
[----:B------:R-:W-:Y:S01]  /*2b30*/  IMAD.X R15, R85, 0x1, R80, P0 ;  /* 0x00000001550f7824 */ /* 0x000fe200000e0650 */
[----:B------:R-:W-:Y:S04]  /*2b40*/  ISETP.NE.AND P0, PT, R114, RZ, PT ;  /* 0x000000ff7200720c */ /* 0x000fe80003f05270 */
[----:B--2---:R1:W-:Y:S09]  /*2b50*/  @P5 STG.E.128 desc[UR6][R14.64], R16 ;  /* 0x000000100e005986 */ /* 0x0043f2000c101d06 */
[----:B------:R-:W2:Y:S04]  /*2b60*/  @P0 LDG.E.128 R4, desc[UR6][R20.64+0x80] ;  /* 0x0000800614040981 */ /* 0x000ea8000c1e1d00 */
[----:B--2---:R1:W-:Y:S02]  /*2b70*/  @P0 STG.E.128 desc[UR6][R14.64+0x80], R4 ;  /* 0x000080040e000986 */ /* 0x0043e4000c101d06 */
.L_x_5577:
[----:B------:R-:W-:Y:S05]  /*2b80*/  BSYNC B0 ;  /* 0x0000000000007941 */ /* 0x000fea0003800000 */
.L_x_5576:
[----:B------:R-:W-:Y:S02]  /*2b90*/  ISETP.NE.AND P5, PT, RZ, UR4, PT ;  /* 0x00000004ff007c0c */ /* 0x000fe4000bfa5270 */
[C---:B------:R-:W-:Y:S04]  /*2ba0*/  LEA R86, P0, R3.reuse, R86, 0x1 ;  /* 0x0000005603567211 */ /* 0x040fe800078008ff */
[----:B------:R-:W-:Y:S07]  /*2bb0*/  LEA.HI.X.SX32 R87, R3, R87, 0x1, P0 ;  /* 0x0000005703577211 */ /* 0x000fee00000f0eff */
[----:B------:R-:W-:Y:S05]  /*2bc0*/  @!P5 BRA `(.L_x_5578) ;  /* 0x0000005000c8d947 */ /* 0x000fea0003800000 */
[----:B------:R-:W-:Y:S11]  /*2bd0*/  ISETP.NE.AND P0, PT, RZ, UR25, PT ;  /* 0x00000019ff007c0c */ /* 0x000ff6000bf05270 */
[----:B------:R-:W-:Y:S02]  /*2be0*/  @!UPT UIADD3 URZ, URZ, URZ, URZ ;  /* 0x0000003f3f3ff290 */ /* 0x000fe4000fffe03f */
[----:B------:R-:W-:Y:S05]  /*2bf0*/  @!P0 BRA `(.L_x_5579) ;  /* 0x0000001c00b08947 */ /* 0x000fea0003800000 */
[----:B------:R-:W-:Y:S04]  /*2c00*/  BSSY B1, `(.L_x_5580) ;  /* 0x000006f000017945 */ /* 0x000fe80003800000 */
[----:B------:R-:W-:Y:S05]  /*2c10*/  @!P6 BRA `(.L_x_5581) ;  /* 0x0000000400b4e947 */ /* 0x000fea0003800000 */
[----:B------:R-:W5:Y:S01]  /*2c20*/  LDC R3, c[0x0][0x2d0] ;  /* 0x0000b400ff037b82 */ /* 0x000f620000000800 */
[----:B------:R-:W-:Y:S01]  /*2c30*/  BSSY B0, `(.L_x_5582) ;  /* 0x0000037000007945 */ /* 0x000fe20003800000 */
[-C--:B-----5:R-:W-:Y:S02]  /*2c40*/  ISETP.GE.AND P0, PT, R102, R3.reuse, PT ;  /* 0x000000036600720c */ /* 0x0a0fe40003f06270 */
[----:B------:R-:W-:Y:S11]  /*2c50*/  ISETP.GE.AND P5, PT, R100, R3, PT ;  /* 0x000000036400720c */ /* 0x000ff60003fa6270 */
[----:B------:R-:W-:Y:S05]  /*2c60*/  @P0 BRA `(.L_x_5583) ;  /* 0x0000000000cc0947 */ /* 0x000fea0003800000 */
[----:B------:R-:W-:Y:S01]  /*2c70*/  ISETP.GE.AND P0, PT, R102, UR4, PT ;  /* 0x0000000466007c0c */ /* 0x000fe2000bf06270 */
[----:B-1234-:R-:W2:Y:S01]  /*2c80*/  LDG.E.128 R16, desc[UR6][R88.64] ;  /* 0x0000000658107981 */ /* 0x01eea2000c1e1d00 */
[----:B------:R-:W-:Y:S11]  /*2c90*/  MOV R83, R81 ;  /* 0x0000005100537202 */ /* 0x000ff60000000f00 */
[----:B------:R-:W-:Y:S01]  /*2ca0*/  @!P0 MOV R8, R10 ;  /* 0x0000000a00088202 */ /* 0x000fe20000000f00 */
[----:B------:R-:W3:Y:S06]  /*2cb0*/  @!P0 LDG.E.64 R24, desc[UR6][R42.64] ;  /* 0x000000062a188981 */ /* 0x000eec000c1e1b00 */
[----:B------:R1:W4:Y:S01]  /*2cc0*/  @!P0 LDG.E.64 R6, desc[UR6][R8.64] ;  /* 0x0000000608068981 */ /* 0x000322000c1e1b00 */
[----:B---3--:R-:W-:Y:S01]  /*2cd0*/  @!P0 HADD2.F32 R22, -RZ, R24.H0_H0 ;  /* 0x20000018ff168230 */ /* 0x008fe20000004100 */
[----:B--2---:R-:W-:Y:S01]  /*2ce0*/  @!P0 MOV R5, R16 ;  /* 0x0000001000058202 */ /* 0x004fe20000000f00 */
[--C-:B------:R-:W-:Y:S01]  /*2cf0*/  @!P0 HADD2.F32 R23, -RZ, R25.reuse.H0_H0 ;  /* 0x20000019ff178230 */ /* 0x100fe20000004100 */
[----:B-1----:R-:W-:Y:S01]  /*2d00*/  @!P0 MOV R8, R18 ;  /* 0x0000001200088202 */ /* 0x002fe20000000f00 */
[----:B------:R-:W-:Y:S02]  /*2d10*/  @!P0 HADD2.F32 R27, -RZ, R25.H1_H1 ;  /* 0x30000019ff1b8230 */ /* 0x000fe40000004100 */
[--C-:B------:R-:W-:Y:S02]  /*2d20*/  @!P0 HADD2.F32 R21, -RZ, R5.reuse.H1_H1 ;  /* 0x30000005ff158230 */ /* 0x100fe40000004100 */
[--C-:B----4-:R-:W-:Y:S02]  /*2d30*/  @!P0 HADD2.F32 R20, -RZ, R6.reuse.H0_H0 ;  /* 0x20000006ff148230 */ /* 0x110fe40000004100 */
[----:B------:R-:W-:Y:S02]  /*2d40*/  @!P0 HADD2.F32 R15, -RZ, R5.H0_H0 ;  /* 0x20000005ff0f8230 */ /* 0x000fe40000004100 */
[----:B------:R-:W-:Y:S01]  /*2d50*/  @!P0 HADD2.F32 R14, -RZ, R6.H1_H1 ;  /* 0x30000006ff0e8230 */ /* 0x000fe20000004100 */
[----:B------:R-:W-:Y:S01]  /*2d60*/  @!P0 MOV R6, R19 ;  /* 0x0000001300068202 */ /* 0x000fe20000000f00 */
[-C--:B------:R-:W-:Y:S01]  /*2d70*/  @!P0 FMUL.FTZ R29, R21, R20.reuse ;  /* 0x00000014151d8220 */ /* 0x080fe20000410000 */
[C---:B------:R-:W-:Y:S01]  /*2d80*/  @!P0 FMUL.FTZ R0, R15.reuse, R20 ;  /* 0x000000140f008220 */ /* 0x040fe20000410000 */
[----:B------:R-:W-:Y:S01]  /*2d90*/  @!P0 MOV R20, R17 ;  /* 0x0000001100148202 */ /* 0x000fe20000000f00 */
[--C-:B------:R-:W-:Y:S02]  /*2da0*/  @!P0 HADD2.F32 R5, -RZ, R7.reuse.H0_H0 ;  /* 0x20000007ff058230 */ /* 0x100fe40000004100 */
[-C--:B------:R-:W-:Y:S01]  /*2db0*/  @!P0 FFMA.FTZ R29, R15, R22.reuse, -R29 ;  /* 0x000000160f1d8223 */ /* 0x080fe2000001081d */
[----:B------:R-:W-:Y:S01]  /*2dc0*/  @!P0 FFMA.FTZ R0, R21, R22, R0 ;  /* 0x0000001615008223 */ /* 0x000fe20000010000 */
[----:B------:R-:W-:Y:S02]  /*2dd0*/  @!P0 HADD2.F32 R22, -RZ, R8.H1_H1 ;  /* 0x30000008ff168230 */ /* 0x000fe40000004100 */
[----:B------:R-:W-:Y:S02]  /*2de0*/  @!P0 HADD2.F32 R15, -RZ, R20.H0_H0 ;  /* 0x20000014ff0f8230 */ /* 0x000fe40000004100 */
[----:B------:R-:W-:Y:S01]  /*2df0*/  @!P0 F2FP.F16.F32.PACK_AB R29, R0, R29 ;  /* 0x0000001d001d823e */ /* 0x000fe200000000ff */
[----:B------:R-:W-:Y:S02]  /*2e00*/  @!P0 HADD2.F32 R8, -RZ, R8.H0_H0 ;  /* 0x20000008ff088230 */ /* 0x000fe40000004100 */
[----:B------:R-:W-:Y:S01]  /*2e10*/  @!P0 FMUL.FTZ R26, R22, R5 ;  /* 0x00000005161a8220 */ /* 0x000fe20000410000 */
[----:B------:R-:W-:Y:S01]  /*2e20*/  @!P0 HADD2.F32 R25, -RZ, R6.H1_H1 ;  /* 0x30000006ff198230 */ /* 0x000fe20000004100 */
[----:B------:R-:W-:Y:S01]  /*2e30*/  @!P0 MOV R16, R29 ;  /* 0x0000001d00108202 */ /* 0x000fe20000000f00 */
[----:B------:R-:W-:Y:S02]  /*2e40*/  @!P0 HADD2.F32 R21, -RZ, R20.H1_H1 ;  /* 0x30000014ff158230 */ /* 0x000fe40000004100 */
[-C--:B------:R-:W-:Y:S01]  /*2e50*/  @!P0 FMUL.FTZ R2, R15, R14.reuse ;  /* 0x0000000e0f028220 */ /* 0x080fe20000410000 */
[----:B------:R-:W-:Y:S02]  /*2e60*/  @!P0 HADD2.F32 R6, -RZ, R6.H0_H0 ;  /* 0x20000006ff068230 */ /* 0x000fe40000004100 */
[C---:B------:R-:W-:Y:S01]  /*2e70*/  @!P0 FMUL.FTZ R3, R8.reuse, R5 ;  /* 0x0000000508038220 */ /* 0x040fe20000410000 */
[----:B------:R-:W-:Y:S02]  /*2e80*/  @!P0 HADD2.F32 R7, -RZ, R7.H1_H1 ;  /* 0x30000007ff078230 */ /* 0x000fe40000004100 */
[----:B------:R-:W-:Y:S01]  /*2e90*/  @!P0 FMUL.FTZ R31, R21, R14 ;  /* 0x0000000e151f8220 */ /* 0x000fe20000410000 */
[----:B------:R-:W-:Y:S02]  /*2ea0*/  @!P0 HADD2.F32 R24, -RZ, R24.H1_H1 ;  /* 0x30000018ff188230 */ /* 0x000fe40000004100 */
[----:B------:R-:W-:Y:S01]  /*2eb0*/  @!P0 FFMA.FTZ R26, R8, R23, -R26 ;  /* 0x00000017081a8223 */ /* 0x000fe2000001081a */
[-C--:B------:R-:W-:Y:S01]  /*2ec0*/  @!P0 FMUL.FTZ R33, R25, R7.reuse ;  /* 0x0000000719218220 */ /* 0x080fe20000410000 */
[----:B------:R-:W-:Y:S01]  /*2ed0*/  @!P0 FMUL.FTZ R4, R6, R7 ;  /* 0x0000000706048220 */ /* 0x000fe20000410000 */
[-C--:B------:R-:W-:Y:S01]  /*2ee0*/  @!P0 FFMA.FTZ R2, R21, R24.reuse, R2 ;  /* 0x0000001815028223 */ /* 0x080fe20000010002 */
[----:B------:R-:W-:Y:S01]  /*2ef0*/  @!P0 FFMA.FTZ R3, R22, R23, R3 ;  /* 0x0000001716038223 */ /* 0x000fe20000010003 */
        /* <DEDUP_REMOVED lines=10> */
.L_x_5583:
[----:B------:R-:W-:Y:S05]  /*2fa0*/  BSYNC B0 ;  /* 0x0000000000007941 */ /* 0x000fea0003800000 */
.L_x_5582:
        /* <DEDUP_REMOVED lines=52> */
.L_x_5581:
[----:B------:R-:W-:Y:S05]  /*32f0*/  BSYNC B1 ;  /* 0x0000000000017941 */ /* 0x000fea0003800000 */
.L_x_5580:
[----:B------:R-:W-:Y:S04]  /*3300*/  BSSY B1, `(.L_x_5584) ;  /* 0x0000079000017945 */ /* 0x000fe80003800000 */
[----:B------:R-:W-:Y:S05]  /*3310*/  @!P4 BRA `(.L_x_5585) ;  /* 0x0000000400dcc947 */ /* 0x000fea0003800000 */
[C---:B------:R-:W-:Y:S01]  /*3320*/  SHF.L.U64.HI R0, R119.reuse, 0x1, R99 ;  /* 0x0000000177007819 */ /* 0x040fe20000010263 */
[----:B------:R-:W5:Y:S01]  /*3330*/  LDC R3, c[0x0][0x2d0] ;  /* 0x0000b400ff037b82 */ /* 0x000f620000000800 */
[----:B-1234-:R-:W-:Y:S01]  /*3340*/  IMAD.SHL.U32 R5, R119, 0x2, RZ ;  /* 0x0000000277057824 */ /* 0x01efe200078e00ff */
[----:B------:R-:W-:Y:S04]  /*3350*/  BSSY B0, `(.L_x_5586) ;  /* 0x000003d000007945 */ /* 0x000fe80003800000 */
[C---:B------:R-:W-:Y:S02]  /*3360*/  IADD3 R30, P6, R5.reuse, R42, RZ ;  /* 0x0000002a051e7210 */ /* 0x040fe40007fde0ff */
[----:B------:R-:W-:Y:S03]  /*3370*/  IADD3 R14, P5, R5, R10, RZ ;  /* 0x0000000a050e7210 */ /* 0x000fe60007fbe0ff */
[C---:B------:R-:W-:Y:S02]  /*3380*/  IMAD.X R31, R0.reuse, 0x1, R43, P6 ;  /* 0x00000001001f7824 */ /* 0x040fe400030e062b */
[----:B------:R-:W-:Y:S01]  /*3390*/  IMAD.X R15, R0, 0x1, R9, P5 ;  /* 0x00000001000f7824 */ /* 0x000fe200028e0609 */
[-C--:B-----5:R-:W-:Y:S02]  /*33a0*/  ISETP.GE.AND P0, PT, R102, R3.reuse, PT ;  /* 0x000000036600720c */ /* 0x0a0fe40003f06270 */
[----:B------:R-:W-:Y:S11]  /*33b0*/  ISETP.GE.AND P4, PT, R100, R3, PT ;  /* 0x000000036400720c */ /* 0x000ff60003f86270 */
[----:B------:R-:W-:Y:S05]  /*33c0*/  @P0 BRA `(.L_x_5587) ;  /* 0x0000000000d40947 */ /* 0x000fea0003800000 */
[C---:B------:R-:W-:Y:S02]  /*33d0*/  LEA R32, P5, R63.reuse, R88, 0x1 ;  /* 0x000000583f207211 */ /* 0x040fe400078a08ff */
[----:B------:R-:W-:Y:S02]  /*33e0*/  ISETP.GE.AND P0, PT, R102, UR4, PT ;  /* 0x0000000466007c0c */ /* 0x000fe4000bf06270 */
[----:B------:R-:W-:Y:S02]  /*33f0*/  LEA.HI.X R33, R63, R89, R60, 0x1, P5 ;  /* 0x000000593f217211 */ /* 0x000fe400028f0c3c */
[----:B------:R-:W-:Y:S03]  /*3400*/  LEA R34, P5, R148, R82, 0x1 ;  /* 0x0000005294227211 */ /* 0x000fe600078a08ff */
[----:B------:R-:W2:Y:S08]  /*3410*/  LDG.E.128 R16, desc[UR6][R32.64] ;  /* 0x0000000620107981 */ /* 0x000eb0000c1e1d00 */
[----:B------:R-:W3:Y:S06]  /*3420*/  @!P0 LDG.E.64 R6, desc[UR6][R14.64] ;  /* 0x000000060e068981 */ /* 0x000eec000c1e1b00 */
[----:B------:R-:W4:Y:S01]  /*3430*/  @!P0 LDG.E.64 R28, desc[UR6][R30.64] ;  /* 0x000000061e1c8981 */ /* 0x000f22000c1e1b00 */
[--C-:B---3--:R-:W-:Y:S01]  /*3440*/  @!P0 HADD2.F32 R21, -RZ, R6.reuse.H0_H0 ;  /* 0x20000006ff158230 */ /* 0x108fe20000004100 */
[----:B--2---:R-:W-:Y:S01]  /*3450*/  @!P0 MOV R5, R16 ;  /* 0x0000001000058202 */ /* 0x004fe20000000f00 */
[----:B------:R-:W-:Y:S01]  /*3460*/  @!P0 HADD2.F32 R8, -RZ, R6.H1_H1 ;  /* 0x30000006ff088230 */ /* 0x000fe20000004100 */
[----:B------:R-:W-:Y:S03]  /*3470*/  @!P0 MOV R6, R19 ;  /* 0x0000001300068202 */ /* 0x000fe60000000f00 */
[--C-:B------:R-:W-:Y:S02]  /*3480*/  @!P0 HADD2.F32 R23, -RZ, R5.reuse.H1_H1 ;  /* 0x30000005ff178230 */ /* 0x100fe40000004100 */
[----:B------:R-:W-:Y:S02]  /*3490*/  @!P0 HADD2.F32 R20, -RZ, R5.H0_H0 ;  /* 0x20000005ff148230 */ /* 0x000fe40000004100 */
[----:B----4-:R-:W-:Y:S02]  /*34a0*/  @!P0 HADD2.F32 R25, -RZ, R28.H0_H0 ;  /* 0x2000001cff198230 */ /* 0x010fe40000004100 */
[CC--:B------:R-:W-:Y:S01]  /*34b0*/  @!P0 FMUL.FTZ R33, R23.reuse, R21.reuse ;  /* 0x0000001517218220 */ /* 0x0c0fe20000410000 */
[--C-:B------:R-:W-:Y:S02]  /*34c0*/  @!P0 HADD2.F32 R5, -RZ, R7.reuse.H0_H0 ;  /* 0x20000007ff058230 */ /* 0x100fe40000004100 */
[C---:B------:R-:W-:Y:S01]  /*34d0*/  @!P0 FMUL.FTZ R0, R20.reuse, R21 ;  /* 0x0000001514008220 */ /* 0x040fe20000410000 */
[----:B------:R-:W-:Y:S01]  /*34e0*/  @!P0 MOV R21, R17 ;  /* 0x0000001100158202 */ /* 0x000fe20000000f00 */
[-C--:B------:R-:W-:Y:S01]  /*34f0*/  @!P0 FFMA.FTZ R33, R20, R25.reuse, -R33 ;  /* 0x0000001914218223 */ /* 0x080fe20000010821 */
[----:B------:R-:W-:Y:S01]  /*3500*/  @!P0 MOV R20, R18 ;  /* 0x0000001200148202 */ /* 0x000fe20000000f00 */
[----:B------:R-:W-:Y:S02]  /*3510*/  @!P0 HADD2.F32 R7, -RZ, R7.H1_H1 ;  /* 0x30000007ff078230 */ /* 0x000fe40000004100 */
[----:B------:R-:W-:Y:S01]  /*3520*/  @!P0 FFMA.FTZ R0, R23, R25, R0 ;  /* 0x0000001917008223 */ /* 0x000fe20000010000 */
[--C-:B------:R-:W-:Y:S02]  /*3530*/  @!P0 HADD2.F32 R23, -RZ, R21.reuse.H1_H1 ;  /* 0x30000015ff178230 */ /* 0x100fe40000004100 */
[----:B------:R-:W-:Y:S02]  /*3540*/  @!P0 HADD2.F32 R21, -RZ, R21.H0_H0 ;  /* 0x20000015ff158230 */ /* 0x000fe40000004100 */
[----:B------:R-:W-:Y:S01]  /*3550*/  @!P0 F2FP.F16.F32.PACK_AB R33, R0, R33 ;  /* 0x000000210021823e */ /* 0x000fe200000000ff */
[--C-:B------:R-:W-:Y:S02]  /*3560*/  @!P0 HADD2.F32 R24, -RZ, R20.reuse.H1_H1 ;  /* 0x30000014ff188230 */ /* 0x100fe40000004100 */
[-C--:B------:R-:W-:Y:S01]  /*3570*/  @!P0 FMUL.FTZ R35, R23, R8.reuse ;  /* 0x0000000817238220 */ /* 0x080fe20000410000 */
[----:B------:R-:W-:Y:S01]  /*3580*/  @!P0 HADD2.F32 R20, -RZ, R20.H0_H0 ;  /* 0x20000014ff148230 */ /* 0x000fe20000004100 */
[----:B------:R-:W-:Y:S01]  /*3590*/  @!P0 MOV R16, R33 ;  /* 0x0000002100108202 */ /* 0x000fe20000000f00 */
[--C-:B------:R-:W-:Y:S02]  /*35a0*/  @!P0 HADD2.F32 R25, -RZ, R6.reuse.H1_H1 ;  /* 0x30000006ff198230 */ /* 0x100fe40000004100 */
[----:B------:R-:W-:Y:S01]  /*35b0*/  @!P0 FMUL.FTZ R2, R21, R8 ;  /* 0x0000000815028220 */ /* 0x000fe20000410000 */
[----:B------:R-:W-:Y:S02]  /*35c0*/  @!P0 HADD2.F32 R6, -RZ, R6.H0_H0 ;  /* 0x20000006ff068230 */ /* 0x000fe40000004100 */
[-C--:B------:R-:W-:Y:S01]  /*35d0*/  @!P0 FMUL.FTZ R3, R20, R5.reuse ;  /* 0x0000000514038220 */ /* 0x080fe20000410000 */
        /* <DEDUP_REMOVED lines=19> */
[----:B------:R1:W-:Y:S02]  /*3710*/  STG.E.128 desc[UR6][R34.64], R16 ;  /* 0x0000001022007986 */ /* 0x0003e4000c101d06 */
.L_x_5587:
[----:B------:R-:W-:Y:S05]  /*3720*/  BSYNC B0 ;  /* 0x0000000000007941 */ /* 0x000fea0003800000 */
.L_x_5586:
[----:B------:R-:W-:Y:S05]  /*3730*/  @P4 BRA `(.L_x_5585) ;  /* 0x0000000000d44947 */ /* 0x000fea0003800000 */
[----:B------:R-:W-:Y:S02]  /*3740*/  LEA R32, P4, R66, R88, 0x1 ;  /* 0x0000005842207211 */ /* 0x000fe400078808ff */
[----:B------:R-:W-:Y:S02]  /*3750*/  ISETP.GE.AND P0, PT, R100, UR4, PT ;  /* 0x0000000464007c0c */ /* 0x000fe4000bf06270 */
[----:B------:R-:W-:Y:S02]  /*3760*/  LEA.HI.X R33, R66, R89, R67, 0x1, P4 ;  /* 0x0000005942217211 */ /* 0x000fe400020f0c43 */
[----:B-1----:R-:W-:Y:S03]  /*3770*/  LEA R34, P4, R71, R82, 0x1 ;  /* 0x0000005247227211 */ /* 0x002fe600078808ff */
[----:B------:R-:W2:Y:S08]  /*3780*/  LDG.E.128 R16, desc[UR6][R32.64] ;  /* 0x0000000620107981 */ /* 0x000eb0000c1e1d00 */
[----:B------:R-:W3:Y:S06]  /*3790*/  @!P0 LDG.E.64 R6, desc[UR6][R14.64+0x40] ;  /* 0x000040060e068981 */ /* 0x000eec000c1e1b00 */
[----:B------:R-:W4:Y:S01]  /*37a0*/  @!P0 LDG.E.64 R28, desc[UR6][R30.64+0x40] ;  /* 0x000040061e1c8981 */ /* 0x000f22000c1e1b00 */
[--C-:B---3--:R-:W-:Y:S01]  /*37b0*/  @!P0 HADD2.F32 R21, -RZ, R6.reuse.H0_H0 ;  /* 0x20000006ff158230 */ /* 0x108fe20000004100 */
[----:B--2---:R-:W-:Y:S01]  /*37c0*/  @!P0 MOV R5, R16 ;  /* 0x0000001000058202 */ /* 0x004fe20000000f00 */
[----:B------:R-:W-:Y:S01]  /*37d0*/  @!P0 HADD2.F32 R8, -RZ, R6.H1_H1 ;  /* 0x30000006ff088230 */ /* 0x000fe20000004100 */
[----:B------:R-:W-:Y:S02]  /*37e0*/  @!P0 MOV R15, R17 ;  /* 0x00000011000f8202 */ /* 0x000fe40000000f00 */
[----:B------:R-:W-:Y:S01]  /*37f0*/  @!P0 MOV R14, R18 ;  /* 0x00000012000e8202 */ /* 0x000fe20000000f00 */
[--C-:B------:R-:W-:Y:S01]  /*3800*/  @!P0 HADD2.F32 R20, -RZ, R5.reuse.H0_H0 ;  /* 0x20000005ff148230 */ /* 0x100fe20000004100 */
[----:B------:R-:W-:Y:S01]  /*3810*/  @!P0 MOV R6, R19 ;  /* 0x0000001300068202 */ /* 0x000fe20000000f00 */
[----:B------:R-:W-:Y:S02]  /*3820*/  @!P0 HADD2.F32 R23, -RZ, R5.H1_H1 ;  /* 0x30000005ff178230 */ /* 0x000fe40000004100 */
[----:B----4-:R-:W-:Y:S02]  /*3830*/  @!P0 HADD2.F32 R25, -RZ, R28.H0_H0 ;  /* 0x2000001cff198230 */ /* 0x010fe40000004100 */
[CC--:B------:R-:W-:Y:S01]  /*3840*/  @!P0 FMUL.FTZ R0, R20.reuse, R21.reuse ;  /* 0x0000001514008220 */ /* 0x0c0fe20000410000 */
[--C-:B------:R-:W-:Y:S02]  /*3850*/  @!P0 HADD2.F32 R24, -RZ, R14.reuse.H1_H1 ;  /* 0x3000000eff188230 */ /* 0x100fe40000004100 */
[C---:B------:R-:W-:Y:S01]  /*3860*/  @!P0 FMUL.FTZ R33, R23.reuse, R21 ;  /* 0x0000001517218220 */ /* 0x040fe20000410000 */
[----:B------:R-:W-:Y:S02]  /*3870*/  @!P0 HADD2.F32 R5, -RZ, R7.H0_H0 ;  /* 0x20000007ff058230 */ /* 0x000fe40000004100 */
[-C--:B------:R-:W-:Y:S01]  /*3880*/  @!P0 FFMA.FTZ R0, R23, R25.reuse, R0 ;  /* 0x0000001917008223 */ /* 0x080fe20000010000 */
[--C-:B------:R-:W-:Y:S02]  /*3890*/  @!P0 HADD2.F32 R23, -RZ, R15.reuse.H1_H1 ;  /* 0x3000000fff178230 */ /* 0x100fe40000004100 */
[----:B------:R-:W-:Y:S01]  /*38a0*/  @!P0 FFMA.FTZ R33, R20, R25, -R33 ;  /* 0x0000001914218223 */ /* 0x000fe20000010821 */
[----:B------:R-:W-:Y:S02]  /*38b0*/  @!P0 HADD2.F32 R15, -RZ, R15.H0_H0 ;  /* 0x2000000fff0f8230 */ /* 0x000fe40000004100 */
[----:B------:R-:W-:Y:S01]  /*38c0*/  @!P0 FMUL.FTZ R26, R24, R5 ;  /* 0x00000005181a8220 */ /* 0x000fe20000410000 */
[----:B------:R-:W-:Y:S02]  /*38d0*/  @!P0 HADD2.F32 R14, -RZ, R14.H0_H0 ;  /* 0x2000000eff0e8230 */ /* 0x000fe40000004100 */
[-C--:B------:R-:W-:Y:S01]  /*38e0*/  @!P0 FMUL.FTZ R35, R23, R8.reuse ;  /* 0x0000000817238220 */ /* 0x080fe20000410000 */
[----:B------:R-:W-:Y:S01]  /*38f0*/  @!P0 F2FP.F16.F32.PACK_AB R33, R0, R33 ;  /* 0x000000210021823e */ /* 0x000fe200000000ff */
[--C-:B------:R-:W-:Y:S02]  /*3900*/  @!P0 HADD2.F32 R25, -RZ, R6.reuse.H1_H1 ;  /* 0x30000006ff198230 */ /* 0x100fe40000004100 */
[----:B------:R-:W-:Y:S01]  /*3910*/  @!P0 FMUL.FTZ R2, R15, R8 ;  /* 0x000000080f028220 */ /* 0x000fe20000410000 */
[----:B------:R-:W-:Y:S01]  /*3920*/  @!P0 HADD2.F32 R6, -RZ, R6.H0_H0 ;  /* 0x20000006ff068230 */ /* 0x000fe20000004100 */
[----:B------:R-:W-:Y:S01]  /*3930*/  @!P0 MOV R16, R33 ;  /* 0x0000002100108202 */ /* 0x000fe20000000f00 */
[----:B------:R-:W-:Y:S02]  /*3940*/  @!P0 HADD2.F32 R7, -RZ, R7.H1_H1 ;  /* 0x30000007ff078230 */ /* 0x000fe40000004100 */
[----:B------:R-:W-:Y:S01]  /*3950*/  @!P0 FMUL.FTZ R3, R14, R5 ;  /* 0x000000050e038220 */ /* 0x000fe20000410000 */
[----:B------:R-:W-:Y:S02]  /*3960*/  @!P0 HADD2.F32 R22, -RZ, R28.H1_H1 ;  /* 0x3000001cff168230 */ /* 0x000fe40000004100 */
        /* <DEDUP_REMOVED lines=18> */
.L_x_5585:
[----:B------:R-:W-:Y:S05]  /*3a90*/  BSYNC B1 ;  /* 0x0000000000017941 */ /* 0x000fea0003800000 */
.L_x_5584:
        /* <DEDUP_REMOVED lines=66> */
.L_x_5591:
[----:B------:R-:W-:Y:S05]  /*3ec0*/  BSYNC B0 ;  /* 0x0000000000007941 */ /* 0x000fea0003800000 */
.L_x_5590:
        /* <DEDUP_REMOVED lines=54> */
.L_x_5589:
[----:B------:R-:W-:Y:S05]  /*4230*/  BSYNC B1 ;  /* 0x0000000000017941 */ /* 0x000fea0003800000 */
.L_x_5588:
        /* <DEDUP_REMOVED lines=13> */
[----:B------:R-:W1:Y:S01]  /*4310*/  LDC.64 R32, c[0x0][0x338] ;  /* 0x0000ce00ff207b82 */ /* 0x000e620000000a00 */
[----:B------:R-:W-:Y:S02]  /*4320*/  ISETP.GE.AND P0, PT, R102, UR4, PT ;  /* 0x0000000466007c0c */ /* 0x000fe4000bf06270 */
[----:B------:R-:W-:Y:S11]  /*4330*/  MOV R83, R81 ;  /* 0x0000005100537202 */ /* 0x000ff60000000f00 */
[----:B------:R-:W2:Y:S06]  /*4340*/  @!P0 LDG.E.64 R22, desc[UR6][R30.64] ;  /* 0x000000061e168981 */ /* 0x000eac000c1e1b00 */
[----:B------:R-:W3:Y:S01]  /*4350*/  @!P0 LDG.E.64 R6, desc[UR6][R14.64] ;  /* 0x000000060e068981 */ /* 0x000ee2000c1e1b00 */
[----:B-1----:R-:W-:Y:S04]  /*4360*/  IMAD.WIDE.U32 R34, R32, 0x60, R88 ;  /* 0x0000006020227825 */ /* 0x002fe800078e0058 */
[----:B------:R-:W-:Y:S05]  /*4370*/  IMAD R33, R33, 0x60, RZ ;  /* 0x0000006021217824 */ /* 0x000fea00078e02ff */
[----:B------:R-:W-:Y:S02]  /*4380*/  IADD3 R35, R35, R33, RZ ;  /* 0x0000002123237210 */ /* 0x000fe40007ffe0ff */
[----:B------:R-:W1:Y:S03]  /*4390*/  LDC.64 R32, c[0x0][0x248] ;  /* 0x00009200ff207b82 */ /* 0x000e660000000a00 */
[----:B------:R-:W4:Y:S01]  /*43a0*/  LDG.E.128 R16, desc[UR6][R34.64] ;  /* 0x0000000622107981 */ /* 0x000f22000c1e1d00 */
[----:B-1----:R-:W-:Y:S04]  /*43b0*/  IMAD.WIDE.U32 R46, R32, 0x60, R82 ;  /* 0x00000060202e7825 */ /* 0x002fe800078e0052 */
[----:B------:R-:W-:Y:S05]  /*43c0*/  IMAD R33, R33, 0x60, RZ ;  /* 0x0000006021217824 */ /* 0x000fea00078e02ff */
[----:B------:R-:W-:Y:S01]  /*43d0*/  IADD3 R47, R47, R33, RZ ;  /* 0x000000212f2f7210 */ /* 0x000fe20007ffe0ff */
[--C-:B--2---:R-:W-:Y:S02]  /*43e0*/  @!P0 HADD2.F32 R27, -RZ, R23.reuse.H0_H0 ;  /* 0x20000017ff1b8230 */ /* 0x104fe40000004100 */
[----:B------:R-:W-:Y:S02]  /*43f0*/  @!P0 HADD2.F32 R29, -RZ, R23.H1_H1 ;  /* 0x30000017ff1d8230 */ /* 0x000fe40000004100 */
[----:B------:R-:W-:Y:S02]  /*4400*/  @!P0 HADD2.F32 R25, -RZ, R22.H0_H0 ;  /* 0x20000016ff198230 */ /* 0x000fe40000004100 */
[--C-:B---3--:R-:W-:Y:S02]  /*4410*/  @!P0 HADD2.F32 R21, -RZ, R6.reuse.H0_H0 ;  /* 0x20000006ff158230 */ /* 0x108fe40000004100 */
[----:B------:R-:W-:Y:S02]  /*4420*/  @!P0 HADD2.F32 R8, -RZ, R6.H1_H1 ;  /* 0x30000006ff088230 */ /* 0x000fe40000004100 */
[----:B------:R-:W-:Y:S01]  /*4430*/  @!P0 HADD2.F32 R22, -RZ, R22.H1_H1 ;  /* 0x30000016ff168230 */ /* 0x000fe20000004100 */
[----:B----4-:R-:W-:Y:S02]  /*4440*/  @!P0 MOV R5, R16 ;  /* 0x0000001000058202 */ /* 0x010fe40000000f00 */
[----:B------:R-:W-:Y:S03]  /*4450*/  @!P0 MOV R20, R18 ;  /* 0x0000001200148202 */ /* 0x000fe60000000f00 */
[--C-:B------:R-:W-:Y:S02]  /*4460*/  @!P0 HADD2.F32 R23, -RZ, R5.reuse.H1_H1 ;  /* 0x30000005ff178230 */ /* 0x100fe40000004100 */
[----:B------:R-:W-:Y:S02]  /*4470*/  @!P0 HADD2.F32 R6, -RZ, R5.H0_H0 ;  /* 0x20000005ff068230 */ /* 0x000fe40000004100 */
[--C-:B------:R-:W-:Y:S02]  /*4480*/  @!P0 HADD2.F32 R24, -RZ, R20.reuse.H1_H1 ;  /* 0x30000014ff188230 */ /* 0x100fe40000004100 */
[CC--:B------:R-:W-:Y:S01]  /*4490*/  @!P0 FMUL.FTZ R35, R23.reuse, R21.reuse ;  /* 0x0000001517238220 */ /* 0x0c0fe20000410000 */
[----:B------:R-:W-:Y:S02]  /*44a0*/  @!P0 HADD2.F32 R20, -RZ, R20.H0_H0 ;  /* 0x20000014ff148230 */ /* 0x000fe40000004100 */
[C---:B------:R-:W-:Y:S01]  /*44b0*/  @!P0 FMUL.FTZ R0, R6.reuse, R21 ;  /* 0x0000001506008220 */ /* 0x040fe20000410000 */
[----:B------:R-:W-:Y:S01]  /*44c0*/  @!P0 MOV R21, R17 ;  /* 0x0000001100158202 */ /* 0x000fe20000000f00 */
[----:B------:R-:W-:Y:S01]  /*44d0*/  @!P0 FFMA.FTZ R35, R6, R25, -R35 ;  /* 0x0000001906238223 */ /* 0x000fe20000010823 */
[----:B------:R-:W-:Y:S01]  /*44e0*/  @!P0 MOV R6, R19 ;  /* 0x0000001300068202 */ /* 0x000fe20000000f00 */
[----:B------:R-:W-:Y:S01]  /*44f0*/  @!P0 FFMA.FTZ R0, R23, R25, R0 ;  /* 0x0000001917008223 */ /* 0x000fe20000010000 */
[----:B------:R-:W-:Y:S02]  /*4500*/  @!P0 HADD2.F32 R5, -RZ, R7.H0_H0 ;  /* 0x20000007ff058230 */ /* 0x000fe40000004100 */
[--C-:B------:R-:W-:Y:S02]  /*4510*/  @!P0 HADD2.F32 R23, -RZ, R21.reuse.H1_H1 ;  /* 0x30000015ff178230 */ /* 0x100fe40000004100 */
[----:B------:R-:W-:Y:S01]  /*4520*/  @!P0 F2FP.F16.F32.PACK_AB R35, R0, R35 ;  /* 0x000000230023823e */ /* 0x000fe200000000ff */
[----:B------:R-:W-:Y:S02]  /*4530*/  @!P0 HADD2.F32 R21, -RZ, R21.H0_H0 ;  /* 0x20000015ff158230 */ /* 0x000fe40000004100 */
[----:B------:R-:W-:Y:S01]  /*4540*/  @!P0 FMUL.FTZ R3, R20, R5 ;  /* 0x0000000514038220 */ /* 0x000fe20000410000 */
[--C-:B------:R-:W-:Y:S01]  /*4550*/  @!P0 HADD2.F32 R25, -RZ, R6.reuse.H1_H1 ;  /* 0x30000006ff198230 */ /* 0x100fe20000004100 */
[----:B------:R-:W-:Y:S01]  /*4560*/  @!P0 MOV R16, R35 ;  /* 0x0000002300108202 */ /* 0x000fe20000000f00 */
[----:B------:R-:W-:Y:S02]  /*4570*/  @!P0 HADD2.F32 R6, -RZ, R6.H0_H0 ;  /* 0x20000006ff068230 */ /* 0x000fe40000004100 */
[-C--:B------:R-:W-:Y:S01]  /*4580*/  @!P0 FMUL.FTZ R2, R21, R8.reuse ;  /* 0x0000000815028220 */ /* 0x080fe20000410000 */
[----:B------:R-:W-:Y:S02]  /*4590*/  @!P0 HADD2.F32 R7, -RZ, R7.H1_H1 ;  /* 0x30000007ff078230 */ /* 0x000fe40000004100 */
[C---:B------:R-:W-:Y:S01]  /*45a0*/  @!P0 FMUL.FTZ R37, R23.reuse, R8 ;  /* 0x0000000817258220 */ /* 0x040fe20000410000 */
[C---:B------:R-:W-:Y:S01]  /*45b0*/  @!P0 FMUL.FTZ R26, R24.reuse, R5 ;  /* 0x00000005181a8220 */ /* 0x040fe20000410000 */
[-C--:B------:R-:W-:Y:S01]  /*45c0*/  @!P0 FFMA.FTZ R2, R23, R22.reuse, R2 ;  /* 0x0000001617028223 */ /* 0x080fe20000010002 */
[----:B------:R-:W-:Y:S01]  /*45d0*/  @!P0 FFMA.FTZ R3, R24, R27, R3 ;  /* 0x0000001b18038223 */ /* 0x000fe20000010003 */
[-C--:B------:R-:W-:Y:S01]  /*45e0*/  @!P0 FMUL.FTZ R45, R25, R7.reuse ;  /* 0x00000007192d8220 */ /* 0x080fe20000410000 */
        /* <DEDUP_REMOVED lines=12> */
.L_x_5595:
[----:B------:R-:W-:Y:S05]  /*46b0*/  BSYNC B0 ;  /* 0x0000000000007941 */ /* 0x000fea0003800000 */
.L_x_5594:
[----:B------:R-:W-:Y:S05]  /*46c0*/  @P1 BRA `(.L_x_5593) ;  /* 0x0000000000d41947 */ /* 0x000fea0003800000 */
[C---:B------:R-:W-:Y:S02]  /*46d0*/  LEA R32, P1, R75.reuse, R88, 0x1 ;  /* 0x000000584b207211 */ /* 0x040fe400078208ff */
[----:B------:R-:W-:Y:S02]  /*46e0*/  ISETP.GE.AND P0, PT, R100, UR4, PT ;  /* 0x0000000464007c0c */ /* 0x000fe4000bf06270 */
[----:B------:R-:W-:Y:S02]  /*46f0*/  LEA.HI.X R33, R75, R89, R74, 0x1, P1 ;  /* 0x000000594b217211 */ /* 0x000fe400008f0c4a */
[----:B------:R-:W-:Y:S03]  /*4700*/  LEA R34, P1, R77, R82, 0x1 ;  /* 0x000000524d227211 */ /* 0x000fe600078208ff */
[----:B-1----:R-:W2:Y:S08]  /*4710*/  LDG.E.128 R16, desc[UR6][R32.64] ;  /* 0x0000000620107981 */ /* 0x002eb0000c1e1d00 */
        /* <DEDUP_REMOVED lines=48> */
.L_x_5593:
[----:B------:R-:W-:Y:S05]  /*4a20*/  BSYNC B1 ;  /* 0x0000000000017941 */ /* 0x000fea0003800000 */
.L_x_5592:
[----:B------:R-:W5:Y:S01]  /*4a30*/  LDC R0, c[0x0][0x2e0] ;  /* 0x0000b800ff007b82 */ /* 0x000f620000000800 */
[----:B------:R-:W-:Y:S01]  /*4a40*/  IMAD.MOV.U32 R8, RZ, RZ, R10 ;  /* 0x000000ffff087224 */ /* 0x000fe200078e000a */
[----:B------:R-:W-:Y:S01]  /*4a50*/  UMOV UR4, UR24 ;  /* 0x0000001800047c82 */ /* 0x000fe20008000000 */
[----:B-----5:R-:W-:Y:S05]  /*4a60*/  IMAD.U32 R3, R0, -0x20, RZ ;  /* 0xffffffe000037824 */ /* 0x020fea00078e00ff */
[C---:B------:R-:W-:Y:S02]  /*4a70*/  LEA R42, P1, R3.reuse, R42, 0x1 ;  /* 0x0000002a032a7211 */ /* 0x040fe400078208ff */
[C---:B------:R-:W-:Y:S02]  /*4a80*/  LEA R10, P0, R3.reuse, R8, 0x1 ;  /* 0x00000008030a7211 */ /* 0x040fe400078008ff */
[C---:B------:R-:W-:Y:S02]  /*4a90*/  LEA.HI.X.SX32 R43, R3.reuse, R43, 0x1, P1 ;  /* 0x0000002b032b7211 */ /* 0x040fe400008f0eff */
[----:B------:R-:W-:Y:S01]  /*4aa0*/  LEA.HI.X.SX32 R9, R3, R9, 0x1, P0 ;  /* 0x0000000903097211 */ /* 0x000fe200000f0eff */
[----:B------:R-:W-:Y:S08]  /*4ab0*/  BRA `(.L_x_5596) ;  /* 0x00000038001c7947 */ /* 0x000ff00003800000 */
.L_x_5579:
[----:B------:R-:W-:Y:S04]  /*4ac0*/  BSSY B2, `(.L_x_5597) ;  /* 0x00000c5000027945 */ /* 0x000fe80003800000 */
[----:B------:R-:W-:Y:S05]  /*4ad0*/  @!P6 BRA `(.L_x_5598) ;  /* 0x0000000c000ce947 */ /* 0x000fea0003800000 */
[----:B------:R-:W5:Y:S01]  /*4ae0*/  LDC R143, c[0x0][0x2d0] ;  /* 0x0000b400ff8f7b82 */ /* 0x000f620000000800 */
[----:B------:R-:W-:Y:S01]  /*4af0*/  BSSY B1, `(.L_x_5599) ;  /* 0x0000060000017945 */ /* 0x000fe20003800000 */
[----:B-----5:R-:W-:Y:S11]  /*4b00*/  ISETP.GE.AND P0, PT, R102, R143, PT ;  /* 0x0000008f6600720c */ /* 0x020ff60003f06270 */
[----:B------:R-:W-:Y:S02]  /*4b10*/  @!UPT UIADD3 URZ, URZ, URZ, URZ ;  /* 0x0000003f3f3ff290 */ /* 0x000fe4000fffe03f */
[----:B------:R-:W-:Y:S05]  /*4b20*/  @P0 BRA `(.L_x_5600) ;  /* 0x0000000400700947 */ /* 0x000fea0003800000 */
[----:B------:R-:W-:Y:S01]  /*4b30*/  ISETP.GE.AND P0, PT, R102, UR4, PT ;  /* 0x0000000466007c0c */ /* 0x000fe2000bf06270 */
[----:B------:R1:W5:Y:S01]  /*4b40*/  LDG.E.128 R32, desc[UR6][R88.64] ;  /* 0x0000000658207981 */ /* 0x000362000c1e1d00 */
[----:B------:R-:W-:Y:S01]  /*4b50*/  MOV R83, R81 ;  /* 0x0000005100537202 */ /* 0x000fe20000000f00 */
[----:B------:R-:W-:Y:S10]  /*4b60*/  BSSY B0, `(.L_x_5601) ;  /* 0x0000057000007945 */ /* 0x000ff40003800000 */
[----:B------:R-:W-:Y:S05]  /*4b70*/  @P0 BRA `(.L_x_5602) ;  /* 0x0000000400540947 */ /* 0x000fea0003800000 */
[--C-:B-----5:R-:W-:Y:S01]  /*4b80*/  HADD2.F32 R27, -RZ, R32.reuse.H0_H0 ;  /* 0x20000020ff1b7230 */ /* 0x120fe20000004100 */
[----:B------:R-:W-:Y:S01]  /*4b90*/  ULEA.HI UR27, UR4, UR4, URZ, 0x1 ;  /* 0x00000004041b7291 */ /* 0x000fe2000f8f083f */
[----:B------:R-:W-:Y:S01]  /*4ba0*/  HADD2.F32 R31, -RZ, R32.H1_H1 ;  /* 0x30000020ff1f7230 */ /* 0x000fe20000004100 */
[----:B------:R-:W-:Y:S02]  /*4bb0*/  MOV R153, RZ ;  /* 0x000000ff00997202 */ /* 0x000fe40000000f00 */
[----:B------:R-:W-:Y:S01]  /*4bc0*/  USHF.R.S32.HI UR27, URZ, 0x1, UR27 ;  /* 0x000000013f1b7899 */ /* 0x000fe2000801141b */
[----:B------:R-:W-:Y:S02]  /*4bd0*/  MOV R145, RZ ;  /* 0x000000ff00917202 */ /* 0x000fe40000000f00 */
[----:B------:R-:W-:Y:S02]  /*4be0*/  MOV R51, R33 ;  /* 0x0000002100337202 */ /* 0x000fe40000000f00 */
[----:B------:R-:W-:Y:S02]  /*4bf0*/  MOV R40, R34 ;  /* 0x0000002200287202 */ /* 0x000fe40000000f00 */
[----:B------:R-:W-:Y:S01]  /*4c00*/  ISETP.GE.AND P6, PT, R102, UR27, PT ;  /* 0x0000001b66007c0c */ /* 0x000fe2000bfc6270 */
[----:B------:R-:W-:Y:S01]  /*4c10*/  HADD2.F32 R32, -RZ, R51.H0_H0 ;  /* 0x20000033ff207230 */ /* 0x000fe20000004100 */
[----:B------:R-:W-:Y:S02]  /*4c20*/  MOV R157, UR27 ;  /* 0x0000001b009d7c02 */ /* 0x000fe40008000f00 */
[----:B------:R-:W-:Y:S09]  /*4c30*/  MOV R49, R35 ;  /* 0x0000002300317202 */ /* 0x000ff20000000f00 */
[----:B------:R-:W-:Y:S02]  /*4c40*/  @P6 IADD3 R153, RZ, -UR27, RZ ;  /* 0x8000001bff996c10 */ /* 0x000fe4000fffe0ff */
[----:B------:R-:W-:Y:S02]  /*4c50*/  @P6 IADD3 R157, RZ, -UR27, RZ ;  /* 0x8000001bff9d6c10 */ /* 0x000fe4000fffe0ff */
[----:B------:R-:W-:Y:S02]  /*4c60*/  LEA R44, P0, R153, R92, 0x1 ;  /* 0x0000005c992c7211 */ /* 0x000fe400078008ff */
[----:B------:R-:W-:Y:S02]  /*4c70*/  @P6 IADD3 R145, RZ, -UR27, RZ ;  /* 0x8000001bff916c10 */ /* 0x000fe4000fffe0ff */
[----:B-1234-:R-:W-:Y:S02]  /*4c80*/  LEA R16, P5, R157, R88, 0x1 ;  /* 0x000000589d107211 */ /* 0x01efe400078a08ff */
[----:B------:R-:W-:Y:S02]  /*4c90*/  LEA.HI.X.SX32 R45, R153, R93, 0x1, P0 ;  /* 0x0000005d992d7211 */ /* 0x000fe400000f0eff */
[----:B------:R-:W-:Y:S02]  /*4ca0*/  LEA R156, P0, R145, R90, 0x1 ;  /* 0x0000005a919c7211 */ /* 0x000fe400078008ff */
[----:B------:R-:W-:Y:S02]  /*4cb0*/  LEA.HI.X.SX32 R17, R157, R89, 0x1, P5 ;  /* 0x000000599d117211 */ /* 0x000fe400028f0eff */
[----:B------:R-:W-:Y:S01]  /*4cc0*/  LEA.HI.X.SX32 R157, R145, R91, 0x1, P0 ;  /* 0x0000005b919d7211 */ /* 0x000fe200000f0eff */
[----:B------:R-:W2:Y:S08]  /*4cd0*/  LDG.E.128 R44, desc[UR6][R44.64] ;  /* 0x000000062c2c7981 */ /* 0x000eb0000c1e1d00 */
[----:B------:R-:W3:Y:S08]  /*4ce0*/  LDG.E.128 R20, desc[UR6][R16.64] ;  /* 0x0000000610147981 */ /* 0x000ef0000c1e1d00 */
[----:B------:R-:W4:Y:S01]  /*4cf0*/  LDG.E.128 R156, desc[UR6][R156.64] ;  /* 0x000000069c9c7981 */ /* 0x000f22000c1e1d00 */
[--C-:B--2---:R-:W-:Y:S02]  /*4d00*/  HADD2.F32 R29, -RZ, R44.reuse.H0_H0 ;  /* 0x2000002cff1d7230 */ /* 0x104fe40000004100 */
[----:B------:R-:W-:Y:S02]  /*4d10*/  HADD2.F32 R30, -RZ, R44.H1_H1 ;  /* 0x3000002cff1e7230 */ /* 0x000fe40000004100 */
[--C-:B------:R-:W-:Y:S02]  /*4d20*/  HADD2.F32 R33, -RZ, R45.reuse.H0_H0 ;  /* 0x2000002dff217230 */ /* 0x100fe40000004100 */
[----:B------:R-:W-:Y:S02]  /*4d30*/  HADD2.F32 R34, -RZ, R45.H1_H1 ;  /* 0x3000002dff227230 */ /* 0x000fe40000004100 */
[--C-:B------:R-:W-:Y:S01]  /*4d40*/  HADD2.F32 R35, -RZ, R46.reuse.H0_H0 ;  /* 0x2000002eff237230 */ /* 0x100fe20000004100 */
[----:B---3--:R-:W-:Y:S01]  /*4d50*/  MOV R14, R20 ;  /* 0x00000014000e7202 */ /* 0x008fe20000000f00 */
[----:B------:R-:W-:Y:S01]  /*4d60*/  HADD2.F32 R36, -RZ, R46.H1_H1 ;  /* 0x3000002eff247230 */ /* 0x000fe20000004100 */
[----:B------:R-:W-:Y:S01]  /*4d70*/  MOV R17, R23 ;  /* 0x0000001700117202 */ /* 0x000fe20000000f00 */
[----:B------:R-:W-:Y:S01]  /*4d80*/  HADD2.F32 R37, -RZ, R47.H0_H0 ;  /* 0x2000002fff257230 */ /* 0x000fe20000004100 */
[----:B------:R-:W-:Y:S01]  /*4d90*/  MOV R19, R21 ;  /* 0x0000001500137202 */ /* 0x000fe20000000f00 */
[----:B------:R-:W-:Y:S01]  /*4da0*/  HADD2.F32 R28, -RZ, R14.H0_H0 ;  /* 0x2000000eff1c7230 */ /* 0x000fe20000004100 */
[----:B------:R-:W-:Y:S01]  /*4db0*/  MOV R24, R22 ;  /* 0x0000001600187202 */ /* 0x000fe20000000f00 */
[--C-:B----4-:R-:W-:Y:S02]  /*4dc0*/  HADD2.F32 R23, -RZ, R156.reuse.H0_H0 ;  /* 0x2000009cff177230 */ /* 0x110fe40000004100 */
[----:B------:R-:W-:Y:S02]  /*4dd0*/  HADD2.F32 R21, -RZ, R156.H1_H1 ;  /* 0x3000009cff157230 */ /* 0x000fe40000004100 */
[--C-:B------:R-:W-:Y:S02]  /*4de0*/  HADD2.F32 R22, -RZ, R157.reuse.H0_H0 ;  /* 0x2000009dff167230 */ /* 0x100fe40000004100 */
[----:B------:R-:W-:Y:S01]  /*4df0*/  @!P6 FADD.FTZ R23, -R23, -RZ ;  /* 0x800000ff1717e221 */ /* 0x000fe20000010100 */
[----:B------:R-:W-:Y:S02]  /*4e00*/  HADD2.F32 R16, -RZ, R158.H1_H1 ;  /* 0x3000009eff107230 */ /* 0x000fe40000004100 */
        /* <DEDUP_REMOVED lines=9> */
[----:B------:R-:W-:Y:S02]  /*4ea0*/  HADD2.F32 R18, -RZ, R158.H0_H0 ;  /* 0x2000009eff127230 */ /* 0x000fe40000004100 */
[----:B------:R-:W-:Y:S01]  /*4eb0*/  @!P6 FADD.FTZ R20, -R20, -RZ ;  /* 0x800000ff1414e221 */ /* 0x000fe20000010100 */
[--C-:B------:R-:W-:Y:S02]  /*4ec0*/  HADD2.F32 R19, -RZ, R24.reuse.H1_H1 ;  /* 0x30000018ff137230 */ /* 0x100fe40000004100 */
[----:B------:R-:W-:Y:S01]  /*4ed0*/  FMUL.FTZ R3, R25, R22 ;  /* 0x0000001619037220 */ /* 0x000fe20000410000 */
[--C-:B------:R-:W-:Y:S02]  /*4ee0*/  HADD2.F32 R15, -RZ, R159.reuse.H0_H0 ;  /* 0x2000009fff0f7230 */ /* 0x100fe40000004100 */
[----:B------:R-:W-:Y:S01]  /*4ef0*/  @!P6 FADD.FTZ R18, -R18, -RZ ;  /* 0x800000ff1212e221 */ /* 0x000fe20000010100 */
[----:B------:R-:W-:Y:S02]  /*4f00*/  HADD2.F32 R14, -RZ, R159.H1_H1 ;  /* 0x3000009fff0e7230 */ /* 0x000fe40000004100 */
[----:B------:R-:W-:Y:S01]  /*4f10*/  FMUL.FTZ R6, R19, R16 ;  /* 0x0000001013067220 */ /* 0x000fe20000410000 */
[----:B------:R-:W-:Y:S02]  /*4f20*/  HADD2.F32 R21, -RZ, R24.H0_H0 ;  /* 0x20000018ff157230 */ /* 0x000fe40000004100 */
[----:B------:R-:W-:Y:S01]  /*4f30*/  FFMA.FTZ R0, R27, R29, R0 ;  /* 0x0000001d1b007223 */ /* 0x000fe20000010000 */
[--C-:B------:R-:W-:Y:S02]  /*4f40*/  HADD2.F32 R16, -RZ, R17.reuse.H0_H0 ;  /* 0x20000011ff107230 */ /* 0x100fe40000004100 */
[----:B------:R-:W-:Y:S01]  /*4f50*/  @!P6 FADD.FTZ R15, -R15, -RZ ;  /* 0x800000ff0f0fe221 */ /* 0x000fe20000010100 */
[----:B------:R-:W-:Y:S02]  /*4f60*/  HADD2.F32 R17, -RZ, R17.H1_H1 ;  /* 0x30000011ff117230 */ /* 0x000fe40000004100 */
[----:B------:R-:W-:Y:S01]  /*4f70*/  FFMA.FTZ R2, R31, R30, R2 ;  /* 0x0000001e1f027223 */ /* 0x000fe20000010002 */
[----:B------:R-:W-:Y:S02]  /*4f80*/  HADD2.F32 R27, -RZ, R51.H1_H1 ;  /* 0x30000033ff1b7230 */ /* 0x000fe40000004100 */
[----:B------:R-:W-:Y:S01]  /*4f90*/  FMUL.FTZ R4, R23, R20 ;  /* 0x0000001417047220 */ /* 0x000fe20000410000 */
[----:B------:R-:W-:Y:S01]  /*4fa0*/  @!P6 FADD.FTZ R14, -R14, -RZ ;  /* 0x800000ff0e0ee221 */ /* 0x000fe20000010100 */
[--C-:B------:R-:W-:Y:S02]  /*4fb0*/  HADD2.F32 R30, -RZ, R40.reuse.H0_H0 ;  /* 0x20000028ff1e7230 */ /* 0x100fe40000004100 */
[----:B------:R-:W-:Y:S01]  /*4fc0*/  FMUL.FTZ R5, R21, R18 ;  /* 0x0000001215057220 */ /* 0x000fe20000410000 */
[----:B------:R-:W-:Y:S01]  /*4fd0*/  FFMA.FTZ R3, R32, R33, R3 ;  /* 0x0000002120037223 */ /* 0x000fe20000010003 */
[----:B------:R-:W-:Y:S02]  /*4fe0*/  HADD2.F32 R29, -RZ, R40.H1_H1 ;  /* 0x30000028ff1d7230 */ /* 0x000fe40000004100 */
        /* <DEDUP_REMOVED lines=12> */
[----:B------:R-:W-:Y:S02]  /*50b0*/  F2FP.F16.F32.PACK_AB R34, R6, R5 ;  /* 0x000000050622723e */ /* 0x000fe400000000ff */
[----:B------:R-:W-:Y:S02]  /*50c0*/  F2FP.F16.F32.PACK_AB R35, R8, R7 ;  /* 0x000000070823723e */ /* 0x000fe400000000ff */
.L_x_5602:
[----:B------:R-:W-:Y:S05]  /*50d0*/  BSYNC B0 ;  /* 0x0000000000007941 */ /* 0x000fea0003800000 */
.L_x_5601:
[----:B-----5:R1:W-:Y:S02]  /*50e0*/  STG.E.128 desc[UR6][R82.64], R32 ;  /* 0x0000002052007986 */ /* 0x0203e4000c101d06 */
.L_x_5600:
[----:B------:R-:W-:Y:S05]  /*50f0*/  BSYNC B1 ;  /* 0x0000000000017941 */ /* 0x000fea0003800000 */
.L_x_5599:
[----:B------:R-:W-:Y:S11]  /*5100*/  ISETP.GE.AND P0, PT, R100, R143, PT ;  /* 0x0000008f6400720c */ /* 0x000ff60003f06270 */
[----:B------:R-:W-:Y:S02]  /*5110*/  @!UPT UIADD3 URZ, URZ, URZ, URZ ;  /* 0x0000003f3f3ff290 */ /* 0x000fe4000fffe03f */
[----:B------:R-:W-:Y:S05]  /*5120*/  @P0 BRA `(.L_x_5598) ;  /* 0x0000000400780947 */ /* 0x000fea0003800000 */
[----:B-1----:R-:W-:Y:S01]  /*5130*/  IMAD.MOV.U32 R83, RZ, RZ, R81 ;  /* 0x000000ffff537224 */ /* 0x002fe200078e0051 */
[----:B------:R1:W5:Y:S01]  /*5140*/  LDG.E.128 R32, desc[UR6][R88.64+0x80] ;  /* 0x0000800658207981 */ /* 0x000362000c1e1d00 */
[----:B------:R-:W-:Y:S01]  /*5150*/  ISETP.GE.AND P0, PT, R100, UR4, PT ;  /* 0x0000000464007c0c */ /* 0x000fe2000bf06270 */
[----:B------:R-:W-:Y:S01]  /*5160*/  BSSY B0, `(.L_x_5603) ;  /* 0x0000059000007945 */ /* 0x000fe20003800000 */
[----:B------:R-:W-:Y:S05]  /*5170*/  IADD3 R156, P5, R88, 0x80, RZ ;  /* 0x00000080589c7810 */ /* 0x000fea0007fbe0ff */
[----:B------:R-:W-:Y:S06]  /*5180*/  IMAD.X R157, RZ, RZ, R89, P5 ;  /* 0x000000ffff9d7224 */ /* 0x000fec00028e0659 */
        /* <DEDUP_REMOVED lines=15> */
[C---:B------:R-:W-:Y:S02]  /*5280*/  LEA R44, P0, R145.reuse, R92, 0x1 ;  /* 0x0000005c912c7211 */ /* 0x040fe400078008ff */
[----:B------:R-:W-:Y:S02]  /*5290*/  @P6 IADD3 R143, RZ, -UR27, RZ ;  /* 0x8000001bff8f6c10 */ /* 0x000fe4000fffe0ff */
[C---:B--234-:R-:W-:Y:S02]  /*52a0*/  LEA R16, P5, R142.reuse, R156, 0x1 ;  /* 0x0000009c8e107211 */ /* 0x05cfe400078a08ff */
[----:B------:R-:W-:Y:S02]  /*52b0*/  LEA.HI.X.SX32 R45, R145, R93, 0x1, P0 ;  /* 0x0000005d912d7211 */ /* 0x000fe400000f0eff */
[C---:B------:R-:W-:Y:S02]  /*52c0*/  LEA R156, P0, R143.reuse, R90, 0x1 ;  /* 0x0000005a8f9c7211 */ /* 0x040fe400078008ff */
        /* <DEDUP_REMOVED lines=66> */
.L_x_5604:
[----:B------:R-:W-:Y:S05]  /*56f0*/  BSYNC B0 ;  /* 0x0000000000007941 */ /* 0x000fea0003800000 */
.L_x_5603:
[----:B-----5:R1:W-:Y:S02]  /*5700*/  STG.E.128 desc[UR6][R82.64+0x80], R32 ;  /* 0x0000802052007986 */ /* 0x0203e4000c101d06 */
.L_x_5598:
[----:B------:R-:W-:Y:S05]  /*5710*/  BSYNC B2 ;  /* 0x0000000000027941 */ /* 0x000fea0003800000 */
.L_x_5597:
[----:B------:R-:W-:Y:S04]  /*5720*/  BSSY B2, `(.L_x_5605) ;  /* 0x00000cf000027945 */ /* 0x000fe80003800000 */
[----:B------:R-:W-:Y:S05]  /*5730*/  @!P4 BRA `(.L_x_5606) ;  /* 0x0000000c0034c947 */ /* 0x000fea0003800000 */
[----:B-1----:R-:W1:Y:S01]  /*5740*/  LDC R83, c[0x0][0x2d0] ;  /* 0x0000b400ff537b82 */ /* 0x002e620000000800 */
[----:B------:R-:W-:Y:S01]  /*5750*/  BSSY B1, `(.L_x_5607) ;  /* 0x0000066000017945 */ /* 0x000fe20003800000 */
[----:B-1----:R-:W-:Y:S11]  /*5760*/  ISETP.GE.AND P0, PT, R102, R83, PT ;  /* 0x000000536600720c */ /* 0x002ff60003f06270 */
[----:B------:R-:W-:Y:S02]  /*5770*/  @!UPT UIADD3 URZ, URZ, URZ, URZ ;  /* 0x0000003f3f3ff290 */ /* 0x000fe4000fffe03f */
[----:B------:R-:W-:Y:S05]  /*5780*/  @P0 BRA `(.L_x_5608) ;  /* 0x0000000400880947 */ /* 0x000fea0003800000 */
[C---:B------:R-:W-:Y:S01]  /*5790*/  LEA R156, P0, R63.reuse, R88, 0x1 ;  /* 0x000000583f9c7211 */ /* 0x040fe200078008ff */
[----:B------:R-:W-:Y:S01]  /*57a0*/  BSSY B0, `(.L_x_5609) ;  /* 0x000005f000007945 */ /* 0x000fe20003800000 */
[----:B------:R-:W-:Y:S02]  /*57b0*/  ISETP.GE.AND P4, PT, R102, UR4, PT ;  /* 0x0000000466007c0c */ /* 0x000fe4000bf86270 */
[----:B------:R-:W-:Y:S02]  /*57c0*/  LEA.HI.X R157, R63, R89, R60, 0x1, P0 ;  /* 0x000000593f9d7211 */ /* 0x000fe400000f0c3c */
[C---:B------:R-:W-:Y:S03]  /*57d0*/  LEA R142, P0, R148.reuse, R82, 0x1 ;  /* 0x00000052948e7211 */ /* 0x040fe600078008ff */
[----:B------:R1:W5:Y:S01]  /*57e0*/  LDG.E.128 R28, desc[UR6][R156.64] ;  /* 0x000000069c1c7981 */ /* 0x000362000c1e1d00 */
[----:B------:R-:W-:Y:S05]  /*57f0*/  LEA.HI.X R143, R148, R81, R147, 0x1, P0 ;  /* 0x00000051948f7211 */ /* 0x000fea00000f0c93 */
        /* <DEDUP_REMOVED lines=13> */
[----:B------:R-:W-:Y:S02]  /*58d0*/  LEA R14, P0, R145, R156, 0x1 ;  /* 0x0000009c910e7211 */ /* 0x000fe400078008ff */
[----:B------:R-:W-:Y:S02]  /*58e0*/  IADD3 R144, P5, R119, R146, RZ ;  /* 0x0000009277907210 */ /* 0x000fe40007fbe0ff */
[----:B------:R-:W-:Y:S02]  /*58f0*/  LEA.HI.X.SX32 R15, R145, R157, 0x1, P0 ;  /* 0x0000009d910f7211 */ /* 0x000fe400000f0eff */
[----:B-1----:R-:W-:Y:S02]  /*5900*/  LEA R156, P0, R144, R90, 0x1 ;  /* 0x0000005a909c7211 */ /* 0x002fe400078008ff */
[----:B------:R-:W-:Y:S01]  /*5910*/  LEA.HI.X.SX32 R146, R146, R99, 0x1, P5 ;  /* 0x0000006392927211 */ /* 0x000fe200028f0eff */
[----:B---34-:R-:W3:Y:S03]  /*5920*/  LDG.E.128 R20, desc[UR6][R14.64] ;  /* 0x000000060e147981 */ /* 0x018ee6000c1e1d00 */
[----:B------:R-:W-:Y:S02]  /*5930*/  LEA.HI.X R157, R144, R91, R146, 0x1, P0 ;  /* 0x0000005b909d7211 */ /* 0x000fe400000f0c92 */
[----:B------:R-:W-:Y:S02]  /*5940*/  MOV R144, RZ ;  /* 0x000000ff00907202 */ /* 0x000fe40000000f00 */
[----:B------:R-:W-:Y:S02]  /*5950*/  @P4 IADD3 R144, RZ, -UR27, RZ ;  /* 0x8000001bff904c10 */ /* 0x000fe4000fffe0ff */
[----:B------:R-:W4:Y:S02]  /*5960*/  LDG.E.128 R156, desc[UR6][R156.64] ;  /* 0x000000069c9c7981 */ /* 0x000f24000c1e1d00 */
[----:B------:R-:W-:Y:S04]  /*5970*/  IADD3 R145, P0, R119, R144, RZ ;  /* 0x0000009077917210 */ /* 0x000fe80007f1e0ff */
[----:B------:R-:W-:Y:S02]  /*5980*/  LEA.HI.X.SX32 R144, R144, R99, 0x1, P0 ;  /* 0x0000006390907211 */ /* 0x000fe400000f0eff */
[C---:B------:R-:W-:Y:S04]  /*5990*/  LEA R32, P0, R145.reuse, R92, 0x1 ;  /* 0x0000005c91207211 */ /* 0x040fe800078008ff */
[----:B------:R-:W-:Y:S05]  /*59a0*/  LEA.HI.X R33, R145, R93, R144, 0x1, P0 ;  /* 0x0000005d91217211 */ /* 0x000fea00000f0c90 */
[----:B------:R1:W2:Y:S02]  /*59b0*/  LDG.E.128 R44, desc[UR6][R32.64] ;  /* 0x00000006202c7981 */ /* 0x0002a4000c1e1d00 */
[----:B-1----:R-:W-:Y:S02]  /*59c0*/  HADD2.F32 R32, -RZ, R51.H0_H0 ;  /* 0x20000033ff207230 */ /* 0x002fe40000004100 */
[--C-:B----4-:R-:W-:Y:S01]  /*59d0*/  HADD2.F32 R26, -RZ, R156.reuse.H0_H0 ;  /* 0x2000009cff1a7230 */ /* 0x110fe20000004100 */
[----:B---3--:R-:W-:Y:S01]  /*59e0*/  MOV R25, R20 ;  /* 0x0000001400197202 */ /* 0x008fe20000000f00 */
[--C-:B------:R-:W-:Y:S01]  /*59f0*/  HADD2.F32 R20, -RZ, R157.reuse.H1_H1 ;  /* 0x3000009dff147230 */ /* 0x100fe20000004100 */
[----:B--2---:R-:W-:Y:S01]  /*5a00*/  MOV R18, R22 ;  /* 0x0000001600127202 */ /* 0x004fe20000000f00 */
[----:B------:R-:W-:Y:S01]  /*5a10*/  HADD2.F32 R24, -RZ, R156.H1_H1 ;  /* 0x3000009cff187230 */ /* 0x000fe20000004100 */
[----:B------:R-:W-:Y:S01]  /*5a20*/  MOV R19, R23 ;  /* 0x0000001700137202 */ /* 0x000fe20000000f00 */
[----:B------:R-:W-:Y:S02]  /*5a30*/  HADD2.F32 R22, -RZ, R157.H0_H0 ;  /* 0x2000009dff167230 */ /* 0x000fe40000004100 */
[----:B------:R-:W-:Y:S01]  /*5a40*/  @!P4 FADD.FTZ R26, -R26, -RZ ;  /* 0x800000ff1a1ac221 */ /* 0x000fe20000010100 */
[----:B------:R-:W-:Y:S02]  /*5a50*/  HADD2.F32 R27, -RZ, R25.H0_H0 ;  /* 0x20000019ff1b7230 */ /* 0x000fe40000004100 */
[----:B------:R-:W-:Y:S01]  /*5a60*/  @!P4 FADD.FTZ R20, -R20, -RZ ;  /* 0x800000ff1414c221 */ /* 0x000fe20000010100 */
        /* <DEDUP_REMOVED lines=9> */
[----:B------:R-:W-:Y:S01]  /*5b00*/  FMUL.FTZ R2, R25, R24 ;  /* 0x0000001819027220 */ /* 0x000fe20000410000 */
[--C-:B------:R-:W-:Y:S02]  /*5b10*/  HADD2.F32 R28, -RZ, R44.reuse.H0_H0 ;  /* 0x2000002cff1c7230 */ /* 0x100fe40000004100 */
[----:B------:R-:W-:Y:S01]  /*5b20*/  @!P4 FADD.FTZ R17, -R17, -RZ ;  /* 0x800000ff1111c221 */ /* 0x000fe20000010100 */
[--C-:B------:R-:W-:Y:S02]  /*5b30*/  HADD2.F32 R15, -RZ, R159.reuse.H0_H0 ;  /* 0x2000009fff0f7230 */ /* 0x100fe40000004100 */
[----:B------:R-:W-:Y:S01]  /*5b40*/  FMUL.FTZ R3, R23, R22 ;  /* 0x0000001617037220 */ /* 0x000fe20000410000 */
[----:B------:R-:W-:Y:S02]  /*5b50*/  HADD2.F32 R14, -RZ, R159.H1_H1 ;  /* 0x3000009fff0e7230 */ /* 0x000fe40000004100 */
[----:B------:R-:W-:Y:S01]  /*5b60*/  @!P4 FADD.FTZ R16, -R16, -RZ ;  /* 0x800000ff1010c221 */ /* 0x000fe20000010100 */
[----:B------:R-:W-:Y:S02]  /*5b70*/  HADD2.F32 R30, -RZ, R44.H1_H1 ;  /* 0x3000002cff1e7230 */ /* 0x000fe40000004100 */
[----:B------:R-:W-:Y:S01]  /*5b80*/  FFMA.FTZ R0, R29, R28, R0 ;  /* 0x0000001c1d007223 */ /* 0x000fe20000010000 */
[--C-:B------:R-:W-:Y:S02]  /*5b90*/  HADD2.F32 R20, -RZ, R18.reuse.H0_H0 ;  /* 0x20000012ff147230 */ /* 0x100fe40000004100 */
[----:B------:R-:W-:Y:S01]  /*5ba0*/  @!P4 FADD.FTZ R15, -R15, -RZ ;  /* 0x800000ff0f0fc221 */ /* 0x000fe20000010100 */
[----:B------:R-:W-:Y:S02]  /*5bb0*/  HADD2.F32 R21, -RZ, R18.H1_H1 ;  /* 0x30000012ff157230 */ /* 0x000fe40000004100 */
[----:B------:R-:W-:Y:S01]  /*5bc0*/  @!P4 FADD.FTZ R14, -R14, -RZ ;  /* 0x800000ff0e0ec221 */ /* 0x000fe20000010100 */
[----:B------:R-:W-:Y:S02]  /*5bd0*/  HADD2.F32 R33, -RZ, R45.H0_H0 ;  /* 0x2000002dff217230 */ /* 0x000fe40000004100 */
[----:B------:R-:W-:Y:S01]  /*5be0*/  FFMA.FTZ R2, R31, R30, R2 ;  /* 0x0000001e1f027223 */ /* 0x000fe20000010002 */
        /* <DEDUP_REMOVED lines=15> */
[----:B------:R-:W-:Y:S01]  /*5ce0*/  F2FP.F16.F32.PACK_AB R28, R2, R0 ;  /* 0x00000000021c723e */ /* 0x000fe200000000ff */
        /* <DEDUP_REMOVED lines=10> */
.L_x_5610:
[----:B------:R-:W-:Y:S05]  /*5d90*/  BSYNC B0 ;  /* 0x0000000000007941 */ /* 0x000fea0003800000 */
.L_x_5609:
[----:B-----5:R1:W-:Y:S02]  /*5da0*/  STG.E.128 desc[UR6][R142.64], R28 ;  /* 0x0000001c8e007986 */ /* 0x0203e4000c101d06 */
.L_x_5608:
[----:B------:R-:W-:Y:S05]  /*5db0*/  BSYNC B1 ;  /* 0x0000000000017941 */ /* 0x000fea0003800000 */
.L_x_5607:
[----:B------:R-:W-:Y:S11]  /*5dc0*/  ISETP.GE.AND P0, PT, R100, R83, PT ;  /* 0x000000536400720c */ /* 0x000ff60003f06270 */
[----:B------:R-:W-:Y:S02]  /*5dd0*/  @!UPT UIADD3 URZ, URZ, URZ, URZ ;  /* 0x0000003f3f3ff290 */ /* 0x000fe4000fffe03f */
[----:B------:R-:W-:Y:S05]  /*5de0*/  @P0 BRA `(.L_x_5606) ;  /* 0x0000000400880947 */ /* 0x000fea0003800000 */
[----:B-1----:R-:W-:Y:S01]  /*5df0*/  LEA R156, P0, R66, R88, 0x1 ;  /* 0x00000058429c7211 */ /* 0x002fe200078008ff */
        /* <DEDUP_REMOVED lines=19> */
[C---:B------:R-:W-:Y:S02]  /*5f30*/  LEA R14, P0, R145.reuse, R156, 0x1 ;  /* 0x0000009c910e7211 */ /* 0x040fe400078008ff */
[----:B------:R-:W-:Y:S02]  /*5f40*/  IADD3 R83, P5, R112, R144, RZ ;  /* 0x0000009070537210 */ /* 0x000fe40007fbe0ff */
[----:B------:R-:W-:Y:S02]  /*5f50*/  LEA.HI.X.SX32 R15, R145, R157, 0x1, P0 ;  /* 0x0000009d910f7211 */ /* 0x000fe400000f0eff */
[C---:B-1----:R-:W-:Y:S02]  /*5f60*/  LEA R156, P0, R83.reuse, R90, 0x1 ;  /* 0x0000005a539c7211 */ /* 0x042fe400078008ff */
        /* <DEDUP_REMOVED lines=72> */
.L_x_5612:
[----:B------:R-:W-:Y:S05]  /*63f0*/  BSYNC B0 ;  /* 0x0000000000007941 */ /* 0x000fea0003800000 */
.L_x_5611:
[----:B-----5:R1:W-:Y:S02]  /*6400*/  STG.E.128 desc[UR6][R142.64], R28 ;  /* 0x0000001c8e007986 */ /* 0x0203e4000c101d06 */
.L_x_5606:
[----:B------:R-:W-:Y:S05]  /*6410*/  BSYNC B2 ;  /* 0x0000000000027941 */ /* 0x000fea0003800000 */
.L_x_5605:
        /* <DEDUP_REMOVED lines=103> */
.L_x_5618:
[----:B------:R-:W-:Y:S05]  /*6a90*/  BSYNC B0 ;  /* 0x0000000000007941 */ /* 0x000fea0003800000 */
.L_x_5617:
[----:B-----5:R1:W-:Y:S02]  /*6aa0*/  STG.E.128 desc[UR6][R142.64], R28 ;  /* 0x0000001c8e007986 */ /* 0x0203e4000c101d06 */
.L_x_5616:
[----:B------:R-:W-:Y:S05]  /*6ab0*/  BSYNC B1 ;  /* 0x0000000000017941 */ /* 0x000fea0003800000 */
.L_x_5615:
        /* <DEDUP_REMOVED lines=99> */
.L_x_5620:
[----:B------:R-:W-:Y:S05]  /*70f0*/  BSYNC B0 ;  /* 0x0000000000007941 */ /* 0x000fea0003800000 */
.L_x_5619:
[----:B-----5:R1:W-:Y:S02]  /*7100*/  STG.E.128 desc[UR6][R142.64], R28 ;  /* 0x0000001c8e007986 */ /* 0x0203e4000c101d06 */
.L_x_5614:
[----:B------:R-:W-:Y:S05]  /*7110*/  BSYNC B2 ;  /* 0x0000000000027941 */ /* 0x000fea0003800000 */
.L_x_5613:
[----:B------:R-:W-:Y:S04]  /*7120*/  BSSY B2, `(.L_x_5621) ;  /* 0x00000d4000027945 */ /* 0x000fe80003800000 */
[----:B------:R-:W-:Y:S05]  /*7130*/  @!P1 BRA `(.L_x_5622) ;  /* 0x0000000c00489947 */ /* 0x000fea0003800000 */
[----:B-1----:R-:W1:Y:S01]  /*7140*/  LDC R143, c[0x0][0x2d0] ;  /* 0x0000b400ff8f7b82 */ /* 0x002e620000000800 */
[----:B------:R-:W-:Y:S01]  /*7150*/  BSSY B1, `(.L_x_5623) ;  /* 0x000006b000017945 */ /* 0x000fe20003800000 */
[----:B-1----:R-:W-:Y:S11]  /*7160*/  ISETP.GE.AND P0, PT, R102, R143, PT ;  /* 0x0000008f6600720c */ /* 0x002ff60003f06270 */
[----:B------:R-:W-:Y:S02]  /*7170*/  @!UPT UIADD3 URZ, URZ, URZ, URZ ;  /* 0x0000003f3f3ff290 */ /* 0x000fe4000fffe03f */
[----:B------:R-:W-:Y:S05]  /*7180*/  @P0 BRA `(.L_x_5624) ;  /* 0x00000004009c0947 */ /* 0x000fea0003800000 */
[----:B------:R-:W1:Y:S01]  /*7190*/  LDC.64 R2, c[0x0][0x338] ;  /* 0x0000ce00ff027b82 */ /* 0x000e620000000a00 */
[----:B------:R-:W-:Y:S01]  /*71a0*/  ISETP.GE.AND P0, PT, R102, UR4, PT ;  /* 0x0000000466007c0c */ /* 0x000fe2000bf06270 */
[----:B------:R-:W-:Y:S01]  /*71b0*/  BSSY B0, `(.L_x_5625) ;  /* 0x0000063000007945 */ /* 0x000fe20003800000 */
[----:B------:R-:W-:Y:S01]  /*71c0*/  MOV R83, R81 ;  /* 0x0000005100537202 */ /* 0x000fe20000000f00 */
[----:B-1----:R-:W-:Y:S04]  /*71d0*/  IMAD.WIDE.U32 R156, R2, 0x60, R88 ;  /* 0x00000060029c7825 */ /* 0x002fe800078e0058 */
[----:B------:R-:W-:Y:S05]  /*71e0*/  IMAD R3, R3, 0x60, RZ ;  /* 0x0000006003037824 */ /* 0x000fea00078e02ff */
[----:B------:R-:W-:Y:S02]  /*71f0*/  IADD3 R157, R157, R3, RZ ;  /* 0x000000039d9d7210 */ /* 0x000fe40007ffe0ff */
[----:B------:R-:W1:Y:S03]  /*7200*/  LDC.64 R2, c[0x0][0x248] ;  /* 0x00009200ff027b82 */ /* 0x000e660000000a00 */
[----:B------:R1:W5:Y:S02]  /*7210*/  LDG.E.128 R28, desc[UR6][R156.64] ;  /* 0x000000069c1c7981 */ /* 0x000364000c1e1d00 */
[----:B-1----:R-:W-:Y:S04]  /*7220*/  IMAD.WIDE.U32 R144, R2, 0x60, R82 ;  /* 0x0000006002907825 */ /* 0x002fe800078e0052 */
[----:B------:R-:W-:Y:S05]  /*7230*/  IMAD R3, R3, 0x60, RZ ;  /* 0x0000006003037824 */ /* 0x000fea00078e02ff */
[----:B------:R-:W-:Y:S01]  /*7240*/  IADD3 R145, R145, R3, RZ ;  /* 0x0000000391917210 */ /* 0x000fe20007ffe0ff */
[----:B------:R-:W-:Y:S06]  /*7250*/  @P0 BRA `(.L_x_5626) ;  /* 0x0000000400600947 */ /* 0x000fec0003800000 */
        /* <DEDUP_REMOVED lines=15> */
[C---:B------:R-:W-:Y:S02]  /*7350*/  LEA R156, P0, R83.reuse, R90, 0x1 ;  /* 0x0000005a539c7211 */ /* 0x040fe400078008ff */
        /* <DEDUP_REMOVED lines=72> */
.L_x_5626:
[----:B------:R-:W-:Y:S05]  /*77e0*/  BSYNC B0 ;  /* 0x0000000000007941 */ /* 0x000fea0003800000 */
.L_x_5625:
[----:B-----5:R1:W-:Y:S02]  /*77f0*/  STG.E.128 desc[UR6][R144.64], R28 ;  /* 0x0000001c90007986 */ /* 0x0203e4000c101d06 */
.L_x_5624:
[----:B------:R-:W-:Y:S05]  /*7800*/  BSYNC B1 ;  /* 0x0000000000017941 */ /* 0x000fea0003800000 */
.L_x_5623:
[----:B------:R-:W-:Y:S11]  /*7810*/  ISETP.GE.AND P0, PT, R100, R143, PT ;  /* 0x0000008f6400720c */ /* 0x000ff60003f06270 */
[----:B------:R-:W-:Y:S02]  /*7820*/  @!UPT UIADD3 URZ, URZ, URZ, URZ ;  /* 0x0000003f3f3ff290 */ /* 0x000fe4000fffe03f */
[----:B------:R-:W-:Y:S05]  /*7830*/  @P0 BRA `(.L_x_5622) ;  /* 0x0000000400880947 */ /* 0x000fea0003800000 */
[C---:B------:R-:W-:Y:S01]  /*7840*/  LEA R156, P0, R75.reuse, R88, 0x1 ;  /* 0x000000584b9c7211 */ /* 0x040fe200078008ff */
[----:B------:R-:W-:Y:S01]  /*7850*/  BSSY B0, `(.L_x_5627) ;  /* 0x000005f000007945 */ /* 0x000fe20003800000 */
[----:B------:R-:W-:Y:S02]  /*7860*/  ISETP.GE.AND P1, PT, R100, UR4, PT ;  /* 0x0000000464007c0c */ /* 0x000fe4000bf26270 */
[----:B------:R-:W-:Y:S02]  /*7870*/  LEA.HI.X R157, R75, R89, R74, 0x1, P0 ;  /* 0x000000594b9d7211 */ /* 0x000fe400000f0c4a */
[C---:B------:R-:W-:Y:S03]  /*7880*/  LEA R142, P0, R77.reuse, R82, 0x1 ;  /* 0x000000524d8e7211 */ /* 0x040fe600078008ff */
[----:B-1----:R1:W5:Y:S01]  /*7890*/  LDG.E.128 R28, desc[UR6][R156.64] ;  /* 0x000000069c1c7981 */ /* 0x002362000c1e1d00 */
        /* <DEDUP_REMOVED lines=90> */
.L_x_5628:
[----:B------:R-:W-:Y:S05]  /*7e40*/  BSYNC B0 ;  /* 0x0000000000007941 */ /* 0x000fea0003800000 */
.L_x_5627:
[----:B-----5:R1:W-:Y:S02]  /*7e50*/  STG.E.128 desc[UR6][R142.64], R28 ;  /* 0x0000001c8e007986 */ /* 0x0203e4000c101d06 */
.L_x_5622:
[----:B------:R-:W-:Y:S05]  /*7e60*/  BSYNC B2 ;  /* 0x0000000000027941 */ /* 0x000fea0003800000 */
.L_x_5621:
[----:B------:R-:W5:Y:S01]  /*7e70*/  LDC R3, c[0x0][0x2e0] ;  /* 0x0000b800ff037b82 */ /* 0x000f620000000800 */
[----:B------:R-:W-:Y:S01]  /*7e80*/  UMOV UR4, UR23 ;  /* 0x0000001700047c82 */ /* 0x000fe20008000000 */
[----:B-----5:R-:W-:Y:S05]  /*7e90*/  IMAD.U32 R3, R3, -0x20, RZ ;  /* 0xffffffe003037824 */ /* 0x020fea00078e00ff */
[C---:B------:R-:W-:Y:S02]  /*7ea0*/  LEA R92, P1, R3.reuse, R92, 0x1 ;  /* 0x0000005c035c7211 */ /* 0x040fe400078208ff */
[C---:B------:R-:W-:Y:S02]  /*7eb0*/  LEA R90, P0, R3.reuse, R90, 0x1 ;  /* 0x0000005a035a7211 */ /* 0x040fe400078008ff */
[C---:B------:R-:W-:Y:S02]  /*7ec0*/  LEA.HI.X.SX32 R93, R3.reuse, R93, 0x1, P1 ;  /* 0x0000005d035d7211 */ /* 0x040fe400008f0eff */
[----:B------:R-:W-:Y:S01]  /*7ed0*/  LEA.HI.X.SX32 R91, R3, R91, 0x1, P0 ;  /* 0x0000005b035b7211 */ /* 0x000fe200000f0eff */
[----:B------:R-:W-:Y:S08]  /*7ee0*/  BRA `(.L_x_5596) ;  /* 0x0000000400107947 */ /* 0x000ff00003800000 */
.L_x_5578:
[----:B------:R-:W-:Y:S04]  /*7ef0*/  BSSY B0, `(.L_x_5629) ;  /* 0x000000a000007945 */ /* 0x000fe80003800000 */
[----:B------:R-:W-:Y:S05]  /*7f00*/  @!P6 BRA `(.L_x_5630) ;  /* 0x000000000020e947 */ /* 0x000fea0003800000 */
[----:B------:R-:W-:Y:S02]  /*7f10*/  ISETP.NE.AND P5, PT, R115, RZ, PT ;  /* 0x000000ff7300720c */ /* 0x000fe40003fa5270 */
[----:B------:R-:W-:Y:S11]  /*7f20*/  ISETP.NE.AND P0, PT, R114, RZ, PT ;  /* 0x000000ff7200720c */ /* 0x000ff60003f05270 */
[----:B-1234-:R-:W2:Y:S01]  /*7f30*/  @P5 LDG.E.128 R16, desc[UR6][R88.64] ;  /* 0x0000000658105981 */ /* 0x01eea2000c1e1d00 */
[--C-:B------:R-:W-:Y:S05]  /*7f40*/  @P5 IMAD.MOV.U32 R83, RZ, RZ, R81.reuse ;  /* 0x000000ffff535224 */ /* 0x100fea00078e0051 */
[----:B--2---:R1:W-:Y:S04]  /*7f50*/  @P5 STG.E.128 desc[UR6][R82.64], R16 ;  /* 0x0000001052005986 */ /* 0x0043e8000c101d06 */
[----:B------:R-:W2:Y:S01]  /*7f60*/  @P0 LDG.E.128 R4, desc[UR6][R88.64+0x80] ;  /* 0x0000800658040981 */ /* 0x000ea2000c1e1d00 */
[----:B-1----:R-:W-:Y:S05]  /*7f70*/  @P0 IMAD.MOV.U32 R83, RZ, RZ, R81 ;  /* 0x000000ffff530224 */ /* 0x002fea00078e0051 */
[----:B--2---:R1:W-:Y:S02]  /*7f80*/  @P0 STG.E.128 desc[UR6][R82.64+0x80], R4 ;  /* 0x0000800452000986 */ /* 0x0043e4000c101d06 */
.L_x_5630:
[----:B------:R-:W-:Y:S05]  /*7f90*/  BSYNC B0 ;  /* 0x0000000000007941 */ /* 0x000fea0003800000 */
.L_x_5629:
[----:B------:R-:W-:Y:S04]  /*7fa0*/  BSSY B0, `(.L_x_5631) ;  /* 0x0000010000007945 */ /* 0x000fe80003800000 */
[----:B------:R-:W-:Y:S05]  /*7fb0*/  @!P4 BRA `(.L_x_5632) ;  /* 0x000000000038c947 */ /* 0x000fea0003800000 */
[----:B------:R-:W-:Y:S02]  /*7fc0*/  ISETP.NE.AND P6, PT, R115, RZ, PT ;  /* 0x000000ff7300720c */ /* 0x000fe40003fc5270 */
[----:B------:R-:W-:Y:S11]  /*7fd0*/  ISETP.NE.AND P4, PT, R114, RZ, PT ;  /* 0x000000ff7200720c */ /* 0x000ff60003f85270 */
[C---:B------:R-:W-:Y:S02]  /*7fe0*/  @P6 LEA R22, P0, R63.reuse, R88, 0x1 ;  /* 0x000000583f166211 */ /* 0x040fe400078008ff */
[----:B-1----:R-:W-:Y:S02]  /*7ff0*/  @P6 LEA R14, P5, R148, R82, 0x1 ;  /* 0x00000052940e6211 */ /* 0x002fe400078a08ff */
[----:B------:R-:W-:Y:S02]  /*8000*/  @P6 LEA.HI.X R23, R63, R89, R60, 0x1, P0 ;  /* 0x000000593f176211 */ /* 0x000fe400000f0c3c */
[----:B------:R-:W-:Y:S02]  /*8010*/  @P4 LEA R2, P0, R66, R88, 0x1 ;  /* 0x0000005842024211 */ /* 0x000fe400078008ff */
[----:B------:R-:W-:Y:S01]  /*8020*/  @P6 LEA.HI.X R15, R148, R81, R147, 0x1, P5 ;  /* 0x00000051940f6211 */ /* 0x000fe200028f0c93 */
[----:B--234-:R-:W2:Y:S01]  /*8030*/  @P6 LDG.E.128 R16, desc[UR6][R22.64] ;  /* 0x0000000616106981 */ /* 0x01cea2000c1e1d00 */
[----:B------:R-:W-:Y:S02]  /*8040*/  @P4 LEA.HI.X R3, R66, R89, R67, 0x1, P0 ;  /* 0x0000005942034211 */ /* 0x000fe400000f0c43 */
[C---:B------:R-:W-:Y:S04]  /*8050*/  @P4 LEA R20, P0, R71.reuse, R82, 0x1 ;  /* 0x0000005247144211 */ /* 0x040fe800078008ff */
[----:B------:R-:W-:Y:S01]  /*8060*/  @P4 LEA.HI.X R21, R71, R81, R70, 0x1, P0 ;  /* 0x0000005147154211 */ /* 0x000fe200000f0c46 */
[----:B--2---:R1:W-:Y:S04]  /*8070*/  @P6 STG.E.128 desc[UR6][R14.64], R16 ;  /* 0x000000100e006986 */ /* 0x0043e8000c101d06 */
[----:B------:R-:W2:Y:S04]  /*8080*/  @P4 LDG.E.128 R4, desc[UR6][R2.64] ;  /* 0x0000000602044981 */ /* 0x000ea8000c1e1d00 */
[----:B--2---:R1:W-:Y:S02]  /*8090*/  @P4 STG.E.128 desc[UR6][R20.64], R4 ;  /* 0x0000000414004986 */ /* 0x0043e4000c101d06 */
.L_x_5632:
[----:B------:R-:W-:Y:S05]  /*80a0*/  BSYNC B0 ;  /* 0x0000000000007941 */ /* 0x000fea0003800000 */
.L_x_5631:
        /* <DEDUP_REMOVED lines=16> */
.L_x_5634:
[----:B------:R-:W-:Y:S05]  /*81b0*/  BSYNC B0 ;  /* 0x0000000000007941 */ /* 0x000fea0003800000 */
.L_x_5633:
[----:B------:R-:W-:Y:S01]  /*81c0*/  UMOV UR4, URZ ;  /* 0x0000003f00047c82 */ /* 0x000fe20008000000 */
[----:B------:R-:W-:Y:S04]  /*81d0*/  BSSY B0, `(.L_x_5596) ;  /* 0x0000015000007945 */ /* 0x000fe80003800000 */
[----:B------:R-:W-:Y:S05]  /*81e0*/  @!P1 BRA `(.L_x_5635) ;  /* 0x00000000004c9947 */ /* 0x000fea0003800000 */
[----:B------:R-:W-:Y:S02]  /*81f0*/  ISETP.NE.AND P2, PT, R115, RZ, PT ;  /* 0x000000ff7300720c */ /* 0x000fe40003f45270 */
[----:B------:R-:W-:Y:S11]  /*8200*/  ISETP.NE.AND P1, PT, R114, RZ, PT ;  /* 0x000000ff7200720c */ /* 0x000ff60003f25270 */
[----:B------:R-:W2:Y:S01]  /*8210*/  @P2 LDC.64 R2, c[0x0][0x338] ;  /* 0x0000ce00ff022b82 */ /* 0x000ea20000000a00 */
[----:B-1----:R-:W-:Y:S02]  /*8220*/  @P2 MOV R83, R81 ;  /* 0x0000005100532202 */ /* 0x002fe40000000f00 */
[C---:B---34-:R-:W-:Y:S04]  /*8230*/  @P1 LEA R20, P0, R75.reuse, R88, 0x1 ;  /* 0x000000584b141211 */ /* 0x058fe800078008ff */
[----:B------:R-:W-:Y:S02]  /*8240*/  @P1 LEA.HI.X R21, R75, R89, R74, 0x1, P0 ;  /* 0x000000594b151211 */ /* 0x000fe400000f0c4a */
[C---:B------:R-:W-:Y:S04]  /*8250*/  @P1 LEA R22, P0, R77.reuse, R82, 0x1 ;  /* 0x000000524d161211 */ /* 0x040fe800078008ff */
[----:B------:R-:W-:Y:S01]  /*8260*/  @P1 LEA.HI.X R23, R77, R81, R76, 0x1, P0 ;  /* 0x000000514d171211 */ /* 0x000fe200000f0c4c */
[----:B--2---:R-:W-:Y:S04]  /*8270*/  @P2 IMAD.WIDE.U32 R4, R2, 0x60, R88 ;  /* 0x0000006002042825 */ /* 0x004fe800078e0058 */
[----:B------:R-:W-:Y:S04]  /*8280*/  @P2 IMAD R3, R3, 0x60, RZ ;  /* 0x0000006003032824 */ /* 0x000fe800078e02ff */
[----:B------:R-:W-:Y:S02]  /*8290*/  @P2 IMAD.IADD R5, R5, 0x1, R3 ;  /* 0x0000000105052824 */ /* 0x000fe400078e0203 */
[----:B------:R-:W1:Y:S04]  /*82a0*/  @P2 LDC.64 R2, c[0x0][0x248] ;  /* 0x00009200ff022b82 */ /* 0x000e680000000a00 */
[----:B------:R-:W2:Y:S01]  /*82b0*/  @P2 LDG.E.128 R4, desc[UR6][R4.64] ;  /* 0x0000000604042981 */ /* 0x000ea2000c1e1d00 */
[----:B-1----:R-:W-:Y:S04]  /*82c0*/  @P2 IMAD.WIDE.U32 R14, R2, 0x60, R82 ;  /* 0x00000060020e2825 */ /* 0x002fe800078e0052 */
[----:B------:R-:W-:Y:S04]  /*82d0*/  @P2 IMAD R3, R3, 0x60, RZ ;  /* 0x0000006003032824 */ /* 0x000fe800078e02ff */
[----:B------:R-:W-:Y:S05]  /*82e0*/  @P2 IMAD.IADD R15, R15, 0x1, R3 ;  /* 0x000000010f0f2824 */ /* 0x000fea00078e0203 */
[----:B--2---:R1:W-:Y:S05]  /*82f0*/  @P2 STG.E.128 desc[UR6][R14.64], R4 ;  /* 0x000000040e002986 */ /* 0x0043ea000c101d06 */
[----:B------:R-:W2:Y:S05]  /*8300*/  @P1 LDG.E.128 R16, desc[UR6][R20.64] ;  /* 0x0000000614101981 */ /* 0x000eaa000c1e1d00 */
[----:B--2---:R1:W-:Y:S02]  /*8310*/  @P1 STG.E.128 desc[UR6][R22.64], R16 ;  /* 0x0000001016001986 */ /* 0x0043e4000c101d06 */
.L_x_5635:
[----:B------:R-:W-:Y:S05]  /*8320*/  BSYNC B0 ;  /* 0x0000000000007941 */ /* 0x000fea0003800000 */
.L_x_5596:
[----:B------:R-:W5:Y:S02]  /*8330*/  LDC R0, c[0x0][0x338] ;  /* 0x0000ce00ff007b82 */ /* 0x000f640000000800 */
[----:B-----5:R-:W-:Y:S05]  /*8340*/  IMAD.U32 R3, R0, -0x40, RZ ;  /* 0xffffffc000037824 */ /* 0x020fea00078e00ff */
[C---:B-1----:R-:W-:Y:S04]  /*8350*/  LEA R88, P0, R3.reuse, R88, 0x1 ;  /* 0x0000005803587211 */ /* 0x042fe800078008ff */
[----:B------:R-:W-:Y:S01]  /*8360*/  LEA.HI.X.SX32 R89, R3, R89, 0x1, P0 ;  /* 0x0000005903597211 */ /* 0x000fe200000f0eff */
[----:B------:R-:W-:Y:S08]  /*8370*/  @!P3 BRA `(.L_x_5636) ;  /* 0x000000040030b947 */ /* 0x000ff00003800000 */
[----:B------:R-:W-:Y:S04]  /*8380*/  IADD3 R0, R11, -0x1, RZ ;  /* 0xffffffff0b007810 */ /* 0x000fe80007ffe0ff */
[----:B------:R-:W-:Y:S11]  /*8390*/  ISETP.GT.AND P0, PT, R0, R59, PT ;  /* 0x0000003b0000720c */ /* 0x000ff60003f04270 */
[----:B------:R-:W-:Y:S02]  /*83a0*/  @!UPT UIADD3 URZ, URZ, URZ, URZ ;  /* 0x0000003f3f3ff290 */ /* 0x000fe4000fffe03f */
[----:B------:R-:W-:Y:S05]  /*83b0*/  @!P0 BRA `(.L_x_5637) ;  /* 0x0000000400448947 */ /* 0x000fea0003800000 */
[----:B--234-:R-:W-:Y:S01]  /*83c0*/  IMAD.MOV.U32 R18, RZ, RZ, RZ ;  /* 0x000000ffff127224 */ /* 0x01cfe200078e00ff */
[----:B------:R-:W1:Y:S01]  /*83d0*/  LDC R2, c[0x0][0x380] ;  /* 0x0000e000ff027b82 */ /* 0x000e620000000800 */
[----:B------:R-:W-:Y:S02]  /*83e0*/  IADD3 R13, R13, -0x80, RZ ;  /* 0xffffff800d0d7810 */ /* 0x000fe40007ffe0ff */
[----:B------:R-:W-:Y:S02]  /*83f0*/  IABS R15, R12 ;  /* 0x0000000c000f7213 */ /* 0x000fe40000000000 */
[-C--:B------:R-:W-:Y:S02]  /*8400*/  IADD3 R0, -R12, R13.reuse, RZ ;  /* 0x0000000d0c007210 */ /* 0x080fe40007ffe1ff */
[-C--:B-1----:R-:W-:Y:S02]  /*8410*/  IABS R5, R2.reuse ;  /* 0x0000000200057213 */ /* 0x082fe40000000000 */
[----:B------:R-:W-:Y:S02]  /*8420*/  LOP3.LUT R3, RZ, R2, RZ, 0x33, !PT ;  /* 0x00000002ff037212 */ /* 0x000fe400078e33ff */
[----:B------:R-:W1:Y:S10]  /*8430*/  I2F.RP R16, R5 ;  /* 0x0000000500107306 */ /* 0x000e740000209400 */
[----:B-1----:R-:W1:Y:S02]  /*8440*/  MUFU.RCP R7, R16 ;  /* 0x0000001000077308 */ /* 0x002e640000001000 */
[----:B-1----:R-:W-:Y:S01]  /*8450*/  VIADD R14, R7, 0xffffffe ;  /* 0x0ffffffe070e7836 */ /* 0x002fe20000000000 */
[----:B------:R-:W-:Y:S07]  /*8460*/  IABS R7, R13 ;  /* 0x0000000d00077213 */ /* 0x000fee0000000000 */
[----:B------:R-:W1:Y:S02]  /*8470*/  F2I.FTZ.U32.TRUNC.NTZ R19, R14 ;  /* 0x0000000e00137305 */ /* 0x000e64000021f000 */
[--C-:B-1----:R-:W-:Y:S04]  /*8480*/  IMAD.MOV R8, RZ, RZ, -R19.reuse ;  /* 0x000000ffff087224 */ /* 0x102fe800078e0a13 */
        /* <DEDUP_REMOVED lines=10> */
[--C-:B------:R-:W-:Y:S02]  /*8530*/  @!P4 IMAD.IADD R15, R15, 0x1, -R5.reuse ;  /* 0x000000010f0fc824 */ /* 0x100fe400078e0a05 */
[----:B------:R-:W-:Y:S01]  /*8540*/  @!P0 IADD3 R4, R4, 0x1, RZ ;  /* 0x0000000104048810 */ /* 0x000fe20007ffe0ff */
[----:B------:R-:W-:Y:S01]  /*8550*/  @!P0 IMAD.IADD R7, R7, 0x1, -R5 ;  /* 0x0000000107078824 */ /* 0x000fe200078e0a05 */
[----:B------:R-:W-:Y:S01]  /*8560*/  ISETP.NE.AND P0, PT, R2, RZ, PT ;  /* 0x000000ff0200720c */ /* 0x000fe20003f05270 */
[----:B------:R-:W-:Y:S01]  /*8570*/  @!P4 VIADD R6, R6, 0x1 ;  /* 0x000000010606c836 */ /* 0x000fe20000000000 */
[-C--:B------:R-:W-:Y:S02]  /*8580*/  ISETP.GE.U32.AND P6, PT, R15, R5.reuse, PT ;  /* 0x000000050f00720c */ /* 0x080fe40003fc6070 */
[----:B------:R-:W-:Y:S02]  /*8590*/  ISETP.GE.U32.AND P5, PT, R7, R5, PT ;  /* 0x000000050700720c */ /* 0x000fe40003fa6070 */
[-C--:B------:R-:W-:Y:S02]  /*85a0*/  LOP3.LUT R5, R13, R2.reuse, RZ, 0x3c, !PT ;  /* 0x000000020d057212 */ /* 0x080fe400078e3cff */
[----:B------:R-:W-:Y:S02]  /*85b0*/  LOP3.LUT R7, R12, R2, RZ, 0x3c, !PT ;  /* 0x000000020c077212 */ /* 0x000fe400078e3cff */
[----:B------:R-:W-:Y:S02]  /*85c0*/  ISETP.GE.AND P1, PT, R5, RZ, PT ;  /* 0x000000ff0500720c */ /* 0x000fe40003f26270 */
[----:B------:R-:W-:Y:S03]  /*85d0*/  ISETP.GE.AND P2, PT, R7, RZ, PT ;  /* 0x000000ff0700720c */ /* 0x000fe60003f46270 */
[----:B------:R-:W-:Y:S02]  /*85e0*/  @P6 VIADD R6, R6, 0x1 ;  /* 0x0000000106066836 */ /* 0x000fe40000000000 */
[----:B------:R-:W-:Y:S06]  /*85f0*/  @P5 IADD3 R4, R4, 0x1, RZ ;  /* 0x0000000104045810 */ /* 0x000fec0007ffe0ff */
[----:B------:R-:W-:Y:S02]  /*8600*/  @!P1 IADD3 R4, -R4, RZ, RZ ;  /* 0x000000ff04049210 */ /* 0x000fe40007ffe1ff */
[----:B------:R-:W-:Y:S02]  /*8610*/  @!P2 IMAD.MOV R6, RZ, RZ, -R6 ;  /* 0x000000ffff06a224 */ /* 0x000fe400078e0a06 */
[C---:B------:R-:W-:Y:S03]  /*8620*/  SEL R4, R3.reuse, R4, !P0 ;  /* 0x0000000403047207 */ /* 0x040fe60004000000 */
[----:B------:R-:W-:Y:S02]  /*8630*/  SEL R3, R3, R6, !P0 ;  /* 0x0000000603037207 */ /* 0x000fe40004000000 */
[CC--:B------:R-:W-:Y:S02]  /*8640*/  LEA R22, P1, R4.reuse, R154.reuse, 0x2 ;  /* 0x0000009a04167211 */ /* 0x0c0fe400078210ff */
[C---:B------:R-:W-:Y:S02]  /*8650*/  LEA R18, P0, R3.reuse, R154, 0x2 ;  /* 0x0000009a03127211 */ /* 0x040fe400078010ff */
[-C--:B------:R-:W-:Y:S02]  /*8660*/  LEA.HI.X.SX32 R23, R4, R155.reuse, 0x2, P1 ;  /* 0x0000009b04177211 */ /* 0x080fe400008f16ff */
[C---:B------:R-:W-:Y:S01]  /*8670*/  LEA.HI.X.SX32 R19, R3.reuse, R155, 0x2, P0 ;  /* 0x0000009b03137211 */ /* 0x040fe200000f16ff */
[----:B------:R-:W-:Y:S02]  /*8680*/  IMAD.IADD R3, R3, 0x1, -R4 ;  /* 0x0000000103037824 */ /* 0x000fe400078e0a04 */
[----:B------:R-:W2:Y:S02]  /*8690*/  LDG.E R5, desc[UR6][R22.64] ;  /* 0x0000000616057981 */ /* 0x000ea4000c1e1900 */
[----:B------:R-:W-:Y:S02]  /*86a0*/  IMAD R0, R3, R2, R0 ;  /* 0x0000000203007224 */ /* 0x000fe400078e0200 */
[----:B------:R-:W2:Y:S02]  /*86b0*/  LDG.E R8, desc[UR6][R18.64] ;  /* 0x0000000612087981 */ /* 0x000ea4000c1e1900 */
[----:B------:R-:W-:Y:S01]  /*86c0*/  IMAD.WIDE.U32 R20, R0, UR16, RZ ;  /* 0x0000001000147c25 */ /* 0x000fe2000f8e00ff */
[----:B--2---:R-:W-:Y:S02]  /*86d0*/  IADD3 R16, -R8, R5, RZ ;  /* 0x0000000508107210 */ /* 0x004fe40007ffe1ff */
[----:B------:R-:W-:Y:S02]  /*86e0*/  SHF.R.S32.HI R8, RZ, 0x1f, R0 ;  /* 0x0000001fff087819 */ /* 0x000fe40000011400 */
[----:B------:R-:W-:Y:S01]  /*86f0*/  SHF.R.S32.HI R14, RZ, 0x1f, R16 ;  /* 0x0000001fff0e7819 */ /* 0x000fe20000011410 */
[----:B------:R-:W-:Y:S04]  /*8700*/  IMAD.WIDE.U32 R18, R16, UR12, RZ ;  /* 0x0000000c10127c25 */ /* 0x000fe8000f8e00ff */
[----:B------:R-:W-:Y:S02]  /*8710*/  IMAD R5, R14, UR12, RZ ;  /* 0x0000000c0e057c24 */ /* 0x000fe4000f8e02ff */
[----:B------:R-:W-:Y:S02]  /*8720*/  IMAD R7, R8, UR16, RZ ;  /* 0x0000001008077c24 */ /* 0x000fe4000f8e02ff */
[----:B------:R-:W-:Y:S02]  /*8730*/  IMAD R5, R16, UR13, R5 ;  /* 0x0000000d10057c24 */ /* 0x000fe4000f8e0205 */
[----:B------:R-:W-:Y:S03]  /*8740*/  IMAD R7, R0, UR17, R7 ;  /* 0x0000001100077c24 */ /* 0x000fe6000f8e0207 */
[----:B------:R-:W-:Y:S01]  /*8750*/  IADD3 R19, R19, R5, RZ ;  /* 0x0000000513137210 */ /* 0x000fe20007ffe0ff */
[----:B------:R-:W-:Y:S02]  /*8760*/  IMAD.IADD R21, R21, 0x1, R7 ;  /* 0x0000000115157824 */ /* 0x000fe400078e0207 */
[----:B------:R-:W-:Y:S02]  /*8770*/  IMAD R5, R14, UR14, RZ ;  /* 0x0000000e0e057c24 */ /* 0x000fe4000f8e02ff */
[----:B------:R-:W-:Y:S02]  /*8780*/  IMAD R7, R8, UR10, RZ ;  /* 0x0000000a08077c24 */ /* 0x000fe4000f8e02ff */
[----:B------:R-:W-:Y:S04]  /*8790*/  IMAD.WIDE.U32 R20, R16, UR14, R20 ;  /* 0x0000000e10147c25 */ /* 0x000fe8000f8e0014 */
[----:B------:R-:W-:Y:S01]  /*87a0*/  IMAD.WIDE.U32 R18, R0, UR10, R18 ;  /* 0x0000000a00127c25 */ /* 0x000fe2000f8e0012 */
[----:B------:R-:W-:Y:S03]  /*87b0*/  LEA R84, P1, R20, R84, 0x1 ;  /* 0x0000005414547211 */ /* 0x000fe600078208ff */
[----:B------:R-:W-:Y:S01]  /*87c0*/  IMAD R5, R16, UR15, R5 ;  /* 0x0000000f10057c24 */ /* 0x000fe2000f8e0205 */
[----:B------:R-:W-:Y:S01]  /*87d0*/  LEA R82, P0, R18, R82, 0x1 ;  /* 0x0000005212527211 */ /* 0x000fe200078008ff */
[----:B------:R-:W-:Y:S02]  /*87e0*/  IMAD R7, R0, UR11, R7 ;  /* 0x0000000b00077c24 */ /* 0x000fe4000f8e0207 */
[----:B------:R-:W-:Y:S03]  /*87f0*/  IMAD.IADD R8, R21, 0x1, R5 ;  /* 0x0000000115087824 */ /* 0x000fe600078e0205 */
[----:B------:R-:W-:Y:S02]  /*8800*/  IADD3 R14, R19, R7, RZ ;  /* 0x00000007130e7210 */ /* 0x000fe40007ffe0ff */
[----:B------:R-:W-:Y:S02]  /*8810*/  LEA.HI.X R85, R20, R85, R8, 0x1, P1 ;  /* 0x0000005514557211 */ /* 0x000fe400008f0c08 */
[----:B------:R-:W-:Y:S01]  /*8820*/  LEA.HI.X R81, R18, R81, R14, 0x1, P0 ;  /* 0x0000005112517211 */ /* 0x000fe200000f0c0e */
[----:B------:R-:W-:Y:S06]  /*8830*/  BRA `(.L_x_5637) ;  /* 0x0000000000247947 */ /* 0x000fec0003800000 */
.L_x_5636:
[----:B------:R-:W1:Y:S01]  /*8840*/  LDC R2, c[0x0][0x250] ;  /* 0x00009400ff027b82 */ /* 0x000e620000000800 */
[----:B------:R-:W-:Y:S07]  /*8850*/  IMAD.MOV.U32 R83, RZ, RZ, R81 ;  /* 0x000000ffff537224 */ /* 0x000fee00078e0051 */
[----:B------:R-:W2:Y:S02]  /*8860*/  LDC R0, c[0x0][0x248] ;  /* 0x00009200ff007b82 */ /* 0x000ea40000000800 */
[----:B--234-:R-:W-:Y:S02]  /*8870*/  IMAD.U32 R5, R0, -0x40, RZ ;  /* 0xffffffc000057824 */ /* 0x01cfe400078e00ff */
[----:B-1----:R-:W-:Y:S03]  /*8880*/  IMAD.U32 R3, R2, -0x40, RZ ;  /* 0xffffffc002037824 */ /* 0x002fe600078e00ff */
[----:B------:R-:W-:Y:S02]  /*8890*/  LEA R82, P0, R5, R82, 0x1 ;  /* 0x0000005205527211 */ /* 0x000fe400078008ff */
[----:B------:R-:W-:Y:S02]  /*88a0*/  LEA R84, P1, R3, R84, 0x1 ;  /* 0x0000005403547211 */ /* 0x000fe400078208ff */
[----:B------:R-:W-:Y:S02]  /*88b0*/  LEA.HI.X.SX32 R81, R5, R83, 0x1, P0 ;  /* 0x0000005305517211 */ /* 0x000fe400000f0eff */
[----:B------:R-:W-:Y:S09]  /*88c0*/  LEA.HI.X.SX32 R85, R3, R85, 0x1, P1 ;  /* 0x0000005503557211 */ /* 0x000ff200008f0eff */
.L_x_5637:
[----:B------:R-:W-:Y:S04]  /*88d0*/  IADD3 R11, R11, -0x1, RZ ;  /* 0xffffffff0b0b7810 */ /* 0x000fe80007ffe0ff */
[----:B------:R-:W-:Y:S11]  /*88e0*/  ISETP.GT.AND P0, PT, R11, R59, PT ;  /* 0x0000003b0b00720c */ /* 0x000ff60003f04270 */
[----:B------:R-:W-:Y:S02]  /*88f0*/  @!UPT UIADD3 URZ, URZ, URZ, URZ ;  /* 0x0000003f3f3ff290 */ /* 0x000fe4000fffe03f */
[----:B------:R-:W-:Y:S05]  /*8900*/  @P0 BRA `(.L_x_5638) ;  /* 0xffffff9c00a40947 */ /* 0x000fea000383ffff */
.L_x_5569:
[----:B------:R-:W1:Y:S01]  /*8910*/  S2UR UR4, SR_CgaCtaId ;  /* 0x00000000000479c3 */ /* 0x000e620000008800 */
[----:B------:R-:W-:Y:S01]  /*8920*/  ULDC UR12, c[0x0][0x2e0] ;  /* 0x0000b800000c7ab9 */ /* 0x000fe20000000800 */
[----:B------:R-:W-:-:S06]  /*8930*/  UMOV UR10, 0x400 ;  /* 0x00000400000a7882 */ /* 0x000fcc0000000000 */
[----:B------:R-:W-:Y:S01]  /*8940*/  BAR.SYNC.DEFER_BLOCKING 0x0 ;  /* 0x0000000000007b1d */ /* 0x000fe20000010000 */
[----:B------:R-:W-:Y:S02]  /*8950*/  ISETP.NE.AND P1, PT, RZ, UR12, PT ;  /* 0x0000000cff007c0c */ /* 0x000fe4000bf25270 */
[----:B------:R-:W-:-:S05]  /*8960*/  ISETP.GE.AND P0, PT, R100, UR5, PT ;  /* 0x0000000564007c0c */ /* 0x000fca000bf06270 */
[----:B------:R-:W2:Y:S01]  /*8970*/  LDC.64 R2, c[0x0][0x240] ;  /* 0x00009000ff027b82 */ /* 0x000ea20000000a00 */
[----:B------:R-:W-:Y:S01]  /*8980*/  BSSY B3, `(.L_x_5639) ;  /* 0x0000569000037945 */ /* 0x000fe20003800000 */
[----:B-1----:R-:W-:-:S06]  /*8990*/  ULEA UR4, UR4, UR10, 0x18 ;  /* 0x0000000a04047291 */ /* 0x002fcc000f8ec03f */
[----:B------:R-:W-:Y:S02]  /*89a0*/  LEA R153, R125, UR4, 0x1 ;  /* 0x000000047d997c11 */ /* 0x000fe4000f8e08ff */
[C---:B--234-:R-:W-:Y:S01]  /*89b0*/  SHF.L.U64.HI R7, R2.reuse, 0x4, R3 ;  /* 0x0000000402077819 */ /* 0x05cfe20000010203 */
[----:B------:R-:W-:Y:S01]  /*89c0*/  IMAD.SHL.U32 R9, R2, 0x10, RZ ;  /* 0x0000001002097824 */ /* 0x000fe200078e00ff */
[----:B------:R-:W-:Y:S06]  /*89d0*/  @!P1 BRA `(.L_x_5640) ;  /* 0x0000004c00f49947 */ /* 0x000fec0003800000 */
[----:B------:R-:W-:Y:S01]  /*89e0*/  ISETP.NE.U32.AND P1, PT, RZ, UR8, PT ;  /* 0x00000008ff007c0c */ /* 0x000fe2000bf25070 */
[----:B------:R-:W-:-:S03]  /*89f0*/  IMAD.MOV.U32 R0, RZ, RZ, RZ ;  /* 0x000000ffff007224 */ /* 0x000fc600078e00ff */
[----:B------:R-:W-:Y:S01]  /*8a00*/  ISETP.NE.AND.EX P1, PT, RZ, UR9, PT, P1 ;  /* 0x00000009ff007c0c */ /* 0x000fe2000bf25310 */
[----:B------:R-:W-:-:S12]  /*8a10*/  ULDC.64 UR8, c[0x0][0x210] ;  /* 0x0000840000087ab9 */ /* 0x000fd80000000a00 */
[----:B------:R-:W2:Y:S01]  /*8a20*/  @P1 LDG.E R0, desc[UR6][R134.64] ;  /* 0x0000000686001981 */ /* 0x000ea2000c1e1900 */
[CC--:B------:R-:W-:Y:S01]  /*8a30*/  LEA R4, P1, R2.reuse, R130.reuse, 0x5 ;  /* 0x0000008202047211 */ /* 0x0c0fe200078228ff */
[----:B------:R-:W-:Y:S01]  /*8a40*/  ULDC.U8 UR5, c[0x0][0x3c3] ;  /* 0x0000f0c000057ab9 */ /* 0x000fe20000000000 */
[----:B------:R-:W-:Y:S01]  /*8a50*/  IADD3 R9, P2, R9, R130, RZ ;  /* 0x0000008209097210 */ /* 0x000fe20007f5e0ff */
[----:B------:R-:W-:Y:S01]  /*8a60*/  IMAD.MOV.U32 R132, RZ, RZ, R130 ;  /* 0x000000ffff847224 */ /* 0x000fe200078e0082 */
[----:B------:R-:W-:Y:S01]  /*8a70*/  LEA.HI.X R5, R2, R133, R3, 0x5, P1 ;  /* 0x0000008502057211 */ /* 0x000fe200008f2c03 */
[----:B-----5:R-:W-:Y:S01]  /*8a80*/  IMAD.IADD R13, R151, 0x1, -R54 ;  /* 0x00000001970d7824 */ /* 0x020fe200078e0a36 */
[----:B------:R-:W-:Y:S01]  /*8a90*/  LEA R28, P1, R4, UR8, 0x1 ;  /* 0x00000008041c7c11 */ /* 0x000fe2000f8208ff */
[--C-:B------:R-:W-:Y:S01]  /*8aa0*/  IMAD.X R6, R7, 0x1, R133.reuse, P2 ;  /* 0x0000000107067824 */ /* 0x100fe200010e0685 */
[----:B------:R-:W-:Y:S01]  /*8ab0*/  LEA R26, P4, R130, UR8, 0x1 ;  /* 0x00000008821a7c11 */ /* 0x000fe2000f8808ff */
[----:B------:R-:W-:Y:S01]  /*8ac0*/  IMAD.WIDE.U32 R10, R2, 0x30, R132 ;  /* 0x00000030020a7825 */ /* 0x000fe200078e0084 */
[----:B------:R-:W-:-:S02]  /*8ad0*/  LEA.HI.X R29, R4, UR9, R5, 0x1, P1 ;  /* 0x00000009041d7c11 */ /* 0x000fc400088f0c05 */
[----:B------:R-:W-:Y:S01]  /*8ae0*/  ISETP.NE.AND P1, PT, RZ, UR5, PT ;  /* 0x00000005ff007c0c */ /* 0x000fe2000bf25270 */
[----:B------:R-:W-:Y:S01]  /*8af0*/  IMAD R5, R3, 0x30, RZ ;  /* 0x0000003003057824 */ /* 0x000fe200078e02ff */
[C---:B------:R-:W-:Y:S02]  /*8b00*/  LEA R24, P2, R9.reuse, UR8, 0x1 ;  /* 0x0000000809187c11 */ /* 0x040fe4000f8408ff */
[----:B------:R-:W-:Y:S02]  /*8b10*/  LEA.HI.X R27, R130, UR9, R133, 0x1, P4 ;  /* 0x00000009821b7c11 */ /* 0x000fe4000a0f0c85 */
[----:B------:R-:W-:Y:S02]  /*8b20*/  LEA.HI.X R25, R9, UR9, R6, 0x1, P2 ;  /* 0x0000000909197c11 */ /* 0x000fe400090f0c06 */
[----:B------:R-:W-:Y:S02]  /*8b30*/  LEA R14, P4, R10, UR8, 0x1 ;  /* 0x000000080a0e7c11 */ /* 0x000fe4000f8808ff */
[----:B------:R-:W-:-:S04]  /*8b40*/  ISETP.GE.AND P2, PT, R128, R13, PT ;  /* 0x0000000d8000720c */ /* 0x000fc80003f46270 */
[----:B------:R-:W-:Y:S02]  /*8b50*/  ISETP.GT.AND P2, PT, R48, -0x8, !P2 ;  /* 0xfffffff83000780c */ /* 0x000fe40005744270 */
[----:B--2---:R-:W-:-:S05]  /*8b60*/  IADD3 R0, R0, R61, R54 ;  /* 0x0000003d00007210 */ /* 0x004fca0007ffe036 */
[----:B------:R-:W-:Y:S02]  /*8b70*/  IMAD R3, R121, R0, RZ ;  /* 0x0000000079037224 */ /* 0x000fe400078e02ff */
[----:B------:R-:W-:-:S03]  /*8b80*/  IMAD.IADD R0, R11, 0x1, R5 ;  /* 0x000000010b007824 */ /* 0x000fc600078e0205 */
[-C--:B------:R-:W-:Y:S02]  /*8b90*/  IADD3 R6, P6, R117, R3.reuse, RZ ;  /* 0x0000000375067210 */ /* 0x080fe40007fde0ff */
[----:B------:R-:W-:Y:S02]  /*8ba0*/  IADD3 R2, P5, R116, R3, RZ ;  /* 0x0000000374027210 */ /* 0x000fe40007fbe0ff */
[----:B------:R-:W-:Y:S02]  /*8bb0*/  SHF.R.S32.HI R3, RZ, 0x1f, R3 ;  /* 0x0000001fff037819 */ /* 0x000fe40000011403 */
[----:B------:R-:W-:-:S03]  /*8bc0*/  LEA.HI.X R15, R10, UR9, R0, 0x1, P4 ;  /* 0x000000090a0f7c11 */ /* 0x000fc6000a0f0c00 */
[--C-:B------:R-:W-:Y:S02]  /*8bd0*/  IMAD.X R7, R108, 0x1, R3.reuse, P6 ;  /* 0x000000016c077824 */ /* 0x100fe400030e0603 */
[----:B------:R-:W-:Y:S01]  /*8be0*/  IMAD.X R12, R105, 0x1, R3, P5 ;  /* 0x00000001690c7824 */ /* 0x000fe200028e0603 */
[----:B------:R-:W-:Y:S06]  /*8bf0*/  @!P1 BRA `(.L_x_5641) ;  /* 0x0000001c003c9947 */ /* 0x000fec0003800000 */
[----:B------:R-:W-:Y:S04]  /*8c00*/  BSSY B2, `(.L_x_5642) ;  /* 0x0000070000027945 */ /* 0x000fe80003800000 */
[----:B------:R-:W-:Y:S05]  /*8c10*/  @!P2 BRA `(.L_x_5643) ;  /* 0x0000000400b8a947 */ /* 0x000fea0003800000 */
[----:B------:R-:W-:Y:S01]  /*8c20*/  ULDC UR5, c[0x0][0x2d0] ;  /* 0x0000b40000057ab9 */ /* 0x000fe20000000800 */
[----:B------:R-:W-:Y:S01]  /*8c30*/  IMAD.SHL.U32 R30, R6, 0x2, RZ ;  /* 0x00000002061e7824 */ /* 0x000fe200078e00ff */
[----:B------:R-:W-:Y:S01]  /*8c40*/  ISETP.GE.AND P1, PT, R102, UR5, PT ;  /* 0x0000000566007c0c */ /* 0x000fe2000bf26270 */
[----:B------:R-:W-:Y:S01]  /*8c50*/  ULDC.64 UR10, c[0x0][0x358] ;  /* 0x0000d600000a7ab9 */ /* 0x000fe20000000a00 */
[----:B------:R-:W-:Y:S01]  /*8c60*/  ULDC.64 UR8, c[0x0][0x360] ;  /* 0x0000d80000087ab9 */ /* 0x000fe20000000a00 */
[----:B------:R-:W-:Y:S01]  /*8c70*/  SHF.L.U64.HI R0, R6, 0x1, R7 ;  /* 0x0000000106007819 */ /* 0x000fe20000010207 */
[----:B------:R-:W-:Y:S01]  /*8c80*/  BSSY B1, `(.L_x_5644) ;  /* 0x0000036000017945 */ /* 0x000fe20003800000 */
[C---:B------:R-:W-:Y:S02]  /*8c90*/  IADD3 R22, P4, R30.reuse, UR10, RZ ;  /* 0x0000000a1e167c10 */ /* 0x040fe4000ff9e0ff */
[----:B------:R-:W-:Y:S02]  /*8ca0*/  IADD3 R30, P2, R30, UR8, RZ ;  /* 0x000000081e1e7c10 */ /* 0x000fe4000ff5e0ff */
[----:B------:R-:W-:-:S02]  /*8cb0*/  IADD3.X R23, R0, UR11, RZ, P4, !PT ;  /* 0x0000000b00177c10 */ /* 0x000fc4000a7fe4ff */
[----:B------:R-:W-:Y:S02]  /*8cc0*/  IADD3.X R31, R0, UR9, RZ, P2, !PT ;  /* 0x00000009001f7c10 */ /* 0x000fe400097fe4ff */
[----:B------:R1:W-:Y:S01]  /*8cd0*/  @P1 STS.128 [R153], RZ ;  /* 0x000000ff99001388 */ /* 0x0003e20000000c00 */
[----:B------:R-:W-:Y:S06]  /*8ce0*/  @P1 BRA `(.L_x_5645) ;  /* 0x0000000000bc1947 */ /* 0x000fec0003800000 */
[----:B------:R2:W5:Y:S01]  /*8cf0*/  LDG.E.128 R8, desc[UR6][R26.64] ;  /* 0x000000061a087981 */ /* 0x000562000c1e1d00 */
[----:B------:R-:W-:Y:S01]  /*8d00*/  ISETP.GE.AND P1, PT, R102, UR12, PT ;  /* 0x0000000c66007c0c */ /* 0x000fe2000bf26270 */
[----:B------:R-:W-:-:S12]  /*8d10*/  BSSY B0, `(.L_x_5646) ;  /* 0x000002b000007945 */ /* 0x000fd80003800000 */
[----:B------:R-:W-:Y:S05]  /*8d20*/  @P1 BRA `(.L_x_5647) ;  /* 0x0000000000a41947 */ /* 0x000fea0003800000 */
[----:B------:R-:W3:Y:S04]  /*8d30*/  LDG.E.64 R2, desc[UR6][R30.64] ;  /* 0x000000061e027981 */ /* 0x000ee8000c1e1b00 */
[----:B------:R-:W4:Y:S01]  /*8d40*/  LDG.E.64 R4, desc[UR6][R22.64] ;  /* 0x0000000616047981 */ /* 0x000f22000c1e1b00 */
[----:B-----5:R-:W-:Y:S01]  /*8d50*/  MOV R19, R10 ;  /* 0x0000000a00137202 */ /* 0x020fe20000000f00 */
        /* <DEDUP_REMOVED lines=12> */
[----:B------:R-:W-:-:S02]  /*8e20*/  HADD2.F32 R3, -RZ, R3.H0_H0 ;  /* 0x20000003ff037230 */ /* 0x000fc40000004100 */
[----:B------:R-:W-:Y:S01]  /*8e30*/  FFMA.FTZ R9, R18, R12, -R9 ;  /* 0x0000000c12097223 */ /* 0x000fe20000010809 */
[----:B------:R-:W-:Y:S01]  /*8e40*/  FFMA.FTZ R10, R21, R16, R10 ;  /* 0x00000010150a7223 */ /* 0x000fe2000001000a */
[----:B------:R-:W-:Y:S01]  /*8e50*/  FFMA.FTZ R0, R17, R12, R0 ;  /* 0x0000000c11007223 */ /* 0x000fe20000010000 */
[--C-:B------:R-:W-:Y:S02]  /*8e60*/  HADD2.F32 R17, -RZ, R8.reuse.H0_H0 ;  /* 0x20000008ff117230 */ /* 0x100fe40000004100 */
[----:B------:R-:W-:Y:S01]  /*8e70*/  FFMA.FTZ R11, R20, R16, -R11 ;  /* 0x00000010140b7223 */ /* 0x000fe2000001080b */
[----:B------:R-:W-:Y:S02]  /*8e80*/  HADD2.F32 R21, -RZ, R8.H1_H1 ;  /* 0x30000008ff157230 */ /* 0x000fe40000004100 */
[--C-:B------:R-:W-:Y:S02]  /*8e90*/  HADD2.F32 R12, -RZ, R19.reuse.H1_H1 ;  /* 0x30000013ff0c7230 */ /* 0x100fe40000004100 */
[----:B------:R-:W-:Y:S01]  /*8ea0*/  HADD2.F32 R8, -RZ, R19.H0_H0 ;  /* 0x20000013ff087230 */ /* 0x000fe20000004100 */
[----:B------:R-:W-:Y:S01]  /*8eb0*/  F2FP.F16.F32.PACK_AB R10, R10, R11 ;  /* 0x0000000b0a0a723e */ /* 0x000fe200000000ff */
[----:B------:R-:W-:-:S02]  /*8ec0*/  HADD2.F32 R2, -RZ, R2.H0_H0 ;  /* 0x20000002ff027230 */ /* 0x000fc40000004100 */
        /* <DEDUP_REMOVED lines=12> */
[----:B------:R-:W-:Y:S02]  /*8f90*/  MOV R9, R10 ;  /* 0x0000000a00097202 */ /* 0x000fe40000000f00 */
[----:B------:R-:W-:Y:S02]  /*8fa0*/  F2FP.F16.F32.PACK_AB R8, R21, R16 ;  /* 0x000000101508723e */ /* 0x000fe400000000ff */
[----:B------:R-:W-:Y:S02]  /*8fb0*/  MOV R10, R12 ;  /* 0x0000000c000a7202 */ /* 0x000fe40000000f00 */
.L_x_5647:
[----:B------:R-:W-:Y:S05]  /*8fc0*/  BSYNC B0 ;  /* 0x0000000000007941 */ /* 0x000fea0003800000 */
.L_x_5646:
[----:B-----5:R3:W-:Y:S02]  /*8fd0*/  STS.128 [R153], R8 ;  /* 0x0000000899007388 */ /* 0x0207e40000000c00 */
.L_x_5645:
[----:B------:R-:W-:Y:S05]  /*8fe0*/  BSYNC B1 ;  /* 0x0000000000017941 */ /* 0x000fea0003800000 */
.L_x_5644:
[----:B------:R4:W-:Y:S01]  /*8ff0*/  @P0 STS.128 [R153+0x2000], RZ ;  /* 0x002000ff99000388 */ /* 0x0009e20000000c00 */
[----:B------:R-:W-:Y:S05]  /*9000*/  @P0 BRA `(.L_x_5643) ;  /* 0x0000000000bc0947 */ /* 0x000fea0003800000 */
[----:B---3--:R3:W5:Y:S01]  /*9010*/  LDG.E.128 R8, desc[UR6][R26.64+0x80] ;  /* 0x000080061a087981 */ /* 0x008762000c1e1d00 */
[----:B------:R-:W-:Y:S01]  /*9020*/  ISETP.GE.AND P1, PT, R100, UR12, PT ;  /* 0x0000000c64007c0c */ /* 0x000fe2000bf26270 */
[----:B------:R-:W-:-:S12]  /*9030*/  BSSY B0, `(.L_x_5648) ;  /* 0x000002b000007945 */ /* 0x000fd80003800000 */
[----:B------:R-:W-:Y:S05]  /*9040*/  @P1 BRA `(.L_x_5649) ;  /* 0x0000000000a41947 */ /* 0x000fea0003800000 */
[----:B------:R-:W2:Y:S04]  /*9050*/  LDG.E.64 R2, desc[UR6][R30.64+0x40] ;  /* 0x000040061e027981 */ /* 0x000ea8000c1e1b00 */
[----:B------:R-:W4:Y:S01]  /*9060*/  LDG.E.64 R4, desc[UR6][R22.64+0x40] ;  /* 0x0000400616047981 */ /* 0x000f22000c1e1b00 */
[----:B-----5:R-:W-:Y:S01]  /*9070*/  MOV R19, R10 ;  /* 0x0000000a00137202 */ /* 0x020fe20000000f00 */
[----:B------:R-:W-:Y:S02]  /*9080*/  HADD2.F32 R21, -RZ, R9.H1_H1 ;  /* 0x30000009ff157230 */ /* 0x000fe40000004100 */
[----:B------:R-:W-:Y:S02]  /*9090*/  HADD2.F32 R17, -RZ, R11.H1_H1 ;  /* 0x3000000bff117230 */ /* 0x000fe40000004100 */
[----:B------:R-:W-:-:S02]  /*90a0*/  HADD2.F32 R20, -RZ, R9.H0_H0 ;  /* 0x20000009ff147230 */ /* 0x000fc40000004100 */
[----:B------:R-:W-:Y:S02]  /*90b0*/  HADD2.F32 R18, -RZ, R11.H0_H0 ;  /* 0x2000000bff127230 */ /* 0x000fe40000004100 */
        /* <DEDUP_REMOVED lines=34> */
.L_x_5649:
[----:B------:R-:W-:Y:S05]  /*92e0*/  BSYNC B0 ;  /* 0x0000000000007941 */ /* 0x000fea0003800000 */
.L_x_5648:
[----:B-----5:R1:W-:Y:S02]  /*92f0*/  STS.128 [R153+0x2000], R8 ;  /* 0x0020000899007388 */ /* 0x0203e40000000c00 */
.L_x_5643:
[----:B------:R-:W-:Y:S05]  /*9300*/  BSYNC B2 ;  /* 0x0000000000027941 */ /* 0x000fea0003800000 */
.L_x_5642:
[----:B------:R-:W-:Y:S01]  /*9310*/  VIADD R0, R128, 0x10 ;  /* 0x0000001080007836 */ /* 0x000fe20000000000 */
[----:B------:R-:W-:Y:S04]  /*9320*/  BSSY B2, `(.L_x_5650) ;  /* 0x0000071000027945 */ /* 0x000fe80003800000 */
[----:B------:R-:W-:-:S04]  /*9330*/  ISETP.GE.AND P1, PT, R0, R13, PT ;  /* 0x0000000d0000720c */ /* 0x000fc80003f26270 */
[----:B------:R-:W-:-:S13]  /*9340*/  ISETP.LT.OR P1, PT, R48, -0x87, P1 ;  /* 0xffffff793000780c */ /* 0x000fda0000f21670 */
[----:B------:R-:W-:Y:S05]  /*9350*/  @P1 BRA `(.L_x_5651) ;  /* 0x0000000400b41947 */ /* 0x000fea0003800000 */
[----:B------:R-:W-:Y:S01]  /*9360*/  ULDC UR5, c[0x0][0x2d0] ;  /* 0x0000b40000057ab9 */ /* 0x000fe20000000800 */
[C---:B------:R-:W-:Y:S01]  /*9370*/  IADD3 R2, P2, R119.reuse, R6, RZ ;  /* 0x0000000677027210 */ /* 0x040fe20007f5e0ff */
[----:B------:R-:W-:Y:S01]  /*9380*/  ULDC.64 UR10, c[0x0][0x358] ;  /* 0x0000d600000a7ab9 */ /* 0x000fe20000000a00 */
[----:B------:R-:W-:Y:S01]  /*9390*/  ISETP.GE.AND P1, PT, R102, UR5, PT ;  /* 0x0000000566007c0c */ /* 0x000fe2000bf26270 */
[----:B------:R-:W-:Y:S01]  /*93a0*/  ULDC.64 UR8, c[0x0][0x360] ;  /* 0x0000d80000087ab9 */ /* 0x000fe20000000a00 */
[----:B------:R-:W-:Y:S01]  /*93b0*/  LEA.HI.X.SX32 R119, R119, R7, 0x1, P2 ;  /* 0x0000000777777211 */ /* 0x000fe200010f0eff */
[C---:B------:R-:W-:Y:S01]  /*93c0*/  IMAD.SHL.U32 R32, R2.reuse, 0x2, RZ ;  /* 0x0000000202207824 */ /* 0x040fe200078e00ff */
[----:B------:R-:W-:Y:S02]  /*93d0*/  BSSY B1, `(.L_x_5652) ;  /* 0x0000037000017945 */ /* 0x000fe40003800000 */
[----:B------:R-:W-:Y:S02]  /*93e0*/  SHF.L.U64.HI R2, R2, 0x1, R119 ;  /* 0x0000000102027819 */ /* 0x000fe40000010277 */
[----:B------:R-:W-:-:S02]  /*93f0*/  IADD3 R30, P4, R32, UR10, RZ ;  /* 0x0000000a201e7c10 */ /* 0x000fc4000ff9e0ff */
[----:B------:R-:W-:Y:S02]  /*9400*/  IADD3 R32, P2, R32, UR8, RZ ;  /* 0x0000000820207c10 */ /* 0x000fe4000ff5e0ff */
[C---:B------:R-:W-:Y:S01]  /*9410*/  IADD3.X R31, R2.reuse, UR11, RZ, P4, !PT ;  /* 0x0000000b021f7c10 */ /* 0x040fe2000a7fe4ff */
[----:B------:R1:W-:Y:S01]  /*9420*/  @P1 STS.128 [R153+0x800], RZ ;  /* 0x000800ff99001388 */ /* 0x0003e20000000c00 */
[----:B------:R-:W-:Y:S01]  /*9430*/  IADD3.X R33, R2, UR9, RZ, P2, !PT ;  /* 0x0000000902217c10 */ /* 0x000fe200097fe4ff */
[----:B------:R-:W-:Y:S08]  /*9440*/  @P1 BRA `(.L_x_5653) ;  /* 0x0000000000bc1947 */ /* 0x000ff00003800000 */
[----:B-1-3--:R1:W5:Y:S01]  /*9450*/  LDG.E.128 R8, desc[UR6][R24.64] ;  /* 0x0000000618087981 */ /* 0x00a362000c1e1d00 */
[----:B------:R-:W-:Y:S01]  /*9460*/  ISETP.GE.AND P1, PT, R102, UR12, PT ;  /* 0x0000000c66007c0c */ /* 0x000fe2000bf26270 */
[----:B------:R-:W-:-:S12]  /*9470*/  BSSY B0, `(.L_x_5654) ;  /* 0x000002b000007945 */ /* 0x000fd80003800000 */
[----:B------:R-:W-:Y:S05]  /*9480*/  @P1 BRA `(.L_x_5655) ;  /* 0x0000000000a41947 */ /* 0x000fea0003800000 */
[----:B------:R-:W3:Y:S04]  /*9490*/  LDG.E.64 R2, desc[UR6][R32.64] ;  /* 0x0000000620027981 */ /* 0x000ee8000c1e1b00 */
[----:B------:R-:W2:Y:S01]  /*94a0*/  LDG.E.64 R4, desc[UR6][R30.64] ;  /* 0x000000061e047981 */ /* 0x000ea2000c1e1b00 */
[----:B-----5:R-:W-:Y:S01]  /*94b0*/  MOV R18, R11 ;  /* 0x0000000b00127202 */ /* 0x020fe20000000f00 */
[--C-:B------:R-:W-:Y:S01]  /*94c0*/  HADD2.F32 R21, -RZ, R9.reuse.H0_H0 ;  /* 0x20000009ff157230 */ /* 0x100fe20000004100 */
[----:B------:R-:W-:Y:S01]  /*94d0*/  MOV R20, R10 ;  /* 0x0000000a00147202 */ /* 0x000fe20000000f00 */
[----:B------:R-:W-:Y:S02]  /*94e0*/  HADD2.F32 R22, -RZ, R9.H1_H1 ;  /* 0x30000009ff167230 */ /* 0x000fe40000004100 */
[----:B------:R-:W-:-:S02]  /*94f0*/  HADD2.F32 R19, -RZ, R18.H0_H0 ;  /* 0x20000012ff137230 */ /* 0x000fc40000004100 */
[----:B------:R-:W-:Y:S02]  /*9500*/  HADD2.F32 R18, -RZ, R18.H1_H1 ;  /* 0x30000012ff127230 */ /* 0x000fe40000004100 */
[----:B---3--:R-:W-:Y:S02]  /*9510*/  HADD2.F32 R11, -RZ, R2.H1_H1 ;  /* 0x30000002ff0b7230 */ /* 0x008fe40000004100 */
[----:B------:R-:W-:Y:S02]  /*9520*/  HADD2.F32 R9, -RZ, R3.H1_H1 ;  /* 0x30000003ff097230 */ /* 0x000fe40000004100 */
[----:B--2---:R-:W-:Y:S02]  /*9530*/  HADD2.F32 R17, -RZ, R4.H1_H1 ;  /* 0x30000004ff117230 */ /* 0x004fe40000004100 */
[-C--:B------:R-:W-:Y:S01]  /*9540*/  FMUL.FTZ R12, R22, R11.reuse ;  /* 0x0000000b160c7220 */ /* 0x080fe20000410000 */
[----:B------:R-:W-:Y:S02]  /*9550*/  HADD2.F32 R16, -RZ, R5.H1_H1 ;  /* 0x30000005ff107230 */ /* 0x000fe40000004100 */
[----:B------:R-:W-:Y:S01]  /*9560*/  FMUL.FTZ R11, R21, R11 ;  /* 0x0000000b150b7220 */ /* 0x000fe20000410000 */
[-C--:B------:R-:W-:Y:S01]  /*9570*/  FMUL.FTZ R10, R18, R9.reuse ;  /* 0x00000009120a7220 */ /* 0x080fe20000410000 */
[----:B------:R-:W-:Y:S01]  /*9580*/  FMUL.FTZ R9, R19, R9 ;  /* 0x0000000913097220 */ /* 0x000fe20000410000 */
[-C--:B------:R-:W-:Y:S01]  /*9590*/  FFMA.FTZ R12, R21, R17.reuse, -R12 ;  /* 0x00000011150c7223 */ /* 0x080fe2000001080c */
[----:B------:R-:W-:Y:S01]  /*95a0*/  FFMA.FTZ R11, R22, R17, R11 ;  /* 0x00000011160b7223 */ /* 0x000fe2000001000b */
[----:B------:R-:W-:Y:S01]  /*95b0*/  FFMA.FTZ R10, R19, R16, -R10 ;  /* 0x00000010130a7223 */ /* 0x000fe2000001080a */
[----:B------:R-:W-:-:S02]  /*95c0*/  HADD2.F32 R17, -RZ, R8.H0_H0 ;  /* 0x20000008ff117230 */ /* 0x000fc40000004100 */
[----:B------:R-:W-:Y:S01]  /*95d0*/  FFMA.FTZ R9, R18, R16, R9 ;  /* 0x0000001012097223 */ /* 0x000fe20000010009 */
[----:B------:R-:W-:Y:S01]  /*95e0*/  HADD2.F32 R19, -RZ, R8.H1_H1 ;  /* 0x30000008ff137230 */ /* 0x000fe20000004100 */
[----:B------:R-:W-:Y:S01]  /*95f0*/  F2FP.F16.F32.PACK_AB R12, R11, R12 ;  /* 0x0000000c0b0c723e */ /* 0x000fe200000000ff */
[----:B------:R-:W-:Y:S02]  /*9600*/  HADD2.F32 R8, -RZ, R20.H0_H0 ;  /* 0x20000014ff087230 */ /* 0x000fe40000004100 */
[----:B------:R-:W-:Y:S01]  /*9610*/  HADD2.F32 R2, -RZ, R2.H0_H0 ;  /* 0x20000002ff027230 */ /* 0x000fe20000004100 */
[----:B------:R-:W-:Y:S01]  /*9620*/  F2FP.F16.F32.PACK_AB R11, R9, R10 ;  /* 0x0000000a090b723e */ /* 0x000fe200000000ff */
[----:B------:R-:W-:Y:S01]  /*9630*/  HADD2.F32 R3, -RZ, R3.H0_H0 ;  /* 0x20000003ff037230 */ /* 0x000fe20000004100 */
[----:B------:R-:W-:Y:S01]  /*9640*/  MOV R9, R12 ;  /* 0x0000000c00097202 */ /* 0x000fe20000000f00 */
[----:B------:R-:W-:Y:S02]  /*9650*/  HADD2.F32 R20, -RZ, R20.H1_H1 ;  /* 0x30000014ff147230 */ /* 0x000fe40000004100 */
[----:B------:R-:W-:Y:S01]  /*9660*/  FMUL.FTZ R16, R19, R2 ;  /* 0x0000000213107220 */ /* 0x000fe20000410000 */
[----:B------:R-:W-:-:S02]  /*9670*/  HADD2.F32 R4, -RZ, R4.H0_H0 ;  /* 0x20000004ff047230 */ /* 0x000fc40000004100 */
        /* <DEDUP_REMOVED lines=10> */
.L_x_5655:
[----:B------:R-:W-:Y:S05]  /*9720*/  BSYNC B0 ;  /* 0x0000000000007941 */ /* 0x000fea0003800000 */
.L_x_5654:
[----:B-----5:R3:W-:Y:S02]  /*9730*/  STS.128 [R153+0x800], R8 ;  /* 0x0008000899007388 */ /* 0x0207e40000000c00 */
.L_x_5653:
[----:B------:R-:W-:Y:S05]  /*9740*/  BSYNC B1 ;  /* 0x0000000000017941 */ /* 0x000fea0003800000 */
.L_x_5652:
[----:B------:R1:W-:Y:S01]  /*9750*/  @P0 STS.128 [R153+0x2800], RZ ;  /* 0x002800ff99000388 */ /* 0x0003e20000000c00 */
[----:B------:R-:W-:Y:S05]  /*9760*/  @P0 BRA `(.L_x_5651) ;  /* 0x0000000000b00947 */ /* 0x000fea0003800000 */
[----:B-123--:R-:W5:Y:S01]  /*9770*/  LDG.E.128 R24, desc[UR6][R24.64+0x80] ;  /* 0x0000800618187981 */ /* 0x00ef62000c1e1d00 */
[----:B------:R-:W-:Y:S01]  /*9780*/  ISETP.GE.AND P1, PT, R100, UR12, PT ;  /* 0x0000000c64007c0c */ /* 0x000fe2000bf26270 */
[----:B------:R-:W-:-:S12]  /*9790*/  BSSY B0, `(.L_x_5656) ;  /* 0x0000028000007945 */ /* 0x000fd80003800000 */
[----:B------:R-:W-:Y:S05]  /*97a0*/  @P1 BRA `(.L_x_5657) ;  /* 0x0000000000981947 */ /* 0x000fea0003800000 */
[----:B------:R-:W2:Y:S04]  /*97b0*/  LDG.E.64 R2, desc[UR6][R32.64+0x40] ;  /* 0x0000400620027981 */ /* 0x000ea8000c1e1b00 */
[----:B------:R-:W3:Y:S01]  /*97c0*/  LDG.E.64 R4, desc[UR6][R30.64+0x40] ;  /* 0x000040061e047981 */ /* 0x000ee2000c1e1b00 */
[----:B-----5:R-:W-:Y:S02]  /*97d0*/  HADD2.F32 R17, -RZ, R27.H1_H1 ;  /* 0x3000001bff117230 */ /* 0x020fe40000004100 */
[----:B------:R-:W-:Y:S02]  /*97e0*/  HADD2.F32 R19, -RZ, R25.H1_H1 ;  /* 0x30000019ff137230 */ /* 0x000fe40000004100 */
[----:B------:R-:W-:Y:S02]  /*97f0*/  HADD2.F32 R18, -RZ, R27.H0_H0 ;  /* 0x2000001bff127230 */ /* 0x000fe40000004100 */
        /* <DEDUP_REMOVED lines=13> */
[----:B------:R-:W-:Y:S02]  /*98d0*/  HADD2.F32 R12, -RZ, R26.H0_H0 ;  /* 0x2000001aff0c7230 */ /* 0x000fe40000004100 */
[----:B------:R-:W-:Y:S01]  /*98e0*/  FFMA.FTZ R11, R20, R16, -R11 ;  /* 0x00000010140b7223 */ /* 0x000fe2000001080b */
[----:B------:R-:W-:Y:S01]  /*98f0*/  HADD2.F32 R3, -RZ, R3.H0_H0 ;  /* 0x20000003ff037230 */ /* 0x000fe20000004100 */
[----:B------:R-:W-:Y:S01]  /*9900*/  F2FP.F16.F32.PACK_AB R27, R8, R9 ;  /* 0x00000009081b723e */ /* 0x000fe200000000ff */
[----:B------:R-:W-:Y:S02]  /*9910*/  HADD2.F32 R19, -RZ, R24.H1_H1 ;  /* 0x30000018ff137230 */ /* 0x000fe40000004100 */
[----:B------:R-:W-:Y:S01]  /*9920*/  HADD2.F32 R26, -RZ, R26.H1_H1 ;  /* 0x3000001aff1a7230 */ /* 0x000fe20000004100 */
[----:B------:R-:W-:Y:S01]  /*9930*/  F2FP.F16.F32.PACK_AB R25, R10, R11 ;  /* 0x0000000b0a19723e */ /* 0x000fe200000000ff */
[----:B------:R-:W-:-:S02]  /*9940*/  HADD2.F32 R17, -RZ, R24.H0_H0 ;  /* 0x20000018ff117230 */ /* 0x000fc40000004100 */
[-C--:B------:R-:W-:Y:S01]  /*9950*/  FMUL.FTZ R16, R19, R2.reuse ;  /* 0x0000000213107220 */ /* 0x080fe20000410000 */
[----:B------:R-:W-:Y:S02]  /*9960*/  HADD2.F32 R4, -RZ, R4.H0_H0 ;  /* 0x20000004ff047230 */ /* 0x000fe40000004100 */
        /* <DEDUP_REMOVED lines=10> */
.L_x_5657:
[----:B------:R-:W-:Y:S05]  /*9a10*/  BSYNC B0 ;  /* 0x0000000000007941 */ /* 0x000fea0003800000 */
.L_x_5656:
[----:B-----5:R1:W-:Y:S02]  /*9a20*/  STS.128 [R153+0x2800], R24 ;  /* 0x0028001899007388 */ /* 0x0203e40000000c00 */
.L_x_5651:
[----:B------:R-:W-:Y:S05]  /*9a30*/  BSYNC B2 ;  /* 0x0000000000027941 */ /* 0x000fea0003800000 */
.L_x_5650:
[----:B------:R-:W-:Y:S01]  /*9a40*/  VIADD R16, R128, 0x20 ;  /* 0x0000002080107836 */ /* 0x000fe20000000000 */
[----:B------:R-:W-:Y:S04]  /*9a50*/  BSSY B2, `(.L_x_5658) ;  /* 0x0000072000027945 */ /* 0x000fe80003800000 */
[----:B------:R-:W-:-:S04]  /*9a60*/  ISETP.GE.AND P1, PT, R16, R13, PT ;  /* 0x0000000d1000720c */ /* 0x000fc80003f26270 */
[----:B------:R-:W-:-:S13]  /*9a70*/  ISETP.LT.OR P1, PT, R48, -0x107, P1 ;  /* 0xfffffef93000780c */ /* 0x000fda0000f21670 */
[----:B------:R-:W-:Y:S05]  /*9a80*/  @P1 BRA `(.L_x_5659) ;  /* 0x0000000400b81947 */ /* 0x000fea0003800000 */
[----:B------:R-:W-:Y:S01]  /*9a90*/  ULDC UR5, c[0x0][0x2d0] ;  /* 0x0000b40000057ab9 */ /* 0x000fe20000000800 */
[----:B------:R-:W-:Y:S01]  /*9aa0*/  IMAD.SHL.U32 R2, R121, 0x20, RZ ;  /* 0x0000002079027824 */ /* 0x000fe200078e00ff */
[----:B------:R-:W-:Y:S01]  /*9ab0*/  ISETP.GE.AND P1, PT, R102, UR5, PT ;  /* 0x0000000566007c0c */ /* 0x000fe2000bf26270 */
[----:B------:R-:W-:Y:S01]  /*9ac0*/  ULDC.64 UR10, c[0x0][0x358] ;  /* 0x0000d600000a7ab9 */ /* 0x000fe20000000a00 */
[----:B------:R-:W-:Y:S01]  /*9ad0*/  ULDC.64 UR8, c[0x0][0x360] ;  /* 0x0000d80000087ab9 */ /* 0x000fe20000000a00 */
[----:B------:R-:W-:Y:S01]  /*9ae0*/  BSSY B1, `(.L_x_5660) ;  /* 0x000003a000017945 */ /* 0x000fe20003800000 */
[----:B------:R-:W-:-:S04]  /*9af0*/  IADD3 R3, P2, R2, R6, RZ ;  /* 0x0000000602037210 */ /* 0x000fc80007f5e0ff */
[----:B------:R-:W-:Y:S01]  /*9b00*/  LEA.HI.X.SX32 R2, R2, R7, 0x1, P2 ;  /* 0x0000000702027211 */ /* 0x000fe200010f0eff */
[----:B-123--:R-:W-:-:S03]  /*9b10*/  IMAD.SHL.U32 R26, R3, 0x2, RZ ;  /* 0x00000002031a7824 */ /* 0x00efc600078e00ff */
[----:B------:R-:W-:Y:S01]  /*9b20*/  SHF.L.U64.HI R2, R3, 0x1, R2 ;  /* 0x0000000103027819 */ /* 0x000fe20000010202 */
[----:B------:R1:W-:Y:S01]  /*9b30*/  @P1 STS.128 [R153+0x1000], RZ ;  /* 0x001000ff99001388 */ /* 0x0003e20000000c00 */
[C---:B------:R-:W-:Y:S02]  /*9b40*/  IADD3 R24, P4, R26.reuse, UR10, RZ ;  /* 0x0000000a1a187c10 */ /* 0x040fe4000ff9e0ff */
[----:B------:R-:W-:Y:S02]  /*9b50*/  IADD3 R26, P2, R26, UR8, RZ ;  /* 0x000000081a1a7c10 */ /* 0x000fe4000ff5e0ff */
[C---:B------:R-:W-:Y:S02]  /*9b60*/  IADD3.X R25, R2.reuse, UR11, RZ, P4, !PT ;  /* 0x0000000b02197c10 */ /* 0x040fe4000a7fe4ff */
[----:B------:R-:W-:Y:S01]  /*9b70*/  IADD3.X R27, R2, UR9, RZ, P2, !PT ;  /* 0x00000009021b7c10 */ /* 0x000fe200097fe4ff */
[----:B------:R-:W-:Y:S08]  /*9b80*/  @P1 BRA `(.L_x_5661) ;  /* 0x0000000000bc1947 */ /* 0x000ff00003800000 */
[----:B------:R2:W5:Y:S01]  /*9b90*/  LDG.E.128 R8, desc[UR6][R28.64] ;  /* 0x000000061c087981 */ /* 0x000562000c1e1d00 */
[----:B------:R-:W-:Y:S01]  /*9ba0*/  ISETP.GE.AND P1, PT, R102, UR12, PT ;  /* 0x0000000c66007c0c */ /* 0x000fe2000bf26270 */
[----:B------:R-:W-:-:S12]  /*9bb0*/  BSSY B0, `(.L_x_5662) ;  /* 0x000002b000007945 */ /* 0x000fd80003800000 */
[----:B------:R-:W-:Y:S05]  /*9bc0*/  @P1 BRA `(.L_x_5663) ;  /* 0x0000000000a41947 */ /* 0x000fea0003800000 */
[----:B------:R-:W3:Y:S04]  /*9bd0*/  LDG.E.64 R2, desc[UR6][R26.64] ;  /* 0x000000061a027981 */ /* 0x000ee8000c1e1b00 */
[----:B------:R-:W4:Y:S01]  /*9be0*/  LDG.E.64 R4, desc[UR6][R24.64] ;  /* 0x0000000618047981 */ /* 0x000f22000c1e1b00 */
        /* <DEDUP_REMOVED lines=39> */
.L_x_5663:
[----:B------:R-:W-:Y:S05]  /*9e60*/  BSYNC B0 ;  /* 0x0000000000007941 */ /* 0x000fea0003800000 */
.L_x_5662:
[----:B-----5:R3:W-:Y:S02]  /*9e70*/  STS.128 [R153+0x1000], R8 ;  /* 0x0010000899007388 */ /* 0x0207e40000000c00 */
.L_x_5661:
[----:B------:R-:W-:Y:S05]  /*9e80*/  BSYNC B1 ;  /* 0x0000000000017941 */ /* 0x000fea0003800000 */
.L_x_5660:
[----:B------:R1:W-:Y:S01]  /*9e90*/  @P0 STS.128 [R153+0x3000], RZ ;  /* 0x003000ff99000388 */ /* 0x0003e20000000c00 */
[----:B------:R-:W-:Y:S05]  /*9ea0*/  @P0 BRA `(.L_x_5659) ;  /* 0x0000000000b00947 */ /* 0x000fea0003800000 */
[----:B--2---:R-:W5:Y:S01]  /*9eb0*/  LDG.E.128 R28, desc[UR6][R28.64+0x80] ;  /* 0x000080061c1c7981 */ /* 0x004f62000c1e1d00 */
[----:B------:R-:W-:Y:S01]  /*9ec0*/  ISETP.GE.AND P1, PT, R100, UR12, PT ;  /* 0x0000000c64007c0c */ /* 0x000fe2000bf26270 */
[----:B------:R-:W-:-:S12]  /*9ed0*/  BSSY B0, `(.L_x_5664) ;  /* 0x0000028000007945 */ /* 0x000fd80003800000 */
[----:B------:R-:W-:Y:S05]  /*9ee0*/  @P1 BRA `(.L_x_5665) ;  /* 0x0000000000981947 */ /* 0x000fea0003800000 */
[----:B------:R-:W3:Y:S04]  /*9ef0*/  LDG.E.64 R2, desc[UR6][R26.64+0x40] ;  /* 0x000040061a027981 */ /* 0x000ee8000c1e1b00 */
[----:B------:R-:W2:Y:S01]  /*9f00*/  LDG.E.64 R4, desc[UR6][R24.64+0x40] ;  /* 0x0000400618047981 */ /* 0x000ea2000c1e1b00 */
[--C-:B-----5:R-:W-:Y:S02]  /*9f10*/  HADD2.F32 R19, -RZ, R31.reuse.H1_H1 ;  /* 0x3000001fff137230 */ /* 0x120fe40000004100 */
[----:B------:R-:W-:Y:S02]  /*9f20*/  HADD2.F32 R18, -RZ, R31.H0_H0 ;  /* 0x2000001fff127230 */ /* 0x000fe40000004100 */
[--C-:B------:R-:W-:Y:S02]  /*9f30*/  HADD2.F32 R21, -RZ, R29.reuse.H1_H1 ;  /* 0x3000001dff157230 */ /* 0x100fe40000004100 */
[----:B------:R-:W-:-:S02]  /*9f40*/  HADD2.F32 R20, -RZ, R29.H0_H0 ;  /* 0x2000001dff147230 */ /* 0x000fc40000004100 */
[----:B---3--:R-:W-:Y:S02]  /*9f50*/  HADD2.F32 R8, -RZ, R3.H1_H1 ;  /* 0x30000003ff087230 */ /* 0x008fe40000004100 */
[----:B------:R-:W-:Y:S02]  /*9f60*/  HADD2.F32 R10, -RZ, R2.H1_H1 ;  /* 0x30000002ff0a7230 */ /* 0x000fe40000004100 */
[----:B--2---:R-:W-:Y:S02]  /*9f70*/  HADD2.F32 R12, -RZ, R5.H1_H1 ;  /* 0x30000005ff0c7230 */ /* 0x004fe40000004100 */
[-C--:B------:R-:W-:Y:S01]  /*9f80*/  FMUL.FTZ R9, R19, R8.reuse ;  /* 0x0000000813097220 */ /* 0x080fe20000410000 */
[----:B------:R-:W-:Y:S01]  /*9f90*/  FMUL.FTZ R8, R18, R8 ;  /* 0x0000000812087220 */ /* 0x000fe20000410000 */
[----:B------:R-:W-:Y:S02]  /*9fa0*/  HADD2.F32 R17, -RZ, R4.H1_H1 ;  /* 0x30000004ff117230 */ /* 0x000fe40000004100 */
[-C--:B------:R-:W-:Y:S01]  /*9fb0*/  FMUL.FTZ R11, R21, R10.reuse ;  /* 0x0000000a150b7220 */ /* 0x080fe20000410000 */
[----:B------:R-:W-:Y:S01]  /*9fc0*/  FMUL.FTZ R10, R20, R10 ;  /* 0x0000000a140a7220 */ /* 0x000fe20000410000 */
[-C--:B------:R-:W-:Y:S01]  /*9fd0*/  FFMA.FTZ R9, R18, R12.reuse, -R9 ;  /* 0x0000000c12097223 */ /* 0x080fe20000010809 */
[----:B------:R-:W-:Y:S01]  /*9fe0*/  FFMA.FTZ R8, R19, R12, R8 ;  /* 0x0000000c13087223 */ /* 0x000fe20000010008 */
[----:B------:R-:W-:-:S02]  /*9ff0*/  HADD2.F32 R12, -RZ, R30.H0_H0 ;  /* 0x2000001eff0c7230 */ /* 0x000fc40000004100 */
[-C--:B------:R-:W-:Y:S01]  /*a000*/  FFMA.FTZ R11, R20, R17.reuse, -R11 ;  /* 0x00000011140b7223 */ /* 0x080fe2000001080b */
[----:B------:R-:W-:Y:S01]  /*a010*/  FFMA.FTZ R10, R21, R17, R10 ;  /* 0x00000011150a7223 */ /* 0x000fe2000001000a */
[----:B------:R-:W-:Y:S01]  /*a020*/  HADD2.F32 R2, -RZ, R2.H0_H0 ;  /* 0x20000002ff027230 */ /* 0x000fe20000004100 */
[----:B------:R-:W-:Y:S01]  /*a030*/  F2FP.F16.F32.PACK_AB R31, R8, R9 ;  /* 0x00000009081f723e */ /* 0x000fe200000000ff */
[----:B------:R-:W-:Y:S02]  /*a040*/  HADD2.F32 R3, -RZ, R3.H0_H0 ;  /* 0x20000003ff037230 */ /* 0x000fe40000004100 */
[----:B------:R-:W-:Y:S01]  /*a050*/  HADD2.F32 R19, -RZ, R28.H1_H1 ;  /* 0x3000001cff137230 */ /* 0x000fe20000004100 */
[----:B------:R-:W-:Y:S01]  /*a060*/  F2FP.F16.F32.PACK_AB R29, R10, R11 ;  /* 0x0000000b0a1d723e */ /* 0x000fe200000000ff */
        /* <DEDUP_REMOVED lines=14> */
.L_x_5665:
[----:B------:R-:W-:Y:S05]  /*a150*/  BSYNC B0 ;  /* 0x0000000000007941 */ /* 0x000fea0003800000 */
.L_x_5664:
[----:B-----5:R2:W-:Y:S02]  /*a160*/  STS.128 [R153+0x3000], R28 ;  /* 0x0030001c99007388 */ /* 0x0205e40000000c00 */
.L_x_5659:
[----:B------:R-:W-:Y:S05]  /*a170*/  BSYNC B2 ;  /* 0x0000000000027941 */ /* 0x000fea0003800000 */
.L_x_5658:
[----:B------:R-:W-:-:S05]  /*a180*/  VIADD R18, R128, 0x30 ;  /* 0x0000003080127836 */ /* 0x000fca0000000000 */
[----:B------:R-:W-:-:S04]  /*a190*/  ISETP.GE.AND P1, PT, R18, R13, PT ;  /* 0x0000000d1200720c */ /* 0x000fc80003f26270 */
[----:B------:R-:W-:-:S13]  /*a1a0*/  ISETP.LT.OR P1, PT, R48, -0x187, P1 ;  /* 0xfffffe793000780c */ /* 0x000fda0000f21670 */
[----:B------:R-:W-:Y:S05]  /*a1b0*/  @P1 BRA `(.L_x_5666) ;  /* 0x0000003c00941947 */ /* 0x000fea0003800000 */
[----:B------:R-:W-:Y:S01]  /*a1c0*/  ULDC UR5, c[0x0][0x2d0] ;  /* 0x0000b40000057ab9 */ /* 0x000fe20000000800 */
[----:B------:R-:W-:Y:S01]  /*a1d0*/  IMAD R121, R121, 0x30, RZ ;  /* 0x0000003079797824 */ /* 0x000fe200078e02ff */
        /* <DEDUP_REMOVED lines=57> */
.L_x_5670:
[----:B------:R-:W-:Y:S05]  /*a570*/  BSYNC B0 ;  /* 0x0000000000007941 */ /* 0x000fea0003800000 */
.L_x_5669:
[----:B-----5:R3:W-:Y:S02]  /*a580*/  STS.128 [R153+0x1800], R8 ;  /* 0x0018000899007388 */ /* 0x0207e40000000c00 */
.L_x_5668:
[----:B------:R-:W-:Y:S05]  /*a590*/  BSYNC B1 ;  /* 0x0000000000017941 */ /* 0x000fea0003800000 */
.L_x_5667:
[----:B------:R1:W-:Y:S01]  /*a5a0*/  @P0 STS.128 [R153+0x3800], RZ ;  /* 0x003800ff99000388 */ /* 0x0003e20000000c00 */
[----:B------:R-:W-:Y:S05]  /*a5b0*/  @P0 BRA `(.L_x_5666) ;  /* 0x0000003800940947 */ /* 0x000fea0003800000 */
[----:B--2---:R-:W5:Y:S01]  /*a5c0*/  LDG.E.128 R12, desc[UR6][R14.64+0x80] ;  /* 0x000080060e0c7981 */ /* 0x004f62000c1e1d00 */
[----:B------:R-:W-:Y:S01]  /*a5d0*/  ISETP.GE.AND P0, PT, R100, UR12, PT ;  /* 0x0000000c64007c0c */ /* 0x000fe2000bf06270 */
[----:B------:R-:W-:-:S12]  /*a5e0*/  BSSY B0, `(.L_x_5671) ;  /* 0x000002e000007945 */ /* 0x000fd80003800000 */
[----:B------:R-:W-:Y:S05]  /*a5f0*/  @P0 BRA `(.L_x_5672) ;  /* 0x0000000000b00947 */ /* 0x000fea0003800000 */
[----:B------:R-:W2:Y:S04]  /*a600*/  LDG.E.64 R2, desc[UR6][R26.64+0x40] ;  /* 0x000040061a027981 */ /* 0x000ea8000c1e1b00 */
[----:B------:R-:W4:Y:S01]  /*a610*/  LDG.E.64 R4, desc[UR6][R24.64+0x40] ;  /* 0x0000400618047981 */ /* 0x000f22000c1e1b00 */
[----:B-----5:R-:W-:Y:S02]  /*a620*/  MOV R6, R13 ;  /* 0x0000000d00067202 */ /* 0x020fe40000000f00 */
[----:B------:R-:W-:Y:S02]  /*a630*/  MOV R13, R15 ;  /* 0x0000000f000d7202 */ /* 0x000fe40000000f00 */
[----:B------:R-:W-:Y:S01]  /*a640*/  MOV R17, R14 ;  /* 0x0000000e00117202 */ /* 0x000fe20000000f00 */
[----:B------:R-:W-:-:S02]  /*a650*/  HADD2.F32 R20, -RZ, R6.H0_H0 ;  /* 0x20000006ff147230 */ /* 0x000fc40000004100 */
[----:B------:R-:W-:Y:S02]  /*a660*/  HADD2.F32 R15, -RZ, R6.H1_H1 ;  /* 0x30000006ff0f7230 */ /* 0x000fe40000004100 */
[--C-:B------:R-:W-:Y:S02]  /*a670*/  HADD2.F32 R14, -RZ, R13.reuse.H0_H0 ;  /* 0x2000000dff0e7230 */ /* 0x100fe40000004100 */
[----:B------:R-:W-:Y:S02]  /*a680*/  HADD2.F32 R13, -RZ, R13.H1_H1 ;  /* 0x3000000dff0d7230 */ /* 0x000fe40000004100 */
[----:B--2---:R-:W-:Y:S02]  /*a690*/  HADD2.F32 R6, -RZ, R3.H1_H1 ;  /* 0x30000003ff067230 */ /* 0x004fe40000004100 */
[----:B---3--:R-:W-:Y:S02]  /*a6a0*/  HADD2.F32 R8, -RZ, R2.H1_H1 ;  /* 0x30000002ff087230 */ /* 0x008fe40000004100 */
[----:B----4-:R-:W-:-:S02]  /*a6b0*/  HADD2.F32 R10, -RZ, R5.H1_H1 ;  /* 0x30000005ff0a7230 */ /* 0x010fc40000004100 */
[----:B------:R-:W-:Y:S01]  /*a6c0*/  FMUL.FTZ R7, R13, R6 ;  /* 0x000000060d077220 */ /* 0x000fe20000410000 */
[----:B------:R-:W-:Y:S02]  /*a6d0*/  HADD2.F32 R11, -RZ, R4.H1_H1 ;  /* 0x30000004ff0b7230 */ /* 0x000fe40000004100 */
[----:B------:R-:W-:Y:S01]  /*a6e0*/  FMUL.FTZ R9, R15, R8 ;  /* 0x000000080f097220 */ /* 0x000fe20000410000 */
[----:B------:R-:W-:Y:S01]  /*a6f0*/  FMUL.FTZ R6, R14, R6 ;  /* 0x000000060e067220 */ /* 0x000fe20000410000 */
[C---:B------:R-:W-:Y:S01]  /*a700*/  FMUL.FTZ R8, R20.reuse, R8 ;  /* 0x0000000814087220 */ /* 0x040fe20000410000 */
[----:B------:R-:W-:Y:S02]  /*a710*/  HADD2.F32 R2, -RZ, R2.H0_H0 ;  /* 0x20000002ff027230 */ /* 0x000fe40000004100 */
[-C--:B------:R-:W-:Y:S01]  /*a720*/  FFMA.FTZ R9, R20, R11.reuse, -R9 ;  /* 0x0000000b14097223 */ /* 0x080fe20000010809 */
[----:B------:R-:W-:Y:S01]  /*a730*/  FFMA.FTZ R6, R13, R10, R6 ;  /* 0x0000000a0d067223 */ /* 0x000fe20000010006 */
[----:B------:R-:W-:Y:S01]  /*a740*/  FFMA.FTZ R8, R15, R11, R8 ;  /* 0x0000000b0f087223 */ /* 0x000fe20000010008 */
[----:B------:R-:W-:-:S02]  /*a750*/  HADD2.F32 R13, -RZ, R12.H1_H1 ;  /* 0x3000000cff0d7230 */ /* 0x000fc40000004100 */
[----:B------:R-:W-:Y:S01]  /*a760*/  FFMA.FTZ R7, R14, R10, -R7 ;  /* 0x0000000a0e077223 */ /* 0x000fe20000010807 */
[----:B------:R-:W-:Y:S02]  /*a770*/  HADD2.F32 R11, -RZ, R12.H0_H0 ;  /* 0x2000000cff0b7230 */ /* 0x000fe40000004100 */
[----:B------:R-:W-:Y:S02]  /*a780*/  HADD2.F32 R3, -RZ, R3.H0_H0 ;  /* 0x20000003ff037230 */ /* 0x000fe40000004100 */
[-C--:B------:R-:W-:Y:S01]  /*a790*/  FMUL.FTZ R14, R13, R2.reuse ;  /* 0x000000020d0e7220 */ /* 0x080fe20000410000 */
[--C-:B------:R-:W-:Y:S02]  /*a7a0*/  HADD2.F32 R12, -RZ, R17.reuse.H1_H1 ;  /* 0x30000011ff0c7230 */ /* 0x100fe40000004100 */
[----:B------:R-:W-:Y:S01]  /*a7b0*/  FMUL.FTZ R2, R11, R2 ;  /* 0x000000020b027220 */ /* 0x000fe20000410000 */
[----:B------:R-:W-:Y:S01]  /*a7c0*/  HADD2.F32 R10, -RZ, R17.H0_H0 ;  /* 0x20000011ff0a7230 */ /* 0x000fe20000004100 */
[----:B------:R-:W-:Y:S01]  /*a7d0*/  F2FP.F16.F32.PACK_AB R8, R8, R9 ;  /* 0x000000090808723e */ /* 0x000fe200000000ff */
[----:B------:R-:W-:-:S02]  /*a7e0*/  HADD2.F32 R4, -RZ, R4.H0_H0 ;  /* 0x20000004ff047230 */ /* 0x000fc40000004100 */
        /* <DEDUP_REMOVED lines=12> */
[----:B------:R-:W-:Y:S02]  /*a8b0*/  MOV R15, R6 ;  /* 0x00000006000f7202 */ /* 0x000fe40000000f00 */
.L_x_5672:
[----:B------:R-:W-:Y:S05]  /*a8c0*/  BSYNC B0 ;  /* 0x0000000000007941 */ /* 0x000fea0003800000 */
.L_x_5671:
[----:B-----5:R2:W-:Y:S01]  /*a8d0*/  STS.128 [R153+0x3800], R12 ;  /* 0x0038000c99007388 */ /* 0x0205e20000000c00 */
[----:B------:R-:W-:Y:S05]  /*a8e0*/  BRA `(.L_x_5666) ;  /* 0x0000003400c87947 */ /* 0x000fea0003800000 */
.L_x_5641:
[----:B------:R-:W-:Y:S04]  /*a8f0*/  BSSY B2, `(.L_x_5673) ;  /* 0x00000bc000027945 */ /* 0x000fe80003800000 */
[----:B------:R-:W-:Y:S05]  /*a900*/  @!P2 BRA `(.L_x_5674) ;  /* 0x0000000800e8a947 */ /* 0x000fea0003800000 */
[----:B------:R-:W-:Y:S01]  /*a910*/  ULDC UR5, c[0x0][0x2d0] ;  /* 0x0000b40000057ab9 */ /* 0x000fe20000000800 */
[----:B------:R-:W-:Y:S01]  /*a920*/  BSSY B1, `(.L_x_5675) ;  /* 0x000005d000017945 */ /* 0x000fe20003800000 */
[----:B------:R-:W-:-:S13]  /*a930*/  ISETP.GE.AND P1, PT, R102, UR5, PT ;  /* 0x0000000566007c0c */ /* 0x000fda000bf26270 */
[----:B------:R1:W-:Y:S01]  /*a940*/  @P1 STS.128 [R153], RZ ;  /* 0x000000ff99001388 */ /* 0x0003e20000000c00 */
[----:B------:R-:W-:Y:S05]  /*a950*/  @P1 BRA `(.L_x_5676) ;  /* 0x0000000400641947 */ /* 0x000fea0003800000 */
        /* <DEDUP_REMOVED lines=17> */
[----:B------:R-:W3:Y:S01]  /*aa70*/  LDG.E.128 R16, desc[UR6][R16.64] ;  /* 0x0000000610107981 */ /* 0x000ee2000c1e1d00 */
[----:B------:R-:W-:Y:S01]  /*aa80*/  LEA.HI.X R5, R3, UR9, R0, 0x1, P1 ;  /* 0x0000000903057c11 */ /* 0x000fe200088f0c00 */
[----:B------:R-:W-:Y:S01]  /*aa90*/  ULDC.64 UR8, c[0x0][0x358] ;  /* 0x0000d60000087ab9 */ /* 0x000fe20000000a00 */
[----:B------:R-:W-:-:S04]  /*aaa0*/  IADD3 R3, P1, R9, R2, RZ ;  /* 0x0000000209037210 */ /* 0x000fc80007f3e0ff */
[----:B------:R-:W4:Y:S01]  /*aab0*/  LDG.E.128 R4, desc[UR6][R4.64] ;  /* 0x0000000604047981 */ /* 0x000f22000c1e1d00 */
[----:B------:R-:W-:Y:S02]  /*aac0*/  LEA.HI.X.SX32 R0, R9, R12, 0x1, P1 ;  /* 0x0000000c09007211 */ /* 0x000fe400008f0eff */
[----:B------:R-:W-:-:S04]  /*aad0*/  LEA R8, P1, R3, UR8, 0x1 ;  /* 0x0000000803087c11 */ /* 0x000fc8000f8208ff */
[----:B------:R-:W-:-:S06]  /*aae0*/  LEA.HI.X R9, R3, UR9, R0, 0x1, P1 ;  /* 0x0000000903097c11 */ /* 0x000fcc00088f0c00 */
[----:B------:R-:W2:Y:S01]  /*aaf0*/  LDG.E.128 R8, desc[UR6][R8.64] ;  /* 0x0000000608087981 */ /* 0x000ea2000c1e1d00 */
[--C-:B---3--:R-:W-:Y:S02]  /*ab00*/  HADD2.F32 R33, -RZ, R16.reuse.H0_H0 ;  /* 0x20000010ff217230 */ /* 0x108fe40000004100 */
[----:B------:R-:W-:Y:S02]  /*ab10*/  HADD2.F32 R35, -RZ, R16.H1_H1 ;  /* 0x30000010ff237230 */ /* 0x000fe40000004100 */
[--C-:B----4-:R-:W-:Y:S02]  /*ab20*/  HADD2.F32 R0, -RZ, R4.reuse.H0_H0 ;  /* 0x20000004ff007230 */ /* 0x110fe40000004100 */
[--C-:B------:R-:W-:Y:S02]  /*ab30*/  HADD2.F32 R3, -RZ, R5.reuse.H0_H0 ;  /* 0x20000005ff037230 */ /* 0x100fe40000004100 */
[----:B------:R-:W-:Y:S02]  /*ab40*/  HADD2.F32 R4, -RZ, R4.H1_H1 ;  /* 0x30000004ff047230 */ /* 0x000fe40000004100 */
[----:B------:R-:W-:-:S02]  /*ab50*/  HADD2.F32 R30, -RZ, R5.H1_H1 ;  /* 0x30000005ff1e7230 */ /* 0x000fc40000004100 */
[----:B------:R-:W-:Y:S01]  /*ab60*/  @!P2 FADD.FTZ R0, -R0, -RZ ;  /* 0x800000ff0000a221 */ /* 0x000fe20000010100 */
[--C-:B------:R-:W-:Y:S02]  /*ab70*/  HADD2.F32 R5, -RZ, R6.reuse.H0_H0 ;  /* 0x20000006ff057230 */ /* 0x100fe40000004100 */
[----:B------:R-:W-:Y:S01]  /*ab80*/  @!P2 FADD.FTZ R3, -R3, -RZ ;  /* 0x800000ff0303a221 */ /* 0x000fe20000010100 */
[----:B------:R-:W-:Y:S02]  /*ab90*/  HADD2.F32 R31, -RZ, R6.H1_H1 ;  /* 0x30000006ff1f7230 */ /* 0x000fe40000004100 */
[----:B------:R-:W-:Y:S02]  /*aba0*/  HADD2.F32 R16, -RZ, R17.H0_H0 ;  /* 0x20000011ff107230 */ /* 0x000fe40000004100 */
        /* <DEDUP_REMOVED lines=10> */
[----:B------:R-:W-:Y:S02]  /*ac50*/  HADD2.F32 R4, -RZ, R18.H0_H0 ;  /* 0x20000012ff047230 */ /* 0x000fe40000004100 */
[----:B------:R-:W-:Y:S01]  /*ac60*/  @!P2 FADD.FTZ R5, -R5, -RZ ;  /* 0x800000ff0505a221 */ /* 0x000fe20000010100 */
[----:B------:R-:W-:Y:S01]  /*ac70*/  FMUL.FTZ R6, R3, R6 ;  /* 0x0000000603067220 */ /* 0x000fe20000410000 */
[----:B------:R-:W-:Y:S01]  /*ac80*/  FMUL.FTZ R7, R0, R7 ;  /* 0x0000000700077220 */ /* 0x000fe20000410000 */
[----:B------:R-:W-:-:S02]  /*ac90*/  HADD2.F32 R17, -RZ, R17.H1_H1 ;  /* 0x30000011ff117230 */ /* 0x000fc40000004100 */
[----:B------:R-:W-:Y:S01]  /*aca0*/  @!P2 FADD.FTZ R30, -R30, -RZ ;  /* 0x800000ff1e1ea221 */ /* 0x000fe20000010100 */
[----:B-----5:R-:W-:Y:S02]  /*acb0*/  HADD2.F32 R0, -RZ, R20.H0_H0 ;  /* 0x20000014ff007230 */ /* 0x020fe40000004100 */
[----:B------:R-:W-:Y:S01]  /*acc0*/  FMUL.FTZ R5, R4, R5 ;  /* 0x0000000504057220 */ /* 0x000fe20000410000 */
[----:B--2---:R-:W-:Y:S02]  /*acd0*/  HADD2.F32 R3, -RZ, R8.H0_H0 ;  /* 0x20000008ff037230 */ /* 0x004fe40000004100 */
[----:B------:R-:W-:Y:S01]  /*ace0*/  @!P2 FADD.FTZ R31, -R31, -RZ ;  /* 0x800000ff1f1fa221 */ /* 0x000fe20000010100 */
[----:B------:R-:W-:Y:S02]  /*acf0*/  HADD2.F32 R18, -RZ, R18.H1_H1 ;  /* 0x30000012ff127230 */ /* 0x000fe40000004100 */
[----:B------:R-:W-:Y:S02]  /*ad00*/  HADD2.F32 R20, -RZ, R20.H1_H1 ;  /* 0x30000014ff147230 */ /* 0x000fe40000004100 */
[----:B------:R-:W-:-:S02]  /*ad10*/  HADD2.F32 R8, -RZ, R8.H1_H1 ;  /* 0x30000008ff087230 */ /* 0x000fc40000004100 */
[----:B------:R-:W-:Y:S02]  /*ad20*/  HADD2.F32 R19, -RZ, R21.H0_H0 ;  /* 0x20000015ff137230 */ /* 0x000fe40000004100 */
[--C-:B------:R-:W-:Y:S02]  /*ad30*/  HADD2.F32 R4, -RZ, R9.reuse.H0_H0 ;  /* 0x20000009ff047230 */ /* 0x100fe40000004100 */
[----:B------:R-:W-:Y:S01]  /*ad40*/  FMUL.FTZ R17, R17, R30 ;  /* 0x0000001e11117220 */ /* 0x000fe20000410000 */
[----:B------:R-:W-:Y:S01]  /*ad50*/  FMUL.FTZ R31, R18, R31 ;  /* 0x0000001f121f7220 */ /* 0x000fe20000410000 */
[----:B------:R-:W-:Y:S02]  /*ad60*/  HADD2.F32 R30, -RZ, R9.H1_H1 ;  /* 0x30000009ff1e7230 */ /* 0x000fe40000004100 */
[----:B------:R-:W-:Y:S01]  /*ad70*/  FFMA.FTZ R0, R0, R3, R33 ;  /* 0x0000000300007223 */ /* 0x000fe20000010021 */
[----:B------:R-:W-:Y:S01]  /*ad80*/  FFMA.FTZ R35, R20, R8, R35 ;  /* 0x0000000814237223 */ /* 0x000fe20000010023 */
[----:B------:R-:W-:-:S02]  /*ad90*/  HADD2.F32 R18, -RZ, R10.H0_H0 ;  /* 0x2000000aff127230 */ /* 0x000fc40000004100 */
[----:B------:R-:W-:Y:S01]  /*ada0*/  FFMA.FTZ R4, R19, R4, R16 ;  /* 0x0000000413047223 */ /* 0x000fe20000010010 */
[--C-:B------:R-:W-:Y:S02]  /*adb0*/  HADD2.F32 R9, -RZ, R11.reuse.H0_H0 ;  /* 0x2000000bff097230 */ /* 0x100fe40000004100 */
[----:B------:R-:W-:Y:S02]  /*adc0*/  HADD2.F32 R32, -RZ, R11.H1_H1 ;  /* 0x3000000bff207230 */ /* 0x000fe40000004100 */
[----:B------:R-:W-:Y:S02]  /*add0*/  HADD2.F32 R8, -RZ, R22.H0_H0 ;  /* 0x20000016ff087230 */ /* 0x000fe40000004100 */
[--C-:B------:R-:W-:Y:S02]  /*ade0*/  HADD2.F32 R3, -RZ, R23.reuse.H0_H0 ;  /* 0x20000017ff037230 */ /* 0x100fe40000004100 */
        /* <DEDUP_REMOVED lines=14> */
.L_x_5678:
[----:B------:R-:W-:Y:S05]  /*aed0*/  BSYNC B0 ;  /* 0x0000000000007941 */ /* 0x000fea0003800000 */
.L_x_5677:
[----:B-----5:R3:W-:Y:S02]  /*aee0*/  STS.128 [R153], R20 ;  /* 0x0000001499007388 */ /* 0x0207e40000000c00 */
.L_x_5676:
[----:B------:R-:W-:Y:S05]  /*aef0*/  BSYNC B1 ;  /* 0x0000000000017941 */ /* 0x000fea0003800000 */
.L_x_5675:
[----:B------:R4:W-:Y:S01]  /*af00*/  @P0 STS.128 [R153+0x2000], RZ ;  /* 0x002000ff99000388 */ /* 0x0009e20000000c00 */
[----:B------:R-:W-:Y:S05]  /*af10*/  @P0 BRA `(.L_x_5674) ;  /* 0x0000000400640947 */ /* 0x000fea0003800000 */
[----:B---3--:R3:W5:Y:S01]  /*af20*/  LDG.E.128 R20, desc[UR6][R26.64+0x80] ;  /* 0x000080061a147981 */ /* 0x008762000c1e1d00 */
        /* <DEDUP_REMOVED lines=26> */
[----:B------:R-:W-:Y:S02]  /*b0d0*/  HADD2.F32 R33, -RZ, R16.H1_H1 ;  /* 0x30000010ff217230 */ /* 0x000fe40000004100 */
[--C-:B----4-:R-:W-:Y:S02]  /*b0e0*/  HADD2.F32 R0, -RZ, R4.reuse.H0_H0 ;  /* 0x20000004ff007230 */ /* 0x110fe40000004100 */
[--C-:B------:R-:W-:Y:S02]  /*b0f0*/  HADD2.F32 R3, -RZ, R5.reuse.H0_H0 ;  /* 0x20000005ff037230 */ /* 0x100fe40000004100 */
[----:B------:R-:W-:Y:S02]  /*b100*/  HADD2.F32 R4, -RZ, R4.H1_H1 ;  /* 0x30000004ff047230 */ /* 0x000fe40000004100 */
[----:B---3--:R-:W-:-:S02]  /*b110*/  HADD2.F32 R26, -RZ, R5.H1_H1 ;  /* 0x30000005ff1a7230 */ /* 0x008fc40000004100 */
        /* <DEDUP_REMOVED lines=23> */
[----:B------:R-:W-:Y:S02]  /*b290*/  HADD2.F32 R3, -RZ, R8.H0_H0 ;  /* 0x20000008ff037230 */ /* 0x000fe40000004100 */
        /* <DEDUP_REMOVED lines=31> */
.L_x_5680:
[----:B------:R-:W-:Y:S05]  /*b490*/  BSYNC B0 ;  /* 0x0000000000007941 */ /* 0x000fea0003800000 */
.L_x_5679:
[----:B-----5:R1:W-:Y:S02]  /*b4a0*/  STS.128 [R153+0x2000], R20 ;  /* 0x0020001499007388 */ /* 0x0203e40000000c00 */
.L_x_5674:
[----:B------:R-:W-:Y:S05]  /*b4b0*/  BSYNC B2 ;  /* 0x0000000000027941 */ /* 0x000fea0003800000 */
.L_x_5673:
[----:B------:R-:W-:Y:S01]  /*b4c0*/  VIADD R0, R128, 0x10 ;  /* 0x0000001080007836 */ /* 0x000fe20000000000 */
[----:B------:R-:W-:Y:S04]  /*b4d0*/  BSSY B2, `(.L_x_5681) ;  /* 0x00000c1000027945 */ /* 0x000fe80003800000 */
[----:B------:R-:W-:-:S04]  /*b4e0*/  ISETP.GE.AND P1, PT, R0, R13, PT ;  /* 0x0000000d0000720c */ /* 0x000fc80003f26270 */
[----:B------:R-:W-:-:S13]  /*b4f0*/  ISETP.LT.OR P1, PT, R48, -0x87, P1 ;  /* 0xffffff793000780c */ /* 0x000fda0000f21670 */
[----:B------:R-:W-:Y:S05]  /*b500*/  @P1 BRA `(.L_x_5682) ;  /* 0x0000000800f41947 */ /* 0x000fea0003800000 */
[----:B------:R-:W-:Y:S01]  /*b510*/  ULDC UR5, c[0x0][0x2d0] ;  /* 0x0000b40000057ab9 */ /* 0x000fe20000000800 */
[----:B------:R-:W-:Y:S01]  /*b520*/  BSSY B1, `(.L_x_5683) ;  /* 0x000005e000017945 */ /* 0x000fe20003800000 */
[----:B------:R-:W-:-:S13]  /*b530*/  ISETP.GE.AND P1, PT, R102, UR5, PT ;  /* 0x0000000566007c0c */ /* 0x000fda000bf26270 */
[----:B------:R1:W-:Y:S01]  /*b540*/  @P1 STS.128 [R153+0x800], RZ ;  /* 0x000800ff99001388 */ /* 0x0003e20000000c00 */
[----:B------:R-:W-:Y:S05]  /*b550*/  @P1 BRA `(.L_x_5684) ;  /* 0x0000000400681947 */ /* 0x000fea0003800000 */
[----:B-1-3--:R1:W5:Y:S01]  /*b560*/  LDG.E.128 R20, desc[UR6][R24.64] ;  /* 0x0000000618147981 */ /* 0x00a362000c1e1d00 */
        /* <DEDUP_REMOVED lines=27> */
[----:B---3--:R-:W-:Y:S02]  /*b720*/  HADD2.F32 R32, -RZ, R16.H0_H0 ;  /* 0x20000010ff207230 */ /* 0x008fe40000004100 */
        /* <DEDUP_REMOVED lines=12> */
[----:B------:R-:W-:-:S02]  /*b7f0*/  HADD2.F32 R33, -RZ, R16.H1_H1 ;  /* 0x30000010ff217230 */ /* 0x000fc40000004100 */
[----:B------:R-:W-:Y:S01]  /*b800*/  FMUL.FTZ R31, R31, R4 ;  /* 0x000000041f1f7220 */ /* 0x000fe20000410000 */
[----:B------:R-:W-:Y:S02]  /*b810*/  HADD2.F32 R16, -RZ, R17.H1_H1 ;  /* 0x30000011ff107230 */ /* 0x000fe40000004100 */
[----:B------:R-:W-:Y:S01]  /*b820*/  @!P1 FADD.FTZ R26, -R26, -RZ ;  /* 0x800000ff1a1a9221 */ /* 0x000fe20000010100 */
[----:B------:R-:W-:Y:S02]  /*b830*/  HADD2.F32 R17, -RZ, R18.H1_H1 ;  /* 0x30000012ff117230 */ /* 0x000fe40000004100 */
[----:B------:R-:W-:Y:S01]  /*b840*/  @!P1 FADD.FTZ R30, -R30, -RZ ;  /* 0x800000ff1e1e9221 */ /* 0x000fe20000010100 */
[--C-:B------:R-:W-:Y:S02]  /*b850*/  HADD2.F32 R3, -RZ, R19.reuse.H0_H0 ;  /* 0x20000013ff037230 */ /* 0x100fe40000004100 */
[----:B------:R-:W-:Y:S01]  /*b860*/  @!P1 FADD.FTZ R6, -R6, -RZ ;  /* 0x800000ff06069221 */ /* 0x000fe20000010100 */
[----:B------:R-:W-:-:S02]  /*b870*/  HADD2.F32 R4, -RZ, R19.H1_H1 ;  /* 0x30000013ff047230 */ /* 0x000fc40000004100 */
[----:B------:R-:W-:Y:S01]  /*b880*/  @!P1 FADD.FTZ R7, -R7, -RZ ;  /* 0x800000ff07079221 */ /* 0x000fe20000010100 */
[----:B------:R-:W-:Y:S01]  /*b890*/  FMUL.FTZ R33, R33, R26 ;  /* 0x0000001a21217220 */ /* 0x000fe20000410000 */
[----:B------:R-:W-:Y:S02]  /*b8a0*/  HADD2.F32 R26, -RZ, R18.H0_H0 ;  /* 0x20000012ff1a7230 */ /* 0x000fe40000004100 */
[----:B------:R-:W-:Y:S01]  /*b8b0*/  FMUL.FTZ R30, R17, R30 ;  /* 0x0000001e111e7220 */ /* 0x000fe20000410000 */
[----:B------:R-:W-:Y:S01]  /*b8c0*/  FMUL.FTZ R6, R3, R6 ;  /* 0x0000000603067220 */ /* 0x000fe20000410000 */
[----:B------:R-:W-:Y:S01]  /*b8d0*/  FMUL.FTZ R7, R4, R7 ;  /* 0x0000000704077220 */ /* 0x000fe20000410000 */
[----:B------:R-:W-:Y:S01]  /*b8e0*/  @!P1 FADD.FTZ R27, -R27, -RZ ;  /* 0x800000ff1b1b9221 */ /* 0x000fe20000010100 */
[----:B------:R-:W-:Y:S01]  /*b8f0*/  @!P1 FADD.FTZ R5, -R5, -RZ ;  /* 0x800000ff05059221 */ /* 0x000fe20000010100 */
[----:B-----5:R-:W-:Y:S02]  /*b900*/  HADD2.F32 R3, -RZ, R20.H0_H0 ;  /* 0x20000014ff037230 */ /* 0x020fe40000004100 */
[----:B----4-:R-:W-:-:S02]  /*b910*/  HADD2.F32 R4, -RZ, R8.H0_H0 ;  /* 0x20000008ff047230 */ /* 0x010fc40000004100 */
[----:B------:R-:W-:Y:S02]  /*b920*/  HADD2.F32 R17, -RZ, R8.H1_H1 ;  /* 0x30000008ff117230 */ /* 0x000fe40000004100 */
        /* <DEDUP_REMOVED lines=27> */
.L_x_5686:
[----:B------:R-:W-:Y:S05]  /*bae0*/  BSYNC B0 ;  /* 0x0000000000007941 */ /* 0x000fea0003800000 */
.L_x_5685:
[----:B-----5:R3:W-:Y:S02]  /*baf0*/  STS.128 [R153+0x800], R20 ;  /* 0x0008001499007388 */ /* 0x0207e40000000c00 */
.L_x_5684:
[----:B------:R-:W-:Y:S05]  /*bb00*/  BSYNC B1 ;  /* 0x0000000000017941 */ /* 0x000fea0003800000 */
.L_x_5683:
[----:B------:R1:W-:Y:S01]  /*bb10*/  @P0 STS.128 [R153+0x2800], RZ ;  /* 0x002800ff99000388 */ /* 0x0003e20000000c00 */
        /* <DEDUP_REMOVED lines=15> */
[----:B------:R-:W-:Y:S02]  /*bc10*/  @P1 IADD3 R5, -R121, RZ, RZ ;  /* 0x000000ff79051210 */ /* 0x000fe40007ffe1ff */
[----:B------:R-:W-:Y:S02]  /*bc20*/  IADD3 R7, P2, R9, R10, RZ ;  /* 0x0000000a09077210 */ /* 0x000fe40007f5e0ff */
[----:B------:R-:W-:Y:S01]  /*bc30*/  @P1 IADD3 R3, -R121, RZ, RZ ;  /* 0x000000ff79031210 */ /* 0x000fe20007ffe1ff */
[----:B-1-3--:R-:W-:Y:S01]  /*bc40*/  IMAD.WIDE R20, R5, 0x2, R24 ;  /* 0x0000000205147825 */ /* 0x00afe200078e0218 */
        /* <DEDUP_REMOVED lines=10> */
[----:B------:R-:W4:Y:S01]  /*bcf0*/  LDG.E.128 R8, desc[UR6][R8.64] ;  /* 0x0000000608087981 */ /* 0x000f22000c1e1d00 */
[----:B---3--:R-:W-:Y:S02]  /*bd00*/  HADD2.F32 R30, -RZ, R20.H0_H0 ;  /* 0x20000014ff1e7230 */ /* 0x008fe40000004100 */
[----:B--2---:R-:W-:Y:S02]  /*bd10*/  HADD2.F32 R27, -RZ, R21.H0_H0 ;  /* 0x20000015ff1b7230 */ /* 0x004fe40000004100 */
        /* <DEDUP_REMOVED lines=28> */
[--C-:B-----5:R-:W-:Y:S02]  /*bee0*/  HADD2.F32 R3, -RZ, R16.reuse.H0_H0 ;  /* 0x20000010ff037230 */ /* 0x120fe40000004100 */
[----:B------:R-:W-:-:S02]  /*bef0*/  HADD2.F32 R22, -RZ, R16.H1_H1 ;  /* 0x30000010ff167230 */ /* 0x000fc40000004100 */
[--C-:B------:R-:W-:Y:S02]  /*bf00*/  HADD2.F32 R4, -RZ, R8.reuse.H0_H0 ;  /* 0x20000008ff047230 */ /* 0x100fe40000004100 */
        /* <DEDUP_REMOVED lines=27> */
.L_x_5688:
[----:B------:R-:W-:Y:S05]  /*c0c0*/  BSYNC B0 ;  /* 0x0000000000007941 */ /* 0x000fea0003800000 */
.L_x_5687:
[----:B-----5:R1:W-:Y:S02]  /*c0d0*/  STS.128 [R153+0x2800], R16 ;  /* 0x0028001099007388 */ /* 0x0203e40000000c00 */
.L_x_5682:
[----:B------:R-:W-:Y:S05]  /*c0e0*/  BSYNC B2 ;  /* 0x0000000000027941 */ /* 0x000fea0003800000 */
.L_x_5681:
[----:B-1----:R-:W-:Y:S01]  /*c0f0*/  VIADD R16, R128, 0x20 ;  /* 0x0000002080107836 */ /* 0x002fe20000000000 */
        /* <DEDUP_REMOVED lines=9> */
[----:B--23--:R2:W5:Y:S01]  /*c190*/  LDG.E.128 R24, desc[UR6][R28.64] ;  /* 0x000000061c187981 */ /* 0x00c562000c1e1d00 */
        /* <DEDUP_REMOVED lines=10> */
[----:B------:R-:W-:Y:S02]  /*c240*/  @P1 IADD3 R4, -R121, RZ, RZ ;  /* 0x000000ff79041210 */ /* 0x000fe40007ffe1ff */
[----:B------:R-:W-:Y:S02]  /*c250*/  IADD3 R8, P2, R3, R2, RZ ;  /* 0x0000000203087210 */ /* 0x000fe40007f5e0ff */
[----:B------:R-:W-:Y:S02]  /*c260*/  @P1 IADD3 R7, -R121, RZ, RZ ;  /* 0x000000ff79071210 */ /* 0x000fe40007ffe1ff */
[----:B------:R-:W-:Y:S02]  /*c270*/  LEA.HI.X.SX32 R3, R3, R12, 0x1, P2 ;  /* 0x0000000c03037211 */ /* 0x000fe400010f0eff */
[----:B------:R-:W-:Y:S01]  /*c280*/  IADD3 R5, P2, R4, R8, RZ ;  /* 0x0000000804057210 */ /* 0x000fe20007f5e0ff */
[----:B------:R-:W-:Y:S01]  /*c290*/  IMAD.WIDE R20, R7, 0x2, R28 ;  /* 0x0000000207147825 */ /* 0x000fe200078e021c */
[----:B------:R-:W-:-:S02]  /*c2a0*/  @P1 IADD3 R9, -R121, RZ, RZ ;  /* 0x000000ff79091210 */ /* 0x000fc40007ffe1ff */
[----:B------:R-:W-:Y:S02]  /*c2b0*/  LEA.HI.X.SX32 R4, R4, R3, 0x1, P2 ;  /* 0x0000000304047211 */ /* 0x000fe400010f0eff */
[C---:B------:R-:W-:Y:S01]  /*c2c0*/  LEA R6, P2, R5.reuse, UR8, 0x1 ;  /* 0x0000000805067c11 */ /* 0x040fe2000f8408ff */
[----:B------:R-:W3:Y:S03]  /*c2d0*/  LDG.E.128 R20, desc[UR6][R20.64] ;  /* 0x0000000614147981 */ /* 0x000ee6000c1e1d00 */
        /* <DEDUP_REMOVED lines=10> */
[----:B------:R-:W-:Y:S02]  /*c380*/  HADD2.F32 R30, -RZ, R20.H0_H0 ;  /* 0x20000014ff1e7230 */ /* 0x000fe40000004100 */
[--C-:B----4-:R-:W-:Y:S02]  /*c390*/  HADD2.F32 R3, -RZ, R4.reuse.H0_H0 ;  /* 0x20000004ff037230 */ /* 0x110fe40000004100 */
[----:B------:R-:W-:Y:S02]  /*c3a0*/  HADD2.F32 R17, -RZ, R4.H1_H1 ;  /* 0x30000004ff117230 */ /* 0x000fe40000004100 */
[----:B------:R-:W-:-:S02]  /*c3b0*/  HADD2.F32 R18, -RZ, R5.H1_H1 ;  /* 0x30000005ff127230 */ /* 0x000fc40000004100 */
[----:B------:R-:W-:Y:S02]  /*c3c0*/  HADD2.F32 R4, -RZ, R5.H0_H0 ;  /* 0x20000005ff047230 */ /* 0x000fe40000004100 */
        /* <DEDUP_REMOVED lines=12> */
[----:B------:R-:W-:Y:S02]  /*c490*/  HADD2.F32 R22, -RZ, R22.H1_H1 ;  /* 0x30000016ff167230 */ /* 0x000fe40000004100 */
[----:B------:R-:W-:Y:S01]  /*c4a0*/  @!P1 FADD.FTZ R6, -R6, -RZ ;  /* 0x800000ff06069221 */ /* 0x000fe20000010100 */
[--C-:B------:R-:W-:Y:S02]  /*c4b0*/  HADD2.F32 R3, -RZ, R23.reuse.H0_H0 ;  /* 0x20000017ff037230 */ /* 0x100fe40000004100 */
[----:B------:R-:W-:Y:S01]  /*c4c0*/  @!P1 FADD.FTZ R7, -R7, -RZ ;  /* 0x800000ff07079221 */ /* 0x000fe20000010100 */
[----:B------:R-:W-:-:S02]  /*c4d0*/  HADD2.F32 R4, -RZ, R23.H1_H1 ;  /* 0x30000017ff047230 */ /* 0x000fc40000004100 */
[----:B------:R-:W-:Y:S01]  /*c4e0*/  @!P1 FADD.FTZ R17, -R17, -RZ ;  /* 0x800000ff11119221 */ /* 0x000fe20000010100 */
[----:B------:R-:W-:Y:S02]  /*c4f0*/  HADD2.F32 R20, -RZ, R20.H1_H1 ;  /* 0x30000014ff147230 */ /* 0x000fe40000004100 */
[----:B------:R-:W-:Y:S01]  /*c500*/  @!P1 FADD.FTZ R5, -R5, -RZ ;  /* 0x800000ff05059221 */ /* 0x000fe20000010100 */
[----:B------:R-:W-:Y:S01]  /*c510*/  FMUL.FTZ R19, R22, R19 ;  /* 0x0000001316137220 */ /* 0x000fe20000410000 */
[----:B------:R-:W-:Y:S01]  /*c520*/  FMUL.FTZ R6, R3, R6 ;  /* 0x0000000603067220 */ /* 0x000fe20000410000 */
[----:B------:R-:W-:Y:S01]  /*c530*/  FMUL.FTZ R7, R4, R7 ;  /* 0x0000000704077220 */ /* 0x000fe20000410000 */
[----:B------:R-:W-:Y:S01]  /*c540*/  FMUL.FTZ R20, R20, R17 ;  /* 0x0000001114147220 */ /* 0x000fe20000410000 */
[----:B------:R-:W-:Y:S01]  /*c550*/  FMUL.FTZ R5, R18, R5 ;  /* 0x0000000512057220 */ /* 0x000fe20000410000 */
[----:B-----5:R-:W-:Y:S02]  /*c560*/  HADD2.F32 R3, -RZ, R24.H0_H0 ;  /* 0x20000018ff037230 */ /* 0x020fe40000004100 */
[----:B--2---:R-:W-:-:S02]  /*c570*/  HADD2.F32 R4, -RZ, R8.H0_H0 ;  /* 0x20000008ff047230 */ /* 0x004fc40000004100 */
[----:B------:R-:W-:Y:S02]  /*c580*/  HADD2.F32 R22, -RZ, R8.H1_H1 ;  /* 0x30000008ff167230 */ /* 0x000fe40000004100 */
[----:B------:R-:W-:Y:S02]  /*c590*/  HADD2.F32 R17, -RZ, R24.H1_H1 ;  /* 0x30000018ff117230 */ /* 0x000fe40000004100 */
[----:B------:R-:W-:Y:S02]  /*c5a0*/  HADD2.F32 R18, -RZ, R25.H0_H0 ;  /* 0x20000019ff127230 */ /* 0x000fe40000004100 */
        /* <DEDUP_REMOVED lines=8> */
[----:B------:R-:W-:Y:S02]  /*c630*/  HADD2.F32 R4, -RZ, R26.H0_H0 ;  /* 0x2000001aff047230 */ /* 0x000fe40000004100 */
        /* <DEDUP_REMOVED lines=14> */
.L_x_5694:
[----:B------:R-:W-:Y:S05]  /*c720*/  BSYNC B0 ;  /* 0x0000000000007941 */ /* 0x000fea0003800000 */
.L_x_5693:
[----:B-----5:R3:W-:Y:S02]  /*c730*/  STS.128 [R153+0x1000], R24 ;  /* 0x0010001899007388 */ /* 0x0207e40000000c00 */
.L_x_5692:
[----:B------:R-:W-:Y:S05]  /*c740*/  BSYNC B1 ;  /* 0x0000000000017941 */ /* 0x000fea0003800000 */
.L_x_5691:
        /* <DEDUP_REMOVED lines=31> */
[--C-:B--2---:R-:W-:Y:S02]  /*c940*/  HADD2.F32 R29, -RZ, R21.reuse.H0_H0 ;  /* 0x20000015ff1d7230 */ /* 0x104fe40000004100 */
[----:B------:R-:W-:Y:S02]  /*c950*/  HADD2.F32 R21, -RZ, R21.H1_H1 ;  /* 0x30000015ff157230 */ /* 0x000fe40000004100 */
[----:B------:R-:W-:Y:S02]  /*c960*/  HADD2.F32 R28, -RZ, R20.H0_H0 ;  /* 0x20000014ff1c7230 */ /* 0x000fe40000004100 */
[--C-:B---3--:R-:W-:Y:S02]  /*c970*/  HADD2.F32 R3, -RZ, R4.reuse.H0_H0 ;  /* 0x20000004ff037230 */ /* 0x108fe40000004100 */
        /* <DEDUP_REMOVED lines=29> */
[----:B----4-:R-:W-:-:S02]  /*cb50*/  HADD2.F32 R4, -RZ, R8.H0_H0 ;  /* 0x20000008ff047230 */ /* 0x010fc40000004100 */
        /* <DEDUP_REMOVED lines=26> */
.L_x_5696:
[----:B------:R-:W-:Y:S05]  /*cd00*/  BSYNC B0 ;  /* 0x0000000000007941 */ /* 0x000fea0003800000 */
.L_x_5695:
[----:B-----5:R3:W-:Y:S02]  /*cd10*/  STS.128 [R153+0x3000], R24 ;  /* 0x0030001899007388 */ /* 0x0207e40000000c00 */
.L_x_5690:
[----:B------:R-:W-:Y:S05]  /*cd20*/  BSYNC B2 ;  /* 0x0000000000027941 */ /* 0x000fea0003800000 */
.L_x_5689:
[----:B------:R-:W-:-:S05]  /*cd30*/  VIADD R18, R128, 0x30 ;  /* 0x0000003080127836 */ /* 0x000fca0000000000 */
        /* <DEDUP_REMOVED lines=26> */
[----:B------:R-:W3:Y:S03]  /*cee0*/  LDG.E.128 R20, desc[UR6][R20.64] ;  /* 0x0000000614147981 */ /* 0x000ee6000c1e1d00 */
        /* <DEDUP_REMOVED lines=10> */
[----:B---3--:R-:W-:Y:S02]  /*cf90*/  HADD2.F32 R28, -RZ, R20.H0_H0 ;  /* 0x20000014ff1c7230 */ /* 0x008fe40000004100 */
[--C-:B------:R-:W-:Y:S02]  /*cfa0*/  HADD2.F32 R29, -RZ, R21.reuse.H0_H0 ;  /* 0x20000015ff1d7230 */ /* 0x100fe40000004100 */
        /* <DEDUP_REMOVED lines=9> */
[--C-:B------:R-:W-:Y:S02]  /*d040*/  HADD2.F32 R6, -RZ, R7.reuse.H0_H0 ;  /* 0x20000007ff067230 */ /* 0x100fe40000004100 */
[----:B------:R-:W-:-:S02]  /*d050*/  HADD2.F32 R7, -RZ, R7.H1_H1 ;  /* 0x30000007ff077230 */ /* 0x000fc40000004100 */
[----:B------:R-:W-:Y:S01]  /*d060*/  FMUL.FTZ R28, R28, R3 ;  /* 0x000000031c1c7220 */ /* 0x000fe20000410000 */
[----:B------:R-:W-:Y:S01]  /*d070*/  FMUL.FTZ R29, R29, R4 ;  /* 0x000000041d1d7220 */ /* 0x000fe20000410000 */
[--C-:B------:R-:W-:Y:S02]  /*d080*/  HADD2.F32 R32, -RZ, R22.reuse.H0_H0 ;  /* 0x20000016ff207230 */ /* 0x100fe40000004100 */
[----:B------:R-:W-:Y:S01]  /*d090*/  @!P1 FADD.FTZ R17, -R17, -RZ ;  /* 0x800000ff11119221 */ /* 0x000fe20000010100 */
[--C-:B------:R-:W-:Y:S02]  /*d0a0*/  HADD2.F32 R3, -RZ, R23.reuse.H0_H0 ;  /* 0x20000017ff037230 */ /* 0x100fe40000004100 */
[----:B------:R-:W-:Y:S01]  /*d0b0*/  @!P1 FADD.FTZ R6, -R6, -RZ ;  /* 0x800000ff06069221 */ /* 0x000fe20000010100 */
[----:B------:R-:W-:Y:S02]  /*d0c0*/  HADD2.F32 R4, -RZ, R23.H1_H1 ;  /* 0x30000017ff047230 */ /* 0x000fe40000004100 */
[----:B------:R-:W-:Y:S01]  /*d0d0*/  @!P1 FADD.FTZ R7, -R7, -RZ ;  /* 0x800000ff07079221 */ /* 0x000fe20000010100 */
[----:B------:R-:W-:-:S02]  /*d0e0*/  HADD2.F32 R22, -RZ, R22.H1_H1 ;  /* 0x30000016ff167230 */ /* 0x000fc40000004100 */
[----:B------:R-:W-:Y:S01]  /*d0f0*/  @!P1 FADD.FTZ R19, -R19, -RZ ;  /* 0x800000ff13139221 */ /* 0x000fe20000010100 */
[----:B------:R-:W-:Y:S02]  /*d100*/  HADD2.F32 R20, -RZ, R20.H1_H1 ;  /* 0x30000014ff147230 */ /* 0x000fe40000004100 */
[----:B------:R-:W-:Y:S01]  /*d110*/  FMUL.FTZ R30, R30, R17 ;  /* 0x000000111e1e7220 */ /* 0x000fe20000410000 */
[----:B------:R-:W-:Y:S01]  /*d120*/  FMUL.FTZ R6, R3, R6 ;  /* 0x0000000603067220 */ /* 0x000fe20000410000 */
[----:B------:R-:W-:Y:S01]  /*d130*/  FMUL.FTZ R7, R4, R7 ;  /* 0x0000000704077220 */ /* 0x000fe20000410000 */
[----:B------:R-:W-:Y:S01]  /*d140*/  @!P1 FADD.FTZ R13, -R13, -RZ ;  /* 0x800000ff0d0d9221 */ /* 0x000fe20000010100 */
[----:B------:R-:W-:Y:S01]  /*d150*/  FMUL.FTZ R19, R22, R19 ;  /* 0x0000001316137220 */ /* 0x000fe20000410000 */
[----:B-----5:R-:W-:Y:S02]  /*d160*/  HADD2.F32 R3, -RZ, R24.H0_H0 ;  /* 0x20000018ff037230 */ /* 0x020fe40000004100 */
[----:B------:R-:W-:Y:S01]  /*d170*/  @!P1 FADD.FTZ R5, -R5, -RZ ;  /* 0x800000ff05059221 */ /* 0x000fe20000010100 */
[----:B--2---:R-:W-:-:S02]  /*d180*/  HADD2.F32 R4, -RZ, R8.H0_H0 ;  /* 0x20000008ff047230 */ /* 0x004fc40000004100 */
[----:B------:R-:W-:Y:S02]  /*d190*/  HADD2.F32 R17, -RZ, R8.H1_H1 ;  /* 0x30000008ff117230 */ /* 0x000fe40000004100 */
[----:B------:R-:W-:Y:S02]  /*d1a0*/  HADD2.F32 R22, -RZ, R25.H0_H0 ;  /* 0x20000019ff167230 */ /* 0x000fe40000004100 */
[----:B------:R-:W-:Y:S02]  /*d1b0*/  HADD2.F32 R8, -RZ, R9.H0_H0 ;  /* 0x20000009ff087230 */ /* 0x000fe40000004100 */
[----:B------:R-:W-:Y:S01]  /*d1c0*/  FMUL.FTZ R20, R20, R13 ;  /* 0x0000000d14147220 */ /* 0x000fe20000410000 */
[----:B------:R-:W-:Y:S01]  /*d1d0*/  FMUL.FTZ R5, R32, R5 ;  /* 0x0000000520057220 */ /* 0x000fe20000410000 */
        /* <DEDUP_REMOVED lines=23> */
.L_x_5700:
[----:B------:R-:W-:Y:S05]  /*d350*/  BSYNC B0 ;  /* 0x0000000000007941 */ /* 0x000fea0003800000 */
.L_x_5699:
[----:B-----5:R3:W-:Y:S02]  /*d360*/  STS.128 [R153+0x1800], R24 ;  /* 0x0018001899007388 */ /* 0x0207e40000000c00 */
.L_x_5698:
[----:B------:R-:W-:Y:S05]  /*d370*/  BSYNC B1 ;  /* 0x0000000000017941 */ /* 0x000fea0003800000 */
.L_x_5697:
        /* <DEDUP_REMOVED lines=9> */
[----:B------:R-:W-:Y:S02]  /*d410*/  MOV R4, 0x30 ;  /* 0x0000003000047802 */ /* 0x000fe40000000f00 */
[----:B------:R-:W-:-:S04]  /*d420*/  IADD3 R8, P2, R14, 0x80, RZ ;  /* 0x000000800e087810 */ /* 0x000fc80007f5e0ff */
[----:B------:R-:W-:-:S03]  /*d430*/  IADD3.X R9, RZ, R15, RZ, P2, !PT ;  /* 0x0000000fff097210 */ /* 0x000fc600017fe4ff */
[--C-:B------:R-:W-:Y:S02]  /*d440*/  @P0 SHF.R.S32.HI R121, RZ, 0x1, R118.reuse ;  /* 0x00000001ff790819 */ /* 0x100fe40000011476 */
[----:B------:R-:W-:Y:S02]  /*d450*/  @P0 SHF.R.S32.HI R3, RZ, 0x1, R118 ;  /* 0x00000001ff030819 */ /* 0x000fe40000011476 */
[C---:B------:R-:W-:Y:S01]  /*d460*/  @P0 IADD3 R5, -R121.reuse, RZ, RZ ;  /* 0x000000ff79050210 */ /* 0x040fe20007ffe1ff */
[----:B------:R-:W-:Y:S01]  /*d470*/  IMAD R7, R121, R4, 0x40 ;  /* 0x0000004079077424 */ /* 0x000fe200078e0204 */
[----:B------:R-:W-:Y:S02]  /*d480*/  MOV R4, RZ ;  /* 0x000000ff00047202 */ /* 0x000fe40000000f00 */
[----:B------:R-:W-:Y:S02]  /*d490*/  @P0 IADD3 R4, -R3, RZ, RZ ;  /* 0x000000ff03040210 */ /* 0x000fe40007ffe1ff */
[----:B------:R-:W-:-:S04]  /*d4a0*/  IADD3 R2, P1, R7, R2, RZ ;  /* 0x0000000207027210 */ /* 0x000fc80007f3e0ff */
[----:B------:R-:W-:Y:S01]  /*d4b0*/  LEA.HI.X.SX32 R3, R7, R12, 0x1, P1 ;  /* 0x0000000c07037211 */ /* 0x000fe200008f0eff */
[----:B------:R-:W-:Y:S01]  /*d4c0*/  IMAD.WIDE R12, R5, 0x2, R8 ;  /* 0x00000002050c7825 */ /* 0x000fe200078e0208 */
[----:B------:R-:W-:-:S04]  /*d4d0*/  IADD3 R6, P1, R4, R2, RZ ;  /* 0x0000000204067210 */ /* 0x000fc80007f3e0ff */
[----:B------:R-:W-:Y:S01]  /*d4e0*/  LEA.HI.X.SX32 R7, R4, R3, 0x1, P1 ;  /* 0x0000000304077211 */ /* 0x000fe200008f0eff */
[----:B--23--:R-:W2:Y:S01]  /*d4f0*/  LDG.E.128 R12, desc[UR6][R12.64] ;  /* 0x000000060c0c7981 */ /* 0x00cea2000c1e1d00 */
[C---:B------:R-:W-:Y:S02]  /*d500*/  LEA R4, P1, R6.reuse, UR8, 0x1 ;  /* 0x0000000806047c11 */ /* 0x040fe4000f8208ff */
[----:B------:R-:W-:Y:S02]  /*d510*/  @P0 SHF.R.S32.HI R118, RZ, 0x1, R118 ;  /* 0x00000001ff760819 */ /* 0x000fe40000011476 */
[----:B------:R-:W-:Y:S01]  /*d520*/  LEA.HI.X R5, R6, UR9, R7, 0x1, P1 ;  /* 0x0000000906057c11 */ /* 0x000fe200088f0c07 */
[----:B------:R-:W-:Y:S01]  /*d530*/  ULDC.64 UR8, c[0x0][0x358] ;  /* 0x0000d60000087ab9 */ /* 0x000fe20000000a00 */
[----:B------:R-:W-:Y:S02]  /*d540*/  MOV R8, RZ ;  /* 0x000000ff00087202 */ /* 0x000fe40000000f00 */
[----:B------:R-:W-:-:S02]  /*d550*/  @P0 IADD3 R8, -R118, RZ, RZ ;  /* 0x000000ff76080210 */ /* 0x000fc40007ffe1ff */
[----:B------:R-:W3:Y:S02]  /*d560*/  LDG.E.128 R4, desc[UR6][R4.64] ;  /* 0x0000000604047981 */ /* 0x000ee4000c1e1d00 */
[----:B------:R-:W-:-:S04]  /*d570*/  IADD3 R2, P1, R8, R2, RZ ;  /* 0x0000000208027210 */ /* 0x000fc80007f3e0ff */
        /* <DEDUP_REMOVED lines=29> */
[----:B-----5:R-:W-:-:S02]  /*d750*/  HADD2.F32 R2, -RZ, R20.H0_H0 ;  /* 0x20000014ff027230 */ /* 0x020fc40000004100 */
[----:B------:R-:W-:Y:S01]  /*d760*/  FMUL.FTZ R5, R4, R5 ;  /* 0x0000000504057220 */ /* 0x000fe20000410000 */
[----:B----4-:R-:W-:Y:S02]  /*d770*/  HADD2.F32 R3, -RZ, R8.H0_H0 ;  /* 0x20000008ff037230 */ /* 0x010fe40000004100 */
[----:B------:R-:W-:Y:S01]  /*d780*/  @!P0 FADD.FTZ R19, -R19, -RZ ;  /* 0x800000ff13138221 */ /* 0x000fe20000010100 */
[----:B------:R-:W-:Y:S02]  /*d790*/  HADD2.F32 R24, -RZ, R13.H1_H1 ;  /* 0x3000000dff187230 */ /* 0x000fe40000004100 */
[----:B------:R-:W-:Y:S02]  /*d7a0*/  HADD2.F32 R14, -RZ, R14.H1_H1 ;  /* 0x3000000eff0e7230 */ /* 0x000fe40000004100 */
[----:B------:R-:W-:Y:S02]  /*d7b0*/  HADD2.F32 R20, -RZ, R20.H1_H1 ;  /* 0x30000014ff147230 */ /* 0x000fe40000004100 */
[----:B------:R-:W-:-:S02]  /*d7c0*/  HADD2.F32 R8, -RZ, R8.H1_H1 ;  /* 0x30000008ff087230 */ /* 0x000fc40000004100 */
[----:B------:R-:W-:Y:S02]  /*d7d0*/  HADD2.F32 R13, -RZ, R21.H0_H0 ;  /* 0x20000015ff0d7230 */ /* 0x000fe40000004100 */
[----:B------:R-:W-:Y:S02]  /*d7e0*/  HADD2.F32 R4, -RZ, R9.H0_H0 ;  /* 0x20000009ff047230 */ /* 0x000fe40000004100 */
[----:B------:R-:W-:Y:S01]  /*d7f0*/  @!P0 FADD.FTZ R17, -R17, -RZ ;  /* 0x800000ff11118221 */ /* 0x000fe20000010100 */
[----:B------:R-:W-:Y:S01]  /*d800*/  FMUL.FTZ R19, R14, R19 ;  /* 0x000000130e137220 */ /* 0x000fe20000410000 */
[----:B------:R-:W-:Y:S01]  /*d810*/  FFMA.FTZ R27, R20, R8, R27 ;  /* 0x00000008141b7223 */ /* 0x000fe2000001001b */
[----:B------:R-:W-:Y:S02]  /*d820*/  HADD2.F32 R14, -RZ, R10.H0_H0 ;  /* 0x2000000aff0e7230 */ /* 0x000fe40000004100 */
[----:B------:R-:W-:Y:S01]  /*d830*/  FFMA.FTZ R2, R2, R3, R25 ;  /* 0x0000000302027223 */ /* 0x000fe20000010019 */
[----:B------:R-:W-:Y:S01]  /*d840*/  FFMA.FTZ R4, R13, R4, R12 ;  /* 0x000000040d047223 */ /* 0x000fe2000001000c */
[----:B------:R-:W-:-:S02]  /*d850*/  HADD2.F32 R8, -RZ, R22.H0_H0 ;  /* 0x20000016ff087230 */ /* 0x000fc40000004100 */
[----:B------:R-:W-:Y:S01]  /*d860*/  FMUL.FTZ R24, R24, R17 ;  /* 0x0000001118187220 */ /* 0x000fe20000410000 */
[----:B------:R-:W-:Y:S02]  /*d870*/  HADD2.F32 R9, -RZ, R9.H1_H1 ;  /* 0x30000009ff097230 */ /* 0x000fe40000004100 */
[----:B------:R-:W-:Y:S02]  /*d880*/  HADD2.F32 R10, -RZ, R10.H1_H1 ;  /* 0x3000000aff0a7230 */ /* 0x000fe40000004100 */
[--C-:B------:R-:W-:Y:S02]  /*d890*/  HADD2.F32 R15, -RZ, R11.reuse.H0_H0 ;  /* 0x2000000bff0f7230 */ /* 0x100fe40000004100 */
        /* <DEDUP_REMOVED lines=14> */
.L_x_5702:
[----:B------:R-:W-:Y:S05]  /*d980*/  BSYNC B0 ;  /* 0x0000000000007941 */ /* 0x000fea0003800000 */
.L_x_5701:
[----:B-----5:R1:W-:Y:S01]  /*d990*/  STS.128 [R153+0x3800], R20 ;  /* 0x0038001499007388 */ /* 0x0203e20000000c00 */
[----:B------:R-:W-:Y:S05]  /*d9a0*/  BRA `(.L_x_5666) ;  /* 0x0000000400987947 */ /* 0x000fea0003800000 */
.L_x_5640:
[----:B------:R-:W-:Y:S01]  /*d9b0*/  IMAD.IADD R5, R151, 0x1, -R54 ;  /* 0x0000000197057824 */ /* 0x000fe200078e0a36 */
[----:B------:R-:W-:Y:S01]  /*d9c0*/  BSSY B0, `(.L_x_5703) ;  /* 0x000001c000007945 */ /* 0x000fe20003800000 */
[C---:B------:R-:W-:Y:S02]  /*d9d0*/  VIADD R0, R128.reuse, 0x10 ;  /* 0x0000001080007836 */ /* 0x040fe40000000000 */
[C---:B------:R-:W-:Y:S01]  /*d9e0*/  VIADD R16, R128.reuse, 0x20 ;  /* 0x0000002080107836 */ /* 0x040fe20000000000 */
[CC--:B------:R-:W-:Y:S01]  /*d9f0*/  ISETP.GE.AND P1, PT, R128.reuse, R5.reuse, PT ;  /* 0x000000058000720c */ /* 0x0c0fe20003f26270 */
[----:B------:R-:W-:Y:S01]  /*da00*/  VIADD R18, R128, 0x30 ;  /* 0x0000003080127836 */ /* 0x000fe20000000000 */
[-C--:B------:R-:W-:Y:S02]  /*da10*/  ISETP.GE.AND P6, PT, R0, R5.reuse, PT ;  /* 0x000000050000720c */ /* 0x080fe40003fc6270 */
[-C--:B------:R-:W-:Y:S02]  /*da20*/  ISETP.GE.AND P5, PT, R16, R5.reuse, PT ;  /* 0x000000051000720c */ /* 0x080fe40003fa6270 */
[----:B------:R-:W-:-:S07]  /*da30*/  ISETP.GE.AND P4, PT, R18, R5, PT ;  /* 0x000000051200720c */ /* 0x000fce0003f86270 */
[----:B------:R-:W-:Y:S06]  /*da40*/  @P1 BRA `(.L_x_5704) ;  /* 0x00000000004c1947 */ /* 0x000fec0003800000 */
[----:B------:R-:W-:Y:S02]  /*da50*/  ULDC UR5, c[0x0][0x2d0] ;  /* 0x0000b40000057ab9 */ /* 0x000fe40000000800 */
[----:B------:R-:W-:-:S13]  /*da60*/  ISETP.GE.AND P2, PT, R102, UR5, PT ;  /* 0x0000000566007c0c */ /* 0x000fda000bf46270 */
        /* <DEDUP_REMOVED lines=17> */
.L_x_5704:
[----:B------:R-:W-:Y:S05]  /*db80*/  BSYNC B0 ;  /* 0x0000000000007941 */ /* 0x000fea0003800000 */
.L_x_5703:
[----:B------:R-:W-:Y:S04]  /*db90*/  BSSY B0, `(.L_x_5705) ;  /* 0x0000017000007945 */ /* 0x000fe80003800000 */
[----:B------:R-:W-:Y:S05]  /*dba0*/  @P6 BRA `(.L_x_5706) ;  /* 0x0000000000546947 */ /* 0x000fea0003800000 */
[----:B------:R-:W-:Y:S01]  /*dbb0*/  ULDC UR5, c[0x0][0x2d0] ;  /* 0x0000b40000057ab9 */ /* 0x000fe20000000800 */
[----:B------:R-:W-:Y:S02]  /*dbc0*/  IADD3 R9, P1, R9, R130, RZ ;  /* 0x0000008209097210 */ /* 0x000fe40007f3e0ff */
[----:B------:R-:W-:-:S03]  /*dbd0*/  ISETP.GE.AND P2, PT, R102, UR5, PT ;  /* 0x0000000566007c0c */ /* 0x000fc6000bf46270 */
        /* <DEDUP_REMOVED lines=18> */
.L_x_5706:
[----:B------:R-:W-:Y:S05]  /*dd00*/  BSYNC B0 ;  /* 0x0000000000007941 */ /* 0x000fea0003800000 */
.L_x_5705:
[----:B------:R-:W-:Y:S04]  /*dd10*/  BSSY B0, `(.L_x_5707) ;  /* 0x0000017000007945 */ /* 0x000fe80003800000 */
[----:B------:R-:W-:Y:S05]  /*dd20*/  @P5 BRA `(.L_x_5708) ;  /* 0x0000000000545947 */ /* 0x000fea0003800000 */
[----:B------:R-:W-:Y:S01]  /*dd30*/  ULDC UR5, c[0x0][0x2d0] ;  /* 0x0000b40000057ab9 */ /* 0x000fe20000000800 */
[----:B------:R-:W-:Y:S02]  /*dd40*/  LEA R7, P1, R2, R130, 0x5 ;  /* 0x0000008202077211 */ /* 0x000fe400078228ff */
[----:B------:R-:W-:Y:S02]  /*dd50*/  ISETP.GE.AND P2, PT, R102, UR5, PT ;  /* 0x0000000566007c0c */ /* 0x000fe4000bf46270 */
[----:B------:R-:W-:-:S11]  /*dd60*/  LEA.HI.X R6, R2, R133, R3, 0x5, P1 ;  /* 0x0000008502067211 */ /* 0x000fd600008f2c03 */
        /* <DEDUP_REMOVED lines=17> */
.L_x_5708:
[----:B------:R-:W-:Y:S05]  /*de80*/  BSYNC B0 ;  /* 0x0000000000007941 */ /* 0x000fea0003800000 */
.L_x_5707:
[----:B------:R-:W-:Y:S05]  /*de90*/  @P4 BRA `(.L_x_5666) ;  /* 0x00000000005c4947 */ /* 0x000fea0003800000 */
[----:B------:R-:W-:Y:S01]  /*dea0*/  ULDC UR5, c[0x0][0x2d0] ;  /* 0x0000b40000057ab9 */ /* 0x000fe20000000800 */
[----:B------:R-:W-:Y:S01]  /*deb0*/  IMAD.MOV.U32 R131, RZ, RZ, R133 ;  /* 0x000000ffff837224 */ /* 0x000fe200078e0085 */
[----:B------:R-:W-:Y:S01]  /*dec0*/  ISETP.GE.AND P1, PT, R102, UR5, PT ;  /* 0x0000000566007c0c */ /* 0x000fe2000bf26270 */
[----:B------:R-:W-:Y:S02]  /*ded0*/  IMAD R3, R3, 0x30, RZ ;  /* 0x0000003003037824 */ /* 0x000fe400078e02ff */
[----:B------:R-:W-:-:S05]  /*dee0*/  IMAD.WIDE.U32 R130, R2, 0x30, R130 ;  /* 0x0000003002827825 */ /* 0x000fca00078e0082 */
[----:B------:R-:W-:-:S05]  /*def0*/  IADD3 R2, R3, R131, RZ ;  /* 0x0000008303027210 */ /* 0x000fca0007ffe0ff */
        /* <DEDUP_REMOVED lines=17> */
.L_x_5666:
[----:B------:R-:W-:Y:S05]  /*e010*/  BSYNC B3 ;  /* 0x0000000000037941 */ /* 0x000fea0003800000 */
.L_x_5639:
[----:B------:R-:W-:Y:S01]  /*e020*/  VIADD R156, R104, 0xffffffff ;  /* 0xffffffff689c7836 */ /* 0x000fe20000000000 */
[----:B------:R-:W-:Y:S01]  /*e030*/  SHF.R.S32.HI R145, RZ, 0x4, R124 ;  /* 0x00000004ff917819 */ /* 0x000fe2000001147c */
[----:B------:R-:W-:Y:S01]  /*e040*/  ULDC.64 UR12, c[0x0][0x218] ;  /* 0x00008600000c7ab9 */ /* 0x000fe20000000a00 */
[----:B-1-3--:R-:W-:Y:S01]  /*e050*/  IMAD.SHL.U32 R8, R122, 0x40, RZ ;  /* 0x000000407a087824 */ /* 0x00afe200078e00ff */
[----:B------:R-:W-:Y:S01]  /*e060*/  LEA R158, P2, R126, UR12, 0x1 ;  /* 0x0000000c7e9e7c11 */ /* 0x000fe2000f8408ff */
[----:B------:R-:W-:Y:S01]  /*e070*/  IMAD.SHL.U32 R2, R156, 0x40, RZ ;  /* 0x000000409c027824 */ /* 0x000fe200078e00ff */
[----:B--2-4-:R-:W-:Y:S01]  /*e080*/  LEA.HI R4, R124, R145, RZ, 0x1 ;  /* 0x000000917c047211 */ /* 0x014fe200078f08ff */
[----:B------:R-:W-:Y:S01]  /*e090*/  IMAD.SHL.U32 R3, R55, 0x40, RZ ;  /* 0x0000004037037824 */ /* 0x000fe200078e00ff */
[----:B------:R-:W-:Y:S01]  /*e0a0*/  BSSY B0, `(.L_x_5709) ;  /* 0x000001e000007945 */ /* 0x000fe20003800000 */
[----:B------:R-:W-:Y:S01]  /*e0b0*/  IMAD.IADD R9, R53, 0x1, -R2 ;  /* 0x0000000135097824 */ /* 0x000fe200078e0a02 */
[----:B------:R-:W-:-:S02]  /*e0c0*/  LOP3.LUT R4, R4, 0xfffffffe, RZ, 0xc0, !PT ;  /* 0xfffffffe04047812 */ /* 0x000fc400078ec0ff */
[----:B------:R-:W-:Y:S02]  /*e0d0*/  LOP3.LUT R157, R120, 0xff, RZ, 0xc0, !PT ;  /* 0x000000ff789d7812 */ /* 0x000fe400078ec0ff */
[CC--:B------:R-:W-:Y:S01]  /*e0e0*/  ISETP.GE.AND P4, PT, R128.reuse, R9.reuse, PT ;  /* 0x000000098000720c */ /* 0x0c0fe20003f86270 */
[----:B------:R-:W-:Y:S01]  /*e0f0*/  IMAD.IADD R145, R145, 0x1, -R4 ;  /* 0x0000000191917824 */ /* 0x000fe200078e0a04 */
[CC--:B------:R-:W-:Y:S01]  /*e100*/  ISETP.GE.AND P0, PT, R128.reuse, R9.reuse, PT ;  /* 0x000000098000720c */ /* 0x0c0fe20003f06270 */
[----:B------:R-:W-:Y:S01]  /*e110*/  IMAD.SHL.U32 R128, R128, 0x8, RZ ;  /* 0x0000000880807824 */ /* 0x000fe200078e00ff */
[-C--:B------:R-:W-:Y:S02]  /*e120*/  ISETP.GE.AND P1, PT, R0, R9.reuse, PT ;  /* 0x000000090000720c */ /* 0x080fe40003f26270 */
[-C--:B------:R-:W-:Y:S02]  /*e130*/  ISETP.GE.AND P5, PT, R16, R9.reuse, PT ;  /* 0x000000091000720c */ /* 0x080fe40003fa6270 */
[----:B------:R-:W-:-:S02]  /*e140*/  ISETP.GE.AND P6, PT, R18, R9, PT ;  /* 0x000000091200720c */ /* 0x000fc40003fc6270 */
[----:B------:R-:W-:Y:S02]  /*e150*/  LOP3.LUT R8, R8, 0x1c0, RZ, 0xc0, !PT ;  /* 0x000001c008087812 */ /* 0x000fe400078ec0ff */
[----:B------:R-:W-:Y:S02]  /*e160*/  LOP3.LUT R3, R3, 0x1c0, RZ, 0xc0, !PT ;  /* 0x000001c003037812 */ /* 0x000fe400078ec0ff */
[----:B------:R-:W-:Y:S01]  /*e170*/  LEA.HI.X R159, R126, UR13, R137, 0x1, P2 ;  /* 0x0000000d7e9f7c11 */ /* 0x000fe200090f0c89 */
[----:B------:R-:W-:Y:S06]  /*e180*/  @P4 BRA `(.L_x_5710) ;  /* 0x00000000003c4947 */ /* 0x000fec0003800000 */
        /* <DEDUP_REMOVED lines=15> */
.L_x_5710:
[----:B------:R-:W-:Y:S05]  /*e280*/  BSYNC B0 ;  /* 0x0000000000007941 */ /* 0x000fea0003800000 */
.L_x_5709:
        /* <DEDUP_REMOVED lines=13> */
[C---:B------:R-:W-:Y:S01]  /*e360*/  @P1 LEA R6, P4, R5.reuse, UR12, 0x1 ;  /* 0x0000000c05061c11 */ /* 0x040fe2000f8808ff */
[----:B------:R2:W-:Y:S03]  /*e370*/  @P2 STS.128 [R153+0x4800], RZ ;  /* 0x004800ff99002388 */ /* 0x0005e60000000c00 */
[----:B------:R-:W-:-:S05]  /*e380*/  @P1 LEA.HI.X R7, R5, UR13, R4, 0x1, P4 ;  /* 0x0000000d05071c11 */ /* 0x000fca000a0f0c04 */
[----:B------:R-:W-:Y:S01]  /*e390*/  @!PT LDS RZ, [RZ] ;  /* 0x00000000fffff984 */ /* 0x000fe20000000800 */
[----:B------:R-:W-:Y:S01]  /*e3a0*/  @!PT LDS RZ, [RZ] ;  /* 0x00000000fffff984 */ /* 0x000fe20000000800 */
[----:B------:R-:W-:Y:S01]  /*e3b0*/  @!PT LDS RZ, [RZ] ;  /* 0x00000000fffff984 */ /* 0x000fe20000000800 */
[----:B------:R2:W-:Y:S04]  /*e3c0*/  @P1 LDGSTS.E.BYPASS.LTC128B.128 [R153+0x6800], desc[UR6][R6.64+0x80] ;  /* 0x0680008006991fae */ /* 0x0005e8000b901d46 */
[----:B------:R2:W-:Y:S02]  /*e3d0*/  @!P1 STS.128 [R153+0x6800], RZ ;  /* 0x006800ff99009388 */ /* 0x0005e40000000c00 */
.L_x_5712:
[----:B------:R-:W-:Y:S05]  /*e3e0*/  BSYNC B0 ;  /* 0x0000000000007941 */ /* 0x000fea0003800000 */
.L_x_5711:
[----:B------:R-:W-:Y:S04]  /*e3f0*/  BSSY B0, `(.L_x_5713) ;  /* 0x0000018000007945 */ /* 0x000fe80003800000 */
[----:B------:R-:W-:Y:S05]  /*e400*/  @P5 BRA `(.L_x_5714) ;  /* 0x0000000000585947 */ /* 0x000fea0003800000 */
[----:B-1----:R-:W1:Y:S01]  /*e410*/  LDC.64 R4, c[0x0][0x248] ;  /* 0x00009200ff047b82 */ /* 0x002e620000000a00 */
[C---:B--2---:R-:W-:Y:S02]  /*e420*/  LOP3.LUT R6, R157.reuse, 0x1, RZ, 0xc0, !PT ;  /* 0x000000019d067812 */ /* 0x044fe400078ec0ff */
[----:B------:R-:W-:Y:S02]  /*e430*/  LOP3.LUT P1, RZ, R157, 0x2, RZ, 0xc0, !PT ;  /* 0x000000029dff7812 */ /* 0x000fe4000782c0ff */
[----:B------:R-:W-:Y:S01]  /*e440*/  ISETP.NE.U32.AND P2, PT, R6, 0x1, PT ;  /* 0x000000010600780c */ /* 0x000fe20003f45070 */
[C---:B-1----:R-:W-:Y:S01]  /*e450*/  IMAD.SHL.U32 R7, R4.reuse, 0x20, RZ ;  /* 0x0000002004077824 */ /* 0x042fe200078e00ff */
[----:B------:R-:W-:-:S11]  /*e460*/  SHF.L.U64.HI R4, R4, 0x5, R5 ;  /* 0x0000000504047819 */ /* 0x000fd60000010205 */
[C---:B------:R-:W-:Y:S02]  /*e470*/  @!P2 LEA R6, P5, R7.reuse, R158, 0x1 ;  /* 0x0000009e0706a211 */ /* 0x040fe400078a08ff */
[C---:B------:R-:W-:Y:S02]  /*e480*/  @P1 IADD3 R5, P4, R7.reuse, R126, RZ ;  /* 0x0000007e07051210 */ /* 0x040fe40007f9e0ff */
[----:B------:R-:W-:-:S03]  /*e490*/  @!P2 LEA.HI.X R7, R7, R159, R4, 0x1, P5 ;  /* 0x0000009f0707a211 */ /* 0x000fc600028f0c04 */
[----:B------:R-:W-:Y:S01]  /*e4a0*/  @P1 IMAD.X R4, R4, 0x1, R137, P4 ;  /* 0x0000000104041824 */ /* 0x000fe200020e0689 */
[C---:B------:R-:W-:Y:S01]  /*e4b0*/  @P1 LEA R10, P4, R5.reuse, UR12, 0x1 ;  /* 0x0000000c050a1c11 */ /* 0x040fe2000f8808ff */
[----:B------:R-:W-:Y:S01]  /*e4c0*/  @!PT LDS RZ, [RZ] ;  /* 0x00000000fffff984 */ /* 0x000fe20000000800 */
[----:B------:R-:W-:Y:S01]  /*e4d0*/  @!PT LDS RZ, [RZ] ;  /* 0x00000000fffff984 */ /* 0x000fe20000000800 */
[----:B------:R-:W-:Y:S01]  /*e4e0*/  @!PT LDS RZ, [RZ] ;  /* 0x00000000fffff984 */ /* 0x000fe20000000800 */
[----:B------:R3:W-:Y:S03]  /*e4f0*/  @!P2 LDGSTS.E.BYPASS.LTC128B.128 [R153+0x5000], desc[UR6][R6.64] ;  /* 0x050000000699afae */ /* 0x0007e6000b901d46 */
[----:B------:R-:W-:Y:S01]  /*e500*/  @P1 LEA.HI.X R11, R5, UR13, R4, 0x1, P4 ;  /* 0x0000000d050b1c11 */ /* 0x000fe2000a0f0c04 */
[----:B------:R3:W-:Y:S04]  /*e510*/  @P2 STS.128 [R153+0x5000], RZ ;  /* 0x005000ff99002388 */ /* 0x0007e80000000c00 */
[----:B------:R-:W-:Y:S01]  /*e520*/  @!PT LDS RZ, [RZ] ;  /* 0x00000000fffff984 */ /* 0x000fe20000000800 */
[----:B------:R-:W-:Y:S01]  /*e530*/  @!PT LDS RZ, [RZ] ;  /* 0x00000000fffff984 */ /* 0x000fe20000000800 */
[----:B------:R-:W-:Y:S01]  /*e540*/  @!PT LDS RZ, [RZ] ;  /* 0x00000000fffff984 */ /* 0x000fe20000000800 */
[----:B------:R3:W-:Y:S04]  /*e550*/  @P1 LDGSTS.E.BYPASS.LTC128B.128 [R153+0x7000], desc[UR6][R10.64+0x80] ;  /* 0x070000800a991fae */ /* 0x0007e8000b901d46 */
[----:B------:R3:W-:Y:S02]  /*e560*/  @!P1 STS.128 [R153+0x7000], RZ ;  /* 0x007000ff99009388 */ /* 0x0007e40000000c00 */
.L_x_5714:
[----:B------:R-:W-:Y:S05]  /*e570*/  BSYNC B0 ;  /* 0x0000000000007941 */ /* 0x000fea0003800000 */
.L_x_5713:
[----:B------:R-:W-:Y:S04]  /*e580*/  BSSY B0, `(.L_x_5715) ;  /* 0x000001a000007945 */ /* 0x000fe80003800000 */
[----:B------:R-:W-:Y:S05]  /*e590*/  @P6 BRA `(.L_x_5716) ;  /* 0x0000000000606947 */ /* 0x000fea0003800000 */
[C---:B-1----:R-:W-:Y:S02]  /*e5a0*/  LOP3.LUT R4, R157.reuse, 0x1, RZ, 0xc0, !PT ;  /* 0x000000019d047812 */ /* 0x042fe400078ec0ff */
[----:B------:R-:W-:Y:S02]  /*e5b0*/  LOP3.LUT P1, RZ, R157, 0x2, RZ, 0xc0, !PT ;  /* 0x000000029dff7812 */ /* 0x000fe4000782c0ff */
[----:B------:R-:W-:-:S11]  /*e5c0*/  ISETP.NE.U32.AND P2, PT, R4, 0x1, PT ;  /* 0x000000010400780c */ /* 0x000fd60003f45070 */
[----:B------:R-:W1:Y:S01]  /*e5d0*/  @P1 LDC.64 R4, c[0x0][0x248] ;  /* 0x00009200ff041b82 */ /* 0x000e620000000a00 */
[----:B------:R-:W-:-:S07]  /*e5e0*/  @P1 IMAD.MOV.U32 R136, RZ, RZ, R126 ;  /* 0x000000ffff881224 */ /* 0x000fce00078e007e */
[----:B--23--:R-:W2:Y:S01]  /*e5f0*/  @!P2 LDC.64 R6, c[0x0][0x248] ;  /* 0x00009200ff06ab82 */ /* 0x00cea20000000a00 */
[----:B-1----:R-:W-:-:S04]  /*e600*/  @P1 IMAD.WIDE.U32 R10, R4, 0x30, R136 ;  /* 0x00000030040a1825 */ /* 0x002fc800078e0088 */
[----:B------:R-:W-:Y:S01]  /*e610*/  @P1 IMAD R5, R5, 0x30, RZ ;  /* 0x0000003005051824 */ /* 0x000fe200078e02ff */
[----:B------:R-:W-:Y:S01]  /*e620*/  @P1 LEA R4, P4, R10, UR12, 0x1 ;  /* 0x0000000c0a041c11 */ /* 0x000fe2000f8808ff */
[----:B--2--5:R-:W-:-:S03]  /*e630*/  @!P2 IMAD.WIDE.U32 R12, R6, 0x60, R158 ;  /* 0x00000060060ca825 */ /* 0x024fc600078e009e */
[----:B------:R-:W-:Y:S01]  /*e640*/  @P1 IADD3 R5, R11, R5, RZ ;  /* 0x000000050b051210 */ /* 0x000fe20007ffe0ff */
[----:B------:R-:W-:-:S03]  /*e650*/  @!P2 IMAD R7, R7, 0x60, RZ ;  /* 0x000000600707a824 */ /* 0x000fc600078e02ff */
[----:B------:R-:W-:Y:S01]  /*e660*/  @P1 LEA.HI.X R5, R10, UR13, R5, 0x1, P4 ;  /* 0x0000000d0a051c11 */ /* 0x000fe2000a0f0c05 */
[----:B------:R-:W-:-:S05]  /*e670*/  @!P2 IMAD.IADD R13, R7, 0x1, R13 ;  /* 0x00000001070da824 */ /* 0x000fca00078e020d */
        /* <DEDUP_REMOVED lines=10> */
.L_x_5716:
[----:B------:R-:W-:Y:S05]  /*e720*/  BSYNC B0 ;  /* 0x0000000000007941 */ /* 0x000fea0003800000 */
.L_x_5715:
[----:B------:R-:W0:Y:S01]  /*e730*/  LDGDEPBAR ;  /* 0x00000000000079af */ /* 0x000e220000000000 */
[----:B-1--4-:R-:W-:Y:S01]  /*e740*/  IMAD.SHL.U32 R5, R145, 0x8, RZ ;  /* 0x0000000891057824 */ /* 0x012fe200078e00ff */
[----:B------:R-:W-:Y:S01]  /*e750*/  LOP3.LUT R128, R3, 0x8, R128, 0xf8, !PT ;  /* 0x0000000803807812 */ /* 0x000fe200078ef880 */
[----:B------:R-:W-:Y:S01]  /*e760*/  IMAD.SHL.U32 R36, R123, 0x40, RZ ;  /* 0x000000407b247824 */ /* 0x000fe200078e00ff */
[----:B------:R-:W-:Y:S01]  /*e770*/  SHF.R.U32.HI R3, RZ, 0x3, R3 ;  /* 0x00000003ff037819 */ /* 0x000fe20000011603 */
[----:B------:R-:W-:Y:S01]  /*e780*/  ULDC.64 UR10, c[0x0][0x220] ;  /* 0x00008800000a7ab9 */ /* 0x000fe20000000a00 */
[----:B------:R-:W-:Y:S01]  /*e790*/  LOP3.LUT R5, R8, 0x8, R5, 0xf8, !PT ;  /* 0x0000000808057812 */ /* 0x000fe200078ef805 */
[----:B------:R-:W-:Y:S01]  /*e7a0*/  BSSY B0, `(.L_x_5717) ;  /* 0x0000024000007945 */ /* 0x000fe20003800000 */
[----:B------:R-:W-:Y:S02]  /*e7b0*/  SHF.R.U32.HI R8, RZ, 0x3, R8 ;  /* 0x00000003ff087819 */ /* 0x000fe40000011608 */
[----:B------:R-:W-:-:S02]  /*e7c0*/  LOP3.LUT R36, R36, 0xfffffe00, RZ, 0xc0, !PT ;  /* 0xfffffe0024247812 */ /* 0x000fc400078ec0ff */
[----:B------:R-:W-:Y:S02]  /*e7d0*/  LOP3.LUT R128, R128, R3, RZ, 0x3c, !PT ;  /* 0x0000000380807212 */ /* 0x000fe400078e3cff */
[----:B------:R-:W-:Y:S01]  /*e7e0*/  LOP3.LUT R3, R5, R8, RZ, 0x3c, !PT ;  /* 0x0000000805037212 */ /* 0x000fe200078e3cff */
[----:B------:R-:W-:Y:S01]  /*e7f0*/  IMAD R146, R50, 0x400, R36 ;  /* 0x0000040032927824 */ /* 0x000fe200078e0224 */
[----:B------:R-:W-:Y:S01]  /*e800*/  LEA R125, P2, R106, UR10, 0x1 ;  /* 0x0000000a6a7d7c11 */ /* 0x000fe2000f8408ff */
[----:B------:R-:W-:Y:S01]  /*e810*/  IMAD R145, R145, 0x200, R128 ;  /* 0x0000020091917824 */ /* 0x000fe200078e0280 */
[-C--:B------:R-:W-:Y:S01]  /*e820*/  ISETP.GE.AND P1, PT, R0, R9.reuse, PT ;  /* 0x000000090000720c */ /* 0x080fe20003f26270 */
[----:B------:R-:W-:Y:S01]  /*e830*/  IMAD.IADD R146, R3, 0x1, R146 ;  /* 0x0000000103927824 */ /* 0x000fe200078e0292 */
[-C--:B------:R-:W-:Y:S02]  /*e840*/  ISETP.GE.AND P6, PT, R16, R9.reuse, PT ;  /* 0x000000091000720c */ /* 0x080fe40003fc6270 */
[----:B------:R-:W-:Y:S01]  /*e850*/  ISETP.GE.AND P5, PT, R18, R9, PT ;  /* 0x000000091200720c */ /* 0x000fe20003fa6270 */
[----:B------:R-:W-:-:S04]  /*e860*/  DEPBAR.LE SB0, 0x0 ;  /* 0x000080000000791a */ /* 0x000fc80000000000 */
[----:B------:R-:W-:Y:S01]  /*e870*/  BAR.SYNC.DEFER_BLOCKING 0x0 ;  /* 0x0000000000007b1d */ /* 0x000fe20000010000 */
[----:B------:R-:W-:Y:S02]  /*e880*/  LEA.HI.X R165, R106, UR11, R101, 0x1, P2 ;  /* 0x0000000b6aa57c11 */ /* 0x000fe400090f0c65 */
[----:B------:R-:W-:Y:S02]  /*e890*/  LEA R145, R145, UR4, 0x1 ;  /* 0x0000000491917c11 */ /* 0x000fe4000f8e08ff */
[----:B------:R-:W-:Y:S01]  /*e8a0*/  LEA R146, R146, UR4, 0x1 ;  /* 0x0000000492927c11 */ /* 0x000fe2000f8e08ff */
[----:B------:R1:W-:Y:S04]  /*e8b0*/  @P0 STS.128 [R153+0x8000], RZ ;  /* 0x008000ff99000388 */ /* 0x0003e80000000c00 */
[----:B------:R1:W-:Y:S01]  /*e8c0*/  @P0 STS.128 [R153+0xa000], RZ ;  /* 0x00a000ff99000388 */ /* 0x0003e20000000c00 */
[----:B------:R-:W-:Y:S05]  /*e8d0*/  @P0 BRA `(.L_x_5718) ;  /* 0x0000000000400947 */ /* 0x000fea0003800000 */
[C---:B------:R-:W-:Y:S02]  /*e8e0*/  LOP3.LUT R0, R157.reuse, 0x1, RZ, 0xc0, !PT ;  /* 0x000000019d007812 */ /* 0x040fe400078ec0ff */
[----:B------:R-:W-:Y:S02]  /*e8f0*/  LOP3.LUT P0, RZ, R157, 0x2, RZ, 0xc0, !PT ;  /* 0x000000029dff7812 */ /* 0x000fe4000780c0ff */
[----:B------:R-:W-:-:S11]  /*e900*/  ISETP.NE.U32.AND P2, PT, R0, 0x1, PT ;  /* 0x000000010000780c */ /* 0x000fd60003f45070 */
[--C-:B------:R-:W-:Y:S02]  /*e910*/  @P0 IMAD.MOV.U32 R164, RZ, RZ, R125.reuse ;  /* 0x000000ffffa40224 */ /* 0x100fe400078e007d */
        /* <DEDUP_REMOVED lines=12> */
.L_x_5718:
[----:B------:R-:W-:Y:S05]  /*e9e0*/  BSYNC B0 ;  /* 0x0000000000007941 */ /* 0x000fea0003800000 */
.L_x_5717:
[----:B------:R1:W-:Y:S01]  /*e9f0*/  @P1 STS.128 [R153+0x8800], RZ ;  /* 0x008800ff99001388 */ /* 0x0003e20000000c00 */
[----:B------:R-:W-:Y:S03]  /*ea00*/  BSSY B0, `(.L_x_5719) ;  /* 0x0000014000007945 */ /* 0x000fe60003800000 */
[----:B------:R1:W-:Y:S01]  /*ea10*/  @P1 STS.128 [R153+0xa800], RZ ;  /* 0x00a800ff99001388 */ /* 0x0003e20000000c00 */
[----:B------:R-:W-:Y:S05]  /*ea20*/  @P1 BRA `(.L_x_5720) ;  /* 0x0000000000441947 */ /* 0x000fea0003800000 */
[C---:B------:R-:W-:Y:S02]  /*ea30*/  LOP3.LUT R0, R157.reuse, 0x1, RZ, 0xc0, !PT ;  /* 0x000000019d007812 */ /* 0x040fe400078ec0ff */
[----:B------:R-:W-:Y:S02]  /*ea40*/  LOP3.LUT P1, RZ, R157, 0x2, RZ, 0xc0, !PT ;  /* 0x000000029dff7812 */ /* 0x000fe4000782c0ff */
[----:B------:R-:W-:-:S11]  /*ea50*/  ISETP.NE.U32.AND P2, PT, R0, 0x1, PT ;  /* 0x000000010000780c */ /* 0x000fd60003f45070 */
[CC--:B----4-:R-:W-:Y:S02]  /*ea60*/  @P1 LEA R4, P0, R150.reuse, R125.reuse, 0x1 ;  /* 0x0000007d96041211 */ /* 0x0d0fe400078008ff */
[C---:B--23--:R-:W-:Y:S02]  /*ea70*/  @!P2 LEA R6, P4, R150.reuse, R125, 0x1 ;  /* 0x0000007d9606a211 */ /* 0x04cfe400078808ff */
        /* <DEDUP_REMOVED lines=12> */
.L_x_5720:
[----:B------:R-:W-:Y:S05]  /*eb40*/  BSYNC B0 ;  /* 0x0000000000007941 */ /* 0x000fea0003800000 */
.L_x_5719:
[----:B------:R1:W-:Y:S01]  /*eb50*/  @P6 STS.128 [R153+0x9000], RZ ;  /* 0x009000ff99006388 */ /* 0x0003e20000000c00 */
[----:B------:R-:W-:Y:S03]  /*eb60*/  BSSY B0, `(.L_x_5721) ;  /* 0x0000017000007945 */ /* 0x000fe60003800000 */
[----:B------:R1:W-:Y:S01]  /*eb70*/  @P6 STS.128 [R153+0xb000], RZ ;  /* 0x00b000ff99006388 */ /* 0x0003e20000000c00 */
[----:B------:R-:W-:Y:S05]  /*eb80*/  @P6 BRA `(.L_x_5722) ;  /* 0x0000000000506947 */ /* 0x000fea0003800000 */
[----:B--2-4-:R-:W2:Y:S01]  /*eb90*/  LDC.64 R4, c[0x0][0x250] ;  /* 0x00009400ff047b82 */ /* 0x014ea20000000a00 */
[C---:B------:R-:W-:Y:S02]  /*eba0*/  LOP3.LUT R0, R157.reuse, 0x1, RZ, 0xc0, !PT ;  /* 0x000000019d007812 */ /* 0x040fe400078ec0ff */
[----:B------:R-:W-:Y:S02]  /*ebb0*/  LOP3.LUT P1, RZ, R157, 0x2, RZ, 0xc0, !PT ;  /* 0x000000029dff7812 */ /* 0x000fe4000782c0ff */
[----:B------:R-:W-:Y:S01]  /*ebc0*/  ISETP.NE.U32.AND P2, PT, R0, 0x1, PT ;  /* 0x000000010000780c */ /* 0x000fe20003f45070 */
[C---:B--2---:R-:W-:Y:S01]  /*ebd0*/  IMAD.SHL.U32 R0, R4.reuse, 0x20, RZ ;  /* 0x0000002004007824 */ /* 0x044fe200078e00ff */
[----:B------:R-:W-:-:S11]  /*ebe0*/  SHF.L.U64.HI R5, R4, 0x5, R5 ;  /* 0x0000000504057819 */ /* 0x000fd60000010205 */
[CC--:B---3--:R-:W-:Y:S02]  /*ebf0*/  @!P2 LEA R6, P4, R0.reuse, R125.reuse, 0x1 ;  /* 0x0000007d0006a211 */ /* 0x0c8fe400078808ff */
[C---:B------:R-:W-:Y:S02]  /*ec00*/  @P1 LEA R4, P0, R0.reuse, R125, 0x1 ;  /* 0x0000007d00041211 */ /* 0x040fe400078008ff */
[CCC-:B------:R-:W-:Y:S02]  /*ec10*/  @!P2 LEA.HI.X R7, R0.reuse, R165.reuse, R5.reuse, 0x1, P4 ;  /* 0x000000a50007a211 */ /* 0x1c0fe400020f0c05 */
        /* <DEDUP_REMOVED lines=11> */
.L_x_5722:
[----:B------:R-:W-:Y:S05]  /*ecd0*/  BSYNC B0 ;  /* 0x0000000000007941 */ /* 0x000fea0003800000 */
.L_x_5721:
[----:B------:R1:W-:Y:S01]  /*ece0*/  @P5 STS.128 [R153+0x9800], RZ ;  /* 0x009800ff99005388 */ /* 0x0003e20000000c00 */
[----:B------:R-:W-:Y:S03]  /*ecf0*/  BSSY B0, `(.L_x_5723) ;  /* 0x000001a000007945 */ /* 0x000fe60003800000 */
[----:B------:R1:W-:Y:S01]  /*ed00*/  @P5 STS.128 [R153+0xb800], RZ ;  /* 0x00b800ff99005388 */ /* 0x0003e20000000c00 */
[----:B------:R-:W-:Y:S05]  /*ed10*/  @P5 BRA `(.L_x_5724) ;  /* 0x00000000005c5947 */ /* 0x000fea0003800000 */
[C---:B------:R-:W-:Y:S02]  /*ed20*/  LOP3.LUT P0, RZ, R157.reuse, 0x2, RZ, 0xc0, !PT ;  /* 0x000000029dff7812 */ /* 0x040fe4000780c0ff */
[----:B------:R-:W-:-:S04]  /*ed30*/  LOP3.LUT R0, R157, 0x1, RZ, 0xc0, !PT ;  /* 0x000000019d007812 */ /* 0x000fc800078ec0ff */
[----:B------:R-:W-:-:S07]  /*ed40*/  ISETP.NE.U32.AND P1, PT, R0, 0x1, PT ;  /* 0x000000010000780c */ /* 0x000fce0003f25070 */
[----:B--2-4-:R-:W2:Y:S01]  /*ed50*/  @P0 LDC.64 R4, c[0x0][0x250] ;  /* 0x00009400ff040b82 */ /* 0x014ea20000000a00 */
[----:B------:R-:W-:-:S07]  /*ed60*/  @P0 MOV R164, R125 ;  /* 0x0000007d00a40202 */ /* 0x000fce0000000f00 */
[----:B---3--:R-:W3:Y:S01]  /*ed70*/  @!P1 LDC.64 R6, c[0x0][0x250] ;  /* 0x00009400ff069b82 */ /* 0x008ee20000000a00 */
[----:B--2---:R-:W-:Y:S01]  /*ed80*/  @P0 IMAD.WIDE.U32 R8, R4, 0x60, R164 ;  /* 0x0000006004080825 */ /* 0x004fe200078e00a4 */
[----:B------:R-:W-:-:S03]  /*ed90*/  @!P1 MOV R164, R125 ;  /* 0x0000007d00a49202 */ /* 0x000fc60000000f00 */
[----:B------:R-:W-:Y:S02]  /*eda0*/  @P0 IMAD R5, R5, 0x60, RZ ;  /* 0x0000006005050824 */ /* 0x000fe400078e02ff */
[----:B---3--:R-:W-:-:S03]  /*edb0*/  @!P1 IMAD.WIDE.U32 R10, R6, 0x60, R164 ;  /* 0x00000060060a9825 */ /* 0x008fc600078e00a4 */
[----:B------:R-:W-:Y:S01]  /*edc0*/  @P0 IADD3 R9, R5, R9, RZ ;  /* 0x0000000905090210 */ /* 0x000fe20007ffe0ff */
[----:B------:R-:W-:-:S05]  /*edd0*/  @!P1 IMAD R7, R7, 0x60, RZ ;  /* 0x0000006007079824 */ /* 0x000fca00078e02ff */
        /* <DEDUP_REMOVED lines=11> */
.L_x_5724:
[----:B------:R-:W-:Y:S05]  /*ee90*/  BSYNC B0 ;  /* 0x0000000000007941 */ /* 0x000fea0003800000 */
.L_x_5723:
[----:B------:R-:W-:Y:S01]  /*eea0*/  LDSM.16.M88.4 R24, [R146] ;  /* 0x000000009218783b */ /* 0x000fe20000000200 */
[----:B------:R-:W-:Y:S01]  /*eeb0*/  R2P PR, R55, 0x6 ;  /* 0x0000000637007804 */ /* 0x000fe20000000000 */
[C---:B------:R-:W-:Y:S01]  /*eec0*/  VIADD R0, R145.reuse, 0x4000 ;  /* 0x0000400091007836 */ /* 0x040fe20000000000 */
[----:B------:R-:W-:Y:S01]  /*eed0*/  ULDC UR5, c[0x0][0x398] ;  /* 0x0000e60000057ab9 */ /* 0x000fe20000000800 */
[----:B------:R-:W4:Y:S01]  /*eee0*/  LDSM.16.M88.4 R88, [R145+0x4000] ;  /* 0x004000009158783b */ /* 0x000f220000000200 */
[----:B------:R-:W-:Y:S02]  /*eef0*/  VIADD R143, R145, 0x4020 ;  /* 0x00004020918f7836 */ /* 0x000fe40000000000 */
[--C-:B------:R-:W-:Y:S01]  /*ef00*/  IMAD R144, R41, 0x2, R146.reuse ;  /* 0x0000000229907824 */ /* 0x100fe200078e0292 */
[----:B------:R-:W1:Y:S01]  /*ef10*/  LDSM.16.M88.4 R56, [R145+0x4800] ;  /* 0x004800009138783b */ /* 0x000e620000000200 */
[C---:B------:R-:W-:Y:S02]  /*ef20*/  IMAD R142, R39.reuse, 0x2, R146 ;  /* 0x00000002278e7824 */ /* 0x040fe400078e0292 */
[----:B------:R-:W-:Y:S01]  /*ef30*/  IMAD R141, R39, 0x2, R144 ;  /* 0x00000002278d7824 */ /* 0x000fe200078e0290 */
[----:B------:R-:W1:Y:S01]  /*ef40*/  LDSM.16.M88.4 R32, [R145+0x5000] ;  /* 0x005000009120783b */ /* 0x000e620000000200 */
[----:B------:R-:W-:-:S02]  /*ef50*/  IMAD.SHL.U32 R48, R48, 0x2, RZ ;  /* 0x0000000230307824 */ /* 0x000fc400078e00ff */
[----:B------:R-:W-:Y:S01]  /*ef60*/  @P1 VIADD R143, R0, 0xffffffe0 ;  /* 0xffffffe0008f1836 */ /* 0x000fe20000000000 */
[----:B--23--:R-:W2:Y:S01]  /*ef70*/  LDSM.16.M88.4 R8, [R145+0x5800] ;  /* 0x005800009108783b */ /* 0x00cea20000000200 */
[----:B------:R-:W-:Y:S02]  /*ef80*/  IMAD.MOV.U32 R0, RZ, RZ, 0x40 ;  /* 0x00000040ff007424 */ /* 0x000fe400078e00ff */
[C---:B------:R-:W-:Y:S01]  /*ef90*/  VIADD R135, R143.reuse, 0x800 ;  /* 0x000008008f877836 */ /* 0x040fe20000000000 */
[----:B------:R-:W-:Y:S01]  /*efa0*/  LDSM.16.M88.4 R76, [R144] ;  /* 0x00000000904c783b */ /* 0x000fe20000000200 */
[C---:B------:R-:W-:Y:S01]  /*efb0*/  VIADD R134, R143.reuse, 0x1000 ;  /* 0x000010008f867836 */ /* 0x040fe20000000000 */
[----:B------:R-:W-:Y:S01]  /*efc0*/  SEL R0, R0, 0xffffffc0, !P2 ;  /* 0xffffffc000007807 */ /* 0x000fe20005000000 */
[C---:B------:R-:W-:Y:S01]  /*efd0*/  VIADD R133, R143.reuse, 0x1800 ;  /* 0x000018008f857836 */ /* 0x040fe20000000000 */
[----:B------:R-:W3:Y:S01]  /*efe0*/  LDSM.16.M88.4 R80, [R143] ;  /* 0x000000008f50783b */ /* 0x000ee20000000200 */
[----:B------:R-:W-:-:S02]  /*eff0*/  VIADD R131, R143, 0x2000 ;  /* 0x000020008f837836 */ /* 0x000fc40000000000 */
[----:B------:R-:W-:Y:S01]  /*f000*/  IMAD.IADD R139, R145, 0x1, R0 ;  /* 0x00000001918b7824 */ /* 0x000fe200078e0200 */
[----:B------:R-:W3:Y:S01]  /*f010*/  LDSM.16.M88.4 R72, [R143+0x800] ;  /* 0x000800008f48783b */ /* 0x000ee20000000200 */
[----:B------:R-:W-:Y:S02]  /*f020*/  IMAD.IADD R132, R0, 0x1, R143 ;  /* 0x0000000100847824 */ /* 0x000fe400078e028f */
[C---:B------:R-:W-:Y:S01]  /*f030*/  VIADD R130, R143.reuse, 0x2800 ;  /* 0x000028008f827836 */ /* 0x040fe20000000000 */
[----:B------:R-:W3:Y:S01]  /*f040*/  LDSM.16.M88.4 R64, [R143+0x1800] ;  /* 0x001800008f40783b */ /* 0x000ee20000000200 */
[C---:B------:R-:W-:Y:S02]  /*f050*/  VIADD R129, R143.reuse, 0x3000 ;  /* 0x000030008f817836 */ /* 0x040fe40000000000 */
[----:B------:R-:W-:Y:S01]  /*f060*/  VIADD R128, R143, 0x3800 ;  /* 0x000038008f807836 */ /* 0x000fe20000000000 */
[----:B------:R-:W3:Y:S04]  /*f070*/  LDSM.16.M88.4 R68, [R143+0x1000] ;  /* 0x001000008f44783b */ /* 0x000ee80000000200 */
[----:B------:R-:W-:Y:S01]  /*f080*/  LDSM.16.M88.4 R20, [R142] ;  /* 0x000000008e14783b */ /* 0x000fe20000000200 */
[C---:B----4-:R-:W-:Y:S03]  /*f090*/  HMMA.16816.F32 R4, R24.reuse, R88, RZ ;  /* 0x000000581804723c */ /* 0x050fe600000018ff */
[----:B------:R-:W4:Y:S04]  /*f0a0*/  LDSM.16.M88.4 R16, [R139+0x4000] ;  /* 0x004000008b10783b */ /* 0x000f280000000200 */
[----:B-----5:R-:W4:Y:S01]  /*f0b0*/  LDSM.16.M88.4 R12, [R139+0x4800] ;  /* 0x004800008b0c783b */ /* 0x020f220000000200 */
[C---:B------:R-:W-:Y:S03]  /*f0c0*/  HMMA.16816.F32 R88, R24.reuse, R90, RZ ;  /* 0x0000005a1858723c */ /* 0x040fe600000018ff */
[----:B------:R-:W-:Y:S03]  /*f0d0*/  LDSM.16.M88.4 R92, [R139+0x5800] ;  /* 0x005800008b5c783b */ /* 0x000fe60000000200 */
[C---:B-1----:R-:W-:Y:S01]  /*f0e0*/  HMMA.16816.F32 R60, R24.reuse, R56, RZ ;  /* 0x00000038183c723c */ /* 0x042fe200000018ff */
[----:B------:R-:W-:Y:S04]  /*f0f0*/  LDSM.16.M88.4 R84, [R141] ;  /* 0x000000008d54783b */ /* 0x000fe80000000200 */
[----:B------:R-:W0:Y:S01]  /*f100*/  LDGDEPBAR ;  /* 0x00000000000079af */ /* 0x000e220000000000 */
[C---:B------:R-:W-:Y:S06]  /*f110*/  HMMA.16816.F32 R44, R24.reuse, R32, RZ ;  /* 0x00000020182c723c */ /* 0x040fec00000018ff */
[C---:B------:R-:W-:Y:S06]  /*f120*/  HMMA.16816.F32 R56, R24.reuse, R58, RZ ;  /* 0x0000003a1838723c */ /* 0x040fec00000018ff */
[C---:B------:R-:W-:Y:S06]  /*f130*/  HMMA.16816.F32 R32, R24.reuse, R34, RZ ;  /* 0x000000221820723c */ /* 0x040fec00000018ff */
[C---:B--2---:R-:W-:Y:S06]  /*f140*/  HMMA.16816.F32 R28, R24.reuse, R8, RZ ;  /* 0x00000008181c723c */ /* 0x044fec00000018ff */
[----:B------:R-:W-:Y:S01]  /*f150*/  HMMA.16816.F32 R24, R24, R10, RZ ;  /* 0x0000000a1818723c */ /* 0x000fe200000018ff */
[----:B------:R-:W1:Y:S05]  /*f160*/  LDSM.16.M88.4 R8, [R139+0x5000] ;  /* 0x005000008b08783b */ /* 0x000e6a0000000200 */
[C---:B---3--:R-:W-:Y:S06]  /*f170*/  HMMA.16816.F32 R4, R76.reuse, R80, R4 ;  /* 0x000000504c04723c */ /* 0x048fec0000001804 */
[C---:B------:R-:W-:Y:S01]  /*f180*/  HMMA.16816.F32 R88, R76.reuse, R82, R88 ;  /* 0x000000524c58723c */ /* 0x040fe20000001858 */
[----:B------:R-:W2:Y:S05]  /*f190*/  LDSM.16.M88.4 R80, [R132] ;  /* 0x000000008450783b */ /* 0x000eaa0000000200 */
[C---:B------:R-:W-:Y:S06]  /*f1a0*/  HMMA.16816.F32 R60, R76.reuse, R72, R60 ;  /* 0x000000484c3c723c */ /* 0x040fec000000183c */
[C---:B------:R-:W-:Y:S06]  /*f1b0*/  HMMA.16816.F32 R28, R76.reuse, R64, R28 ;  /* 0x000000404c1c723c */ /* 0x040fec000000181c */
[C---:B------:R-:W-:Y:S01]  /*f1c0*/  HMMA.16816.F32 R56, R76.reuse, R74, R56 ;  /* 0x0000004a4c38723c */ /* 0x040fe20000001838 */
[----:B------:R-:W-:Y:S05]  /*f1d0*/  LDSM.16.M88.4 R72, [R132+0x1000] ;  /* 0x001000008448783b */ /* 0x000fea0000000200 */
[C---:B------:R-:W-:Y:S06]  /*f1e0*/  HMMA.16816.F32 R44, R76.reuse, R68, R44 ;  /* 0x000000444c2c723c */ /* 0x040fec000000182c */
[C---:B------:R-:W-:Y:S01]  /*f1f0*/  HMMA.16816.F32 R32, R76.reuse, R70, R32 ;  /* 0x000000464c20723c */ /* 0x040fe20000001820 */
[----:B------:R-:W-:Y:S05]  /*f200*/  LDSM.16.M88.4 R68, [R132+0x1800] ;  /* 0x001800008444783b */ /* 0x000fea0000000200 */
[----:B------:R-:W-:Y:S01]  /*f210*/  HMMA.16816.F32 R64, R76, R66, R24 ;  /* 0x000000424c40723c */ /* 0x000fe20000001818 */
[----:B------:R-:W3:Y:S04]  /*f220*/  LDSM.16.M88.4 R24, [R132+0x800] ;  /* 0x000800008418783b */ /* 0x000ee80000000200 */
[----:B------:R-:W-:Y:S01]  /*f230*/  LDSM.16.M88.4 R76, [R146+0x2000] ;  /* 0x00200000924c783b */ /* 0x000fe20000000200 */
        /* <DEDUP_REMOVED lines=11> */
[----:B------:R-:W1:Y:S05]  /*f2f0*/  LDSM.16.M88.4 R20, [R145+0x7000] ;  /* 0x007000009114783b */ /* 0x000e6a0000000200 */
[C---:B--2---:R-:W-:Y:S06]  /*f300*/  HMMA.16816.F32 R4, R84.reuse, R80, R4 ;  /* 0x000000505404723c */ /* 0x044fec0000001804 */
[C---:B------:R-:W-:Y:S01]  /*f310*/  HMMA.16816.F32 R92, R84.reuse, R82, R88 ;  /* 0x00000052545c723c */ /* 0x040fe20000001858 */
[----:B------:R-:W-:Y:S04]  /*f320*/  LDSM.16.M88.4 R88, [R144+0x2000] ;  /* 0x002000009058783b */ /* 0x000fe80000000200 */
[----:B------:R-:W2:Y:S01]  /*f330*/  LDSM.16.M88.4 R80, [R143+0x2000] ;  /* 0x002000008f50783b */ /* 0x000ea20000000200 */
[C---:B---3--:R-:W-:Y:S06]  /*f340*/  HMMA.16816.F32 R60, R84.reuse, R24, R60 ;  /* 0x00000018543c723c */ /* 0x048fec000000183c */
[C---:B------:R-:W-:Y:S01]  /*f350*/  HMMA.16816.F32 R56, R84.reuse, R26, R56 ;  /* 0x0000001a5438723c */ /* 0x040fe20000001838 */
[----:B------:R-:W3:Y:S05]  /*f360*/  LDSM.16.M88.4 R24, [R143+0x2800] ;  /* 0x002800008f18783b */ /* 0x000eea0000000200 */
[C---:B------:R-:W-:Y:S06]  /*f370*/  HMMA.16816.F32 R44, R84.reuse, R72, R44 ;  /* 0x00000048542c723c */ /* 0x040fec000000182c */
[C---:B------:R-:W-:Y:S06]  /*f380*/  HMMA.16816.F32 R28, R84.reuse, R68, R28 ;  /* 0x00000044541c723c */ /* 0x040fec000000181c */
[----:B------:R-:W-:Y:S01]  /*f390*/  HMMA.16816.F32 R64, R84, R70, R64 ;  /* 0x000000465440723c */ /* 0x000fe20000001840 */
[----:B------:R-:W3:Y:S05]  /*f3a0*/  LDSM.16.M88.4 R68, [R143+0x3000] ;  /* 0x003000008f44783b */ /* 0x000eea0000000200 */
[C---:B----4-:R-:W-:Y:S06]  /*f3b0*/  HMMA.16816.F32 R4, R76.reuse, R16, R4 ;  /* 0x000000104c04723c */ /* 0x050fec0000001804 */
[----:B-1----:R-:W-:Y:S06]  /*f3c0*/  HMMA.16816.F32 R60, R76, R8, R60 ;  /* 0x000000084c3c723c */ /* 0x002fec000000183c */
[----:B------:R-:W-:Y:S01]  /*f3d0*/  HMMA.16816.F32 R32, R84, R74, R32 ;  /* 0x0000004a5420723c */ /* 0x000fe20000001820 */
[----:B------:R-:W-:Y:S04]  /*f3e0*/  LDSM.16.M88.4 R72, [R139+0x6000] ;  /* 0x006000008b48783b */ /* 0x000fe80000000200 */
[----:B------:R-:W-:Y:S01]  /*f3f0*/  LDSM.16.M88.4 R84, [R143+0x3800] ;  /* 0x003800008f54783b */ /* 0x000fe20000000200 */
[C---:B------:R-:W-:Y:S03]  /*f400*/  HMMA.16816.F32 R92, R76.reuse, R18, R92 ;  /* 0x000000124c5c723c */ /* 0x040fe6000000185c */
[----:B------:R-:W-:Y:S03]  /*f410*/  LDSM.16.M88.4 R16, [R142+0x2000] ;  /* 0x002000008e10783b */ /* 0x000fe60000000200 */
[C---:B------:R-:W-:Y:S01]  /*f420*/  HMMA.16816.F32 R56, R76.reuse, R10, R56 ;  /* 0x0000000a4c38723c */ /* 0x040fe20000001838 */
[----:B------:R-:W1:Y:S05]  /*f430*/  LDSM.16.M88.4 R8, [R139+0x6800] ;  /* 0x006800008b08783b */ /* 0x000e6a0000000200 */
[C---:B------:R-:W-:Y:S06]  /*f440*/  HMMA.16816.F32 R44, R76.reuse, R20, R44 ;  /* 0x000000144c2c723c */ /* 0x040fec000000182c */
[C---:B------:R-:W-:Y:S06]  /*f450*/  HMMA.16816.F32 R28, R76.reuse, R12, R28 ;  /* 0x0000000c4c1c723c */ /* 0x040fec000000181c */
[----:B------:R-:W-:Y:S06]  /*f460*/  HMMA.16816.F32 R64, R76, R14, R64 ;  /* 0x0000000e4c40723c */ /* 0x000fec0000001840 */
[C---:B--2---:R-:W-:Y:S01]  /*f470*/  HMMA.16816.F32 R12, R88.reuse, R80, R4 ;  /* 0x00000050580c723c */ /* 0x044fe20000001804 */
[----:B------:R-:W2:Y:S05]  /*f480*/  LDSM.16.M88.4 R4, [R139+0x7000] ;  /* 0x007000008b04783b */ /* 0x000eaa0000000200 */
[----:B---3--:R-:W-:Y:S06]  /*f490*/  HMMA.16816.F32 R60, R88, R24, R60 ;  /* 0x00000018583c723c */ /* 0x008fec000000183c */
[----:B------:R-:W-:Y:S01]  /*f4a0*/  HMMA.16816.F32 R32, R76, R22, R32 ;  /* 0x000000164c20723c */ /* 0x000fe20000001820 */
[----:B------:R-:W-:Y:S04]  /*f4b0*/  LDSM.16.M88.4 R20, [R141+0x2000] ;  /* 0x002000008d14783b */ /* 0x000fe80000000200 */
[----:B------:R-:W3:Y:S01]  /*f4c0*/  LDSM.16.M88.4 R76, [R132+0x2000] ;  /* 0x00200000844c783b */ /* 0x000ee20000000200 */
[C---:B------:R-:W-:Y:S03]  /*f4d0*/  HMMA.16816.F32 R56, R88.reuse, R26, R56 ;  /* 0x0000001a5838723c */ /* 0x040fe60000001838 */
[----:B------:R-:W-:Y:S03]  /*f4e0*/  LDSM.16.M88.4 R24, [R132+0x2800] ;  /* 0x002800008418783b */ /* 0x000fe60000000200 */
[C---:B------:R-:W-:Y:S06]  /*f4f0*/  HMMA.16816.F32 R44, R88.reuse, R68, R44 ;  /* 0x00000044582c723c */ /* 0x040fec000000182c */
[----:B------:R-:W-:Y:S06]  /*f500*/  HMMA.16816.F32 R92, R88, R82, R92 ;  /* 0x00000052585c723c */ /* 0x000fec000000185c */
[----:B-1----:R-:W-:Y:S06]  /*f510*/  HMMA.16816.F32 R60, R16, R8, R60 ;  /* 0x00000008103c723c */ /* 0x002fec000000183c */
[----:B------:R-:W-:Y:S01]  /*f520*/  HMMA.16816.F32 R32, R88, R70, R32 ;  /* 0x000000465820723c */ /* 0x000fe20000001820 */
[----:B------:R-:W-:Y:S01]  /*f530*/  SHF.R.S32.HI R9, RZ, 0x1f, R52 ;  /* 0x0000001fff097819 */ /* 0x000fe20000011434 */
[----:B------:R-:W-:Y:S03]  /*f540*/  LDSM.16.M88.4 R68, [R132+0x3000] ;  /* 0x003000008444783b */ /* 0x000fe60000000200 */
[----:B------:R-:W-:Y:S01]  /*f550*/  LEA.HI R160, R9, R52, RZ, 0x2 ;  /* 0x0000003409a07211 */ /* 0x000fe200078f10ff */
[----:B------:R-:W-:Y:S01]  /*f560*/  HMMA.16816.F32 R56, R16, R10, R56 ;  /* 0x0000000a1038723c */ /* 0x000fe20000001838 */
[----:B------:R-:W1:Y:S02]  /*f570*/  LDSM.16.M88.4 R8, [R139+0x7800] ;  /* 0x007800008b08783b */ /* 0x000e640000000200 */
[----:B------:R-:W-:-:S03]  /*f580*/  SHF.R.S32.HI R160, RZ, 0x2, R160 ;  /* 0x00000002ffa07819 */ /* 0x000fc600000114a0 */
[C---:B--2---:R-:W-:Y:S06]  /*f590*/  HMMA.16816.F32 R44, R16.reuse, R4, R44 ;  /* 0x00000004102c723c */ /* 0x044fec000000182c */
[----:B------:R-:W-:Y:S01]  /*f5a0*/  HMMA.16816.F32 R12, R16, R72, R12 ;  /* 0x00000048100c723c */ /* 0x000fe2000000180c */
[----:B------:R-:W-:-:S05]  /*f5b0*/  IMAD R5, R50, 0x10, R54 ;  /* 0x0000001032057824 */ /* 0x000fca00078e0236 */
[----:B------:R-:W-:Y:S01]  /*f5c0*/  IADD3 R0, R5, 0x1, R160 ;  /* 0x0000000105007810 */ /* 0x000fe20007ffe0a0 */
[----:B------:R-:W-:Y:S01]  /*f5d0*/  HMMA.16816.F32 R92, R16, R74, R92 ;  /* 0x0000004a105c723c */ /* 0x000fe2000000185c */
[----:B------:R-:W-:Y:S02]  /*f5e0*/  LOP3.LUT R5, R48, 0x6, RZ, 0xc0, !PT ;  /* 0x0000000630057812 */ /* 0x000fe400078ec0ff */
[----:B------:R-:W-:-:S03]  /*f5f0*/  IADD3 R0, R53, R0, -R151 ;  /* 0x0000000035007210 */ /* 0x000fc60007ffe897 */
[----:B------:R-:W-:Y:S01]  /*f600*/  IMAD.IADD R38, R2, 0x1, R5 ;  /* 0x0000000102267824 */ /* 0x000fe200078e0205 */
[----:B------:R-:W-:Y:S01]  /*f610*/  HMMA.16816.F32 R64, R88, R86, R64 ;  /* 0x000000565840723c */ /* 0x000fe20000001840 */
[----:B------:R-:W-:Y:S02]  /*f620*/  VIADD R0, R0, UR5 ;  /* 0x0000000500007c36 */ /* 0x000fe40008000000 */
[----:B------:R-:W-:-:S03]  /*f630*/  VIADD R4, R38, 0x1 ;  /* 0x0000000126047836 */ /* 0x000fc60000000000 */
[C---:B------:R-:W-:Y:S01]  /*f640*/  VIMNMX R105, R0.reuse, R53, PT ;  /* 0x0000003500697248 */ /* 0x040fe20003fe0100 */
[----:B------:R-:W-:Y:S01]  /*f650*/  HMMA.16816.F32 R28, R88, R84, R28 ;  /* 0x00000054581c723c */ /* 0x000fe2000000181c */
[----:B------:R-:W-:Y:S02]  /*f660*/  VIADDMNMX R161, R0, 0x8, R53, PT ;  /* 0x0000000800a17846 */ /* 0x000fe40003800135 */
[C---:B------:R-:W-:Y:S02]  /*f670*/  ISETP.GE.AND P1, PT, R4.reuse, R105, PT ;  /* 0x000000690400720c */ /* 0x040fe40003f26270 */
[----:B------:R-:W-:Y:S01]  /*f680*/  ISETP.GE.AND P6, PT, R4, R161, PT ;  /* 0x000000a10400720c */ /* 0x000fe20003fc6270 */
[----:B------:R-:W-:Y:S01]  /*f690*/  HMMA.16816.F32 R32, R16, R6, R32 ;  /* 0x000000061020723c */ /* 0x000fe20000001820 */
[----:B------:R-:W2:Y:S01]  /*f6a0*/  LDSM.16.M88.4 R4, [R132+0x3800] ;  /* 0x003800008404783b */ /* 0x000ea20000000200 */
[----:B------:R-:W-:Y:S01]  /*f6b0*/  LOP3.LUT R0, R3, R36, RZ, 0xfc, !PT ;  /* 0x0000002403007212 */ /* 0x000fe200078efcff */
[----:B------:R-:W-:Y:S01]  /*f6c0*/  VIADD R36, R38, 0x8 ;  /* 0x0000000826247836 */ /* 0x000fe20000000000 */
[----:B------:R-:W-:-:S04]  /*f6d0*/  DEPBAR.LE SB0, 0x0 ;  /* 0x000080000000791a */ /* 0x000fc80000000000 */
[C---:B---3--:R-:W-:Y:S01]  /*f6e0*/  HMMA.16816.F32 R12, R20.reuse, R76, R12 ;  /* 0x0000004c140c723c */ /* 0x048fe2000000180c */
[C---:B------:R-:W-:Y:S02]  /*f6f0*/  ISETP.GE.AND P0, PT, R36.reuse, R105, PT ;  /* 0x000000692400720c */ /* 0x040fe40003f06270 */
[----:B------:R-:W-:Y:S01]  /*f700*/  ISETP.GE.AND P4, PT, R36, R161, PT ;  /* 0x000000a12400720c */ /* 0x000fe20003f86270 */
[C---:B------:R-:W-:Y:S02]  /*f710*/  VIADD R36, R38.reuse, 0x10 ;  /* 0x0000001026247836 */ /* 0x040fe40000000000 */
[----:B------:R-:W-:Y:S06]  /*f720*/  HMMA.16816.F32 R92, R20, R78, R92 ;  /* 0x0000004e145c723c */ /* 0x000fec000000185c */
[----:B-1----:R-:W-:Y:S06]  /*f730*/  HMMA.16816.F32 R64, R16, R10, R64 ;  /* 0x0000000a1040723c */ /* 0x002fec0000001840 */
[----:B------:R-:W-:Y:S06]  /*f740*/  HMMA.16816.F32 R60, R20, R24, R60 ;  /* 0x00000018143c723c */ /* 0x000fec000000183c */
[----:B------:R-:W-:Y:S01]  /*f750*/  HMMA.16816.F32 R28, R16, R8, R28 ;  /* 0x00000008101c723c */ /* 0x000fe2000000181c */
[----:B------:R-:W-:Y:S01]  /*f760*/  VIADD R24, R38, 0x9 ;  /* 0x0000000926187836 */ /* 0x000fe20000000000 */
[----:B------:R-:W-:-:S02]  /*f770*/  FSEL R25, R13, -INF , !P1 ;  /* 0xff8000000d197808 */ /* 0x000fc40004800000 */
[-C--:B------:R-:W-:Y:S02]  /*f780*/  ISETP.GE.AND P1, PT, R36, R105.reuse, PT ;  /* 0x000000692400720c */ /* 0x080fe40003f26270 */
[C---:B------:R-:W-:Y:S01]  /*f790*/  HMMA.16816.F32 R56, R20.reuse, R26, R56 ;  /* 0x0000001a1438723c */ /* 0x040fe20000001838 */
[----:B------:R-:W-:Y:S01]  /*f7a0*/  ISETP.GE.AND P5, PT, R24, R105, PT ;  /* 0x000000691800720c */ /* 0x000fe20003fa6270 */
[----:B------:R-:W-:Y:S01]  /*f7b0*/  VIADD R18, R38, 0x21 ;  /* 0x0000002126127836 */ /* 0x000fe20000000000 */
[----:B------:R-:W-:Y:S01]  /*f7c0*/  ISETP.GE.AND P2, PT, R24, R161, PT ;  /* 0x000000a11800720c */ /* 0x000fe20003f46270 */
[----:B------:R-:W-:Y:S01]  /*f7d0*/  VIADD R24, R38, 0x11 ;  /* 0x0000001126187836 */ /* 0x000fe20000000000 */
[----:B------:R-:W-:Y:S01]  /*f7e0*/  FSEL R94, R94, -INF , !P4 ;  /* 0xff8000005e5e7808 */ /* 0x000fe20006000000 */
[C---:B------:R-:W-:Y:S01]  /*f7f0*/  HMMA.16816.F32 R44, R20.reuse, R68, R44 ;  /* 0x00000044142c723c */ /* 0x040fe2000000182c */
[----:B------:R-:W-:Y:S01]  /*f800*/  FSEL R93, R93, -INF , !P5 ;  /* 0xff8000005d5d7808 */ /* 0x000fe20006800000 */
[----:B------:R-:W-:Y:S01]  /*f810*/  VIADD R26, R38, 0x19 ;  /* 0x00000019261a7836 */ /* 0x000fe20000000000 */
[----:B------:R-:W-:Y:S01]  /*f820*/  FSEL R13, R92, -INF , !P0 ;  /* 0xff8000005c0d7808 */ /* 0x000fe20004000000 */
[----:B------:R-:W-:Y:S01]  /*f830*/  VIADD R16, R38, 0x20 ;  /* 0x0000002026107836 */ /* 0x000fe20000000000 */
[C---:B------:R-:W-:Y:S01]  /*f840*/  ISETP.GE.AND P4, PT, R24.reuse, R105, PT ;  /* 0x000000691800720c */ /* 0x040fe20003f86270 */
[----:B------:R-:W-:Y:S01]  /*f850*/  HMMA.16816.F32 R32, R20, R70, R32 ;  /* 0x000000461420723c */ /* 0x000fe20000001820 */
[----:B------:R-:W-:Y:S01]  /*f860*/  BAR.SYNC.DEFER_BLOCKING 0x0 ;  /* 0x0000000000007b1d */ /* 0x000fe20000010000 */
[-C--:B------:R-:W-:Y:S01]  /*f870*/  ISETP.GE.AND P5, PT, R24, R161.reuse, PT ;  /* 0x000000a11800720c */ /* 0x080fe20003fa6270 */
[----:B------:R-:W-:Y:S01]  /*f880*/  VIADD R24, R38, 0x18 ;  /* 0x0000001826187836 */ /* 0x000fe20000000000 */
[----:B------:R-:W-:-:S02]  /*f890*/  ISETP.GE.AND P0, PT, R36, R161, PT ;  /* 0x000000a12400720c */ /* 0x000fc40003f06270 */
[C---:B--2---:R-:W-:Y:S01]  /*f8a0*/  HMMA.16816.F32 R64, R20.reuse, R6, R64 ;  /* 0x000000061440723c */ /* 0x044fe20000001840 */
[----:B------:R-:W-:Y:S02]  /*f8b0*/  FSEL R9, R60, -INF , !P1 ;  /* 0xff8000003c097808 */ /* 0x000fe40004800000 */
[----:B------:R-:W-:Y:S02]  /*f8c0*/  FSEL R62, R62, -INF , !P0 ;  /* 0xff8000003e3e7808 */ /* 0x000fe40004000000 */
[----:B------:R-:W-:Y:S01]  /*f8d0*/  FSEL R8, R95, -INF , !P2 ;  /* 0xff8000005f087808 */ /* 0x000fe20005000000 */
[----:B------:R-:W-:Y:S01]  /*f8e0*/  HMMA.16816.F32 R28, R20, R4, R28 ;  /* 0x00000004141c723c */ /* 0x000fe2000000181c */
[----:B------:R-:W-:Y:S02]  /*f8f0*/  ISETP.GE.AND P1, PT, R24, R161, PT ;  /* 0x000000a11800720c */ /* 0x000fe40003f26270 */
[-C--:B------:R-:W-:Y:S02]  /*f900*/  ISETP.GE.AND P0, PT, R26, R105.reuse, PT ;  /* 0x000000691a00720c */ /* 0x080fe40003f06270 */
[----:B------:R-:W-:-:S02]  /*f910*/  ISETP.GE.AND P2, PT, R24, R105, PT ;  /* 0x000000691800720c */ /* 0x000fc40003f46270 */
[----:B------:R-:W-:Y:S02]  /*f920*/  FSEL R58, R58, -INF , !P1 ;  /* 0xff8000003a3a7808 */ /* 0x000fe40004800000 */
[----:B------:R-:W-:Y:S02]  /*f930*/  FSEL R57, R57, -INF , !P0 ;  /* 0xff80000039397808 */ /* 0x000fe40004000000 */
        /* <DEDUP_REMOVED lines=9> */
[----:B------:R-:W-:Y:S02]  /*f9d0*/  FSEL R166, R46, -INF , !P2 ;  /* 0xff8000002ea67808 */ /* 0x000fe40005000000 */
[----:B------:R-:W-:Y:S02]  /*f9e0*/  FSEL R167, R45, -INF , !P1 ;  /* 0xff8000002da77808 */ /* 0x000fe40004800000 */
[----:B------:R-:W-:-:S02]  /*f9f0*/  ISETP.GE.AND P4, PT, R26, R161, PT ;  /* 0x000000a11a00720c */ /* 0x000fc40003f86270 */
[C---:B------:R-:W-:Y:S02]  /*fa00*/  ISETP.GE.AND P2, PT, R18.reuse, R105, PT ;  /* 0x000000691200720c */ /* 0x040fe40003f46270 */
[----:B------:R-:W-:Y:S01]  /*fa10*/  ISETP.GE.AND P1, PT, R18, R161, PT ;  /* 0x000000a11200720c */ /* 0x000fe20003f26270 */
        /* <DEDUP_REMOVED lines=11> */
[C---:B------:R-:W-:Y:S02]  /*fad0*/  ISETP.GE.AND P0, PT, R16.reuse, R105, PT ;  /* 0x000000691000720c */ /* 0x040fe40003f06270 */
[----:B------:R-:W-:Y:S01]  /*fae0*/  ISETP.GE.AND P4, PT, R16, R161, PT ;  /* 0x000000a11000720c */ /* 0x000fe20003f86270 */
[----:B------:R-:W-:Y:S01]  /*faf0*/  VIADD R16, R38, 0x31 ;  /* 0x0000003126107836 */ /* 0x000fe20000000000 */
[----:B------:R-:W-:-:S02]  /*fb00*/  ISETP.GE.AND P1, PT, R104, 0x2, PT ;  /* 0x000000026800780c */ /* 0x000fc40003f26270 */
[----:B------:R-:W-:Y:S02]  /*fb10*/  FSEL R124, R28, -INF , !P0 ;  /* 0xff8000001c7c7808 */ /* 0x000fe40004000000 */
[----:B------:R-:W-:Y:S02]  /*fb20*/  FSEL R116, R30, -INF , !P4 ;  /* 0xff8000001e747808 */ /* 0x000fe40006000000 */
[----:B------:R-:W-:Y:S02]  /*fb30*/  FSEL R168, R34, -INF , !P5 ;  /* 0xff80000022a87808 */ /* 0x000fe40006800000 */
[C---:B------:R-:W-:Y:S02]  /*fb40*/  ISETP.GE.AND P0, PT, R38.reuse, R105, PT ;  /* 0x000000692600720c */ /* 0x040fe40003f06270 */
[C---:B------:R-:W-:Y:S01]  /*fb50*/  ISETP.GE.AND P4, PT, R38.reuse, R161, PT ;  /* 0x000000a12600720c */ /* 0x040fe20003f86270 */
[----:B------:R-:W-:Y:S01]  /*fb60*/  VIADD R38, R38, 0x39 ;  /* 0x0000003926267836 */ /* 0x000fe20000000000 */
[----:B------:R-:W-:-:S02]  /*fb70*/  ISETP.GE.AND P5, PT, R16, R105, PT ;  /* 0x000000691000720c */ /* 0x000fc40003fa6270 */
[----:B------:R-:W-:Y:S02]  /*fb80*/  FSEL R171, R33, -INF , !P2 ;  /* 0xff80000021ab7808 */ /* 0x000fe40005000000 */
[----:B------:R-:W-:Y:S02]  /*fb90*/  FSEL R6, R15, -INF , !P6 ;  /* 0xff8000000f067808 */ /* 0x000fe40007000000 */
[----:B------:R-:W-:Y:S02]  /*fba0*/  FSEL R123, R29, -INF , !P5 ;  /* 0xff8000001d7b7808 */ /* 0x000fe40006800000 */
[----:B------:R-:W-:Y:S02]  /*fbb0*/  FSEL R5, R12, -INF , !P0 ;  /* 0xff8000000c057808 */ /* 0x000fe40004000000 */
[----:B------:R-:W-:Y:S02]  /*fbc0*/  ISETP.GE.AND P2, PT, R16, R161, PT ;  /* 0x000000a11000720c */ /* 0x000fe40003f46270 */
        /* <DEDUP_REMOVED lines=59> */
[----:B------:R-:W-:Y:S01]  /*ff80*/  IMAD R12, R7, UR9, R12 ;  /* 0x00000009070c7c24 */ /* 0x000fe2000f8e020c */
[----:B------:R-:W-:-:S03]  /*ff90*/  ULDC.64 UR8, c[0x0][0x230] ;  /* 0x00008c0000087ab9 */ /* 0x000fc60000000a00 */
        /* <DEDUP_REMOVED lines=9> */
.L_x_5726:
[----:B------:R-:W1:Y:S02]  /*10030*/  LDC R7, c[0x0][0x248] ;  /* 0x00009200ff077b82 */ /* 0x000e640000000800 */
[----:B-1----:R-:W-:-:S04]  /*10040*/  LEA R7, -R7, RZ, 0x6 ;  /* 0x000000ff07077211 */ /* 0x002fc800078e31ff */
[----:B------:R-:W-:-:S07]  /*10050*/  SHF.R.S32.HI R2, RZ, 0x1f, R7 ;  /* 0x0000001fff027819 */ /* 0x000fce0000011407 */
.L_x_5727:
[C---:B------:R-:W-:Y:S02]  /*10060*/  LOP3.LUT P0, RZ, R157.reuse, 0x2, RZ, 0xc0, !PT ;  /* 0x000000029dff7812 */ /* 0x040fe4000780c0ff */
[----:B------:R-:W-:Y:S02]  /*10070*/  LOP3.LUT P6, RZ, R157, 0x1, RZ, 0xc0, !PT ;  /* 0x000000019dff7812 */ /* 0x000fe400078cc0ff */
[----:B------:R-:W-:-:S04]  /*10080*/  LEA R18, P5, R7, R158, 0x1 ;  /* 0x0000009e07127211 */ /* 0x000fc800078a08ff */
[----:B------:R-:W-:-:S05]  /*10090*/  LEA.HI.X R19, R7, R159, R2, 0x1, P5 ;  /* 0x0000009f07137211 */ /* 0x000fca00028f0c02 */
[----:B------:R-:W-:Y:S02]  /*100a0*/  @P0 IADD3 R15, P2, R7, R126, RZ ;  /* 0x0000007e070f0210 */ /* 0x000fe40007f5e0ff */
[----:B------:R-:W-:Y:S01]  /*100b0*/  @!PT LDS RZ, [RZ] ;  /* 0x00000000fffff984 */ /* 0x000fe20000000800 */
[----:B------:R-:W-:Y:S01]  /*100c0*/  @!PT LDS RZ, [RZ] ;  /* 0x00000000fffff984 */ /* 0x000fe20000000800 */
[----:B------:R-:W-:Y:S01]  /*100d0*/  @!PT LDS RZ, [RZ] ;  /* 0x00000000fffff984 */ /* 0x000fe20000000800 */
[----:B------:R1:W-:Y:S02]  /*100e0*/  @P6 LDGSTS.E.BYPASS.LTC128B.128 [R153+0x4000], desc[UR6][R18.64] ;  /* 0x0400000012996fae */ /* 0x0003e4000b901d46 */
[C---:B------:R-:W-:Y:S01]  /*100f0*/  @P0 LEA R16, P4, R15.reuse, UR12, 0x1 ;  /* 0x0000000c0f100c11 */ /* 0x040fe2000f8808ff */
[----:B------:R-:W-:Y:S01]  /*10100*/  @P0 IMAD.X R12, R2, 0x1, R137, P2 ;  /* 0x00000001020c0824 */ /* 0x000fe200010e0689 */
[----:B------:R-:W-:Y:S01]  /*10110*/  IADD3 R3, P2, R148, R7, RZ ;  /* 0x0000000794037210 */ /* 0x000fe20007f5e0ff */
[----:B------:R1:W-:Y:S03]  /*10120*/  @!P6 STS.128 [R153+0x4000], RZ ;  /* 0x004000ff9900e388 */ /* 0x0003e60000000c00 */
[----:B------:R-:W-:Y:S01]  /*10130*/  @P0 LEA.HI.X R17, R15, UR13, R12, 0x1, P4 ;  /* 0x0000000d0f110c11 */ /* 0x000fe2000a0f0c0c */
[----:B------:R-:W-:Y:S01]  /*10140*/  IMAD.X R136, R147, 0x1, R2, P2 ;  /* 0x0000000193887824 */ /* 0x000fe200010e0602 */
[----:B------:R-:W-:-:S02]  /*10150*/  @P6 LEA R20, P5, R3, R158, 0x1 ;  /* 0x0000009e03146211 */ /* 0x000fc400078a08ff */
[CC--:B------:R-:W-:Y:S01]  /*10160*/  @P0 IADD3 R2, P4, R3.reuse, R126.reuse, RZ ;  /* 0x0000007e03020210 */ /* 0x0c0fe20007f9e0ff */
[----:B------:R-:W-:Y:S01]  /*10170*/  @!PT LDS RZ, [RZ] ;  /* 0x00000000fffff984 */ /* 0x000fe20000000800 */
[----:B------:R-:W-:Y:S01]  /*10180*/  @!PT LDS RZ, [RZ] ;  /* 0x00000000fffff984 */ /* 0x000fe20000000800 */
[----:B------:R-:W-:Y:S01]  /*10190*/  @!PT LDS RZ, [RZ] ;  /* 0x00000000fffff984 */ /* 0x000fe20000000800 */
[----:B------:R1:W-:Y:S01]  /*101a0*/  @P0 LDGSTS.E.BYPASS.LTC128B.128 [R153+0x6000], desc[UR6][R16.64+0x80] ;  /* 0x0600008010990fae */ /* 0x0003e2000b901d46 */
[----:B------:R-:W-:Y:S02]  /*101b0*/  IADD3 R7, P2, R148, R3, RZ ;  /* 0x0000000394077210 */ /* 0x000fe40007f5e0ff */
[--C-:B------:R-:W-:Y:S01]  /*101c0*/  @P6 LEA.HI.X R21, R3, R159, R136.reuse, 0x1, P5 ;  /* 0x0000009f03156211 */ /* 0x100fe200028f0c88 */
[----:B------:R-:W-:Y:S01]  /*101d0*/  @P0 IMAD.X R3, R136, 0x1, R137, P4 ;  /* 0x0000000188030824 */ /* 0x000fe200020e0689 */
[C---:B------:R-:W-:Y:S01]  /*101e0*/  @P0 LEA R22, P4, R2.reuse, UR12, 0x1 ;  /* 0x0000000c02160c11 */ /* 0x040fe2000f8808ff */
[----:B------:R-:W-:Y:S01]  /*101f0*/  IMAD.X R136, R147, 0x1, R136, P2 ;  /* 0x0000000193887824 */ /* 0x000fe200010e0688 */
[----:B------:R-:W-:Y:S01]  /*10200*/  @P0 IADD3 R12, P2, R7, R126, RZ ;  /* 0x0000007e070c0210 */ /* 0x000fe20007f5e0ff */
[----:B------:R1:W-:Y:S01]  /*10210*/  @!P0 STS.128 [R153+0x6000], RZ ;  /* 0x006000ff99008388 */ /* 0x0003e20000000c00 */
[----:B------:R-:W-:-:S02]  /*10220*/  @P0 LEA.HI.X R23, R2, UR13, R3, 0x1, P4 ;  /* 0x0000000d02170c11 */ /* 0x000fc4000a0f0c03 */
[C---:B------:R-:W-:Y:S01]  /*10230*/  @P6 LEA R28, P5, R7.reuse, R158, 0x1 ;  /* 0x0000009e071c6211 */ /* 0x040fe200078a08ff */
[----:B------:R-:W-:Y:S01]  /*10240*/  @P0 IMAD.X R15, R136, 0x1, R137, P2 ;  /* 0x00000001880f0824 */ /* 0x000fe200010e0689 */
[----:B------:R-:W-:Y:S01]  /*10250*/  IADD3 R3, P2, R148, R7, RZ ;  /* 0x0000000794037210 */ /* 0x000fe20007f5e0ff */
[----:B------:R-:W-:Y:S01]  /*10260*/  @!PT LDS RZ, [RZ] ;  /* 0x00000000fffff984 */ /* 0x000fe20000000800 */
[----:B------:R-:W-:Y:S01]  /*10270*/  @!PT LDS RZ, [RZ] ;  /* 0x00000000fffff984 */ /* 0x000fe20000000800 */
[----:B------:R-:W-:Y:S01]  /*10280*/  @!PT LDS RZ, [RZ] ;  /* 0x00000000fffff984 */ /* 0x000fe20000000800 */
[----:B------:R1:W-:Y:S01]  /*10290*/  @P6 LDGSTS.E.BYPASS.LTC128B.128 [R153+0x4800], desc[UR6][R20.64] ;  /* 0x0480000014996fae */ /* 0x0003e2000b901d46 */
[--C-:B------:R-:W-:Y:S02]  /*102a0*/  @P6 LEA.HI.X R29, R7, R159, R136.reuse, 0x1, P5 ;  /* 0x0000009f071d6211 */ /* 0x100fe400028f0c88 */
[C---:B------:R-:W-:Y:S01]  /*102b0*/  @P0 LEA R26, P4, R12.reuse, UR12, 0x1 ;  /* 0x0000000c0c1a0c11 */ /* 0x040fe2000f8808ff */
[----:B------:R-:W-:Y:S01]  /*102c0*/  IMAD.X R136, R147, 0x1, R136, P2 ;  /* 0x0000000193887824 */ /* 0x000fe200010e0688 */
[----:B------:R-:W-:Y:S01]  /*102d0*/  @P0 IADD3 R126, P2, R3, R126, RZ ;  /* 0x0000007e037e0210 */ /* 0x000fe20007f5e0ff */
[----:B------:R1:W-:Y:S01]  /*102e0*/  @!P6 STS.128 [R153+0x4800], RZ ;  /* 0x004800ff9900e388 */ /* 0x0003e20000000c00 */
[----:B------:R-:W-:-:S02]  /*102f0*/  @P0 LEA.HI.X R27, R12, UR13, R15, 0x1, P4 ;  /* 0x0000000d0c1b0c11 */ /* 0x000fc4000a0f0c0f */
[C---:B------:R-:W-:Y:S01]  /*10300*/  @P6 LEA R2, P4, R3.reuse, R158, 0x1 ;  /* 0x0000009e03026211 */ /* 0x040fe200078808ff */
[----:B------:R-:W-:Y:S01]  /*10310*/  @P0 IMAD.X R137, R136, 0x1, R137, P2 ;  /* 0x0000000188890824 */ /* 0x000fe200010e0689 */
[C---:B------:R-:W-:Y:S01]  /*10320*/  @P0 LEA R30, P2, R126.reuse, UR12, 0x1 ;  /* 0x0000000c7e1e0c11 */ /* 0x040fe2000f8408ff */
[----:B------:R-:W-:Y:S01]  /*10330*/  @!PT LDS RZ, [RZ] ;  /* 0x00000000fffff984 */ /* 0x000fe20000000800 */
[----:B------:R-:W-:Y:S01]  /*10340*/  @!PT LDS RZ, [RZ] ;  /* 0x00000000fffff984 */ /* 0x000fe20000000800 */
[----:B------:R-:W-:Y:S01]  /*10350*/  @!PT LDS RZ, [RZ] ;  /* 0x00000000fffff984 */ /* 0x000fe20000000800 */
[----:B------:R1:W-:Y:S01]  /*10360*/  @P0 LDGSTS.E.BYPASS.LTC128B.128 [R153+0x6800], desc[UR6][R22.64+0x80] ;  /* 0x0680008016990fae */ /* 0x0003e2000b901d46 */
[----:B------:R-:W-:Y:S01]  /*10370*/  @P6 LEA.HI.X R3, R3, R159, R136, 0x1, P4 ;  /* 0x0000009f03036211 */ /* 0x000fe200020f0c88 */
[----:B------:R-:W-:Y:S01]  /*10380*/  IMAD.MOV.U32 R158, RZ, RZ, R18 ;  /* 0x000000ffff9e7224 */ /* 0x000fe200078e0012 */
[----:B------:R-:W-:Y:S01]  /*10390*/  @P0 LEA.HI.X R31, R126, UR13, R137, 0x1, P2 ;  /* 0x0000000d7e1f0c11 */ /* 0x000fe200090f0c89 */
[----:B------:R1:W-:Y:S01]  /*103a0*/  @!P0 STS.128 [R153+0x6800], RZ ;  /* 0x006800ff99008388 */ /* 0x0003e20000000c00 */
[----:B------:R-:W-:-:S03]  /*103b0*/  IMAD.MOV.U32 R159, RZ, RZ, R19 ;  /* 0x000000ffff9f7224 */ /* 0x000fc600078e0013 */
        /* <DEDUP_REMOVED lines=21> */
.L_x_5725:
        /* <DEDUP_REMOVED lines=28> */
[----:B------:R-:W-:Y:S01]  /*106d0*/  FMNMX.FTZ R2, R118, R7, !PT ;  /* 0x0000000776027209 */ /* 0x000fe20007810000 */
[----:B------:R-:W-:Y:S01]  /*106e0*/  LDSM.16.MT88.4 R16, [R140+0x8800] ;  /* 0x008800008c10783b */ /* 0x000fe20000004200 */
[----:B------:R-:W-:Y:S02]  /*106f0*/  FMNMX.FTZ R15, R120, R15, !PT ;  /* 0x0000000f780f7209 */ /* 0x000fe40007810000 */
[----:B------:R-:W-:Y:S01]  /*10700*/  FMNMX.FTZ R7, R117, R2, !PT ;  /* 0x0000000275077209 */ /* 0x000fe20007810000 */
[----:B------:R-:W-:Y:S01]  /*10710*/  LDSM.16.MT88.4 R68, [R140+0xa000] ;  /* 0x00a000008c44783b */ /* 0x000fe20000004200 */
[----:B------:R-:W-:-:S02]  /*10720*/  LEA R138, R41, R140, 0x1 ;  /* 0x0000008c298a7211 */ /* 0x000fc400078e08ff */
[----:B------:R-:W-:Y:S01]  /*10730*/  FMNMX.FTZ R7, R114, R7, !PT ;  /* 0x0000000772077209 */ /* 0x000fe20007810000 */
[----:B------:R-:W1:Y:S01]  /*10740*/  SHFL.BFLY PT, R12, R15, 0x2, 0x1f ;  /* 0x0c401f000f0c7f89 */ /* 0x000e6200000e0000 */
[C---:B------:R-:W-:Y:S02]  /*10750*/  LEA R136, R39.reuse, R138, 0x1 ;  /* 0x0000008a27887211 */ /* 0x040fe400078e08ff */
[----:B------:R-:W-:Y:S01]  /*10760*/  LEA R137, R39, R140, 0x1 ;  /* 0x0000008c27897211 */ /* 0x000fe200078e08ff */
[----:B------:R-:W-:Y:S04]  /*10770*/  SHFL.BFLY PT, R2, R7, 0x2, 0x1f ;  /* 0x0c401f0007027f89 */ /* 0x000fe800000e0000 */
[----:B------:R-:W-:Y:S04]  /*10780*/  LDSM.16.MT88.4 R44, [R138+0x8000] ;  /* 0x008000008a2c783b */ /* 0x000fe80000004200 */
[----:B------:R-:W-:Y:S04]  /*10790*/  LDSM.16.MT88.4 R76, [R138+0xa000] ;  /* 0x00a000008a4c783b */ /* 0x000fe80000004200 */
[----:B------:R-:W-:Y:S04]  /*107a0*/  LDSM.16.MT88.4 R52, [R137+0x8000] ;  /* 0x008000008934783b */ /* 0x000fe80000004200 */
[----:B------:R-:W-:Y:S01]  /*107b0*/  LDSM.16.MT88.4 R80, [R137+0xa000] ;  /* 0x00a000008950783b */ /* 0x000fe20000004200 */
[----:B-1----:R-:W-:-:S03]  /*107c0*/  FMNMX.FTZ R12, R15, R12, !PT ;  /* 0x0000000c0f0c7209 */ /* 0x002fc60007810000 */
[----:B------:R-:W-:Y:S04]  /*107d0*/  LDSM.16.MT88.4 R20, [R136+0xa000] ;  /* 0x00a000008814783b */ /* 0x000fe80000004200 */
[----:B------:R-:W1:Y:S02]  /*107e0*/  SHFL.BFLY PT, R3, R12, 0x1, 0x1f ;  /* 0x0c201f000c037f89 */ /* 0x000e6400000e0000 */
[----:B-1----:R-:W-:-:S04]  /*107f0*/  FMNMX.FTZ R3, R12, R3, !PT ;  /* 0x000000030c037209 */ /* 0x002fc80007810000 */
[C---:B------:R-:W-:Y:S01]  /*10800*/  FSETP.NEU.FTZ.AND P0, PT, R3.reuse, -INF , PT ;  /* 0xff8000000300780b */ /* 0x040fe20003f1d000 */
[----:B------:R-:W-:-:S05]  /*10810*/  FMUL.FTZ R162, R3, UR8 ;  /* 0x0000000803a27c20 */ /* 0x000fca0008410000 */
[----:B------:R-:W-:-:S05]  /*10820*/  FSEL R162, R162, RZ, P0 ;  /* 0x000000ffa2a27208 */ /* 0x000fca0000000000 */
[--C-:B------:R-:W-:Y:S01]  /*10830*/  FFMA.FTZ R113, R5, UR8, -R162.reuse ;  /* 0x0000000805717c23 */ /* 0x100fe200080108a2 */
[----:B------:R-:W-:Y:S01]  /*10840*/  FMNMX.FTZ R5, R7, R2, !PT ;  /* 0x0000000207057209 */ /* 0x000fe20007810000 */
[--C-:B------:R-:W-:Y:S01]  /*10850*/  FFMA.FTZ R109, R13, UR8, -R162.reuse ;  /* 0x000000080d6d7c23 */ /* 0x100fe200080108a2 */
[--C-:B------:R-:W-:Y:S01]  /*10860*/  FFMA.FTZ R110, R25, UR8, -R162.reuse ;  /* 0x00000008196e7c23 */ /* 0x100fe200080108a2 */
[--C-:B------:R-:W-:Y:S01]  /*10870*/  FFMA.FTZ R34, R93, UR8, -R162.reuse ;  /* 0x000000085d227c23 */ /* 0x100fe200080108a2 */
[--C-:B------:R-:W-:Y:S01]  /*10880*/  FFMA.FTZ R33, R9, UR8, -R162.reuse ;  /* 0x0000000809217c23 */ /* 0x100fe200080108a2 */
[----:B------:R-:W1:Y:S01]  /*10890*/  SHFL.BFLY PT, R2, R5, 0x1, 0x1f ;  /* 0x0c201f0005027f89 */ /* 0x000e6200000e0000 */
[----:B------:R-:W-:Y:S01]  /*108a0*/  MUFU.EX2 R113, R113 ;  /* 0x0000007100717308 */ /* 0x000fe20000000800 */
[--C-:B------:R-:W-:Y:S01]  /*108b0*/  FFMA.FTZ R29, R11, UR8, -R162.reuse ;  /* 0x000000080b1d7c23 */ /* 0x100fe200080108a2 */
[--C-:B------:R-:W-:Y:S01]  /*108c0*/  FFMA.FTZ R30, R61, UR8, -R162.reuse ;  /* 0x000000083d1e7c23 */ /* 0x100fe200080108a2 */
[--C-:B------:R-:W-:Y:S01]  /*108d0*/  FFMA.FTZ R28, R57, UR8, -R162.reuse ;  /* 0x00000008391c7c23 */ /* 0x100fe200080108a2 */
[----:B------:R-:W-:Y:S01]  /*108e0*/  LDSM.16.MT88.4 R24, [R137+0x8800] ;  /* 0x008800008918783b */ /* 0x000fe20000004200 */
[--C-:B------:R-:W-:Y:S01]  /*108f0*/  FFMA.FTZ R124, R124, UR8, -R162.reuse ;  /* 0x000000087c7c7c23 */ /* 0x100fe200080108a2 */
[----:B------:R-:W-:-:S02]  /*10900*/  FFMA.FTZ R123, R123, UR8, -R162 ;  /* 0x000000087b7b7c23 */ /* 0x000fc400080108a2 */
[----:B------:R-:W2:Y:S08]  /*10910*/  MUFU.EX2 R110, R110 ;  /* 0x0000006e006e7308 */ /* 0x000eb00000000800 */
[----:B------:R-:W-:Y:S01]  /*10920*/  MUFU.EX2 R109, R109 ;  /* 0x0000006d006d7308 */ /* 0x000fe20000000800 */
[----:B-1----:R-:W-:-:S07]  /*10930*/  FMNMX.FTZ R2, R5, R2, !PT ;  /* 0x0000000205027209 */ /* 0x002fce0007810000 */
[----:B------:R-:W1:Y:S01]  /*10940*/  MUFU.EX2 R34, R34 ;  /* 0x0000002200227308 */ /* 0x000e620000000800 */
[----:B--2---:R-:W-:Y:S01]  /*10950*/  F2FP.F16.F32.PACK_AB R84, R110, R113 ;  /* 0x000000716e54723e */ /* 0x004fe200000000ff */
[----:B------:R-:W-:Y:S01]  /*10960*/  FADD.FTZ R110, R113, R110 ;  /* 0x0000006e716e7221 */ /* 0x000fe20000010000 */
[C---:B------:R-:W-:Y:S01]  /*10970*/  FSETP.NEU.FTZ.AND P0, PT, R2.reuse, -INF , PT ;  /* 0xff8000000200780b */ /* 0x040fe20003f1d000 */
[----:B------:R-:W-:-:S04]  /*10980*/  FMUL.FTZ R119, R2, UR8 ;  /* 0x0000000802777c20 */ /* 0x000fc80008410000 */
[----:B------:R-:W-:Y:S01]  /*10990*/  MUFU.EX2 R33, R33 ;  /* 0x0000002100217308 */ /* 0x000fe20000000800 */
[----:B------:R-:W-:-:S05]  /*109a0*/  FSEL R119, R119, RZ, P0 ;  /* 0x000000ff77777208 */ /* 0x000fca0000000000 */
[--C-:B------:R-:W-:Y:S01]  /*109b0*/  FFMA.FTZ R112, R14, UR8, -R119.reuse ;  /* 0x000000080e707c23 */ /* 0x100fe20008010877 */
[--C-:B------:R-:W-:Y:S01]  /*109c0*/  FFMA.FTZ R115, R6, UR8, -R119.reuse ;  /* 0x0000000806737c23 */ /* 0x100fe20008010877 */
[----:B------:R-:W2:Y:S01]  /*109d0*/  LDSM.16.MT88.4 R12, [R140+0x8000] ;  /* 0x008000008c0c783b */ /* 0x000ea20000004200 */
[--C-:B------:R-:W-:Y:S01]  /*109e0*/  FFMA.FTZ R111, R94, UR8, -R119.reuse ;  /* 0x000000085e6f7c23 */ /* 0x100fe20008010877 */
[--C-:B------:R-:W-:Y:S01]  /*109f0*/  FFMA.FTZ R108, R8, UR8, -R119.reuse ;  /* 0x00000008086c7c23 */ /* 0x100fe20008010877 */
[--C-:B------:R-:W-:Y:S01]  /*10a00*/  FFMA.FTZ R32, R10, UR8, -R119.reuse ;  /* 0x000000080a207c23 */ /* 0x100fe20008010877 */
[----:B------:R-:W-:Y:S01]  /*10a10*/  MUFU.EX2 R112, R112 ;  /* 0x0000007000707308 */ /* 0x000fe20000000800 */
[----:B------:R-:W-:Y:S01]  /*10a20*/  LDSM.16.MT88.4 R8, [R138+0x8800] ;  /* 0x008800008a08783b */ /* 0x000fe20000004200 */
[----:B-1----:R-:W-:Y:S01]  /*10a30*/  F2FP.F16.F32.PACK_AB R86, R34, R109 ;  /* 0x0000006d2256723e */ /* 0x002fe200000000ff */
[--C-:B------:R-:W-:Y:S01]  /*10a40*/  FFMA.FTZ R35, R62, UR8, -R119.reuse ;  /* 0x000000083e237c23 */ /* 0x100fe20008010877 */
[--C-:B------:R-:W-:Y:S01]  /*10a50*/  FFMA.FTZ R31, R58, UR8, -R119.reuse ;  /* 0x000000083a1f7c23 */ /* 0x100fe20008010877 */
[--C-:B------:R-:W-:Y:S01]  /*10a60*/  FFMA.FTZ R0, R4, UR8, -R119.reuse ;  /* 0x0000000804007c23 */ /* 0x100fe20008010877 */
[----:B------:R-:W1:Y:S01]  /*10a70*/  LDSM.16.MT88.4 R60, [R136+0x8000] ;  /* 0x00800000883c783b */ /* 0x000e620000004200 */
[--C-:B------:R-:W-:Y:S01]  /*10a80*/  FFMA.FTZ R126, R164, UR8, -R119.reuse ;  /* 0x00000008a47e7c23 */ /* 0x100fe20008010877 */
[----:B------:R-:W3:Y:S01]  /*10a90*/  MUFU.EX2 R115, R115 ;  /* 0x0000007300737308 */ /* 0x000ee20000000800 */
[--C-:B------:R-:W-:Y:S01]  /*10aa0*/  FFMA.FTZ R127, R168, UR8, -R119.reuse ;  /* 0x00000008a87f7c23 */ /* 0x100fe20008010877 */
[--C-:B------:R-:W-:Y:S01]  /*10ab0*/  FFMA.FTZ R122, R122, UR8, -R119.reuse ;  /* 0x000000087a7a7c23 */ /* 0x100fe20008010877 */
[--C-:B------:R-:W-:Y:S01]  /*10ac0*/  FFMA.FTZ R116, R116, UR8, -R119.reuse ;  /* 0x0000000874747c23 */ /* 0x100fe20008010877 */
[--C-:B------:R-:W-:Y:S01]  /*10ad0*/  FFMA.FTZ R117, R117, UR8, -R119.reuse ;  /* 0x0000000875757c23 */ /* 0x100fe20008010877 */
[----:B------:R-:W-:Y:S01]  /*10ae0*/  FFMA.FTZ R114, R114, UR8, -R119 ;  /* 0x0000000872727c23 */ /* 0x000fe20008010877 */
[----:B------:R-:W-:-:S02]  /*10af0*/  FADD.FTZ R109, R109, R110 ;  /* 0x0000006e6d6d7221 */ /* 0x000fc40000010000 */
[----:B------:R-:W-:Y:S02]  /*10b00*/  MUFU.EX2 R111, R111 ;  /* 0x0000006f006f7308 */ /* 0x000fe40000000800 */
[----:B------:R-:W-:-:S06]  /*10b10*/  FADD.FTZ R34, R34, R109 ;  /* 0x0000006d22227221 */ /* 0x000fcc0000010000 */
        /* <DEDUP_REMOVED lines=8> */
[----:B--2---:R-:W-:Y:S01]  /*10ba0*/  HMMA.16816.F32 R96, R84, R12, RZ ;  /* 0x0000000c5460723c */ /* 0x004fe200000018ff */
        /* <DEDUP_REMOVED lines=11> */
[----:B-1----:R-:W-:Y:S01]  /*10c60*/  HMMA.16816.F32 R56, R84, R60, RZ ;  /* 0x0000003c5438723c */ /* 0x002fe200000018ff */
[----:B------:R-:W-:Y:S01]  /*10c70*/  MUFU.EX2 R31, R31 ;  /* 0x0000001f001f7308 */ /* 0x000fe20000000800 */
[----:B------:R-:W-:-:S04]  /*10c80*/  FADD.FTZ R29, R28, R29 ;  /* 0x0000001d1c1d7221 */ /* 0x000fc80000010000 */
[C---:B------:R-:W-:Y:S03]  /*10c90*/  HMMA.16816.F32 R64, R84.reuse, R68, RZ ;  /* 0x000000445440723c */ /* 0x040fe600000018ff */
[----:B------:R-:W1:Y:S01]  /*10ca0*/  MUFU.EX2 R0, R0 ;  /* 0x0000000000007308 */ /* 0x000e620000000800 */
[C---:B---3--:R-:W-:Y:S01]  /*10cb0*/  F2FP.F16.F32.PACK_AB R5, R32.reuse, R35 ;  /* 0x000000232005723e */ /* 0x048fe200000000ff */
[----:B------:R-:W-:Y:S01]  /*10cc0*/  FADD.FTZ R35, R35, R108 ;  /* 0x0000006c23237221 */ /* 0x000fe20000010000 */
[C---:B------:R-:W-:Y:S03]  /*10cd0*/  HMMA.16816.F32 R60, R84.reuse, R62, RZ ;  /* 0x0000003e543c723c */ /* 0x040fe600000018ff */
[----:B------:R-:W-:Y:S02]  /*10ce0*/  FADD.FTZ R32, R32, R35 ;  /* 0x0000002320207221 */ /* 0x000fe40000010000 */
[----:B------:R-:W-:Y:S01]  /*10cf0*/  MUFU.EX2 R126, R126 ;  /* 0x0000007e007e7308 */ /* 0x000fe20000000800 */
[C---:B------:R-:W-:Y:S06]  /*10d00*/  HMMA.16816.F32 R68, R84.reuse, R70, RZ ;  /* 0x000000465444723c */ /* 0x040fec00000018ff */
[----:B------:R-:W-:Y:S01]  /*10d10*/  HMMA.16816.F32 R72, R84, R76, RZ ;  /* 0x0000004c5448723c */ /* 0x000fe200000018ff */
[----:B------:R-:W-:Y:S01]  /*10d20*/  MUFU.EX2 R127, R127 ;  /* 0x0000007f007f7308 */ /* 0x000fe20000000800 */
[----:B-1----:R-:W-:Y:S01]  /*10d30*/  F2FP.F16.F32.PACK_AB R7, R0, R31 ;  /* 0x0000001f0007723e */ /* 0x002fe200000000ff */
[----:B------:R-:W-:-:S03]  /*10d40*/  FADD.FTZ R31, R31, R32 ;  /* 0x000000201f1f7221 */ /* 0x000fc60000010000 */
[----:B------:R-:W-:Y:S01]  /*10d50*/  HMMA.16816.F32 R76, R84, R78, RZ ;  /* 0x0000004e544c723c */ /* 0x000fe200000018ff */
[----:B------:R-:W-:Y:S02]  /*10d60*/  FADD.FTZ R0, R0, R31 ;  /* 0x0000001f00007221 */ /* 0x000fe40000010000 */
[----:B------:R-:W1:Y:S03]  /*10d70*/  MUFU.EX2 R122, R122 ;  /* 0x0000007a007a7308 */ /* 0x000e660000000800 */
[C---:B------:R-:W-:Y:S05]  /*10d80*/  HMMA.16816.F32 R96, R4.reuse, R16, R96 ;  /* 0x000000100460723c */ /* 0x040fea0000001860 */
[----:B------:R-:W-:Y:S01]  /*10d90*/  MUFU.EX2 R124, R124 ;  /* 0x0000007c007c7308 */ /* 0x000fe20000000800 */
[C---:B------:R-:W-:Y:S01]  /*10da0*/  HMMA.16816.F32 R36, R4.reuse, R18, R12 ;  /* 0x000000120424723c */ /* 0x040fe2000000180c */
[----:B------:R-:W2:Y:S04]  /*10db0*/  LDSM.16.MT88.4 R16, [R136+0x8800] ;  /* 0x008800008810783b */ /* 0x000ea80000004200 */
[----:B------:R-:W3:Y:S01]  /*10dc0*/  LDSM.16.MT88.4 R12, [R140+0xa800] ;  /* 0x00a800008c0c783b */ /* 0x000ee20000004200 */
[C---:B------:R-:W-:Y:S01]  /*10dd0*/  HMMA.16816.F32 R40, R4.reuse, R8, R40 ;  /* 0x000000080428723c */ /* 0x040fe20000001828 */
[----:B------:R-:W-:Y:S05]  /*10de0*/  MUFU.EX2 R123, R123 ;  /* 0x0000007b007b7308 */ /* 0x000fea0000000800 */
[----:B------:R-:W-:Y:S01]  /*10df0*/  HMMA.16816.F32 R44, R4, R10, R44 ;  /* 0x0000000a042c723c */ /* 0x000fe2000000182c */
[----:B------:R-:W4:Y:S02]  /*10e00*/  LDSM.16.MT88.4 R8, [R138+0xa800] ;  /* 0x00a800008a08783b */ /* 0x000f240000004200 */
[----:B------:R-:W-:Y:S03]  /*10e10*/  MUFU.EX2 R116, R116 ;  /* 0x0000007400747308 */ /* 0x000fe60000000800 */
[C---:B------:R-:W-:Y:S05]  /*10e20*/  HMMA.16816.F32 R48, R84.reuse, R52, RZ ;  /* 0x000000345430723c */ /* 0x040fea00000018ff */
[----:B------:R-:W-:Y:S01]  /*10e30*/  MUFU.EX2 R117, R117 ;  /* 0x0000007500757308 */ /* 0x000fe20000000800 */
[C---:B------:R-:W-:Y:S06]  /*10e40*/  HMMA.16816.F32 R52, R84.reuse, R54, RZ ;  /* 0x000000365434723c */ /* 0x040fec00000018ff */
[C---:B------:R-:W-:Y:S01]  /*10e50*/  HMMA.16816.F32 R92, R84.reuse, R80, RZ ;  /* 0x00000050545c723c */ /* 0x040fe200000018ff */
[----:B------:R-:W-:Y:S05]  /*10e60*/  MUFU.EX2 R114, R114 ;  /* 0x0000007200727308 */ /* 0x000fea0000000800 */
[----:B------:R-:W-:Y:S06]  /*10e70*/  HMMA.16816.F32 R80, R84, R82, RZ ;  /* 0x000000525450723c */ /* 0x000fec00000018ff */
        /* <DEDUP_REMOVED lines=8> */
[----:B------:R-:W4:Y:S05]  /*10f00*/  LDSM.16.MT88.4 R8, [R140+0x9000] ;  /* 0x009000008c08783b */ /* 0x000f2a0000004200 */
[----:B------:R-:W-:Y:S06]  /*10f10*/  HMMA.16816.F32 R88, R84, R20, RZ ;  /* 0x000000145458723c */ /* 0x000fec00000018ff */
[----:B------:R-:W-:Y:S06]  /*10f20*/  HMMA.16816.F32 R52, R4, R26, R52 ;  /* 0x0000001a0434723c */ /* 0x000fec0000001834 */
[----:B------:R-:W-:Y:S01]  /*10f30*/  HMMA.16816.F32 R84, R84, R22, RZ ;  /* 0x000000165454723c */ /* 0x000fe200000018ff */
[--C-:B------:R-:W-:Y:S01]  /*10f40*/  FFMA.FTZ R26, R163, UR8, -R162.reuse ;  /* 0x00000008a31a7c23 */ /* 0x100fe200080108a2 */
[--C-:B------:R-:W-:Y:S01]  /*10f50*/  FFMA.FTZ R27, R171, UR8, -R162.reuse ;  /* 0x00000008ab1b7c23 */ /* 0x100fe200080108a2 */
[--C-:B------:R-:W-:Y:S01]  /*10f60*/  FFMA.FTZ R163, R166, UR8, -R119.reuse ;  /* 0x00000008a6a37c23 */ /* 0x100fe20008010877 */
[----:B------:R-:W-:Y:S02]  /*10f70*/  LDSM.16.MT88.4 R20, [R138+0x9800] ;  /* 0x009800008a14783b */ /* 0x000fe40000004200 */
[C---:B------:R-:W-:Y:S01]  /*10f80*/  HMMA.16816.F32 R48, R4.reuse, R24, R48 ;  /* 0x000000180430723c */ /* 0x040fe20000001830 */
[----:B------:R-:W-:Y:S05]  /*10f90*/  MUFU.EX2 R26, R26 ;  /* 0x0000001a001a7308 */ /* 0x000fea0000000800 */
[----:B--2---:R-:W-:Y:S01]  /*10fa0*/  HMMA.16816.F32 R92, R4, R16, R92 ;  /* 0x00000010045c723c */ /* 0x004fe2000000185c */
[--C-:B------:R-:W-:Y:S01]  /*10fb0*/  FFMA.FTZ R25, R167, UR8, -R162.reuse ;  /* 0x00000008a7197c23 */ /* 0x100fe200080108a2 */
[----:B------:R-:W-:Y:S01]  /*10fc0*/  FFMA.FTZ R24, R169, UR8, -R162 ;  /* 0x00000008a9187c23 */ /* 0x000fe200080108a2 */
[----:B------:R-:W-:Y:S01]  /*10fd0*/  MUFU.EX2 R27, R27 ;  /* 0x0000001b001b7308 */ /* 0x000fe20000000800 */
[----:B------:R-:W-:-:S02]  /*10fe0*/  FFMA.FTZ R167, R118, UR8, -R119 ;  /* 0x0000000876a77c23 */ /* 0x000fc40008010877 */
[C---:B------:R-:W-:Y:S01]  /*10ff0*/  HMMA.16816.F32 R80, R4.reuse, R18, R80 ;  /* 0x000000120450723c */ /* 0x040fe20000001850 */
[----:B------:R-:W-:Y:S04]  /*11000*/  LDSM.16.MT88.4 R16, [R138+0x9000] ;  /* 0x009000008a10783b */ /* 0x000fe80000004200 */
[----:B------:R-:W2:Y:S01]  /*11010*/  MUFU.EX2 R25, R25 ;  /* 0x0000001900197308 */ /* 0x000ea20000000800 */
[C---:B---3--:R-:W-:Y:S06]  /*11020*/  HMMA.16816.F32 R88, R4.reuse, R12, R88 ;  /* 0x0000000c0458723c */ /* 0x048fec0000001858 */
[----:B------:R-:W-:Y:S01]  /*11030*/  HMMA.16816.F32 R84, R4, R14, R84 ;  /* 0x0000000e0454723c */ /* 0x000fe20000001854 */
[----:B------:R-:W3:Y:S01]  /*11040*/  MUFU.EX2 R24, R24 ;  /* 0x0000001800187308 */ /* 0x000ee20000000800 */
[----:B------:R-:W5:Y:S05]  /*11050*/  LDSM.16.MT88.4 R12, [R137+0x9000] ;  /* 0x00900000890c783b */ /* 0x000f6a0000004200 */
[----:B-1----:R-:W-:-:S02]  /*11060*/  F2FP.F16.F32.PACK_AB R7, R122, R127 ;  /* 0x0000007f7a07723e */ /* 0x002fc400000000ff */
[----:B------:R-:W1:Y:S01]  /*11070*/  MUFU.EX2 R163, R163 ;  /* 0x000000a300a37308 */ /* 0x000e620000000800 */
[----:B--2---:R-:W-:Y:S01]  /*11080*/  F2FP.F16.F32.PACK_AB R4, R25, R26 ;  /* 0x0000001a1904723e */ /* 0x004fe200000000ff */
[----:B------:R-:W-:-:S04]  /*11090*/  FADD.FTZ R26, R26, R29 ;  /* 0x0000001d1a1a7221 */ /* 0x000fc80000010000 */
[----:B------:R-:W-:Y:S02]  /*110a0*/  FADD.FTZ R25, R25, R26 ;  /* 0x0000001a19197221 */ /* 0x000fe40000010000 */
[----:B------:R-:W2:Y:S01]  /*110b0*/  MUFU.EX2 R167, R167 ;  /* 0x000000a700a77308 */ /* 0x000ea20000000800 */
[----:B---3--:R-:W-:Y:S01]  /*110c0*/  F2FP.F16.F32.PACK_AB R6, R27, R24 ;  /* 0x000000181b06723e */ /* 0x008fe200000000ff */
[----:B------:R-:W-:-:S04]  /*110d0*/  FADD.FTZ R24, R24, R25 ;  /* 0x0000001918187221 */ /* 0x000fc80000010000 */
[----:B------:R-:W-:Y:S01]  /*110e0*/  FADD.FTZ R27, R27, R24 ;  /* 0x000000181b1b7221 */ /* 0x000fe20000010000 */
[----:B-1----:R-:W-:Y:S01]  /*110f0*/  F2FP.F16.F32.PACK_AB R5, R126, R163 ;  /* 0x000000a37e05723e */ /* 0x002fe200000000ff */
[----:B------:R-:W-:-:S04]  /*11100*/  FADD.FTZ R163, R163, R0 ;  /* 0x00000000a3a37221 */ /* 0x000fc80000010000 */
[----:B------:R-:W-:Y:S02]  /*11110*/  FADD.FTZ R126, R126, R163 ;  /* 0x000000a37e7e7221 */ /* 0x000fe40000010000 */
[----:B----4-:R-:W-:Y:S02]  /*11120*/  HMMA.16816.F32 R96, R4, R8, R96 ;  /* 0x000000080460723c */ /* 0x010fe40000001860 */
[----:B------:R-:W-:-:S04]  /*11130*/  FADD.FTZ R127, R127, R126 ;  /* 0x0000007e7f7f7221 */ /* 0x000fc80000010000 */
[----:B------:R-:W-:Y:S01]  /*11140*/  HMMA.16816.F32 R36, R4, R10, R36 ;  /* 0x0000000a0424723c */ /* 0x000fe20000001824 */
[----:B------:R-:W1:Y:S01]  /*11150*/  LDSM.16.MT88.4 R8, [R136+0x9000] ;  /* 0x009000008808783b */ /* 0x000e620000004200 */
[----:B------:R-:W-:-:S04]  /*11160*/  FADD.FTZ R127, R122, R127 ;  /* 0x0000007f7a7f7221 */ /* 0x000fc80000010000 */
[C---:B-----5:R-:W-:Y:S06]  /*11170*/  HMMA.16816.F32 R48, R4.reuse, R12, R48 ;  /* 0x0000000c0430723c */ /* 0x060fec0000001830 */
[C---:B------:R-:W-:Y:S01]  /*11180*/  HMMA.16816.F32 R52, R4.reuse, R14, R52 ;  /* 0x0000000e0434723c */ /* 0x040fe20000001834 */
[----:B------:R-:W3:Y:S05]  /*11190*/  LDSM.16.MT88.4 R12, [R138+0xb000] ;  /* 0x00b000008a0c783b */ /* 0x000eea0000004200 */
[C---:B------:R-:W-:Y:S06]  /*111a0*/  HMMA.16816.F32 R40, R4.reuse, R16, R40 ;  /* 0x000000100428723c */ /* 0x040fec0000001828 */
[C---:B------:R-:W-:Y:S01]  /*111b0*/  HMMA.16816.F32 R44, R4.reuse, R18, R44 ;  /* 0x00000012042c723c */ /* 0x040fe2000000182c */
[----:B------:R-:W4:Y:S05]  /*111c0*/  LDSM.16.MT88.4 R16, [R140+0xb000] ;  /* 0x00b000008c10783b */ /* 0x000f2a0000004200 */
        /* <DEDUP_REMOVED lines=8> */
[--C-:B------:R-:W-:Y:S01]  /*11250*/  FFMA.FTZ R16, R121, UR8, -R162.reuse ;  /* 0x0000000879107c23 */ /* 0x100fe200080108a2 */
[----:B------:R-:W-:-:S03]  /*11260*/  FFMA.FTZ R121, R120, UR8, -R162 ;  /* 0x0000000878797c23 */ /* 0x000fc600080108a2 */
[----:B------:R4:W-:Y:S08]  /*11270*/  MUFU.EX2 R120, R16 ;  /* 0x0000001000787308 */ /* 0x0009f00000000800 */
[----:B------:R-:W5:Y:S01]  /*11280*/  MUFU.EX2 R121, R121 ;  /* 0x0000007900797308 */ /* 0x000f620000000800 */
[C---:B-1----:R-:W-:Y:S01]  /*11290*/  HMMA.16816.F32 R92, R4.reuse, R8, R92 ;  /* 0x00000008045c723c */ /* 0x042fe2000000185c */
[----:B----4-:R-:W-:Y:S05]  /*112a0*/  LDSM.16.MT88.4 R16, [R137+0x9800] ;  /* 0x009800008910783b */ /* 0x010fea0000004200 */
[C---:B------:R-:W-:Y:S01]  /*112b0*/  HMMA.16816.F32 R80, R4.reuse, R10, R80 ;  /* 0x0000000a0450723c */ /* 0x040fe20000001850 */
[----:B------:R-:W1:Y:S05]  /*112c0*/  LDSM.16.MT88.4 R8, [R140+0x9800] ;  /* 0x009800008c08783b */ /* 0x000e6a0000004200 */
[C---:B---3--:R-:W-:Y:S06]  /*112d0*/  HMMA.16816.F32 R88, R4.reuse, R12, R88 ;  /* 0x0000000c0458723c */ /* 0x048fec0000001858 */
[----:B------:R-:W-:Y:S01]  /*112e0*/  HMMA.16816.F32 R84, R4, R14, R84 ;  /* 0x0000000e0454723c */ /* 0x000fe20000001854 */
[----:B------:R-:W3:Y:S06]  /*112f0*/  LDSM.16.MT88.4 R12, [R136+0x9800] ;  /* 0x00980000880c783b */ /* 0x000eec0000004200 */
[----:B------:R-:W-:Y:S01]  /*11300*/  F2FP.F16.F32.PACK_AB R4, R123, R124 ;  /* 0x0000007c7b04723e */ /* 0x000fe200000000ff */
[----:B------:R-:W-:Y:S01]  /*11310*/  FADD.FTZ R124, R124, R27 ;  /* 0x0000001b7c7c7221 */ /* 0x000fe20000010000 */
[----:B--2---:R-:W-:Y:S01]  /*11320*/  F2FP.F16.F32.PACK_AB R5, R167, R116 ;  /* 0x00000074a705723e */ /* 0x004fe200000000ff */
[----:B------:R-:W-:Y:S01]  /*11330*/  FADD.FTZ R116, R116, R127 ;  /* 0x0000007f74747221 */ /* 0x000fe20000010000 */
[----:B-----5:R-:W-:Y:S01]  /*11340*/  F2FP.F16.F32.PACK_AB R6, R121, R120 ;  /* 0x000000787906723e */ /* 0x020fe200000000ff */
[----:B------:R-:W-:Y:S01]  /*11350*/  FADD.FTZ R123, R123, R124 ;  /* 0x0000007c7b7b7221 */ /* 0x000fe20000010000 */
[----:B------:R-:W-:Y:S01]  /*11360*/  F2FP.F16.F32.PACK_AB R7, R114, R117 ;  /* 0x000000757207723e */ /* 0x000fe200000000ff */
[----:B------:R-:W-:-:S02]  /*11370*/  FADD.FTZ R116, R167, R116 ;  /* 0x00000074a7747221 */ /* 0x000fc40000010000 */
[----:B------:R-:W-:Y:S02]  /*11380*/  FADD.FTZ R120, R120, R123 ;  /* 0x0000007b78787221 */ /* 0x000fe40000010000 */
[----:B------:R-:W-:Y:S02]  /*11390*/  FADD.FTZ R117, R117, R116 ;  /* 0x0000007475757221 */ /* 0x000fe40000010000 */
[----:B------:R-:W-:Y:S01]  /*113a0*/  HMMA.16816.F32 R40, R4, R20, R40 ;  /* 0x000000140428723c */ /* 0x000fe20000001828 */
[----:B------:R-:W-:Y:S01]  /*113b0*/  FADD.FTZ R164, R121, R120 ;  /* 0x0000007879a47221 */ /* 0x000fe20000010000 */
[----:B------:R-:W-:-:S04]  /*113c0*/  FADD.FTZ R163, R114, R117 ;  /* 0x0000007572a37221 */ /* 0x000fc80000010000 */
[C---:B------:R-:W-:Y:S06]  /*113d0*/  HMMA.16816.F32 R44, R4.reuse, R22, R44 ;  /* 0x00000016042c723c */ /* 0x040fec000000182c */
[C---:B-1----:R-:W-:Y:S06]  /*113e0*/  HMMA.16816.F32 R96, R4.reuse, R8, R96 ;  /* 0x000000080460723c */ /* 0x042fec0000001860 */
[C---:B------:R-:W-:Y:S01]  /*113f0*/  HMMA.16816.F32 R36, R4.reuse, R10, R36 ;  /* 0x0000000a0424723c */ /* 0x040fe20000001824 */
[----:B------:R-:W1:Y:S05]  /*11400*/  LDSM.16.MT88.4 R8, [R140+0xb800] ;  /* 0x00b800008c08783b */ /* 0x000e6a0000004200 */
[C---:B------:R-:W-:Y:S06]  /*11410*/  HMMA.16816.F32 R48, R4.reuse, R16, R48 ;  /* 0x000000100430723c */ /* 0x040fec0000001830 */
        /* <DEDUP_REMOVED lines=8> */
[C---:B--2---:R-:W-:Y:S06]  /*114a0*/  HMMA.16816.F32 R72, R4.reuse, R16, R72 ;  /* 0x000000100448723c */ /* 0x044fec0000001848 */
[C---:B------:R-:W-:Y:S06]  /*114b0*/  HMMA.16816.F32 R76, R4.reuse, R18, R76 ;  /* 0x00000012044c723c */ /* 0x040fec000000184c */
[C---:B---3--:R-:W-:Y:S06]  /*114c0*/  HMMA.16816.F32 R92, R4.reuse, R12, R92 ;  /* 0x0000000c045c723c */ /* 0x048fec000000185c */
        /* <DEDUP_REMOVED lines=59> */
[----:B------:R-:W-:Y:S01]  /*11880*/  IMAD R4, R5, UR5, R4 ;  /* 0x0000000505047c24 */ /* 0x000fe2000f8e0204 */
[----:B------:R-:W-:-:S04]  /*11890*/  ULDC.64 UR4, c[0x0][0x238] ;  /* 0x00008e0000047ab9 */ /* 0x000fc80000000a00 */
        /* <DEDUP_REMOVED lines=8> */
.L_x_5729:
[----:B------:R-:W1:Y:S02]  /*11920*/  LDC R6, c[0x0][0x250] ;  /* 0x00009400ff067b82 */ /* 0x000e640000000800 */
[----:B-1----:R-:W-:-:S04]  /*11930*/  LEA R6, -R6, RZ, 0x6 ;  /* 0x000000ff06067211 */ /* 0x002fc800078e31ff */
[----:B------:R-:W-:-:S07]  /*11940*/  SHF.R.S32.HI R0, RZ, 0x1f, R6 ;  /* 0x0000001fff007819 */ /* 0x000fce0000011406 */
.L_x_5730:
[C---:B------:R-:W-:Y:S02]  /*11950*/  LOP3.LUT P2, RZ, R157.reuse, 0x2, RZ, 0xc0, !PT ;  /* 0x000000029dff7812 */ /* 0x040fe4000784c0ff */
[----:B------:R-:W-:Y:S02]  /*11960*/  LOP3.LUT P0, RZ, R157, 0x1, RZ, 0xc0, !PT ;  /* 0x000000019dff7812 */ /* 0x000fe4000780c0ff */
[----:B------:R-:W-:Y:S02]  /*11970*/  IADD3 R5, P1, R150, R6, RZ ;  /* 0x0000000696057210 */ /* 0x000fe40007f3e0ff */
[----:B------:R-:W-:-:S03]  /*11980*/  LEA R166, P5, R6, R125, 0x1 ;  /* 0x0000007d06a67211 */ /* 0x000fc600078a08ff */
[--C-:B------:R-:W-:Y:S01]  /*11990*/  IMAD.X R4, R149, 0x1, R0.reuse, P1 ;  /* 0x0000000195047824 */ /* 0x100fe200008e0600 */
[----:B------:R-:W-:-:S03]  /*119a0*/  LEA.HI.X R167, R6, R165, R0, 0x1, P5 ;  /* 0x000000a506a77211 */ /* 0x000fc600028f0c00 */
[-C--:B------:R-:W-:Y:S02]  /*119b0*/  @P2 IADD3 R9, P4, R6, R106.reuse, RZ ;  /* 0x0000006a06092210 */ /* 0x080fe40007f9e0ff */
[C---:B------:R-:W-:Y:S01]  /*119c0*/  @P2 IADD3 R7, P1, R5.reuse, R106, RZ ;  /* 0x0000006a05072210 */ /* 0x040fe20007f3e0ff */
[----:B------:R-:W-:Y:S01]  /*119d0*/  @!PT LDS RZ, [RZ] ;  /* 0x00000000fffff984 */ /* 0x000fe20000000800 */
[----:B------:R-:W-:Y:S01]  /*119e0*/  @!PT LDS RZ, [RZ] ;  /* 0x00000000fffff984 */ /* 0x000fe20000000800 */
[----:B------:R-:W-:Y:S01]  /*119f0*/  @!PT LDS RZ, [RZ] ;  /* 0x00000000fffff984 */ /* 0x000fe20000000800 */
[----:B------:R-:W-:Y:S01]  /*11a00*/  @P0 LDGSTS.E.BYPASS.LTC128B.128 [R153+0x8000], desc[UR6][R166.64] ;  /* 0x08000000a6990fae */ /* 0x000fe2000b901d46 */
[----:B------:R-:W-:Y:S01]  /*11a10*/  @P0 LEA R10, P5, R5, R125, 0x1 ;  /* 0x0000007d050a0211 */ /* 0x000fe200078a08ff */
[--C-:B------:R-:W-:Y:S01]  /*11a20*/  @P2 IMAD.X R8, R0, 0x1, R101.reuse, P4 ;  /* 0x0000000100082824 */ /* 0x100fe200020e0665 */
[C---:B------:R-:W-:Y:S01]  /*11a30*/  @P2 LEA R12, P4, R9.reuse, UR10, 0x1 ;  /* 0x0000000a090c2c11 */ /* 0x040fe2000f8808ff */
[----:B------:R-:W-:Y:S01]  /*11a40*/  @P2 IMAD.X R6, R4, 0x1, R101, P1 ;  /* 0x0000000104062824 */ /* 0x000fe200008e0665 */
[----:B------:R-:W-:Y:S01]  /*11a50*/  IADD3 R0, P1, R150, R5, RZ ;  /* 0x0000000596007210 */ /* 0x000fe20007f3e0ff */
[----:B------:R-:W-:Y:S01]  /*11a60*/  @!P0 STS.128 [R153+0x8000], RZ ;  /* 0x008000ff99008388 */ /* 0x000fe20000000c00 */
[----:B------:R-:W-:-:S02]  /*11a70*/  @P2 LEA.HI.X R13, R9, UR11, R8, 0x1, P4 ;  /* 0x0000000b090d2c11 */ /* 0x000fc4000a0f0c08 */
[----:B------:R-:W-:Y:S02]  /*11a80*/  @P2 LEA R8, P4, R7, UR10, 0x1 ;  /* 0x0000000a07082c11 */ /* 0x000fe4000f8808ff */
[----:B------:R-:W-:Y:S01]  /*11a90*/  @P0 LEA.HI.X R11, R5, R165, R4, 0x1, P5 ;  /* 0x000000a5050b0211 */ /* 0x000fe200028f0c04 */
[----:B------:R-:W-:Y:S01]  /*11aa0*/  @!PT LDS RZ, [RZ] ;  /* 0x00000000fffff984 */ /* 0x000fe20000000800 */
[----:B------:R-:W-:Y:S01]  /*11ab0*/  @!PT LDS RZ, [RZ] ;  /* 0x00000000fffff984 */ /* 0x000fe20000000800 */
[----:B------:R-:W-:Y:S01]  /*11ac0*/  @!PT LDS RZ, [RZ] ;  /* 0x00000000fffff984 */ /* 0x000fe20000000800 */
[----:B------:R-:W-:Y:S01]  /*11ad0*/  @P2 LDGSTS.E.BYPASS.LTC128B.128 [R153+0xa000], desc[UR6][R12.64+0x80] ;  /* 0x0a0000800c992fae */ /* 0x000fe2000b901d46 */
[----:B------:R-:W-:Y:S01]  /*11ae0*/  @P2 LEA.HI.X R9, R7, UR11, R6, 0x1, P4 ;  /* 0x0000000b07092c11 */ /* 0x000fe2000a0f0c06 */
[C---:B------:R-:W-:Y:S01]  /*11af0*/  IMAD.X R6, R149.reuse, 0x1, R4, P1 ;  /* 0x0000000195067824 */ /* 0x040fe200008e0604 */
[C---:B------:R-:W-:Y:S01]  /*11b00*/  @P0 LEA R14, P6, R0.reuse, R125, 0x1 ;  /* 0x0000007d000e0211 */ /* 0x040fe200078c08ff */
[----:B------:R-:W-:Y:S01]  /*11b10*/  @!P2 STS.128 [R153+0xa000], RZ ;  /* 0x00a000ff9900a388 */ /* 0x000fe20000000c00 */
[----:B------:R-:W-:Y:S02]  /*11b20*/  @P2 IADD3 R5, P5, R0, R106, RZ ;  /* 0x0000006a00052210 */ /* 0x000fe40007fbe0ff */
[----:B------:R-:W-:Y:S01]  /*11b30*/  IADD3 R4, P4, R150, R0, RZ ;  /* 0x0000000096047210 */ /* 0x000fe20007f9e0ff */
[----:B------:R-:W-:Y:S01]  /*11b40*/  @!PT LDS RZ, [RZ] ;  /* 0x00000000fffff984 */ /* 0x000fe20000000800 */
[----:B------:R-:W-:Y:S01]  /*11b50*/  @!PT LDS RZ, [RZ] ;  /* 0x00000000fffff984 */ /* 0x000fe20000000800 */
[----:B------:R-:W-:Y:S01]  /*11b60*/  @!PT LDS RZ, [RZ] ;  /* 0x00000000fffff984 */ /* 0x000fe20000000800 */
[----:B------:R-:W-:Y:S01]  /*11b70*/  @P0 LDGSTS.E.BYPASS.LTC128B.128 [R153+0x8800], desc[UR6][R10.64] ;  /* 0x088000000a990fae */ /* 0x000fe2000b901d46 */
[--C-:B------:R-:W-:Y:S01]  /*11b80*/  @P0 LEA.HI.X R15, R0, R165, R6.reuse, 0x1, P6 ;  /* 0x000000a5000f0211 */ /* 0x100fe200030f0c06 */
[--C-:B------:R-:W-:Y:S01]  /*11b90*/  @P2 IMAD.X R0, R6, 0x1, R101.reuse, P5 ;  /* 0x0000000106002824 */ /* 0x100fe200028e0665 */
[C---:B------:R-:W-:Y:S01]  /*11ba0*/  @P2 IADD3 R106, P1, R4.reuse, R106, RZ ;  /* 0x0000006a046a2210 */ /* 0x040fe20007f3e0ff */
[----:B------:R-:W-:Y:S01]  /*11bb0*/  IMAD.X R6, R149, 0x1, R6, P4 ;  /* 0x0000000195067824 */ /* 0x000fe200020e0606 */
[C---:B------:R-:W-:Y:S01]  /*11bc0*/  @P2 LEA R16, P5, R5.reuse, UR10, 0x1 ;  /* 0x0000000a05102c11 */ /* 0x040fe2000f8a08ff */
[----:B------:R-:W-:Y:S01]  /*11bd0*/  @!P0 STS.128 [R153+0x8800], RZ ;  /* 0x008800ff99008388 */ /* 0x000fe20000000c00 */
[----:B------:R-:W-:Y:S01]  /*11be0*/  @P0 LEA R18, P4, R4, R125, 0x1 ;  /* 0x0000007d04120211 */ /* 0x000fe200078808ff */
[----:B------:R-:W-:Y:S01]  /*11bf0*/  @P2 IMAD.X R101, R6, 0x1, R101, P1 ;  /* 0x0000000106652824 */ /* 0x000fe200008e0665 */
[----:B------:R-:W-:Y:S01]  /*11c00*/  @P2 LEA.HI.X R17, R5, UR11, R0, 0x1, P5 ;  /* 0x0000000b05112c11 */ /* 0x000fe2000a8f0c00 */
[----:B------:R-:W-:Y:S01]  /*11c10*/  @!PT LDS RZ, [RZ] ;  /* 0x00000000fffff984 */ /* 0x000fe20000000800 */
[----:B------:R-:W-:Y:S01]  /*11c20*/  @!PT LDS RZ, [RZ] ;  /* 0x00000000fffff984 */ /* 0x000fe20000000800 */
[----:B------:R-:W-:Y:S01]  /*11c30*/  @!PT LDS RZ, [RZ] ;  /* 0x00000000fffff984 */ /* 0x000fe20000000800 */
[----:B------:R-:W-:Y:S01]  /*11c40*/  @P2 LDGSTS.E.BYPASS.LTC128B.128 [R153+0xa800], desc[UR6][R8.64+0x80] ;  /* 0x0a80008008992fae */ /* 0x000fe2000b901d46 */
[----:B------:R-:W-:-:S02]  /*11c50*/  @P2 LEA R112, P1, R106, UR10, 0x1 ;  /* 0x0000000a6a702c11 */ /* 0x000fc4000f8208ff */
[----:B------:R-:W-:Y:S01]  /*11c60*/  @P0 LEA.HI.X R19, R4, R165, R6, 0x1, P4 ;  /* 0x000000a504130211 */ /* 0x000fe200020f0c06 */
[----:B------:R-:W-:Y:S01]  /*11c70*/  @!P2 STS.128 [R153+0xa800], RZ ;  /* 0x00a800ff9900a388 */ /* 0x000fe20000000c00 */
[----:B------:R-:W-:Y:S01]  /*11c80*/  @P2 LEA.HI.X R113, R106, UR11, R101, 0x1, P1 ;  /* 0x0000000b6a712c11 */ /* 0x000fe200088f0c65 */
[----:B------:R-:W-:Y:S02]  /*11c90*/  IMAD.MOV.U32 R165, RZ, RZ, R167 ;  /* 0x000000ffffa57224 */ /* 0x000fe400078e00a7 */
        /* <DEDUP_REMOVED lines=14> */
[----:B------:R-:W-:Y:S01]  /*11d80*/  @!P0 STS.128 [R153+0x9800], RZ ;  /* 0x009800ff99008388 */ /* 0x000fe20000000c00 */
[----:B------:R-:W-:-:S03]  /*11d90*/  ISETP.GE.AND P0, PT, R104, 0x3, PT ;  /* 0x000000036800780c */ /* 0x000fc60003f06270 */
        /* <DEDUP_REMOVED lines=8> */
[----:B-1----:R-:W1:Y:S04]  /*11e20*/  LDSM.16.M88.4 R12, [R145+0x5000] ;  /* 0x00500000910c783b */ /* 0x002e680000000200 */
[----:B------:R-:W5:Y:S04]  /*11e30*/  LDSM.16.M88.4 R108, [R145+0x5800] ;  /* 0x00580000916c783b */ /* 0x000f680000000200 */
[----:B------:R-:W-:Y:S04]  /*11e40*/  LDSM.16.M88.4 R124, [R143] ;  /* 0x000000008f7c783b */ /* 0x000fe80000000200 */
[----:B------:R-:W-:Y:S04]  /*11e50*/  LDSM.16.M88.4 R120, [R135] ;  /* 0x000000008778783b */ /* 0x000fe80000000200 */
[----:B------:R-:W-:Y:S04]  /*11e60*/  LDSM.16.M88.4 R116, [R134] ;  /* 0x000000008674783b */ /* 0x000fe80000000200 */
[----:B--2---:R-:W-:Y:S01]  /*11e70*/  LDSM.16.M88.4 R112, [R133] ;  /* 0x000000008570783b */ /* 0x004fe20000000200 */
[----:B------:R-:W2:Y:S03]  /*11e80*/  S2R R0, SR_TID.X ;  /* 0x0000000000007919 */ /* 0x000ea60000002100 */
[----:B------:R-:W0:Y:S01]  /*11e90*/  LDGDEPBAR ;  /* 0x00000000000079af */ /* 0x000e220000000000 */
[C---:B---3--:R-:W-:Y:S06]  /*11ea0*/  HMMA.16816.F32 R32, R4.reuse, R28, RZ ;  /* 0x0000001c0420723c */ /* 0x048fec00000018ff */
[C---:B----4-:R-:W-:Y:S06]  /*11eb0*/  HMMA.16816.F32 R24, R4.reuse, R20, RZ ;  /* 0x000000140418723c */ /* 0x050fec00000018ff */
[C---:B-1----:R-:W-:Y:S06]  /*11ec0*/  HMMA.16816.F32 R16, R4.reuse, R12, RZ ;  /* 0x0000000c0410723c */ /* 0x042fec00000018ff */
[C---:B------:R-:W-:Y:S06]  /*11ed0*/  HMMA.16816.F32 R28, R4.reuse, R30, RZ ;  /* 0x0000001e041c723c */ /* 0x040fec00000018ff */
[----:B------:R-:W-:Y:S01]  /*11ee0*/  HMMA.16816.F32 R20, R4, R22, RZ ;  /* 0x000000160414723c */ /* 0x000fe200000018ff */
[----:B--2---:R-:W-:-:S05]  /*11ef0*/  IMAD.SHL.U32 R0, R0, 0x2, RZ ;  /* 0x0000000200007824 */ /* 0x004fca00078e00ff */
[----:B------:R-:W-:Y:S01]  /*11f00*/  HMMA.16816.F32 R12, R4, R14, RZ ;  /* 0x0000000e040c723c */ /* 0x000fe200000018ff */
[----:B------:R-:W-:-:S05]  /*11f10*/  LOP3.LUT R101, R0, 0x6, RZ, 0xc0, !PT ;  /* 0x0000000600657812 */ /* 0x000fca00078ec0ff */
[C---:B-----5:R-:W-:Y:S06]  /*11f20*/  HMMA.16816.F32 R8, R4.reuse, R108, RZ ;  /* 0x0000006c0408723c */ /* 0x060fec00000018ff */
[----:B------:R-:W-:Y:S01]  /*11f30*/  HMMA.16816.F32 R4, R4, R110, RZ ;  /* 0x0000006e0404723c */ /* 0x000fe200000018ff */
[----:B------:R-:W1:Y:S05]  /*11f40*/  LDSM.16.M88.4 R108, [R144] ;  /* 0x00000000906c783b */ /* 0x000e6a0000000200 */
        /* <DEDUP_REMOVED lines=41> */
[----:B------:R-:W-:Y:S05]  /*121e0*/  LDSM.16.M88.4 R124, [R131] ;  /* 0x00000000837c783b */ /* 0x000fea0000000200 */
[C---:B------:R-:W-:Y:S06]  /*121f0*/  HMMA.16816.F32 R24, R108.reuse, R120, R24 ;  /* 0x000000786c18723c */ /* 0x040fec0000001818 */
[C---:B------:R-:W-:Y:S01]  /*12200*/  HMMA.16816.F32 R20, R108.reuse, R122, R20 ;  /* 0x0000007a6c14723c */ /* 0x040fe20000001814 */
[----:B------:R-:W-:Y:S05]  /*12210*/  LDSM.16.M88.4 R120, [R130] ;  /* 0x000000008278783b */ /* 0x000fea0000000200 */
[C---:B------:R-:W-:Y:S06]  /*12220*/  HMMA.16816.F32 R16, R108.reuse, R116, R16 ;  /* 0x000000746c10723c */ /* 0x040fec0000001810 */
[C---:B------:R-:W-:Y:S01]  /*12230*/  HMMA.16816.F32 R12, R108.reuse, R118, R12 ;  /* 0x000000766c0c723c */ /* 0x040fe2000000180c */
[----:B------:R-:W-:Y:S05]  /*12240*/  LDSM.16.M88.4 R116, [R129] ;  /* 0x000000008174783b */ /* 0x000fea0000000200 */
[C---:B--2---:R-:W-:Y:S06]  /*12250*/  HMMA.16816.F32 R8, R108.reuse, R112, R8 ;  /* 0x000000706c08723c */ /* 0x044fec0000001808 */
[----:B------:R-:W-:Y:S01]  /*12260*/  HMMA.16816.F32 R4, R108, R114, R4 ;  /* 0x000000726c04723c */ /* 0x000fe20000001804 */
[----:B------:R-:W1:Y:S04]  /*12270*/  LDSM.16.M88.4 R108, [R144+0x2000] ;  /* 0x00200000906c783b */ /* 0x000e680000000200 */
[----:B------:R-:W2:Y:S01]  /*12280*/  LDSM.16.M88.4 R112, [R128] ;  /* 0x000000008070783b */ /* 0x000ea20000000200 */
        /* <DEDUP_REMOVED lines=24> */
[----:B------:R-:W3:Y:S06]  /*12410*/  LDSM.16.M88.4 R112, [R132+0x2800] ;  /* 0x002800008470783b */ /* 0x000eec0000000200 */
[----:B------:R-:W-:Y:S01]  /*12420*/  IMAD.MOV.U32 R125, RZ, RZ, R166 ;  /* 0x000000ffff7d7224 */ /* 0x000fe200078e00a6 */
        /* <DEDUP_REMOVED lines=8> */
[----:B------:R-:W-:-:S04]  /*124b0*/  IMAD R114, R156, 0x40, R101 ;  /* 0x000000409c727824 */ /* 0x000fc800078e0265 */
[C---:B------:R-:W-:Y:S02]  /*124c0*/  VIADD R0, R114.reuse, 0x1 ;  /* 0x0000000172007836 */ /* 0x040fe40000000000 */
[----:B------:R-:W-:Y:S01]  /*124d0*/  VIADD R104, R114, 0x8 ;  /* 0x0000000872687836 */ /* 0x000fe20000000000 */
[----:B------:R-:W-:Y:S02]  /*124e0*/  BAR.SYNC.DEFER_BLOCKING 0x0 ;  /* 0x0000000000007b1d */ /* 0x000fe40000010000 */
[C---:B------:R-:W-:Y:S02]  /*124f0*/  ISETP.GE.AND P1, PT, R0.reuse, R105, PT ;  /* 0x000000690000720c */ /* 0x040fe40003f26270 */
[----:B------:R-:W-:Y:S01]  /*12500*/  ISETP.GE.AND P6, PT, R0, R161, PT ;  /* 0x000000a10000720c */ /* 0x000fe20003fc6270 */
[----:B------:R-:W-:Y:S01]  /*12510*/  VIADD R0, R114, 0x9 ;  /* 0x0000000972007836 */ /* 0x000fe20000000000 */
[C---:B------:R-:W-:Y:S02]  /*12520*/  ISETP.GE.AND P5, PT, R104.reuse, R105, PT ;  /* 0x000000696800720c */ /* 0x040fe40003fa6270 */
[----:B------:R-:W-:Y:S01]  /*12530*/  ISETP.GE.AND P4, PT, R104, R161, PT ;  /* 0x000000a16800720c */ /* 0x000fe20003f86270 */
[----:B------:R-:W-:Y:S01]  /*12540*/  VIADD R104, R114, 0x10 ;  /* 0x0000001072687836 */ /* 0x000fe20000000000 */
[----:B------:R-:W-:-:S02]  /*12550*/  FSEL R175, R33, -INF , !P1 ;  /* 0xff80000021af7808 */ /* 0x000fc40004800000 */
[----:B------:R-:W-:Y:S02]  /*12560*/  ISETP.GE.AND P1, PT, R0, R105, PT ;  /* 0x000000690000720c */ /* 0x000fe40003f26270 */
[----:B------:R-:W-:Y:S01]  /*12570*/  FSEL R173, R28, -INF , !P5 ;  /* 0xff8000001cad7808 */ /* 0x000fe20006800000 */
[----:B------:R-:W-:Y:S01]  /*12580*/  VIADD R28, R114, 0x18 ;  /* 0x00000018721c7836 */ /* 0x000fe20000000000 */
[----:B------:R-:W-:Y:S02]  /*12590*/  ISETP.GE.AND P5, PT, R0, R161, PT ;  /* 0x000000a10000720c */ /* 0x000fe40003fa6270 */
[----:B------:R-:W-:Y:S01]  /*125a0*/  FSEL R0, R30, -INF , !P4 ;  /* 0xff8000001e007808 */ /* 0x000fe20006000000 */
[----:B------:R-:W-:Y:S01]  /*125b0*/  VIADD R30, R114, 0x11 ;  /* 0x00000011721e7836 */ /* 0x000fe20000000000 */
[----:B------:R-:W-:Y:S01]  /*125c0*/  FSEL R171, R29, -INF , !P1 ;  /* 0xff8000001dab7808 */ /* 0x000fe20004800000 */
[----:B-1----:R-:W-:Y:S01]  /*125d0*/  HMMA.16816.F32 R8, R120, R108, R8 ;  /* 0x0000006c7808723c */ /* 0x002fe20000001808 */
[----:B------:R-:W-:-:S02]  /*125e0*/  ISETP.GE.AND P4, PT, R104, R105, PT ;  /* 0x000000696800720c */ /* 0x000fc40003f86270 */
[----:B------:R-:W-:Y:S02]  /*125f0*/  ISETP.GE.AND P1, PT, R104, R161, PT ;  /* 0x000000a16800720c */ /* 0x000fe40003f26270 */
[----:B------:R-:W-:Y:S01]  /*12600*/  FSEL R112, R31, -INF , !P5 ;  /* 0xff8000001f707808 */ /* 0x000fe20006800000 */
[----:B------:R-:W-:Y:S01]  /*12610*/  HMMA.16816.F32 R4, R120, R110, R4 ;  /* 0x0000006e7804723c */ /* 0x000fe20000001804 */
[----:B------:R-:W-:Y:S01]  /*12620*/  FSEL R113, R24, -INF , !P4 ;  /* 0xff80000018717808 */ /* 0x000fe20006000000 */
[----:B------:R-:W-:Y:S01]  /*12630*/  VIADD R24, R114, 0x20 ;  /* 0x0000002072187836 */ /* 0x000fe20000000000 */
[----:B------:R-:W-:Y:S01]  /*12640*/  FSEL R168, R26, -INF , !P1 ;  /* 0xff8000001aa87808 */ /* 0x000fe20004800000 */
[----:B------:R-:W-:Y:S01]  /*12650*/  VIADD R26, R114, 0x19 ;  /* 0x00000019721a7836 */ /* 0x000fe20000000000 */
[C---:B------:R-:W-:Y:S02]  /*12660*/  ISETP.GE.AND P5, PT, R30.reuse, R105, PT ;  /* 0x000000691e00720c */ /* 0x040fe40003fa6270 */
[----:B------:R-:W-:-:S02]  /*12670*/  ISETP.GE.AND P4, PT, R30, R161, PT ;  /* 0x000000a11e00720c */ /* 0x000fc40003f86270 */
[----:B------:R-:W-:Y:S02]  /*12680*/  FSEL R119, R25, -INF , !P5 ;  /* 0xff80000019777808 */ /* 0x000fe40006800000 */
[----:B------:R-:W-:Y:S02]  /*12690*/  FSEL R162, R27, -INF , !P4 ;  /* 0xff8000001ba27808 */ /* 0x000fe40006000000 */
[C---:B------:R-:W-:Y:S02]  /*126a0*/  ISETP.GE.AND P1, PT, R28.reuse, R105, PT ;  /* 0x000000691c00720c */ /* 0x040fe40003f26270 */
[----:B------:R-:W-:Y:S02]  /*126b0*/  ISETP.GE.AND P5, PT, R28, R161, PT ;  /* 0x000000a11c00720c */ /* 0x000fe40003fa6270 */
[----:B------:R-:W-:Y:S02]  /*126c0*/  ISETP.GE.AND P4, PT, R26, R105, PT ;  /* 0x000000691a00720c */ /* 0x000fe40003f86270 */
[----:B------:R-:W-:-:S02]  /*126d0*/  FSEL R169, R20, -INF , !P1 ;  /* 0xff80000014a97808 */ /* 0x000fc40004800000 */
[----:B------:R-:W-:Y:S02]  /*126e0*/  FSEL R22, R22, -INF , !P5 ;  /* 0xff80000016167808 */ /* 0x000fe40006800000 */
[----:B------:R-:W-:Y:S02]  /*126f0*/  FSEL R21, R21, -INF , !P4 ;  /* 0xff80000015157808 */ /* 0x000fe40006000000 */
[----:B------:R-:W-:Y:S01]  /*12700*/  ISETP.GE.AND P1, PT, R26, R161, PT ;  /* 0x000000a11a00720c */ /* 0x000fe20003f26270 */
[----:B------:R-:W-:Y:S01]  /*12710*/  VIADD R26, R114, 0x28 ;  /* 0x00000028721a7836 */ /* 0x000fe20000000000 */
[C---:B------:R-:W-:Y:S02]  /*12720*/  ISETP.GE.AND P5, PT, R24.reuse, R105, PT ;  /* 0x000000691800720c */ /* 0x040fe40003fa6270 */
[----:B------:R-:W-:Y:S01]  /*12730*/  ISETP.GE.AND P4, PT, R24, R161, PT ;  /* 0x000000a11800720c */ /* 0x000fe20003f86270 */
[----:B------:R-:W-:Y:S01]  /*12740*/  VIADD R24, R114, 0x21 ;  /* 0x0000002172187836 */ /* 0x000fe20000000000 */
[----:B------:R-:W-:-:S02]  /*12750*/  FSEL R20, R23, -INF , !P1 ;  /* 0xff80000017147808 */ /* 0x000fc40004800000 */
[----:B------:R-:W-:Y:S02]  /*12760*/  FSEL R118, R18, -INF , !P4 ;  /* 0xff80000012767808 */ /* 0x000fe40006000000 */
[-C--:B------:R-:W-:Y:S02]  /*12770*/  ISETP.GE.AND P1, PT, R24, R105.reuse, PT ;  /* 0x000000691800720c */ /* 0x080fe40003f26270 */
[----:B------:R-:W-:Y:S02]  /*12780*/  ISETP.GE.AND P4, PT, R26, R105, PT ;  /* 0x000000691a00720c */ /* 0x000fe40003f86270 */
[----:B------:R-:W-:Y:S01]  /*12790*/  FSEL R115, R16, -INF , !P5 ;  /* 0xff80000010737808 */ /* 0x000fe20006800000 */
[----:B------:R-:W-:Y:S01]  /*127a0*/  VIADD R16, R114, 0x29 ;  /* 0x0000002972107836 */ /* 0x000fe20000000000 */
[----:B------:R-:W-:Y:S02]  /*127b0*/  ISETP.GE.AND P5, PT, R24, R161, PT ;  /* 0x000000a11800720c */ /* 0x000fe40003fa6270 */
[----:B------:R-:W-:-:S02]  /*127c0*/  FSEL R117, R17, -INF , !P1 ;  /* 0xff80000011757808 */ /* 0x000fc40004800000 */
[----:B------:R-:W-:Y:S01]  /*127d0*/  FSEL R127, R12, -INF , !P4 ;  /* 0xff8000000c7f7808 */ /* 0x000fe20006000000 */
[----:B------:R-:W-:Y:S01]  /*127e0*/  VIADD R12, R114, 0x30 ;  /* 0x00000030720c7836 */ /* 0x000fe20000000000 */
[----:B------:R-:W-:Y:S02]  /*127f0*/  ISETP.GE.AND P1, PT, R26, R161, PT ;  /* 0x000000a11a00720c */ /* 0x000fe40003f26270 */
[----:B------:R-:W-:Y:S02]  /*12800*/  FSEL R116, R19, -INF , !P5 ;  /* 0xff80000013747808 */ /* 0x000fe40006800000 */
[C---:B------:R-:W-:Y:S02]  /*12810*/  ISETP.GE.AND P5, PT, R16.reuse, R105, PT ;  /* 0x000000691000720c */ /* 0x040fe40003fa6270 */
[----:B------:R-:W-:Y:S01]  /*12820*/  ISETP.GE.AND P4, PT, R16, R161, PT ;  /* 0x000000a11000720c */ /* 0x000fe20003f86270 */
[----:B------:R-:W-:Y:S01]  /*12830*/  VIADD R16, R114, 0x31 ;  /* 0x0000003172107836 */ /* 0x000fe20000000000 */
[----:B------:R-:W-:-:S02]  /*12840*/  FSEL R124, R14, -INF , !P1 ;  /* 0xff8000000e7c7808 */ /* 0x000fc40004800000 */
[C---:B------:R-:W-:Y:S02]  /*12850*/  ISETP.GE.AND P1, PT, R12.reuse, R105, PT ;  /* 0x000000690c00720c */ /* 0x040fe40003f26270 */
[----:B------:R-:W-:Y:S02]  /*12860*/  FSEL R121, R13, -INF , !P5 ;  /* 0xff8000000d797808 */ /* 0x000fe40006800000 */
[----:B------:R-:W-:Y:S02]  /*12870*/  ISETP.GE.AND P5, PT, R12, R161, PT ;  /* 0x000000a10c00720c */ /* 0x000fe40003fa6270 */
[----:B------:R-:W-:Y:S02]  /*12880*/  FSEL R12, R35, -INF , !P6 ;  /* 0xff800000230c7808 */ /* 0x000fe40007000000 */
[----:B------:R-:W-:Y:S01]  /*12890*/  FSEL R101, R8, -INF , !P1 ;  /* 0xff80000008657808 */ /* 0x000fe20004800000 */
[----:B------:R-:W-:Y:S01]  /*128a0*/  VIADD R8, R114, 0x38 ;  /* 0x0000003872087836 */ /* 0x000fe20000000000 */
[----:B------:R-:W-:-:S02]  /*128b0*/  ISETP.GE.AND P6, PT, R16, R105, PT ;  /* 0x000000691000720c */ /* 0x000fc40003fc6270 */
[----:B------:R-:W-:Y:S02]  /*128c0*/  FSEL R106, R10, -INF , !P5 ;  /* 0xff8000000a6a7808 */ /* 0x000fe40006800000 */
[----:B------:R-:W-:Y:S02]  /*128d0*/  FSEL R126, R15, -INF , !P4 ;  /* 0xff8000000f7e7808 */ /* 0x000fe40006000000 */
[C---:B------:R-:W-:Y:S02]  /*128e0*/  ISETP.GE.AND P1, PT, R114.reuse, R105, PT ;  /* 0x000000697200720c */ /* 0x040fe40003f26270 */
[CC--:B------:R-:W-:Y:S01]  /*128f0*/  ISETP.GE.AND P5, PT, R114.reuse, R161.reuse, PT ;  /* 0x000000a17200720c */ /* 0x0c0fe20003fa6270 */
[----:B------:R-:W-:Y:S01]  /*12900*/  VIADD R114, R114, 0x39 ;  /* 0x0000003972727836 */ /* 0x000fe20000000000 */
[----:B------:R-:W-:Y:S02]  /*12910*/  FSEL R107, R9, -INF , !P6 ;  /* 0xff800000096b7808 */ /* 0x000fe40007000000 */
[----:B------:R-:W-:-:S02]  /*12920*/  ISETP.GE.AND P4, PT, R16, R161, PT ;  /* 0x000000a11000720c */ /* 0x000fc40003f86270 */
[----:B------:R-:W-:Y:S02]  /*12930*/  ISETP.GE.AND P6, PT, R8, R105, PT ;  /* 0x000000690800720c */ /* 0x000fe40003fc6270 */
        /* <DEDUP_REMOVED lines=15> */
[----:B------:R-:W-:-:S05]  /*12a30*/  VIADD R15, R5, 0xffffffc0 ;  /* 0xffffffc0050f7836 */ /* 0x000fca0000000000 */
        /* <DEDUP_REMOVED lines=27> */
[----:B------:R-:W-:Y:S01]  /*12bf0*/  @!P1 IADD3 R14, R14, 0x1, RZ ;  /* 0x000000010e0e9810 */ /* 0x000fe20007ffe0ff */
[----:B------:R-:W1:Y:S01]  /*12c00*/  LDC.64 R6, c[0x0][0x248] ;  /* 0x00009200ff067b82 */ /* 0x000e620000000a00 */
[----:B------:R-:W-:-:S02]  /*12c10*/  ISETP.NE.AND P1, PT, R10, RZ, PT ;  /* 0x000000ff0a00720c */ /* 0x000fc40003f25270 */
        /* <DEDUP_REMOVED lines=9> */
[----:B------:R2:W3:Y:S04]  /*12cb0*/  LDG.E R14, desc[UR6][R16.64] ;  /* 0x00000006100e7981 */ /* 0x0004e8000c1e1900 */
[----:B------:R-:W3:Y:S01]  /*12cc0*/  LDG.E R11, desc[UR6][R18.64] ;  /* 0x00000006120b7981 */ /* 0x000ee2000c1e1900 */
[----:B------:R-:W-:Y:S02]  /*12cd0*/  IMAD.IADD R13, R13, 0x1, -R4 ;  /* 0x000000010d0d7824 */ /* 0x000fe400078e0a04 */
[----:B------:R-:W4:Y:S02]  /*12ce0*/  LDC.64 R4, c[0x0][0x230] ;  /* 0x00008c00ff047b82 */ /* 0x000f240000000a00 */
[----:B------:R-:W-:-:S05]  /*12cf0*/  IMAD R10, R13, R10, -0x40 ;  /* 0xffffffc00d0a7424 */ /* 0x000fca00078e020a */
[----:B------:R-:W-:-:S05]  /*12d00*/  SHF.R.S32.HI R13, RZ, 0x1f, R10 ;  /* 0x0000001fff0d7819 */ /* 0x000fca000001140a */
[----:B-1----:R-:W-:-:S04]  /*12d10*/  IMAD R13, R13, R6, RZ ;  /* 0x000000060d0d7224 */ /* 0x002fc800078e02ff */
[C---:B------:R-:W-:Y:S02]  /*12d20*/  IMAD R7, R10.reuse, R7, R13 ;  /* 0x000000070a077224 */ /* 0x040fe400078e020d */
[----:B--2---:R-:W-:-:S04]  /*12d30*/  IMAD.WIDE.U32 R16, R10, R6, RZ ;  /* 0x000000060a107225 */ /* 0x004fc800078e00ff */
[----:B------:R-:W-:Y:S01]  /*12d40*/  IMAD.IADD R17, R17, 0x1, R7 ;  /* 0x0000000111117824 */ /* 0x000fe200078e0207 */
[----:B---3--:R-:W-:-:S04]  /*12d50*/  IADD3 R11, -R14, R11, RZ ;  /* 0x0000000b0e0b7210 */ /* 0x008fc80007ffe1ff */
[----:B------:R-:W-:Y:S01]  /*12d60*/  SHF.R.S32.HI R15, RZ, 0x1f, R11 ;  /* 0x0000001fff0f7819 */ /* 0x000fe2000001140b */
[----:B----4-:R-:W-:-:S04]  /*12d70*/  IMAD.WIDE.U32 R16, R11, R4, R16 ;  /* 0x000000040b107225 */ /* 0x010fc800078e0010 */
[----:B------:R-:W-:Y:S02]  /*12d80*/  IMAD R6, R15, R4, RZ ;  /* 0x000000040f067224 */ /* 0x000fe400078e02ff */
[----:B------:R-:W-:Y:S02]  /*12d90*/  IMAD.MOV.U32 R7, RZ, RZ, R16 ;  /* 0x000000ffff077224 */ /* 0x000fe400078e0010 */
[----:B------:R-:W-:-:S05]  /*12da0*/  IMAD R5, R11, R5, R6 ;  /* 0x000000050b057224 */ /* 0x000fca00078e0206 */
[----:B------:R-:W-:Y:S01]  /*12db0*/  IADD3 R10, R17, R5, RZ ;  /* 0x00000005110a7210 */ /* 0x000fe20007ffe0ff */
[----:B------:R-:W-:Y:S06]  /*12dc0*/  BRA `(.L_x_5733) ;  /* 0x00000000000c7947 */ /* 0x000fec0003800000 */
.L_x_5732:
[----:B------:R-:W1:Y:S02]  /*12dd0*/  LDC R7, c[0x0][0x248] ;  /* 0x00009200ff077b82 */ /* 0x000e640000000800 */
[----:B-1----:R-:W-:-:S04]  /*12de0*/  LEA R7, -R7, RZ, 0x6 ;  /* 0x000000ff07077211 */ /* 0x002fc800078e31ff */
[----:B------:R-:W-:-:S07]  /*12df0*/  SHF.R.S32.HI R10, RZ, 0x1f, R7 ;  /* 0x0000001fff0a7819 */ /* 0x000fce0000011407 */
.L_x_5733:
[----:B------:R-:W-:Y:S02]  /*12e00*/  LOP3.LUT R4, R157, 0x1, RZ, 0xc0, !PT ;  /* 0x000000019d047812 */ /* 0x000fe400078ec0ff */
[-C--:B------:R-:W-:Y:S02]  /*12e10*/  @P2 IADD3 R11, P0, R148, R7.reuse, RZ ;  /* 0x00000007940b2210 */ /* 0x080fe40007f1e0ff */
[----:B------:R-:W-:Y:S02]  /*12e20*/  ISETP.NE.U32.AND P1, PT, R4, 0x1, PT ;  /* 0x000000010400780c */ /* 0x000fe40003f25070 */
[----:B------:R-:W-:Y:S01]  /*12e30*/  IADD3 R5, P5, P4, R148, R7, R148 ;  /* 0x0000000794057210 */ /* 0x000fe20007cbe094 */
[----:B------:R-:W-:Y:S01]  /*12e40*/  @P2 IMAD.X R4, R147, 0x1, R10, P0 ;  /* 0x0000000193042824 */ /* 0x000fe200000e060a */
[-C--:B------:R-:W-:Y:S02]  /*12e50*/  @P2 LEA R16, P0, R11, R158.reuse, 0x1 ;  /* 0x0000009e0b102211 */ /* 0x080fe400078008ff */
[----:B------:R-:W-:-:S02]  /*12e60*/  LEA R24, P6, R7, R158, 0x1 ;  /* 0x0000009e07187211 */ /* 0x000fc400078c08ff */
[----:B------:R-:W-:Y:S02]  /*12e70*/  @P2 LEA.HI.X R17, R11, R159, R4, 0x1, P0 ;  /* 0x0000009f0b112211 */ /* 0x000fe400000f0c04 */
[----:B------:R-:W-:Y:S02]  /*12e80*/  IADD3.X R6, R147, R10, R147, P5, P4 ;  /* 0x0000000a93067210 */ /* 0x000fe40002fe8493 */
[CC--:B------:R-:W-:Y:S02]  /*12e90*/  @P2 LEA R14, P0, R5.reuse, R158.reuse, 0x1 ;  /* 0x0000009e050e2211 */ /* 0x0c0fe400078008ff */
[----:B------:R-:W-:Y:S02]  /*12ea0*/  @!P1 LEA R18, P5, R5, R158, 0x1 ;  /* 0x0000009e05129211 */ /* 0x000fe400078a08ff */
[----:B------:R-:W-:Y:S02]  /*12eb0*/  IADD3 R4, P4, R148, R5, RZ ;  /* 0x0000000594047210 */ /* 0x000fe40007f9e0ff */
[----:B------:R-:W-:-:S02]  /*12ec0*/  LEA.HI.X R25, R7, R159, R10, 0x1, P6 ;  /* 0x0000009f07197211 */ /* 0x000fc400030f0c0a */
[----:B------:R-:W-:Y:S02]  /*12ed0*/  @!P1 IADD3 R7, P6, R148, R7, RZ ;  /* 0x0000000794079210 */ /* 0x000fe40007fde0ff */
[CCC-:B------:R-:W-:Y:S01]  /*12ee0*/  @P2 LEA.HI.X R15, R5.reuse, R159.reuse, R6.reuse, 0x1, P0 ;  /* 0x0000009f050f2211 */ /* 0x1c0fe200000f0c06 */
[----:B------:R-:W-:Y:S01]  /*12ef0*/  @!PT LDS RZ, [RZ] ;  /* 0x00000000fffff984 */ /* 0x000fe20000000800 */
[----:B------:R-:W-:Y:S01]  /*12f00*/  @!PT LDS RZ, [RZ] ;  /* 0x00000000fffff984 */ /* 0x000fe20000000800 */
[----:B------:R-:W-:Y:S01]  /*12f10*/  @!PT LDS RZ, [RZ] ;  /* 0x00000000fffff984 */ /* 0x000fe20000000800 */
[----:B------:R1:W-:Y:S01]  /*12f20*/  @!P1 LDGSTS.E.BYPASS.LTC128B.128 [R153+0x4000], desc[UR6][R24.64] ;  /* 0x0400000018999fae */ /* 0x0003e2000b901d46 */
[-CC-:B------:R-:W-:Y:S01]  /*12f30*/  @!P1 LEA.HI.X R19, R5, R159.reuse, R6.reuse, 0x1, P5 ;  /* 0x0000009f05139211 */ /* 0x180fe200028f0c06 */
[C---:B------:R-:W-:Y:S01]  /*12f40*/  IMAD.X R6, R147.reuse, 0x1, R6, P4 ;  /* 0x0000000193067824 */ /* 0x040fe200020e0606 */
[CC--:B------:R-:W-:Y:S01]  /*12f50*/  @!P1 LEA R28, P4, R4.reuse, R158.reuse, 0x1 ;  /* 0x0000009e041c9211 */ /* 0x0c0fe200078808ff */
[----:B------:R-:W-:Y:S01]  /*12f60*/  @!P1 IMAD.X R10, R147, 0x1, R10, P6 ;  /* 0x00000001930a9824 */ /* 0x000fe200030e060a */
[CC--:B------:R-:W-:Y:S01]  /*12f70*/  @P2 LEA R26, P0, R4.reuse, R158.reuse, 0x1 ;  /* 0x0000009e041a2211 */ /* 0x0c0fe200078008ff */
[--C-:B------:R-:W-:Y:S01]  /*12f80*/  @P2 IMAD.MOV.U32 R5, RZ, RZ, R25.reuse ;  /* 0x000000ffff052224 */ /* 0x100fe200078e0019 */
[C---:B------:R-:W-:Y:S01]  /*12f90*/  @!P1 LEA R30, P5, R7.reuse, R158, 0x1 ;  /* 0x0000009e071e9211 */ /* 0x040fe200078a08ff */
[----:B------:R1:W-:Y:S01]  /*12fa0*/  @P1 STS.128 [R153+0x4000], RZ ;  /* 0x004000ff99001388 */ /* 0x0003e20000000c00 */
[CC--:B------:R-:W-:Y:S01]  /*12fb0*/  @!P1 LEA.HI.X R29, R4.reuse, R159.reuse, R6, 0x1, P4 ;  /* 0x0000009f041d9211 */ /* 0x0c0fe200020f0c06 */
[----:B------:R-:W-:Y:S01]  /*12fc0*/  IMAD.MOV.U32 R158, RZ, RZ, R24 ;  /* 0x000000ffff9e7224 */ /* 0x000fe200078e0018 */
[-C--:B------:R-:W-:Y:S01]  /*12fd0*/  @P2 LEA.HI.X R27, R4, R159.reuse, R6, 0x1, P0 ;  /* 0x0000009f041b2211 */ /* 0x080fe200000f0c06 */
[----:B------:R-:W-:Y:S01]  /*12fe0*/  @P2 IMAD.MOV.U32 R4, RZ, RZ, R24 ;  /* 0x000000ffff042224 */ /* 0x000fe200078e0018 */
[----:B------:R-:W-:Y:S01]  /*12ff0*/  @!P1 LEA.HI.X R31, R7, R159, R10, 0x1, P5 ;  /* 0x0000009f071f9211 */ /* 0x000fe200028f0c0a */
        /* <DEDUP_REMOVED lines=37> */
.L_x_5731:
        /* <DEDUP_REMOVED lines=53> */
[--C-:B------:R-:W-:Y:S01]  /*135a0*/  FFMA.FTZ R0, R0, UR8, -R35.reuse ;  /* 0x0000000800007c23 */ /* 0x100fe20008010823 */
[----:B------:R-:W-:Y:S01]  /*135b0*/  FADD.FTZ R32, R3, -R32 ;  /* 0x8000002003207221 */ /* 0x000fe20000010000 */
[----:B------:R-:W-:Y:S01]  /*135c0*/  FMUL.FTZ R2, R2, UR8 ;  /* 0x0000000802027c20 */ /* 0x000fe20008410000 */
[--C-:B------:R-:W-:Y:S01]  /*135d0*/  FFMA.FTZ R31, R9, UR8, -R110.reuse ;  /* 0x00000008091f7c23 */ /* 0x100fe2000801086e */
[--C-:B------:R-:W-:Y:S01]  /*135e0*/  FFMA.FTZ R27, R175, UR8, -R110.reuse ;  /* 0x00000008af1b7c23 */ /* 0x100fe2000801086e */
[----:B------:R-:W2:Y:S01]  /*135f0*/  LDSM.16.MT88.4 R8, [R140+0x8000] ;  /* 0x008000008c08783b */ /* 0x000ea20000004200 */
[--C-:B------:R-:W-:Y:S01]  /*13600*/  FFMA.FTZ R26, R173, UR8, -R110.reuse ;  /* 0x00000008ad1a7c23 */ /* 0x100fe2000801086e */
[--C-:B------:R-:W-:Y:S01]  /*13610*/  FFMA.FTZ R25, R171, UR8, -R110.reuse ;  /* 0x00000008ab197c23 */ /* 0x100fe2000801086e */
[----:B------:R-:W-:Y:S01]  /*13620*/  FMUL.FTZ R32, R32, UR8 ;  /* 0x0000000820207c20 */ /* 0x000fe20008410000 */
        /* <DEDUP_REMOVED lines=22> */
[----:B------:R-:W-:Y:S01]  /*13790*/  FFMA.FTZ R101, R101, UR8, -R110 ;  /* 0x0000000865657c23 */ /* 0x000fe2000801086e */
[--C-:B------:R-:W-:Y:S01]  /*137a0*/  FFMA.FTZ R105, R104, UR8, -R35.reuse ;  /* 0x0000000868697c23 */ /* 0x100fe20008010823 */
[--C-:B------:R-:W-:Y:S01]  /*137b0*/  FFMA.FTZ R34, R34, UR8, -R35.reuse ;  /* 0x0000000822227c23 */ /* 0x100fe20008010823 */
[----:B------:R-:W4:Y:S01]  /*137c0*/  MUFU.EX2 R25, R25 ;  /* 0x0000001900197308 */ /* 0x000f220000000800 */
[----:B---3--:R-:W-:Y:S01]  /*137d0*/  F2FP.F16.F32.PACK_AB R4, R27, R31 ;  /* 0x0000001f1b04723e */ /* 0x008fe200000000ff */
[--C-:B------:R-:W-:Y:S01]  /*137e0*/  FFMA.FTZ R33, R33, UR8, -R35.reuse ;  /* 0x0000000821217c23 */ /* 0x100fe20008010823 */
[----:B------:R-:W-:-:S05]  /*137f0*/  FFMA.FTZ R106, R106, UR8, -R35 ;  /* 0x000000086a6a7c23 */ /* 0x000fca0008010823 */
        /* <DEDUP_REMOVED lines=8> */
[----:B----4-:R-:W-:Y:S01]  /*13880*/  F2FP.F16.F32.PACK_AB R7, R3, R0 ;  /* 0x000000000307723e */ /* 0x010fe200000000ff */
[----:B------:R-:W-:-:S02]  /*13890*/  FFMA.FTZ R112, R21, UR8, -R110 ;  /* 0x0000000815707c23 */ /* 0x000fc4000801086e */
[----:B------:R-:W-:Y:S04]  /*138a0*/  LDSM.16.MT88.4 R20, [R140+0xa800] ;  /* 0x00a800008c14783b */ /* 0x000fe80000004200 */
        /* <DEDUP_REMOVED lines=64> */
[C---:B-1----:R-:W-:Y:S01]  /*13cb0*/  HMMA.16816.F32 R56, R4.reuse, R12, R56 ;  /* 0x0000000c0438723c */ /* 0x042fe20000001838 */
[----:B------:R-:W-:Y:S01]  /*13cc0*/  FMUL.FTZ R93, R93, R32 ;  /* 0x000000205d5d7220 */ /* 0x000fe20000410000 */
[-C--:B------:R-:W-:Y:S01]  /*13cd0*/  FMUL.FTZ R94, R94, R2.reuse ;  /* 0x000000025e5e7220 */ /* 0x080fe20000410000 */
        /* <DEDUP_REMOVED lines=8> */
[----:B------:R-:W-:Y:S01]  /*13d60*/  FFMA.FTZ R32, R164, R32, R31 ;  /* 0x00000020a4207223 */ /* 0x000fe2000001001f */
[----:B--2---:R-:W-:Y:S01]  /*13d70*/  HMMA.16816.F32 R48, R4, R8, R48 ;  /* 0x000000080430723c */ /* 0x004fe20000001830 */
[----:B------:R-:W-:Y:S01]  /*13d80*/  FFMA.FTZ R163, R163, R2, R30 ;  /* 0x00000002a3a37223 */ /* 0x000fe2000001001e */
[----:B------:R-:W-:Y:S01]  /*13d90*/  MOV R2, R28 ;  /* 0x0000001c00027202 */ /* 0x000fe20000000f00 */
[----:B------:R-:W-:-:S02]  /*13da0*/  FADD.FTZ R27, R27, R32 ;  /* 0x000000201b1b7221 */ /* 0x000fc40000010000 */
[----:B------:R-:W-:Y:S01]  /*13db0*/  FADD.FTZ R163, R24, R163 ;  /* 0x000000a318a37221 */ /* 0x000fe20000010000 */
[----:B------:R-:W-:Y:S01]  /*13dc0*/  HMMA.16816.F32 R52, R4, R10, R52 ;  /* 0x0000000a0434723c */ /* 0x000fe20000001834 */
[----:B------:R-:W2:Y:S01]  /*13dd0*/  LDSM.16.MT88.4 R8, [R140+0xa000] ;  /* 0x00a000008c08783b */ /* 0x000ea20000004200 */
[----:B------:R-:W-:Y:S01]  /*13de0*/  MUFU.EX2 R109, R109 ;  /* 0x0000006d006d7308 */ /* 0x000fe20000000800 */
[----:B------:R-:W-:Y:S01]  /*13df0*/  FADD.FTZ R26, R26, R27 ;  /* 0x0000001b1a1a7221 */ /* 0x000fe20000010000 */
[----:B------:R-:W-:-:S03]  /*13e00*/  FADD.FTZ R0, R0, R163 ;  /* 0x000000a300007221 */ /* 0x000fc60000010000 */
[----:B------:R-:W-:Y:S01]  /*13e10*/  FADD.FTZ R25, R25, R26 ;  /* 0x0000001a19197221 */ /* 0x000fe20000010000 */
[----:B------:R-:W-:Y:S02]  /*13e20*/  FADD.FTZ R0, R3, R0 ;  /* 0x0000000003007221 */ /* 0x000fe40000010000 */
[----:B------:R-:W-:Y:S08]  /*13e30*/  MUFU.EX2 R112, R112 ;  /* 0x0000007000707308 */ /* 0x000ff00000000800 */
[----:B------:R-:W3:Y:S08]  /*13e40*/  MUFU.EX2 R113, R113 ;  /* 0x0000007100717308 */ /* 0x000ef00000000800 */
[----:B------:R-:W4:Y:S01]  /*13e50*/  MUFU.EX2 R122, R122 ;  /* 0x0000007a007a7308 */ /* 0x000f220000000800 */
[C---:B-1----:R-:W-:Y:S07]  /*13e60*/  HMMA.16816.F32 R72, R4.reuse, R12, R72 ;  /* 0x0000000c0448723c */ /* 0x042fee0000001848 */
[----:B------:R-:W-:Y:S01]  /*13e70*/  MUFU.EX2 R120, R120 ;  /* 0x0000007800787308 */ /* 0x000fe20000000800 */
[----:B------:R-:W-:Y:S01]  /*13e80*/  HMMA.16816.F32 R76, R4, R14, R76 ;  /* 0x0000000e044c723c */ /* 0x000fe2000000184c */
[----:B------:R-:W1:Y:S01]  /*13e90*/  LDSM.16.MT88.4 R12, [R136+0xa000] ;  /* 0x00a00000880c783b */ /* 0x000e620000004200 */
[----:B---3--:R-:W-:-:S04]  /*13ea0*/  FADD.FTZ R3, R113, R0 ;  /* 0x0000000071037221 */ /* 0x008fc80000010000 */
[----:B--2---:R-:W-:Y:S01]  /*13eb0*/  HMMA.16816.F32 R64, R4, R8, R64 ;  /* 0x000000080440723c */ /* 0x004fe20000001840 */
[----:B------:R-:W2:Y:S01]  /*13ec0*/  MUFU.EX2 R119, R119 ;  /* 0x0000007700777308 */ /* 0x000ea20000000800 */
[----:B----4-:R-:W-:-:S04]  /*13ed0*/  FADD.FTZ R3, R122, R3 ;  /* 0x000000037a037221 */ /* 0x010fc80000010000 */
[C---:B------:R-:W-:Y:S01]  /*13ee0*/  HMMA.16816.F32 R68, R4.reuse, R10, R68 ;  /* 0x0000000a0444723c */ /* 0x040fe20000001844 */
[----:B------:R-:W3:Y:S02]  /*13ef0*/  LDSM.16.MT88.4 R8, [R137+0xa000] ;  /* 0x00a000008908783b */ /* 0x000ee40000004200 */
[----:B------:R-:W-:Y:S08]  /*13f00*/  MUFU.EX2 R123, R123 ;  /* 0x0000007b007b7308 */ /* 0x000ff00000000800 */
[----:B------:R-:W4:Y:S08]  /*13f10*/  MUFU.EX2 R166, R166 ;  /* 0x000000a600a67308 */ /* 0x000f300000000800 */
[----:B------:R-:W-:Y:S08]  /*13f20*/  MUFU.EX2 R115, R115 ;  /* 0x0000007300737308 */ /* 0x000ff00000000800 */
[----:B------:R-:W-:Y:S01]  /*13f30*/  MUFU.EX2 R162, R162 ;  /* 0x000000a200a27308 */ /* 0x000fe20000000800 */
[C---:B-1----:R-:W-:Y:S06]  /*13f40*/  HMMA.16816.F32 R88, R4.reuse, R12, R88 ;  /* 0x0000000c0458723c */ /* 0x042fec0000001858 */
[C---:B------:R-:W-:Y:S01]  /*13f50*/  HMMA.16816.F32 R84, R4.reuse, R14, R84 ;  /* 0x0000000e0454723c */ /* 0x040fe20000001854 */
[----:B------:R-:W1:Y:S01]  /*13f60*/  LDSM.16.MT88.4 R12, [R138+0x8800] ;  /* 0x008800008a0c783b */ /* 0x000e620000004200 */
[----:B------:R-:W-:Y:S04]  /*13f70*/  MUFU.EX2 R118, R118 ;  /* 0x0000007600767308 */ /* 0x000fe80000000800 */
[C---:B---3--:R-:W-:Y:S04]  /*13f80*/  HMMA.16816.F32 R92, R4.reuse, R8, R92 ;  /* 0x00000008045c723c */ /* 0x048fe8000000185c */
[----:B------:R-:W3:Y:S02]  /*13f90*/  MUFU.EX2 R121, R121 ;  /* 0x0000007900797308 */ /* 0x000ee40000000800 */
[----:B------:R-:W-:Y:S01]  /*13fa0*/  HMMA.16816.F32 R80, R4, R10, R80 ;  /* 0x0000000a0450723c */ /* 0x000fe20000001850 */
[----:B------:R-:W5:Y:S05]  /*13fb0*/  LDSM.16.MT88.4 R8, [R137+0x8800] ;  /* 0x008800008908783b */ /* 0x000f6a0000004200 */
[----:B------:R-:W-:Y:S01]  /*13fc0*/  MUFU.EX2 R116, R116 ;  /* 0x0000007400747308 */ /* 0x000fe20000000800 */
[----:B------:R-:W-:Y:S01]  /*13fd0*/  F2FP.F16.F32.PACK_AB R4, R111, R114 ;  /* 0x000000726f04723e */ /* 0x000fe200000000ff */
[----:B------:R-:W-:Y:S01]  /*13fe0*/  FADD.FTZ R114, R114, R25 ;  /* 0x0000001972727221 */ /* 0x000fe20000010000 */
[----:B------:R-:W-:-:S02]  /*13ff0*/  F2FP.F16.F32.PACK_AB R5, R122, R113 ;  /* 0x000000717a05723e */ /* 0x000fc400000000ff */
[----:B------:R-:W-:Y:S01]  /*14000*/  F2FP.F16.F32.PACK_AB R6, R112, R109 ;  /* 0x0000006d7006723e */ /* 0x000fe200000000ff */
[----:B------:R-:W-:Y:S01]  /*14010*/  FADD.FTZ R0, R111, R114 ;  /* 0x000000726f007221 */ /* 0x000fe20000010000 */
[----:B--2---:R-:W-:Y:S01]  /*14020*/  F2FP.F16.F32.PACK_AB R7, R119, R120 ;  /* 0x000000787707723e */ /* 0x004fe200000000ff */
[----:B------:R-:W2:Y:S01]  /*14030*/  MUFU.EX2 R117, R117 ;  /* 0x0000007500757308 */ /* 0x000ea20000000800 */
[----:B------:R-:W-:Y:S01]  /*14040*/  FADD.FTZ R120, R120, R3 ;  /* 0x0000000378787221 */ /* 0x000fe20000010000 */
[----:B------:R-:W-:Y:S01]  /*14050*/  FADD.FTZ R109, R109, R0 ;  /* 0x000000006d6d7221 */ /* 0x000fe20000010000 */
[----:B------:R-:W-:Y:S02]  /*14060*/  MOV R3, R29 ;  /* 0x0000001d00037202 */ /* 0x000fe40000000f00 */
[----:B------:R-:W-:Y:S01]  /*14070*/  FADD.FTZ R119, R119, R120 ;  /* 0x0000007877777221 */ /* 0x000fe20000010000 */
[C---:B------:R-:W-:Y:S01]  /*14080*/  HMMA.16816.F32 R96, R4.reuse, R16, R96 ;  /* 0x000000100460723c */ /* 0x040fe20000001860 */
[----:B------:R-:W-:Y:S01]  /*14090*/  FADD.FTZ R112, R112, R109 ;  /* 0x0000006d70707221 */ /* 0x000fe20000010000 */
[----:B------:R-:W-:Y:S04]  /*140a0*/  MUFU.EX2 R101, R101 ;  /* 0x0000006500657308 */ /* 0x000fe80000000800 */
[C---:B------:R-:W-:Y:S01]  /*140b0*/  HMMA.16816.F32 R36, R4.reuse, R18, R36 ;  /* 0x000000120424723c */ /* 0x040fe20000001824 */
[----:B------:R-:W4:Y:S03]  /*140c0*/  LDSM.16.MT88.4 R16, [R136+0x8800] ;  /* 0x008800008810783b */ /* 0x000f260000004200 */
[----:B------:R-:W2:Y:S02]  /*140d0*/  MUFU.EX2 R124, R124 ;  /* 0x0000007c007c7308 */ /* 0x000ea40000000800 */
[C---:B-1----:R-:W-:Y:S06]  /*140e0*/  HMMA.16816.F32 R40, R4.reuse, R12, R40 ;  /* 0x0000000c0428723c */ /* 0x042fec0000001828 */
[C---:B------:R-:W-:Y:S01]  /*140f0*/  HMMA.16816.F32 R44, R4.reuse, R14, R44 ;  /* 0x0000000e042c723c */ /* 0x040fe2000000182c */
[----:B------:R-:W1:Y:S01]  /*14100*/  LDSM.16.MT88.4 R12, [R138+0xa800] ;  /* 0x00a800008a0c783b */ /* 0x000e620000004200 */
[----:B------:R-:W-:Y:S04]  /*14110*/  MUFU.EX2 R107, R107 ;  /* 0x0000006b006b7308 */ /* 0x000fe80000000800 */
[C---:B-----5:R-:W-:Y:S04]  /*14120*/  HMMA.16816.F32 R48, R4.reuse, R8, R48 ;  /* 0x000000080430723c */ /* 0x060fe80000001830 */
[----:B------:R-:W-:Y:S02]  /*14130*/  MUFU.EX2 R108, R108 ;  /* 0x0000006c006c7308 */ /* 0x000fe40000000800 */
[C---:B------:R-:W-:Y:S01]  /*14140*/  HMMA.16816.F32 R52, R4.reuse, R10, R52 ;  /* 0x0000000a0434723c */ /* 0x040fe20000001834 */
[----:B------:R-:W5:Y:S05]  /*14150*/  LDSM.16.MT88.4 R8, [R137+0xa800] ;  /* 0x00a800008908783b */ /* 0x000f6a0000004200 */
[C---:B------:R-:W-:Y:S01]  /*14160*/  HMMA.16816.F32 R64, R4.reuse, R20, R64 ;  /* 0x000000140440723c */ /* 0x040fe20000001840 */
[----:B------:R-:W-:Y:S05]  /*14170*/  MUFU.EX2 R104, R106 ;  /* 0x0000006a00687308 */ /* 0x000fea0000000800 */
[C---:B------:R-:W-:Y:S01]  /*14180*/  HMMA.16816.F32 R68, R4.reuse, R22, R68 ;  /* 0x000000160444723c */ /* 0x040fe20000001844 */
[----:B------:R-:W-:Y:S02]  /*14190*/  LDSM.16.MT88.4 R20, [R138+0x9000] ;  /* 0x009000008a14783b */ /* 0x000fe40000004200 */
[----:B------:R-:W2:Y:S03]  /*141a0*/  MUFU.EX2 R105, R105 ;  /* 0x0000006900697308 */ /* 0x000ea60000000800 */
[C---:B----4-:R-:W-:Y:S05]  /*141b0*/  HMMA.16816.F32 R56, R4.reuse, R16, R56 ;  /* 0x000000100438723c */ /* 0x050fea0000001838 */
[----:B------:R-:W-:Y:S01]  /*141c0*/  MUFU.EX2 R34, R34 ;  /* 0x0000002200227308 */ /* 0x000fe20000000800 */
[C---:B------:R-:W-:Y:S01]  /*141d0*/  HMMA.16816.F32 R60, R4.reuse, R18, R60 ;  /* 0x00000012043c723c */ /* 0x040fe2000000183c */
[----:B------:R-:W-:Y:S05]  /*141e0*/  LDSM.16.MT88.4 R16, [R137+0x9000] ;  /* 0x009000008910783b */ /* 0x000fea0000004200 */
[C---:B-1----:R-:W-:Y:S01]  /*141f0*/  HMMA.16816.F32 R72, R4.reuse, R12, R72 ;  /* 0x0000000c0448723c */ /* 0x042fe20000001848 */
[----:B------:R-:W1:Y:S05]  /*14200*/  MUFU.EX2 R33, R33 ;  /* 0x0000002100217308 */ /* 0x000e6a0000000800 */
[C---:B------:R-:W-:Y:S01]  /*14210*/  HMMA.16816.F32 R76, R4.reuse, R14, R76 ;  /* 0x0000000e044c723c */ /* 0x040fe2000000184c */
[----:B------:R-:W4:Y:S05]  /*14220*/  LDSM.16.MT88.4 R12, [R136+0xa800] ;  /* 0x00a80000880c783b */ /* 0x000f2a0000004200 */
[C---:B-----5:R-:W-:Y:S06]  /*14230*/  HMMA.16816.F32 R92, R4.reuse, R8, R92 ;  /* 0x00000008045c723c */ /* 0x060fec000000185c */
[C---:B------:R-:W-:Y:S01]  /*14240*/  HMMA.16816.F32 R80, R4.reuse, R10, R80 ;  /* 0x0000000a0450723c */ /* 0x040fe20000001850 */
[----:B------:R-:W5:Y:S05]  /*14250*/  LDSM.16.MT88.4 R8, [R140+0x9000] ;  /* 0x009000008c08783b */ /* 0x000f6a0000004200 */
[C---:B----4-:R-:W-:Y:S06]  /*14260*/  HMMA.16816.F32 R88, R4.reuse, R12, R88 ;  /* 0x0000000c0458723c */ /* 0x050fec0000001858 */
[----:B------:R-:W-:Y:S01]  /*14270*/  HMMA.16816.F32 R84, R4, R14, R84 ;  /* 0x0000000e0454723c */ /* 0x000fe20000001854 */
[----:B------:R-:W4:Y:S06]  /*14280*/  LDSM.16.MT88.4 R12, [R136+0x9000] ;  /* 0x00900000880c783b */ /* 0x000f2c0000004200 */
[----:B------:R-:W-:Y:S01]  /*14290*/  F2FP.F16.F32.PACK_AB R4, R166, R123 ;  /* 0x0000007ba604723e */ /* 0x000fe200000000ff */
[----:B------:R-:W-:Y:S01]  /*142a0*/  FADD.FTZ R123, R123, R112 ;  /* 0x000000707b7b7221 */ /* 0x000fe20000010000 */
[----:B---3--:R-:W-:Y:S01]  /*142b0*/  F2FP.F16.F32.PACK_AB R5, R121, R118 ;  /* 0x000000767905723e */ /* 0x008fe200000000ff */
[----:B------:R-:W-:Y:S01]  /*142c0*/  FADD.FTZ R118, R118, R119 ;  /* 0x0000007776767221 */ /* 0x000fe20000010000 */
[----:B------:R-:W-:Y:S01]  /*142d0*/  F2FP.F16.F32.PACK_AB R6, R162, R115 ;  /* 0x00000073a206723e */ /* 0x000fe200000000ff */
[----:B------:R-:W-:Y:S01]  /*142e0*/  FADD.FTZ R166, R166, R123 ;  /* 0x0000007ba6a67221 */ /* 0x000fe20000010000 */
[----:B--2---:R-:W-:Y:S01]  /*142f0*/  F2FP.F16.F32.PACK_AB R7, R117, R116 ;  /* 0x000000747507723e */ /* 0x004fe200000000ff */
[----:B------:R-:W-:-:S02]  /*14300*/  FADD.FTZ R121, R121, R118 ;  /* 0x0000007679797221 */ /* 0x000fc40000010000 */
[----:B------:R-:W-:Y:S02]  /*14310*/  FADD.FTZ R115, R115, R166 ;  /* 0x000000a673737221 */ /* 0x000fe40000010000 */
[----:B------:R-:W-:Y:S02]  /*14320*/  FADD.FTZ R116, R116, R121 ;  /* 0x0000007974747221 */ /* 0x000fe40000010000 */
[----:B-----5:R-:W-:Y:S01]  /*14330*/  HMMA.16816.F32 R96, R4, R8, R96 ;  /* 0x000000080460723c */ /* 0x020fe20000001860 */
[----:B------:R-:W-:Y:S01]  /*14340*/  FADD.FTZ R162, R162, R115 ;  /* 0x00000073a2a27221 */ /* 0x000fe20000010000 */
[----:B------:R-:W-:-:S04]  /*14350*/  FADD.FTZ R117, R117, R116 ;  /* 0x0000007475757221 */ /* 0x000fc80000010000 */
[C---:B------:R-:W-:Y:S01]  /*14360*/  HMMA.16816.F32 R36, R4.reuse, R10, R36 ;  /* 0x0000000a0424723c */ /* 0x040fe20000001824 */
[----:B------:R-:W2:Y:S05]  /*14370*/  LDSM.16.MT88.4 R8, [R140+0xb000] ;  /* 0x00b000008c08783b */ /* 0x000eaa0000004200 */
[C---:B------:R-:W-:Y:S06]  /*14380*/  HMMA.16816.F32 R40, R4.reuse, R20, R40 ;  /* 0x000000140428723c */ /* 0x040fec0000001828 */
[C---:B------:R-:W-:Y:S01]  /*14390*/  HMMA.16816.F32 R44, R4.reuse, R22, R44 ;  /* 0x00000016042c723c */ /* 0x040fe2000000182c */
[----:B------:R-:W3:Y:S05]  /*143a0*/  LDSM.16.MT88.4 R20, [R137+0xb000] ;  /* 0x00b000008914783b */ /* 0x000eea0000004200 */
[C---:B------:R-:W-:Y:S06]  /*143b0*/  HMMA.16816.F32 R48, R4.reuse, R16, R48 ;  /* 0x000000100430723c */ /* 0x040fec0000001830 */
[C---:B------:R-:W-:Y:S01]  /*143c0*/  HMMA.16816.F32 R52, R4.reuse, R18, R52 ;  /* 0x000000120434723c */ /* 0x040fe20000001834 */
[----:B------:R-:W5:Y:S05]  /*143d0*/  LDSM.16.MT88.4 R16, [R138+0xb000] ;  /* 0x00b000008a10783b */ /* 0x000f6a0000004200 */
[C---:B----4-:R-:W-:Y:S06]  /*143e0*/  HMMA.16816.F32 R56, R4.reuse, R12, R56 ;  /* 0x0000000c0438723c */ /* 0x050fec0000001838 */
[C---:B------:R-:W-:Y:S01]  /*143f0*/  HMMA.16816.F32 R60, R4.reuse, R14, R60 ;  /* 0x0000000e043c723c */ /* 0x040fe2000000183c */
[----:B------:R-:W4:Y:S05]  /*14400*/  LDSM.16.MT88.4 R12, [R136+0xb000] ;  /* 0x00b00000880c783b */ /* 0x000f2a0000004200 */
[C---:B--2---:R-:W-:Y:S06]  /*14410*/  HMMA.16816.F32 R64, R4.reuse, R8, R64 ;  /* 0x000000080440723c */ /* 0x044fec0000001840 */
[C---:B------:R-:W-:Y:S01]  /*14420*/  HMMA.16816.F32 R68, R4.reuse, R10, R68 ;  /* 0x0000000a0444723c */ /* 0x040fe20000001844 */
[----:B------:R-:W2:Y:S05]  /*14430*/  LDSM.16.MT88.4 R8, [R140+0x9800] ;  /* 0x009800008c08783b */ /* 0x000eaa0000004200 */
[C---:B---3--:R-:W-:Y:S06]  /*14440*/  HMMA.16816.F32 R92, R4.reuse, R20, R92 ;  /* 0x00000014045c723c */ /* 0x048fec000000185c */
[C---:B------:R-:W-:Y:S01]  /*14450*/  HMMA.16816.F32 R80, R4.reuse, R22, R80 ;  /* 0x000000160450723c */ /* 0x040fe20000001850 */
[----:B------:R-:W-:Y:S05]  /*14460*/  LDSM.16.MT88.4 R20, [R138+0x9800] ;  /* 0x009800008a14783b */ /* 0x000fea0000004200 */
[C---:B-----5:R-:W-:Y:S06]  /*14470*/  HMMA.16816.F32 R72, R4.reuse, R16, R72 ;  /* 0x000000100448723c */ /* 0x060fec0000001848 */
[C---:B------:R-:W-:Y:S01]  /*14480*/  HMMA.16816.F32 R76, R4.reuse, R18, R76 ;  /* 0x00000012044c723c */ /* 0x040fe2000000184c */
[----:B------:R-:W3:Y:S05]  /*14490*/  LDSM.16.MT88.4 R16, [R137+0x9800] ;  /* 0x009800008910783b */ /* 0x000eea0000004200 */
[C---:B----4-:R-:W-:Y:S06]  /*144a0*/  HMMA.16816.F32 R88, R4.reuse, R12, R88 ;  /* 0x0000000c0458723c */ /* 0x050fec0000001858 */
[----:B------:R-:W-:Y:S01]  /*144b0*/  HMMA.16816.F32 R84, R4, R14, R84 ;  /* 0x0000000e0454723c */ /* 0x000fe20000001854 */
[----:B------:R-:W4:Y:S06]  /*144c0*/  LDSM.16.MT88.4 R12, [R136+0x9800] ;  /* 0x00980000880c783b */ /* 0x000f2c0000004200 */
[----:B------:R-:W-:Y:S01]  /*144d0*/  F2FP.F16.F32.PACK_AB R4, R124, R101 ;  /* 0x000000657c04723e */ /* 0x000fe200000000ff */
[----:B------:R-:W-:Y:S01]  /*144e0*/  FADD.FTZ R101, R101, R162 ;  /* 0x000000a265657221 */ /* 0x000fe20000010000 */
[----:B------:R-:W-:Y:S01]  /*144f0*/  F2FP.F16.F32.PACK_AB R5, R105, R104 ;  /* 0x000000686905723e */ /* 0x000fe200000000ff */
[----:B------:R-:W-:Y:S01]  /*14500*/  FADD.FTZ R104, R104, R117 ;  /* 0x0000007568687221 */ /* 0x000fe20000010000 */
[----:B------:R-:W-:Y:S01]  /*14510*/  F2FP.F16.F32.PACK_AB R6, R108, R107 ;  /* 0x0000006b6c06723e */ /* 0x000fe200000000ff */
[----:B------:R-:W-:Y:S01]  /*14520*/  FADD.FTZ R124, R124, R101 ;  /* 0x000000657c7c7221 */ /* 0x000fe20000010000 */
[----:B-1----:R-:W-:Y:S01]  /*14530*/  F2FP.F16.F32.PACK_AB R7, R33, R34 ;  /* 0x000000222107723e */ /* 0x002fe200000000ff */
[----:B------:R-:W-:-:S02]  /*14540*/  FADD.FTZ R105, R105, R104 ;  /* 0x0000006869697221 */ /* 0x000fc40000010000 */
[----:B------:R-:W-:Y:S02]  /*14550*/  FADD.FTZ R107, R107, R124 ;  /* 0x0000007c6b6b7221 */ /* 0x000fe40000010000 */
[----:B------:R-:W-:Y:S02]  /*14560*/  FADD.FTZ R34, R34, R105 ;  /* 0x0000006922227221 */ /* 0x000fe40000010000 */
[----:B--2---:R-:W-:Y:S01]  /*14570*/  HMMA.16816.F32 R96, R4, R8, R96 ;  /* 0x000000080460723c */ /* 0x004fe20000001860 */
[----:B------:R-:W-:Y:S01]  /*14580*/  FADD.FTZ R164, R108, R107 ;  /* 0x0000006b6ca47221 */ /* 0x000fe20000010000 */
[----:B------:R-:W-:-:S04]  /*14590*/  FADD.FTZ R163, R33, R34 ;  /* 0x0000002221a37221 */ /* 0x000fc80000010000 */
        /* <DEDUP_REMOVED lines=8> */
[C---:B------:R-:W-:Y:S06]  /*14620*/  HMMA.16816.F32 R40, R4.reuse, R20, R40 ;  /* 0x000000140428723c */ /* 0x040fec0000001828 */
[C---:B------:R-:W-:Y:S06]  /*14630*/  HMMA.16816.F32 R44, R4.reuse, R22, R44 ;  /* 0x00000016042c723c */ /* 0x040fec000000182c */
        /* <DEDUP_REMOVED lines=8> */
[----:B------:R-:W-:-:S15]  /*146c0*/  HMMA.16816.F32 R84, R4, R10, R84 ;  /* 0x0000000a0454723c */ /* 0x000fde0000001854 */
[----:B------:R-:W-:-:S09]  /*146d0*/  NOP ;  /* 0x0000000000007918 */ /* 0x000fd20000000000 */
.L_x_5728:
[----:B------:R-:W-:-:S13]  /*146e0*/  ISETP.GE.AND P0, PT, R156, 0x1, PT ;  /* 0x000000019c00780c */ /* 0x000fda0003f06270 */
[----:B------:R-:W-:Y:S05]  /*146f0*/  @!P0 BRA `(.L_x_5734) ;  /* 0x0000002c00248947 */ /* 0x000fea0003800000 */
[----:B------:R-:W-:Y:S01]  /*14700*/  ULDC UR9, c[0x0][0x250] ;  /* 0x0000940000097ab9 */ /* 0x000fe20000000800 */
[----:B------:R-:W-:Y:S01]  /*14710*/  ULDC UR8, c[0x0][0x248] ;  /* 0x0000920000087ab9 */ /* 0x000fe20000000800 */
[----:B------:R-:W-:Y:S01]  /*14720*/  ULEA UR9, -UR9, URZ, 0x6 ;  /* 0x0000003f09097291 */ /* 0x000fe2000f8e313f */
[----:B------:R-:W-:Y:S01]  /*14730*/  IMAD.MOV.U32 R101, RZ, RZ, R2 ;  /* 0x000000ffff657224 */ /* 0x000fe200078e0002 */
[----:B------:R-:W-:Y:S01]  /*14740*/  ULEA UR8, -UR8, URZ, 0x6 ;  /* 0x0000003f08087291 */ /* 0x000fe2000f8e313f */
[----:B------:R-:W-:Y:S01]  /*14750*/  IMAD.MOV.U32 R0, RZ, RZ, R3 ;  /* 0x000000ffff007224 */ /* 0x000fe200078e0003 */
[----:B------:R-:W-:Y:S02]  /*14760*/  USHF.R.S32.HI UR4, URZ, 0x1f, UR9 ;  /* 0x0000001f3f047899 */ /* 0x000fe40008011409 */
[----:B------:R-:W-:Y:S01]  /*14770*/  MOV R162, UR9 ;  /* 0x0000000900a27c02 */ /* 0x000fe20008000f00 */
[----:B------:R-:W-:-:S03]  /*14780*/  USHF.R.S32.HI UR5, URZ, 0x1f, UR8 ;  /* 0x0000001f3f057899 */ /* 0x000fc60008011408 */
[----:B------:R-:W-:Y:S01]  /*14790*/  MOV R161, UR4 ;  /* 0x0000000400a17c02 */ /* 0x000fe20008000f00 */
[----:B------:R-:W-:-:S08]  /*147a0*/  ULDC UR4, c[0x0][0x2ec] ;  /* 0x0000bb0000047ab9 */ /* 0x000fd00000000800 */
.L_x_5738:
[----:B------:R-:W-:Y:S04]  /*147b0*/  DEPBAR.LE SB0, 0x0 ;  /* 0x000080000000791a */ /* 0x000fe80000000000 */
[----:B------:R-:W-:Y:S01]  /*147c0*/  BAR.SYNC.DEFER_BLOCKING 0x0 ;  /* 0x0000000000007b1d */ /* 0x000fe20000010000 */
[C---:B------:R-:W-:Y:S01]  /*147d0*/  LOP3.LUT P4, RZ, R157.reuse, 0x1, RZ, 0xc0, !PT ;  /* 0x000000019dff7812 */ /* 0x040fe2000788c0ff */
[----:B------:R-:W-:Y:S01]  /*147e0*/  IMAD.MOV.U32 R174, RZ, RZ, R162 ;  /* 0x000000ffffae7224 */ /* 0x000fe200078e00a2 */
[----:B------:R-:W-:Y:S01]  /*147f0*/  LOP3.LUT P2, RZ, R157, 0x2, RZ, 0xc0, !PT ;  /* 0x000000029dff7812 */ /* 0x000fe2000784c0ff */
        /* <DEDUP_REMOVED lines=52> */
[-C--:B-1----:R-:W-:Y:S01]  /*14b40*/  IMAD.WIDE.U32 R174, R9, R4.reuse, RZ ;  /* 0x0000000409ae7225 */ /* 0x082fe200078e00ff */
[----:B------:R-:W-:Y:S05]  /*14b50*/  SHF.R.S32.HI R11, RZ, 0x1f, R9 ;  /* 0x0000001fff0b7819 */ /* 0x000fea0000011409 */
[----:B------:R-:W-:Y:S04]  /*14b60*/  IMAD R6, R11, R4, RZ ;  /* 0x000000040b067224 */ /* 0x000fe800078e02ff */
        /* <DEDUP_REMOVED lines=8> */
.L_x_5735:
[----:B------:R-:W-:Y:S02]  /*14bf0*/  LEA R2, P6, R174, R125, 0x1 ;  /* 0x0000007dae027211 */ /* 0x000fe400078c08ff */
[----:B------:R-:W-:Y:S02]  /*14c00*/  IADD3 R170, P0, R150, R174, RZ ;  /* 0x000000ae96aa7210 */ /* 0x000fe40007f1e0ff */
[--C-:B------:R-:W-:Y:S02]  /*14c10*/  LEA.HI.X R3, R174, R165, R172.reuse, 0x1, P6 ;  /* 0x000000a5ae037211 */ /* 0x100fe400030f0cac */
[CC--:B------:R-:W-:Y:S01]  /*14c20*/  @P4 LEA R178, P5, R170.reuse, R125.reuse, 0x1 ;  /* 0x0000007daab24211 */ /* 0x0c0fe200078a08ff */
[C---:B------:R-:W-:Y:S01]  /*14c30*/  IMAD.X R168, R149.reuse, 0x1, R172, P0 ;  /* 0x0000000195a87824 */ /* 0x040fe200000e06ac */
[----:B------:R-:W-:Y:S01]  /*14c40*/  @P2 LEA R176, P0, R170, R125, 0x1 ;  /* 0x0000007daab02211 */ /* 0x000fe200078008ff */
[----:B------:R-:W-:Y:S01]  /*14c50*/  @!PT LDS RZ, [RZ] ;  /* 0x00000000fffff984 */ /* 0x000fe20000000800 */
[----:B------:R-:W-:Y:S01]  /*14c60*/  @!PT LDS RZ, [RZ] ;  /* 0x00000000fffff984 */ /* 0x000fe20000000800 */
[----:B------:R-:W-:Y:S01]  /*14c70*/  @!PT LDS RZ, [RZ] ;  /* 0x00000000fffff984 */ /* 0x000fe20000000800 */
[----:B------:R1:W-:Y:S01]  /*14c80*/  @P4 LDGSTS.E.BYPASS.LTC128B.128 [R153+0x8000], desc[UR6][R2.64] ;  /* 0x0800000002994fae */ /* 0x0003e2000b901d46 */
[----:B------:R-:W-:Y:S02]  /*14c90*/  IADD3 R166, P1, R150, R170, RZ ;  /* 0x000000aa96a67210 */ /* 0x000fe40007f3e0ff */
[CCC-:B------:R-:W-:Y:S01]  /*14ca0*/  @P4 LEA.HI.X R179, R170.reuse, R165.reuse, R168.reuse, 0x1, P5 ;  /* 0x000000a5aab34211 */ /* 0x1c0fe200028f0ca8 */
[----:B------:R-:W-:Y:S01]  /*14cb0*/  @!P4 STS.128 [R153+0x8000], RZ ;  /* 0x008000ff9900c388 */ /* 0x000fe20000000c00 */
[--C-:B------:R-:W-:Y:S01]  /*14cc0*/  @P2 LEA.HI.X R177, R170, R165, R168.reuse, 0x1, P0 ;  /* 0x000000a5aab12211 */ /* 0x100fe200000f0ca8 */
[C---:B------:R-:W-:Y:S01]  /*14cd0*/  IMAD.X R172, R149.reuse, 0x1, R168, P1 ;  /* 0x0000000195ac7824 */ /* 0x040fe200008e06a8 */
[CC--:B------:R-:W-:Y:S01]  /*14ce0*/  @P4 LEA R182, P6, R166.reuse, R125.reuse, 0x1 ;  /* 0x0000007da6b64211 */ /* 0x0c0fe200078c08ff */
[----:B------:R-:W-:Y:S01]  /*14cf0*/  @!PT LDS RZ, [RZ] ;  /* 0x00000000fffff984 */ /* 0x000fe20000000800 */
[----:B------:R-:W-:Y:S01]  /*14d00*/  @!PT LDS RZ, [RZ] ;  /* 0x00000000fffff984 */ /* 0x000fe20000000800 */
[----:B------:R-:W-:Y:S01]  /*14d10*/  @!PT LDS RZ, [RZ] ;  /* 0x00000000fffff984 */ /* 0x000fe20000000800 */
[----:B------:R1:W-:Y:S01]  /*14d20*/  @P2 LDGSTS.E.BYPASS.LTC128B.128 [R153+0xa000], desc[UR6][R2.64+0x80] ;  /* 0x0a00008002992fae */ /* 0x0003e2000b901d46 */
[C---:B------:R-:W-:Y:S02]  /*14d30*/  @P2 LEA R174, P1, R166.reuse, R125, 0x1 ;  /* 0x0000007da6ae2211 */ /* 0x040fe400078208ff */
[-CC-:B------:R-:W-:Y:S01]  /*14d40*/  @P4 LEA.HI.X R183, R166, R165.reuse, R172.reuse, 0x1, P6 ;  /* 0x000000a5a6b74211 */ /* 0x180fe200030f0cac */
[----:B------:R-:W-:Y:S01]  /*14d50*/  @!P2 STS.128 [R153+0xa000], RZ ;  /* 0x00a000ff9900a388 */ /* 0x000fe20000000c00 */
[----:B------:R-:W-:Y:S02]  /*14d60*/  IADD3 R170, P0, R150, R166, RZ ;  /* 0x000000a696aa7210 */ /* 0x000fe40007f1e0ff */
[--C-:B------:R-:W-:Y:S01]  /*14d70*/  @P2 LEA.HI.X R175, R166, R165, R172.reuse, 0x1, P1 ;  /* 0x000000a5a6af2211 */ /* 0x100fe200008f0cac */
[----:B------:R-:W-:Y:S01]  /*14d80*/  @!PT LDS RZ, [RZ] ;  /* 0x00000000fffff984 */ /* 0x000fe20000000800 */
[----:B------:R-:W-:Y:S01]  /*14d90*/  @!PT LDS RZ, [RZ] ;  /* 0x00000000fffff984 */ /* 0x000fe20000000800 */
[----:B------:R-:W-:Y:S01]  /*14da0*/  @!PT LDS RZ, [RZ] ;  /* 0x00000000fffff984 */ /* 0x000fe20000000800 */
[----:B------:R1:W-:Y:S01]  /*14db0*/  @P4 LDGSTS.E.BYPASS.LTC128B.128 [R153+0x8800], desc[UR6][R178.64] ;  /* 0x08800000b2994fae */ /* 0x0003e2000b901d46 */
[CC--:B------:R-:W-:Y:S01]  /*14dc0*/  @P4 LEA R180, P5, R170.reuse, R125.reuse, 0x1 ;  /* 0x0000007daab44211 */ /* 0x0c0fe200078a08ff */
[----:B------:R-:W-:Y:S01]  /*14dd0*/  IMAD.X R168, R149, 0x1, R172, P0 ;  /* 0x0000000195a87824 */ /* 0x000fe200000e06ac */
[C---:B------:R-:W-:Y:S01]  /*14de0*/  @P2 LEA R184, P0, R170.reuse, R125, 0x1 ;  /* 0x0000007daab82211 */ /* 0x040fe200078008ff */
[----:B------:R-:W-:Y:S03]  /*14df0*/  @!P4 STS.128 [R153+0x8800], RZ ;  /* 0x008800ff9900c388 */ /* 0x000fe60000000c00 */
[CCC-:B------:R-:W-:Y:S01]  /*14e00*/  @P4 LEA.HI.X R181, R170.reuse, R165.reuse, R168.reuse, 0x1, P5 ;  /* 0x000000a5aab54211 */ /* 0x1c0fe200028f0ca8 */
[----:B------:R-:W-:Y:S01]  /*14e10*/  @!PT LDS RZ, [RZ] ;  /* 0x00000000fffff984 */ /* 0x000fe20000000800 */
[----:B------:R-:W-:Y:S01]  /*14e20*/  @!PT LDS RZ, [RZ] ;  /* 0x00000000fffff984 */ /* 0x000fe20000000800 */
[----:B------:R-:W-:Y:S01]  /*14e30*/  @!PT LDS RZ, [RZ] ;  /* 0x00000000fffff984 */ /* 0x000fe20000000800 */
[----:B------:R1:W-:Y:S01]  /*14e40*/  @P2 LDGSTS.E.BYPASS.LTC128B.128 [R153+0xa800], desc[UR6][R176.64+0x80] ;  /* 0x0a800080b0992fae */ /* 0x0003e2000b901d46 */
[----:B------:R-:W-:Y:S01]  /*14e50*/  @P2 LEA.HI.X R185, R170, R165, R168, 0x1, P0 ;  /* 0x000000a5aab92211 */ /* 0x000fe200000f0ca8 */
[----:B------:R-:W-:Y:S01]  /*14e60*/  IMAD.MOV.U32 R165, RZ, RZ, R3 ;  /* 0x000000ffffa57224 */ /* 0x000fe200078e0003 */
[----:B------:R-:W-:Y:S01]  /*14e70*/  ISETP.GE.AND P0, PT, R156, 0x2, PT ;  /* 0x000000029c00780c */ /* 0x000fe20003f06270 */
        /* <DEDUP_REMOVED lines=22> */
[----:B------:R-:W2:Y:S04]  /*14fe0*/  LDSM.16.M88.4 R108, [R145+0x4000] ;  /* 0x00400000916c783b */ /* 0x000ea80000000200 */
[----:B------:R-:W3:Y:S04]  /*14ff0*/  LDSM.16.M88.4 R112, [R145+0x4800] ;  /* 0x004800009170783b */ /* 0x000ee80000000200 */
[----:B------:R-:W4:Y:S04]  /*15000*/  LDSM.16.M88.4 R116, [R145+0x5000] ;  /* 0x005000009174783b */ /* 0x000f280000000200 */
[----:B------:R-:W0:Y:S04]  /*15010*/  LDGDEPBAR ;  /* 0x00000000000079af */ /* 0x000e280000000000 */
[----:B------:R-:W5:Y:S04]  /*15020*/  LDSM.16.M88.4 R120, [R145+0x5800] ;  /* 0x005800009178783b */ /* 0x000f680000000200 */
[----:B------:R-:W-:Y:S01]  /*15030*/  LDSM.16.M88.4 R124, [R134] ;  /* 0x00000000867c783b */ /* 0x000fe20000000200 */
[C---:B--2---:R-:W-:Y:S06]  /*15040*/  HMMA.16816.F32 R4, R104.reuse, R108, RZ ;  /* 0x0000006c6804723c */ /* 0x044fec00000018ff */
[C---:B------:R-:W-:Y:S01]  /*15050*/  HMMA.16816.F32 R8, R104.reuse, R110, RZ ;  /* 0x0000006e6808723c */ /* 0x040fe200000018ff */
[----:B------:R-:W-:Y:S05]  /*15060*/  LDSM.16.M88.4 R108, [R144] ;  /* 0x00000000906c783b */ /* 0x000fea0000000200 */
[C---:B---3--:R-:W-:Y:S06]  /*15070*/  HMMA.16816.F32 R12, R104.reuse, R112, RZ ;  /* 0x00000070680c723c */ /* 0x048fec00000018ff */
[C---:B------:R-:W-:Y:S01]  /*15080*/  HMMA.16816.F32 R16, R104.reuse, R114, RZ ;  /* 0x000000726810723c */ /* 0x040fe200000018ff */
[----:B------:R-:W2:Y:S05]  /*15090*/  LDSM.16.M88.4 R112, [R143] ;  /* 0x000000008f70783b */ /* 0x000eaa0000000200 */
[C---:B----4-:R-:W-:Y:S06]  /*150a0*/  HMMA.16816.F32 R20, R104.reuse, R116, RZ ;  /* 0x000000746814723c */ /* 0x050fec00000018ff */
[C---:B------:R-:W-:Y:S01]  /*150b0*/  HMMA.16816.F32 R24, R104.reuse, R118, RZ ;  /* 0x000000766818723c */ /* 0x040fe200000018ff */
[----:B------:R-:W3:Y:S05]  /*150c0*/  LDSM.16.M88.4 R116, [R135] ;  /* 0x000000008774783b */ /* 0x000eea0000000200 */
[C---:B-----5:R-:W-:Y:S06]  /*150d0*/  HMMA.16816.F32 R28, R104.reuse, R120, RZ ;  /* 0x00000078681c723c */ /* 0x060fec00000018ff */
[----:B------:R-:W-:Y:S01]  /*150e0*/  HMMA.16816.F32 R32, R104, R122, RZ ;  /* 0x0000007a6820723c */ /* 0x000fe200000018ff */
[----:B------:R-:W4:Y:S04]  /*150f0*/  LDSM.16.M88.4 R104, [R133] ;  /* 0x000000008568783b */ /* 0x000f280000000200 */
[----:B------:R-:W-:Y:S01]  /*15100*/  LDSM.16.M88.4 R120, [R139+0x4800] ;  /* 0x004800008b78783b */ /* 0x000fe20000000200 */
[C---:B--2---:R-:W-:Y:S06]  /*15110*/  HMMA.16816.F32 R4, R108.reuse, R112, R4 ;  /* 0x000000706c04723c */ /* 0x044fec0000001804 */
[C---:B------:R-:W-:Y:S01]  /*15120*/  HMMA.16816.F32 R8, R108.reuse, R114, R8 ;  /* 0x000000726c08723c */ /* 0x040fe20000001808 */
[----:B------:R-:W-:Y:S05]  /*15130*/  LDSM.16.M88.4 R112, [R142] ;  /* 0x000000008e70783b */ /* 0x000fea0000000200 */
[C---:B---3--:R-:W-:Y:S06]  /*15140*/  HMMA.16816.F32 R12, R108.reuse, R116, R12 ;  /* 0x000000746c0c723c */ /* 0x048fec000000180c */
[C---:B------:R-:W-:Y:S01]  /*15150*/  HMMA.16816.F32 R16, R108.reuse, R118, R16 ;  /* 0x000000766c10723c */ /* 0x040fe20000001810 */
[----:B------:R-:W2:Y:S05]  /*15160*/  LDSM.16.M88.4 R116, [R139+0x4000] ;  /* 0x004000008b74783b */ /* 0x000eaa0000000200 */
[C---:B------:R-:W-:Y:S06]  /*15170*/  HMMA.16816.F32 R20, R108.reuse, R124, R20 ;  /* 0x0000007c6c14723c */ /* 0x040fec0000001814 */
[C---:B------:R-:W-:Y:S05]  /*15180*/  HMMA.16816.F32 R24, R108.reuse, R126, R24 ;  /* 0x0000007e6c18723c */ /* 0x040fea0000001818 */
[----:B------:R-:W-:Y:S01]  /*15190*/  IMAD.MOV.U32 R125, RZ, RZ, R2 ;  /* 0x000000ffff7d7224 */ /* 0x000fe200078e0002 */
[C---:B----4-:R-:W-:Y:S06]  /*151a0*/  HMMA.16816.F32 R28, R108.reuse, R104, R28 ;  /* 0x000000686c1c723c */ /* 0x050fec000000181c */
[----:B------:R-:W-:Y:S01]  /*151b0*/  HMMA.16816.F32 R32, R108, R106, R32 ;  /* 0x0000006a6c20723c */ /* 0x000fe20000001820 */
[----:B------:R-:W3:Y:S04]  /*151c0*/  LDSM.16.M88.4 R104, [R139+0x5000] ;  /* 0x005000008b68783b */ /* 0x000ee80000000200 */
[----:B------:R-:W4:Y:S01]  /*151d0*/  LDSM.16.M88.4 R108, [R139+0x5800] ;  /* 0x005800008b6c783b */ /* 0x000f220000000200 */
        /* <DEDUP_REMOVED lines=11> */
[----:B------:R-:W3:Y:S04]  /*15290*/  LDSM.16.M88.4 R108, [R132+0x1000] ;  /* 0x00100000846c783b */ /* 0x000ee80000000200 */
[----:B------:R-:W4:Y:S01]  /*152a0*/  LDSM.16.M88.4 R112, [R132+0x1800] ;  /* 0x001800008470783b */ /* 0x000f220000000200 */
        /* <DEDUP_REMOVED lines=18> */
[----:B------:R-:W-:Y:S05]  /*153d0*/  LDSM.16.M88.4 R120, [R130] ;  /* 0x000000008278783b */ /* 0x000fea0000000200 */
[C---:B---3--:R-:W-:Y:S06]  /*153e0*/  HMMA.16816.F32 R20, R108.reuse, R104, R20 ;  /* 0x000000686c14723c */ /* 0x048fec0000001814 */
[C---:B------:R-:W-:Y:S01]  /*153f0*/  HMMA.16816.F32 R24, R108.reuse, R106, R24 ;  /* 0x0000006a6c18723c */ /* 0x040fe20000001818 */
[----:B------:R-:W2:Y:S05]  /*15400*/  LDSM.16.M88.4 R104, [R144+0x2000] ;  /* 0x002000009068783b */ /* 0x000eaa0000000200 */
[C---:B----4-:R-:W-:Y:S06]  /*15410*/  HMMA.16816.F32 R28, R108.reuse, R112, R28 ;  /* 0x000000706c1c723c */ /* 0x050fec000000181c */
[----:B------:R-:W-:Y:S01]  /*15420*/  HMMA.16816.F32 R32, R108, R114, R32 ;  /* 0x000000726c20723c */ /* 0x000fe20000001820 */
[----:B------:R-:W3:Y:S04]  /*15430*/  LDSM.16.M88.4 R108, [R129] ;  /* 0x00000000816c783b */ /* 0x000ee80000000200 */
[----:B------:R-:W4:Y:S01]  /*15440*/  LDSM.16.M88.4 R112, [R128] ;  /* 0x000000008070783b */ /* 0x000f220000000200 */
        /* <DEDUP_REMOVED lines=26> */
[----:B------:R-:W-:Y:S04]  /*155f0*/  DEPBAR.LE SB0, 0x0 ;  /* 0x000080000000791a */ /* 0x000fe80000000000 */
[----:B------:R-:W-:Y:S01]  /*15600*/  BAR.SYNC.DEFER_BLOCKING 0x0 ;  /* 0x0000000000007b1d */ /* 0x000fe20000010000 */
[C---:B--2---:R-:W-:Y:S06]  /*15610*/  HMMA.16816.F32 R4, R104.reuse, R116, R4 ;  /* 0x000000746804723c */ /* 0x044fec0000001804 */
[C---:B------:R-:W-:Y:S06]  /*15620*/  HMMA.16816.F32 R8, R104.reuse, R118, R8 ;  /* 0x000000766808723c */ /* 0x040fec0000001808 */
[C---:B------:R-:W-:Y:S06]  /*15630*/  HMMA.16816.F32 R12, R104.reuse, R120, R12 ;  /* 0x00000078680c723c */ /* 0x040fec000000180c */
[C---:B------:R-:W-:Y:S06]  /*15640*/  HMMA.16816.F32 R16, R104.reuse, R122, R16 ;  /* 0x0000007a6810723c */ /* 0x040fec0000001810 */
[C---:B---3--:R-:W-:Y:S06]  /*15650*/  HMMA.16816.F32 R20, R104.reuse, R108, R20 ;  /* 0x0000006c6814723c */ /* 0x048fec0000001814 */
[C---:B------:R-:W-:Y:S06]  /*15660*/  HMMA.16816.F32 R24, R104.reuse, R110, R24 ;  /* 0x0000006e6818723c */ /* 0x040fec0000001818 */
[C---:B----4-:R-:W-:Y:S06]  /*15670*/  HMMA.16816.F32 R28, R104.reuse, R112, R28 ;  /* 0x00000070681c723c */ /* 0x050fec000000181c */
[----:B------:R-:W-:Y:S01]  /*15680*/  HMMA.16816.F32 R32, R104, R114, R32 ;  /* 0x000000726820723c */ /* 0x000fe20000001820 */
[----:B------:R-:W-:Y:S11]  /*15690*/  @!UPT UIADD3 URZ, URZ, URZ, URZ ;  /* 0x0000003f3f3ff290 */ /* 0x000ff6000fffe03f */
[----:B------:R-:W-:Y:S01]  /*156a0*/  @!UPT UIADD3 URZ, URZ, URZ, URZ ;  /* 0x0000003f3f3ff290 */ /* 0x000fe2000fffe03f */
[----:B-1----:R-:W-:Y:S11]  /*156b0*/  @!P0 BRA `(.L_x_5736) ;  /* 0x0000000800048947 */ /* 0x002ff60003800000 */
[----:B------:R-:W-:Y:S02]  /*156c0*/  MOV R107, UR8 ;  /* 0x00000008006b7c02 */ /* 0x000fe40008000f00 */
[----:B------:R-:W-:Y:S01]  /*156d0*/  MOV R104, UR5 ;  /* 0x0000000500687c02 */ /* 0x000fe20008000f00 */
        /* <DEDUP_REMOVED lines=58> */
[-C--:B---3--:R-:W-:Y:S01]  /*15a80*/  IMAD.WIDE.U32 R110, R107, R2.reuse, R110 ;  /* 0x000000026b6e7225 */ /* 0x088fe200078e006e */
[----:B------:R-:W-:Y:S05]  /*15a90*/  SHF.R.S32.HI R105, RZ, 0x1f, R107 ;  /* 0x0000001fff697819 */ /* 0x000fea000001146b */
[----:B------:R-:W-:Y:S04]  /*15aa0*/  IMAD R104, R105, R2, RZ ;  /* 0x0000000269687224 */ /* 0x000fe800078e02ff */
[----:B------:R-:W-:Y:S01]  /*15ab0*/  IMAD R104, R107, R3, R104 ;  /* 0x000000036b687224 */ /* 0x000fe200078e0268 */
[----:B------:R-:W-:Y:S03]  /*15ac0*/  MOV R107, R110 ;  /* 0x0000006e006b7202 */ /* 0x000fe60000000f00 */
[----:B------:R-:W-:Y:S07]  /*15ad0*/  IMAD.IADD R104, R111, 0x1, R104 ;  /* 0x000000016f687824 */ /* 0x000fee00078e0268 */
.L_x_5737:
[CC--:B------:R-:W-:Y:S02]  /*15ae0*/  LEA R110, P6, R107.reuse, R158.reuse, 0x1 ;  /* 0x0000009e6b6e7211 */ /* 0x0c0fe400078c08ff */
[C---:B------:R-:W-:Y:S02]  /*15af0*/  IADD3 R105, P0, R148.reuse, R107, RZ ;  /* 0x0000006b94697210 */ /* 0x040fe40007f1e0ff */
[--C-:B------:R-:W-:Y:S02]  /*15b00*/  LEA.HI.X R111, R107, R159, R104.reuse, 0x1, P6 ;  /* 0x0000009f6b6f7211 */ /* 0x100fe400030f0c68 */
[-C--:B------:R-:W-:Y:S01]  /*15b10*/  @P4 LEA R108, P5, R105, R158.reuse, 0x1 ;  /* 0x0000009e696c4211 */ /* 0x080fe200078a08ff */
[----:B------:R-:W-:Y:S01]  /*15b20*/  IMAD.X R2, R147, 0x1, R104, P0 ;  /* 0x0000000193027824 */ /* 0x000fe200000e0668 */
[CC--:B------:R-:W-:Y:S01]  /*15b30*/  @P2 LEA R106, P0, R105.reuse, R158.reuse, 0x1 ;  /* 0x0000009e696a2211 */ /* 0x0c0fe200078008ff */
[----:B------:R-:W-:Y:S01]  /*15b40*/  @!PT LDS RZ, [RZ] ;  /* 0x00000000fffff984 */ /* 0x000fe20000000800 */
[----:B------:R-:W-:Y:S01]  /*15b50*/  @!PT LDS RZ, [RZ] ;  /* 0x00000000fffff984 */ /* 0x000fe20000000800 */
[----:B------:R-:W-:Y:S01]  /*15b60*/  @!PT LDS RZ, [RZ] ;  /* 0x00000000fffff984 */ /* 0x000fe20000000800 */
[----:B------:R1:W-:Y:S01]  /*15b70*/  @P4 LDGSTS.E.BYPASS.LTC128B.128 [R153+0x4000], desc[UR6][R110.64] ;  /* 0x040000006e994fae */ /* 0x0003e2000b901d46 */
[C---:B------:R-:W-:Y:S02]  /*15b80*/  IADD3 R3, P1, R148.reuse, R105, RZ ;  /* 0x0000006994037210 */ /* 0x040fe40007f3e0ff */
[CCC-:B------:R-:W-:Y:S01]  /*15b90*/  @P4 LEA.HI.X R109, R105.reuse, R159.reuse, R2.reuse, 0x1, P5 ;  /* 0x0000009f696d4211 */ /* 0x1c0fe200028f0c02 */
[----:B------:R1:W-:Y:S01]  /*15ba0*/  @!P4 STS.128 [R153+0x4000], RZ ;  /* 0x004000ff9900c388 */ /* 0x0003e20000000c00 */
[-CC-:B------:R-:W-:Y:S01]  /*15bb0*/  @P2 LEA.HI.X R107, R105, R159.reuse, R2.reuse, 0x1, P0 ;  /* 0x0000009f696b2211 */ /* 0x180fe200000f0c02 */
[----:B------:R-:W-:Y:S01]  /*15bc0*/  IMAD.X R104, R147, 0x1, R2, P1 ;  /* 0x0000000193687824 */ /* 0x000fe200008e0602 */
        /* <DEDUP_REMOVED lines=8> */
[--C-:B------:R-:W-:Y:S02]  /*15c50*/  @P2 LEA.HI.X R113, R3, R159, R104.reuse, 0x1, P1 ;  /* 0x0000009f03712211 */ /* 0x100fe400008f0c68 */
[----:B------:R-:W-:Y:S01]  /*15c60*/  IADD3 R105, P0, R148, R3, RZ ;  /* 0x0000000394697210 */ /* 0x000fe20007f1e0ff */
[----:B------:R-:W-:Y:S01]  /*15c70*/  @!PT LDS RZ, [RZ] ;  /* 0x00000000fffff984 */ /* 0x000fe20000000800 */
[----:B------:R-:W-:Y:S01]  /*15c80*/  @!PT LDS RZ, [RZ] ;  /* 0x00000000fffff984 */ /* 0x000fe20000000800 */
[----:B------:R-:W-:Y:S01]  /*15c90*/  @!PT LDS RZ, [RZ] ;  /* 0x00000000fffff984 */ /* 0x000fe20000000800 */
[----:B------:R1:W-:Y:S03]  /*15ca0*/  @P4 LDGSTS.E.BYPASS.LTC128B.128 [R153+0x4800], desc[UR6][R108.64] ;  /* 0x048000006c994fae */ /* 0x0003e6000b901d46 */
[-C--:B------:R-:W-:Y:S01]  /*15cb0*/  @P4 LEA R114, P5, R105, R158.reuse, 0x1 ;  /* 0x0000009e69724211 */ /* 0x080fe200078a08ff */
[----:B------:R1:W-:Y:S01]  /*15cc0*/  @!P4 STS.128 [R153+0x4800], RZ ;  /* 0x004800ff9900c388 */ /* 0x0003e20000000c00 */
[----:B------:R-:W-:Y:S01]  /*15cd0*/  IMAD.X R2, R147, 0x1, R104, P0 ;  /* 0x0000000193027824 */ /* 0x000fe200000e0668 */
[C---:B------:R-:W-:Y:S01]  /*15ce0*/  @P2 LEA R118, P0, R105.reuse, R158, 0x1 ;  /* 0x0000009e69762211 */ /* 0x040fe200078008ff */
[----:B------:R-:W-:Y:S01]  /*15cf0*/  IMAD.MOV.U32 R158, RZ, RZ, R110 ;  /* 0x000000ffff9e7224 */ /* 0x000fe200078e006e */
[----:B------:R-:W-:Y:S01]  /*15d00*/  @!PT LDS RZ, [RZ] ;  /* 0x00000000fffff984 */ /* 0x000fe20000000800 */
[----:B------:R-:W-:Y:S01]  /*15d10*/  @!PT LDS RZ, [RZ] ;  /* 0x00000000fffff984 */ /* 0x000fe20000000800 */
[----:B------:R-:W-:Y:S01]  /*15d20*/  @!PT LDS RZ, [RZ] ;  /* 0x00000000fffff984 */ /* 0x000fe20000000800 */
[----:B------:R1:W-:Y:S02]  /*15d30*/  @P2 LDGSTS.E.BYPASS.LTC128B.128 [R153+0x6800], desc[UR6][R106.64+0x80] ;  /* 0x068000806a992fae */ /* 0x0003e4000b901d46 */
[CCC-:B------:R-:W-:Y:S02]  /*15d40*/  @P4 LEA.HI.X R115, R105.reuse, R159.reuse, R2.reuse, 0x1, P5 ;  /* 0x0000009f69734211 */ /* 0x1c0fe400028f0c02 */
        /* <DEDUP_REMOVED lines=24> */
.L_x_5736:
[----:B------:R-:W-:Y:S01]  /*15ed0*/  FMNMX.FTZ R2, R4, R0, !PT ;  /* 0x0000000004027209 */ /* 0x000fe20007810000 */
[----:B-1----:R-:W-:Y:S01]  /*15ee0*/  LDSM.16.MT88.4 R112, [R137+0x8000] ;  /* 0x008000008970783b */ /* 0x002fe20000004200 */
        /* <DEDUP_REMOVED lines=41> */
[C---:B------:R-:W-:Y:S01]  /*16180*/  FMUL.FTZ R122, R3.reuse, UR4 ;  /* 0x00000004037a7c20 */ /* 0x040fe20008410000 */
[----:B------:R-:W-:Y:S02]  /*16190*/  FSETP.NEU.FTZ.AND P0, PT, R3, -INF , PT ;  /* 0xff8000000300780b */ /* 0x000fe40003f1d000 */
[----:B------:R-:W-:Y:S01]  /*161a0*/  FMUL.FTZ R104, R0, UR4 ;  /* 0x0000000400687c20 */ /* 0x000fe20008410000 */
[----:B------:R-:W-:Y:S01]  /*161b0*/  FADD.FTZ R0, -R2, R101 ;  /* 0x0000006502007221 */ /* 0x000fe20000010100 */
[----:B------:R-:W-:Y:S01]  /*161c0*/  FSEL R122, R122, RZ, P0 ;  /* 0x000000ff7a7a7208 */ /* 0x000fe20000000000 */
[----:B------:R-:W-:Y:S01]  /*161d0*/  FMUL.FTZ R121, R2, UR4 ;  /* 0x0000000402797c20 */ /* 0x000fe20008410000 */
[----:B------:R-:W1:Y:S01]  /*161e0*/  MUFU.EX2 R101, R104 ;  /* 0x0000006800657308 */ /* 0x000e620000000800 */
[----:B------:R-:W-:Y:S01]  /*161f0*/  FMUL.FTZ R106, R0, UR4 ;  /* 0x00000004006a7c20 */ /* 0x000fe20008410000 */
[----:B------:R-:W-:Y:S01]  /*16200*/  FSETP.NEU.FTZ.AND P0, PT, R2, -INF , PT ;  /* 0xff8000000200780b */ /* 0x000fe20003f1d000 */
[--C-:B------:R-:W-:Y:S01]  /*16210*/  FFMA.FTZ R120, R4, UR4, -R122.reuse ;  /* 0x0000000404787c23 */ /* 0x100fe2000801087a */
[--C-:B------:R-:W-:Y:S01]  /*16220*/  FFMA.FTZ R5, R5, UR4, -R122.reuse ;  /* 0x0000000405057c23 */ /* 0x100fe2000801087a */
[--C-:B------:R-:W-:Y:S01]  /*16230*/  FFMA.FTZ R116, R9, UR4, -R122.reuse ;  /* 0x0000000409747c23 */ /* 0x100fe2000801087a */
[----:B------:R-:W-:Y:S01]  /*16240*/  FSEL R121, R121, RZ, P0 ;  /* 0x000000ff79797208 */ /* 0x000fe20000000000 */
[--C-:B------:R-:W-:Y:S03]  /*16250*/  FFMA.FTZ R13, R13, UR4, -R122.reuse ;  /* 0x000000040d0d7c23 */ /* 0x100fe6000801087a */
[----:B------:R2:W3:Y:S01]  /*16260*/  MUFU.EX2 R0, R106 ;  /* 0x0000006a00007308 */ /* 0x0004e20000000800 */
        /* <DEDUP_REMOVED lines=16> */
[----:B--2---:R-:W2:Y:S01]  /*16370*/  LDSM.16.MT88.4 R104, [R140+0x8000] ;  /* 0x008000008c68783b */ /* 0x004ea20000004200 */
        /* <DEDUP_REMOVED lines=15> */
[----:B-1----:R-:W-:Y:S01]  /*16470*/  F2FP.F16.F32.PACK_AB R96, R5, R120 ;  /* 0x000000780560723e */ /* 0x002fe200000000ff */
        /* <DEDUP_REMOVED lines=14> */
[----:B------:R-:W1:Y:S01]  /*16560*/  MUFU.EX2 R116, R116 ;  /* 0x0000007400747308 */ /* 0x000e620000000800 */
[----:B---3--:R-:W-:Y:S01]  /*16570*/  F2FP.F16.F32.PACK_AB R97, R6, R119 ;  /* 0x000000770661723e */ /* 0x008fe200000000ff */
        /* <DEDUP_REMOVED lines=13> */
[----:B------:R-:W-:Y:S03]  /*16650*/  FMUL.FTZ R77, R101, R77 ;  /* 0x0000004d654d7220 */ /* 0x000fe60000410000 */
[----:B------:R-:W3:Y:S01]  /*16660*/  MUFU.EX2 R118, R118 ;  /* 0x0000007600767308 */ /* 0x000ee20000000800 */
[----:B-1----:R-:W-:Y:S01]  /*16670*/  F2FP.F16.F32.PACK_AB R98, R116, R7 ;  /* 0x000000077462723e */ /* 0x002fe200000000ff */
[C---:B------:R-:W-:Y:S01]  /*16680*/  FMUL.FTZ R78, R0.reuse, R78 ;  /* 0x0000004e004e7220 */ /* 0x040fe20000410000 */
[C---:B------:R-:W-:Y:S01]  /*16690*/  FMUL.FTZ R79, R0.reuse, R79 ;  /* 0x0000004f004f7220 */ /* 0x040fe20000410000 */
[--C-:B------:R-:W-:Y:S01]  /*166a0*/  FFMA.FTZ R126, R15, UR4, -R121.reuse ;  /* 0x000000040f7e7c23 */ /* 0x100fe20008010879 */
[----:B------:R-:W-:Y:S01]  /*166b0*/  FMUL.FTZ R12, R101, R92 ;  /* 0x0000005c650c7220 */ /* 0x000fe20000410000 */
[C---:B------:R-:W-:Y:S01]  /*166c0*/  FMUL.FTZ R15, R0.reuse, R95 ;  /* 0x0000005f000f7220 */ /* 0x040fe20000410000 */
[--C-:B------:R-:W-:Y:S01]  /*166d0*/  FFMA.FTZ R127, R19, UR4, -R121.reuse ;  /* 0x00000004137f7c23 */ /* 0x100fe20008010879 */
[C---:B------:R-:W-:Y:S01]  /*166e0*/  FMUL.FTZ R80, R101.reuse, R80 ;  /* 0x0000005065507220 */ /* 0x040fe20000410000 */
[C---:B------:R-:W-:Y:S01]  /*166f0*/  FMUL.FTZ R81, R101.reuse, R81 ;  /* 0x0000005165517220 */ /* 0x040fe20000410000 */
[C---:B------:R-:W-:Y:S01]  /*16700*/  FMUL.FTZ R82, R0.reuse, R82 ;  /* 0x0000005200527220 */ /* 0x040fe20000410000 */
[C---:B------:R-:W-:Y:S01]  /*16710*/  FMUL.FTZ R83, R0.reuse, R83 ;  /* 0x0000005300537220 */ /* 0x040fe20000410000 */
[----:B------:R-:W-:Y:S01]  /*16720*/  MUFU.EX2 R123, R123 ;  /* 0x0000007b007b7308 */ /* 0x000fe20000000800 */
[C---:B------:R-:W-:Y:S01]  /*16730*/  FMUL.FTZ R17, R101.reuse, R89 ;  /* 0x0000005965117220 */ /* 0x040fe20000410000 */
[----:B------:R-:W-:Y:S01]  /*16740*/  FMUL.FTZ R19, R0, R91 ;  /* 0x0000005b00137220 */ /* 0x000fe20000410000 */
[C---:B------:R-:W-:Y:S01]  /*16750*/  FMUL.FTZ R84, R101.reuse, R84 ;  /* 0x0000005465547220 */ /* 0x040fe20000410000 */
[----:B------:R-:W-:Y:S01]  /*16760*/  FMUL.FTZ R85, R101, R85 ;  /* 0x0000005565557220 */ /* 0x000fe20000410000 */
[----:B---3--:R-:W-:Y:S01]  /*16770*/  F2FP.F16.F32.PACK_AB R99, R118, R117 ;  /* 0x000000757663723e */ /* 0x008fe200000000ff */
[--C-:B------:R-:W-:Y:S01]  /*16780*/  FFMA.FTZ R166, R24, UR4, -R122.reuse ;  /* 0x0000000418a67c23 */ /* 0x100fe2000801087a */
[--C-:B------:R-:W-:Y:S01]  /*16790*/  FFMA.FTZ R167, R25, UR4, -R122.reuse ;  /* 0x0000000419a77c23 */ /* 0x100fe2000801087a */
[--C-:B------:R-:W-:Y:S01]  /*167a0*/  FFMA.FTZ R169, R26, UR4, -R121.reuse ;  /* 0x000000041aa97c23 */ /* 0x100fe20008010879 */
[--C-:B------:R-:W-:Y:S01]  /*167b0*/  FFMA.FTZ R168, R27, UR4, -R121.reuse ;  /* 0x000000041ba87c23 */ /* 0x100fe20008010879 */
[----:B------:R-:W-:Y:S01]  /*167c0*/  FFMA.FTZ R172, R34, UR4, -R121 ;  /* 0x0000000422ac7c23 */ /* 0x000fe20008010879 */
[----:B------:R-:W-:Y:S01]  /*167d0*/  LDSM.16.MT88.4 R24, [R137+0x9000] ;  /* 0x009000008918783b */ /* 0x000fe20000004200 */
[C---:B--2---:R-:W-:Y:S01]  /*167e0*/  HMMA.16816.F32 R8, R96.reuse, R104, R8 ;  /* 0x000000686008723c */ /* 0x044fe20000001808 */
[----:B------:R-:W-:Y:S04]  /*167f0*/  MUFU.EX2 R124, R124 ;  /* 0x0000007c007c7308 */ /* 0x000fe80000000800 */
[----:B------:R-:W-:Y:S01]  /*16800*/  FFMA.FTZ R170, R32, UR4, -R122 ;  /* 0x0000000420aa7c23 */ /* 0x000fe2000801087a */
[C---:B------:R-:W-:Y:S01]  /*16810*/  HMMA.16816.F32 R36, R96.reuse, R106, R36 ;  /* 0x0000006a6024723c */ /* 0x040fe20000001824 */
[----:B------:R-:W1:Y:S04]  /*16820*/  LDSM.16.MT88.4 R104, [R136+0x8000] ;  /* 0x008000008868783b */ /* 0x000e680000004200 */
[----:B------:R-:W-:Y:S01]  /*16830*/  MUFU.EX2 R127, R127 ;  /* 0x0000007f007f7308 */ /* 0x000fe20000000800 */
[----:B------:R-:W-:Y:S01]  /*16840*/  ISETP.GT.AND P0, PT, R156, 0x1, PT ;  /* 0x000000019c00780c */ /* 0x000fe20003f04270 */
[C---:B------:R-:W-:Y:S01]  /*16850*/  FMUL.FTZ R86, R0.reuse, R86 ;  /* 0x0000005600567220 */ /* 0x040fe20000410000 */
[C---:B------:R-:W-:Y:S03]  /*16860*/  HMMA.16816.F32 R40, R96.reuse, R108, R40 ;  /* 0x0000006c6028723c */ /* 0x040fe60000001828 */
[C---:B------:R-:W-:Y:S03]  /*16870*/  FMUL.FTZ R87, R0.reuse, R87 ;  /* 0x0000005700577220 */ /* 0x040fe60000410000 */
[C---:B------:R-:W-:Y:S01]  /*16880*/  HMMA.16816.F32 R44, R96.reuse, R110, R44 ;  /* 0x0000006e602c723c */ /* 0x040fe2000000182c */
[----:B------:R-:W2:Y:S01]  /*16890*/  LDSM.16.MT88.4 R108, [R140+0xa000] ;  /* 0x00a000008c6c783b */ /* 0x000ea20000004200 */
[----:B------:R-:W-:Y:S03]  /*168a0*/  MUFU.EX2 R166, R166 ;  /* 0x000000a600a67308 */ /* 0x000fe60000000800 */
[----:B------:R-:W-:Y:S01]  /*168b0*/  FFMA.FTZ R120, R101, R164, R120 ;  /* 0x000000a465787223 */ /* 0x000fe20000010078 */
[C---:B------:R-:W-:Y:S06]  /*168c0*/  HMMA.16816.F32 R48, R96.reuse, R112, R48 ;  /* 0x000000706030723c */ /* 0x040fec0000001830 */
[----:B------:R-:W-:Y:S01]  /*168d0*/  MUFU.EX2 R167, R167 ;  /* 0x000000a700a77308 */ /* 0x000fe20000000800 */
[----:B------:R-:W-:Y:S01]  /*168e0*/  FFMA.FTZ R119, R0, R163, R119 ;  /* 0x000000a300777223 */ /* 0x000fe20000010077 */
[C---:B------:R-:W-:Y:S01]  /*168f0*/  HMMA.16816.F32 R52, R96.reuse, R114, R52 ;  /* 0x000000726034723c */ /* 0x040fe20000001834 */
[----:B------:R-:W3:Y:S02]  /*16900*/  LDSM.16.MT88.4 R112, [R138+0xa000] ;  /* 0x00a000008a70783b */ /* 0x000ee40000004200 */
[----:B------:R-:W-:Y:S05]  /*16910*/  FADD.FTZ R120, R5, R120 ;  /* 0x0000007805787221 */ /* 0x000fea0000010000 */
[----:B------:R-:W-:Y:S03]  /*16920*/  MUFU.EX2 R169, R169 ;  /* 0x000000a900a97308 */ /* 0x000fe60000000800 */
[----:B------:R-:W-:Y:S01]  /*16930*/  FADD.FTZ R6, R6, R119 ;  /* 0x0000007706067221 */ /* 0x000fe20000010000 */
[----:B------:R-:W-:Y:S01]  /*16940*/  IADD3 R5, R156, -0x1, RZ ;  /* 0xffffffff9c057810 */ /* 0x000fe20007ffe0ff */
[----:B------:R-:W-:Y:S02]  /*16950*/  FADD.FTZ R7, R7, R120 ;  /* 0x0000007807077221 */ /* 0x000fe40000010000 */
[----:B------:R-:W-:Y:S01]  /*16960*/  FADD.FTZ R117, R117, R6 ;  /* 0x0000000675757221 */ /* 0x000fe20000010000 */
[----:B------:R-:W-:Y:S02]  /*16970*/  MOV R156, R5 ;  /* 0x00000005009c7202 */ /* 0x000fe40000000f00 */
[----:B------:R-:W-:Y:S01]  /*16980*/  MUFU.EX2 R168, R168 ;  /* 0x000000a800a87308 */ /* 0x000fe20000000800 */
[----:B------:R-:W-:Y:S01]  /*16990*/  FADD.FTZ R116, R116, R7 ;  /* 0x0000000774747221 */ /* 0x000fe20000010000 */
[----:B------:R-:W-:Y:S01]  /*169a0*/  FADD.FTZ R118, R118, R117 ;  /* 0x0000007576767221 */ /* 0x000fe20000010000 */
[C---:B-1----:R-:W-:Y:S07]  /*169b0*/  HMMA.16816.F32 R56, R96.reuse, R104, R56 ;  /* 0x000000686038723c */ /* 0x042fee0000001838 */
[----:B------:R-:W-:Y:S01]  /*169c0*/  MUFU.EX2 R170, R170 ;  /* 0x000000aa00aa7308 */ /* 0x000fe20000000800 */
[C---:B------:R-:W-:Y:S01]  /*169d0*/  HMMA.16816.F32 R60, R96.reuse, R106, R60 ;  /* 0x0000006a603c723c */ /* 0x040fe2000000183c */
[----:B------:R-:W1:Y:S05]  /*169e0*/  LDSM.16.MT88.4 R104, [R137+0xa000] ;  /* 0x00a000008968783b */ /* 0x000e6a0000004200 */
[C---:B--2---:R-:W-:Y:S03]  /*169f0*/  HMMA.16816.F32 R64, R96.reuse, R108, R64 ;  /* 0x0000006c6040723c */ /* 0x044fe60000001840 */
[----:B------:R-:W-:Y:S03]  /*16a00*/  MUFU.EX2 R172, R172 ;  /* 0x000000ac00ac7308 */ /* 0x000fe60000000800 */
[C---:B------:R-:W-:Y:S01]  /*16a10*/  HMMA.16816.F32 R68, R96.reuse, R110, R68 ;  /* 0x0000006e6044723c */ /* 0x040fe20000001844 */
[----:B------:R-:W2:Y:S05]  /*16a20*/  LDSM.16.MT88.4 R108, [R136+0xa000] ;  /* 0x00a00000886c783b */ /* 0x000eaa0000004200 */
[C---:B---3--:R-:W-:Y:S01]  /*16a30*/  HMMA.16816.F32 R72, R96.reuse, R112, R72 ;  /* 0x000000706048723c */ /* 0x048fe20000001848 */
[----:B------:R3:W4:Y:S05]  /*16a40*/  MUFU.EX2 R112, R13 ;  /* 0x0000000d00707308 */ /* 0x00072a0000000800 */
[C---:B------:R-:W-:Y:S05]  /*16a50*/  HMMA.16816.F32 R76, R96.reuse, R114, R76 ;  /* 0x00000072604c723c */ /* 0x040fea000000184c */
[----:B------:R5:W-:Y:S01]  /*16a60*/  MUFU.EX2 R114, R126 ;  /* 0x0000007e00727308 */ /* 0x000be20000000800 */
[--C-:B------:R-:W-:Y:S01]  /*16a70*/  FFMA.FTZ R113, R14, UR4, -R121.reuse ;  /* 0x000000040e717c23 */ /* 0x100fe20008010879 */
[----:B------:R-:W-:Y:S01]  /*16a80*/  FMUL.FTZ R14, R0, R94 ;  /* 0x0000005e000e7220 */ /* 0x000fe20000410000 */
[----:B------:R-:W-:Y:S03]  /*16a90*/  FFMA.FTZ R115, R16, UR4, -R122 ;  /* 0x0000000410737c23 */ /* 0x000fe6000801087a */
[C---:B------:R-:W-:Y:S04]  /*16aa0*/  FMUL.FTZ R16, R101.reuse, R88 ;  /* 0x0000005865107220 */ /* 0x040fe80000410000 */
[----:B------:R-:W2:Y:S01]  /*16ab0*/  MUFU.EX2 R113, R113 ;  /* 0x0000007100717308 */ /* 0x000ea20000000800 */
[----:B---3--:R-:W-:Y:S01]  /*16ac0*/  FMUL.FTZ R13, R101, R93 ;  /* 0x0000005d650d7220 */ /* 0x008fe20000410000 */
[----:B----4-:R-:W-:Y:S01]  /*16ad0*/  F2FP.F16.F32.PACK_AB R88, R112, R123 ;  /* 0x0000007b7058723e */ /* 0x010fe200000000ff */
[----:B------:R-:W3:Y:S01]  /*16ae0*/  LDSM.16.MT88.4 R92, [R140+0x8800] ;  /* 0x008800008c5c783b */ /* 0x000ee20000004200 */
[----:B------:R-:W-:Y:S01]  /*16af0*/  FADD.FTZ R123, R123, R116 ;  /* 0x000000747b7b7221 */ /* 0x000fe20000010000 */
[----:B------:R-:W-:Y:S03]  /*16b00*/  MOV R101, R2 ;  /* 0x0000000200657202 */ /* 0x000fe60000000f00 */
[C---:B-1----:R-:W-:Y:S02]  /*16b10*/  HMMA.16816.F32 R12, R96.reuse, R104, R12 ;  /* 0x00000068600c723c */ /* 0x042fe4000000180c */
[----:B------:R-:W1:Y:S01]  /*16b20*/  MUFU.EX2 R115, R115 ;  /* 0x0000007300737308 */ /* 0x000e620000000800 */
[----:B-----5:R-:W-:Y:S01]  /*16b30*/  FFMA.FTZ R126, R18, UR4, -R121 ;  /* 0x00000004127e7c23 */ /* 0x020fe20008010879 */
[----:B------:R-:W-:Y:S01]  /*16b40*/  FMUL.FTZ R18, R0, R90 ;  /* 0x0000005a00127220 */ /* 0x000fe20000410000 */
[----:B------:R-:W-:Y:S01]  /*16b50*/  FADD.FTZ R112, R112, R123 ;  /* 0x0000007b70707221 */ /* 0x000fe20000010000 */
[C---:B------:R-:W-:Y:S01]  /*16b60*/  HMMA.16816.F32 R80, R96.reuse, R106, R80 ;  /* 0x0000006a6050723c */ /* 0x040fe20000001850 */
[----:B------:R-:W4:Y:S05]  /*16b70*/  LDSM.16.MT88.4 R104, [R138+0x8800] ;  /* 0x008800008a68783b */ /* 0x000f2a0000004200 */
[----:B------:R-:W5:Y:S01]  /*16b80*/  MUFU.EX2 R126, R126 ;  /* 0x0000007e007e7308 */ /* 0x000f620000000800 */
[----:B--2---:R-:W-:Y:S01]  /*16b90*/  F2FP.F16.F32.PACK_AB R89, R114, R113 ;  /* 0x000000717259723e */ /* 0x004fe200000000ff */
[C---:B------:R-:W-:Y:S03]  /*16ba0*/  HMMA.16816.F32 R16, R96.reuse, R108, R16 ;  /* 0x0000006c6010723c */ /* 0x040fe60000001810 */
[----:B------:R-:W-:Y:S03]  /*16bb0*/  MOV R0, R3 ;  /* 0x0000000300007202 */ /* 0x000fe60000000f00 */
[----:B------:R-:W-:Y:S01]  /*16bc0*/  HMMA.16816.F32 R84, R96, R110, R84 ;  /* 0x0000006e6054723c */ /* 0x000fe20000001854 */
[----:B------:R-:W2:Y:S04]  /*16bd0*/  LDSM.16.MT88.4 R96, [R137+0x8800] ;  /* 0x008800008960783b */ /* 0x000ea80000004200 */
[----:B-1----:R-:W-:Y:S01]  /*16be0*/  F2FP.F16.F32.PACK_AB R90, R124, R115 ;  /* 0x000000737c5a723e */ /* 0x002fe200000000ff */
[--C-:B------:R-:W-:Y:S01]  /*16bf0*/  FFMA.FTZ R108, R20, UR4, -R122.reuse ;  /* 0x00000004146c7c23 */ /* 0x100fe2000801087a */
[----:B------:R-:W-:Y:S01]  /*16c00*/  FFMA.FTZ R109, R21, UR4, -R122 ;  /* 0x00000004156d7c23 */ /* 0x000fe2000801087a */
[----:B-----5:R-:W-:Y:S03]  /*16c10*/  F2FP.F16.F32.PACK_AB R91, R127, R126 ;  /* 0x0000007e7f5b723e */ /* 0x020fe600000000ff */
[--C-:B------:R-:W-:Y:S01]  /*16c20*/  FFMA.FTZ R110, R22, UR4, -R121.reuse ;  /* 0x00000004166e7c23 */ /* 0x100fe20008010879 */
[----:B------:R-:W-:Y:S01]  /*16c30*/  FFMA.FTZ R111, R23, UR4, -R121 ;  /* 0x00000004176f7c23 */ /* 0x000fe20008010879 */
[----:B------:R-:W-:Y:S01]  /*16c40*/  F2FP.F16.F32.PACK_AB R22, R167, R166 ;  /* 0x000000a6a716723e */ /* 0x000fe200000000ff */
[----:B------:R-:W-:Y:S01]  /*16c50*/  MUFU.EX2 R108, R108 ;  /* 0x0000006c006c7308 */ /* 0x000fe20000000800 */
[----:B------:R-:W-:Y:S01]  /*16c60*/  F2FP.F16.F32.PACK_AB R23, R168, R169 ;  /* 0x000000a9a817723e */ /* 0x000fe200000000ff */
[----:B------:R-:W-:Y:S01]  /*16c70*/  FADD.FTZ R113, R113, R118 ;  /* 0x0000007671717221 */ /* 0x000fe20000010000 */
[C---:B---3--:R-:W-:Y:S07]  /*16c80*/  HMMA.16816.F32 R8, R88.reuse, R92, R8 ;  /* 0x0000005c5808723c */ /* 0x048fee0000001808 */
[----:B------:R-:W1:Y:S01]  /*16c90*/  MUFU.EX2 R109, R109 ;  /* 0x0000006d006d7308 */ /* 0x000e620000000800 */
[C---:B------:R-:W-:Y:S01]  /*16ca0*/  HMMA.16816.F32 R36, R88.reuse, R94, R36 ;  /* 0x0000005e5824723c */ /* 0x040fe20000001824 */
[----:B------:R-:W3:Y:S02]  /*16cb0*/  LDSM.16.MT88.4 R92, [R136+0x8800] ;  /* 0x00880000885c783b */ /* 0x000ee40000004200 */
[----:B------:R-:W-:Y:S03]  /*16cc0*/  FADD.FTZ R113, R114, R113 ;  /* 0x0000007172717221 */ /* 0x000fe60000010000 */
[C---:B----4-:R-:W-:Y:S03]  /*16cd0*/  HMMA.16816.F32 R40, R88.reuse, R104, R40 ;  /* 0x000000685828723c */ /* 0x050fe60000001828 */
[----:B------:R-:W-:Y:S02]  /*16ce0*/  MUFU.EX2 R110, R110 ;  /* 0x0000006e006e7308 */ /* 0x000fe40000000800 */
[----:B------:R-:W-:Y:S01]  /*16cf0*/  FADD.FTZ R115, R115, R112 ;  /* 0x0000007073737221 */ /* 0x000fe20000010000 */
[C---:B------:R-:W-:Y:S01]  /*16d00*/  HMMA.16816.F32 R44, R88.reuse, R106, R44 ;  /* 0x0000006a582c723c */ /* 0x040fe2000000182c */
[----:B------:R-:W4:Y:S06]  /*16d10*/  LDSM.16.MT88.4 R104, [R140+0xa800] ;  /* 0x00a800008c68783b */ /* 0x000f2c0000004200 */
[----:B------:R-:W5:Y:S01]  /*16d20*/  MUFU.EX2 R111, R111 ;  /* 0x0000006f006f7308 */ /* 0x000f620000000800 */
[----:B-1----:R-:W-:Y:S01]  /*16d30*/  F2FP.F16.F32.PACK_AB R20, R109, R108 ;  /* 0x0000006c6d14723e */ /* 0x002fe200000000ff */
[C---:B--2---:R-:W-:Y:S03]  /*16d40*/  HMMA.16816.F32 R48, R88.reuse, R96, R48 ;  /* 0x000000605830723c */ /* 0x044fe60000001830 */
[----:B------:R-:W-:Y:S03]  /*16d50*/  FADD.FTZ R126, R126, R113 ;  /* 0x000000717e7e7221 */ /* 0x000fe60000010000 */
[C---:B------:R-:W-:Y:S01]  /*16d60*/  HMMA.16816.F32 R52, R88.reuse, R98, R52 ;  /* 0x000000625834723c */ /* 0x040fe20000001834 */
[----:B------:R-:W1:Y:S04]  /*16d70*/  LDSM.16.MT88.4 R96, [R138+0xa800] ;  /* 0x00a800008a60783b */ /* 0x000e680000004200 */
[----:B------:R-:W-:Y:S01]  /*16d80*/  FADD.FTZ R115, R124, R115 ;  /* 0x000000737c737221 */ /* 0x000fe20000010000 */
[----:B------:R-:W-:Y:S01]  /*16d90*/  FADD.FTZ R127, R127, R126 ;  /* 0x0000007e7f7f7221 */ /* 0x000fe20000010000 */
[----:B-----5:R-:W-:Y:S04]  /*16da0*/  F2FP.F16.F32.PACK_AB R21, R111, R110 ;  /* 0x0000006e6f15723e */ /* 0x020fe800000000ff */
[----:B------:R-:W-:Y:S01]  /*16db0*/  FADD.FTZ R108, R108, R115 ;  /* 0x000000736c6c7221 */ /* 0x000fe20000010000 */
[----:B------:R-:W-:Y:S03]  /*16dc0*/  FADD.FTZ R110, R110, R127 ;  /* 0x0000007f6e6e7221 */ /* 0x000fe60000010000 */
[----:B------:R-:W-:Y:S01]  /*16dd0*/  FADD.FTZ R109, R109, R108 ;  /* 0x0000006c6d6d7221 */ /* 0x000fe20000010000 */
[----:B------:R-:W-:Y:S01]  /*16de0*/  FADD.FTZ R110, R111, R110 ;  /* 0x0000006e6f6e7221 */ /* 0x000fe20000010000 */
[C---:B---3--:R-:W-:Y:S03]  /*16df0*/  HMMA.16816.F32 R56, R88.reuse, R92, R56 ;  /* 0x0000005c5838723c */ /* 0x048fe60000001838 */
[----:B------:R-:W-:Y:S01]  /*16e00*/  FADD.FTZ R166, R166, R109 ;  /* 0x0000006da6a67221 */ /* 0x000fe20000010000 */
[----:B------:R-:W-:Y:S02]  /*16e10*/  FADD.FTZ R169, R169, R110 ;  /* 0x0000006ea9a97221 */ /* 0x000fe40000010000 */
[C---:B------:R-:W-:Y:S01]  /*16e20*/  HMMA.16816.F32 R60, R88.reuse, R94, R60 ;  /* 0x0000005e583c723c */ /* 0x040fe2000000183c */
[----:B------:R-:W2:Y:S04]  /*16e30*/  LDSM.16.MT88.4 R92, [R137+0xa800] ;  /* 0x00a80000895c783b */ /* 0x000ea80000004200 */
[----:B------:R-:W-:Y:S01]  /*16e40*/  FADD.FTZ R167, R167, R166 ;  /* 0x000000a6a7a77221 */ /* 0x000fe20000010000 */
[C---:B----4-:R-:W-:Y:S05]  /*16e50*/  HMMA.16816.F32 R64, R88.reuse, R104, R64 ;  /* 0x000000685840723c */ /* 0x050fea0000001840 */
[----:B------:R-:W-:Y:S01]  /*16e60*/  FADD.FTZ R169, R168, R169 ;  /* 0x000000a9a8a97221 */ /* 0x000fe20000010000 */
[C---:B------:R-:W-:Y:S01]  /*16e70*/  HMMA.16816.F32 R68, R88.reuse, R106, R68 ;  /* 0x0000006a5844723c */ /* 0x040fe20000001844 */
[----:B------:R-:W3:Y:S05]  /*16e80*/  LDSM.16.MT88.4 R104, [R136+0xa800] ;  /* 0x00a800008868783b */ /* 0x000eea0000004200 */
        /* <DEDUP_REMOVED lines=8> */
[----:B------:R-:W3:Y:S04]  /*16f10*/  LDSM.16.MT88.4 R88, [R136+0x9000] ;  /* 0x009000008858783b */ /* 0x000ee80000004200 */
[--C-:B------:R-:W-:Y:S01]  /*16f20*/  FFMA.FTZ R104, R28, UR4, -R122.reuse ;  /* 0x000000041c687c23 */ /* 0x100fe2000801087a */
[C---:B-1----:R-:W-:Y:S05]  /*16f30*/  HMMA.16816.F32 R8, R20.reuse, R96, R8 ;  /* 0x000000601408723c */ /* 0x042fea0000001808 */
[--C-:B------:R-:W-:Y:S01]  /*16f40*/  FFMA.FTZ R105, R29, UR4, -R122.reuse ;  /* 0x000000041d697c23 */ /* 0x100fe2000801087a */
[C---:B------:R-:W-:Y:S01]  /*16f50*/  HMMA.16816.F32 R36, R20.reuse, R98, R36 ;  /* 0x000000621424723c */ /* 0x040fe20000001824 */
[----:B------:R-:W-:Y:S04]  /*16f60*/  MUFU.EX2 R104, R104 ;  /* 0x0000006800687308 */ /* 0x000fe80000000800 */
[--C-:B------:R-:W-:Y:S01]  /*16f70*/  FFMA.FTZ R106, R30, UR4, -R121.reuse ;  /* 0x000000041e6a7c23 */ /* 0x100fe20008010879 */
[--C-:B------:R-:W-:Y:S01]  /*16f80*/  FFMA.FTZ R107, R31, UR4, -R121.reuse ;  /* 0x000000041f6b7c23 */ /* 0x100fe20008010879 */
[----:B------:R-:W-:Y:S01]  /*16f90*/  FFMA.FTZ R121, R35, UR4, -R121 ;  /* 0x0000000423797c23 */ /* 0x000fe20008010879 */
[----:B------:R-:W-:Y:S03]  /*16fa0*/  LDSM.16.MT88.4 R28, [R140+0x9800] ;  /* 0x009800008c1c783b */ /* 0x000fe60000004200 */
[----:B------:R-:W1:Y:S01]  /*16fb0*/  MUFU.EX2 R105, R105 ;  /* 0x0000006900697308 */ /* 0x000e620000000800 */
[----:B------:R-:W-:Y:S04]  /*16fc0*/  FFMA.FTZ R122, R33, UR4, -R122 ;  /* 0x00000004217a7c23 */ /* 0x000fe8000801087a */
[----:B------:R-:W-:Y:S01]  /*16fd0*/  LDSM.16.MT88.4 R32, [R137+0x9800] ;  /* 0x009800008920783b */ /* 0x000fe20000004200 */
[C---:B--2---:R-:W-:Y:S04]  /*16fe0*/  HMMA.16816.F32 R40, R20.reuse, R92, R40 ;  /* 0x0000005c1428723c */ /* 0x044fe80000001828 */
[----:B------:R-:W-:Y:S02]  /*16ff0*/  MUFU.EX2 R106, R106 ;  /* 0x0000006a006a7308 */ /* 0x000fe40000000800 */
[C---:B------:R-:W-:Y:S01]  /*17000*/  HMMA.16816.F32 R44, R20.reuse, R94, R44 ;  /* 0x0000005e142c723c */ /* 0x040fe2000000182c */
[----:B------:R-:W2:Y:S07]  /*17010*/  LDSM.16.MT88.4 R92, [R140+0xb000] ;  /* 0x00b000008c5c783b */ /* 0x000eae0000004200 */
[----:B------:R-:W4:Y:S01]  /*17020*/  MUFU.EX2 R107, R107 ;  /* 0x0000006b006b7308 */ /* 0x000f220000000800 */
[C---:B------:R-:W-:Y:S09]  /*17030*/  HMMA.16816.F32 R48, R20.reuse, R24, R48 ;  /* 0x000000181430723c */ /* 0x040ff20000001830 */
[----:B------:R-:W5:Y:S01]  /*17040*/  MUFU.EX2 R171, R122 ;  /* 0x0000007a00ab7308 */ /* 0x000f620000000800 */
[C---:B------:R-:W-:Y:S01]  /*17050*/  HMMA.16816.F32 R52, R20.reuse, R26, R52 ;  /* 0x0000001a1434723c */ /* 0x040fe20000001834 */
[----:B------:R-:W1:Y:S05]  /*17060*/  LDSM.16.MT88.4 R24, [R138+0xb000] ;  /* 0x00b000008a18783b */ /* 0x000e6a0000004200 */
[C---:B---3--:R-:W-:Y:S03]  /*17070*/  HMMA.16816.F32 R56, R20.reuse, R88, R56 ;  /* 0x000000581438723c */ /* 0x048fe60000001838 */
[----:B------:R-:W3:Y:S03]  /*17080*/  MUFU.EX2 R121, R121 ;  /* 0x0000007900797308 */ /* 0x000ee60000000800 */
[C---:B------:R-:W-:Y:S01]  /*17090*/  HMMA.16816.F32 R60, R20.reuse, R90, R60 ;  /* 0x0000005a143c723c */ /* 0x040fe2000000183c */
[----:B------:R-:W4:Y:S05]  /*170a0*/  LDSM.16.MT88.4 R88, [R137+0xb000] ;  /* 0x00b000008958783b */ /* 0x000f2a0000004200 */
[C---:B--2---:R-:W-:Y:S06]  /*170b0*/  HMMA.16816.F32 R64, R20.reuse, R92, R64 ;  /* 0x0000005c1440723c */ /* 0x044fec0000001840 */
[C---:B------:R-:W-:Y:S01]  /*170c0*/  HMMA.16816.F32 R68, R20.reuse, R94, R68 ;  /* 0x0000005e1444723c */ /* 0x040fe20000001844 */
[----:B------:R-:W2:Y:S05]  /*170d0*/  LDSM.16.MT88.4 R92, [R136+0xb000] ;  /* 0x00b00000885c783b */ /* 0x000eaa0000004200 */
[C---:B-1----:R-:W-:Y:S06]  /*170e0*/  HMMA.16816.F32 R72, R20.reuse, R24, R72 ;  /* 0x000000181448723c */ /* 0x042fec0000001848 */
[C---:B------:R-:W-:Y:S01]  /*170f0*/  HMMA.16816.F32 R76, R20.reuse, R26, R76 ;  /* 0x0000001a144c723c */ /* 0x040fe2000000184c */
[----:B------:R-:W1:Y:S05]  /*17100*/  LDSM.16.MT88.4 R24, [R138+0x9800] ;  /* 0x009800008a18783b */ /* 0x000e6a0000004200 */
[C---:B----4-:R-:W-:Y:S06]  /*17110*/  HMMA.16816.F32 R12, R20.reuse, R88, R12 ;  /* 0x00000058140c723c */ /* 0x050fec000000180c */
[C---:B------:R-:W-:Y:S06]  /*17120*/  HMMA.16816.F32 R80, R20.reuse, R90, R80 ;  /* 0x0000005a1450723c */ /* 0x040fec0000001850 */
[C---:B--2---:R-:W-:Y:S06]  /*17130*/  HMMA.16816.F32 R16, R20.reuse, R92, R16 ;  /* 0x0000005c1410723c */ /* 0x044fec0000001810 */
[----:B------:R-:W-:Y:S07]  /*17140*/  HMMA.16816.F32 R84, R20, R94, R84 ;  /* 0x0000005e1454723c */ /* 0x000fee0000001854 */
[----:B------:R-:W-:Y:S01]  /*17150*/  F2FP.F16.F32.PACK_AB R20, R105, R104 ;  /* 0x000000686914723e */ /* 0x000fe200000000ff */
[----:B------:R-:W-:Y:S03]  /*17160*/  FADD.FTZ R104, R104, R167 ;  /* 0x000000a768687221 */ /* 0x000fe60000010000 */
[----:B------:R-:W-:Y:S01]  /*17170*/  F2FP.F16.F32.PACK_AB R21, R107, R106 ;  /* 0x0000006a6b15723e */ /* 0x000fe200000000ff */
[----:B------:R-:W-:Y:S01]  /*17180*/  FADD.FTZ R106, R106, R169 ;  /* 0x000000a96a6a7221 */ /* 0x000fe20000010000 */
[----:B-----5:R-:W-:Y:S01]  /*17190*/  F2FP.F16.F32.PACK_AB R22, R171, R170 ;  /* 0x000000aaab16723e */ /* 0x020fe200000000ff */
        /* <DEDUP_REMOVED lines=12> */
[C---:B------:R-:W-:Y:S01]  /*17260*/  HMMA.16816.F32 R44, R20.reuse, R26, R44 ;  /* 0x0000001a142c723c */ /* 0x040fe2000000182c */
[----:B------:R-:W1:Y:S05]  /*17270*/  LDSM.16.MT88.4 R24, [R138+0xb800] ;  /* 0x00b800008a18783b */ /* 0x000e6a0000004200 */
[C---:B------:R-:W-:Y:S06]  /*17280*/  HMMA.16816.F32 R48, R20.reuse, R32, R48 ;  /* 0x000000201430723c */ /* 0x040fec0000001830 */
[C---:B------:R-:W-:Y:S01]  /*17290*/  HMMA.16816.F32 R52, R20.reuse, R34, R52 ;  /* 0x000000221434723c */ /* 0x040fe20000001834 */
[----:B------:R-:W4:Y:S05]  /*172a0*/  LDSM.16.MT88.4 R32, [R137+0xb800] ;  /* 0x00b800008920783b */ /* 0x000f2a0000004200 */
[C---:B--2---:R-:W-:Y:S06]  /*172b0*/  HMMA.16816.F32 R56, R20.reuse, R8, R56 ;  /* 0x000000081438723c */ /* 0x044fec0000001838 */
[C---:B------:R-:W-:Y:S01]  /*172c0*/  HMMA.16816.F32 R60, R20.reuse, R10, R60 ;  /* 0x0000000a143c723c */ /* 0x040fe2000000183c */
[----:B------:R-:W2:Y:S05]  /*172d0*/  LDSM.16.MT88.4 R8, [R136+0xb800] ;  /* 0x00b800008808783b */ /* 0x000eaa0000004200 */
[C---:B---3--:R-:W-:Y:S06]  /*172e0*/  HMMA.16816.F32 R64, R20.reuse, R28, R64 ;  /* 0x0000001c1440723c */ /* 0x048fec0000001840 */
[C---:B------:R-:W-:Y:S06]  /*172f0*/  HMMA.16816.F32 R68, R20.reuse, R30, R68 ;  /* 0x0000001e1444723c */ /* 0x040fec0000001844 */
[C---:B-1----:R-:W-:Y:S06]  /*17300*/  HMMA.16816.F32 R72, R20.reuse, R24, R72 ;  /* 0x000000181448723c */ /* 0x042fec0000001848 */
[C---:B------:R-:W-:Y:S06]  /*17310*/  HMMA.16816.F32 R76, R20.reuse, R26, R76 ;  /* 0x0000001a144c723c */ /* 0x040fec000000184c */
[C---:B----4-:R-:W-:Y:S06]  /*17320*/  HMMA.16816.F32 R92, R20.reuse, R32, R12 ;  /* 0x00000020145c723c */ /* 0x050fec000000180c */
[C---:B------:R-:W-:Y:S06]  /*17330*/  HMMA.16816.F32 R80, R20.reuse, R34, R80 ;  /* 0x000000221450723c */ /* 0x040fec0000001850 */
[C---:B--2---:R-:W-:Y:S06]  /*17340*/  HMMA.16816.F32 R88, R20.reuse, R8, R16 ;  /* 0x000000081458723c */ /* 0x044fec0000001810 */
[----:B------:R-:W-:Y:S01]  /*17350*/  HMMA.16816.F32 R84, R20, R10, R84 ;  /* 0x0000000a1454723c */ /* 0x000fe20000001854 */
[----:B------:R-:W-:Y:S11]  /*17360*/  @!UPT UIADD3 URZ, URZ, URZ, URZ ;  /* 0x0000003f3f3ff290 */ /* 0x000ff6000fffe03f */
[----:B------:R-:W-:Y:S01]  /*17370*/  @!UPT UIADD3 URZ, URZ, URZ, URZ ;  /* 0x0000003f3f3ff290 */ /* 0x000fe2000fffe03f */
[----:B------:R-:W-:Y:S11]  /*17380*/  @P0 BRA `(.L_x_5738) ;  /* 0xffffffd400080947 */ /* 0x000ff6000383ffff */
.L_x_5734:
[----:B------:R-:W1:Y:S01]  /*17390*/  SHFL.BFLY PT, R5, R164, 0x2, 0x1f ;  /* 0x0c401f00a4057f89 */ /* 0x000e6200000e0000 */
[----:B------:R-:W-:Y:S01]  /*173a0*/  MOV R6, 0x3f800000 ;  /* 0x3f80000000067802 */ /* 0x000fe20000000f00 */
[----:B------:R-:W2:Y:S01]  /*173b0*/  S2UR UR4, SR_CgaCtaId ;  /* 0x00000000000479c3 */ /* 0x000ea20000008800 */
[----:B------:R-:W-:Y:S01]  /*173c0*/  MOV R7, 0x3f800000 ;  /* 0x3f80000000077802 */ /* 0x000fe20000000f00 */
[----:B------:R-:W3:Y:S01]  /*173d0*/  SHFL.BFLY PT, R0, R163, 0x2, 0x1f ;  /* 0x0c401f00a3007f89 */ /* 0x000ee200000e0000 */
[----:B------:R-:W-:Y:S01]  /*173e0*/  UMOV UR5, 0x400 ;  /* 0x0000040000057882 */ /* 0x000fe20000000000 */
[----:B-1----:R-:W-:Y:S01]  /*173f0*/  FADD.FTZ R8, R5, R164 ;  /* 0x000000a405087221 */ /* 0x002fe20000010000 */
[----:B--2---:R-:W-:Y:S01]  /*17400*/  ULEA UR4, UR4, UR5, 0x18 ;  /* 0x0000000504047291 */ /* 0x004fe2000f8ec03f */
[----:B---3--:R-:W-:-:S03]  /*17410*/  FADD.FTZ R9, R0, R163 ;  /* 0x000000a300097221 */ /* 0x008fc60000010000 */
[----:B------:R-:W1:Y:S04]  /*17420*/  SHFL.BFLY PT, R5, R8, 0x1, 0x1f ;  /* 0x0c201f0008057f89 */ /* 0x000e6800000e0000 */
[----:B------:R-:W2:Y:S01]  /*17430*/  SHFL.BFLY PT, R4, R9, 0x1, 0x1f ;  /* 0x0c201f0009047f89 */ /* 0x000ea200000e0000 */
[----:B------:R-:W3:Y:S01]  /*17440*/  S2R R0, SR_TID.X ;  /* 0x0000000000007919 */ /* 0x000ee20000002100 */
[----:B-1----:R-:W-:Y:S01]  /*17450*/  FADD.FTZ R5, R8, R5 ;  /* 0x0000000508057221 */ /* 0x002fe20000010000 */
[----:B--2---:R-:W-:-:S04]  /*17460*/  FADD.FTZ R4, R9, R4 ;  /* 0x0000000409047221 */ /* 0x004fc80000010000 */
[----:B------:R-:W-:Y:S02]  /*17470*/  FSETP.NE.FTZ.AND P4, PT, R5, RZ, PT ;  /* 0x000000ff0500720b */ /* 0x000fe40003f95000 */
[----:B------:R-:W-:Y:S02]  /*17480*/  FSETP.NE.FTZ.AND P3, PT, R4, RZ, PT ;  /* 0x000000ff0400720b */ /* 0x000fe40003f75000 */
[----:B---3--:R-:W-:-:S09]  /*17490*/  SHF.R.S32.HI R9, RZ, 0x1f, R0 ;  /* 0x0000001fff097819 */ /* 0x008fd20000011400 */
        /* <DEDUP_REMOVED lines=36> */
[C---:B--2---:R-:W-:Y:S01]  /*176e0*/  FMUL.FTZ R99, R7.reuse, R99 ;  /* 0x0000006307637220 */ /* 0x044fe20000410000 */
[C---:B------:R-:W-:Y:S01]  /*176f0*/  FMUL.FTZ R98, R7.reuse, R98 ;  /* 0x0000006207627220 */ /* 0x040fe20000410000 */
[C---:B------:R-:W-:Y:S01]  /*17700*/  FMUL.FTZ R39, R7.reuse, R39 ;  /* 0x0000002707277220 */ /* 0x040fe20000410000 */
[--C-:B------:R-:W-:Y:S01]  /*17710*/  SHF.R.S32.HI R11, RZ, 0x2, R6.reuse ;  /* 0x00000002ff0b7819 */ /* 0x100fe20000011406 */
[C---:B------:R-:W-:Y:S01]  /*17720*/  FMUL.FTZ R38, R7.reuse, R38 ;  /* 0x0000002607267220 */ /* 0x040fe20000410000 */
[----:B------:R-:W-:Y:S01]  /*17730*/  SHF.R.S32.HI R8, RZ, 0x1f, R6 ;  /* 0x0000001fff087819 */ /* 0x000fe20000011406 */
[C---:B------:R-:W-:Y:S01]  /*17740*/  FMUL.FTZ R43, R7.reuse, R43 ;  /* 0x0000002b072b7220 */ /* 0x040fe20000410000 */
[C---:B------:R-:W-:Y:S01]  /*17750*/  FMUL.FTZ R42, R7.reuse, R42 ;  /* 0x0000002a072a7220 */ /* 0x040fe20000410000 */
[C---:B------:R-:W-:Y:S01]  /*17760*/  FMUL.FTZ R47, R7.reuse, R47 ;  /* 0x0000002f072f7220 */ /* 0x040fe20000410000 */
[----:B------:R-:W-:Y:S01]  /*17770*/  LEA.HI R8, R8, R11, RZ, 0x3 ;  /* 0x0000000b08087211 */ /* 0x000fe200078f18ff */
[C---:B------:R-:W-:Y:S01]  /*17780*/  FMUL.FTZ R46, R7.reuse, R46 ;  /* 0x0000002e072e7220 */ /* 0x040fe20000410000 */
[C---:B------:R-:W-:Y:S01]  /*17790*/  FMUL.FTZ R51, R7.reuse, R51 ;  /* 0x0000003307337220 */ /* 0x040fe20000410000 */
[C---:B------:R-:W-:Y:S01]  /*177a0*/  FMUL.FTZ R50, R7.reuse, R50 ;  /* 0x0000003207327220 */ /* 0x040fe20000410000 */
[----:B------:R-:W-:Y:S01]  /*177b0*/  LOP3.LUT R8, R8, 0xfffffff8, RZ, 0xc0, !PT ;  /* 0xfffffff808087812 */ /* 0x000fe200078ec0ff */
[C---:B------:R-:W-:Y:S01]  /*177c0*/  FMUL.FTZ R55, R7.reuse, R55 ;  /* 0x0000003707377220 */ /* 0x040fe20000410000 */
[C---:B------:R-:W-:Y:S01]  /*177d0*/  FMUL.FTZ R54, R7.reuse, R54 ;  /* 0x0000003607367220 */ /* 0x040fe20000410000 */
[----:B------:R-:W-:Y:S01]  /*177e0*/  FMUL.FTZ R59, R7, R59 ;  /* 0x0000003b073b7220 */ /* 0x000fe20000410000 */
        /* <DEDUP_REMOVED lines=21> */
[----:B------:R-:W1:Y:S01]  /*17940*/  @P3 MUFU.LG2 R4, R4 ;  /* 0x0000000400043308 */ /* 0x000e620000000c00 */
[----:B------:R-:W-:Y:S01]  /*17950*/  LOP3.LUT R7, R6, 0x3ffffffc, RZ, 0xc0, !PT ;  /* 0x3ffffffc06077812 */ /* 0x000fe200078ec0ff */
[----:B---3--:R-:W-:Y:S01]  /*17960*/  @P4 FMUL.FTZ R12, R5, 0.69314718246459960938 ;  /* 0x3f317218050c4820 */ /* 0x008fe20000410000 */
[----:B------:R-:W-:-:S02]  /*17970*/  SHF.L.U32 R10, R8, 0x6, RZ ;  /* 0x00000006080a7819 */ /* 0x000fc400000006ff */
[----:B------:R-:W-:Y:S02]  /*17980*/  SHF.R.S32.HI R6, RZ, 0x5, R9 ;  /* 0x00000005ff067819 */ /* 0x000fe40000011409 */
[----:B------:R-:W-:Y:S02]  /*17990*/  IADD3 R7, -R7, R0, RZ ;  /* 0x0000000007077210 */ /* 0x000fe40007ffe1ff */
[----:B------:R-:W-:Y:S02]  /*179a0*/  LOP3.LUT R10, R10, 0x1c0, RZ, 0xc0, !PT ;  /* 0x000001c00a0a7812 */ /* 0x000fe400078ec0ff */
[----:B------:R-:W-:Y:S02]  /*179b0*/  LOP3.LUT R11, R8, 0x1, RZ, 0xc0, !PT ;  /* 0x00000001080b7812 */ /* 0x000fe400078ec0ff */
[----:B------:R-:W-:Y:S02]  /*179c0*/  LEA R7, R6, R7, 0x9 ;  /* 0x0000000706077211 */ /* 0x000fe400078e48ff */
[----:B------:R-:W-:-:S02]  /*179d0*/  LEA.HI R10, R10, R10, RZ, 0x1d ;  /* 0x0000000a0a0a7211 */ /* 0x000fc400078fe8ff */
[----:B------:R-:W-:Y:S01]  /*179e0*/  ISETP.NE.U32.AND P0, PT, R11, 0x1, PT ;  /* 0x000000010b00780c */ /* 0x000fe20003f05070 */
[----:B-1----:R-:W-:Y:S01]  /*179f0*/  @P3 FMUL.FTZ R5, R4, 0.69314718246459960938 ;  /* 0x3f31721804053820 */ /* 0x002fe20000410000 */
        /* <DEDUP_REMOVED lines=25> */
[----:B------:R-:W-:Y:S01]  /*17b90*/  F2FP.F16.F32.PACK_AB R48, R49, R48 ;  /* 0x000000303130723e */ /* 0x000fe200000000ff */
[----:B------:R-:W1:Y:S01]  /*17ba0*/  @P4 LDC R8, c[0x0][0x2e8] ;  /* 0x0000ba00ff084b82 */ /* 0x000e620000000800 */
        /* <DEDUP_REMOVED lines=44> */
[----:B-1----:R-:W-:-:S03]  /*17e70*/  @P4 FFMA.FTZ R10, R3, R8, R12 ;  /* 0x00000008030a4223 */ /* 0x002fc6000001000c */
[----:B------:R1:W-:Y:S04]  /*17e80*/  STS [R13+0x2000], R72 ;  /* 0x002000480d007388 */ /* 0x0003e80000000800 */
[----:B------:R1:W-:Y:S04]  /*17e90*/  STS [R13+0x2400], R74 ;  /* 0x0024004a0d007388 */ /* 0x0003e80000000800 */
[----:B------:R1:W-:Y:S04]  /*17ea0*/  STS [R15+0x2000], R76 ;  /* 0x0020004c0f007388 */ /* 0x0003e80000000800 */
[----:B------:R1:W-:Y:S01]  /*17eb0*/  STS [R15+0x2400], R78 ;  /* 0x0024004e0f007388 */ /* 0x0003e20000000800 */
[----:B--2---:R-:W2:Y:S03]  /*17ec0*/  @P3 LDC R7, c[0x0][0x2e8] ;  /* 0x0000ba00ff073b82 */ /* 0x004ea60000000800 */
[----:B------:R1:W-:Y:S04]  /*17ed0*/  STS [R17+0x2000], R92 ;  /* 0x0020005c11007388 */ /* 0x0003e80000000800 */
[----:B------:R1:W-:Y:S01]  /*17ee0*/  STS [R17+0x2400], R94 ;  /* 0x0024005e11007388 */ /* 0x0003e20000000800 */
[----:B---3--:R-:W-:-:S03]  /*17ef0*/  MOV R11, 0x7f800000 ;  /* 0x7f800000000b7802 */ /* 0x008fc60000000f00 */
[----:B------:R1:W-:Y:S04]  /*17f00*/  STS [R19+0x2000], R80 ;  /* 0x0020005013007388 */ /* 0x0003e80000000800 */
[----:B------:R1:W-:Y:S04]  /*17f10*/  STS [R19+0x2400], R82 ;  /* 0x0024005213007388 */ /* 0x0003e80000000800 */
[----:B------:R1:W-:Y:S04]  /*17f20*/  STS [R21+0x2000], R88 ;  /* 0x0020005815007388 */ /* 0x0003e80000000800 */
[----:B------:R1:W-:Y:S01]  /*17f30*/  STS [R21+0x2400], R90 ;  /* 0x0024005a15007388 */ /* 0x0003e20000000800 */
[----:B--2---:R-:W-:-:S03]  /*17f40*/  @P3 FFMA.FTZ R11, R2, R7, R5 ;  /* 0x00000007020b3223 */ /* 0x004fc60000010005 */
[----:B------:R1:W-:Y:S04]  /*17f50*/  STS [R23+0x2000], R84 ;  /* 0x0020005417007388 */ /* 0x0003e80000000800 */
[----:B------:R1:W-:Y:S01]  /*17f60*/  STS [R23+0x2400], R86 ;  /* 0x0024005617007388 */ /* 0x0003e20000000800 */
[----:B------:R-:W-:Y:S05]  /*17f70*/  @!P0 BRA `(.L_x_5739) ;  /* 0x0000000000248947 */ /* 0x000fea0003800000 */
[----:B------:R-:W2:Y:S01]  /*17f80*/  S2R R7, SR_CTAID.Y ;  /* 0x0000000000077919 */ /* 0x000ea20000002600 */
[----:B------:R-:W2:Y:S01]  /*17f90*/  LDC R2, c[0x0][0x2c4] ;  /* 0x0000b100ff027b82 */ /* 0x000ea20000000800 */
[----:B------:R-:W-:Y:S01]  /*17fa0*/  ISETP.NE.AND P0, PT, R152, -0x1, PT ;  /* 0xffffffff9800780c */ /* 0x000fe20003f05270 */
[----:B------:R-:W3:Y:S06]  /*17fb0*/  S2R R20, SR_CTAID.Z ;  /* 0x0000000000147919 */ /* 0x000eec0000002700 */
[----:B------:R-:W3:Y:S01]  /*17fc0*/  LDC R3, c[0x0][0x2e4] ;  /* 0x0000b900ff037b82 */ /* 0x000ee20000000800 */
[----:B--2---:R-:W-:-:S05]  /*17fd0*/  IMAD R5, R7, R2, RZ ;  /* 0x0000000207057224 */ /* 0x004fca00078e02ff */
[----:B------:R-:W-:-:S05]  /*17fe0*/  SEL R2, R5, R152, !P0 ;  /* 0x0000009805027207 */ /* 0x000fca0004000000 */
[----:B---3--:R-:W-:Y:S01]  /*17ff0*/  IMAD R2, R20, R3, R2 ;  /* 0x0000000314027224 */ /* 0x008fe200078e0202 */
[----:B------:R-:W-:Y:S06]  /*18000*/  BRA `(.L_x_5740) ;  /* 0x0000000000187947 */ /* 0x000fec0003800000 */
.L_x_5739:
[----:B------:R-:W2:Y:S01]  /*18010*/  S2R R20, SR_CTAID.Z ;  /* 0x0000000000147919 */ /* 0x000ea20000002700 */
[----:B------:R-:W2:Y:S01]  /*18020*/  LDC R3, c[0x0][0x270] ;  /* 0x00009c00ff037b82 */ /* 0x000ea20000000800 */
[----:B------:R-:W2:Y:S07]  /*18030*/  S2R R7, SR_CTAID.Y ;  /* 0x0000000000077919 */ /* 0x000eae0000002600 */
[----:B------:R-:W3:Y:S01]  /*18040*/  LDC R2, c[0x0][0x2c4] ;  /* 0x0000b100ff027b82 */ /* 0x000ee20000000800 */
[----:B--2---:R-:W-:-:S04]  /*18050*/  IMAD R3, R7, R3, R20 ;  /* 0x0000000307037224 */ /* 0x004fc800078e0214 */
[----:B---3--:R-:W-:-:S07]  /*18060*/  IMAD R2, R3, R2, RZ ;  /* 0x0000000203027224 */ /* 0x008fce00078e02ff */
.L_x_5740:
[----:B------:R-:W-:Y:S01]  /*18070*/  LOP3.LUT R9, R9, 0xffffffe0, RZ, 0xc0, !PT ;  /* 0xffffffe009097812 */ /* 0x000fe200078ec0ff */
[----:B------:R-:W2:Y:S01]  /*18080*/  S2R R8, SR_TID.X ;  /* 0x0000000000087919 */ /* 0x000ea20000002100 */
[----:B------:R-:W-:Y:S01]  /*18090*/  SHF.R.S32.HI R3, RZ, 0x1f, R6 ;  /* 0x0000001fff037819 */ /* 0x000fe20000011406 */
[----:B------:R-:W-:Y:S02]  /*180a0*/  BSSY B0, `(.L_x_5741) ;  /* 0x0000017000007945 */ /* 0x000fe40003800000 */
[----:B------:R-:W-:Y:S01]  /*180b0*/  IMAD.IADD R9, R0, 0x1, -R9 ;  /* 0x0000000100097824 */ /* 0x000fe200078e0a09 */
[----:B------:R-:W-:Y:S01]  /*180c0*/  LEA.HI R3, R3, R6, RZ, 0x2 ;  /* 0x0000000603037211 */ /* 0x000fe200078f10ff */
[----:B------:R-:W-:Y:S03]  /*180d0*/  BAR.SYNC.DEFER_BLOCKING 0x0 ;  /* 0x0000000000007b1d */ /* 0x000fe60000010000 */
[----:B------:R-:W-:-:S02]  /*180e0*/  LOP3.LUT P0, RZ, R9, 0x3, RZ, 0xc0, !PT ;  /* 0x0000000309ff7812 */ /* 0x000fc4000780c0ff */
[----:B------:R-:W-:-:S05]  /*180f0*/  LOP3.LUT R3, R3, 0xffffffc, RZ, 0xc0, !PT ;  /* 0x0ffffffc03037812 */ /* 0x000fca00078ec0ff */
[----:B------:R-:W-:-:S04]  /*18100*/  IMAD.IADD R3, R6, 0x1, -R3 ;  /* 0x0000000106037824 */ /* 0x000fc800078e0a03 */
[----:B------:R-:W-:Y:S02]  /*18110*/  IMAD R160, R3, 0x10, R160 ;  /* 0x0000001003a07824 */ /* 0x000fe400078e02a0 */
[----:B------:R-:W-:Y:S05]  /*18120*/  @P0 BRA `(.L_x_5742) ;  /* 0x0000000000380947 */ /* 0x000fea0003800000 */
[----:B------:R-:W3:Y:S01]  /*18130*/  S2R R3, SR_CTAID.X ;  /* 0x0000000000037919 */ /* 0x000ee20000002500 */
[----:B------:R-:W-:Y:S01]  /*18140*/  ULDC.64 UR4, c[0x0][0x2b0] ;  /* 0x0000ac0000047ab9 */ /* 0x000fe20000000a00 */
[C---:B---3--:R-:W-:Y:S02]  /*18150*/  IMAD R9, R3.reuse, 0x40, R2 ;  /* 0x0000004003097824 */ /* 0x048fe400078e0202 */
[----:B------:R-:W-:Y:S02]  /*18160*/  IMAD R3, R3, -0x40, R151 ;  /* 0xffffffc003037824 */ /* 0x000fe400078e0297 */
[C---:B------:R-:W-:Y:S01]  /*18170*/  VIADD R2, R160.reuse, 0x8 ;  /* 0x00000008a0027836 */ /* 0x040fe20000000000 */
[----:B------:R-:W-:Y:S02]  /*18180*/  SHF.R.S32.HI R5, RZ, 0x1f, R9 ;  /* 0x0000001fff057819 */ /* 0x000fe40000011409 */
[----:B------:R-:W-:Y:S02]  /*18190*/  IADD3 R0, P0, R160, R9, RZ ;  /* 0x00000009a0007210 */ /* 0x000fe40007f1e0ff */
[----:B------:R-:W-:-:S02]  /*181a0*/  ISETP.GE.AND P1, PT, R2, R3, PT ;  /* 0x000000030200720c */ /* 0x000fc40003f26270 */
[C---:B------:R-:W-:Y:S02]  /*181b0*/  ISETP.GE.AND P2, PT, R160.reuse, R3, PT ;  /* 0x00000003a000720c */ /* 0x040fe40003f46270 */
[----:B------:R-:W-:Y:S02]  /*181c0*/  LEA.HI.X.SX32 R5, R160, R5, 0x1, P0 ;  /* 0x00000005a0057211 */ /* 0x000fe400000f0eff */
[----:B------:R-:W-:-:S04]  /*181d0*/  LEA R2, P0, R0, UR4, 0x2 ;  /* 0x0000000400027c11 */ /* 0x000fc8000f8010ff */
[----:B------:R-:W-:-:S05]  /*181e0*/  LEA.HI.X R3, R0, UR5, R5, 0x2, P0 ;  /* 0x0000000500037c11 */ /* 0x000fca00080f1405 */
[----:B------:R3:W-:Y:S04]  /*181f0*/  @!P2 STG.E desc[UR6][R2.64], R10 ;  /* 0x0000000a0200a986 */ /* 0x0007e8000c101906 */
[----:B------:R3:W-:Y:S02]  /*18200*/  @!P1 STG.E desc[UR6][R2.64+0x20], R11 ;  /* 0x0000200b02009986 */ /* 0x0007e4000c101906 */
.L_x_5742:
[----:B------:R-:W-:Y:S05]  /*18210*/  BSYNC B0 ;  /* 0x0000000000007941 */ /* 0x000fea0003800000 */
.L_x_5741:
[----:B------:R-:W4:Y:S01]  /*18220*/  S2UR UR5, SR_CTAID.X ;  /* 0x00000000000579c3 */ /* 0x000f220000002500 */
[----:B--2---:R-:W-:Y:S01]  /*18230*/  SHF.R.S32.HI R9, RZ, 0x1f, R8 ;  /* 0x0000001fff097819 */ /* 0x004fe20000011408 */
[----:B------:R-:W-:Y:S01]  /*18240*/  BSSY B0, `(.L_x_5743) ;  /* 0x0000037000007945 */ /* 0x000fe20003800000 */
[----:B-1----:R-:W-:Y:S02]  /*18250*/  SHF.R.S32.HI R13, RZ, 0x1f, R7 ;  /* 0x0000001fff0d7819 */ /* 0x002fe40000011407 */
[----:B------:R-:W-:Y:S02]  /*18260*/  LEA.HI R0, R9, R8, RZ, 0x3 ;  /* 0x0000000809007211 */ /* 0x000fe400078f18ff */
[----:B------:R-:W-:Y:S01]  /*18270*/  ISETP.NE.AND P0, PT, R152, -0x1, PT ;  /* 0xffffffff9800780c */ /* 0x000fe20003f05270 */
[----:B---3--:R-:W1:Y:S01]  /*18280*/  LDC.64 R2, c[0x0][0x290] ;  /* 0x0000a400ff027b82 */ /* 0x008e620000000a00 */
[----:B------:R-:W-:Y:S01]  /*18290*/  SHF.R.S32.HI R0, RZ, 0x3, R0 ;  /* 0x00000003ff007819 */ /* 0x000fe20000011400 */
[----:B------:R2:W3:Y:S01]  /*182a0*/  LDS.128 R8, [R153+0x1800] ;  /* 0x0018000099087984 */ /* 0x0004e20000000c00 */
[----:B------:R-:W-:-:S03]  /*182b0*/  MOV R12, R102 ;  /* 0x00000066000c7202 */ /* 0x000fc60000000f00 */
[----:B------:R-:W-:Y:S02]  /*182c0*/  VIADD R6, R0, 0x10 ;  /* 0x0000001000067836 */ /* 0x000fe40000000000 */
[----:B------:R-:W5:Y:S01]  /*182d0*/  LDC.64 R4, c[0x0][0x298] ;  /* 0x0000a600ff047b82 */ /* 0x000f620000000a00 */
[----:B----4-:R-:W-:-:S04]  /*182e0*/  USHF.L.U32 UR5, UR5, 0x6, URZ ;  /* 0x0000000605057899 */ /* 0x010fc8000800063f */
[----:B------:R-:W-:Y:S02]  /*182f0*/  USHF.R.S32.HI UR4, URZ, 0x1f, UR5 ;  /* 0x0000001f3f047899 */ /* 0x000fe40008011405 */
[----:B------:R-:W-:Y:S02]  /*18300*/  VIADD R151, R151, -UR5 ;  /* 0x8000000597977c36 */ /* 0x000fe40008000000 */
[----:B-1----:R-:W-:-:S03]  /*18310*/  IMAD.WIDE.U32 R16, R7, R2, RZ ;  /* 0x0000000207107225 */ /* 0x002fc600078e00ff */
[----:B------:R-:W-:Y:S01]  /*18320*/  ISETP.GE.AND P5, PT, R6, R151, PT ;  /* 0x000000970600720c */ /* 0x000fe20003fa6270 */
[----:B------:R-:W-:Y:S01]  /*18330*/  IMAD R6, R13, R2, RZ ;  /* 0x000000020d067224 */ /* 0x000fe200078e02ff */
[----:B------:R-:W-:Y:S01]  /*18340*/  SHF.R.S32.HI R13, RZ, 0x1f, R102 ;  /* 0x0000001fff0d7819 */ /* 0x000fe20000011466 */
[----:B-----5:R-:W-:-:S04]  /*18350*/  IMAD.WIDE.U32 R14, R152, R4, RZ ;  /* 0x00000004980e7225 */ /* 0x020fc800078e00ff */
[----:B------:R-:W-:Y:S01]  /*18360*/  IMAD R3, R7, R3, R6 ;  /* 0x0000000307037224 */ /* 0x000fe200078e0206 */
[----:B------:R-:W-:Y:S01]  /*18370*/  SEL R2, R16, R14, !P0 ;  /* 0x0000000e10027207 */ /* 0x000fe20004000000 */
[----:B------:R-:W-:Y:S01]  /*18380*/  IMAD.WIDE.U32 R12, R4, UR5, R12 ;  /* 0x00000005040c7c25 */ /* 0x000fe2000f8e000c */
[----:B------:R-:W-:-:S03]  /*18390*/  SHF.R.S32.HI R7, RZ, 0x1f, R20 ;  /* 0x0000001fff077819 */ /* 0x000fc60000011414 */
[----:B------:R-:W-:Y:S02]  /*183a0*/  IMAD R6, R4, UR4, RZ ;  /* 0x0000000404067c24 */ /* 0x000fe4000f8e02ff */
[----:B------:R-:W-:Y:S02]  /*183b0*/  IMAD R152, R152, R5, R15 ;  /* 0x0000000598987224 */ /* 0x000fe400078e020f */
[----:B------:R-:W-:Y:S01]  /*183c0*/  @!P0 IMAD.IADD R152, R17, 0x1, R3 ;  /* 0x0000000111988824 */ /* 0x000fe200078e0203 */
[----:B------:R-:W-:Y:S01]  /*183d0*/  IADD3 R12, P0, R2, R12, RZ ;  /* 0x0000000c020c7210 */ /* 0x000fe20007f1e0ff */
[----:B------:R-:W-:Y:S01]  /*183e0*/  IMAD R3, R5, UR5, R6 ;  /* 0x0000000505037c24 */ /* 0x000fe2000f8e0206 */
[----:B------:R-:W-:Y:S01]  /*183f0*/  ULDC.64 UR4, c[0x0][0x2a0] ;  /* 0x0000a80000047ab9 */ /* 0x000fe20000000a00 */
[----:B------:R2:W1:Y:S01]  /*18400*/  LDS.128 R16, [R153] ;  /* 0x0000000099107984 */ /* 0x0004620000000c00 */
[----:B------:R-:W-:Y:S01]  /*18410*/  IMAD R7, R7, UR4, RZ ;  /* 0x0000000407077c24 */ /* 0x000fe2000f8e02ff */
[C---:B------:R-:W-:Y:S01]  /*18420*/  IADD3 R6, R0.reuse, 0x20, RZ ;  /* 0x0000002000067810 */ /* 0x040fe20007ffe0ff */
[----:B------:R-:W-:Y:S01]  /*18430*/  VIADD R2, R0, 0x30 ;  /* 0x0000003000027836 */ /* 0x000fe20000000000 */
[----:B------:R-:W-:Y:S01]  /*18440*/  IADD3.X R13, R152, R13, R3, P0, !PT ;  /* 0x0000000d980d7210 */ /* 0x000fe200007fe403 */
[----:B------:R-:W-:Y:S01]  /*18450*/  IMAD R25, R20, UR5, R7 ;  /* 0x0000000514197c24 */ /* 0x000fe2000f8e0207 */
[----:B------:R-:W-:-:S02]  /*18460*/  ISETP.GE.AND P0, PT, R0, R151, PT ;  /* 0x000000970000720c */ /* 0x000fc40003f06270 */
[-C--:B------:R-:W-:Y:S01]  /*18470*/  ISETP.GE.AND P4, PT, R6, R151.reuse, PT ;  /* 0x000000970600720c */ /* 0x080fe20003f86270 */
[----:B------:R-:W-:Y:S01]  /*18480*/  IMAD.WIDE.U32 R20, R20, UR4, R12 ;  /* 0x0000000414147c25 */ /* 0x000fe2000f8e000c */
[----:B------:R-:W-:Y:S01]  /*18490*/  ISETP.GE.AND P3, PT, R2, R151, PT ;  /* 0x000000970200720c */ /* 0x000fe20003f66270 */
[----:B------:R2:W4:Y:S01]  /*184a0*/  LDS.128 R12, [R153+0x2000] ;  /* 0x00200000990c7984 */ /* 0x0005220000000c00 */
[----:B------:R-:W-:Y:S02]  /*184b0*/  SHF.R.S32.HI R3, RZ, 0x1f, R0 ;  /* 0x0000001fff037819 */ /* 0x000fe40000011400 */
[----:B------:R-:W-:-:S05]  /*184c0*/  IADD3 R25, R25, R21, RZ ;  /* 0x0000001519197210 */ /* 0x000fca0007ffe0ff */
[----:B---3--:R-:W-:Y:S05]  /*184d0*/  @P0 BRA `(.L_x_5744) ;  /* 0x0000000000340947 */ /* 0x008fea0003800000 */
        /* <DEDUP_REMOVED lines=13> */
.L_x_5744:
[----:B------:R-:W-:Y:S05]  /*185b0*/  BSYNC B0 ;  /* 0x0000000000007941 */ /* 0x000fea0003800000 */
.L_x_5743:
        /* <DEDUP_REMOVED lines=20> */
.L_x_5746:
[----:B------:R-:W-:Y:S05]  /*18700*/  BSYNC B0 ;  /* 0x0000000000007941 */ /* 0x000fea0003800000 */
.L_x_5745:
        /* <DEDUP_REMOVED lines=20> */
.L_x_5748:
[----:B------:R-:W-:Y:S05]  /*18850*/  BSYNC B0 ;  /* 0x0000000000007941 */ /* 0x000fea0003800000 */
.L_x_5747:
        /* <DEDUP_REMOVED lines=20> */
.L_x_5749:
        /* <DEDUP_REMOVED lines=14> */
.L_x_8406:


//--------------------- .text._ZN5flash24flash_fwd_splitkv_kernelI23Flash_fwd_kernel_traitsILi128ELi64ELi64ELi4ELb0ELb0EN7cutlass6half_tE19Flash_kernel_traitsILi128ELi64ELi64ELi4ES3_EELb1ELb0ELb0ELb0ELb0ELb1ELb0ELb1EEEvNS_16Flash_fwd_paramsE --------------------------
	.section	.text._ZN5flash24flash_fwd_splitkv_kernelI23Flash_fwd_kernel_traitsILi128ELi64ELi64ELi4ELb0ELb0EN7cutlass6half_tE19Flash_kernel_traitsILi128ELi64ELi64ELi4ES3_EELb1ELb0ELb0ELb0ELb0ELb1ELb0ELb1EEEvNS_16Flash_fwd_paramsE,"ax",@progbits
	.align	128
        .global         _ZN5flash24flash_fwd_splitkv_kernelI23Flash_fwd_kernel_traitsILi128ELi64ELi64ELi4ELb0ELb0EN7cutlass6half_tE19Flash_kernel_traitsILi128ELi64ELi64ELi4ES3_EELb1ELb0ELb0ELb0ELb0ELb1ELb0ELb1EEEvNS_16Flash_fwd_paramsE
        .type           _ZN5flash24flash_fwd_splitkv_kernelI23Flash_fwd_kernel_traitsILi128ELi64ELi64ELi4ELb0ELb0EN7cutlass6half_tE19Flash_kernel_traitsILi128ELi64ELi64ELi4ES3_EELb1ELb0ELb0ELb0ELb0ELb1ELb0ELb1EEEvNS_16Flash_fwd_paramsE,@function
        .size           _ZN5flash24flash_fwd_splitkv_kernelI23Flash_fwd_kernel_traitsILi128ELi64ELi64ELi4ELb0ELb0EN7cutlass6half_tE19Flash_kernel_traitsILi128ELi64ELi64ELi4ES3_EELb1ELb0ELb0ELb0ELb0ELb1ELb0ELb1EEEvNS_16Flash_fwd_paramsE,(.L_x_8407 - _ZN5flash24flash_fwd_splitkv_kernelI23Flash_fwd_kernel_traitsILi128ELi64ELi64ELi4ELb0ELb0EN7cutlass6half_tE19Flash_kernel_traitsILi128ELi64ELi64ELi4ES3_EELb1ELb0ELb0ELb0ELb0ELb1ELb0ELb1EEEvNS_16Flash_fwd_paramsE)
        .other          _ZN5flash24flash_fwd_splitkv_kernelI23Flash_fwd_kernel_traitsILi128ELi64ELi64ELi4ELb0ELb0EN7cutlass6half_tE19Flash_kernel_traitsILi128ELi64ELi64ELi4ES3_EELb1ELb0ELb0ELb0ELb0ELb1ELb0ELb1EEEvNS_16Flash_fwd_paramsE,@"STO_CUDA_ENTRY STV_DEFAULT"
_ZN5flash24flash_fwd_splitkv_kernelI23Flash_fwd_kernel_traitsILi128ELi64ELi64ELi4ELb0ELb0EN7cutlass6half_tE19Flash_kernel_traitsILi128ELi64ELi64ELi4ES3_EELb1ELb0ELb0ELb0ELb0ELb1ELb0ELb1EEEvNS_16Flash_fwd_paramsE:
.text._ZN5flash24flash_fwd_splitkv_kernelI23Flash_fwd_kernel_traitsILi128ELi64ELi64ELi4ELb0ELb0EN7cutlass6half_tE19Flash_kernel_traitsILi128ELi64ELi64ELi4ES3_EELb1ELb0ELb0ELb0ELb0ELb1ELb0ELb1EEEvNS_16Flash_fwd_paramsE:
        /* <DEDUP_REMOVED lines=40> */
.L_x_5750:
[----:B------:R-:W1:Y:S02]  /*0280*/  LDC R61, c[0x0][0x2c8] ;  /* 0x0000b200ff3d7b82 */ /* 0x000e640000000800 */
.L_x_5751:
        /* <DEDUP_REMOVED lines=94> */
.L_x_5754:
[----:B------:R-:W-:Y:S05]  /*0870*/  BSYNC B0 ;  /* 0x0000000000007941 */ /* 0x000fea0003800000 */
.L_x_5753:
        /* <DEDUP_REMOVED lines=19> */
.L_x_5756:
[----:B------:R-:W-:Y:S05]  /*09b0*/  BSYNC B0 ;  /* 0x0000000000007941 */ /* 0x000fea0003800000 */
.L_x_5755:
        /* <DEDUP_REMOVED lines=20> */
.L_x_5758:
[----:B------:R-:W-:Y:S05]  /*0b00*/  BSYNC B0 ;  /* 0x0000000000007941 */ /* 0x000fea0003800000 */
.L_x_5757:
        /* <DEDUP_REMOVED lines=19> */
.L_x_5760:
[----:B------:R-:W-:Y:S05]  /*0c40*/  BSYNC B0 ;  /* 0x0000000000007941 */ /* 0x000fea0003800000 */
.L_x_5759:
        /* <DEDUP_REMOVED lines=15> */
.L_x_5752:
        /* <DEDUP_REMOVED lines=22> */
.L_x_5761:
        /* <DEDUP_REMOVED lines=82> */
.L_x_5762:
        /* <DEDUP_REMOVED lines=49> */
.L_x_5764:
        /* <DEDUP_REMOVED lines=32> */
.L_x_5763:
        /* <DEDUP_REMOVED lines=40> */
[----:B------:R-:W-:-:S02]  /*1b50*/  LOP3.LUT R53, R52, 0xffffffe0, RZ, 0xc0, !PT ;  /* 0xffffffe034357812 */ /* 0x000fc400078ec0ff */
[----:B------:R-:W-:Y:S01]  /*1b60*/  SHF.R.S32.HI R121, RZ, 0x1, R118 ;  /* 0x00000001ff797819 */ /* 0x000fe20000011476 */
[----:B------:R-:W-:Y:S01]  /*1b70*/  @!P0 IMAD R14, R9, R6, RZ ;  /* 0x00000006090e8224 */ /* 0x000fe200078e02ff */
[----:B------:R-:W-:Y:S01]  /*1b80*/  @!P0 MOV R10, R28 ;  /* 0x0000001c000a8202 */ /* 0x000fe20000000f00 */
[----:B------:R-:W-:Y:S01]  /*1b90*/  IMAD.SHL.U32 R6, R12, 0x8, RZ ;  /* 0x000000080c067824 */ /* 0x000fe200078e00ff */
[----:B------:R-:W-:Y:S01]  /*1ba0*/  SHF.L.U64.HI R147, R140, 0x4, R141 ;  /* 0x000000048c937819 */ /* 0x000fe2000001028d */
        /* <DEDUP_REMOVED lines=37> */
[----:B------:R-:W-:Y:S01]  /*1e00*/  SHF.R.S32.HI R108, RZ, 0x1f, R117 ;  /* 0x0000001fff6c7819 */ /* 0x000fe20000011475 */
        /* <DEDUP_REMOVED lines=9> */
[----:B------:R-:W-:-:S04]  /*1ea0*/  IMAD.WIDE.U32 R106, R106, R138, R20 ;  /* 0x0000008a6a6a7225 */ /* 0x000fc800078e0014 */
        /* <DEDUP_REMOVED lines=143> */
.L_x_5834:
        /* <DEDUP_REMOVED lines=19> */
.L_x_5767:
[----:B------:R-:W-:Y:S05]  /*28d0*/  BSYNC B0 ;  /* 0x0000000000007941 */ /* 0x000fea0003800000 */
.L_x_5766:
        /* <DEDUP_REMOVED lines=12> */
.L_x_5769:
[----:B------:R-:W-:Y:S05]  /*29a0*/  BSYNC B0 ;  /* 0x0000000000007941 */ /* 0x000fea0003800000 */
.L_x_5768:
        /* <DEDUP_REMOVED lines=12> */
.L_x_5771:
[----:B------:R-:W-:Y:S05]  /*2a70*/  BSYNC B0 ;  /* 0x0000000000007941 */ /* 0x000fea0003800000 */
.L_x_5770:
        /* <DEDUP_REMOVED lines=16> */
.L_x_5773:
[----:B------:R-:W-:Y:S05]  /*2b80*/  BSYNC B0 ;  /* 0x0000000000007941 */ /* 0x000fea0003800000 */
.L_x_5772:
        /* <DEDUP_REMOVED lines=65> */
.L_x_5779:
[----:B------:R-:W-:Y:S05]  /*2fa0*/  BSYNC B0 ;  /* 0x0000000000007941 */ /* 0x000fea0003800000 */
.L_x_5778:
        /* <DEDUP_REMOVED lines=52> */
.L_x_5777:
[----:B------:R-:W-:Y:S05]  /*32f0*/  BSYNC B1 ;  /* 0x0000000000017941 */ /* 0x000fea0003800000 */
.L_x_5776:
        /* <DEDUP_REMOVED lines=66> */
.L_x_5783:
[----:B------:R-:W-:Y:S05]  /*3720*/  BSYNC B0 ;  /* 0x0000000000007941 */ /* 0x000fea0003800000 */
.L_x_5782:
        /* <DEDUP_REMOVED lines=54> */
.L_x_5781:
[----:B------:R-:W-:Y:S05]  /*3a90*/  BSYNC B1 ;  /* 0x0000000000017941 */ /* 0x000fea0003800000 */
.L_x_5780:
        /* <DEDUP_REMOVED lines=66> */
.L_x_5787:
[----:B------:R-:W-:Y:S05]  /*3ec0*/  BSYNC B0 ;  /* 0x0000000000007941 */ /* 0x000fea0003800000 */
.L_x_5786:
        /* <DEDUP_REMOVED lines=54> */
.L_x_5785:
[----:B------:R-:W-:Y:S05]  /*4230*/  BSYNC B1 ;  /* 0x0000000000017941 */ /* 0x000fea0003800000 */
.L_x_5784:
        /* <DEDUP_REMOVED lines=71> */
.L_x_5791:
[----:B------:R-:W-:Y:S05]  /*46b0*/  BSYNC B0 ;  /* 0x0000000000007941 */ /* 0x000fea0003800000 */
.L_x_5790:
        /* <DEDUP_REMOVED lines=54> */
.L_x_5789:
[----:B------:R-:W-:Y:S05]  /*4a20*/  BSYNC B1 ;  /* 0x0000000000017941 */ /* 0x000fea0003800000 */
.L_x_5788:
        /* <DEDUP_REMOVED lines=9> */
.L_x_5775:
        /* <DEDUP_REMOVED lines=97> */
.L_x_5798:
[----:B------:R-:W-:Y:S05]  /*50d0*/  BSYNC B0 ;  /* 0x0000000000007941 */ /* 0x000fea0003800000 */
.L_x_5797:
[----:B-----5:R1:W-:Y:S02]  /*50e0*/  STG.E.128 desc[UR6][R82.64], R32 ;  /* 0x0000002052007986 */ /* 0x0203e4000c101d06 */
.L_x_5796:
[----:B------:R-:W-:Y:S05]  /*50f0*/  BSYNC B1 ;  /* 0x0000000000017941 */ /* 0x000fea0003800000 */
.L_x_5795:
        /* <DEDUP_REMOVED lines=95> */
.L_x_5800:
[----:B------:R-:W-:Y:S05]  /*56f0*/  BSYNC B0 ;  /* 0x0000000000007941 */ /* 0x000fea0003800000 */
.L_x_5799:
[----:B-----5:R1:W-:Y:S02]  /*5700*/  STG.E.128 desc[UR6][R82.64+0x80], R32 ;  /* 0x0000802052007986 */ /* 0x0203e4000c101d06 */
.L_x_5794:
[----:B------:R-:W-:Y:S05]  /*5710*/  BSYNC B2 ;  /* 0x0000000000027941 */ /* 0x000fea0003800000 */
.L_x_5793:
        /* <DEDUP_REMOVED lines=103> */
.L_x_5806:
[----:B------:R-:W-:Y:S05]  /*5d90*/  BSYNC B0 ;  /* 0x0000000000007941 */ /* 0x000fea0003800000 */
.L_x_5805:
[----:B-----5:R1:W-:Y:S02]  /*5da0*/  STG.E.128 desc[UR6][R142.64], R28 ;  /* 0x0000001c8e007986 */ /* 0x0203e4000c101d06 */
.L_x_5804:
[----:B------:R-:W-:Y:S05]  /*5db0*/  BSYNC B1 ;  /* 0x0000000000017941 */ /* 0x000fea0003800000 */
.L_x_5803:
        /* <DEDUP_REMOVED lines=99> */
.L_x_5808:
[----:B------:R-:W-:Y:S05]  /*63f0*/  BSYNC B0 ;  /* 0x0000000000007941 */ /* 0x000fea0003800000 */
.L_x_5807:
[----:B-----5:R1:W-:Y:S02]  /*6400*/  STG.E.128 desc[UR6][R142.64], R28 ;  /* 0x0000001c8e007986 */ /* 0x0203e4000c101d06 */
.L_x_5802:
[----:B------:R-:W-:Y:S05]  /*6410*/  BSYNC B2 ;  /* 0x0000000000027941 */ /* 0x000fea0003800000 */
.L_x_5801:
        /* <DEDUP_REMOVED lines=103> */
.L_x_5814:
[----:B------:R-:W-:Y:S05]  /*6a90*/  BSYNC B0 ;  /* 0x0000000000007941 */ /* 0x000fea0003800000 */
.L_x_5813:
[----:B-----5:R1:W-:Y:S02]  /*6aa0*/  STG.E.128 desc[UR6][R142.64], R28 ;  /* 0x0000001c8e007986 */ /* 0x0203e4000c101d06 */
.L_x_5812:
[----:B------:R-:W-:Y:S05]  /*6ab0*/  BSYNC B1 ;  /* 0x0000000000017941 */ /* 0x000fea0003800000 */
.L_x_5811:
        /* <DEDUP_REMOVED lines=99> */
.L_x_5816:
[----:B------:R-:W-:Y:S05]  /*70f0*/  BSYNC B0 ;  /* 0x0000000000007941 */ /* 0x000fea0003800000 */
.L_x_5815:
[----:B-----5:R1:W-:Y:S02]  /*7100*/  STG.E.128 desc[UR6][R142.64], R28 ;  /* 0x0000001c8e007986 */ /* 0x0203e4000c101d06 */
.L_x_5810:
[----:B------:R-:W-:Y:S05]  /*7110*/  BSYNC B2 ;  /* 0x0000000000027941 */ /* 0x000fea0003800000 */
.L_x_5809:
        /* <DEDUP_REMOVED lines=108> */
.L_x_5822:
[----:B------:R-:W-:Y:S05]  /*77e0*/  BSYNC B0 ;  /* 0x0000000000007941 */ /* 0x000fea0003800000 */
.L_x_5821:
[----:B-----5:R1:W-:Y:S02]  /*77f0*/  STG.E.128 desc[UR6][R144.64], R28 ;  /* 0x0000001c90007986 */ /* 0x0203e4000c101d06 */
.L_x_5820:
[----:B------:R-:W-:Y:S05]  /*7800*/  BSYNC B1 ;  /* 0x0000000000017941 */ /* 0x000fea0003800000 */
.L_x_5819:
        /* <DEDUP_REMOVED lines=99> */
.L_x_5824:
[----:B------:R-:W-:Y:S05]  /*7e40*/  BSYNC B0 ;  /* 0x0000000000007941 */ /* 0x000fea0003800000 */
.L_x_5823:
[----:B-----5:R1:W-:Y:S02]  /*7e50*/  STG.E.128 desc[UR6][R142.64], R28 ;  /* 0x0000001c8e007986 */ /* 0x0203e4000c101d06 */
.L_x_5818:
[----:B------:R-:W-:Y:S05]  /*7e60*/  BSYNC B2 ;  /* 0x0000000000027941 */ /* 0x000fea0003800000 */
.L_x_5817:
        /* <DEDUP_REMOVED lines=8> */
.L_x_5774:
        /* <DEDUP_REMOVED lines=10> */
.L_x_5826:
[----:B------:R-:W-:Y:S05]  /*7f90*/  BSYNC B0 ;  /* 0x0000000000007941 */ /* 0x000fea0003800000 */
.L_x_5825:
        /* <DEDUP_REMOVED lines=16> */
.L_x_5828:
[----:B------:R-:W-:Y:S05]  /*80a0*/  BSYNC B0 ;  /* 0x0000000000007941 */ /* 0x000fea0003800000 */
.L_x_5827:
        /* <DEDUP_REMOVED lines=16> */
.L_x_5830:
[----:B------:R-:W-:Y:S05]  /*81b0*/  BSYNC B0 ;  /* 0x0000000000007941 */ /* 0x000fea0003800000 */
.L_x_5829:
        /* <DEDUP_REMOVED lines=22> */
.L_x_5831:
[----:B------:R-:W-:Y:S05]  /*8320*/  BSYNC B0 ;  /* 0x0000000000007941 */ /* 0x000fea0003800000 */
.L_x_5792:
        /* <DEDUP_REMOVED lines=81> */
.L_x_5832:
        /* <DEDUP_REMOVED lines=9> */
.L_x_5833:
[----:B------:R-:W-:Y:S04]  /*88d0*/  IADD3 R11, R11, -0x1, RZ ;  /* 0xffffffff0b0b7810 */ /* 0x000fe80007ffe0ff */
[----:B------:R-:W-:Y:S11]  /*88e0*/  ISETP.GT.AND P0, PT, R11, R59, PT ;  /* 0x0000003b0b00720c */ /* 0x000ff60003f04270 */
[----:B------:R-:W-:Y:S02]  /*88f0*/  @!UPT UIADD3 URZ, URZ, URZ, URZ ;  /* 0x0000003f3f3ff290 */ /* 0x000fe4000fffe03f */
[----:B------:R-:W-:Y:S05]  /*8900*/  @P0 BRA `(.L_x_5834) ;  /* 0xffffff9c00a40947 */ /* 0x000fea000383ffff */
.L_x_5765:
        /* <DEDUP_REMOVED lines=107> */
.L_x_5843:
[----:B------:R-:W-:Y:S05]  /*8fc0*/  BSYNC B0 ;  /* 0x0000000000007941 */ /* 0x000fea0003800000 */
.L_x_5842:
[----:B-----5:R3:W-:Y:S02]  /*8fd0*/  STS.128 [R153], R8 ;  /* 0x0000000899007388 */ /* 0x0207e40000000c00 */
.L_x_5841:
[----:B------:R-:W-:Y:S05]  /*8fe0*/  BSYNC B1 ;  /* 0x0000000000017941 */ /* 0x000fea0003800000 */
.L_x_5840:
        /* <DEDUP_REMOVED lines=47> */
.L_x_5845:
[----:B------:R-:W-:Y:S05]  /*92e0*/  BSYNC B0 ;  /* 0x0000000000007941 */ /* 0x000fea0003800000 */
.L_x_5844:
[----:B-----5:R1:W-:Y:S02]  /*92f0*/  STS.128 [R153+0x2000], R8 ;  /* 0x0020000899007388 */ /* 0x0203e40000000c00 */
.L_x_5839:
[----:B------:R-:W-:Y:S05]  /*9300*/  BSYNC B2 ;  /* 0x0000000000027941 */ /* 0x000fea0003800000 */
.L_x_5838:
        /* <DEDUP_REMOVED lines=65> */
.L_x_5851:
[----:B------:R-:W-:Y:S05]  /*9720*/  BSYNC B0 ;  /* 0x0000000000007941 */ /* 0x000fea0003800000 */
.L_x_5850:
[----:B-----5:R3:W-:Y:S02]  /*9730*/  STS.128 [R153+0x800], R8 ;  /* 0x0008000899007388 */ /* 0x0207e40000000c00 */
.L_x_5849:
[----:B------:R-:W-:Y:S05]  /*9740*/  BSYNC B1 ;  /* 0x0000000000017941 */ /* 0x000fea0003800000 */
.L_x_5848:
        /* <DEDUP_REMOVED lines=44> */
.L_x_5853:
[----:B------:R-:W-:Y:S05]  /*9a10*/  BSYNC B0 ;  /* 0x0000000000007941 */ /* 0x000fea0003800000 */
.L_x_5852:
[----:B-----5:R1:W-:Y:S02]  /*9a20*/  STS.128 [R153+0x2800], R24 ;  /* 0x0028001899007388 */ /* 0x0203e40000000c00 */
.L_x_5847:
[----:B------:R-:W-:Y:S05]  /*9a30*/  BSYNC B2 ;  /* 0x0000000000027941 */ /* 0x000fea0003800000 */
.L_x_5846:
        /* <DEDUP_REMOVED lines=66> */
.L_x_5859:
[----:B------:R-:W-:Y:S05]  /*9e60*/  BSYNC B0 ;  /* 0x0000000000007941 */ /* 0x000fea0003800000 */
.L_x_5858:
[----:B-----5:R3:W-:Y:S02]  /*9e70*/  STS.128 [R153+0x1000], R8 ;  /* 0x0010000899007388 */ /* 0x0207e40000000c00 */
.L_x_5857:
[----:B------:R-:W-:Y:S05]  /*9e80*/  BSYNC B1 ;  /* 0x0000000000017941 */ /* 0x000fea0003800000 */
.L_x_5856:
        /* <DEDUP_REMOVED lines=44> */
.L_x_5861:
[----:B------:R-:W-:Y:S05]  /*a150*/  BSYNC B0 ;  /* 0x0000000000007941 */ /* 0x000fea0003800000 */
.L_x_5860:
[----:B-----5:R2:W-:Y:S02]  /*a160*/  STS.128 [R153+0x3000], R28 ;  /* 0x0030001c99007388 */ /* 0x0205e40000000c00 */
.L_x_5855:
[----:B------:R-:W-:Y:S05]  /*a170*/  BSYNC B2 ;  /* 0x0000000000027941 */ /* 0x000fea0003800000 */
.L_x_5854:
        /* <DEDUP_REMOVED lines=63> */
.L_x_5866:
[----:B------:R-:W-:Y:S05]  /*a570*/  BSYNC B0 ;  /* 0x0000000000007941 */ /* 0x000fea0003800000 */
.L_x_5865:
[----:B-----5:R3:W-:Y:S02]  /*a580*/  STS.128 [R153+0x1800], R8 ;  /* 0x0018000899007388 */ /* 0x0207e40000000c00 */
.L_x_5864:
[----:B------:R-:W-:Y:S05]  /*a590*/  BSYNC B1 ;  /* 0x0000000000017941 */ /* 0x000fea0003800000 */
.L_x_5863:
        /* <DEDUP_REMOVED lines=50> */
.L_x_5868:
[----:B------:R-:W-:Y:S05]  /*a8c0*/  BSYNC B0 ;  /* 0x0000000000007941 */ /* 0x000fea0003800000 */
.L_x_5867:
[----:B-----5:R2:W-:Y:S01]  /*a8d0*/  STS.128 [R153+0x3800], R12 ;  /* 0x0038000c99007388 */ /* 0x0205e20000000c00 */
[----:B------:R-:W-:Y:S05]  /*a8e0*/  BRA `(.L_x_5862) ;  /* 0x0000003400c87947 */ /* 0x000fea0003800000 */
.L_x_5837:
        /* <DEDUP_REMOVED lines=94> */
.L_x_5874:
[----:B------:R-:W-:Y:S05]  /*aed0*/  BSYNC B0 ;  /* 0x0000000000007941 */ /* 0x000fea0003800000 */
.L_x_5873:
[----:B-----5:R3:W-:Y:S02]  /*aee0*/  STS.128 [R153], R20 ;  /* 0x0000001499007388 */ /* 0x0207e40000000c00 */
.L_x_5872:
[----:B------:R-:W-:Y:S05]  /*aef0*/  BSYNC B1 ;  /* 0x0000000000017941 */ /* 0x000fea0003800000 */
.L_x_5871:
        /* <DEDUP_REMOVED lines=89> */
.L_x_5876:
[----:B------:R-:W-:Y:S05]  /*b490*/  BSYNC B0 ;  /* 0x0000000000007941 */ /* 0x000fea0003800000 */
.L_x_5875:
[----:B-----5:R1:W-:Y:S02]  /*b4a0*/  STS.128 [R153+0x2000], R20 ;  /* 0x0020001499007388 */ /* 0x0203e40000000c00 */
.L_x_5870:
[----:B------:R-:W-:Y:S05]  /*b4b0*/  BSYNC B2 ;  /* 0x0000000000027941 */ /* 0x000fea0003800000 */
.L_x_5869:
        /* <DEDUP_REMOVED lines=98> */
.L_x_5882:
[----:B------:R-:W-:Y:S05]  /*bae0*/  BSYNC B0 ;  /* 0x0000000000007941 */ /* 0x000fea0003800000 */
.L_x_5881:
[----:B-----5:R3:W-:Y:S02]  /*baf0*/  STS.128 [R153+0x800], R20 ;  /* 0x0008001499007388 */ /* 0x0207e40000000c00 */
.L_x_5880:
[----:B------:R-:W-:Y:S05]  /*bb00*/  BSYNC B1 ;  /* 0x0000000000017941 */ /* 0x000fea0003800000 */
.L_x_5879:
        /* <DEDUP_REMOVED lines=91> */
.L_x_5884:
[----:B------:R-:W-:Y:S05]  /*c0c0*/  BSYNC B0 ;  /* 0x0000000000007941 */ /* 0x000fea0003800000 */
.L_x_5883:
[----:B-----5:R1:W-:Y:S02]  /*c0d0*/  STS.128 [R153+0x2800], R16 ;  /* 0x0028001099007388 */ /* 0x0203e40000000c00 */
.L_x_5878:
[----:B------:R-:W-:Y:S05]  /*c0e0*/  BSYNC B2 ;  /* 0x0000000000027941 */ /* 0x000fea0003800000 */
.L_x_5877:
        /* <DEDUP_REMOVED lines=99> */
.L_x_5890:
[----:B------:R-:W-:Y:S05]  /*c720*/  BSYNC B0 ;  /* 0x0000000000007941 */ /* 0x000fea0003800000 */
.L_x_5889:
[----:B-----5:R3:W-:Y:S02]  /*c730*/  STS.128 [R153+0x1000], R24 ;  /* 0x0010001899007388 */ /* 0x0207e40000000c00 */
.L_x_5888:
[----:B------:R-:W-:Y:S05]  /*c740*/  BSYNC B1 ;  /* 0x0000000000017941 */ /* 0x000fea0003800000 */
.L_x_5887:
        /* <DEDUP_REMOVED lines=91> */
.L_x_5892:
[----:B------:R-:W-:Y:S05]  /*cd00*/  BSYNC B0 ;  /* 0x0000000000007941 */ /* 0x000fea0003800000 */
.L_x_5891:
[----:B-----5:R3:W-:Y:S02]  /*cd10*/  STS.128 [R153+0x3000], R24 ;  /* 0x0030001899007388 */ /* 0x0207e40000000c00 */
.L_x_5886:
[----:B------:R-:W-:Y:S05]  /*cd20*/  BSYNC B2 ;  /* 0x0000000000027941 */ /* 0x000fea0003800000 */
.L_x_5885:
        /* <DEDUP_REMOVED lines=98> */
.L_x_5896:
[----:B------:R-:W-:Y:S05]  /*d350*/  BSYNC B0 ;  /* 0x0000000000007941 */ /* 0x000fea0003800000 */
.L_x_5895:
[----:B-----5:R3:W-:Y:S02]  /*d360*/  STS.128 [R153+0x1800], R24 ;  /* 0x0018001899007388 */ /* 0x0207e40000000c00 */
.L_x_5894:
[----:B------:R-:W-:Y:S05]  /*d370*/  BSYNC B1 ;  /* 0x0000000000017941 */ /* 0x000fea0003800000 */
.L_x_5893:
        /* <DEDUP_REMOVED lines=96> */
.L_x_5898:
[----:B------:R-:W-:Y:S05]  /*d980*/  BSYNC B0 ;  /* 0x0000000000007941 */ /* 0x000fea0003800000 */
.L_x_5897:
[----:B-----5:R1:W-:Y:S01]  /*d990*/  STS.128 [R153+0x3800], R20 ;  /* 0x0038001499007388 */ /* 0x0203e20000000c00 */
[----:B------:R-:W-:Y:S05]  /*d9a0*/  BRA `(.L_x_5862) ;  /* 0x0000000400987947 */ /* 0x000fea0003800000 */
.L_x_5836:
        /* <DEDUP_REMOVED lines=29> */
.L_x_5900:
[----:B------:R-:W-:Y:S05]  /*db80*/  BSYNC B0 ;  /* 0x0000000000007941 */ /* 0x000fea0003800000 */
.L_x_5899:
        /* <DEDUP_REMOVED lines=23> */
.L_x_5902:
[----:B------:R-:W-:Y:S05]  /*dd00*/  BSYNC B0 ;  /* 0x0000000000007941 */ /* 0x000fea0003800000 */
.L_x_5901:
        /* <DEDUP_REMOVED lines=23> */
.L_x_5904:
[----:B------:R-:W-:Y:S05]  /*de80*/  BSYNC B0 ;  /* 0x0000000000007941 */ /* 0x000fea0003800000 */
.L_x_5903:
        /* <DEDUP_REMOVED lines=24> */
.L_x_5862:
[----:B------:R-:W-:Y:S05]  /*e010*/  BSYNC B3 ;  /* 0x0000000000037941 */ /* 0x000fea0003800000 */
.L_x_5835:
[----:B------:R-:W-:Y:S01]  /*e020*/  VIADD R156, R104, 0xffffffff ;  /* 0xffffffff689c7836 */ /* 0x000fe20000000000 */
[----:B------:R-:W-:Y:S01]  /*e030*/  SHF.R.S32.HI R145, RZ, 0x4, R124 ;  /* 0x00000004ff917819 */ /* 0x000fe2000001147c */
[----:B------:R-:W-:Y:S01]  /*e040*/  ULDC.64 UR12, c[0x0][0x218] ;  /* 0x00008600000c7ab9 */ /* 0x000fe20000000a00 */
[----:B-1-3--:R-:W-:Y:S01]  /*e050*/  IMAD.SHL.U32 R11, R55, 0x40, RZ ;  /* 0x00000040370b7824 */ /* 0x00afe200078e00ff */
[----:B------:R-:W-:Y:S01]  /*e060*/  LEA R158, P2, R126, UR12, 0x1 ;  /* 0x0000000c7e9e7c11 */ /* 0x000fe2000f8408ff */
[----:B------:R-:W-:Y:S01]  /*e070*/  IMAD.SHL.U32 R3, R156, 0x40, RZ ;  /* 0x000000409c037824 */ /* 0x000fe200078e00ff */
[----:B------:R-:W-:Y:S01]  /*e080*/  LEA.HI R2, R124, R145, RZ, 0x1 ;  /* 0x000000917c027211 */ /* 0x000fe200078f08ff */
[----:B------:R-:W-:Y:S01]  /*e090*/  BSSY B0, `(.L_x_5905) ;  /* 0x000001f000007945 */ /* 0x000fe20003800000 */
[----:B------:R-:W-:Y:S01]  /*e0a0*/  LOP3.LUT R157, R120, 0xff, RZ, 0xc0, !PT ;  /* 0x000000ff789d7812 */ /* 0x000fe200078ec0ff */
[----:B------:R-:W-:Y:S01]  /*e0b0*/  IMAD.IADD R9, R48, 0x1, -R3 ;  /* 0x0000000130097824 */ /* 0x000fe200078e0a03 */
[----:B------:R-:W-:-:S02]  /*e0c0*/  LOP3.LUT R2, R2, 0xfffffffe, RZ, 0xc0, !PT ;  /* 0xfffffffe02027812 */ /* 0x000fc400078ec0ff */
[----:B------:R-:W-:Y:S02]  /*e0d0*/  LOP3.LUT R11, R11, 0x1c0, RZ, 0xc0, !PT ;  /* 0x000001c00b0b7812 */ /* 0x000fe400078ec0ff */
[CC--:B------:R-:W-:Y:S01]  /*e0e0*/  ISETP.GE.AND P4, PT, R128.reuse, R9.reuse, PT ;  /* 0x000000098000720c */ /* 0x0c0fe20003f86270 */
[----:B------:R-:W-:Y:S01]  /*e0f0*/  IMAD.IADD R145, R145, 0x1, -R2 ;  /* 0x0000000191917824 */ /* 0x000fe200078e0a02 */
[-C--:B------:R-:W-:Y:S01]  /*e100*/  ISETP.GE.AND P0, PT, R128, R9.reuse, PT ;  /* 0x000000098000720c */ /* 0x080fe20003f06270 */
[----:B------:R-:W-:Y:S01]  /*e110*/  IMAD.SHL.U32 R2, R122, 0x40, RZ ;  /* 0x000000407a027824 */ /* 0x000fe200078e00ff */
[-C--:B------:R-:W-:Y:S01]  /*e120*/  ISETP.GE.AND P1, PT, R0, R9.reuse, PT ;  /* 0x000000090000720c */ /* 0x080fe20003f26270 */
[----:B------:R-:W-:Y:S01]  /*e130*/  IMAD.SHL.U32 R128, R128, 0x8, RZ ;  /* 0x0000000880807824 */ /* 0x000fe200078e00ff */
[-C--:B------:R-:W-:Y:S02]  /*e140*/  ISETP.GE.AND P5, PT, R16, R9.reuse, PT ;  /* 0x000000091000720c */ /* 0x080fe40003fa6270 */
[----:B------:R-:W-:-:S02]  /*e150*/  ISETP.GE.AND P6, PT, R18, R9, PT ;  /* 0x000000091200720c */ /* 0x000fc40003fc6270 */
[----:B------:R-:W-:Y:S02]  /*e160*/  LOP3.LUT R2, R2, 0x1c0, RZ, 0xc0, !PT ;  /* 0x000001c002027812 */ /* 0x000fe400078ec0ff */
[----:B------:R-:W-:Y:S01]  /*e170*/  LEA.HI.X R159, R126, UR13, R137, 0x1, P2 ;  /* 0x0000000d7e9f7c11 */ /* 0x000fe200090f0c89 */
[----:B------:R-:W-:Y:S08]  /*e180*/  @P4 BRA `(.L_x_5906) ;  /* 0x00000000003c4947 */ /* 0x000ff00003800000 */
[C---:B--2-4-:R-:W-:Y:S02]  /*e190*/  LOP3.LUT R4, R157.reuse, 0x1, RZ, 0xc0, !PT ;  /* 0x000000019d047812 */ /* 0x054fe400078ec0ff */
        /* <DEDUP_REMOVED lines=14> */
.L_x_5906:
[----:B------:R-:W-:Y:S05]  /*e280*/  BSYNC B0 ;  /* 0x0000000000007941 */ /* 0x000fea0003800000 */
.L_x_5905:
[----:B------:R-:W-:Y:S04]  /*e290*/  BSSY B0, `(.L_x_5907) ;  /* 0x0000015000007945 */ /* 0x000fe80003800000 */
[----:B------:R-:W-:Y:S05]  /*e2a0*/  @P1 BRA `(.L_x_5908) ;  /* 0x00000000004c1947 */ /* 0x000fea0003800000 */
[C---:B-12-4-:R-:W-:Y:S02]  /*e2b0*/  LOP3.LUT R4, R157.reuse, 0x1, RZ, 0xc0, !PT ;  /* 0x000000019d047812 */ /* 0x056fe400078ec0ff */
[----:B------:R-:W-:Y:S02]  /*e2c0*/  LOP3.LUT P1, RZ, R157, 0x2, RZ, 0xc0, !PT ;  /* 0x000000029dff7812 */ /* 0x000fe4000782c0ff */
[----:B------:R-:W-:-:S13]  /*e2d0*/  ISETP.NE.U32.AND P2, PT, R4, 0x1, PT ;  /* 0x000000010400780c */ /* 0x000fda0003f45070 */
[----:B------:R-:W-:-:S04]  /*e2e0*/  @!P2 LEA R12, P4, R148, R158, 0x1 ;  /* 0x0000009e940ca211 */ /* 0x000fc800078808ff */
[C---:B-----5:R-:W-:Y:S02]  /*e2f0*/  @!P2 LEA.HI.X R13, R148.reuse, R159, R147, 0x1, P4 ;  /* 0x0000009f940da211 */ /* 0x060fe400020f0c93 */
        /* <DEDUP_REMOVED lines=14> */
.L_x_5908:
[----:B------:R-:W-:Y:S05]  /*e3e0*/  BSYNC B0 ;  /* 0x0000000000007941 */ /* 0x000fea0003800000 */
.L_x_5907:
[----:B------:R-:W-:Y:S04]  /*e3f0*/  BSSY B0, `(.L_x_5909) ;  /* 0x0000018000007945 */ /* 0x000fe80003800000 */
[----:B------:R-:W-:Y:S05]  /*e400*/  @P5 BRA `(.L_x_5910) ;  /* 0x0000000000585947 */ /* 0x000fea0003800000 */
[----:B-12-4-:R-:W1:Y:S01]  /*e410*/  LDC.64 R4, c[0x0][0x248] ;  /* 0x00009200ff047b82 */ /* 0x016e620000000a00 */
[C---:B---3--:R-:W-:Y:S02]  /*e420*/  LOP3.LUT R6, R157.reuse, 0x1, RZ, 0xc0, !PT ;  /* 0x000000019d067812 */ /* 0x048fe400078ec0ff */
        /* <DEDUP_REMOVED lines=13> */
[----:B-----5:R-:W-:Y:S01]  /*e500*/  @P1 LEA.HI.X R13, R5, UR13, R4, 0x1, P4 ;  /* 0x0000000d050d1c11 */ /* 0x020fe2000a0f0c04 */
[----:B------:R1:W-:Y:S04]  /*e510*/  @P2 STS.128 [R153+0x5000], RZ ;  /* 0x005000ff99002388 */ /* 0x0003e80000000c00 */
[----:B------:R-:W-:Y:S01]  /*e520*/  @!PT LDS RZ, [RZ] ;  /* 0x00000000fffff984 */ /* 0x000fe20000000800 */
[----:B------:R-:W-:Y:S01]  /*e530*/  @!PT LDS RZ, [RZ] ;  /* 0x00000000fffff984 */ /* 0x000fe20000000800 */
[----:B------:R-:W-:Y:S01]  /*e540*/  @!PT LDS RZ, [RZ] ;  /* 0x00000000fffff984 */ /* 0x000fe20000000800 */
[----:B------:R1:W-:Y:S04]  /*e550*/  @P1 LDGSTS.E.BYPASS.LTC128B.128 [R153+0x7000], desc[UR6][R12.64+0x80] ;  /* 0x070000800c991fae */ /* 0x0003e8000b901d46 */
[----:B------:R1:W-:Y:S02]  /*e560*/  @!P1 STS.128 [R153+0x7000], RZ ;  /* 0x007000ff99009388 */ /* 0x0003e40000000c00 */
.L_x_5910:
[----:B------:R-:W-:Y:S05]  /*e570*/  BSYNC B0 ;  /* 0x0000000000007941 */ /* 0x000fea0003800000 */
.L_x_5909:
[----:B------:R-:W-:Y:S04]  /*e580*/  BSSY B0, `(.L_x_5911) ;  /* 0x000001a000007945 */ /* 0x000fe80003800000 */
[----:B------:R-:W-:Y:S05]  /*e590*/  @P6 BRA `(.L_x_5912) ;  /* 0x0000000000606947 */ /* 0x000fea0003800000 */
[C---:B-12-4-:R-:W-:Y:S02]  /*e5a0*/  LOP3.LUT R4, R157.reuse, 0x1, RZ, 0xc0, !PT ;  /* 0x000000019d047812 */ /* 0x056fe400078ec0ff */
[----:B------:R-:W-:Y:S02]  /*e5b0*/  LOP3.LUT P1, RZ, R157, 0x2, RZ, 0xc0, !PT ;  /* 0x000000029dff7812 */ /* 0x000fe4000782c0ff */
[----:B------:R-:W-:-:S11]  /*e5c0*/  ISETP.NE.U32.AND P2, PT, R4, 0x1, PT ;  /* 0x000000010400780c */ /* 0x000fd60003f45070 */
[----:B------:R-:W1:Y:S01]  /*e5d0*/  @P1 LDC.64 R4, c[0x0][0x248] ;  /* 0x00009200ff041b82 */ /* 0x000e620000000a00 */
[----:B------:R-:W-:-:S07]  /*e5e0*/  @P1 IMAD.MOV.U32 R136, RZ, RZ, R126 ;  /* 0x000000ffff881224 */ /* 0x000fce00078e007e */
[----:B---3--:R-:W2:Y:S01]  /*e5f0*/  @!P2 LDC.64 R6, c[0x0][0x248] ;  /* 0x00009200ff06ab82 */ /* 0x008ea20000000a00 */
[----:B-1---5:R-:W-:-:S04]  /*e600*/  @P1 IMAD.WIDE.U32 R12, R4, 0x30, R136 ;  /* 0x00000030040c1825 */ /* 0x022fc800078e0088 */
[----:B------:R-:W-:Y:S01]  /*e610*/  @P1 IMAD R5, R5, 0x30, RZ ;  /* 0x0000003005051824 */ /* 0x000fe200078e02ff */
[----:B------:R-:W-:Y:S01]  /*e620*/  @P1 LEA R4, P4, R12, UR12, 0x1 ;  /* 0x0000000c0c041c11 */ /* 0x000fe2000f8808ff */
[----:B--2---:R-:W-:-:S03]  /*e630*/  @!P2 IMAD.WIDE.U32 R14, R6, 0x60, R158 ;  /* 0x00000060060ea825 */ /* 0x004fc600078e009e */
        /* <DEDUP_REMOVED lines=14> */
.L_x_5912:
[----:B------:R-:W-:Y:S05]  /*e720*/  BSYNC B0 ;  /* 0x0000000000007941 */ /* 0x000fea0003800000 */
.L_x_5911:
[----:B------:R-:W0:Y:S01]  /*e730*/  LDGDEPBAR ;  /* 0x00000000000079af */ /* 0x000e220000000000 */
[----:B-12-4-:R-:W-:Y:S01]  /*e740*/  IMAD.SHL.U32 R5, R145, 0x8, RZ ;  /* 0x0000000891057824 */ /* 0x016fe200078e00ff */
        /* <DEDUP_REMOVED lines=28> */
[----:B------:R-:W-:Y:S02]  /*e910*/  @P0 IMAD.MOV.U32 R123, RZ, RZ, R165 ;  /* 0x000000ffff7b0224 */ /* 0x000fe400078e00a5 */
        /* <DEDUP_REMOVED lines=11> */
.L_x_5914:
[----:B------:R-:W-:Y:S05]  /*e9d0*/  BSYNC B0 ;  /* 0x0000000000007941 */ /* 0x000fea0003800000 */
.L_x_5913:
[----:B------:R4:W-:Y:S01]  /*e9e0*/  @P1 STS.128 [R153+0x8800], RZ ;  /* 0x008800ff99001388 */ /* 0x0009e20000000c00 */
[----:B------:R-:W-:Y:S03]  /*e9f0*/  BSSY B0, `(.L_x_5915) ;  /* 0x0000014000007945 */ /* 0x000fe60003800000 */
[----:B------:R4:W-:Y:S01]  /*ea00*/  @P1 STS.128 [R153+0xa800], RZ ;  /* 0x00a800ff99001388 */ /* 0x0009e20000000c00 */
[----:B------:R-:W-:Y:S05]  /*ea10*/  @P1 BRA `(.L_x_5916) ;  /* 0x0000000000441947 */ /* 0x000fea0003800000 */
[C---:B------:R-:W-:Y:S02]  /*ea20*/  LOP3.LUT R0, R157.reuse, 0x1, RZ, 0xc0, !PT ;  /* 0x000000019d007812 */ /* 0x040fe400078ec0ff */
[----:B------:R-:W-:Y:S02]  /*ea30*/  LOP3.LUT P1, RZ, R157, 0x2, RZ, 0xc0, !PT ;  /* 0x000000029dff7812 */ /* 0x000fe4000782c0ff */
[----:B------:R-:W-:-:S11]  /*ea40*/  ISETP.NE.U32.AND P2, PT, R0, 0x1, PT ;  /* 0x000000010000780c */ /* 0x000fd60003f45070 */
[CC--:B------:R-:W-:Y:S02]  /*ea50*/  @P1 LEA R4, P0, R150.reuse, R122.reuse, 0x1 ;  /* 0x0000007a96041211 */ /* 0x0c0fe400078008ff */
        /* <DEDUP_REMOVED lines=13> */
.L_x_5916:
[----:B------:R-:W-:Y:S05]  /*eb30*/  BSYNC B0 ;  /* 0x0000000000007941 */ /* 0x000fea0003800000 */
.L_x_5915:
[----:B------:R1:W-:Y:S01]  /*eb40*/  @P6 STS.128 [R153+0x9000], RZ ;  /* 0x009000ff99006388 */ /* 0x0003e20000000c00 */
[----:B------:R-:W-:Y:S03]  /*eb50*/  BSSY B0, `(.L_x_5917) ;  /* 0x0000017000007945 */ /* 0x000fe60003800000 */
[----:B------:R1:W-:Y:S01]  /*eb60*/  @P6 STS.128 [R153+0xb000], RZ ;  /* 0x00b000ff99006388 */ /* 0x0003e20000000c00 */
[----:B------:R-:W-:Y:S05]  /*eb70*/  @P6 BRA `(.L_x_5918) ;  /* 0x0000000000506947 */ /* 0x000fea0003800000 */
[----:B---3--:R-:W3:Y:S01]  /*eb80*/  LDC.64 R4, c[0x0][0x250] ;  /* 0x00009400ff047b82 */ /* 0x008ee20000000a00 */
[C---:B------:R-:W-:Y:S02]  /*eb90*/  LOP3.LUT R0, R157.reuse, 0x1, RZ, 0xc0, !PT ;  /* 0x000000019d007812 */ /* 0x040fe400078ec0ff */
[----:B------:R-:W-:Y:S02]  /*eba0*/  LOP3.LUT P1, RZ, R157, 0x2, RZ, 0xc0, !PT ;  /* 0x000000029dff7812 */ /* 0x000fe4000782c0ff */
[----:B------:R-:W-:Y:S01]  /*ebb0*/  ISETP.NE.U32.AND P2, PT, R0, 0x1, PT ;  /* 0x000000010000780c */ /* 0x000fe20003f45070 */
[C---:B---3--:R-:W-:Y:S01]  /*ebc0*/  IMAD.SHL.U32 R0, R4.reuse, 0x20, RZ ;  /* 0x0000002004007824 */ /* 0x048fe200078e00ff */
[----:B------:R-:W-:-:S11]  /*ebd0*/  SHF.L.U64.HI R5, R4, 0x5, R5 ;  /* 0x0000000504057819 */ /* 0x000fd60000010205 */
[CC--:B------:R-:W-:Y:S02]  /*ebe0*/  @!P2 LEA R6, P4, R0.reuse, R122.reuse, 0x1 ;  /* 0x0000007a0006a211 */ /* 0x0c0fe400078808ff */
        /* <DEDUP_REMOVED lines=13> */
.L_x_5918:
[----:B------:R-:W-:Y:S05]  /*ecc0*/  BSYNC B0 ;  /* 0x0000000000007941 */ /* 0x000fea0003800000 */
.L_x_5917:
[----:B------:R1:W-:Y:S01]  /*ecd0*/  @P5 STS.128 [R153+0x9800], RZ ;  /* 0x009800ff99005388 */ /* 0x0003e20000000c00 */
[----:B------:R-:W-:Y:S03]  /*ece0*/  BSSY B0, `(.L_x_5919) ;  /* 0x000001a000007945 */ /* 0x000fe60003800000 */
[----:B------:R1:W-:Y:S01]  /*ecf0*/  @P5 STS.128 [R153+0xb800], RZ ;  /* 0x00b800ff99005388 */ /* 0x0003e20000000c00 */
[----:B------:R-:W-:Y:S05]  /*ed00*/  @P5 BRA `(.L_x_5920) ;  /* 0x00000000005c5947 */ /* 0x000fea0003800000 */
[C---:B------:R-:W-:Y:S02]  /*ed10*/  LOP3.LUT P0, RZ, R157.reuse, 0x2, RZ, 0xc0, !PT ;  /* 0x000000029dff7812 */ /* 0x040fe4000780c0ff */
[----:B------:R-:W-:-:S04]  /*ed20*/  LOP3.LUT R0, R157, 0x1, RZ, 0xc0, !PT ;  /* 0x000000019d007812 */ /* 0x000fc800078ec0ff */
[----:B------:R-:W-:-:S07]  /*ed30*/  ISETP.NE.U32.AND P1, PT, R0, 0x1, PT ;  /* 0x000000010000780c */ /* 0x000fce0003f25070 */
[----:B---3--:R-:W3:Y:S01]  /*ed40*/  @P0 LDC.64 R4, c[0x0][0x250] ;  /* 0x00009400ff040b82 */ /* 0x008ee20000000a00 */
[----:B--2---:R-:W-:-:S07]  /*ed50*/  @P0 MOV R123, R165 ;  /* 0x000000a5007b0202 */ /* 0x004fce0000000f00 */
[----:B------:R-:W2:Y:S01]  /*ed60*/  @!P1 LDC.64 R6, c[0x0][0x250] ;  /* 0x00009400ff069b82 */ /* 0x000ea20000000a00 */
[----:B---3--:R-:W-:Y:S01]  /*ed70*/  @P0 IMAD.WIDE.U32 R8, R4, 0x60, R122 ;  /* 0x0000006004080825 */ /* 0x008fe200078e007a */
[----:B------:R-:W-:-:S03]  /*ed80*/  @!P1 MOV R123, R165 ;  /* 0x000000a5007b9202 */ /* 0x000fc60000000f00 */
[----:B------:R-:W-:Y:S02]  /*ed90*/  @P0 IMAD R5, R5, 0x60, RZ ;  /* 0x0000006005050824 */ /* 0x000fe400078e02ff */
[----:B--2---:R-:W-:-:S03]  /*eda0*/  @!P1 IMAD.WIDE.U32 R10, R6, 0x60, R122 ;  /* 0x00000060060a9825 */ /* 0x004fc600078e007a */
        /* <DEDUP_REMOVED lines=13> */
.L_x_5920:
[----:B------:R-:W-:Y:S05]  /*ee80*/  BSYNC B0 ;  /* 0x0000000000007941 */ /* 0x000fea0003800000 */
.L_x_5919:
[----:B------:R-:W-:Y:S01]  /*ee90*/  LDSM.16.M88.4 R108, [R146] ;  /* 0x00000000926c783b */ /* 0x000fe20000000200 */
[----:B------:R-:W-:Y:S01]  /*eea0*/  R2P PR, R55, 0x6 ;  /* 0x0000000637007804 */ /* 0x000fe20000000000 */
[C---:B------:R-:W-:Y:S01]  /*eeb0*/  VIADD R0, R145.reuse, 0x4000 ;  /* 0x0000400091007836 */ /* 0x040fe20000000000 */
[----:B------:R-:W-:Y:S01]  /*eec0*/  ULDC.64 UR14, c[0x0][0x398] ;  /* 0x0000e600000e7ab9 */ /* 0x000fe20000000a00 */
[----:B------:R-:W4:Y:S01]  /*eed0*/  LDSM.16.M88.4 R32, [R145+0x4000] ;  /* 0x004000009120783b */ /* 0x000f220000000200 */
[----:B------:R-:W-:Y:S02]  /*eee0*/  VIADD R143, R145, 0x4020 ;  /* 0x00004020918f7836 */ /* 0x000fe40000000000 */
[--C-:B------:R-:W-:Y:S01]  /*eef0*/  IMAD R144, R41, 0x2, R146.reuse ;  /* 0x0000000229907824 */ /* 0x100fe200078e0292 */
[----:B------:R-:W1:Y:S01]  /*ef00*/  LDSM.16.M88.4 R64, [R145+0x4800] ;  /* 0x004800009140783b */ /* 0x000e620000000200 */
[C---:B------:R-:W-:Y:S02]  /*ef10*/  IMAD R142, R39.reuse, 0x2, R146 ;  /* 0x00000002278e7824 */ /* 0x040fe400078e0292 */
[----:B------:R-:W-:Y:S01]  /*ef20*/  IMAD R141, R39, 0x2, R144 ;  /* 0x00000002278d7824 */ /* 0x000fe200078e0290 */
[----:B------:R-:W-:Y:S02]  /*ef30*/  LDSM.16.M88.4 R20, [R144] ;  /* 0x000000009014783b */ /* 0x000fe40000000200 */
[----:B------:R-:W-:-:S02]  /*ef40*/  @P1 VIADD R143, R0, 0xffffffe0 ;  /* 0xffffffe0008f1836 */ /* 0x000fc40000000000 */
[----:B------:R-:W-:Y:S01]  /*ef50*/  IMAD.MOV.U32 R0, RZ, RZ, 0x40 ;  /* 0x00000040ff007424 */ /* 0x000fe200078e00ff */
[----:B------:R-:W-:Y:S01]  /*ef60*/  LDSM.16.M88.4 R16, [R142] ;  /* 0x000000008e10783b */ /* 0x000fe20000000200 */
[C---:B------:R-:W-:Y:S02]  /*ef70*/  VIADD R135, R143.reuse, 0x800 ;  /* 0x000008008f877836 */ /* 0x040fe40000000000 */
[C---:B------:R-:W-:Y:S01]  /*ef80*/  VIADD R134, R143.reuse, 0x1000 ;  /* 0x000010008f867836 */ /* 0x040fe20000000000 */
[----:B--2---:R-:W2:Y:S01]  /*ef90*/  LDSM.16.M88.4 R8, [R143] ;  /* 0x000000008f08783b */ /* 0x004ea20000000200 */
[----:B------:R-:W-:Y:S01]  /*efa0*/  SEL R0, R0, 0xffffffc0, !P2 ;  /* 0xffffffc000007807 */ /* 0x000fe20005000000 */
[----:B------:R-:W-:Y:S02]  /*efb0*/  VIADD R133, R143, 0x1800 ;  /* 0x000018008f857836 */ /* 0x000fe40000000000 */
[----:B------:R-:W2:Y:S02]  /*efc0*/  LDSM.16.M88.4 R92, [R145+0x5000] ;  /* 0x00500000915c783b */ /* 0x000ea40000000200 */
[----:B------:R-:W-:-:S02]  /*efd0*/  IMAD.IADD R139, R145, 0x1, R0 ;  /* 0x00000001918b7824 */ /* 0x000fc400078e0200 */
[----:B------:R-:W-:Y:S01]  /*efe0*/  IMAD.IADD R132, R0, 0x1, R143 ;  /* 0x0000000100847824 */ /* 0x000fe200078e028f */
[----:B------:R-:W2:Y:S01]  /*eff0*/  LDSM.16.M88.4 R44, [R143+0x800] ;  /* 0x000800008f2c783b */ /* 0x000ea20000000200 */
[----:B------:R-:W-:-:S03]  /*f000*/  SHF.R.S32.HI R0, RZ, 0x1f, R53 ;  /* 0x0000001fff007819 */ /* 0x000fc60000011435 */
[----:B---3--:R-:W3:Y:S01]  /*f010*/  LDSM.16.M88.4 R4, [R139+0x4000] ;  /* 0x004000008b04783b */ /* 0x008ee20000000200 */
[----:B------:R-:W-:-:S03]  /*f020*/  LEA.HI R0, R0, R53, RZ, 0x2 ;  /* 0x0000003500007211 */ /* 0x000fc600078f10ff */
[----:B------:R-:W-:Y:S04]  /*f030*/  LDSM.16.M88.4 R84, [R141] ;  /* 0x000000008d54783b */ /* 0x000fe80000000200 */
[----:B-----5:R-:W-:Y:S01]  /*f040*/  LDSM.16.M88.4 R12, [R132] ;  /* 0x00000000840c783b */ /* 0x020fe20000000200 */
[C---:B----4-:R-:W-:Y:S03]  /*f050*/  HMMA.16816.F32 R24, R108.reuse, R32, RZ ;  /* 0x000000206c18723c */ /* 0x050fe600000018ff */
[----:B------:R-:W4:Y:S03]  /*f060*/  LDSM.16.M88.4 R28, [R143+0x1000] ;  /* 0x001000008f1c783b */ /* 0x000f260000000200 */
[C---:B------:R-:W-:Y:S01]  /*f070*/  HMMA.16816.F32 R32, R108.reuse, R34, RZ ;  /* 0x000000226c20723c */ /* 0x040fe200000018ff */
[----:B------:R-:W4:Y:S04]  /*f080*/  LDSM.16.M88.4 R60, [R139+0x4800] ;  /* 0x004800008b3c783b */ /* 0x000f280000000200 */
[----:B------:R-:W-:Y:S01]  /*f090*/  LDSM.16.M88.4 R72, [R146+0x2000] ;  /* 0x002000009248783b */ /* 0x000fe20000000200 */
[C---:B-1----:R-:W-:Y:S03]  /*f0a0*/  HMMA.16816.F32 R56, R108.reuse, R64, RZ ;  /* 0x000000406c38723c */ /* 0x042fe600000018ff */
[----:B------:R-:W-:Y:S03]  /*f0b0*/  LDSM.16.M88.4 R128, [R139+0x5000] ;  /* 0x005000008b80783b */ /* 0x000fe60000000200 */
[----:B------:R-:W-:Y:S01]  /*f0c0*/  HMMA.16816.F32 R64, R108, R66, RZ ;  /* 0x000000426c40723c */ /* 0x000fe200000018ff */
[----:B------:R-:W-:Y:S04]  /*f0d0*/  LDSM.16.M88.4 R68, [R132+0x800] ;  /* 0x000800008444783b */ /* 0x000fe80000000200 */
[----:B------:R-:W-:Y:S01]  /*f0e0*/  LDSM.16.M88.4 R80, [R132+0x1000] ;  /* 0x001000008450783b */ /* 0x000fe20000000200 */
[C---:B--2---:R-:W-:Y:S03]  /*f0f0*/  HMMA.16816.F32 R24, R20.reuse, R8, R24 ;  /* 0x000000081418723c */ /* 0x044fe60000001818 */
[----:B------:R-:W-:Y:S03]  /*f100*/  LDSM.16.M88.4 R116, [R145+0x6800] ;  /* 0x006800009174783b */ /* 0x000fe60000000200 */
[----:B------:R-:W-:Y:S01]  /*f110*/  HMMA.16816.F32 R32, R20, R10, R32 ;  /* 0x0000000a1420723c */ /* 0x000fe20000001820 */
[----:B------:R-:W-:Y:S04]  /*f120*/  LDSM.16.M88.4 R8, [R145+0x5800] ;  /* 0x005800009108783b */ /* 0x000fe80000000200 */
[----:B------:R-:W-:Y:S01]  /*f130*/  LDSM.16.M88.4 R112, [R139+0x6000] ;  /* 0x006000008b70783b */ /* 0x000fe20000000200 */
[----:B------:R-:W-:Y:S03]  /*f140*/  HMMA.16816.F32 R76, R108, R92, RZ ;  /* 0x0000005c6c4c723c */ /* 0x000fe600000018ff */
[----:B------:R-:W-:Y:S03]  /*f150*/  LDSM.16.M88.4 R160, [R143+0x1800] ;  /* 0x001800008fa0783b */ /* 0x000fe60000000200 */
[----:B------:R-:W-:Y:S01]  /*f160*/  HMMA.16816.F32 R56, R20, R44, R56 ;  /* 0x0000002c1438723c */ /* 0x000fe20000001838 */
[----:B------:R-:W-:Y:S04]  /*f170*/  LDSM.16.M88.4 R96, [R139+0x5800] ;  /* 0x005800008b60783b */ /* 0x000fe80000000200 */
[----:B------:R-:W0:Y:S01]  /*f180*/  LDGDEPBAR ;  /* 0x00000000000079af */ /* 0x000e220000000000 */
[C---:B---3--:R-:W-:Y:S06]  /*f190*/  HMMA.16816.F32 R24, R16.reuse, R4, R24 ;  /* 0x000000041018723c */ /* 0x048fec0000001818 */
[----:B------:R-:W-:Y:S01]  /*f1a0*/  HMMA.16816.F32 R32, R16, R6, R32 ;  /* 0x000000061020723c */ /* 0x000fe20000001820 */
[----:B------:R-:W1:Y:S05]  /*f1b0*/  LDSM.16.M88.4 R4, [R145+0x6000] ;  /* 0x006000009104783b */ /* 0x000e6a0000000200 */
[C---:B------:R-:W-:Y:S01]  /*f1c0*/  HMMA.16816.F32 R64, R20.reuse, R46, R64 ;  /* 0x0000002e1440723c */ /* 0x040fe20000001840 */
[----:B------:R-:W-:Y:S05]  /*f1d0*/  LDSM.16.M88.4 R44, [R143+0x2000] ;  /* 0x002000008f2c783b */ /* 0x000fea0000000200 */
[----:B----4-:R-:W-:Y:S06]  /*f1e0*/  HMMA.16816.F32 R76, R20, R28, R76 ;  /* 0x0000001c144c723c */ /* 0x010fec000000184c */
[C---:B------:R-:W-:Y:S06]  /*f1f0*/  HMMA.16816.F32 R24, R84.reuse, R12, R24 ;  /* 0x0000000c5418723c */ /* 0x040fec0000001818 */
[----:B------:R-:W-:Y:S01]  /*f200*/  HMMA.16816.F32 R32, R84, R14, R32 ;  /* 0x0000000e5420723c */ /* 0x000fe20000001820 */
[----:B------:R-:W2:Y:S05]  /*f210*/  LDSM.16.M88.4 R12, [R144+0x2000] ;  /* 0x00200000900c783b */ /* 0x000eaa0000000200 */
[C---:B------:R-:W-:Y:S06]  /*f220*/  HMMA.16816.F32 R56, R16.reuse, R60, R56 ;  /* 0x0000003c1038723c */ /* 0x040fec0000001838 */
[----:B------:R-:W-:Y:S01]  /*f230*/  HMMA.16816.F32 R64, R16, R62, R64 ;  /* 0x0000003e1040723c */ /* 0x000fe20000001840 */
[----:B------:R-:W-:Y:S05]  /*f240*/  LDSM.16.M88.4 R60, [R143+0x2800] ;  /* 0x002800008f3c783b */ /* 0x000fea0000000200 */
[----:B-1----:R-:W-:Y:S06]  /*f250*/  HMMA.16816.F32 R24, R72, R4, R24 ;  /* 0x000000044818723c */ /* 0x002fec0000001818 */
[C---:B------:R-:W-:Y:S06]  /*f260*/  HMMA.16816.F32 R92, R108.reuse, R94, RZ ;  /* 0x0000005e6c5c723c */ /* 0x040fec00000018ff */
[----:B------:R-:W-:Y:S06]  /*f270*/  HMMA.16816.F32 R88, R108, R8, RZ ;  /* 0x000000086c58723c */ /* 0x000fec00000018ff */
[----:B------:R-:W-:Y:S01]  /*f280*/  HMMA.16816.F32 R32, R72, R6, R32 ;  /* 0x000000064820723c */ /* 0x000fe20000001820 */
[----:B------:R-:W-:Y:S05]  /*f290*/  LDSM.16.M88.4 R4, [R141+0x2000] ;  /* 0x002000008d04783b */ /* 0x000fea0000000200 */
[----:B------:R-:W-:Y:S01]  /*f2a0*/  HMMA.16816.F32 R108, R108, R10, RZ ;  /* 0x0000000a6c6c723c */ /* 0x000fe200000018ff */
[----:B------:R-:W1:Y:S05]  /*f2b0*/  LDSM.16.M88.4 R8, [R142+0x2000] ;  /* 0x002000008e08783b */ /* 0x000e6a0000000200 */
[----:B------:R-:W-:Y:S06]  /*f2c0*/  HMMA.16816.F32 R76, R16, R128, R76 ;  /* 0x00000080104c723c */ /* 0x000fec000000184c */
[----:B------:R-:W-:Y:S01]  /*f2d0*/  HMMA.16816.F32 R56, R84, R68, R56 ;  /* 0x000000445438723c */ /* 0x000fe20000001838 */
[----:B------:R-:W-:-:S02]  /*f2e0*/  VIADD R129, R143, 0x3000 ;  /* 0x000030008f817836 */ /* 0x000fc40000000000 */
[----:B------:R-:W-:-:S03]  /*f2f0*/  VIADD R128, R143, 0x3800 ;  /* 0x000038008f807836 */ /* 0x000fc60000000000 */
[----:B--2---:R-:W-:Y:S06]  /*f300*/  HMMA.16816.F32 R24, R12, R44, R24 ;  /* 0x0000002c0c18723c */ /* 0x004fec0000001818 */
[----:B------:R-:W-:Y:S01]  /*f310*/  HMMA.16816.F32 R64, R84, R70, R64 ;  /* 0x000000465440723c */ /* 0x000fe20000001840 */
[----:B------:R-:W2:Y:S05]  /*f320*/  LDSM.16.M88.4 R68, [R145+0x7000] ;  /* 0x007000009144783b */ /* 0x000eaa0000000200 */
[----:B------:R-:W-:Y:S01]  /*f330*/  HMMA.16816.F32 R32, R12, R46, R32 ;  /* 0x0000002e0c20723c */ /* 0x000fe20000001820 */
[----:B------:R-:W-:Y:S05]  /*f340*/  LDSM.16.M88.4 R44, [R139+0x6800] ;  /* 0x006800008b2c783b */ /* 0x000fea0000000200 */
[----:B------:R-:W-:Y:S01]  /*f350*/  HMMA.16816.F32 R92, R20, R30, R92 ;  /* 0x0000001e145c723c */ /* 0x000fe2000000185c */
[----:B------:R-:W3:Y:S05]  /*f360*/  LDSM.16.M88.4 R28, [R132+0x2000] ;  /* 0x00200000841c783b */ /* 0x000eea0000000200 */
[----:B------:R-:W-:Y:S06]  /*f370*/  HMMA.16816.F32 R76, R84, R80, R76 ;  /* 0x00000050544c723c */ /* 0x000fec000000184c */
[----:B------:R-:W-:Y:S06]  /*f380*/  HMMA.16816.F32 R56, R72, R116, R56 ;  /* 0x000000744838723c */ /* 0x000fec0000001838 */
[----:B-1----:R-:W-:Y:S06]  /*f390*/  HMMA.16816.F32 R24, R8, R112, R24 ;  /* 0x000000700818723c */ /* 0x002fec0000001818 */
[----:B------:R-:W-:Y:S06]  /*f3a0*/  HMMA.16816.F32 R64, R72, R118, R64 ;  /* 0x000000764840723c */ /* 0x000fec0000001840 */
[C---:B------:R-:W-:Y:S06]  /*f3b0*/  HMMA.16816.F32 R88, R20.reuse, R160, R88 ;  /* 0x000000a01458723c */ /* 0x040fec0000001858 */
[----:B------:R-:W-:Y:S01]  /*f3c0*/  HMMA.16816.F32 R108, R20, R162, R108 ;  /* 0x000000a2146c723c */ /* 0x000fe2000000186c */
[----:B------:R-:W1:Y:S01]  /*f3d0*/  LDSM.16.M88.4 R20, [R143+0x3000] ;  /* 0x003000008f14783b */ /* 0x000e620000000200 */
[----:B------:R-:W-:-:S02]  /*f3e0*/  SHF.R.S32.HI R160, RZ, 0x2, R0 ;  /* 0x00000002ffa07819 */ /* 0x000fc40000011400 */
[----:B------:R-:W-:Y:S02]  /*f3f0*/  LOP3.LUT R0, R2, R37, RZ, 0xfc, !PT ;  /* 0x0000002502007212 */ /* 0x000fe400078efcff */
[----:B------:R-:W-:Y:S06]  /*f400*/  HMMA.16816.F32 R32, R8, R114, R32 ;  /* 0x000000720820723c */ /* 0x000fec0000001820 */
[----:B--2---:R-:W-:Y:S06]  /*f410*/  HMMA.16816.F32 R76, R72, R68, R76 ;  /* 0x00000044484c723c */ /* 0x004fec000000184c */
[----:B------:R-:W-:Y:S06]  /*f420*/  HMMA.16816.F32 R56, R12, R60, R56 ;  /* 0x0000003c0c38723c */ /* 0x000fec0000001838 */
[----:B---3--:R-:W-:Y:S06]  /*f430*/  HMMA.16816.F32 R24, R4, R28, R24 ;  /* 0x0000001c0418723c */ /* 0x008fec0000001818 */
[----:B------:R-:W-:Y:S01]  /*f440*/  HMMA.16816.F32 R64, R12, R62, R64 ;  /* 0x0000003e0c40723c */ /* 0x000fe20000001840 */
[----:B------:R-:W2:Y:S05]  /*f450*/  LDSM.16.M88.4 R60, [R132+0x1800] ;  /* 0x00180000843c783b */ /* 0x000eaa0000000200 */
[----:B------:R-:W-:Y:S01]  /*f460*/  HMMA.16816.F32 R32, R4, R30, R32 ;  /* 0x0000001e0420723c */ /* 0x000fe20000001820 */
[----:B------:R-:W3:Y:S05]  /*f470*/  LDSM.16.M88.4 R28, [R139+0x7000] ;  /* 0x007000008b1c783b */ /* 0x000eea0000000200 */
[C---:B------:R-:W-:Y:S06]  /*f480*/  HMMA.16816.F32 R92, R16.reuse, R130, R92 ;  /* 0x00000082105c723c */ /* 0x040fec000000185c */
[C---:B------:R-:W-:Y:S01]  /*f490*/  HMMA.16816.F32 R108, R16.reuse, R98, R108 ;  /* 0x00000062106c723c */ /* 0x040fe2000000186c */
[----:B------:R-:W-:Y:S01]  /*f4a0*/  FMUL.FTZ R36, R24, UR15 ;  /* 0x0000000f18247c20 */ /* 0x000fe20008410000 */
[----:B------:R-:W-:Y:S01]  /*f4b0*/  FMUL.FTZ R40, R25, UR15 ;  /* 0x0000000f19287c20 */ /* 0x000fe20008410000 */
[----:B------:R-:W-:Y:S01]  /*f4c0*/  FMUL.FTZ R38, R26, UR15 ;  /* 0x0000000f1a267c20 */ /* 0x000fe20008410000 */
[----:B------:R-:W-:Y:S01]  /*f4d0*/  FMUL.FTZ R42, R27, UR15 ;  /* 0x0000000f1b2a7c20 */ /* 0x000fe20008410000 */
[C---:B------:R-:W-:Y:S01]  /*f4e0*/  VIADD R131, R143.reuse, 0x2000 ;  /* 0x000020008f837836 */ /* 0x040fe20000000000 */
[----:B------:R-:W-:Y:S01]  /*f4f0*/  HMMA.16816.F32 R88, R16, R96, R88 ;  /* 0x000000601058723c */ /* 0x000fe20000001858 */
[----:B------:R-:W4:Y:S01]  /*f500*/  LDSM.16.M88.4 R24, [R145+0x7800] ;  /* 0x007800009118783b */ /* 0x000f220000000200 */
[----:B------:R-:W-:Y:S01]  /*f510*/  MUFU.TANH R40, R40 ;  /* 0x0000002800287308 */ /* 0x000fe20000002400 */
[----:B------:R-:W-:-:S02]  /*f520*/  VIADD R130, R143, 0x2800 ;  /* 0x000028008f827836 */ /* 0x000fc40000000000 */
[----:B------:R-:W4:Y:S01]  /*f530*/  LDSM.16.M88.4 R16, [R132+0x2800] ;  /* 0x002800008410783b */ /* 0x000f220000000200 */
[----:B-1----:R-:W-:Y:S01]  /*f540*/  HMMA.16816.F32 R76, R12, R20, R76 ;  /* 0x000000140c4c723c */ /* 0x002fe2000000184c */
[----:B------:R-:W-:Y:S01]  /*f550*/  FMUL.FTZ R43, R32, UR15 ;  /* 0x0000000f202b7c20 */ /* 0x000fe20008410000 */
[----:B------:R-:W-:Y:S01]  /*f560*/  FMUL.FTZ R49, R33, UR15 ;  /* 0x0000000f21317c20 */ /* 0x000fe20008410000 */
[----:B------:R-:W-:Y:S01]  /*f570*/  FMUL.FTZ R51, R34, UR15 ;  /* 0x0000000f22337c20 */ /* 0x000fe20008410000 */
[----:B------:R-:W-:Y:S02]  /*f580*/  MUFU.TANH R42, R42 ;  /* 0x0000002a002a7308 */ /* 0x000fe40000002400 */
[C---:B------:R-:W-:Y:S06]  /*f590*/  HMMA.16816.F32 R92, R84.reuse, R82, R92 ;  /* 0x00000052545c723c */ /* 0x040fec000000185c */
[C---:B--2---:R-:W-:Y:S01]  /*f5a0*/  HMMA.16816.F32 R108, R84.reuse, R62, R108 ;  /* 0x0000003e546c723c */ /* 0x044fe2000000186c */
[----:B------:R-:W1:Y:S05]  /*f5b0*/  MUFU.TANH R43, R43 ;  /* 0x0000002b002b7308 */ /* 0x000e6a0000002400 */
[----:B------:R-:W-:Y:S03]  /*f5c0*/  HMMA.16816.F32 R88, R84, R60, R88 ;  /* 0x0000003c5458723c */ /* 0x000fe60000001858 */
[----:B------:R-:W2:Y:S03]  /*f5d0*/  MUFU.TANH R51, R51 ;  /* 0x0000003300337308 */ /* 0x000ea60000002400 */
[C---:B---3--:R-:W-:Y:S05]  /*f5e0*/  HMMA.16816.F32 R76, R8.reuse, R28, R76 ;  /* 0x0000001c084c723c */ /* 0x048fea000000184c */
[----:B------:R-:W3:Y:S01]  /*f5f0*/  MUFU.TANH R49, R49 ;  /* 0x0000003100317308 */ /* 0x000ee20000002400 */
[----:B------:R-:W-:Y:S01]  /*f600*/  HMMA.16816.F32 R56, R8, R44, R56 ;  /* 0x0000002c0838723c */ /* 0x000fe20000001838 */
[----:B------:R-:W-:-:S02]  /*f610*/  FMUL.FTZ R28, R35, UR15 ;  /* 0x0000000f231c7c20 */ /* 0x000fc40008410000 */
[----:B------:R-:W1:Y:S03]  /*f620*/  LDSM.16.M88.4 R32, [R143+0x3800] ;  /* 0x003800008f20783b */ /* 0x000e660000000200 */
[----:B------:R-:W-:Y:S01]  /*f630*/  HMMA.16816.F32 R64, R8, R46, R64 ;  /* 0x0000002e0840723c */ /* 0x000fe20000001840 */
[----:B------:R-:W2:Y:S01]  /*f640*/  LDSM.16.M88.4 R44, [R132+0x3000] ;  /* 0x00300000842c783b */ /* 0x000ea20000000200 */
[----:B------:R-:W3:Y:S04]  /*f650*/  MUFU.TANH R28, R28 ;  /* 0x0000001c001c7308 */ /* 0x000ee80000002400 */
[C---:B------:R-:W-:Y:S04]  /*f660*/  HMMA.16816.F32 R92, R72.reuse, R70, R92 ;  /* 0x00000046485c723c */ /* 0x040fe8000000185c */
[----:B------:R-:W-:Y:S02]  /*f670*/  MUFU.TANH R36, R36 ;  /* 0x0000002400247308 */ /* 0x000fe40000002400 */
[C---:B----4-:R-:W-:Y:S06]  /*f680*/  HMMA.16816.F32 R108, R72.reuse, R26, R108 ;  /* 0x0000001a486c723c */ /* 0x050fec000000186c */
[----:B------:R-:W-:Y:S01]  /*f690*/  HMMA.16816.F32 R88, R72, R24, R88 ;  /* 0x000000184858723c */ /* 0x000fe20000001858 */
[----:B------:R-:W-:Y:S01]  /*f6a0*/  IMAD R27, R52, 0x10, R54 ;  /* 0x00000010341b7824 */ /* 0x000fe200078e0236 */
[----:B------:R-:W-:Y:S04]  /*f6b0*/  MUFU.TANH R38, R38 ;  /* 0x0000002600267308 */ /* 0x000fe80000002400 */
[----:B------:R-:W-:Y:S01]  /*f6c0*/  HMMA.16816.F32 R56, R4, R16, R56 ;  /* 0x000000100438723c */ /* 0x000fe20000001838 */
[----:B------:R-:W-:-:S04]  /*f6d0*/  IADD3 R27, R27, 0x1, R160 ;  /* 0x000000011b1b7810 */ /* 0x000fc80007ffe0a0 */
[----:B------:R-:W-:Y:S01]  /*f6e0*/  IADD3 R161, R48, R27, -R151 ;  /* 0x0000001b30a17210 */ /* 0x000fe20007ffe897 */
[----:B------:R-:W-:Y:S01]  /*f6f0*/  HMMA.16816.F32 R64, R4, R18, R64 ;  /* 0x000000120440723c */ /* 0x000fe20000001840 */
[----:B------:R-:W4:Y:S03]  /*f700*/  LDSM.16.M88.4 R16, [R139+0x7800] ;  /* 0x007800008b10783b */ /* 0x000f260000000200 */
[----:B------:R-:W-:Y:S02]  /*f710*/  VIADD R161, R161, UR14 ;  /* 0x0000000ea1a17c36 */ /* 0x000fe40008000000 */
[----:B------:R-:W-:Y:S01]  /*f720*/  HMMA.16816.F32 R92, R12, R22, R92 ;  /* 0x000000160c5c723c */ /* 0x000fe2000000185c */
[----:B------:R-:W3:Y:S01]  /*f730*/  LDSM.16.M88.4 R20, [R132+0x3800] ;  /* 0x003800008414783b */ /* 0x000ee20000000200 */
[----:B------:R-:W-:-:S04]  /*f740*/  DEPBAR.LE SB0, 0x0 ;  /* 0x000080000000791a */ /* 0x000fc80000000000 */
[----:B-1----:R-:W-:Y:S01]  /*f750*/  HMMA.16816.F32 R108, R12, R34, R108 ;  /* 0x000000220c6c723c */ /* 0x002fe2000000186c */
[C---:B------:R-:W-:Y:S02]  /*f760*/  VIMNMX R105, R161.reuse, R48, PT ;  /* 0x00000030a1697248 */ /* 0x040fe40003fe0100 */
[----:B------:R-:W-:-:S03]  /*f770*/  VIADDMNMX R161, R161, 0x8, R48, PT ;  /* 0x00000008a1a17846 */ /* 0x000fc60003800130 */
[----:B------:R-:W-:Y:S01]  /*f780*/  HMMA.16816.F32 R88, R12, R32, R88 ;  /* 0x000000200c58723c */ /* 0x000fe20000001858 */
[----:B------:R-:W-:Y:S01]  /*f790*/  FMUL.FTZ R29, R56, UR15 ;  /* 0x0000000f381d7c20 */ /* 0x000fe20008410000 */
[----:B------:R-:W-:Y:S01]  /*f7a0*/  FMUL.FTZ R24, R58, UR15 ;  /* 0x0000000f3a187c20 */ /* 0x000fe20008410000 */
[----:B------:R-:W-:Y:S01]  /*f7b0*/  FMUL.FTZ R55, R57, UR15 ;  /* 0x0000000f39377c20 */ /* 0x000fe20008410000 */
[----:B------:R-:W-:Y:S02]  /*f7c0*/  FMUL.FTZ R25, R59, UR15 ;  /* 0x0000000f3b197c20 */ /* 0x000fe40008410000 */
[----:B--2---:R-:W-:Y:S01]  /*f7d0*/  HMMA.16816.F32 R76, R4, R44, R76 ;  /* 0x0000002c044c723c */ /* 0x004fe2000000184c */
[----:B------:R-:W1:Y:S01]  /*f7e0*/  MUFU.TANH R29, R29 ;  /* 0x0000001d001d7308 */ /* 0x000e620000002400 */
[----:B------:R-:W-:-:S04]  /*f7f0*/  FMUL.FTZ R32, R67, UR15 ;  /* 0x0000000f43207c20 */ /* 0x000fc80008410000 */
[C---:B------:R-:W-:Y:S01]  /*f800*/  HMMA.16816.F32 R92, R8.reuse, R30, R92 ;  /* 0x0000001e085c723c */ /* 0x040fe2000000185c */
[----:B------:R-:W-:Y:S02]  /*f810*/  FMUL.FTZ R44, R64, UR15 ;  /* 0x0000000f402c7c20 */ /* 0x000fe40008410000 */
[----:B------:R-:W2:Y:S04]  /*f820*/  MUFU.TANH R24, R24 ;  /* 0x0000001800187308 */ /* 0x000ea80000002400 */
[----:B------:R-:W-:Y:S01]  /*f830*/  FMUL.FTZ R31, R66, UR15 ;  /* 0x0000000f421f7c20 */ /* 0x000fe20008410000 */
[----:B------:R-:W-:Y:S01]  /*f840*/  FMUL.FTZ R30, R65, UR15 ;  /* 0x0000000f411e7c20 */ /* 0x000fe20008410000 */
[C---:B----4-:R-:W-:Y:S02]  /*f850*/  HMMA.16816.F32 R108, R8.reuse, R18, R108 ;  /* 0x00000012086c723c */ /* 0x050fe4000000186c */
[----:B------:R-:W4:Y:S04]  /*f860*/  MUFU.TANH R55, R55 ;  /* 0x0000003700377308 */ /* 0x000f280000002400 */
[----:B------:R-:W-:Y:S03]  /*f870*/  HMMA.16816.F32 R88, R8, R16, R88 ;  /* 0x000000100858723c */ /* 0x000fe60000001858 */
[----:B------:R-:W-:Y:S01]  /*f880*/  FMUL.FTZ R77, R77, UR15 ;  /* 0x0000000f4d4d7c20 */ /* 0x000fe20008410000 */
[----:B------:R-:W-:Y:S01]  /*f890*/  FMUL.FTZ R79, R79, UR15 ;  /* 0x0000000f4f4f7c20 */ /* 0x000fe20008410000 */
[----:B------:R-:W4:Y:S01]  /*f8a0*/  MUFU.TANH R25, R25 ;  /* 0x0000001900197308 */ /* 0x000f220000002400 */
[----:B------:R-:W-:Y:S01]  /*f8b0*/  FMUL.FTZ R76, R76, UR15 ;  /* 0x0000000f4c4c7c20 */ /* 0x000fe20008410000 */
[----:B------:R-:W-:Y:S01]  /*f8c0*/  FMUL.FTZ R78, R78, UR15 ;  /* 0x0000000f4e4e7c20 */ /* 0x000fe20008410000 */
[----:B------:R-:W-:Y:S01]  /*f8d0*/  IMAD.SHL.U32 R16, R50, 0x2, RZ ;  /* 0x0000000232107824 */ /* 0x000fe200078e00ff */
[----:B------:R-:W-:Y:S04]  /*f8e0*/  HMMA.16816.F32 R92, R4, R46, R92 ;  /* 0x0000002e045c723c */ /* 0x000fe8000000185c */
[----:B------:R-:W4:Y:S01]  /*f8f0*/  MUFU.TANH R44, R44 ;  /* 0x0000002c002c7308 */ /* 0x000f220000002400 */
[----:B------:R-:W-:-:S05]  /*f900*/  LOP3.LUT R16, R16, 0x6, RZ, 0xc0, !PT ;  /* 0x0000000610107812 */ /* 0x000fca00078ec0ff */
[----:B------:R-:W-:Y:S01]  /*f910*/  IMAD.IADD R2, R3, 0x1, R16 ;  /* 0x0000000103027824 */ /* 0x000fe200078e0210 */
[C---:B---3--:R-:W-:Y:S01]  /*f920*/  HMMA.16816.F32 R108, R4.reuse, R22, R108 ;  /* 0x00000016046c723c */ /* 0x048fe2000000186c */
[----:B------:R-:W3:Y:S02]  /*f930*/  MUFU.TANH R31, R31 ;  /* 0x0000001f001f7308 */ /* 0x000ee40000002400 */
[C---:B------:R-:W-:Y:S02]  /*f940*/  VIADD R12, R2.reuse, 0x1 ;  /* 0x00000001020c7836 */ /* 0x040fe40000000000 */
[C---:B------:R-:W-:Y:S01]  /*f950*/  VIADD R14, R2.reuse, 0x8 ;  /* 0x00000008020e7836 */ /* 0x040fe20000000000 */
[----:B------:R-:W-:Y:S01]  /*f960*/  HMMA.16816.F32 R88, R4, R20, R88 ;  /* 0x000000140458723c */ /* 0x000fe20000001858 */
[----:B------:R-:W-:Y:S01]  /*f970*/  VIADD R10, R2, 0x11 ;  /* 0x00000011020a7836 */ /* 0x000fe20000000000 */
[----:B------:R-:W-:Y:S01]  /*f980*/  ISETP.GE.AND P5, PT, R12, R105, PT ;  /* 0x000000690c00720c */ /* 0x000fe20003fa6270 */
[----:B------:R-:W-:Y:S01]  /*f990*/  VIADD R8, R2, 0x18 ;  /* 0x0000001802087836 */ /* 0x000fe20000000000 */
[----:B------:R-:W-:Y:S01]  /*f9a0*/  ISETP.GE.AND P0, PT, R12, R161, PT ;  /* 0x000000a10c00720c */ /* 0x000fe20003f06270 */
[----:B------:R-:W-:Y:S01]  /*f9b0*/  VIADD R12, R2, 0x9 ;  /* 0x00000009020c7836 */ /* 0x000fe20000000000 */
[C---:B------:R-:W-:Y:S01]  /*f9c0*/  ISETP.GE.AND P1, PT, R14.reuse, R105, PT ;  /* 0x000000690e00720c */ /* 0x040fe20003f26270 */
[----:B------:R-:W3:Y:S01]  /*f9d0*/  MUFU.TANH R30, R30 ;  /* 0x0000001e001e7308 */ /* 0x000ee20000002400 */
[----:B------:R-:W-:Y:S01]  /*f9e0*/  ISETP.GE.AND P2, PT, R14, R161, PT ;  /* 0x000000a10e00720c */ /* 0x000fe20003f46270 */
[----:B------:R-:W-:Y:S01]  /*f9f0*/  VIADD R14, R2, 0x10 ;  /* 0x00000010020e7836 */ /* 0x000fe20000000000 */
[C---:B------:R-:W-:Y:S01]  /*fa00*/  ISETP.GE.AND P6, PT, R12.reuse, R105, PT ;  /* 0x000000690c00720c */ /* 0x040fe20003fc6270 */
[----:B------:R-:W-:Y:S01]  /*fa10*/  FMUL.FTZ R93, R93, UR15 ;  /* 0x0000000f5d5d7c20 */ /* 0x000fe20008410000 */
[----:B------:R-:W-:Y:S01]  /*fa20*/  ISETP.GE.AND P4, PT, R12, R161, PT ;  /* 0x000000a10c00720c */ /* 0x000fe20003f86270 */
[----:B------:R-:W-:Y:S01]  /*fa30*/  VIADD R4, R2, 0x21 ;  /* 0x0000002102047836 */ /* 0x000fe20000000000 */
[----:B------:R-:W-:Y:S01]  /*fa40*/  FSEL R43, R43, -INF , !P1 ;  /* 0xff8000002b2b7808 */ /* 0x000fe20004800000 */
[----:B------:R-:W3:Y:S01]  /*fa50*/  MUFU.TANH R32, R32 ;  /* 0x0000002000207308 */ /* 0x000ee20000002400 */
[----:B------:R-:W-:Y:S01]  /*fa60*/  FSEL R12, R51, -INF , !P2 ;  /* 0xff800000330c7808 */ /* 0x000fe20005000000 */
[----:B------:R-:W-:Y:S01]  /*fa70*/  FMUL.FTZ R92, R92, UR15 ;  /* 0x0000000f5c5c7c20 */ /* 0x000fe20008410000 */
[----:B------:R-:W-:Y:S01]  /*fa80*/  ISETP.GE.AND P1, PT, R10, R105, PT ;  /* 0x000000690a00720c */ /* 0x000fe20003f26270 */
[----:B------:R-:W-:Y:S01]  /*fa90*/  FMUL.FTZ R108, R108, UR15 ;  /* 0x0000000f6c6c7c20 */ /* 0x000fe20008410000 */
[----:B------:R-:W-:Y:S01]  /*faa0*/  ISETP.GE.AND P2, PT, R10, R161, PT ;  /* 0x000000a10a00720c */ /* 0x000fe20003f46270 */
[----:B------:R-:W-:Y:S01]  /*fab0*/  FMUL.FTZ R94, R94, UR15 ;  /* 0x0000000f5e5e7c20 */ /* 0x000fe20008410000 */
[----:B------:R-:W-:Y:S01]  /*fac0*/  FSEL R49, R49, -INF , !P6 ;  /* 0xff80000031317808 */ /* 0x000fe20007000000 */
[----:B------:R-:W3:Y:S01]  /*fad0*/  MUFU.TANH R167, R77 ;  /* 0x0000004d00a77308 */ /* 0x000ee20000002400 */
[----:B------:R-:W-:Y:S01]  /*fae0*/  FSEL R10, R28, -INF , !P4 ;  /* 0xff8000001c0a7808 */ /* 0x000fe20006000000 */
[----:B------:R-:W-:Y:S01]  /*faf0*/  FMUL.FTZ R88, R88, UR15 ;  /* 0x0000000f58587c20 */ /* 0x000fe20008410000 */
[----:B------:R-:W-:Y:S01]  /*fb00*/  FSEL R13, R40, -INF , !P5 ;  /* 0xff800000280d7808 */ /* 0x000fe20006800000 */
[----:B------:R-:W-:Y:S01]  /*fb10*/  FMUL.FTZ R90, R90, UR15 ;  /* 0x0000000f5a5a7c20 */ /* 0x000fe20008410000 */
[----:B------:R-:W-:Y:S01]  /*fb20*/  FSEL R42, R42, -INF , !P0 ;  /* 0xff8000002a2a7808 */ /* 0x000fe20004000000 */
        /* <DEDUP_REMOVED lines=9> */
[----:B-1----:R-:W-:Y:S01]  /*fbc0*/  FSEL R29, R29, -INF , !P5 ;  /* 0xff8000001d1d7808 */ /* 0x002fe20006800000 */
[----:B------:R-:W1:Y:S01]  /*fbd0*/  MUFU.TANH R169, R76 ;  /* 0x0000004c00a97308 */ /* 0x000e620000002400 */
[----:B--2---:R-:W-:Y:S01]  /*fbe0*/  FSEL R24, R24, -INF , !P0 ;  /* 0xff80000018187808 */ /* 0x004fe20004000000 */
[----:B------:R-:W-:Y:S01]  /*fbf0*/  FMUL.FTZ R89, R89, UR15 ;  /* 0x0000000f59597c20 */ /* 0x000fe20008410000 */
[C---:B------:R-:W-:Y:S01]  /*fc00*/  ISETP.GE.AND P5, PT, R8.reuse, R105, PT ;  /* 0x000000690800720c */ /* 0x040fe20003fa6270 */
[----:B------:R-:W-:Y:S01]  /*fc10*/  FMUL.FTZ R91, R91, UR15 ;  /* 0x0000000f5b5b7c20 */ /* 0x000fe20008410000 */
[----:B------:R-:W-:Y:S01]  /*fc20*/  ISETP.GE.AND P0, PT, R8, R161, PT ;  /* 0x000000a10800720c */ /* 0x000fe20003f06270 */
[----:B------:R-:W-:Y:S01]  /*fc30*/  FMUL.FTZ R109, R109, UR15 ;  /* 0x0000000f6d6d7c20 */ /* 0x000fe20008410000 */
[----:B----4-:R-:W-:Y:S01]  /*fc40*/  FSEL R55, R55, -INF , !P1 ;  /* 0xff80000037377808 */ /* 0x010fe20004800000 */
[----:B------:R-:W-:Y:S01]  /*fc50*/  MUFU.TANH R123, R93 ;  /* 0x0000005d007b7308 */ /* 0x000fe20000002400 */
[----:B------:R-:W-:Y:S01]  /*fc60*/  FSEL R8, R25, -INF , !P2 ;  /* 0xff80000019087808 */ /* 0x000fe20005000000 */
[----:B------:R-:W-:Y:S01]  /*fc70*/  FMUL.FTZ R110, R110, UR15 ;  /* 0x0000000f6e6e7c20 */ /* 0x000fe20008410000 */
[C---:B------:R-:W-:Y:S01]  /*fc80*/  ISETP.GE.AND P1, PT, R14.reuse, R105, PT ;  /* 0x000000690e00720c */ /* 0x040fe20003f26270 */
[----:B------:R-:W-:Y:S01]  /*fc90*/  FMUL.FTZ R111, R111, UR15 ;  /* 0x0000000f6f6f7c20 */ /* 0x000fe20008410000 */
[----:B------:R-:W-:Y:S01]  /*fca0*/  ISETP.GE.AND P2, PT, R14, R161, PT ;  /* 0x000000a10e00720c */ /* 0x000fe20003f46270 */
[----:B------:R-:W-:Y:S01]  /*fcb0*/  VIADD R14, R2, 0x28 ;  /* 0x00000028020e7836 */ /* 0x000fe20000000000 */
[----:B------:R-:W-:Y:S01]  /*fcc0*/  FSEL R5, R44, -INF , !P6 ;  /* 0xff8000002c057808 */ /* 0x000fe20007000000 */
[----:B------:R-:W2:Y:S01]  /*fcd0*/  MUFU.TANH R170, R78 ;  /* 0x0000004e00aa7308 */ /* 0x000ea20000002400 */
[----:B---3--:R-:W-:-:S02]  /*fce0*/  FSEL R6, R31, -INF , !P4 ;  /* 0xff8000001f067808 */ /* 0x008fc40006000000 */
[C---:B------:R-:W-:Y:S02]  /*fcf0*/  ISETP.GE.AND P6, PT, R4.reuse, R105, PT ;  /* 0x000000690400720c */ /* 0x040fe40003fc6270 */
[----:B------:R-:W-:Y:S02]  /*fd00*/  ISETP.GE.AND P4, PT, R4, R161, PT ;  /* 0x000000a10400720c */ /* 0x000fe40003f86270 */
[----:B------:R-:W-:Y:S01]  /*fd10*/  FSEL R7, R30, -INF , !P5 ;  /* 0xff8000001e077808 */ /* 0x000fe20006800000 */
[----:B------:R-:W3:Y:S01]  /*fd20*/  MUFU.TANH R121, R108 ;  /* 0x0000006c00797308 */ /* 0x000ee20000002400 */
[----:B------:R-:W-:Y:S02]  /*fd30*/  FSEL R4, R32, -INF , !P0 ;  /* 0xff80000020047808 */ /* 0x000fe40004000000 */
[C---:B------:R-:W-:Y:S02]  /*fd40*/  ISETP.GE.AND P5, PT, R14.reuse, R105, PT ;  /* 0x000000690e00720c */ /* 0x040fe40003fa6270 */
[----:B------:R-:W-:Y:S01]  /*fd50*/  ISETP.GE.AND P0, PT, R14, R161, PT ;  /* 0x000000a10e00720c */ /* 0x000fe20003f06270 */
[----:B------:R-:W-:Y:S01]  /*fd60*/  VIADD R14, R2, 0x30 ;  /* 0x00000030020e7836 */ /* 0x000fe20000000000 */
[----:B------:R-:W-:Y:S01]  /*fd70*/  FSEL R167, R167, -INF , !P6 ;  /* 0xff800000a7a77808 */ /* 0x000fe20007000000 */
[----:B------:R-:W4:Y:S01]  /*fd80*/  MUFU.TANH R125, R88 ;  /* 0x00000058007d7308 */ /* 0x000f220000002400 */
[----:B------:R-:W-:-:S02]  /*fd90*/  FSEL R164, R164, -INF , !P4 ;  /* 0xff800000a4a47808 */ /* 0x000fc40006000000 */
[----:B-1----:R-:W-:Y:S02]  /*fda0*/  FSEL R169, R169, -INF , !P1 ;  /* 0xff800000a9a97808 */ /* 0x002fe40004800000 */
[C---:B------:R-:W-:Y:S02]  /*fdb0*/  ISETP.GE.AND P6, PT, R14.reuse, R105, PT ;  /* 0x000000690e00720c */ /* 0x040fe40003fc6270 */
[----:B------:R-:W-:Y:S01]  /*fdc0*/  ISETP.GE.AND P4, PT, R14, R161, PT ;  /* 0x000000a10e00720c */ /* 0x000fe20003f86270 */
[----:B------:R-:W1:Y:S01]  /*fdd0*/  MUFU.TANH R118, R90 ;  /* 0x0000005a00767308 */ /* 0x000e620000002400 */
[----:B------:R-:W-:Y:S01]  /*fde0*/  ISETP.GE.AND P1, PT, R16, R105, PT ;  /* 0x000000691000720c */ /* 0x000fe20003f26270 */
[----:B------:R-:W-:Y:S01]  /*fdf0*/  VIADD R14, R2, 0x38 ;  /* 0x00000038020e7836 */ /* 0x000fe20000000000 */
[----:B--2---:R-:W-:Y:S02]  /*fe00*/  FSEL R170, R170, -INF , !P2 ;  /* 0xff800000aaaa7808 */ /* 0x004fe40005000000 */
[----:B------:R-:W-:-:S02]  /*fe10*/  FSEL R123, R123, -INF , !P1 ;  /* 0xff8000007b7b7808 */ /* 0x000fc40004800000 */
[----:B------:R-:W-:Y:S01]  /*fe20*/  ISETP.GE.AND P1, PT, R14, R105, PT ;  /* 0x000000690e00720c */ /* 0x000fe20003f26270 */
[----:B------:R-:W2:Y:S01]  /*fe30*/  MUFU.TANH R163, R92 ;  /* 0x0000005c00a37308 */ /* 0x000ea20000002400 */
[----:B------:R-:W-:Y:S01]  /*fe40*/  ISETP.GE.AND P2, PT, R16, R161, PT ;  /* 0x000000a11000720c */ /* 0x000fe20003f46270 */
[----:B------:R-:W-:Y:S01]  /*fe50*/  VIADD R16, R2, 0x31 ;  /* 0x0000003102107836 */ /* 0x000fe20000000000 */
[----:B---3--:R-:W-:Y:S02]  /*fe60*/  FSEL R121, R121, -INF , !P1 ;  /* 0xff80000079797808 */ /* 0x008fe40004800000 */
[----:B------:R-:W-:Y:S02]  /*fe70*/  ISETP.GE.AND P1, PT, R104, 0x2, PT ;  /* 0x000000026800780c */ /* 0x000fe40003f26270 */
[----:B----4-:R-:W-:Y:S01]  /*fe80*/  FSEL R125, R125, -INF , !P6 ;  /* 0xff8000007d7d7808 */ /* 0x010fe20007000000 */
[----:B------:R-:W3:Y:S01]  /*fe90*/  MUFU.TANH R168, R94 ;  /* 0x0000005e00a87308 */ /* 0x000ee20000002400 */
[----:B-1----:R-:W-:-:S02]  /*fea0*/  FSEL R118, R118, -INF , !P4 ;  /* 0xff80000076767808 */ /* 0x002fc40006000000 */
[C---:B------:R-:W-:Y:S02]  /*feb0*/  ISETP.GE.AND P6, PT, R2.reuse, R105, PT ;  /* 0x000000690200720c */ /* 0x040fe40003fc6270 */
[C---:B------:R-:W-:Y:S01]  /*fec0*/  ISETP.GE.AND P4, PT, R2.reuse, R161, PT ;  /* 0x000000a10200720c */ /* 0x040fe20003f86270 */
[----:B------:R-:W-:Y:S01]  /*fed0*/  VIADD R2, R2, 0x39 ;  /* 0x0000003902027836 */ /* 0x000fe20000000000 */
[----:B------:R-:W-:Y:S01]  /*fee0*/  FSEL R9, R36, -INF , !P6 ;  /* 0xff80000024097808 */ /* 0x000fe20007000000 */
[----:B------:R-:W1:Y:S01]  /*fef0*/  MUFU.TANH R166, R95 ;  /* 0x0000005f00a67308 */ /* 0x000e620000002400 */
[----:B--2---:R-:W-:Y:S02]  /*ff00*/  FSEL R163, R163, -INF , !P5 ;  /* 0xff800000a3a37808 */ /* 0x004fe40006800000 */
[----:B------:R-:W-:Y:S02]  /*ff10*/  ISETP.GE.AND P5, PT, R16, R105, PT ;  /* 0x000000691000720c */ /* 0x000fe40003fa6270 */
[----:B------:R-:W-:-:S03]  /*ff20*/  FSEL R38, R38, -INF , !P4 ;  /* 0xff80000026267808 */ /* 0x000fc60006000000 */
[----:B------:R-:W2:Y:S01]  /*ff30*/  MUFU.TANH R124, R89 ;  /* 0x00000059007c7308 */ /* 0x000ea20000002400 */
[----:B---3--:R-:W-:Y:S01]  /*ff40*/  FSEL R168, R168, -INF , !P0 ;  /* 0xff800000a8a87808 */ /* 0x008fe20004000000 */
[----:B------:R-:W-:Y:S01]  /*ff50*/  BAR.SYNC.DEFER_BLOCKING 0x0 ;  /* 0x0000000000007b1d */ /* 0x000fe20000010000 */
        /* <DEDUP_REMOVED lines=12> */
[----:B--2---:R-:W-:Y:S02]  /*10020*/  FSEL R116, R116, -INF , !P2 ;  /* 0xff80000074747808 */ /* 0x004fe40005000000 */
[----:B---3--:R-:W-:Y:S01]  /*10030*/  FSEL R114, R114, -INF , !P0 ;  /* 0xff80000072727808 */ /* 0x008fe20004000000 */
        /* <DEDUP_REMOVED lines=62> */
.L_x_5922:
[----:B------:R-:W1:Y:S02]  /*10420*/  LDC R11, c[0x0][0x248] ;  /* 0x00009200ff0b7b82 */ /* 0x000e640000000800 */
[----:B-1----:R-:W-:-:S04]  /*10430*/  LEA R11, -R11, RZ, 0x6 ;  /* 0x000000ff0b0b7211 */ /* 0x002fc800078e31ff */
[----:B------:R-:W-:-:S07]  /*10440*/  SHF.R.S32.HI R2, RZ, 0x1f, R11 ;  /* 0x0000001fff027819 */ /* 0x000fce000001140b */
.L_x_5923:
        /* <DEDUP_REMOVED lines=75> */
.L_x_5921:
        /* <DEDUP_REMOVED lines=24> */
[----:B------:R-:W-:-:S02]  /*10a80*/  LEA R140, R0, UR4, 0x1 ;  /* 0x00000004008c7c11 */ /* 0x000fc4000f8e08ff */
[----:B------:R-:W-:Y:S02]  /*10a90*/  FMNMX.FTZ R2, R124, R11, !PT ;  /* 0x0000000b7c027209 */ /* 0x000fe40007810000 */
[----:B------:R-:W-:Y:S01]  /*10aa0*/  LEA R138, R41, R140, 0x1 ;  /* 0x0000008c298a7211 */ /* 0x000fe200078e08ff */
[----:B------:R-:W-:Y:S01]  /*10ab0*/  LDSM.16.MT88.4 R92, [R140+0x8000] ;  /* 0x008000008c5c783b */ /* 0x000fe20000004200 */
[----:B------:R-:W-:Y:S02]  /*10ac0*/  FMNMX.FTZ R15, R121, R2, !PT ;  /* 0x00000002790f7209 */ /* 0x000fe40007810000 */
[----:B------:R-:W-:Y:S01]  /*10ad0*/  FMNMX.FTZ R2, R118, R3, !PT ;  /* 0x0000000376027209 */ /* 0x000fe20007810000 */
[----:B------:R-:W-:Y:S01]  /*10ae0*/  LDSM.16.MT88.4 R84, [R138+0x8000] ;  /* 0x008000008a54783b */ /* 0x000fe20000004200 */
[----:B------:R-:W-:Y:S02]  /*10af0*/  FMNMX.FTZ R15, R120, R15, !PT ;  /* 0x0000000f780f7209 */ /* 0x000fe40007810000 */
[----:B------:R-:W-:-:S02]  /*10b00*/  FMNMX.FTZ R11, R117, R2, !PT ;  /* 0x00000002750b7209 */ /* 0x000fc40007810000 */
[C---:B------:R-:W-:Y:S01]  /*10b10*/  LEA R136, R39.reuse, R138, 0x1 ;  /* 0x0000008a27887211 */ /* 0x040fe200078e08ff */
[----:B------:R-:W1:Y:S01]  /*10b20*/  SHFL.BFLY PT, R14, R15, 0x2, 0x1f ;  /* 0x0c401f000f0e7f89 */ /* 0x000e6200000e0000 */
[----:B------:R-:W-:Y:S02]  /*10b30*/  FMNMX.FTZ R11, R116, R11, !PT ;  /* 0x0000000b740b7209 */ /* 0x000fe40007810000 */
[----:B------:R-:W-:Y:S01]  /*10b40*/  LEA R137, R39, R140, 0x1 ;  /* 0x0000008c27897211 */ /* 0x000fe200078e08ff */
[----:B------:R-:W-:Y:S01]  /*10b50*/  LDSM.16.MT88.4 R68, [R136+0x8000] ;  /* 0x008000008844783b */ /* 0x000fe20000004200 */
[----:B------:R-:W-:-:S03]  /*10b60*/  FMNMX.FTZ R11, R114, R11, !PT ;  /* 0x0000000b720b7209 */ /* 0x000fc60007810000 */
[----:B------:R-:W-:Y:S04]  /*10b70*/  LDSM.16.MT88.4 R76, [R137+0x8000] ;  /* 0x00800000894c783b */ /* 0x000fe80000004200 */
[----:B------:R-:W-:Y:S04]  /*10b80*/  SHFL.BFLY PT, R2, R11, 0x2, 0x1f ;  /* 0x0c401f000b027f89 */ /* 0x000fe800000e0000 */
        /* <DEDUP_REMOVED lines=35> */
[--C-:B------:R-:W-:Y:S01]  /*10dc0*/  FFMA.FTZ R111, R12, UR8, -R119.reuse ;  /* 0x000000080c6f7c23 */ /* 0x100fe20008010877 */
[--C-:B------:R-:W-:Y:S01]  /*10dd0*/  FFMA.FTZ R108, R10, UR8, -R119.reuse ;  /* 0x000000080a6c7c23 */ /* 0x100fe20008010877 */
[----:B------:R-:W-:Y:S01]  /*10de0*/  LDSM.16.MT88.4 R12, [R140+0x8800] ;  /* 0x008800008c0c783b */ /* 0x000fe20000004200 */
[--C-:B------:R-:W-:Y:S01]  /*10df0*/  FFMA.FTZ R32, R8, UR8, -R119.reuse ;  /* 0x0000000808207c23 */ /* 0x100fe20008010877 */
[----:B------:R-:W-:Y:S01]  /*10e00*/  MUFU.EX2 R112, R112 ;  /* 0x0000007000707308 */ /* 0x000fe20000000800 */
[----:B-1----:R-:W-:Y:S01]  /*10e10*/  F2FP.F16.F32.PACK_AB R66, R34, R109 ;  /* 0x0000006d2242723e */ /* 0x002fe200000000ff */
[----:B------:R-:W-:Y:S01]  /*10e20*/  LDSM.16.MT88.4 R8, [R138+0x8800] ;  /* 0x008800008a08783b */ /* 0x000fe20000004200 */
[--C-:B------:R-:W-:Y:S01]  /*10e30*/  FFMA.FTZ R35, R24, UR8, -R119.reuse ;  /* 0x0000000818237c23 */ /* 0x100fe20008010877 */
[--C-:B------:R-:W-:Y:S01]  /*10e40*/  FFMA.FTZ R31, R6, UR8, -R119.reuse ;  /* 0x00000008061f7c23 */ /* 0x100fe20008010877 */
[--C-:B------:R-:W-:Y:S01]  /*10e50*/  FFMA.FTZ R0, R4, UR8, -R119.reuse ;  /* 0x0000000804007c23 */ /* 0x100fe20008010877 */
[----:B------:R-:W1:Y:S01]  /*10e60*/  LDSM.16.MT88.4 R40, [R140+0xa000] ;  /* 0x00a000008c28783b */ /* 0x000e620000004200 */
[--C-:B------:R-:W-:Y:S01]  /*10e70*/  FFMA.FTZ R127, R164, UR8, -R119.reuse ;  /* 0x00000008a47f7c23 */ /* 0x100fe20008010877 */
[----:B------:R-:W2:Y:S01]  /*10e80*/  MUFU.EX2 R115, R115 ;  /* 0x0000007300737308 */ /* 0x000ea20000000800 */
[--C-:B------:R-:W-:Y:S01]  /*10e90*/  FFMA.FTZ R126, R168, UR8, -R119.reuse ;  /* 0x00000008a87e7c23 */ /* 0x100fe20008010877 */
[----:B------:R-:W-:Y:S01]  /*10ea0*/  LDSM.16.MT88.4 R24, [R137+0x8800] ;  /* 0x008800008918783b */ /* 0x000fe20000004200 */
[--C-:B------:R-:W-:Y:S01]  /*10eb0*/  FFMA.FTZ R170, R170, UR8, -R119.reuse ;  /* 0x00000008aaaa7c23 */ /* 0x100fe20008010877 */
[--C-:B------:R-:W-:Y:S01]  /*10ec0*/  FFMA.FTZ R118, R118, UR8, -R119.reuse ;  /* 0x0000000876767c23 */ /* 0x100fe20008010877 */
[--C-:B------:R-:W-:Y:S01]  /*10ed0*/  FFMA.FTZ R117, R117, UR8, -R119.reuse ;  /* 0x0000000875757c23 */ /* 0x100fe20008010877 */
[----:B------:R-:W-:Y:S01]  /*10ee0*/  FFMA.FTZ R116, R116, UR8, -R119 ;  /* 0x0000000874747c23 */ /* 0x000fe20008010877 */
[----:B------:R-:W-:Y:S01]  /*10ef0*/  FADD.FTZ R109, R109, R110 ;  /* 0x0000006e6d6d7221 */ /* 0x000fe20000010000 */
[----:B------:R-:W-:Y:S03]  /*10f00*/  MUFU.EX2 R111, R111 ;  /* 0x0000006f006f7308 */ /* 0x000fe60000000800 */
[----:B------:R-:W-:-:S05]  /*10f10*/  FADD.FTZ R34, R34, R109 ;  /* 0x0000006d22227221 */ /* 0x000fca0000010000 */
[----:B------:R-:W3:Y:S01]  /*10f20*/  MUFU.EX2 R108, R108 ;  /* 0x0000006c006c7308 */ /* 0x000ee20000000800 */
[----:B--2---:R-:W-:Y:S01]  /*10f30*/  F2FP.F16.F32.PACK_AB R65, R115, R112 ;  /* 0x000000707341723e */ /* 0x004fe200000000ff */
[----:B------:R-:W-:-:S06]  /*10f40*/  FADD.FTZ R112, R112, R115 ;  /* 0x0000007370707221 */ /* 0x000fcc0000010000 */
[----:B------:R-:W2:Y:S08]  /*10f50*/  MUFU.EX2 R30, R30 ;  /* 0x0000001e001e7308 */ /* 0x000eb00000000800 */
[----:B------:R-:W-:Y:S01]  /*10f60*/  MUFU.EX2 R29, R29 ;  /* 0x0000001d001d7308 */ /* 0x000fe20000000800 */
[----:B---3--:R-:W-:Y:S01]  /*10f70*/  F2FP.F16.F32.PACK_AB R67, R108, R111 ;  /* 0x0000006f6c43723e */ /* 0x008fe200000000ff */
[----:B------:R-:W-:-:S04]  /*10f80*/  FADD.FTZ R111, R111, R112 ;  /* 0x000000706f6f7221 */ /* 0x000fc80000010000 */
[----:B------:R-:W-:Y:S02]  /*10f90*/  FADD.FTZ R108, R108, R111 ;  /* 0x0000006f6c6c7221 */ /* 0x000fe40000010000 */
[----:B------:R-:W-:Y:S01]  /*10fa0*/  HMMA.16816.F32 R96, R64, R92, RZ ;  /* 0x0000005c4060723c */ /* 0x000fe200000018ff */
[----:B------:R-:W3:Y:S01]  /*10fb0*/  MUFU.EX2 R28, R28 ;  /* 0x0000001c001c7308 */ /* 0x000ee20000000800 */
[----:B--2---:R-:W-:Y:S01]  /*10fc0*/  F2FP.F16.F32.PACK_AB R4, R30, R33 ;  /* 0x000000211e04723e */ /* 0x004fe200000000ff */
[----:B------:R-:W-:-:S03]  /*10fd0*/  FADD.FTZ R33, R33, R34 ;  /* 0x0000002221217221 */ /* 0x000fc60000010000 */
[C---:B------:R-:W-:Y:S01]  /*10fe0*/  HMMA.16816.F32 R92, R64.reuse, R94, RZ ;  /* 0x0000005e405c723c */ /* 0x040fe200000018ff */
[----:B------:R-:W-:Y:S02]  /*10ff0*/  FADD.FTZ R30, R30, R33 ;  /* 0x000000211e1e7221 */ /* 0x000fe40000010000 */
[----:B------:R-:W-:Y:S03]  /*11000*/  MUFU.EX2 R35, R35 ;  /* 0x0000002300237308 */ /* 0x000fe60000000800 */
[C---:B------:R-:W-:Y:S05]  /*11010*/  HMMA.16816.F32 R88, R64.reuse, R84, RZ ;  /* 0x000000544058723c */ /* 0x040fea00000018ff */
[----:B------:R-:W2:Y:S01]  /*11020*/  MUFU.EX2 R32, R32 ;  /* 0x0000002000207308 */ /* 0x000ea20000000800 */
[----:B------:R-:W-:Y:S01]  /*11030*/  HMMA.16816.F32 R84, R64, R86, RZ ;  /* 0x000000564054723c */ /* 0x000fe200000018ff */
[----:B---3--:R-:W-:Y:S01]  /*11040*/  F2FP.F16.F32.PACK_AB R6, R28, R29 ;  /* 0x0000001d1c06723e */ /* 0x008fe200000000ff */
[----:B------:R-:W-:-:S04]  /*11050*/  FADD.FTZ R29, R29, R30 ;  /* 0x0000001e1d1d7221 */ /* 0x000fc80000010000 */
[----:B------:R-:W-:Y:S01]  /*11060*/  HMMA.16816.F32 R72, R64, R68, RZ ;  /* 0x000000444048723c */ /* 0x000fe200000018ff */
[----:B------:R-:W-:Y:S01]  /*11070*/  MUFU.EX2 R31, R31 ;  /* 0x0000001f001f7308 */ /* 0x000fe20000000800 */
[----:B------:R-:W-:-:S04]  /*11080*/  FADD.FTZ R29, R28, R29 ;  /* 0x0000001d1c1d7221 */ /* 0x000fc80000010000 */
[C---:B-1----:R-:W-:Y:S03]  /*11090*/  HMMA.16816.F32 R36, R64.reuse, R40, RZ ;  /* 0x000000284024723c */ /* 0x042fe600000018ff */
[----:B------:R-:W1:Y:S01]  /*110a0*/  MUFU.EX2 R0, R0 ;  /* 0x0000000000007308 */ /* 0x000e620000000800 */
        /* <DEDUP_REMOVED lines=8> */
[----:B-1----:R-:W-:Y:S01]  /*11130*/  F2FP.F16.F32.PACK_AB R7, R0, R31 ;  /* 0x0000001f0007723e */ /* 0x002fe200000000ff */
[----:B------:R-:W-:-:S03]  /*11140*/  FADD.FTZ R31, R31, R32 ;  /* 0x000000201f1f7221 */ /* 0x000fc60000010000 */
[----:B------:R-:W-:Y:S01]  /*11150*/  HMMA.16816.F32 R48, R64, R50, RZ ;  /* 0x000000324030723c */ /* 0x000fe200000018ff */
[----:B------:R-:W-:Y:S02]  /*11160*/  FADD.FTZ R31, R0, R31 ;  /* 0x0000001f001f7221 */ /* 0x000fe40000010000 */
[----:B------:R-:W-:Y:S03]  /*11170*/  MUFU.EX2 R126, R126 ;  /* 0x0000007e007e7308 */ /* 0x000fe60000000800 */
[C---:B------:R-:W-:Y:S05]  /*11180*/  HMMA.16816.F32 R96, R4.reuse, R12, R96 ;  /* 0x0000000c0460723c */ /* 0x040fea0000001860 */
[----:B------:R-:W-:Y:S01]  /*11190*/  MUFU.EX2 R125, R125 ;  /* 0x0000007d007d7308 */ /* 0x000fe20000000800 */
[C---:B------:R-:W-:Y:S01]  /*111a0*/  HMMA.16816.F32 R92, R4.reuse, R14, R92 ;  /* 0x0000000e045c723c */ /* 0x040fe2000000185c */
[----:B------:R-:W1:Y:S05]  /*111b0*/  LDSM.16.MT88.4 R12, [R140+0xa800] ;  /* 0x00a800008c0c783b */ /* 0x000e6a0000004200 */
[C---:B------:R-:W-:Y:S01]  /*111c0*/  HMMA.16816.F32 R88, R4.reuse, R8, R88 ;  /* 0x000000080458723c */ /* 0x040fe20000001858 */
[----:B------:R-:W-:Y:S05]  /*111d0*/  MUFU.EX2 R124, R124 ;  /* 0x0000007c007c7308 */ /* 0x000fea0000000800 */
[----:B------:R-:W-:Y:S01]  /*111e0*/  HMMA.16816.F32 R84, R4, R10, R84 ;  /* 0x0000000a0454723c */ /* 0x000fe20000001854 */
[----:B------:R-:W3:Y:S02]  /*111f0*/  LDSM.16.MT88.4 R8, [R138+0xa800] ;  /* 0x00a800008a08783b */ /* 0x000ee40000004200 */
[----:B------:R-:W-:Y:S03]  /*11200*/  MUFU.EX2 R118, R118 ;  /* 0x0000007600767308 */ /* 0x000fe60000000800 */
[C---:B------:R-:W-:Y:S05]  /*11210*/  HMMA.16816.F32 R80, R64.reuse, R76, RZ ;  /* 0x0000004c4050723c */ /* 0x040fea00000018ff */
[----:B------:R-:W-:Y:S01]  /*11220*/  MUFU.EX2 R117, R117 ;  /* 0x0000007500757308 */ /* 0x000fe20000000800 */
[----:B------:R-:W-:Y:S06]  /*11230*/  HMMA.16816.F32 R76, R64, R78, RZ ;  /* 0x0000004e404c723c */ /* 0x000fec00000018ff */
[C---:B------:R-:W-:Y:S01]  /*11240*/  HMMA.16816.F32 R72, R4.reuse, R16, R72 ;  /* 0x000000100448723c */ /* 0x040fe20000001848 */
[----:B------:R-:W-:Y:S05]  /*11250*/  MUFU.EX2 R116, R116 ;  /* 0x0000007400747308 */ /* 0x000fea0000000800 */
[C---:B------:R-:W-:Y:S01]  /*11260*/  HMMA.16816.F32 R68, R4.reuse, R18, R68 ;  /* 0x000000120444723c */ /* 0x040fe20000001844 */
[----:B------:R-:W4:Y:S05]  /*11270*/  LDSM.16.MT88.4 R16, [R137+0xa800] ;  /* 0x00a800008910783b */ /* 0x000f2a0000004200 */
[C---:B-1----:R-:W-:Y:S06]  /*11280*/  HMMA.16816.F32 R36, R4.reuse, R12, R36 ;  /* 0x0000000c0424723c */ /* 0x042fec0000001824 */
[C---:B------:R-:W-:Y:S01]  /*11290*/  HMMA.16816.F32 R40, R4.reuse, R14, R40 ;  /* 0x0000000e0428723c */ /* 0x040fe20000001828 */
[----:B------:R-:W1:Y:S05]  /*112a0*/  LDSM.16.MT88.4 R12, [R136+0xa800] ;  /* 0x00a80000880c783b */ /* 0x000e6a0000004200 */
[C---:B---3--:R-:W-:Y:S06]  /*112b0*/  HMMA.16816.F32 R44, R4.reuse, R8, R44 ;  /* 0x00000008042c723c */ /* 0x048fec000000182c */
[----:B------:R-:W-:Y:S01]  /*112c0*/  HMMA.16816.F32 R48, R4, R10, R48 ;  /* 0x0000000a0430723c */ /* 0x000fe20000001830 */
[----:B------:R-:W3:Y:S05]  /*112d0*/  LDSM.16.MT88.4 R8, [R140+0x9000] ;  /* 0x009000008c08783b */ /* 0x000eea0000004200 */
[C---:B------:R-:W-:Y:S06]  /*112e0*/  HMMA.16816.F32 R52, R64.reuse, R56, RZ ;  /* 0x000000384034723c */ /* 0x040fec00000018ff */
[C---:B------:R-:W-:Y:S06]  /*112f0*/  HMMA.16816.F32 R56, R64.reuse, R58, RZ ;  /* 0x0000003a4038723c */ /* 0x040fec00000018ff */
        /* <DEDUP_REMOVED lines=9> */
[----:B----4-:R-:W-:Y:S01]  /*11390*/  HMMA.16816.F32 R52, R4, R16, R52 ;  /* 0x000000100434723c */ /* 0x010fe20000001834 */
[--C-:B------:R-:W-:Y:S01]  /*113a0*/  FFMA.FTZ R25, R167, UR8, -R162.reuse ;  /* 0x00000008a7197c23 */ /* 0x100fe200080108a2 */
[----:B------:R-:W-:Y:S01]  /*113b0*/  FFMA.FTZ R24, R163, UR8, -R162 ;  /* 0x00000008a3187c23 */ /* 0x000fe200080108a2 */
[----:B------:R-:W-:Y:S01]  /*113c0*/  MUFU.EX2 R26, R26 ;  /* 0x0000001a001a7308 */ /* 0x000fe20000000800 */
[----:B------:R-:W-:-:S02]  /*113d0*/  FFMA.FTZ R163, R114, UR8, -R119 ;  /* 0x0000000872a37c23 */ /* 0x000fc40008010877 */
[C---:B------:R-:W-:Y:S01]  /*113e0*/  HMMA.16816.F32 R56, R4.reuse, R18, R56 ;  /* 0x000000120438723c */ /* 0x040fe20000001838 */
[----:B------:R-:W-:Y:S04]  /*113f0*/  LDSM.16.MT88.4 R16, [R138+0x9000] ;  /* 0x009000008a10783b */ /* 0x000fe80000004200 */
[----:B------:R-:W4:Y:S01]  /*11400*/  MUFU.EX2 R25, R25 ;  /* 0x0000001900197308 */ /* 0x000f220000000800 */
[C---:B-1----:R-:W-:Y:S06]  /*11410*/  HMMA.16816.F32 R60, R4.reuse, R12, R60 ;  /* 0x0000000c043c723c */ /* 0x042fec000000183c */
[----:B------:R-:W-:Y:S01]  /*11420*/  HMMA.16816.F32 R64, R4, R14, R64 ;  /* 0x0000000e0440723c */ /* 0x000fe20000001840 */
[----:B------:R-:W1:Y:S01]  /*11430*/  MUFU.EX2 R24, R24 ;  /* 0x0000001800187308 */ /* 0x000e620000000800 */
[----:B------:R-:W5:Y:S05]  /*11440*/  LDSM.16.MT88.4 R12, [R137+0x9000] ;  /* 0x00900000890c783b */ /* 0x000f6a0000004200 */
[----:B--2---:R-:W-:Y:S01]  /*11450*/  F2FP.F16.F32.PACK_AB R5, R127, R164 ;  /* 0x000000a47f05723e */ /* 0x004fe200000000ff */
[----:B------:R-:W-:Y:S01]  /*11460*/  FADD.FTZ R164, R164, R31 ;  /* 0x0000001fa4a47221 */ /* 0x000fe20000010000 */
[----:B------:R-:W2:Y:S01]  /*11470*/  MUFU.EX2 R123, R123 ;  /* 0x0000007b007b7308 */ /* 0x000ea20000000800 */
[----:B----4-:R-:W-:Y:S01]  /*11480*/  F2FP.F16.F32.PACK_AB R4, R25, R26 ;  /* 0x0000001a1904723e */ /* 0x010fe200000000ff */
[----:B------:R-:W-:Y:S01]  /*11490*/  FADD.FTZ R26, R26, R29 ;  /* 0x0000001d1a1a7221 */ /* 0x000fe20000010000 */
[----:B------:R-:W-:-:S03]  /*114a0*/  FADD.FTZ R127, R127, R164 ;  /* 0x000000a47f7f7221 */ /* 0x000fc60000010000 */
[----:B------:R-:W-:Y:S02]  /*114b0*/  FADD.FTZ R25, R25, R26 ;  /* 0x0000001a19197221 */ /* 0x000fe40000010000 */
[----:B------:R-:W-:Y:S01]  /*114c0*/  MUFU.EX2 R163, R163 ;  /* 0x000000a300a37308 */ /* 0x000fe20000000800 */
[----:B-1----:R-:W-:Y:S01]  /*114d0*/  F2FP.F16.F32.PACK_AB R6, R27, R24 ;  /* 0x000000181b06723e */ /* 0x002fe200000000ff */
[----:B------:R-:W-:-:S04]  /*114e0*/  FADD.FTZ R24, R24, R25 ;  /* 0x0000001918187221 */ /* 0x000fc80000010000 */
[----:B------:R-:W-:Y:S01]  /*114f0*/  FADD.FTZ R24, R27, R24 ;  /* 0x000000181b187221 */ /* 0x000fe20000010000 */
[----:B--2---:R-:W-:Y:S01]  /*11500*/  F2FP.F16.F32.PACK_AB R7, R123, R126 ;  /* 0x0000007e7b07723e */ /* 0x004fe200000000ff */
[----:B------:R-:W-:-:S04]  /*11510*/  FADD.FTZ R126, R126, R127 ;  /* 0x0000007f7e7e7221 */ /* 0x000fc80000010000 */
[----:B------:R-:W-:Y:S02]  /*11520*/  FADD.FTZ R123, R123, R126 ;  /* 0x0000007e7b7b7221 */ /* 0x000fe40000010000 */
[C---:B---3--:R-:W-:Y:S06]  /*11530*/  HMMA.16816.F32 R96, R4.reuse, R8, R96 ;  /* 0x000000080460723c */ /* 0x048fec0000001860 */
[C---:B------:R-:W-:Y:S01]  /*11540*/  HMMA.16816.F32 R92, R4.reuse, R10, R92 ;  /* 0x0000000a045c723c */ /* 0x040fe2000000185c */
[----:B------:R-:W1:Y:S05]  /*11550*/  LDSM.16.MT88.4 R8, [R136+0x9000] ;  /* 0x009000008808783b */ /* 0x000e6a0000004200 */
[C---:B-----5:R-:W-:Y:S06]  /*11560*/  HMMA.16816.F32 R80, R4.reuse, R12, R80 ;  /* 0x0000000c0450723c */ /* 0x060fec0000001850 */
[C---:B------:R-:W-:Y:S01]  /*11570*/  HMMA.16816.F32 R76, R4.reuse, R14, R76 ;  /* 0x0000000e044c723c */ /* 0x040fe2000000184c */
[----:B------:R-:W2:Y:S05]  /*11580*/  LDSM.16.MT88.4 R12, [R138+0xb000] ;  /* 0x00b000008a0c783b */ /* 0x000eaa0000004200 */
[C---:B------:R-:W-:Y:S06]  /*11590*/  HMMA.16816.F32 R88, R4.reuse, R16, R88 ;  /* 0x000000100458723c */ /* 0x040fec0000001858 */
        /* <DEDUP_REMOVED lines=10> */
[--C-:B------:R-:W-:Y:S01]  /*11640*/  FFMA.FTZ R16, R121, UR8, -R162.reuse ;  /* 0x0000000879107c23 */ /* 0x100fe200080108a2 */
[----:B------:R-:W-:-:S03]  /*11650*/  FFMA.FTZ R121, R120, UR8, -R162 ;  /* 0x0000000878797c23 */ /* 0x000fc600080108a2 */
[----:B------:R3:W-:Y:S08]  /*11660*/  MUFU.EX2 R120, R16 ;  /* 0x0000001000787308 */ /* 0x0007f00000000800 */
[----:B------:R-:W4:Y:S01]  /*11670*/  MUFU.EX2 R121, R121 ;  /* 0x0000007900797308 */ /* 0x000f220000000800 */
[C---:B-1----:R-:W-:Y:S01]  /*11680*/  HMMA.16816.F32 R52, R4.reuse, R8, R52 ;  /* 0x000000080434723c */ /* 0x042fe20000001834 */
[----:B---3--:R-:W-:Y:S05]  /*11690*/  LDSM.16.MT88.4 R16, [R137+0x9800] ;  /* 0x009800008910783b */ /* 0x008fea0000004200 */
[C---:B------:R-:W-:Y:S01]  /*116a0*/  HMMA.16816.F32 R56, R4.reuse, R10, R56 ;  /* 0x0000000a0438723c */ /* 0x040fe20000001838 */
[----:B------:R-:W1:Y:S05]  /*116b0*/  LDSM.16.MT88.4 R8, [R140+0x9800] ;  /* 0x009800008c08783b */ /* 0x000e6a0000004200 */
[C---:B--2---:R-:W-:Y:S06]  /*116c0*/  HMMA.16816.F32 R60, R4.reuse, R12, R60 ;  /* 0x0000000c043c723c */ /* 0x044fec000000183c */
[----:B------:R-:W-:Y:S01]  /*116d0*/  HMMA.16816.F32 R64, R4, R14, R64 ;  /* 0x0000000e0440723c */ /* 0x000fe20000001840 */
[----:B------:R-:W2:Y:S06]  /*116e0*/  LDSM.16.MT88.4 R12, [R136+0x9800] ;  /* 0x00980000880c783b */ /* 0x000eac0000004200 */
[----:B------:R-:W-:Y:S01]  /*116f0*/  F2FP.F16.F32.PACK_AB R4, R124, R125 ;  /* 0x0000007d7c04723e */ /* 0x000fe200000000ff */
[----:B------:R-:W-:Y:S01]  /*11700*/  FADD.FTZ R125, R125, R24 ;  /* 0x000000187d7d7221 */ /* 0x000fe20000010000 */
[----:B------:R-:W-:Y:S01]  /*11710*/  F2FP.F16.F32.PACK_AB R5, R117, R118 ;  /* 0x000000767505723e */ /* 0x000fe200000000ff */
[----:B------:R-:W-:Y:S01]  /*11720*/  FADD.FTZ R118, R118, R123 ;  /* 0x0000007b76767221 */ /* 0x000fe20000010000 */
[----:B----4-:R-:W-:Y:S01]  /*11730*/  F2FP.F16.F32.PACK_AB R6, R121, R120 ;  /* 0x000000787906723e */ /* 0x010fe200000000ff */
        /* <DEDUP_REMOVED lines=94> */
.L_x_5925:
[----:B------:R-:W1:Y:S02]  /*11d20*/  LDC R5, c[0x0][0x250] ;  /* 0x00009400ff057b82 */ /* 0x000e640000000800 */
[----:B-1----:R-:W-:-:S04]  /*11d30*/  LEA R5, -R5, RZ, 0x6 ;  /* 0x000000ff05057211 */ /* 0x002fc800078e31ff */
[----:B------:R-:W-:-:S07]  /*11d40*/  SHF.R.S32.HI R4, RZ, 0x1f, R5 ;  /* 0x0000001fff047819 */ /* 0x000fce0000011405 */
.L_x_5926:
        /* <DEDUP_REMOVED lines=20> */
[--C-:B------:R-:W-:Y:S01]  /*11e90*/  @P0 LEA.HI.X R11, R7, R165, R0.reuse, 0x1, P5 ;  /* 0x000000a5070b0211 */ /* 0x100fe200028f0c00 */
[----:B------:R-:W-:Y:S01]  /*11ea0*/  IMAD.X R0, R149, 0x1, R0, P1 ;  /* 0x0000000195007824 */ /* 0x000fe200008e0600 */
[----:B------:R-:W-:Y:S01]  /*11eb0*/  @P2 LEA.HI.X R9, R9, UR11, R4, 0x1, P4 ;  /* 0x0000000b09092c11 */ /* 0x000fe2000a0f0c04 */
[----:B------:R-:W-:Y:S01]  /*11ec0*/  @!PT LDS RZ, [RZ] ;  /* 0x00000000fffff984 */ /* 0x000fe20000000800 */
[----:B------:R-:W-:Y:S01]  /*11ed0*/  @!PT LDS RZ, [RZ] ;  /* 0x00000000fffff984 */ /* 0x000fe20000000800 */
[----:B------:R-:W-:Y:S01]  /*11ee0*/  @!PT LDS RZ, [RZ] ;  /* 0x00000000fffff984 */ /* 0x000fe20000000800 */
[----:B------:R1:W-:Y:S01]  /*11ef0*/  @P2 LDGSTS.E.BYPASS.LTC128B.128 [R153+0xa000], desc[UR6][R12.64+0x80] ;  /* 0x0a0000800c992fae */ /* 0x0003e2000b901d46 */
[C---:B------:R-:W-:Y:S02]  /*11f00*/  @P0 LEA R16, P6, R5.reuse, R122, 0x1 ;  /* 0x0000007a05100211 */ /* 0x040fe400078c08ff */
[----:B------:R-:W-:Y:S01]  /*11f10*/  @P2 IADD3 R4, P5, R5, R106, RZ ;  /* 0x0000006a05042210 */ /* 0x000fe20007fbe0ff */
[----:B------:R-:W-:Y:S01]  /*11f20*/  @!P2 STS.128 [R153+0xa000], RZ ;  /* 0x00a000ff9900a388 */ /* 0x000fe20000000c00 */
[----:B------:R-:W-:-:S02]  /*11f30*/  IADD3 R7, P4, R150, R5, RZ ;  /* 0x0000000596077210 */ /* 0x000fc40007f9e0ff */
[--C-:B------:R-:W-:Y:S01]  /*11f40*/  @P0 LEA.HI.X R17, R5, R165, R0.reuse, 0x1, P6 ;  /* 0x000000a505110211 */ /* 0x100fe200030f0c00 */
[--C-:B------:R-:W-:Y:S01]  /*11f50*/  @P2 IMAD.X R5, R0, 0x1, R101.reuse, P5 ;  /* 0x0000000100052824 */ /* 0x100fe200028e0665 */
[----:B------:R-:W-:Y:S01]  /*11f60*/  @P2 IADD3 R106, P1, R7, R106, RZ ;  /* 0x0000006a076a2210 */ /* 0x000fe20007f3e0ff */
[----:B------:R-:W-:Y:S01]  /*11f70*/  IMAD.X R0, R149, 0x1, R0, P4 ;  /* 0x0000000195007824 */ /* 0x000fe200020e0600 */
[----:B------:R-:W-:Y:S01]  /*11f80*/  @P2 LEA R18, P5, R4, UR10, 0x1 ;  /* 0x0000000a04122c11 */ /* 0x000fe2000f8a08ff */
[----:B------:R-:W-:Y:S01]  /*11f90*/  @!PT LDS RZ, [RZ] ;  /* 0x00000000fffff984 */ /* 0x000fe20000000800 */
[----:B------:R-:W-:Y:S01]  /*11fa0*/  @!PT LDS RZ, [RZ] ;  /* 0x00000000fffff984 */ /* 0x000fe20000000800 */
[----:B------:R-:W-:Y:S01]  /*11fb0*/  @!PT LDS RZ, [RZ] ;  /* 0x00000000fffff984 */ /* 0x000fe20000000800 */
[----:B------:R-:W-:Y:S01]  /*11fc0*/  @P0 LDGSTS.E.BYPASS.LTC128B.128 [R153+0x8800], desc[UR6][R10.64] ;  /* 0x088000000a990fae */ /* 0x000fe2000b901d46 */
[----:B------:R-:W-:Y:S01]  /*11fd0*/  @P0 LEA R24, P4, R7, R122, 0x1 ;  /* 0x0000007a07180211 */ /* 0x000fe200078808ff */
[----:B------:R-:W-:Y:S01]  /*11fe0*/  @P2 IMAD.X R101, R0, 0x1, R101, P1 ;  /* 0x0000000100652824 */ /* 0x000fe200008e0665 */
[----:B------:R-:W-:Y:S01]  /*11ff0*/  @P2 LEA.HI.X R19, R4, UR11, R5, 0x1, P5 ;  /* 0x0000000b04132c11 */ /* 0x000fe2000a8f0c05 */
[----:B------:R-:W-:Y:S01]  /*12000*/  @!P0 STS.128 [R153+0x8800], RZ ;  /* 0x008800ff99008388 */ /* 0x000fe20000000c00 */
[----:B------:R-:W-:-:S02]  /*12010*/  @P2 LEA R26, P1, R106, UR10, 0x1 ;  /* 0x0000000a6a1a2c11 */ /* 0x000fc4000f8208ff */
[----:B------:R-:W-:Y:S01]  /*12020*/  @P0 LEA.HI.X R25, R7, R165, R0, 0x1, P4 ;  /* 0x000000a507190211 */ /* 0x000fe200020f0c00 */
[----:B------:R-:W-:Y:S01]  /*12030*/  @!PT LDS RZ, [RZ] ;  /* 0x00000000fffff984 */ /* 0x000fe20000000800 */
[----:B------:R-:W-:Y:S01]  /*12040*/  @!PT LDS RZ, [RZ] ;  /* 0x00000000fffff984 */ /* 0x000fe20000000800 */
[----:B------:R-:W-:Y:S01]  /*12050*/  @!PT LDS RZ, [RZ] ;  /* 0x00000000fffff984 */ /* 0x000fe20000000800 */
[----:B------:R-:W-:Y:S01]  /*12060*/  @P2 LDGSTS.E.BYPASS.LTC128B.128 [R153+0xa800], desc[UR6][R8.64+0x80] ;  /* 0x0a80008008992fae */ /* 0x000fe2000b901d46 */
[----:B------:R-:W-:Y:S01]  /*12070*/  @P2 LEA.HI.X R27, R106, UR11, R101, 0x1, P1 ;  /* 0x0000000b6a1b2c11 */ /* 0x000fe200088f0c65 */
[----:B------:R-:W-:Y:S02]  /*12080*/  IMAD.MOV.U32 R165, RZ, RZ, R167 ;  /* 0x000000ffffa57224 */ /* 0x000fe400078e00a7 */
        /* <DEDUP_REMOVED lines=23> */
[----:B-1----:R-:W1:Y:S04]  /*12200*/  LDSM.16.M88.4 R12, [R145+0x4000] ;  /* 0x00400000910c783b */ /* 0x002e680000000200 */
[----:B------:R-:W3:Y:S04]  /*12210*/  LDSM.16.M88.4 R4, [R145+0x4800] ;  /* 0x004800009104783b */ /* 0x000ee80000000200 */
[----:B------:R-:W4:Y:S04]  /*12220*/  LDSM.16.M88.4 R108, [R145+0x5000] ;  /* 0x00500000916c783b */ /* 0x000f280000000200 */
[----:B------:R-:W5:Y:S04]  /*12230*/  LDSM.16.M88.4 R20, [R145+0x5800] ;  /* 0x005800009114783b */ /* 0x000f680000000200 */
[----:B------:R-:W-:Y:S04]  /*12240*/  LDSM.16.M88.4 R124, [R143] ;  /* 0x000000008f7c783b */ /* 0x000fe80000000200 */
[----:B------:R-:W-:Y:S04]  /*12250*/  LDSM.16.M88.4 R120, [R135] ;  /* 0x000000008778783b */ /* 0x000fe80000000200 */
[----:B------:R-:W-:Y:S04]  /*12260*/  LDSM.16.M88.4 R116, [R134] ;  /* 0x000000008674783b */ /* 0x000fe80000000200 */
[----:B--2---:R-:W-:Y:S04]  /*12270*/  LDSM.16.M88.4 R24, [R133] ;  /* 0x000000008518783b */ /* 0x004fe80000000200 */
[----:B------:R-:W0:Y:S01]  /*12280*/  LDGDEPBAR ;  /* 0x00000000000079af */ /* 0x000e220000000000 */
[C---:B-1----:R-:W-:Y:S06]  /*12290*/  HMMA.16816.F32 R16, R28.reuse, R12, RZ ;  /* 0x0000000c1c10723c */ /* 0x042fec00000018ff */
[C---:B---3--:R-:W-:Y:S06]  /*122a0*/  HMMA.16816.F32 R8, R28.reuse, R4, RZ ;  /* 0x000000041c08723c */ /* 0x048fec00000018ff */
[C---:B----4-:R-:W-:Y:S06]  /*122b0*/  HMMA.16816.F32 R112, R28.reuse, R108, RZ ;  /* 0x0000006c1c70723c */ /* 0x050fec00000018ff */
[C---:B------:R-:W-:Y:S06]  /*122c0*/  HMMA.16816.F32 R12, R28.reuse, R14, RZ ;  /* 0x0000000e1c0c723c */ /* 0x040fec00000018ff */
[C---:B------:R-:W-:Y:S06]  /*122d0*/  HMMA.16816.F32 R4, R28.reuse, R6, RZ ;  /* 0x000000061c04723c */ /* 0x040fec00000018ff */
[C---:B------:R-:W-:Y:S06]  /*122e0*/  HMMA.16816.F32 R108, R28.reuse, R110, RZ ;  /* 0x0000006e1c6c723c */ /* 0x040fec00000018ff */
        /* <DEDUP_REMOVED lines=50> */
[----:B------:R-:W-:Y:S05]  /*12610*/  LDSM.16.M88.4 R124, [R142+0x2000] ;  /* 0x002000008e7c783b */ /* 0x000fea0000000200 */
[C---:B--2---:R-:W-:Y:S06]  /*12620*/  HMMA.16816.F32 R32, R20.reuse, R24, R32 ;  /* 0x000000181420723c */ /* 0x044fec0000001820 */
[----:B------:R-:W-:Y:S01]  /*12630*/  HMMA.16816.F32 R28, R20, R26, R28 ;  /* 0x0000001a141c723c */ /* 0x000fe2000000181c */
[----:B------:R-:W2:Y:S04]  /*12640*/  LDSM.16.M88.4 R24, [R130] ;  /* 0x000000008218783b */ /* 0x000ea80000000200 */
[----:B------:R-:W3:Y:S01]  /*12650*/  LDSM.16.M88.4 R20, [R129] ;  /* 0x000000008114783b */ /* 0x000ee20000000200 */
[C---:B-1----:R-:W-:Y:S06]  /*12660*/  HMMA.16816.F32 R16, R116.reuse, R120, R16 ;  /* 0x000000787410723c */ /* 0x042fec0000001810 */
        /* <DEDUP_REMOVED lines=10> */
[----:B------:R-:W1:Y:S04]  /*12710*/  LDSM.16.M88.4 R116, [R139+0x7800] ;  /* 0x007800008b74783b */ /* 0x000e680000000200 */
[----:B------:R-:W4:Y:S01]  /*12720*/  LDSM.16.M88.4 R120, [R139+0x7000] ;  /* 0x007000008b78783b */ /* 0x000f220000000200 */
[C---:B--2---:R-:W-:Y:S06]  /*12730*/  HMMA.16816.F32 R16, R124.reuse, R24, R16 ;  /* 0x000000187c10723c */ /* 0x044fec0000001810 */
[C---:B------:R-:W-:Y:S01]  /*12740*/  HMMA.16816.F32 R12, R124.reuse, R26, R12 ;  /* 0x0000001a7c0c723c */ /* 0x040fe2000000180c */
[----:B------:R-:W-:Y:S05]  /*12750*/  LDSM.16.M88.4 R24, [R141+0x2000] ;  /* 0x002000008d18783b */ /* 0x000fea0000000200 */
[C---:B---3--:R-:W-:Y:S06]  /*12760*/  HMMA.16816.F32 R8, R124.reuse, R20, R8 ;  /* 0x000000147c08723c */ /* 0x048fec0000001808 */
[C---:B------:R-:W-:Y:S01]  /*12770*/  HMMA.16816.F32 R4, R124.reuse, R22, R4 ;  /* 0x000000167c04723c */ /* 0x040fe20000001804 */
[----:B------:R-:W2:Y:S05]  /*12780*/  LDSM.16.M88.4 R20, [R132+0x2000] ;  /* 0x002000008414783b */ /* 0x000eaa0000000200 */
[C---:B-1----:R-:W-:Y:S06]  /*12790*/  HMMA.16816.F32 R32, R124.reuse, R116, R32 ;  /* 0x000000747c20723c */ /* 0x042fec0000001820 */
[C---:B------:R-:W-:Y:S01]  /*127a0*/  HMMA.16816.F32 R28, R124.reuse, R118, R28 ;  /* 0x000000767c1c723c */ /* 0x040fe2000000181c */
[----:B------:R-:W1:Y:S05]  /*127b0*/  LDSM.16.M88.4 R116, [R132+0x2800] ;  /* 0x002800008474783b */ /* 0x000e6a0000000200 */
[C---:B----4-:R-:W-:Y:S06]  /*127c0*/  HMMA.16816.F32 R112, R124.reuse, R120, R112 ;  /* 0x000000787c70723c */ /* 0x050fec0000001870 */
[----:B------:R-:W-:Y:S07]  /*127d0*/  HMMA.16816.F32 R108, R124, R122, R108 ;  /* 0x0000007a7c6c723c */ /* 0x000fee000000186c */
[----:B------:R-:W-:Y:S01]  /*127e0*/  IMAD.MOV.U32 R122, RZ, RZ, R166 ;  /* 0x000000ffff7a7224 */ /* 0x000fe200078e00a6 */
[C---:B--2---:R-:W-:Y:S06]  /*127f0*/  HMMA.16816.F32 R16, R24.reuse, R20, R16 ;  /* 0x000000141810723c */ /* 0x044fec0000001810 */
[C---:B------:R-:W-:Y:S06]  /*12800*/  HMMA.16816.F32 R12, R24.reuse, R22, R12 ;  /* 0x00000016180c723c */ /* 0x040fec000000180c */
[C---:B-1----:R-:W-:Y:S06]  /*12810*/  HMMA.16816.F32 R8, R24.reuse, R116, R8 ;  /* 0x000000741808723c */ /* 0x042fec0000001808 */
[----:B------:R-:W-:Y:S06]  /*12820*/  HMMA.16816.F32 R4, R24, R118, R4 ;  /* 0x000000761804723c */ /* 0x000fec0000001804 */
[----:B------:R-:W-:Y:S01]  /*12830*/  FMUL.FTZ R0, R16, UR15 ;  /* 0x0000000f10007c20 */ /* 0x000fe20008410000 */
[----:B------:R-:W-:Y:S01]  /*12840*/  FMUL.FTZ R20, R17, UR15 ;  /* 0x0000000f11147c20 */ /* 0x000fe20008410000 */
[----:B------:R-:W-:Y:S01]  /*12850*/  FMUL.FTZ R127, R18, UR15 ;  /* 0x0000000f127f7c20 */ /* 0x000fe20008410000 */
[----:B------:R-:W-:-:S02]  /*12860*/  FMUL.FTZ R21, R19, UR15 ;  /* 0x0000000f13157c20 */ /* 0x000fc40008410000 */
[----:B------:R-:W1:Y:S01]  /*12870*/  LDSM.16.M88.4 R16, [R132+0x3000] ;  /* 0x003000008410783b */ /* 0x000e620000000200 */
[----:B------:R-:W-:Y:S01]  /*12880*/  FMUL.FTZ R22, R14, UR15 ;  /* 0x0000000f0e167c20 */ /* 0x000fe20008410000 */
[----:B------:R-:W-:Y:S01]  /*12890*/  FMUL.FTZ R14, R15, UR15 ;  /* 0x0000000f0f0e7c20 */ /* 0x000fe20008410000 */
[----:B------:R-:W-:Y:S01]  /*128a0*/  FMUL.FTZ R13, R13, UR15 ;  /* 0x0000000f0d0d7c20 */ /* 0x000fe20008410000 */
[----:B------:R-:W2:Y:S01]  /*128b0*/  S2R R15, SR_TID.X ;  /* 0x00000000000f7919 */ /* 0x000ea20000002100 */
[----:B------:R-:W-:Y:S01]  /*128c0*/  MUFU.TANH R20, R20 ;  /* 0x0000001400147308 */ /* 0x000fe20000002400 */
[----:B------:R-:W-:Y:S01]  /*128d0*/  FMUL.FTZ R12, R12, UR15 ;  /* 0x0000000f0c0c7c20 */ /* 0x000fe20008410000 */
[----:B------:R-:W-:Y:S01]  /*128e0*/  FMUL.FTZ R8, R8, UR15 ;  /* 0x0000000f08087c20 */ /* 0x000fe20008410000 */
[----:B------:R-:W-:Y:S01]  /*128f0*/  FMUL.FTZ R9, R9, UR15 ;  /* 0x0000000f09097c20 */ /* 0x000fe20008410000 */
[----:B------:R-:W-:Y:S01]  /*12900*/  FMUL.FTZ R10, R10, UR15 ;  /* 0x0000000f0a0a7c20 */ /* 0x000fe20008410000 */
[----:B------:R-:W-:-:S03]  /*12910*/  FMUL.FTZ R101, R11, UR15 ;  /* 0x0000000f0b657c20 */ /* 0x000fc60008410000 */
[----:B------:R-:W-:Y:S01]  /*12920*/  MUFU.TANH R106, R8 ;  /* 0x00000008006a7308 */ /* 0x000fe20000002400 */
[----:B------:R-:W-:Y:S01]  /*12930*/  FMUL.FTZ R4, R4, UR15 ;  /* 0x0000000f04047c20 */ /* 0x000fe20008410000 */
[----:B------:R-:W-:-:S06]  /*12940*/  FMUL.FTZ R5, R5, UR15 ;  /* 0x0000000f05057c20 */ /* 0x000fcc0008410000 */
[----:B------:R-:W-:Y:S08]  /*12950*/  MUFU.TANH R23, R9 ;  /* 0x0000000900177308 */ /* 0x000ff00000002400 */
[----:B------:R3:W-:Y:S08]  /*12960*/  MUFU.TANH R107, R10 ;  /* 0x0000000a006b7308 */ /* 0x0007f00000002400 */
[----:B------:R-:W-:Y:S01]  /*12970*/  MUFU.TANH R21, R21 ;  /* 0x0000001500157308 */ /* 0x000fe20000002400 */
[C---:B-1----:R-:W-:Y:S07]  /*12980*/  HMMA.16816.F32 R108, R24.reuse, R18, R108 ;  /* 0x00000012186c723c */ /* 0x042fee000000186c */
[----:B------:R1:W-:Y:S01]  /*12990*/  MUFU.TANH R116, R4 ;  /* 0x0000000400747308 */ /* 0x0003e20000002400 */
[----:B---3--:R-:W3:Y:S01]  /*129a0*/  LDSM.16.M88.4 R8, [R132+0x3800] ;  /* 0x003800008408783b */ /* 0x008ee20000000200 */
[----:B------:R-:W-:Y:S01]  /*129b0*/  FMUL.FTZ R19, R6, UR15 ;  /* 0x0000000f06137c20 */ /* 0x000fe20008410000 */
[----:B------:R-:W-:Y:S01]  /*129c0*/  FMUL.FTZ R6, R7, UR15 ;  /* 0x0000000f07067c20 */ /* 0x000fe20008410000 */
[----:B--2---:R-:W-:Y:S01]  /*129d0*/  IMAD.SHL.U32 R7, R15, 0x2, RZ ;  /* 0x000000020f077824 */ /* 0x004fe200078e00ff */
[----:B------:R-:W-:Y:S01]  /*129e0*/  HMMA.16816.F32 R112, R24, R16, R112 ;  /* 0x000000101870723c */ /* 0x000fe20000001870 */
[----:B------:R-:W-:-:S04]  /*129f0*/  DEPBAR.LE SB0, 0x0 ;  /* 0x000080000000791a */ /* 0x000fc80000000000 */
[----:B------:R-:W-:Y:S01]  /*12a00*/  LOP3.LUT R7, R7, 0x6, RZ, 0xc0, !PT ;  /* 0x0000000607077812 */ /* 0x000fe200078ec0ff */
[----:B------:R-:W-:Y:S04]  /*12a10*/  MUFU.TANH R13, R13 ;  /* 0x0000000d000d7308 */ /* 0x000fe80000002400 */
[----:B-1----:R-:W-:-:S04]  /*12a20*/  IMAD R4, R156, 0x40, R7 ;  /* 0x000000409c047824 */ /* 0x002fc800078e0207 */
[----:B------:R-:W-:Y:S01]  /*12a30*/  MUFU.TANH R14, R14 ;  /* 0x0000000e000e7308 */ /* 0x000fe20000002400 */
[----:B------:R-:W-:Y:S01]  /*12a40*/  FMUL.FTZ R119, R110, UR15 ;  /* 0x0000000f6e777c20 */ /* 0x000fe20008410000 */
[C---:B------:R-:W-:Y:S02]  /*12a50*/  VIADD R16, R4.reuse, 0x1 ;  /* 0x0000000104107836 */ /* 0x040fe40000000000 */
[----:B------:R-:W-:Y:S01]  /*12a60*/  FMUL.FTZ R109, R109, UR15 ;  /* 0x0000000f6d6d7c20 */ /* 0x000fe20008410000 */
[----:B------:R-:W-:Y:S02]  /*12a70*/  VIADD R18, R4, 0x9 ;  /* 0x0000000904127836 */ /* 0x000fe40000000000 */
[----:B------:R-:W-:Y:S01]  /*12a80*/  FMUL.FTZ R111, R111, UR15 ;  /* 0x0000000f6f6f7c20 */ /* 0x000fe20008410000 */
[----:B------:R-:W-:Y:S01]  /*12a90*/  FMUL.FTZ R108, R108, UR15 ;  /* 0x0000000f6c6c7c20 */ /* 0x000fe20008410000 */
[C---:B------:R-:W-:Y:S01]  /*12aa0*/  ISETP.GE.AND P6, PT, R16.reuse, R105, PT ;  /* 0x000000691000720c */ /* 0x040fe20003fc6270 */
[----:B------:R-:W1:Y:S01]  /*12ab0*/  MUFU.TANH R12, R12 ;  /* 0x0000000c000c7308 */ /* 0x000e620000002400 */
[----:B------:R-:W-:Y:S01]  /*12ac0*/  ISETP.GE.AND P4, PT, R16, R161, PT ;  /* 0x000000a11000720c */ /* 0x000fe20003f86270 */
[----:B------:R-:W-:-:S02]  /*12ad0*/  VIADD R16, R4, 0x8 ;  /* 0x0000000804107836 */ /* 0x000fc40000000000 */
[----:B------:R-:W-:Y:S01]  /*12ae0*/  FMUL.FTZ R113, R113, UR15 ;  /* 0x0000000f71717c20 */ /* 0x000fe20008410000 */
[----:B------:R-:W-:Y:S01]  /*12af0*/  FMUL.FTZ R115, R115, UR15 ;  /* 0x0000000f73737c20 */ /* 0x000fe20008410000 */
[----:B------:R-:W-:Y:S01]  /*12b00*/  FMUL.FTZ R112, R112, UR15 ;  /* 0x0000000f70707c20 */ /* 0x000fe20008410000 */
[----:B------:R-:W-:Y:S01]  /*12b10*/  FMUL.FTZ R114, R114, UR15 ;  /* 0x0000000f72727c20 */ /* 0x000fe20008410000 */
[C---:B------:R-:W-:Y:S01]  /*12b20*/  ISETP.GE.AND P5, PT, R16.reuse, R105, PT ;  /* 0x000000691000720c */ /* 0x040fe20003fa6270 */
[----:B------:R-:W2:Y:S01]  /*12b30*/  MUFU.TANH R22, R22 ;  /* 0x0000001600167308 */ /* 0x000ea20000002400 */
[----:B------:R-:W-:Y:S01]  /*12b40*/  ISETP.GE.AND P1, PT, R16, R161, PT ;  /* 0x000000a11000720c */ /* 0x000fe20003f26270 */
[----:B------:R-:W-:Y:S01]  /*12b50*/  VIADD R16, R4, 0x11 ;  /* 0x0000001104107836 */ /* 0x000fe20000000000 */
[C---:B---3--:R-:W-:Y:S05]  /*12b60*/  HMMA.16816.F32 R32, R24.reuse, R8, R32 ;  /* 0x000000081820723c */ /* 0x048fea0000001820 */
[----:B------:R-:W3:Y:S01]  /*12b70*/  MUFU.TANH R101, R101 ;  /* 0x0000006500657308 */ /* 0x000ee20000002400 */
[----:B-1----:R-:W-:Y:S01]  /*12b80*/  FSEL R12, R12, -INF , !P5 ;  /* 0xff8000000c0c7808 */ /* 0x002fe20006800000 */
[----:B------:R-:W-:Y:S01]  /*12b90*/  HMMA.16816.F32 R28, R24, R10, R28 ;  /* 0x0000000a181c723c */ /* 0x000fe2000000181c */
[----:B------:R-:W-:-:S02]  /*12ba0*/  FSEL R8, R20, -INF , !P6 ;  /* 0xff80000014087808 */ /* 0x000fc40007000000 */
[----:B------:R-:W-:-:S03]  /*12bb0*/  ISETP.GE.AND P6, PT, R18, R105, PT ;  /* 0x000000691200720c */ /* 0x000fc60003fc6270 */
[----:B------:R-:W1:Y:S01]  /*12bc0*/  MUFU.TANH R5, R5 ;  /* 0x0000000500057308 */ /* 0x000e620000002400 */
[----:B------:R-:W-:Y:S02]  /*12bd0*/  FSEL R9, R21, -INF , !P4 ;  /* 0xff80000015097808 */ /* 0x000fe40006000000 */
[----:B------:R-:W-:Y:S01]  /*12be0*/  ISETP.GE.AND P4, PT, R18, R161, PT ;  /* 0x000000a11200720c */ /* 0x000fe20003f86270 */
[C---:B------:R-:W-:Y:S01]  /*12bf0*/  VIADD R18, R4.reuse, 0x10 ;  /* 0x0000001004127836 */ /* 0x040fe20000000000 */
[----:B------:R-:W-:Y:S01]  /*12c00*/  FSEL R110, R13, -INF , !P6 ;  /* 0xff8000000d6e7808 */ /* 0x000fe20007000000 */
[----:B------:R-:W-:Y:S01]  /*12c10*/  VIADD R10, R4, 0x21 ;  /* 0x00000021040a7836 */ /* 0x000fe20000000000 */
[----:B------:R-:W-:Y:S01]  /*12c20*/  FSEL R13, R14, -INF , !P4 ;  /* 0xff8000000e0d7808 */ /* 0x000fe20006000000 */
[----:B------:R-:W4:Y:S01]  /*12c30*/  MUFU.TANH R6, R6 ;  /* 0x0000000600067308 */ /* 0x000f220000002400 */
[----:B--2---:R-:W-:Y:S01]  /*12c40*/  FSEL R15, R22, -INF , !P1 ;  /* 0xff800000160f7808 */ /* 0x004fe20004800000 */
[----:B------:R-:W-:Y:S01]  /*12c50*/  VIADD R14, R4, 0x19 ;  /* 0x00000019040e7836 */ /* 0x000fe20000000000 */
[----:B------:R-:W-:-:S02]  /*12c60*/  ISETP.GE.AND P6, PT, R16, R105, PT ;  /* 0x000000691000720c */ /* 0x000fc40003fc6270 */
[----:B------:R-:W-:Y:S01]  /*12c70*/  ISETP.GE.AND P4, PT, R16, R161, PT ;  /* 0x000000a11000720c */ /* 0x000fe20003f86270 */
[----:B------:R-:W-:Y:S01]  /*12c80*/  VIADD R16, R4, 0x18 ;  /* 0x0000001804107836 */ /* 0x000fe20000000000 */
[C---:B------:R-:W-:Y:S01]  /*12c90*/  ISETP.GE.AND P5, PT, R18.reuse, R105, PT ;  /* 0x000000691200720c */ /* 0x040fe20003fa6270 */
[----:B------:R-:W-:Y:S01]  /*12ca0*/  MUFU.TANH R19, R19 ;  /* 0x0000001300137308 */ /* 0x000fe20000002400 */
[----:B------:R-:W-:Y:S01]  /*12cb0*/  ISETP.GE.AND P1, PT, R18, R161, PT ;  /* 0x000000a11200720c */ /* 0x000fe20003f26270 */
[----:B------:R-:W-:Y:S01]  /*12cc0*/  FMUL.FTZ R32, R32, UR15 ;  /* 0x0000000f20207c20 */ /* 0x000fe20008410000 */
[----:B------:R-:W-:Y:S01]  /*12cd0*/  FSEL R18, R106, -INF , !P5 ;  /* 0xff8000006a127808 */ /* 0x000fe20006800000 */
[----:B------:R-:W-:Y:S01]  /*12ce0*/  FMUL.FTZ R34, R34, UR15 ;  /* 0x0000000f22227c20 */ /* 0x000fe20008410000 */
[----:B------:R-:W-:Y:S01]  /*12cf0*/  FSEL R17, R107, -INF , !P1 ;  /* 0xff8000006b117808 */ /* 0x000fe20004800000 */
[----:B------:R-:W-:Y:S01]  /*12d00*/  FMUL.FTZ R35, R35, UR15 ;  /* 0x0000000f23237c20 */ /* 0x000fe20008410000 */
[C---:B------:R-:W-:Y:S01]  /*12d10*/  ISETP.GE.AND P5, PT, R16.reuse, R105, PT ;  /* 0x000000691000720c */ /* 0x040fe20003fa6270 */
[----:B------:R-:W2:Y:S01]  /*12d20*/  MUFU.TANH R118, R113 ;  /* 0x0000007100767308 */ /* 0x000ea20000002400 */
[----:B------:R-:W-:Y:S01]  /*12d30*/  ISETP.GE.AND P1, PT, R16, R161, PT ;  /* 0x000000a11000720c */ /* 0x000fe20003f26270 */
[----:B------:R-:W-:Y:S01]  /*12d40*/  FMUL.FTZ R33, R33, UR15 ;  /* 0x0000000f21217c20 */ /* 0x000fe20008410000 */
[----:B------:R-:W-:Y:S01]  /*12d50*/  FSEL R16, R23, -INF , !P6 ;  /* 0xff80000017107808 */ /* 0x000fe20007000000 */
[----:B------:R-:W-:Y:S01]  /*12d60*/  FMUL.FTZ R28, R28, UR15 ;  /* 0x0000000f1c1c7c20 */ /* 0x000fe20008410000 */
[----:B---3--:R-:W-:Y:S01]  /*12d70*/  FSEL R21, R101, -INF , !P4 ;  /* 0xff80000065157808 */ /* 0x008fe20006000000 */
[----:B------:R-:W-:Y:S01]  /*12d80*/  FMUL.FTZ R30, R30, UR15 ;  /* 0x0000000f1e1e7c20 */ /* 0x000fe20008410000 */
[C---:B------:R-:W-:Y:S01]  /*12d90*/  ISETP.GE.AND P6, PT, R14.reuse, R105, PT ;  /* 0x000000690e00720c */ /* 0x040fe20003fc6270 */
[----:B------:R3:W5:Y:S01]  /*12da0*/  MUFU.TANH R123, R115 ;  /* 0x00000073007b7308 */ /* 0x0007620000002400 */
[----:B------:R-:W-:Y:S01]  /*12db0*/  ISETP.GE.AND P4, PT, R14, R161, PT ;  /* 0x000000a10e00720c */ /* 0x000fe20003f86270 */
[----:B------:R-:W-:Y:S01]  /*12dc0*/  VIADD R14, R4, 0x20 ;  /* 0x00000020040e7836 */ /* 0x000fe20000000000 */
[----:B-1----:R-:W-:Y:S01]  /*12dd0*/  FSEL R20, R5, -INF , !P6 ;  /* 0xff80000005147808 */ /* 0x002fe20007000000 */
[----:B------:R-:W-:Y:S01]  /*12de0*/  FMUL.FTZ R5, R29, UR15 ;  /* 0x0000000f1d057c20 */ /* 0x000fe20008410000 */
[----:B----4-:R-:W-:Y:S01]  /*12df0*/  FSEL R23, R6, -INF , !P4 ;  /* 0xff80000006177808 */ /* 0x010fe20006000000 */
[----:B------:R-:W-:Y:S01]  /*12e00*/  VIADD R6, R4, 0x29 ;  /* 0x0000002904067836 */ /* 0x000fe20000000000 */
[----:B------:R-:W-:Y:S01]  /*12e10*/  FSEL R22, R116, -INF , !P5 ;  /* 0xff80000074167808 */ /* 0x000fe20006800000 */
[----:B------:R-:W1:Y:S01]  /*12e20*/  MUFU.TANH R120, R112 ;  /* 0x0000007000787308 */ /* 0x000e620000002400 */
[C---:B------:R-:W-:Y:S01]  /*12e30*/  ISETP.GE.AND P6, PT, R10.reuse, R105, PT ;  /* 0x000000690a00720c */ /* 0x040fe20003fc6270 */
[----:B------:R-:W-:Y:S01]  /*12e40*/  FMUL.FTZ R31, R31, UR15 ;  /* 0x0000000f1f1f7c20 */ /* 0x000fe20008410000 */
[----:B------:R-:W-:Y:S01]  /*12e50*/  ISETP.GE.AND P4, PT, R10, R161, PT ;  /* 0x000000a10a00720c */ /* 0x000fe20003f86270 */
[----:B------:R-:W-:Y:S01]  /*12e60*/  VIADD R10, R4, 0x28 ;  /* 0x00000028040a7836 */ /* 0x000fe20000000000 */
[----:B------:R-:W-:-:S02]  /*12e70*/  ISETP.GE.AND P5, PT, R14, R105, PT ;  /* 0x000000690e00720c */ /* 0x000fc40003fa6270 */
[----:B--2---:R-:W-:Y:S01]  /*12e80*/  FSEL R118, R118, -INF , !P6 ;  /* 0xff80000076767808 */ /* 0x004fe20007000000 */
[----:B------:R-:W2:Y:S01]  /*12e90*/  MUFU.TANH R125, R114 ;  /* 0x00000072007d7308 */ /* 0x000ea20000002400 */
[----:B---3--:R-:W-:Y:S02]  /*12ea0*/  FSEL R115, R19, -INF , !P1 ;  /* 0xff80000013737808 */ /* 0x008fe40004800000 */
[----:B------:R-:W-:Y:S02]  /*12eb0*/  ISETP.GE.AND P1, PT, R14, R161, PT ;  /* 0x000000a10e00720c */ /* 0x000fe40003f26270 */
[----:B-----5:R-:W-:Y:S02]  /*12ec0*/  FSEL R123, R123, -INF , !P4 ;  /* 0xff8000007b7b7808 */ /* 0x020fe40006000000 */
[----:B------:R-:W-:Y:S01]  /*12ed0*/  ISETP.GE.AND P6, PT, R6, R105, PT ;  /* 0x000000690600720c */ /* 0x000fe20003fc6270 */
[----:B------:R-:W3:Y:S01]  /*12ee0*/  MUFU.TANH R124, R109 ;  /* 0x0000006d007c7308 */ /* 0x000ee20000002400 */
[----:B-1----:R-:W-:-:S02]  /*12ef0*/  FSEL R120, R120, -INF , !P5 ;  /* 0xff80000078787808 */ /* 0x002fc40006800000 */
[----:B------:R-:W-:Y:S01]  /*12f00*/  ISETP.GE.AND P4, PT, R6, R161, PT ;  /* 0x000000a10600720c */ /* 0x000fe20003f86270 */
[----:B------:R-:W-:Y:S01]  /*12f10*/  VIADD R6, R4, 0x31 ;  /* 0x0000003104067836 */ /* 0x000fe20000000000 */
[----:B------:R-:W-:-:S03]  /*12f20*/  ISETP.GE.AND P5, PT, R10, R105, PT ;  /* 0x000000690a00720c */ /* 0x000fc60003fa6270 */
        /* <DEDUP_REMOVED lines=46> */
[----:B------:R-:W-:-:S05]  /*13210*/  IMAD.SHL.U32 R5, R156, 0x40, RZ ;  /* 0x000000409c057824 */ /* 0x000fca00078e00ff */
        /* <DEDUP_REMOVED lines=29> */
[----:B------:R-:W-:Y:S01]  /*133f0*/  ISETP.GE.AND P0, PT, R25, RZ, PT ;  /* 0x000000ff1900720c */ /* 0x000fe20003f06270 */
[----:B------:R-:W1:Y:S01]  /*13400*/  LDC.64 R6, c[0x0][0x248] ;  /* 0x00009200ff067b82 */ /* 0x000e620000000a00 */
[----:B------:R-:W-:-:S02]  /*13410*/  ISETP.NE.AND P1, PT, R10, RZ, PT ;  /* 0x000000ff0a00720c */ /* 0x000fc40003f25270 */
[----:B------:R-:W-:-:S05]  /*13420*/  LOP3.LUT R4, RZ, R10, RZ, 0x33, !PT ;  /* 0x0000000aff047212 */ /* 0x000fca00078e33ff */
[----:B------:R-:W-:Y:S02]  /*13430*/  @P6 IADD3 R24, R24, 0x1, RZ ;  /* 0x0000000118186810 */ /* 0x000fe40007ffe0ff */
[----:B------:R-:W-:-:S03]  /*13440*/  @P5 VIADD R19, R19, 0x1 ;  /* 0x0000000113135836 */ /* 0x000fc60000000000 */
[----:B------:R-:W-:Y:S02]  /*13450*/  @!P4 IMAD.MOV R24, RZ, RZ, -R24 ;  /* 0x000000ffff18c224 */ /* 0x000fe400078e0a18 */
[----:B------:R-:W-:-:S03]  /*13460*/  MOV R5, R19 ;  /* 0x0000001300057202 */ /* 0x000fc60000000f00 */
[----:B------:R-:W-:Y:S02]  /*13470*/  SEL R19, R4, R24, !P1 ;  /* 0x0000001804137207 */ /* 0x000fe40004800000 */
[----:B------:R-:W-:-:S03]  /*13480*/  @!P0 IADD3 R5, -R5, RZ, RZ ;  /* 0x000000ff05058210 */ /* 0x000fc60007ffe1ff */
[----:B------:R-:W-:Y:S01]  /*13490*/  IMAD.WIDE R26, R19, 0x4, R154 ;  /* 0x00000004131a7825 */ /* 0x000fe200078e029a */
[----:B------:R-:W-:-:S04]  /*134a0*/  SEL R4, R4, R5, !P1 ;  /* 0x0000000504047207 */ /* 0x000fc80004800000 */
[----:B------:R2:W3:Y:S01]  /*134b0*/  LDG.E R14, desc[UR6][R26.64] ;  /* 0x000000061a0e7981 */ /* 0x0004e2000c1e1900 */
[----:B------:R-:W-:-:S05]  /*134c0*/  IMAD.WIDE R28, R4, 0x4, R154 ;  /* 0x00000004041c7825 */ /* 0x000fca00078e029a */
        /* <DEDUP_REMOVED lines=12> */
[----:B------:R-:W-:-:S04]  /*13590*/  IMAD R6, R25, R4, RZ ;  /* 0x0000000419067224 */ /* 0x000fc800078e02ff */
[----:B------:R-:W-:Y:S02]  /*135a0*/  IMAD R5, R11, R5, R6 ;  /* 0x000000050b057224 */ /* 0x000fe400078e0206 */
[----:B------:R-:W-:-:S03]  /*135b0*/  IMAD.MOV.U32 R7, RZ, RZ, R26 ;  /* 0x000000ffff077224 */ /* 0x000fc600078e001a */
[----:B------:R-:W-:Y:S01]  /*135c0*/  IADD3 R10, R27, R5, RZ ;  /* 0x000000051b0a7210 */ /* 0x000fe20007ffe0ff */
[----:B------:R-:W-:Y:S06]  /*135d0*/  BRA `(.L_x_5929) ;  /* 0x00000000000c7947 */ /* 0x000fec0003800000 */
.L_x_5928:
[----:B------:R-:W1:Y:S02]  /*135e0*/  LDC R7, c[0x0][0x248] ;  /* 0x00009200ff077b82 */ /* 0x000e640000000800 */
[----:B-1----:R-:W-:-:S04]  /*135f0*/  LEA R7, -R7, RZ, 0x6 ;  /* 0x000000ff07077211 */ /* 0x002fc800078e31ff */
[----:B------:R-:W-:-:S07]  /*13600*/  SHF.R.S32.HI R10, RZ, 0x1f, R7 ;  /* 0x0000001fff0a7819 */ /* 0x000fce0000011407 */
.L_x_5929:
        /* <DEDUP_REMOVED lines=18> */
[----:B------:R-:W-:Y:S01]  /*13730*/  @!P1 LDGSTS.E.BYPASS.LTC128B.128 [R153+0x4000], desc[UR6][R30.64] ;  /* 0x040000001e999fae */ /* 0x000fe2000b901d46 */
[-CC-:B------:R-:W-:Y:S01]  /*13740*/  @!P1 LEA.HI.X R29, R5, R159.reuse, R6.reuse, 0x1, P5 ;  /* 0x0000009f051d9211 */ /* 0x180fe200028f0c06 */
[C---:B------:R-:W-:Y:S01]  /*13750*/  IMAD.X R6, R147.reuse, 0x1, R6, P4 ;  /* 0x0000000193067824 */ /* 0x040fe200020e0606 */
[CC--:B------:R-:W-:Y:S01]  /*13760*/  @!P1 LEA R116, P4, R4.reuse, R158.reuse, 0x1 ;  /* 0x0000009e04749211 */ /* 0x0c0fe200078808ff */
[----:B------:R-:W-:Y:S01]  /*13770*/  @!P1 IMAD.X R10, R147, 0x1, R10, P6 ;  /* 0x00000001930a9824 */ /* 0x000fe200030e060a */
[CC--:B------:R-:W-:Y:S01]  /*13780*/  @P2 LEA R112, P0, R4.reuse, R158.reuse, 0x1 ;  /* 0x0000009e04702211 */ /* 0x0c0fe200078008ff */
[----:B------:R-:W-:Y:S01]  /*13790*/  @P2 IMAD.MOV.U32 R5, RZ, RZ, R31 ;  /* 0x000000ffff052224 */ /* 0x000fe200078e001f */
[----:B------:R-:W-:Y:S01]  /*137a0*/  @!P1 LEA R158, P5, R7, R158, 0x1 ;  /* 0x0000009e079e9211 */ /* 0x000fe200078a08ff */
[----:B------:R1:W-:Y:S01]  /*137b0*/  @P1 STS.128 [R153+0x4000], RZ ;  /* 0x004000ff99001388 */ /* 0x0003e20000000c00 */
[----:B------:R-:W-:-:S02]  /*137c0*/  @!P1 LEA.HI.X R117, R4, R159, R6, 0x1, P4 ;  /* 0x0000009f04759211 */ /* 0x000fc400020f0c06 */
[-C--:B------:R-:W-:Y:S01]  /*137d0*/  @P2 LEA.HI.X R113, R4, R159.reuse, R6, 0x1, P0 ;  /* 0x0000009f04712211 */ /* 0x080fe200000f0c06 */
[----:B------:R-:W-:Y:S01]  /*137e0*/  @P2 IMAD.MOV.U32 R4, RZ, RZ, R30 ;  /* 0x000000ffff042224 */ /* 0x000fe200078e001e */
[----:B------:R-:W-:-:S04]  /*137f0*/  @!P1 LEA.HI.X R159, R7, R159, R10, 0x1, P5 ;  /* 0x0000009f079f9211 */ /* 0x000fc800028f0c0a */
[----:B------:R-:W-:Y:S01]  /*13800*/  @!PT LDS RZ, [RZ] ;  /* 0x00000000fffff984 */ /* 0x000fe20000000800 */
[----:B------:R-:W-:Y:S01]  /*13810*/  @!PT LDS RZ, [RZ] ;  /* 0x00000000fffff984 */ /* 0x000fe20000000800 */
[----:B------:R-:W-:Y:S01]  /*13820*/  @!PT LDS RZ, [RZ] ;  /* 0x00000000fffff984 */ /* 0x000fe20000000800 */
[----:B------:R-:W-:Y:S04]  /*13830*/  @P2 LDGSTS.E.BYPASS.LTC128B.128 [R153+0x6000], desc[UR6][R4.64+0x80] ;  /* 0x0600008004992fae */ /* 0x000fe8000b901d46 */
        /* <DEDUP_REMOVED lines=19> */
[----:B------:R1:W-:Y:S01]  /*13970*/  @P2 LDGSTS.E.BYPASS.LTC128B.128 [R153+0x7000], desc[UR6][R24.64+0x80] ;  /* 0x0700008018992fae */ /* 0x0003e2000b901d46 */
[----:B--2---:R-:W-:-:S03]  /*13980*/  IMAD.MOV.U32 R158, RZ, RZ, R30 ;  /* 0x000000ffff9e7224 */ /* 0x004fc600078e001e */
[----:B------:R1:W-:Y:S01]  /*13990*/  @!P2 STS.128 [R153+0x7000], RZ ;  /* 0x007000ff9900a388 */ /* 0x0003e20000000c00 */
[----:B------:R-:W-:-:S03]  /*139a0*/  IMAD.MOV.U32 R159, RZ, RZ, R31 ;  /* 0x000000ffff9f7224 */ /* 0x000fc600078e001f */
        /* <DEDUP_REMOVED lines=11> */
.L_x_5927:
        /* <DEDUP_REMOVED lines=32> */
[----:B------:R-:W2:Y:S04]  /*13c60*/  SHFL.BFLY PT, R5, R6, 0x2, 0x1f ;  /* 0x0c401f0006057f89 */ /* 0x000ea800000e0000 */
[----:B------:R-:W3:Y:S01]  /*13c70*/  SHFL.BFLY PT, R4, R7, 0x2, 0x1f ;  /* 0x0c401f0007047f89 */ /* 0x000ee200000e0000 */
[----:B--2---:R-:W-:Y:S02]  /*13c80*/  FMNMX.FTZ R5, R6, R5, !PT ;  /* 0x0000000506057209 */ /* 0x004fe40007810000 */
[----:B---3--:R-:W-:-:S03]  /*13c90*/  FMNMX.FTZ R4, R7, R4, !PT ;  /* 0x0000000407047209 */ /* 0x008fc60007810000 */
[----:B-1----:R-:W1:Y:S04]  /*13ca0*/  SHFL.BFLY PT, R28, R5, 0x1, 0x1f ;  /* 0x0c201f00051c7f89 */ /* 0x002e6800000e0000 */
        /* <DEDUP_REMOVED lines=13> */
[--C-:B------:R-:W-:Y:S01]  /*13d80*/  FFMA.FTZ R24, R9, UR8, -R34.reuse ;  /* 0x0000000809187c23 */ /* 0x100fe20008010822 */
[--C-:B------:R-:W-:Y:S01]  /*13d90*/  FFMA.FTZ R31, R0, UR8, -R109.reuse ;  /* 0x00000008001f7c23 */ /* 0x100fe2000801086d */
[----:B------:R-:W-:Y:S01]  /*13da0*/  FFMA.FTZ R26, R12, UR8, -R109 ;  /* 0x000000080c1a7c23 */ /* 0x000fe2000801086d */
[--C-:B------:R-:W-:Y:S01]  /*13db0*/  FFMA.FTZ R0, R15, UR8, -R34.reuse ;  /* 0x000000080f007c23 */ /* 0x100fe20008010822 */
[----:B------:R1:W-:Y:S01]  /*13dc0*/  MUFU.EX2 R3, R13 ;  /* 0x0000000d00037308 */ /* 0x0003e20000000800 */
[----:B------:R-:W-:Y:S01]  /*13dd0*/  FADD.FTZ R2, R2, -R5 ;  /* 0x8000000502027221 */ /* 0x000fe20000010000 */
[--C-:B------:R-:W-:Y:S01]  /*13de0*/  FFMA.FTZ R27, R8, UR8, -R109.reuse ;  /* 0x00000008081b7c23 */ /* 0x100fe2000801086d */
[--C-:B------:R-:W-:Y:S01]  /*13df0*/  FFMA.FTZ R25, R110, UR8, -R109.reuse ;  /* 0x000000086e197c23 */ /* 0x100fe2000801086d */
[----:B------:R-:W-:Y:S01]  /*13e00*/  LDSM.16.MT88.4 R8, [R140+0x8000] ;  /* 0x008000008c08783b */ /* 0x000fe20000004200 */
        /* <DEDUP_REMOVED lines=12> */
[----:B-1----:R-:W1:Y:S01]  /*13ed0*/  LDSM.16.MT88.4 R12, [R138+0x8000] ;  /* 0x008000008a0c783b */ /* 0x002e620000004200 */
[--C-:B------:R-:W-:Y:S01]  /*13ee0*/  FFMA.FTZ R115, R23, UR8, -R34.reuse ;  /* 0x0000000817737c23 */ /* 0x100fe20008010822 */
[--C-:B------:R-:W-:Y:S01]  /*13ef0*/  FFMA.FTZ R161, R118, UR8, -R109.reuse ;  /* 0x0000000876a17c23 */ /* 0x100fe2000801086d */
[--C-:B------:R-:W-:Y:S01]  /*13f00*/  FFMA.FTZ R118, R126, UR8, -R109.reuse ;  /* 0x000000087e767c23 */ /* 0x100fe2000801086d */
[----:B------:R-:W-:Y:S01]  /*13f10*/  LDSM.16.MT88.4 R16, [R140+0x8800] ;  /* 0x008800008c10783b */ /* 0x000fe20000004200 */
        /* <DEDUP_REMOVED lines=16> */
[----:B------:R-:W-:Y:S01]  /*14020*/  FFMA.FTZ R105, R105, UR8, -R109 ;  /* 0x0000000869697c23 */ /* 0x000fe2000801086d */
[----:B------:R-:W-:Y:S01]  /*14030*/  FFMA.FTZ R34, R33, UR8, -R34 ;  /* 0x0000000821227c23 */ /* 0x000fe20008010822 */
[----:B------:R-:W-:Y:S08]  /*14040*/  MUFU.EX2 R30, R30 ;  /* 0x0000001e001e7308 */ /* 0x000ff00000000800 */
[----:B------:R-:W2:Y:S01]  /*14050*/  MUFU.EX2 R24, R24 ;  /* 0x0000001800187308 */ /* 0x000ea20000000800 */
[----:B---3--:R-:W-:-:S07]  /*14060*/  F2FP.F16.F32.PACK_AB R6, R25, R26 ;  /* 0x0000001a1906723e */ /* 0x008fce00000000ff */
[----:B------:R-:W3:Y:S08]  /*14070*/  MUFU.EX2 R0, R0 ;  /* 0x0000000000007308 */ /* 0x000ef00000000800 */
[----:B------:R-:W4:Y:S01]  /*14080*/  MUFU.EX2 R32, R32 ;  /* 0x0000002000207308 */ /* 0x000f220000000800 */
[----:B--2---:R-:W-:-:S07]  /*14090*/  F2FP.F16.F32.PACK_AB R5, R24, R30 ;  /* 0x0000001e1805723e */ /* 0x004fce00000000ff */
[----:B------:R-:W2:Y:S01]  /*140a0*/  MUFU.EX2 R2, R2 ;  /* 0x0000000200027308 */ /* 0x000ea20000000800 */
[----:B---3--:R-:W-:-:S07]  /*140b0*/  F2FP.F16.F32.PACK_AB R7, R3, R0 ;  /* 0x000000000307723e */ /* 0x008fce00000000ff */
        /* <DEDUP_REMOVED lines=74> */
[----:B------:R-:W3:Y:S01]  /*14560*/  MUFU.EX2 R112, R112 ;  /* 0x0000007000707308 */ /* 0x000ee20000000800 */
        /* <DEDUP_REMOVED lines=14> */
[----:B------:R-:W-:Y:S08]  /*14650*/  MUFU.EX2 R114, R114 ;  /* 0x0000007200727308 */ /* 0x000ff00000000800 */
[----:B------:R-:W4:Y:S01]  /*14660*/  MUFU.EX2 R117, R117 ;  /* 0x0000007500757308 */ /* 0x000f220000000800 */
[C---:B-1----:R-:W-:Y:S07]  /*14670*/  HMMA.16816.F32 R44, R4.reuse, R12, R44 ;  /* 0x0000000c042c723c */ /* 0x042fee000000182c */
[----:B------:R-:W-:Y:S01]  /*14680*/  MUFU.EX2 R116, R116 ;  /* 0x0000007400747308 */ /* 0x000fe20000000800 */
[C---:B------:R-:W-:Y:S01]  /*14690*/  HMMA.16816.F32 R48, R4.reuse, R14, R48 ;  /* 0x0000000e0430723c */ /* 0x040fe20000001830 */
[----:B------:R-:W1:Y:S05]  /*146a0*/  LDSM.16.MT88.4 R12, [R136+0xa000] ;  /* 0x00a00000880c783b */ /* 0x000e6a0000004200 */
[C---:B--2---:R-:W-:Y:S01]  /*146b0*/  HMMA.16816.F32 R36, R4.reuse, R8, R36 ;  /* 0x000000080424723c */ /* 0x044fe20000001824 */
[----:B------:R-:W2:Y:S05]  /*146c0*/  MUFU.EX2 R115, R115 ;  /* 0x0000007300737308 */ /* 0x000eaa0000000800 */
[C---:B------:R-:W-:Y:S01]  /*146d0*/  HMMA.16816.F32 R40, R4.reuse, R10, R40 ;  /* 0x0000000a0428723c */ /* 0x040fe20000001828 */
[----:B------:R-:W5:Y:S02]  /*146e0*/  LDSM.16.MT88.4 R8, [R137+0xa000] ;  /* 0x00a000008908783b */ /* 0x000f640000004200 */
[----:B------:R-:W-:Y:S08]  /*146f0*/  MUFU.EX2 R120, R120 ;  /* 0x0000007800787308 */ /* 0x000ff00000000800 */
[----:B------:R-:W2:Y:S08]  /*14700*/  MUFU.EX2 R161, R161 ;  /* 0x000000a100a17308 */ /* 0x000eb00000000800 */
[----:B------:R-:W-:Y:S08]  /*14710*/  MUFU.EX2 R118, R118 ;  /* 0x0000007600767308 */ /* 0x000ff00000000800 */
[----:B------:R-:W-:Y:S01]  /*14720*/  MUFU.EX2 R127, R127 ;  /* 0x0000007f007f7308 */ /* 0x000fe20000000800 */
[C---:B-1----:R-:W-:Y:S06]  /*14730*/  HMMA.16816.F32 R60, R4.reuse, R12, R60 ;  /* 0x0000000c043c723c */ /* 0x042fec000000183c */
[C---:B------:R-:W-:Y:S01]  /*14740*/  HMMA.16816.F32 R64, R4.reuse, R14, R64 ;  /* 0x0000000e0440723c */ /* 0x040fe20000001840 */
[----:B------:R-:W1:Y:S01]  /*14750*/  LDSM.16.MT88.4 R12, [R138+0x8800] ;  /* 0x008800008a0c783b */ /* 0x000e620000004200 */
[----:B------:R-:W-:Y:S04]  /*14760*/  MUFU.EX2 R125, R125 ;  /* 0x0000007d007d7308 */ /* 0x000fe80000000800 */
[C---:B-----5:R-:W-:Y:S04]  /*14770*/  HMMA.16816.F32 R52, R4.reuse, R8, R52 ;  /* 0x000000080434723c */ /* 0x060fe80000001834 */
[----:B------:R-:W5:Y:S02]  /*14780*/  MUFU.EX2 R126, R126 ;  /* 0x0000007e007e7308 */ /* 0x000f640000000800 */
[----:B------:R-:W-:Y:S01]  /*14790*/  HMMA.16816.F32 R56, R4, R10, R56 ;  /* 0x0000000a0438723c */ /* 0x000fe20000001838 */
[----:B------:R-:W5:Y:S05]  /*147a0*/  LDSM.16.MT88.4 R8, [R137+0x8800] ;  /* 0x008800008908783b */ /* 0x000f6a0000004200 */
[----:B------:R-:W-:Y:S01]  /*147b0*/  MUFU.EX2 R119, R119 ;  /* 0x0000007700777308 */ /* 0x000fe20000000800 */
[----:B---3--:R-:W-:Y:S01]  /*147c0*/  F2FP.F16.F32.PACK_AB R4, R112, R113 ;  /* 0x000000717004723e */ /* 0x008fe200000000ff */
[----:B------:R-:W-:Y:S01]  /*147d0*/  FADD.FTZ R113, R113, R26 ;  /* 0x0000001a71717221 */ /* 0x000fe20000010000 */
[----:B----4-:R-:W-:Y:S01]  /*147e0*/  F2FP.F16.F32.PACK_AB R5, R117, R114 ;  /* 0x000000727505723e */ /* 0x010fe200000000ff */
[----:B------:R-:W-:Y:S01]  /*147f0*/  FADD.FTZ R114, R114, R3 ;  /* 0x0000000372727221 */ /* 0x000fe20000010000 */
[----:B------:R-:W-:Y:S01]  /*14800*/  F2FP.F16.F32.PACK_AB R6, R111, R110 ;  /* 0x0000006e6f06723e */ /* 0x000fe200000000ff */
[----:B------:R-:W-:Y:S01]  /*14810*/  FADD.FTZ R3, R112, R113 ;  /* 0x0000007170037221 */ /* 0x000fe20000010000 */
[----:B--2---:R-:W-:Y:S01]  /*14820*/  F2FP.F16.F32.PACK_AB R7, R115, R116 ;  /* 0x000000747307723e */ /* 0x004fe200000000ff */
[----:B------:R-:W2:Y:S01]  /*14830*/  MUFU.EX2 R124, R124 ;  /* 0x0000007c007c7308 */ /* 0x000ea20000000800 */
[----:B------:R-:W-:Y:S01]  /*14840*/  FADD.FTZ R117, R117, R114 ;  /* 0x0000007275757221 */ /* 0x000fe20000010000 */
[----:B------:R-:W-:Y:S01]  /*14850*/  FADD.FTZ R110, R110, R3 ;  /* 0x000000036e6e7221 */ /* 0x000fe20000010000 */
[----:B------:R-:W-:-:S02]  /*14860*/  MOV R3, R29 ;  /* 0x0000001d00037202 */ /* 0x000fc40000000f00 */
[----:B------:R-:W-:Y:S01]  /*14870*/  FADD.FTZ R0, R116, R117 ;  /* 0x0000007574007221 */ /* 0x000fe20000010000 */
[----:B------:R-:W-:Y:S01]  /*14880*/  HMMA.16816.F32 R96, R4, R16, R96 ;  /* 0x000000100460723c */ /* 0x000fe20000001860 */
[----:B------:R-:W-:Y:S01]  /*14890*/  FADD.FTZ R111, R111, R110 ;  /* 0x0000006e6f6f7221 */ /* 0x000fe20000010000 */
[----:B------:R-:W-:Y:S01]  /*148a0*/  MUFU.EX2 R108, R108 ;  /* 0x0000006c006c7308 */ /* 0x000fe20000000800 */
[----:B------:R-:W-:-:S03]  /*148b0*/  FADD.FTZ R0, R115, R0 ;  /* 0x0000000073007221 */ /* 0x000fc60000010000 */
[C---:B------:R-:W-:Y:S01]  /*148c0*/  HMMA.16816.F32 R92, R4.reuse, R18, R92 ;  /* 0x00000012045c723c */ /* 0x040fe2000000185c */
[----:B------:R-:W3:Y:S03]  /*148d0*/  LDSM.16.MT88.4 R16, [R136+0x8800] ;  /* 0x008800008810783b */ /* 0x000ee60000004200 */
[----:B------:R-:W4:Y:S02]  /*148e0*/  MUFU.EX2 R121, R121 ;  /* 0x0000007900797308 */ /* 0x000f240000000800 */
        /* <DEDUP_REMOVED lines=12> */
[----:B------:R-:W4:Y:S03]  /*149b0*/  MUFU.EX2 R106, R106 ;  /* 0x0000006a006a7308 */ /* 0x000f260000000800 */
[C---:B---3--:R-:W-:Y:S05]  /*149c0*/  HMMA.16816.F32 R72, R4.reuse, R16, R72 ;  /* 0x000000100448723c */ /* 0x048fea0000001848 */
[----:B------:R-:W-:Y:S01]  /*149d0*/  MUFU.EX2 R35, R35 ;  /* 0x0000002300237308 */ /* 0x000fe20000000800 */
[C---:B------:R-:W-:Y:S01]  /*149e0*/  HMMA.16816.F32 R68, R4.reuse, R18, R68 ;  /* 0x000000120444723c */ /* 0x040fe20000001844 */
[----:B------:R-:W-:Y:S05]  /*149f0*/  LDSM.16.MT88.4 R16, [R137+0x9000] ;  /* 0x009000008910783b */ /* 0x000fea0000004200 */
[C---:B-1----:R-:W-:Y:S01]  /*14a00*/  HMMA.16816.F32 R44, R4.reuse, R12, R44 ;  /* 0x0000000c042c723c */ /* 0x042fe2000000182c */
[----:B------:R-:W1:Y:S05]  /*14a10*/  MUFU.EX2 R34, R34 ;  /* 0x0000002200227308 */ /* 0x000e6a0000000800 */
[C---:B------:R-:W-:Y:S01]  /*14a20*/  HMMA.16816.F32 R48, R4.reuse, R14, R48 ;  /* 0x0000000e0430723c */ /* 0x040fe20000001830 */
[----:B------:R-:W3:Y:S05]  /*14a30*/  LDSM.16.MT88.4 R12, [R136+0xa800] ;  /* 0x00a80000880c783b */ /* 0x000eea0000004200 */
[C---:B-----5:R-:W-:Y:S06]  /*14a40*/  HMMA.16816.F32 R52, R4.reuse, R8, R52 ;  /* 0x000000080434723c */ /* 0x060fec0000001834 */
[C---:B------:R-:W-:Y:S01]  /*14a50*/  HMMA.16816.F32 R56, R4.reuse, R10, R56 ;  /* 0x0000000a0438723c */ /* 0x040fe20000001838 */
[----:B------:R-:W5:Y:S05]  /*14a60*/  LDSM.16.MT88.4 R8, [R140+0x9000] ;  /* 0x009000008c08783b */ /* 0x000f6a0000004200 */
[C---:B---3--:R-:W-:Y:S06]  /*14a70*/  HMMA.16816.F32 R60, R4.reuse, R12, R60 ;  /* 0x0000000c043c723c */ /* 0x048fec000000183c */
[----:B------:R-:W-:Y:S01]  /*14a80*/  HMMA.16816.F32 R64, R4, R14, R64 ;  /* 0x0000000e0440723c */ /* 0x000fe20000001840 */
[----:B------:R-:W3:Y:S06]  /*14a90*/  LDSM.16.MT88.4 R12, [R136+0x9000] ;  /* 0x00900000880c783b */ /* 0x000eec0000004200 */
[----:B------:R-:W-:Y:S01]  /*14aa0*/  F2FP.F16.F32.PACK_AB R4, R161, R120 ;  /* 0x00000078a104723e */ /* 0x000fe200000000ff */
[----:B------:R-:W-:Y:S01]  /*14ab0*/  FADD.FTZ R120, R120, R111 ;  /* 0x0000006f78787221 */ /* 0x000fe20000010000 */
[----:B------:R-:W-:Y:S01]  /*14ac0*/  F2FP.F16.F32.PACK_AB R5, R126, R125 ;  /* 0x0000007d7e05723e */ /* 0x000fe200000000ff */
        /* <DEDUP_REMOVED lines=14> */
[----:B------:R-:W5:Y:S05]  /*14bb0*/  LDSM.16.MT88.4 R20, [R137+0xb000] ;  /* 0x00b000008914783b */ /* 0x000f6a0000004200 */
[C---:B------:R-:W-:Y:S06]  /*14bc0*/  HMMA.16816.F32 R80, R4.reuse, R16, R80 ;  /* 0x000000100450723c */ /* 0x040fec0000001850 */
[C---:B------:R-:W-:Y:S01]  /*14bd0*/  HMMA.16816.F32 R76, R4.reuse, R18, R76 ;  /* 0x00000012044c723c */ /* 0x040fe2000000184c */
[----:B------:R-:W4:Y:S05]  /*14be0*/  LDSM.16.MT88.4 R16, [R138+0xb000] ;  /* 0x00b000008a10783b */ /* 0x000f2a0000004200 */
[C---:B---3--:R-:W-:Y:S06]  /*14bf0*/  HMMA.16816.F32 R72, R4.reuse, R12, R72 ;  /* 0x0000000c0448723c */ /* 0x048fec0000001848 */
        /* <DEDUP_REMOVED lines=9> */
[C---:B------:R-:W-:Y:S01]  /*14c90*/  HMMA.16816.F32 R48, R4.reuse, R18, R48 ;  /* 0x000000120430723c */ /* 0x040fe20000001830 */
[----:B------:R-:W4:Y:S05]  /*14ca0*/  LDSM.16.MT88.4 R16, [R137+0x9800] ;  /* 0x009800008910783b */ /* 0x000f2a0000004200 */
        /* <DEDUP_REMOVED lines=18> */
[C---:B----4-:R-:W-:Y:S06]  /*14dd0*/  HMMA.16816.F32 R80, R4.reuse, R16, R80 ;  /* 0x000000100450723c */ /* 0x050fec0000001850 */
[C---:B------:R-:W-:Y:S01]  /*14de0*/  HMMA.16816.F32 R76, R4.reuse, R18, R76 ;  /* 0x00000012044c723c */ /* 0x040fe2000000184c */
[----:B------:R-:W2:Y:S05]  /*14df0*/  LDSM.16.MT88.4 R16, [R138+0xb800] ;  /* 0x00b800008a10783b */ /* 0x000eaa0000004200 */
[C---:B---3--:R-:W-:Y:S06]  /*14e00*/  HMMA.16816.F32 R72, R4.reuse, R12, R72 ;  /* 0x0000000c0448723c */ /* 0x048fec0000001848 */
        /* <DEDUP_REMOVED lines=14> */
.L_x_5924:
        /* <DEDUP_REMOVED lines=10> */
[----:B------:R-:W-:Y:S01]  /*14f90*/  USHF.R.S32.HI UR8, URZ, 0x1f, UR9 ;  /* 0x0000001f3f087899 */ /* 0x000fe20008011409 */
[----:B------:R-:W-:-:S02]  /*14fa0*/  ULDC UR5, c[0x0][0x39c] ;  /* 0x0000e70000057ab9 */ /* 0x000fc40000000800 */
[----:B------:R-:W-:Y:S01]  /*14fb0*/  MOV R161, UR4 ;  /* 0x0000000400a17c02 */ /* 0x000fe20008000f00 */
[----:B------:R-:W-:-:S08]  /*14fc0*/  ULDC UR4, c[0x0][0x2ec] ;  /* 0x0000bb0000047ab9 */ /* 0x000fd00000000800 */
.L_x_5934:
        /* <DEDUP_REMOVED lines=69> */
.L_x_5931:
[CC--:B------:R-:W-:Y:S02]  /*15420*/  LEA R2, P6, R3.reuse, R122.reuse, 0x1 ;  /* 0x0000007a03027211 */ /* 0x0c0fe400078c08ff */
[C---:B------:R-:W-:Y:S02]  /*15430*/  IADD3 R35, P0, R150.reuse, R3, RZ ;  /* 0x0000000396237210 */ /* 0x040fe40007f1e0ff */
[-C--:B------:R-:W-:Y:S02]  /*15440*/  LEA.HI.X R3, R3, R165.reuse, R34, 0x1, P6 ;  /* 0x000000a503037211 */ /* 0x080fe400030f0c22 */
[----:B------:R-:W-:Y:S02]  /*15450*/  @P4 LEA R106, P5, R35, R122, 0x1 ;  /* 0x0000007a236a4211 */ /* 0x000fe400078a08ff */
[----:B------:R-:W-:Y:S01]  /*15460*/  IADD3.X R32, R149, R34, RZ, P0, !PT ;  /* 0x0000002295207210 */ /* 0x000fe200007fe4ff */
[----:B------:R-:W-:Y:S01]  /*15470*/  @!PT LDS RZ, [RZ] ;  /* 0x00000000fffff984 */ /* 0x000fe20000000800 */
[----:B------:R-:W-:Y:S01]  /*15480*/  @!PT LDS RZ, [RZ] ;  /* 0x00000000fffff984 */ /* 0x000fe20000000800 */
[----:B------:R-:W-:Y:S01]  /*15490*/  @!PT LDS RZ, [RZ] ;  /* 0x00000000fffff984 */ /* 0x000fe20000000800 */
[----:B------:R-:W-:Y:S01]  /*154a0*/  @P4 LDGSTS.E.BYPASS.LTC128B.128 [R153+0x8000], desc[UR6][R2.64] ;  /* 0x0800000002994fae */ /* 0x000fe2000b901d46 */
[CC--:B------:R-:W-:Y:S02]  /*154b0*/  @P2 LEA R104, P0, R35.reuse, R122.reuse, 0x1 ;  /* 0x0000007a23682211 */ /* 0x0c0fe400078008ff */
[CCC-:B------:R-:W-:Y:S02]  /*154c0*/  @P4 LEA.HI.X R107, R35.reuse, R165.reuse, R32.reuse, 0x1, P5 ;  /* 0x000000a5236b4211 */ /* 0x1c0fe400028f0c20 */
[----:B------:R-:W-:Y:S01]  /*154d0*/  @!P4 STS.128 [R153+0x8000], RZ ;  /* 0x008000ff9900c388 */ /* 0x000fe20000000c00 */
[----:B------:R-:W-:Y:S02]  /*154e0*/  @P2 LEA.HI.X R105, R35, R165, R32, 0x1, P0 ;  /* 0x000000a523692211 */ /* 0x000fe400000f0c20 */
[C---:B------:R-:W-:Y:S02]  /*154f0*/  IADD3 R33, P1, R150.reuse, R35, RZ ;  /* 0x0000002396217210 */ /* 0x040fe40007f3e0ff */
[----:B------:R-:W-:Y:S01]  /*15500*/  @!PT LDS RZ, [RZ] ;  /* 0x00000000fffff984 */ /* 0x000fe20000000800 */
[----:B------:R-:W-:Y:S01]  /*15510*/  @!PT LDS RZ, [RZ] ;  /* 0x00000000fffff984 */ /* 0x000fe20000000800 */
[----:B------:R-:W-:Y:S01]  /*15520*/  @!PT LDS RZ, [RZ] ;  /* 0x00000000fffff984 */ /* 0x000fe20000000800 */
[----:B------:R-:W-:Y:S02]  /*15530*/  @P2 LDGSTS.E.BYPASS.LTC128B.128 [R153+0xa000], desc[UR6][R2.64+0x80] ;  /* 0x0a00008002992fae */ /* 0x000fe4000b901d46 */
[----:B------:R-:W-:Y:S03]  /*15540*/  @P4 LEA R170, P6, R33, R122, 0x1 ;  /* 0x0000007a21aa4211 */ /* 0x000fe600078c08ff */
[----:B------:R-:W-:Y:S01]  /*15550*/  @!P2 STS.128 [R153+0xa000], RZ ;  /* 0x00a000ff9900a388 */ /* 0x000fe20000000c00 */
[----:B------:R-:W-:Y:S02]  /*15560*/  IADD3.X R34, R149, R32, RZ, P1, !PT ;  /* 0x0000002095227210 */ /* 0x000fe40000ffe4ff */
[CC--:B------:R-:W-:Y:S02]  /*15570*/  @P2 LEA R166, P1, R33.reuse, R122.reuse, 0x1 ;  /* 0x0000007a21a62211 */ /* 0x0c0fe400078208ff */
[----:B------:R-:W-:Y:S01]  /*15580*/  @!PT LDS RZ, [RZ] ;  /* 0x00000000fffff984 */ /* 0x000fe20000000800 */
[----:B------:R-:W-:Y:S01]  /*15590*/  @!PT LDS RZ, [RZ] ;  /* 0x00000000fffff984 */ /* 0x000fe20000000800 */
[----:B------:R-:W-:Y:S01]  /*155a0*/  @!PT LDS RZ, [RZ] ;  /* 0x00000000fffff984 */ /* 0x000fe20000000800 */
[----:B------:R-:W-:Y:S01]  /*155b0*/  @P4 LDGSTS.E.BYPASS.LTC128B.128 [R153+0x8800], desc[UR6][R106.64] ;  /* 0x088000006a994fae */ /* 0x000fe2000b901d46 */
[CCC-:B------:R-:W-:Y:S02]  /*155c0*/  @P4 LEA.HI.X R171, R33.reuse, R165.reuse, R34.reuse, 0x1, P6 ;  /* 0x000000a521ab4211 */ /* 0x1c0fe400030f0c22 */
[----:B------:R-:W-:Y:S02]  /*155d0*/  @P2 LEA.HI.X R167, R33, R165, R34, 0x1, P1 ;  /* 0x000000a521a72211 */ /* 0x000fe400008f0c22 */
[----:B------:R-:W-:Y:S01]  /*155e0*/  @!P4 STS.128 [R153+0x8800], RZ ;  /* 0x008800ff9900c388 */ /* 0x000fe20000000c00 */
[----:B------:R-:W-:Y:S04]  /*155f0*/  IADD3 R35, P0, R150, R33, RZ ;  /* 0x0000002196237210 */ /* 0x000fe80007f1e0ff */
[----:B------:R-:W-:Y:S01]  /*15600*/  @!PT LDS RZ, [RZ] ;  /* 0x00000000fffff984 */ /* 0x000fe20000000800 */
[----:B------:R-:W-:Y:S01]  /*15610*/  @!PT LDS RZ, [RZ] ;  /* 0x00000000fffff984 */ /* 0x000fe20000000800 */
[----:B------:R-:W-:Y:S01]  /*15620*/  @!PT LDS RZ, [RZ] ;  /* 0x00000000fffff984 */ /* 0x000fe20000000800 */
[----:B------:R1:W-:Y:S01]  /*15630*/  @P2 LDGSTS.E.BYPASS.LTC128B.128 [R153+0xa800], desc[UR6][R104.64+0x80] ;  /* 0x0a80008068992fae */ /* 0x0003e2000b901d46 */
[----:B------:R-:W-:Y:S02]  /*15640*/  @P4 LEA R168, P5, R35, R122, 0x1 ;  /* 0x0000007a23a84211 */ /* 0x000fe400078a08ff */
[----:B------:R-:W-:Y:S02]  /*15650*/  IADD3.X R32, R149, R34, RZ, P0, !PT ;  /* 0x0000002295207210 */ /* 0x000fe400007fe4ff */
[----:B------:R-:W-:Y:S01]  /*15660*/  @!P2 STS.128 [R153+0xa800], RZ ;  /* 0x00a800ff9900a388 */ /* 0x000fe20000000c00 */
[C---:B------:R-:W-:Y:S02]  /*15670*/  @P2 LEA R172, P0, R35.reuse, R122, 0x1 ;  /* 0x0000007a23ac2211 */ /* 0x040fe400078008ff */
[CCC-:B------:R-:W-:Y:S02]  /*15680*/  @P4 LEA.HI.X R169, R35.reuse, R165.reuse, R32.reuse, 0x1, P5 ;  /* 0x000000a523a94211 */ /* 0x1c0fe400028f0c20 */
[----:B------:R-:W-:Y:S01]  /*15690*/  @!PT LDS RZ, [RZ] ;  /* 0x00000000fffff984 */ /* 0x000fe20000000800 */
[----:B------:R-:W-:Y:S01]  /*156a0*/  @!PT LDS RZ, [RZ] ;  /* 0x00000000fffff984 */ /* 0x000fe20000000800 */
[----:B------:R-:W-:Y:S01]  /*156b0*/  @!PT LDS RZ, [RZ] ;  /* 0x00000000fffff984 */ /* 0x000fe20000000800 */
[----:B------:R-:W-:Y:S01]  /*156c0*/  @P4 LDGSTS.E.BYPASS.LTC128B.128 [R153+0x9000], desc[UR6][R170.64] ;  /* 0x09000000aa994fae */ /* 0x000fe2000b901d46 */
[----:B------:R-:W-:Y:S02]  /*156d0*/  @P2 LEA.HI.X R173, R35, R165, R32, 0x1, P0 ;  /* 0x000000a523ad2211 */ /* 0x000fe400000f0c20 */
[----:B------:R-:W-:Y:S02]  /*156e0*/  ISETP.GE.AND P0, PT, R156, 0x2, PT ;  /* 0x000000029c00780c */ /* 0x000fe40003f06270 */
[----:B------:R-:W-:Y:S01]  /*156f0*/  @!P4 STS.128 [R153+0x9000], RZ ;  /* 0x009000ff9900c388 */ /* 0x000fe20000000c00 */
[----:B------:R-:W-:Y:S04]  /*15700*/  MOV R165, R3 ;  /* 0x0000000300a57202 */ /* 0x000fe80000000f00 */
        /* <DEDUP_REMOVED lines=15> */
[----:B------:R-:W-:Y:S05]  /*15800*/  LDSM.16.M88.4 R108, [R146] ;  /* 0x00000000926c783b */ /* 0x000fea0000000200 */
[----:B------:R-:W3:Y:S05]  /*15810*/  LDSM.16.M88.4 R112, [R145+0x4000] ;  /* 0x004000009170783b */ /* 0x000eea0000000200 */
[----:B------:R-:W4:Y:S05]  /*15820*/  LDSM.16.M88.4 R116, [R145+0x4800] ;  /* 0x004800009174783b */ /* 0x000f2a0000000200 */
[----:B------:R-:W5:Y:S05]  /*15830*/  LDSM.16.M88.4 R120, [R145+0x5000] ;  /* 0x005000009178783b */ /* 0x000f6a0000000200 */
[----:B------:R-:W0:Y:S05]  /*15840*/  LDGDEPBAR ;  /* 0x00000000000079af */ /* 0x000e2a0000000000 */
[----:B------:R-:W2:Y:S05]  /*15850*/  LDSM.16.M88.4 R124, [R145+0x5800] ;  /* 0x00580000917c783b */ /* 0x000eaa0000000200 */
[----:B-1----:R-:W-:Y:S01]  /*15860*/  LDSM.16.M88.4 R104, [R135] ;  /* 0x000000008768783b */ /* 0x002fe20000000200 */
[C---:B---3--:R-:W-:Y:S06]  /*15870*/  HMMA.16816.F32 R4, R108.reuse, R112, RZ ;  /* 0x000000706c04723c */ /* 0x048fec00000018ff */
[C---:B------:R-:W-:Y:S01]  /*15880*/  HMMA.16816.F32 R8, R108.reuse, R114, RZ ;  /* 0x000000726c08723c */ /* 0x040fe200000018ff */
[----:B------:R-:W-:Y:S05]  /*15890*/  LDSM.16.M88.4 R112, [R144] ;  /* 0x000000009070783b */ /* 0x000fea0000000200 */
[C---:B----4-:R-:W-:Y:S06]  /*158a0*/  HMMA.16816.F32 R12, R108.reuse, R116, RZ ;  /* 0x000000746c0c723c */ /* 0x050fec00000018ff */
[C---:B------:R-:W-:Y:S01]  /*158b0*/  HMMA.16816.F32 R16, R108.reuse, R118, RZ ;  /* 0x000000766c10723c */ /* 0x040fe200000018ff */
[----:B------:R-:W1:Y:S05]  /*158c0*/  LDSM.16.M88.4 R116, [R143] ;  /* 0x000000008f74783b */ /* 0x000e6a0000000200 */
[C---:B-----5:R-:W-:Y:S06]  /*158d0*/  HMMA.16816.F32 R20, R108.reuse, R120, RZ ;  /* 0x000000786c14723c */ /* 0x060fec00000018ff */
[C---:B------:R-:W-:Y:S01]  /*158e0*/  HMMA.16816.F32 R24, R108.reuse, R122, RZ ;  /* 0x0000007a6c18723c */ /* 0x040fe200000018ff */
[----:B------:R-:W3:Y:S05]  /*158f0*/  LDSM.16.M88.4 R120, [R134] ;  /* 0x000000008678783b */ /* 0x000eea0000000200 */
[C---:B--2---:R-:W-:Y:S06]  /*15900*/  HMMA.16816.F32 R28, R108.reuse, R124, RZ ;  /* 0x0000007c6c1c723c */ /* 0x044fec00000018ff */
[----:B------:R-:W-:Y:S01]  /*15910*/  HMMA.16816.F32 R32, R108, R126, RZ ;  /* 0x0000007e6c20723c */ /* 0x000fe200000018ff */
[----:B------:R-:W2:Y:S05]  /*15920*/  LDSM.16.M88.4 R108, [R133] ;  /* 0x00000000856c783b */ /* 0x000eaa0000000200 */
[C---:B-1----:R-:W-:Y:S06]  /*15930*/  HMMA.16816.F32 R4, R112.reuse, R116, R4 ;  /* 0x000000747004723c */ /* 0x042fec0000001804 */
[C---:B------:R-:W-:Y:S01]  /*15940*/  HMMA.16816.F32 R8, R112.reuse, R118, R8 ;  /* 0x000000767008723c */ /* 0x040fe20000001808 */
[----:B------:R-:W-:Y:S05]  /*15950*/  LDSM.16.M88.4 R116, [R139+0x4000] ;  /* 0x004000008b74783b */ /* 0x000fea0000000200 */
[C---:B------:R-:W-:Y:S06]  /*15960*/  HMMA.16816.F32 R12, R112.reuse, R104, R12 ;  /* 0x00000068700c723c */ /* 0x040fec000000180c */
[C---:B------:R-:W-:Y:S01]  /*15970*/  HMMA.16816.F32 R16, R112.reuse, R106, R16 ;  /* 0x0000006a7010723c */ /* 0x040fe20000001810 */
[----:B------:R-:W1:Y:S05]  /*15980*/  LDSM.16.M88.4 R104, [R142] ;  /* 0x000000008e68783b */ /* 0x000e6a0000000200 */
[C---:B---3--:R-:W-:Y:S06]  /*15990*/  HMMA.16816.F32 R20, R112.reuse, R120, R20 ;  /* 0x000000787014723c */ /* 0x048fec0000001814 */
[C---:B------:R-:W-:Y:S01]  /*159a0*/  HMMA.16816.F32 R24, R112.reuse, R122, R24 ;  /* 0x0000007a7018723c */ /* 0x040fe20000001818 */
[----:B------:R-:W3:Y:S05]  /*159b0*/  LDSM.16.M88.4 R120, [R139+0x4800] ;  /* 0x004800008b78783b */ /* 0x000eea0000000200 */
[C---:B--2---:R-:W-:Y:S06]  /*159c0*/  HMMA.16816.F32 R28, R112.reuse, R108, R28 ;  /* 0x0000006c701c723c */ /* 0x044fec000000181c */
[----:B------:R-:W-:Y:S01]  /*159d0*/  HMMA.16816.F32 R32, R112, R110, R32 ;  /* 0x0000006e7020723c */ /* 0x000fe20000001820 */
[----:B------:R-:W2:Y:S05]  /*159e0*/  LDSM.16.M88.4 R108, [R139+0x5000] ;  /* 0x005000008b6c783b */ /* 0x000eaa0000000200 */
        /* <DEDUP_REMOVED lines=12> */
[----:B------:R-:W2:Y:S05]  /*15ab0*/  LDSM.16.M88.4 R104, [R132+0x1000] ;  /* 0x001000008468783b */ /* 0x000eaa0000000200 */
[----:B------:R-:W3:Y:S01]  /*15ac0*/  LDSM.16.M88.4 R112, [R132+0x1800] ;  /* 0x001800008470783b */ /* 0x000ee20000000200 */
        /* <DEDUP_REMOVED lines=12> */
[----:B------:R-:W3:Y:S01]  /*15b90*/  LDSM.16.M88.4 R112, [R145+0x7800] ;  /* 0x007800009170783b */ /* 0x000ee20000000200 */
[C---:B-1----:R-:W-:Y:S06]  /*15ba0*/  HMMA.16816.F32 R4, R104.reuse, R116, R4 ;  /* 0x000000746804723c */ /* 0x042fec0000001804 */
[C---:B------:R-:W-:Y:S01]  /*15bb0*/  HMMA.16816.F32 R8, R104.reuse, R118, R8 ;  /* 0x000000766808723c */ /* 0x040fe20000001808 */
[----:B------:R-:W-:Y:S05]  /*15bc0*/  LDSM.16.M88.4 R116, [R131] ;  /* 0x000000008374783b */ /* 0x000fea0000000200 */
[C---:B------:R-:W-:Y:S06]  /*15bd0*/  HMMA.16816.F32 R12, R104.reuse, R120, R12 ;  /* 0x00000078680c723c */ /* 0x040fec000000180c */
[C---:B------:R-:W-:Y:S01]  /*15be0*/  HMMA.16816.F32 R16, R104.reuse, R122, R16 ;  /* 0x0000007a6810723c */ /* 0x040fe20000001810 */
[----:B------:R-:W-:Y:S05]  /*15bf0*/  LDSM.16.M88.4 R120, [R130] ;  /* 0x000000008278783b */ /* 0x000fea0000000200 */
[C---:B--2---:R-:W-:Y:S06]  /*15c00*/  HMMA.16816.F32 R20, R104.reuse, R108, R20 ;  /* 0x0000006c6814723c */ /* 0x044fec0000001814 */
[C---:B------:R-:W-:Y:S01]  /*15c10*/  HMMA.16816.F32 R24, R104.reuse, R110, R24 ;  /* 0x0000006e6818723c */ /* 0x040fe20000001818 */
[----:B------:R-:W1:Y:S05]  /*15c20*/  LDSM.16.M88.4 R108, [R144+0x2000] ;  /* 0x00200000906c783b */ /* 0x000e6a0000000200 */
[C---:B---3--:R-:W-:Y:S06]  /*15c30*/  HMMA.16816.F32 R28, R104.reuse, R112, R28 ;  /* 0x00000070681c723c */ /* 0x048fec000000181c */
[----:B------:R-:W-:Y:S01]  /*15c40*/  HMMA.16816.F32 R32, R104, R114, R32 ;  /* 0x000000726820723c */ /* 0x000fe20000001820 */
[----:B------:R-:W2:Y:S05]  /*15c50*/  LDSM.16.M88.4 R104, [R129] ;  /* 0x000000008168783b */ /* 0x000eaa0000000200 */
[----:B------:R-:W3:Y:S01]  /*15c60*/  LDSM.16.M88.4 R112, [R128] ;  /* 0x000000008070783b */ /* 0x000ee20000000200 */
[C---:B-1----:R-:W-:Y:S06]  /*15c70*/  HMMA.16816.F32 R4, R108.reuse, R116, R4 ;  /* 0x000000746c04723c */ /* 0x042fec0000001804 */
        /* <DEDUP_REMOVED lines=22> */
[----:B------:R-:W-:Y:S01]  /*15de0*/  HMMA.16816.F32 R32, R116, R114, R32 ;  /* 0x000000727420723c */ /* 0x000fe20000001820 */
[----:B------:R-:W3:Y:S05]  /*15df0*/  LDSM.16.M88.4 R112, [R132+0x3000] ;  /* 0x003000008470783b */ /* 0x000eea0000000200 */
[C---:B-1----:R-:W-:Y:S06]  /*15e00*/  HMMA.16816.F32 R4, R104.reuse, R120, R4 ;  /* 0x000000786804723c */ /* 0x042fec0000001804 */
[C---:B------:R-:W-:Y:S06]  /*15e10*/  HMMA.16816.F32 R8, R104.reuse, R122, R8 ;  /* 0x0000007a6808723c */ /* 0x040fec0000001808 */
[C---:B--2---:R-:W-:Y:S05]  /*15e20*/  HMMA.16816.F32 R12, R104.reuse, R108, R12 ;  /* 0x0000006c680c723c */ /* 0x044fea000000180c */
[----:B------:R-:W-:Y:S01]  /*15e30*/  MOV R122, R2 ;  /* 0x00000002007a7202 */ /* 0x000fe20000000f00 */
        /* <DEDUP_REMOVED lines=71> */
[----:B------:R1:W1:Y:S01]  /*162b0*/  MUFU.TANH R104, R35 ;  /* 0x0000002300687308 */ /* 0x0002620000002400 */
[----:B--234-:R-:W-:Y:S05]  /*162c0*/  @!P0 BRA `(.L_x_5932) ;  /* 0x0000000800048947 */ /* 0x01cfea0003800000 */
[----:B------:R-:W-:Y:S02]  /*162d0*/  MOV R7, UR9 ;  /* 0x0000000900077c02 */ /* 0x000fe40008000f00 */
[----:B------:R-:W-:Y:S01]  /*162e0*/  MOV R4, UR8 ;  /* 0x0000000800047c02 */ /* 0x000fe20008000f00 */
        /* <DEDUP_REMOVED lines=60> */
[----:B------:R-:W-:Y:S04]  /*166b0*/  IMAD R4, R5, R2, RZ ;  /* 0x0000000205047224 */ /* 0x000fe800078e02ff */
[----:B------:R-:W-:Y:S01]  /*166c0*/  IMAD R4, R7, R3, R4 ;  /* 0x0000000307047224 */ /* 0x000fe200078e0204 */
[----:B------:R-:W-:Y:S03]  /*166d0*/  MOV R7, R10 ;  /* 0x0000000a00077202 */ /* 0x000fe60000000f00 */
[----:B------:R-:W-:Y:S07]  /*166e0*/  IMAD.IADD R4, R11, 0x1, R4 ;  /* 0x000000010b047824 */ /* 0x000fee00078e0204 */
.L_x_5933:
        /* <DEDUP_REMOVED lines=63> */
.L_x_5932:
        /* <DEDUP_REMOVED lines=76> */
[----:B------:R-:W-:Y:S03]  /*16fa0*/  FFMA.FTZ R177, R177, UR4, -R120 ;  /* 0x00000004b1b17c23 */ /* 0x000fe60008010878 */
        /* <DEDUP_REMOVED lines=21> */
[----:B------:R-:W-:Y:S01]  /*17100*/  FMUL.FTZ R33, R101, R69 ;  /* 0x0000004565217220 */ /* 0x000fe20000410000 */
[C---:B------:R-:W-:Y:S01]  /*17110*/  FMUL.FTZ R34, R0.reuse, R70 ;  /* 0x0000004600227220 */ /* 0x040fe20000410000 */
[----:B------:R-:W3:Y:S03]  /*17120*/  LDSM.16.MT88.4 R84, [R140+0xa000] ;  /* 0x00a000008c54783b */ /* 0x000ee60000004200 */
[----:B------:R-:W4:Y:S01]  /*17130*/  MUFU.EX2 R110, R110 ;  /* 0x0000006e006e7308 */ /* 0x000f220000000800 */
        /* <DEDUP_REMOVED lines=16> */
[----:B----4-:R-:W-:Y:S01]  /*17240*/  F2FP.F16.F32.PACK_AB R97, R110, R115 ;  /* 0x000000736e61723e */ /* 0x010fe200000000ff */
        /* <DEDUP_REMOVED lines=26> */
[--C-:B------:R-:W-:Y:S01]  /*173f0*/  FFMA.FTZ R176, R175, UR4, -R114.reuse ;  /* 0x00000004afb07c23 */ /* 0x100fe20008010872 */
[--C-:B------:R-:W-:Y:S01]  /*17400*/  FFMA.FTZ R173, R173, UR4, -R114.reuse ;  /* 0x00000004adad7c23 */ /* 0x100fe20008010872 */
[----:B------:R-:W-:Y:S01]  /*17410*/  FFMA.FTZ R175, R105, UR4, -R114 ;  /* 0x0000000469af7c23 */ /* 0x000fe20008010872 */
[----:B------:R-:W-:Y:S03]  /*17420*/  FFMA.FTZ R164, R101, R164, R106 ;  /* 0x000000a465a47223 */ /* 0x000fe6000001006a */
[----:B------:R-:W-:Y:S01]  /*17430*/  MUFU.EX2 R170, R170 ;  /* 0x000000aa00aa7308 */ /* 0x000fe20000000800 */
[----:B----4-:R-:W-:Y:S01]  /*17440*/  F2FP.F16.F32.PACK_AB R99, R108, R109 ;  /* 0x0000006d6c63723e */ /* 0x010fe200000000ff */
[----:B------:R-:W-:Y:S01]  /*17450*/  FFMA.FTZ R178, R169, UR4, -R120 ;  /* 0x00000004a9b27c23 */ /* 0x000fe20008010878 */
[--C-:B------:R-:W-:Y:S01]  /*17460*/  FFMA.FTZ R169, R107, UR4, -R114.reuse ;  /* 0x000000046ba97c23 */ /* 0x100fe20008010872 */
[--C-:B------:R-:W-:Y:S01]  /*17470*/  FFMA.FTZ R168, R168, UR4, -R114.reuse ;  /* 0x00000004a8a87c23 */ /* 0x100fe20008010872 */
[----:B------:R-:W-:Y:S01]  /*17480*/  FFMA.FTZ R114, R104, UR4, -R114 ;  /* 0x0000000468727c23 */ /* 0x000fe20008010872 */
[--C-:B------:R-:W-:Y:S01]  /*17490*/  FFMA.FTZ R171, R171, UR4, -R120.reuse ;  /* 0x00000004abab7c23 */ /* 0x100fe20008010878 */
[--C-:B------:R-:W-:Y:S01]  /*174a0*/  FFMA.FTZ R166, R166, UR4, -R120.reuse ;  /* 0x00000004a6a67c23 */ /* 0x100fe20008010878 */
[C---:B------:R-:W-:Y:S02]  /*174b0*/  HMMA.16816.F32 R4, R96.reuse, R12, R4 ;  /* 0x0000000c6004723c */ /* 0x040fe40000001804 */
[----:B------:R-:W-:Y:S03]  /*174c0*/  MUFU.EX2 R127, R127 ;  /* 0x0000007f007f7308 */ /* 0x000fe60000000800 */
[----:B------:R-:W-:Y:S01]  /*174d0*/  FFMA.FTZ R120, R167, UR4, -R120 ;  /* 0x00000004a7787c23 */ /* 0x000fe20008010878 */
[C---:B------:R-:W-:Y:S06]  /*174e0*/  HMMA.16816.F32 R8, R96.reuse, R14, R8 ;  /* 0x0000000e6008723c */ /* 0x040fec0000001808 */
[----:B------:R-:W-:Y:S01]  /*174f0*/  MUFU.EX2 R116, R116 ;  /* 0x0000007400747308 */ /* 0x000fe20000000800 */
[----:B------:R-:W-:Y:S01]  /*17500*/  ISETP.GT.AND P0, PT, R156, 0x1, PT ;  /* 0x000000019c00780c */ /* 0x000fe20003f04270 */
[C---:B------:R-:W-:Y:S03]  /*17510*/  FMUL.FTZ R12, R101.reuse, R88 ;  /* 0x00000058650c7220 */ /* 0x040fe60000410000 */
[----:B------:R-:W-:Y:S01]  /*17520*/  FMUL.FTZ R13, R101, R89 ;  /* 0x00000059650d7220 */ /* 0x000fe20000410000 */
[C---:B------:R-:W-:Y:S01]  /*17530*/  FMUL.FTZ R14, R0.reuse, R90 ;  /* 0x0000005a000e7220 */ /* 0x040fe20000410000 */
[C---:B------:R-:W-:Y:S03]  /*17540*/  FMUL.FTZ R15, R0.reuse, R91 ;  /* 0x0000005b000f7220 */ /* 0x040fe60000410000 */
[----:B------:R-:W-:Y:S01]  /*17550*/  MUFU.EX2 R172, R172 ;  /* 0x000000ac00ac7308 */ /* 0x000fe20000000800 */
[----:B------:R-:W-:Y:S01]  /*17560*/  FFMA.FTZ R115, R0, R163, R115 ;  /* 0x000000a300737223 */ /* 0x000fe20000010073 */
[----:B------:R-:W-:Y:S02]  /*17570*/  FADD.FTZ R113, R113, R164 ;  /* 0x000000a471717221 */ /* 0x000fe40000010000 */
[C---:B------:R-:W-:Y:S03]  /*17580*/  HMMA.16816.F32 R12, R96.reuse, R20, R12 ;  /* 0x00000014600c723c */ /* 0x040fe6000000180c */
[----:B------:R-:W-:Y:S03]  /*17590*/  FADD.FTZ R110, R110, R115 ;  /* 0x000000736e6e7221 */ /* 0x000fe60000010000 */
[----:B------:R-:W-:Y:S01]  /*175a0*/  MUFU.EX2 R174, R174 ;  /* 0x000000ae00ae7308 */ /* 0x000fe20000000800 */
[----:B------:R-:W-:Y:S01]  /*175b0*/  FADD.FTZ R112, R112, R113 ;  /* 0x0000007170707221 */ /* 0x000fe20000010000 */
[C---:B------:R-:W-:Y:S03]  /*175c0*/  HMMA.16816.F32 R16, R96.reuse, R22, R16 ;  /* 0x000000166010723c */ /* 0x040fe60000001810 */
[C---:B------:R-:W-:Y:S01]  /*175d0*/  FMUL.FTZ R20, R101.reuse, R80 ;  /* 0x0000005065147220 */ /* 0x040fe20000410000 */
[----:B------:R-:W-:Y:S03]  /*175e0*/  FMUL.FTZ R21, R101, R81 ;  /* 0x0000005165157220 */ /* 0x000fe60000410000 */
[C---:B------:R-:W-:Y:S01]  /*175f0*/  FMUL.FTZ R22, R0.reuse, R82 ;  /* 0x0000005200167220 */ /* 0x040fe20000410000 */
[----:B------:R-:W-:Y:S01]  /*17600*/  FMUL.FTZ R23, R0, R83 ;  /* 0x0000005300177220 */ /* 0x000fe20000410000 */
[----:B------:R-:W-:Y:S01]  /*17610*/  MUFU.EX2 R177, R177 ;  /* 0x000000b100b17308 */ /* 0x000fe20000000800 */
[----:B------:R-:W-:Y:S01]  /*17620*/  LDSM.16.MT88.4 R80, [R138+0x8800] ;  /* 0x008800008a50783b */ /* 0x000fe20000004200 */
[----:B------:R-:W-:Y:S01]  /*17630*/  FADD.FTZ R109, R109, R110 ;  /* 0x0000006e6d6d7221 */ /* 0x000fe20000010000 */
[----:B------:R-:W-:Y:S03]  /*17640*/  FADD.FTZ R111, R111, R112 ;  /* 0x000000706f6f7221 */ /* 0x000fe60000010000 */
[C---:B------:R-:W-:Y:S04]  /*17650*/  HMMA.16816.F32 R20, R96.reuse, R28, R20 ;  /* 0x0000001c6014723c */ /* 0x040fe80000001814 */
[----:B------:R-:W-:Y:S01]  /*17660*/  MUFU.EX2 R176, R176 ;  /* 0x000000b000b07308 */ /* 0x000fe20000000800 */
[----:B------:R-:W-:Y:S01]  /*17670*/  FADD.FTZ R109, R108, R109 ;  /* 0x0000006d6c6d7221 */ /* 0x000fe20000010000 */
[C---:B------:R-:W-:Y:S08]  /*17680*/  HMMA.16816.F32 R24, R96.reuse, R30, R24 ;  /* 0x0000001e6018723c */ /* 0x040ff00000001818 */
[----:B------:R-:W1:Y:S03]  /*17690*/  MUFU.EX2 R117, R117 ;  /* 0x0000007500757308 */ /* 0x000e660000000800 */
[C---:B------:R-:W-:Y:S01]  /*176a0*/  FMUL.FTZ R28, R101.reuse, R72 ;  /* 0x00000048651c7220 */ /* 0x040fe20000410000 */
[----:B------:R-:W-:Y:S01]  /*176b0*/  FMUL.FTZ R29, R101, R73 ;  /* 0x00000049651d7220 */ /* 0x000fe20000410000 */
[C---:B------:R-:W-:Y:S01]  /*176c0*/  FMUL.FTZ R30, R0.reuse, R74 ;  /* 0x0000004a001e7220 */ /* 0x040fe20000410000 */
[----:B------:R-:W-:Y:S02]  /*176d0*/  FMUL.FTZ R31, R0, R75 ;  /* 0x0000004b001f7220 */ /* 0x000fe40000410000 */
[----:B------:R-:W4:Y:S01]  /*176e0*/  LDSM.16.MT88.4 R72, [R138+0xa000] ;  /* 0x00a000008a48783b */ /* 0x000f220000004200 */
[----:B------:R-:W-:Y:S01]  /*176f0*/  MOV R101, R2 ;  /* 0x0000000200657202 */ /* 0x000fe20000000f00 */
[----:B------:R-:W-:Y:S01]  /*17700*/  MUFU.EX2 R173, R173 ;  /* 0x000000ad00ad7308 */ /* 0x000fe20000000800 */
[----:B------:R-:W-:Y:S02]  /*17710*/  MOV R0, R3 ;  /* 0x0000000300007202 */ /* 0x000fe40000000f00 */
[C---:B--2---:R-:W-:Y:S07]  /*17720*/  HMMA.16816.F32 R28, R96.reuse, R92, R28 ;  /* 0x0000005c601c723c */ /* 0x044fee000000181c */
[----:B------:R-:W-:Y:S01]  /*17730*/  MUFU.EX2 R118, R118 ;  /* 0x0000007600767308 */ /* 0x000fe20000000800 */
[C---:B------:R-:W-:Y:S01]  /*17740*/  HMMA.16816.F32 R32, R96.reuse, R94, R32 ;  /* 0x0000005e6020723c */ /* 0x040fe20000001820 */
[----:B------:R-:W-:Y:S05]  /*17750*/  LDSM.16.MT88.4 R92, [R140+0x9800] ;  /* 0x009800008c5c783b */ /* 0x000fea0000004200 */
[C---:B---3--:R-:W-:Y:S03]  /*17760*/  HMMA.16816.F32 R36, R96.reuse, R84, R36 ;  /* 0x000000546024723c */ /* 0x048fe60000001824 */
[----:B------:R-:W2:Y:S03]  /*17770*/  MUFU.EX2 R119, R119 ;  /* 0x0000007700777308 */ /* 0x000ea60000000800 */
[C---:B------:R-:W-:Y:S01]  /*17780*/  HMMA.16816.F32 R40, R96.reuse, R86, R40 ;  /* 0x000000566028723c */ /* 0x040fe20000001828 */
[----:B------:R-:W-:Y:S06]  /*17790*/  LDSM.16.MT88.4 R84, [R138+0x9800] ;  /* 0x009800008a54783b */ /* 0x000fec0000004200 */
[----:B------:R-:W-:Y:S10]  /*177a0*/  MUFU.EX2 R121, R121 ;  /* 0x0000007900797308 */ /* 0x000ff40000000800 */
[----:B------:R-:W3:Y:S01]  /*177b0*/  MUFU.EX2 R124, R124 ;  /* 0x0000007c007c7308 */ /* 0x000ee20000000800 */
[C---:B----4-:R-:W-:Y:S09]  /*177c0*/  HMMA.16816.F32 R44, R96.reuse, R72, R44 ;  /* 0x00000048602c723c */ /* 0x050ff2000000182c */
[----:B------:R-:W-:Y:S01]  /*177d0*/  MUFU.EX2 R123, R123 ;  /* 0x0000007b007b7308 */ /* 0x000fe20000000800 */
[C---:B------:R-:W-:Y:S01]  /*177e0*/  HMMA.16816.F32 R48, R96.reuse, R74, R48 ;  /* 0x0000004a6030723c */ /* 0x040fe20000001830 */
[----:B------:R-:W4:Y:S08]  /*177f0*/  LDSM.16.MT88.4 R72, [R140+0x8800] ;  /* 0x008800008c48783b */ /* 0x000f300000004200 */
[----:B------:R-:W5:Y:S01]  /*17800*/  MUFU.EX2 R126, R126 ;  /* 0x0000007e007e7308 */ /* 0x000f620000000800 */
[C---:B------:R-:W-:Y:S06]  /*17810*/  HMMA.16816.F32 R52, R96.reuse, R68, R52 ;  /* 0x000000446034723c */ /* 0x040fec0000001834 */
[C---:B------:R-:W-:Y:S03]  /*17820*/  HMMA.16816.F32 R56, R96.reuse, R70, R56 ;  /* 0x000000466038723c */ /* 0x040fe60000001838 */
[----:B------:R-:W-:Y:S02]  /*17830*/  MUFU.EX2 R171, R171 ;  /* 0x000000ab00ab7308 */ /* 0x000fe40000000800 */
[----:B-1----:R-:W-:Y:S01]  /*17840*/  F2FP.F16.F32.PACK_AB R68, R117, R116 ;  /* 0x000000747544723e */ /* 0x002fe200000000ff */
[C---:B------:R-:W-:Y:S07]  /*17850*/  HMMA.16816.F32 R60, R96.reuse, R76, R60 ;  /* 0x0000004c603c723c */ /* 0x040fee000000183c */
[----:B------:R-:W1:Y:S01]  /*17860*/  MUFU.EX2 R178, R178 ;  /* 0x000000b200b27308 */ /* 0x000e620000000800 */
[----:B--2---:R-:W-:Y:S01]  /*17870*/  F2FP.F16.F32.PACK_AB R69, R119, R118 ;  /* 0x000000767745723e */ /* 0x004fe200000000ff */
[----:B------:R-:W-:Y:S01]  /*17880*/  HMMA.16816.F32 R64, R96, R78, R64 ;  /* 0x0000004e6040723c */ /* 0x000fe20000001840 */
[----:B------:R-:W2:Y:S02]  /*17890*/  LDSM.16.MT88.4 R76, [R137+0x8800] ;  /* 0x00880000894c783b */ /* 0x000ea40000004200 */
[----:B---3--:R-:W-:Y:S05]  /*178a0*/  F2FP.F16.F32.PACK_AB R70, R124, R121 ;  /* 0x000000797c46723e */ /* 0x008fea00000000ff */
[----:B------:R-:W-:Y:S03]  /*178b0*/  MUFU.EX2 R168, R168 ;  /* 0x000000a800a87308 */ /* 0x000fe60000000800 */
[----:B-----5:R-:W-:Y:S01]  /*178c0*/  F2FP.F16.F32.PACK_AB R71, R126, R123 ;  /* 0x0000007b7e47723e */ /* 0x020fe200000000ff */
[----:B------:R-:W-:Y:S01]  /*178d0*/  FADD.FTZ R116, R116, R111 ;  /* 0x0000006f74747221 */ /* 0x000fe20000010000 */
[----:B------:R-:W-:Y:S03]  /*178e0*/  FADD.FTZ R118, R118, R109 ;  /* 0x0000006d76767221 */ /* 0x000fe60000010000 */
[----:B------:R-:W-:Y:S01]  /*178f0*/  FADD.FTZ R116, R117, R116 ;  /* 0x0000007475747221 */ /* 0x000fe20000010000 */
[----:B-1----:R-:W-:Y:S01]  /*17900*/  F2FP.F16.F32.PACK_AB R104, R178, R171 ;  /* 0x000000abb268723e */ /* 0x002fe200000000ff */
[----:B------:R-:W1:Y:S01]  /*17910*/  MUFU.EX2 R169, R169 ;  /* 0x000000a900a97308 */ /* 0x000e620000000800 */
[----:B------:R-:W-:Y:S01]  /*17920*/  FADD.FTZ R118, R119, R118 ;  /* 0x0000007677767221 */ /* 0x000fe20000010000 */
[C---:B----4-:R-:W-:Y:S05]  /*17930*/  HMMA.16816.F32 R4, R68.reuse, R72, R4 ;  /* 0x000000484404723c */ /* 0x050fea0000001804 */
[----:B------:R-:W-:Y:S01]  /*17940*/  FADD.FTZ R121, R121, R116 ;  /* 0x0000007479797221 */ /* 0x000fe20000010000 */
[C---:B------:R-:W-:Y:S01]  /*17950*/  HMMA.16816.F32 R8, R68.reuse, R74, R8 ;  /* 0x0000004a4408723c */ /* 0x040fe20000001808 */
[----:B------:R-:W3:Y:S01]  /*17960*/  LDSM.16.MT88.4 R72, [R136+0x8800] ;  /* 0x008800008848783b */ /* 0x000ee20000004200 */
[----:B------:R-:W-:Y:S03]  /*17970*/  MUFU.EX2 R166, R166 ;  /* 0x000000a600a67308 */ /* 0x000fe60000000800 */
[----:B------:R-:W-:Y:S01]  /*17980*/  FADD.FTZ R123, R123, R118 ;  /* 0x000000767b7b7221 */ /* 0x000fe20000010000 */
[C---:B------:R-:W-:Y:S06]  /*17990*/  HMMA.16816.F32 R12, R68.reuse, R80, R12 ;  /* 0x00000050440c723c */ /* 0x040fec000000180c */
[----:B------:R-:W4:Y:S01]  /*179a0*/  MUFU.EX2 R167, R120 ;  /* 0x0000007800a77308 */ /* 0x000f220000000800 */
[----:B-1----:R-:W-:Y:S01]  /*179b0*/  F2FP.F16.F32.PACK_AB R105, R169, R168 ;  /* 0x000000a8a969723e */ /* 0x002fe200000000ff */
[C---:B------:R-:W-:Y:S01]  /*179c0*/  HMMA.16816.F32 R16, R68.reuse, R82, R16 ;  /* 0x000000524410723c */ /* 0x040fe20000001810 */
[----:B------:R-:W1:Y:S02]  /*179d0*/  LDSM.16.MT88.4 R80, [R140+0xa800] ;  /* 0x00a800008c50783b */ /* 0x000e640000004200 */
[----:B------:R-:W-:Y:S03]  /*179e0*/  FADD.FTZ R124, R124, R121 ;  /* 0x000000797c7c7221 */ /* 0x000fe60000010000 */
[C---:B--2---:R-:W-:Y:S02]  /*179f0*/  HMMA.16816.F32 R20, R68.reuse, R76, R20 ;  /* 0x0000004c4414723c */ /* 0x044fe40000001814 */
[----:B------:R-:W-:Y:S03]  /*17a00*/  MUFU.EX2 R175, R175 ;  /* 0x000000af00af7308 */ /* 0x000fe60000000800 */
[----:B------:R-:W-:Y:S01]  /*17a10*/  FADD.FTZ R126, R126, R123 ;  /* 0x0000007b7e7e7221 */ /* 0x000fe20000010000 */
[C---:B------:R-:W-:Y:S01]  /*17a20*/  HMMA.16816.F32 R24, R68.reuse, R78, R24 ;  /* 0x0000004e4418723c */ /* 0x040fe20000001818 */
[----:B------:R-:W2:Y:S05]  /*17a30*/  LDSM.16.MT88.4 R76, [R138+0xa800] ;  /* 0x00a800008a4c783b */ /* 0x000eaa0000004200 */
[----:B------:R-:W5:Y:S01]  /*17a40*/  MUFU.EX2 R114, R114 ;  /* 0x0000007200727308 */ /* 0x000f620000000800 */
[----:B----4-:R-:W-:Y:S01]  /*17a50*/  F2FP.F16.F32.PACK_AB R106, R167, R166 ;  /* 0x000000a6a76a723e */ /* 0x010fe200000000ff */
[C---:B---3--:R-:W-:Y:S03]  /*17a60*/  HMMA.16816.F32 R28, R68.reuse, R72, R28 ;  /* 0x00000048441c723c */ /* 0x048fe6000000181c */
[----:B-----5:R-:W-:Y:S03]  /*17a70*/  F2FP.F16.F32.PACK_AB R107, R114, R175 ;  /* 0x000000af726b723e */ /* 0x020fe600000000ff */
        /* <DEDUP_REMOVED lines=11> */
[C---:B-1----:R-:W-:Y:S06]  /*17b30*/  HMMA.16816.F32 R60, R68.reuse, R80, R60 ;  /* 0x00000050443c723c */ /* 0x042fec000000183c */
[----:B------:R-:W-:Y:S01]  /*17b40*/  HMMA.16816.F32 R64, R68, R82, R64 ;  /* 0x000000524440723c */ /* 0x000fe20000001840 */
[----:B------:R-:W1:Y:S06]  /*17b50*/  LDSM.16.MT88.4 R80, [R137+0x9000] ;  /* 0x009000008950783b */ /* 0x000e6c0000004200 */
[----:B------:R-:W-:Y:S04]  /*17b60*/  F2FP.F16.F32.PACK_AB R68, R170, R125 ;  /* 0x0000007daa44723e */ /* 0x000fe800000000ff */
[C---:B------:R-:W-:Y:S01]  /*17b70*/  F2FP.F16.F32.PACK_AB R69, R172.reuse, R127 ;  /* 0x0000007fac45723e */ /* 0x040fe200000000ff */
[----:B------:R-:W-:Y:S01]  /*17b80*/  FADD.FTZ R127, R127, R126 ;  /* 0x0000007e7f7f7221 */ /* 0x000fe20000010000 */
[----:B------:R-:W-:Y:S02]  /*17b90*/  F2FP.F16.F32.PACK_AB R70, R177, R174 ;  /* 0x000000aeb146723e */ /* 0x000fe400000000ff */
[C---:B------:R-:W-:Y:S01]  /*17ba0*/  F2FP.F16.F32.PACK_AB R71, R173.reuse, R176 ;  /* 0x000000b0ad47723e */ /* 0x040fe200000000ff */
[----:B------:R-:W-:Y:S04]  /*17bb0*/  FADD.FTZ R127, R172, R127 ;  /* 0x0000007fac7f7221 */ /* 0x000fe80000010000 */
[----:B------:R-:W-:Y:S02]  /*17bc0*/  FADD.FTZ R176, R176, R127 ;  /* 0x0000007fb0b07221 */ /* 0x000fe40000010000 */
[C---:B--2---:R-:W-:Y:S03]  /*17bd0*/  HMMA.16816.F32 R4, R68.reuse, R76, R4 ;  /* 0x0000004c4404723c */ /* 0x044fe60000001804 */
[----:B------:R-:W-:Y:S03]  /*17be0*/  FADD.FTZ R173, R173, R176 ;  /* 0x000000b0adad7221 */ /* 0x000fe60000010000 */
        /* <DEDUP_REMOVED lines=19> */
[C---:B------:R-:W-:Y:S06]  /*17d20*/  HMMA.16816.F32 R48, R68.reuse, R82, R48 ;  /* 0x000000524430723c */ /* 0x040fec0000001830 */
[C---:B--2---:R-:W-:Y:S06]  /*17d30*/  HMMA.16816.F32 R52, R68.reuse, R76, R52 ;  /* 0x0000004c4434723c */ /* 0x044fec0000001834 */
[C---:B------:R-:W-:Y:S01]  /*17d40*/  HMMA.16816.F32 R56, R68.reuse, R78, R56 ;  /* 0x0000004e4438723c */ /* 0x040fe20000001838 */
[----:B------:R-:W1:Y:S05]  /*17d50*/  LDSM.16.MT88.4 R76, [R137+0x9800] ;  /* 0x00980000894c783b */ /* 0x000e6a0000004200 */
[C---:B---3--:R-:W-:Y:S06]  /*17d60*/  HMMA.16816.F32 R60, R68.reuse, R72, R60 ;  /* 0x00000048443c723c */ /* 0x048fec000000183c */
[----:B------:R-:W-:Y:S01]  /*17d70*/  HMMA.16816.F32 R64, R68, R74, R64 ;  /* 0x0000004a4440723c */ /* 0x000fe20000001840 */
[----:B------:R-:W2:Y:S05]  /*17d80*/  LDSM.16.MT88.4 R68, [R136+0x9800] ;  /* 0x009800008844783b */ /* 0x000eaa0000004200 */
[C---:B------:R-:W-:Y:S03]  /*17d90*/  HMMA.16816.F32 R96, R104.reuse, R92, R4 ;  /* 0x0000005c6860723c */ /* 0x040fe60000001804 */
[----:B------:R-:W3:Y:S03]  /*17da0*/  LDSM.16.MT88.4 R4, [R140+0xb800] ;  /* 0x00b800008c04783b */ /* 0x000ee60000004200 */
[C---:B------:R-:W-:Y:S05]  /*17db0*/  HMMA.16816.F32 R92, R104.reuse, R94, R8 ;  /* 0x0000005e685c723c */ /* 0x040fea0000001808 */
[----:B------:R-:W4:Y:S01]  /*17dc0*/  LDSM.16.MT88.4 R8, [R138+0xb800] ;  /* 0x00b800008a08783b */ /* 0x000f220000004200 */
[C---:B------:R-:W-:Y:S06]  /*17dd0*/  HMMA.16816.F32 R88, R104.reuse, R84, R12 ;  /* 0x000000546858723c */ /* 0x040fec000000180c */
[C---:B------:R-:W-:Y:S01]  /*17de0*/  HMMA.16816.F32 R84, R104.reuse, R86, R16 ;  /* 0x000000566854723c */ /* 0x040fe20000001810 */
[----:B------:R-:W5:Y:S05]  /*17df0*/  LDSM.16.MT88.4 R12, [R137+0xb800] ;  /* 0x00b80000890c783b */ /* 0x000f6a0000004200 */
[C---:B-1----:R-:W-:Y:S03]  /*17e00*/  HMMA.16816.F32 R80, R104.reuse, R76, R20 ;  /* 0x0000004c6850723c */ /* 0x042fe60000001814 */
[----:B------:R-:W1:Y:S03]  /*17e10*/  LDSM.16.MT88.4 R16, [R136+0xb800] ;  /* 0x00b800008810783b */ /* 0x000e660000004200 */
[C---:B------:R-:W-:Y:S06]  /*17e20*/  HMMA.16816.F32 R76, R104.reuse, R78, R24 ;  /* 0x0000004e684c723c */ /* 0x040fec0000001818 */
[C---:B--2---:R-:W-:Y:S06]  /*17e30*/  HMMA.16816.F32 R72, R104.reuse, R68, R28 ;  /* 0x000000446848723c */ /* 0x044fec000000181c */
[C---:B------:R-:W-:Y:S06]  /*17e40*/  HMMA.16816.F32 R68, R104.reuse, R70, R32 ;  /* 0x000000466844723c */ /* 0x040fec0000001820 */
[C---:B---3--:R-:W-:Y:S06]  /*17e50*/  HMMA.16816.F32 R36, R104.reuse, R4, R36 ;  /* 0x000000046824723c */ /* 0x048fec0000001824 */
[C---:B------:R-:W-:Y:S05]  /*17e60*/  HMMA.16816.F32 R40, R104.reuse, R6, R40 ;  /* 0x000000066828723c */ /* 0x040fea0000001828 */
[----:B------:R-:W-:Y:S01]  /*17e70*/  IADD3 R4, R156, -0x1, RZ ;  /* 0xffffffff9c047810 */ /* 0x000fe20007ffe0ff */
        /* <DEDUP_REMOVED lines=10> */
[----:B------:R-:W-:Y:S05]  /*17f20*/  HMMA.16816.F32 R64, R104, R18, R64 ;  /* 0x000000126840723c */ /* 0x000fea0000001840 */
[----:B------:R-:W-:Y:S01]  /*17f30*/  FADD.FTZ R171, R178, R171 ;  /* 0x000000abb2ab7221 */ /* 0x000fe20000010000 */
[----:B------:R-:W-:Y:S05]  /*17f40*/  MOV R156, R4 ;  /* 0x00000004009c7202 */ /* 0x000fea0000000f00 */
[----:B------:R-:W-:Y:S04]  /*17f50*/  FADD.FTZ R164, R166, R171 ;  /* 0x000000aba6a47221 */ /* 0x000fe80000010000 */
[----:B------:R-:W-:Y:S01]  /*17f60*/  FADD.FTZ R164, R167, R164 ;  /* 0x000000a4a7a47221 */ /* 0x000fe20000010000 */
[----:B------:R-:W-:Y:S08]  /*17f70*/  @P0 BRA `(.L_x_5934) ;  /* 0xffffffd000140947 */ /* 0x000ff0000383ffff */
.L_x_5930:
        /* <DEDUP_REMOVED lines=200> */
.L_x_5935:
[----:B------:R-:W2:Y:S01]  /*18c00*/  S2R R20, SR_CTAID.Z ;  /* 0x0000000000147919 */ /* 0x000ea20000002700 */
[----:B------:R-:W2:Y:S01]  /*18c10*/  LDC R3, c[0x0][0x270] ;  /* 0x00009c00ff037b82 */ /* 0x000ea20000000800 */
[----:B------:R-:W2:Y:S07]  /*18c20*/  S2R R7, SR_CTAID.Y ;  /* 0x0000000000077919 */ /* 0x000eae0000002600 */
[----:B------:R-:W3:Y:S01]  /*18c30*/  LDC R2, c[0x0][0x2c4] ;  /* 0x0000b100ff027b82 */ /* 0x000ee20000000800 */
[----:B--2---:R-:W-:-:S04]  /*18c40*/  IMAD R3, R7, R3, R20 ;  /* 0x0000000307037224 */ /* 0x004fc800078e0214 */
[----:B---3--:R-:W-:-:S07]  /*18c50*/  IMAD R2, R3, R2, RZ ;  /* 0x0000000203027224 */ /* 0x008fce00078e02ff */
.L_x_5936:
        /* <DEDUP_REMOVED lines=26> */
.L_x_5938:
[----:B------:R-:W-:Y:S05]  /*18e00*/  BSYNC B0 ;  /* 0x0000000000007941 */ /* 0x000fea0003800000 */
.L_x_5937:
        /* <DEDUP_REMOVED lines=57> */
.L_x_5940:
[----:B------:R-:W-:Y:S05]  /*191a0*/  BSYNC B0 ;  /* 0x0000000000007941 */ /* 0x000fea0003800000 */
.L_x_5939:
        /* <DEDUP_REMOVED lines=20> */
.L_x_5942:
[----:B------:R-:W-:Y:S05]  /*192f0*/  BSYNC B0 ;  /* 0x0000000000007941 */ /* 0x000fea0003800000 */
.L_x_5941:
        /* <DEDUP_REMOVED lines=20> */
.L_x_5944:
[----:B------:R-:W-:Y:S05]  /*19440*/  BSYNC B0 ;  /* 0x0000000000007941 */ /* 0x000fea0003800000 */
.L_x_5943:
        /* <DEDUP_REMOVED lines=20> */
.L_x_5945:
        /* <DEDUP_REMOVED lines=15> */
.L_x_8407:


//--------------------- .text._ZN5flash24flash_fwd_splitkv_kernelI23Flash_fwd_kernel_traitsILi128ELi64ELi64ELi4ELb0ELb0EN7cutlass6half_tE19Flash_kernel_traitsILi128ELi64ELi64ELi4ES3_EELb1ELb0ELb0ELb0ELb0ELb0ELb1ELb0EEEvNS_16Flash_fwd_paramsE --------------------------
	.section	.text._ZN5flash24flash_fwd_splitkv_kernelI23Flash_fwd_kernel_traitsILi128ELi64ELi64ELi4ELb0ELb0EN7cutlass6half_tE19Flash_kernel_traitsILi128ELi64ELi64ELi4ES3_EELb1ELb0ELb0ELb0ELb0ELb0ELb1ELb0EEEvNS_16Flash_fwd_paramsE,"ax",@progbits
	.align	128
        .global         _ZN5flash24flash_fwd_splitkv_kernelI23Flash_fwd_kernel_traitsILi128ELi64ELi64ELi4ELb0ELb0EN7cutlass6half_tE19Flash_kernel_traitsILi128ELi64ELi64ELi4ES3_EELb1ELb0ELb0ELb0ELb0ELb0ELb1ELb0EEEvNS_16Flash_fwd_paramsE
        .type           _ZN5flash24flash_fwd_splitkv_kernelI23Flash_fwd_kernel_traitsILi128ELi64ELi64ELi4ELb0ELb0EN7cutlass6half_tE19Flash_kernel_traitsILi128ELi64ELi64ELi4ES3_EELb1ELb0ELb0ELb0ELb0ELb0ELb1ELb0EEEvNS_16Flash_fwd_paramsE,@function
        .size           _ZN5flash24flash_fwd_splitkv_kernelI23Flash_fwd_kernel_traitsILi128ELi64ELi64ELi4ELb0ELb0EN7cutlass6half_tE19Flash_kernel_traitsILi128ELi64ELi64ELi4ES3_EELb1ELb0ELb0ELb0ELb0ELb0ELb1ELb0EEEvNS_16Flash_fwd_paramsE,(.L_x_8408 - _ZN5flash24flash_fwd_splitkv_kernelI23Flash_fwd_kernel_traitsILi128ELi64ELi64ELi4ELb0ELb0EN7cutlass6half_tE19Flash_kernel_traitsILi128ELi64ELi64ELi4ES3_EELb1ELb0ELb0ELb0ELb0ELb0ELb1ELb0EEEvNS_16Flash_fwd_paramsE)
        .other          _ZN5flash24flash_fwd_splitkv_kernelI23Flash_fwd_kernel_traitsILi128ELi64ELi64ELi4ELb0ELb0EN7cutlass6half_tE19Flash_kernel_traitsILi128ELi64ELi64ELi4ES3_EELb1ELb0ELb0ELb0ELb0ELb0ELb1ELb0EEEvNS_16Flash_fwd_paramsE,@"STO_CUDA_ENTRY STV_DEFAULT"
_ZN5flash24flash_fwd_splitkv_kernelI23Flash_fwd_kernel_traitsILi128ELi64ELi64ELi4ELb0ELb0EN7cutlass6half_tE19Flash_kernel_traitsILi128ELi64ELi64ELi4ES3_EELb1ELb0ELb0ELb0ELb0ELb0ELb1ELb0EEEvNS_16Flash_fwd_paramsE:
.text._ZN5flash24flash_fwd_splitkv_kernelI23Flash_fwd_kernel_traitsILi128ELi64ELi64ELi4ELb0ELb0EN7cutlass6half_tE19Flash_kernel_traitsILi128ELi64ELi64ELi4ES3_EELb1ELb0ELb0ELb0ELb0ELb0ELb1ELb0EEEvNS_16Flash_fwd_paramsE:
[----:B------:R-:W-:Y:S08]  /*0000*/  LDC R1, c[0x0][0x28] ;  /* 0x00000a00ff017b82 */ /* 0x000ff00000000800 */
[----:B------:R-:W1:Y:S01]  /*0010*/  LDC R5, c[0x0][0x270] ;  /* 0x00009c00ff057b82 */ /* 0x000e620000000800 */
[----:B------:R-:W2:Y:S01]  /*0020*/  S2R R26, SR_CTAID.Z ;  /* 0x00000000001a7919 */ /* 0x000ea20000002700 */
[----:B------:R-:W-:Y:S01]  /*0030*/  MOV R2, RZ ;  /* 0x000000ff00027202 */ /* 0x000fe20000000f00 */
[----:B------:R-:W-:Y:S01]  /*0040*/  ULDC.64 UR10, c[0x0][0x208] ;  /* 0x00008200000a7ab9 */ /* 0x000fe20000000a00 */
[----:B------:R-:W-:-:S04]  /*0050*/  MOV R14, 0xffffffff ;  /* 0xffffffff000e7802 */ /* 0x000fc80000000f00 */
        /* <DEDUP_REMOVED lines=28> */
[----:B---3--:R-:W-:-:S05]  /*0220*/  IMAD.WIDE R20, R157, 0x4, R8 ;  /* 0x000000049d147825 */ /* 0x008fca00078e0208 */
[----:B------:R-:W3:Y:S04]  /*0230*/  @P1 LDG.E R14, desc[UR10][R20.64] ;  /* 0x0000000a140e1981 */ /* 0x000ee8000c1e1900 */
[----:B------:R-:W3:Y:S01]  /*0240*/  @P1 LDG.E R7, desc[UR10][R20.64+0x4] ;  /* 0x0000040a14071981 */ /* 0x000ee2000c1e1900 */
[----:B--2---:R-:W-:Y:S01]  /*0250*/  ISETP.NE.AND P3, PT, R0, RZ, PT ;  /* 0x000000ff0000720c */ /* 0x004fe20003f65270 */
[----:B------:R-:W-:Y:S01]  /*0260*/  IMAD.MOV.U32 R8, RZ, RZ, RZ ;  /* 0x000000ffff087224 */ /* 0x000fe200078e00ff */
[----:B-1----:R-:W-:Y:S02]  /*0270*/  ISETP.EQ.U32.AND P2, PT, R2, RZ, PT ;  /* 0x000000ff0200720c */ /* 0x002fe40003f42070 */
[----:B------:R-:W-:Y:S02]  /*0280*/  MOV R13, 0xffffffff ;  /* 0xffffffff000d7802 */ /* 0x000fe40000000f00 */
[----:B------:R-:W-:Y:S01]  /*0290*/  ISETP.EQ.OR.EX P2, PT, R3, RZ, !P3, P2 ;  /* 0x000000ff0300720c */ /* 0x000fe20005f42720 */
[----:B----4-:R-:W-:-:S04]  /*02a0*/  @P0 IMAD.WIDE R18, R157, 0x4, R10 ;  /* 0x000000049d120825 */ /* 0x010fc800078e020a */
[C---:B------:R-:W-:Y:S01]  /*02b0*/  IMAD.WIDE R10, R157.reuse, 0x4, R16 ;  /* 0x000000049d0a7825 */ /* 0x040fe200078e0210 */
[----:B------:R1:W5:Y:S07]  /*02c0*/  @P0 LDG.E R8, desc[UR10][R18.64] ;  /* 0x0000000a12080981 */ /* 0x00036e000c1e1900 */
[----:B------:R1:W5:Y:S01]  /*02d0*/  @!P2 LDG.E R13, desc[UR10][R10.64] ;  /* 0x0000000a0a0da981 */ /* 0x000362000c1e1900 */
[----:B------:R-:W-:Y:S02]  /*02e0*/  ISETP.NE.U32.AND P0, PT, R2, RZ, PT ;  /* 0x000000ff0200720c */ /* 0x000fe40003f05070 */
[----:B------:R-:W-:Y:S01]  /*02f0*/  IADD3 R2, -R157, RZ, RZ ;  /* 0x000000ff9d027210 */ /* 0x000fe20007ffe1ff */
[----:B------:R-:W2:Y:S01]  /*0300*/  S2R R23, SR_CTAID.X ;  /* 0x0000000000177919 */ /* 0x000ea20000002500 */
[----:B------:R-:W-:Y:S01]  /*0310*/  ISETP.NE.AND.EX P0, PT, R3, RZ, PT, P0 ;  /* 0x000000ff0300720c */ /* 0x000fe20003f05300 */
[----:B------:R-:W4:Y:S02]  /*0320*/  S2R R0, SR_CTAID.Y ;  /* 0x0000000000007919 */ /* 0x000f240000002600 */
[----:B------:R-:W-:-:S02]  /*0330*/  IMAD R26, R5, R2, R26 ;  /* 0x00000002051a7224 */ /* 0x000fc400078e021a */
[----:B---3--:R-:W-:-:S06]  /*0340*/  @P1 IMAD.IADD R88, R7, 0x1, -R14 ;  /* 0x0000000107581824 */ /* 0x008fcc00078e0a0e */
[----:B------:R-:W3:Y:S02]  /*0350*/  @!P1 LDC R88, c[0x0][0x2c4] ;  /* 0x0000b100ff589b82 */ /* 0x000ee40000000800 */
[----:B-12-4-:R-:W-:Y:S05]  /*0360*/  @!P0 BRA `(.L_x_5946) ;  /* 0x0000000000108947 */ /* 0x016fea0003800000 */
[----:B------:R-:W2:Y:S02]  /*0370*/  @P3 LDG.E R2, desc[UR10][R10.64+0x4] ;  /* 0x0000040a0a023981 */ /* 0x000ea4000c1e1900 */
[----:B--2--5:R-:W-:-:S06]  /*0380*/  @P3 IADD3 R7, R2, -R13, RZ ;  /* 0x8000000d02073210 */ /* 0x024fcc0007ffe0ff */
[----:B------:R2:W5:Y:S01]  /*0390*/  @!P3 LDG.E R7, desc[UR10][R10.64] ;  /* 0x0000000a0a07b981 */ /* 0x000562000c1e1900 */
[----:B------:R-:W-:Y:S05]  /*03a0*/  BRA `(.L_x_5947) ;  /* 0x0000000000047947 */ /* 0x000fea0003800000 */
.L_x_5946:
[----:B------:R-:W1:Y:S02]  /*03b0*/  LDC R7, c[0x0][0x2c8] ;  /* 0x0000b200ff077b82 */ /* 0x000e640000000800 */
.L_x_5947:
        /* <DEDUP_REMOVED lines=9> */
[----:B------:R-:W2:Y:S01]  /*0450*/  LDC R6, c[0x0][0x10] ;  /* 0x00000400ff067b82 */ /* 0x000ea20000000800 */
[----:B-----5:R-:W-:Y:S01]  /*0460*/  @P3 IMAD.IADD R85, R85, 0x1, -R8 ;  /* 0x0000000155553824 */ /* 0x020fe200078e0a08 */
[----:B------:R-:W3:Y:S06]  /*0470*/  S2R R86, SR_TID.X ;  /* 0x0000000000567919 */ /* 0x000eec0000002100 */
        /* <DEDUP_REMOVED lines=29> */
[----:B------:R-:W-:Y:S02]  /*0650*/  ISETP.GE.U32.AND P4, PT, R11, R10, PT ;  /* 0x0000000a0b00720c */ /* 0x000fe40003f86070 */
        /* <DEDUP_REMOVED lines=62> */
.L_x_5950:
[----:B------:R-:W-:Y:S05]  /*0a40*/  BSYNC B0 ;  /* 0x0000000000007941 */ /* 0x000fea0003800000 */
.L_x_5949:
        /* <DEDUP_REMOVED lines=9> */
.L_x_5952:
[----:B------:R-:W-:Y:S05]  /*0ae0*/  BSYNC B0 ;  /* 0x0000000000007941 */ /* 0x000fea0003800000 */
.L_x_5951:
        /* <DEDUP_REMOVED lines=8> */
.L_x_5954:
[----:B------:R-:W-:Y:S05]  /*0b70*/  BSYNC B0 ;  /* 0x0000000000007941 */ /* 0x000fea0003800000 */
.L_x_5953:
        /* <DEDUP_REMOVED lines=8> */
.L_x_5956:
[----:B------:R-:W-:Y:S05]  /*0c00*/  BSYNC B0 ;  /* 0x0000000000007941 */ /* 0x000fea0003800000 */
.L_x_5955:
        /* <DEDUP_REMOVED lines=9> */
.L_x_5958:
[----:B------:R-:W-:Y:S05]  /*0ca0*/  BSYNC B0 ;  /* 0x0000000000007941 */ /* 0x000fea0003800000 */
.L_x_5957:
[----:B------:R-:W-:Y:S04]  /*0cb0*/  BSSY B0, `(.L_x_5959) ;  /* 0x0000007000007945 */ /* 0x000fe80003800000 */
[----:B------:R-:W-:Y:S05]  /*0cc0*/  @P1 BRA `(.L_x_5960) ;  /* 0x0000000000141947 */ /* 0x000fea0003800000 */
[----:B------:R-:W-:Y:S02]  /*0cd0*/  ULDC UR4, c[0x0][0x2d0] ;  /* 0x0000b40000047ab9 */ /* 0x000fe40000000800 */
[----:B------:R-:W-:Y:S02]  /*0ce0*/  ISETP.GE.AND P1, PT, R2, UR4, PT ;  /* 0x0000000402007c0c */ /* 0x000fe4000bf26270 */
[----:B------:R-:W-:-:S11]  /*0cf0*/  ISETP.GE.AND P0, PT, R6, UR4, PT ;  /* 0x0000000406007c0c */ /* 0x000fd6000bf06270 */
[----:B------:R1:W-:Y:S04]  /*0d00*/  @!P1 STG.E.128 desc[UR10][R20.64+0x5000], RZ ;  /* 0x005000ff14009986 */ /* 0x0003e8000c101d0a */
[----:B------:R1:W-:Y:S02]  /*0d10*/  @!P0 STG.E.128 desc[UR10][R20.64+0x5100], RZ ;  /* 0x005100ff14008986 */ /* 0x0003e4000c101d0a */
.L_x_5960:
[----:B------:R-:W-:Y:S05]  /*0d20*/  BSYNC B0 ;  /* 0x0000000000007941 */ /* 0x000fea0003800000 */
.L_x_5959:
[----:B------:R-:W-:Y:S04]  /*0d30*/  BSSY B0, `(.L_x_5961) ;  /* 0x0000007000007945 */ /* 0x000fe80003800000 */
[----:B------:R-:W-:Y:S05]  /*0d40*/  @P4 BRA `(.L_x_5962) ;  /* 0x0000000000144947 */ /* 0x000fea0003800000 */
[----:B------:R-:W-:Y:S02]  /*0d50*/  ULDC UR4, c[0x0][0x2d0] ;  /* 0x0000b40000047ab9 */ /* 0x000fe40000000800 */
[----:B------:R-:W-:Y:S02]  /*0d60*/  ISETP.GE.AND P1, PT, R2, UR4, PT ;  /* 0x0000000402007c0c */ /* 0x000fe4000bf26270 */
[----:B------:R-:W-:-:S11]  /*0d70*/  ISETP.GE.AND P0, PT, R6, UR4, PT ;  /* 0x0000000406007c0c */ /* 0x000fd6000bf06270 */
[----:B------:R1:W-:Y:S04]  /*0d80*/  @!P1 STG.E.128 desc[UR10][R20.64+0x6000], RZ ;  /* 0x006000ff14009986 */ /* 0x0003e8000c101d0a */
[----:B------:R1:W-:Y:S02]  /*0d90*/  @!P0 STG.E.128 desc[UR10][R20.64+0x6100], RZ ;  /* 0x006100ff14008986 */ /* 0x0003e4000c101d0a */
.L_x_5962:
[----:B------:R-:W-:Y:S05]  /*0da0*/  BSYNC B0 ;  /* 0x0000000000007941 */ /* 0x000fea0003800000 */
.L_x_5961:
[----:B------:R-:W-:Y:S04]  /*0db0*/  BSSY B0, `(.L_x_5963) ;  /* 0x0000007000007945 */ /* 0x000fe80003800000 */
[----:B------:R-:W-:Y:S05]  /*0dc0*/  @P3 BRA `(.L_x_5964) ;  /* 0x0000000000143947 */ /* 0x000fea0003800000 */
[----:B------:R-:W-:Y:S02]  /*0dd0*/  ULDC UR4, c[0x0][0x2d0] ;  /* 0x0000b40000047ab9 */ /* 0x000fe40000000800 */
[----:B------:R-:W-:Y:S02]  /*0de0*/  ISETP.GE.AND P1, PT, R2, UR4, PT ;  /* 0x0000000402007c0c */ /* 0x000fe4000bf26270 */
[----:B------:R-:W-:-:S11]  /*0df0*/  ISETP.GE.AND P0, PT, R6, UR4, PT ;  /* 0x0000000406007c0c */ /* 0x000fd6000bf06270 */
[----:B------:R1:W-:Y:S04]  /*0e00*/  @!P1 STG.E.128 desc[UR10][R20.64+0x7000], RZ ;  /* 0x007000ff14009986 */ /* 0x0003e8000c101d0a */
[----:B------:R1:W-:Y:S02]  /*0e10*/  @!P0 STG.E.128 desc[UR10][R20.64+0x7100], RZ ;  /* 0x007100ff14008986 */ /* 0x0003e4000c101d0a */
.L_x_5964:
[----:B------:R-:W-:Y:S05]  /*0e20*/  BSYNC B0 ;  /* 0x0000000000007941 */ /* 0x000fea0003800000 */
.L_x_5963:
        /* <DEDUP_REMOVED lines=29> */
.L_x_5948:
        /* <DEDUP_REMOVED lines=24> */
.L_x_5965:
        /* <DEDUP_REMOVED lines=81> */
.L_x_5966:
        /* <DEDUP_REMOVED lines=49> */
.L_x_5968:
[----:B------:R-:W-:Y:S01]  /*19a0*/  @!P1 LOP3.LUT R20, RZ, R11, RZ, 0x33, !PT ;  /* 0x0000000bff149212 */ /* 0x000fe200078e33ff */
[----:B------:R-:W-:Y:S01]  /*19b0*/  IMAD R6, R9, R116, RZ ;  /* 0x0000007409067224 */ /* 0x000fe200078e02ff */
[----:B------:R-:W-:Y:S02]  /*19c0*/  MOV R11, R7 ;  /* 0x00000007000b7202 */ /* 0x000fe40000000f00 */
[----:B------:R-:W-:Y:S01]  /*19d0*/  @P4 IADD3 R13, R8, R13, RZ ;  /* 0x0000000d080d4210 */ /* 0x000fe20007ffe0ff */
[-C--:B------:R-:W-:Y:S02]  /*19e0*/  IMAD R7, R117, R15.reuse, R6 ;  /* 0x0000000f75077224 */ /* 0x080fe400078e0206 */
[----:B------:R-:W-:Y:S01]  /*19f0*/  IMAD.WIDE.U32 R16, R116, R15, R10 ;  /* 0x0000000f74107225 */ /* 0x000fe200078e000a */
[----:B------:R-:W-:-:S04]  /*1a00*/  SHF.R.S32.HI R11, RZ, 0x1f, R20 ;  /* 0x0000001fff0b7819 */ /* 0x000fc80000011414 */
        /* <DEDUP_REMOVED lines=22> */
.L_x_5967:
        /* <DEDUP_REMOVED lines=13> */
[----:B------:R-:W2:Y:S01]  /*1c40*/  @P1 LDC.64 R4, c[0x0][0x240] ;  /* 0x00009000ff041b82 */ /* 0x000ea20000000a00 */
[----:B------:R-:W-:Y:S01]  /*1c50*/  @!P1 SHF.R.S32.HI R17, RZ, 0x1f, R157 ;  /* 0x0000001fff119819 */ /* 0x000fe2000001149d */
[C---:B------:R-:W-:Y:S01]  /*1c60*/  VIADD R3, R12.reuse, 0x10 ;  /* 0x000000100c037836 */ /* 0x040fe20000000000 */
[-C--:B------:R-:W-:Y:S01]  /*1c70*/  ISETP.GE.AND P6, PT, R12, R147.reuse, PT ;  /* 0x000000930c00720c */ /* 0x080fe20003fc6270 */
[----:B-----5:R-:W-:Y:S01]  /*1c80*/  IMAD.IADD R0, R86, 0x1, -R13 ;  /* 0x0000000156007824 */ /* 0x020fe200078e0a0d */
[----:B------:R-:W-:Y:S01]  /*1c90*/  SHF.R.S32.HI R13, RZ, 0x1f, R12 ;  /* 0x0000001fff0d7819 */ /* 0x000fe2000001140c */
[----:B------:R-:W-:Y:S01]  /*1ca0*/  IMAD.SHL.U32 R21, R12, 0x40, RZ ;  /* 0x000000400c157824 */ /* 0x000fe200078e00ff */
[C---:B------:R-:W-:Y:S01]  /*1cb0*/  ISETP.GE.AND P5, PT, R3.reuse, R147, PT ;  /* 0x000000930300720c */ /* 0x040fe20003fa6270 */
[----:B------:R-:W3:Y:S01]  /*1cc0*/  @!P1 LDC.64 R6, c[0x0][0x228] ;  /* 0x00008a00ff069b82 */ /* 0x000ee20000000a00 */
[CC--:B------:R-:W-:Y:S01]  /*1cd0*/  ISETP.GE.AND P4, PT, R3.reuse, R8.reuse, PT ;  /* 0x000000080300720c */ /* 0x0c0fe20003f86270 */
[----:B------:R-:W-:Y:S01]  /*1ce0*/  IMAD.SHL.U32 R156, R0, 0x8, RZ ;  /* 0x00000008009c7824 */ /* 0x000fe200078e00ff */
[----:B------:R-:W-:Y:S01]  /*1cf0*/  ISETP.GE.AND P3, PT, R3, R8, PT ;  /* 0x000000080300720c */ /* 0x000fe20003f66270 */
[----:B------:R-:W-:Y:S01]  /*1d00*/  IMAD R11, R11, UR6, RZ ;  /* 0x000000060b0b7c24 */ /* 0x000fe2000f8e02ff */
[----:B------:R-:W-:Y:S01]  /*1d10*/  LOP3.LUT R3, R10, 0xfffffff0, RZ, 0xc0, !PT ;  /* 0xfffffff00a037812 */ /* 0x000fe200078ec0ff */
[----:B------:R-:W-:Y:S01]  /*1d20*/  BSSY B0, `(.L_x_5969) ;  /* 0x0000047000007945 */ /* 0x000fe20003800000 */
[----:B------:R-:W-:Y:S01]  /*1d30*/  LOP3.LUT R21, R21, 0x1c0, RZ, 0xc0, !PT ;  /* 0x000001c015157812 */ /* 0x000fe200078ec0ff */
[----:B------:R-:W4:Y:S01]  /*1d40*/  LDC.64 R118, c[0x0][0x250] ;  /* 0x00009400ff767b82 */ /* 0x000f220000000a00 */
[--C-:B------:R-:W-:Y:S01]  /*1d50*/  SHF.R.S32.HI R25, RZ, 0x1f, R156.reuse ;  /* 0x0000001fff197819 */ /* 0x100fe2000001149c */
[----:B------:R-:W-:Y:S01]  /*1d60*/  IMAD.IADD R3, R86, 0x1, -R3 ;  /* 0x0000000156037824 */ /* 0x000fe200078e0a03 */
[----:B------:R-:W-:Y:S01]  /*1d70*/  LOP3.LUT R19, R21, 0x38, R156, 0xf8, !PT ;  /* 0x0000003815137812 */ /* 0x000fe200078ef89c */
[----:B------:R-:W-:Y:S01]  /*1d80*/  IMAD R11, R20, UR7, R11 ;  /* 0x00000007140b7c24 */ /* 0x000fe2000f8e020b */
[----:B------:R-:W-:Y:S01]  /*1d90*/  SHF.R.U32.HI R154, RZ, 0x3, R21 ;  /* 0x00000003ff9a7819 */ /* 0x000fe20000011615 */
[----:B------:R-:W-:-:S03]  /*1da0*/  IMAD.WIDE R22, R23, 0x40, R12 ;  /* 0x0000004017167825 */ /* 0x000fc600078e020c */
[----:B------:R-:W-:Y:S01]  /*1db0*/  LOP3.LUT R154, R19, R154, RZ, 0x3c, !PT ;  /* 0x0000009a139a7212 */ /* 0x000fe200078e3cff */
[----:B--2---:R-:W-:Y:S01]  /*1dc0*/  @P1 IMAD.WIDE.U32 R34, R14, R4, RZ ;  /* 0x000000040e221225 */ /* 0x004fe200078e00ff */
[----:B------:R-:W-:-:S03]  /*1dd0*/  SHF.R.S32.HI R4, RZ, 0x1f, R3 ;  /* 0x0000001fff047819 */ /* 0x000fc60000011403 */
[----:B------:R-:W-:Y:S01]  /*1de0*/  @P1 IMAD R30, R14, R5, R35 ;  /* 0x000000050e1e1224 */ /* 0x000fe200078e0223 */
[----:B------:R-:W-:Y:S01]  /*1df0*/  LEA.HI R4, R4, R3, RZ, 0x3 ;  /* 0x0000000304047211 */ /* 0x000fe200078f18ff */
[----:B---3--:R-:W-:Y:S01]  /*1e00*/  @!P1 IMAD R32, R17, R6, RZ ;  /* 0x0000000611209224 */ /* 0x008fe200078e02ff */
[----:B------:R-:W-:Y:S01]  /*1e10*/  LEA.HI R5, R89, R86, RZ, 0x6 ;  /* 0x0000005659057211 */ /* 0x000fe200078f30ff */
[----:B------:R-:W-:Y:S01]  /*1e20*/  VIADD R17, R12, 0x20 ;  /* 0x000000200c117836 */ /* 0x000fe20000000000 */
[----:B------:R-:W-:Y:S01]  /*1e30*/  LOP3.LUT R14, R4, 0xfffffff8, RZ, 0xc0, !PT ;  /* 0xfffffff8040e7812 */ /* 0x000fe200078ec0ff */
[C---:B------:R-:W-:Y:S02]  /*1e40*/  @!P1 IMAD R7, R157.reuse, R7, R32 ;  /* 0x000000079d079224 */ /* 0x040fe400078e0220 */
[----:B------:R-:W-:Y:S01]  /*1e50*/  @!P1 IMAD.WIDE.U32 R32, R157, R6, RZ ;  /* 0x000000069d209225 */ /* 0x000fe200078e00ff */
[----:B------:R-:W-:Y:S02]  /*1e60*/  IADD3 R14, R3, -R14, RZ ;  /* 0x8000000e030e7210 */ /* 0x000fe40007ffe0ff */
[----:B------:R-:W-:Y:S01]  /*1e70*/  SHF.R.S32.HI R3, RZ, 0x1f, R26 ;  /* 0x0000001fff037819 */ /* 0x000fe2000001141a */
[----:B------:R-:W-:Y:S01]  /*1e80*/  @!P1 IMAD.MOV.U32 R34, RZ, RZ, R32 ;  /* 0x000000ffff229224 */ /* 0x000fe200078e0020 */
[----:B------:R-:W-:Y:S01]  /*1e90*/  IADD3 R6, P2, R156, R28, RZ ;  /* 0x0000001c9c067210 */ /* 0x000fe20007f5e0ff */
[----:B------:R-:W-:-:S02]  /*1ea0*/  @!P1 IMAD.IADD R30, R33, 0x1, R7 ;  /* 0x00000001211e9824 */ /* 0x000fc400078e0207 */
[----:B------:R-:W-:Y:S01]  /*1eb0*/  IMAD R3, R3, UR4, RZ ;  /* 0x0000000403037c24 */ /* 0x000fe2000f8e02ff */
[----:B------:R-:W-:Y:S01]  /*1ec0*/  IADD3 R34, P1, R156, R34, RZ ;  /* 0x000000229c227210 */ /* 0x000fe20007f3e0ff */
[----:B------:R-:W-:Y:S02]  /*1ed0*/  IMAD.SHL.U32 R5, R5, 0x8, RZ ;  /* 0x0000000805057824 */ /* 0x000fe400078e00ff */
[----:B------:R-:W-:Y:S01]  /*1ee0*/  IMAD R31, R26, UR5, R3 ;  /* 0x000000051a1f7c24 */ /* 0x000fe2000f8e0203 */
[----:B------:R-:W-:Y:S01]  /*1ef0*/  MOV R3, 0x20 ;  /* 0x0000002000037802 */ /* 0x000fe20000000f00 */
[C---:B------:R-:W-:Y:S01]  /*1f00*/  IMAD.X R35, R25.reuse, 0x1, R30, P1 ;  /* 0x0000000119237824 */ /* 0x040fe200008e061e */
[----:B------:R-:W-:Y:S01]  /*1f10*/  LOP3.LUT R154, R154, 0xfffffe00, R5, 0xf8, !PT ;  /* 0xfffffe009a9a7812 */ /* 0x000fe200078ef805 */
[----:B------:R-:W-:Y:S01]  /*1f20*/  IMAD.X R7, R25, 0x1, R24, P2 ;  /* 0x0000000119077824 */ /* 0x000fe200010e0618 */
[----:B------:R-:W-:Y:S01]  /*1f30*/  R2P PR, R14, 0x6 ;  /* 0x000000060e007804 */ /* 0x000fe20000000000 */
[----:B------:R-:W-:Y:S01]  /*1f40*/  IMAD.WIDE.U32 R26, R26, UR4, R34 ;  /* 0x000000041a1a7c25 */ /* 0x000fe2000f8e0022 */
[----:B------:R-:W-:-:S02]  /*1f50*/  UMOV UR4, 0x400 ;  /* 0x0000040000047882 */ /* 0x000fc40000000000 */
[----:B-1----:R-:W-:Y:S01]  /*1f60*/  ULEA UR4, UR8, UR4, 0x18 ;  /* 0x0000000408047291 */ /* 0x002fe2000f8ec03f */
[----:B------:R-:W-:Y:S01]  /*1f70*/  IMAD.MOV.U32 R5, RZ, RZ, 0x10 ;  /* 0x00000010ff057424 */ /* 0x000fe200078e00ff */
[----:B------:R-:W-:Y:S01]  /*1f80*/  SEL R3, R3, 0xffffffe0, !P2 ;  /* 0xffffffe003037807 */ /* 0x000fe20005000000 */
[----:B------:R-:W-:-:S03]  /*1f90*/  IMAD.WIDE.U32 R20, R20, UR6, R6 ;  /* 0x0000000614147c25 */ /* 0x000fc6000f8e0006 */
[----:B------:R-:W-:Y:S01]  /*1fa0*/  LEA R154, R154, UR4, 0x1 ;  /* 0x000000049a9a7c11 */ /* 0x000fe2000f8e08ff */
        /* <DEDUP_REMOVED lines=30> */
.L_x_5970:
[----:B------:R-:W-:Y:S05]  /*2190*/  BSYNC B0 ;  /* 0x0000000000007941 */ /* 0x000fea0003800000 */
.L_x_5969:
        /* <DEDUP_REMOVED lines=33> */
.L_x_5972:
[----:B------:R-:W-:Y:S05]  /*23b0*/  BSYNC B0 ;  /* 0x0000000000007941 */ /* 0x000fea0003800000 */
.L_x_5971:
[----:B------:R-:W-:Y:S01]  /*23c0*/  IADD3 R32, P2, R156, R18, RZ ;  /* 0x000000129c207210 */ /* 0x000fe20007f5e0ff */
        /* <DEDUP_REMOVED lines=34> */
.L_x_5974:
[----:B------:R-:W-:Y:S05]  /*25f0*/  BSYNC B0 ;  /* 0x0000000000007941 */ /* 0x000fea0003800000 */
.L_x_5973:
        /* <DEDUP_REMOVED lines=31> */
.L_x_5976:
[----:B------:R-:W-:Y:S05]  /*27f0*/  BSYNC B0 ;  /* 0x0000000000007941 */ /* 0x000fea0003800000 */
.L_x_5975:
[C---:B------:R-:W-:Y:S01]  /*2800*/  ISETP.GE.AND P1, PT, R12.reuse, R8, PT ;  /* 0x000000080c00720c */ /* 0x040fe20003f26270 */
[C---:B------:R-:W-:Y:S01]  /*2810*/  IMAD R16, R12.reuse, R117, R16 ;  /* 0x000000750c107224 */ /* 0x040fe200078e0210 */
[----:B------:R-:W-:Y:S01]  /*2820*/  BSSY B0, `(.L_x_5977) ;  /* 0x000001c000007945 */ /* 0x000fe20003800000 */
[----:B------:R-:W-:Y:S01]  /*2830*/  IMAD.WIDE.U32 R32, R12, R116, R32 ;  /* 0x000000740c207225 */ /* 0x000fe200078e0020 */
[----:B------:R-:W-:Y:S02]  /*2840*/  ISETP.GE.AND P6, PT, R17, R8, PT ;  /* 0x000000081100720c */ /* 0x000fe40003fc6270 */
[C---:B------:R-:W-:Y:S01]  /*2850*/  SHF.L.U64.HI R149, R116.reuse, 0x4, R117 ;  /* 0x0000000474957819 */ /* 0x040fe20000010275 */
[----:B------:R-:W-:Y:S01]  /*2860*/  IMAD.SHL.U32 R150, R116, 0x10, RZ ;  /* 0x0000001074967824 */ /* 0x000fe200078e00ff */
[----:B------:R-:W-:Y:S01]  /*2870*/  IADD3 R120, R33, R16, RZ ;  /* 0x0000001021787210 */ /* 0x000fe20007ffe0ff */
[----:B------:R-:W-:-:S04]  /*2880*/  IMAD.MOV.U32 R121, RZ, RZ, R32 ;  /* 0x000000ffff797224 */ /* 0x000fc800078e0020 */
        /* <DEDUP_REMOVED lines=21> */
.L_x_5978:
[----:B------:R-:W-:Y:S05]  /*29e0*/  BSYNC B0 ;  /* 0x0000000000007941 */ /* 0x000fea0003800000 */
.L_x_5977:
        /* <DEDUP_REMOVED lines=24> */
.L_x_5980:
[----:B------:R-:W-:Y:S05]  /*2b70*/  BSYNC B0 ;  /* 0x0000000000007941 */ /* 0x000fea0003800000 */
.L_x_5979:
[----:B------:R-:W-:Y:S01]  /*2b80*/  BSSY B0, `(.L_x_5981) ;  /* 0x0000019000007945 */ /* 0x000fe20003800000 */
[----:B------:R-:W-:-:S03]  /*2b90*/  IADD3 R15, P1, R12, R15, RZ ;  /* 0x0000000f0c0f7210 */ /* 0x000fc60007f3e0ff */
[----:B------:R-:W-:Y:S10]  /*2ba0*/  @P6 BRA `(.L_x_5982) ;  /* 0x0000000000586947 */ /* 0x000ff40003800000 */
[----:B------:R-:W-:Y:S01]  /*2bb0*/  ULDC UR5, c[0x0][0x2d0] ;  /* 0x0000b40000057ab9 */ /* 0x000fe20000000800 */
[----:B-12---:R-:W-:Y:S02]  /*2bc0*/  LEA R23, P5, R116, R121, 0x5 ;  /* 0x0000007974177211 */ /* 0x006fe400078a28ff */
        /* <DEDUP_REMOVED lines=20> */
.L_x_5982:
[----:B------:R-:W-:Y:S05]  /*2d10*/  BSYNC B0 ;  /* 0x0000000000007941 */ /* 0x000fea0003800000 */
.L_x_5981:
        /* <DEDUP_REMOVED lines=34> */
.L_x_5984:
[----:B------:R-:W-:Y:S05]  /*2f40*/  BSYNC B0 ;  /* 0x0000000000007941 */ /* 0x000fea0003800000 */
.L_x_5983:
[----:B------:R-:W0:Y:S01]  /*2f50*/  LDGDEPBAR ;  /* 0x00000000000079af */ /* 0x000e220000000000 */
[----:B-1234-:R-:W-:Y:S01]  /*2f60*/  LOP3.LUT R7, R22, 0xfffffffe, RZ, 0xc0, !PT ;  /* 0xfffffffe16077812 */ /* 0x01efe200078ec0ff */
[----:B------:R-:W-:Y:S01]  /*2f70*/  IMAD.SHL.U32 R14, R14, 0x40, RZ ;  /* 0x000000400e0e7824 */ /* 0x000fe200078e00ff */
[----:B------:R-:W-:Y:S01]  /*2f80*/  LEA.HI R89, R89, R86, RZ, 0x5 ;  /* 0x0000005659597211 */ /* 0x000fe200078f28ff */
[----:B------:R-:W-:Y:S01]  /*2f90*/  IMAD.IADD R21, R21, 0x1, R11 ;  /* 0x0000000115157824 */ /* 0x000fe200078e020b */
[----:B------:R-:W-:Y:S01]  /*2fa0*/  LOP3.LUT R18, R23, 0x8, R18, 0xf8, !PT ;  /* 0x0000000817127812 */ /* 0x000fe200078ef812 */
[----:B------:R-:W-:Y:S01]  /*2fb0*/  IMAD.IADD R10, R10, 0x1, -R7 ;  /* 0x000000010a0a7824 */ /* 0x000fe200078e0a07 */
[----:B------:R-:W-:Y:S01]  /*2fc0*/  LOP3.LUT R14, R14, 0x1c0, RZ, 0xc0, !PT ;  /* 0x000001c00e0e7812 */ /* 0x000fe200078ec0ff */
[----:B------:R-:W-:Y:S01]  /*2fd0*/  IMAD.SHL.U32 R7, R4, 0x40, RZ ;  /* 0x0000004004077824 */ /* 0x000fe200078e00ff */
[-C--:B------:R-:W-:Y:S01]  /*2fe0*/  ISETP.GE.AND P4, PT, R17, R8.reuse, PT ;  /* 0x000000081100720c */ /* 0x080fe20003f86270 */
[----:B------:R-:W-:Y:S01]  /*2ff0*/  IMAD.SHL.U32 R11, R10, 0x8, RZ ;  /* 0x000000080a0b7824 */ /* 0x000fe200078e00ff */
[----:B------:R-:W-:Y:S01]  /*3000*/  ISETP.GE.AND P2, PT, R19, R8, PT ;  /* 0x000000081300720c */ /* 0x000fe20003f46270 */
[----:B------:R-:W-:Y:S01]  /*3010*/  IMAD.X R9, R13, 0x1, R9, P1 ;  /* 0x000000010d097824 */ /* 0x000fe200008e0609 */
[----:B------:R-:W-:Y:S01]  /*3020*/  SHF.R.U32.HI R23, RZ, 0x3, R23 ;  /* 0x00000003ff177819 */ /* 0x000fe20000011617 */
[-C--:B------:R-:W-:Y:S01]  /*3030*/  IMAD.WIDE.U32 R30, R15, R118.reuse, R20 ;  /* 0x000000760f1e7225 */ /* 0x080fe200078e0014 */
[----:B------:R-:W-:Y:S01]  /*3040*/  LOP3.LUT R11, R14, 0x8, R11, 0xf8, !PT ;  /* 0x000000080e0b7812 */ /* 0x000fe200078ef80b */
[----:B------:R-:W-:Y:S01]  /*3050*/  ULDC.64 UR6, c[0x0][0x220] ;  /* 0x0000880000067ab9 */ /* 0x000fe20000000a00 */
[----:B------:R-:W-:Y:S01]  /*3060*/  SHF.R.U32.HI R4, RZ, 0x3, R14 ;  /* 0x00000003ff047819 */ /* 0x000fe2000001160e */
[----:B------:R-:W-:Y:S01]  /*3070*/  IMAD R8, R9, R118, RZ ;  /* 0x0000007609087224 */ /* 0x000fe200078e02ff */
[----:B------:R-:W-:Y:S01]  /*3080*/  SHF.R.S32.HI R6, RZ, 0x5, R89 ;  /* 0x00000005ff067819 */ /* 0x000fe20000011459 */
[----:B------:R-:W-:Y:S01]  /*3090*/  BSSY B0, `(.L_x_5985) ;  /* 0x0000022000007945 */ /* 0x000fe20003800000 */
[----:B------:R-:W-:Y:S01]  /*30a0*/  LOP3.LUT R7, R7, 0xfffffe00, RZ, 0xc0, !PT ;  /* 0xfffffe0007077812 */ /* 0x000fe200078ec0ff */
[----:B------:R-:W-:Y:S01]  /*30b0*/  IMAD R9, R15, R119, R8 ;  /* 0x000000770f097224 */ /* 0x000fe200078e0208 */
[----:B------:R-:W-:Y:S01]  /*30c0*/  LOP3.LUT R23, R18, R23, RZ, 0x3c, !PT ;  /* 0x0000001712177212 */ /* 0x000fe200078e3cff */
[----:B------:R-:W-:-:S04]  /*30d0*/  DEPBAR.LE SB0, 0x0 ;  /* 0x000080000000791a */ /* 0x000fc80000000000 */
[----:B------:R-:W-:Y:S01]  /*30e0*/  BAR.SYNC.DEFER_BLOCKING 0x0 ;  /* 0x0000000000007b1d */ /* 0x000fe20000010000 */
[----:B------:R-:W-:Y:S01]  /*30f0*/  LOP3.LUT R4, R11, R4, RZ, 0x3c, !PT ;  /* 0x000000040b047212 */ /* 0x000fe200078e3cff */
[----:B------:R-:W-:Y:S01]  /*3100*/  IMAD R11, R6, 0x400, R7 ;  /* 0x00000400060b7824 */ /* 0x000fe200078e0207 */
[----:B------:R-:W-:Y:S01]  /*3110*/  LEA R172, P1, R30, UR6, 0x1 ;  /* 0x000000061eac7c11 */ /* 0x000fe2000f8208ff */
[----:B------:R-:W-:Y:S01]  /*3120*/  IMAD R145, R10, 0x200, R23 ;  /* 0x000002000a917824 */ /* 0x000fe200078e0217 */
[----:B------:R-:W-:Y:S01]  /*3130*/  SHF.L.U64.HI R151, R118, 0x4, R119 ;  /* 0x0000000476977819 */ /* 0x000fe20000010277 */
[----:B------:R-:W-:Y:S02]  /*3140*/  IMAD.IADD R146, R4, 0x1, R11 ;  /* 0x0000000104927824 */ /* 0x000fe400078e020b */
        /* <DEDUP_REMOVED lines=22> */
.L_x_5986:
[----:B------:R-:W-:Y:S05]  /*32b0*/  BSYNC B0 ;  /* 0x0000000000007941 */ /* 0x000fea0003800000 */
.L_x_5985:
        /* <DEDUP_REMOVED lines=22> */
.L_x_5988:
[----:B------:R-:W-:Y:S05]  /*3420*/  BSYNC B0 ;  /* 0x0000000000007941 */ /* 0x000fea0003800000 */
.L_x_5987:
        /* <DEDUP_REMOVED lines=24> */
.L_x_5990:
[----:B------:R-:W-:Y:S05]  /*35b0*/  BSYNC B0 ;  /* 0x0000000000007941 */ /* 0x000fea0003800000 */
.L_x_5989:
        /* <DEDUP_REMOVED lines=24> */
.L_x_5992:
[----:B------:R-:W-:Y:S05]  /*3740*/  BSYNC B0 ;  /* 0x0000000000007941 */ /* 0x000fea0003800000 */
.L_x_5991:
        /* <DEDUP_REMOVED lines=8> */
[----:B------:R-:W2:Y:S01]  /*37d0*/  LDSM.16.M88.4 R32, [R145+0x4800] ;  /* 0x004800009120783b */ /* 0x000ea20000000200 */
[C---:B------:R-:W-:Y:S02]  /*37e0*/  IMAD R142, R3.reuse, 0x2, R146 ;  /* 0x00000002038e7824 */ /* 0x040fe400078e0292 */
[----:B------:R-:W-:Y:S01]  /*37f0*/  IMAD R141, R3, 0x2, R144 ;  /* 0x00000002038d7824 */ /* 0x000fe200078e0290 */
[----:B------:R-:W3:Y:S01]  /*3800*/  LDSM.16.M88.4 R20, [R145+0x5000] ;  /* 0x005000009114783b */ /* 0x000ee20000000200 */
[----:B------:R-:W-:-:S02]  /*3810*/  IMAD.IADD R89, R86, 0x1, -R89 ;  /* 0x0000000156597824 */ /* 0x000fc400078e0a59 */
[----:B------:R-:W-:Y:S01]  /*3820*/  @P1 VIADD R143, R0, 0xffffffe0 ;  /* 0xffffffe0008f1836 */ /* 0x000fe20000000000 */
[----:B------:R-:W4:Y:S01]  /*3830*/  LDSM.16.M88.4 R16, [R145+0x5800] ;  /* 0x005800009110783b */ /* 0x000f220000000200 */
[----:B------:R-:W-:Y:S02]  /*3840*/  IMAD.MOV.U32 R0, RZ, RZ, 0x40 ;  /* 0x00000040ff007424 */ /* 0x000fe400078e00ff */
[----:B------:R-:W-:Y:S01]  /*3850*/  IMAD.SHL.U32 R86, R86, 0x2, RZ ;  /* 0x0000000256567824 */ /* 0x000fe200078e00ff */
[----:B------:R-:W-:Y:S01]  /*3860*/  LDSM.16.M88.4 R56, [R144] ;  /* 0x000000009038783b */ /* 0x000fe20000000200 */
[C---:B------:R-:W-:Y:S01]  /*3870*/  VIADD R135, R143.reuse, 0x800 ;  /* 0x000008008f877836 */ /* 0x040fe20000000000 */
[----:B------:R-:W-:Y:S01]  /*3880*/  SEL R0, R0, 0xffffffc0, !P2 ;  /* 0xffffffc000007807 */ /* 0x000fe20005000000 */
[C---:B------:R-:W-:Y:S01]  /*3890*/  VIADD R134, R143.reuse, 0x1000 ;  /* 0x000010008f867836 */ /* 0x040fe20000000000 */
[----:B-1----:R-:W1:Y:S01]  /*38a0*/  LDSM.16.M88.4 R8, [R143] ;  /* 0x000000008f08783b */ /* 0x002e620000000200 */
[----:B------:R-:W-:-:S02]  /*38b0*/  VIADD R133, R143, 0x1800 ;  /* 0x000018008f857836 */ /* 0x000fc40000000000 */
[----:B------:R-:W-:Y:S01]  /*38c0*/  IMAD.IADD R139, R145, 0x1, R0 ;  /* 0x00000001918b7824 */ /* 0x000fe200078e0200 */
[----:B------:R-:W1:Y:S01]  /*38d0*/  LDSM.16.M88.4 R64, [R143+0x800] ;  /* 0x000800008f40783b */ /* 0x000e620000000200 */
[----:B------:R-:W-:Y:S01]  /*38e0*/  IMAD.IADD R132, R0, 0x1, R143 ;  /* 0x0000000100847824 */ /* 0x000fe200078e028f */
[----:B------:R-:W-:Y:S01]  /*38f0*/  SHF.R.S32.HI R0, RZ, 0x1f, R89 ;  /* 0x0000001fff007819 */ /* 0x000fe20000011459 */
[C---:B------:R-:W-:Y:S01]  /*3900*/  VIADD R131, R143.reuse, 0x2000 ;  /* 0x000020008f837836 */ /* 0x040fe20000000000 */
[----:B------:R-:W1:Y:S01]  /*3910*/  LDSM.16.M88.4 R48, [R143+0x1000] ;  /* 0x001000008f30783b */ /* 0x000e620000000200 */
[C---:B------:R-:W-:Y:S01]  /*3920*/  VIADD R130, R143.reuse, 0x2800 ;  /* 0x000028008f827836 */ /* 0x040fe20000000000 */
[----:B------:R-:W-:Y:S01]  /*3930*/  LEA.HI R161, R0, R89, RZ, 0x2 ;  /* 0x0000005900a17211 */ /* 0x000fe200078f10ff */
[----:B------:R-:W-:Y:S01]  /*3940*/  IMAD R0, R6, 0x10, R87 ;  /* 0x0000001006007824 */ /* 0x000fe200078e0257 */
[----:B------:R-:W1:Y:S01]  /*3950*/  LDSM.16.M88.4 R60, [R143+0x1800] ;  /* 0x001800008f3c783b */ /* 0x000e620000000200 */
[C---:B------:R-:W-:Y:S01]  /*3960*/  VIADD R129, R143.reuse, 0x3000 ;  /* 0x000030008f817836 */ /* 0x040fe20000000000 */
[----:B------:R-:W-:Y:S01]  /*3970*/  SHF.R.S32.HI R161, RZ, 0x2, R161 ;  /* 0x00000002ffa17819 */ /* 0x000fe200000114a1 */
[----:B------:R-:W-:Y:S01]  /*3980*/  VIADD R128, R143, 0x3800 ;  /* 0x000038008f807836 */ /* 0x000fe20000000000 */
[----:B------:R-:W-:Y:S02]  /*3990*/  LDSM.16.M88.4 R68, [R142] ;  /* 0x000000008e44783b */ /* 0x000fe40000000200 */
[----:B------:R-:W-:Y:S01]  /*39a0*/  IADD3 R0, R0, 0x1, R161 ;  /* 0x0000000100007810 */ /* 0x000fe20007ffe0a1 */
[C---:B-----5:R-:W-:Y:S01]  /*39b0*/  HMMA.16816.F32 R44, R12.reuse, R40, RZ ;  /* 0x000000280c2c723c */ /* 0x060fe200000018ff */
[----:B------:R-:W5:Y:S04]  /*39c0*/  LDSM.16.M88.4 R52, [R139+0x4000] ;  /* 0x004000008b34783b */ /* 0x000f680000000200 */
[----:B------:R-:W-:Y:S01]  /*39d0*/  LDSM.16.M88.4 R76, [R139+0x5800] ;  /* 0x005800008b4c783b */ /* 0x000fe20000000200 */
[C---:B------:R-:W-:Y:S03]  /*39e0*/  HMMA.16816.F32 R40, R12.reuse, R42, RZ ;  /* 0x0000002a0c28723c */ /* 0x040fe600000018ff */
[----:B------:R-:W-:Y:S03]  /*39f0*/  LDSM.16.M88.4 R80, [R146+0x2000] ;  /* 0x002000009250783b */ /* 0x000fe60000000200 */
[C---:B--2---:R-:W-:Y:S01]  /*3a00*/  HMMA.16816.F32 R36, R12.reuse, R32, RZ ;  /* 0x000000200c24723c */ /* 0x044fe200000018ff */
[----:B------:R-:W0:Y:S05]  /*3a10*/  LDGDEPBAR ;  /* 0x00000000000079af */ /* 0x000e2a0000000000 */
[C---:B---3--:R-:W-:Y:S06]  /*3a20*/  HMMA.16816.F32 R24, R12.reuse, R20, RZ ;  /* 0x000000140c18723c */ /* 0x048fec00000018ff */
[C---:B------:R-:W-:Y:S06]  /*3a30*/  HMMA.16816.F32 R32, R12.reuse, R34, RZ ;  /* 0x000000220c20723c */ /* 0x040fec00000018ff */
[C---:B------:R-:W-:Y:S06]  /*3a40*/  HMMA.16816.F32 R20, R12.reuse, R22, RZ ;  /* 0x000000160c14723c */ /* 0x040fec00000018ff */
[C---:B----4-:R-:W-:Y:S06]  /*3a50*/  HMMA.16816.F32 R72, R12.reuse, R16, RZ ;  /* 0x000000100c48723c */ /* 0x050fec00000018ff */
[----:B------:R-:W-:Y:S01]  /*3a60*/  HMMA.16816.F32 R12, R12, R18, RZ ;  /* 0x000000120c0c723c */ /* 0x000fe200000018ff */
[----:B------:R-:W2:Y:S05]  /*3a70*/  LDSM.16.M88.4 R16, [R139+0x4800] ;  /* 0x004800008b10783b */ /* 0x000eaa0000000200 */
[C---:B-1----:R-:W-:Y:S06]  /*3a80*/  HMMA.16816.F32 R44, R56.reuse, R8, R44 ;  /* 0x00000008382c723c */ /* 0x042fec000000182c */
[C---:B------:R-:W-:Y:S01]  /*3a90*/  HMMA.16816.F32 R40, R56.reuse, R10, R40 ;  /* 0x0000000a3828723c */ /* 0x040fe20000001828 */
[----:B------:R-:W1:Y:S05]  /*3aa0*/  LDSM.16.M88.4 R8, [R139+0x5000] ;  /* 0x005000008b08783b */ /* 0x000e6a0000000200 */
[C---:B------:R-:W-:Y:S06]  /*3ab0*/  HMMA.16816.F32 R36, R56.reuse, R64, R36 ;  /* 0x000000403824723c */ /* 0x040fec0000001824 */
[C---:B------:R-:W-:Y:S01]  /*3ac0*/  HMMA.16816.F32 R32, R56.reuse, R66, R32 ;  /* 0x000000423820723c */ /* 0x040fe20000001820 */
[----:B------:R-:W-:Y:S05]  /*3ad0*/  LDSM.16.M88.4 R64, [R132] ;  /* 0x000000008440783b */ /* 0x000fea0000000200 */
[C---:B------:R-:W-:Y:S06]  /*3ae0*/  HMMA.16816.F32 R24, R56.reuse, R48, R24 ;  /* 0x000000303818723c */ /* 0x040fec0000001818 */
[C---:B------:R-:W-:Y:S01]  /*3af0*/  HMMA.16816.F32 R20, R56.reuse, R50, R20 ;  /* 0x000000323814723c */ /* 0x040fe20000001814 */
[----:B------:R-:W3:Y:S05]  /*3b00*/  LDSM.16.M88.4 R48, [R141] ;  /* 0x000000008d30783b */ /* 0x000eea0000000200 */
[C---:B------:R-:W-:Y:S06]  /*3b10*/  HMMA.16816.F32 R72, R56.reuse, R60, R72 ;  /* 0x0000003c3848723c */ /* 0x040fec0000001848 */
[----:B------:R-:W-:Y:S01]  /*3b20*/  HMMA.16816.F32 R12, R56, R62, R12 ;  /* 0x0000003e380c723c */ /* 0x000fe2000000180c */
[----:B------:R-:W4:Y:S04]  /*3b30*/  LDSM.16.M88.4 R60, [R132+0x800] ;  /* 0x00080000843c783b */ /* 0x000f280000000200 */
[----:B------:R-:W4:Y:S01]  /*3b40*/  LDSM.16.M88.4 R56, [R132+0x1000] ;  /* 0x001000008438783b */ /* 0x000f220000000200 */
[C---:B-----5:R-:W-:Y:S06]  /*3b50*/  HMMA.16816.F32 R44, R68.reuse, R52, R44 ;  /* 0x00000034442c723c */ /* 0x060fec000000182c */
[C---:B------:R-:W-:Y:S01]  /*3b60*/  HMMA.16816.F32 R40, R68.reuse, R54, R40 ;  /* 0x000000364428723c */ /* 0x040fe20000001828 */
[----:B------:R-:W-:Y:S05]  /*3b70*/  LDSM.16.M88.4 R52, [R132+0x1800] ;  /* 0x001800008434783b */ /* 0x000fea0000000200 */
[C---:B--2---:R-:W-:Y:S06]  /*3b80*/  HMMA.16816.F32 R36, R68.reuse, R16, R36 ;  /* 0x000000104424723c */ /* 0x044fec0000001824 */
[C---:B------:R-:W-:Y:S01]  /*3b90*/  HMMA.16816.F32 R32, R68.reuse, R18, R32 ;  /* 0x000000124420723c */ /* 0x040fe20000001820 */
[----:B------:R-:W2:Y:S05]  /*3ba0*/  LDSM.16.M88.4 R16, [R145+0x6000] ;  /* 0x006000009110783b */ /* 0x000eaa0000000200 */
[C---:B-1----:R-:W-:Y:S06]  /*3bb0*/  HMMA.16816.F32 R24, R68.reuse, R8, R24 ;  /* 0x000000084418723c */ /* 0x042fec0000001818 */
[----:B------:R-:W-:Y:S01]  /*3bc0*/  HMMA.16816.F32 R20, R68, R10, R20 ;  /* 0x0000000a4414723c */ /* 0x000fe20000001814 */
        /* <DEDUP_REMOVED lines=10> */
[C---:B------:R-:W-:Y:S06]  /*3c70*/  HMMA.16816.F32 R72, R68.reuse, R76, R72 ;  /* 0x0000004c4448723c */ /* 0x040fec0000001848 */
[----:B------:R-:W-:Y:S01]  /*3c80*/  HMMA.16816.F32 R68, R68, R78, R12 ;  /* 0x0000004e4444723c */ /* 0x000fe2000000180c */
[----:B------:R-:W5:Y:S04]  /*3c90*/  LDSM.16.M88.4 R12, [R145+0x7000] ;  /* 0x00700000910c783b */ /* 0x000f680000000200 */
[----:B------:R-:W5:Y:S01]  /*3ca0*/  LDSM.16.M88.4 R76, [R145+0x7800] ;  /* 0x00780000914c783b */ /* 0x000f620000000200 */
[C---:B--2---:R-:W-:Y:S06]  /*3cb0*/  HMMA.16816.F32 R44, R80.reuse, R16, R44 ;  /* 0x00000010502c723c */ /* 0x044fec000000182c */
[C---:B------:R-:W-:Y:S01]  /*3cc0*/  HMMA.16816.F32 R40, R80.reuse, R18, R40 ;  /* 0x000000125028723c */ /* 0x040fe20000001828 */
[----:B------:R-:W-:Y:S05]  /*3cd0*/  LDSM.16.M88.4 R16, [R139+0x6000] ;  /* 0x006000008b10783b */ /* 0x000fea0000000200 */
[C---:B-1----:R-:W-:Y:S06]  /*3ce0*/  HMMA.16816.F32 R36, R80.reuse, R8, R36 ;  /* 0x000000085024723c */ /* 0x042fec0000001824 */
[----:B------:R-:W-:Y:S01]  /*3cf0*/  HMMA.16816.F32 R32, R80, R10, R32 ;  /* 0x0000000a5020723c */ /* 0x000fe20000001820 */
[----:B------:R-:W1:Y:S05]  /*3d00*/  LDSM.16.M88.4 R8, [R142+0x2000] ;  /* 0x002000008e08783b */ /* 0x000e6a0000000200 */
[C---:B------:R-:W-:Y:S06]  /*3d10*/  HMMA.16816.F32 R72, R48.reuse, R52, R72 ;  /* 0x000000343048723c */ /* 0x040fec0000001848 */
[----:B------:R-:W-:Y:S01]  /*3d20*/  HMMA.16816.F32 R68, R48, R54, R68 ;  /* 0x000000363044723c */ /* 0x000fe20000001844 */
[----:B------:R-:W2:Y:S04]  /*3d30*/  LDSM.16.M88.4 R48, [R143+0x3800] ;  /* 0x003800008f30783b */ /* 0x000ea80000000200 */
[----:B------:R-:W2:Y:S01]  /*3d40*/  LDSM.16.M88.4 R52, [R143+0x3000] ;  /* 0x003000008f34783b */ /* 0x000ea20000000200 */
[C---:B---3--:R-:W-:Y:S06]  /*3d50*/  HMMA.16816.F32 R44, R64.reuse, R60, R44 ;  /* 0x0000003c402c723c */ /* 0x048fec000000182c */
[C---:B------:R-:W-:Y:S06]  /*3d60*/  HMMA.16816.F32 R40, R64.reuse, R62, R40 ;  /* 0x0000003e4028723c */ /* 0x040fec0000001828 */
[C---:B----4-:R-:W-:Y:S06]  /*3d70*/  HMMA.16816.F32 R36, R64.reuse, R56, R36 ;  /* 0x000000384024723c */ /* 0x050fec0000001824 */
[----:B------:R-:W-:Y:S01]  /*3d80*/  HMMA.16816.F32 R60, R64, R58, R32 ;  /* 0x0000003a403c723c */ /* 0x000fe20000001820 */
[----:B------:R-:W-:Y:S04]  /*3d90*/  LDSM.16.M88.4 R32, [R141+0x2000] ;  /* 0x002000008d20783b */ /* 0x000fe80000000200 */
[----:B------:R-:W3:Y:S01]  /*3da0*/  LDSM.16.M88.4 R56, [R132+0x2000] ;  /* 0x002000008438783b */ /* 0x000ee20000000200 */
[C---:B-----5:R-:W-:Y:S06]  /*3db0*/  HMMA.16816.F32 R24, R80.reuse, R12, R24 ;  /* 0x0000000c5018723c */ /* 0x060fec0000001818 */
[C---:B------:R-:W-:Y:S01]  /*3dc0*/  HMMA.16816.F32 R20, R80.reuse, R14, R20 ;  /* 0x0000000e5014723c */ /* 0x040fe20000001814 */
[----:B------:R-:W4:Y:S05]  /*3dd0*/  LDSM.16.M88.4 R12, [R139+0x6800] ;  /* 0x006800008b0c783b */ /* 0x000f2a0000000200 */
[C---:B------:R-:W-:Y:S06]  /*3de0*/  HMMA.16816.F32 R72, R80.reuse, R76, R72 ;  /* 0x0000004c5048723c */ /* 0x040fec0000001848 */
[----:B------:R-:W-:Y:S01]  /*3df0*/  HMMA.16816.F32 R68, R80, R78, R68 ;  /* 0x0000004e5044723c */ /* 0x000fe20000001844 */
[----:B------:R-:W5:Y:S05]  /*3e00*/  LDSM.16.M88.4 R76, [R139+0x7000] ;  /* 0x007000008b4c783b */ /* 0x000f6a0000000200 */
        /* <DEDUP_REMOVED lines=8> */
[----:B------:R-:W-:-:S04]  /*3e90*/  SHF.R.S32.HI R53, RZ, 0x1f, R6 ;  /* 0x0000001fff357819 */ /* 0x000fc80000011406 */
[----:B------:R-:W-:Y:S01]  /*3ea0*/  LEA.HI R52, R53, R6, RZ, 0x2 ;  /* 0x0000000635347211 */ /* 0x000fe200078f10ff */
[----:B---3--:R-:W-:Y:S01]  /*3eb0*/  HMMA.16816.F32 R44, R32, R56, R44 ;  /* 0x00000038202c723c */ /* 0x008fe2000000182c */
[----:B------:R-:W-:-:S05]  /*3ec0*/  IADD3 R55, R85, R0, -R88 ;  /* 0x0000000055377210 */ /* 0x000fca0007ffe858 */
[----:B----4-:R-:W-:Y:S01]  /*3ed0*/  HMMA.16816.F32 R36, R8, R12, R36 ;  /* 0x0000000c0824723c */ /* 0x010fe20000001824 */
[----:B------:R-:W-:Y:S01]  /*3ee0*/  LOP3.LUT R57, R86, 0x6, RZ, 0xc0, !PT ;  /* 0x0000000656397812 */ /* 0x000fe200078ec0ff */
[----:B------:R-:W-:Y:S01]  /*3ef0*/  IMAD.IADD R84, R55, 0x1, R84 ;  /* 0x0000000137547824 */ /* 0x000fe200078e0254 */
[----:B------:R-:W-:-:S03]  /*3f00*/  LOP3.LUT R55, R52, 0xfffffffc, RZ, 0xc0, !PT ;  /* 0xfffffffc34377812 */ /* 0x000fc600078ec0ff */
[C---:B------:R-:W-:Y:S01]  /*3f10*/  HMMA.16816.F32 R60, R8.reuse, R14, R60 ;  /* 0x0000000e083c723c */ /* 0x040fe2000000183c */
[----:B------:R-:W3:Y:S01]  /*3f20*/  LDSM.16.M88.4 R12, [R132+0x3000] ;  /* 0x00300000840c783b */ /* 0x000ee20000000200 */
[----:B------:R-:W-:Y:S01]  /*3f30*/  IMAD.IADD R0, R2, 0x1, R57 ;  /* 0x0000000102007824 */ /* 0x000fe200078e0239 */
[----:B------:R-:W-:Y:S01]  /*3f40*/  VIMNMX R123, R84, R85, PT ;  /* 0x00000055547b7248 */ /* 0x000fe20003fe0100 */
[----:B------:R-:W-:Y:S01]  /*3f50*/  IMAD.IADD R160, R6, 0x1, -R55 ;  /* 0x0000000106a07824 */ /* 0x000fe200078e0a37 */
[----:B------:R-:W-:Y:S01]  /*3f60*/  VIADDMNMX R122, R84, 0x8, R85, PT ;  /* 0x00000008547a7846 */ /* 0x000fe20003800155 */
[C---:B------:R-:W-:Y:S01]  /*3f70*/  VIADD R53, R0.reuse, 0x1 ;  /* 0x0000000100357836 */ /* 0x040fe20000000000 */
[----:B-----5:R-:W-:Y:S01]  /*3f80*/  HMMA.16816.F32 R24, R8, R76, R24 ;  /* 0x0000004c0818723c */ /* 0x020fe20000001818 */
[CC--:B------:R-:W-:Y:S01]  /*3f90*/  ISETP.GE.AND P3, PT, R0.reuse, R123.reuse, PT ;  /* 0x0000007b0000720c */ /* 0x0c0fe20003f66270 */
[----:B------:R-:W-:Y:S02]  /*3fa0*/  VIADD R6, R0, 0x8 ;  /* 0x0000000800067836 */ /* 0x000fe40000000000 */
[----:B------:R-:W-:-:S02]  /*3fb0*/  ISETP.GE.AND P4, PT, R53, R123, PT ;  /* 0x0000007b3500720c */ /* 0x000fc40003f86270 */
[----:B------:R-:W-:Y:S01]  /*3fc0*/  ISETP.GE.AND P1, PT, R53, R122, PT ;  /* 0x0000007a3500720c */ /* 0x000fe20003f26270 */
[----:B------:R-:W-:Y:S01]  /*3fd0*/  HMMA.16816.F32 R20, R8, R78, R20 ;  /* 0x0000004e0814723c */ /* 0x000fe20000001814 */
[----:B------:R-:W4:Y:S01]  /*3fe0*/  LDSM.16.M88.4 R52, [R132+0x3800] ;  /* 0x003800008434783b */ /* 0x000f220000000200 */
[----:B------:R-:W-:Y:S01]  /*3ff0*/  ISETP.GE.AND P2, PT, R6, R123, PT ;  /* 0x0000007b0600720c */ /* 0x000fe20003f46270 */
[----:B------:R-:W-:-:S04]  /*4000*/  DEPBAR.LE SB0, 0x0 ;  /* 0x000080000000791a */ /* 0x000fc80000000000 */
[----:B------:R-:W-:Y:S01]  /*4010*/  HMMA.16816.F32 R40, R32, R58, R40 ;  /* 0x0000003a2028723c */ /* 0x000fe20000001828 */
[----:B------:R-:W-:Y:S01]  /*4020*/  BAR.SYNC.DEFER_BLOCKING 0x0 ;  /* 0x0000000000007b1d */ /* 0x000fe20000010000 */
[----:B------:R-:W-:Y:S01]  /*4030*/  ISETP.GE.AND P6, PT, R6, R122, PT ;  /* 0x0000007a0600720c */ /* 0x000fe20003fc6270 */
[----:B------:R-:W-:-:S03]  /*4040*/  VIADD R6, R0, 0x11 ;  /* 0x0000001100067836 */ /* 0x000fc60000000000 */
[----:B-1----:R-:W-:Y:S06]  /*4050*/  HMMA.16816.F32 R72, R8, R16, R72 ;  /* 0x000000100848723c */ /* 0x002fec0000001848 */
[----:B--2---:R-:W-:Y:S01]  /*4060*/  HMMA.16816.F32 R36, R32, R48, R36 ;  /* 0x000000302024723c */ /* 0x004fe20000001824 */
[----:B------:R-:W-:Y:S01]  /*4070*/  VIADD R16, R0, 0x9 ;  /* 0x0000000900107836 */ /* 0x000fe20000000000 */
[----:B------:R-:W-:-:S04]  /*4080*/  FSEL R17, R44, -INF , !P3 ;  /* 0xff8000002c117808 */ /* 0x000fc80005800000 */
[C---:B------:R-:W-:Y:S01]  /*4090*/  HMMA.16816.F32 R60, R32.reuse, R50, R60 ;  /* 0x00000032203c723c */ /* 0x040fe2000000183c */
[CC--:B------:R-:W-:Y:S02]  /*40a0*/  ISETP.GE.AND P5, PT, R16.reuse, R123.reuse, PT ;  /* 0x0000007b1000720c */ /* 0x0c0fe40003fa6270 */
[-C--:B------:R-:W-:Y:S01]  /*40b0*/  ISETP.GE.AND P3, PT, R16, R122.reuse, PT ;  /* 0x0000007a1000720c */ /* 0x080fe20003f66270 */
[C---:B------:R-:W-:Y:S01]  /*40c0*/  VIADD R16, R0.reuse, 0x10 ;  /* 0x0000001000107836 */ /* 0x040fe20000000000 */
[----:B------:R-:W-:Y:S01]  /*40d0*/  FSEL R49, R45, -INF , !P4 ;  /* 0xff8000002d317808 */ /* 0x000fe20006000000 */
[----:B---3--:R-:W-:Y:S01]  /*40e0*/  HMMA.16816.F32 R24, R32, R12, R24 ;  /* 0x0000000c2018723c */ /* 0x008fe20000001818 */
[-C--:B------:R-:W-:Y:S02]  /*40f0*/  ISETP.GE.AND P4, PT, R0, R122.reuse, PT ;  /* 0x0000007a0000720c */ /* 0x080fe40003f86270 */
[----:B------:R-:W-:Y:S02]  /*4100*/  FSEL R45, R40, -INF , !P2 ;  /* 0xff800000282d7808 */ /* 0x000fe40005000000 */
[----:B------:R-:W-:Y:S01]  /*4110*/  FSEL R46, R46, -INF , !P4 ;  /* 0xff8000002e2e7808 */ /* 0x000fe20006000000 */
[----:B------:R-:W-:Y:S01]  /*4120*/  HMMA.16816.F32 R68, R8, R18, R68 ;  /* 0x000000120844723c */ /* 0x000fe20000001844 */
[----:B------:R-:W-:Y:S01]  /*4130*/  ISETP.GE.AND P2, PT, R16, R123, PT ;  /* 0x0000007b1000720c */ /* 0x000fe20003f46270 */
[----:B------:R-:W-:Y:S01]  /*4140*/  VIADD R13, R0, 0x18 ;  /* 0x00000018000d7836 */ /* 0x000fe20000000000 */
[----:B------:R-:W-:-:S02]  /*4150*/  ISETP.GE.AND P4, PT, R16, R122, PT ;  /* 0x0000007a1000720c */ /* 0x000fc40003f86270 */
[----:B------:R-:W-:Y:S01]  /*4160*/  FSEL R16, R47, -INF , !P1 ;  /* 0xff8000002f107808 */ /* 0x000fe20004800000 */
[C---:B------:R-:W-:Y:S01]  /*4170*/  HMMA.16816.F32 R20, R32.reuse, R14, R20 ;  /* 0x0000000e2014723c */ /* 0x040fe20000001814 */
[----:B------:R-:W-:Y:S01]  /*4180*/  FSEL R41, R41, -INF , !P5 ;  /* 0xff80000029297808 */ /* 0x000fe20006800000 */
[----:B------:R-:W-:Y:S01]  /*4190*/  VIADD R8, R0, 0x21 ;  /* 0x0000002100087836 */ /* 0x000fe20000000000 */
[----:B------:R-:W-:Y:S01]  /*41a0*/  ISETP.GE.AND P5, PT, R6, R123, PT ;  /* 0x0000007b0600720c */ /* 0x000fe20003fa6270 */
[----:B------:R-:W-:Y:S01]  /*41b0*/  VIADD R9, R0, 0x28 ;  /* 0x0000002800097836 */ /* 0x000fe20000000000 */
[----:B------:R-:W-:Y:S01]  /*41c0*/  ISETP.GE.AND P1, PT, R6, R122, PT ;  /* 0x0000007a0600720c */ /* 0x000fe20003f26270 */
[----:B------:R-:W-:Y:S01]  /*41d0*/  VIADD R6, R0, 0x19 ;  /* 0x0000001900067836 */ /* 0x000fe20000000000 */
[----:B----4-:R-:W-:Y:S01]  /*41e0*/  HMMA.16816.F32 R72, R32, R52, R72 ;  /* 0x000000342048723c */ /* 0x010fe20000001848 */
[----:B------:R-:W-:Y:S02]  /*41f0*/  FSEL R42, R42, -INF , !P6 ;  /* 0xff8000002a2a7808 */ /* 0x000fe40007000000 */
[----:B------:R-:W-:-:S02]  /*4200*/  FSEL R12, R43, -INF , !P3 ;  /* 0xff8000002b0c7808 */ /* 0x000fc40005800000 */
[CC--:B------:R-:W-:Y:S02]  /*4210*/  ISETP.GE.AND P3, PT, R13.reuse, R123.reuse, PT ;  /* 0x0000007b0d00720c */ /* 0x0c0fe40003f66270 */
[-C--:B------:R-:W-:Y:S02]  /*4220*/  ISETP.GE.AND P6, PT, R13, R122.reuse, PT ;  /* 0x0000007a0d00720c */ /* 0x080fe40003fc6270 */
[----:B------:R-:W-:Y:S02]  /*4230*/  FSEL R13, R36, -INF , !P2 ;  /* 0xff800000240d7808 */ /* 0x000fe40005000000 */
[----:B------:R-:W-:Y:S01]  /*4240*/  FSEL R37, R37, -INF , !P5 ;  /* 0xff80000025257808 */ /* 0x000fe20006800000 */
[----:B------:R-:W-:Y:S01]  /*4250*/  HMMA.16816.F32 R68, R32, R54, R68 ;  /* 0x000000362044723c */ /* 0x000fe20000001844 */
        /* <DEDUP_REMOVED lines=18> */
[C---:B------:R-:W-:Y:S02]  /*4380*/  ISETP.GE.AND P3, PT, R8.reuse, R123, PT ;  /* 0x0000007b0800720c */ /* 0x040fe40003f66270 */
[----:B------:R-:W-:Y:S02]  /*4390*/  FSEL R163, R25, -INF , !P2 ;  /* 0xff80000019a37808 */ /* 0x000fe40005000000 */
[----:B------:R-:W-:Y:S02]  /*43a0*/  FSEL R169, R21, -INF , !P3 ;  /* 0xff80000015a97808 */ /* 0x000fe40005800000 */
[-C--:B------:R-:W-:Y:S02]  /*43b0*/  ISETP.GE.AND P3, PT, R9, R122.reuse, PT ;  /* 0x0000007a0900720c */ /* 0x080fe40003f66270 */
[----:B------:R-:W-:Y:S01]  /*43c0*/  ISETP.GE.AND P2, PT, R8, R122, PT ;  /* 0x0000007a0800720c */ /* 0x000fe20003f46270 */
[----:B------:R-:W-:Y:S01]  /*43d0*/  VIADD R8, R0, 0x30 ;  /* 0x0000003000087836 */ /* 0x000fe20000000000 */
[----:B------:R-:W-:-:S02]  /*43e0*/  FSEL R115, R75, -INF , !P3 ;  /* 0xff8000004b737808 */ /* 0x000fc40005800000 */
[----:B------:R-:W-:Y:S02]  /*43f0*/  ISETP.GT.AND P3, PT, R153, R148, PT ;  /* 0x000000949900720c */ /* 0x000fe40003f64270 */
[----:B------:R-:W-:Y:S02]  /*4400*/  FSEL R167, R20, -INF , !P5 ;  /* 0xff80000014a77808 */ /* 0x000fe40006800000 */
[----:B------:R-:W-:Y:S02]  /*4410*/  FSEL R168, R26, -INF , !P4 ;  /* 0xff8000001aa87808 */ /* 0x000fe40006000000 */
[CC--:B------:R-:W-:Y:S02]  /*4420*/  ISETP.GE.AND P5, PT, R8.reuse, R123.reuse, PT ;  /* 0x0000007b0800720c */ /* 0x0c0fe40003fa6270 */
[----:B------:R-:W-:Y:S01]  /*4430*/  ISETP.GE.AND P4, PT, R8, R122, PT ;  /* 0x0000007a0800720c */ /* 0x000fe20003f86270 */
[C---:B------:R-:W-:Y:S01]  /*4440*/  VIADD R8, R0.reuse, 0x38 ;  /* 0x0000003800087836 */ /* 0x040fe20000000000 */
[----:B------:R-:W-:Y:S01]  /*4450*/  FSEL R166, R27, -INF , !P1 ;  /* 0xff8000001ba67808 */ /* 0x000fe20004800000 */
[----:B------:R-:W-:Y:S01]  /*4460*/  VIADD R0, R0, 0x39 ;  /* 0x0000003900007836 */ /* 0x000fe20000000000 */
[----:B------:R-:W-:-:S02]  /*4470*/  ISETP.GE.AND P1, PT, R9, R123, PT ;  /* 0x0000007b0900720c */ /* 0x000fc40003f26270 */
        /* <DEDUP_REMOVED lines=74> */
.L_x_5994:
[----:B------:R-:W-:-:S04]  /*4920*/  LEA R0, -R116, RZ, 0x6 ;  /* 0x000000ff74007211 */ /* 0x000fc800078e31ff */
[----:B------:R-:W-:-:S07]  /*4930*/  SHF.R.S32.HI R7, RZ, 0x1f, R0 ;  /* 0x0000001fff077819 */ /* 0x000fce0000011400 */
.L_x_5995:
        /* <DEDUP_REMOVED lines=13> */
[----:B------:R-:W-:Y:S02]  /*4a10*/  @!P2 IADD3 R10, P1, R0, R121, RZ ;  /* 0x00000079000aa210 */ /* 0x000fe40007f3e0ff */
[----:B------:R-:W-:Y:S01]  /*4a20*/  @!P4 LEA.HI.X R27, R23, R11, R22, 0x1, P6 ;  /* 0x0000000b171bc211 */ /* 0x000fe200030f0c16 */
[----:B------:R-:W-:Y:S01]  /*4a30*/  IMAD.X R23, R149, 0x1, R7, P5 ;  /* 0x0000000195177824 */ /* 0x000fe200028e0607 */
[----:B------:R-:W-:Y:S01]  /*4a40*/  @!P4 IADD3 R22, P5, R2, R121, RZ ;  /* 0x000000790216c210 */ /* 0x000fe20007fbe0ff */
[----:B------:R-:W1:Y:S01]  /*4a50*/  @!P4 LDC.64 R14, c[0x0][0x218] ;  /* 0x00008600ff0ecb82 */ /* 0x000e620000000a00 */
[--C-:B------:R-:W-:Y:S01]  /*4a60*/  @!P2 IMAD.X R11, R7, 0x1, R120.reuse, P1 ;  /* 0x00000001070ba824 */ /* 0x100fe200008e0678 */
[C---:B---3--:R-:W-:Y:S01]  /*4a70*/  @!P2 LEA R32, P1, R10.reuse, R8, 0x1 ;  /* 0x000000080a20a211 */ /* 0x048fe200078208ff */
[----:B------:R-:W-:Y:S01]  /*4a80*/  @!PT LDS RZ, [RZ] ;  /* 0x00000000fffff984 */ /* 0x000fe20000000800 */
[----:B------:R-:W-:Y:S01]  /*4a90*/  @!PT LDS RZ, [RZ] ;  /* 0x00000000fffff984 */ /* 0x000fe20000000800 */
[----:B------:R-:W-:Y:S01]  /*4aa0*/  @!PT LDS RZ, [RZ] ;  /* 0x00000000fffff984 */ /* 0x000fe20000000800 */
[----:B------:R2:W-:Y:S01]  /*4ab0*/  @!P4 LDGSTS.E.BYPASS.LTC128B.128 [R154+0x4000], desc[UR10][R26.64] ;  /* 0x040000001a9acfae */ /* 0x0005e2000b901d4a */
[C-C-:B------:R-:W-:Y:S02]  /*4ac0*/  @!P4 IMAD.X R25, R23.reuse, 0x1, R120.reuse, P5 ;  /* 0x000000011719c824 */ /* 0x140fe400028e0678 */
[----:B------:R-:W-:Y:S01]  /*4ad0*/  @!P2 LEA.HI.X R33, R10, R9, R11, 0x1, P1 ;  /* 0x000000090a21a211 */ /* 0x000fe200008f0c0b */
[----:B------:R2:W-:Y:S01]  /*4ae0*/  @P2 STS.128 [R154+0x6000], RZ ;  /* 0x006000ff9a002388 */ /* 0x0005e20000000c00 */
[----:B------:R-:W-:Y:S01]  /*4af0*/  @!P2 IADD3 R24, P1, R2, R121, RZ ;  /* 0x000000790218a210 */ /* 0x000fe20007f3e0ff */
[----:B------:R-:W3:Y:S01]  /*4b00*/  @!P2 LDC.64 R10, c[0x0][0x218] ;  /* 0x00008600ff0aab82 */ /* 0x000ee20000000a00 */
[----:B------:R-:W-:Y:S01]  /*4b10*/  IADD3 R2, P5, R150, R2, RZ ;  /* 0x0000000296027210 */ /* 0x000fe20007fbe0ff */
[----:B------:R-:W-:Y:S01]  /*4b20*/  @!PT LDS RZ, [RZ] ;  /* 0x00000000fffff984 */ /* 0x000fe20000000800 */
[----:B------:R-:W-:Y:S01]  /*4b30*/  @!PT LDS RZ, [RZ] ;  /* 0x00000000fffff984 */ /* 0x000fe20000000800 */
[----:B------:R-:W-:Y:S01]  /*4b40*/  @!PT LDS RZ, [RZ] ;  /* 0x00000000fffff984 */ /* 0x000fe20000000800 */
[----:B------:R2:W-:Y:S01]  /*4b50*/  @!P2 LDGSTS.E.BYPASS.LTC128B.128 [R154+0x6000], desc[UR10][R32.64+0x80] ;  /* 0x06000080209aafae */ /* 0x0005e2000b901d4a */
[----:B----4-:R-:W-:Y:S01]  /*4b60*/  @!P4 LEA R34, P6, R22, R20, 0x1 ;  /* 0x000000141622c211 */ /* 0x010fe200078c08ff */
[----:B------:R-:W-:-:S02]  /*4b70*/  @!P2 IMAD.X R20, R23, 0x1, R120, P1 ;  /* 0x000000011714a824 */ /* 0x000fc400008e0678 */
[----:B------:R-:W-:Y:S01]  /*4b80*/  IMAD.X R23, R149, 0x1, R23, P5 ;  /* 0x0000000195177824 */ /* 0x000fe200028e0617 */
[----:B-----5:R-:W-:Y:S01]  /*4b90*/  @!P2 LEA R38, P1, R24, R18, 0x1 ;  /* 0x000000121826a211 */ /* 0x020fe200078208ff */
[----:B------:R-:W4:Y:S01]  /*4ba0*/  @!P4 LDC.64 R8, c[0x0][0x218] ;  /* 0x00008600ff08cb82 */ /* 0x000f220000000a00 */
[----:B------:R-:W-:Y:S01]  /*4bb0*/  @!P4 IADD3 R18, P5, R2, R121, RZ ;  /* 0x000000790212c210 */ /* 0x000fe20007fbe0ff */
[----:B------:R2:W-:Y:S01]  /*4bc0*/  @P4 STS.128 [R154+0x4800], RZ ;  /* 0x004800ff9a004388 */ /* 0x0005e20000000c00 */
[----:B------:R-:W-:Y:S02]  /*4bd0*/  @!P2 LEA.HI.X R39, R24, R19, R20, 0x1, P1 ;  /* 0x000000131827a211 */ /* 0x000fe400008f0c14 */
[----:B------:R-:W-:Y:S01]  /*4be0*/  @!P4 LEA.HI.X R35, R22, R21, R25, 0x1, P6 ;  /* 0x000000151623c211 */ /* 0x000fe200030f0c19 */
[----:B------:R-:W-:Y:S01]  /*4bf0*/  @!P4 IMAD.X R19, R23, 0x1, R120, P5 ;  /* 0x000000011713c824 */ /* 0x000fe200028e0678 */
[----:B-1----:R-:W-:Y:S02]  /*4c00*/  @!P4 LEA R20, P1, R18, R14, 0x1 ;  /* 0x0000000e1214c211 */ /* 0x002fe400078208ff */
[----:B------:R-:W-:Y:S01]  /*4c10*/  IADD3 R14, P5, R150, R2, RZ ;  /* 0x00000002960e7210 */ /* 0x000fe20007fbe0ff */
[----:B------:R-:W-:Y:S01]  /*4c20*/  @!PT LDS RZ, [RZ] ;  /* 0x00000000fffff984 */ /* 0x000fe20000000800 */
[----:B------:R-:W-:Y:S01]  /*4c30*/  @!PT LDS RZ, [RZ] ;  /* 0x00000000fffff984 */ /* 0x000fe20000000800 */
[----:B------:R-:W-:Y:S01]  /*4c40*/  @!PT LDS RZ, [RZ] ;  /* 0x00000000fffff984 */ /* 0x000fe20000000800 */
[----:B------:R2:W-:Y:S01]  /*4c50*/  @!P4 LDGSTS.E.BYPASS.LTC128B.128 [R154+0x4800], desc[UR10][R34.64] ;  /* 0x04800000229acfae */ /* 0x0005e2000b901d4a */
[----:B------:R-:W-:-:S02]  /*4c60*/  @!P4 LEA.HI.X R21, R18, R15, R19, 0x1, P1 ;  /* 0x0000000f1215c211 */ /* 0x000fc400008f0c13 */
[-C--:B------:R-:W-:Y:S01]  /*4c70*/  @!P2 IADD3 R2, P1, R2, R121.reuse, RZ ;  /* 0x000000790202a210 */ /* 0x080fe20007f3e0ff */
[----:B------:R-:W-:Y:S01]  /*4c80*/  IMAD.X R15, R149, 0x1, R23, P5 ;  /* 0x00000001950f7824 */ /* 0x000fe200028e0617 */
[----:B------:R-:W-:Y:S01]  /*4c90*/  @!P4 IADD3 R18, P5, R14, R121, RZ ;  /* 0x000000790e12c210 */ /* 0x000fe20007fbe0ff */
[----:B------:R2:W-:Y:S02]  /*4ca0*/  @P2 STS.128 [R154+0x6800], RZ ;  /* 0x006800ff9a002388 */ /* 0x0005e40000000c00 */
[--C-:B------:R-:W-:Y:S01]  /*4cb0*/  @!P2 IMAD.X R23, R23, 0x1, R120.reuse, P1 ;  /* 0x000000011717a824 */ /* 0x100fe200008e0678 */
[C---:B---3--:R-:W-:Y:S01]  /*4cc0*/  @!P2 LEA R22, P1, R2.reuse, R10, 0x1 ;  /* 0x0000000a0216a211 */ /* 0x048fe200078208ff */
[----:B------:R-:W-:Y:S01]  /*4cd0*/  @!P4 IMAD.X R10, R15, 0x1, R120, P5 ;  /* 0x000000010f0ac824 */ /* 0x000fe200028e0678 */
[----:B------:R-:W-:Y:S01]  /*4ce0*/  @!PT LDS RZ, [RZ] ;  /* 0x00000000fffff984 */ /* 0x000fe20000000800 */
[----:B------:R-:W-:Y:S01]  /*4cf0*/  @!PT LDS RZ, [RZ] ;  /* 0x00000000fffff984 */ /* 0x000fe20000000800 */
[----:B------:R-:W-:Y:S01]  /*4d00*/  @!PT LDS RZ, [RZ] ;  /* 0x00000000fffff984 */ /* 0x000fe20000000800 */
[----:B------:R2:W-:Y:S02]  /*4d10*/  @!P2 LDGSTS.E.BYPASS.LTC128B.128 [R154+0x6800], desc[UR10][R38.64+0x80] ;  /* 0x06800080269aafae */ /* 0x0005e4000b901d4a */
[----:B------:R-:W-:-:S02]  /*4d20*/  @!P2 LEA.HI.X R23, R2, R11, R23, 0x1, P1 ;  /* 0x0000000b0217a211 */ /* 0x000fc400008f0c17 */
[C---:B----4-:R-:W-:Y:S01]  /*4d30*/  @!P4 LEA R8, P5, R18.reuse, R8, 0x1 ;  /* 0x000000081208c211 */ /* 0x050fe200078a08ff */
        /* <DEDUP_REMOVED lines=27> */
.L_x_5997:
[----:B------:R-:W-:Y:S05]  /*4ef0*/  BSYNC B0 ;  /* 0x0000000000007941 */ /* 0x000fea0003800000 */
.L_x_5996:
[----:B------:R-:W0:Y:S01]  /*4f00*/  LDGDEPBAR ;  /* 0x00000000000079af */ /* 0x000e220000000000 */
[----:B------:R-:W-:-:S04]  /*4f10*/  IADD3 R121, P1, R0, R121, RZ ;  /* 0x0000007900797210 */ /* 0x000fc80007f3e0ff */
[----:B------:R-:W-:-:S09]  /*4f20*/  IADD3.X R120, R7, R120, RZ, P1, !PT ;  /* 0x0000007807787210 */ /* 0x000fd20000ffe4ff */
.L_x_5993:
        /* <DEDUP_REMOVED lines=22> */
[----:B-12---:R-:W-:Y:S02]  /*5090*/  FMNMX.FTZ R9, R169, R0, !PT ;  /* 0x00000000a9097209 */ /* 0x006fe40007810000 */
[----:B------:R-:W-:Y:S02]  /*50a0*/  FMNMX.FTZ R7, R164, R7, !PT ;  /* 0x00000007a4077209 */ /* 0x000fe40007810000 */
[----:B------:R-:W-:Y:S02]  /*50b0*/  FMNMX.FTZ R0, R112, R9, !PT ;  /* 0x0000000970007209 */ /* 0x000fe40007810000 */
[----:B------:R-:W-:-:S02]  /*50c0*/  LEA R140, R4, UR4, 0x1 ;  /* 0x00000004048c7c11 */ /* 0x000fc4000f8e08ff */
[----:B------:R-:W-:Y:S02]  /*50d0*/  FMNMX.FTZ R9, R111, R0, !PT ;  /* 0x000000006f097209 */ /* 0x000fe40007810000 */
[----:B------:R-:W-:Y:S01]  /*50e0*/  FMNMX.FTZ R0, R124, R7, !PT ;  /* 0x000000077c007209 */ /* 0x000fe20007810000 */
[----:B------:R-:W-:Y:S01]  /*50f0*/  LDSM.16.MT88.4 R68, [R140+0xa000] ;  /* 0x00a000008c44783b */ /* 0x000fe20000004200 */
[----:B------:R-:W-:Y:S02]  /*5100*/  FMNMX.FTZ R10, R126, R9, !PT ;  /* 0x000000097e0a7209 */ /* 0x000fe40007810000 */
[----:B------:R-:W-:Y:S02]  /*5110*/  FMNMX.FTZ R7, R115, R0, !PT ;  /* 0x0000000073077209 */ /* 0x000fe40007810000 */
[----:B------:R-:W-:Y:S02]  /*5120*/  FMNMX.FTZ R10, R125, R10, !PT ;  /* 0x0000000a7d0a7209 */ /* 0x000fe40007810000 */
[----:B------:R-:W-:-:S02]  /*5130*/  FMNMX.FTZ R8, R114, R7, !PT ;  /* 0x0000000772087209 */ /* 0x000fc40007810000 */
[----:B------:R-:W-:Y:S01]  /*5140*/  LEA R138, R5, R140, 0x1 ;  /* 0x0000008c058a7211 */ /* 0x000fe200078e08ff */
[----:B------:R-:W1:Y:S01]  /*5150*/  SHFL.BFLY PT, R9, R10, 0x2, 0x1f ;  /* 0x0c401f000a097f89 */ /* 0x000e6200000e0000 */
[----:B------:R-:W-:Y:S02]  /*5160*/  FMNMX.FTZ R8, R113, R8, !PT ;  /* 0x0000000871087209 */ /* 0x000fe40007810000 */
[C---:B------:R-:W-:Y:S01]  /*5170*/  LEA R137, R3.reuse, R140, 0x1 ;  /* 0x0000008c03897211 */ /* 0x040fe200078e08ff */
[----:B------:R-:W-:Y:S01]  /*5180*/  LDSM.16.MT88.4 R76, [R138+0xa000] ;  /* 0x00a000008a4c783b */ /* 0x000fe20000004200 */
[----:B------:R-:W-:-:S03]  /*5190*/  LEA R136, R3, R138, 0x1 ;  /* 0x0000008a03887211 */ /* 0x000fc600078e08ff */
[----:B------:R-:W2:Y:S04]  /*51a0*/  SHFL.BFLY PT, R7, R8, 0x2, 0x1f ;  /* 0x0c401f0008077f89 */ /* 0x000ea800000e0000 */
[----:B------:R-:W-:Y:S04]  /*51b0*/  LDSM.16.MT88.4 R52, [R137+0x8000] ;  /* 0x008000008934783b */ /* 0x000fe80000004200 */
[----:B------:R-:W-:Y:S04]  /*51c0*/  LDSM.16.MT88.4 R80, [R137+0xa000] ;  /* 0x00a000008950783b */ /* 0x000fe80000004200 */
[----:B------:R-:W-:Y:S01]  /*51d0*/  LDSM.16.MT88.4 R24, [R137+0x8800] ;  /* 0x008800008918783b */ /* 0x000fe20000004200 */
[----:B-1----:R-:W-:-:S03]  /*51e0*/  FMNMX.FTZ R9, R10, R9, !PT ;  /* 0x000000090a097209 */ /* 0x002fc60007810000 */
[----:B------:R-:W-:Y:S04]  /*51f0*/  LDSM.16.MT88.4 R20, [R136+0x8800] ;  /* 0x008800008814783b */ /* 0x000fe80000004200 */
        /* <DEDUP_REMOVED lines=17> */
[--C-:B------:R-:W-:Y:S01]  /*5310*/  FFMA.FTZ R100, R41, UR12, -R162.reuse ;  /* 0x0000000c29647c23 */ /* 0x100fe200080108a2 */
[----:B------:R-:W-:Y:S01]  /*5320*/  MUFU.EX2 R105, R105 ;  /* 0x0000006900697308 */ /* 0x000fe20000000800 */
[--C-:B------:R-:W-:Y:S01]  /*5330*/  FFMA.FTZ R110, R46, UR12, -R127.reuse ;  /* 0x0000000c2e6e7c23 */ /* 0x100fe2000801087f */
[--C-:B------:R-:W-:Y:S01]  /*5340*/  FFMA.FTZ R109, R16, UR12, -R127.reuse ;  /* 0x0000000c106d7c23 */ /* 0x100fe2000801087f */
[----:B------:R-:W2:Y:S01]  /*5350*/  LDSM.16.MT88.4 R44, [R138+0x8000] ;  /* 0x008000008a2c783b */ /* 0x000ea20000004200 */
        /* <DEDUP_REMOVED lines=11> */
[----:B------:R-:W3:Y:S01]  /*5410*/  LDSM.16.MT88.4 R60, [R136+0x8000] ;  /* 0x00800000883c783b */ /* 0x000ee20000004200 */
[----:B------:R-:W4:Y:S01]  /*5420*/  MUFU.EX2 R107, R107 ;  /* 0x0000006b006b7308 */ /* 0x000f220000000800 */
[--C-:B------:R-:W-:Y:S01]  /*5430*/  FFMA.FTZ R112, R112, UR12, -R162.reuse ;  /* 0x0000000c70707c23 */ /* 0x100fe200080108a2 */
[--C-:B------:R-:W-:Y:S01]  /*5440*/  FFMA.FTZ R111, R111, UR12, -R162.reuse ;  /* 0x0000000c6f6f7c23 */ /* 0x100fe200080108a2 */
[----:B------:R-:W-:Y:S01]  /*5450*/  FFMA.FTZ R126, R126, UR12, -R162 ;  /* 0x0000000c7e7e7c23 */ /* 0x000fe200080108a2 */
[--C-:B------:R-:W-:Y:S01]  /*5460*/  FFMA.FTZ R124, R124, UR12, -R127.reuse ;  /* 0x0000000c7c7c7c23 */ /* 0x100fe2000801087f */
[--C-:B------:R-:W-:Y:S01]  /*5470*/  FFMA.FTZ R115, R115, UR12, -R127.reuse ;  /* 0x0000000c73737c23 */ /* 0x100fe2000801087f */
[----:B------:R-:W-:-:S02]  /*5480*/  FFMA.FTZ R114, R114, UR12, -R127 ;  /* 0x0000000c72727c23 */ /* 0x000fc4000801087f */
[----:B------:R-:W5:Y:S08]  /*5490*/  MUFU.EX2 R100, R100 ;  /* 0x0000006400647308 */ /* 0x000f700000000800 */
[----:B------:R-:W-:Y:S01]  /*54a0*/  MUFU.EX2 R110, R110 ;  /* 0x0000006e006e7308 */ /* 0x000fe20000000800 */
[----:B----4-:R-:W-:Y:S01]  /*54b0*/  F2FP.F16.F32.PACK_AB R88, R107, R108 ;  /* 0x0000006c6b58723e */ /* 0x010fe200000000ff */
[----:B------:R-:W-:-:S06]  /*54c0*/  FADD.FTZ R108, R108, R107 ;  /* 0x0000006b6c6c7221 */ /* 0x000fcc0000010000 */
[----:B------:R-:W4:Y:S01]  /*54d0*/  MUFU.EX2 R109, R109 ;  /* 0x0000006d006d7308 */ /* 0x000f220000000800 */
[----:B-----5:R-:W-:Y:S01]  /*54e0*/  F2FP.F16.F32.PACK_AB R90, R100, R105 ;  /* 0x00000069645a723e */ /* 0x020fe200000000ff */
[----:B------:R-:W-:-:S04]  /*54f0*/  FADD.FTZ R105, R105, R108 ;  /* 0x0000006c69697221 */ /* 0x000fc80000010000 */
[----:B------:R-:W-:Y:S02]  /*5500*/  FADD.FTZ R100, R100, R105 ;  /* 0x0000006964647221 */ /* 0x000fe40000010000 */
[----:B------:R-:W-:Y:S08]  /*5510*/  MUFU.EX2 R106, R106 ;  /* 0x0000006a006a7308 */ /* 0x000ff00000000800 */
[----:B------:R-:W5:Y:S01]  /*5520*/  MUFU.EX2 R103, R103 ;  /* 0x0000006700677308 */ /* 0x000f620000000800 */
[----:B----4-:R-:W-:Y:S01]  /*5530*/  F2FP.F16.F32.PACK_AB R89, R109, R110 ;  /* 0x0000006e6d59723e */ /* 0x010fe200000000ff */
[----:B------:R-:W-:-:S06]  /*5540*/  FADD.FTZ R109, R110, R109 ;  /* 0x0000006d6e6d7221 */ /* 0x000fcc0000010000 */
[----:B------:R-:W-:Y:S08]  /*5550*/  MUFU.EX2 R35, R35 ;  /* 0x0000002300237308 */ /* 0x000ff00000000800 */
[----:B------:R-:W4:Y:S01]  /*5560*/  MUFU.EX2 R34, R34 ;  /* 0x0000002200227308 */ /* 0x000f220000000800 */
[----:B-----5:R-:W-:Y:S01]  /*5570*/  F2FP.F16.F32.PACK_AB R91, R103, R106 ;  /* 0x0000006a675b723e */ /* 0x020fe200000000ff */
[----:B------:R-:W-:-:S04]  /*5580*/  FADD.FTZ R106, R106, R109 ;  /* 0x0000006d6a6a7221 */ /* 0x000fc80000010000 */
[----:B------:R-:W-:Y:S02]  /*5590*/  FADD.FTZ R103, R103, R106 ;  /* 0x0000006a67677221 */ /* 0x000fe40000010000 */
[C---:B-1----:R-:W-:Y:S01]  /*55a0*/  HMMA.16816.F32 R96, R88.reuse, R36, RZ ;  /* 0x000000245860723c */ /* 0x042fe200000018ff */
[----:B------:R-:W-:Y:S05]  /*55b0*/  MUFU.EX2 R33, R33 ;  /* 0x0000002100217308 */ /* 0x000fea0000000800 */
[C---:B--2---:R-:W-:Y:S03]  /*55c0*/  HMMA.16816.F32 R40, R88.reuse, R44, RZ ;  /* 0x0000002c5828723c */ /* 0x044fe600000018ff */
[----:B------:R-:W1:Y:S01]  /*55d0*/  MUFU.EX2 R32, R32 ;  /* 0x0000002000207308 */ /* 0x000e620000000800 */
[C---:B----4-:R-:W-:Y:S01]  /*55e0*/  F2FP.F16.F32.PACK_AB R4, R34.reuse, R35 ;  /* 0x000000232204723e */ /* 0x050fe200000000ff */
[----:B------:R-:W-:Y:S01]  /*55f0*/  FADD.FTZ R35, R35, R100 ;  /* 0x0000006423237221 */ /* 0x000fe20000010000 */
[----:B------:R-:W-:Y:S03]  /*5600*/  HMMA.16816.F32 R36, R88, R38, RZ ;  /* 0x000000265824723c */ /* 0x000fe600000018ff */
[----:B------:R-:W-:-:S02]  /*5610*/  FADD.FTZ R34, R34, R35 ;  /* 0x0000002322227221 */ /* 0x000fc40000010000 */
[----:B------:R-:W-:Y:S01]  /*5620*/  MUFU.EX2 R104, R104 ;  /* 0x0000006800687308 */ /* 0x000fe20000000800 */
[C---:B------:R-:W-:Y:S06]  /*5630*/  HMMA.16816.F32 R44, R88.reuse, R46, RZ ;  /* 0x0000002e582c723c */ /* 0x040fec00000018ff */
[----:B------:R-:W-:Y:S01]  /*5640*/  HMMA.16816.F32 R64, R88, R68, RZ ;  /* 0x000000445840723c */ /* 0x000fe200000018ff */
[----:B------:R-:W2:Y:S01]  /*5650*/  MUFU.EX2 R101, R101 ;  /* 0x0000006500657308 */ /* 0x000ea20000000800 */
[----:B-1----:R-:W-:Y:S01]  /*5660*/  F2FP.F16.F32.PACK_AB R6, R32, R33 ;  /* 0x000000212006723e */ /* 0x002fe200000000ff */
[----:B------:R-:W-:-:S03]  /*5670*/  FADD.FTZ R33, R33, R34 ;  /* 0x0000002221217221 */ /* 0x000fc60000010000 */
[C---:B------:R-:W-:Y:S01]  /*5680*/  HMMA.16816.F32 R72, R88.reuse, R76, RZ ;  /* 0x0000004c5848723c */ /* 0x040fe200000018ff */
[----:B------:R-:W-:Y:S02]  /*5690*/  FADD.FTZ R32, R32, R33 ;  /* 0x0000002120207221 */ /* 0x000fe40000010000 */
        /* <DEDUP_REMOVED lines=9> */
[C---:B---3--:R-:W-:Y:S01]  /*5730*/  HMMA.16816.F32 R56, R88.reuse, R60, RZ ;  /* 0x0000003c5838723c */ /* 0x048fe200000018ff */
[----:B-1----:R-:W-:Y:S01]  /*5740*/  F2FP.F16.F32.PACK_AB R7, R3, R102 ;  /* 0x000000660307723e */ /* 0x002fe200000000ff */
[----:B------:R-:W1:Y:S01]  /*5750*/  LDSM.16.MT88.4 R16, [R136+0xa000] ;  /* 0x00a000008810783b */ /* 0x000e620000004200 */
[----:B------:R-:W-:Y:S03]  /*5760*/  MUFU.EX2 R111, R111 ;  /* 0x0000006f006f7308 */ /* 0x000fe60000000800 */
[----:B------:R-:W-:Y:S01]  /*5770*/  HMMA.16816.F32 R92, R88, R80, RZ ;  /* 0x00000050585c723c */ /* 0x000fe200000018ff */
[----:B------:R-:W-:-:S04]  /*5780*/  FADD.FTZ R102, R102, R101 ;  /* 0x0000006566667221 */ /* 0x000fc80000010000 */
[----:B------:R-:W-:Y:S01]  /*5790*/  FADD.FTZ R102, R3, R102 ;  /* 0x0000006603667221 */ /* 0x000fe20000010000 */
[C---:B------:R-:W-:Y:S01]  /*57a0*/  HMMA.16816.F32 R96, R4.reuse, R12, R96 ;  /* 0x0000000c0460723c */ /* 0x040fe20000001860 */
        /* <DEDUP_REMOVED lines=8> */
[C---:B------:R-:W-:Y:S06]  /*5830*/  HMMA.16816.F32 R52, R88.reuse, R54, RZ ;  /* 0x000000365834723c */ /* 0x040fec00000018ff */
[C---:B------:R-:W-:Y:S06]  /*5840*/  HMMA.16816.F32 R60, R88.reuse, R62, RZ ;  /* 0x0000003e583c723c */ /* 0x040fec00000018ff */
[C---:B------:R-:W-:Y:S06]  /*5850*/  HMMA.16816.F32 R80, R88.reuse, R82, RZ ;  /* 0x000000525850723c */ /* 0x040fec00000018ff */
[----:B-1----:R-:W-:Y:S06]  /*5860*/  HMMA.16816.F32 R84, R88, R16, RZ ;  /* 0x000000105854723c */ /* 0x002fec00000018ff */
[C---:B--2---:R-:W-:Y:S06]  /*5870*/  HMMA.16816.F32 R64, R4.reuse, R12, R64 ;  /* 0x0000000c0440723c */ /* 0x044fec0000001840 */
[C---:B------:R-:W-:Y:S01]  /*5880*/  HMMA.16816.F32 R68, R4.reuse, R14, R68 ;  /* 0x0000000e0444723c */ /* 0x040fe20000001844 */
[----:B------:R-:W1:Y:S05]  /*5890*/  LDSM.16.MT88.4 R12, [R137+0xa800] ;  /* 0x00a80000890c783b */ /* 0x000e6a0000004200 */
[C---:B---3--:R-:W-:Y:S06]  /*58a0*/  HMMA.16816.F32 R72, R4.reuse, R8, R72 ;  /* 0x000000080448723c */ /* 0x048fec0000001848 */
[----:B------:R-:W-:Y:S01]  /*58b0*/  HMMA.16816.F32 R76, R4, R10, R76 ;  /* 0x0000000a044c723c */ /* 0x000fe2000000184c */
[----:B------:R-:W2:Y:S05]  /*58c0*/  LDSM.16.MT88.4 R8, [R136+0xa800] ;  /* 0x00a800008808783b */ /* 0x000eaa0000004200 */
[----:B------:R-:W-:Y:S01]  /*58d0*/  HMMA.16816.F32 R88, R88, R18, RZ ;  /* 0x000000125858723c */ /* 0x000fe200000018ff */
[----:B------:R-:W-:Y:S05]  /*58e0*/  LDSM.16.MT88.4 R16, [R140+0x9800] ;  /* 0x009800008c10783b */ /* 0x000fea0000004200 */
[C---:B------:R-:W-:Y:S06]  /*58f0*/  HMMA.16816.F32 R48, R4.reuse, R24, R48 ;  /* 0x000000180430723c */ /* 0x040fec0000001830 */
[----:B------:R-:W-:Y:S01]  /*5900*/  HMMA.16816.F32 R52, R4, R26, R52 ;  /* 0x0000001a0434723c */ /* 0x000fe20000001834 */
[--C-:B------:R-:W-:Y:S01]  /*5910*/  FFMA.FTZ R25, R168, UR12, -R127.reuse ;  /* 0x0000000ca8197c23 */ /* 0x100fe2000801087f */
[----:B------:R-:W-:Y:S01]  /*5920*/  FFMA.FTZ R24, R166, UR12, -R127 ;  /* 0x0000000ca6187c23 */ /* 0x000fe2000801087f */
[----:B------:R-:W-:-:S03]  /*5930*/  LEA R168, P1, R121, UR8, 0x1 ;  /* 0x0000000879a87c11 */ /* 0x000fc6000f8208ff */
[C---:B------:R-:W-:Y:S01]  /*5940*/  HMMA.16816.F32 R56, R4.reuse, R20, R56 ;  /* 0x000000140438723c */ /* 0x040fe20000001838 */
[--C-:B------:R-:W-:Y:S01]  /*5950*/  FFMA.FTZ R27, R165, UR12, -R162.reuse ;  /* 0x0000000ca51b7c23 */ /* 0x100fe200080108a2 */
[----:B------:R-:W-:Y:S01]  /*5960*/  FFMA.FTZ R26, R163, UR12, -R162 ;  /* 0x0000000ca31a7c23 */ /* 0x000fe200080108a2 */
[----:B------:R-:W-:Y:S01]  /*5970*/  MUFU.EX2 R25, R25 ;  /* 0x0000001900197308 */ /* 0x000fe20000000800 */
[----:B------:R-:W-:Y:S02]  /*5980*/  LEA.HI.X R166, R121, UR9, R120, 0x1, P1 ;  /* 0x0000000979a67c11 */ /* 0x000fe400088f0c78 */
[C---:B-1----:R-:W-:Y:S01]  /*5990*/  HMMA.16816.F32 R92, R4.reuse, R12, R92 ;  /* 0x0000000c045c723c */ /* 0x042fe2000000185c */
[--C-:B------:R-:W-:Y:S01]  /*59a0*/  FFMA.FTZ R21, R170, UR12, -R127.reuse ;  /* 0x0000000caa157c23 */ /* 0x100fe2000801087f */
[--C-:B------:R-:W-:Y:S01]  /*59b0*/  FFMA.FTZ R20, R164, UR12, -R127.reuse ;  /* 0x0000000ca4147c23 */ /* 0x100fe2000801087f */
[----:B------:R-:W-:Y:S02]  /*59c0*/  FFMA.FTZ R170, R113, UR12, -R127 ;  /* 0x0000000c71aa7c23 */ /* 0x000fe4000801087f */
[----:B------:R-:W-:Y:S01]  /*59d0*/  MUFU.EX2 R27, R27 ;  /* 0x0000001b001b7308 */ /* 0x000fe20000000800 */
[C---:B------:R-:W-:Y:S01]  /*59e0*/  HMMA.16816.F32 R80, R4.reuse, R14, R80 ;  /* 0x0000000e0450723c */ /* 0x040fe20000001850 */
[----:B------:R-:W1:Y:S05]  /*59f0*/  LDSM.16.MT88.4 R12, [R140+0x9000] ;  /* 0x009000008c0c783b */ /* 0x000e6a0000004200 */
[C---:B--2---:R-:W-:Y:S01]  /*5a00*/  HMMA.16816.F32 R84, R4.reuse, R8, R84 ;  /* 0x000000080454723c */ /* 0x044fe20000001854 */
[----:B------:R-:W2:Y:S05]  /*5a10*/  MUFU.EX2 R26, R26 ;  /* 0x0000001a001a7308 */ /* 0x000eaa0000000800 */
[C---:B------:R-:W-:Y:S01]  /*5a20*/  HMMA.16816.F32 R88, R4.reuse, R10, R88 ;  /* 0x0000000a0458723c */ /* 0x040fe20000001858 */
[----:B------:R-:W3:Y:S02]  /*5a30*/  LDSM.16.MT88.4 R8, [R138+0x9000] ;  /* 0x009000008a08783b */ /* 0x000ee40000004200 */
[----:B------:R-:W4:Y:S03]  /*5a40*/  MUFU.EX2 R24, R24 ;  /* 0x0000001800187308 */ /* 0x000f260000000800 */
[----:B------:R-:W-:Y:S05]  /*5a50*/  HMMA.16816.F32 R60, R4, R22, R60 ;  /* 0x00000016043c723c */ /* 0x000fea000000183c */
[----:B------:R-:W-:Y:S02]  /*5a60*/  MUFU.EX2 R21, R21 ;  /* 0x0000001500157308 */ /* 0x000fe40000000800 */
[--C-:B------:R-:W-:Y:S01]  /*5a70*/  FFMA.FTZ R23, R167, UR12, -R162.reuse ;  /* 0x0000000ca7177c23 */ /* 0x100fe200080108a2 */
[--C-:B------:R-:W-:Y:S01]  /*5a80*/  FFMA.FTZ R22, R169, UR12, -R162.reuse ;  /* 0x0000000ca9167c23 */ /* 0x100fe200080108a2 */
[----:B--2---:R-:W-:Y:S01]  /*5a90*/  F2FP.F16.F32.PACK_AB R4, R26, R27 ;  /* 0x0000001b1a04723e */ /* 0x004fe200000000ff */
[----:B------:R-:W-:Y:S01]  /*5aa0*/  FFMA.FTZ R167, R125, UR12, -R162 ;  /* 0x0000000c7da77c23 */ /* 0x000fe200080108a2 */
[----:B------:R-:W-:-:S02]  /*5ab0*/  FADD.FTZ R27, R27, R32 ;  /* 0x000000201b1b7221 */ /* 0x000fc40000010000 */
[----:B------:R-:W2:Y:S01]  /*5ac0*/  MUFU.EX2 R23, R23 ;  /* 0x0000001700177308 */ /* 0x000ea20000000800 */
[----:B----4-:R-:W-:Y:S01]  /*5ad0*/  F2FP.F16.F32.PACK_AB R5, R24, R25 ;  /* 0x000000191805723e */ /* 0x010fe200000000ff */
[----:B------:R-:W-:Y:S01]  /*5ae0*/  FADD.FTZ R25, R25, R102 ;  /* 0x0000006619197221 */ /* 0x000fe20000010000 */
[----:B------:R-:W-:-:S03]  /*5af0*/  FADD.FTZ R26, R26, R27 ;  /* 0x0000001b1a1a7221 */ /* 0x000fc60000010000 */
[----:B------:R-:W-:Y:S02]  /*5b00*/  FADD.FTZ R24, R24, R25 ;  /* 0x0000001918187221 */ /* 0x000fe40000010000 */
[----:B------:R-:W4:Y:S08]  /*5b10*/  MUFU.EX2 R22, R22 ;  /* 0x0000001600167308 */ /* 0x000f300000000800 */
[----:B------:R-:W5:Y:S01]  /*5b20*/  MUFU.EX2 R20, R20 ;  /* 0x0000001400147308 */ /* 0x000f620000000800 */
[----:B--2---:R-:W-:-:S07]  /*5b30*/  FADD.FTZ R3, R23, R26 ;  /* 0x0000001a17037221 */ /* 0x004fce0000010000 */
[----:B------:R-:W2:Y:S01]  /*5b40*/  MUFU.EX2 R167, R167 ;  /* 0x000000a700a77308 */ /* 0x000ea20000000800 */
[C---:B----4-:R-:W-:Y:S01]  /*5b50*/  F2FP.F16.F32.PACK_AB R6, R22.reuse, R23 ;  /* 0x000000171606723e */ /* 0x050fe200000000ff */
[----:B------:R-:W-:-:S06]  /*5b60*/  FADD.FTZ R3, R22, R3 ;  /* 0x0000000316037221 */ /* 0x000fcc0000010000 */
[----:B------:R-:W-:Y:S01]  /*5b70*/  MUFU.EX2 R113, R114 ;  /* 0x0000007200717308 */ /* 0x000fe20000000800 */
[----:B-----5:R-:W-:Y:S01]  /*5b80*/  F2FP.F16.F32.PACK_AB R7, R20, R21 ;  /* 0x000000151407723e */ /* 0x020fe200000000ff */
[----:B------:R-:W-:-:S04]  /*5b90*/  FADD.FTZ R21, R21, R24 ;  /* 0x0000001815157221 */ /* 0x000fc80000010000 */
[----:B------:R-:W-:Y:S02]  /*5ba0*/  FADD.FTZ R21, R20, R21 ;  /* 0x0000001514157221 */ /* 0x000fe40000010000 */
[C---:B-1----:R-:W-:Y:S01]  /*5bb0*/  HMMA.16816.F32 R96, R4.reuse, R12, R96 ;  /* 0x0000000c0460723c */ /* 0x042fe20000001860 */
[----:B------:R-:W1:Y:S05]  /*5bc0*/  MUFU.EX2 R170, R170 ;  /* 0x000000aa00aa7308 */ /* 0x000e6a0000000800 */
[C---:B------:R-:W-:Y:S01]  /*5bd0*/  HMMA.16816.F32 R36, R4.reuse, R14, R36 ;  /* 0x0000000e0424723c */ /* 0x040fe20000001824 */
[----:B------:R-:W4:Y:S05]  /*5be0*/  LDSM.16.MT88.4 R12, [R137+0x9000] ;  /* 0x00900000890c783b */ /* 0x000f2a0000004200 */
[C---:B---3--:R-:W-:Y:S06]  /*5bf0*/  HMMA.16816.F32 R40, R4.reuse, R8, R40 ;  /* 0x000000080428723c */ /* 0x048fec0000001828 */
[C---:B------:R-:W-:Y:S01]  /*5c00*/  HMMA.16816.F32 R44, R4.reuse, R10, R44 ;  /* 0x0000000a042c723c */ /* 0x040fe2000000182c */
[----:B------:R-:W3:Y:S05]  /*5c10*/  LDSM.16.MT88.4 R8, [R136+0x9000] ;  /* 0x009000008808783b */ /* 0x000eea0000004200 */
[C---:B----4-:R-:W-:Y:S06]  /*5c20*/  HMMA.16816.F32 R48, R4.reuse, R12, R48 ;  /* 0x0000000c0430723c */ /* 0x050fec0000001830 */
        /* <DEDUP_REMOVED lines=21> */
[----:B--2---:R-:W-:Y:S01]  /*5d80*/  F2FP.F16.F32.PACK_AB R6, R167, R126 ;  /* 0x0000007ea706723e */ /* 0x004fe200000000ff */
[----:B------:R-:W-:Y:S01]  /*5d90*/  FADD.FTZ R111, R111, R112 ;  /* 0x000000706f6f7221 */ /* 0x000fe20000010000 */
[----:B-1----:R-:W-:Y:S01]  /*5da0*/  F2FP.F16.F32.PACK_AB R7, R170, R113 ;  /* 0x00000071aa07723e */ /* 0x002fe200000000ff */
[----:B------:R-:W-:-:S02]  /*5db0*/  FADD.FTZ R124, R115, R124 ;  /* 0x0000007c737c7221 */ /* 0x000fc40000010000 */
[----:B------:R-:W-:Y:S02]  /*5dc0*/  FADD.FTZ R126, R126, R111 ;  /* 0x0000006f7e7e7221 */ /* 0x000fe40000010000 */
[----:B------:R-:W-:Y:S02]  /*5dd0*/  FADD.FTZ R113, R113, R124 ;  /* 0x0000007c71717221 */ /* 0x000fe40000010000 */
[----:B------:R-:W-:Y:S01]  /*5de0*/  HMMA.16816.F32 R96, R4, R16, R96 ;  /* 0x000000100460723c */ /* 0x000fe20000001860 */
        /* <DEDUP_REMOVED lines=16> */
[C---:B------:R-:W-:Y:S01]  /*5ef0*/  HMMA.16816.F32 R76, R4.reuse, R10, R76 ;  /* 0x0000000a044c723c */ /* 0x040fe2000000184c */
[----:B------:R-:W2:Y:S05]  /*5f00*/  LDSM.16.MT88.4 R8, [R136+0xb800] ;  /* 0x00b800008808783b */ /* 0x000eaa0000004200 */
[C---:B-1----:R-:W-:Y:S06]  /*5f10*/  HMMA.16816.F32 R92, R4.reuse, R12, R92 ;  /* 0x0000000c045c723c */ /* 0x042fec000000185c */
        /* <DEDUP_REMOVED lines=69> */
.L_x_5999:
[----:B------:R-:W-:-:S04]  /*6370*/  LEA R3, -R118, RZ, 0x6 ;  /* 0x000000ff76037211 */ /* 0x000fc800078e31ff */
[----:B------:R-:W-:-:S07]  /*6380*/  SHF.R.S32.HI R4, RZ, 0x1f, R3 ;  /* 0x0000001fff047819 */ /* 0x000fce0000011403 */
.L_x_6000:
[----:B------:R-:W-:Y:S01]  /*6390*/  ULDC UR4, c[0x0][0x2d0] ;  /* 0x0000b40000047ab9 */ /* 0x000fe20000000800 */
[----:B------:R-:W-:Y:S02]  /*63a0*/  IADD3 R7, P3, R152, R3, RZ ;  /* 0x0000000398077210 */ /* 0x000fe40007f7e0ff */
[----:B------:R-:W-:Y:S02]  /*63b0*/  ISETP.GE.AND P1, PT, R155, UR4, PT ;  /* 0x000000049b007c0c */ /* 0x000fe4000bf26270 */
[----:B------:R-:W-:Y:S01]  /*63c0*/  ISETP.GE.AND P2, PT, R156, UR4, PT ;  /* 0x000000049c007c0c */ /* 0x000fe2000bf46270 */
[--C-:B------:R-:W-:Y:S01]  /*63d0*/  IMAD.X R6, R151, 0x1, R4.reuse, P3 ;  /* 0x0000000197067824 */ /* 0x100fe200018e0604 */
[C---:B------:R-:W-:Y:S02]  /*63e0*/  LEA R124, P5, R3.reuse, R172, 0x1 ;  /* 0x000000ac037c7211 */ /* 0x040fe400078a08ff */
[----:B------:R-:W-:Y:S02]  /*63f0*/  IADD3 R5, P3, R152, R7, RZ ;  /* 0x0000000798057210 */ /* 0x000fe40007f7e0ff */
[----:B------:R-:W-:-:S05]  /*6400*/  LEA.HI.X R125, R3, R173, R4, 0x1, P5 ;  /* 0x000000ad037d7211 */ /* 0x000fca00028f0c04 */
[----:B------:R-:W-:Y:S02]  /*6410*/  @!P1 IADD3 R9, P4, R3, R30, RZ ;  /* 0x0000001e03099210 */ /* 0x000fe40007f9e0ff */
[----:B------:R-:W-:Y:S01]  /*6420*/  @!P2 LEA R12, P5, R5, R172, 0x1 ;  /* 0x000000ac050ca211 */ /* 0x000fe200078a08ff */
[----:B------:R-:W-:Y:S02]  /*6430*/  @P2 STS.128 [R154+0x8000], RZ ;  /* 0x008000ff9a002388 */ /* 0x000fe40000000c00 */
[----:B------:R-:W-:Y:S01]  /*6440*/  @!P1 IMAD.X R8, R4, 0x1, R28, P4 ;  /* 0x0000000104089824 */ /* 0x000fe200020e061c */
[----:B------:R-:W-:Y:S01]  /*6450*/  @!P1 LEA R14, P4, R9, UR6, 0x1 ;  /* 0x00000006090e9c11 */ /* 0x000fe2000f8808ff */
[----:B------:R-:W-:Y:S01]  /*6460*/  IMAD.X R4, R151, 0x1, R6, P3 ;  /* 0x0000000197047824 */ /* 0x000fe200018e0606 */
[----:B------:R-:W-:Y:S01]  /*6470*/  IADD3 R3, P3, R152, R5, RZ ;  /* 0x0000000598037210 */ /* 0x000fe20007f7e0ff */
[----:B------:R-:W-:Y:S01]  /*6480*/  @!PT LDS RZ, [RZ] ;  /* 0x00000000fffff984 */ /* 0x000fe20000000800 */
[----:B------:R-:W-:Y:S01]  /*6490*/  @!PT LDS RZ, [RZ] ;  /* 0x00000000fffff984 */ /* 0x000fe20000000800 */
[----:B------:R-:W-:Y:S01]  /*64a0*/  @!PT LDS RZ, [RZ] ;  /* 0x00000000fffff984 */ /* 0x000fe20000000800 */
[----:B------:R-:W-:Y:S01]  /*64b0*/  @!P2 LDGSTS.E.BYPASS.LTC128B.128 [R154+0x8000], desc[UR10][R124.64] ;  /* 0x080000007c9aafae */ /* 0x000fe2000b901d4a */
[----:B------:R-:W-:-:S02]  /*64c0*/  @!P1 LEA.HI.X R15, R9, UR7, R8, 0x1, P4 ;  /* 0x00000007090f9c11 */ /* 0x000fc4000a0f0c08 */
[----:B------:R-:W-:Y:S01]  /*64d0*/  @!P2 LEA R10, P4, R7, R172, 0x1 ;  /* 0x000000ac070aa211 */ /* 0x000fe200078808ff */
[--C-:B------:R-:W-:Y:S01]  /*64e0*/  IMAD.X R8, R151, 0x1, R4.reuse, P3 ;  /* 0x0000000197087824 */ /* 0x100fe200018e0604 */
[-C--:B------:R-:W-:Y:S01]  /*64f0*/  @!P2 LEA.HI.X R13, R5, R173.reuse, R4, 0x1, P5 ;  /* 0x000000ad050da211 */ /* 0x080fe200028f0c04 */
[----:B------:R-:W-:Y:S01]  /*6500*/  @P1 STS.128 [R154+0xa000], RZ ;  /* 0x00a000ff9a001388 */ /* 0x000fe20000000c00 */
[CC--:B------:R-:W-:Y:S02]  /*6510*/  @!P2 LEA.HI.X R11, R7.reuse, R173.reuse, R6, 0x1, P4 ;  /* 0x000000ad070ba211 */ /* 0x0c0fe400020f0c06 */
[-C--:B------:R-:W-:Y:S01]  /*6520*/  @!P1 IADD3 R7, P6, R7, R30.reuse, RZ ;  /* 0x0000001e07079210 */ /* 0x080fe20007fde0ff */
[----:B------:R-:W-:Y:S01]  /*6530*/  @!PT LDS RZ, [RZ] ;  /* 0x00000000fffff984 */ /* 0x000fe20000000800 */
[----:B------:R-:W-:Y:S01]  /*6540*/  @!PT LDS RZ, [RZ] ;  /* 0x00000000fffff984 */ /* 0x000fe20000000800 */
[----:B------:R-:W-:Y:S01]  /*6550*/  @!PT LDS RZ, [RZ] ;  /* 0x00000000fffff984 */ /* 0x000fe20000000800 */
[----:B------:R-:W-:Y:S01]  /*6560*/  @!P1 LDGSTS.E.BYPASS.LTC128B.128 [R154+0xa000], desc[UR10][R14.64+0x80] ;  /* 0x0a0000800e9a9fae */ /* 0x000fe2000b901d4a */
[----:B------:R-:W-:Y:S02]  /*6570*/  @!P1 IADD3 R5, P5, R5, R30, RZ ;  /* 0x0000001e05059210 */ /* 0x000fe40007fbe0ff */
[C---:B------:R-:W-:Y:S01]  /*6580*/  @!P2 LEA R20, P4, R3.reuse, R172, 0x1 ;  /* 0x000000ac0314a211 */ /* 0x040fe200078808ff */
[--C-:B------:R-:W-:Y:S01]  /*6590*/  @!P1 IMAD.X R6, R6, 0x1, R28.reuse, P6 ;  /* 0x0000000106069824 */ /* 0x100fe200030e061c */
[----:B------:R-:W-:Y:S01]  /*65a0*/  @!P1 IADD3 R30, P3, R3, R30, RZ ;  /* 0x0000001e031e9210 */ /* 0x000fe20007f7e0ff */
[----:B------:R-:W-:Y:S01]  /*65b0*/  @!P1 IMAD.X R4, R4, 0x1, R28, P5 ;  /* 0x0000000104049824 */ /* 0x000fe200028e061c */
[----:B------:R-:W-:Y:S01]  /*65c0*/  @!P1 LEA R24, P5, R7, UR6, 0x1 ;  /* 0x0000000607189c11 */ /* 0x000fe2000f8a08ff */
[----:B------:R-:W-:Y:S01]  /*65d0*/  @P2 STS.128 [R154+0x8800], RZ ;  /* 0x008800ff9a002388 */ /* 0x000fe20000000c00 */
[----:B------:R-:W-:Y:S01]  /*65e0*/  @!P2 LEA.HI.X R21, R3, R173, R8, 0x1, P4 ;  /* 0x000000ad0315a211 */ /* 0x000fe200020f0c08 */
[----:B------:R-:W-:Y:S01]  /*65f0*/  @!P1 IMAD.X R3, R8, 0x1, R28, P3 ;  /* 0x0000000108039824 */ /* 0x000fe200018e061c */
[----:B------:R-:W-:Y:S01]  /*6600*/  @!P1 LEA R28, P4, R5, UR6, 0x1 ;  /* 0x00000006051c9c11 */ /* 0x000fe2000f8808ff */
[----:B------:R-:W-:Y:S01]  /*6610*/  @!PT LDS RZ, [RZ] ;  /* 0x00000000fffff984 */ /* 0x000fe20000000800 */
[----:B------:R-:W-:Y:S01]  /*6620*/  @!PT LDS RZ, [RZ] ;  /* 0x00000000fffff984 */ /* 0x000fe20000000800 */
[----:B------:R-:W-:Y:S01]  /*6630*/  @!PT LDS RZ, [RZ] ;  /* 0x00000000fffff984 */ /* 0x000fe20000000800 */
[----:B------:R1:W-:Y:S01]  /*6640*/  @!P2 LDGSTS.E.BYPASS.LTC128B.128 [R154+0x8800], desc[UR10][R10.64] ;  /* 0x088000000a9aafae */ /* 0x0003e2000b901d4a */
[----:B------:R-:W-:Y:S01]  /*6650*/  @!P1 LEA.HI.X R25, R7, UR7, R6, 0x1, P5 ;  /* 0x0000000707199c11 */ /* 0x000fe2000a8f0c06 */
[----:B------:R-:W-:Y:S01]  /*6660*/  IMAD.MOV.U32 R172, RZ, RZ, R124 ;  /* 0x000000ffffac7224 */ /* 0x000fe200078e007c */
[C---:B------:R-:W-:Y:S01]  /*6670*/  @!P1 LEA R22, P3, R30.reuse, UR6, 0x1 ;  /* 0x000000061e169c11 */ /* 0x040fe2000f8608ff */
[----:B------:R-:W-:Y:S01]  /*6680*/  @P1 STS.128 [R154+0xa800], RZ ;  /* 0x00a800ff9a001388 */ /* 0x000fe20000000c00 */
[----:B------:R-:W-:Y:S01]  /*6690*/  @!P1 LEA.HI.X R29, R5, UR7, R4, 0x1, P4 ;  /* 0x00000007051d9c11 */ /* 0x000fe2000a0f0c04 */
[----:B------:R-:W-:Y:S01]  /*66a0*/  IMAD.MOV.U32 R173, RZ, RZ, R125 ;  /* 0x000000ffffad7224 */ /* 0x000fe200078e007d */
[----:B------:R-:W-:Y:S01]  /*66b0*/  @!P1 LEA.HI.X R23, R30, UR7, R3, 0x1, P3 ;  /* 0x000000071e179c11 */ /* 0x000fe200098f0c03 */
        /* <DEDUP_REMOVED lines=25> */
[----:B-1----:R-:W3:Y:S04]  /*6850*/  LDSM.16.M88.4 R8, [R145+0x4000] ;  /* 0x004000009108783b */ /* 0x002ee80000000200 */
[----:B------:R-:W1:Y:S04]  /*6860*/  LDSM.16.M88.4 R32, [R145+0x4800] ;  /* 0x004800009120783b */ /* 0x000e680000000200 */
[----:B--2---:R-:W4:Y:S04]  /*6870*/  LDSM.16.M88.4 R24, [R145+0x5000] ;  /* 0x005000009118783b */ /* 0x004f280000000200 */
[----:B------:R-:W5:Y:S04]  /*6880*/  LDSM.16.M88.4 R108, [R145+0x5800] ;  /* 0x00580000916c783b */ /* 0x000f680000000200 */
[----:B------:R-:W-:Y:S04]  /*6890*/  LDSM.16.M88.4 R100, [R144] ;  /* 0x000000009064783b */ /* 0x000fe80000000200 */
[----:B------:R-:W2:Y:S04]  /*68a0*/  LDSM.16.M88.4 R104, [R143] ;  /* 0x000000008f68783b */ /* 0x000ea80000000200 */
[----:B------:R-:W2:Y:S01]  /*68b0*/  LDSM.16.M88.4 R112, [R135] ;  /* 0x000000008770783b */ /* 0x000ea20000000200 */
[----:B------:R-:W5:Y:S03]  /*68c0*/  S2R R3, SR_TID.X ;  /* 0x0000000000037919 */ /* 0x000f660000002100 */
[----:B------:R-:W0:Y:S01]  /*68d0*/  LDGDEPBAR ;  /* 0x00000000000079af */ /* 0x000e220000000000 */
[C---:B---3--:R-:W-:Y:S06]  /*68e0*/  HMMA.16816.F32 R12, R16.reuse, R8, RZ ;  /* 0x00000008100c723c */ /* 0x048fec00000018ff */
[C---:B------:R-:W-:Y:S06]  /*68f0*/  HMMA.16816.F32 R8, R16.reuse, R10, RZ ;  /* 0x0000000a1008723c */ /* 0x040fec00000018ff */
[C---:B-1----:R-:W-:Y:S06]  /*6900*/  HMMA.16816.F32 R4, R16.reuse, R32, RZ ;  /* 0x000000201004723c */ /* 0x042fec00000018ff */
[----:B----4-:R-:W-:Y:S01]  /*6910*/  HMMA.16816.F32 R28, R16, R24, RZ ;  /* 0x00000018101c723c */ /* 0x010fe200000018ff */
[----:B-----5:R-:W-:-:S05]  /*6920*/  IMAD.SHL.U32 R3, R3, 0x2, RZ ;  /* 0x0000000203037824 */ /* 0x020fca00078e00ff */
[C---:B------:R-:W-:Y:S06]  /*6930*/  HMMA.16816.F32 R32, R16.reuse, R34, RZ ;  /* 0x000000221020723c */ /* 0x040fec00000018ff */
[C---:B------:R-:W-:Y:S06]  /*6940*/  HMMA.16816.F32 R24, R16.reuse, R26, RZ ;  /* 0x0000001a1018723c */ /* 0x040fec00000018ff */
[C---:B------:R-:W-:Y:S06]  /*6950*/  HMMA.16816.F32 R20, R16.reuse, R108, RZ ;  /* 0x0000006c1014723c */ /* 0x040fec00000018ff */
[----:B------:R-:W-:Y:S01]  /*6960*/  HMMA.16816.F32 R16, R16, R110, RZ ;  /* 0x0000006e1010723c */ /* 0x000fe200000018ff */
[----:B------:R-:W1:Y:S05]  /*6970*/  LDSM.16.M88.4 R108, [R134] ;  /* 0x00000000866c783b */ /* 0x000e6a0000000200 */
[C---:B--2---:R-:W-:Y:S06]  /*6980*/  HMMA.16816.F32 R12, R100.reuse, R104, R12 ;  /* 0x00000068640c723c */ /* 0x044fec000000180c */
[C---:B------:R-:W-:Y:S01]  /*6990*/  HMMA.16816.F32 R8, R100.reuse, R106, R8 ;  /* 0x0000006a6408723c */ /* 0x040fe20000001808 */
[----:B------:R-:W2:Y:S05]  /*69a0*/  LDSM.16.M88.4 R104, [R133] ;  /* 0x000000008568783b */ /* 0x000eaa0000000200 */
[C---:B------:R-:W-:Y:S06]  /*69b0*/  HMMA.16816.F32 R4, R100.reuse, R112, R4 ;  /* 0x000000706404723c */ /* 0x040fec0000001804 */
[C---:B------:R-:W-:Y:S01]  /*69c0*/  HMMA.16816.F32 R32, R100.reuse, R114, R32 ;  /* 0x000000726420723c */ /* 0x040fe20000001820 */
[----:B------:R-:W-:Y:S05]  /*69d0*/  LDSM.16.M88.4 R112, [R139+0x4800] ;  /* 0x004800008b70783b */ /* 0x000fea0000000200 */
[C---:B-1----:R-:W-:Y:S06]  /*69e0*/  HMMA.16816.F32 R28, R100.reuse, R108, R28 ;  /* 0x0000006c641c723c */ /* 0x042fec000000181c */
[C---:B------:R-:W-:Y:S01]  /*69f0*/  HMMA.16816.F32 R24, R100.reuse, R110, R24 ;  /* 0x0000006e6418723c */ /* 0x040fe20000001818 */
[----:B------:R-:W-:Y:S05]  /*6a00*/  LDSM.16.M88.4 R108, [R139+0x5000] ;  /* 0x005000008b6c783b */ /* 0x000fea0000000200 */
[C---:B--2---:R-:W-:Y:S06]  /*6a10*/  HMMA.16816.F32 R20, R100.reuse, R104, R20 ;  /* 0x000000686414723c */ /* 0x044fec0000001814 */
[----:B------:R-:W-:Y:S01]  /*6a20*/  HMMA.16816.F32 R16, R100, R106, R16 ;  /* 0x0000006a6410723c */ /* 0x000fe20000001810 */
[----:B------:R-:W1:Y:S04]  /*6a30*/  LDSM.16.M88.4 R100, [R142] ;  /* 0x000000008e64783b */ /* 0x000e680000000200 */
[----:B------:R-:W2:Y:S01]  /*6a40*/  LDSM.16.M88.4 R104, [R139+0x4000] ;  /* 0x004000008b68783b */ /* 0x000ea20000000200 */
[C---:B-1----:R-:W-:Y:S06]  /*6a50*/  HMMA.16816.F32 R4, R100.reuse, R112, R4 ;  /* 0x000000706404723c */ /* 0x042fec0000001804 */
[C---:B--2---:R-:W-:Y:S06]  /*6a60*/  HMMA.16816.F32 R12, R100.reuse, R104, R12 ;  /* 0x00000068640c723c */ /* 0x044fec000000180c */
[C---:B------:R-:W-:Y:S01]  /*6a70*/  HMMA.16816.F32 R8, R100.reuse, R106, R8 ;  /* 0x0000006a6408723c */ /* 0x040fe20000001808 */
[----:B------:R-:W1:Y:S05]  /*6a80*/  LDSM.16.M88.4 R104, [R139+0x5800] ;  /* 0x005800008b68783b */ /* 0x000e6a0000000200 */
        /* <DEDUP_REMOVED lines=8> */
[----:B------:R-:W2:Y:S01]  /*6b10*/  LDSM.16.M88.4 R104, [R132] ;  /* 0x000000008468783b */ /* 0x000ea20000000200 */
        /* <DEDUP_REMOVED lines=12> */
[----:B------:R-:W2:Y:S01]  /*6be0*/  LDSM.16.M88.4 R104, [R145+0x6000] ;  /* 0x006000009168783b */ /* 0x000ea20000000200 */
[C---:B-1----:R-:W-:Y:S06]  /*6bf0*/  HMMA.16816.F32 R4, R100.reuse, R112, R4 ;  /* 0x000000706404723c */ /* 0x042fec0000001804 */
[C---:B--2---:R-:W-:Y:S06]  /*6c00*/  HMMA.16816.F32 R12, R100.reuse, R104, R12 ;  /* 0x00000068640c723c */ /* 0x044fec000000180c */
[C---:B------:R-:W-:Y:S01]  /*6c10*/  HMMA.16816.F32 R8, R100.reuse, R106, R8 ;  /* 0x0000006a6408723c */ /* 0x040fe20000001808 */
[----:B------:R-:W1:Y:S05]  /*6c20*/  LDSM.16.M88.4 R104, [R145+0x7800] ;  /* 0x007800009168783b */ /* 0x000e6a0000000200 */
[C---:B------:R-:W-:Y:S01]  /*6c30*/  HMMA.16816.F32 R32, R100.reuse, R114, R32 ;  /* 0x000000726420723c */ /* 0x040fe20000001820 */
[----:B------:R-:W-:Y:S05]  /*6c40*/  LDSM.16.M88.4 R112, [R130] ;  /* 0x000000008270783b */ /* 0x000fea0000000200 */
[C---:B------:R-:W-:Y:S06]  /*6c50*/  HMMA.16816.F32 R28, R100.reuse, R108, R28 ;  /* 0x0000006c641c723c */ /* 0x040fec000000181c */
[C---:B------:R-:W-:Y:S01]  /*6c60*/  HMMA.16816.F32 R24, R100.reuse, R110, R24 ;  /* 0x0000006e6418723c */ /* 0x040fe20000001818 */
[----:B------:R-:W-:Y:S05]  /*6c70*/  LDSM.16.M88.4 R108, [R129] ;  /* 0x00000000816c783b */ /* 0x000fea0000000200 */
[C---:B-1----:R-:W-:Y:S06]  /*6c80*/  HMMA.16816.F32 R20, R100.reuse, R104, R20 ;  /* 0x000000686414723c */ /* 0x042fec0000001814 */
[----:B------:R-:W-:Y:S01]  /*6c90*/  HMMA.16816.F32 R16, R100, R106, R16 ;  /* 0x0000006a6410723c */ /* 0x000fe20000001810 */
[----:B------:R-:W1:Y:S04]  /*6ca0*/  LDSM.16.M88.4 R100, [R144+0x2000] ;  /* 0x002000009064783b */ /* 0x000e680000000200 */
[----:B------:R-:W2:Y:S01]  /*6cb0*/  LDSM.16.M88.4 R104, [R131] ;  /* 0x000000008368783b */ /* 0x000ea20000000200 */
[C---:B-1----:R-:W-:Y:S06]  /*6cc0*/  HMMA.16816.F32 R4, R100.reuse, R112, R4 ;  /* 0x000000706404723c */ /* 0x042fec0000001804 */
[C---:B--2---:R-:W-:Y:S06]  /*6cd0*/  HMMA.16816.F32 R12, R100.reuse, R104, R12 ;  /* 0x00000068640c723c */ /* 0x044fec000000180c */
[C---:B------:R-:W-:Y:S01]  /*6ce0*/  HMMA.16816.F32 R8, R100.reuse, R106, R8 ;  /* 0x0000006a6408723c */ /* 0x040fe20000001808 */
[----:B------:R-:W1:Y:S05]  /*6cf0*/  LDSM.16.M88.4 R104, [R128] ;  /* 0x000000008068783b */ /* 0x000e6a0000000200 */
        /* <DEDUP_REMOVED lines=17> */
[----:B------:R-:W2:Y:S05]  /*6e10*/  LDSM.16.M88.4 R108, [R141+0x2000] ;  /* 0x002000008d6c783b */ /* 0x000eaa0000000200 */
[C---:B-1----:R-:W-:Y:S06]  /*6e20*/  HMMA.16816.F32 R20, R100.reuse, R104, R20 ;  /* 0x000000686414723c */ /* 0x042fec0000001814 */
[----:B------:R-:W-:Y:S01]  /*6e30*/  HMMA.16816.F32 R16, R100, R106, R16 ;  /* 0x0000006a6410723c */ /* 0x000fe20000001810 */
[----:B------:R-:W1:Y:S04]  /*6e40*/  LDSM.16.M88.4 R100, [R132+0x2000] ;  /* 0x002000008464783b */ /* 0x000e680000000200 */
[----:B------:R-:W3:Y:S01]  /*6e50*/  LDSM.16.M88.4 R104, [R132+0x3000] ;  /* 0x003000008468783b */ /* 0x000ee20000000200 */
[C---:B--2---:R-:W-:Y:S06]  /*6e60*/  HMMA.16816.F32 R4, R108.reuse, R112, R4 ;  /* 0x000000706c04723c */ /* 0x044fec0000001804 */
[C---:B------:R-:W-:Y:S06]  /*6e70*/  HMMA.16816.F32 R32, R108.reuse, R114, R32 ;  /* 0x000000726c20723c */ /* 0x040fec0000001820 */
[C---:B-1----:R-:W-:Y:S06]  /*6e80*/  HMMA.16816.F32 R12, R108.reuse, R100, R12 ;  /* 0x000000646c0c723c */ /* 0x042fec000000180c */
[----:B------:R-:W-:Y:S01]  /*6e90*/  HMMA.16816.F32 R8, R108, R102, R8 ;  /* 0x000000666c08723c */ /* 0x000fe20000001808 */
[----:B------:R-:W1:Y:S01]  /*6ea0*/  LDSM.16.M88.4 R100, [R132+0x3800] ;  /* 0x003800008464783b */ /* 0x000e620000000200 */
[----:B------:R-:W-:-:S04]  /*6eb0*/  DEPBAR.LE SB0, 0x0 ;  /* 0x000080000000791a */ /* 0x000fc80000000000 */
[C---:B---3--:R-:W-:Y:S06]  /*6ec0*/  HMMA.16816.F32 R28, R108.reuse, R104, R28 ;  /* 0x000000686c1c723c */ /* 0x048fec000000181c */
[C---:B------:R-:W-:Y:S06]  /*6ed0*/  HMMA.16816.F32 R24, R108.reuse, R106, R24 ;  /* 0x0000006a6c18723c */ /* 0x040fec0000001818 */
[C---:B-1----:R-:W-:Y:S06]  /*6ee0*/  HMMA.16816.F32 R20, R108.reuse, R100, R20 ;  /* 0x000000646c14723c */ /* 0x042fec0000001814 */
[----:B------:R-:W-:Y:S01]  /*6ef0*/  HMMA.16816.F32 R16, R108, R102, R16 ;  /* 0x000000666c10723c */ /* 0x000fe20000001810 */
[----:B------:R-:W-:-:S06]  /*6f00*/  LOP3.LUT R100, R3, 0x6, RZ, 0xc0, !PT ;  /* 0x0000000603647812 */ /* 0x000fcc00078ec0ff */
[----:B------:R-:W-:-:S04]  /*6f10*/  IMAD R103, R153, 0x40, R100 ;  /* 0x0000004099677824 */ /* 0x000fc800078e0264 */
[C---:B------:R-:W-:Y:S02]  /*6f20*/  VIADD R100, R103.reuse, 0x1 ;  /* 0x0000000167647836 */ /* 0x040fe40000000000 */
[C---:B------:R-:W-:Y:S02]  /*6f30*/  VIADD R3, R103.reuse, 0x8 ;  /* 0x0000000867037836 */ /* 0x040fe40000000000 */
[C---:B------:R-:W-:Y:S01]  /*6f40*/  VIADD R101, R103.reuse, 0x10 ;  /* 0x0000001067657836 */ /* 0x040fe20000000000 */
[----:B------:R-:W-:Y:S01]  /*6f50*/  BAR.SYNC.DEFER_BLOCKING 0x0 ;  /* 0x0000000000007b1d */ /* 0x000fe20000010000 */
[CC--:B------:R-:W-:Y:S02]  /*6f60*/  ISETP.GE.AND P3, PT, R100.reuse, R123.reuse, PT ;  /* 0x0000007b6400720c */ /* 0x0c0fe40003f66270 */
[----:B------:R-:W-:Y:S01]  /*6f70*/  ISETP.GE.AND P5, PT, R100, R122, PT ;  /* 0x0000007a6400720c */ /* 0x000fe20003fa6270 */
[----:B------:R-:W-:Y:S01]  /*6f80*/  VIADD R100, R103, 0x9 ;  /* 0x0000000967647836 */ /* 0x000fe20000000000 */
[----:B------:R-:W-:-:S02]  /*6f90*/  ISETP.GE.AND P6, PT, R3, R123, PT ;  /* 0x0000007b0300720c */ /* 0x000fc40003fc6270 */
[----:B------:R-:W-:Y:S02]  /*6fa0*/  FSEL R13, R13, -INF , !P3 ;  /* 0xff8000000d0d7808 */ /* 0x000fe40005800000 */
[-C--:B------:R-:W-:Y:S02]  /*6fb0*/  ISETP.GE.AND P4, PT, R3, R122.reuse, PT ;  /* 0x0000007a0300720c */ /* 0x080fe40003f86270 */
[----:B------:R-:W-:Y:S02]  /*6fc0*/  ISETP.GE.AND P3, PT, R100, R123, PT ;  /* 0x0000007b6400720c */ /* 0x000fe40003f66270 */
        /* <DEDUP_REMOVED lines=9> */
[----:B------:R-:W-:Y:S01]  /*7060*/  FSEL R127, R4, -INF , !P4 ;  /* 0xff800000047f7808 */ /* 0x000fe20006000000 */
[----:B------:R-:W-:Y:S01]  /*7070*/  VIADD R4, R103, 0x19 ;  /* 0x0000001967047836 */ /* 0x000fe20000000000 */
[----:B------:R-:W-:-:S02]  /*7080*/  FSEL R126, R6, -INF , !P3 ;  /* 0xff800000067e7808 */ /* 0x000fc40005800000 */
[CC--:B------:R-:W-:Y:S02]  /*7090*/  ISETP.GE.AND P6, PT, R100.reuse, R123.reuse, PT ;  /* 0x0000007b6400720c */ /* 0x0c0fe40003fc6270 */
[----:B------:R-:W-:Y:S02]  /*70a0*/  ISETP.GE.AND P4, PT, R100, R122, PT ;  /* 0x0000007a6400720c */ /* 0x000fe40003f86270 */
[----:B------:R-:W-:Y:S02]  /*70b0*/  ISETP.GE.AND P3, PT, R8, R123, PT ;  /* 0x0000007b0800720c */ /* 0x000fe40003f66270 */
[----:B------:R-:W-:Y:S01]  /*70c0*/  FSEL R175, R5, -INF , !P6 ;  /* 0xff80000005af7808 */ /* 0x000fe20007000000 */
[----:B------:R-:W-:Y:S01]  /*70d0*/  VIADD R5, R103, 0x20 ;  /* 0x0000002067057836 */ /* 0x000fe20000000000 */
[----:B------:R-:W-:Y:S02]  /*70e0*/  FSEL R182, R7, -INF , !P4 ;  /* 0xff80000007b67808 */ /* 0x000fe40006000000 */
[----:B------:R-:W-:-:S02]  /*70f0*/  FSEL R177, R32, -INF , !P3 ;  /* 0xff80000020b17808 */ /* 0x000fc40005800000 */
[-C--:B------:R-:W-:Y:S02]  /*7100*/  ISETP.GE.AND P6, PT, R8, R122.reuse, PT ;  /* 0x0000007a0800720c */ /* 0x080fe40003fc6270 */
        /* <DEDUP_REMOVED lines=28> */
[----:B------:R-:W-:Y:S01]  /*72d0*/  ISETP.GE.AND P6, PT, R5, R122, PT ;  /* 0x0000007a0500720c */ /* 0x000fe20003fc6270 */
[----:B------:R-:W-:Y:S01]  /*72e0*/  VIADD R5, R103, 0x38 ;  /* 0x0000003867057836 */ /* 0x000fe20000000000 */
[----:B------:R-:W-:Y:S02]  /*72f0*/  FSEL R106, R23, -INF , !P3 ;  /* 0xff800000176a7808 */ /* 0x000fe40005800000 */
[----:B------:R-:W-:Y:S02]  /*7300*/  ISETP.GE.AND P3, PT, R103, R123, PT ;  /* 0x0000007b6700720c */ /* 0x000fe40003f66270 */
[----:B------:R-:W-:Y:S02]  /*7310*/  FSEL R164, R27, -INF , !P4 ;  /* 0xff8000001ba47808 */ /* 0x000fe40006000000 */
[----:B------:R-:W-:Y:S02]  /*7320*/  FSEL R7, R12, -INF , !P3 ;  /* 0xff8000000c077808 */ /* 0x000fe40005800000 */
[----:B------:R-:W-:-:S02]  /*7330*/  ISETP.GT.AND P3, PT, R153, R148, PT ;  /* 0x000000949900720c */ /* 0x000fc40003f64270 */
[-C--:B------:R-:W-:Y:S01]  /*7340*/  ISETP.GE.AND P4, PT, R4, R123.reuse, PT ;  /* 0x0000007b0400720c */ /* 0x080fe20003f86270 */
[----:B------:R-:W-:Y:S01]  /*7350*/  VIADD R4, R103, 0x39 ;  /* 0x0000003967047836 */ /* 0x000fe20000000000 */
[----:B------:R-:W-:Y:S02]  /*7360*/  FSEL R100, R22, -INF , !P6 ;  /* 0xff80000016647808 */ /* 0x000fe40007000000 */
[----:B------:R-:W-:Y:S02]  /*7370*/  FSEL R102, R21, -INF , !P4 ;  /* 0xff80000015667808 */ /* 0x000fe40006000000 */
[C---:B------:R-:W-:Y:S02]  /*7380*/  ISETP.GE.AND P6, PT, R5.reuse, R123, PT ;  /* 0x0000007b0500720c */ /* 0x040fe40003fc6270 */
[----:B------:R-:W-:Y:S02]  /*7390*/  ISETP.GE.AND P4, PT, R5, R122, PT ;  /* 0x0000007a0500720c */ /* 0x000fe40003f86270 */
[----:B------:R-:W-:-:S02]  /*73a0*/  FSEL R6, R15, -INF , !P5 ;  /* 0xff8000000f067808 */ /* 0x000fc40006800000 */
[-C--:B------:R-:W-:Y:S02]  /*73b0*/  ISETP.GE.AND P5, PT, R103, R122.reuse, PT ;  /* 0x0000007a6700720c */ /* 0x080fe40003fa6270 */
[----:B------:R-:W-:Y:S02]  /*73c0*/  FSEL R103, R16, -INF , !P6 ;  /* 0xff80000010677808 */ /* 0x000fe40007000000 */
[----:B------:R-:W-:Y:S02]  /*73d0*/  FSEL R107, R18, -INF , !P4 ;  /* 0xff800000126b7808 */ /* 0x000fe40006000000 */
[C---:B------:R-:W-:Y:S02]  /*73e0*/  ISETP.GE.AND P6, PT, R4.reuse, R123, PT ;  /* 0x0000007b0400720c */ /* 0x040fe40003fc6270 */
[----:B------:R-:W-:Y:S02]  /*73f0*/  ISETP.GE.AND P4, PT, R4, R122, PT ;  /* 0x0000007a0400720c */ /* 0x000fe40003f86270 */
[----:B------:R-:W-:-:S02]  /*7400*/  FSEL R14, R14, -INF , !P5 ;  /* 0xff8000000e0e7808 */ /* 0x000fc40006800000 */
[----:B------:R-:W-:Y:S02]  /*7410*/  FSEL R119, R17, -INF , !P6 ;  /* 0xff80000011777808 */ /* 0x000fe40007000000 */
[----:B------:R-:W-:Y:S01]  /*7420*/  FSEL R115, R19, -INF , !P4 ;  /* 0xff80000013737808 */ /* 0x000fe20006000000 */
[----:B------:R-:W-:Y:S06]  /*7430*/  @!P3 BRA `(.L_x_6001) ;  /* 0x000000080030b947 */ /* 0x000fec0003800000 */
[----:B------:R-:W-:Y:S05]  /*7440*/  @!P0 BRA `(.L_x_6002) ;  /* 0x0000000000f48947 */ /* 0x000fea0003800000 */
[----:B------:R-:W1:Y:S01]  /*7450*/  LDC R8, c[0x0][0x380] ;  /* 0x0000e000ff087b82 */ /* 0x000e620000000800 */
[----:B------:R-:W-:-:S05]  /*7460*/  IMAD.SHL.U32 R11, R153, 0x40, RZ ;  /* 0x00000040990b7824 */ /* 0x000fca00078e00ff */
[----:B------:R-:W-:Y:S02]  /*7470*/  IABS R15, R11 ;  /* 0x0000000b000f7213 */ /* 0x000fe40000000000 */
[----:B-1----:R-:W-:-:S04]  /*7480*/  IABS R5, R8 ;  /* 0x0000000800057213 */ /* 0x002fc80000000000 */
[----:B------:R-:W1:Y:S08]  /*7490*/  I2F.RP R12, R5 ;  /* 0x00000005000c7306 */ /* 0x000e700000209400 */
[----:B-1----:R-:W1:Y:S02]  /*74a0*/  MUFU.RCP R16, R12 ;  /* 0x0000000c00107308 */ /* 0x002e640000001000 */
[----:B-1----:R-:W-:-:S06]  /*74b0*/  VIADD R16, R16, 0xffffffe ;  /* 0x0ffffffe10107836 */ /* 0x002fcc0000000000 */
[----:B------:R-:W1:Y:S02]  /*74c0*/  F2I.FTZ.U32.TRUNC.NTZ R17, R16 ;  /* 0x0000001000117305 */ /* 0x000e64000021f000 */
[----:B-1----:R-:W-:Y:S02]  /*74d0*/  IADD3 R4, RZ, -R17, RZ ;  /* 0x80000011ff047210 */ /* 0x002fe40007ffe0ff */
[----:B------:R-:W-:-:S03]  /*74e0*/  MOV R16, RZ ;  /* 0x000000ff00107202 */ /* 0x000fc60000000f00 */
[----:B------:R-:W-:-:S04]  /*74f0*/  IMAD R4, R4, R5, RZ ;  /* 0x0000000504047224 */ /* 0x000fc800078e02ff */
[----:B------:R-:W-:-:S04]  /*7500*/  IMAD.HI.U32 R4, R17, R4, R16 ;  /* 0x0000000411047227 */ /* 0x000fc800078e0010 */
[C---:B------:R-:W-:Y:S01]  /*7510*/  VIADD R17, R11.reuse, 0xffffffc0 ;  /* 0xffffffc00b117836 */ /* 0x040fe20000000000 */
[----:B------:R-:W-:Y:S01]  /*7520*/  LOP3.LUT R11, R11, R8, RZ, 0x3c, !PT ;  /* 0x000000080b0b7212 */ /* 0x000fe200078e3cff */
[----:B------:R-:W-:-:S03]  /*7530*/  IMAD.HI.U32 R18, R4, R15, RZ ;  /* 0x0000000f04127227 */ /* 0x000fc600078e00ff */
[----:B------:R-:W-:Y:S02]  /*7540*/  IABS R12, R17 ;  /* 0x00000011000c7213 */ /* 0x000fe40000000000 */
[----:B------:R-:W-:Y:S02]  /*7550*/  IADD3 R16, -R18, RZ, RZ ;  /* 0x000000ff12107210 */ /* 0x000fe40007ffe1ff */
[----:B------:R-:W-:Y:S01]  /*7560*/  LOP3.LUT R17, R17, R8, RZ, 0x3c, !PT ;  /* 0x0000000811117212 */ /* 0x000fe200078e3cff */
[----:B------:R-:W-:-:S04]  /*7570*/  IMAD.HI.U32 R4, R4, R12, RZ ;  /* 0x0000000c04047227 */ /* 0x000fc800078e00ff */
        /* <DEDUP_REMOVED lines=42> */
.L_x_6002:
[----:B------:R-:W-:-:S04]  /*7820*/  LEA R11, -R116, RZ, 0x6 ;  /* 0x000000ff740b7211 */ /* 0x000fc800078e31ff */
[----:B------:R-:W-:-:S07]  /*7830*/  SHF.R.S32.HI R5, RZ, 0x1f, R11 ;  /* 0x0000001fff057819 */ /* 0x000fce000001140b */
.L_x_6003:
[-C--:B------:R-:W-:Y:S01]  /*7840*/  @!P1 IADD3 R15, P4, R121, R11.reuse, RZ ;  /* 0x0000000b790f9210 */ /* 0x080fe20007f9e0ff */
[----:B------:R1:W-:Y:S01]  /*7850*/  @P2 STS.128 [R154+0x4000], RZ ;  /* 0x004000ff9a002388 */ /* 0x0003e20000000c00 */
[----:B------:R-:W-:Y:S01]  /*7860*/  @!P2 LEA R24, P5, R11, R168, 0x1 ;  /* 0x000000a80b18a211 */ /* 0x000fe200078a08ff */
[----:B------:R-:W-:Y:S01]  /*7870*/  BSSY B0, `(.L_x_6004) ;  /* 0x0000045000007945 */ /* 0x000fe20003800000 */
[-C--:B------:R-:W-:Y:S01]  /*7880*/  @!P2 IADD3 R17, P6, R150, R11.reuse, RZ ;  /* 0x0000000b9611a210 */ /* 0x080fe20007fde0ff */
[--C-:B------:R-:W-:Y:S01]  /*7890*/  @!P1 IMAD.X R4, R120, 0x1, R5.reuse, P4 ;  /* 0x0000000178049824 */ /* 0x100fe200020e0605 */
[----:B------:R-:W-:Y:S02]  /*78a0*/  @!P1 LEA R22, P4, R15, UR8, 0x1 ;  /* 0x000000080f169c11 */ /* 0x000fe4000f8808ff */
[--C-:B------:R-:W-:Y:S02]  /*78b0*/  @!P2 LEA.HI.X R25, R11, R166, R5.reuse, 0x1, P5 ;  /* 0x000000a60b19a211 */ /* 0x100fe400028f0c05 */
[----:B------:R-:W-:Y:S01]  /*78c0*/  @!P1 LEA.HI.X R23, R15, UR9, R4, 0x1, P4 ;  /* 0x000000090f179c11 */ /* 0x000fe2000a0f0c04 */
[----:B------:R-:W-:Y:S01]  /*78d0*/  @!P2 IMAD.X R15, R149, 0x1, R5, P6 ;  /* 0x00000001950fa824 */ /* 0x000fe200030e0605 */
[----:B------:R-:W-:Y:S01]  /*78e0*/  @!P1 IADD3 R19, P5, P4, R121, R11, R150 ;  /* 0x0000000b79139210 */ /* 0x000fe20007cbe096 */
[----:B------:R-:W-:Y:S01]  /*78f0*/  @!PT LDS RZ, [RZ] ;  /* 0x00000000fffff984 */ /* 0x000fe20000000800 */
[----:B------:R-:W-:Y:S01]  /*7900*/  @!PT LDS RZ, [RZ] ;  /* 0x00000000fffff984 */ /* 0x000fe20000000800 */
[----:B------:R-:W-:Y:S01]  /*7910*/  @!PT LDS RZ, [RZ] ;  /* 0x00000000fffff984 */ /* 0x000fe20000000800 */
[----:B------:R2:W-:Y:S01]  /*7920*/  @!P2 LDGSTS.E.BYPASS.LTC128B.128 [R154+0x4000], desc[UR10][R24.64] ;  /* 0x04000000189aafae */ /* 0x0005e2000b901d4a */
[----:B------:R-:W-:-:S02]  /*7930*/  @!P2 LEA R20, P6, R17, R168, 0x1 ;  /* 0x000000a81114a211 */ /* 0x000fc400078c08ff */
[----:B------:R-:W-:Y:S01]  /*7940*/  @!P1 IADD3.X R4, R120, R5, R149, P5, P4 ;  /* 0x0000000578049210 */ /* 0x000fe20002fe8495 */
[----:B------:R1:W-:Y:S01]  /*7950*/  @P1 STS.128 [R154+0x6000], RZ ;  /* 0x006000ff9a001388 */ /* 0x0003e20000000c00 */
[----:B------:R-:W-:Y:S02]  /*7960*/  @!P1 LEA R16, P4, R19, UR8, 0x1 ;  /* 0x0000000813109c11 */ /* 0x000fe4000f8808ff */
[----:B------:R-:W-:Y:S01]  /*7970*/  @!P2 LEA.HI.X R21, R17, R166, R15, 0x1, P6 ;  /* 0x000000a61115a211 */ /* 0x000fe200030f0c0f */
[----:B------:R-:W-:Y:S01]  /*7980*/  @!PT LDS RZ, [RZ] ;  /* 0x00000000fffff984 */ /* 0x000fe20000000800 */
[----:B------:R-:W-:Y:S01]  /*7990*/  @!PT LDS RZ, [RZ] ;  /* 0x00000000fffff984 */ /* 0x000fe20000000800 */
[----:B------:R-:W-:Y:S01]  /*79a0*/  @!PT LDS RZ, [RZ] ;  /* 0x00000000fffff984 */ /* 0x000fe20000000800 */
[----:B------:R-:W-:Y:S01]  /*79b0*/  @!P1 LDGSTS.E.BYPASS.LTC128B.128 [R154+0x6000], desc[UR10][R22.64+0x80] ;  /* 0x06000080169a9fae */ /* 0x000fe2000b901d4a */
[----:B------:R-:W-:Y:S02]  /*79c0*/  @!P1 LEA.HI.X R17, R19, UR9, R4, 0x1, P4 ;  /* 0x0000000913119c11 */ /* 0x000fe4000a0f0c04 */
[----:B------:R-:W-:Y:S01]  /*79d0*/  IADD3 R15, P5, P4, R150, R11, R150 ;  /* 0x0000000b960f7210 */ /* 0x000fe20007cbe096 */
[----:B------:R1:W-:Y:S03]  /*79e0*/  @P2 STS.128 [R154+0x4800], RZ ;  /* 0x004800ff9a002388 */ /* 0x0003e60000000c00 */
[----:B------:R-:W-:Y:S01]  /*79f0*/  IADD3.X R4, R149, R5, R149, P5, P4 ;  /* 0x0000000595047210 */ /* 0x000fe20002fe8495 */
[----:B------:R-:W-:Y:S01]  /*7a00*/  @!PT LDS RZ, [RZ] ;  /* 0x00000000fffff984 */ /* 0x000fe20000000800 */
[----:B------:R-:W-:Y:S01]  /*7a10*/  @!PT LDS RZ, [RZ] ;  /* 0x00000000fffff984 */ /* 0x000fe20000000800 */
[----:B------:R-:W-:Y:S01]  /*7a20*/  @!PT LDS RZ, [RZ] ;  /* 0x00000000fffff984 */ /* 0x000fe20000000800 */
[----:B------:R3:W-:Y:S01]  /*7a30*/  @!P2 LDGSTS.E.BYPASS.LTC128B.128 [R154+0x4800], desc[UR10][R20.64] ;  /* 0x04800000149aafae */ /* 0x0007e2000b901d4a */
[----:B------:R-:W-:-:S03]  /*7a40*/  @!P1 IADD3 R8, P5, R121, R15, RZ ;  /* 0x0000000f79089210 */ /* 0x000fc60007fbe0ff */
[----:B------:R1:W-:Y:S02]  /*7a50*/  @P1 STS.128 [R154+0x6800], RZ ;  /* 0x006800ff9a001388 */ /* 0x0003e40000000c00 */
[----:B------:R-:W-:Y:S01]  /*7a60*/  @!P1 IMAD.X R19, R120, 0x1, R4, P5 ;  /* 0x0000000178139824 */ /* 0x000fe200028e0604 */
[----:B------:R-:W-:Y:S01]  /*7a70*/  @!P1 LEA R18, P5, R8, UR8, 0x1 ;  /* 0x0000000808129c11 */ /* 0x000fe2000f8a08ff */
[----:B------:R-:W-:Y:S01]  /*7a80*/  @!PT LDS RZ, [RZ] ;  /* 0x00000000fffff984 */ /* 0x000fe20000000800 */
[----:B------:R-:W-:Y:S01]  /*7a90*/  @!PT LDS RZ, [RZ] ;  /* 0x00000000fffff984 */ /* 0x000fe20000000800 */
[----:B------:R-:W-:Y:S01]  /*7aa0*/  @!PT LDS RZ, [RZ] ;  /* 0x00000000fffff984 */ /* 0x000fe20000000800 */
[----:B------:R1:W-:Y:S01]  /*7ab0*/  @!P1 LDGSTS.E.BYPASS.LTC128B.128 [R154+0x6800], desc[UR10][R16.64+0x80] ;  /* 0x06800080109a9fae */ /* 0x0003e2000b901d4a */
[----:B--2---:R-:W-:-:S03]  /*7ac0*/  @!P2 LEA R24, P4, R15, R168, 0x1 ;  /* 0x000000a80f18a211 */ /* 0x004fc600078808ff */
[----:B------:R1:W-:Y:S01]  /*7ad0*/  @P2 STS.128 [R154+0x5000], RZ ;  /* 0x005000ff9a002388 */ /* 0x0003e20000000c00 */
[----:B------:R-:W-:Y:S02]  /*7ae0*/  @!P1 LEA.HI.X R19, R8, UR9, R19, 0x1, P5 ;  /* 0x0000000908139c11 */ /* 0x000fe4000a8f0c13 */
[----:B------:R-:W-:Y:S02]  /*7af0*/  @!P2 LEA.HI.X R25, R15, R166, R4, 0x1, P4 ;  /* 0x000000a60f19a211 */ /* 0x000fe400020f0c04 */
[----:B------:R-:W-:-:S03]  /*7b00*/  IADD3 R15, P4, R150, R15, RZ ;  /* 0x0000000f960f7210 */ /* 0x000fc60007f9e0ff */
[----:B------:R-:W-:Y:S01]  /*7b10*/  @!PT LDS RZ, [RZ] ;  /* 0x00000000fffff984 */ /* 0x000fe20000000800 */
[----:B------:R-:W-:Y:S01]  /*7b20*/  @!PT LDS RZ, [RZ] ;  /* 0x00000000fffff984 */ /* 0x000fe20000000800 */
[----:B------:R-:W-:Y:S01]  /*7b30*/  @!PT LDS RZ, [RZ] ;  /* 0x00000000fffff984 */ /* 0x000fe20000000800 */
[----:B------:R1:W-:Y:S04]  /*7b40*/  @!P2 LDGSTS.E.BYPASS.LTC128B.128 [R154+0x5000], desc[UR10][R24.64] ;  /* 0x05000000189aafae */ /* 0x0003e8000b901d4a */
[----:B------:R1:W-:Y:S01]  /*7b50*/  @P1 STS.128 [R154+0x7000], RZ ;  /* 0x007000ff9a001388 */ /* 0x0003e20000000c00 */
[----:B---3--:R-:W-:Y:S01]  /*7b60*/  IMAD.X R21, R149, 0x1, R4, P4 ;  /* 0x0000000195157824 */ /* 0x008fe200020e0604 */
[C---:B------:R-:W-:Y:S02]  /*7b70*/  @!P2 LEA R22, P4, R15.reuse, R168, 0x1 ;  /* 0x000000a80f16a211 */ /* 0x040fe400078808ff */
[----:B------:R-:W-:Y:S01]  /*7b80*/  @!PT LDS RZ, [RZ] ;  /* 0x00000000fffff984 */ /* 0x000fe20000000800 */
[----:B------:R-:W-:Y:S01]  /*7b90*/  @!PT LDS RZ, [RZ] ;  /* 0x00000000fffff984 */ /* 0x000fe20000000800 */
[----:B------:R-:W-:Y:S01]  /*7ba0*/  @!PT LDS RZ, [RZ] ;  /* 0x00000000fffff984 */ /* 0x000fe20000000800 */
[----:B------:R1:W-:Y:S02]  /*7bb0*/  @!P1 LDGSTS.E.BYPASS.LTC128B.128 [R154+0x7000], desc[UR10][R18.64+0x80] ;  /* 0x07000080129a9fae */ /* 0x0003e4000b901d4a */
[----:B------:R-:W-:-:S02]  /*7bc0*/  @!P2 LEA.HI.X R23, R15, R166, R21, 0x1, P4 ;  /* 0x000000a60f17a211 */ /* 0x000fc400020f0c15 */
        /* <DEDUP_REMOVED lines=15> */
.L_x_6005:
[----:B------:R-:W-:Y:S05]  /*7cc0*/  BSYNC B0 ;  /* 0x0000000000007941 */ /* 0x000fea0003800000 */
.L_x_6004:
[----:B------:R-:W0:Y:S01]  /*7cd0*/  LDGDEPBAR ;  /* 0x00000000000079af */ /* 0x000e220000000000 */
[----:B------:R-:W-:-:S04]  /*7ce0*/  LEA R168, P1, R11, R168, 0x1 ;  /* 0x000000a80ba87211 */ /* 0x000fc800078208ff */
[----:B------:R-:W-:-:S09]  /*7cf0*/  LEA.HI.X R166, R11, R166, R5, 0x1, P1 ;  /* 0x000000a60ba67211 */ /* 0x000fd200008f0c05 */
.L_x_6001:
[----:B------:R-:W-:Y:S01]  /*7d00*/  FMNMX.FTZ R4, R2, R7, !PT ;  /* 0x0000000702047209 */ /* 0x000fe20007810000 */
[----:B-12---:R-:W-:Y:S01]  /*7d10*/  LDSM.16.MT88.4 R16, [R138+0x8000] ;  /* 0x008000008a10783b */ /* 0x006fe20000004200 */
        /* <DEDUP_REMOVED lines=51> */
[----:B------:R-:W-:Y:S01]  /*8050*/  FMUL.FTZ R105, R105, UR12 ;  /* 0x0000000c69697c20 */ /* 0x000fe20008410000 */
[--C-:B------:R-:W-:Y:S01]  /*8060*/  FFMA.FTZ R108, R3, UR12, -R120.reuse ;  /* 0x0000000c036c7c23 */ /* 0x100fe20008010878 */
[----:B------:R-:W-:Y:S01]  /*8070*/  FMUL.FTZ R0, R0, UR12 ;  /* 0x0000000c00007c20 */ /* 0x000fe20008410000 */
[--C-:B------:R-:W-:Y:S01]  /*8080*/  FFMA.FTZ R104, R7, UR12, -R120.reuse ;  /* 0x0000000c07687c23 */ /* 0x100fe20008010878 */
[--C-:B------:R-:W-:Y:S01]  /*8090*/  FFMA.FTZ R114, R13, UR12, -R120.reuse ;  /* 0x0000000c0d727c23 */ /* 0x100fe20008010878 */
[--C-:B------:R-:W-:Y:S01]  /*80a0*/  FFMA.FTZ R3, R9, UR12, -R120.reuse ;  /* 0x0000000c09037c23 */ /* 0x100fe20008010878 */
[----:B------:R-:W1:Y:S01]  /*80b0*/  MUFU.EX2 R105, R105 ;  /* 0x0000006900697308 */ /* 0x000e620000000800 */
        /* <DEDUP_REMOVED lines=23> */
[----:B------:R-:W1:Y:S01]  /*8230*/  MUFU.EX2 R114, R114 ;  /* 0x0000007200727308 */ /* 0x000e620000000800 */
[-C--:B--2---:R-:W-:Y:S01]  /*8240*/  FMUL.FTZ R22, R50, R0.reuse ;  /* 0x0000000032167220 */ /* 0x084fe20000410000 */
[-C--:B------:R-:W-:Y:S01]  /*8250*/  FMUL.FTZ R23, R51, R0.reuse ;  /* 0x0000000033177220 */ /* 0x080fe20000410000 */
[-C--:B------:R-:W-:Y:S01]  /*8260*/  FMUL.FTZ R7, R99, R0.reuse ;  /* 0x0000000063077220 */ /* 0x080fe20000410000 */
[----:B------:R-:W2:Y:S01]  /*8270*/  LDSM.16.MT88.4 R48, [R138+0xa000] ;  /* 0x00a000008a30783b */ /* 0x000ea20000004200 */
[-C--:B------:R-:W-:Y:S01]  /*8280*/  FMUL.FTZ R14, R42, R0.reuse ;  /* 0x000000002a0e7220 */ /* 0x080fe20000410000 */
[-C--:B------:R-:W-:Y:S01]  /*8290*/  FMUL.FTZ R15, R43, R0.reuse ;  /* 0x000000002b0f7220 */ /* 0x080fe20000410000 */
[-C--:B------:R-:W-:Y:S01]  /*82a0*/  FMUL.FTZ R45, R45, R105.reuse ;  /* 0x000000692d2d7220 */ /* 0x080fe20000410000 */
[----:B------:R-:W-:Y:S01]  /*82b0*/  MUFU.EX2 R108, R108 ;  /* 0x0000006c006c7308 */ /* 0x000fe20000000800 */
[-C--:B------:R-:W-:Y:S01]  /*82c0*/  FMUL.FTZ R46, R46, R0.reuse ;  /* 0x000000002e2e7220 */ /* 0x080fe20000410000 */
[-C--:B------:R-:W-:Y:S01]  /*82d0*/  FMUL.FTZ R47, R47, R0.reuse ;  /* 0x000000002f2f7220 */ /* 0x080fe20000410000 */
[----:B------:R-:W-:Y:S01]  /*82e0*/  LDSM.16.MT88.4 R40, [R140+0xa000] ;  /* 0x00a000008c28783b */ /* 0x000fe20000004200 */
[-C--:B------:R-:W-:Y:S01]  /*82f0*/  FMUL.FTZ R76, R76, R105.reuse ;  /* 0x000000694c4c7220 */ /* 0x080fe20000410000 */
[-C--:B------:R-:W-:Y:S01]  /*8300*/  FMUL.FTZ R77, R77, R105.reuse ;  /* 0x000000694d4d7220 */ /* 0x080fe20000410000 */
[-C--:B------:R-:W-:Y:S01]  /*8310*/  FMUL.FTZ R78, R78, R0.reuse ;  /* 0x000000004e4e7220 */ /* 0x080fe20000410000 */
[----:B------:R-:W-:Y:S01]  /*8320*/  FMUL.FTZ R79, R79, R0 ;  /* 0x000000004f4f7220 */ /* 0x000fe20000410000 */
[----:B------:R-:W-:Y:S01]  /*8330*/  MUFU.EX2 R3, R3 ;  /* 0x0000000300037308 */ /* 0x000fe20000000800 */
[----:B-1----:R-:W-:Y:S01]  /*8340*/  F2FP.F16.F32.PACK_AB R96, R114, R104 ;  /* 0x000000687260723e */ /* 0x002fe200000000ff */
        /* <DEDUP_REMOVED lines=19> */
[----:B------:R-:W3:Y:S01]  /*8480*/  LDSM.16.MT88.4 R56, [R137+0xa000] ;  /* 0x00a000008938783b */ /* 0x000ee20000004200 */
        /* <DEDUP_REMOVED lines=9> */
[----:B------:R-:W-:Y:S01]  /*8520*/  FMUL.FTZ R89, R89, R105 ;  /* 0x0000006959597220 */ /* 0x000fe20000410000 */
[----:B------:R-:W5:Y:S01]  /*8530*/  MUFU.EX2 R111, R111 ;  /* 0x0000006f006f7308 */ /* 0x000f620000000800 */
[----:B-1----:R-:W-:Y:S01]  /*8540*/  F2FP.F16.F32.PACK_AB R97, R112, R113 ;  /* 0x000000717061723e */ /* 0x002fe200000000ff */
[-C--:B------:R-:W-:Y:S01]  /*8550*/  FMUL.FTZ R90, R90, R0.reuse ;  /* 0x000000005a5a7220 */ /* 0x080fe20000410000 */
[-C--:B------:R-:W-:Y:S01]  /*8560*/  FMUL.FTZ R91, R91, R0.reuse ;  /* 0x000000005b5b7220 */ /* 0x080fe20000410000 */
[--C-:B------:R-:W-:Y:S01]  /*8570*/  FFMA.FTZ R182, R165, UR12, -R120.reuse ;  /* 0x0000000ca5b67c23 */ /* 0x100fe20008010878 */
[--C-:B------:R-:W-:Y:S01]  /*8580*/  FFMA.FTZ R163, R169, UR12, -R120.reuse ;  /* 0x0000000ca9a37c23 */ /* 0x100fe20008010878 */
[--C-:B------:R-:W-:Y:S01]  /*8590*/  FFMA.FTZ R165, R176, UR12, -R117.reuse ;  /* 0x0000000cb0a57c23 */ /* 0x100fe20008010875 */
[--C-:B------:R-:W-:Y:S01]  /*85a0*/  FFMA.FTZ R180, R171, UR12, -R120.reuse ;  /* 0x0000000cabb47c23 */ /* 0x100fe20008010878 */
[----:B------:R-:W-:Y:S01]  /*85b0*/  MUFU.EX2 R162, R162 ;  /* 0x000000a200a27308 */ /* 0x000fe20000000800 */
[----:B----4-:R-:W-:Y:S01]  /*85c0*/  FMUL.FTZ R6, R98, R0 ;  /* 0x0000000062067220 */ /* 0x010fe20000410000 */
[----:B------:R-:W-:Y:S01]  /*85d0*/  F2FP.F16.F32.PACK_AB R98, R3, R108 ;  /* 0x0000006c0362723e */ /* 0x000fe200000000ff */
        /* <DEDUP_REMOVED lines=8> */
[----:B------:R-:W-:Y:S01]  /*8660*/  FFMA.FTZ R120, R119, UR12, -R120 ;  /* 0x0000000c77787c23 */ /* 0x000fe20008010878 */
[--C-:B------:R-:W-:Y:S01]  /*8670*/  FFMA.FTZ R119, R100, UR12, -R117.reuse ;  /* 0x0000000c64777c23 */ /* 0x100fe20008010875 */
[--C-:B------:R-:W-:Y:S01]  /*8680*/  FFMA.FTZ R178, R106, UR12, -R117.reuse ;  /* 0x0000000c6ab27c23 */ /* 0x100fe20008010875 */
[----:B------:R-:W-:Y:S01]  /*8690*/  LDSM.16.MT88.4 R100, [R136+0xb000] ;  /* 0x00b000008864783b */ /* 0x000fe20000004200 */
[--C-:B------:R-:W-:Y:S01]  /*86a0*/  FFMA.FTZ R184, R115, UR12, -R117.reuse ;  /* 0x0000000c73b87c23 */ /* 0x100fe20008010875 */
[----:B------:R-:W-:Y:S01]  /*86b0*/  HMMA.16816.F32 R12, R96, R16, R12 ;  /* 0x00000010600c723c */ /* 0x000fe2000000180c */
[----:B------:R-:W-:Y:S01]  /*86c0*/  MUFU.EX2 R124, R124 ;  /* 0x0000007c007c7308 */ /* 0x000fe20000000800 */
[----:B------:R-:W-:Y:S01]  /*86d0*/  FFMA.FTZ R107, R107, UR12, -R117 ;  /* 0x0000000c6b6b7c23 */ /* 0x000fe20008010875 */
[----:B------:R-:W-:Y:S01]  /*86e0*/  FFMA.FTZ R167, R167, R105, R104 ;  /* 0x00000069a7a77223 */ /* 0x000fe20000010068 */
[----:B------:R-:W-:-:S02]  /*86f0*/  FFMA.FTZ R113, R170, R0, R113 ;  /* 0x00000000aa717223 */ /* 0x000fc40000010071 */
[C---:B------:R-:W-:Y:S01]  /*8700*/  HMMA.16816.F32 R16, R96.reuse, R18, R44 ;  /* 0x000000126010723c */ /* 0x040fe2000000182c */
[----:B------:R-:W-:Y:S01]  /*8710*/  FADD.FTZ R167, R114, R167 ;  /* 0x000000a772a77221 */ /* 0x000fe20000010000 */
[----:B------:R-:W-:Y:S01]  /*8720*/  FADD.FTZ R113, R112, R113 ;  /* 0x0000007170717221 */ /* 0x000fe20000010000 */
[----:B------:R-:W-:Y:S02]  /*8730*/  MUFU.EX2 R123, R123 ;  /* 0x0000007b007b7308 */ /* 0x000fe40000000800 */
[----:B------:R-:W-:Y:S01]  /*8740*/  FADD.FTZ R108, R108, R167 ;  /* 0x000000a76c6c7221 */ /* 0x000fe20000010000 */
[C---:B------:R-:W-:Y:S01]  /*8750*/  HMMA.16816.F32 R20, R96.reuse, R24, R20 ;  /* 0x000000186014723c */ /* 0x040fe20000001814 */
[-C--:B------:R-:W-:Y:S01]  /*8760*/  FMUL.FTZ R44, R72, R105.reuse ;  /* 0x00000069482c7220 */ /* 0x080fe20000410000 */
[----:B------:R-:W-:Y:S01]  /*8770*/  FMUL.FTZ R45, R73, R105 ;  /* 0x00000069492d7220 */ /* 0x000fe20000410000 */
[-C--:B------:R-:W-:Y:S01]  /*8780*/  FMUL.FTZ R46, R74, R0.reuse ;  /* 0x000000004a2e7220 */ /* 0x080fe20000410000 */
[----:B------:R-:W-:Y:S01]  /*8790*/  FMUL.FTZ R47, R75, R0 ;  /* 0x000000004b2f7220 */ /* 0x000fe20000410000 */
[----:B------:R-:W-:Y:S01]  /*87a0*/  MUFU.EX2 R126, R126 ;  /* 0x0000007e007e7308 */ /* 0x000fe20000000800 */
[----:B------:R-:W-:Y:S01]  /*87b0*/  HMMA.16816.F32 R24, R96, R26, R52 ;  /* 0x0000001a6018723c */ /* 0x000fe20000001834 */
[----:B------:R-:W-:Y:S01]  /*87c0*/  LDSM.16.MT88.4 R72, [R140+0x8800] ;  /* 0x008800008c48783b */ /* 0x000fe20000004200 */
[----:B------:R-:W-:Y:S01]  /*87d0*/  FADD.FTZ R2, R2, R113 ;  /* 0x0000007102027221 */ /* 0x000fe20000010000 */
[----:B------:R-:W-:-:S03]  /*87e0*/  FADD.FTZ R3, R3, R108 ;  /* 0x0000006c03037221 */ /* 0x000fc60000010000 */
[C---:B--2---:R-:W-:Y:S01]  /*87f0*/  HMMA.16816.F32 R44, R96.reuse, R48, R44 ;  /* 0x00000030602c723c */ /* 0x044fe2000000182c */
[----:B------:R-:W2:Y:S01]  /*8800*/  MUFU.EX2 R125, R125 ;  /* 0x0000007d007d7308 */ /* 0x000ea20000000800 */
[-C--:B------:R-:W-:Y:S01]  /*8810*/  FMUL.FTZ R52, R92, R105.reuse ;  /* 0x000000695c347220 */ /* 0x080fe20000410000 */
[-C--:B------:R-:W-:Y:S01]  /*8820*/  FMUL.FTZ R53, R93, R105.reuse ;  /* 0x000000695d357220 */ /* 0x080fe20000410000 */
[-C--:B------:R-:W-:Y:S01]  /*8830*/  FMUL.FTZ R54, R94, R0.reuse ;  /* 0x000000005e367220 */ /* 0x080fe20000410000 */
[-C--:B------:R-:W-:Y:S01]  /*8840*/  FMUL.FTZ R55, R95, R0.reuse ;  /* 0x000000005f377220 */ /* 0x080fe20000410000 */
[C---:B------:R-:W-:Y:S01]  /*8850*/  HMMA.16816.F32 R48, R96.reuse, R50, R76 ;  /* 0x000000326030723c */ /* 0x040fe2000000184c */
[----:B------:R-:W4:Y:S01]  /*8860*/  LDSM.16.MT88.4 R76, [R137+0x8800] ;  /* 0x00880000894c783b */ /* 0x000f220000004200 */
[----:B------:R-:W-:Y:S01]  /*8870*/  FADD.FTZ R111, R111, R2 ;  /* 0x000000026f6f7221 */ /* 0x000fe20000010000 */
[----:B------:R-:W-:Y:S03]  /*8880*/  MUFU.EX2 R122, R122 ;  /* 0x0000007a007a7308 */ /* 0x000fe60000000800 */
[C---:B------:R-:W-:Y:S05]  /*8890*/  HMMA.16816.F32 R4, R96.reuse, R8, R4 ;  /* 0x000000086004723c */ /* 0x040fea0000001804 */
[----:B------:R-:W5:Y:S01]  /*88a0*/  MUFU.EX2 R121, R121 ;  /* 0x0000007900797308 */ /* 0x000f620000000800 */
[C---:B------:R-:W-:Y:S06]  /*88b0*/  HMMA.16816.F32 R8, R96.reuse, R10, R36 ;  /* 0x0000000a6008723c */ /* 0x040fec0000001824 */
[C---:B---3--:R-:W-:Y:S01]  /*88c0*/  HMMA.16816.F32 R52, R96.reuse, R56, R52 ;  /* 0x000000386034723c */ /* 0x048fe20000001834 */
[-C--:B------:R-:W-:Y:S01]  /*88d0*/  FMUL.FTZ R36, R64, R105.reuse ;  /* 0x0000006940247220 */ /* 0x080fe20000410000 */
[----:B------:R-:W-:Y:S01]  /*88e0*/  FMUL.FTZ R37, R65, R105 ;  /* 0x0000006941257220 */ /* 0x000fe20000410000 */
[-C--:B------:R-:W-:Y:S01]  /*88f0*/  FMUL.FTZ R38, R66, R0.reuse ;  /* 0x0000000042267220 */ /* 0x080fe20000410000 */
[----:B------:R-:W-:Y:S01]  /*8900*/  FMUL.FTZ R39, R67, R0 ;  /* 0x0000000043277220 */ /* 0x000fe20000410000 */
[----:B------:R-:W-:Y:S01]  /*8910*/  MUFU.EX2 R175, R175 ;  /* 0x000000af00af7308 */ /* 0x000fe20000000800 */
[----:B------:R-:W3:Y:S01]  /*8920*/  LDSM.16.MT88.4 R64, [R136+0xa000] ;  /* 0x00a000008840783b */ /* 0x000ee20000004200 */
[C---:B------:R-:W-:Y:S03]  /*8930*/  HMMA.16816.F32 R56, R96.reuse, R58, R80 ;  /* 0x0000003a6038723c */ /* 0x040fe60000001850 */
[----:B------:R-:W3:Y:S03]  /*8940*/  LDSM.16.MT88.4 R80, [R138+0x8800] ;  /* 0x008800008a50783b */ /* 0x000ee60000004200 */
[C---:B------:R-:W-:Y:S01]  /*8950*/  HMMA.16816.F32 R36, R96.reuse, R40, R36 ;  /* 0x000000286024723c */ /* 0x040fe20000001824 */
[----:B------:R-:W-:Y:S05]  /*8960*/  MUFU.EX2 R182, R182 ;  /* 0x000000b600b67308 */ /* 0x000fea0000000800 */
[C---:B------:R-:W-:Y:S03]  /*8970*/  HMMA.16816.F32 R40, R96.reuse, R42, R68 ;  /* 0x0000002a6028723c */ /* 0x040fe60000001844 */
[----:B------:R-:W-:Y:S03]  /*8980*/  MUFU.EX2 R163, R163 ;  /* 0x000000a300a37308 */ /* 0x000fe60000000800 */
[C---:B------:R-:W-:Y:S01]  /*8990*/  HMMA.16816.F32 R28, R96.reuse, R32, R28 ;  /* 0x00000020601c723c */ /* 0x040fe2000000181c */
[----:B-1----:R-:W-:Y:S01]  /*89a0*/  F2FP.F16.F32.PACK_AB R68, R127, R162 ;  /* 0x000000a27f44723e */ /* 0x002fe200000000ff */
[----:B------:R-:W-:Y:S01]  /*89b0*/  FADD.FTZ R162, R162, R3 ;  /* 0x00000003a2a27221 */ /* 0x000fe20000010000 */
[----:B--2---:R-:W-:Y:S01]  /*89c0*/  F2FP.F16.F32.PACK_AB R69, R125, R126 ;  /* 0x0000007e7d45723e */ /* 0x004fe200000000ff */
[----:B------:R-:W-:Y:S01]  /*89d0*/  FADD.FTZ R126, R126, R111 ;  /* 0x0000006f7e7e7221 */ /* 0x000fe20000010000 */
[----:B------:R-:W-:Y:S01]  /*89e0*/  F2FP.F16.F32.PACK_AB R70, R123, R124 ;  /* 0x0000007c7b46723e */ /* 0x000fe200000000ff */
[----:B------:R-:W-:Y:S01]  /*89f0*/  HMMA.16816.F32 R32, R96, R34, R60 ;  /* 0x000000226020723c */ /* 0x000fe2000000183c */
[----:B-----5:R-:W-:Y:S01]  /*8a00*/  F2FP.F16.F32.PACK_AB R71, R121, R122 ;  /* 0x0000007a7947723e */ /* 0x020fe200000000ff */
[----:B------:R-:W-:Y:S01]  /*8a10*/  MUFU.EX2 R180, R180 ;  /* 0x000000b400b47308 */ /* 0x000fe20000000800 */
[----:B------:R-:W-:Y:S01]  /*8a20*/  FADD.FTZ R127, R127, R162 ;  /* 0x000000a27f7f7221 */ /* 0x000fe20000010000 */
[----:B------:R-:W-:-:S03]  /*8a30*/  FADD.FTZ R125, R125, R126 ;  /* 0x0000007e7d7d7221 */ /* 0x000fc60000010000 */
[-C--:B------:R-:W-:Y:S01]  /*8a40*/  FMUL.FTZ R60, R84, R105.reuse ;  /* 0x00000069543c7220 */ /* 0x080fe20000410000 */
[C---:B----4-:R-:W-:Y:S01]  /*8a50*/  HMMA.16816.F32 R20, R68.reuse, R76, R20 ;  /* 0x0000004c4414723c */ /* 0x050fe20000001814 */
[----:B------:R-:W-:Y:S01]  /*8a60*/  FMUL.FTZ R61, R85, R105 ;  /* 0x00000069553d7220 */ /* 0x000fe20000410000 */
[-C--:B------:R-:W-:Y:S01]  /*8a70*/  FMUL.FTZ R62, R86, R0.reuse ;  /* 0x00000000563e7220 */ /* 0x080fe20000410000 */
[----:B------:R-:W-:Y:S01]  /*8a80*/  FMUL.FTZ R63, R87, R0 ;  /* 0x00000000573f7220 */ /* 0x000fe20000410000 */
[----:B------:R-:W-:Y:S01]  /*8a90*/  MUFU.EX2 R165, R165 ;  /* 0x000000a500a57308 */ /* 0x000fe20000000800 */
[----:B------:R-:W-:Y:S01]  /*8aa0*/  FADD.FTZ R0, R124, R127 ;  /* 0x0000007f7c007221 */ /* 0x000fe20000010000 */
[----:B------:R-:W-:Y:S01]  /*8ab0*/  HMMA.16816.F32 R24, R68, R78, R24 ;  /* 0x0000004e4418723c */ /* 0x000fe20000001818 */
[----:B------:R-:W1:Y:S01]  /*8ac0*/  LDSM.16.MT88.4 R76, [R138+0xa800] ;  /* 0x00a800008a4c783b */ /* 0x000e620000004200 */
[----:B------:R-:W-:Y:S01]  /*8ad0*/  FADD.FTZ R2, R122, R125 ;  /* 0x0000007d7a027221 */ /* 0x000fe20000010000 */
[----:B------:R-:W-:-:S03]  /*8ae0*/  FADD.FTZ R0, R123, R0 ;  /* 0x000000007b007221 */ /* 0x000fc60000010000 */
[----:B------:R-:W-:Y:S01]  /*8af0*/  HMMA.16816.F32 R4, R68, R72, R4 ;  /* 0x000000484404723c */ /* 0x000fe20000001804 */
[----:B------:R-:W-:Y:S01]  /*8b00*/  MUFU.EX2 R176, R176 ;  /* 0x000000b000b07308 */ /* 0x000fe20000000800 */
[----:B------:R-:W-:-:S04]  /*8b10*/  FADD.FTZ R2, R121, R2 ;  /* 0x0000000279027221 */ /* 0x000fc80000010000 */
[----:B------:R-:W-:Y:S01]  /*8b20*/  HMMA.16816.F32 R8, R68, R74, R8 ;  /* 0x0000004a4408723c */ /* 0x000fe20000001808 */
[----:B------:R-:W2:Y:S02]  /*8b30*/  LDSM.16.MT88.4 R72, [R136+0x8800] ;  /* 0x008800008848783b */ /* 0x000ea40000004200 */
[----:B------:R-:W-:Y:S03]  /*8b40*/  MUFU.EX2 R169, R169 ;  /* 0x000000a900a97308 */ /* 0x000fe60000000800 */
[C---:B---3--:R-:W-:Y:S05]  /*8b50*/  HMMA.16816.F32 R60, R96.reuse, R64, R60 ;  /* 0x00000040603c723c */ /* 0x048fea000000183c */
[----:B------:R-:W-:Y:S01]  /*8b60*/  MUFU.EX2 R164, R164 ;  /* 0x000000a400a47308 */ /* 0x000fe20000000800 */
[----:B------:R-:W-:Y:S01]  /*8b70*/  HMMA.16816.F32 R64, R96, R66, R88 ;  /* 0x000000426040723c */ /* 0x000fe20000001858 */
[----:B------:R-:W-:Y:S05]  /*8b80*/  LDSM.16.MT88.4 R88, [R140+0x9000] ;  /* 0x009000008c58783b */ /* 0x000fea0000004200 */
[C---:B------:R-:W-:Y:S01]  /*8b90*/  HMMA.16816.F32 R12, R68.reuse, R80, R12 ;  /* 0x00000050440c723c */ /* 0x040fe2000000180c */
[----:B------:R-:W-:Y:S05]  /*8ba0*/  MUFU.EX2 R171, R171 ;  /* 0x000000ab00ab7308 */ /* 0x000fea0000000800 */
[C---:B------:R-:W-:Y:S01]  /*8bb0*/  HMMA.16816.F32 R16, R68.reuse, R82, R16 ;  /* 0x000000524410723c */ /* 0x040fe20000001810 */
[----:B------:R-:W3:Y:S02]  /*8bc0*/  LDSM.16.MT88.4 R80, [R140+0xa800] ;  /* 0x00a800008c50783b */ /* 0x000ee40000004200 */
[----:B------:R-:W4:Y:S03]  /*8bd0*/  MUFU.EX2 R174, R174 ;  /* 0x000000ae00ae7308 */ /* 0x000f260000000800 */
[C---:B-1----:R-:W-:Y:S05]  /*8be0*/  HMMA.16816.F32 R44, R68.reuse, R76, R44 ;  /* 0x0000004c442c723c */ /* 0x042fea000000182c */
[----:B------:R-:W-:Y:S01]  /*8bf0*/  MUFU.EX2 R177, R177 ;  /* 0x000000b100b17308 */ /* 0x000fe20000000800 */
[C---:B------:R-:W-:Y:S01]  /*8c00*/  HMMA.16816.F32 R48, R68.reuse, R78, R48 ;  /* 0x0000004e4430723c */ /* 0x040fe20000001830 */
[----:B------:R-:W1:Y:S05]  /*8c10*/  LDSM.16.MT88.4 R76, [R136+0xa800] ;  /* 0x00a80000884c783b */ /* 0x000e6a0000004200 */
[----:B--2---:R-:W-:Y:S01]  /*8c20*/  HMMA.16816.F32 R28, R68, R72, R28 ;  /* 0x00000048441c723c */ /* 0x004fe2000000181c */
[----:B------:R-:W2:Y:S01]  /*8c30*/  MUFU.EX2 R120, R120 ;  /* 0x0000007800787308 */ /* 0x000ea20000000800 */
[----:B----4-:R-:W-:-:S04]  /*8c40*/  F2FP.F16.F32.PACK_AB R104, R174, R171 ;  /* 0x000000abae68723e */ /* 0x010fc800000000ff */
[C---:B------:R-:W-:Y:S01]  /*8c50*/  HMMA.16816.F32 R32, R68.reuse, R74, R32 ;  /* 0x0000004a4420723c */ /* 0x040fe20000001820 */
[----:B------:R-:W4:Y:S02]  /*8c60*/  LDSM.16.MT88.4 R72, [R137+0xa800] ;  /* 0x00a800008948783b */ /* 0x000f240000004200 */
[----:B------:R-:W-:Y:S08]  /*8c70*/  MUFU.EX2 R119, R119 ;  /* 0x0000007700777308 */ /* 0x000ff00000000800 */
[----:B------:R-:W5:Y:S01]  /*8c80*/  MUFU.EX2 R178, R178 ;  /* 0x000000b200b27308 */ /* 0x000f620000000800 */
[----:B--2---:R-:W-:Y:S01]  /*8c90*/  F2FP.F16.F32.PACK_AB R106, R120, R177 ;  /* 0x000000b1786a723e */ /* 0x004fe200000000ff */
[C---:B---3--:R-:W-:Y:S06]  /*8ca0*/  HMMA.16816.F32 R36, R68.reuse, R80, R36 ;  /* 0x000000504424723c */ /* 0x048fec0000001824 */
[----:B------:R-:W-:Y:S01]  /*8cb0*/  MUFU.EX2 R115, R107 ;  /* 0x0000006b00737308 */ /* 0x000fe20000000800 */
[C---:B------:R-:W-:Y:S01]  /*8cc0*/  HMMA.16816.F32 R40, R68.reuse, R82, R40 ;  /* 0x000000524428723c */ /* 0x040fe20000001828 */
[----:B------:R-:W-:Y:S06]  /*8cd0*/  LDSM.16.MT88.4 R80, [R137+0xb000] ;  /* 0x00b000008950783b */ /* 0x000fec0000004200 */
[----:B------:R-:W2:Y:S01]  /*8ce0*/  MUFU.EX2 R184, R184 ;  /* 0x000000b800b87308 */ /* 0x000ea20000000800 */
[----:B-----5:R-:W-:Y:S01]  /*8cf0*/  F2FP.F16.F32.PACK_AB R105, R178, R119 ;  /* 0x00000077b269723e */ /* 0x020fe200000000ff */
[C---:B-1----:R-:W-:Y:S06]  /*8d00*/  HMMA.16816.F32 R60, R68.reuse, R76, R60 ;  /* 0x0000004c443c723c */ /* 0x042fec000000183c */
[C---:B------:R-:W-:Y:S01]  /*8d10*/  HMMA.16816.F32 R64, R68.reuse, R78, R64 ;  /* 0x0000004e4440723c */ /* 0x040fe20000001840 */
[----:B------:R-:W1:Y:S05]  /*8d20*/  LDSM.16.MT88.4 R76, [R137+0x9000] ;  /* 0x00900000894c783b */ /* 0x000e6a0000004200 */
[----:B----4-:R-:W-:Y:S01]  /*8d30*/  HMMA.16816.F32 R52, R68, R72, R52 ;  /* 0x000000484434723c */ /* 0x010fe20000001834 */
[----:B--2---:R-:W-:-:S05]  /*8d40*/  F2FP.F16.F32.PACK_AB R107, R184, R115 ;  /* 0x00000073b86b723e */ /* 0x004fca00000000ff */
[----:B------:R-:W-:Y:S01]  /*8d50*/  HMMA.16816.F32 R56, R68, R74, R56 ;  /* 0x0000004a4438723c */ /* 0x000fe20000001838 */
[----:B------:R-:W2:Y:S06]  /*8d60*/  LDSM.16.MT88.4 R72, [R138+0x9000] ;  /* 0x009000008a48783b */ /* 0x000eac0000004200 */
[----:B------:R-:W-:Y:S01]  /*8d70*/  F2FP.F16.F32.PACK_AB R68, R182, R175 ;  /* 0x000000afb644723e */ /* 0x000fe200000000ff */
[----:B------:R-:W-:Y:S01]  /*8d80*/  FADD.FTZ R175, R175, R0 ;  /* 0x00000000afaf7221 */ /* 0x000fe20000010000 */
[----:B------:R-:W-:Y:S01]  /*8d90*/  F2FP.F16.F32.PACK_AB R69, R176, R165 ;  /* 0x000000a5b045723e */ /* 0x000fe200000000ff */
[----:B------:R-:W-:Y:S01]  /*8da0*/  FADD.FTZ R165, R165, R2 ;  /* 0x00000002a5a57221 */ /* 0x000fe20000010000 */
[----:B------:R-:W-:Y:S01]  /*8db0*/  F2FP.F16.F32.PACK_AB R70, R180, R163 ;  /* 0x000000a3b446723e */ /* 0x000fe200000000ff */
[----:B------:R-:W-:Y:S01]  /*8dc0*/  FADD.FTZ R182, R182, R175 ;  /* 0x000000afb6b67221 */ /* 0x000fe20000010000 */
[----:B------:R-:W-:Y:S01]  /*8dd0*/  F2FP.F16.F32.PACK_AB R71, R164, R169 ;  /* 0x000000a9a447723e */ /* 0x000fe200000000ff */
[----:B------:R-:W-:Y:S01]  /*8de0*/  FADD.FTZ R176, R176, R165 ;  /* 0x000000a5b0b07221 */ /* 0x000fe20000010000 */
[----:B------:R-:W-:Y:S01]  /*8df0*/  MOV R0, R109 ;  /* 0x0000006d00007202 */ /* 0x000fe20000000f00 */
[----:B------:R-:W-:Y:S01]  /*8e00*/  FADD.FTZ R163, R163, R182 ;  /* 0x000000b6a3a37221 */ /* 0x000fe20000010000 */
[----:B------:R-:W-:Y:S01]  /*8e10*/  MOV R2, R110 ;  /* 0x0000006e00027202 */ /* 0x000fe20000000f00 */
[----:B------:R-:W-:-:S02]  /*8e20*/  FADD.FTZ R169, R169, R176 ;  /* 0x000000b0a9a97221 */ /* 0x000fc40000010000 */
[----:B------:R-:W-:Y:S01]  /*8e30*/  HMMA.16816.F32 R96, R68, R88, R4 ;  /* 0x000000584460723c */ /* 0x000fe20000001804 */
[----:B------:R-:W-:Y:S01]  /*8e40*/  LDSM.16.MT88.4 R4, [R140+0xb000] ;  /* 0x00b000008c04783b */ /* 0x000fe20000004200 */
[----:B------:R-:W-:Y:S01]  /*8e50*/  FADD.FTZ R180, R180, R163 ;  /* 0x000000a3b4b47221 */ /* 0x000fe20000010000 */
[----:B------:R-:W-:-:S03]  /*8e60*/  FADD.FTZ R164, R164, R169 ;  /* 0x000000a9a4a47221 */ /* 0x000fc60000010000 */
[----:B------:R-:W-:Y:S01]  /*8e70*/  HMMA.16816.F32 R88, R68, R90, R8 ;  /* 0x0000005a4458723c */ /* 0x000fe20000001808 */
[----:B------:R-:W3:Y:S01]  /*8e80*/  LDSM.16.MT88.4 R8, [R136+0x9000] ;  /* 0x009000008808783b */ /* 0x000ee20000004200 */
[----:B------:R-:W-:Y:S01]  /*8e90*/  FADD.FTZ R171, R171, R180 ;  /* 0x000000b4abab7221 */ /* 0x000fe20000010000 */
[----:B------:R-:W-:-:S03]  /*8ea0*/  FADD.FTZ R119, R119, R164 ;  /* 0x000000a477777221 */ /* 0x000fc60000010000 */
[----:B-1----:R-:W-:Y:S01]  /*8eb0*/  HMMA.16816.F32 R20, R68, R76, R20 ;  /* 0x0000004c4414723c */ /* 0x002fe20000001814 */
[----:B------:R-:W-:Y:S01]  /*8ec0*/  FADD.FTZ R174, R174, R171 ;  /* 0x000000abaeae7221 */ /* 0x000fe20000010000 */
[----:B------:R-:W-:-:S03]  /*8ed0*/  FADD.FTZ R178, R178, R119 ;  /* 0x00000077b2b27221 */ /* 0x000fc60000010000 */
[----:B------:R-:W-:Y:S01]  /*8ee0*/  FADD.FTZ R167, R177, R174 ;  /* 0x000000aeb1a77221 */ /* 0x000fe20000010000 */
[----:B------:R-:W-:Y:S01]  /*8ef0*/  HMMA.16816.F32 R24, R68, R78, R24 ;  /* 0x0000004e4418723c */ /* 0x000fe20000001818 */
[----:B------:R-:W1:Y:S01]  /*8f00*/  LDSM.16.MT88.4 R76, [R138+0xb000] ;  /* 0x00b000008a4c783b */ /* 0x000e620000004200 */
[----:B------:R-:W-:Y:S01]  /*8f10*/  FADD.FTZ R115, R115, R178 ;  /* 0x000000b273737221 */ /* 0x000fe20000010000 */
[----:B------:R-:W-:-:S03]  /*8f20*/  FADD.FTZ R167, R120, R167 ;  /* 0x000000a778a77221 */ /* 0x000fc60000010000 */
[----:B--2---:R-:W-:Y:S01]  /*8f30*/  HMMA.16816.F32 R12, R68, R72, R12 ;  /* 0x00000048440c723c */ /* 0x004fe2000000180c */
[----:B------:R-:W-:-:S05]  /*8f40*/  FADD.FTZ R170, R184, R115 ;  /* 0x00000073b8aa7221 */ /* 0x000fca0000010000 */
[C---:B------:R-:W-:Y:S06]  /*8f50*/  HMMA.16816.F32 R16, R68.reuse, R74, R16 ;  /* 0x0000004a4410723c */ /* 0x040fec0000001810 */
[C---:B------:R-:W-:Y:S01]  /*8f60*/  HMMA.16816.F32 R92, R68.reuse, R80, R52 ;  /* 0x00000050445c723c */ /* 0x040fe20000001834 */
[----:B------:R-:W2:Y:S05]  /*8f70*/  LDSM.16.MT88.4 R52, [R137+0x9800] ;  /* 0x009800008934783b */ /* 0x000eaa0000004200 */
[C---:B------:R-:W-:Y:S01]  /*8f80*/  HMMA.16816.F32 R84, R68.reuse, R100, R60 ;  /* 0x000000644454723c */ /* 0x040fe2000000183c */
[----:B------:R-:W-:Y:S05]  /*8f90*/  LDSM.16.MT88.4 R60, [R136+0x9800] ;  /* 0x00980000883c783b */ /* 0x000fea0000004200 */
[C---:B---3--:R-:W-:Y:S06]  /*8fa0*/  HMMA.16816.F32 R28, R68.reuse, R8, R28 ;  /* 0x00000008441c723c */ /* 0x048fec000000181c */
[C---:B------:R-:W-:Y:S06]  /*8fb0*/  HMMA.16816.F32 R32, R68.reuse, R10, R32 ;  /* 0x0000000a4420723c */ /* 0x040fec0000001820 */
[C---:B------:R-:W-:Y:S01]  /*8fc0*/  HMMA.16816.F32 R8, R68.reuse, R4, R36 ;  /* 0x000000044408723c */ /* 0x040fe20000001824 */
[----:B------:R-:W3:Y:S05]  /*8fd0*/  LDSM.16.MT88.4 R36, [R140+0x9800] ;  /* 0x009800008c24783b */ /* 0x000eea0000004200 */
[C---:B-1----:R-:W-:Y:S01]  /*8fe0*/  HMMA.16816.F32 R72, R68.reuse, R76, R44 ;  /* 0x0000004c4448723c */ /* 0x042fe2000000182c */
[----:B------:R-:W1:Y:S05]  /*8ff0*/  LDSM.16.MT88.4 R44, [R138+0x9800] ;  /* 0x009800008a2c783b */ /* 0x000e6a0000004200 */
[C---:B------:R-:W-:Y:S06]  /*9000*/  HMMA.16816.F32 R4, R68.reuse, R6, R40 ;  /* 0x000000064404723c */ /* 0x040fec0000001828 */
[C---:B------:R-:W-:Y:S06]  /*9010*/  HMMA.16816.F32 R76, R68.reuse, R78, R48 ;  /* 0x0000004e444c723c */ /* 0x040fec0000001830 */
[C---:B------:R-:W-:Y:S06]  /*9020*/  HMMA.16816.F32 R80, R68.reuse, R82, R56 ;  /* 0x000000524450723c */ /* 0x040fec0000001838 */
[----:B------:R-:W-:Y:S01]  /*9030*/  HMMA.16816.F32 R100, R68, R102, R64 ;  /* 0x000000664464723c */ /* 0x000fe20000001840 */
[----:B------:R-:W4:Y:S05]  /*9040*/  LDSM.16.MT88.4 R68, [R140+0xb800] ;  /* 0x00b800008c44783b */ /* 0x000f2a0000004200 */
[C---:B--2---:R-:W-:Y:S06]  /*9050*/  HMMA.16816.F32 R48, R104.reuse, R52, R20 ;  /* 0x000000346830723c */ /* 0x044fec0000001814 */
[C---:B---3--:R-:W-:Y:S06]  /*9060*/  HMMA.16816.F32 R96, R104.reuse, R36, R96 ;  /* 0x000000246860723c */ /* 0x048fec0000001860 */
[C---:B------:R-:W-:Y:S01]  /*9070*/  HMMA.16816.F32 R36, R104.reuse, R38, R88 ;  /* 0x000000266824723c */ /* 0x040fe20000001858 */
[----:B------:R-:W2:Y:S05]  /*9080*/  LDSM.16.MT88.4 R88, [R136+0xb800] ;  /* 0x00b800008858783b */ /* 0x000eaa0000004200 */
[C---:B-1----:R-:W-:Y:S01]  /*9090*/  HMMA.16816.F32 R40, R104.reuse, R44, R12 ;  /* 0x0000002c6828723c */ /* 0x042fe2000000180c */
[----:B------:R-:W1:Y:S05]  /*90a0*/  LDSM.16.MT88.4 R12, [R138+0xb800] ;  /* 0x00b800008a0c783b */ /* 0x000e6a0000004200 */
[C---:B------:R-:W-:Y:S06]  /*90b0*/  HMMA.16816.F32 R56, R104.reuse, R60, R28 ;  /* 0x0000003c6838723c */ /* 0x040fec000000181c */
[C---:B------:R-:W-:Y:S06]  /*90c0*/  HMMA.16816.F32 R44, R104.reuse, R46, R16 ;  /* 0x0000002e682c723c */ /* 0x040fec0000001810 */
[C---:B----4-:R-:W-:Y:S01]  /*90d0*/  HMMA.16816.F32 R64, R104.reuse, R68, R8 ;  /* 0x000000446840723c */ /* 0x050fe20000001808 */
[----:B------:R-:W3:Y:S05]  /*90e0*/  LDSM.16.MT88.4 R8, [R137+0xb800] ;  /* 0x00b800008908783b */ /* 0x000eea0000004200 */
[C---:B------:R-:W-:Y:S06]  /*90f0*/  HMMA.16816.F32 R52, R104.reuse, R54, R24 ;  /* 0x000000366834723c */ /* 0x040fec0000001818 */
[C---:B------:R-:W-:Y:S06]  /*9100*/  HMMA.16816.F32 R60, R104.reuse, R62, R32 ;  /* 0x0000003e683c723c */ /* 0x040fec0000001820 */
[C---:B--2---:R-:W-:Y:S06]  /*9110*/  HMMA.16816.F32 R84, R104.reuse, R88, R84 ;  /* 0x000000586854723c */ /* 0x044fec0000001854 */
[C---:B------:R-:W-:Y:S06]  /*9120*/  HMMA.16816.F32 R68, R104.reuse, R70, R4 ;  /* 0x000000466844723c */ /* 0x040fec0000001804 */
[C---:B-1----:R-:W-:Y:S06]  /*9130*/  HMMA.16816.F32 R72, R104.reuse, R12, R72 ;  /* 0x0000000c6848723c */ /* 0x042fec0000001848 */
[C---:B------:R-:W-:Y:S06]  /*9140*/  HMMA.16816.F32 R76, R104.reuse, R14, R76 ;  /* 0x0000000e684c723c */ /* 0x040fec000000184c */
[C---:B---3--:R-:W-:Y:S06]  /*9150*/  HMMA.16816.F32 R92, R104.reuse, R8, R92 ;  /* 0x00000008685c723c */ /* 0x048fec000000185c */
[C---:B------:R-:W-:Y:S06]  /*9160*/  HMMA.16816.F32 R80, R104.reuse, R10, R80 ;  /* 0x0000000a6850723c */ /* 0x040fec0000001850 */
[----:B------:R-:W-:-:S15]  /*9170*/  HMMA.16816.F32 R88, R104, R90, R100 ;  /* 0x0000005a6858723c */ /* 0x000fde0000001864 */
[----:B------:R-:W-:-:S09]  /*9180*/  NOP ;  /* 0x0000000000007918 */ /* 0x000fd20000000000 */
.L_x_5998:
        /* <DEDUP_REMOVED lines=9> */
.L_x_6010:
[----:B------:R-:W-:Y:S04]  /*9220*/  DEPBAR.LE SB0, 0x0 ;  /* 0x000080000000791a */ /* 0x000fe80000000000 */
[----:B------:R-:W-:Y:S01]  /*9230*/  BAR.SYNC.DEFER_BLOCKING 0x0 ;  /* 0x0000000000007b1d */ /* 0x000fe20000010000 */
[----:B------:R-:W-:Y:S01]  /*9240*/  ISETP.GE.AND P4, PT, R156, UR5, PT ;  /* 0x000000059c007c0c */ /* 0x000fe2000bf86270 */
[----:B------:R-:W-:Y:S01]  /*9250*/  VIADD R153, R153, 0xffffffff ;  /* 0xffffffff99997836 */ /* 0x000fe20000000000 */
[----:B------:R-:W-:Y:S01]  /*9260*/  ISETP.GE.AND P3, PT, R155, UR5, PT ;  /* 0x000000059b007c0c */ /* 0x000fe2000bf66270 */
[----:B------:R-:W-:Y:S01]  /*9270*/  IMAD.MOV.U32 R0, RZ, RZ, R164 ;  /* 0x000000ffff007224 */ /* 0x000fe200078e00a4 */
[----:B------:R-:W-:Y:S01]  /*9280*/  MOV R8, R165 ;  /* 0x000000a500087202 */ /* 0x000fe20000000f00 */
[----:B------:R-:W-:Y:S10]  /*9290*/  @!P0 BRA `(.L_x_6007) ;  /* 0x0000000000f48947 */ /* 0x000ff40003800000 */
[----:B------:R-:W1:Y:S01]  /*92a0*/  LDC R0, c[0x0][0x380] ;  /* 0x0000e000ff007b82 */ /* 0x000e620000000800 */
[----:B------:R-:W-:Y:S05]  /*92b0*/  SHF.L.U32 R5, R153, 0x6, RZ ;  /* 0x0000000699057819 */ /* 0x000fea00000006ff */
        /* <DEDUP_REMOVED lines=30> */
[----:B------:R-:W1:Y:S01]  /*94a0*/  LDC.64 R6, c[0x0][0x250] ;  /* 0x00009400ff067b82 */ /* 0x000e620000000a00 */
        /* <DEDUP_REMOVED lines=28> */
.L_x_6007:
        /* <DEDUP_REMOVED lines=65> */
[----:B------:R-:W0:Y:S04]  /*9a80*/  LDGDEPBAR ;  /* 0x00000000000079af */ /* 0x000e280000000000 */
[----:B------:R-:W5:Y:S01]  /*9a90*/  LDSM.16.M88.4 R120, [R145+0x5800] ;  /* 0x005800009178783b */ /* 0x000f620000000200 */
[----:B-1----:R-:W-:Y:S03]  /*9aa0*/  IMAD.MOV.U32 R172, RZ, RZ, R102 ;  /* 0x000000ffffac7224 */ /* 0x002fe600078e0066 */
[----:B------:R-:W-:Y:S01]  /*9ab0*/  LDSM.16.M88.4 R124, [R134] ;  /* 0x00000000867c783b */ /* 0x000fe20000000200 */
[----:B------:R-:W-:Y:S01]  /*9ac0*/  IMAD.MOV.U32 R173, RZ, RZ, R103 ;  /* 0x000000ffffad7224 */ /* 0x000fe200078e0067 */
[C---:B--2---:R-:W-:Y:S06]  /*9ad0*/  HMMA.16816.F32 R4, R104.reuse, R108, RZ ;  /* 0x0000006c6804723c */ /* 0x044fec00000018ff */
[C---:B------:R-:W-:Y:S01]  /*9ae0*/  HMMA.16816.F32 R8, R104.reuse, R110, RZ ;  /* 0x0000006e6808723c */ /* 0x040fe200000018ff */
[----:B------:R-:W-:Y:S05]  /*9af0*/  LDSM.16.M88.4 R108, [R144] ;  /* 0x00000000906c783b */ /* 0x000fea0000000200 */
[C---:B---3--:R-:W-:Y:S06]  /*9b00*/  HMMA.16816.F32 R12, R104.reuse, R112, RZ ;  /* 0x00000070680c723c */ /* 0x048fec00000018ff */
[C---:B------:R-:W-:Y:S01]  /*9b10*/  HMMA.16816.F32 R16, R104.reuse, R114, RZ ;  /* 0x000000726810723c */ /* 0x040fe200000018ff */
[----:B------:R-:W1:Y:S05]  /*9b20*/  LDSM.16.M88.4 R112, [R143] ;  /* 0x000000008f70783b */ /* 0x000e6a0000000200 */
[C---:B----4-:R-:W-:Y:S06]  /*9b30*/  HMMA.16816.F32 R20, R104.reuse, R116, RZ ;  /* 0x000000746814723c */ /* 0x050fec00000018ff */
[C---:B------:R-:W-:Y:S01]  /*9b40*/  HMMA.16816.F32 R24, R104.reuse, R118, RZ ;  /* 0x000000766818723c */ /* 0x040fe200000018ff */
[----:B------:R-:W2:Y:S05]  /*9b50*/  LDSM.16.M88.4 R116, [R135] ;  /* 0x000000008774783b */ /* 0x000eaa0000000200 */
[C---:B-----5:R-:W-:Y:S06]  /*9b60*/  HMMA.16816.F32 R28, R104.reuse, R120, RZ ;  /* 0x00000078681c723c */ /* 0x060fec00000018ff */
[----:B------:R-:W-:Y:S01]  /*9b70*/  HMMA.16816.F32 R32, R104, R122, RZ ;  /* 0x0000007a6820723c */ /* 0x000fe200000018ff */
[----:B------:R-:W3:Y:S04]  /*9b80*/  LDSM.16.M88.4 R104, [R133] ;  /* 0x000000008568783b */ /* 0x000ee80000000200 */
[----:B------:R-:W-:Y:S01]  /*9b90*/  LDSM.16.M88.4 R120, [R139+0x4800] ;  /* 0x004800008b78783b */ /* 0x000fe20000000200 */
[C---:B-1----:R-:W-:Y:S06]  /*9ba0*/  HMMA.16816.F32 R4, R108.reuse, R112, R4 ;  /* 0x000000706c04723c */ /* 0x042fec0000001804 */
[C---:B------:R-:W-:Y:S01]  /*9bb0*/  HMMA.16816.F32 R8, R108.reuse, R114, R8 ;  /* 0x000000726c08723c */ /* 0x040fe20000001808 */
[----:B------:R-:W-:Y:S05]  /*9bc0*/  LDSM.16.M88.4 R112, [R142] ;  /* 0x000000008e70783b */ /* 0x000fea0000000200 */
[C---:B--2---:R-:W-:Y:S06]  /*9bd0*/  HMMA.16816.F32 R12, R108.reuse, R116, R12 ;  /* 0x000000746c0c723c */ /* 0x044fec000000180c */
[C---:B------:R-:W-:Y:S01]  /*9be0*/  HMMA.16816.F32 R16, R108.reuse, R118, R16 ;  /* 0x000000766c10723c */ /* 0x040fe20000001810 */
[----:B------:R-:W1:Y:S05]  /*9bf0*/  LDSM.16.M88.4 R116, [R139+0x4000] ;  /* 0x004000008b74783b */ /* 0x000e6a0000000200 */
[C---:B------:R-:W-:Y:S06]  /*9c00*/  HMMA.16816.F32 R20, R108.reuse, R124, R20 ;  /* 0x0000007c6c14723c */ /* 0x040fec0000001814 */
[C---:B------:R-:W-:Y:S06]  /*9c10*/  HMMA.16816.F32 R24, R108.reuse, R126, R24 ;  /* 0x0000007e6c18723c */ /* 0x040fec0000001818 */
[C---:B---3--:R-:W-:Y:S06]  /*9c20*/  HMMA.16816.F32 R28, R108.reuse, R104, R28 ;  /* 0x000000686c1c723c */ /* 0x048fec000000181c */
[----:B------:R-:W-:Y:S01]  /*9c30*/  HMMA.16816.F32 R32, R108, R106, R32 ;  /* 0x0000006a6c20723c */ /* 0x000fe20000001820 */
[----:B------:R-:W2:Y:S04]  /*9c40*/  LDSM.16.M88.4 R104, [R139+0x5000] ;  /* 0x005000008b68783b */ /* 0x000ea80000000200 */
[----:B------:R-:W3:Y:S01]  /*9c50*/  LDSM.16.M88.4 R108, [R139+0x5800] ;  /* 0x005800008b6c783b */ /* 0x000ee20000000200 */
[C---:B-1----:R-:W-:Y:S06]  /*9c60*/  HMMA.16816.F32 R4, R112.reuse, R116, R4 ;  /* 0x000000747004723c */ /* 0x042fec0000001804 */
[C---:B------:R-:W-:Y:S01]  /*9c70*/  HMMA.16816.F32 R8, R112.reuse, R118, R8 ;  /* 0x000000767008723c */ /* 0x040fe20000001808 */
[----:B------:R-:W-:Y:S05]  /*9c80*/  LDSM.16.M88.4 R116, [R132] ;  /* 0x000000008474783b */ /* 0x000fea0000000200 */
[C---:B------:R-:W-:Y:S06]  /*9c90*/  HMMA.16816.F32 R12, R112.reuse, R120, R12 ;  /* 0x00000078700c723c */ /* 0x040fec000000180c */
[C---:B------:R-:W-:Y:S01]  /*9ca0*/  HMMA.16816.F32 R16, R112.reuse, R122, R16 ;  /* 0x0000007a7010723c */ /* 0x040fe20000001810 */
[----:B------:R-:W-:Y:S05]  /*9cb0*/  LDSM.16.M88.4 R120, [R132+0x800] ;  /* 0x000800008478783b */ /* 0x000fea0000000200 */
[C---:B--2---:R-:W-:Y:S06]  /*9cc0*/  HMMA.16816.F32 R20, R112.reuse, R104, R20 ;  /* 0x000000687014723c */ /* 0x044fec0000001814 */
[C---:B------:R-:W-:Y:S01]  /*9cd0*/  HMMA.16816.F32 R24, R112.reuse, R106, R24 ;  /* 0x0000006a7018723c */ /* 0x040fe20000001818 */
[----:B------:R-:W1:Y:S05]  /*9ce0*/  LDSM.16.M88.4 R104, [R141] ;  /* 0x000000008d68783b */ /* 0x000e6a0000000200 */
[C---:B---3--:R-:W-:Y:S06]  /*9cf0*/  HMMA.16816.F32 R28, R112.reuse, R108, R28 ;  /* 0x0000006c701c723c */ /* 0x048fec000000181c */
[----:B------:R-:W-:Y:S01]  /*9d00*/  HMMA.16816.F32 R32, R112, R110, R32 ;  /* 0x0000006e7020723c */ /* 0x000fe20000001820 */
[----:B------:R-:W2:Y:S04]  /*9d10*/  LDSM.16.M88.4 R108, [R132+0x1000] ;  /* 0x00100000846c783b */ /* 0x000ea80000000200 */
        /* <DEDUP_REMOVED lines=25> */
[----:B------:R-:W2:Y:S04]  /*9eb0*/  LDSM.16.M88.4 R108, [R129] ;  /* 0x00000000816c783b */ /* 0x000ea80000000200 */
[----:B------:R-:W3:Y:S01]  /*9ec0*/  LDSM.16.M88.4 R112, [R128] ;  /* 0x000000008070783b */ /* 0x000ee20000000200 */
        /* <DEDUP_REMOVED lines=26> */
[----:B------:R-:W-:Y:S04]  /*a070*/  DEPBAR.LE SB0, 0x0 ;  /* 0x000080000000791a */ /* 0x000fe80000000000 */
[----:B------:R-:W-:Y:S01]  /*a080*/  BAR.SYNC.DEFER_BLOCKING 0x0 ;  /* 0x0000000000007b1d */ /* 0x000fe20000010000 */
[C---:B-1----:R-:W-:Y:S06]  /*a090*/  HMMA.16816.F32 R4, R104.reuse, R116, R4 ;  /* 0x000000746804723c */ /* 0x042fec0000001804 */
[C---:B------:R-:W-:Y:S06]  /*a0a0*/  HMMA.16816.F32 R8, R104.reuse, R118, R8 ;  /* 0x000000766808723c */ /* 0x040fec0000001808 */
[C---:B------:R-:W-:Y:S06]  /*a0b0*/  HMMA.16816.F32 R12, R104.reuse, R120, R12 ;  /* 0x00000078680c723c */ /* 0x040fec000000180c */
        /* <DEDUP_REMOVED lines=12> */
[----:B------:R-:W-:Y:S04]  /*a180*/  SHF.L.U32 R103, R153, 0x6, RZ ;  /* 0x0000000699677819 */ /* 0x000fe800000006ff */
        /* <DEDUP_REMOVED lines=37> */
[----:B------:R-:W-:Y:S01]  /*a3e0*/  SEL R109, R109, R106, !P5 ;  /* 0x0000006a6d6d7207 */ /* 0x000fe20006800000 */
[----:B------:R-:W1:Y:S01]  /*a3f0*/  LDC.64 R104, c[0x0][0x248] ;  /* 0x00009200ff687b82 */ /* 0x000e620000000a00 */
        /* <DEDUP_REMOVED lines=20> */
.L_x_6009:
[----:B------:R1:W-:Y:S01]  /*a540*/  @P4 STS.128 [R154+0x4000], RZ ;  /* 0x004000ff9a004388 */ /* 0x0003e20000000c00 */
[----:B------:R-:W-:Y:S02]  /*a550*/  LEA R116, P2, R106, R168, 0x1 ;  /* 0x000000a86a747211 */ /* 0x000fe400078408ff */
[----:B------:R-:W-:Y:S02]  /*a560*/  IADD3 R103, P1, R150, R106, RZ ;  /* 0x0000006a96677210 */ /* 0x000fe40007f3e0ff */
[--C-:B------:R-:W-:Y:S02]  /*a570*/  LEA.HI.X R117, R106, R166, R105.reuse, 0x1, P2 ;  /* 0x000000a66a757211 */ /* 0x100fe400010f0c69 */
[-C--:B------:R-:W-:Y:S01]  /*a580*/  @!P4 LEA R114, P5, R103, R168.reuse, 0x1 ;  /* 0x000000a86772c211 */ /* 0x080fe200078a08ff */
[----:B------:R-:W-:Y:S01]  /*a590*/  IMAD.X R107, R149, 0x1, R105, P1 ;  /* 0x00000001956b7824 */ /* 0x000fe200008e0669 */
[C---:B------:R-:W-:Y:S01]  /*a5a0*/  @!P3 LEA R110, P1, R103.reuse, R168, 0x1 ;  /* 0x000000a8676eb211 */ /* 0x040fe200078208ff */
[----:B------:R-:W-:Y:S01]  /*a5b0*/  @!PT LDS RZ, [RZ] ;  /* 0x00000000fffff984 */ /* 0x000fe20000000800 */
[----:B------:R-:W-:Y:S01]  /*a5c0*/  @!PT LDS RZ, [RZ] ;  /* 0x00000000fffff984 */ /* 0x000fe20000000800 */
[----:B------:R-:W-:Y:S01]  /*a5d0*/  @!PT LDS RZ, [RZ] ;  /* 0x00000000fffff984 */ /* 0x000fe20000000800 */
[----:B------:R1:W-:Y:S01]  /*a5e0*/  @!P4 LDGSTS.E.BYPASS.LTC128B.128 [R154+0x4000], desc[UR10][R116.64] ;  /* 0x04000000749acfae */ /* 0x0003e2000b901d4a */
[C---:B------:R-:W-:Y:S02]  /*a5f0*/  IADD3 R109, P2, R150.reuse, R103, RZ ;  /* 0x00000067966d7210 */ /* 0x040fe40007f5e0ff */
[CCC-:B------:R-:W-:Y:S01]  /*a600*/  @!P4 LEA.HI.X R115, R103.reuse, R166.reuse, R107.reuse, 0x1, P5 ;  /* 0x000000a66773c211 */ /* 0x1c0fe200028f0c6b */
[----:B------:R1:W-:Y:S01]  /*a610*/  @P3 STS.128 [R154+0x6000], RZ ;  /* 0x006000ff9a003388 */ /* 0x0003e20000000c00 */
[--C-:B------:R-:W-:Y:S01]  /*a620*/  @!P3 LEA.HI.X R111, R103, R166, R107.reuse, 0x1, P1 ;  /* 0x000000a6676fb211 */ /* 0x100fe200008f0c6b */
[----:B------:R-:W-:Y:S01]  /*a630*/  IMAD.X R107, R149, 0x1, R107, P2 ;  /* 0x00000001956b7824 */ /* 0x000fe200010e066b */
[CC--:B------:R-:W-:Y:S01]  /*a640*/  @!P4 LEA R112, P6, R109.reuse, R168.reuse, 0x1 ;  /* 0x000000a86d70c211 */ /* 0x0c0fe200078c08ff */
[----:B------:R-:W-:Y:S01]  /*a650*/  @!PT LDS RZ, [RZ] ;  /* 0x00000000fffff984 */ /* 0x000fe20000000800 */
[----:B------:R-:W-:Y:S01]  /*a660*/  @!PT LDS RZ, [RZ] ;  /* 0x00000000fffff984 */ /* 0x000fe20000000800 */
[----:B------:R-:W-:Y:S01]  /*a670*/  @!PT LDS RZ, [RZ] ;  /* 0x00000000fffff984 */ /* 0x000fe20000000800 */
[----:B------:R1:W-:Y:S01]  /*a680*/  @!P3 LDGSTS.E.BYPASS.LTC128B.128 [R154+0x6000], desc[UR10][R116.64+0x80] ;  /* 0x06000080749abfae */ /* 0x0003e2000b901d4a */
[C---:B------:R-:W-:Y:S02]  /*a690*/  @!P3 LEA R106, P2, R109.reuse, R168, 0x1 ;  /* 0x000000a86d6ab211 */ /* 0x040fe400078408ff */
[--C-:B------:R-:W-:Y:S01]  /*a6a0*/  @!P4 LEA.HI.X R113, R109, R166, R107.reuse, 0x1, P6 ;  /* 0x000000a66d71c211 */ /* 0x100fe200030f0c6b */
[----:B------:R1:W-:Y:S01]  /*a6b0*/  @P4 STS.128 [R154+0x4800], RZ ;  /* 0x004800ff9a004388 */ /* 0x0003e20000000c00 */
[----:B------:R-:W-:Y:S03]  /*a6c0*/  IADD3 R105, P1, R150, R109, RZ ;  /* 0x0000006d96697210 */ /* 0x000fe60007f3e0ff */
[----:B------:R-:W-:Y:S01]  /*a6d0*/  @!PT LDS RZ, [RZ] ;  /* 0x00000000fffff984 */ /* 0x000fe20000000800 */
[----:B------:R-:W-:Y:S01]  /*a6e0*/  @!PT LDS RZ, [RZ] ;  /* 0x00000000fffff984 */ /* 0x000fe20000000800 */
[----:B------:R-:W-:Y:S01]  /*a6f0*/  @!PT LDS RZ, [RZ] ;  /* 0x00000000fffff984 */ /* 0x000fe20000000800 */
[----:B------:R1:W-:Y:S01]  /*a700*/  @!P4 LDGSTS.E.BYPASS.LTC128B.128 [R154+0x4800], desc[UR10][R114.64] ;  /* 0x04800000729acfae */ /* 0x0003e2000b901d4a */
[----:B------:R-:W-:Y:S01]  /*a710*/  @!P4 LEA R108, P5, R105, R168, 0x1 ;  /* 0x000000a8696cc211 */ /* 0x000fe200078a08ff */
[--C-:B------:R-:W-:Y:S01]  /*a720*/  IMAD.X R103, R149, 0x1, R107.reuse, P1 ;  /* 0x0000000195677824 */ /* 0x100fe200008e066b */
[----:B------:R-:W-:Y:S01]  /*a730*/  @!P3 LEA.HI.X R107, R109, R166, R107, 0x1, P2 ;  /* 0x000000a66d6bb211 */ /* 0x000fe200010f0c6b */
[----:B------:R1:W-:Y:S01]  /*a740*/  @P3 STS.128 [R154+0x6800], RZ ;  /* 0x006800ff9a003388 */ /* 0x0003e20000000c00 */
[C---:B------:R-:W-:Y:S01]  /*a750*/  @!P3 LEA R102, P1, R105.reuse, R168, 0x1 ;  /* 0x000000a86966b211 */ /* 0x040fe200078208ff */
[----:B------:R-:W-:Y:S01]  /*a760*/  IMAD.MOV.U32 R168, RZ, RZ, R116 ;  /* 0x000000ffffa87224 */ /* 0x000fe200078e0074 */
        /* <DEDUP_REMOVED lines=28> */
.L_x_6008:
        /* <DEDUP_REMOVED lines=105> */
[----:B------:R-:W2:Y:S01]  /*afc0*/  MUFU.EX2 R5, R5 ;  /* 0x0000000500057308 */ /* 0x000ea20000000800 */
        /* <DEDUP_REMOVED lines=16> */
[----:B--2---:R-:W-:Y:S01]  /*b0d0*/  F2FP.F16.F32.PACK_AB R98, R5, R102 ;  /* 0x000000660562723e */ /* 0x004fe200000000ff */
[--C-:B------:R-:W-:Y:S01]  /*b0e0*/  FFMA.FTZ R121, R14, UR4, -R120.reuse ;  /* 0x000000040e797c23 */ /* 0x100fe20008010878 */
[--C-:B------:R-:W-:Y:S01]  /*b0f0*/  FFMA.FTZ R122, R15, UR4, -R120.reuse ;  /* 0x000000040f7a7c23 */ /* 0x100fe20008010878 */
        /* <DEDUP_REMOVED lines=11> */
[--C-:B------:R-:W-:Y:S01]  /*b1b0*/  FFMA.FTZ R127, R30, UR4, -R120.reuse ;  /* 0x000000041e7f7c23 */ /* 0x100fe20008010878 */
[--C-:B------:R-:W-:Y:S01]  /*b1c0*/  FFMA.FTZ R174, R31, UR4, -R120.reuse ;  /* 0x000000041fae7c23 */ /* 0x100fe20008010878 */
[----:B---3--:R-:W-:Y:S01]  /*b1d0*/  F2FP.F16.F32.PACK_AB R99, R6, R7 ;  /* 0x000000070663723e */ /* 0x008fe200000000ff */
[--C-:B------:R-:W-:Y:S01]  /*b1e0*/  FFMA.FTZ R171, R34, UR4, -R120.reuse ;  /* 0x0000000422ab7c23 */ /* 0x100fe20008010878 */
[----:B------:R-:W-:Y:S01]  /*b1f0*/  FFMA.FTZ R169, R32, UR4, -R119 ;  /* 0x0000000420a97c23 */ /* 0x000fe20008010877 */
[--C-:B------:R-:W-:Y:S01]  /*b200*/  FFMA.FTZ R123, R22, UR4, -R120.reuse ;  /* 0x00000004167b7c23 */ /* 0x100fe20008010878 */
[----:B------:R-:W-:Y:S01]  /*b210*/  FFMA.FTZ R124, R23, UR4, -R120 ;  /* 0x00000004177c7c23 */ /* 0x000fe20008010878 */
[----:B------:R-:W-:Y:S01]  /*b220*/  MUFU.EX2 R125, R125 ;  /* 0x0000007d007d7308 */ /* 0x000fe20000000800 */
[----:B------:R-:W-:Y:S01]  /*b230*/  FFMA.FTZ R117, R100, R167, R117 ;  /* 0x000000a764757223 */ /* 0x000fe20000010075 */
[C---:B------:R-:W-:Y:S05]  /*b240*/  HMMA.16816.F32 R8, R96.reuse, R104, R8 ;  /* 0x000000686008723c */ /* 0x040fea0000001808 */
[----:B------:R-:W-:Y:S01]  /*b250*/  ISETP.GT.AND P1, PT, R153, R148, PT ;  /* 0x000000949900720c */ /* 0x000fe20003f24270 */
[C---:B------:R-:W-:Y:S01]  /*b260*/  HMMA.16816.F32 R36, R96.reuse, R106, R36 ;  /* 0x0000006a6024723c */ /* 0x040fe20000001824 */
[----:B------:R-:W2:Y:S01]  /*b270*/  LDSM.16.MT88.4 R104, [R136+0x8000] ;  /* 0x008000008868783b */ /* 0x000ea20000004200 */
[----:B------:R-:W-:Y:S03]  /*b280*/  MUFU.EX2 R123, R123 ;  /* 0x0000007b007b7308 */ /* 0x000fe60000000800 */
[----:B------:R-:W-:Y:S01]  /*b290*/  FFMA.FTZ R118, R3, R170, R118 ;  /* 0x000000aa03767223 */ /* 0x000fe20000010076 */
[C---:B-1----:R-:W-:Y:S06]  /*b2a0*/  HMMA.16816.F32 R40, R96.reuse, R108, R40 ;  /* 0x0000006c6028723c */ /* 0x042fec0000001828 */
[----:B------:R-:W-:Y:S01]  /*b2b0*/  MUFU.EX2 R124, R124 ;  /* 0x0000007c007c7308 */ /* 0x000fe20000000800 */
[----:B------:R-:W-:Y:S01]  /*b2c0*/  FADD.FTZ R117, R103, R117 ;  /* 0x0000007567757221 */ /* 0x000fe20000010000 */
[C---:B------:R-:W-:Y:S01]  /*b2d0*/  HMMA.16816.F32 R44, R96.reuse, R110, R44 ;  /* 0x0000006e602c723c */ /* 0x040fe2000000182c */
[----:B------:R-:W1:Y:S02]  /*b2e0*/  LDSM.16.MT88.4 R108, [R140+0xa000] ;  /* 0x00a000008c6c783b */ /* 0x000e640000004200 */
[----:B------:R-:W-:Y:S03]  /*b2f0*/  FADD.FTZ R118, R116, R118 ;  /* 0x0000007674767221 */ /* 0x000fe60000010000 */
[C---:B------:R-:W-:Y:S02]  /*b300*/  HMMA.16816.F32 R48, R96.reuse, R112, R48 ;  /* 0x000000706030723c */ /* 0x040fe40000001830 */
[----:B------:R-:W-:Y:S03]  /*b310*/  MUFU.EX2 R126, R126 ;  /* 0x0000007e007e7308 */ /* 0x000fe60000000800 */
[----:B------:R-:W-:Y:S01]  /*b320*/  FADD.FTZ R102, R102, R117 ;  /* 0x0000007566667221 */ /* 0x000fe20000010000 */
[C---:B------:R-:W-:Y:S01]  /*b330*/  HMMA.16816.F32 R52, R96.reuse, R114, R52 ;  /* 0x000000726034723c */ /* 0x040fe20000001834 */
[----:B------:R-:W3:Y:S05]  /*b340*/  LDSM.16.MT88.4 R112, [R138+0xa000] ;  /* 0x00a000008a70783b */ /* 0x000eea0000004200 */
[----:B------:R-:W-:Y:S01]  /*b350*/  MUFU.EX2 R127, R127 ;  /* 0x0000007f007f7308 */ /* 0x000fe20000000800 */
[----:B------:R-:W-:Y:S01]  /*b360*/  FADD.FTZ R7, R7, R118 ;  /* 0x0000007607077221 */ /* 0x000fe20000010000 */
[----:B------:R-:W-:Y:S03]  /*b370*/  FADD.FTZ R5, R5, R102 ;  /* 0x0000006605057221 */ /* 0x000fe60000010000 */
[----:B------:R-:W-:Y:S05]  /*b380*/  MOV R101, R2 ;  /* 0x0000000200657202 */ /* 0x000fea0000000f00 */
[----:B------:R-:W-:Y:S01]  /*b390*/  MUFU.EX2 R174, R174 ;  /* 0x000000ae00ae7308 */ /* 0x000fe20000000800 */
[----:B------:R-:W-:Y:S01]  /*b3a0*/  FADD.FTZ R7, R6, R7 ;  /* 0x0000000706077221 */ /* 0x000fe20000010000 */
[C---:B--2---:R-:W-:Y:S08]  /*b3b0*/  HMMA.16816.F32 R56, R96.reuse, R104, R56 ;  /* 0x000000686038723c */ /* 0x044ff00000001838 */
[----:B------:R-:W-:Y:S01]  /*b3c0*/  MUFU.EX2 R169, R169 ;  /* 0x000000a900a97308 */ /* 0x000fe20000000800 */
[C---:B------:R-:W-:Y:S01]  /*b3d0*/  HMMA.16816.F32 R60, R96.reuse, R106, R60 ;  /* 0x0000006a603c723c */ /* 0x040fe2000000183c */
[----:B------:R-:W2:Y:S08]  /*b3e0*/  LDSM.16.MT88.4 R104, [R137+0xa000] ;  /* 0x00a000008968783b */ /* 0x000eb00000004200 */
[----:B------:R-:W-:Y:S01]  /*b3f0*/  MUFU.EX2 R171, R171 ;  /* 0x000000ab00ab7308 */ /* 0x000fe20000000800 */
[C---:B-1----:R-:W-:Y:S06]  /*b400*/  HMMA.16816.F32 R64, R96.reuse, R108, R64 ;  /* 0x0000006c6040723c */ /* 0x042fec0000001840 */
[C---:B------:R-:W-:Y:S01]  /*b410*/  HMMA.16816.F32 R68, R96.reuse, R110, R68 ;  /* 0x0000006e6044723c */ /* 0x040fe20000001844 */
[----:B------:R-:W1:Y:S05]  /*b420*/  LDSM.16.MT88.4 R108, [R136+0xa000] ;  /* 0x00a00000886c783b */ /* 0x000e6a0000004200 */
[C---:B---3--:R-:W-:Y:S06]  /*b430*/  HMMA.16816.F32 R72, R96.reuse, R112, R72 ;  /* 0x000000706048723c */ /* 0x048fec0000001848 */
[C---:B------:R-:W-:Y:S01]  /*b440*/  HMMA.16816.F32 R76, R96.reuse, R114, R76 ;  /* 0x00000072604c723c */ /* 0x040fe2000000184c */
[----:B------:R3:W-:Y:S04]  /*b450*/  MUFU.EX2 R114, R121 ;  /* 0x0000007900727308 */ /* 0x0007e80000000800 */
[--C-:B------:R-:W-:Y:S01]  /*b460*/  FFMA.FTZ R112, R12, UR4, -R119.reuse ;  /* 0x000000040c707c23 */ /* 0x100fe20008010877 */
[--C-:B------:R-:W-:Y:S01]  /*b470*/  FFMA.FTZ R113, R13, UR4, -R119.reuse ;  /* 0x000000040d717c23 */ /* 0x100fe20008010877 */
[C---:B------:R-:W-:Y:S01]  /*b480*/  FMUL.FTZ R12, R100.reuse, R92 ;  /* 0x0000005c640c7220 */ /* 0x040fe20000410000 */
[----:B------:R-:W-:Y:S03]  /*b490*/  FMUL.FTZ R13, R100, R93 ;  /* 0x0000005d640d7220 */ /* 0x000fe60000410000 */
[----:B------:R4:W-:Y:S01]  /*b4a0*/  MUFU.EX2 R115, R122 ;  /* 0x0000007a00737308 */ /* 0x0009e20000000800 */
[----:B------:R-:W5:Y:S03]  /*b4b0*/  LDSM.16.MT88.4 R92, [R140+0x8800] ;  /* 0x008800008c5c783b */ /* 0x000f660000004200 */
[C---:B--2---:R-:W-:Y:S06]  /*b4c0*/  HMMA.16816.F32 R12, R96.reuse, R104, R12 ;  /* 0x00000068600c723c */ /* 0x044fec000000180c */
[----:B------:R-:W-:Y:S01]  /*b4d0*/  MUFU.EX2 R112, R112 ;  /* 0x0000007000707308 */ /* 0x000fe20000000800 */
[--C-:B---3--:R-:W-:Y:S01]  /*b4e0*/  FFMA.FTZ R121, R16, UR4, -R119.reuse ;  /* 0x0000000410797c23 */ /* 0x108fe20008010877 */
[----:B------:R-:W-:Y:S01]  /*b4f0*/  FMUL.FTZ R16, R100, R88 ;  /* 0x0000005864107220 */ /* 0x000fe20000410000 */
[C---:B------:R-:W-:Y:S01]  /*b500*/  HMMA.16816.F32 R80, R96.reuse, R106, R80 ;  /* 0x0000006a6050723c */ /* 0x040fe20000001850 */
[----:B------:R-:W2:Y:S06]  /*b510*/  LDSM.16.MT88.4 R104, [R138+0x8800] ;  /* 0x008800008a68783b */ /* 0x000eac0000004200 */
[----:B------:R-:W3:Y:S01]  /*b520*/  MUFU.EX2 R113, R113 ;  /* 0x0000007100717308 */ /* 0x000ee20000000800 */
[--C-:B----4-:R-:W-:Y:S01]  /*b530*/  FFMA.FTZ R122, R18, UR4, -R120.reuse ;  /* 0x00000004127a7c23 */ /* 0x110fe20008010878 */
[C---:B-1----:R-:W-:Y:S08]  /*b540*/  HMMA.16816.F32 R84, R96.reuse, R108, R84 ;  /* 0x0000006c6054723c */ /* 0x042ff00000001854 */
[----:B------:R-:W-:Y:S03]  /*b550*/  MUFU.EX2 R121, R121 ;  /* 0x0000007900797308 */ /* 0x000fe60000000800 */
[----:B------:R-:W-:Y:S01]  /*b560*/  FMUL.FTZ R18, R3, R90 ;  /* 0x0000005a03127220 */ /* 0x000fe20000410000 */
[----:B------:R-:W-:Y:S01]  /*b570*/  FFMA.FTZ R108, R17, UR4, -R119 ;  /* 0x00000004116c7c23 */ /* 0x000fe20008010877 */
[----:B------:R-:W-:Y:S01]  /*b580*/  FFMA.FTZ R109, R19, UR4, -R120 ;  /* 0x00000004136d7c23 */ /* 0x000fe20008010878 */
[----:B------:R-:W-:Y:S01]  /*b590*/  FMUL.FTZ R17, R100, R89 ;  /* 0x0000005964117220 */ /* 0x000fe20000410000 */
[----:B------:R-:W-:Y:S03]  /*b5a0*/  FMUL.FTZ R19, R3, R91 ;  /* 0x0000005b03137220 */ /* 0x000fe60000410000 */
[----:B------:R-:W1:Y:S01]  /*b5b0*/  MUFU.EX2 R108, R108 ;  /* 0x0000006c006c7308 */ /* 0x000e620000000800 */
[----:B---3--:R-:W-:Y:S01]  /*b5c0*/  F2FP.F16.F32.PACK_AB R88, R113, R112 ;  /* 0x000000707158723e */ /* 0x008fe200000000ff */
[----:B------:R-:W-:Y:S01]  /*b5d0*/  FADD.FTZ R112, R112, R5 ;  /* 0x0000000570707221 */ /* 0x000fe20000010000 */
[----:B------:R-:W-:Y:S01]  /*b5e0*/  F2FP.F16.F32.PACK_AB R89, R115, R114 ;  /* 0x000000727359723e */ /* 0x000fe200000000ff */
[----:B------:R-:W-:Y:S01]  /*b5f0*/  FADD.FTZ R114, R114, R7 ;  /* 0x0000000772727221 */ /* 0x000fe20000010000 */
[----:B------:R-:W-:Y:S01]  /*b600*/  MOV R3, R0 ;  /* 0x0000000000037202 */ /* 0x000fe20000000f00 */
[----:B------:R-:W-:Y:S01]  /*b610*/  HMMA.16816.F32 R16, R96, R110, R16 ;  /* 0x0000006e6010723c */ /* 0x000fe20000001810 */
[----:B------:R-:W3:Y:S03]  /*b620*/  LDSM.16.MT88.4 R96, [R137+0x8800] ;  /* 0x008800008960783b */ /* 0x000ee60000004200 */
[----:B------:R-:W-:Y:S01]  /*b630*/  MUFU.EX2 R122, R122 ;  /* 0x0000007a007a7308 */ /* 0x000fe20000000800 */
[----:B------:R-:W-:Y:S01]  /*b640*/  FADD.FTZ R112, R113, R112 ;  /* 0x0000007071707221 */ /* 0x000fe20000010000 */
[----:B------:R-:W-:Y:S01]  /*b650*/  FADD.FTZ R115, R115, R114 ;  /* 0x0000007273737221 */ /* 0x000fe20000010000 */
[--C-:B------:R-:W-:Y:S01]  /*b660*/  FFMA.FTZ R111, R20, UR4, -R119.reuse ;  /* 0x00000004146f7c23 */ /* 0x100fe20008010877 */
[----:B------:R-:W-:Y:S06]  /*b670*/  FFMA.FTZ R110, R21, UR4, -R119 ;  /* 0x00000004156e7c23 */ /* 0x000fec0008010877 */
[----:B------:R-:W4:Y:S01]  /*b680*/  MUFU.EX2 R109, R109 ;  /* 0x0000006d006d7308 */ /* 0x000f220000000800 */
[----:B-1----:R-:W-:Y:S01]  /*b690*/  F2FP.F16.F32.PACK_AB R90, R108, R121 ;  /* 0x000000796c5a723e */ /* 0x002fe200000000ff */
[----:B------:R-:W-:Y:S01]  /*b6a0*/  FADD.FTZ R121, R121, R112 ;  /* 0x0000007079797221 */ /* 0x000fe20000010000 */
[----:B------:R-:W-:Y:S03]  /*b6b0*/  F2FP.F16.F32.PACK_AB R21, R124, R123 ;  /* 0x0000007b7c15723e */ /* 0x000fe600000000ff */
[----:B------:R-:W-:Y:S04]  /*b6c0*/  FADD.FTZ R108, R108, R121 ;  /* 0x000000796c6c7221 */ /* 0x000fe80000010000 */
[----:B------:R-:W-:Y:S10]  /*b6d0*/  MUFU.EX2 R111, R111 ;  /* 0x0000006f006f7308 */ /* 0x000ff40000000800 */
[----:B------:R-:W1:Y:S01]  /*b6e0*/  MUFU.EX2 R110, R110 ;  /* 0x0000006e006e7308 */ /* 0x000e620000000800 */
[C---:B----4-:R-:W-:Y:S01]  /*b6f0*/  F2FP.F16.F32.PACK_AB R91, R109.reuse, R122 ;  /* 0x0000007a6d5b723e */ /* 0x050fe200000000ff */
[----:B------:R-:W-:Y:S04]  /*b700*/  FADD.FTZ R122, R122, R115 ;  /* 0x000000737a7a7221 */ /* 0x000fe80000010000 */
[----:B------:R-:W-:Y:S02]  /*b710*/  FADD.FTZ R122, R109, R122 ;  /* 0x0000007a6d7a7221 */ /* 0x000fe40000010000 */
[C---:B-----5:R-:W-:Y:S05]  /*b720*/  HMMA.16816.F32 R8, R88.reuse, R92, R8 ;  /* 0x0000005c5808723c */ /* 0x060fea0000001808 */
[----:B------:R-:W-:Y:S01]  /*b730*/  FADD.FTZ R123, R123, R122 ;  /* 0x0000007a7b7b7221 */ /* 0x000fe20000010000 */
[C---:B------:R-:W-:Y:S01]  /*b740*/  HMMA.16816.F32 R36, R88.reuse, R94, R36 ;  /* 0x0000005e5824723c */ /* 0x040fe20000001824 */
[----:B------:R-:W4:Y:S04]  /*b750*/  LDSM.16.MT88.4 R92, [R136+0x8800] ;  /* 0x00880000885c783b */ /* 0x000f280000004200 */
[C---:B-1----:R-:W-:Y:S01]  /*b760*/  F2FP.F16.F32.PACK_AB R20, R110.reuse, R111 ;  /* 0x0000006f6e14723e */ /* 0x042fe200000000ff */
[C---:B--2---:R-:W-:Y:S05]  /*b770*/  HMMA.16816.F32 R40, R88.reuse, R104, R40 ;  /* 0x000000685828723c */ /* 0x044fea0000001828 */
[----:B------:R-:W-:Y:S01]  /*b780*/  FADD.FTZ R111, R111, R108 ;  /* 0x0000006c6f6f7221 */ /* 0x000fe20000010000 */
[C---:B------:R-:W-:Y:S01]  /*b790*/  HMMA.16816.F32 R44, R88.reuse, R106, R44 ;  /* 0x0000006a582c723c */ /* 0x040fe2000000182c */
[----:B------:R-:W1:Y:S04]  /*b7a0*/  LDSM.16.MT88.4 R104, [R140+0xa800] ;  /* 0x00a800008c68783b */ /* 0x000e680000004200 */
[----:B------:R-:W-:Y:S01]  /*b7b0*/  FADD.FTZ R110, R110, R111 ;  /* 0x0000006f6e6e7221 */ /* 0x000fe20000010000 */
[C---:B---3--:R-:W-:Y:S05]  /*b7c0*/  HMMA.16816.F32 R48, R88.reuse, R96, R48 ;  /* 0x000000605830723c */ /* 0x048fea0000001830 */
        /* <DEDUP_REMOVED lines=9> */
[C---:B--2---:R-:W-:Y:S06]  /*b860*/  HMMA.16816.F32 R72, R88.reuse, R96, R72 ;  /* 0x000000605848723c */ /* 0x044fec0000001848 */
[C---:B------:R-:W-:Y:S01]  /*b870*/  HMMA.16816.F32 R76, R88.reuse, R98, R76 ;  /* 0x00000062584c723c */ /* 0x040fe2000000184c */
[----:B------:R-:W-:Y:S05]  /*b880*/  LDSM.16.MT88.4 R96, [R138+0x9000] ;  /* 0x009000008a60783b */ /* 0x000fea0000004200 */
[C---:B---3--:R-:W-:Y:S06]  /*b890*/  HMMA.16816.F32 R12, R88.reuse, R92, R12 ;  /* 0x0000005c580c723c */ /* 0x048fec000000180c */
[C---:B------:R-:W-:Y:S01]  /*b8a0*/  HMMA.16816.F32 R80, R88.reuse, R94, R80 ;  /* 0x0000005e5850723c */ /* 0x040fe20000001850 */
[----:B------:R-:W2:Y:S05]  /*b8b0*/  LDSM.16.MT88.4 R92, [R140+0x9000] ;  /* 0x009000008c5c783b */ /* 0x000eaa0000004200 */
[C---:B-1----:R-:W-:Y:S06]  /*b8c0*/  HMMA.16816.F32 R84, R88.reuse, R104, R84 ;  /* 0x000000685854723c */ /* 0x042fec0000001854 */
[----:B------:R-:W-:Y:S01]  /*b8d0*/  HMMA.16816.F32 R16, R88, R106, R16 ;  /* 0x0000006a5810723c */ /* 0x000fe20000001810 */
[----:B------:R-:W-:Y:S04]  /*b8e0*/  LDSM.16.MT88.4 R88, [R136+0x9000] ;  /* 0x009000008858783b */ /* 0x000fe80000004200 */
[--C-:B------:R-:W-:Y:S01]  /*b8f0*/  FFMA.FTZ R104, R25, UR4, -R119.reuse ;  /* 0x0000000419687c23 */ /* 0x100fe20008010877 */
[--C-:B------:R-:W-:Y:S01]  /*b900*/  FFMA.FTZ R105, R27, UR4, -R120.reuse ;  /* 0x000000041b697c23 */ /* 0x100fe20008010878 */
[--C-:B------:R-:W-:Y:S01]  /*b910*/  FFMA.FTZ R106, R28, UR4, -R119.reuse ;  /* 0x000000041c6a7c23 */ /* 0x100fe20008010877 */
[--C-:B------:R-:W-:Y:S01]  /*b920*/  FFMA.FTZ R107, R29, UR4, -R119.reuse ;  /* 0x000000041d6b7c23 */ /* 0x100fe20008010877 */
[----:B------:R-:W1:Y:S02]  /*b930*/  LDSM.16.MT88.4 R24, [R137+0x9000] ;  /* 0x009000008918783b */ /* 0x000e640000004200 */
[----:B------:R-:W3:Y:S01]  /*b940*/  MUFU.EX2 R104, R104 ;  /* 0x0000006800687308 */ /* 0x000ee20000000800 */
[----:B------:R-:W-:Y:S01]  /*b950*/  FFMA.FTZ R120, R35, UR4, -R120 ;  /* 0x0000000423787c23 */ /* 0x000fe20008010878 */
[----:B------:R-:W-:Y:S04]  /*b960*/  FFMA.FTZ R119, R33, UR4, -R119 ;  /* 0x0000000421777c23 */ /* 0x000fe80008010877 */
[----:B------:R-:W-:Y:S04]  /*b970*/  LDSM.16.MT88.4 R28, [R138+0x9800] ;  /* 0x009800008a1c783b */ /* 0x000fe80000004200 */
[----:B------:R-:W4:Y:S04]  /*b980*/  MUFU.EX2 R105, R105 ;  /* 0x0000006900697308 */ /* 0x000f280000000800 */
[----:B------:R-:W-:Y:S06]  /*b990*/  LDSM.16.MT88.4 R32, [R137+0x9800] ;  /* 0x009800008920783b */ /* 0x000fec0000004200 */
[----:B------:R-:W-:Y:S01]  /*b9a0*/  MUFU.EX2 R106, R106 ;  /* 0x0000006a006a7308 */ /* 0x000fe20000000800 */
[C---:B---3--:R-:W-:Y:S01]  /*b9b0*/  F2FP.F16.F32.PACK_AB R22, R104.reuse, R125 ;  /* 0x0000007d6816723e */ /* 0x048fe200000000ff */
[----:B------:R-:W-:Y:S04]  /*b9c0*/  FADD.FTZ R125, R125, R110 ;  /* 0x0000006e7d7d7221 */ /* 0x000fe80000010000 */
[----:B------:R-:W-:Y:S04]  /*b9d0*/  FADD.FTZ R125, R104, R125 ;  /* 0x0000007d687d7221 */ /* 0x000fe80000010000 */
[----:B------:R-:W3:Y:S01]  /*b9e0*/  MUFU.EX2 R107, R107 ;  /* 0x0000006b006b7308 */ /* 0x000ee20000000800 */
[C---:B----4-:R-:W-:Y:S01]  /*b9f0*/  F2FP.F16.F32.PACK_AB R23, R105.reuse, R126 ;  /* 0x0000007e6917723e */ /* 0x050fe200000000ff */
[----:B------:R-:W-:Y:S04]  /*ba00*/  FADD.FTZ R126, R126, R123 ;  /* 0x0000007b7e7e7221 */ /* 0x000fe80000010000 */
[----:B------:R-:W-:Y:S02]  /*ba10*/  FADD.FTZ R126, R105, R126 ;  /* 0x0000007e697e7221 */ /* 0x000fe40000010000 */
[C---:B--2---:R-:W-:Y:S02]  /*ba20*/  HMMA.16816.F32 R8, R20.reuse, R92, R8 ;  /* 0x0000005c1408723c */ /* 0x044fe40000001808 */
[----:B------:R-:W2:Y:S04]  /*ba30*/  MUFU.EX2 R176, R119 ;  /* 0x0000007700b07308 */ /* 0x000ea80000000800 */
[C---:B------:R-:W-:Y:S01]  /*ba40*/  HMMA.16816.F32 R36, R20.reuse, R94, R36 ;  /* 0x0000005e1424723c */ /* 0x040fe20000001824 */
[----:B------:R-:W4:Y:S05]  /*ba50*/  LDSM.16.MT88.4 R92, [R140+0xb000] ;  /* 0x00b000008c5c783b */ /* 0x000f2a0000004200 */
[----:B------:R-:W5:Y:S01]  /*ba60*/  MUFU.EX2 R120, R120 ;  /* 0x0000007800787308 */ /* 0x000f620000000800 */
[C---:B------:R-:W-:Y:S06]  /*ba70*/  HMMA.16816.F32 R40, R20.reuse, R96, R40 ;  /* 0x000000601428723c */ /* 0x040fec0000001828 */
[C---:B------:R-:W-:Y:S06]  /*ba80*/  HMMA.16816.F32 R44, R20.reuse, R98, R44 ;  /* 0x00000062142c723c */ /* 0x040fec000000182c */
[C---:B-1----:R-:W-:Y:S06]  /*ba90*/  HMMA.16816.F32 R48, R20.reuse, R24, R48 ;  /* 0x000000181430723c */ /* 0x042fec0000001830 */
[C---:B------:R-:W-:Y:S01]  /*baa0*/  HMMA.16816.F32 R52, R20.reuse, R26, R52 ;  /* 0x0000001a1434723c */ /* 0x040fe20000001834 */
[----:B------:R-:W1:Y:S05]  /*bab0*/  LDSM.16.MT88.4 R24, [R138+0xb000] ;  /* 0x00b000008a18783b */ /* 0x000e6a0000004200 */
[C---:B------:R-:W-:Y:S06]  /*bac0*/  HMMA.16816.F32 R56, R20.reuse, R88, R56 ;  /* 0x000000581438723c */ /* 0x040fec0000001838 */
        /* <DEDUP_REMOVED lines=8> */
[C---:B---3--:R-:W-:Y:S06]  /*bb50*/  HMMA.16816.F32 R12, R20.reuse, R88, R12 ;  /* 0x00000058140c723c */ /* 0x048fec000000180c */
[C---:B------:R-:W-:Y:S05]  /*bb60*/  HMMA.16816.F32 R80, R20.reuse, R90, R80 ;  /* 0x0000005a1450723c */ /* 0x040fea0000001850 */
[----:B------:R-:W-:Y:S01]  /*bb70*/  F2FP.F16.F32.PACK_AB R88, R107, R106 ;  /* 0x0000006a6b58723e */ /* 0x000fe200000000ff */
[C---:B----4-:R-:W-:Y:S05]  /*bb80*/  HMMA.16816.F32 R84, R20.reuse, R92, R84 ;  /* 0x0000005c1454723c */ /* 0x050fea0000001854 */
[----:B------:R-:W-:Y:S01]  /*bb90*/  F2FP.F16.F32.PACK_AB R89, R174, R127 ;  /* 0x0000007fae59723e */ /* 0x000fe200000000ff */
[----:B------:R-:W-:Y:S01]  /*bba0*/  HMMA.16816.F32 R16, R20, R94, R16 ;  /* 0x0000005e1410723c */ /* 0x000fe20000001810 */
[----:B------:R-:W3:Y:S04]  /*bbb0*/  LDSM.16.MT88.4 R20, [R136+0x9800] ;  /* 0x009800008814783b */ /* 0x000ee80000004200 */
[----:B--2---:R-:W-:Y:S01]  /*bbc0*/  F2FP.F16.F32.PACK_AB R90, R176, R169 ;  /* 0x000000a9b05a723e */ /* 0x004fe200000000ff */
[----:B------:R-:W-:Y:S01]  /*bbd0*/  FADD.FTZ R106, R106, R125 ;  /* 0x0000007d6a6a7221 */ /* 0x000fe20000010000 */
[----:B-----5:R-:W-:Y:S01]  /*bbe0*/  F2FP.F16.F32.PACK_AB R91, R120, R171 ;  /* 0x000000ab785b723e */ /* 0x020fe200000000ff */
[----:B------:R-:W-:Y:S03]  /*bbf0*/  FADD.FTZ R127, R127, R126 ;  /* 0x0000007e7f7f7221 */ /* 0x000fe60000010000 */
[----:B------:R-:W-:Y:S01]  /*bc00*/  FADD.FTZ R106, R107, R106 ;  /* 0x0000006a6b6a7221 */ /* 0x000fe20000010000 */
[----:B------:R-:W-:Y:S03]  /*bc10*/  FADD.FTZ R174, R174, R127 ;  /* 0x0000007faeae7221 */ /* 0x000fe60000010000 */
[----:B------:R-:W-:Y:S01]  /*bc20*/  FADD.FTZ R167, R169, R106 ;  /* 0x0000006aa9a77221 */ /* 0x000fe20000010000 */
[----:B------:R-:W-:Y:S01]  /*bc30*/  FADD.FTZ R171, R171, R174 ;  /* 0x000000aeabab7221 */ /* 0x000fe20000010000 */
[C---:B-1----:R-:W-:Y:S01]  /*bc40*/  HMMA.16816.F32 R96, R88.reuse, R24, R8 ;  /* 0x000000185860723c */ /* 0x042fe20000001808 */
[----:B------:R-:W1:Y:S04]  /*bc50*/  LDSM.16.MT88.4 R8, [R140+0xb800] ;  /* 0x00b800008c08783b */ /* 0x000e680000004200 */
[----:B------:R-:W-:Y:S01]  /*bc60*/  FADD.FTZ R167, R176, R167 ;  /* 0x000000a7b0a77221 */ /* 0x000fe20000010000 */
[C---:B------:R-:W-:Y:S03]  /*bc70*/  HMMA.16816.F32 R36, R88.reuse, R26, R36 ;  /* 0x0000001a5824723c */ /* 0x040fe60000001824 */
[----:B------:R-:W2:Y:S02]  /*bc80*/  LDSM.16.MT88.4 R24, [R138+0xb800] ;  /* 0x00b800008a18783b */ /* 0x000ea40000004200 */
[----:B------:R-:W-:Y:S01]  /*bc90*/  FADD.FTZ R170, R120, R171 ;  /* 0x000000ab78aa7221 */ /* 0x000fe20000010000 */
[C---:B------:R-:W-:Y:S06]  /*bca0*/  HMMA.16816.F32 R40, R88.reuse, R28, R40 ;  /* 0x0000001c5828723c */ /* 0x040fec0000001828 */
[C---:B------:R-:W-:Y:S01]  /*bcb0*/  HMMA.16816.F32 R44, R88.reuse, R30, R44 ;  /* 0x0000001e582c723c */ /* 0x040fe2000000182c */
[----:B------:R-:W4:Y:S05]  /*bcc0*/  LDSM.16.MT88.4 R28, [R137+0xb800] ;  /* 0x00b80000891c783b */ /* 0x000f2a0000004200 */
[C---:B------:R-:W-:Y:S06]  /*bcd0*/  HMMA.16816.F32 R48, R88.reuse, R32, R48 ;  /* 0x000000205830723c */ /* 0x040fec0000001830 */
[C---:B------:R-:W-:Y:S01]  /*bce0*/  HMMA.16816.F32 R52, R88.reuse, R34, R52 ;  /* 0x000000225834723c */ /* 0x040fe20000001834 */
[----:B------:R-:W5:Y:S05]  /*bcf0*/  LDSM.16.MT88.4 R32, [R136+0xb800] ;  /* 0x00b800008820783b */ /* 0x000f6a0000004200 */
[C---:B---3--:R-:W-:Y:S06]  /*bd00*/  HMMA.16816.F32 R56, R88.reuse, R20, R56 ;  /* 0x000000145838723c */ /* 0x048fec0000001838 */
[C---:B------:R-:W-:Y:S06]  /*bd10*/  HMMA.16816.F32 R60, R88.reuse, R22, R60 ;  /* 0x00000016583c723c */ /* 0x040fec000000183c */
[C---:B-1----:R-:W-:Y:S06]  /*bd20*/  HMMA.16816.F32 R64, R88.reuse, R8, R64 ;  /* 0x000000085840723c */ /* 0x042fec0000001840 */
[C---:B------:R-:W-:Y:S06]  /*bd30*/  HMMA.16816.F32 R68, R88.reuse, R10, R68 ;  /* 0x0000000a5844723c */ /* 0x040fec0000001844 */
[C---:B--2---:R-:W-:Y:S06]  /*bd40*/  HMMA.16816.F32 R72, R88.reuse, R24, R72 ;  /* 0x000000185848723c */ /* 0x044fec0000001848 */
[C---:B------:R-:W-:Y:S06]  /*bd50*/  HMMA.16816.F32 R76, R88.reuse, R26, R76 ;  /* 0x0000001a584c723c */ /* 0x040fec000000184c */
[C---:B----4-:R-:W-:Y:S06]  /*bd60*/  HMMA.16816.F32 R92, R88.reuse, R28, R12 ;  /* 0x0000001c585c723c */ /* 0x050fec000000180c */
[C---:B------:R-:W-:Y:S06]  /*bd70*/  HMMA.16816.F32 R80, R88.reuse, R30, R80 ;  /* 0x0000001e5850723c */ /* 0x040fec0000001850 */
[C---:B-----5:R-:W-:Y:S06]  /*bd80*/  HMMA.16816.F32 R84, R88.reuse, R32, R84 ;  /* 0x000000205854723c */ /* 0x060fec0000001854 */
[----:B------:R-:W-:Y:S01]  /*bd90*/  HMMA.16816.F32 R88, R88, R34, R16 ;  /* 0x000000225858723c */ /* 0x000fe20000001810 */
[----:B------:R-:W-:Y:S11]  /*bda0*/  @!UPT UIADD3 URZ, URZ, URZ, URZ ;  /* 0x0000003f3f3ff290 */ /* 0x000ff6000fffe03f */
[----:B------:R-:W-:Y:S01]  /*bdb0*/  @!UPT UIADD3 URZ, URZ, URZ, URZ ;  /* 0x0000003f3f3ff290 */ /* 0x000fe2000fffe03f */
[----:B------:R-:W-:Y:S11]  /*bdc0*/  @P1 BRA `(.L_x_6010) ;  /* 0xffffffd400141947 */ /* 0x000ff6000383ffff */
.L_x_6006:
        /* <DEDUP_REMOVED lines=9> */
[----:B------:R-:W5:Y:S01]  /*be60*/  LDC.64 R18, c[0x0][0x2c0] ;  /* 0x0000b000ff127b82 */ /* 0x000f620000000a00 */
[----:B-1----:R-:W-:Y:S01]  /*be70*/  FADD.FTZ R3, R4, R167 ;  /* 0x000000a704037221 */ /* 0x002fe20000010000 */
[----:B--2---:R-:W-:Y:S01]  /*be80*/  ULEA UR4, UR4, UR5, 0x18 ;  /* 0x0000000504047291 */ /* 0x004fe2000f8ec03f */
[----:B------:R-:W1:Y:S01]  /*be90*/  S2R R4, SR_TID.X ;  /* 0x0000000000047919 */ /* 0x000e620000002100 */
[----:B---3--:R-:W-:-:S02]  /*bea0*/  FADD.FTZ R10, R5, R170 ;  /* 0x000000aa050a7221 */ /* 0x008fc40000010000 */
[----:B------:R-:W2:Y:S04]  /*beb0*/  SHFL.BFLY PT, R6, R3, 0x1, 0x1f ;  /* 0x0c201f0003067f89 */ /* 0x000ea800000e0000 */
[----:B------:R-:W3:Y:S01]  /*bec0*/  SHFL.BFLY PT, R5, R10, 0x1, 0x1f ;  /* 0x0c201f000a057f89 */ /* 0x000ee200000e0000 */
[----:B--2---:R-:W-:Y:S01]  /*bed0*/  FADD.FTZ R6, R3, R6 ;  /* 0x0000000603067221 */ /* 0x004fe20000010000 */
[----:B-1----:R-:W-:Y:S01]  /*bee0*/  SHF.R.S32.HI R13, RZ, 0x1f, R4 ;  /* 0x0000001fff0d7819 */ /* 0x002fe20000011404 */
[----:B---3--:R-:W-:Y:S01]  /*bef0*/  FADD.FTZ R5, R10, R5 ;  /* 0x000000050a057221 */ /* 0x008fe20000010000 */
[----:B------:R-:W-:Y:S02]  /*bf00*/  BAR.SYNC.DEFER_BLOCKING 0x0 ;  /* 0x0000000000007b1d */ /* 0x000fe40000010000 */
[----:B------:R-:W-:-:S02]  /*bf10*/  FSETP.NE.FTZ.AND P4, PT, R6, RZ, PT ;  /* 0x000000ff0600720b */ /* 0x000fc40003f95000 */
[-C--:B------:R-:W-:Y:S02]  /*bf20*/  LEA.HI R17, R13, R4.reuse, RZ, 0x2 ;  /* 0x000000040d117211 */ /* 0x080fe400078f10ff */
[----:B------:R-:W-:Y:S02]  /*bf30*/  FSETP.NE.FTZ.AND P3, PT, R5, RZ, PT ;  /* 0x000000ff0500720b */ /* 0x000fe40003f75000 */
[--C-:B------:R-:W-:Y:S02]  /*bf40*/  SHF.R.S32.HI R12, RZ, 0x2, R17.reuse ;  /* 0x00000002ff0c7819 */ /* 0x100fe40000011411 */
[----:B------:R-:W-:Y:S02]  /*bf50*/  SHF.R.S32.HI R7, RZ, 0x1f, R17 ;  /* 0x0000001fff077819 */ /* 0x000fe40000011411 */
[----:B------:R-:W-:Y:S02]  /*bf60*/  LEA.HI R3, R13, R4, RZ, 0x5 ;  /* 0x000000040d037211 */ /* 0x000fe400078f28ff */
[----:B------:R-:W-:Y:S01]  /*bf70*/  LEA.HI R7, R7, R12, RZ, 0x3 ;  /* 0x0000000c07077211 */ /* 0x000fe200078f18ff */
[----:B------:R-:W1:Y:S01]  /*bf80*/  @P4 MUFU.RCP R9, R6 ;  /* 0x0000000600094308 */ /* 0x000e620000001000 */
[----:B----4-:R-:W-:-:S02]  /*bf90*/  SHF.R.S32.HI R10, RZ, 0x1f, R15 ;  /* 0x0000001fff0a7819 */ /* 0x010fc4000001140f */
[----:B------:R-:W-:Y:S02]  /*bfa0*/  LOP3.LUT R7, R7, 0xfffffff8, RZ, 0xc0, !PT ;  /* 0xfffffff807077812 */ /* 0x000fe400078ec0ff */
[----:B------:R-:W-:Y:S02]  /*bfb0*/  LEA.HI R13, R13, R4, RZ, 0x4 ;  /* 0x000000040d0d7211 */ /* 0x000fe400078f20ff */
[----:B------:R-:W-:Y:S01]  /*bfc0*/  IADD3 R7, R12, -R7, RZ ;  /* 0x800000070c077210 */ /* 0x000fe20007ffe0ff */
[----:B------:R-:W2:Y:S01]  /*bfd0*/  @P3 MUFU.RCP R8, R5 ;  /* 0x0000000500083308 */ /* 0x000ea20000001000 */
[----:B------:R-:W-:Y:S02]  /*bfe0*/  LOP3.LUT R17, R17, 0x1ffffffc, RZ, 0xc0, !PT ;  /* 0x1ffffffc11117812 */ /* 0x000fe400078ec0ff */
[----:B------:R-:W-:Y:S02]  /*bff0*/  LEA.HI R10, R10, R15, RZ, 0x4 ;  /* 0x0000000f0a0a7211 */ /* 0x000fe400078f20ff */
[----:B------:R-:W-:-:S02]  /*c000*/  LOP3.LUT R15, R13, 0xfffffff0, RZ, 0xc0, !PT ;  /* 0xfffffff00d0f7812 */ /* 0x000fc400078ec0ff */
[----:B------:R-:W-:Y:S01]  /*c010*/  SHF.L.U32 R16, R7, 0x6, RZ ;  /* 0x0000000607107819 */ /* 0x000fe200000006ff */
[----:B------:R-:W-:Y:S01]  /*c020*/  @P4 MUFU.LG2 R6, R6 ;  /* 0x0000000600064308 */ /* 0x000fe20000000c00 */
[----:B------:R-:W-:Y:S01]  /*c030*/  SHF.R.S32.HI R11, RZ, 0x5, R3 ;  /* 0x00000005ff0b7819 */ /* 0x000fe20000011403 */
[----:B-1----:R-:W-:Y:S01]  /*c040*/  FMUL.FTZ R96, R9, R96 ;  /* 0x0000006009607220 */ /* 0x002fe20000410000 */
[----:B------:R-:W-:Y:S01]  /*c050*/  IADD3 R14, -R17, R4, RZ ;  /* 0x00000004110e7210 */ /* 0x000fe20007ffe1ff */
[----:B------:R-:W-:Y:S01]  /*c060*/  FMUL.FTZ R97, R9, R97 ;  /* 0x0000006109617220 */ /* 0x000fe20000410000 */
[----:B------:R-:W-:Y:S01]  /*c070*/  LOP3.LUT R13, R7, 0x1, RZ, 0xc0, !PT ;  /* 0x00000001070d7812 */ /* 0x000fe200078ec0ff */
[C---:B------:R-:W-:Y:S01]  /*c080*/  FMUL.FTZ R36, R9.reuse, R36 ;  /* 0x0000002409247220 */ /* 0x040fe20000410000 */
[----:B------:R-:W-:Y:S01]  /*c090*/  SHF.R.S32.HI R10, RZ, 0x4, R10 ;  /* 0x00000004ff0a7819 */ /* 0x000fe2000001140a */
[----:B------:R-:W-:Y:S01]  /*c0a0*/  FMUL.FTZ R37, R9, R37 ;  /* 0x0000002509257220 */ /* 0x000fe20000410000 */
[----:B------:R-:W-:Y:S01]  /*c0b0*/  IADD3 R12, -R15, R4, RZ ;  /* 0x000000040f0c7210 */ /* 0x000fe20007ffe1ff */
[C---:B------:R-:W-:Y:S01]  /*c0c0*/  FMUL.FTZ R40, R9.reuse, R40 ;  /* 0x0000002809287220 */ /* 0x040fe20000410000 */
[----:B------:R-:W-:Y:S01]  /*c0d0*/  LOP3.LUT R16, R16, 0x1c0, RZ, 0xc0, !PT ;  /* 0x000001c010107812 */ /* 0x000fe200078ec0ff */
[----:B------:R-:W-:Y:S01]  /*c0e0*/  FMUL.FTZ R41, R9, R41 ;  /* 0x0000002909297220 */ /* 0x000fe20000410000 */
[----:B------:R-:W-:Y:S01]  /*c0f0*/  LEA R11, R11, R14, 0x9 ;  /* 0x0000000e0b0b7211 */ /* 0x000fe200078e48ff */
[----:B------:R-:W-:Y:S01]  /*c100*/  FMUL.FTZ R44, R9, R44 ;  /* 0x0000002c092c7220 */ /* 0x000fe20000410000 */
[----:B------:R-:W-:Y:S01]  /*c110*/  ISETP.NE.U32.AND P0, PT, R13, 0x1, PT ;  /* 0x000000010d00780c */ /* 0x000fe20003f05070 */
[C---:B------:R-:W-:Y:S01]  /*c120*/  FMUL.FTZ R45, R9.reuse, R45 ;  /* 0x0000002d092d7220 */ /* 0x040fe20000410000 */
[----:B------:R-:W-:Y:S01]  /*c130*/  SHF.L.U32 R14, R10, 0x6, RZ ;  /* 0x000000060a0e7819 */ /* 0x000fe200000006ff */
[C---:B------:R-:W-:Y:S01]  /*c140*/  FMUL.FTZ R48, R9.reuse, R48 ;  /* 0x0000003009307220 */ /* 0x040fe20000410000 */
[----:B------:R-:W-:Y:S01]  /*c150*/  LEA.HI R13, R12, R12, RZ, 0x1 ;  /* 0x0000000c0c0d7211 */ /* 0x000fe200078f08ff */
[C---:B------:R-:W-:Y:S01]  /*c160*/  FMUL.FTZ R49, R9.reuse, R49 ;  /* 0x0000003109317220 */ /* 0x040fe20000410000 */
[----:B------:R-:W-:Y:S01]  /*c170*/  LEA.HI R16, R16, R16, RZ, 0x1d ;  /* 0x0000001010107211 */ /* 0x000fe200078fe8ff */
[C---:B------:R-:W-:Y:S01]  /*c180*/  FMUL.FTZ R52, R9.reuse, R52 ;  /* 0x0000003409347220 */ /* 0x040fe20000410000 */
[----:B------:R-:W-:Y:S01]  /*c190*/  LOP3.LUT R14, R14, 0x1c0, RZ, 0xc0, !PT ;  /* 0x000001c00e0e7812 */ /* 0x000fe200078ec0ff */
[----:B------:R-:W-:Y:S01]  /*c1a0*/  FMUL.FTZ R53, R9, R53 ;  /* 0x0000003509357220 */ /* 0x000fe20000410000 */
[----:B------:R-:W-:Y:S01]  /*c1b0*/  SHF.L.U32 R15, R13, 0x2, RZ ;  /* 0x000000020d0f7819 */ /* 0x000fe200000006ff */
[----:B------:R-:W-:Y:S01]  /*c1c0*/  FMUL.FTZ R56, R9, R56 ;  /* 0x0000003809387220 */ /* 0x000fe20000410000 */
[----:B------:R-:W-:Y:S01]  /*c1d0*/  LEA R11, R11, R16, 0x1 ;  /* 0x000000100b0b7211 */ /* 0x000fe200078e08ff */
[C---:B------:R-:W-:Y:S01]  /*c1e0*/  FMUL.FTZ R57, R9.reuse, R57 ;  /* 0x0000003909397220 */ /* 0x040fe20000410000 */
[----:B------:R-:W-:Y:S01]  /*c1f0*/  LOP3.LUT R15, R14, 0x38, R15, 0xf8, !PT ;  /* 0x000000380e0f7812 */ /* 0x000fe200078ef80f */
[C---:B------:R-:W-:Y:S01]  /*c200*/  FMUL.FTZ R60, R9.reuse, R60 ;  /* 0x0000003c093c7220 */ /* 0x040fe20000410000 */
[----:B------:R-:W-:Y:S01]  /*c210*/  SHF.R.U32.HI R14, RZ, 0x3, R14 ;  /* 0x00000003ff0e7819 */ /* 0x000fe2000001160e */
[----:B------:R-:W-:Y:S01]  /*c220*/  FMUL.FTZ R61, R9, R61 ;  /* 0x0000003d093d7220 */ /* 0x000fe20000410000 */
[----:B------:R-:W-:Y:S01]  /*c230*/  LOP3.LUT R13, R13, 0xffffffe, RZ, 0xc0, !PT ;  /* 0x0ffffffe0d0d7812 */ /* 0x000fe200078ec0ff */
[----:B------:R-:W-:Y:S01]  /*c240*/  FMUL.FTZ R64, R9, R64 ;  /* 0x0000004009407220 */ /* 0x000fe20000410000 */
        /* <DEDUP_REMOVED lines=58> */
[----:B------:R-:W-:Y:S02]  /*c5f0*/  @P0 IADD3 R8, R11, 0x20, RZ ;  /* 0x000000200b080810 */ /* 0x000fe40007ffe0ff */
[----:B------:R-:W-:Y:S02]  /*c600*/  SEL R9, R9, 0xffffff80, !P2 ;  /* 0xffffff8009097807 */ /* 0x000fe40005000000 */
[----:B------:R-:W-:Y:S01]  /*c610*/  LEA R13, R13, R14, 0x2 ;  /* 0x0000000e0d0d7211 */ /* 0x000fe200078e10ff */
[----:B------:R-:W-:Y:S01]  /*c620*/  STS.64 [R8], R36 ;  /* 0x0000002408007388 */ /* 0x000fe20000000a00 */
[----:B------:R-:W-:Y:S02]  /*c630*/  IADD3 R14, R11, R7, RZ ;  /* 0x000000070b0e7210 */ /* 0x000fe40007ffe0ff */
        /* <DEDUP_REMOVED lines=9> */
[----:B------:R-:W-:Y:S01]  /*c6d0*/  LEA R13, R13, UR4, 0x2 ;  /* 0x000000040d0d7c11 */ /* 0x000fe2000f8e10ff */
[----:B------:R-:W1:Y:S01]  /*c6e0*/  S2UR UR4, SR_CTAID.Z ;  /* 0x00000000000479c3 */ /* 0x000e620000002700 */
        /* <DEDUP_REMOVED lines=28> */
[----:B------:R4:W-:Y:S04]  /*c8b0*/  STS.64 [R17+0x4800], R86 ;  /* 0x0048005611007388 */ /* 0x0009e80000000a00 */
[----:B------:R-:W-:Y:S04]  /*c8c0*/  STS.64 [R9+0x4000], R88 ;  /* 0x0040005809007388 */ /* 0x000fe80000000a00 */
[----:B------:R5:W-:Y:S01]  /*c8d0*/  STS.64 [R9+0x4800], R90 ;  /* 0x0048005a09007388 */ /* 0x000be20000000a00 */
[----:B--2---:R-:W1:Y:S08]  /*c8e0*/  LDC R7, c[0x0][0x270] ;  /* 0x00009c00ff077b82 */ /* 0x004e700000000800 */
[----:B------:R-:W-:Y:S08]  /*c8f0*/  BAR.SYNC.DEFER_BLOCKING 0x0 ;  /* 0x0000000000007b1d */ /* 0x000ff00000010000 */
[----:B---3--:R-:W2:Y:S01]  /*c900*/  @P3 LDC R15, c[0x0][0x2e8] ;  /* 0x0000ba00ff0f3b82 */ /* 0x008ea20000000800 */
[----:B------:R-:W3:Y:S01]  /*c910*/  S2R R11, SR_CTAID.Y ;  /* 0x00000000000b7919 */ /* 0x000ee20000002600 */
[----:B------:R-:W3:Y:S06]  /*c920*/  S2R R8, SR_CTAID.X ;  /* 0x0000000000087919 */ /* 0x000eec0000002500 */
[----:B----4-:R-:W4:Y:S01]  /*c930*/  @P4 LDC R17, c[0x0][0x2e8] ;  /* 0x0000ba00ff114b82 */ /* 0x010f220000000800 */
[----:B-1----:R-:W-:Y:S01]  /*c940*/  IMAD R4, R7, R4, UR4 ;  /* 0x0000000407047e24 */ /* 0x002fe2000f8e0204 */
[----:B------:R1:W1:Y:S01]  /*c950*/  LDS.128 R24, [R13+0x3800] ;  /* 0x003800000d187984 */ /* 0x0002620000000c00 */
[----:B-----5:R-:W-:-:S03]  /*c960*/  MOV R9, 0xff800000 ;  /* 0xff80000000097802 */ /* 0x020fc60000000f00 */
[----:B------:R1:W1:Y:S01]  /*c970*/  LDS.128 R20, [R13+0x7800] ;  /* 0x007800000d147984 */ /* 0x0002620000000c00 */
[----:B--2---:R-:W-:Y:S01]  /*c980*/  @P3 FFMA.FTZ R9, R0, R15, R5 ;  /* 0x0000000f00093223 */ /* 0x004fe20000010005 */
[----:B---3--:R-:W-:Y:S02]  /*c990*/  IMAD R18, R11, R18, R157 ;  /* 0x000000120b127224 */ /* 0x008fe400078e029d */
[----:B------:R-:W-:Y:S01]  /*c9a0*/  @P4 FMUL.FTZ R11, R6, 0.69314718246459960938 ;  /* 0x3f317218060b4820 */ /* 0x000fe20000410000 */
[----:B------:R-:W-:Y:S02]  /*c9b0*/  SHF.L.U32 R6, R12, 0x2, RZ ;  /* 0x000000020c067819 */ /* 0x000fe400000006ff */
[----:B------:R-:W-:Y:S01]  /*c9c0*/  SHF.L.U32 R8, R8, 0x6, RZ ;  /* 0x0000000608087819 */ /* 0x000fe200000006ff */
[----:B------:R-:W-:Y:S02]  /*c9d0*/  IMAD R4, R18, R7, R4 ;  /* 0x0000000712047224 */ /* 0x000fe400078e0204 */
[----:B----4-:R-:W-:Y:S01]  /*c9e0*/  @P4 FFMA.FTZ R3, R2, R17, R11 ;  /* 0x0000001102034223 */ /* 0x010fe2000001000b */
[----:B------:R-:W-:Y:S01]  /*c9f0*/  SHF.R.S32.HI R7, RZ, 0x1f, R6 ;  /* 0x0000001fff077819 */ /* 0x000fe20000011406 */
        /* <DEDUP_REMOVED lines=13> */
.L_x_6012:
[----:B------:R-:W-:Y:S05]  /*cad0*/  BSYNC B0 ;  /* 0x0000000000007941 */ /* 0x000fea0003800000 */
.L_x_6011:
[C---:B------:R-:W-:Y:S01]  /*cae0*/  VIADD R0, R10.reuse, 0x18 ;  /* 0x000000180a007836 */ /* 0x040fe20000000000 */
[----:B------:R-:W-:Y:S01]  /*caf0*/  ULDC UR4, c[0x0][0x2dc] ;  /* 0x0000b70000047ab9 */ /* 0x000fe20000000800 */
[----:B--2---:R-:W-:Y:S01]  /*cb00*/  IMAD.WIDE R8, R10, 0x80, R6 ;  /* 0x000000800a087825 */ /* 0x004fe200078e0206 */
[----:B------:R-:W-:Y:S02]  /*cb10*/  BSSY B0, `(.L_x_6013) ;  /* 0x000001e000007945 */ /* 0x000fe40003800000 */
[-C--:B------:R-:W-:Y:S01]  /*cb20*/  ISETP.GE.AND P6, PT, R0, R147.reuse, PT ;  /* 0x000000930000720c */ /* 0x080fe20003fc6270 */
[----:B------:R-:W-:Y:S01]  /*cb30*/  IMAD R3, R19, UR4, RZ ;  /* 0x0000000413037c24 */ /* 0x000fe2000f8e02ff */
[----:B------:R-:W-:Y:S01]  /*cb40*/  ULDC.64 UR4, c[0x0][0x288] ;  /* 0x0000a20000047ab9 */ /* 0x000fe20000000a00 */
[C---:B------:R-:W-:Y:S01]  /*cb50*/  VIADD R0, R10.reuse, 0x20 ;  /* 0x000000200a007836 */ /* 0x040fe20000000000 */
[----:B------:R2:W3:Y:S01]  /*cb60*/  LDS.128 R16, [R13] ;  /* 0x000000000d107984 */ /* 0x0004e20000000c00 */
        /* <DEDUP_REMOVED lines=8> */
[-C--:B------:R-:W-:Y:S01]  /*cbf0*/  ISETP.GE.AND P1, PT, R2, R147.reuse, PT ;  /* 0x000000930200720c */ /* 0x080fe20003f26270 */
[----:B------:R-:W-:Y:S01]  /*cc00*/  VIADD R2, R10, 0x28 ;  /* 0x000000280a027836 */ /* 0x000fe20000000000 */
[----:B------:R-:W-:Y:S02]  /*cc10*/  LEA.HI.X R5, R8, UR5, R3, 0x2, P2 ;  /* 0x0000000508057c11 */ /* 0x000fe400090f1403 */
[-C--:B------:R-:W-:Y:S01]  /*cc20*/  ISETP.GE.AND P3, PT, R0, R147.reuse, PT ;  /* 0x000000930000720c */ /* 0x080fe20003f66270 */
[C---:B------:R-:W-:Y:S01]  /*cc30*/  VIADD R0, R10.reuse, 0x38 ;  /* 0x000000380a007836 */ /* 0x040fe20000000000 */
[----:B------:R-:W-:-:S02]  /*cc40*/  ISETP.GE.AND P2, PT, R10, R147, PT ;  /* 0x000000930a00720c */ /* 0x000fc40003f46270 */
[----:B------:R2:W4:Y:S01]  /*cc50*/  LDS.128 R8, [R13+0x4000] ;  /* 0x004000000d087984 */ /* 0x0005220000000c00 */
[----:B------:R-:W-:Y:S01]  /*cc60*/  ISETP.GE.AND P4, PT, R2, R147, PT ;  /* 0x000000930200720c */ /* 0x000fe20003f86270 */
[----:B------:R-:W-:-:S09]  /*cc70*/  VIADD R2, R6, 0x40 ;  /* 0x0000004006027836 */ /* 0x000fd20000000000 */
[----:B------:R-:W-:Y:S05]  /*cc80*/  @P2 BRA `(.L_x_6014) ;  /* 0x0000000000182947 */ /* 0x000fea0003800000 */
[----:B------:R-:W-:Y:S02]  /*cc90*/  ULDC UR4, c[0x0][0x2d0] ;  /* 0x0000b40000047ab9 */ /* 0x000fe40000000800 */
[----:B------:R-:W-:-:S13]  /*cca0*/  ISETP.GE.AND P2, PT, R6, UR4, PT ;  /* 0x0000000406007c0c */ /* 0x000fda000bf46270 */
[----:B---3--:R3:W-:Y:S04]  /*ccb0*/  @!P2 STG.E.64 desc[UR10][R4.64], R16 ;  /* 0x000000100400a986 */ /* 0x0087e8000c101b0a */
[----:B------:R3:W-:Y:S01]  /*ccc0*/  @!P2 STG.E.64 desc[UR10][R4.64+0x8], R18 ;  /* 0x000008120400a986 */ /* 0x0007e2000c101b0a */
[----:B------:R-:W-:-:S13]  /*ccd0*/  ISETP.GE.AND P2, PT, R2, UR4, PT ;  /* 0x0000000402007c0c */ /* 0x000fda000bf46270 */
[----:B----4-:R3:W-:Y:S02]  /*cce0*/  @!P2 STG.E.128 desc[UR10][R4.64+0x100], R8 ;  /* 0x000100080400a986 */ /* 0x0107e4000c101d0a */
.L_x_6014:
[----:B------:R-:W-:Y:S05]  /*ccf0*/  BSYNC B0 ;  /* 0x0000000000007941 */ /* 0x000fea0003800000 */
.L_x_6013:
[----:B---3--:R3:W1:Y:S01]  /*cd00*/  LDS.128 R16, [R13+0x800] ;  /* 0x000800000d107984 */ /* 0x0086620000000c00 */
[----:B------:R-:W-:Y:S01]  /*cd10*/  BSSY B0, `(.L_x_6015) ;  /* 0x0000009000007945 */ /* 0x000fe20003800000 */
[----:B------:R-:W-:Y:S02]  /*cd20*/  ISETP.GE.AND P2, PT, R0, R147, PT ;  /* 0x000000930000720c */ /* 0x000fe40003f46270 */
[----:B----4-:R3:W4:Y:S01]  /*cd30*/  LDS.128 R8, [R13+0x4800] ;  /* 0x004800000d087984 */ /* 0x0107220000000c00 */
[----:B------:R-:W-:Y:S05]  /*cd40*/  @P0 BRA `(.L_x_6016) ;  /* 0x0000000000140947 */ /* 0x000fea0003800000 */
[----:B------:R-:W-:Y:S02]  /*cd50*/  ULDC UR4, c[0x0][0x2d0] ;  /* 0x0000b40000047ab9 */ /* 0x000fe40000000800 */
[----:B------:R-:W-:-:S13]  /*cd60*/  ISETP.GE.AND P0, PT, R6, UR4, PT ;  /* 0x0000000406007c0c */ /* 0x000fda000bf06270 */
[----:B-1----:R1:W-:Y:S01]  /*cd70*/  @!P0 STG.E.128 desc[UR10][R4.64+0x1000], R16 ;  /* 0x0010001004008986 */ /* 0x0023e2000c101d0a */
[----:B------:R-:W-:-:S13]  /*cd80*/  ISETP.GE.AND P0, PT, R2, UR4, PT ;  /* 0x0000000402007c0c */ /* 0x000fda000bf06270 */
[----:B----4-:R1:W-:Y:S02]  /*cd90*/  @!P0 STG.E.128 desc[UR10][R4.64+0x1100], R8 ;  /* 0x0011000804008986 */ /* 0x0103e4000c101d0a */
.L_x_6016:
[----:B------:R-:W-:Y:S05]  /*cda0*/  BSYNC B0 ;  /* 0x0000000000007941 */ /* 0x000fea0003800000 */
.L_x_6015:
[----:B-1----:R1:W1:Y:S01]  /*cdb0*/  LDS.128 R16, [R13+0x1000] ;  /* 0x001000000d107984 */ /* 0x0022620000000c00 */
[----:B------:R-:W-:Y:S03]  /*cdc0*/  BSSY B0, `(.L_x_6017) ;  /* 0x0000008000007945 */ /* 0x000fe60003800000 */
[----:B----4-:R4:W1:Y:S01]  /*cdd0*/  LDS.128 R8, [R13+0x5000] ;  /* 0x005000000d087984 */ /* 0x0108620000000c00 */
[----:B------:R-:W-:Y:S05]  /*cde0*/  @P1 BRA `(.L_x_6018) ;  /* 0x0000000000141947 */ /* 0x000fea0003800000 */
[----:B------:R-:W-:Y:S02]  /*cdf0*/  ULDC UR4, c[0x0][0x2d0] ;  /* 0x0000b40000047ab9 */ /* 0x000fe40000000800 */
[----:B------:R-:W-:Y:S02]  /*ce00*/  ISETP.GE.AND P1, PT, R6, UR4, PT ;  /* 0x0000000406007c0c */ /* 0x000fe4000bf26270 */
[----:B------:R-:W-:-:S11]  /*ce10*/  ISETP.GE.AND P0, PT, R2, UR4, PT ;  /* 0x0000000402007c0c */ /* 0x000fd6000bf06270 */
[----:B-1----:R1:W-:Y:S04]  /*ce20*/  @!P1 STG.E.128 desc[UR10][R4.64+0x2000], R16 ;  /* 0x0020001004009986 */ /* 0x0023e8000c101d0a */
[----:B------:R1:W-:Y:S02]  /*ce30*/  @!P0 STG.E.128 desc[UR10][R4.64+0x2100], R8 ;  /* 0x0021000804008986 */ /* 0x0003e4000c101d0a */
.L_x_6018:
[----:B------:R-:W-:Y:S05]  /*ce40*/  BSYNC B0 ;  /* 0x0000000000007941 */ /* 0x000fea0003800000 */
.L_x_6017:
        /* <DEDUP_REMOVED lines=9> */
.L_x_6020:
[----:B------:R-:W-:Y:S05]  /*cee0*/  BSYNC B0 ;  /* 0x0000000000007941 */ /* 0x000fea0003800000 */
.L_x_6019:
        /* <DEDUP_REMOVED lines=9> */
.L_x_6022:
[----:B------:R-:W-:Y:S05]  /*cf80*/  BSYNC B0 ;  /* 0x0000000000007941 */ /* 0x000fea0003800000 */
.L_x_6021:
        /* <DEDUP_REMOVED lines=9> */
.L_x_6024:
[----:B------:R-:W-:Y:S05]  /*d020*/  BSYNC B0 ;  /* 0x0000000000007941 */ /* 0x000fea0003800000 */
.L_x_6023:
        /* <DEDUP_REMOVED lines=9> */
.L_x_6026:
[----:B------:R-:W-:Y:S05]  /*d0c0*/  BSYNC B0 ;  /* 0x0000000000007941 */ /* 0x000fea0003800000 */
.L_x_6025:
        /* <DEDUP_REMOVED lines=8> */
.L_x_6027:
        /* <DEDUP_REMOVED lines=11> */
.L_x_8408:


//--------------------- .text._ZN5flash24flash_fwd_splitkv_kernelI23Flash_fwd_kernel_traitsILi128ELi64ELi64ELi4ELb0ELb0EN7cutlass6half_tE19Flash_kernel_traitsILi128ELi64ELi64ELi4ES3_EELb1ELb0ELb0ELb0ELb0ELb1ELb1ELb0EEEvNS_16Flash_fwd_paramsE --------------------------
	.section	.text._ZN5flash24flash_fwd_splitkv_kernelI23Flash_fwd_kernel_traitsILi128ELi64ELi64ELi4ELb0ELb0EN7cutlass6half_tE19Flash_kernel_traitsILi128ELi64ELi64ELi4ES3_EELb1ELb0ELb0ELb0ELb0ELb1ELb1ELb0EEEvNS_16Flash_fwd_paramsE,"ax",@progbits
	.align	128
        .global         _ZN5flash24flash_fwd_splitkv_kernelI23Flash_fwd_kernel_traitsILi128ELi64ELi64ELi4ELb0ELb0EN7cutlass6half_tE19Flash_kernel_traitsILi128ELi64ELi64ELi4ES3_EELb1ELb0ELb0ELb0ELb0ELb1ELb1ELb0EEEvNS_16Flash_fwd_paramsE
        .type           _ZN5flash24flash_fwd_splitkv_kernelI23Flash_fwd_kernel_traitsILi128ELi64ELi64ELi4ELb0ELb0EN7cutlass6half_tE19Flash_kernel_traitsILi128ELi64ELi64ELi4ES3_EELb1ELb0ELb0ELb0ELb0ELb1ELb1ELb0EEEvNS_16Flash_fwd_paramsE,@function
        .size           _ZN5flash24flash_fwd_splitkv_kernelI23Flash_fwd_kernel_traitsILi128ELi64ELi64ELi4ELb0ELb0EN7cutlass6half_tE19Flash_kernel_traitsILi128ELi64ELi64ELi4ES3_EELb1ELb0ELb0ELb0ELb0ELb1ELb1ELb0EEEvNS_16Flash_fwd_paramsE,(.L_x_8409 - _ZN5flash24flash_fwd_splitkv_kernelI23Flash_fwd_kernel_traitsILi128ELi64ELi64ELi4ELb0ELb0EN7cutlass6half_tE19Flash_kernel_traitsILi128ELi64ELi64ELi4ES3_EELb1ELb0ELb0ELb0ELb0ELb1ELb1ELb0EEEvNS_16Flash_fwd_paramsE)
        .other          _ZN5flash24flash_fwd_splitkv_kernelI23Flash_fwd_kernel_traitsILi128ELi64ELi64ELi4ELb0ELb0EN7cutlass6half_tE19Flash_kernel_traitsILi128ELi64ELi64ELi4ES3_EELb1ELb0ELb0ELb0ELb0ELb1ELb1ELb0EEEvNS_16Flash_fwd_paramsE,@"STO_CUDA_ENTRY STV_DEFAULT"
_ZN5flash24flash_fwd_splitkv_kernelI23Flash_fwd_kernel_traitsILi128ELi64ELi64ELi4ELb0ELb0EN7cutlass6half_tE19Flash_kernel_traitsILi128ELi64ELi64ELi4ES3_EELb1ELb0ELb0ELb0ELb0ELb1ELb1ELb0EEEvNS_16Flash_fwd_paramsE:
.text._ZN5flash24flash_fwd_splitkv_kernelI23Flash_fwd_kernel_traitsILi128ELi64ELi64ELi4ELb0ELb0EN7cutlass6half_tE19Flash_kernel_traitsILi128ELi64ELi64ELi4ES3_EELb1ELb0ELb0ELb0ELb0ELb1ELb1ELb0EEEvNS_16Flash_fwd_paramsE:
        /* <DEDUP_REMOVED lines=59> */
.L_x_6028:
[----:B------:R-:W1:Y:S02]  /*03b0*/  LDC R7, c[0x0][0x2c8] ;  /* 0x0000b200ff077b82 */ /* 0x000e640000000800 */
.L_x_6029:
        /* <DEDUP_REMOVED lines=104> */
.L_x_6032:
[----:B------:R-:W-:Y:S05]  /*0a40*/  BSYNC B0 ;  /* 0x0000000000007941 */ /* 0x000fea0003800000 */
.L_x_6031:
        /* <DEDUP_REMOVED lines=9> */
.L_x_6034:
[----:B------:R-:W-:Y:S05]  /*0ae0*/  BSYNC B0 ;  /* 0x0000000000007941 */ /* 0x000fea0003800000 */
.L_x_6033:
        /* <DEDUP_REMOVED lines=8> */
.L_x_6036:
[----:B------:R-:W-:Y:S05]  /*0b70*/  BSYNC B0 ;  /* 0x0000000000007941 */ /* 0x000fea0003800000 */
.L_x_6035:
        /* <DEDUP_REMOVED lines=8> */
.L_x_6038:
[----:B------:R-:W-:Y:S05]  /*0c00*/  BSYNC B0 ;  /* 0x0000000000007941 */ /* 0x000fea0003800000 */
.L_x_6037:
        /* <DEDUP_REMOVED lines=9> */
.L_x_6040:
[----:B------:R-:W-:Y:S05]  /*0ca0*/  BSYNC B0 ;  /* 0x0000000000007941 */ /* 0x000fea0003800000 */
.L_x_6039:
[----:B------:R-:W-:Y:S04]  /*0cb0*/  BSSY B0, `(.L_x_6041) ;  /* 0x0000007000007945 */ /* 0x000fe80003800000 */
[----:B------:R-:W-:Y:S05]  /*0cc0*/  @P1 BRA `(.L_x_6042) ;  /* 0x0000000000141947 */ /* 0x000fea0003800000 */
[----:B------:R-:W-:Y:S02]  /*0cd0*/  ULDC UR4, c[0x0][0x2d0] ;  /* 0x0000b40000047ab9 */ /* 0x000fe40000000800 */
[----:B------:R-:W-:Y:S02]  /*0ce0*/  ISETP.GE.AND P1, PT, R2, UR4, PT ;  /* 0x0000000402007c0c */ /* 0x000fe4000bf26270 */
[----:B------:R-:W-:-:S11]  /*0cf0*/  ISETP.GE.AND P0, PT, R6, UR4, PT ;  /* 0x0000000406007c0c */ /* 0x000fd6000bf06270 */
[----:B------:R1:W-:Y:S04]  /*0d00*/  @!P1 STG.E.128 desc[UR12][R20.64+0x5000], RZ ;  /* 0x005000ff14009986 */ /* 0x0003e8000c101d0c */
[----:B------:R1:W-:Y:S02]  /*0d10*/  @!P0 STG.E.128 desc[UR12][R20.64+0x5100], RZ ;  /* 0x005100ff14008986 */ /* 0x0003e4000c101d0c */
.L_x_6042:
[----:B------:R-:W-:Y:S05]  /*0d20*/  BSYNC B0 ;  /* 0x0000000000007941 */ /* 0x000fea0003800000 */
.L_x_6041:
[----:B------:R-:W-:Y:S04]  /*0d30*/  BSSY B0, `(.L_x_6043) ;  /* 0x0000007000007945 */ /* 0x000fe80003800000 */
[----:B------:R-:W-:Y:S05]  /*0d40*/  @P4 BRA `(.L_x_6044) ;  /* 0x0000000000144947 */ /* 0x000fea0003800000 */
[----:B------:R-:W-:Y:S02]  /*0d50*/  ULDC UR4, c[0x0][0x2d0] ;  /* 0x0000b40000047ab9 */ /* 0x000fe40000000800 */
[----:B------:R-:W-:Y:S02]  /*0d60*/  ISETP.GE.AND P1, PT, R2, UR4, PT ;  /* 0x0000000402007c0c */ /* 0x000fe4000bf26270 */
[----:B------:R-:W-:-:S11]  /*0d70*/  ISETP.GE.AND P0, PT, R6, UR4, PT ;  /* 0x0000000406007c0c */ /* 0x000fd6000bf06270 */
[----:B------:R1:W-:Y:S04]  /*0d80*/  @!P1 STG.E.128 desc[UR12][R20.64+0x6000], RZ ;  /* 0x006000ff14009986 */ /* 0x0003e8000c101d0c */
[----:B------:R1:W-:Y:S02]  /*0d90*/  @!P0 STG.E.128 desc[UR12][R20.64+0x6100], RZ ;  /* 0x006100ff14008986 */ /* 0x0003e4000c101d0c */
.L_x_6044:
[----:B------:R-:W-:Y:S05]  /*0da0*/  BSYNC B0 ;  /* 0x0000000000007941 */ /* 0x000fea0003800000 */
.L_x_6043:
[----:B------:R-:W-:Y:S04]  /*0db0*/  BSSY B0, `(.L_x_6045) ;  /* 0x0000007000007945 */ /* 0x000fe80003800000 */
[----:B------:R-:W-:Y:S05]  /*0dc0*/  @P3 BRA `(.L_x_6046) ;  /* 0x0000000000143947 */ /* 0x000fea0003800000 */
[----:B------:R-:W-:Y:S02]  /*0dd0*/  ULDC UR4, c[0x0][0x2d0] ;  /* 0x0000b40000047ab9 */ /* 0x000fe40000000800 */
[----:B------:R-:W-:Y:S02]  /*0de0*/  ISETP.GE.AND P1, PT, R2, UR4, PT ;  /* 0x0000000402007c0c */ /* 0x000fe4000bf26270 */
[----:B------:R-:W-:-:S11]  /*0df0*/  ISETP.GE.AND P0, PT, R6, UR4, PT ;  /* 0x0000000406007c0c */ /* 0x000fd6000bf06270 */
[----:B------:R1:W-:Y:S04]  /*0e00*/  @!P1 STG.E.128 desc[UR12][R20.64+0x7000], RZ ;  /* 0x007000ff14009986 */ /* 0x0003e8000c101d0c */
[----:B------:R1:W-:Y:S02]  /*0e10*/  @!P0 STG.E.128 desc[UR12][R20.64+0x7100], RZ ;  /* 0x007100ff14008986 */ /* 0x0003e4000c101d0c */
.L_x_6046:
[----:B------:R-:W-:Y:S05]  /*0e20*/  BSYNC B0 ;  /* 0x0000000000007941 */ /* 0x000fea0003800000 */
.L_x_6045:
        /* <DEDUP_REMOVED lines=29> */
.L_x_6030:
        /* <DEDUP_REMOVED lines=24> */
.L_x_6047:
        /* <DEDUP_REMOVED lines=81> */
.L_x_6048:
        /* <DEDUP_REMOVED lines=49> */
.L_x_6050:
        /* <DEDUP_REMOVED lines=29> */
.L_x_6049:
        /* <DEDUP_REMOVED lines=98> */
.L_x_6052:
[----:B------:R-:W-:Y:S05]  /*2190*/  BSYNC B0 ;  /* 0x0000000000007941 */ /* 0x000fea0003800000 */
.L_x_6051:
        /* <DEDUP_REMOVED lines=33> */
.L_x_6054:
[----:B------:R-:W-:Y:S05]  /*23b0*/  BSYNC B0 ;  /* 0x0000000000007941 */ /* 0x000fea0003800000 */
.L_x_6053:
        /* <DEDUP_REMOVED lines=35> */
.L_x_6056:
[----:B------:R-:W-:Y:S05]  /*25f0*/  BSYNC B0 ;  /* 0x0000000000007941 */ /* 0x000fea0003800000 */
.L_x_6055:
        /* <DEDUP_REMOVED lines=31> */
.L_x_6058:
[----:B------:R-:W-:Y:S05]  /*27f0*/  BSYNC B0 ;  /* 0x0000000000007941 */ /* 0x000fea0003800000 */
.L_x_6057:
        /* <DEDUP_REMOVED lines=30> */
.L_x_6060:
[----:B------:R-:W-:Y:S05]  /*29e0*/  BSYNC B0 ;  /* 0x0000000000007941 */ /* 0x000fea0003800000 */
.L_x_6059:
        /* <DEDUP_REMOVED lines=24> */
.L_x_6062:
[----:B------:R-:W-:Y:S05]  /*2b70*/  BSYNC B0 ;  /* 0x0000000000007941 */ /* 0x000fea0003800000 */
.L_x_6061:
        /* <DEDUP_REMOVED lines=25> */
.L_x_6064:
[----:B------:R-:W-:Y:S05]  /*2d10*/  BSYNC B0 ;  /* 0x0000000000007941 */ /* 0x000fea0003800000 */
.L_x_6063:
        /* <DEDUP_REMOVED lines=34> */
.L_x_6066:
[----:B------:R-:W-:Y:S05]  /*2f40*/  BSYNC B0 ;  /* 0x0000000000007941 */ /* 0x000fea0003800000 */
.L_x_6065:
        /* <DEDUP_REMOVED lines=54> */
.L_x_6068:
[----:B------:R-:W-:Y:S05]  /*32b0*/  BSYNC B0 ;  /* 0x0000000000007941 */ /* 0x000fea0003800000 */
.L_x_6067:
        /* <DEDUP_REMOVED lines=22> */
.L_x_6070:
[----:B------:R-:W-:Y:S05]  /*3420*/  BSYNC B0 ;  /* 0x0000000000007941 */ /* 0x000fea0003800000 */
.L_x_6069:
        /* <DEDUP_REMOVED lines=24> */
.L_x_6072:
[----:B------:R-:W-:Y:S05]  /*35b0*/  BSYNC B0 ;  /* 0x0000000000007941 */ /* 0x000fea0003800000 */
.L_x_6071:
        /* <DEDUP_REMOVED lines=24> */
.L_x_6074:
[----:B------:R-:W-:Y:S05]  /*3740*/  BSYNC B0 ;  /* 0x0000000000007941 */ /* 0x000fea0003800000 */
.L_x_6073:
[----:B-1----:R-:W-:Y:S01]  /*3750*/  LDSM.16.M88.4 R8, [R146] ;  /* 0x000000009208783b */ /* 0x002fe20000000200 */
[----:B------:R-:W-:Y:S01]  /*3760*/  R2P PR, R0, 0x6 ;  /* 0x0000000600007804 */ /* 0x000fe20000000000 */
[C---:B------:R-:W-:Y:S01]  /*3770*/  VIADD R0, R145.reuse, 0x4000 ;  /* 0x0000400091007836 */ /* 0x040fe20000000000 */
[----:B------:R-:W-:Y:S01]  /*3780*/  ULDC UR10, c[0x0][0x39c] ;  /* 0x0000e700000a7ab9 */ /* 0x000fe20000000800 */
[----:B------:R-:W1:Y:S01]  /*3790*/  LDSM.16.M88.4 R36, [R145+0x4000] ;  /* 0x004000009124783b */ /* 0x000e620000000200 */
[----:B------:R-:W-:Y:S01]  /*37a0*/  VIADD R143, R145, 0x4020 ;  /* 0x00004020918f7836 */ /* 0x000fe20000000000 */
[----:B------:R-:W-:Y:S01]  /*37b0*/  LOP3.LUT R91, R91, 0xffffffe0, RZ, 0xc0, !PT ;  /* 0xffffffe05b5b7812 */ /* 0x000fe200078ec0ff */
[--C-:B------:R-:W-:Y:S01]  /*37c0*/  IMAD R144, R5, 0x2, R146.reuse ;  /* 0x0000000205907824 */ /* 0x100fe200078e0292 */
[----:B------:R-:W5:Y:S01]  /*37d0*/  LDSM.16.M88.4 R64, [R145+0x4800] ;  /* 0x004800009140783b */ /* 0x000f620000000200 */
[C---:B------:R-:W-:Y:S01]  /*37e0*/  IMAD R142, R3.reuse, 0x2, R146 ;  /* 0x00000002038e7824 */ /* 0x040fe200078e0292 */
[----:B------:R-:W-:Y:S01]  /*37f0*/  LOP3.LUT R140, R4, R7, RZ, 0xfc, !PT ;  /* 0x00000007048c7212 */ /* 0x000fe200078efcff */
[----:B------:R-:W-:Y:S01]  /*3800*/  IMAD R141, R3, 0x2, R144 ;  /* 0x00000002038d7824 */ /* 0x000fe200078e0290 */
[----:B------:R-:W-:Y:S02]  /*3810*/  LDSM.16.M88.4 R48, [R144] ;  /* 0x000000009030783b */ /* 0x000fe40000000200 */
[----:B------:R-:W-:-:S02]  /*3820*/  @P1 VIADD R143, R0, 0xffffffe0 ;  /* 0xffffffe0008f1836 */ /* 0x000fc40000000000 */
[----:B------:R-:W2:Y:S01]  /*3830*/  LDSM.16.M88.4 R56, [R145+0x5000] ;  /* 0x005000009138783b */ /* 0x000ea20000000200 */
[----:B------:R-:W-:Y:S02]  /*3840*/  IMAD.MOV.U32 R0, RZ, RZ, 0x40 ;  /* 0x00000040ff007424 */ /* 0x000fe400078e00ff */
[C---:B------:R-:W-:Y:S01]  /*3850*/  VIADD R135, R143.reuse, 0x800 ;  /* 0x000008008f877836 */ /* 0x040fe20000000000 */
[----:B------:R-:W3:Y:S01]  /*3860*/  LDSM.16.M88.4 R76, [R143] ;  /* 0x000000008f4c783b */ /* 0x000ee20000000200 */
[C---:B------:R-:W-:Y:S01]  /*3870*/  VIADD R134, R143.reuse, 0x1000 ;  /* 0x000010008f867836 */ /* 0x040fe20000000000 */
[----:B------:R-:W-:Y:S01]  /*3880*/  SEL R0, R0, 0xffffffc0, !P2 ;  /* 0xffffffc000007807 */ /* 0x000fe20005000000 */
[C---:B------:R-:W-:Y:S01]  /*3890*/  VIADD R133, R143.reuse, 0x1800 ;  /* 0x000018008f857836 */ /* 0x040fe20000000000 */
[----:B------:R-:W-:Y:S01]  /*38a0*/  LDSM.16.M88.4 R12, [R142] ;  /* 0x000000008e0c783b */ /* 0x000fe20000000200 */
[----:B------:R-:W-:Y:S02]  /*38b0*/  VIADD R131, R143, 0x2000 ;  /* 0x000020008f837836 */ /* 0x000fe40000000000 */
[----:B------:R-:W-:Y:S01]  /*38c0*/  IMAD.IADD R139, R145, 0x1, R0 ;  /* 0x00000001918b7824 */ /* 0x000fe200078e0200 */
[----:B------:R-:W-:Y:S01]  /*38d0*/  LDSM.16.M88.4 R72, [R145+0x5800] ;  /* 0x005800009148783b */ /* 0x000fe20000000200 */
[----:B------:R-:W-:-:S02]  /*38e0*/  IMAD.IADD R132, R0, 0x1, R143 ;  /* 0x0000000100847824 */ /* 0x000fc400078e028f */
[C---:B------:R-:W-:Y:S01]  /*38f0*/  VIADD R130, R143.reuse, 0x2800 ;  /* 0x000028008f827836 */ /* 0x040fe20000000000 */
[----:B------:R-:W4:Y:S01]  /*3900*/  LDSM.16.M88.4 R40, [R139+0x4000] ;  /* 0x004000008b28783b */ /* 0x000f220000000200 */
[C---:B------:R-:W-:Y:S02]  /*3910*/  VIADD R129, R143.reuse, 0x3000 ;  /* 0x000030008f817836 */ /* 0x040fe40000000000 */
[----:B------:R-:W-:Y:S01]  /*3920*/  VIADD R128, R143, 0x3800 ;  /* 0x000038008f807836 */ /* 0x000fe20000000000 */
[----:B------:R-:W4:Y:S04]  /*3930*/  LDSM.16.M88.4 R32, [R143+0x800] ;  /* 0x000800008f20783b */ /* 0x000f280000000200 */
[----:B------:R-:W4:Y:S01]  /*3940*/  LDSM.16.M88.4 R24, [R143+0x1000] ;  /* 0x001000008f18783b */ /* 0x000f220000000200 */
[C---:B-1----:R-:W-:Y:S03]  /*3950*/  HMMA.16816.F32 R20, R8.reuse, R36, RZ ;  /* 0x000000240814723c */ /* 0x042fe600000018ff */
[----:B------:R-:W-:Y:S04]  /*3960*/  LDSM.16.M88.4 R44, [R141] ;  /* 0x000000008d2c783b */ /* 0x000fe80000000200 */
[----:B------:R-:W1:Y:S01]  /*3970*/  LDSM.16.M88.4 R84, [R132] ;  /* 0x000000008454783b */ /* 0x000e620000000200 */
[C---:B------:R-:W-:Y:S03]  /*3980*/  HMMA.16816.F32 R36, R8.reuse, R38, RZ ;  /* 0x000000260824723c */ /* 0x040fe600000018ff */
[----:B------:R-:W1:Y:S03]  /*3990*/  LDSM.16.M88.4 R16, [R143+0x1800] ;  /* 0x001800008f10783b */ /* 0x000e660000000200 */
[C---:B-----5:R-:W-:Y:S01]  /*39a0*/  HMMA.16816.F32 R68, R8.reuse, R64, RZ ;  /* 0x000000400844723c */ /* 0x060fe200000018ff */
[----:B------:R-:W5:Y:S04]  /*39b0*/  LDSM.16.M88.4 R80, [R139+0x4800] ;  /* 0x004800008b50783b */ /* 0x000f680000000200 */
[----:B------:R-:W0:Y:S01]  /*39c0*/  LDGDEPBAR ;  /* 0x00000000000079af */ /* 0x000e220000000000 */
[----:B--2---:R-:W-:Y:S06]  /*39d0*/  HMMA.16816.F32 R60, R8, R56, RZ ;  /* 0x00000038083c723c */ /* 0x004fec00000018ff */
[C---:B---3--:R-:W-:Y:S06]  /*39e0*/  HMMA.16816.F32 R20, R48.reuse, R76, R20 ;  /* 0x0000004c3014723c */ /* 0x048fec0000001814 */
[----:B------:R-:W-:Y:S01]  /*39f0*/  HMMA.16816.F32 R36, R48, R78, R36 ;  /* 0x0000004e3024723c */ /* 0x000fe20000001824 */
[----:B------:R-:W-:Y:S05]  /*3a00*/  LDSM.16.M88.4 R76, [R139+0x5000] ;  /* 0x005000008b4c783b */ /* 0x000fea0000000200 */
[C---:B------:R-:W-:Y:S06]  /*3a10*/  HMMA.16816.F32 R64, R8.reuse, R66, RZ ;  /* 0x000000420840723c */ /* 0x040fec00000018ff */
[----:B------:R-:W-:Y:S06]  /*3a20*/  HMMA.16816.F32 R56, R8, R58, RZ ;  /* 0x0000003a0838723c */ /* 0x000fec00000018ff */
[C---:B----4-:R-:W-:Y:S06]  /*3a30*/  HMMA.16816.F32 R20, R12.reuse, R40, R20 ;  /* 0x000000280c14723c */ /* 0x050fec0000001814 */
[----:B------:R-:W-:Y:S01]  /*3a40*/  HMMA.16816.F32 R36, R12, R42, R36 ;  /* 0x0000002a0c24723c */ /* 0x000fe20000001824 */
[----:B------:R-:W-:Y:S05]  /*3a50*/  LDSM.16.M88.4 R40, [R132+0x800] ;  /* 0x000800008428783b */ /* 0x000fea0000000200 */
[C---:B------:R-:W-:Y:S06]  /*3a60*/  HMMA.16816.F32 R52, R8.reuse, R72, RZ ;  /* 0x000000480834723c */ /* 0x040fec00000018ff */
[----:B------:R-:W-:Y:S01]  /*3a70*/  HMMA.16816.F32 R8, R8, R74, RZ ;  /* 0x0000004a0808723c */ /* 0x000fe200000018ff */
[----:B------:R-:W-:Y:S05]  /*3a80*/  LDSM.16.M88.4 R72, [R139+0x5800] ;  /* 0x005800008b48783b */ /* 0x000fea0000000200 */
[C---:B------:R-:W-:Y:S06]  /*3a90*/  HMMA.16816.F32 R68, R48.reuse, R32, R68 ;  /* 0x000000203044723c */ /* 0x040fec0000001844 */
[C---:B------:R-:W-:Y:S01]  /*3aa0*/  HMMA.16816.F32 R64, R48.reuse, R34, R64 ;  /* 0x000000223040723c */ /* 0x040fe20000001840 */
[----:B------:R-:W-:Y:S05]  /*3ab0*/  LDSM.16.M88.4 R32, [R146+0x2000] ;  /* 0x002000009220783b */ /* 0x000fea0000000200 */
[C---:B------:R-:W-:Y:S06]  /*3ac0*/  HMMA.16816.F32 R60, R48.reuse, R24, R60 ;  /* 0x00000018303c723c */ /* 0x040fec000000183c */
[----:B------:R-:W-:Y:S01]  /*3ad0*/  HMMA.16816.F32 R56, R48, R26, R56 ;  /* 0x0000001a3038723c */ /* 0x000fe20000001838 */
[----:B------:R-:W2:Y:S05]  /*3ae0*/  LDSM.16.M88.4 R24, [R145+0x6000] ;  /* 0x006000009118783b */ /* 0x000eaa0000000200 */
[C---:B-1----:R-:W-:Y:S06]  /*3af0*/  HMMA.16816.F32 R20, R44.reuse, R84, R20 ;  /* 0x000000542c14723c */ /* 0x042fec0000001814 */
[----:B------:R-:W-:Y:S06]  /*3b00*/  HMMA.16816.F32 R36, R44, R86, R36 ;  /* 0x000000562c24723c */ /* 0x000fec0000001824 */
[C---:B------:R-:W-:Y:S06]  /*3b10*/  HMMA.16816.F32 R52, R48.reuse, R16, R52 ;  /* 0x000000103034723c */ /* 0x040fec0000001834 */
[----:B------:R-:W-:Y:S01]  /*3b20*/  HMMA.16816.F32 R48, R48, R18, R8 ;  /* 0x000000123030723c */ /* 0x000fe20000001808 */
[----:B------:R-:W-:Y:S04]  /*3b30*/  LDSM.16.M88.4 R8, [R144+0x2000] ;  /* 0x002000009008783b */ /* 0x000fe80000000200 */
[----:B------:R-:W1:Y:S01]  /*3b40*/  LDSM.16.M88.4 R16, [R143+0x2000] ;  /* 0x002000008f10783b */ /* 0x000e620000000200 */
[C---:B-----5:R-:W-:Y:S06]  /*3b50*/  HMMA.16816.F32 R68, R12.reuse, R80, R68 ;  /* 0x000000500c44723c */ /* 0x060fec0000001844 */
[----:B------:R-:W-:Y:S01]  /*3b60*/  HMMA.16816.F32 R64, R12, R82, R64 ;  /* 0x000000520c40723c */ /* 0x000fe20000001840 */
[----:B------:R-:W-:Y:S05]  /*3b70*/  LDSM.16.M88.4 R80, [R139+0x6000] ;  /* 0x006000008b50783b */ /* 0x000fea0000000200 */
[C---:B--2---:R-:W-:Y:S06]  /*3b80*/  HMMA.16816.F32 R20, R32.reuse, R24, R20 ;  /* 0x000000182014723c */ /* 0x044fec0000001814 */
[----:B------:R-:W-:Y:S01]  /*3b90*/  HMMA.16816.F32 R36, R32, R26, R36 ;  /* 0x0000001a2024723c */ /* 0x000fe20000001824 */
[----:B------:R-:W-:Y:S05]  /*3ba0*/  LDSM.16.M88.4 R24, [R141+0x2000] ;  /* 0x002000008d18783b */ /* 0x000fea0000000200 */
[C---:B------:R-:W-:Y:S06]  /*3bb0*/  HMMA.16816.F32 R60, R12.reuse, R76, R60 ;  /* 0x0000004c0c3c723c */ /* 0x040fec000000183c */
[C---:B------:R-:W-:Y:S01]  /*3bc0*/  HMMA.16816.F32 R56, R12.reuse, R78, R56 ;  /* 0x0000004e0c38723c */ /* 0x040fe20000001838 */
[----:B------:R-:W2:Y:S05]  /*3bd0*/  LDSM.16.M88.4 R76, [R145+0x6800] ;  /* 0x00680000914c783b */ /* 0x000eaa0000000200 */
[----:B------:R-:W-:Y:S01]  /*3be0*/  HMMA.16816.F32 R84, R12, R72, R52 ;  /* 0x000000480c54723c */ /* 0x000fe20000001834 */
[----:B------:R-:W3:Y:S05]  /*3bf0*/  LDSM.16.M88.4 R52, [R142+0x2000] ;  /* 0x002000008e34783b */ /* 0x000eea0000000200 */
[----:B------:R-:W-:Y:S06]  /*3c00*/  HMMA.16816.F32 R68, R44, R40, R68 ;  /* 0x000000282c44723c */ /* 0x000fec0000001844 */
[----:B------:R-:W-:Y:S01]  /*3c10*/  HMMA.16816.F32 R48, R12, R74, R48 ;  /* 0x0000004a0c30723c */ /* 0x000fe20000001830 */
[----:B------:R-:W4:Y:S04]  /*3c20*/  LDSM.16.M88.4 R72, [R132+0x1000] ;  /* 0x001000008448783b */ /* 0x000f280000000200 */
[----:B------:R-:W5:Y:S01]  /*3c30*/  LDSM.16.M88.4 R12, [R143+0x2800] ;  /* 0x002800008f0c783b */ /* 0x000f620000000200 */
[----:B------:R-:W-:Y:S03]  /*3c40*/  HMMA.16816.F32 R64, R44, R42, R64 ;  /* 0x0000002a2c40723c */ /* 0x000fe60000001840 */
[----:B------:R-:W5:Y:S03]  /*3c50*/  LDSM.16.M88.4 R40, [R132+0x2000] ;  /* 0x002000008428783b */ /* 0x000f660000000200 */
[C---:B-1----:R-:W-:Y:S06]  /*3c60*/  HMMA.16816.F32 R20, R8.reuse, R16, R20 ;  /* 0x000000100814723c */ /* 0x042fec0000001814 */
[----:B------:R-:W-:Y:S01]  /*3c70*/  HMMA.16816.F32 R36, R8, R18, R36 ;  /* 0x000000120824723c */ /* 0x000fe20000001824 */
[----:B------:R-:W-:Y:S05]  /*3c80*/  LDSM.16.M88.4 R16, [R139+0x6800] ;  /* 0x006800008b10783b */ /* 0x000fea0000000200 */
[C---:B--2---:R-:W-:Y:S06]  /*3c90*/  HMMA.16816.F32 R68, R32.reuse, R76, R68 ;  /* 0x0000004c2044723c */ /* 0x044fec0000001844 */
[----:B------:R-:W-:Y:S01]  /*3ca0*/  HMMA.16816.F32 R64, R32, R78, R64 ;  /* 0x0000004e2040723c */ /* 0x000fe20000001840 */
[----:B------:R-:W1:Y:S05]  /*3cb0*/  LDSM.16.M88.4 R76, [R145+0x7000] ;  /* 0x00700000914c783b */ /* 0x000e6a0000000200 */
[C---:B---3--:R-:W-:Y:S06]  /*3cc0*/  HMMA.16816.F32 R20, R52.reuse, R80, R20 ;  /* 0x000000503414723c */ /* 0x048fec0000001814 */
[----:B------:R-:W-:Y:S06]  /*3cd0*/  HMMA.16816.F32 R36, R52, R82, R36 ;  /* 0x000000523424723c */ /* 0x000fec0000001824 */
[----:B----4-:R-:W-:Y:S06]  /*3ce0*/  HMMA.16816.F32 R60, R44, R72, R60 ;  /* 0x000000482c3c723c */ /* 0x010fec000000183c */
[C---:B-----5:R-:W-:Y:S06]  /*3cf0*/  HMMA.16816.F32 R68, R8.reuse, R12, R68 ;  /* 0x0000000c0844723c */ /* 0x060fec0000001844 */
[----:B------:R-:W-:Y:S01]  /*3d00*/  HMMA.16816.F32 R64, R8, R14, R64 ;  /* 0x0000000e0840723c */ /* 0x000fe20000001840 */
[----:B------:R-:W2:Y:S05]  /*3d10*/  LDSM.16.M88.4 R12, [R143+0x3000] ;  /* 0x003000008f0c783b */ /* 0x000eaa0000000200 */
[----:B------:R-:W-:Y:S06]  /*3d20*/  HMMA.16816.F32 R20, R24, R40, R20 ;  /* 0x000000281814723c */ /* 0x000fec0000001814 */
[----:B------:R-:W-:Y:S01]  /*3d30*/  HMMA.16816.F32 R72, R44, R74, R56 ;  /* 0x0000004a2c48723c */ /* 0x000fe20000001838 */
[----:B------:R-:W3:Y:S05]  /*3d40*/  LDSM.16.M88.4 R56, [R132+0x2800] ;  /* 0x002800008438783b */ /* 0x000eea0000000200 */
[----:B------:R-:W-:Y:S01]  /*3d50*/  HMMA.16816.F32 R36, R24, R42, R36 ;  /* 0x0000002a1824723c */ /* 0x000fe20000001824 */
[----:B------:R-:W4:Y:S05]  /*3d60*/  LDSM.16.M88.4 R40, [R132+0x1800] ;  /* 0x001800008428783b */ /* 0x000f2a0000000200 */
[----:B-1----:R-:W-:Y:S06]  /*3d70*/  HMMA.16816.F32 R60, R32, R76, R60 ;  /* 0x0000004c203c723c */ /* 0x002fec000000183c */
[----:B------:R-:W-:Y:S01]  /*3d80*/  HMMA.16816.F32 R68, R52, R16, R68 ;  /* 0x000000103444723c */ /* 0x000fe20000001844 */
[----:B------:R-:W-:Y:S01]  /*3d90*/  FMUL.FTZ R21, R21, UR10 ;  /* 0x0000000a15157c20 */ /* 0x000fe20008410000 */
[----:B------:R-:W-:Y:S01]  /*3da0*/  FMUL.FTZ R22, R22, UR10 ;  /* 0x0000000a16167c20 */ /* 0x000fe20008410000 */
[----:B------:R-:W-:-:S02]  /*3db0*/  FMUL.FTZ R0, R20, UR10 ;  /* 0x0000000a14007c20 */ /* 0x000fc40008410000 */
[----:B------:R-:W-:Y:S01]  /*3dc0*/  MUFU.TANH R80, R21 ;  /* 0x0000001500507308 */ /* 0x000fe20000002400 */
[----:B------:R-:W-:Y:S01]  /*3dd0*/  HMMA.16816.F32 R64, R52, R18, R64 ;  /* 0x000000123440723c */ /* 0x000fe20000001840 */
[----:B------:R-:W1:Y:S05]  /*3de0*/  LDSM.16.M88.4 R16, [R139+0x7000] ;  /* 0x007000008b10783b */ /* 0x000e6a0000000200 */
[----:B------:R-:W-:Y:S01]  /*3df0*/  HMMA.16816.F32 R72, R32, R78, R72 ;  /* 0x0000004e2048723c */ /* 0x000fe20000001848 */
[----:B------:R-:W5:Y:S01]  /*3e00*/  LDSM.16.M88.4 R76, [R145+0x7800] ;  /* 0x00780000914c783b */ /* 0x000f620000000200 */
[----:B------:R4:W-:Y:S01]  /*3e10*/  MUFU.TANH R81, R22 ;  /* 0x0000001600517308 */ /* 0x0009e20000002400 */
[----:B------:R-:W-:Y:S01]  /*3e20*/  FMUL.FTZ R36, R36, UR10 ;  /* 0x0000000a24247c20 */ /* 0x000fe20008410000 */
[----:B------:R-:W-:Y:S01]  /*3e30*/  FMUL.FTZ R37, R37, UR10 ;  /* 0x0000000a25257c20 */ /* 0x000fe20008410000 */
[----:B------:R-:W-:Y:S01]  /*3e40*/  FMUL.FTZ R38, R38, UR10 ;  /* 0x0000000a26267c20 */ /* 0x000fe20008410000 */
[----:B--2---:R-:W-:Y:S01]  /*3e50*/  HMMA.16816.F32 R60, R8, R12, R60 ;  /* 0x0000000c083c723c */ /* 0x004fe2000000183c */
[----:B------:R-:W-:-:S03]  /*3e60*/  FMUL.FTZ R39, R39, UR10 ;  /* 0x0000000a27277c20 */ /* 0x000fc60008410000 */
[----:B------:R-:W2:Y:S02]  /*3e70*/  MUFU.TANH R0, R0 ;  /* 0x0000000000007308 */ /* 0x000ea40000002400 */
[----:B---3--:R-:W-:Y:S06]  /*3e80*/  HMMA.16816.F32 R68, R24, R56, R68 ;  /* 0x000000381844723c */ /* 0x008fec0000001844 */
[C---:B----4-:R-:W-:Y:S01]  /*3e90*/  HMMA.16816.F32 R48, R44.reuse, R42, R48 ;  /* 0x0000002a2c30723c */ /* 0x050fe20000001830 */
[----:B------:R-:W-:Y:S01]  /*3ea0*/  FMUL.FTZ R56, R23, UR10 ;  /* 0x0000000a17387c20 */ /* 0x000fe20008410000 */
[----:B------:R-:W3:Y:S01]  /*3eb0*/  MUFU.TANH R36, R36 ;  /* 0x0000002400247308 */ /* 0x000ee20000002400 */
[----:B------:R-:W4:Y:S03]  /*3ec0*/  LDSM.16.M88.4 R20, [R132+0x3000] ;  /* 0x003000008414783b */ /* 0x000f260000000200 */
[----:B------:R-:W-:Y:S04]  /*3ed0*/  HMMA.16816.F32 R84, R44, R40, R84 ;  /* 0x000000282c54723c */ /* 0x000fe80000001854 */
[----:B------:R-:W3:Y:S02]  /*3ee0*/  MUFU.TANH R56, R56 ;  /* 0x0000003800387308 */ /* 0x000ee40000002400 */
[----:B------:R-:W-:Y:S01]  /*3ef0*/  HMMA.16816.F32 R72, R8, R14, R72 ;  /* 0x0000000e0848723c */ /* 0x000fe20000001848 */
[----:B------:R-:W2:Y:S05]  /*3f00*/  LDSM.16.M88.4 R12, [R143+0x3800] ;  /* 0x003800008f0c783b */ /* 0x000eaa0000000200 */
[----:B-1----:R-:W-:Y:S01]  /*3f10*/  HMMA.16816.F32 R60, R52, R16, R60 ;  /* 0x00000010343c723c */ /* 0x002fe2000000183c */
[----:B------:R-:W1:Y:S01]  /*3f20*/  MUFU.TANH R37, R37 ;  /* 0x0000002500257308 */ /* 0x000e620000002400 */
[----:B------:R-:W-:Y:S01]  /*3f30*/  FMUL.FTZ R40, R68, UR10 ;  /* 0x0000000a44287c20 */ /* 0x000fe20008410000 */
[----:B------:R-:W-:-:S03]  /*3f40*/  FMUL.FTZ R41, R69, UR10 ;  /* 0x0000000a45297c20 */ /* 0x000fc60008410000 */
[C---:B-----5:R-:W-:Y:S03]  /*3f50*/  HMMA.16816.F32 R48, R32.reuse, R78, R48 ;  /* 0x0000004e2030723c */ /* 0x060fe60000001830 */
[----:B------:R-:W5:Y:S03]  /*3f60*/  MUFU.TANH R38, R38 ;  /* 0x0000002600267308 */ /* 0x000f660000002400 */
[----:B------:R-:W-:Y:S05]  /*3f70*/  HMMA.16816.F32 R84, R32, R76, R84 ;  /* 0x0000004c2054723c */ /* 0x000fea0000001854 */
[----:B------:R-:W5:Y:S01]  /*3f80*/  MUFU.TANH R39, R39 ;  /* 0x0000002700277308 */ /* 0x000f620000002400 */
[----:B------:R-:W-:Y:S01]  /*3f90*/  HMMA.16816.F32 R72, R52, R18, R72 ;  /* 0x000000123448723c */ /* 0x000fe20000001848 */
[----:B------:R-:W3:Y:S01]  /*3fa0*/  LDSM.16.M88.4 R16, [R139+0x7800] ;  /* 0x007800008b10783b */ /* 0x000ee20000000200 */
[----:B------:R-:W-:-:S02]  /*3fb0*/  IMAD R34, R6, 0x10, R93 ;  /* 0x0000001006227824 */ /* 0x000fc400078e025d */
[----:B------:R-:W-:Y:S01]  /*3fc0*/  FMUL.FTZ R32, R70, UR10 ;  /* 0x0000000a46207c20 */ /* 0x000fe20008410000 */
[----:B------:R-:W-:Y:S01]  /*3fd0*/  FMUL.FTZ R33, R71, UR10 ;  /* 0x0000000a47217c20 */ /* 0x000fe20008410000 */
[C---:B------:R-:W-:Y:S01]  /*3fe0*/  HMMA.16816.F32 R64, R24.reuse, R58, R64 ;  /* 0x0000003a1840723c */ /* 0x040fe20000001840 */
[----:B------:R-:W5:Y:S05]  /*3ff0*/  MUFU.TANH R40, R40 ;  /* 0x0000002800287308 */ /* 0x000f6a0000002400 */
[----:B----4-:R-:W-:Y:S03]  /*4000*/  HMMA.16816.F32 R60, R24, R20, R60 ;  /* 0x00000014183c723c */ /* 0x010fe6000000183c */
[----:B------:R-:W4:Y:S03]  /*4010*/  MUFU.TANH R41, R41 ;  /* 0x0000002900297308 */ /* 0x000f260000002400 */
[----:B--2---:R-:W-:Y:S01]  /*4020*/  HMMA.16816.F32 R48, R8, R14, R48 ;  /* 0x0000000e0830723c */ /* 0x004fe20000001830 */
[----:B------:R-:W-:-:S04]  /*4030*/  IMAD.IADD R20, R90, 0x1, -R91 ;  /* 0x000000015a147824 */ /* 0x000fc800078e0a5b */
[----:B------:R-:W-:Y:S01]  /*4040*/  MUFU.TANH R32, R32 ;  /* 0x0000002000207308 */ /* 0x000fe20000002400 */
[----:B------:R-:W-:Y:S01]  /*4050*/  HMMA.16816.F32 R84, R8, R12, R84 ;  /* 0x0000000c0854723c */ /* 0x000fe20000001854 */
[----:B------:R-:W-:-:S05]  /*4060*/  IMAD.SHL.U32 R15, R90, 0x2, RZ ;  /* 0x000000025a0f7824 */ /* 0x000fca00078e00ff */
[----:B------:R-:W-:Y:S01]  /*4070*/  HMMA.16816.F32 R72, R24, R22, R72 ;  /* 0x000000161848723c */ /* 0x000fe20000001848 */
[----:B------:R-:W-:Y:S01]  /*4080*/  SHF.R.S32.HI R13, RZ, 0x1f, R20 ;  /* 0x0000001fff0d7819 */ /* 0x000fe20000011414 */
[----:B------:R-:W-:Y:S01]  /*4090*/  FMUL.FTZ R42, R64, UR10 ;  /* 0x0000000a402a7c20 */ /* 0x000fe20008410000 */
[----:B------:R-:W-:Y:S01]  /*40a0*/  LOP3.LUT R15, R15, 0x6, RZ, 0xc0, !PT ;  /* 0x000000060f0f7812 */ /* 0x000fe200078ec0ff */
[----:B------:R-:W-:Y:S01]  /*40b0*/  FMUL.FTZ R43, R65, UR10 ;  /* 0x0000000a412b7c20 */ /* 0x000fe20008410000 */
[----:B------:R-:W-:Y:S01]  /*40c0*/  LEA.HI R161, R13, R20, RZ, 0x2 ;  /* 0x000000140da17211 */ /* 0x000fe200078f10ff */
[----:B------:R-:W-:Y:S01]  /*40d0*/  FMUL.FTZ R12, R66, UR10 ;  /* 0x0000000a420c7c20 */ /* 0x000fe20008410000 */
[----:B------:R-:W2:Y:S01]  /*40e0*/  LDSM.16.M88.4 R20, [R132+0x3800] ;  /* 0x003800008414783b */ /* 0x000ea20000000200 */
[----:B------:R-:W-:Y:S01]  /*40f0*/  SHF.R.S32.HI R11, RZ, 0x1f, R6 ;  /* 0x0000001fff0b7819 */ /* 0x000fe20000011406 */
[----:B------:R-:W-:Y:S01]  /*4100*/  IMAD.IADD R8, R2, 0x1, R15 ;  /* 0x0000000102087824 */ /* 0x000fe200078e020f */
[----:B------:R-:W-:Y:S01]  /*4110*/  SHF.R.S32.HI R161, RZ, 0x2, R161 ;  /* 0x00000002ffa17819 */ /* 0x000fe200000114a1 */
[----:B------:R-:W4:Y:S01]  /*4120*/  MUFU.TANH R42, R42 ;  /* 0x0000002a002a7308 */ /* 0x000f220000002400 */
[C---:B---3--:R-:W-:Y:S01]  /*4130*/  HMMA.16816.F32 R48, R52.reuse, R18, R48 ;  /* 0x000000123430723c */ /* 0x048fe20000001830 */
[----:B------:R-:W-:Y:S01]  /*4140*/  LEA.HI R11, R11, R6, RZ, 0x2 ;  /* 0x000000060b0b7211 */ /* 0x000fe200078f10ff */
[----:B------:R-:W-:Y:S01]  /*4150*/  FMUL.FTZ R67, R67, UR10 ;  /* 0x0000000a43437c20 */ /* 0x000fe20008410000 */
[----:B------:R-:W-:Y:S01]  /*4160*/  IADD3 R9, R34, 0x1, R161 ;  /* 0x0000000122097810 */ /* 0x000fe20007ffe0a1 */
[----:B------:R-:W-:Y:S01]  /*4170*/  FMUL.FTZ R60, R60, UR10 ;  /* 0x0000000a3c3c7c20 */ /* 0x000fe20008410000 */
[----:B------:R-:W-:Y:S01]  /*4180*/  LOP3.LUT R11, R11, 0xfffffffc, RZ, 0xc0, !PT ;  /* 0xfffffffc0b0b7812 */ /* 0x000fe200078ec0ff */
[----:B------:R-:W-:Y:S01]  /*4190*/  HMMA.16816.F32 R84, R52, R16, R84 ;  /* 0x000000103454723c */ /* 0x000fe20000001854 */
[----:B------:R-:W-:Y:S01]  /*41a0*/  IADD3 R9, R89, R9, -R92 ;  /* 0x0000000959097210 */ /* 0x000fe20007ffe85c */
[----:B------:R-:W3:Y:S01]  /*41b0*/  MUFU.TANH R43, R43 ;  /* 0x0000002b002b7308 */ /* 0x000ee20000002400 */
[----:B------:R-:W-:Y:S01]  /*41c0*/  FMUL.FTZ R61, R61, UR10 ;  /* 0x0000000a3d3d7c20 */ /* 0x000fe20008410000 */
[----:B------:R-:W-:-:S02]  /*41d0*/  IMAD.IADD R160, R6, 0x1, -R11 ;  /* 0x0000000106a07824 */ /* 0x000fc400078e0a0b */
[----:B------:R-:W-:Y:S01]  /*41e0*/  FMUL.FTZ R62, R62, UR10 ;  /* 0x0000000a3e3e7c20 */ /* 0x000fe20008410000 */
[----:B------:R-:W-:Y:S02]  /*41f0*/  IMAD.IADD R88, R9, 0x1, R88 ;  /* 0x0000000109587824 */ /* 0x000fe400078e0258 */
[----:B------:R-:W-:Y:S01]  /*4200*/  FMUL.FTZ R72, R72, UR10 ;  /* 0x0000000a48487c20 */ /* 0x000fe20008410000 */
[C---:B------:R-:W-:Y:S02]  /*4210*/  VIADD R9, R8.reuse, 0x1 ;  /* 0x0000000108097836 */ /* 0x040fe40000000000 */
[----:B------:R-:W-:Y:S01]  /*4220*/  FMUL.FTZ R73, R73, UR10 ;  /* 0x0000000a49497c20 */ /* 0x000fe20008410000 */
[----:B------:R-:W-:Y:S01]  /*4230*/  VIADD R6, R8, 0x9 ;  /* 0x0000000908067836 */ /* 0x000fe20000000000 */
[C---:B------:R-:W-:Y:S01]  /*4240*/  VIMNMX R123, R88.reuse, R89, PT ;  /* 0x00000059587b7248 */ /* 0x040fe20003fe0100 */
[----:B------:R-:W3:Y:S01]  /*4250*/  MUFU.TANH R33, R33 ;  /* 0x0000002100217308 */ /* 0x000ee20000002400 */
[----:B------:R-:W-:Y:S01]  /*4260*/  VIADDMNMX R122, R88, 0x8, R89, PT ;  /* 0x00000008587a7846 */ /* 0x000fe20003800159 */
[----:B------:R-:W-:Y:S01]  /*4270*/  FMUL.FTZ R74, R74, UR10 ;  /* 0x0000000a4a4a7c20 */ /* 0x000fe20008410000 */
[-C--:B------:R-:W-:Y:S01]  /*4280*/  ISETP.GE.AND P3, PT, R9, R123.reuse, PT ;  /* 0x0000007b0900720c */ /* 0x080fe20003f66270 */
[----:B------:R-:W-:Y:S01]  /*4290*/  FMUL.FTZ R63, R63, UR10 ;  /* 0x0000000a3f3f7c20 */ /* 0x000fe20008410000 */
[----:B------:R-:W-:Y:S01]  /*42a0*/  ISETP.GE.AND P4, PT, R9, R122, PT ;  /* 0x0000007a0900720c */ /* 0x000fe20003f86270 */
[C---:B------:R-:W-:Y:S01]  /*42b0*/  VIADD R9, R8.reuse, 0x8 ;  /* 0x0000000808097836 */ /* 0x040fe20000000000 */
[-C--:B------:R-:W-:Y:S01]  /*42c0*/  ISETP.GE.AND P6, PT, R8, R123.reuse, PT ;  /* 0x0000007b0800720c */ /* 0x080fe20003fc6270 */
[----:B------:R-:W3:Y:S01]  /*42d0*/  MUFU.TANH R12, R12 ;  /* 0x0000000c000c7308 */ /* 0x000ee20000002400 */
[-C--:B------:R-:W-:Y:S01]  /*42e0*/  ISETP.GE.AND P2, PT, R6, R123.reuse, PT ;  /* 0x0000007b0600720c */ /* 0x080fe20003f46270 */
[----:B------:R-:W-:Y:S01]  /*42f0*/  FMUL.FTZ R75, R75, UR10 ;  /* 0x0000000a4b4b7c20 */ /* 0x000fe20008410000 */
[----:B------:R-:W-:Y:S01]  /*4300*/  ISETP.GE.AND P1, PT, R9, R123, PT ;  /* 0x0000007b0900720c */ /* 0x000fe20003f26270 */
[----:B------:R-:W-:-:S04]  /*4310*/  DEPBAR.LE SB0, 0x0 ;  /* 0x000080000000791a */ /* 0x000fc80000000000 */
[----:B------:R-:W-:Y:S01]  /*4320*/  FSEL R17, R0, -INF , !P6 ;  /* 0xff80000000117808 */ /* 0x000fe20007000000 */
[C---:B--2---:R-:W-:Y:S01]  /*4330*/  HMMA.16816.F32 R48, R24.reuse, R22, R48 ;  /* 0x000000161830723c */ /* 0x044fe20000001830 */
[-C--:B------:R-:W-:Y:S01]  /*4340*/  ISETP.GE.AND P6, PT, R6, R122.reuse, PT ;  /* 0x0000007a0600720c */ /* 0x080fe20003fc6270 */
[----:B------:R-:W-:Y:S01]  /*4350*/  VIADD R0, R8, 0x11 ;  /* 0x0000001108007836 */ /* 0x000fe20000000000 */
[----:B------:R-:W-:Y:S01]  /*4360*/  FSEL R19, R36, -INF , !P1 ;  /* 0xff80000024137808 */ /* 0x000fe20004800000 */
[----:B------:R-:W-:Y:S01]  /*4370*/  VIADD R6, R8, 0x10 ;  /* 0x0000001008067836 */ /* 0x000fe20000000000 */
[----:B------:R-:W-:Y:S01]  /*4380*/  FSEL R56, R56, -INF , !P4 ;  /* 0xff80000038387808 */ /* 0x000fe20006000000 */
[----:B------:R-:W-:Y:S01]  /*4390*/  HMMA.16816.F32 R84, R24, R20, R84 ;  /* 0x000000141854723c */ /* 0x000fe20000001854 */
[----:B------:R-:W2:Y:S01]  /*43a0*/  MUFU.TANH R13, R67 ;  /* 0x00000043000d7308 */ /* 0x000ea20000002400 */
[----:B-1----:R-:W-:Y:S02]  /*43b0*/  FSEL R37, R37, -INF , !P2 ;  /* 0xff80000025257808 */ /* 0x002fe40005000000 */
[----:B------:R-:W-:-:S02]  /*43c0*/  ISETP.GE.AND P4, PT, R0, R122, PT ;  /* 0x0000007a0000720c */ /* 0x000fc40003f86270 */
[-C--:B------:R-:W-:Y:S02]  /*43d0*/  ISETP.GE.AND P5, PT, R9, R122.reuse, PT ;  /* 0x0000007a0900720c */ /* 0x080fe40003fa6270 */
[----:B------:R-:W-:Y:S01]  /*43e0*/  FSEL R21, R80, -INF , !P3 ;  /* 0xff80000050157808 */ /* 0x000fe20005800000 */
[----:B------:R-:W1:Y:S01]  /*43f0*/  MUFU.TANH R169, R60 ;  /* 0x0000003c00a97308 */ /* 0x000e620000002400 */
[-C--:B------:R-:W-:Y:S02]  /*4400*/  ISETP.GE.AND P3, PT, R8, R122.reuse, PT ;  /* 0x0000007a0800720c */ /* 0x080fe40003f66270 */
[-C--:B------:R-:W-:Y:S02]  /*4410*/  ISETP.GE.AND P1, PT, R6, R123.reuse, PT ;  /* 0x0000007b0600720c */ /* 0x080fe40003f26270 */
[----:B------:R-:W-:Y:S02]  /*4420*/  FSEL R36, R81, -INF , !P3 ;  /* 0xff80000051247808 */ /* 0x000fe40005800000 */
[-C--:B------:R-:W-:Y:S01]  /*4430*/  ISETP.GE.AND P3, PT, R0, R123.reuse, PT ;  /* 0x0000007b0000720c */ /* 0x080fe20003f66270 */
[----:B------:R-:W-:Y:S01]  /*4440*/  VIADD R0, R8, 0x18 ;  /* 0x0000001808007836 */ /* 0x000fe20000000000 */
[-C--:B------:R-:W-:Y:S01]  /*4450*/  ISETP.GE.AND P2, PT, R6, R122.reuse, PT ;  /* 0x0000007a0600720c */ /* 0x080fe20003f46270 */
[----:B------:R-:W-:Y:S01]  /*4460*/  VIADD R6, R8, 0x19 ;  /* 0x0000001908067836 */ /* 0x000fe20000000000 */
[----:B-----5:R-:W-:Y:S01]  /*4470*/  FSEL R38, R38, -INF , !P5 ;  /* 0xff80000026267808 */ /* 0x020fe20006800000 */
[----:B------:R-:W5:Y:S01]  /*4480*/  MUFU.TANH R165, R72 ;  /* 0x0000004800a57308 */ /* 0x000f620000002400 */
[----:B------:R-:W-:Y:S01]  /*4490*/  FSEL R24, R39, -INF , !P6 ;  /* 0xff80000027187808 */ /* 0x000fe20007000000 */
[----:B------:R-:W-:Y:S01]  /*44a0*/  FMUL.FTZ R48, R48, UR10 ;  /* 0x0000000a30307c20 */ /* 0x000fe20008410000 */
[-C--:B------:R-:W-:Y:S01]  /*44b0*/  ISETP.GE.AND P5, PT, R0, R123.reuse, PT ;  /* 0x0000007b0000720c */ /* 0x080fe20003fa6270 */
[----:B------:R-:W-:Y:S01]  /*44c0*/  FMUL.FTZ R84, R84, UR10 ;  /* 0x0000000a54547c20 */ /* 0x000fe20008410000 */
[-C--:B------:R-:W-:Y:S01]  /*44d0*/  ISETP.GE.AND P6, PT, R0, R122.reuse, PT ;  /* 0x0000007a0000720c */ /* 0x080fe20003fc6270 */
[----:B------:R-:W-:Y:S01]  /*44e0*/  VIADD R0, R8, 0x20 ;  /* 0x0000002008007836 */ /* 0x000fe20000000000 */
[----:B------:R-:W-:Y:S01]  /*44f0*/  FSEL R25, R40, -INF , !P1 ;  /* 0xff80000028197808 */ /* 0x000fe20004800000 */
[----:B------:R-:W5:Y:S01]  /*4500*/  MUFU.TANH R163, R73 ;  /* 0x0000004900a37308 */ /* 0x000f620000002400 */
[----:B----4-:R-:W-:Y:S01]  /*4510*/  FSEL R41, R41, -INF , !P3 ;  /* 0xff80000029297808 */ /* 0x010fe20005800000 */
[----:B------:R-:W-:Y:S01]  /*4520*/  FMUL.FTZ R85, R85, UR10 ;  /* 0x0000000a55557c20 */ /* 0x000fe20008410000 */
[CC--:B------:R-:W-:Y:S01]  /*4530*/  ISETP.GE.AND P1, PT, R6.reuse, R123.reuse, PT ;  /* 0x0000007b0600720c */ /* 0x0c0fe20003f26270 */
[----:B------:R-:W-:Y:S01]  /*4540*/  FMUL.FTZ R49, R49, UR10 ;  /* 0x0000000a31317c20 */ /* 0x000fe20008410000 */
[-C--:B------:R-:W-:Y:S01]  /*4550*/  ISETP.GE.AND P3, PT, R6, R122.reuse, PT ;  /* 0x0000007a0600720c */ /* 0x080fe20003f66270 */
[----:B------:R-:W-:Y:S01]  /*4560*/  VIADD R6, R8, 0x21 ;  /* 0x0000002108067836 */ /* 0x000fe20000000000 */
[----:B------:R-:W-:Y:S01]  /*4570*/  FSEL R23, R42, -INF , !P5 ;  /* 0xff8000002a177808 */ /* 0x000fe20006800000 */
[----:B------:R-:W4:Y:S01]  /*4580*/  MUFU.TANH R166, R74 ;  /* 0x0000004a00a67308 */ /* 0x000f220000002400 */
[----:B---3--:R-:W-:Y:S01]  /*4590*/  FSEL R43, R43, -INF , !P1 ;  /* 0xff8000002b2b7808 */ /* 0x008fe20004800000 */
[----:B------:R-:W-:Y:S01]  /*45a0*/  FMUL.FTZ R86, R86, UR10 ;  /* 0x0000000a56567c20 */ /* 0x000fe20008410000 */
[CC--:B------:R-:W-:Y:S01]  /*45b0*/  ISETP.GE.AND P5, PT, R0.reuse, R123.reuse, PT ;  /* 0x0000007b0000720c */ /* 0x0c0fe20003fa6270 */
[----:B------:R-:W-:Y:S01]  /*45c0*/  FMUL.FTZ R87, R87, UR10 ;  /* 0x0000000a57577c20 */ /* 0x000fe20008410000 */
[-C--:B------:R-:W-:Y:S01]  /*45d0*/  ISETP.GE.AND P1, PT, R0, R122.reuse, PT ;  /* 0x0000007a0000720c */ /* 0x080fe20003f26270 */
[----:B------:R-:W-:Y:S01]  /*45e0*/  VIADD R0, R8, 0x28 ;  /* 0x0000002808007836 */ /* 0x000fe20000000000 */
[----:B------:R-:W-:Y:S01]  /*45f0*/  FSEL R22, R32, -INF , !P2 ;  /* 0xff80000020167808 */ /* 0x000fe20005000000 */
[----:B------:R-:W3:Y:S01]  /*4600*/  MUFU.TANH R167, R61 ;  /* 0x0000003d00a77308 */ /* 0x000ee20000002400 */
[----:B------:R-:W-:Y:S01]  /*4610*/  FSEL R20, R33, -INF , !P4 ;  /* 0xff80000021147808 */ /* 0x000fe20006000000 */
[----:B------:R-:W-:Y:S01]  /*4620*/  FMUL.FTZ R50, R50, UR10 ;  /* 0x0000000a32327c20 */ /* 0x000fe20008410000 */
[C---:B------:R-:W-:Y:S01]  /*4630*/  ISETP.GE.AND P2, PT, R6.reuse, R123, PT ;  /* 0x0000007b0600720c */ /* 0x040fe20003f46270 */
[----:B------:R-:W-:Y:S01]  /*4640*/  FMUL.FTZ R51, R51, UR10 ;  /* 0x0000000a33337c20 */ /* 0x000fe20008410000 */
[----:B------:R-:W-:Y:S01]  /*4650*/  ISETP.GE.AND P4, PT, R6, R122, PT ;  /* 0x0000007a0600720c */ /* 0x000fe20003f86270 */
[----:B------:R-:W-:Y:S01]  /*4660*/  VIADD R6, R8, 0x29 ;  /* 0x0000002908067836 */ /* 0x000fe20000000000 */
[----:B------:R-:W-:Y:S01]  /*4670*/  FSEL R18, R12, -INF , !P6 ;  /* 0xff8000000c127808 */ /* 0x000fe20007000000 */
[----:B------:R-:W3:Y:S01]  /*4680*/  MUFU.TANH R126, R48 ;  /* 0x00000030007e7308 */ /* 0x000ee20000002400 */
[----:B--2---:R-:W-:-:S02]  /*4690*/  FSEL R16, R13, -INF , !P3 ;  /* 0xff8000000d107808 */ /* 0x004fc40005800000 */
[CC--:B------:R-:W-:Y:S02]  /*46a0*/  ISETP.GE.AND P6, PT, R0.reuse, R123.reuse, PT ;  /* 0x0000007b0000720c */ /* 0x0c0fe40003fc6270 */
[----:B------:R-:W-:Y:S01]  /*46b0*/  ISETP.GE.AND P3, PT, R0, R122, PT ;  /* 0x0000007a0000720c */ /* 0x000fe20003f66270 */
[----:B------:R-:W-:Y:S01]  /*46c0*/  VIADD R0, R8, 0x30 ;  /* 0x0000003008007836 */ /* 0x000fe20000000000 */
[----:B-1----:R-:W-:Y:S01]  /*46d0*/  FSEL R169, R169, -INF , !P5 ;  /* 0xff800000a9a97808 */ /* 0x002fe20006800000 */
[----:B------:R-:W1:Y:S01]  /*46e0*/  MUFU.TANH R170, R62 ;  /* 0x0000003e00aa7308 */ /* 0x000e620000002400 */
[----:B------:R-:W-:Y:S02]  /*46f0*/  ISETP.GE.AND P5, PT, R6, R123, PT ;  /* 0x0000007b0600720c */ /* 0x000fe40003fa6270 */
[----:B-----5:R-:W-:Y:S02]  /*4700*/  FSEL R165, R165, -INF , !P6 ;  /* 0xff800000a5a57808 */ /* 0x020fe40007000000 */
[----:B------:R-:W-:-:S02]  /*4710*/  FSEL R163, R163, -INF , !P5 ;  /* 0xff800000a3a37808 */ /* 0x000fc40006800000 */
[CC--:B------:R-:W-:Y:S01]  /*4720*/  ISETP.GE.AND P6, PT, R0.reuse, R123.reuse, PT ;  /* 0x0000007b0000720c */ /* 0x0c0fe20003fc6270 */
[----:B------:R-:W2:Y:S01]  /*4730*/  MUFU.TANH R168, R63 ;  /* 0x0000003f00a87308 */ /* 0x000ea20000002400 */
[-C--:B------:R-:W-:Y:S01]  /*4740*/  ISETP.GE.AND P5, PT, R0, R122.reuse, PT ;  /* 0x0000007a0000720c */ /* 0x080fe20003fa6270 */
[----:B------:R-:W-:Y:S01]  /*4750*/  VIADD R0, R8, 0x38 ;  /* 0x0000003808007836 */ /* 0x000fe20000000000 */
[----:B----4-:R-:W-:Y:S02]  /*4760*/  FSEL R166, R166, -INF , !P3 ;  /* 0xff800000a6a67808 */ /* 0x010fe40005800000 */
[----:B---3--:R-:W-:Y:S02]  /*4770*/  FSEL R167, R167, -INF , !P2 ;  /* 0xff800000a7a77808 */ /* 0x008fe40005000000 */
[----:B------:R-:W-:Y:S01]  /*4780*/  ISETP.GE.AND P3, PT, R0, R123, PT ;  /* 0x0000007b0000720c */ /* 0x000fe20003f66270 */
[----:B------:R-:W3:Y:S01]  /*4790*/  MUFU.TANH R164, R75 ;  /* 0x0000004b00a47308 */ /* 0x000ee20000002400 */
[----:B------:R-:W-:Y:S01]  /*47a0*/  ISETP.GE.AND P2, PT, R6, R122, PT ;  /* 0x0000007a0600720c */ /* 0x000fe20003f46270 */
[----:B------:R-:W-:Y:S01]  /*47b0*/  VIADD R6, R8, 0x31 ;  /* 0x0000003108067836 */ /* 0x000fe20000000000 */
[----:B------:R-:W-:Y:S01]  /*47c0*/  FSEL R126, R126, -INF , !P3 ;  /* 0xff8000007e7e7808 */ /* 0x000fe20005800000 */
[----:B------:R-:W-:Y:S01]  /*47d0*/  VIADD R8, R8, 0x39 ;  /* 0x0000003908087836 */ /* 0x000fe20000000000 */
[----:B------:R-:W-:-:S02]  /*47e0*/  ISETP.GT.AND P3, PT, R153, R148, PT ;  /* 0x000000949900720c */ /* 0x000fc40003f64270 */
[----:B-1----:R-:W-:Y:S01]  /*47f0*/  FSEL R170, R170, -INF , !P1 ;  /* 0xff800000aaaa7808 */ /* 0x002fe20004800000 */
[----:B------:R-:W1:Y:S01]  /*4800*/  MUFU.TANH R112, R84 ;  /* 0x0000005400707308 */ /* 0x000e620000002400 */
[----:B------:R-:W-:Y:S02]  /*4810*/  ISETP.GE.AND P1, PT, R6, R123, PT ;  /* 0x0000007b0600720c */ /* 0x000fe40003f26270 */
[----:B--2---:R-:W-:Y:S02]  /*4820*/  FSEL R168, R168, -INF , !P4 ;  /* 0xff800000a8a87808 */ /* 0x004fe40006000000 */
[----:B------:R-:W-:-:S03]  /*4830*/  ISETP.GE.AND P4, PT, R6, R122, PT ;  /* 0x0000007a0600720c */ /* 0x000fc60003f86270 */
        /* <DEDUP_REMOVED lines=11> */
[----:B---3--:R-:W-:-:S07]  /*48f0*/  FSEL R125, R125, -INF , !P6 ;  /* 0xff8000007d7d7808 */ /* 0x008fce0007000000 */
        /* <DEDUP_REMOVED lines=67> */
.L_x_6076:
[----:B------:R-:W-:-:S04]  /*4d30*/  LEA R0, -R116, RZ, 0x6 ;  /* 0x000000ff74007211 */ /* 0x000fc800078e31ff */
[----:B------:R-:W-:-:S07]  /*4d40*/  SHF.R.S32.HI R27, RZ, 0x1f, R0 ;  /* 0x0000001fff1b7819 */ /* 0x000fce0000011400 */
.L_x_6077:
        /* <DEDUP_REMOVED lines=34> */
[----:B------:R-:W-:-:S02]  /*4f70*/  IADD3 R2, P5, R150, R2, RZ ;  /* 0x0000000296027210 */ /* 0x000fc40007fbe0ff */
[----:B------:R-:W-:Y:S01]  /*4f80*/  @!P4 LEA.HI.X R15, R4, R15, R32, 0x1, P6 ;  /* 0x0000000f040fc211 */ /* 0x000fe200030f0c20 */
[----:B------:R-:W-:Y:S01]  /*4f90*/  @!P2 IMAD.X R4, R33, 0x1, R120, P1 ;  /* 0x000000012104a824 */ /* 0x000fe200008e0678 */
[----:B-----5:R-:W-:Y:S01]  /*4fa0*/  @!P2 LEA R46, P1, R26, R12, 0x1 ;  /* 0x0000000c1a2ea211 */ /* 0x020fe200078208ff */
[----:B------:R-:W4:Y:S01]  /*4fb0*/  @!P4 LDC.64 R6, c[0x0][0x218] ;  /* 0x00008600ff06cb82 */ /* 0x000f220000000a00 */
[----:B------:R-:W-:Y:S01]  /*4fc0*/  IMAD.X R33, R149, 0x1, R33, P5 ;  /* 0x0000000195217824 */ /* 0x000fe200028e0621 */
[----:B------:R-:W-:Y:S01]  /*4fd0*/  @!P4 IADD3 R12, P5, R2, R121, RZ ;  /* 0x00000079020cc210 */ /* 0x000fe20007fbe0ff */
[----:B------:R2:W-:Y:S01]  /*4fe0*/  @P4 STS.128 [R154+0x4800], RZ ;  /* 0x004800ff9a004388 */ /* 0x0005e20000000c00 */
[----:B------:R-:W-:-:S03]  /*4ff0*/  @!P2 LEA.HI.X R47, R26, R13, R4, 0x1, P1 ;  /* 0x0000000d1a2fa211 */ /* 0x000fc600008f0c04 */
[----:B------:R-:W-:Y:S01]  /*5000*/  @!P4 IMAD.X R4, R33, 0x1, R120, P5 ;  /* 0x000000012104c824 */ /* 0x000fe200028e0678 */
[----:B-1----:R-:W-:Y:S01]  /*5010*/  @!P4 LEA R48, P1, R12, R10, 0x1 ;  /* 0x0000000a0c30c211 */ /* 0x002fe200078208ff */
[----:B------:R-:W-:Y:S01]  /*5020*/  @!PT LDS RZ, [RZ] ;  /* 0x00000000fffff984 */ /* 0x000fe20000000800 */
[----:B------:R-:W-:Y:S01]  /*5030*/  @!PT LDS RZ, [RZ] ;  /* 0x00000000fffff984 */ /* 0x000fe20000000800 */
[----:B------:R-:W-:Y:S01]  /*5040*/  @!PT LDS RZ, [RZ] ;  /* 0x00000000fffff984 */ /* 0x000fe20000000800 */
[----:B------:R2:W-:Y:S01]  /*5050*/  @!P4 LDGSTS.E.BYPASS.LTC128B.128 [R154+0x4800], desc[UR12][R14.64] ;  /* 0x048000000e9acfae */ /* 0x0005e2000b901d4c */
[----:B------:R-:W-:Y:S02]  /*5060*/  IADD3 R10, P5, R150, R2, RZ ;  /* 0x00000002960a7210 */ /* 0x000fe40007fbe0ff */
[----:B------:R-:W-:Y:S01]  /*5070*/  @!P4 LEA.HI.X R49, R12, R11, R4, 0x1, P1 ;  /* 0x0000000b0c31c211 */ /* 0x000fe200008f0c04 */
[----:B------:R2:W-:Y:S01]  /*5080*/  @P2 STS.128 [R154+0x6800], RZ ;  /* 0x006800ff9a002388 */ /* 0x0005e20000000c00 */
        /* <DEDUP_REMOVED lines=39> */
.L_x_6079:
[----:B------:R-:W-:Y:S05]  /*5300*/  BSYNC B0 ;  /* 0x0000000000007941 */ /* 0x000fea0003800000 */
.L_x_6078:
[----:B------:R-:W0:Y:S01]  /*5310*/  LDGDEPBAR ;  /* 0x00000000000079af */ /* 0x000e220000000000 */
[----:B------:R-:W-:-:S04]  /*5320*/  IADD3 R121, P1, R0, R121, RZ ;  /* 0x0000007900797210 */ /* 0x000fc80007f3e0ff */
[----:B------:R-:W-:-:S09]  /*5330*/  IADD3.X R120, R27, R120, RZ, P1, !PT ;  /* 0x000000781b787210 */ /* 0x000fd20000ffe4ff */
.L_x_6075:
        /* <DEDUP_REMOVED lines=40> */
[----:B------:R-:W-:Y:S04]  /*55c0*/  LDSM.16.MT88.4 R48, [R138+0xa000] ;  /* 0x00a000008a30783b */ /* 0x000fe80000004200 */
[----:B------:R-:W-:Y:S04]  /*55d0*/  LDSM.16.MT88.4 R76, [R137+0x8000] ;  /* 0x00800000894c783b */ /* 0x000fe80000004200 */
[----:B------:R-:W-:Y:S01]  /*55e0*/  LDSM.16.MT88.4 R68, [R136+0x8000] ;  /* 0x008000008844783b */ /* 0x000fe20000004200 */
[----:B-1----:R-:W-:-:S03]  /*55f0*/  FMNMX.FTZ R7, R4, R7, !PT ;  /* 0x0000000704077209 */ /* 0x002fc60007810000 */
[----:B------:R-:W1:Y:S04]  /*5600*/  SHFL.BFLY PT, R4, R9, 0x2, 0x1f ;  /* 0x0c401f0009047f89 */ /* 0x000e6800000e0000 */
[----:B------:R-:W2:Y:S01]  /*5610*/  SHFL.BFLY PT, R2, R7, 0x1, 0x1f ;  /* 0x0c201f0007027f89 */ /* 0x000ea200000e0000 */
[----:B-1----:R-:W-:-:S03]  /*5620*/  FMNMX.FTZ R4, R9, R4, !PT ;  /* 0x0000000409047209 */ /* 0x002fc60007810000 */
[----:B------:R-:W-:Y:S01]  /*5630*/  LDSM.16.MT88.4 R8, [R138+0x8800] ;  /* 0x008800008a08783b */ /* 0x000fe20000004200 */
        /* <DEDUP_REMOVED lines=16> */
[----:B-1----:R-:W-:Y:S01]  /*5740*/  FMNMX.FTZ R0, R4, R7, !PT ;  /* 0x0000000704007209 */ /* 0x002fe20007810000 */
[--C-:B------:R-:W-:Y:S01]  /*5750*/  FFMA.FTZ R111, R111, UR11, -R162.reuse ;  /* 0x0000000b6f6f7c23 */ /* 0x100fe200080108a2 */
[----:B------:R-:W-:Y:S01]  /*5760*/  FFMA.FTZ R126, R126, UR11, -R162 ;  /* 0x0000000b7e7e7c23 */ /* 0x000fe200080108a2 */
[----:B------:R-:W1:Y:S01]  /*5770*/  MUFU.EX2 R107, R107 ;  /* 0x0000006b006b7308 */ /* 0x000e620000000800 */
[C---:B------:R-:W-:Y:S01]  /*5780*/  FSETP.NEU.FTZ.AND P1, PT, R0.reuse, -INF , PT ;  /* 0xff8000000000780b */ /* 0x040fe20003f3d000 */
[----:B------:R-:W-:-:S05]  /*5790*/  FMUL.FTZ R127, R0, UR11 ;  /* 0x0000000b007f7c20 */ /* 0x000fca0008410000 */
[----:B------:R-:W-:Y:S01]  /*57a0*/  FSEL R127, R127, RZ, P1 ;  /* 0x000000ff7f7f7208 */ /* 0x000fe20000800000 */
[----:B------:R-:W-:Y:S04]  /*57b0*/  MUFU.EX2 R105, R105 ;  /* 0x0000006900697308 */ /* 0x000fe80000000800 */
[--C-:B------:R-:W-:Y:S01]  /*57c0*/  FFMA.FTZ R110, R36, UR11, -R127.reuse ;  /* 0x0000000b246e7c23 */ /* 0x100fe2000801087f */
[--C-:B------:R-:W-:Y:S01]  /*57d0*/  FFMA.FTZ R109, R56, UR11, -R127.reuse ;  /* 0x0000000b386d7c23 */ /* 0x100fe2000801087f */
[--C-:B------:R-:W-:Y:S01]  /*57e0*/  FFMA.FTZ R106, R38, UR11, -R127.reuse ;  /* 0x0000000b266a7c23 */ /* 0x100fe2000801087f */
[--C-:B------:R-:W-:Y:S01]  /*57f0*/  FFMA.FTZ R103, R24, UR11, -R127.reuse ;  /* 0x0000000b18677c23 */ /* 0x100fe2000801087f */
[----:B------:R-:W3:Y:S01]  /*5800*/  MUFU.EX2 R100, R100 ;  /* 0x0000006400647308 */ /* 0x000ee20000000800 */
[----:B-1----:R-:W-:Y:S01]  /*5810*/  F2FP.F16.F32.PACK_AB R64, R107, R108 ;  /* 0x0000006c6b40723e */ /* 0x002fe200000000ff */
[--C-:B------:R-:W-:Y:S01]  /*5820*/  FFMA.FTZ R104, R22, UR11, -R127.reuse ;  /* 0x0000000b16687c23 */ /* 0x100fe2000801087f */
        /* <DEDUP_REMOVED lines=8> */
[----:B------:R-:W-:Y:S01]  /*58b0*/  FFMA.FTZ R114, R114, UR11, -R127 ;  /* 0x0000000b72727c23 */ /* 0x000fe2000801087f */
[----:B------:R-:W-:-:S02]  /*58c0*/  FADD.FTZ R108, R108, R107 ;  /* 0x0000006b6c6c7221 */ /* 0x000fc40000010000 */
[----:B------:R-:W-:Y:S02]  /*58d0*/  LDSM.16.MT88.4 R20, [R136+0x8800] ;  /* 0x008800008814783b */ /* 0x000fe40000004200 */
[----:B------:R-:W4:Y:S01]  /*58e0*/  MUFU.EX2 R109, R109 ;  /* 0x0000006d006d7308 */ /* 0x000f220000000800 */
[----:B---3--:R-:W-:Y:S01]  /*58f0*/  F2FP.F16.F32.PACK_AB R66, R100, R105 ;  /* 0x000000696442723e */ /* 0x008fe200000000ff */
[----:B------:R-:W-:-:S04]  /*5900*/  FADD.FTZ R105, R105, R108 ;  /* 0x0000006c69697221 */ /* 0x000fc80000010000 */
[----:B------:R-:W-:Y:S02]  /*5910*/  FADD.FTZ R100, R100, R105 ;  /* 0x0000006964647221 */ /* 0x000fe40000010000 */
[----:B------:R-:W-:Y:S08]  /*5920*/  MUFU.EX2 R106, R106 ;  /* 0x0000006a006a7308 */ /* 0x000ff00000000800 */
[----:B------:R-:W3:Y:S01]  /*5930*/  MUFU.EX2 R103, R103 ;  /* 0x0000006700677308 */ /* 0x000ee20000000800 */
[----:B----4-:R-:W-:Y:S01]  /*5940*/  F2FP.F16.F32.PACK_AB R65, R109, R110 ;  /* 0x0000006e6d41723e */ /* 0x010fe200000000ff */
[----:B------:R-:W-:-:S06]  /*5950*/  FADD.FTZ R109, R110, R109 ;  /* 0x0000006d6e6d7221 */ /* 0x000fcc0000010000 */
[----:B------:R-:W-:Y:S08]  /*5960*/  MUFU.EX2 R35, R35 ;  /* 0x0000002300237308 */ /* 0x000ff00000000800 */
[----:B------:R-:W4:Y:S01]  /*5970*/  MUFU.EX2 R34, R34 ;  /* 0x0000002200227308 */ /* 0x000f220000000800 */
[----:B---3--:R-:W-:Y:S01]  /*5980*/  F2FP.F16.F32.PACK_AB R67, R103, R106 ;  /* 0x0000006a6743723e */ /* 0x008fe200000000ff */
[----:B------:R-:W-:-:S04]  /*5990*/  FADD.FTZ R106, R106, R109 ;  /* 0x0000006d6a6a7221 */ /* 0x000fc80000010000 */
        /* <DEDUP_REMOVED lines=24> */
[C---:B------:R-:W-:Y:S01]  /*5b20*/  HMMA.16816.F32 R80, R64.reuse, R76, RZ ;  /* 0x0000004c4050723c */ /* 0x040fe200000018ff */
[----:B------:R-:W-:Y:S05]  /*5b30*/  MUFU.EX2 R112, R112 ;  /* 0x0000007000707308 */ /* 0x000fea0000000800 */
[C---:B------:R-:W-:Y:S01]  /*5b40*/  HMMA.16816.F32 R72, R64.reuse, R68, RZ ;  /* 0x000000444048723c */ /* 0x040fe200000018ff */
[----:B---3--:R-:W-:Y:S01]  /*5b50*/  F2FP.F16.F32.PACK_AB R7, R3, R102 ;  /* 0x000000660307723e */ /* 0x008fe200000000ff */
[----:B------:R-:W2:Y:S01]  /*5b60*/  LDSM.16.MT88.4 R16, [R136+0xa000] ;  /* 0x00a000008810783b */ /* 0x000ea20000004200 */
[----:B------:R-:W-:Y:S03]  /*5b70*/  MUFU.EX2 R111, R111 ;  /* 0x0000006f006f7308 */ /* 0x000fe60000000800 */
[----:B-1----:R-:W-:Y:S01]  /*5b80*/  HMMA.16816.F32 R52, R64, R56, RZ ;  /* 0x000000384034723c */ /* 0x002fe200000018ff */
[----:B------:R-:W-:-:S04]  /*5b90*/  FADD.FTZ R102, R102, R101 ;  /* 0x0000006566667221 */ /* 0x000fc80000010000 */
[----:B------:R-:W-:Y:S01]  /*5ba0*/  FADD.FTZ R102, R3, R102 ;  /* 0x0000006603667221 */ /* 0x000fe20000010000 */
[C---:B------:R-:W-:Y:S01]  /*5bb0*/  HMMA.16816.F32 R96, R4.reuse, R12, R96 ;  /* 0x0000000c0460723c */ /* 0x040fe20000001860 */
[----:B------:R-:W-:Y:S05]  /*5bc0*/  MUFU.EX2 R126, R126 ;  /* 0x0000007e007e7308 */ /* 0x000fea0000000800 */
[C---:B------:R-:W-:Y:S01]  /*5bd0*/  HMMA.16816.F32 R92, R4.reuse, R14, R92 ;  /* 0x0000000e045c723c */ /* 0x040fe2000000185c */
[----:B------:R-:W1:Y:S02]  /*5be0*/  LDSM.16.MT88.4 R12, [R140+0xa800] ;  /* 0x00a800008c0c783b */ /* 0x000e640000004200 */
        /* <DEDUP_REMOVED lines=8> */
[----:B--2---:R-:W-:Y:S06]  /*5c70*/  HMMA.16816.F32 R60, R64, R16, RZ ;  /* 0x00000010403c723c */ /* 0x004fec00000018ff */
[C---:B-1----:R-:W-:Y:S06]  /*5c80*/  HMMA.16816.F32 R36, R4.reuse, R12, R36 ;  /* 0x0000000c0424723c */ /* 0x042fec0000001824 */
        /* <DEDUP_REMOVED lines=8> */
[C---:B------:R-:W-:Y:S01]  /*5d10*/  HMMA.16816.F32 R76, R4.reuse, R26, R76 ;  /* 0x0000001a044c723c */ /* 0x040fe2000000184c */
[--C-:B------:R-:W-:Y:S01]  /*5d20*/  FFMA.FTZ R25, R170, UR11, -R127.reuse ;  /* 0x0000000baa197c23 */ /* 0x100fe2000801087f */
[--C-:B------:R-:W-:Y:S01]  /*5d30*/  FFMA.FTZ R24, R168, UR11, -R127.reuse ;  /* 0x0000000ba8187c23 */ /* 0x100fe2000801087f */
[----:B------:R-:W-:Y:S01]  /*5d40*/  FFMA.FTZ R170, R113, UR11, -R127 ;  /* 0x0000000b71aa7c23 */ /* 0x000fe2000801087f */
[----:B------:R-:W-:Y:S01]  /*5d50*/  LEA R168, P1, R121, UR8, 0x1 ;  /* 0x0000000879a87c11 */ /* 0x000fe2000f8208ff */
[----:B------:R-:W-:Y:S01]  /*5d60*/  MUFU.EX2 R113, R114 ;  /* 0x0000007200717308 */ /* 0x000fe20000000800 */
[----:B------:R-:W-:Y:S01]  /*5d70*/  HMMA.16816.F32 R72, R4, R20, R72 ;  /* 0x000000140448723c */ /* 0x000fe20000001848 */
[--C-:B------:R-:W-:Y:S01]  /*5d80*/  FFMA.FTZ R27, R169, UR11, -R162.reuse ;  /* 0x0000000ba91b7c23 */ /* 0x100fe200080108a2 */
[--C-:B------:R-:W-:Y:S01]  /*5d90*/  FFMA.FTZ R26, R167, UR11, -R162.reuse ;  /* 0x0000000ba71a7c23 */ /* 0x100fe200080108a2 */
[----:B------:R-:W-:-:S03]  /*5da0*/  FFMA.FTZ R167, R125, UR11, -R162 ;  /* 0x0000000b7da77c23 */ /* 0x000fc600080108a2 */
[C---:B-1----:R-:W-:Y:S01]  /*5db0*/  HMMA.16816.F32 R52, R4.reuse, R12, R52 ;  /* 0x0000000c0434723c */ /* 0x042fe20000001834 */
[--C-:B------:R-:W-:Y:S01]  /*5dc0*/  FFMA.FTZ R21, R166, UR11, -R127.reuse ;  /* 0x0000000ba6157c23 */ /* 0x100fe2000801087f */
[----:B------:R-:W-:Y:S01]  /*5dd0*/  FFMA.FTZ R20, R164, UR11, -R127 ;  /* 0x0000000ba4147c23 */ /* 0x000fe2000801087f */
[----:B------:R-:W-:Y:S01]  /*5de0*/  MUFU.EX2 R27, R27 ;  /* 0x0000001b001b7308 */ /* 0x000fe20000000800 */
[----:B------:R-:W-:Y:S02]  /*5df0*/  LEA.HI.X R166, R121, UR9, R120, 0x1, P1 ;  /* 0x0000000979a67c11 */ /* 0x000fe400088f0c78 */
[C---:B------:R-:W-:Y:S01]  /*5e00*/  HMMA.16816.F32 R56, R4.reuse, R14, R56 ;  /* 0x0000000e0438723c */ /* 0x040fe20000001838 */
[----:B------:R-:W1:Y:S04]  /*5e10*/  LDSM.16.MT88.4 R12, [R140+0x9000] ;  /* 0x009000008c0c783b */ /* 0x000e680000004200 */
[----:B------:R-:W3:Y:S01]  /*5e20*/  MUFU.EX2 R26, R26 ;  /* 0x0000001a001a7308 */ /* 0x000ee20000000800 */
[C---:B--2---:R-:W-:Y:S06]  /*5e30*/  HMMA.16816.F32 R60, R4.reuse, R8, R60 ;  /* 0x00000008043c723c */ /* 0x044fec000000183c */
[C---:B------:R-:W-:Y:S01]  /*5e40*/  HMMA.16816.F32 R64, R4.reuse, R10, R64 ;  /* 0x0000000a0440723c */ /* 0x040fe20000001840 */
[----:B------:R-:W2:Y:S01]  /*5e50*/  LDSM.16.MT88.4 R8, [R138+0x9000] ;  /* 0x009000008a08783b */ /* 0x000ea20000004200 */
[----:B------:R-:W-:Y:S04]  /*5e60*/  MUFU.EX2 R25, R25 ;  /* 0x0000001900197308 */ /* 0x000fe80000000800 */
[----:B------:R-:W-:Y:S04]  /*5e70*/  HMMA.16816.F32 R68, R4, R22, R68 ;  /* 0x000000160444723c */ /* 0x000fe80000001844 */
[----:B------:R-:W4:Y:S03]  /*5e80*/  MUFU.EX2 R24, R24 ;  /* 0x0000001800187308 */ /* 0x000f260000000800 */
[--C-:B------:R-:W-:Y:S01]  /*5e90*/  FFMA.FTZ R23, R165, UR11, -R162.reuse ;  /* 0x0000000ba5177c23 */ /* 0x100fe200080108a2 */
[----:B------:R-:W-:Y:S01]  /*5ea0*/  FFMA.FTZ R22, R163, UR11, -R162 ;  /* 0x0000000ba3167c23 */ /* 0x000fe200080108a2 */
[----:B---3--:R-:W-:Y:S01]  /*5eb0*/  F2FP.F16.F32.PACK_AB R4, R26, R27 ;  /* 0x0000001b1a04723e */ /* 0x008fe200000000ff */
[----:B------:R-:W-:-:S02]  /*5ec0*/  FADD.FTZ R27, R27, R32 ;  /* 0x000000201b1b7221 */ /* 0x000fc40000010000 */
[----:B------:R-:W-:Y:S02]  /*5ed0*/  MUFU.EX2 R21, R21 ;  /* 0x0000001500157308 */ /* 0x000fe40000000800 */
[----:B------:R-:W-:-:S06]  /*5ee0*/  FADD.FTZ R26, R26, R27 ;  /* 0x0000001b1a1a7221 */ /* 0x000fcc0000010000 */
[----:B------:R-:W3:Y:S01]  /*5ef0*/  MUFU.EX2 R23, R23 ;  /* 0x0000001700177308 */ /* 0x000ee20000000800 */
[----:B----4-:R-:W-:Y:S01]  /*5f00*/  F2FP.F16.F32.PACK_AB R5, R24, R25 ;  /* 0x000000191805723e */ /* 0x010fe200000000ff */
[----:B------:R-:W-:-:S04]  /*5f10*/  FADD.FTZ R25, R25, R102 ;  /* 0x0000006619197221 */ /* 0x000fc80000010000 */
[----:B------:R-:W-:Y:S02]  /*5f20*/  FADD.FTZ R24, R24, R25 ;  /* 0x0000001918187221 */ /* 0x000fe40000010000 */
[----:B------:R-:W4:Y:S08]  /*5f30*/  MUFU.EX2 R22, R22 ;  /* 0x0000001600167308 */ /* 0x000f300000000800 */
[----:B------:R-:W5:Y:S01]  /*5f40*/  MUFU.EX2 R20, R20 ;  /* 0x0000001400147308 */ /* 0x000f620000000800 */
[----:B---3--:R-:W-:-:S07]  /*5f50*/  FADD.FTZ R3, R23, R26 ;  /* 0x0000001a17037221 */ /* 0x008fce0000010000 */
[----:B------:R-:W3:Y:S01]  /*5f60*/  MUFU.EX2 R167, R167 ;  /* 0x000000a700a77308 */ /* 0x000ee20000000800 */
[C---:B----4-:R-:W-:Y:S01]  /*5f70*/  F2FP.F16.F32.PACK_AB R6, R22.reuse, R23 ;  /* 0x000000171606723e */ /* 0x050fe200000000ff */
[----:B------:R-:W-:-:S06]  /*5f80*/  FADD.FTZ R3, R22, R3 ;  /* 0x0000000316037221 */ /* 0x000fcc0000010000 */
[----:B------:R-:W4:Y:S01]  /*5f90*/  MUFU.EX2 R170, R170 ;  /* 0x000000aa00aa7308 */ /* 0x000f220000000800 */
[----:B-----5:R-:W-:Y:S01]  /*5fa0*/  F2FP.F16.F32.PACK_AB R7, R20, R21 ;  /* 0x000000151407723e */ /* 0x020fe200000000ff */
[----:B------:R-:W-:-:S04]  /*5fb0*/  FADD.FTZ R21, R21, R24 ;  /* 0x0000001815157221 */ /* 0x000fc80000010000 */
[----:B------:R-:W-:Y:S02]  /*5fc0*/  FADD.FTZ R21, R20, R21 ;  /* 0x0000001514157221 */ /* 0x000fe40000010000 */
[C---:B-1----:R-:W-:Y:S06]  /*5fd0*/  HMMA.16816.F32 R96, R4.reuse, R12, R96 ;  /* 0x0000000c0460723c */ /* 0x042fec0000001860 */
[C---:B------:R-:W-:Y:S01]  /*5fe0*/  HMMA.16816.F32 R92, R4.reuse, R14, R92 ;  /* 0x0000000e045c723c */ /* 0x040fe2000000185c */
[----:B------:R-:W1:Y:S05]  /*5ff0*/  LDSM.16.MT88.4 R12, [R137+0x9000] ;  /* 0x00900000890c783b */ /* 0x000e6a0000004200 */
[C---:B--2---:R-:W-:Y:S06]  /*6000*/  HMMA.16816.F32 R88, R4.reuse, R8, R88 ;  /* 0x000000080458723c */ /* 0x044fec0000001858 */
[C---:B------:R-:W-:Y:S01]  /*6010*/  HMMA.16816.F32 R84, R4.reuse, R10, R84 ;  /* 0x0000000a0454723c */ /* 0x040fe20000001854 */
[----:B------:R-:W2:Y:S05]  /*6020*/  LDSM.16.MT88.4 R8, [R136+0x9000] ;  /* 0x009000008808783b */ /* 0x000eaa0000004200 */
        /* <DEDUP_REMOVED lines=22> */
[----:B---3--:R-:W-:Y:S01]  /*6190*/  F2FP.F16.F32.PACK_AB R6, R167, R126 ;  /* 0x0000007ea706723e */ /* 0x008fe200000000ff */
[----:B------:R-:W-:Y:S01]  /*61a0*/  FADD.FTZ R111, R111, R112 ;  /* 0x000000706f6f7221 */ /* 0x000fe20000010000 */
[----:B----4-:R-:W-:Y:S01]  /*61b0*/  F2FP.F16.F32.PACK_AB R7, R170, R113 ;  /* 0x00000071aa07723e */ /* 0x010fe200000000ff */
[----:B------:R-:W-:-:S02]  /*61c0*/  FADD.FTZ R124, R115, R124 ;  /* 0x0000007c737c7221 */ /* 0x000fc40000010000 */
[----:B------:R-:W-:Y:S02]  /*61d0*/  FADD.FTZ R126, R126, R111 ;  /* 0x0000006f7e7e7221 */ /* 0x000fe40000010000 */
[----:B------:R-:W-:Y:S02]  /*61e0*/  FADD.FTZ R113, R113, R124 ;  /* 0x0000007c71717221 */ /* 0x000fe40000010000 */
[----:B------:R-:W-:Y:S01]  /*61f0*/  HMMA.16816.F32 R96, R4, R16, R96 ;  /* 0x000000100460723c */ /* 0x000fe20000001860 */
[----:B------:R-:W-:Y:S01]  /*6200*/  FADD.FTZ R167, R167, R126 ;  /* 0x0000007ea7a77221 */ /* 0x000fe20000010000 */
[----:B------:R-:W-:-:S04]  /*6210*/  FADD.FTZ R170, R170, R113 ;  /* 0x00000071aaaa7221 */ /* 0x000fc80000010000 */
        /* <DEDUP_REMOVED lines=9> */
[C---:B------:R-:W-:Y:S06]  /*62b0*/  HMMA.16816.F32 R68, R4.reuse, R18, R68 ;  /* 0x000000120444723c */ /* 0x040fec0000001844 */
[C---:B-1----:R-:W-:Y:S06]  /*62c0*/  HMMA.16816.F32 R36, R4.reuse, R12, R36 ;  /* 0x0000000c0424723c */ /* 0x042fec0000001824 */
[C---:B------:R-:W-:Y:S01]  /*62d0*/  HMMA.16816.F32 R40, R4.reuse, R14, R40 ;  /* 0x0000000e0428723c */ /* 0x040fe20000001828 */
[----:B------:R-:W1:Y:S05]  /*62e0*/  LDSM.16.MT88.4 R12, [R137+0xb800] ;  /* 0x00b80000890c783b */ /* 0x000e6a0000004200 */
[C---:B--2---:R-:W-:Y:S06]  /*62f0*/  HMMA.16816.F32 R44, R4.reuse, R8, R44 ;  /* 0x00000008042c723c */ /* 0x044fec000000182c */
        /* <DEDUP_REMOVED lines=72> */
.L_x_6081:
[----:B------:R-:W-:-:S04]  /*6780*/  LEA R3, -R118, RZ, 0x6 ;  /* 0x000000ff76037211 */ /* 0x000fc800078e31ff */
[----:B------:R-:W-:-:S07]  /*6790*/  SHF.R.S32.HI R4, RZ, 0x1f, R3 ;  /* 0x0000001fff047819 */ /* 0x000fce0000011403 */
.L_x_6082:
        /* <DEDUP_REMOVED lines=82> */
[----:B------:R-:W2:Y:S04]  /*6cc0*/  LDSM.16.M88.4 R112, [R135] ;  /* 0x000000008770783b */ /* 0x000ea80000000200 */
[----:B------:R-:W0:Y:S01]  /*6cd0*/  LDGDEPBAR ;  /* 0x00000000000079af */ /* 0x000e220000000000 */
[C---:B---3--:R-:W-:Y:S06]  /*6ce0*/  HMMA.16816.F32 R12, R16.reuse, R8, RZ ;  /* 0x00000008100c723c */ /* 0x048fec00000018ff */
[C---:B------:R-:W-:Y:S06]  /*6cf0*/  HMMA.16816.F32 R8, R16.reuse, R10, RZ ;  /* 0x0000000a1008723c */ /* 0x040fec00000018ff */
[C---:B-1----:R-:W-:Y:S06]  /*6d00*/  HMMA.16816.F32 R4, R16.reuse, R32, RZ ;  /* 0x000000201004723c */ /* 0x042fec00000018ff */
[C---:B----4-:R-:W-:Y:S06]  /*6d10*/  HMMA.16816.F32 R28, R16.reuse, R24, RZ ;  /* 0x00000018101c723c */ /* 0x050fec00000018ff */
[C---:B------:R-:W-:Y:S06]  /*6d20*/  HMMA.16816.F32 R32, R16.reuse, R34, RZ ;  /* 0x000000221020723c */ /* 0x040fec00000018ff */
[C---:B------:R-:W-:Y:S06]  /*6d30*/  HMMA.16816.F32 R24, R16.reuse, R26, RZ ;  /* 0x0000001a1018723c */ /* 0x040fec00000018ff */
[C---:B-----5:R-:W-:Y:S06]  /*6d40*/  HMMA.16816.F32 R20, R16.reuse, R108, RZ ;  /* 0x0000006c1014723c */ /* 0x060fec00000018ff */
        /* <DEDUP_REMOVED lines=81> */
[----:B------:R-:W-:-:S15]  /*7260*/  HMMA.16816.F32 R32, R108, R114, R32 ;  /* 0x000000726c20723c */ /* 0x000fde0000001820 */
[----:B------:R-:W-:-:S03]  /*7270*/  NOP ;  /* 0x0000000000007918 */ /* 0x000fc60000000000 */
[----:B------:R-:W-:Y:S01]  /*7280*/  FMUL.FTZ R162, R4, UR10 ;  /* 0x0000000a04a27c20 */ /* 0x000fe20008410000 */
[----:B------:R-:W-:Y:S01]  /*7290*/  FMUL.FTZ R5, R5, UR10 ;  /* 0x0000000a05057c20 */ /* 0x000fe20008410000 */
[----:B------:R-:W2:Y:S01]  /*72a0*/  S2R R4, SR_TID.X ;  /* 0x0000000000047919 */ /* 0x000ea20000002100 */
[----:B------:R-:W-:Y:S01]  /*72b0*/  FMUL.FTZ R6, R6, UR10 ;  /* 0x0000000a06067c20 */ /* 0x000fe20008410000 */
[----:B------:R-:W-:Y:S01]  /*72c0*/  FMUL.FTZ R7, R7, UR10 ;  /* 0x0000000a07077c20 */ /* 0x000fe20008410000 */
[C---:B-1----:R-:W-:Y:S01]  /*72d0*/  HMMA.16816.F32 R12, R108.reuse, R100, R12 ;  /* 0x000000646c0c723c */ /* 0x042fe2000000180c */
[----:B------:R1:W-:Y:S01]  /*72e0*/  MUFU.TANH R182, R5 ;  /* 0x0000000500b67308 */ /* 0x0003e20000002400 */
[----:B------:R-:W-:Y:S01]  /*72f0*/  FMUL.FTZ R33, R33, UR10 ;  /* 0x0000000a21217c20 */ /* 0x000fe20008410000 */
[----:B------:R-:W-:Y:S01]  /*7300*/  FMUL.FTZ R35, R35, UR10 ;  /* 0x0000000a23237c20 */ /* 0x000fe20008410000 */
[----:B------:R-:W-:Y:S01]  /*7310*/  FMUL.FTZ R32, R32, UR10 ;  /* 0x0000000a20207c20 */ /* 0x000fe20008410000 */
[----:B------:R-:W-:Y:S01]  /*7320*/  FMUL.FTZ R34, R34, UR10 ;  /* 0x0000000a22227c20 */ /* 0x000fe20008410000 */
[----:B------:R-:W-:Y:S01]  /*7330*/  HMMA.16816.F32 R8, R108, R102, R8 ;  /* 0x000000666c08723c */ /* 0x000fe20000001808 */
[----:B------:R-:W4:Y:S01]  /*7340*/  LDSM.16.M88.4 R100, [R132+0x3800] ;  /* 0x003800008464783b */ /* 0x000f220000000200 */
[----:B------:R-:W-:-:S04]  /*7350*/  DEPBAR.LE SB0, 0x0 ;  /* 0x000080000000791a */ /* 0x000fc80000000000 */
[C---:B---3--:R-:W-:Y:S01]  /*7360*/  HMMA.16816.F32 R28, R108.reuse, R104, R28 ;  /* 0x000000686c1c723c */ /* 0x048fe2000000181c */
[----:B------:R3:W-:Y:S05]  /*7370*/  MUFU.TANH R181, R6 ;  /* 0x0000000600b57308 */ /* 0x0007ea0000002400 */
[----:B------:R-:W-:Y:S03]  /*7380*/  HMMA.16816.F32 R24, R108, R106, R24 ;  /* 0x0000006a6c18723c */ /* 0x000fe60000001818 */
[----:B------:R-:W-:Y:S03]  /*7390*/  MUFU.TANH R177, R7 ;  /* 0x0000000700b17308 */ /* 0x000fe60000002400 */
[----:B------:R-:W-:Y:S01]  /*73a0*/  FMUL.FTZ R15, R15, UR10 ;  /* 0x0000000a0f0f7c20 */ /* 0x000fe20008410000 */
[----:B------:R-:W-:Y:S01]  /*73b0*/  FMUL.FTZ R3, R14, UR10 ;  /* 0x0000000a0e037c20 */ /* 0x000fe20008410000 */
[----:B------:R-:W-:Y:S01]  /*73c0*/  FMUL.FTZ R12, R12, UR10 ;  /* 0x0000000a0c0c7c20 */ /* 0x000fe20008410000 */
[----:B--2---:R-:W-:-:S03]  /*73d0*/  IMAD.SHL.U32 R4, R4, 0x2, RZ ;  /* 0x0000000204047824 */ /* 0x004fc600078e00ff */
[----:B------:R-:W-:Y:S01]  /*73e0*/  FMUL.FTZ R8, R8, UR10 ;  /* 0x0000000a08087c20 */ /* 0x000fe20008410000 */
[----:B------:R-:W-:Y:S01]  /*73f0*/  MUFU.TANH R15, R15 ;  /* 0x0000000f000f7308 */ /* 0x000fe20000002400 */
[----:B------:R-:W-:Y:S01]  /*7400*/  FMUL.FTZ R11, R11, UR10 ;  /* 0x0000000a0b0b7c20 */ /* 0x000fe20008410000 */
[----:B------:R-:W-:-:S03]  /*7410*/  LOP3.LUT R4, R4, 0x6, RZ, 0xc0, !PT ;  /* 0x0000000604047812 */ /* 0x000fc600078ec0ff */
[----:B------:R-:W-:Y:S01]  /*7420*/  FMUL.FTZ R29, R29, UR10 ;  /* 0x0000000a1d1d7c20 */ /* 0x000fe20008410000 */
[----:B------:R-:W-:Y:S01]  /*7430*/  FMUL.FTZ R31, R31, UR10 ;  /* 0x0000000a1f1f7c20 */ /* 0x000fe20008410000 */
[----:B------:R-:W-:Y:S01]  /*7440*/  FMUL.FTZ R28, R28, UR10 ;  /* 0x0000000a1c1c7c20 */ /* 0x000fe20008410000 */
[----:B------:R-:W2:Y:S01]  /*7450*/  MUFU.TANH R8, R8 ;  /* 0x0000000800087308 */ /* 0x000ea20000002400 */
[----:B------:R-:W-:Y:S02]  /*7460*/  IMAD R4, R153, 0x40, R4 ;  /* 0x0000004099047824 */ /* 0x000fe400078e0204 */
[----:B------:R-:W-:Y:S01]  /*7470*/  FMUL.FTZ R30, R30, UR10 ;  /* 0x0000000a1e1e7c20 */ /* 0x000fe20008410000 */
[----:B------:R-:W-:Y:S01]  /*7480*/  FMUL.FTZ R25, R25, UR10 ;  /* 0x0000000a19197c20 */ /* 0x000fe20008410000 */
[----:B------:R-:W-:Y:S01]  /*7490*/  FMUL.FTZ R24, R24, UR10 ;  /* 0x0000000a18187c20 */ /* 0x000fe20008410000 */
[----:B-1----:R-:W-:Y:S02]  /*74a0*/  VIADD R5, R4, 0x8 ;  /* 0x0000000804057836 */ /* 0x002fe40000000000 */
[----:B------:R-:W-:Y:S01]  /*74b0*/  FMUL.FTZ R26, R26, UR10 ;  /* 0x0000000a1a1a7c20 */ /* 0x000fe20008410000 */
[C---:B---3--:R-:W-:Y:S01]  /*74c0*/  VIADD R6, R4.reuse, 0x1 ;  /* 0x0000000104067836 */ /* 0x048fe20000000000 */
[C---:B----4-:R-:W-:Y:S01]  /*74d0*/  HMMA.16816.F32 R20, R108.reuse, R100, R20 ;  /* 0x000000646c14723c */ /* 0x050fe20000001814 */
[----:B------:R1:W3:Y:S01]  /*74e0*/  MUFU.TANH R14, R11 ;  /* 0x0000000b000e7308 */ /* 0x0002e20000002400 */
[-C--:B------:R-:W-:Y:S01]  /*74f0*/  ISETP.GE.AND P6, PT, R5, R123.reuse, PT ;  /* 0x0000007b0500720c */ /* 0x080fe20003fc6270 */
[----:B------:R-:W-:Y:S01]  /*7500*/  FMUL.FTZ R27, R27, UR10 ;  /* 0x0000000a1b1b7c20 */ /* 0x000fe20008410000 */
[-C--:B------:R-:W-:Y:S01]  /*7510*/  ISETP.GE.AND P4, PT, R5, R122.reuse, PT ;  /* 0x0000007a0500720c */ /* 0x080fe20003f86270 */
[----:B------:R-:W-:Y:S01]  /*7520*/  VIADD R5, R4, 0x10 ;  /* 0x0000001004057836 */ /* 0x000fe20000000000 */
[-C--:B------:R-:W-:Y:S01]  /*7530*/  ISETP.GE.AND P3, PT, R6, R123.reuse, PT ;  /* 0x0000007b0600720c */ /* 0x080fe20003f66270 */
[----:B------:R-:W-:Y:S01]  /*7540*/  FMUL.FTZ R100, R13, UR10 ;  /* 0x0000000a0d647c20 */ /* 0x000fe20008410000 */
[----:B------:R-:W-:Y:S01]  /*7550*/  FMUL.FTZ R13, R9, UR10 ;  /* 0x0000000a090d7c20 */ /* 0x000fe20008410000 */
[----:B------:R-:W-:Y:S01]  /*7560*/  FMUL.FTZ R9, R10, UR10 ;  /* 0x0000000a0a097c20 */ /* 0x000fe20008410000 */
[----:B------:R-:W-:Y:S01]  /*7570*/  ISETP.GE.AND P5, PT, R6, R122, PT ;  /* 0x0000007a0600720c */ /* 0x000fe20003fa6270 */
[----:B------:R-:W-:Y:S01]  /*7580*/  VIADD R6, R4, 0x9 ;  /* 0x0000000904067836 */ /* 0x000fe20000000000 */
[----:B--2---:R-:W-:Y:S01]  /*7590*/  FSEL R8, R8, -INF , !P6 ;  /* 0xff80000008087808 */ /* 0x004fe20007000000 */
[----:B------:R-:W2:Y:S01]  /*75a0*/  MUFU.TANH R100, R100 ;  /* 0x0000006400647308 */ /* 0x000ea20000002400 */
[----:B------:R-:W-:Y:S01]  /*75b0*/  ISETP.GE.AND P6, PT, R5, R123, PT ;  /* 0x0000007b0500720c */ /* 0x000fe20003fc6270 */
[----:B------:R-:W-:Y:S01]  /*75c0*/  HMMA.16816.F32 R16, R108, R102, R16 ;  /* 0x000000666c10723c */ /* 0x000fe20000001810 */
[----:B-1----:R-:W-:-:S02]  /*75d0*/  FSEL R11, R15, -INF , !P5 ;  /* 0xff8000000f0b7808 */ /* 0x002fc40006800000 */
[----:B------:R-:W-:-:S03]  /*75e0*/  ISETP.GE.AND P5, PT, R6, R122, PT ;  /* 0x0000007a0600720c */ /* 0x000fc60003fa6270 */
[----:B------:R-:W1:Y:S01]  /*75f0*/  MUFU.TANH R9, R9 ;  /* 0x0000000900097308 */ /* 0x000e620000002400 */
[----:B---3--:R-:W-:Y:S02]  /*7600*/  FSEL R7, R14, -INF , !P5 ;  /* 0xff8000000e077808 */ /* 0x008fe40006800000 */
[----:B------:R-:W-:Y:S01]  /*7610*/  FMUL.FTZ R21, R21, UR10 ;  /* 0x0000000a15157c20 */ /* 0x000fe20008410000 */
[----:B------:R-:W-:Y:S01]  /*7620*/  FMUL.FTZ R20, R20, UR10 ;  /* 0x0000000a14147c20 */ /* 0x000fe20008410000 */
[----:B------:R-:W-:Y:S01]  /*7630*/  FMUL.FTZ R22, R22, UR10 ;  /* 0x0000000a16167c20 */ /* 0x000fe20008410000 */
[----:B------:R-:W-:Y:S02]  /*7640*/  VIADD R14, R4, 0x31 ;  /* 0x00000031040e7836 */ /* 0x000fe40000000000 */
[----:B------:R-:W3:Y:S01]  /*7650*/  MUFU.TANH R13, R13 ;  /* 0x0000000d000d7308 */ /* 0x000ee20000002400 */
[----:B--2---:R-:W-:Y:S01]  /*7660*/  FSEL R10, R100, -INF , !P3 ;  /* 0xff800000640a7808 */ /* 0x004fe20005800000 */
[----:B------:R-:W-:Y:S01]  /*7670*/  FMUL.FTZ R23, R23, UR10 ;  /* 0x0000000a17177c20 */ /* 0x000fe20008410000 */
[----:B------:R-:W-:-:S05]  /*7680*/  ISETP.GE.AND P3, PT, R6, R123, PT ;  /* 0x0000007b0600720c */ /* 0x000fca0003f66270 */
[----:B------:R-:W2:Y:S01]  /*7690*/  MUFU.TANH R126, R33 ;  /* 0x00000021007e7308 */ /* 0x000ea20000002400 */
[----:B-1----:R-:W-:Y:S01]  /*76a0*/  FSEL R9, R9, -INF , !P4 ;  /* 0xff80000009097808 */ /* 0x002fe20006000000 */
[----:B------:R-:W-:Y:S01]  /*76b0*/  FMUL.FTZ R16, R16, UR10 ;  /* 0x0000000a10107c20 */ /* 0x000fe20008410000 */
[-C--:B------:R-:W-:Y:S01]  /*76c0*/  ISETP.GE.AND P4, PT, R5, R122.reuse, PT ;  /* 0x0000007a0500720c */ /* 0x080fe20003f86270 */
[----:B------:R-:W-:Y:S02]  /*76d0*/  VIADD R5, R4, 0x11 ;  /* 0x0000001104057836 */ /* 0x000fe40000000000 */
[----:B------:R-:W-:Y:S01]  /*76e0*/  FMUL.FTZ R18, R18, UR10 ;  /* 0x0000000a12127c20 */ /* 0x000fe20008410000 */
[----:B------:R-:W-:Y:S01]  /*76f0*/  FMUL.FTZ R17, R17, UR10 ;  /* 0x0000000a11117c20 */ /* 0x000fe20008410000 */
[----:B------:R-:W-:Y:S01]  /*7700*/  FSEL R181, R181, -INF , !P4 ;  /* 0xff800000b5b57808 */ /* 0x000fe20006000000 */
[----:B------:R-:W1:Y:S01]  /*7710*/  MUFU.TANH R175, R35 ;  /* 0x0000002300af7308 */ /* 0x000e620000002400 */
[----:B---3--:R-:W-:Y:S01]  /*7720*/  FSEL R6, R13, -INF , !P3 ;  /* 0xff8000000d067808 */ /* 0x008fe20005800000 */
[C---:B------:R-:W-:Y:S01]  /*7730*/  VIADD R13, R4.reuse, 0x18 ;  /* 0x00000018040d7836 */ /* 0x040fe20000000000 */
[----:B------:R-:W-:Y:S01]  /*7740*/  ISETP.GE.AND P3, PT, R5, R123, PT ;  /* 0x0000007b0500720c */ /* 0x000fe20003f66270 */
[----:B------:R-:W-:Y:S01]  /*7750*/  FMUL.FTZ R19, R19, UR10 ;  /* 0x0000000a13137c20 */ /* 0x000fe20008410000 */
[----:B------:R-:W-:Y:S01]  /*7760*/  ISETP.GE.AND P5, PT, R5, R122, PT ;  /* 0x0000007a0500720c */ /* 0x000fe20003fa6270 */
[----:B------:R-:W-:Y:S01]  /*7770*/  VIADD R5, R4, 0x19 ;  /* 0x0000001904057836 */ /* 0x000fe20000000000 */
[----:B------:R-:W-:Y:S01]  /*7780*/  FSEL R182, R182, -INF , !P3 ;  /* 0xff800000b6b67808 */ /* 0x000fe20005800000 */
[----:B------:R-:W3:Y:S01]  /*7790*/  MUFU.TANH R162, R162 ;  /* 0x000000a200a27308 */ /* 0x000ee20000002400 */
[----:B------:R-:W-:-:S02]  /*77a0*/  FSEL R177, R177, -INF , !P5 ;  /* 0xff800000b1b17808 */ /* 0x000fc40006800000 */
[CC--:B------:R-:W-:Y:S02]  /*77b0*/  ISETP.GE.AND P3, PT, R5.reuse, R123.reuse, PT ;  /* 0x0000007b0500720c */ /* 0x0c0fe40003f66270 */
[-C--:B------:R-:W-:Y:S01]  /*77c0*/  ISETP.GE.AND P5, PT, R5, R122.reuse, PT ;  /* 0x0000007a0500720c */ /* 0x080fe20003fa6270 */
[----:B------:R-:W-:Y:S01]  /*77d0*/  VIADD R5, R4, 0x21 ;  /* 0x0000002104057836 */ /* 0x000fe20000000000 */
[----:B--2---:R-:W-:Y:S01]  /*77e0*/  FSEL R126, R126, -INF , !P3 ;  /* 0xff8000007e7e7808 */ /* 0x004fe20005800000 */
[----:B------:R-:W2:Y:S01]  /*77f0*/  MUFU.TANH R164, R29 ;  /* 0x0000001d00a47308 */ /* 0x000ea20000002400 */
[----:B-1----:R-:W-:Y:S02]  /*7800*/  FSEL R175, R175, -INF , !P5 ;  /* 0xff800000afaf7808 */ /* 0x002fe40006800000 */
[C---:B------:R-:W-:Y:S02]  /*7810*/  ISETP.GE.AND P3, PT, R5.reuse, R123, PT ;  /* 0x0000007b0500720c */ /* 0x040fe40003f66270 */
[-C--:B------:R-:W-:Y:S01]  /*7820*/  ISETP.GE.AND P5, PT, R5, R122.reuse, PT ;  /* 0x0000007a0500720c */ /* 0x080fe20003fa6270 */
[----:B------:R-:W-:Y:S01]  /*7830*/  VIADD R5, R4, 0x29 ;  /* 0x0000002904057836 */ /* 0x000fe20000000000 */
[----:B------:R-:W-:Y:S01]  /*7840*/  ISETP.GE.AND P4, PT, R13, R122, PT ;  /* 0x0000007a0d00720c */ /* 0x000fe20003f86270 */
[----:B------:R-:W1:Y:S01]  /*7850*/  MUFU.TANH R180, R32 ;  /* 0x0000002000b47308 */ /* 0x000e620000002400 */
[----:B---3--:R-:W-:-:S02]  /*7860*/  FSEL R162, R162, -INF , !P6 ;  /* 0xff800000a2a27808 */ /* 0x008fc40007000000 */
        /* <DEDUP_REMOVED lines=37> */
[----:B------:R-:W-:-:S05]  /*7ac0*/  ISETP.GT.AND P3, PT, R153, R148, PT ;  /* 0x000000949900720c */ /* 0x000fca0003f64270 */
[----:B------:R-:W1:Y:S01]  /*7ad0*/  MUFU.TANH R163, R27 ;  /* 0x0000001b00a37308 */ /* 0x000e620000002400 */
[----:B---3--:R-:W-:Y:S02]  /*7ae0*/  FSEL R114, R114, -INF , !P6 ;  /* 0xff80000072727808 */ /* 0x008fe40007000000 */
[----:B------:R-:W-:-:S05]  /*7af0*/  ISETP.GE.AND P6, PT, R13, R123, PT ;  /* 0x0000007b0d00720c */ /* 0x000fca0003fc6270 */
[----:B------:R-:W3:Y:S01]  /*7b00*/  MUFU.TANH R102, R23 ;  /* 0x0000001700667308 */ /* 0x000ee20000002400 */
[----:B--2---:R-:W-:Y:S01]  /*7b10*/  FSEL R113, R113, -INF , !P4 ;  /* 0xff80000071717808 */ /* 0x004fe20006000000 */
[----:B------:R-:W-:Y:S01]  /*7b20*/  BAR.SYNC.DEFER_BLOCKING 0x0 ;  /* 0x0000000000007b1d */ /* 0x000fe20000010000 */
        /* <DEDUP_REMOVED lines=16> */
[----:B--2---:R-:W-:Y:S02]  /*7c30*/  FSEL R122, R5, -INF , !P6 ;  /* 0xff800000057a7808 */ /* 0x004fe40007000000 */
[----:B-1----:R-:W-:Y:S01]  /*7c40*/  FSEL R111, R111, -INF , !P4 ;  /* 0xff8000006f6f7808 */ /* 0x002fe20006000000 */
[----:B------:R-:W-:Y:S06]  /*7c50*/  @!P3 BRA `(.L_x_6083) ;  /* 0x00000008002cb947 */ /* 0x000fec0003800000 */
[----:B------:R-:W-:Y:S05]  /*7c60*/  @!P0 BRA `(.L_x_6084) ;  /* 0x0000000000f08947 */ /* 0x000fea0003800000 */
[----:B------:R-:W1:Y:S01]  /*7c70*/  LDC R3, c[0x0][0x380] ;  /* 0x0000e000ff037b82 */ /* 0x000e620000000800 */
[----:B------:R-:W-:-:S04]  /*7c80*/  SHF.L.U32 R14, R153, 0x6, RZ ;  /* 0x00000006990e7819 */ /* 0x000fc800000006ff */
[----:B------:R-:W-:Y:S02]  /*7c90*/  IADD3 R18, R14, -0x40, RZ ;  /* 0xffffffc00e127810 */ /* 0x000fe40007ffe0ff */
[----:B-1----:R-:W-:-:S04]  /*7ca0*/  IABS R5, R3 ;  /* 0x0000000300057213 */ /* 0x002fc80000000000 */
[----:B------:R-:W1:Y:S08]  /*7cb0*/  I2F.RP R15, R5 ;  /* 0x00000005000f7306 */ /* 0x000e700000209400 */
[----:B-1----:R-:W1:Y:S02]  /*7cc0*/  MUFU.RCP R16, R15 ;  /* 0x0000000f00107308 */ /* 0x002e640000001000 */
[----:B-1----:R-:W-:Y:S01]  /*7cd0*/  VIADD R16, R16, 0xffffffe ;  /* 0x0ffffffe10107836 */ /* 0x002fe20000000000 */
[----:B------:R-:W-:-:S02]  /*7ce0*/  IABS R15, R18 ;  /* 0x00000012000f7213 */ /* 0x000fc40000000000 */
[----:B------:R-:W-:-:S03]  /*7cf0*/  LOP3.LUT R18, R18, R3, RZ, 0x3c, !PT ;  /* 0x0000000312127212 */ /* 0x000fc600078e3cff */
[----:B------:R-:W1:Y:S02]  /*7d00*/  F2I.FTZ.U32.TRUNC.NTZ R17, R16 ;  /* 0x0000001000117305 */ /* 0x000e64000021f000 */
[----:B-1----:R-:W-:Y:S02]  /*7d10*/  IMAD.MOV R4, RZ, RZ, -R17 ;  /* 0x000000ffff047224 */ /* 0x002fe400078e0a11 */
[----:B------:R-:W-:Y:S02]  /*7d20*/  IMAD.MOV.U32 R16, RZ, RZ, RZ ;  /* 0x000000ffff107224 */ /* 0x000fe400078e00ff */
[----:B------:R-:W-:-:S04]  /*7d30*/  IMAD R4, R4, R5, RZ ;  /* 0x0000000504047224 */ /* 0x000fc800078e02ff */
[----:B------:R-:W-:Y:S01]  /*7d40*/  IMAD.HI.U32 R4, R17, R4, R16 ;  /* 0x0000000411047227 */ /* 0x000fe200078e0010 */
[----:B------:R-:W-:Y:S02]  /*7d50*/  IABS R17, R14 ;  /* 0x0000000e00117213 */ /* 0x000fe40000000000 */
[----:B------:R-:W-:-:S03]  /*7d60*/  LOP3.LUT R14, R14, R3, RZ, 0x3c, !PT ;  /* 0x000000030e0e7212 */ /* 0x000fc600078e3cff */
        /* <DEDUP_REMOVED lines=44> */
.L_x_6084:
[----:B------:R-:W-:-:S04]  /*8030*/  LEA R5, -R116, RZ, 0x6 ;  /* 0x000000ff74057211 */ /* 0x000fc800078e31ff */
[----:B------:R-:W-:-:S07]  /*8040*/  SHF.R.S32.HI R3, RZ, 0x1f, R5 ;  /* 0x0000001fff037819 */ /* 0x000fce0000011405 */
.L_x_6085:
        /* <DEDUP_REMOVED lines=14> */
[----:B------:R-:W-:Y:S01]  /*8130*/  @!P2 LDGSTS.E.BYPASS.LTC128B.128 [R154+0x4000], desc[UR12][R22.64] ;  /* 0x04000000169aafae */ /* 0x000fe2000b901d4c */
        /* <DEDUP_REMOVED lines=8> */
[----:B------:R2:W-:Y:S01]  /*81c0*/  @!P1 LDGSTS.E.BYPASS.LTC128B.128 [R154+0x6000], desc[UR12][R20.64+0x80] ;  /* 0x06000080149a9fae */ /* 0x0005e2000b901d4c */
        /* <DEDUP_REMOVED lines=8> */
[----:B------:R-:W-:-:S02]  /*8250*/  @!P2 LEA R24, P4, R19, R168, 0x1 ;  /* 0x000000a81318a211 */ /* 0x000fc400078808ff */
[-C--:B------:R-:W-:Y:S01]  /*8260*/  @!P1 IADD3 R18, P5, R121, R19.reuse, RZ ;  /* 0x0000001379129210 */ /* 0x080fe20007fbe0ff */
[----:B------:R1:W-:Y:S01]  /*8270*/  @P1 STS.128 [R154+0x6800], RZ ;  /* 0x006800ff9a001388 */ /* 0x0003e20000000c00 */
[--C-:B------:R-:W-:Y:S02]  /*8280*/  @!P2 LEA.HI.X R25, R19, R166, R4.reuse, 0x1, P4 ;  /* 0x000000a61319a211 */ /* 0x100fe400020f0c04 */
[----:B------:R-:W-:Y:S01]  /*8290*/  IADD3 R19, P4, R150, R19, RZ ;  /* 0x0000001396137210 */ /* 0x000fe20007f9e0ff */
        /* <DEDUP_REMOVED lines=9> */
[----:B--2---:R-:W-:Y:S01]  /*8330*/  @!P1 IMAD.X R21, R120, 0x1, R4, P5 ;  /* 0x0000000178159824 */ /* 0x004fe200028e0604 */
[----:B------:R-:W-:-:S02]  /*8340*/  @!P1 LEA R20, P5, R18, UR8, 0x1 ;  /* 0x0000000812149c11 */ /* 0x000fc4000f8a08ff */
[----:B------:R1:W-:Y:S02]  /*8350*/  @P1 STS.128 [R154+0x7000], RZ ;  /* 0x007000ff9a001388 */ /* 0x0003e40000000c00 */
[----:B------:R-:W-:Y:S01]  /*8360*/  @!P1 LEA.HI.X R21, R18, UR9, R21, 0x1, P5 ;  /* 0x0000000912159c11 */ /* 0x000fe2000a8f0c15 */
[----:B---3--:R-:W-:Y:S01]  /*8370*/  IMAD.X R17, R149, 0x1, R4, P4 ;  /* 0x0000000195117824 */ /* 0x008fe200020e0604 */
[----:B------:R-:W-:-:S03]  /*8380*/  @!P2 LEA R22, P4, R19, R168, 0x1 ;  /* 0x000000a81316a211 */ /* 0x000fc600078808ff */
        /* <DEDUP_REMOVED lines=20> */
.L_x_6087:
[----:B------:R-:W-:Y:S05]  /*84d0*/  BSYNC B0 ;  /* 0x0000000000007941 */ /* 0x000fea0003800000 */
.L_x_6086:
[----:B------:R-:W0:Y:S01]  /*84e0*/  LDGDEPBAR ;  /* 0x00000000000079af */ /* 0x000e220000000000 */
[----:B------:R-:W-:-:S04]  /*84f0*/  LEA R168, P1, R5, R168, 0x1 ;  /* 0x000000a805a87211 */ /* 0x000fc800078208ff */
[----:B------:R-:W-:-:S09]  /*8500*/  LEA.HI.X R166, R5, R166, R3, 0x1, P1 ;  /* 0x000000a605a67211 */ /* 0x000fd200008f0c03 */
.L_x_6083:
[----:B------:R-:W-:Y:S01]  /*8510*/  FMNMX.FTZ R3, R2, R12, !PT ;  /* 0x0000000c02037209 */ /* 0x000fe20007810000 */
[----:B------:R-:W-:Y:S01]  /*8520*/  LDSM.16.MT88.4 R32, [R136+0x8000] ;  /* 0x008000008820783b */ /* 0x000fe20000004200 */
[----:B------:R-:W-:Y:S02]  /*8530*/  FMNMX.FTZ R4, R0, R13, !PT ;  /* 0x0000000d00047209 */ /* 0x000fe40007810000 */
[----:B------:R-:W-:Y:S01]  /*8540*/  FMNMX.FTZ R3, R10, R3, !PT ;  /* 0x000000030a037209 */ /* 0x000fe20007810000 */
[----:B-1----:R-:W-:Y:S01]  /*8550*/  LDSM.16.MT88.4 R24, [R137+0x8000] ;  /* 0x008000008918783b */ /* 0x002fe20000004200 */
        /* <DEDUP_REMOVED lines=22> */
[----:B--2---:R-:W-:Y:S02]  /*86c0*/  FMNMX.FTZ R14, R114, R3, !PT ;  /* 0x00000003720e7209 */ /* 0x004fe40007810000 */
        /* <DEDUP_REMOVED lines=69> */
[----:B------:R-:W-:Y:S01]  /*8b20*/  FMUL.FTZ R43, R43, R0 ;  /* 0x000000002b2b7220 */ /* 0x000fe20000410000 */
[-C--:B------:R-:W-:Y:S01]  /*8b30*/  FMUL.FTZ R44, R44, R101.reuse ;  /* 0x000000652c2c7220 */ /* 0x080fe20000410000 */
        /* <DEDUP_REMOVED lines=24> */
[----:B------:R3:W-:Y:S01]  /*8cc0*/  MUFU.EX2 R2, R6 ;  /* 0x0000000600027308 */ /* 0x0007e20000000800 */
[-C--:B------:R-:W-:Y:S01]  /*8cd0*/  FMUL.FTZ R61, R61, R101.reuse ;  /* 0x000000653d3d7220 */ /* 0x080fe20000410000 */
[-C--:B------:R-:W-:Y:S01]  /*8ce0*/  FMUL.FTZ R62, R62, R0.reuse ;  /* 0x000000003e3e7220 */ /* 0x080fe20000410000 */
[-C--:B------:R-:W-:Y:S01]  /*8cf0*/  FMUL.FTZ R63, R63, R0.reuse ;  /* 0x000000003f3f7220 */ /* 0x080fe20000410000 */
[-C--:B------:R-:W-:Y:S01]  /*8d00*/  FMUL.FTZ R64, R64, R101.reuse ;  /* 0x0000006540407220 */ /* 0x080fe20000410000 */
[----:B------:R-:W-:Y:S01]  /*8d10*/  FMUL.FTZ R65, R65, R101 ;  /* 0x0000006541417220 */ /* 0x000fe20000410000 */
[-C--:B------:R-:W-:Y:S01]  /*8d20*/  FMUL.FTZ R66, R66, R0.reuse ;  /* 0x0000000042427220 */ /* 0x080fe20000410000 */
[-C--:B------:R-:W-:Y:S01]  /*8d30*/  FMUL.FTZ R67, R67, R0.reuse ;  /* 0x0000000043437220 */ /* 0x080fe20000410000 */
[----:B------:R-:W4:Y:S01]  /*8d40*/  MUFU.EX2 R107, R107 ;  /* 0x0000006b006b7308 */ /* 0x000f220000000800 */
        /* <DEDUP_REMOVED lines=8> */
[----:B---3--:R-:W-:Y:S01]  /*8dd0*/  FMUL.FTZ R6, R98, R0 ;  /* 0x0000000062067220 */ /* 0x008fe20000410000 */
[----:B------:R-:W-:Y:S01]  /*8de0*/  F2FP.F16.F32.PACK_AB R98, R3, R104 ;  /* 0x000000680362723e */ /* 0x000fe200000000ff */
[-C--:B------:R-:W-:Y:S01]  /*8df0*/  FMUL.FTZ R78, R78, R0.reuse ;  /* 0x000000004e4e7220 */ /* 0x080fe20000410000 */
[----:B------:R-:W-:Y:S01]  /*8e00*/  FMUL.FTZ R79, R79, R0 ;  /* 0x000000004f4f7220 */ /* 0x000fe20000410000 */
[----:B------:R-:W-:Y:S01]  /*8e10*/  LDSM.16.MT88.4 R80, [R138+0x8800] ;  /* 0x008800008a50783b */ /* 0x000fe20000004200 */
[-C--:B------:R-:W-:Y:S01]  /*8e20*/  FMUL.FTZ R12, R88, R101.reuse ;  /* 0x00000065580c7220 */ /* 0x080fe20000410000 */
[-C--:B------:R-:W-:Y:S01]  /*8e30*/  FMUL.FTZ R13, R89, R101.reuse ;  /* 0x00000065590d7220 */ /* 0x080fe20000410000 */
[----:B------:R-:W-:Y:S01]  /*8e40*/  MUFU.EX2 R127, R127 ;  /* 0x0000007f007f7308 */ /* 0x000fe20000000800 */
[----:B----4-:R-:W-:Y:S01]  /*8e50*/  F2FP.F16.F32.PACK_AB R99, R107, R2 ;  /* 0x000000026b63723e */ /* 0x010fe200000000ff */
[-C--:B------:R-:W-:Y:S01]  /*8e60*/  FMUL.FTZ R14, R90, R0.reuse ;  /* 0x000000005a0e7220 */ /* 0x080fe20000410000 */
[-C--:B------:R-:W-:Y:S01]  /*8e70*/  FMUL.FTZ R15, R91, R0.reuse ;  /* 0x000000005b0f7220 */ /* 0x080fe20000410000 */
[-C--:B------:R-:W-:Y:S01]  /*8e80*/  FMUL.FTZ R84, R84, R101.reuse ;  /* 0x0000006554547220 */ /* 0x080fe20000410000 */
[-C--:B------:R-:W-:Y:S01]  /*8e90*/  FMUL.FTZ R85, R85, R101.reuse ;  /* 0x0000006555557220 */ /* 0x080fe20000410000 */
[-C--:B------:R-:W-:Y:S01]  /*8ea0*/  FMUL.FTZ R86, R86, R0.reuse ;  /* 0x0000000056567220 */ /* 0x080fe20000410000 */
[-C--:B------:R-:W-:Y:S01]  /*8eb0*/  FMUL.FTZ R87, R87, R0.reuse ;  /* 0x0000000057577220 */ /* 0x080fe20000410000 */
[C---:B------:R-:W-:Y:S01]  /*8ec0*/  HMMA.16816.F32 R28, R96.reuse, R32, R28 ;  /* 0x00000020601c723c */ /* 0x040fe2000000181c */
[----:B------:R-:W-:Y:S01]  /*8ed0*/  MUFU.EX2 R124, R124 ;  /* 0x0000007c007c7308 */ /* 0x000fe20000000800 */
[--C-:B------:R-:W-:Y:S01]  /*8ee0*/  FFMA.FTZ R164, R176, UR11, -R117.reuse ;  /* 0x0000000bb0a47c23 */ /* 0x100fe20008010875 */
[--C-:B------:R-:W-:Y:S01]  /*8ef0*/  FFMA.FTZ R175, R178, UR11, -R117.reuse ;  /* 0x0000000bb2af7c23 */ /* 0x100fe20008010875 */
[--C-:B------:R-:W-:Y:S01]  /*8f00*/  FFMA.FTZ R174, R174, UR11, -R117.reuse ;  /* 0x0000000baeae7c23 */ /* 0x100fe20008010875 */
[--C-:B------:R-:W-:Y:S01]  /*8f10*/  FFMA.FTZ R169, R169, UR11, -R112.reuse ;  /* 0x0000000ba9a97c23 */ /* 0x100fe20008010870 */
[C---:B------:R-:W-:Y:S01]  /*8f20*/  HMMA.16816.F32 R32, R96.reuse, R34, R68 ;  /* 0x000000226020723c */ /* 0x040fe20000001844 */
[----:B------:R-:W1:Y:S01]  /*8f30*/  LDSM.16.MT88.4 R68, [R138+0xa000] ;  /* 0x00a000008a44783b */ /* 0x000e620000004200 */
[--C-:B------:R-:W-:Y:S01]  /*8f40*/  FFMA.FTZ R178, R171, UR11, -R112.reuse ;  /* 0x0000000babb27c23 */ /* 0x100fe20008010870 */
[----:B------:R-:W-:Y:S01]  /*8f50*/  MUFU.EX2 R123, R123 ;  /* 0x0000007b007b7308 */ /* 0x000fe20000000800 */
[--C-:B------:R-:W-:Y:S01]  /*8f60*/  FFMA.FTZ R165, R165, UR11, -R112.reuse ;  /* 0x0000000ba5a57c23 */ /* 0x100fe20008010870 */
[--C-:B------:R-:W-:Y:S01]  /*8f70*/  FFMA.FTZ R176, R163, UR11, -R112.reuse ;  /* 0x0000000ba3b07c23 */ /* 0x100fe20008010870 */
[C---:B--2---:R-:W-:Y:S01]  /*8f80*/  HMMA.16816.F32 R36, R96.reuse, R72, R36 ;  /* 0x000000486024723c */ /* 0x044fe20000001824 */
[--C-:B------:R-:W-:Y:S01]  /*8f90*/  FFMA.FTZ R114, R114, UR11, -R117.reuse ;  /* 0x0000000b72727c23 */ /* 0x100fe20008010875 */
[--C-:B------:R-:W-:Y:S01]  /*8fa0*/  FFMA.FTZ R119, R119, UR11, -R117.reuse ;  /* 0x0000000b77777c23 */ /* 0x100fe20008010875 */
[--C-:B------:R-:W-:Y:S01]  /*8fb0*/  FFMA.FTZ R115, R115, UR11, -R117.reuse ;  /* 0x0000000b73737c23 */ /* 0x100fe20008010875 */
[----:B------:R-:W-:Y:S01]  /*8fc0*/  FFMA.FTZ R122, R122, UR11, -R117 ;  /* 0x0000000b7a7a7c23 */ /* 0x000fe20008010875 */
[----:B------:R-:W2:Y:S01]  /*8fd0*/  MUFU.EX2 R126, R126 ;  /* 0x0000007e007e7308 */ /* 0x000ea20000000800 */
[C---:B------:R-:W-:Y:S01]  /*8fe0*/  HMMA.16816.F32 R40, R96.reuse, R74, R40 ;  /* 0x0000004a6028723c */ /* 0x040fe20000001828 */
[----:B------:R-:W3:Y:S01]  /*8ff0*/  LDSM.16.MT88.4 R72, [R137+0xa000] ;  /* 0x00a000008948783b */ /* 0x000ee20000004200 */
[--C-:B------:R-:W-:Y:S01]  /*9000*/  FFMA.FTZ R113, R113, UR11, -R112.reuse ;  /* 0x0000000b71717c23 */ /* 0x100fe20008010870 */
[--C-:B------:R-:W-:Y:S01]  /*9010*/  FFMA.FTZ R180, R111, UR11, -R112.reuse ;  /* 0x0000000b6fb47c23 */ /* 0x100fe20008010870 */
[--C-:B------:R-:W-:Y:S01]  /*9020*/  FFMA.FTZ R102, R102, UR11, -R112.reuse ;  /* 0x0000000b66667c23 */ /* 0x100fe20008010870 */
[----:B------:R-:W-:Y:S01]  /*9030*/  FFMA.FTZ R103, R103, UR11, -R112 ;  /* 0x0000000b67677c23 */ /* 0x000fe20008010870 */
[----:B------:R-:W-:Y:S01]  /*9040*/  HMMA.16816.F32 R4, R96, R8, R4 ;  /* 0x000000086004723c */ /* 0x000fe20000001804 */
[----:B------:R-:W4:Y:S01]  /*9050*/  MUFU.EX2 R125, R125 ;  /* 0x0000007d007d7308 */ /* 0x000f220000000800 */
[----:B------:R-:W-:Y:S01]  /*9060*/  FFMA.FTZ R167, R167, R101, R100 ;  /* 0x00000065a7a77223 */ /* 0x000fe20000010064 */
[----:B------:R-:W-:-:S03]  /*9070*/  FFMA.FTZ R109, R170, R0, R109 ;  /* 0x00000000aa6d7223 */ /* 0x000fc6000001006d */
[C---:B------:R-:W-:Y:S01]  /*9080*/  HMMA.16816.F32 R8, R96.reuse, R10, R92 ;  /* 0x0000000a6008723c */ /* 0x040fe2000000185c */
[----:B------:R-:W-:Y:S01]  /*9090*/  LDSM.16.MT88.4 R92, [R140+0x9800] ;  /* 0x009800008c5c783b */ /* 0x000fe20000004200 */
        /* <DEDUP_REMOVED lines=8> */
[----:B------:R-:W-:Y:S01]  /*9120*/  LDSM.16.MT88.4 R76, [R137+0x8800] ;  /* 0x00880000894c783b */ /* 0x000fe20000004200 */
[----:B------:R-:W-:Y:S01]  /*9130*/  FADD.FTZ R3, R3, R104 ;  /* 0x0000006803037221 */ /* 0x000fe20000010000 */
[----:B------:R-:W-:Y:S01]  /*9140*/  FADD.FTZ R107, R107, R2 ;  /* 0x000000026b6b7221 */ /* 0x000fe20000010000 */
[----:B------:R-:W-:Y:S02]  /*9150*/  MOV R2, R106 ;  /* 0x0000006a00027202 */ /* 0x000fe40000000f00 */
[----:B-1----:R-:W-:Y:S01]  /*9160*/  HMMA.16816.F32 R44, R96, R68, R44 ;  /* 0x00000044602c723c */ /* 0x002fe2000000182c */
[----:B------:R-:W-:Y:S01]  /*9170*/  MUFU.EX2 R174, R174 ;  /* 0x000000ae00ae7308 */ /* 0x000fe20000000800 */
[----:B--2---:R-:W-:-:S04]  /*9180*/  FADD.FTZ R0, R126, R107 ;  /* 0x0000006b7e007221 */ /* 0x004fc80000010000 */
[C---:B------:R-:W-:Y:S01]  /*9190*/  HMMA.16816.F32 R48, R96.reuse, R70, R48 ;  /* 0x000000466030723c */ /* 0x040fe20000001830 */
[----:B------:R-:W1:Y:S01]  /*91a0*/  LDSM.16.MT88.4 R68, [R136+0xa000] ;  /* 0x00a000008844783b */ /* 0x000e620000004200 */
[----:B----4-:R-:W-:Y:S01]  /*91b0*/  FADD.FTZ R0, R125, R0 ;  /* 0x000000007d007221 */ /* 0x010fe20000010000 */
[----:B------:R-:W-:Y:S03]  /*91c0*/  MUFU.EX2 R177, R177 ;  /* 0x000000b100b17308 */ /* 0x000fe60000000800 */
[C---:B---3--:R-:W-:Y:S05]  /*91d0*/  HMMA.16816.F32 R52, R96.reuse, R72, R52 ;  /* 0x000000486034723c */ /* 0x048fea0000001834 */
[----:B------:R-:W-:Y:S01]  /*91e0*/  MUFU.EX2 R164, R164 ;  /* 0x000000a400a47308 */ /* 0x000fe20000000800 */
[C---:B------:R-:W-:Y:S01]  /*91f0*/  HMMA.16816.F32 R56, R96.reuse, R74, R56 ;  /* 0x0000004a6038723c */ /* 0x040fe20000001838 */
[----:B------:R-:W2:Y:S05]  /*9200*/  LDSM.16.MT88.4 R72, [R140+0x8800] ;  /* 0x008800008c48783b */ /* 0x000eaa0000004200 */
[C---:B------:R-:W-:Y:S01]  /*9210*/  HMMA.16816.F32 R12, R96.reuse, R16, R12 ;  /* 0x00000010600c723c */ /* 0x040fe2000000180c */
[----:B------:R-:W-:Y:S05]  /*9220*/  MUFU.EX2 R175, R175 ;  /* 0x000000af00af7308 */ /* 0x000fea0000000800 */
[C---:B------:R-:W-:Y:S01]  /*9230*/  HMMA.16816.F32 R16, R96.reuse, R18, R84 ;  /* 0x000000126010723c */ /* 0x040fe20000001854 */
[----:B------:R-:W-:Y:S02]  /*9240*/  LDSM.16.MT88.4 R84, [R138+0x9800] ;  /* 0x009800008a54783b */ /* 0x000fe40000004200 */
[----:B------:R-:W-:Y:S08]  /*9250*/  MUFU.EX2 R169, R169 ;  /* 0x000000a900a97308 */ /* 0x000ff00000000800 */
[----:B------:R-:W-:Y:S01]  /*9260*/  MUFU.EX2 R178, R178 ;  /* 0x000000b200b27308 */ /* 0x000fe20000000800 */
[C---:B-1----:R-:W-:Y:S07]  /*9270*/  HMMA.16816.F32 R60, R96.reuse, R68, R60 ;  /* 0x00000044603c723c */ /* 0x042fee000000183c */
[----:B------:R-:W-:Y:S01]  /*9280*/  MUFU.EX2 R165, R165 ;  /* 0x000000a500a57308 */ /* 0x000fe20000000800 */
[----:B------:R-:W-:Y:S01]  /*9290*/  HMMA.16816.F32 R64, R96, R70, R64 ;  /* 0x000000466040723c */ /* 0x000fe20000001840 */
[----:B------:R-:W-:Y:S01]  /*92a0*/  F2FP.F16.F32.PACK_AB R68, R127, R162 ;  /* 0x000000a27f44723e */ /* 0x000fe200000000ff */
[----:B------:R-:W-:Y:S01]  /*92b0*/  FADD.FTZ R162, R162, R3 ;  /* 0x00000003a2a27221 */ /* 0x000fe20000010000 */
[----:B------:R-:W-:-:S04]  /*92c0*/  F2FP.F16.F32.PACK_AB R69, R125, R126 ;  /* 0x0000007e7d45723e */ /* 0x000fc800000000ff */
[----:B------:R-:W-:Y:S01]  /*92d0*/  MUFU.EX2 R176, R176 ;  /* 0x000000b000b07308 */ /* 0x000fe20000000800 */
[----:B------:R-:W-:Y:S01]  /*92e0*/  FADD.FTZ R127, R127, R162 ;  /* 0x000000a27f7f7221 */ /* 0x000fe20000010000 */
[----:B------:R-:W-:Y:S02]  /*92f0*/  F2FP.F16.F32.PACK_AB R70, R123, R124 ;  /* 0x0000007c7b46723e */ /* 0x000fe400000000ff */
[----:B-----5:R-:W-:Y:S01]  /*9300*/  F2FP.F16.F32.PACK_AB R71, R120, R121 ;  /* 0x000000797847723e */ /* 0x020fe200000000ff */
[----:B------:R-:W-:Y:S01]  /*9310*/  FADD.FTZ R124, R124, R127 ;  /* 0x0000007f7c7c7221 */ /* 0x000fe20000010000 */
[----:B------:R-:W-:Y:S02]  /*9320*/  FADD.FTZ R121, R121, R0 ;  /* 0x0000000079797221 */ /* 0x000fe40000010000 */
[----:B------:R-:W-:Y:S01]  /*9330*/  MUFU.EX2 R114, R114 ;  /* 0x0000007200727308 */ /* 0x000fe20000000800 */
[----:B------:R-:W-:Y:S01]  /*9340*/  MOV R0, R105 ;  /* 0x0000006900007202 */ /* 0x000fe20000000f00 */
[----:B------:R-:W-:Y:S01]  /*9350*/  FADD.FTZ R123, R123, R124 ;  /* 0x0000007c7b7b7221 */ /* 0x000fe20000010000 */
[----:B------:R-:W-:Y:S01]  /*9360*/  FADD.FTZ R120, R120, R121 ;  /* 0x0000007978787221 */ /* 0x000fe20000010000 */
[C---:B--2---:R-:W-:Y:S04]  /*9370*/  HMMA.16816.F32 R4, R68.reuse, R72, R4 ;  /* 0x000000484404723c */ /* 0x044fe80000001804 */
[----:B------:R-:W1:Y:S02]  /*9380*/  MUFU.EX2 R119, R119 ;  /* 0x0000007700777308 */ /* 0x000e640000000800 */
[C---:B------:R-:W-:Y:S01]  /*9390*/  HMMA.16816.F32 R8, R68.reuse, R74, R8 ;  /* 0x0000004a4408723c */ /* 0x040fe20000001808 */
[----:B------:R-:W2:Y:S05]  /*93a0*/  LDSM.16.MT88.4 R72, [R136+0x8800] ;  /* 0x008800008848783b */ /* 0x000eaa0000004200 */
[C---:B------:R-:W-:Y:S01]  /*93b0*/  HMMA.16816.F32 R12, R68.reuse, R80, R12 ;  /* 0x00000050440c723c */ /* 0x040fe2000000180c */
[----:B------:R-:W-:Y:S05]  /*93c0*/  MUFU.EX2 R115, R115 ;  /* 0x0000007300737308 */ /* 0x000fea0000000800 */
[----:B------:R-:W-:Y:S01]  /*93d0*/  HMMA.16816.F32 R16, R68, R82, R16 ;  /* 0x000000524410723c */ /* 0x000fe20000001810 */
[----:B------:R-:W3:Y:S02]  /*93e0*/  LDSM.16.MT88.4 R80, [R140+0xa800] ;  /* 0x00a800008c50783b */ /* 0x000ee40000004200 */
[----:B------:R-:W-:Y:S01]  /*93f0*/  MUFU.EX2 R122, R122 ;  /* 0x0000007a007a7308 */ /* 0x000fe20000000800 */
[----:B-1----:R-:W-:-:S02]  /*9400*/  F2FP.F16.F32.PACK_AB R100, R119, R114 ;  /* 0x000000727764723e */ /* 0x002fc400000000ff */
[C---:B------:R-:W-:Y:S05]  /*9410*/  HMMA.16816.F32 R20, R68.reuse, R76, R20 ;  /* 0x0000004c4414723c */ /* 0x040fea0000001814 */
[----:B------:R-:W-:Y:S01]  /*9420*/  MUFU.EX2 R113, R113 ;  /* 0x0000007100717308 */ /* 0x000fe20000000800 */
[C---:B------:R-:W-:Y:S01]  /*9430*/  HMMA.16816.F32 R24, R68.reuse, R78, R24 ;  /* 0x0000004e4418723c */ /* 0x040fe20000001818 */
[----:B------:R-:W1:Y:S06]  /*9440*/  LDSM.16.MT88.4 R76, [R138+0xa800] ;  /* 0x00a800008a4c783b */ /* 0x000e6c0000004200 */
[----:B------:R-:W4:Y:S08]  /*9450*/  MUFU.EX2 R112, R102 ;  /* 0x0000006600707308 */ /* 0x000f300000000800 */
[----:B------:R-:W-:Y:S01]  /*9460*/  MUFU.EX2 R111, R103 ;  /* 0x00000067006f7308 */ /* 0x000fe20000000800 */
[C---:B--2---:R-:W-:Y:S06]  /*9470*/  HMMA.16816.F32 R28, R68.reuse, R72, R28 ;  /* 0x00000048441c723c */ /* 0x044fec000000181c */
[----:B------:R-:W-:Y:S01]  /*9480*/  HMMA.16816.F32 R32, R68, R74, R32 ;  /* 0x0000004a4420723c */ /* 0x000fe20000001820 */
[----:B------:R-:W2:Y:S01]  /*9490*/  LDSM.16.MT88.4 R72, [R137+0xa800] ;  /* 0x00a800008948783b */ /* 0x000ea20000004200 */
[----:B------:R-:W5:Y:S01]  /*94a0*/  MUFU.EX2 R180, R180 ;  /* 0x000000b400b47308 */ /* 0x000f620000000800 */
[----:B----4-:R-:W-:-:S02]  /*94b0*/  F2FP.F16.F32.PACK_AB R101, R112, R113 ;  /* 0x000000717065723e */ /* 0x010fc400000000ff */
[----:B------:R-:W-:Y:S01]  /*94c0*/  F2FP.F16.F32.PACK_AB R102, R122, R115 ;  /* 0x000000737a66723e */ /* 0x000fe200000000ff */
[C---:B---3--:R-:W-:Y:S06]  /*94d0*/  HMMA.16816.F32 R36, R68.reuse, R80, R36 ;  /* 0x000000504424723c */ /* 0x048fec0000001824 */
[C---:B------:R-:W-:Y:S01]  /*94e0*/  HMMA.16816.F32 R40, R68.reuse, R82, R40 ;  /* 0x000000524428723c */ /* 0x040fe20000001828 */
[----:B------:R-:W3:Y:S05]  /*94f0*/  LDSM.16.MT88.4 R80, [R136+0xa800] ;  /* 0x00a800008850783b */ /* 0x000eea0000004200 */
[----:B-1----:R-:W-:Y:S01]  /*9500*/  HMMA.16816.F32 R44, R68, R76, R44 ;  /* 0x0000004c442c723c */ /* 0x002fe2000000182c */
[----:B-----5:R-:W-:-:S05]  /*9510*/  F2FP.F16.F32.PACK_AB R103, R180, R111 ;  /* 0x0000006fb467723e */ /* 0x020fca00000000ff */
[C---:B------:R-:W-:Y:S01]  /*9520*/  HMMA.16816.F32 R48, R68.reuse, R78, R48 ;  /* 0x0000004e4430723c */ /* 0x040fe20000001830 */
[----:B------:R-:W1:Y:S05]  /*9530*/  LDSM.16.MT88.4 R76, [R140+0x9000] ;  /* 0x009000008c4c783b */ /* 0x000e6a0000004200 */
[C---:B--2---:R-:W-:Y:S06]  /*9540*/  HMMA.16816.F32 R52, R68.reuse, R72, R52 ;  /* 0x000000484434723c */ /* 0x044fec0000001834 */
[C---:B------:R-:W-:Y:S01]  /*9550*/  HMMA.16816.F32 R56, R68.reuse, R74, R56 ;  /* 0x0000004a4438723c */ /* 0x040fe20000001838 */
[----:B------:R-:W2:Y:S05]  /*9560*/  LDSM.16.MT88.4 R72, [R138+0x9000] ;  /* 0x009000008a48783b */ /* 0x000eaa0000004200 */
        /* <DEDUP_REMOVED lines=9> */
[----:B------:R-:W-:Y:S01]  /*9600*/  F2FP.F16.F32.PACK_AB R71, R176, R165 ;  /* 0x000000a5b047723e */ /* 0x000fe200000000ff */
[----:B------:R-:W-:-:S02]  /*9610*/  FADD.FTZ R178, R178, R169 ;  /* 0x000000a9b2b27221 */ /* 0x000fc40000010000 */
[----:B------:R-:W-:Y:S02]  /*9620*/  FADD.FTZ R164, R164, R177 ;  /* 0x000000b1a4a47221 */ /* 0x000fe40000010000 */
[----:B------:R-:W-:Y:S02]  /*9630*/  FADD.FTZ R165, R165, R178 ;  /* 0x000000b2a5a57221 */ /* 0x000fe40000010000 */
        /* <DEDUP_REMOVED lines=9> */
[----:B------:R-:W-:Y:S01]  /*96d0*/  FADD.FTZ R112, R112, R113 ;  /* 0x0000007170707221 */ /* 0x000fe20000010000 */
[----:B------:R-:W-:-:S03]  /*96e0*/  FADD.FTZ R115, R115, R114 ;  /* 0x0000007273737221 */ /* 0x000fc60000010000 */
[----:B------:R-:W-:Y:S01]  /*96f0*/  FADD.FTZ R111, R111, R112 ;  /* 0x000000706f6f7221 */ /* 0x000fe20000010000 */
[----:B------:R-:W-:Y:S01]  /*9700*/  HMMA.16816.F32 R16, R68, R74, R16 ;  /* 0x0000004a4410723c */ /* 0x000fe20000001810 */
[----:B------:R-:W2:Y:S01]  /*9710*/  LDSM.16.MT88.4 R72, [R140+0xb000] ;  /* 0x00b000008c48783b */ /* 0x000ea20000004200 */
[----:B------:R-:W-:Y:S01]  /*9720*/  FADD.FTZ R167, R122, R115 ;  /* 0x000000737aa77221 */ /* 0x000fe20000010000 */
[----:B------:R-:W-:-:S03]  /*9730*/  FADD.FTZ R170, R180, R111 ;  /* 0x0000006fb4aa7221 */ /* 0x000fc60000010000 */
[C---:B---3--:R-:W-:Y:S06]  /*9740*/  HMMA.16816.F32 R20, R68.reuse, R80, R20 ;  /* 0x000000504414723c */ /* 0x048fec0000001814 */
[----:B------:R-:W-:Y:S01]  /*9750*/  HMMA.16816.F32 R24, R68, R82, R24 ;  /* 0x000000524418723c */ /* 0x000fe20000001818 */
[----:B------:R-:W3:Y:S05]  /*9760*/  LDSM.16.MT88.4 R80, [R137+0xb000] ;  /* 0x00b000008950783b */ /* 0x000eea0000004200 */
[C---:B------:R-:W-:Y:S01]  /*9770*/  HMMA.16816.F32 R96, R100.reuse, R92, R4 ;  /* 0x0000005c6460723c */ /* 0x040fe20000001804 */
[----:B------:R-:W4:Y:S05]  /*9780*/  LDSM.16.MT88.4 R4, [R140+0xb800] ;  /* 0x00b800008c04783b */ /* 0x000f2a0000004200 */
[----:B------:R-:W-:Y:S01]  /*9790*/  HMMA.16816.F32 R92, R100, R94, R8 ;  /* 0x0000005e645c723c */ /* 0x000fe20000001808 */
[----:B------:R-:W-:Y:S05]  /*97a0*/  LDSM.16.MT88.4 R8, [R137+0xb800] ;  /* 0x00b800008908783b */ /* 0x000fea0000004200 */
[C---:B-1----:R-:W-:Y:S06]  /*97b0*/  HMMA.16816.F32 R28, R68.reuse, R76, R28 ;  /* 0x0000004c441c723c */ /* 0x042fec000000181c */
[C---:B------:R-:W-:Y:S01]  /*97c0*/  HMMA.16816.F32 R32, R68.reuse, R78, R32 ;  /* 0x0000004e4420723c */ /* 0x040fe20000001820 */
[----:B------:R-:W1:Y:S05]  /*97d0*/  LDSM.16.MT88.4 R76, [R138+0xb000] ;  /* 0x00b000008a4c783b */ /* 0x000e6a0000004200 */
[C---:B--2---:R-:W-:Y:S06]  /*97e0*/  HMMA.16816.F32 R36, R68.reuse, R72, R36 ;  /* 0x000000484424723c */ /* 0x044fec0000001824 */
[C---:B------:R-:W-:Y:S01]  /*97f0*/  HMMA.16816.F32 R40, R68.reuse, R74, R40 ;  /* 0x0000004a4428723c */ /* 0x040fe20000001828 */
[----:B------:R-:W2:Y:S05]  /*9800*/  LDSM.16.MT88.4 R72, [R136+0xb000] ;  /* 0x00b000008848783b */ /* 0x000eaa0000004200 */
[C---:B---3--:R-:W-:Y:S06]  /*9810*/  HMMA.16816.F32 R52, R68.reuse, R80, R52 ;  /* 0x000000504434723c */ /* 0x048fec0000001834 */
[----:B------:R-:W-:Y:S06]  /*9820*/  HMMA.16816.F32 R56, R68, R82, R56 ;  /* 0x000000524438723c */ /* 0x000fec0000001838 */
[C---:B------:R-:W-:Y:S01]  /*9830*/  HMMA.16816.F32 R88, R100.reuse, R84, R12 ;  /* 0x000000546458723c */ /* 0x040fe2000000180c */
[----:B------:R-:W3:Y:S05]  /*9840*/  LDSM.16.MT88.4 R12, [R138+0xb800] ;  /* 0x00b800008a0c783b */ /* 0x000eea0000004200 */
[----:B----4-:R-:W-:Y:S06]  /*9850*/  HMMA.16816.F32 R36, R100, R4, R36 ;  /* 0x000000046424723c */ /* 0x010fec0000001824 */
[C---:B-1----:R-:W-:Y:S06]  /*9860*/  HMMA.16816.F32 R44, R68.reuse, R76, R44 ;  /* 0x0000004c442c723c */ /* 0x042fec000000182c */
[C---:B------:R-:W-:Y:S01]  /*9870*/  HMMA.16816.F32 R48, R68.reuse, R78, R48 ;  /* 0x0000004e4430723c */ /* 0x040fe20000001830 */
[----:B------:R-:W1:Y:S05]  /*9880*/  LDSM.16.MT88.4 R76, [R137+0x9800] ;  /* 0x00980000894c783b */ /* 0x000e6a0000004200 */
[C---:B--2---:R-:W-:Y:S06]  /*9890*/  HMMA.16816.F32 R60, R68.reuse, R72, R60 ;  /* 0x00000048443c723c */ /* 0x044fec000000183c */
[----:B------:R-:W-:Y:S01]  /*98a0*/  HMMA.16816.F32 R64, R68, R74, R64 ;  /* 0x0000004a4440723c */ /* 0x000fe20000001840 */
[----:B------:R-:W2:Y:S05]  /*98b0*/  LDSM.16.MT88.4 R68, [R136+0x9800] ;  /* 0x009800008844783b */ /* 0x000eaa0000004200 */
[C---:B------:R-:W-:Y:S01]  /*98c0*/  HMMA.16816.F32 R40, R100.reuse, R6, R40 ;  /* 0x000000066428723c */ /* 0x040fe20000001828 */
[----:B------:R-:W4:Y:S05]  /*98d0*/  LDSM.16.MT88.4 R4, [R136+0xb800] ;  /* 0x00b800008804783b */ /* 0x000f2a0000004200 */
[C---:B------:R-:W-:Y:S06]  /*98e0*/  HMMA.16816.F32 R84, R100.reuse, R86, R16 ;  /* 0x000000566454723c */ /* 0x040fec0000001810 */
[C---:B---3--:R-:W-:Y:S06]  /*98f0*/  HMMA.16816.F32 R44, R100.reuse, R12, R44 ;  /* 0x0000000c642c723c */ /* 0x048fec000000182c */
[C---:B------:R-:W-:Y:S06]  /*9900*/  HMMA.16816.F32 R48, R100.reuse, R14, R48 ;  /* 0x0000000e6430723c */ /* 0x040fec0000001830 */
[C---:B-1----:R-:W-:Y:S06]  /*9910*/  HMMA.16816.F32 R80, R100.reuse, R76, R20 ;  /* 0x0000004c6450723c */ /* 0x042fec0000001814 */
[C---:B------:R-:W-:Y:S06]  /*9920*/  HMMA.16816.F32 R76, R100.reuse, R78, R24 ;  /* 0x0000004e644c723c */ /* 0x040fec0000001818 */
[C---:B--2---:R-:W-:Y:S06]  /*9930*/  HMMA.16816.F32 R72, R100.reuse, R68, R28 ;  /* 0x000000446448723c */ /* 0x044fec000000181c */
[C---:B------:R-:W-:Y:S06]  /*9940*/  HMMA.16816.F32 R68, R100.reuse, R70, R32 ;  /* 0x000000466444723c */ /* 0x040fec0000001820 */
[C---:B------:R-:W-:Y:S06]  /*9950*/  HMMA.16816.F32 R52, R100.reuse, R8, R52 ;  /* 0x000000086434723c */ /* 0x040fec0000001834 */
[C---:B------:R-:W-:Y:S06]  /*9960*/  HMMA.16816.F32 R56, R100.reuse, R10, R56 ;  /* 0x0000000a6438723c */ /* 0x040fec0000001838 */
[C---:B----4-:R-:W-:Y:S06]  /*9970*/  HMMA.16816.F32 R60, R100.reuse, R4, R60 ;  /* 0x00000004643c723c */ /* 0x050fec000000183c */
[----:B------:R-:W-:-:S15]  /*9980*/  HMMA.16816.F32 R64, R100, R6, R64 ;  /* 0x000000066440723c */ /* 0x000fde0000001840 */
[----:B------:R-:W-:-:S09]  /*9990*/  NOP ;  /* 0x0000000000007918 */ /* 0x000fd20000000000 */
.L_x_6080:
        /* <DEDUP_REMOVED lines=10> */
.L_x_6092:
        /* <DEDUP_REMOVED lines=69> */
.L_x_6089:
[----:B------:R-:W-:Y:S01]  /*9e90*/  LEA R174, P2, R8, R172, 0x1 ;  /* 0x000000ac08ae7211 */ /* 0x000fe200078408ff */
[----:B------:R-:W-:Y:S01]  /*9ea0*/  @P4 STS.128 [R154+0x8000], RZ ;  /* 0x008000ff9a004388 */ /* 0x000fe20000000c00 */
[----:B------:R-:W-:Y:S02]  /*9eb0*/  IADD3 R101, P1, R152, R8, RZ ;  /* 0x0000000898657210 */ /* 0x000fe40007f3e0ff */
        /* <DEDUP_REMOVED lines=43> */
[----:B------:R-:W-:Y:S01]  /*a170*/  @P3 STS.128 [R154+0xb000], RZ ;  /* 0x00b000ff9a003388 */ /* 0x000fe20000000c00 */
[----:B------:R-:W-:Y:S02]  /*a180*/  MOV R172, R174 ;  /* 0x000000ae00ac7202 */ /* 0x000fe40000000f00 */
[----:B------:R-:W-:Y:S02]  /*a190*/  MOV R173, R175 ;  /* 0x000000af00ad7202 */ /* 0x000fe40000000f00 */
        /* <DEDUP_REMOVED lines=15> */
[----:B------:R-:W5:Y:S05]  /*a290*/  LDSM.16.M88.4 R108, [R145+0x4000] ;  /* 0x00400000916c783b */ /* 0x000f6a0000000200 */
[----:B------:R-:W1:Y:S05]  /*a2a0*/  LDSM.16.M88.4 R112, [R145+0x4800] ;  /* 0x004800009170783b */ /* 0x000e6a0000000200 */
[----:B------:R-:W2:Y:S05]  /*a2b0*/  LDSM.16.M88.4 R116, [R145+0x5000] ;  /* 0x005000009174783b */ /* 0x000eaa0000000200 */
[----:B------:R-:W0:Y:S05]  /*a2c0*/  LDGDEPBAR ;  /* 0x00000000000079af */ /* 0x000e2a0000000000 */
[----:B------:R-:W3:Y:S05]  /*a2d0*/  LDSM.16.M88.4 R120, [R145+0x5800] ;  /* 0x005800009178783b */ /* 0x000eea0000000200 */
[----:B------:R-:W-:Y:S01]  /*a2e0*/  LDSM.16.M88.4 R124, [R134] ;  /* 0x00000000867c783b */ /* 0x000fe20000000200 */
[C---:B-----5:R-:W-:Y:S06]  /*a2f0*/  HMMA.16816.F32 R4, R104.reuse, R108, RZ ;  /* 0x0000006c6804723c */ /* 0x060fec00000018ff */
[C---:B------:R-:W-:Y:S01]  /*a300*/  HMMA.16816.F32 R8, R104.reuse, R110, RZ ;  /* 0x0000006e6808723c */ /* 0x040fe200000018ff */
[----:B------:R-:W-:Y:S05]  /*a310*/  LDSM.16.M88.4 R108, [R144] ;  /* 0x00000000906c783b */ /* 0x000fea0000000200 */
[C---:B-1----:R-:W-:Y:S06]  /*a320*/  HMMA.16816.F32 R12, R104.reuse, R112, RZ ;  /* 0x00000070680c723c */ /* 0x042fec00000018ff */
[C---:B------:R-:W-:Y:S01]  /*a330*/  HMMA.16816.F32 R16, R104.reuse, R114, RZ ;  /* 0x000000726810723c */ /* 0x040fe200000018ff */
[----:B------:R-:W1:Y:S05]  /*a340*/  LDSM.16.M88.4 R112, [R143] ;  /* 0x000000008f70783b */ /* 0x000e6a0000000200 */
[C---:B--2---:R-:W-:Y:S06]  /*a350*/  HMMA.16816.F32 R20, R104.reuse, R116, RZ ;  /* 0x000000746814723c */ /* 0x044fec00000018ff */
[C---:B------:R-:W-:Y:S01]  /*a360*/  HMMA.16816.F32 R24, R104.reuse, R118, RZ ;  /* 0x000000766818723c */ /* 0x040fe200000018ff */
[----:B------:R-:W2:Y:S05]  /*a370*/  LDSM.16.M88.4 R116, [R135] ;  /* 0x000000008774783b */ /* 0x000eaa0000000200 */
[C---:B---3--:R-:W-:Y:S06]  /*a380*/  HMMA.16816.F32 R28, R104.reuse, R120, RZ ;  /* 0x00000078681c723c */ /* 0x048fec00000018ff */
[----:B------:R-:W-:Y:S01]  /*a390*/  HMMA.16816.F32 R32, R104, R122, RZ ;  /* 0x0000007a6820723c */ /* 0x000fe200000018ff */
[----:B------:R-:W3:Y:S05]  /*a3a0*/  LDSM.16.M88.4 R104, [R133] ;  /* 0x000000008568783b */ /* 0x000eea0000000200 */
        /* <DEDUP_REMOVED lines=151> */
[----:B----4-:R4:W1:Y:S01]  /*ad20*/  MUFU.TANH R101, R35 ;  /* 0x0000002300657308 */ /* 0x0108620000002400 */
[----:B--23--:R-:W-:Y:S05]  /*ad30*/  @!P1 BRA `(.L_x_6090) ;  /* 0x0000000400fc9947 */ /* 0x00cfea0003800000 */
[----:B------:R-:W-:Y:S02]  /*ad40*/  MOV R8, R163 ;  /* 0x000000a300087202 */ /* 0x000fe40000000f00 */
[----:B------:R-:W-:Y:S01]  /*ad50*/  MOV R7, R162 ;  /* 0x000000a200077202 */ /* 0x000fe20000000f00 */
[----:B------:R-:W-:Y:S06]  /*ad60*/  @!P0 BRA `(.L_x_6091) ;  /* 0x0000000000f48947 */ /* 0x000fec0003800000 */
[----:B------:R-:W2:Y:S01]  /*ad70*/  LDC R0, c[0x0][0x380] ;  /* 0x0000e000ff007b82 */ /* 0x000ea20000000800 */
[----:B------:R-:W-:Y:S04]  /*ad80*/  SHF.L.U32 R5, R153, 0x6, RZ ;  /* 0x0000000699057819 */ /* 0x000fe800000006ff */
[----:B------:R-:W-:Y:S01]  /*ad90*/  IABS R6, R5 ;  /* 0x0000000500067213 */ /* 0x000fe20000000000 */
[C---:B------:R-:W-:Y:S01]  /*ada0*/  VIADD R11, R5.reuse, 0xffffffc0 ;  /* 0xffffffc0050b7836 */ /* 0x040fe20000000000 */
[-C--:B--2---:R-:W-:Y:S02]  /*adb0*/  IABS R2, R0.reuse ;  /* 0x0000000000027213 */ /* 0x084fe40000000000 */
[-C--:B------:R-:W-:Y:S02]  /*adc0*/  LOP3.LUT R5, R5, R0.reuse, RZ, 0x3c, !PT ;  /* 0x0000000005057212 */ /* 0x080fe400078e3cff */
[----:B------:R-:W2:Y:S10]  /*add0*/  I2F.RP R10, R2 ;  /* 0x00000002000a7306 */ /* 0x000eb40000209400 */
[----:B--2---:R-:W2:Y:S02]  /*ade0*/  MUFU.RCP R4, R10 ;  /* 0x0000000a00047308 */ /* 0x004ea40000001000 */
[----:B--2---:R-:W-:Y:S01]  /*adf0*/  VIADD R8, R4, 0xffffffe ;  /* 0x0ffffffe04087836 */ /* 0x004fe20000000000 */
[----:B------:R-:W-:Y:S02]  /*ae00*/  IABS R4, R11 ;  /* 0x0000000b00047213 */ /* 0x000fe40000000000 */
[----:B------:R-:W-:Y:S05]  /*ae10*/  LOP3.LUT R11, R11, R0, RZ, 0x3c, !PT ;  /* 0x000000000b0b7212 */ /* 0x000fea00078e3cff */
[----:B------:R-:W2:Y:S02]  /*ae20*/  F2I.FTZ.U32.TRUNC.NTZ R9, R8 ;  /* 0x0000000800097305 */ /* 0x000ea4000021f000 */
        /* <DEDUP_REMOVED lines=20> */
[----:B------:R-:W2:Y:S01]  /*af70*/  LDC.64 R6, c[0x0][0x248] ;  /* 0x00009200ff067b82 */ /* 0x000ea20000000a00 */
        /* <DEDUP_REMOVED lines=14> */
[----:B------:R-:W5:Y:S01]  /*b060*/  LDC.64 R4, c[0x0][0x230] ;  /* 0x00008c00ff047b82 */ /* 0x000f620000000a00 */
[----:B------:R-:W-:Y:S02]  /*b070*/  IMAD R11, R11, R0, -0x40 ;  /* 0xffffffc00b0b7424 */ /* 0x000fe400078e0200 */
[----:B------:R-:W3:Y:S03]  /*b080*/  LDG.E R9, desc[UR12][R14.64] ;  /* 0x0000000c0e097981 */ /* 0x000ee6000c1e1900 */
[----:B------:R-:W-:Y:S05]  /*b090*/  SHF.R.S32.HI R13, RZ, 0x1f, R11 ;  /* 0x0000001fff0d7819 */ /* 0x000fea000001140b */
[----:B--2---:R-:W-:Y:S04]  /*b0a0*/  IMAD R0, R13, R6, RZ ;  /* 0x000000060d007224 */ /* 0x004fe800078e02ff */
[----:B------:R-:W-:Y:S01]  /*b0b0*/  IMAD R0, R11, R7, R0 ;  /* 0x000000070b007224 */ /* 0x000fe200078e0200 */
[----:B---3--:R-:W-:Y:S01]  /*b0c0*/  IADD3 R2, -R9, R2, RZ ;  /* 0x0000000209027210 */ /* 0x008fe20007ffe1ff */
[----:B------:R-:W-:Y:S03]  /*b0d0*/  IMAD.WIDE.U32 R8, R11, R6, RZ ;  /* 0x000000060b087225 */ /* 0x000fe600078e00ff */
[----:B------:R-:W-:Y:S01]  /*b0e0*/  SHF.R.S32.HI R7, RZ, 0x1f, R2 ;  /* 0x0000001fff077819 */ /* 0x000fe20000011402 */
[----:B------:R-:W-:Y:S04]  /*b0f0*/  IMAD.IADD R9, R9, 0x1, R0 ;  /* 0x0000000109097824 */ /* 0x000fe800078e0200 */
[-C--:B-----5:R-:W-:Y:S02]  /*b100*/  IMAD R7, R7, R4.reuse, RZ ;  /* 0x0000000407077224 */ /* 0x0a0fe400078e02ff */
[C---:B------:R-:W-:Y:S04]  /*b110*/  IMAD.WIDE.U32 R8, R2.reuse, R4, R8 ;  /* 0x0000000402087225 */ /* 0x040fe800078e0008 */
[----:B------:R-:W-:Y:S05]  /*b120*/  IMAD R7, R2, R5, R7 ;  /* 0x0000000502077224 */ /* 0x000fea00078e0207 */
[----:B------:R-:W-:Y:S07]  /*b130*/  IADD3 R7, R9, R7, RZ ;  /* 0x0000000709077210 */ /* 0x000fee0007ffe0ff */
.L_x_6091:
        /* <DEDUP_REMOVED lines=63> */
.L_x_6090:
        /* <DEDUP_REMOVED lines=11> */
[----:B----4-:R-:W-:Y:S01]  /*b5e0*/  LDSM.16.MT88.4 R32, [R137+0x8000] ;  /* 0x008000008920783b */ /* 0x010fe20000004200 */
        /* <DEDUP_REMOVED lines=77> */
[----:B------:R-:W2:Y:S01]  /*bac0*/  LDSM.16.MT88.4 R88, [R136+0x8000] ;  /* 0x008000008858783b */ /* 0x000ea20000004200 */
[C---:B------:R-:W-:Y:S01]  /*bad0*/  FMUL.FTZ R21, R100.reuse, R81 ;  /* 0x0000005164157220 */ /* 0x040fe20000410000 */
[C---:B------:R-:W-:Y:S01]  /*bae0*/  FMUL.FTZ R28, R100.reuse, R72 ;  /* 0x00000048641c7220 */ /* 0x040fe20000410000 */
[C---:B------:R-:W-:Y:S01]  /*baf0*/  FMUL.FTZ R29, R100.reuse, R73 ;  /* 0x00000049641d7220 */ /* 0x040fe20000410000 */
[C---:B------:R-:W-:Y:S01]  /*bb00*/  FMUL.FTZ R36, R100.reuse, R36 ;  /* 0x0000002464247220 */ /* 0x040fe20000410000 */
[C---:B------:R-:W-:Y:S01]  /*bb10*/  FMUL.FTZ R37, R100.reuse, R37 ;  /* 0x0000002564257220 */ /* 0x040fe20000410000 */
[----:B------:R-:W-:Y:S03]  /*bb20*/  FMUL.FTZ R38, R3, R38 ;  /* 0x0000002603267220 */ /* 0x000fe60000410000 */
[----:B------:R-:W3:Y:S01]  /*bb30*/  MUFU.EX2 R112, R112 ;  /* 0x0000007000707308 */ /* 0x000ee20000000800 */
[----:B-1----:R-:W-:Y:S01]  /*bb40*/  F2FP.F16.F32.PACK_AB R96, R113, R105 ;  /* 0x000000697160723e */ /* 0x002fe200000000ff */
[----:B------:R-:W1:Y:S01]  /*bb50*/  LDSM.16.MT88.4 R80, [R140+0xa000] ;  /* 0x00a000008c50783b */ /* 0x000e620000004200 */
[C---:B------:R-:W-:Y:S01]  /*bb60*/  FMUL.FTZ R39, R3.reuse, R39 ;  /* 0x0000002703277220 */ /* 0x040fe20000410000 */
[C---:B------:R-:W-:Y:S01]  /*bb70*/  FMUL.FTZ R40, R100.reuse, R40 ;  /* 0x0000002864287220 */ /* 0x040fe20000410000 */
[C---:B------:R-:W-:Y:S01]  /*bb80*/  FMUL.FTZ R41, R100.reuse, R41 ;  /* 0x0000002964297220 */ /* 0x040fe20000410000 */
[C---:B------:R-:W-:Y:S01]  /*bb90*/  FMUL.FTZ R42, R3.reuse, R42 ;  /* 0x0000002a032a7220 */ /* 0x040fe20000410000 */
[C---:B------:R-:W-:Y:S03]  /*bba0*/  FMUL.FTZ R43, R3.reuse, R43 ;  /* 0x0000002b032b7220 */ /* 0x040fe60000410000 */
[----:B------:R-:W-:Y:S01]  /*bbb0*/  MUFU.EX2 R110, R110 ;  /* 0x0000006e006e7308 */ /* 0x000fe20000000800 */
[C---:B------:R-:W-:Y:S01]  /*bbc0*/  FMUL.FTZ R44, R100.reuse, R44 ;  /* 0x0000002c642c7220 */ /* 0x040fe20000410000 */
[----:B------:R-:W4:Y:S01]  /*bbd0*/  LDSM.16.MT88.4 R72, [R138+0xa000] ;  /* 0x00a000008a48783b */ /* 0x000f220000004200 */
[C---:B------:R-:W-:Y:S01]  /*bbe0*/  FMUL.FTZ R45, R100.reuse, R45 ;  /* 0x0000002d642d7220 */ /* 0x040fe20000410000 */
[C---:B------:R-:W-:Y:S01]  /*bbf0*/  FMUL.FTZ R46, R3.reuse, R46 ;  /* 0x0000002e032e7220 */ /* 0x040fe20000410000 */
[C---:B------:R-:W-:Y:S01]  /*bc00*/  FMUL.FTZ R47, R3.reuse, R47 ;  /* 0x0000002f032f7220 */ /* 0x040fe20000410000 */
[C---:B------:R-:W-:Y:S01]  /*bc10*/  FMUL.FTZ R48, R100.reuse, R48 ;  /* 0x0000003064307220 */ /* 0x040fe20000410000 */
[----:B------:R-:W-:Y:S03]  /*bc20*/  FMUL.FTZ R49, R100, R49 ;  /* 0x0000003164317220 */ /* 0x000fe60000410000 */
[----:B------:R-:W5:Y:S01]  /*bc30*/  MUFU.EX2 R109, R109 ;  /* 0x0000006d006d7308 */ /* 0x000f620000000800 */
[----:B---3--:R-:W-:Y:S01]  /*bc40*/  F2FP.F16.F32.PACK_AB R97, R112, R104 ;  /* 0x000000687061723e */ /* 0x008fe200000000ff */
        /* <DEDUP_REMOVED lines=10> */
[C---:B------:R-:W-:Y:S01]  /*bcf0*/  FMUL.FTZ R56, R100.reuse, R56 ;  /* 0x0000003864387220 */ /* 0x040fe20000410000 */
[C---:B------:R-:W-:Y:S01]  /*bd00*/  FMUL.FTZ R57, R100.reuse, R57 ;  /* 0x0000003964397220 */ /* 0x040fe20000410000 */
[C---:B------:R-:W-:Y:S01]  /*bd10*/  FMUL.FTZ R58, R3.reuse, R58 ;  /* 0x0000003a033a7220 */ /* 0x040fe20000410000 */
[----:B------:R-:W-:Y:S03]  /*bd20*/  FMUL.FTZ R59, R3, R59 ;  /* 0x0000003b033b7220 */ /* 0x000fe60000410000 */
[----:B------:R-:W3:Y:S01]  /*bd30*/  MUFU.EX2 R108, R108 ;  /* 0x0000006c006c7308 */ /* 0x000ee20000000800 */
[----:B-----5:R-:W-:Y:S01]  /*bd40*/  F2FP.F16.F32.PACK_AB R98, R109, R110 ;  /* 0x0000006e6d62723e */ /* 0x020fe200000000ff */
[C---:B------:R-:W-:Y:S01]  /*bd50*/  FMUL.FTZ R60, R100.reuse, R60 ;  /* 0x0000003c643c7220 */ /* 0x040fe20000410000 */
[C---:B------:R-:W-:Y:S01]  /*bd60*/  FMUL.FTZ R61, R100.reuse, R61 ;  /* 0x0000003d643d7220 */ /* 0x040fe20000410000 */
[C---:B------:R-:W-:Y:S01]  /*bd70*/  FMUL.FTZ R62, R3.reuse, R62 ;  /* 0x0000003e033e7220 */ /* 0x040fe20000410000 */
[C---:B------:R-:W-:Y:S01]  /*bd80*/  FMUL.FTZ R63, R3.reuse, R63 ;  /* 0x0000003f033f7220 */ /* 0x040fe20000410000 */
[----:B------:R-:W-:Y:S01]  /*bd90*/  LDSM.16.MT88.4 R92, [R140+0x9800] ;  /* 0x009800008c5c783b */ /* 0x000fe20000004200 */
[C---:B------:R-:W-:Y:S03]  /*bda0*/  FMUL.FTZ R64, R100.reuse, R64 ;  /* 0x0000004064407220 */ /* 0x040fe60000410000 */
[----:B------:R-:W-:Y:S01]  /*bdb0*/  MUFU.EX2 R115, R115 ;  /* 0x0000007300737308 */ /* 0x000fe20000000800 */
[----:B------:R-:W-:Y:S01]  /*bdc0*/  FMUL.FTZ R65, R100, R65 ;  /* 0x0000004164417220 */ /* 0x000fe20000410000 */
[C---:B------:R-:W-:Y:S01]  /*bdd0*/  FMUL.FTZ R66, R3.reuse, R66 ;  /* 0x0000004203427220 */ /* 0x040fe20000410000 */
[----:B------:R-:W-:Y:S01]  /*bde0*/  FMUL.FTZ R67, R3, R67 ;  /* 0x0000004303437220 */ /* 0x000fe20000410000 */
[--C-:B------:R-:W-:Y:S01]  /*bdf0*/  FFMA.FTZ R123, R185, UR4, -R106.reuse ;  /* 0x00000004b97b7c23 */ /* 0x100fe2000801086a */
[--C-:B------:R-:W-:Y:S01]  /*be00*/  FFMA.FTZ R122, R187, UR4, -R106.reuse ;  /* 0x00000004bb7a7c23 */ /* 0x100fe2000801086a */
[--C-:B------:R-:W-:Y:S01]  /*be10*/  FFMA.FTZ R124, R186, UR4, -R107.reuse ;  /* 0x00000004ba7c7c23 */ /* 0x100fe2000801086b */
[--C-:B------:R-:W-:Y:S03]  /*be20*/  FFMA.FTZ R125, R184, UR4, -R107.reuse ;  /* 0x00000004b87d7c23 */ /* 0x100fe6000801086b */
        /* <DEDUP_REMOVED lines=12> */
[----:B------:R-:W-:Y:S01]  /*bef0*/  MUFU.EX2 R122, R122 ;  /* 0x0000007a007a7308 */ /* 0x000fe20000000800 */
[----:B------:R-:W-:Y:S01]  /*bf00*/  ISETP.GT.AND P1, PT, R153, R148, PT ;  /* 0x000000949900720c */ /* 0x000fe20003f24270 */
[C---:B------:R-:W-:Y:S01]  /*bf10*/  FMUL.FTZ R16, R100.reuse, R84 ;  /* 0x0000005464107220 */ /* 0x040fe20000410000 */
[C---:B------:R-:W-:Y:S03]  /*bf20*/  HMMA.16816.F32 R12, R96.reuse, R24, R12 ;  /* 0x00000018600c723c */ /* 0x040fe6000000180c */
[C---:B------:R-:W-:Y:S01]  /*bf30*/  FMUL.FTZ R17, R100.reuse, R85 ;  /* 0x0000005564117220 */ /* 0x040fe20000410000 */
[C---:B------:R-:W-:Y:S01]  /*bf40*/  FMUL.FTZ R18, R3.reuse, R86 ;  /* 0x0000005603127220 */ /* 0x040fe20000410000 */
[----:B------:R-:W-:Y:S02]  /*bf50*/  FMUL.FTZ R19, R3, R87 ;  /* 0x0000005703137220 */ /* 0x000fe40000410000 */
[C---:B------:R-:W-:Y:S01]  /*bf60*/  FMUL.FTZ R24, R100.reuse, R76 ;  /* 0x0000004c64187220 */ /* 0x040fe20000410000 */
[----:B------:R-:W-:Y:S01]  /*bf70*/  LDSM.16.MT88.4 R84, [R138+0x9800] ;  /* 0x009800008a54783b */ /* 0x000fe20000004200 */
[----:B------:R-:W-:Y:S02]  /*bf80*/  MUFU.EX2 R124, R124 ;  /* 0x0000007c007c7308 */ /* 0x000fe40000000800 */
[----:B------:R-:W-:Y:S01]  /*bf90*/  FMUL.FTZ R25, R100, R77 ;  /* 0x0000004d64197220 */ /* 0x000fe20000410000 */
[----:B------:R-:W-:Y:S01]  /*bfa0*/  FFMA.FTZ R178, R178, UR4, -R107 ;  /* 0x00000004b2b27c23 */ /* 0x000fe2000801086b */
[--C-:B------:R-:W-:Y:S01]  /*bfb0*/  FFMA.FTZ R171, R171, UR4, -R106.reuse ;  /* 0x00000004abab7c23 */ /* 0x100fe2000801086a */
[C---:B------:R-:W-:Y:S03]  /*bfc0*/  HMMA.16816.F32 R16, R96.reuse, R26, R16 ;  /* 0x0000001a6010723c */ /* 0x040fe60000001810 */
[----:B------:R-:W-:Y:S02]  /*bfd0*/  FFMA.FTZ R106, R169, UR4, -R106 ;  /* 0x00000004a96a7c23 */ /* 0x000fe4000801086a */
[----:B------:R-:W-:Y:S01]  /*bfe0*/  MUFU.EX2 R125, R125 ;  /* 0x0000007d007d7308 */ /* 0x000fe20000000800 */
[C---:B------:R-:W-:Y:S05]  /*bff0*/  HMMA.16816.F32 R20, R96.reuse, R32, R20 ;  /* 0x000000206014723c */ /* 0x040fea0000001814 */
[C---:B------:R-:W-:Y:S01]  /*c000*/  FMUL.FTZ R26, R3.reuse, R78 ;  /* 0x0000004e031a7220 */ /* 0x040fe20000410000 */
[C---:B------:R-:W-:Y:S01]  /*c010*/  FMUL.FTZ R27, R3.reuse, R79 ;  /* 0x0000004f031b7220 */ /* 0x040fe20000410000 */
[C---:B------:R-:W-:Y:S01]  /*c020*/  FMUL.FTZ R32, R100.reuse, R68 ;  /* 0x0000004464207220 */ /* 0x040fe20000410000 */
[----:B------:R-:W-:Y:S01]  /*c030*/  LDSM.16.MT88.4 R76, [R136+0xa000] ;  /* 0x00a00000884c783b */ /* 0x000fe20000004200 */
[----:B------:R-:W-:Y:S02]  /*c040*/  MUFU.EX2 R126, R126 ;  /* 0x0000007e007e7308 */ /* 0x000fe40000000800 */
[----:B------:R-:W-:Y:S02]  /*c050*/  FMUL.FTZ R33, R100, R69 ;  /* 0x0000004564217220 */ /* 0x000fe40000410000 */
[C---:B------:R-:W-:Y:S06]  /*c060*/  HMMA.16816.F32 R24, R96.reuse, R34, R24 ;  /* 0x000000226018723c */ /* 0x040fec0000001818 */
[----:B------:R-:W-:Y:S01]  /*c070*/  MUFU.EX2 R127, R127 ;  /* 0x0000007f007f7308 */ /* 0x000fe20000000800 */
[C---:B--2---:R-:W-:Y:S04]  /*c080*/  HMMA.16816.F32 R28, R96.reuse, R88, R28 ;  /* 0x00000058601c723c */ /* 0x044fe8000000181c */
[C---:B------:R-:W-:Y:S01]  /*c090*/  FMUL.FTZ R34, R3.reuse, R70 ;  /* 0x0000004603227220 */ /* 0x040fe20000410000 */
[C---:B------:R-:W-:Y:S04]  /*c0a0*/  FMUL.FTZ R35, R3.reuse, R71 ;  /* 0x0000004703237220 */ /* 0x040fe80000410000 */
[----:B------:R-:W-:Y:S01]  /*c0b0*/  MUFU.EX2 R175, R175 ;  /* 0x000000af00af7308 */ /* 0x000fe20000000800 */
[----:B------:R-:W2:Y:S01]  /*c0c0*/  LDSM.16.MT88.4 R68, [R137+0xa000] ;  /* 0x00a000008944783b */ /* 0x000ea20000004200 */
[----:B------:R-:W-:Y:S01]  /*c0d0*/  FFMA.FTZ R3, R3, R170, R104 ;  /* 0x000000aa03037223 */ /* 0x000fe20000010068 */
[C---:B------:R-:W-:Y:S07]  /*c0e0*/  HMMA.16816.F32 R32, R96.reuse, R90, R32 ;  /* 0x0000005a6020723c */ /* 0x040fee0000001820 */
[----:B------:R-:W-:Y:S01]  /*c0f0*/  MUFU.EX2 R174, R174 ;  /* 0x000000ae00ae7308 */ /* 0x000fe20000000800 */
[----:B------:R-:W-:Y:S03]  /*c100*/  FADD.FTZ R112, R112, R3 ;  /* 0x0000000370707221 */ /* 0x000fe60000010000 */
[----:B------:R-:W-:Y:S01]  /*c110*/  MOV R3, R0 ;  /* 0x0000000000037202 */ /* 0x000fe20000000f00 */
[C---:B-1----:R-:W-:Y:S05]  /*c120*/  HMMA.16816.F32 R36, R96.reuse, R80, R36 ;  /* 0x000000506024723c */ /* 0x042fea0000001824 */
[----:B------:R-:W-:Y:S01]  /*c130*/  MUFU.EX2 R116, R116 ;  /* 0x0000007400747308 */ /* 0x000fe20000000800 */
[----:B------:R-:W-:Y:S01]  /*c140*/  FADD.FTZ R111, R111, R112 ;  /* 0x000000706f6f7221 */ /* 0x000fe20000010000 */
[C---:B------:R-:W-:Y:S01]  /*c150*/  HMMA.16816.F32 R40, R96.reuse, R82, R40 ;  /* 0x000000526028723c */ /* 0x040fe20000001828 */
[----:B------:R-:W-:Y:S03]  /*c160*/  LDSM.16.MT88.4 R80, [R138+0x8800] ;  /* 0x008800008a50783b */ /* 0x000fe60000004200 */
[----:B------:R-:W-:Y:S02]  /*c170*/  FADD.FTZ R111, R108, R111 ;  /* 0x0000006f6c6f7221 */ /* 0x000fe40000010000 */
[C---:B----4-:R-:W-:Y:S02]  /*c180*/  HMMA.16816.F32 R44, R96.reuse, R72, R44 ;  /* 0x00000048602c723c */ /* 0x050fe4000000182c */
[----:B------:R-:W1:Y:S04]  /*c190*/  MUFU.EX2 R117, R117 ;  /* 0x0000007500757308 */ /* 0x000e680000000800 */
[C---:B------:R-:W-:Y:S01]  /*c1a0*/  HMMA.16816.F32 R48, R96.reuse, R74, R48 ;  /* 0x0000004a6030723c */ /* 0x040fe20000001830 */
[----:B------:R-:W3:Y:S05]  /*c1b0*/  LDSM.16.MT88.4 R72, [R140+0x8800] ;  /* 0x008800008c48783b */ /* 0x000eea0000004200 */
[----:B------:R-:W-:Y:S01]  /*c1c0*/  MUFU.EX2 R118, R118 ;  /* 0x0000007600767308 */ /* 0x000fe20000000800 */
[C---:B--2---:R-:W-:Y:S09]  /*c1d0*/  HMMA.16816.F32 R52, R96.reuse, R68, R52 ;  /* 0x000000446034723c */ /* 0x044ff20000001834 */
[----:B------:R-:W2:Y:S01]  /*c1e0*/  MUFU.EX2 R121, R121 ;  /* 0x0000007900797308 */ /* 0x000ea20000000800 */
[C---:B------:R-:W-:Y:S09]  /*c1f0*/  HMMA.16816.F32 R56, R96.reuse, R70, R56 ;  /* 0x000000466038723c */ /* 0x040ff20000001838 */
[----:B------:R-:W-:Y:S02]  /*c200*/  MUFU.EX2 R120, R120 ;  /* 0x0000007800787308 */ /* 0x000fe40000000800 */
[----:B-----5:R-:W-:Y:S01]  /*c210*/  F2FP.F16.F32.PACK_AB R68, R114, R115 ;  /* 0x000000737244723e */ /* 0x020fe200000000ff */
[C---:B------:R-:W-:Y:S07]  /*c220*/  HMMA.16816.F32 R60, R96.reuse, R76, R60 ;  /* 0x0000004c603c723c */ /* 0x040fee000000183c */
[----:B------:R-:W4:Y:S01]  /*c230*/  MUFU.EX2 R119, R119 ;  /* 0x0000007700777308 */ /* 0x000f220000000800 */
[----:B------:R-:W-:Y:S01]  /*c240*/  HMMA.16816.F32 R64, R96, R78, R64 ;  /* 0x0000004e6040723c */ /* 0x000fe20000001840 */
[----:B------:R-:W5:Y:S02]  /*c250*/  LDSM.16.MT88.4 R76, [R137+0x8800] ;  /* 0x00880000894c783b */ /* 0x000f640000004200 */
[----:B-1----:R-:W-:Y:S01]  /*c260*/  F2FP.F16.F32.PACK_AB R69, R117, R116 ;  /* 0x000000747545723e */ /* 0x002fe200000000ff */
[----:B------:R-:W-:Y:S01]  /*c270*/  FADD.FTZ R116, R116, R111 ;  /* 0x0000006f74747221 */ /* 0x000fe20000010000 */
[----:B--2---:R-:W-:Y:S04]  /*c280*/  F2FP.F16.F32.PACK_AB R70, R121, R118 ;  /* 0x000000767946723e */ /* 0x004fe800000000ff */
[----:B------:R-:W-:Y:S02]  /*c290*/  MUFU.EX2 R179, R179 ;  /* 0x000000b300b37308 */ /* 0x000fe40000000800 */
[----:B------:R-:W-:Y:S01]  /*c2a0*/  FADD.FTZ R117, R117, R116 ;  /* 0x0000007475757221 */ /* 0x000fe20000010000 */
[C---:B----4-:R-:W-:Y:S07]  /*c2b0*/  F2FP.F16.F32.PACK_AB R71, R119.reuse, R120 ;  /* 0x000000787747723e */ /* 0x050fee00000000ff */
[----:B------:R-:W1:Y:S01]  /*c2c0*/  MUFU.EX2 R176, R176 ;  /* 0x000000b000b07308 */ /* 0x000e620000000800 */
[----:B------:R-:W-:Y:S04]  /*c2d0*/  FADD.FTZ R120, R120, R117 ;  /* 0x0000007578787221 */ /* 0x000fe80000010000 */
[----:B------:R-:W-:Y:S01]  /*c2e0*/  FADD.FTZ R119, R119, R120 ;  /* 0x0000007877777221 */ /* 0x000fe20000010000 */
[C---:B---3--:R-:W-:Y:S04]  /*c2f0*/  HMMA.16816.F32 R4, R68.reuse, R72, R4 ;  /* 0x000000484404723c */ /* 0x048fe80000001804 */
[----:B------:R-:W-:Y:S02]  /*c300*/  MUFU.EX2 R177, R177 ;  /* 0x000000b100b17308 */ /* 0x000fe40000000800 */
[C---:B------:R-:W-:Y:S01]  /*c310*/  HMMA.16816.F32 R8, R68.reuse, R74, R8 ;  /* 0x0000004a4408723c */ /* 0x040fe20000001808 */
[----:B------:R-:W2:Y:S07]  /*c320*/  LDSM.16.MT88.4 R72, [R136+0x8800] ;  /* 0x008800008848783b */ /* 0x000eae0000004200 */
[----:B------:R-:W3:Y:S03]  /*c330*/  MUFU.EX2 R178, R178 ;  /* 0x000000b200b27308 */ /* 0x000ee60000000800 */
[----:B-1----:R-:W-:Y:S01]  /*c340*/  F2FP.F16.F32.PACK_AB R104, R176, R179 ;  /* 0x000000b3b068723e */ /* 0x002fe200000000ff */
[C---:B------:R-:W-:Y:S06]  /*c350*/  HMMA.16816.F32 R12, R68.reuse, R80, R12 ;  /* 0x00000050440c723c */ /* 0x040fec000000180c */
[C---:B------:R-:W-:Y:S01]  /*c360*/  HMMA.16816.F32 R16, R68.reuse, R82, R16 ;  /* 0x000000524410723c */ /* 0x040fe20000001810 */
[----:B------:R-:W1:Y:S01]  /*c370*/  LDSM.16.MT88.4 R80, [R140+0xa800] ;  /* 0x00a800008c50783b */ /* 0x000e620000004200 */
[----:B------:R-:W-:Y:S04]  /*c380*/  MUFU.EX2 R171, R171 ;  /* 0x000000ab00ab7308 */ /* 0x000fe80000000800 */
[C---:B-----5:R-:W-:Y:S06]  /*c390*/  HMMA.16816.F32 R20, R68.reuse, R76, R20 ;  /* 0x0000004c4414723c */ /* 0x060fec0000001814 */
        /* <DEDUP_REMOVED lines=10> */
[----:B------:R-:W-:Y:S05]  /*c440*/  LDSM.16.MT88.4 R76, [R138+0x9000] ;  /* 0x009000008a4c783b */ /* 0x000fea0000004200 */
[C---:B--2---:R-:W-:Y:S06]  /*c450*/  HMMA.16816.F32 R52, R68.reuse, R72, R52 ;  /* 0x000000484434723c */ /* 0x044fec0000001834 */
[C---:B------:R-:W-:Y:S01]  /*c460*/  HMMA.16816.F32 R56, R68.reuse, R74, R56 ;  /* 0x0000004a4438723c */ /* 0x040fe20000001838 */
[----:B------:R-:W2:Y:S05]  /*c470*/  LDSM.16.MT88.4 R72, [R140+0x9000] ;  /* 0x009000008c48783b */ /* 0x000eaa0000004200 */
[C---:B-1----:R-:W-:Y:S06]  /*c480*/  HMMA.16816.F32 R60, R68.reuse, R80, R60 ;  /* 0x00000050443c723c */ /* 0x042fec000000183c */
[----:B------:R-:W-:Y:S01]  /*c490*/  HMMA.16816.F32 R64, R68, R82, R64 ;  /* 0x000000524440723c */ /* 0x000fe20000001840 */
[----:B------:R-:W1:Y:S06]  /*c4a0*/  LDSM.16.MT88.4 R80, [R137+0x9000] ;  /* 0x009000008950783b */ /* 0x000e6c0000004200 */
[----:B------:R-:W-:Y:S04]  /*c4b0*/  F2FP.F16.F32.PACK_AB R68, R122, R123 ;  /* 0x0000007b7a44723e */ /* 0x000fe800000000ff */
[----:B------:R-:W-:Y:S01]  /*c4c0*/  F2FP.F16.F32.PACK_AB R69, R125, R124 ;  /* 0x0000007c7d45723e */ /* 0x000fe200000000ff */
[----:B------:R-:W-:Y:S01]  /*c4d0*/  FADD.FTZ R124, R124, R119 ;  /* 0x000000777c7c7221 */ /* 0x000fe20000010000 */
[----:B------:R-:W-:Y:S02]  /*c4e0*/  F2FP.F16.F32.PACK_AB R70, R127, R126 ;  /* 0x0000007e7f46723e */ /* 0x000fe400000000ff */
[C---:B------:R-:W-:Y:S01]  /*c4f0*/  F2FP.F16.F32.PACK_AB R71, R174.reuse, R175 ;  /* 0x000000afae47723e */ /* 0x040fe200000000ff */
[----:B------:R-:W-:Y:S04]  /*c500*/  FADD.FTZ R124, R125, R124 ;  /* 0x0000007c7d7c7221 */ /* 0x000fe80000010000 */
[----:B------:R-:W-:Y:S04]  /*c510*/  FADD.FTZ R175, R175, R124 ;  /* 0x0000007cafaf7221 */ /* 0x000fe80000010000 */
[----:B------:R-:W-:Y:S01]  /*c520*/  FADD.FTZ R174, R174, R175 ;  /* 0x000000afaeae7221 */ /* 0x000fe20000010000 */
[C---:B--2---:R-:W-:Y:S06]  /*c530*/  HMMA.16816.F32 R4, R68.reuse, R72, R4 ;  /* 0x000000484404723c */ /* 0x044fec0000001804 */
[C---:B------:R-:W-:Y:S01]  /*c540*/  HMMA.16816.F32 R8, R68.reuse, R74, R8 ;  /* 0x0000004a4408723c */ /* 0x040fe20000001808 */
[----:B------:R-:W2:Y:S05]  /*c550*/  LDSM.16.MT88.4 R72, [R136+0x9000] ;  /* 0x009000008848783b */ /* 0x000eaa0000004200 */
[C---:B------:R-:W-:Y:S06]  /*c560*/  HMMA.16816.F32 R12, R68.reuse, R76, R12 ;  /* 0x0000004c440c723c */ /* 0x040fec000000180c */
        /* <DEDUP_REMOVED lines=8> */
[C---:B----4-:R-:W-:Y:S06]  /*c5f0*/  HMMA.16816.F32 R36, R68.reuse, R76, R36 ;  /* 0x0000004c4424723c */ /* 0x050fec0000001824 */
[C---:B------:R-:W-:Y:S01]  /*c600*/  HMMA.16816.F32 R40, R68.reuse, R78, R40 ;  /* 0x0000004e4428723c */ /* 0x040fe20000001828 */
[----:B------:R-:W4:Y:S05]  /*c610*/  LDSM.16.MT88.4 R76, [R136+0xb000] ;  /* 0x00b00000884c783b */ /* 0x000f2a0000004200 */
[C---:B-1----:R-:W-:Y:S06]  /*c620*/  HMMA.16816.F32 R44, R68.reuse, R80, R44 ;  /* 0x00000050442c723c */ /* 0x042fec000000182c */
[C---:B------:R-:W-:Y:S05]  /*c630*/  HMMA.16816.F32 R48, R68.reuse, R82, R48 ;  /* 0x000000524430723c */ /* 0x040fea0000001830 */
[--C-:B------:R-:W-:Y:S01]  /*c640*/  FFMA.FTZ R81, R102, UR4, -R107.reuse ;  /* 0x0000000466517c23 */ /* 0x100fe2000801086b */
[----:B------:R-:W-:Y:S01]  /*c650*/  FFMA.FTZ R107, R101, UR4, -R107 ;  /* 0x00000004656b7c23 */ /* 0x000fe2000801086b */
[----:B------:R-:W-:Y:S01]  /*c660*/  FFMA.FTZ R80, R100, R167, R105 ;  /* 0x000000a764507223 */ /* 0x000fe20000010069 */
[----:B---3--:R-:W-:Y:S01]  /*c670*/  F2FP.F16.F32.PACK_AB R105, R178, R177 ;  /* 0x000000b1b269723e */ /* 0x008fe200000000ff */
[----:B------:R-:W1:Y:S02]  /*c680*/  MUFU.EX2 R102, R106 ;  /* 0x0000006a00667308 */ /* 0x000e640000000800 */
[----:B------:R-:W-:Y:S01]  /*c690*/  FADD.FTZ R113, R113, R80 ;  /* 0x0000005071717221 */ /* 0x000fe20000010000 */
[----:B------:R-:W-:Y:S03]  /*c6a0*/  FADD.FTZ R177, R177, R174 ;  /* 0x000000aeb1b17221 */ /* 0x000fe60000010000 */
[----:B------:R-:W-:Y:S01]  /*c6b0*/  FADD.FTZ R110, R110, R113 ;  /* 0x000000716e6e7221 */ /* 0x000fe20000010000 */
[----:B------:R-:W-:Y:S01]  /*c6c0*/  FADD.FTZ R178, R178, R177 ;  /* 0x000000b1b2b27221 */ /* 0x000fe20000010000 */
[C---:B--2---:R-:W-:Y:S02]  /*c6d0*/  HMMA.16816.F32 R52, R68.reuse, R72, R52 ;  /* 0x000000484434723c */ /* 0x044fe40000001834 */
[----:B------:R-:W-:Y:S01]  /*c6e0*/  MUFU.EX2 R101, R81 ;  /* 0x0000005100657308 */ /* 0x000fe20000000800 */
[----:B------:R-:W-:Y:S03]  /*c6f0*/  FADD.FTZ R110, R109, R110 ;  /* 0x0000006e6d6e7221 */ /* 0x000fe60000010000 */
[C---:B------:R-:W-:Y:S01]  /*c700*/  HMMA.16816.F32 R56, R68.reuse, R74, R56 ;  /* 0x0000004a4438723c */ /* 0x040fe20000001838 */
[----:B------:R-:W2:Y:S05]  /*c710*/  LDSM.16.MT88.4 R72, [R137+0x9800] ;  /* 0x009800008948783b */ /* 0x000eaa0000004200 */
[----:B------:R-:W3:Y:S01]  /*c720*/  MUFU.EX2 R100, R107 ;  /* 0x0000006b00647308 */ /* 0x000ee20000000800 */
[----:B-1----:R-:W-:Y:S01]  /*c730*/  F2FP.F16.F32.PACK_AB R106, R102, R171 ;  /* 0x000000ab666a723e */ /* 0x002fe200000000ff */
[C---:B----4-:R-:W-:Y:S03]  /*c740*/  HMMA.16816.F32 R60, R68.reuse, R76, R60 ;  /* 0x0000004c443c723c */ /* 0x050fe6000000183c */
[----:B------:R-:W-:Y:S03]  /*c750*/  FADD.FTZ R115, R115, R110 ;  /* 0x0000006e73737221 */ /* 0x000fe60000010000 */
[----:B------:R-:W-:Y:S01]  /*c760*/  HMMA.16816.F32 R64, R68, R78, R64 ;  /* 0x0000004e4440723c */ /* 0x000fe20000001840 */
[----:B------:R-:W1:Y:S04]  /*c770*/  LDSM.16.MT88.4 R68, [R136+0x9800] ;  /* 0x009800008844783b */ /* 0x000e680000004200 */
[----:B------:R-:W-:Y:S01]  /*c780*/  FADD.FTZ R115, R114, R115 ;  /* 0x0000007372737221 */ /* 0x000fe20000010000 */
[----:B---3--:R-:W-:Y:S05]  /*c790*/  F2FP.F16.F32.PACK_AB R107, R100, R101 ;  /* 0x00000065646b723e */ /* 0x008fea00000000ff */
[----:B------:R-:W-:Y:S01]  /*c7a0*/  FADD.FTZ R118, R118, R115 ;  /* 0x0000007376767221 */ /* 0x000fe20000010000 */
[----:B------:R-:W-:Y:S01]  /*c7b0*/  FADD.FTZ R101, R101, R178 ;  /* 0x000000b265657221 */ /* 0x000fe20000010000 */
[C---:B------:R-:W-:Y:S01]  /*c7c0*/  HMMA.16816.F32 R96, R104.reuse, R92, R4 ;  /* 0x0000005c6860723c */ /* 0x040fe20000001804 */
[----:B------:R-:W3:Y:S04]  /*c7d0*/  LDSM.16.MT88.4 R4, [R140+0xb800] ;  /* 0x00b800008c04783b */ /* 0x000ee80000004200 */
[----:B------:R-:W-:Y:S01]  /*c7e0*/  FADD.FTZ R118, R121, R118 ;  /* 0x0000007679767221 */ /* 0x000fe20000010000 */
[C---:B------:R-:W-:Y:S03]  /*c7f0*/  HMMA.16816.F32 R92, R104.reuse, R94, R8 ;  /* 0x0000005e685c723c */ /* 0x040fe60000001808 */
[----:B------:R-:W4:Y:S02]  /*c800*/  LDSM.16.MT88.4 R8, [R138+0xb800] ;  /* 0x00b800008a08783b */ /* 0x000f240000004200 */
[----:B------:R-:W-:Y:S01]  /*c810*/  FADD.FTZ R123, R123, R118 ;  /* 0x000000767b7b7221 */ /* 0x000fe20000010000 */
[C---:B------:R-:W-:Y:S05]  /*c820*/  HMMA.16816.F32 R88, R104.reuse, R84, R12 ;  /* 0x000000546858723c */ /* 0x040fea000000180c */
[----:B------:R-:W5:Y:S01]  /*c830*/  LDSM.16.MT88.4 R12, [R137+0xb800] ;  /* 0x00b80000890c783b */ /* 0x000f620000004200 */
[C---:B------:R-:W-:Y:S05]  /*c840*/  HMMA.16816.F32 R84, R104.reuse, R86, R16 ;  /* 0x000000566854723c */ /* 0x040fea0000001810 */
[----:B------:R-:W-:Y:S01]  /*c850*/  FADD.FTZ R123, R122, R123 ;  /* 0x0000007b7a7b7221 */ /* 0x000fe20000010000 */
[C---:B--2---:R-:W-:Y:S01]  /*c860*/  HMMA.16816.F32 R80, R104.reuse, R72, R20 ;  /* 0x000000486850723c */ /* 0x044fe20000001814 */
[----:B------:R-:W2:Y:S04]  /*c870*/  LDSM.16.MT88.4 R16, [R136+0xb800] ;  /* 0x00b800008810783b */ /* 0x000ea80000004200 */
        /* <DEDUP_REMOVED lines=9> */
[C---:B------:R-:W-:Y:S05]  /*c910*/  HMMA.16816.F32 R40, R104.reuse, R6, R40 ;  /* 0x000000066828723c */ /* 0x040fea0000001828 */
[----:B------:R-:W-:Y:S01]  /*c920*/  FADD.FTZ R167, R102, R167 ;  /* 0x000000a766a77221 */ /* 0x000fe20000010000 */
[C---:B----4-:R-:W-:Y:S05]  /*c930*/  HMMA.16816.F32 R44, R104.reuse, R8, R44 ;  /* 0x00000008682c723c */ /* 0x050fea000000182c */
[----:B------:R-:W-:Y:S01]  /*c940*/  FADD.FTZ R170, R100, R101 ;  /* 0x0000006564aa7221 */ /* 0x000fe20000010000 */
[C---:B------:R-:W-:Y:S06]  /*c950*/  HMMA.16816.F32 R48, R104.reuse, R10, R48 ;  /* 0x0000000a6830723c */ /* 0x040fec0000001830 */
[C---:B-----5:R-:W-:Y:S06]  /*c960*/  HMMA.16816.F32 R52, R104.reuse, R12, R52 ;  /* 0x0000000c6834723c */ /* 0x060fec0000001834 */
[C---:B------:R-:W-:Y:S06]  /*c970*/  HMMA.16816.F32 R56, R104.reuse, R14, R56 ;  /* 0x0000000e6838723c */ /* 0x040fec0000001838 */
[C---:B--2---:R-:W-:Y:S06]  /*c980*/  HMMA.16816.F32 R60, R104.reuse, R16, R60 ;  /* 0x00000010683c723c */ /* 0x044fec000000183c */
[----:B------:R-:W-:Y:S01]  /*c990*/  HMMA.16816.F32 R64, R104, R18, R64 ;  /* 0x000000126840723c */ /* 0x000fe20000001840 */
[----:B------:R-:W-:Y:S11]  /*c9a0*/  @!UPT UIADD3 URZ, URZ, URZ, URZ ;  /* 0x0000003f3f3ff290 */ /* 0x000ff6000fffe03f */
[----:B------:R-:W-:Y:S01]  /*c9b0*/  @!UPT UIADD3 URZ, URZ, URZ, URZ ;  /* 0x0000003f3f3ff290 */ /* 0x000fe2000fffe03f */
[----:B------:R-:W-:Y:S11]  /*c9c0*/  @P1 BRA `(.L_x_6092) ;  /* 0xffffffd0001c1947 */ /* 0x000ff6000383ffff */
.L_x_6088:
        /* <DEDUP_REMOVED lines=208> */
.L_x_6094:
[----:B------:R-:W-:Y:S05]  /*d6d0*/  BSYNC B0 ;  /* 0x0000000000007941 */ /* 0x000fea0003800000 */
.L_x_6093:
        /* <DEDUP_REMOVED lines=33> */
.L_x_6096:
[----:B------:R-:W-:Y:S05]  /*d8f0*/  BSYNC B0 ;  /* 0x0000000000007941 */ /* 0x000fea0003800000 */
.L_x_6095:
        /* <DEDUP_REMOVED lines=10> */
.L_x_6098:
[----:B------:R-:W-:Y:S05]  /*d9a0*/  BSYNC B0 ;  /* 0x0000000000007941 */ /* 0x000fea0003800000 */
.L_x_6097:
        /* <DEDUP_REMOVED lines=9> */
.L_x_6100:
[----:B------:R-:W-:Y:S05]  /*da40*/  BSYNC B0 ;  /* 0x0000000000007941 */ /* 0x000fea0003800000 */
.L_x_6099:
        /* <DEDUP_REMOVED lines=9> */
.L_x_6102:
[----:B------:R-:W-:Y:S05]  /*dae0*/  BSYNC B0 ;  /* 0x0000000000007941 */ /* 0x000fea0003800000 */
.L_x_6101:
        /* <DEDUP_REMOVED lines=9> */
.L_x_6104:
[----:B------:R-:W-:Y:S05]  /*db80*/  BSYNC B0 ;  /* 0x0000000000007941 */ /* 0x000fea0003800000 */
.L_x_6103:
        /* <DEDUP_REMOVED lines=9> */
.L_x_6106:
[----:B------:R-:W-:Y:S05]  /*dc20*/  BSYNC B0 ;  /* 0x0000000000007941 */ /* 0x000fea0003800000 */
.L_x_6105:
        /* <DEDUP_REMOVED lines=9> */
.L_x_6108:
[----:B------:R-:W-:Y:S05]  /*dcc0*/  BSYNC B0 ;  /* 0x0000000000007941 */ /* 0x000fea0003800000 */
.L_x_6107:
        /* <DEDUP_REMOVED lines=8> */
.L_x_6109:
        /* <DEDUP_REMOVED lines=11> */
.L_x_8409:


//--------------------- .text._ZN5flash24flash_fwd_splitkv_kernelI23Flash_fwd_kernel_traitsILi128ELi64ELi64ELi4ELb0ELb0EN7cutlass6half_tE19Flash_kernel_traitsILi128ELi64ELi64ELi4ES3_EELb1ELb0ELb0ELb0ELb0ELb0ELb1ELb1EEEvNS_16Flash_fwd_paramsE --------------------------
	.section	.text._ZN5flash24flash_fwd_splitkv_kernelI23Flash_fwd_kernel_traitsILi128ELi64ELi64ELi4ELb0ELb0EN7cutlass6half_tE19Flash_kernel_traitsILi128ELi64ELi64ELi4ES3_EELb1ELb0ELb0ELb0ELb0ELb0ELb1ELb1EEEvNS_16Flash_fwd_paramsE,"ax",@progbits
	.align	128
        .global         _ZN5flash24flash_fwd_splitkv_kernelI23Flash_fwd_kernel_traitsILi128ELi64ELi64ELi4ELb0ELb0EN7cutlass6half_tE19Flash_kernel_traitsILi128ELi64ELi64ELi4ES3_EELb1ELb0ELb0ELb0ELb0ELb0ELb1ELb1EEEvNS_16Flash_fwd_paramsE
        .type           _ZN5flash24flash_fwd_splitkv_kernelI23Flash_fwd_kernel_traitsILi128ELi64ELi64ELi4ELb0ELb0EN7cutlass6half_tE19Flash_kernel_traitsILi128ELi64ELi64ELi4ES3_EELb1ELb0ELb0ELb0ELb0ELb0ELb1ELb1EEEvNS_16Flash_fwd_paramsE,@function
        .size           _ZN5flash24flash_fwd_splitkv_kernelI23Flash_fwd_kernel_traitsILi128ELi64ELi64ELi4ELb0ELb0EN7cutlass6half_tE19Flash_kernel_traitsILi128ELi64ELi64ELi4ES3_EELb1ELb0ELb0ELb0ELb0ELb0ELb1ELb1EEEvNS_16Flash_fwd_paramsE,(.L_x_8410 - _ZN5flash24flash_fwd_splitkv_kernelI23Flash_fwd_kernel_traitsILi128ELi64ELi64ELi4ELb0ELb0EN7cutlass6half_tE19Flash_kernel_traitsILi128ELi64ELi64ELi4ES3_EELb1ELb0ELb0ELb0ELb0ELb0ELb1ELb1EEEvNS_16Flash_fwd_paramsE)
        .other          _ZN5flash24flash_fwd_splitkv_kernelI23Flash_fwd_kernel_traitsILi128ELi64ELi64ELi4ELb0ELb0EN7cutlass6half_tE19Flash_kernel_traitsILi128ELi64ELi64ELi4ES3_EELb1ELb0ELb0ELb0ELb0ELb0ELb1ELb1EEEvNS_16Flash_fwd_paramsE,@"STO_CUDA_ENTRY STV_DEFAULT"
_ZN5flash24flash_fwd_splitkv_kernelI23Flash_fwd_kernel_traitsILi128ELi64ELi64ELi4ELb0ELb0EN7cutlass6half_tE19Flash_kernel_traitsILi128ELi64ELi64ELi4ES3_EELb1ELb0ELb0ELb0ELb0ELb0ELb1ELb1EEEvNS_16Flash_fwd_paramsE:
.text._ZN5flash24flash_fwd_splitkv_kernelI23Flash_fwd_kernel_traitsILi128ELi64ELi64ELi4ELb0ELb0EN7cutlass6half_tE19Flash_kernel_traitsILi128ELi64ELi64ELi4ES3_EELb1ELb0ELb0ELb0ELb0ELb0ELb1ELb1EEEvNS_16Flash_fwd_paramsE:
[----:B------:R-:W-:Y:S08]  /*0000*/  LDC R1, c[0x0][0x28] ;  /* 0x00000a00ff017b82 */ /* 0x000ff00000000800 */
[----:B------:R-:W1:Y:S01]  /*0010*/  LDC R5, c[0x0][0x270] ;  /* 0x00009c00ff057b82 */ /* 0x000e620000000800 */
[----:B------:R-:W2:Y:S01]  /*0020*/  S2R R132, SR_CTAID.Z ;  /* 0x0000000000847919 */ /* 0x000ea20000002700 */
[----:B------:R-:W-:Y:S01]  /*0030*/  MOV R2, RZ ;  /* 0x000000ff00027202 */ /* 0x000fe20000000f00 */
[----:B------:R-:W-:Y:S01]  /*0040*/  ULDC.64 UR6, c[0x0][0x208] ;  /* 0x0000820000067ab9 */ /* 0x000fe20000000a00 */
[----:B------:R-:W-:-:S04]  /*0050*/  ULDC.64 UR8, c[0x0][0x300] ;  /* 0x0000c00000087ab9 */ /* 0x000fc80000000a00 */
[----:B------:R-:W3:Y:S08]  /*0060*/  LDC.64 R8, c[0x0][0x2f0] ;  /* 0x0000bc00ff087b82 */ /* 0x000ef00000000a00 */
[----:B------:R-:W4:Y:S01]  /*0070*/  LDC.64 R136, c[0x0][0x300] ;  /* 0x0000c000ff887b82 */ /* 0x000f220000000a00 */
[----:B-1----:R-:W1:Y:S01]  /*0080*/  I2F.U32.RP R6, R5 ;  /* 0x0000000500067306 */ /* 0x002e620000209000 */
[----:B------:R-:W-:-:S07]  /*0090*/  ISETP.NE.U32.AND P1, PT, R5, RZ, PT ;  /* 0x000000ff0500720c */ /* 0x000fce0003f25070 */
[----:B-1----:R-:W1:Y:S02]  /*00a0*/  MUFU.RCP R4, R6 ;  /* 0x0000000600047308 */ /* 0x002e640000001000 */
[----:B-1----:R-:W-:Y:S01]  /*00b0*/  VIADD R4, R4, 0xffffffe ;  /* 0x0ffffffe04047836 */ /* 0x002fe20000000000 */
[----:B------:R-:W-:-:S05]  /*00c0*/  MOV R6, 0xffffffff ;  /* 0xffffffff00067802 */ /* 0x000fca0000000f00 */
[----:B------:R-:W1:Y:S02]  /*00d0*/  F2I.FTZ.U32.TRUNC.NTZ R3, R4 ;  /* 0x0000000400037305 */ /* 0x000e64000021f000 */
[----:B-1----:R-:W-:-:S04]  /*00e0*/  IMAD.MOV R0, RZ, RZ, -R3 ;  /* 0x000000ffff007224 */ /* 0x002fc800078e0a03 */
[----:B------:R-:W-:-:S04]  /*00f0*/  IMAD R7, R0, R5, RZ ;  /* 0x0000000500077224 */ /* 0x000fc800078e02ff */
[----:B------:R-:W-:Y:S02]  /*0100*/  IMAD.HI.U32 R7, R3, R7, R2 ;  /* 0x0000000703077227 */ /* 0x000fe400078e0002 */
[----:B------:R-:W1:Y:S04]  /*0110*/  LDC.64 R2, c[0x0][0x2f0] ;  /* 0x0000bc00ff027b82 */ /* 0x000e680000000a00 */
[----:B--2---:R-:W-:-:S04]  /*0120*/  IMAD.HI.U32 R169, R7, R132, RZ ;  /* 0x0000008407a97227 */ /* 0x004fc800078e00ff */
[----:B------:R-:W-:-:S04]  /*0130*/  IMAD.MOV R0, RZ, RZ, -R169 ;  /* 0x000000ffff007224 */ /* 0x000fc800078e0aa9 */
[----:B------:R-:W-:-:S05]  /*0140*/  IMAD R0, R5, R0, R132 ;  /* 0x0000000005007224 */ /* 0x000fca00078e0284 */
[----:B------:R-:W-:Y:S02]  /*0150*/  ISETP.GE.U32.AND P3, PT, R0, R5, PT ;  /* 0x000000050000720c */ /* 0x000fe40003f66070 */
[----:B-1----:R-:W-:-:S04]  /*0160*/  ISETP.NE.U32.AND P0, PT, R2, RZ, PT ;  /* 0x000000ff0200720c */ /* 0x002fc80003f05070 */
[----:B------:R-:W-:-:S07]  /*0170*/  ISETP.NE.AND.EX P0, PT, R3, RZ, PT, P0 ;  /* 0x000000ff0300720c */ /* 0x000fce0003f05300 */
[----:B------:R-:W-:Y:S01]  /*0180*/  @P3 IMAD.IADD R0, R0, 0x1, -R5 ;  /* 0x0000000100003824 */ /* 0x000fe200078e0a05 */
[----:B------:R-:W-:Y:S01]  /*0190*/  @P3 IADD3 R169, R169, 0x1, RZ ;  /* 0x00000001a9a93810 */ /* 0x000fe20007ffe0ff */
[----:B------:R-:W1:Y:S03]  /*01a0*/  LDC.64 R2, c[0x0][0x2f8] ;  /* 0x0000be00ff027b82 */ /* 0x000e660000000a00 */
[----:B------:R-:W-:-:S05]  /*01b0*/  ISETP.GE.U32.AND P2, PT, R0, R5, PT ;  /* 0x000000050000720c */ /* 0x000fca0003f46070 */
[----:B------:R-:W2:Y:S08]  /*01c0*/  LDC.U8 R0, c[0x0][0x3c2] ;  /* 0x0000f080ff007b82 */ /* 0x000eb00000000000 */
[----:B------:R-:W-:Y:S01]  /*01d0*/  @P2 VIADD R169, R169, 0x1 ;  /* 0x00000001a9a92836 */ /* 0x000fe20000000000 */
[----:B------:R-:W-:-:S05]  /*01e0*/  @!P1 LOP3.LUT R169, RZ, R5, RZ, 0x33, !PT ;  /* 0x00000005ffa99212 */ /* 0x000fca00078e33ff */
[C---:B---3--:R-:W-:Y:S02]  /*01f0*/  IMAD.WIDE R10, R169.reuse, 0x4, R8 ;  /* 0x00000004a90a7825 */ /* 0x048fe400078e0208 */
[----:B------:R-:W3:Y:S03]  /*0200*/  LDC.64 R8, c[0x0][0x2f8] ;  /* 0x0000be00ff087b82 */ /* 0x000ee60000000a00 */
[----:B------:R-:W3:Y:S04]  /*0210*/  @P0 LDG.E R6, desc[UR6][R10.64] ;  /* 0x000000060a060981 */ /* 0x000ee8000c1e1900 */
[----:B------:R-:W3:Y:S01]  /*0220*/  @P0 LDG.E R7, desc[UR6][R10.64+0x4] ;  /* 0x000004060a070981 */ /* 0x000ee2000c1e1900 */
[----:B--2---:R-:W-:Y:S01]  /*0230*/  ISETP.NE.AND P1, PT, R0, RZ, PT ;  /* 0x000000ff0000720c */ /* 0x004fe20003f25270 */
[----:B------:R-:W-:Y:S01]  /*0240*/  IMAD.MOV.U32 R13, RZ, RZ, -0x1 ;  /* 0xffffffffff0d7424 */ /* 0x000fe200078e00ff */
[----:B-1----:R-:W-:Y:S01]  /*0250*/  ISETP.EQ.U32.AND P2, PT, R2, RZ, PT ;  /* 0x000000ff0200720c */ /* 0x002fe20003f42070 */
[----:B----4-:R-:W-:Y:S01]  /*0260*/  IMAD.WIDE R136, R169, 0x4, R136 ;  /* 0x00000004a9887825 */ /* 0x010fe200078e0288 */
[----:B------:R-:W-:-:S02]  /*0270*/  ISETP.NE.U32.AND P5, PT, RZ, UR8, PT ;  /* 0x00000008ff007c0c */ /* 0x000fc4000bfa5070 */
[----:B------:R-:W-:Y:S02]  /*0280*/  ISETP.EQ.OR.EX P2, PT, R3, RZ, !P1, P2 ;  /* 0x000000ff0300720c */ /* 0x000fe40004f42720 */
[----:B------:R-:W-:Y:S02]  /*0290*/  ISETP.NE.AND.EX P5, PT, RZ, UR9, PT, P5 ;  /* 0x00000009ff007c0c */ /* 0x000fe4000bfa5350 */
[----:B------:R-:W-:Y:S01]  /*02a0*/  MOV R14, RZ ;  /* 0x000000ff000e7202 */ /* 0x000fe20000000f00 */
[----:B---3--:R-:W-:-:S08]  /*02b0*/  IMAD.WIDE R8, R169, 0x4, R8 ;  /* 0x00000004a9087825 */ /* 0x008fd000078e0208 */
[----:B------:R1:W5:Y:S04]  /*02c0*/  @!P2 LDG.E R13, desc[UR6][R8.64] ;  /* 0x00000006080da981 */ /* 0x000368000c1e1900 */
[----:B------:R1:W5:Y:S01]  /*02d0*/  @P5 LDG.E R14, desc[UR6][R136.64] ;  /* 0x00000006880e5981 */ /* 0x000362000c1e1900 */
[----:B------:R-:W2:Y:S01]  /*02e0*/  S2R R17, SR_CTAID.X ;  /* 0x0000000000117919 */ /* 0x000ea20000002500 */
[----:B------:R-:W3:Y:S01]  /*02f0*/  S2R R0, SR_CTAID.Y ;  /* 0x0000000000007919 */ /* 0x000ee20000002600 */
[----:B------:R-:W-:-:S06]  /*0300*/  @P0 IMAD.IADD R168, R7, 0x1, -R6 ;  /* 0x0000000107a80824 */ /* 0x000fcc00078e0a06 */
[----:B------:R-:W4:Y:S01]  /*0310*/  @!P0 LDC R168, c[0x0][0x2c4] ;  /* 0x0000b100ffa88b82 */ /* 0x000f220000000800 */
[----:B------:R-:W-:Y:S02]  /*0320*/  ISETP.NE.U32.AND P0, PT, R2, RZ, PT ;  /* 0x000000ff0200720c */ /* 0x000fe40003f05070 */
[----:B------:R-:W-:Y:S02]  /*0330*/  IADD3 R2, -R169, RZ, RZ ;  /* 0x000000ffa9027210 */ /* 0x000fe40007ffe1ff */
[----:B------:R-:W-:-:S03]  /*0340*/  ISETP.NE.AND.EX P0, PT, R3, RZ, PT, P0 ;  /* 0x000000ff0300720c */ /* 0x000fc60003f05300 */
[----:B------:R-:W-:-:S10]  /*0350*/  IMAD R132, R5, R2, R132 ;  /* 0x0000000205847224 */ /* 0x000fd400078e0284 */
[----:B-123--:R-:W-:Y:S05]  /*0360*/  @!P0 BRA `(.L_x_6110) ;  /* 0x0000000000108947 */ /* 0x00efea0003800000 */
[----:B------:R-:W2:Y:S02]  /*0370*/  @P1 LDG.E R2, desc[UR6][R8.64+0x4] ;  /* 0x0000040608021981 */ /* 0x000ea4000c1e1900 */
[----:B--2--5:R-:W-:-:S06]  /*0380*/  @P1 IADD3 R11, R2, -R13, RZ ;  /* 0x8000000d020b1210 */ /* 0x024fcc0007ffe0ff */
[----:B------:R2:W5:Y:S01]  /*0390*/  @!P1 LDG.E R11, desc[UR6][R8.64] ;  /* 0x00000006080b9981 */ /* 0x000562000c1e1900 */
[----:B------:R-:W-:Y:S05]  /*03a0*/  BRA `(.L_x_6111) ;  /* 0x0000000000047947 */ /* 0x000fea0003800000 */
.L_x_6110:
[----:B------:R-:W1:Y:S02]  /*03b0*/  LDC R11, c[0x0][0x2c8] ;  /* 0x0000b200ff0b7b82 */ /* 0x000e640000000800 */
.L_x_6111:
        /* <DEDUP_REMOVED lines=10> */
[--C-:B-1---5:R-:W-:Y:S01]  /*0460*/  IMAD.IADD R62, R11, 0x1, -R14.reuse ;  /* 0x000000010b3e7824 */ /* 0x122fe200078e0a0e */
[----:B------:R-:W1:Y:S01]  /*0470*/  S2R R52, SR_TID.X ;  /* 0x0000000000347919 */ /* 0x000e620000002100 */
[----:B------:R-:W-:-:S05]  /*0480*/  @P3 IMAD.IADD R58, R15, 0x1, -R14 ;  /* 0x000000010f3a3824 */ /* 0x000fca00078e0a0e */
[----:B---3--:R-:W3:Y:S08]  /*0490*/  LDC R2, c[0x0][0x2c8] ;  /* 0x0000b200ff027b82 */ /* 0x008ef00000000800 */
[----:B------:R-:W4:Y:S01]  /*04a0*/  LDC R7, c[0x0][0x398] ;  /* 0x0000e600ff077b82 */ /* 0x000f220000000800 */
        /* <DEDUP_REMOVED lines=20> */
[----:B------:R-:W2:Y:S02]  /*05f0*/  @!P3 LDC.64 R2, c[0x0][0x318] ;  /* 0x0000c600ff02bb82 */ /* 0x000ea40000000a00 */
[----:B------:R-:W-:-:S05]  /*0600*/  IMAD R19, R9, R4, R19 ;  /* 0x0000000409137224 */ /* 0x000fca00078e0213 */
[----:B------:R-:W-:Y:S01]  /*0610*/  ISETP.GT.U32.AND P1, PT, R10, R19, PT ;  /* 0x000000130a00720c */ /* 0x000fe20003f24070 */
[----:B------:R-:W3:-:S12]  /*0620*/  @!P3 LDC R4, c[0x0][0x2cc] ;  /* 0x0000b300ff04bb82 */ /* 0x000ed80000000800 */
[----:B------:R-:W-:Y:S02]  /*0630*/  @!P1 IMAD.IADD R19, R19, 0x1, -R10 ;  /* 0x0000000113139824 */ /* 0x000fe400078e0a0a */
[----:B------:R-:W-:Y:S01]  /*0640*/  @!P1 VIADD R9, R9, 0x1 ;  /* 0x0000000109099836 */ /* 0x000fe20000000000 */
[----:B------:R-:W-:Y:S02]  /*0650*/  ISETP.NE.AND P1, PT, R8, RZ, PT ;  /* 0x000000ff0800720c */ /* 0x000fe40003f25270 */
[----:B--2---:R-:W-:Y:S02]  /*0660*/  @!P3 ISETP.NE.U32.AND P2, PT, R2, RZ, PT ;  /* 0x000000ff0200b20c */ /* 0x004fe40003f45070 */
[----:B------:R-:W-:Y:S02]  /*0670*/  ISETP.GE.U32.AND P4, PT, R19, R10, PT ;  /* 0x0000000a1300720c */ /* 0x000fe40003f86070 */
[----:B------:R-:W-:-:S04]  /*0680*/  @!P3 ISETP.NE.AND.EX P2, PT, R3, RZ, PT, P2 ;  /* 0x000000ff0300b20c */ /* 0x000fc80003f45320 */
[----:B---3--:R-:W-:-:S05]  /*0690*/  @!P3 SEL R3, R4, RZ, P2 ;  /* 0x000000ff0403b207 */ /* 0x008fca0001000000 */
[----:B------:R-:W-:Y:S01]  /*06a0*/  @!P3 IMAD.IADD R58, R62, 0x1, R3 ;  /* 0x000000013e3ab824 */ /* 0x000fe200078e0203 */
[----:B------:R-:W-:Y:S01]  /*06b0*/  IADD3 R3, -R168, 0x7f, R57 ;  /* 0x0000007fa8037810 */ /* 0x000fe20007ffe139 */
[----:B------:R-:W-:Y:S02]  /*06c0*/  @P4 VIADD R9, R9, 0x1 ;  /* 0x0000000109094836 */ /* 0x000fe40000000000 */
[----:B------:R-:W-:Y:S01]  /*06d0*/  VIADD R2, R58, 0x3f ;  /* 0x0000003f3a027836 */ /* 0x000fe20000000000 */
[----:B----4-:R-:W-:Y:S01]  /*06e0*/  IADD3 R7, R3, R7, R58 ;  /* 0x0000000703077210 */ /* 0x010fe20007ffe03a */
        /* <DEDUP_REMOVED lines=54> */
.L_x_6114:
[----:B------:R-:W-:Y:S05]  /*0a50*/  BSYNC B0 ;  /* 0x0000000000007941 */ /* 0x000fea0003800000 */
.L_x_6113:
        /* <DEDUP_REMOVED lines=9> */
.L_x_6116:
[----:B------:R-:W-:Y:S05]  /*0af0*/  BSYNC B0 ;  /* 0x0000000000007941 */ /* 0x000fea0003800000 */
.L_x_6115:
        /* <DEDUP_REMOVED lines=8> */
.L_x_6118:
[----:B------:R-:W-:Y:S05]  /*0b80*/  BSYNC B0 ;  /* 0x0000000000007941 */ /* 0x000fea0003800000 */
.L_x_6117:
        /* <DEDUP_REMOVED lines=8> */
.L_x_6120:
[----:B------:R-:W-:Y:S05]  /*0c10*/  BSYNC B0 ;  /* 0x0000000000007941 */ /* 0x000fea0003800000 */
.L_x_6119:
        /* <DEDUP_REMOVED lines=9> */
.L_x_6122:
[----:B------:R-:W-:Y:S05]  /*0cb0*/  BSYNC B0 ;  /* 0x0000000000007941 */ /* 0x000fea0003800000 */
.L_x_6121:
[----:B------:R-:W-:Y:S04]  /*0cc0*/  BSSY B0, `(.L_x_6123) ;  /* 0x0000007000007945 */ /* 0x000fe80003800000 */
[----:B------:R-:W-:Y:S05]  /*0cd0*/  @P1 BRA `(.L_x_6124) ;  /* 0x0000000000141947 */ /* 0x000fea0003800000 */
[----:B------:R-:W-:Y:S02]  /*0ce0*/  ULDC UR4, c[0x0][0x2d0] ;  /* 0x0000b40000047ab9 */ /* 0x000fe40000000800 */
[----:B------:R-:W-:Y:S02]  /*0cf0*/  ISETP.GE.AND P1, PT, R2, UR4, PT ;  /* 0x0000000402007c0c */ /* 0x000fe4000bf26270 */
[----:B------:R-:W-:-:S11]  /*0d00*/  ISETP.GE.AND P0, PT, R6, UR4, PT ;  /* 0x0000000406007c0c */ /* 0x000fd6000bf06270 */
[----:B------:R1:W-:Y:S04]  /*0d10*/  @!P1 STG.E.128 desc[UR6][R20.64+0x5000], RZ ;  /* 0x005000ff14009986 */ /* 0x0003e8000c101d06 */
[----:B------:R1:W-:Y:S02]  /*0d20*/  @!P0 STG.E.128 desc[UR6][R20.64+0x5100], RZ ;  /* 0x005100ff14008986 */ /* 0x0003e4000c101d06 */
.L_x_6124:
[----:B------:R-:W-:Y:S05]  /*0d30*/  BSYNC B0 ;  /* 0x0000000000007941 */ /* 0x000fea0003800000 */
.L_x_6123:
[----:B------:R-:W-:Y:S04]  /*0d40*/  BSSY B0, `(.L_x_6125) ;  /* 0x0000007000007945 */ /* 0x000fe80003800000 */
[----:B------:R-:W-:Y:S05]  /*0d50*/  @P4 BRA `(.L_x_6126) ;  /* 0x0000000000144947 */ /* 0x000fea0003800000 */
[----:B------:R-:W-:Y:S02]  /*0d60*/  ULDC UR4, c[0x0][0x2d0] ;  /* 0x0000b40000047ab9 */ /* 0x000fe40000000800 */
[----:B------:R-:W-:Y:S02]  /*0d70*/  ISETP.GE.AND P1, PT, R2, UR4, PT ;  /* 0x0000000402007c0c */ /* 0x000fe4000bf26270 */
[----:B------:R-:W-:-:S11]  /*0d80*/  ISETP.GE.AND P0, PT, R6, UR4, PT ;  /* 0x0000000406007c0c */ /* 0x000fd6000bf06270 */
[----:B------:R1:W-:Y:S04]  /*0d90*/  @!P1 STG.E.128 desc[UR6][R20.64+0x6000], RZ ;  /* 0x006000ff14009986 */ /* 0x0003e8000c101d06 */
[----:B------:R1:W-:Y:S02]  /*0da0*/  @!P0 STG.E.128 desc[UR6][R20.64+0x6100], RZ ;  /* 0x006100ff14008986 */ /* 0x0003e4000c101d06 */
.L_x_6126:
[----:B------:R-:W-:Y:S05]  /*0db0*/  BSYNC B0 ;  /* 0x0000000000007941 */ /* 0x000fea0003800000 */
.L_x_6125:
[----:B------:R-:W-:Y:S04]  /*0dc0*/  BSSY B0, `(.L_x_6127) ;  /* 0x0000007000007945 */ /* 0x000fe80003800000 */
[----:B------:R-:W-:Y:S05]  /*0dd0*/  @P3 BRA `(.L_x_6128) ;  /* 0x0000000000143947 */ /* 0x000fea0003800000 */
[----:B------:R-:W-:Y:S02]  /*0de0*/  ULDC UR4, c[0x0][0x2d0] ;  /* 0x0000b40000047ab9 */ /* 0x000fe40000000800 */
[----:B------:R-:W-:Y:S02]  /*0df0*/  ISETP.GE.AND P1, PT, R2, UR4, PT ;  /* 0x0000000402007c0c */ /* 0x000fe4000bf26270 */
[----:B------:R-:W-:-:S11]  /*0e00*/  ISETP.GE.AND P0, PT, R6, UR4, PT ;  /* 0x0000000406007c0c */ /* 0x000fd6000bf06270 */
[----:B------:R1:W-:Y:S04]  /*0e10*/  @!P1 STG.E.128 desc[UR6][R20.64+0x7000], RZ ;  /* 0x007000ff14009986 */ /* 0x0003e8000c101d06 */
[----:B------:R1:W-:Y:S02]  /*0e20*/  @!P0 STG.E.128 desc[UR6][R20.64+0x7100], RZ ;  /* 0x007100ff14008986 */ /* 0x0003e4000c101d06 */
.L_x_6128:
[----:B------:R-:W-:Y:S05]  /*0e30*/  BSYNC B0 ;  /* 0x0000000000007941 */ /* 0x000fea0003800000 */
.L_x_6127:
        /* <DEDUP_REMOVED lines=29> */
.L_x_6112:
[----:B------:R-:W1:Y:S01]  /*1010*/  LDC.64 R2, c[0x0][0x368] ;  /* 0x0000da00ff027b82 */ /* 0x000e620000000a00 */
[----:B------:R-:W-:-:S07]  /*1020*/  IMAD.MOV.U32 R12, RZ, RZ, R169 ;  /* 0x000000ffff0c7224 */ /* 0x000fce00078e00a9 */
        /* <DEDUP_REMOVED lines=9> */
[----:B------:R-:W-:Y:S02]  /*10c0*/  ISETP.NE.AND.EX P0, PT, R5, RZ, PT, P0 ;  /* 0x000000ff0500720c */ /* 0x000fe40003f05300 */
[----:B------:R-:W-:-:S11]  /*10d0*/  SHF.R.S32.HI R9, RZ, 0x1f, R169 ;  /* 0x0000001fff097819 */ /* 0x000fd600000114a9 */
        /* <DEDUP_REMOVED lines=11> */
.L_x_6129:
        /* <DEDUP_REMOVED lines=30> */
[----:B------:R1:W4:Y:S01]  /*1370*/  LDG.E R8, desc[UR6][R18.64] ;  /* 0x0000000612087981 */ /* 0x000322000c1e1900 */
[----:B--2---:R-:W-:Y:S02]  /*1380*/  IABS R0, R13 ;  /* 0x0000000d00007213 */ /* 0x004fe40000000000 */
[----:B-----5:R-:W-:Y:S02]  /*1390*/  IADD3 R12, -R15, RZ, RZ ;  /* 0x000000ff0f0c7210 */ /* 0x020fe40007ffe1ff */
[----:B------:R-:W2:Y:S03]  /*13a0*/  I2F.RP R11, R0 ;  /* 0x00000000000b7306 */ /* 0x000ea60000209400 */
[----:B------:R-:W-:-:S05]  /*13b0*/  IMAD R21, R14, R12, R7 ;  /* 0x0000000c0e157224 */ /* 0x000fca00078e0207 */
[----:B--2---:R-:W2:Y:S01]  /*13c0*/  MUFU.RCP R4, R11 ;  /* 0x0000000b00047308 */ /* 0x004ea20000001000 */
[----:B-1----:R-:W-:Y:S02]  /*13d0*/  SHF.R.S32.HI R19, RZ, 0x1f, R21 ;  /* 0x0000001fff137819 */ /* 0x002fe40000011415 */
[----:B--2---:R-:W-:-:S05]  /*13e0*/  IADD3 R4, R4, 0xffffffe, RZ ;  /* 0x0ffffffe04047810 */ /* 0x004fca0007ffe0ff */
        /* <DEDUP_REMOVED lines=44> */
.L_x_6130:
[----:B------:R-:W1:Y:S01]  /*16b0*/  LDC R15, c[0x0][0x278] ;  /* 0x00009e00ff0f7b82 */ /* 0x000e620000000800 */
[----:B------:R-:W-:Y:S02]  /*16c0*/  MOV R4, RZ ;  /* 0x000000ff00047202 */ /* 0x000fe40000000f00 */
[----:B------:R-:W-:-:S13]  /*16d0*/  ISETP.NE.AND P4, PT, R13, -0x1, PT ;  /* 0xffffffff0d00780c */ /* 0x000fda0003f85270 */
[----:B------:R-:W2:Y:S01]  /*16e0*/  @P4 LDC.64 R140, c[0x0][0x248] ;  /* 0x00009200ff8c4b82 */ /* 0x000ea20000000a00 */
[----:B------:R-:W-:Y:S01]  /*16f0*/  @P4 IMAD.IADD R20, R14, 0x1, R13 ;  /* 0x000000010e144824 */ /* 0x000fe200078e020d */
[----:B-1----:R-:W-:-:S06]  /*1700*/  IABS R3, R15 ;  /* 0x0000000f00037213 */ /* 0x002fcc0000000000 */
[----:B------:R-:W1:Y:S01]  /*1710*/  @P4 LDC.64 R10, c[0x0][0x250] ;  /* 0x00009400ff0a4b82 */ /* 0x000e620000000a00 */
[----:B------:R-:W3:Y:S08]  /*1720*/  I2F.RP R8, R3 ;  /* 0x0000000300087306 */ /* 0x000ef00000209400 */
[----:B---3--:R-:W3:Y:S02]  /*1730*/  MUFU.RCP R7, R8 ;  /* 0x0000000800077308 */ /* 0x008ee40000001000 */
[----:B---3--:R-:W-:-:S06]  /*1740*/  VIADD R7, R7, 0xffffffe ;  /* 0x0ffffffe07077836 */ /* 0x008fcc0000000000 */
[----:B------:R-:W3:Y:S02]  /*1750*/  F2I.FTZ.U32.TRUNC.NTZ R5, R7 ;  /* 0x0000000700057305 */ /* 0x000ee4000021f000 */
[----:B---3--:R-:W-:Y:S01]  /*1760*/  IMAD.MOV R0, RZ, RZ, -R5 ;  /* 0x000000ffff007224 */ /* 0x008fe200078e0a05 */
[----:B------:R-:W-:-:S03]  /*1770*/  LEA R7, R102, 0xffffffc0, 0x6 ;  /* 0xffffffc066077811 */ /* 0x000fc600078e30ff */
[----:B------:R-:W-:Y:S01]  /*1780*/  IMAD R2, R0, R3, RZ ;  /* 0x0000000300027224 */ /* 0x000fe200078e02ff */
[----:B------:R-:W-:Y:S02]  /*1790*/  IABS R0, R132 ;  /* 0x0000008400007213 */ /* 0x000fe40000000000 */
[----:B------:R-:W-:Y:S01]  /*17a0*/  SHF.R.S32.HI R19, RZ, 0x1f, R7 ;  /* 0x0000001fff137819 */ /* 0x000fe20000011407 */
[----:B------:R-:W-:-:S04]  /*17b0*/  IMAD.HI.U32 R5, R5, R2, R4 ;  /* 0x0000000205057227 */ /* 0x000fc800078e0004 */
[----:B------:R-:W-:-:S04]  /*17c0*/  IMAD.MOV.U32 R4, RZ, RZ, R0 ;  /* 0x000000ffff047224 */ /* 0x000fc800078e0000 */
[----:B------:R-:W-:-:S04]  /*17d0*/  IMAD.HI.U32 R0, R5, R4, RZ ;  /* 0x0000000405007227 */ /* 0x000fc800078e00ff */
[----:B------:R-:W-:-:S04]  /*17e0*/  IMAD.MOV R2, RZ, RZ, -R0 ;  /* 0x000000ffff027224 */ /* 0x000fc800078e0a00 */
[C---:B------:R-:W-:Y:S02]  /*17f0*/  IMAD R2, R3.reuse, R2, R4 ;  /* 0x0000000203027224 */ /* 0x040fe400078e0204 */
[----:B------:R-:W3:Y:S03]  /*1800*/  LDC.64 R4, c[0x0][0x260] ;  /* 0x00009800ff047b82 */ /* 0x000ee60000000a00 */
[----:B------:R-:W-:-:S13]  /*1810*/  ISETP.GT.U32.AND P0, PT, R3, R2, PT ;  /* 0x000000020300720c */ /* 0x000fda0003f04070 */
[-C--:B------:R-:W-:Y:S02]  /*1820*/  @!P0 IADD3 R2, R2, -R3.reuse, RZ ;  /* 0x8000000302028210 */ /* 0x080fe40007ffe0ff */
[----:B------:R-:W-:Y:S02]  /*1830*/  @!P0 IADD3 R0, R0, 0x1, RZ ;  /* 0x0000000100008810 */ /* 0x000fe40007ffe0ff */
[----:B------:R-:W-:Y:S01]  /*1840*/  ISETP.GE.U32.AND P2, PT, R2, R3, PT ;  /* 0x000000030200720c */ /* 0x000fe20003f46070 */
[----:B--2---:R-:W-:Y:S01]  /*1850*/  @P4 IMAD R3, R20, R141, RZ ;  /* 0x0000008d14034224 */ /* 0x004fe200078e02ff */
[----:B------:R-:W-:Y:S01]  /*1860*/  LOP3.LUT R2, R132, R15, RZ, 0x3c, !PT ;  /* 0x0000000f84027212 */ /* 0x000fe200078e3cff */
[----:B------:R-:W-:Y:S01]  /*1870*/  @P4 IMAD.WIDE.U32 R20, R20, R140, RZ ;  /* 0x0000008c14144225 */ /* 0x000fe200078e00ff */
[----:B------:R-:W-:Y:S02]  /*1880*/  ISETP.NE.AND P0, PT, R15, RZ, PT ;  /* 0x000000ff0f00720c */ /* 0x000fe40003f05270 */
[----:B------:R-:W-:-:S02]  /*1890*/  ISETP.GE.AND P1, PT, R2, RZ, PT ;  /* 0x000000ff0200720c */ /* 0x000fc40003f26270 */
[----:B------:R-:W-:Y:S02]  /*18a0*/  @P4 IADD3 R3, R21, R3, RZ ;  /* 0x0000000315034210 */ /* 0x000fe40007ffe0ff */
[----:B------:R-:W-:-:S03]  /*18b0*/  @P4 MOV R8, R20 ;  /* 0x0000001400084202 */ /* 0x000fc60000000f00 */
[----:B------:R-:W-:-:S06]  /*18c0*/  @P2 VIADD R0, R0, 0x1 ;  /* 0x0000000100002836 */ /* 0x000fcc0000000000 */
[----:B------:R-:W-:Y:S01]  /*18d0*/  @!P1 IMAD.MOV R0, RZ, RZ, -R0 ;  /* 0x000000ffff009224 */ /* 0x000fe200078e0a00 */
[----:B-1----:R-:W-:Y:S06]  /*18e0*/  @P4 BRA `(.L_x_6132) ;  /* 0x0000000000344947 */ /* 0x002fec0003800000 */
        /* <DEDUP_REMOVED lines=13> */
.L_x_6132:
        /* <DEDUP_REMOVED lines=8> */
[----:B------:R-:W-:Y:S01]  /*1a40*/  @P4 IMAD.WIDE.U32 R22, R13, R10, RZ ;  /* 0x0000000a0d164225 */ /* 0x000fe200078e00ff */
[----:B------:R-:W-:-:S03]  /*1a50*/  IADD3 R21, R21, R2, RZ ;  /* 0x0000000215157210 */ /* 0x000fc60007ffe0ff */
[----:B---3--:R-:W-:Y:S01]  /*1a60*/  IMAD R2, R3, R4, RZ ;  /* 0x0000000403027224 */ /* 0x008fe200078e02ff */
[----:B------:R-:W-:Y:S01]  /*1a70*/  @P4 MOV R8, R22 ;  /* 0x0000001600084202 */ /* 0x000fe20000000f00 */
[----:B------:R-:W-:-:S04]  /*1a80*/  IMAD.WIDE.U32 R20, R0, R4, R20 ;  /* 0x0000000400147225 */ /* 0x000fc800078e0014 */
[----:B------:R-:W-:Y:S01]  /*1a90*/  IMAD R5, R0, R5, R2 ;  /* 0x0000000500057224 */ /* 0x000fe200078e0202 */
[----:B------:R-:W-:Y:S01]  /*1aa0*/  MOV R2, R20 ;  /* 0x0000001400027202 */ /* 0x000fe20000000f00 */
[----:B------:R-:W-:-:S03]  /*1ab0*/  @P4 IMAD R23, R13, R11, R23 ;  /* 0x0000000b0d174224 */ /* 0x000fc600078e0217 */
[----:B------:R-:W-:Y:S02]  /*1ac0*/  IADD3 R13, R21, R5, RZ ;  /* 0x00000005150d7210 */ /* 0x000fe40007ffe0ff */
[----:B------:R-:W-:Y:S01]  /*1ad0*/  MOV R21, R7 ;  /* 0x0000000700157202 */ /* 0x000fe20000000f00 */
        /* <DEDUP_REMOVED lines=14> */
.L_x_6131:
[----:B------:R1:W5:Y:S01]  /*1bc0*/  @P5 LDG.E R46, desc[UR6][R136.64] ;  /* 0x00000006882e5981 */ /* 0x000362000c1e1900 */
        /* <DEDUP_REMOVED lines=10> */
[----:B------:R-:W-:-:S02]  /*1c70*/  SHF.R.S32.HI R130, RZ, 0x3, R59 ;  /* 0x00000003ff827819 */ /* 0x000fc4000001143b */
[----:B------:R-:W-:Y:S02]  /*1c80*/  LOP3.LUT R59, R59, 0xfffffff8, RZ, 0xc0, !PT ;  /* 0xfffffff83b3b7812 */ /* 0x000fe400078ec0ff */
[----:B------:R-:W-:Y:S01]  /*1c90*/  LOP3.LUT R29, R60, 0xfffffff0, RZ, 0xc0, !PT ;  /* 0xfffffff03c1d7812 */ /* 0x000fe200078ec0ff */
[----:B------:R-:W-:Y:S01]  /*1ca0*/  IMAD.SHL.U32 R27, R130, 0x40, RZ ;  /* 0x00000040821b7824 */ /* 0x000fe200078e00ff */
[--C-:B------:R-:W-:Y:S01]  /*1cb0*/  SHF.R.S32.HI R131, RZ, 0x1f, R130.reuse ;  /* 0x0000001fff837819 */ /* 0x100fe20000011482 */
[----:B------:R-:W4:Y:S01]  /*1cc0*/  @!P0 LDC.64 R10, c[0x0][0x228] ;  /* 0x00008a00ff0a8b82 */ /* 0x000f220000000a00 */
[C---:B------:R-:W-:Y:S01]  /*1cd0*/  IMAD.IADD R59, R52.reuse, 0x1, -R59 ;  /* 0x00000001343b7824 */ /* 0x040fe200078e0a3b */
[----:B------:R-:W-:Y:S01]  /*1ce0*/  LEA.HI R54, R15, R52, RZ, 0x5 ;  /* 0x000000340f367211 */ /* 0x000fe200078f28ff */
[----:B------:R-:W-:Y:S01]  /*1cf0*/  IMAD.IADD R124, R52, 0x1, -R29 ;  /* 0x00000001347c7824 */ /* 0x000fe200078e0a1d */
[----:B------:R-:W-:Y:S01]  /*1d00*/  LOP3.LUT R27, R27, 0x1c0, RZ, 0xc0, !PT ;  /* 0x000001c01b1b7812 */ /* 0x000fe200078ec0ff */
[----:B------:R-:W-:Y:S01]  /*1d10*/  IMAD.SHL.U32 R16, R59, 0x8, RZ ;  /* 0x000000083b107824 */ /* 0x000fe200078e00ff */
[----:B------:R-:W-:Y:S01]  /*1d20*/  SHF.L.U64.HI R164, R140, 0x4, R141 ;  /* 0x000000048ca47819 */ /* 0x000fe2000001028d */
[----:B------:R-:W-:Y:S01]  /*1d30*/  IMAD.WIDE R28, R17, 0x40, R130 ;  /* 0x00000040111c7825 */ /* 0x000fe200078e0282 */
[----:B------:R-:W-:Y:S01]  /*1d40*/  SHF.R.U32.HI R126, RZ, 0x3, R27 ;  /* 0x00000003ff7e7819 */ /* 0x000fe2000001161b */
[----:B------:R-:W1:Y:S01]  /*1d50*/  LDC.64 R138, c[0x0][0x250] ;  /* 0x00009400ff8a7b82 */ /* 0x000e620000000a00 */
[----:B------:R-:W-:Y:S01]  /*1d60*/  LOP3.LUT R25, R27, 0x38, R16, 0xf8, !PT ;  /* 0x000000381b197812 */ /* 0x000fe200078ef810 */
[----:B--2---:R-:W-:Y:S01]  /*1d70*/  @P0 IMAD.WIDE.U32 R26, R6, R4, RZ ;  /* 0x00000004061a0225 */ /* 0x004fe200078e00ff */
[----:B------:R-:W-:-:S02]  /*1d80*/  SHF.R.S32.HI R125, RZ, 0x1f, R124 ;  /* 0x0000001fff7d7819 */ /* 0x000fc4000001147c */
[----:B------:R-:W-:Y:S01]  /*1d90*/  LOP3.LUT R126, R25, R126, RZ, 0x3c, !PT ;  /* 0x0000007e197e7212 */ /* 0x000fe200078e3cff */
[----:B------:R-:W-:Y:S01]  /*1da0*/  @P0 IMAD R25, R6, R5, R27 ;  /* 0x0000000506190224 */ /* 0x000fe200078e021b */
[----:B------:R-:W-:Y:S01]  /*1db0*/  LEA.HI R27, R15, R52, RZ, 0x6 ;  /* 0x000000340f1b7211 */ /* 0x000fe200078f30ff */
[----:B------:R-:W-:Y:S01]  /*1dc0*/  @P0 IMAD.MOV.U32 R6, RZ, RZ, R26 ;  /* 0x000000ffff060224 */ /* 0x000fe200078e001a */
[----:B------:R-:W-:Y:S01]  /*1dd0*/  LEA.HI R125, R125, R124, RZ, 0x3 ;  /* 0x0000007c7d7d7211 */ /* 0x000fe200078f18ff */
[----:B------:R-:W-:Y:S01]  /*1de0*/  IMAD.SHL.U32 R118, R59, 0x4, RZ ;  /* 0x000000043b767824 */ /* 0x000fe200078e00ff */
[----:B------:R-:W-:Y:S01]  /*1df0*/  SHF.R.S32.HI R17, RZ, 0x1f, R16 ;  /* 0x0000001fff117819 */ /* 0x000fe20000011410 */
[----:B------:R-:W-:Y:S01]  /*1e00*/  IMAD.SHL.U32 R27, R27, 0x8, RZ ;  /* 0x000000081b1b7824 */ /* 0x000fe200078e00ff */
[----:B---3--:R-:W-:Y:S01]  /*1e10*/  LEA.HI R122, R122, R122, RZ, 0x1 ;  /* 0x0000007a7a7a7211 */ /* 0x008fe200078f08ff */
[----:B------:R-:W-:Y:S01]  /*1e20*/  IMAD R127, R131, R140, RZ ;  /* 0x0000008c837f7224 */ /* 0x000fe200078e02ff */
[----:B------:R-:W-:Y:S01]  /*1e30*/  SHF.L.U32 R165, R140, 0x4, RZ ;  /* 0x000000048ca57819 */ /* 0x000fe200000006ff */
[-C--:B----45:R-:W-:Y:S01]  /*1e40*/  @!P0 IMAD R12, R9, R10.reuse, RZ ;  /* 0x0000000a090c8224 */ /* 0x0b0fe200078e02ff */
[----:B------:R-:W-:Y:S01]  /*1e50*/  LOP3.LUT R126, R126, 0xfffffe00, R27, 0xf8, !PT ;  /* 0xfffffe007e7e7812 */ /* 0x000fe200078ef81b */
[----:B------:R-:W-:Y:S01]  /*1e60*/  @!P0 IMAD.WIDE.U32 R30, R169, R10, RZ ;  /* 0x0000000aa91e8225 */ /* 0x000fe200078e00ff */
[----:B------:R-:W-:-:S02]  /*1e70*/  SHF.R.S32.HI R121, RZ, 0x1, R122 ;  /* 0x00000001ff797819 */ /* 0x000fc4000001147a */
[----:B------:R-:W-:Y:S01]  /*1e80*/  SHF.R.S32.HI R60, RZ, 0x4, R60 ;  /* 0x00000004ff3c7819 */ /* 0x000fe2000001143c */
[----:B------:R-:W-:Y:S02]  /*1e90*/  @!P0 IMAD R11, R169, R11, R12 ;  /* 0x0000000ba90b8224 */ /* 0x000fe400078e020c */
[----:B------:R-:W-:Y:S01]  /*1ea0*/  @!P0 IMAD.MOV.U32 R6, RZ, RZ, R30 ;  /* 0x000000ffff068224 */ /* 0x000fe200078e001e */
[----:B-1----:R-:W-:Y:S01]  /*1eb0*/  SHF.L.U64.HI R166, R138, 0x4, R139 ;  /* 0x000000048aa67819 */ /* 0x002fe2000001028b */
[----:B------:R-:W-:Y:S01]  /*1ec0*/  IMAD R10, R29, R4, RZ ;  /* 0x000000041d0a7224 */ /* 0x000fe200078e02ff */
[----:B------:R-:W-:Y:S01]  /*1ed0*/  @!P0 IADD3 R25, R31, R11, RZ ;  /* 0x0000000b1f198210 */ /* 0x000fe20007ffe0ff */
[C---:B------:R-:W-:Y:S01]  /*1ee0*/  VIADD R12, R16.reuse, 0x40 ;  /* 0x00000040100c7836 */ /* 0x040fe20000000000 */
[----:B------:R-:W-:Y:S01]  /*1ef0*/  IADD3 R24, P1, R16, R6, RZ ;  /* 0x0000000610187210 */ /* 0x000fe20007f3e0ff */
[----:B------:R-:W-:Y:S01]  /*1f00*/  IMAD R5, R28, R5, R10 ;  /* 0x000000051c057224 */ /* 0x000fe200078e020a */
[----:B------:R-:W-:Y:S01]  /*1f10*/  IADD3 R26, P0, R16, R8, RZ ;  /* 0x00000008101a7210 */ /* 0x000fe20007f1e0ff */
[----:B------:R-:W-:Y:S01]  /*1f20*/  IMAD R119, R130, R121, R118 ;  /* 0x0000007982777224 */ /* 0x000fe200078e0276 */
[----:B------:R-:W-:Y:S01]  /*1f30*/  LOP3.LUT R11, R125, 0xfffffff8, RZ, 0xc0, !PT ;  /* 0xfffffff87d0b7812 */ /* 0x000fe200078ec0ff */
[C---:B------:R-:W-:Y:S01]  /*1f40*/  IMAD.X R25, R17.reuse, 0x1, R25, P1 ;  /* 0x0000000111197824 */ /* 0x040fe200008e0619 */
[----:B------:R-:W-:Y:S01]  /*1f50*/  ISETP.GE.AND P1, PT, R16, UR5, PT ;  /* 0x0000000510007c0c */ /* 0x000fe2000bf26270 */
[----:B------:R-:W-:Y:S01]  /*1f60*/  IMAD.X R27, R17, 0x1, R23, P0 ;  /* 0x00000001111b7824 */ /* 0x000fe200000e0617 */
[----:B------:R-:W-:Y:S01]  /*1f70*/  ISETP.GE.AND P0, PT, R12, UR5, PT ;  /* 0x000000050c007c0c */ /* 0x000fe2000bf06270 */
[----:B------:R-:W-:Y:S01]  /*1f80*/  IMAD.IADD R124, R124, 0x1, -R11 ;  /* 0x000000017c7c7824 */ /* 0x000fe200078e0a0b */
[----:B------:R-:W-:Y:S01]  /*1f90*/  SEL R6, RZ, 0x1, P1 ;  /* 0x00000001ff067807 */ /* 0x000fe20000800000 */
[----:B------:R-:W-:Y:S01]  /*1fa0*/  IMAD.WIDE.U32 R22, R28, R4, R24 ;  /* 0x000000041c167225 */ /* 0x000fe200078e0018 */
[----:B------:R-:W-:-:S02]  /*1fb0*/  SHF.R.S32.HI R4, RZ, 0x1f, R132 ;  /* 0x0000001fff047819 */ /* 0x000fc40000011484 */
[----:B------:R-:W-:Y:S01]  /*1fc0*/  SEL R123, RZ, 0xffffffff, P0 ;  /* 0xffffffffff7b7807 */ /* 0x000fe20000000000 */
[----:B------:R-:W-:Y:S01]  /*1fd0*/  IMAD R11, R3, UR10, RZ ;  /* 0x0000000a030b7c24 */ /* 0x000fe2000f8e02ff */
[----:B------:R-:W-:Y:S01]  /*1fe0*/  IADD3 R104, P0, R130, R21, RZ ;  /* 0x0000001582687210 */ /* 0x000fe20007f1e0ff */
[----:B------:R-:W-:Y:S01]  /*1ff0*/  IMAD.IADD R23, R23, 0x1, R5 ;  /* 0x0000000117177824 */ /* 0x000fe200078e0205 */
[----:B------:R-:W-:Y:S01]  /*2000*/  SHF.R.S32.HI R5, RZ, 0x1f, R62 ;  /* 0x0000001fff057819 */ /* 0x000fe2000001143e */
[C---:B------:R-:W-:Y:S01]  /*2010*/  IMAD R10, R0.reuse, UR11, R11 ;  /* 0x0000000b000a7c24 */ /* 0x040fe2000f8e020b */
[----:B------:R-:W-:Y:S01]  /*2020*/  SHF.R.S32.HI R107, RZ, 0x1f, R119 ;  /* 0x0000001fff6b7819 */ /* 0x000fe20000011477 */
[----:B------:R-:W-:Y:S01]  /*2030*/  IMAD.WIDE.U32 R24, R0, UR10, R26 ;  /* 0x0000000a00187c25 */ /* 0x000fe2000f8e001a */
[----:B------:R-:W-:-:S03]  /*2040*/  ULDC.64 UR10, c[0x0][0x258] ;  /* 0x00009600000a7ab9 */ /* 0x000fc60000000a00 */
[----:B------:R-:W-:Y:S01]  /*2050*/  IMAD R135, R4, UR10, RZ ;  /* 0x0000000a04877c24 */ /* 0x000fe2000f8e02ff */
[----:B------:R-:W-:Y:S01]  /*2060*/  LEA.HI R4, R5, R62, RZ, 0x6 ;  /* 0x0000003e05047211 */ /* 0x000fe200078f30ff */
[----:B------:R-:W-:Y:S01]  /*2070*/  IMAD.X R19, R131, 0x1, R19, P0 ;  /* 0x0000000183137824 */ /* 0x000fe200000e0613 */
[----:B------:R-:W-:Y:S01]  /*2080*/  IADD3 R128, P0, R16, R2, RZ ;  /* 0x0000000210807210 */ /* 0x000fe20007f1e0ff */
[----:B------:R-:W-:Y:S01]  /*2090*/  IMAD.SHL.U32 R123, R123, 0x2, RZ ;  /* 0x000000027b7b7824 */ /* 0x000fe200078e00ff */
[----:B------:R-:W-:Y:S01]  /*20a0*/  SHF.R.S32.HI R4, RZ, 0x6, R4 ;  /* 0x00000006ff047819 */ /* 0x000fe20000011404 */
[----:B------:R-:W-:Y:S01]  /*20b0*/  IMAD R19, R19, R138, RZ ;  /* 0x0000008a13137224 */ /* 0x000fe200078e02ff */
[----:B------:R-:W-:Y:S01]  /*20c0*/  IADD3.X R129, R17, R13, RZ, P0, !PT ;  /* 0x0000000d11817210 */ /* 0x000fe200007fe4ff */
[----:B------:R-:W-:Y:S01]  /*20d0*/  IMAD R135, R132, UR11, R135 ;  /* 0x0000000b84877c24 */ /* 0x000fe2000f8e0287 */
[----:B------:R-:W-:Y:S01]  /*20e0*/  VIMNMX R61, R163, R4, !PT ;  /* 0x00000004a33d7248 */ /* 0x000fe20007fe0100 */
[----:B------:R-:W-:Y:S01]  /*20f0*/  IMAD R101, R104, R139, R19 ;  /* 0x0000008b68657224 */ /* 0x000fe200078e0213 */
[----:B------:R-:W-:Y:S01]  /*2100*/  IADD3 R11, R25, R10, RZ ;  /* 0x0000000a190b7210 */ /* 0x000fe20007ffe0ff */
[----:B------:R-:W-:Y:S01]  /*2110*/  IMAD.MOV.U32 R10, RZ, RZ, R24 ;  /* 0x000000ffff0a7224 */ /* 0x000fe200078e0018 */
[----:B------:R-:W-:Y:S01]  /*2120*/  ISETP.GT.AND P0, PT, R102, R61, PT ;  /* 0x0000003d6600720c */ /* 0x000fe20003f04270 */
[----:B------:R-:W-:Y:S01]  /*2130*/  IMAD.IADD R118, R118, 0x1, R119 ;  /* 0x0000000176767824 */ /* 0x000fe200078e0277 */
[----:B------:R-:W-:Y:S01]  /*2140*/  LOP3.LUT R5, R54, 0xffffffe0, RZ, 0xc0, !PT ;  /* 0xffffffe036057812 */ /* 0x000fe200078ec0ff */
[----:B------:R-:W-:Y:S01]  /*2150*/  IMAD.WIDE.U32 R132, R132, UR10, R22 ;  /* 0x0000000a84847c25 */ /* 0x000fe2000f8e0016 */
[----:B------:R-:W-:-:S02]  /*2160*/  R2P PR, R124, 0x6 ;  /* 0x000000067c007804 */ /* 0x000fc40000000000 */
[----:B------:R-:W-:Y:S01]  /*2170*/  LOP3.LUT R123, R123, 0x2, R6, 0xe2, !PT ;  /* 0x000000027b7b7812 */ /* 0x000fe200078ee206 */
[----:B------:R-:W-:Y:S01]  /*2180*/  IMAD.WIDE.U32 R104, R104, R138, R10 ;  /* 0x0000008a68687225 */ /* 0x000fe200078e000a */
[----:B------:R-:W-:Y:S02]  /*2190*/  SHF.R.S32.HI R54, RZ, 0x5, R54 ;  /* 0x00000005ff367819 */ /* 0x000fe40000011436 */
[----:B------:R-:W-:Y:S01]  /*21a0*/  SHF.R.S32.HI R106, RZ, 0x1f, R118 ;  /* 0x0000001fff6a7819 */ /* 0x000fe20000011476 */
        /* <DEDUP_REMOVED lines=9> */
[----:B------:R-:W-:-:S02]  /*2240*/  IMAD.IADD R101, R105, 0x1, R101 ;  /* 0x0000000169657824 */ /* 0x000fc400078e0265 */
[----:B------:R-:W-:Y:S01]  /*2250*/  @!P5 IMAD.MOV.U32 R46, RZ, RZ, RZ ;  /* 0x000000ffff2ed224 */ /* 0x000fe200078e00ff */
[----:B------:R-:W-:Y:S06]  /*2260*/  @!P0 BRA `(.L_x_6133) ;  /* 0x0000006800608947 */ /* 0x000fec0003800000 */
[----:B------:R-:W1:Y:S01]  /*2270*/  LDC.64 R66, c[0x0][0x338] ;  /* 0x0000ce00ff427b82 */ /* 0x000e620000000a00 */
[----:B------:R-:W-:Y:S01]  /*2280*/  ULDC.64 UR10, c[0x0][0x328] ;  /* 0x0000ca00000a7ab9 */ /* 0x000fe20000000a00 */
[----:B------:R-:W-:Y:S01]  /*2290*/  SHF.R.S32.HI R5, RZ, 0x1f, R7 ;  /* 0x0000001fff057819 */ /* 0x000fe20000011407 */
[----:B------:R-:W-:Y:S01]  /*22a0*/  IMAD R2, R9, UR10, RZ ;  /* 0x0000000a09027c24 */ /* 0x000fe2000f8e02ff */
        /* <DEDUP_REMOVED lines=12> */
[----:B------:R-:W-:Y:S01]  /*2370*/  USHF.L.U32 UR20, UR10, 0x5, URZ ;  /* 0x000000050a147899 */ /* 0x000fe2000800063f */
[----:B------:R-:W-:Y:S01]  /*2380*/  SHF.L.U32 R113, R121, 0x5, RZ ;  /* 0x0000000579717819 */ /* 0x000fe200000006ff */
[----:B------:R-:W-:Y:S01]  /*2390*/  USHF.L.U64.HI UR21, UR10, 0x4, UR11 ;  /* 0x000000040a157899 */ /* 0x000fe2000801020b */
[----:B------:R-:W-:Y:S01]  /*23a0*/  IMAD R4, R169, UR13, R4 ;  /* 0x0000000da9047c24 */ /* 0x000fe2000f8e0204 */
[----:B------:R-:W-:Y:S01]  /*23b0*/  ULDC.64 UR12, c[0x0][0x348] ;  /* 0x0000d200000c7ab9 */ /* 0x000fe20000000a00 */
[----:B------:R-:W-:Y:S01]  /*23c0*/  IMAD.IADD R15, R15, 0x1, R2 ;  /* 0x000000010f0f7824 */ /* 0x000fe200078e0202 */
[----:B------:R-:W-:Y:S01]  /*23d0*/  USHF.L.U32 UR22, UR10, 0x4, URZ ;  /* 0x000000040a167899 */ /* 0x000fe2000800063f */
[----:B------:R-:W-:Y:S01]  /*23e0*/  IMAD.IADD R11, R11, 0x1, R4 ;  /* 0x000000010b0b7824 */ /* 0x000fe200078e0204 */
[----:B------:R-:W-:Y:S01]  /*23f0*/  UIMAD.WIDE.U32 UR18, UR10, 0x60, URZ ;  /* 0x000000600a1278a5 */ /* 0x000fe2000f8e003f */
[CC--:B-1----:R-:W-:Y:S01]  /*2400*/  IMAD R2, R5.reuse, R66.reuse, RZ ;  /* 0x0000004205027224 */ /* 0x0c2fe200078e02ff */
[C-C-:B------:R-:W-:Y:S01]  /*2410*/  SHF.L.U64.HI R63, R66.reuse, 0x4, R67.reuse ;  /* 0x00000004423f7819 */ /* 0x140fe20000010243 */
[----:B------:R-:W-:Y:S01]  /*2420*/  IMAD R9, R5, UR10, RZ ;  /* 0x0000000a05097c24 */ /* 0x000fe2000f8e02ff */
[----:B------:R-:W-:Y:S01]  /*2430*/  SHF.L.U64.HI R65, R66, 0x5, R67 ;  /* 0x0000000542417819 */ /* 0x000fe20000010243 */
[C---:B------:R-:W-:Y:S01]  /*2440*/  IMAD R2, R6.reuse, R67, R2 ;  /* 0x0000004306027224 */ /* 0x040fe200078e0202 */
[C---:B------:R-:W-:Y:S01]  /*2450*/  LOP3.LUT R117, R115.reuse, 0x1, RZ, 0xc0, !PT ;  /* 0x0000000173757812 */ /* 0x040fe200078ec0ff */
[C---:B------:R-:W-:Y:S01]  /*2460*/  IMAD.WIDE.U32 R4, R6.reuse, R66, R14 ;  /* 0x0000004206047225 */ /* 0x040fe200078e000e */
[----:B------:R-:W-:Y:S01]  /*2470*/  SHF.R.S32.HI R103, RZ, 0x1f, R120 ;  /* 0x0000001fff677819 */ /* 0x000fe20000011478 */
[----:B------:R-:W-:Y:S01]  /*2480*/  USHF.L.U64.HI UR21, UR22, 0x1, UR21 ;  /* 0x0000000116157899 */ /* 0x000fe20008010215 */
[----:B------:R-:W-:Y:S01]  /*2490*/  LOP3.LUT R115, R115, 0x2, RZ, 0xc0, !PT ;  /* 0x0000000273737812 */ /* 0x000fe200078ec0ff */
[C---:B------:R-:W-:Y:S01]  /*24a0*/  IMAD R9, R6.reuse, UR11, R9 ;  /* 0x0000000b06097c24 */ /* 0x040fe2000f8e0209 */
[----:B------:R-:W-:Y:S01]  /*24b0*/  IADD3 R5, R5, R2, RZ ;  /* 0x0000000205057210 */ /* 0x000fe20007ffe0ff */
[----:B------:R-:W-:Y:S01]  /*24c0*/  IMAD.WIDE.U32 R10, R6, UR10, R10 ;  /* 0x0000000a060a7c25 */ /* 0x000fe2000f8e000a */
[----:B------:R-:W-:Y:S01]  /*24d0*/  SHF.R.S32.HI R100, RZ, 0x1f, R113 ;  /* 0x0000001fff647819 */ /* 0x000fe20000011471 */
[----:B------:R-:W-:Y:S01]  /*24e0*/  ULDC.U8 UR25, c[0x0][0x3c3] ;  /* 0x0000f0c000197ab9 */ /* 0x000fe20000000000 */
[----:B------:R-:W-:Y:S01]  /*24f0*/  ULDC UR24, c[0x0][0x2e0] ;  /* 0x0000b80000187ab9 */ /* 0x000fe20000000800 */
[----:B------:R-:W-:Y:S01]  /*2500*/  IMAD.IADD R46, R46, 0x1, R7 ;  /* 0x000000012e2e7824 */ /* 0x000fe200078e0207 */
[----:B------:R-:W-:Y:S01]  /*2510*/  ULDC UR23, c[0x0][0x2e0] ;  /* 0x0000b80000177ab9 */ /* 0x000fe20000000800 */
[----:B------:R-:W-:Y:S01]  /*2520*/  IMAD.IADD R11, R11, 0x1, R9 ;  /* 0x000000010b0b7824 */ /* 0x000fe200078e0209 */
[----:B------:R-:W-:Y:S01]  /*2530*/  ULDC.64 UR16, c[0x0][0x250] ;  /* 0x0000940000107ab9 */ /* 0x000fe20000000a00 */
[C---:B------:R-:W-:Y:S01]  /*2540*/  IMAD R89, R3.reuse, UR14, RZ ;  /* 0x0000000e03597c24 */ /* 0x040fe2000f8e02ff */
[----:B------:R-:W-:Y:S01]  /*2550*/  USHF.L.U32 UR22, UR22, 0x1, URZ ;  /* 0x0000000116167899 */ /* 0x000fe2000800063f */
[----:B------:R-:W-:-:S02]  /*2560*/  IMAD R91, R3, UR12, RZ ;  /* 0x0000000c035b7c24 */ /* 0x000fc4000f8e02ff */
[----:B------:R-:W-:Y:S02]  /*2570*/  IMAD R46, R121, R46, RZ ;  /* 0x0000002e792e7224 */ /* 0x000fe400078e02ff */
        /* <DEDUP_REMOVED lines=16> */
[----:B------:R-:W-:Y:S01]  /*2680*/  VIADD R110, R120, 0x40 ;  /* 0x00000040786e7836 */ /* 0x000fe20000000000 */
[----:B------:R-:W-:Y:S01]  /*2690*/  LEA.HI.X R89, R2, UR15, R89, 0x1, P1 ;  /* 0x0000000f02597c11 */ /* 0x000fe200088f0c59 */
[----:B------:R-:W-:Y:S01]  /*26a0*/  USHF.L.U64.HI UR15, UR10, 0x5, UR11 ;  /* 0x000000050a0f7899 */ /* 0x000fe2000801020b */
[----:B------:R-:W-:Y:S01]  /*26b0*/  LEA.HI.X R91, R4, UR13, R91, 0x1, P0 ;  /* 0x0000000d045b7c11 */ /* 0x000fe200080f0c5b */
[----:B------:R-:W-:Y:S01]  /*26c0*/  ULDC.64 UR12, c[0x0][0x218] ;  /* 0x00008600000c7ab9 */ /* 0x000fe20000000a00 */
[----:B------:R-:W-:Y:S01]  /*26d0*/  IADD3.X R47, R107, R47, RZ, P4, !PT ;  /* 0x0000002f6b2f7210 */ /* 0x000fe200027fe4ff */
[----:B------:R-:W-:Y:S01]  /*26e0*/  ULDC.64 UR10, c[0x0][0x220] ;  /* 0x00008800000a7ab9 */ /* 0x000fe20000000a00 */
[----:B------:R-:W-:Y:S01]  /*26f0*/  LEA R84, P1, R128, UR12, 0x1 ;  /* 0x0000000c80547c11 */ /* 0x000fe2000f8208ff */
[C---:B------:R-:W-:Y:S01]  /*2700*/  IMAD.SHL.U32 R80, R139.reuse, 0x20, RZ ;  /* 0x000000208b507824 */ /* 0x040fe200078e00ff */
[----:B------:R-:W-:Y:S01]  /*2710*/  LEA R86, P0, R104, UR10, 0x1 ;  /* 0x0000000a68567c11 */ /* 0x000fe2000f8008ff */
[----:B------:R-:W-:Y:S01]  /*2720*/  IMAD.WIDE.U32 R6, R138, 0x20, RZ ;  /* 0x000000208a067825 */ /* 0x000fe200078e00ff */
[----:B------:R-:W-:Y:S01]  /*2730*/  SHF.L.U64.HI R47, R46, 0x1, R47 ;  /* 0x000000012e2f7819 */ /* 0x000fe2000001022f */
[----:B------:R-:W-:Y:S01]  /*2740*/  USHF.L.U64.HI UR26, UR20, 0x1, UR15 ;  /* 0x00000001141a7899 */ /* 0x000fe2000801020f */
[----:B------:R-:W-:Y:S01]  /*2750*/  LEA.HI.X R83, R128, UR13, R127, 0x1, P1 ;  /* 0x0000000d80537c11 */ /* 0x000fe200088f0c7f */
[----:B------:R-:W-:Y:S01]  /*2760*/  IMAD.SHL.U32 R46, R46, 0x2, RZ ;  /* 0x000000022e2e7824 */ /* 0x000fe200078e00ff */
[----:B------:R-:W-:Y:S01]  /*2770*/  LEA.HI.X R87, R104, UR11, R101, 0x1, P0 ;  /* 0x0000000b68577c11 */ /* 0x000fe200080f0c65 */
[----:B------:R-:W-:Y:S01]  /*2780*/  ULDC.64 UR12, c[0x0][0x360] ;  /* 0x0000d800000c7ab9 */ /* 0x000fe20000000a00 */
[----:B------:R-:W-:Y:S01]  /*2790*/  ULDC.64 UR10, c[0x0][0x358] ;  /* 0x0000d600000a7ab9 */ /* 0x000fe20000000a00 */
[C---:B------:R-:W-:Y:S01]  /*27a0*/  SHF.L.U64.HI R95, R94.reuse, 0x1, R95 ;  /* 0x000000015e5f7819 */ /* 0x040fe2000001025f */
[----:B------:R-:W-:Y:S01]  /*27b0*/  IMAD.SHL.U32 R94, R94, 0x2, RZ ;  /* 0x000000025e5e7824 */ /* 0x000fe200078e00ff */
[----:B------:R-:W-:Y:S01]  /*27c0*/  IADD3 R10, P1, R46, UR12, RZ ;  /* 0x0000000c2e0a7c10 */ /* 0x000fe2000ff3e0ff */
[----:B------:R-:W-:Y:S01]  /*27d0*/  IMAD.IADD R109, R120, 0x1, R110 ;  /* 0x00000001786d7824 */ /* 0x000fe200078e026e */
[----:B------:R-:W-:Y:S01]  /*27e0*/  IADD3 R46, P0, R46, UR10, RZ ;  /* 0x0000000a2e2e7c10 */ /* 0x000fe2000ff1e0ff */
[----:B------:R-:W-:Y:S01]  /*27f0*/  IMAD R5, R139, 0x60, RZ ;  /* 0x000000608b057824 */ /* 0x000fe200078e02ff */
[----:B------:R-:W-:Y:S01]  /*2800*/  IADD3.X R9, R47, UR13, RZ, P1, !PT ;  /* 0x0000000d2f097c10 */ /* 0x000fe20008ffe4ff */
[----:B------:R-:W-:Y:S01]  /*2810*/  IMAD.IADD R80, R7, 0x1, R80 ;  /* 0x0000000107507824 */ /* 0x000fe200078e0250 */
[----:B------:R-:W-:Y:S01]  /*2820*/  IADD3.X R47, R47, UR11, RZ, P0, !PT ;  /* 0x0000000b2f2f7c10 */ /* 0x000fe200087fe4ff */
[----:B------:R-:W-:Y:S01]  /*2830*/  IMAD.SHL.U32 R3, R141, 0x20, RZ ;  /* 0x000000208d037824 */ /* 0x000fe200078e00ff */
[----:B------:R-:W-:Y:S01]  /*2840*/  IADD3 R72, P0, R165, 0x40, RZ ;  /* 0x00000040a5487810 */ /* 0x000fe20007f1e0ff */
[----:B------:R-:W-:Y:S01]  /*2850*/  IMAD.WIDE.U32 R138, R138, 0x60, RZ ;  /* 0x000000608a8a7825 */ /* 0x000fe200078e00ff */
[C---:B------:R-:W-:Y:S01]  /*2860*/  IADD3 R92, P4, R94.reuse, UR12, RZ ;  /* 0x0000000c5e5c7c10 */ /* 0x040fe2000ff9e0ff */
[----:B------:R-:W-:Y:S01]  /*2870*/  UIADD3 UR28, UR19, UR14, URZ ;  /* 0x0000000e131c7290 */ /* 0x000fe2000fffe03f */
[----:B------:R-:W-:Y:S01]  /*2880*/  IADD3 R94, P2, R94, UR10, RZ ;  /* 0x0000000a5e5e7c10 */ /* 0x000fe2000ff5e0ff */
[----:B------:R-:W-:Y:S01]  /*2890*/  IMAD.X R73, RZ, RZ, R164, P0 ;  /* 0x000000ffff497224 */ /* 0x000fe200000e06a4 */
[----:B------:R-:W-:Y:S01]  /*28a0*/  IADD3 R69, P1, R64, 0x40, RZ ;  /* 0x0000004040457810 */ /* 0x000fe20007f3e0ff */
[----:B------:R-:W-:Y:S01]  /*28b0*/  IMAD R111, R121, 0x30, RZ ;  /* 0x00000030796f7824 */ /* 0x000fe200078e02ff */
[C---:B------:R-:W-:Y:S01]  /*28c0*/  IADD3.X R93, R95.reuse, UR13, RZ, P4, !PT ;  /* 0x0000000d5f5d7c10 */ /* 0x040fe2000a7fe4ff */
[----:B------:R-:W-:Y:S01]  /*28d0*/  IMAD.IADD R108, R120, 0x1, R109 ;  /* 0x00000001786c7824 */ /* 0x000fe200078e026d */
[----:B------:R-:W-:Y:S01]  /*28e0*/  IADD3.X R95, R95, UR11, RZ, P2, !PT ;  /* 0x0000000b5f5f7c10 */ /* 0x000fe200097fe4ff */
[----:B------:R-:W-:Y:S01]  /*28f0*/  IMAD.WIDE.U32 R140, R140, 0x20, RZ ;  /* 0x000000208c8c7825 */ /* 0x000fe200078e00ff */
[----:B------:R-:W-:Y:S01]  /*2900*/  IADD3 R74, P0, R165, R72, RZ ;  /* 0x00000048a54a7210 */ /* 0x000fe20007f1e0ff */
[----:B------:R-:W-:Y:S01]  /*2910*/  ULDC.64 UR10, c[0x0][0x248] ;  /* 0x00009200000a7ab9 */ /* 0x000fe20000000a00 */
        /* <DEDUP_REMOVED lines=9> */
[----:B------:R-:W-:Y:S01]  /*29b0*/  VIADD R114, R130, 0x20 ;  /* 0x0000002082727836 */ /* 0x000fe20000000000 */
[----:B------:R-:W-:Y:S01]  /*29c0*/  SHF.L.U32 R66, R66, 0x5, RZ ;  /* 0x0000000542427819 */ /* 0x000fe200000006ff */
[----:B------:R-:W-:Y:S01]  /*29d0*/  VIADD R112, R130, 0x30 ;  /* 0x0000003082707836 */ /* 0x000fe20000000000 */
[----:B------:R-:W-:Y:S01]  /*29e0*/  IADD3 R82, R139, R5, RZ ;  /* 0x000000058b527210 */ /* 0x000fe20007ffe0ff */
[----:B------:R-:W-:Y:S01]  /*29f0*/  IMAD.MOV.U32 R11, RZ, RZ, R102 ;  /* 0x000000ffff0b7224 */ /* 0x000fe200078e0066 */
[----:B------:R-:W-:Y:S01]  /*2a00*/  SHF.R.S32.HI R99, RZ, 0x1f, R110 ;  /* 0x0000001fff637819 */ /* 0x000fe2000001146e */
[----:B------:R-:W-:Y:S01]  /*2a10*/  IMAD.IADD R67, R141, 0x1, R3 ;  /* 0x000000018d437824 */ /* 0x000fe200078e0203 */
[----:B------:R-:W-:Y:S01]  /*2a20*/  SHF.R.S32.HI R98, RZ, 0x1f, R111 ;  /* 0x0000001fff627819 */ /* 0x000fe2000001146f */
[----:B------:R-:W-:Y:S01]  /*2a30*/  IMAD.X R76, R70, 0x1, R63, P1 ;  /* 0x00000001464c7824 */ /* 0x000fe200008e063f */
[----:B------:R-:W-:Y:S01]  /*2a40*/  SHF.R.S32.HI R97, RZ, 0x1f, R109 ;  /* 0x0000001fff617819 */ /* 0x000fe2000001146d */
[----:B------:R-:W-:Y:S01]  /*2a50*/  USHF.L.U32 UR20, UR20, 0x1, URZ ;  /* 0x0000000114147899 */ /* 0x000fe2000800063f */
[----:B------:R-:W-:Y:S01]  /*2a60*/  IADD3.X R78, R164, R75, RZ, P0, !PT ;  /* 0x0000004ba44e7210 */ /* 0x000fe200007fe4ff */
[----:B------:R-:W-:Y:S01]  /*2a70*/  ULDC.64 UR12, c[0x0][0x230] ;  /* 0x00008c00000c7ab9 */ /* 0x000fe20000000a00 */
[----:B------:R-:W-:Y:S01]  /*2a80*/  SHF.R.S32.HI R96, RZ, 0x1f, R108 ;  /* 0x0000001fff607819 */ /* 0x000fe2000001146c */
[----:B------:R-:W-:-:S08]  /*2a90*/  ULDC.64 UR14, c[0x0][0x238] ;  /* 0x00008e00000e7ab9 */ /* 0x000fd00000000a00 */
.L_x_6202:
        /* <DEDUP_REMOVED lines=9> */
[----:B------:R-:W-:Y:S02]  /*2b30*/  ISETP.GE.AND P2, PT, R114, R15, PT ;  /* 0x0000000f7200720c */ /* 0x000fe40003f46270 */
        /* <DEDUP_REMOVED lines=9> */
.L_x_6135:
[----:B------:R-:W-:Y:S05]  /*2bd0*/  BSYNC B0 ;  /* 0x0000000000007941 */ /* 0x000fea0003800000 */
.L_x_6134:
        /* <DEDUP_REMOVED lines=12> */
.L_x_6137:
[----:B------:R-:W-:Y:S05]  /*2ca0*/  BSYNC B0 ;  /* 0x0000000000007941 */ /* 0x000fea0003800000 */
.L_x_6136:
        /* <DEDUP_REMOVED lines=12> */
.L_x_6139:
[----:B------:R-:W-:Y:S05]  /*2d70*/  BSYNC B0 ;  /* 0x0000000000007941 */ /* 0x000fea0003800000 */
.L_x_6138:
[C---:B------:R-:W-:Y:S01]  /*2d80*/  ISETP.GE.AND P1, PT, R112.reuse, R15, PT ;  /* 0x0000000f7000720c */ /* 0x040fe20003f26270 */
[----:B------:R-:W-:Y:S03]  /*2d90*/  BSSY B0, `(.L_x_6140) ;  /* 0x000000f000007945 */ /* 0x000fe60003800000 */
[----:B------:R-:W-:Y:S01]  /*2da0*/  ISETP.GE.AND P1, PT, R112, R3, !P1 ;  /* 0x000000037000720c */ /* 0x000fe20004f26270 */
[----:B-1----:R-:W-:Y:S11]  /*2db0*/  IMAD.U32 R3, R0, -0x40, RZ ;  /* 0xffffffc000037824 */ /* 0x002ff600078e00ff */
[----:B------:R-:W-:Y:S01]  /*2dc0*/  @!UPT UIADD3 URZ, URZ, URZ, URZ ;  /* 0x0000003f3f3ff290 */ /* 0x000fe2000fffe03f */
[----:B------:R-:W-:Y:S05]  /*2dd0*/  @!P1 BRA `(.L_x_6141) ;  /* 0x0000000000289947 */ /* 0x000fea0003800000 */
[----:B------:R-:W-:Y:S02]  /*2de0*/  ISETP.NE.AND P5, PT, R117, RZ, PT ;  /* 0x000000ff7500720c */ /* 0x000fe40003fa5270 */
[----:B------:R-:W-:Y:S04]  /*2df0*/  IADD3 R24, P0, R88, UR18, RZ ;  /* 0x0000001258187c10 */ /* 0x000fe8000ff1e0ff */
[----:B------:R-:W-:Y:S02]  /*2e00*/  IADD3.X R25, R89, UR28, RZ, P0, !PT ;  /* 0x0000001c59197c10 */ /* 0x000fe400087fe4ff */
[----:B---34-:R-:W-:Y:S05]  /*2e10*/  IADD3 R18, P0, R86, R138, RZ ;  /* 0x0000008a56127210 */ /* 0x018fea0007f1e0ff */
[----:B--2---:R-:W2:Y:S01]  /*2e20*/  @P5 LDG.E.128 R20, desc[UR6][R24.64] ;  /* 0x0000000618145981 */ /* 0x004ea2000c1e1d00 */
[----:B------:R-:W-:Y:S01]  /*2e30*/  IMAD.X R19, R87, 0x1, R82, P0 ;  /* 0x0000000157137824 */ /* 0x000fe200000e0652 */
[----:B------:R-:W-:Y:S04]  /*2e40*/  ISETP.NE.AND P0, PT, R115, RZ, PT ;  /* 0x000000ff7300720c */ /* 0x000fe80003f05270 */
[----:B--2---:R1:W-:Y:S09]  /*2e50*/  @P5 STG.E.128 desc[UR6][R18.64], R20 ;  /* 0x0000001412005986 */ /* 0x0043f2000c101d06 */
[----:B------:R-:W2:Y:S04]  /*2e60*/  @P0 LDG.E.128 R4, desc[UR6][R24.64+0x80] ;  /* 0x0000800618040981 */ /* 0x000ea8000c1e1d00 */
[----:B--2---:R1:W-:Y:S02]  /*2e70*/  @P0 STG.E.128 desc[UR6][R18.64+0x80], R4 ;  /* 0x0000800412000986 */ /* 0x0043e4000c101d06 */
.L_x_6141:
[----:B------:R-:W-:Y:S05]  /*2e80*/  BSYNC B0 ;  /* 0x0000000000007941 */ /* 0x000fea0003800000 */
.L_x_6140:
        /* <DEDUP_REMOVED lines=20> */
[--C-:B---3--:R-:W-:Y:S01]  /*2fd0*/  @!P0 HADD2.F32 R27, -RZ, R32.reuse.H0_H0 ;  /* 0x20000020ff1b8230 */ /* 0x108fe20000004100 */
[----:B--2---:R-:W-:Y:S01]  /*2fe0*/  @!P0 MOV R5, R20 ;  /* 0x0000001400058202 */ /* 0x004fe20000000f00 */
[----:B------:R-:W-:Y:S01]  /*2ff0*/  @!P0 HADD2.F32 R29, -RZ, R32.H1_H1 ;  /* 0x30000020ff1d8230 */ /* 0x000fe20000004100 */
[----:B-1----:R-:W-:Y:S01]  /*3000*/  @!P0 MOV R8, R22 ;  /* 0x0000001600088202 */ /* 0x002fe20000000f00 */
[----:B------:R-:W-:Y:S02]  /*3010*/  @!P0 HADD2.F32 R31, -RZ, R33.H0_H0 ;  /* 0x20000021ff1f8230 */ /* 0x000fe40000004100 */
[--C-:B------:R-:W-:Y:S02]  /*3020*/  @!P0 HADD2.F32 R25, -RZ, R5.reuse.H1_H1 ;  /* 0x30000005ff198230 */ /* 0x100fe40000004100 */
[--C-:B----4-:R-:W-:Y:S02]  /*3030*/  @!P0 HADD2.F32 R19, -RZ, R6.reuse.H0_H0 ;  /* 0x20000006ff138230 */ /* 0x110fe40000004100 */
[----:B------:R-:W-:Y:S02]  /*3040*/  @!P0 HADD2.F32 R18, -RZ, R5.H0_H0 ;  /* 0x20000005ff128230 */ /* 0x000fe40000004100 */
[----:B------:R-:W-:Y:S01]  /*3050*/  @!P0 HADD2.F32 R15, -RZ, R6.H1_H1 ;  /* 0x30000006ff0f8230 */ /* 0x000fe20000004100 */
[----:B------:R-:W-:Y:S01]  /*3060*/  @!P0 MOV R6, R23 ;  /* 0x0000001700068202 */ /* 0x000fe20000000f00 */
[CC--:B------:R-:W-:Y:S01]  /*3070*/  @!P0 FMUL.FTZ R35, R25.reuse, R19.reuse ;  /* 0x0000001319238220 */ /* 0x0c0fe20000410000 */
[C---:B------:R-:W-:Y:S01]  /*3080*/  @!P0 FMUL.FTZ R0, R18.reuse, R19 ;  /* 0x0000001312008220 */ /* 0x040fe20000410000 */
[----:B------:R-:W-:Y:S01]  /*3090*/  @!P0 MOV R19, R21 ;  /* 0x0000001500138202 */ /* 0x000fe20000000f00 */
[--C-:B------:R-:W-:Y:S02]  /*30a0*/  @!P0 HADD2.F32 R24, -RZ, R8.reuse.H1_H1 ;  /* 0x30000008ff188230 */ /* 0x100fe40000004100 */
[-C--:B------:R-:W-:Y:S01]  /*30b0*/  @!P0 FFMA.FTZ R35, R18, R27.reuse, -R35 ;  /* 0x0000001b12238223 */ /* 0x080fe20000010823 */
[----:B------:R-:W-:Y:S01]  /*30c0*/  @!P0 FFMA.FTZ R0, R25, R27, R0 ;  /* 0x0000001b19008223 */ /* 0x000fe20000010000 */
[----:B------:R-:W-:Y:S02]  /*30d0*/  @!P0 HADD2.F32 R8, -RZ, R8.H0_H0 ;  /* 0x20000008ff088230 */ /* 0x000fe40000004100 */
[----:B------:R-:W-:Y:S02]  /*30e0*/  @!P0 HADD2.F32 R18, -RZ, R19.H0_H0 ;  /* 0x20000013ff128230 */ /* 0x000fe40000004100 */
[----:B------:R-:W-:Y:S01]  /*30f0*/  @!P0 F2FP.F16.F32.PACK_AB R35, R0, R35 ;  /* 0x000000230023823e */ /* 0x000fe200000000ff */
[--C-:B------:R-:W-:Y:S02]  /*3100*/  @!P0 HADD2.F32 R27, -RZ, R6.reuse.H1_H1 ;  /* 0x30000006ff1b8230 */ /* 0x100fe40000004100 */
[----:B------:R-:W-:Y:S01]  /*3110*/  @!P0 HADD2.F32 R5, -RZ, R7.H0_H0 ;  /* 0x20000007ff058230 */ /* 0x000fe20000004100 */
[----:B------:R-:W-:Y:S01]  /*3120*/  @!P0 MOV R20, R35 ;  /* 0x0000002300148202 */ /* 0x000fe20000000f00 */
[----:B------:R-:W-:Y:S02]  /*3130*/  @!P0 HADD2.F32 R25, -RZ, R19.H1_H1 ;  /* 0x30000013ff198230 */ /* 0x000fe40000004100 */
[----:B------:R-:W-:Y:S01]  /*3140*/  @!P0 FMUL.FTZ R2, R18, R15 ;  /* 0x0000000f12028220 */ /* 0x000fe20000410000 */
[----:B------:R-:W-:Y:S02]  /*3150*/  @!P0 HADD2.F32 R6, -RZ, R6.H0_H0 ;  /* 0x20000006ff068230 */ /* 0x000fe40000004100 */
[----:B------:R-:W-:Y:S01]  /*3160*/  @!P0 FMUL.FTZ R3, R8, R5 ;  /* 0x0000000508038220 */ /* 0x000fe20000410000 */
[----:B------:R-:W-:Y:S02]  /*3170*/  @!P0 HADD2.F32 R7, -RZ, R7.H1_H1 ;  /* 0x30000007ff078230 */ /* 0x000fe40000004100 */
[C---:B------:R-:W-:Y:S01]  /*3180*/  @!P0 FMUL.FTZ R37, R25.reuse, R15 ;  /* 0x0000000f19258220 */ /* 0x040fe20000410000 */
[----:B------:R-:W-:Y:S02]  /*3190*/  @!P0 HADD2.F32 R33, -RZ, R33.H1_H1 ;  /* 0x30000021ff218230 */ /* 0x000fe40000004100 */
[----:B------:R-:W-:Y:S01]  /*31a0*/  @!P0 FMUL.FTZ R26, R24, R5 ;  /* 0x00000005181a8220 */ /* 0x000fe20000410000 */
[----:B------:R-:W-:Y:S01]  /*31b0*/  @!P0 FFMA.FTZ R2, R25, R29, R2 ;  /* 0x0000001d19028223 */ /* 0x000fe20000010002 */
[CC--:B------:R-:W-:Y:S01]  /*31c0*/  @!P0 FMUL.FTZ R39, R27.reuse, R7.reuse ;  /* 0x000000071b278220 */ /* 0x0c0fe20000410000 */
[----:B------:R-:W-:Y:S01]  /*31d0*/  @!P0 FMUL.FTZ R4, R6, R7 ;  /* 0x0000000706048220 */ /* 0x000fe20000410000 */
[----:B------:R-:W-:Y:S01]  /*31e0*/  @!P0 FFMA.FTZ R3, R24, R31, R3 ;  /* 0x0000001f18038223 */ /* 0x000fe20000010003 */
        /* <DEDUP_REMOVED lines=11> */
.L_x_6147:
[----:B------:R-:W-:Y:S05]  /*32a0*/  BSYNC B0 ;  /* 0x0000000000007941 */ /* 0x000fea0003800000 */
.L_x_6146:
        /* <DEDUP_REMOVED lines=52> */
.L_x_6145:
[----:B------:R-:W-:Y:S05]  /*35f0*/  BSYNC B1 ;  /* 0x0000000000017941 */ /* 0x000fea0003800000 */
.L_x_6144:
        /* <DEDUP_REMOVED lines=13> */
[----:B------:R-:W-:Y:S02]  /*36d0*/  LEA R36, P5, R64, R90, 0x1 ;  /* 0x0000005a40247211 */ /* 0x000fe400078a08ff */
        /* <DEDUP_REMOVED lines=15> */
[----:B------:R-:W-:Y:S02]  /*37d0*/  @!P0 HADD2.F32 R5, -RZ, R7.H0_H0 ;  /* 0x20000007ff058230 */ /* 0x000fe40000004100 */
        /* <DEDUP_REMOVED lines=10> */
[----:B------:R-:W-:Y:S01]  /*3880*/  @!P0 HADD2.F32 R27, -RZ, R25.H1_H1 ;  /* 0x30000019ff1b8230 */ /* 0x000fe20000004100 */
[----:B------:R-:W-:Y:S01]  /*3890*/  @!P0 MOV R20, R37 ;  /* 0x0000002500148202 */ /* 0x000fe20000000f00 */
[----:B------:R-:W-:Y:S02]  /*38a0*/  @!P0 HADD2.F32 R6, -RZ, R6.H0_H0 ;  /* 0x20000006ff068230 */ /* 0x000fe40000004100 */
[-C--:B------:R-:W-:Y:S01]  /*38b0*/  @!P0 FMUL.FTZ R3, R24, R5.reuse ;  /* 0x0000000518038220 */ /* 0x080fe20000410000 */
[----:B------:R-:W-:Y:S02]  /*38c0*/  @!P0 HADD2.F32 R7, -RZ, R7.H1_H1 ;  /* 0x30000007ff078230 */ /* 0x000fe40000004100 */
[----:B------:R-:W-:Y:S01]  /*38d0*/  @!P0 FMUL.FTZ R39, R27, R8 ;  /* 0x000000081b278220 */ /* 0x000fe20000410000 */
        /* <DEDUP_REMOVED lines=20> */
.L_x_6151:
[----:B------:R-:W-:Y:S05]  /*3a20*/  BSYNC B0 ;  /* 0x0000000000007941 */ /* 0x000fea0003800000 */
.L_x_6150:
        /* <DEDUP_REMOVED lines=13> */
[--C-:B------:R-:W-:Y:S01]  /*3b00*/  @!P0 HADD2.F32 R25, -RZ, R5.reuse.H1_H1 ;  /* 0x30000005ff198230 */ /* 0x100fe20000004100 */
[----:B------:R-:W-:Y:S01]  /*3b10*/  @!P0 MOV R6, R23 ;  /* 0x0000001700068202 */ /* 0x000fe20000000f00 */
[----:B------:R-:W-:Y:S02]  /*3b20*/  @!P0 HADD2.F32 R15, -RZ, R5.H0_H0 ;  /* 0x20000005ff0f8230 */ /* 0x000fe40000004100 */
[----:B----4-:R-:W-:Y:S02]  /*3b30*/  @!P0 HADD2.F32 R26, -RZ, R28.H0_H0 ;  /* 0x2000001cff1a8230 */ /* 0x010fe40000004100 */
[-C--:B------:R-:W-:Y:S01]  /*3b40*/  @!P0 FMUL.FTZ R33, R25, R24.reuse ;  /* 0x0000001819218220 */ /* 0x080fe20000410000 */
[--C-:B------:R-:W-:Y:S02]  /*3b50*/  @!P0 HADD2.F32 R27, -RZ, R29.reuse.H0_H0 ;  /* 0x2000001dff1b8230 */ /* 0x100fe40000004100 */
[C---:B------:R-:W-:Y:S01]  /*3b60*/  @!P0 FMUL.FTZ R0, R15.reuse, R24 ;  /* 0x000000180f008220 */ /* 0x040fe20000410000 */
[----:B------:R-:W-:Y:S02]  /*3b70*/  @!P0 HADD2.F32 R31, -RZ, R29.H1_H1 ;  /* 0x3000001dff1f8230 */ /* 0x000fe40000004100 */
        /* <DEDUP_REMOVED lines=8> */
[----:B------:R-:W-:Y:S01]  /*3c00*/  @!P0 HADD2.F32 R5, -RZ, R7.H0_H0 ;  /* 0x20000007ff058230 */ /* 0x000fe20000004100 */
[----:B------:R-:W-:Y:S01]  /*3c10*/  @!P0 MOV R20, R33 ;  /* 0x0000002100148202 */ /* 0x000fe20000000f00 */
[----:B------:R-:W-:Y:S02]  /*3c20*/  @!P0 HADD2.F32 R25, -RZ, R19.H1_H1 ;  /* 0x30000013ff198230 */ /* 0x000fe40000004100 */
[----:B------:R-:W-:Y:S02]  /*3c30*/  @!P0 HADD2.F32 R6, -RZ, R6.H0_H0 ;  /* 0x20000006ff068230 */ /* 0x000fe40000004100 */
[-C--:B------:R-:W-:Y:S01]  /*3c40*/  @!P0 FMUL.FTZ R3, R18, R5.reuse ;  /* 0x0000000512038220 */ /* 0x080fe20000410000 */
[----:B------:R-:W-:Y:S02]  /*3c50*/  @!P0 HADD2.F32 R7, -RZ, R7.H1_H1 ;  /* 0x30000007ff078230 */ /* 0x000fe40000004100 */
[----:B------:R-:W-:Y:S01]  /*3c60*/  @!P0 FMUL.FTZ R37, R25, R8 ;  /* 0x0000000819258220 */ /* 0x000fe20000410000 */
[----:B------:R-:W-:Y:S02]  /*3c70*/  @!P0 HADD2.F32 R28, -RZ, R28.H1_H1 ;  /* 0x3000001cff1c8230 */ /* 0x000fe40000004100 */
[----:B------:R-:W-:Y:S01]  /*3c80*/  @!P0 FMUL.FTZ R30, R26, R5 ;  /* 0x000000051a1e8220 */ /* 0x000fe20000410000 */
[-C--:B------:R-:W-:Y:S01]  /*3c90*/  @!P0 FMUL.FTZ R39, R29, R7.reuse ;  /* 0x000000071d278220 */ /* 0x080fe20000410000 */
        /* <DEDUP_REMOVED lines=15> */
.L_x_6149:
[----:B------:R-:W-:Y:S05]  /*3d90*/  BSYNC B1 ;  /* 0x0000000000017941 */ /* 0x000fea0003800000 */
.L_x_6148:
        /* <DEDUP_REMOVED lines=66> */
.L_x_6155:
[----:B------:R-:W-:Y:S05]  /*41c0*/  BSYNC B0 ;  /* 0x0000000000007941 */ /* 0x000fea0003800000 */
.L_x_6154:
        /* <DEDUP_REMOVED lines=54> */
.L_x_6153:
[----:B------:R-:W-:Y:S05]  /*4530*/  BSYNC B1 ;  /* 0x0000000000017941 */ /* 0x000fea0003800000 */
.L_x_6152:
        /* <DEDUP_REMOVED lines=28> */
[--C-:B---3--:R-:W-:Y:S02]  /*4700*/  @!P0 HADD2.F32 R27, -RZ, R30.reuse.H0_H0 ;  /* 0x2000001eff1b8230 */ /* 0x108fe40000004100 */
[----:B------:R-:W-:Y:S02]  /*4710*/  @!P0 HADD2.F32 R26, -RZ, R30.H1_H1 ;  /* 0x3000001eff1a8230 */ /* 0x000fe40000004100 */
[--C-:B------:R-:W-:Y:S02]  /*4720*/  @!P0 HADD2.F32 R29, -RZ, R31.reuse.H0_H0 ;  /* 0x2000001fff1d8230 */ /* 0x100fe40000004100 */
        /* <DEDUP_REMOVED lines=40> */
.L_x_6159:
[----:B------:R-:W-:Y:S05]  /*49b0*/  BSYNC B0 ;  /* 0x0000000000007941 */ /* 0x000fea0003800000 */
.L_x_6158:
        /* <DEDUP_REMOVED lines=54> */
.L_x_6157:
[----:B------:R-:W-:Y:S05]  /*4d20*/  BSYNC B1 ;  /* 0x0000000000017941 */ /* 0x000fea0003800000 */
.L_x_6156:
        /* <DEDUP_REMOVED lines=9> */
.L_x_6143:
        /* <DEDUP_REMOVED lines=28> */
[----:B------:R-:W-:Y:S02]  /*4f80*/  LEA.HI.X.SX32 R49, R147, R95, 0x1, P0 ;  /* 0x0000005f93317211 */ /* 0x000fe400000f0eff */
[----:B-1-34-:R-:W-:Y:S02]  /*4f90*/  LEA R18, P5, R149, R90, 0x1 ;  /* 0x0000005a95127211 */ /* 0x01afe400078a08ff */
[----:B------:R-:W-:Y:S02]  /*4fa0*/  LEA R146, P0, R145, R92, 0x1 ;  /* 0x0000005c91927211 */ /* 0x000fe400078008ff */
[----:B------:R-:W-:Y:S01]  /*4fb0*/  LEA.HI.X.SX32 R19, R149, R91, 0x1, P5 ;  /* 0x0000005b95137211 */ /* 0x000fe200028f0eff */
[----:B------:R-:W3:Y:S01]  /*4fc0*/  LDG.E.128 R48, desc[UR6][R48.64] ;  /* 0x0000000630307981 */ /* 0x000ee2000c1e1d00 */
[----:B------:R-:W-:Y:S07]  /*4fd0*/  LEA.HI.X.SX32 R147, R145, R93, 0x1, P0 ;  /* 0x0000005d91937211 */ /* 0x000fee00000f0eff */
[----:B--2---:R-:W2:Y:S08]  /*4fe0*/  LDG.E.128 R20, desc[UR6][R18.64] ;  /* 0x0000000612147981 */ /* 0x004eb0000c1e1d00 */
[----:B------:R-:W4:Y:S01]  /*4ff0*/  LDG.E.128 R144, desc[UR6][R146.64] ;  /* 0x0000000692907981 */ /* 0x000f22000c1e1d00 */
[--C-:B---3--:R-:W-:Y:S02]  /*5000*/  HADD2.F32 R31, -RZ, R48.reuse.H0_H0 ;  /* 0x20000030ff1f7230 */ /* 0x108fe40000004100 */
[----:B------:R-:W-:Y:S02]  /*5010*/  HADD2.F32 R34, -RZ, R48.H1_H1 ;  /* 0x30000030ff227230 */ /* 0x000fe40000004100 */
[--C-:B------:R-:W-:Y:S02]  /*5020*/  HADD2.F32 R35, -RZ, R49.reuse.H0_H0 ;  /* 0x20000031ff237230 */ /* 0x100fe40000004100 */
[----:B------:R-:W-:Y:S02]  /*5030*/  HADD2.F32 R37, -RZ, R49.H1_H1 ;  /* 0x30000031ff257230 */ /* 0x000fe40000004100 */
[----:B--2---:R-:W-:Y:S01]  /*5040*/  HADD2.F32 R27, -RZ, R21.H0_H0 ;  /* 0x20000015ff1b7230 */ /* 0x004fe20000004100 */
[----:B------:R-:W-:Y:S01]  /*5050*/  MOV R15, R20 ;  /* 0x00000014000f7202 */ /* 0x000fe20000000f00 */
[--C-:B------:R-:W-:Y:S01]  /*5060*/  HADD2.F32 R38, -RZ, R50.reuse.H0_H0 ;  /* 0x20000032ff267230 */ /* 0x100fe20000004100 */
[----:B------:R-:W-:Y:S01]  /*5070*/  MOV R19, R23 ;  /* 0x0000001700137202 */ /* 0x000fe20000000f00 */
[----:B------:R-:W-:Y:S01]  /*5080*/  HADD2.F32 R39, -RZ, R50.H1_H1 ;  /* 0x30000032ff277230 */ /* 0x000fe20000004100 */
[----:B------:R-:W-:Y:S01]  /*5090*/  MOV R28, R22 ;  /* 0x00000016001c7202 */ /* 0x000fe20000000f00 */
[----:B------:R-:W-:Y:S02]  /*50a0*/  HADD2.F32 R32, -RZ, R15.H0_H0 ;  /* 0x2000000fff207230 */ /* 0x000fe40000004100 */
[--C-:B----4-:R-:W-:Y:S02]  /*50b0*/  HADD2.F32 R25, -RZ, R144.reuse.H0_H0 ;  /* 0x20000090ff197230 */ /* 0x110fe40000004100 */
[----:B------:R-:W-:Y:S02]  /*50c0*/  HADD2.F32 R23, -RZ, R144.H1_H1 ;  /* 0x30000090ff177230 */ /* 0x000fe40000004100 */
[----:B------:R-:W-:Y:S02]  /*50d0*/  HADD2.F32 R26, -RZ, R145.H0_H0 ;  /* 0x20000091ff1a7230 */ /* 0x000fe40000004100 */
[----:B------:R-:W-:Y:S01]  /*50e0*/  @!P6 FADD.FTZ R25, -R25, -RZ ;  /* 0x800000ff1919e221 */ /* 0x000fe20000010100 */
[--C-:B------:R-:W-:Y:S02]  /*50f0*/  HADD2.F32 R20, -RZ, R146.reuse.H1_H1 ;  /* 0x30000092ff147230 */ /* 0x100fe40000004100 */
[----:B------:R-:W-:Y:S01]  /*5100*/  @!P6 FADD.FTZ R23, -R23, -RZ ;  /* 0x800000ff1717e221 */ /* 0x000fe20000010100 */
[----:B------:R-:W-:Y:S02]  /*5110*/  HADD2.F32 R30, -RZ, R15.H1_H1 ;  /* 0x3000000fff1e7230 */ /* 0x000fe40000004100 */
[----:B------:R-:W-:Y:S01]  /*5120*/  FMUL.FTZ R0, R32, R25 ;  /* 0x0000001920007220 */ /* 0x000fe20000410000 */
[----:B------:R-:W-:Y:S02]  /*5130*/  HADD2.F32 R24, -RZ, R145.H1_H1 ;  /* 0x30000091ff187230 */ /* 0x000fe40000004100 */
[----:B------:R-:W-:Y:S01]  /*5140*/  @!P6 FADD.FTZ R26, -R26, -RZ ;  /* 0x800000ff1a1ae221 */ /* 0x000fe20000010100 */
[----:B------:R-:W-:Y:S02]  /*5150*/  HADD2.F32 R25, -RZ, R21.H1_H1 ;  /* 0x30000015ff197230 */ /* 0x000fe40000004100 */
[----:B------:R-:W-:Y:S01]  /*5160*/  @!P6 FADD.FTZ R20, -R20, -RZ ;  /* 0x800000ff1414e221 */ /* 0x000fe20000010100 */
[----:B------:R-:W-:Y:S02]  /*5170*/  HADD2.F32 R22, -RZ, R146.H0_H0 ;  /* 0x20000092ff167230 */ /* 0x000fe40000004100 */
[----:B------:R-:W-:Y:S01]  /*5180*/  FMUL.FTZ R2, R30, R23 ;  /* 0x000000171e027220 */ /* 0x000fe20000410000 */
[--C-:B------:R-:W-:Y:S02]  /*5190*/  HADD2.F32 R21, -RZ, R28.reuse.H1_H1 ;  /* 0x3000001cff157230 */ /* 0x100fe40000004100 */
[----:B------:R-:W-:Y:S01]  /*51a0*/  @!P6 FADD.FTZ R24, -R24, -RZ ;  /* 0x800000ff1818e221 */ /* 0x000fe20000010100 */
[--C-:B------:R-:W-:Y:S02]  /*51b0*/  HADD2.F32 R18, -RZ, R147.reuse.H0_H0 ;  /* 0x20000093ff127230 */ /* 0x100fe40000004100 */
[----:B------:R-:W-:Y:S01]  /*51c0*/  @!P6 FADD.FTZ R22, -R22, -RZ ;  /* 0x800000ff1616e221 */ /* 0x000fe20000010100 */
[----:B------:R-:W-:Y:S02]  /*51d0*/  HADD2.F32 R15, -RZ, R147.H1_H1 ;  /* 0x30000093ff0f7230 */ /* 0x000fe40000004100 */
[----:B------:R-:W-:Y:S01]  /*51e0*/  FMUL.FTZ R3, R27, R26 ;  /* 0x0000001a1b037220 */ /* 0x000fe20000410000 */
[----:B------:R-:W-:Y:S02]  /*51f0*/  HADD2.F32 R23, -RZ, R28.H0_H0 ;  /* 0x2000001cff177230 */ /* 0x000fe40000004100 */
[----:B------:R-:W-:Y:S01]  /*5200*/  FMUL.FTZ R6, R21, R20 ;  /* 0x0000001415067220 */ /* 0x000fe20000410000 */
[--C-:B------:R-:W-:Y:S02]  /*5210*/  HADD2.F32 R21, -RZ, R19.reuse.H0_H0 ;  /* 0x20000013ff157230 */ /* 0x100fe40000004100 */
[----:B------:R-:W-:Y:S01]  /*5220*/  FFMA.FTZ R0, R29, R31, R0 ;  /* 0x0000001f1d007223 */ /* 0x000fe20000010000 */
[----:B------:R-:W-:Y:S02]  /*5230*/  HADD2.F32 R20, -RZ, R19.H1_H1 ;  /* 0x30000013ff147230 */ /* 0x000fe40000004100 */
[----:B------:R-:W-:Y:S01]  /*5240*/  @!P6 FADD.FTZ R18, -R18, -RZ ;  /* 0x800000ff1212e221 */ /* 0x000fe20000010100 */
[----:B------:R-:W-:Y:S02]  /*5250*/  HADD2.F32 R29, -RZ, R55.H1_H1 ;  /* 0x30000037ff1d7230 */ /* 0x000fe40000004100 */
[----:B------:R-:W-:Y:S01]  /*5260*/  FFMA.FTZ R2, R33, R34, R2 ;  /* 0x0000002221027223 */ /* 0x000fe20000010002 */
[--C-:B------:R-:W-:Y:S02]  /*5270*/  HADD2.F32 R34, -RZ, R42.reuse.H0_H0 ;  /* 0x2000002aff227230 */ /* 0x100fe40000004100 */
[----:B------:R-:W-:Y:S01]  /*5280*/  FMUL.FTZ R4, R25, R24 ;  /* 0x0000001819047220 */ /* 0x000fe20000410000 */
[----:B------:R-:W-:Y:S01]  /*5290*/  @!P6 FADD.FTZ R15, -R15, -RZ ;  /* 0x800000ff0f0fe221 */ /* 0x000fe20000010100 */
[----:B------:R-:W-:Y:S02]  /*52a0*/  HADD2.F32 R31, -RZ, R42.H1_H1 ;  /* 0x3000002aff1f7230 */ /* 0x000fe40000004100 */
[----:B------:R-:W-:Y:S01]  /*52b0*/  FMUL.FTZ R5, R23, R22 ;  /* 0x0000001617057220 */ /* 0x000fe20000410000 */
        /* <DEDUP_REMOVED lines=16> */
.L_x_6166:
[----:B------:R-:W-:Y:S05]  /*53c0*/  BSYNC B0 ;  /* 0x0000000000007941 */ /* 0x000fea0003800000 */
.L_x_6165:
[----:B-----5:R1:W-:Y:S02]  /*53d0*/  STG.E.128 desc[UR6][R84.64], R36 ;  /* 0x0000002454007986 */ /* 0x0203e4000c101d06 */
.L_x_6164:
[----:B------:R-:W-:Y:S05]  /*53e0*/  BSYNC B1 ;  /* 0x0000000000017941 */ /* 0x000fea0003800000 */
.L_x_6163:
        /* <DEDUP_REMOVED lines=27> */
[C---:B---34-:R-:W-:Y:S02]  /*55a0*/  LEA R18, P5, R44.reuse, R146, 0x1 ;  /* 0x000000922c127211 */ /* 0x058fe400078a08ff */
[C---:B------:R-:W-:Y:S02]  /*55b0*/  LEA R144, P0, R143.reuse, R92, 0x1 ;  /* 0x0000005c8f907211 */ /* 0x040fe400078008ff */
        /* <DEDUP_REMOVED lines=65> */
.L_x_6168:
[----:B------:R-:W-:Y:S05]  /*59d0*/  BSYNC B0 ;  /* 0x0000000000007941 */ /* 0x000fea0003800000 */
.L_x_6167:
[----:B-----5:R1:W-:Y:S02]  /*59e0*/  STG.E.128 desc[UR6][R84.64+0x80], R36 ;  /* 0x0000802454007986 */ /* 0x0203e4000c101d06 */
.L_x_6162:
[----:B------:R-:W-:Y:S05]  /*59f0*/  BSYNC B2 ;  /* 0x0000000000027941 */ /* 0x000fea0003800000 */
.L_x_6161:
[----:B------:R-:W-:Y:S04]  /*5a00*/  BSSY B2, `(.L_x_6169) ;  /* 0x00000cf000027945 */ /* 0x000fe80003800000 */
[----:B------:R-:W-:Y:S05]  /*5a10*/  @!P4 BRA `(.L_x_6170) ;  /* 0x0000000c0034c947 */ /* 0x000fea0003800000 */
[----:B-1----:R-:W1:Y:S01]  /*5a20*/  LDC R85, c[0x0][0x2d0] ;  /* 0x0000b400ff557b82 */ /* 0x002e620000000800 */
[----:B------:R-:W-:Y:S01]  /*5a30*/  BSSY B1, `(.L_x_6171) ;  /* 0x0000066000017945 */ /* 0x000fe20003800000 */
[----:B-1----:R-:W-:Y:S11]  /*5a40*/  ISETP.GE.AND P0, PT, R16, R85, PT ;  /* 0x000000551000720c */ /* 0x002ff60003f06270 */
[----:B------:R-:W-:Y:S02]  /*5a50*/  @!UPT UIADD3 URZ, URZ, URZ, URZ ;  /* 0x0000003f3f3ff290 */ /* 0x000fe4000fffe03f */
[----:B------:R-:W-:Y:S05]  /*5a60*/  @P0 BRA `(.L_x_6172) ;  /* 0x0000000400880947 */ /* 0x000fea0003800000 */
[----:B------:R-:W-:Y:S01]  /*5a70*/  LEA R148, P0, R64, R90, 0x1 ;  /* 0x0000005a40947211 */ /* 0x000fe200078008ff */
        /* <DEDUP_REMOVED lines=19> */
[----:B---34-:R-:W-:Y:S02]  /*5bb0*/  LEA R18, P0, R146, R148, 0x1 ;  /* 0x0000009492127211 */ /* 0x018fe400078008ff */
[----:B------:R-:W-:Y:S02]  /*5bc0*/  IADD3 R144, P5, R120, R145, RZ ;  /* 0x0000009178907210 */ /* 0x000fe40007fbe0ff */
[----:B------:R-:W-:Y:S02]  /*5bd0*/  LEA.HI.X.SX32 R19, R146, R149, 0x1, P0 ;  /* 0x0000009592137211 */ /* 0x000fe400000f0eff */
[----:B------:R-:W-:Y:S02]  /*5be0*/  LEA.HI.X.SX32 R145, R145, R103, 0x1, P5 ;  /* 0x0000006791917211 */ /* 0x000fe400028f0eff */
[C---:B------:R-:W-:Y:S01]  /*5bf0*/  LEA R150, P0, R144.reuse, R92, 0x1 ;  /* 0x0000005c90967211 */ /* 0x040fe200078008ff */
[----:B------:R-:W3:Y:S01]  /*5c00*/  LDG.E.128 R24, desc[UR6][R18.64] ;  /* 0x0000000612187981 */ /* 0x000ee2000c1e1d00 */
[----:B-1----:R-:W-:Y:S02]  /*5c10*/  MOV R148, RZ ;  /* 0x000000ff00947202 */ /* 0x002fe40000000f00 */
[----:B------:R-:W-:Y:S02]  /*5c20*/  @P4 IADD3 R148, RZ, -UR27, RZ ;  /* 0x8000001bff944c10 */ /* 0x000fe4000fffe0ff */
[----:B------:R-:W-:Y:S02]  /*5c30*/  LEA.HI.X R151, R144, R93, R145, 0x1, P0 ;  /* 0x0000005d90977211 */ /* 0x000fe400000f0c91 */
[----:B------:R-:W-:Y:S03]  /*5c40*/  IADD3 R149, P0, R120, R148, RZ ;  /* 0x0000009478957210 */ /* 0x000fe60007f1e0ff */
[----:B------:R-:W4:Y:S01]  /*5c50*/  LDG.E.128 R144, desc[UR6][R150.64] ;  /* 0x0000000696907981 */ /* 0x000f22000c1e1d00 */
[----:B------:R-:W-:Y:S02]  /*5c60*/  LEA.HI.X.SX32 R148, R148, R103, 0x1, P0 ;  /* 0x0000006794947211 */ /* 0x000fe400000f0eff */
[C---:B------:R-:W-:Y:S04]  /*5c70*/  LEA R36, P0, R149.reuse, R94, 0x1 ;  /* 0x0000005e95247211 */ /* 0x040fe800078008ff */
[----:B------:R-:W-:Y:S05]  /*5c80*/  LEA.HI.X R37, R149, R95, R148, 0x1, P0 ;  /* 0x0000005f95257211 */ /* 0x000fea00000f0c94 */
[----:B------:R1:W4:Y:S02]  /*5c90*/  LDG.E.128 R48, desc[UR6][R36.64] ;  /* 0x0000000624307981 */ /* 0x000324000c1e1d00 */
[----:B-1----:R-:W-:Y:S02]  /*5ca0*/  HADD2.F32 R36, -RZ, R55.H0_H0 ;  /* 0x20000037ff247230 */ /* 0x002fe40000004100 */
[--C-:B---3--:R-:W-:Y:S01]  /*5cb0*/  HADD2.F32 R30, -RZ, R24.reuse.H0_H0 ;  /* 0x20000018ff1e7230 */ /* 0x108fe20000004100 */
[----:B------:R-:W-:Y:S01]  /*5cc0*/  MOV R31, R25 ;  /* 0x00000019001f7202 */ /* 0x000fe20000000f00 */
[----:B------:R-:W-:Y:S01]  /*5cd0*/  HADD2.F32 R28, -RZ, R24.H1_H1 ;  /* 0x30000018ff1c7230 */ /* 0x000fe20000004100 */
[----:B--2---:R-:W-:Y:S02]  /*5ce0*/  MOV R21, R27 ;  /* 0x0000001b00157202 */ /* 0x004fe40000000f00 */
[----:B------:R-:W-:Y:S01]  /*5cf0*/  MOV R22, R26 ;  /* 0x0000001a00167202 */ /* 0x000fe20000000f00 */
[--C-:B------:R-:W-:Y:S02]  /*5d00*/  HADD2.F32 R26, -RZ, R31.reuse.H0_H0 ;  /* 0x2000001fff1a7230 */ /* 0x100fe40000004100 */
[----:B------:R-:W-:Y:S02]  /*5d10*/  HADD2.F32 R24, -RZ, R31.H1_H1 ;  /* 0x3000001fff187230 */ /* 0x000fe40000004100 */
[--C-:B----4-:R-:W-:Y:S02]  /*5d20*/  HADD2.F32 R29, -RZ, R144.reuse.H0_H0 ;  /* 0x20000090ff1d7230 */ /* 0x110fe40000004100 */
        /* <DEDUP_REMOVED lines=52> */
.L_x_6174:
[----:B------:R-:W-:Y:S05]  /*6070*/  BSYNC B0 ;  /* 0x0000000000007941 */ /* 0x000fea0003800000 */
.L_x_6173:
[----:B-----5:R1:W-:Y:S02]  /*6080*/  STG.E.128 desc[UR6][R142.64], R32 ;  /* 0x000000208e007986 */ /* 0x0203e4000c101d06 */
.L_x_6172:
[----:B------:R-:W-:Y:S05]  /*6090*/  BSYNC B1 ;  /* 0x0000000000017941 */ /* 0x000fea0003800000 */
.L_x_6171:
[----:B------:R-:W-:Y:S11]  /*60a0*/  ISETP.GE.AND P0, PT, R12, R85, PT ;  /* 0x000000550c00720c */ /* 0x000ff60003f06270 */
[----:B------:R-:W-:Y:S02]  /*60b0*/  @!UPT UIADD3 URZ, URZ, URZ, URZ ;  /* 0x0000003f3f3ff290 */ /* 0x000fe4000fffe03f */
[----:B------:R-:W-:Y:S05]  /*60c0*/  @P0 BRA `(.L_x_6170) ;  /* 0x0000000400880947 */ /* 0x000fea0003800000 */
[C---:B------:R-:W-:Y:S01]  /*60d0*/  LEA R146, P0, R69.reuse, R90, 0x1 ;  /* 0x0000005a45927211 */ /* 0x040fe200078008ff */
[----:B------:R-:W-:Y:S01]  /*60e0*/  BSSY B0, `(.L_x_6175) ;  /* 0x000005f000007945 */ /* 0x000fe20003800000 */
[----:B------:R-:W-:Y:S02]  /*60f0*/  ISETP.GE.AND P4, PT, R12, UR4, PT ;  /* 0x000000040c007c0c */ /* 0x000fe4000bf86270 */
[----:B------:R-:W-:Y:S02]  /*6100*/  LEA.HI.X R147, R69, R91, R68, 0x1, P0 ;  /* 0x0000005b45937211 */ /* 0x000fe400000f0c44 */
[C---:B-1----:R-:W-:Y:S03]  /*6110*/  LEA R142, P0, R72.reuse, R84, 0x1 ;  /* 0x00000054488e7211 */ /* 0x042fe600078008ff */
[----:B------:R1:W5:Y:S01]  /*6120*/  LDG.E.128 R32, desc[UR6][R146.64] ;  /* 0x0000000692207981 */ /* 0x000362000c1e1d00 */
[----:B------:R-:W-:Y:S05]  /*6130*/  LEA.HI.X R143, R72, R83, R73, 0x1, P0 ;  /* 0x00000053488f7211 */ /* 0x000fea00000f0c49 */
        /* <DEDUP_REMOVED lines=14> */
[C---:B---34-:R-:W-:Y:S02]  /*6220*/  LEA R18, P0, R145.reuse, R146, 0x1 ;  /* 0x0000009291127211 */ /* 0x058fe400078008ff */
[----:B------:R-:W-:Y:S02]  /*6230*/  IADD3 R85, P5, R110, R144, RZ ;  /* 0x000000906e557210 */ /* 0x000fe40007fbe0ff */
[----:B------:R-:W-:Y:S02]  /*6240*/  LEA.HI.X.SX32 R19, R145, R147, 0x1, P0 ;  /* 0x0000009391137211 */ /* 0x000fe400000f0eff */
[----:B------:R-:W-:Y:S02]  /*6250*/  LEA.HI.X.SX32 R144, R144, R99, 0x1, P5 ;  /* 0x0000006390907211 */ /* 0x000fe400028f0eff */
[C---:B-1----:R-:W-:Y:S01]  /*6260*/  LEA R146, P0, R85.reuse, R92, 0x1 ;  /* 0x0000005c55927211 */ /* 0x042fe200078008ff */
[----:B------:R-:W3:Y:S01]  /*6270*/  LDG.E.128 R24, desc[UR6][R18.64] ;  /* 0x0000000612187981 */ /* 0x000ee2000c1e1d00 */
[----:B------:R-:W-:Y:S02]  /*6280*/  @P4 IADD3 R148, RZ, -UR27, RZ ;  /* 0x8000001bff944c10 */ /* 0x000fe4000fffe0ff */
[----:B------:R-:W-:Y:S02]  /*6290*/  LEA.HI.X R147, R85, R93, R144, 0x1, P0 ;  /* 0x0000005d55937211 */ /* 0x000fe400000f0c90 */
[----:B------:R-:W-:Y:S04]  /*62a0*/  IADD3 R85, P0, R110, R148, RZ ;  /* 0x000000946e557210 */ /* 0x000fe80007f1e0ff */
[----:B------:R-:W-:Y:S01]  /*62b0*/  LEA.HI.X.SX32 R148, R148, R99, 0x1, P0 ;  /* 0x0000006394947211 */ /* 0x000fe200000f0eff */
[----:B------:R-:W4:Y:S01]  /*62c0*/  LDG.E.128 R144, desc[UR6][R146.64] ;  /* 0x0000000692907981 */ /* 0x000f22000c1e1d00 */
        /* <DEDUP_REMOVED lines=64> */
.L_x_6176:
[----:B------:R-:W-:Y:S05]  /*66d0*/  BSYNC B0 ;  /* 0x0000000000007941 */ /* 0x000fea0003800000 */
.L_x_6175:
[----:B-----5:R1:W-:Y:S02]  /*66e0*/  STG.E.128 desc[UR6][R142.64], R32 ;  /* 0x000000208e007986 */ /* 0x0203e4000c101d06 */
.L_x_6170:
[----:B------:R-:W-:Y:S05]  /*66f0*/  BSYNC B2 ;  /* 0x0000000000027941 */ /* 0x000fea0003800000 */
.L_x_6169:
        /* <DEDUP_REMOVED lines=103> */
.L_x_6182:
[----:B------:R-:W-:Y:S05]  /*6d70*/  BSYNC B0 ;  /* 0x0000000000007941 */ /* 0x000fea0003800000 */
.L_x_6181:
[----:B-----5:R1:W-:Y:S02]  /*6d80*/  STG.E.128 desc[UR6][R142.64], R32 ;  /* 0x000000208e007986 */ /* 0x0203e4000c101d06 */
.L_x_6180:
[----:B------:R-:W-:Y:S05]  /*6d90*/  BSYNC B1 ;  /* 0x0000000000017941 */ /* 0x000fea0003800000 */
.L_x_6179:
        /* <DEDUP_REMOVED lines=99> */
.L_x_6184:
[----:B------:R-:W-:Y:S05]  /*73d0*/  BSYNC B0 ;  /* 0x0000000000007941 */ /* 0x000fea0003800000 */
.L_x_6183:
[----:B-----5:R1:W-:Y:S02]  /*73e0*/  STG.E.128 desc[UR6][R142.64], R32 ;  /* 0x000000208e007986 */ /* 0x0203e4000c101d06 */
.L_x_6178:
[----:B------:R-:W-:Y:S05]  /*73f0*/  BSYNC B2 ;  /* 0x0000000000027941 */ /* 0x000fea0003800000 */
.L_x_6177:
        /* <DEDUP_REMOVED lines=35> */
[C---:B------:R-:W-:Y:S02]  /*7630*/  LEA R146, P0, R85.reuse, R92, 0x1 ;  /* 0x0000005c55927211 */ /* 0x040fe400078008ff */
[----:B------:R-:W-:Y:S01]  /*7640*/  LEA.HI.X.SX32 R142, R142, R98, 0x1, P2 ;  /* 0x000000628e8e7211 */ /* 0x000fe200010f0eff */
[----:B------:R-:W3:Y:S03]  /*7650*/  LDG.E.128 R24, desc[UR6][R18.64] ;  /* 0x0000000612187981 */ /* 0x000ee6000c1e1d00 */
        /* <DEDUP_REMOVED lines=70> */
.L_x_6190:
[----:B------:R-:W-:Y:S05]  /*7ac0*/  BSYNC B0 ;  /* 0x0000000000007941 */ /* 0x000fea0003800000 */
.L_x_6189:
[----:B-----5:R1:W-:Y:S02]  /*7ad0*/  STG.E.128 desc[UR6][R148.64], R32 ;  /* 0x0000002094007986 */ /* 0x0203e4000c101d06 */
.L_x_6188:
[----:B------:R-:W-:Y:S05]  /*7ae0*/  BSYNC B1 ;  /* 0x0000000000017941 */ /* 0x000fea0003800000 */
.L_x_6187:
        /* <DEDUP_REMOVED lines=99> */
.L_x_6192:
[----:B------:R-:W-:Y:S05]  /*8120*/  BSYNC B0 ;  /* 0x0000000000007941 */ /* 0x000fea0003800000 */
.L_x_6191:
[----:B-----5:R1:W-:Y:S02]  /*8130*/  STG.E.128 desc[UR6][R142.64], R32 ;  /* 0x000000208e007986 */ /* 0x0203e4000c101d06 */
.L_x_6186:
[----:B------:R-:W-:Y:S05]  /*8140*/  BSYNC B2 ;  /* 0x0000000000027941 */ /* 0x000fea0003800000 */
.L_x_6185:
        /* <DEDUP_REMOVED lines=8> */
.L_x_6142:
        /* <DEDUP_REMOVED lines=10> */
.L_x_6194:
[----:B------:R-:W-:Y:S05]  /*8270*/  BSYNC B0 ;  /* 0x0000000000007941 */ /* 0x000fea0003800000 */
.L_x_6193:
[----:B------:R-:W-:Y:S04]  /*8280*/  BSSY B0, `(.L_x_6195) ;  /* 0x0000010000007945 */ /* 0x000fe80003800000 */
[----:B------:R-:W-:Y:S05]  /*8290*/  @!P4 BRA `(.L_x_6196) ;  /* 0x000000000038c947 */ /* 0x000fea0003800000 */
[----:B------:R-:W-:Y:S02]  /*82a0*/  ISETP.NE.AND P6, PT, R117, RZ, PT ;  /* 0x000000ff7500720c */ /* 0x000fe40003fc5270 */
[----:B------:R-:W-:Y:S11]  /*82b0*/  ISETP.NE.AND P4, PT, R115, RZ, PT ;  /* 0x000000ff7300720c */ /* 0x000ff60003f85270 */
[C---:B------:R-:W-:Y:S02]  /*82c0*/  @P6 LEA R26, P0, R64.reuse, R90, 0x1 ;  /* 0x0000005a401a6211 */ /* 0x040fe400078008ff */
[----:B-1-34-:R-:W-:Y:S02]  /*82d0*/  @P6 LEA R18, P5, R165, R84, 0x1 ;  /* 0x00000054a5126211 */ /* 0x01afe400078a08ff */
[----:B------:R-:W-:Y:S02]  /*82e0*/  @P6 LEA.HI.X R27, R64, R91, R63, 0x1, P0 ;  /* 0x0000005b401b6211 */ /* 0x000fe400000f0c3f */
[----:B------:R-:W-:Y:S02]  /*82f0*/  @P4 LEA R2, P0, R69, R90, 0x1 ;  /* 0x0000005a45024211 */ /* 0x000fe400078008ff */
[----:B------:R-:W-:Y:S01]  /*8300*/  @P6 LEA.HI.X R19, R165, R83, R164, 0x1, P5 ;  /* 0x00000053a5136211 */ /* 0x000fe200028f0ca4 */
[----:B--2---:R-:W2:Y:S01]  /*8310*/  @P6 LDG.E.128 R20, desc[UR6][R26.64] ;  /* 0x000000061a146981 */ /* 0x004ea2000c1e1d00 */
[----:B------:R-:W-:Y:S02]  /*8320*/  @P4 LEA.HI.X R3, R69, R91, R68, 0x1, P0 ;  /* 0x0000005b45034211 */ /* 0x000fe400000f0c44 */
[C---:B------:R-:W-:Y:S04]  /*8330*/  @P4 LEA R24, P0, R72.reuse, R84, 0x1 ;  /* 0x0000005448184211 */ /* 0x040fe800078008ff */
[----:B------:R-:W-:Y:S01]  /*8340*/  @P4 LEA.HI.X R25, R72, R83, R73, 0x1, P0 ;  /* 0x0000005348194211 */ /* 0x000fe200000f0c49 */
[----:B--2---:R1:W-:Y:S04]  /*8350*/  @P6 STG.E.128 desc[UR6][R18.64], R20 ;  /* 0x0000001412006986 */ /* 0x0043e8000c101d06 */
[----:B------:R-:W2:Y:S04]  /*8360*/  @P4 LDG.E.128 R4, desc[UR6][R2.64] ;  /* 0x0000000602044981 */ /* 0x000ea8000c1e1d00 */
[----:B--2---:R1:W-:Y:S02]  /*8370*/  @P4 STG.E.128 desc[UR6][R24.64], R4 ;  /* 0x0000000418004986 */ /* 0x0043e4000c101d06 */
.L_x_6196:
[----:B------:R-:W-:Y:S05]  /*8380*/  BSYNC B0 ;  /* 0x0000000000007941 */ /* 0x000fea0003800000 */
.L_x_6195:
[----:B------:R-:W-:Y:S04]  /*8390*/  BSSY B0, `(.L_x_6197) ;  /* 0x0000010000007945 */ /* 0x000fe80003800000 */
[----:B------:R-:W-:Y:S05]  /*83a0*/  @!P2 BRA `(.L_x_6198) ;  /* 0x000000000038a947 */ /* 0x000fea0003800000 */
[----:B------:R-:W-:Y:S02]  /*83b0*/  ISETP.NE.AND P5, PT, R117, RZ, PT ;  /* 0x000000ff7500720c */ /* 0x000fe40003fa5270 */
[----:B------:R-:W-:Y:S11]  /*83c0*/  ISETP.NE.AND P2, PT, R115, RZ, PT ;  /* 0x000000ff7300720c */ /* 0x000ff60003f45270 */
[----:B------:R-:W-:Y:S02]  /*83d0*/  @P5 LEA R26, P0, R66, R90, 0x1 ;  /* 0x0000005a421a5211 */ /* 0x000fe400078008ff */
[----:B-1-34-:R-:W-:Y:S02]  /*83e0*/  @P5 LEA R18, P4, R140, R84, 0x1 ;  /* 0x000000548c125211 */ /* 0x01afe400078808ff */
[----:B------:R-:W-:Y:S02]  /*83f0*/  @P5 LEA.HI.X R27, R66, R91, R65, 0x1, P0 ;  /* 0x0000005b421b5211 */ /* 0x000fe400000f0c41 */
[C---:B------:R-:W-:Y:S02]  /*8400*/  @P2 LEA R2, P0, R71.reuse, R90, 0x1 ;  /* 0x0000005a47022211 */ /* 0x040fe400078008ff */
        /* <DEDUP_REMOVED lines=8> */
.L_x_6198:
[----:B------:R-:W-:Y:S05]  /*8490*/  BSYNC B0 ;  /* 0x0000000000007941 */ /* 0x000fea0003800000 */
.L_x_6197:
[----:B------:R-:W-:Y:S01]  /*84a0*/  UMOV UR4, URZ ;  /* 0x0000003f00047c82 */ /* 0x000fe20008000000 */
[----:B------:R-:W-:Y:S04]  /*84b0*/  BSSY B0, `(.L_x_6160) ;  /* 0x0000015000007945 */ /* 0x000fe80003800000 */
[----:B------:R-:W-:Y:S05]  /*84c0*/  @!P1 BRA `(.L_x_6199) ;  /* 0x00000000004c9947 */ /* 0x000fea0003800000 */
[----:B------:R-:W-:Y:S02]  /*84d0*/  ISETP.NE.AND P2, PT, R117, RZ, PT ;  /* 0x000000ff7500720c */ /* 0x000fe40003f45270 */
[----:B------:R-:W-:Y:S11]  /*84e0*/  ISETP.NE.AND P1, PT, R115, RZ, PT ;  /* 0x000000ff7300720c */ /* 0x000ff60003f25270 */
[----:B------:R-:W2:Y:S01]  /*84f0*/  @P2 LDC.64 R2, c[0x0][0x338] ;  /* 0x0000ce00ff022b82 */ /* 0x000ea20000000a00 */
[----:B-1----:R-:W-:Y:S02]  /*8500*/  @P2 MOV R85, R83 ;  /* 0x0000005300552202 */ /* 0x002fe40000000f00 */
[C---:B------:R-:W-:Y:S04]  /*8510*/  @P1 LEA R24, P0, R77.reuse, R90, 0x1 ;  /* 0x0000005a4d181211 */ /* 0x040fe800078008ff */
[----:B------:R-:W-:Y:S02]  /*8520*/  @P1 LEA.HI.X R25, R77, R91, R76, 0x1, P0 ;  /* 0x0000005b4d191211 */ /* 0x000fe400000f0c4c */
[C---:B------:R-:W-:Y:S04]  /*8530*/  @P1 LEA R26, P0, R79.reuse, R84, 0x1 ;  /* 0x000000544f1a1211 */ /* 0x040fe800078008ff */
[----:B------:R-:W-:Y:S01]  /*8540*/  @P1 LEA.HI.X R27, R79, R83, R78, 0x1, P0 ;  /* 0x000000534f1b1211 */ /* 0x000fe200000f0c4e */
[----:B--234-:R-:W-:Y:S04]  /*8550*/  @P2 IMAD.WIDE.U32 R4, R2, 0x60, R90 ;  /* 0x0000006002042825 */ /* 0x01cfe800078e005a */
        /* <DEDUP_REMOVED lines=10> */
.L_x_6199:
[----:B------:R-:W-:Y:S05]  /*8600*/  BSYNC B0 ;  /* 0x0000000000007941 */ /* 0x000fea0003800000 */
.L_x_6160:
        /* <DEDUP_REMOVED lines=13> */
[----:B------:R-:W-:Y:S02]  /*86e0*/  IADD3 R0, -R13, R14, RZ ;  /* 0x0000000e0d007210 */ /* 0x000fe40007ffe1ff */
        /* <DEDUP_REMOVED lines=48> */
[C---:B------:R-:W-:Y:S02]  /*89f0*/  IMAD R5, R15.reuse, UR12, RZ ;  /* 0x0000000c0f057c24 */ /* 0x040fe4000f8e02ff */
[----:B------:R-:W-:Y:S02]  /*8a00*/  IMAD R7, R8, UR16, RZ ;  /* 0x0000001008077c24 */ /* 0x000fe4000f8e02ff */
[----:B------:R-:W-:Y:S02]  /*8a10*/  IMAD R5, R18, UR13, R5 ;  /* 0x0000000d12057c24 */ /* 0x000fe4000f8e0205 */
[----:B------:R-:W-:Y:S02]  /*8a20*/  IMAD R7, R0, UR17, R7 ;  /* 0x0000001100077c24 */ /* 0x000fe4000f8e0207 */
[----:B------:R-:W-:Y:S01]  /*8a30*/  IMAD R15, R15, UR14, RZ ;  /* 0x0000000e0f0f7c24 */ /* 0x000fe2000f8e02ff */
[----:B------:R-:W-:Y:S01]  /*8a40*/  IADD3 R21, R21, R5, RZ ;  /* 0x0000000515157210 */ /* 0x000fe20007ffe0ff */
[----:B------:R-:W-:Y:S02]  /*8a50*/  IMAD.IADD R23, R23, 0x1, R7 ;  /* 0x0000000117177824 */ /* 0x000fe400078e0207 */
        /* <DEDUP_REMOVED lines=12> */
.L_x_6200:
        /* <DEDUP_REMOVED lines=9> */
.L_x_6201:
[----:B------:R-:W-:Y:S04]  /*8bb0*/  IADD3 R11, R11, -0x1, RZ ;  /* 0xffffffff0b0b7810 */ /* 0x000fe80007ffe0ff */
[----:B------:R-:W-:Y:S11]  /*8bc0*/  ISETP.GT.AND P0, PT, R11, R61, PT ;  /* 0x0000003d0b00720c */ /* 0x000ff60003f04270 */
[----:B------:R-:W-:Y:S02]  /*8bd0*/  @!UPT UIADD3 URZ, URZ, URZ, URZ ;  /* 0x0000003f3f3ff290 */ /* 0x000fe4000fffe03f */
[----:B------:R-:W-:Y:S05]  /*8be0*/  @P0 BRA `(.L_x_6202) ;  /* 0xffffff9c00ac0947 */ /* 0x000fea000383ffff */
.L_x_6133:
        /* <DEDUP_REMOVED lines=18> */
[-C--:B------:R-:W-:Y:S01]  /*8d10*/  LEA R4, P1, R2, R132.reuse, 0x5 ;  /* 0x0000008402047211 */ /* 0x080fe200078228ff */
[----:B------:R-:W-:Y:S01]  /*8d20*/  ULDC.U8 UR5, c[0x0][0x3c3] ;  /* 0x0000f0c000057ab9 */ /* 0x000fe20000000000 */
[----:B------:R-:W-:Y:S01]  /*8d30*/  IMAD.MOV.U32 R134, RZ, RZ, R132 ;  /* 0x000000ffff867224 */ /* 0x000fe200078e0084 */
[----:B------:R-:W-:Y:S01]  /*8d40*/  IADD3 R9, P2, R9, R132, RZ ;  /* 0x0000008409097210 */ /* 0x000fe20007f5e0ff */
[----:B------:R-:W-:Y:S01]  /*8d50*/  IMAD.IADD R15, R168, 0x1, -R57 ;  /* 0x00000001a80f7824 */ /* 0x000fe200078e0a39 */
[C---:B------:R-:W-:Y:S01]  /*8d60*/  LEA.HI.X R5, R2.reuse, R135, R3, 0x5, P1 ;  /* 0x0000008702057211 */ /* 0x040fe200008f2c03 */
[----:B------:R-:W-:Y:S01]  /*8d70*/  IMAD.WIDE.U32 R10, R2, 0x30, R134 ;  /* 0x00000030020a7825 */ /* 0x000fe200078e0086 */
[----:B------:R-:W-:Y:S02]  /*8d80*/  LEA R28, P1, R4, UR8, 0x1 ;  /* 0x00000008041c7c11 */ /* 0x000fe4000f8208ff */
[----:B------:R-:W-:Y:S01]  /*8d90*/  LEA R32, P4, R132, UR8, 0x1 ;  /* 0x0000000884207c11 */ /* 0x000fe2000f8808ff */
[----:B------:R-:W-:Y:S01]  /*8da0*/  IMAD R3, R3, 0x30, RZ ;  /* 0x0000003003037824 */ /* 0x000fe200078e02ff */
[----:B------:R-:W-:Y:S01]  /*8db0*/  LEA.HI.X R29, R4, UR9, R5, 0x1, P1 ;  /* 0x00000009041d7c11 */ /* 0x000fe200088f0c05 */
[----:B------:R-:W-:Y:S01]  /*8dc0*/  IMAD.X R6, R7, 0x1, R135, P2 ;  /* 0x0000000107067824 */ /* 0x000fe200010e0687 */
[----:B------:R-:W-:-:S02]  /*8dd0*/  ISETP.NE.AND P1, PT, RZ, UR5, PT ;  /* 0x00000005ff007c0c */ /* 0x000fc4000bf25270 */
[C---:B------:R-:W-:Y:S02]  /*8de0*/  LEA R30, P2, R9.reuse, UR8, 0x1 ;  /* 0x00000008091e7c11 */ /* 0x040fe4000f8408ff */
[----:B------:R-:W-:Y:S02]  /*8df0*/  LEA.HI.X R33, R132, UR9, R135, 0x1, P4 ;  /* 0x0000000984217c11 */ /* 0x000fe4000a0f0c87 */
[----:B------:R-:W-:Y:S02]  /*8e00*/  LEA R18, P4, R10, UR8, 0x1 ;  /* 0x000000080a127c11 */ /* 0x000fe4000f8808ff */
[----:B------:R-:W-:Y:S02]  /*8e10*/  LEA.HI.X R31, R9, UR9, R6, 0x1, P2 ;  /* 0x00000009091f7c11 */ /* 0x000fe400090f0c06 */
        /* <DEDUP_REMOVED lines=15> */
[C---:B------:R-:W-:Y:S01]  /*8f10*/  IMAD.SHL.U32 R34, R7.reuse, 0x2, RZ ;  /* 0x0000000207227824 */ /* 0x040fe200078e00ff */
        /* <DEDUP_REMOVED lines=17> */
[--C-:B-----5:R-:W-:Y:S01]  /*9030*/  HADD2.F32 R21, -RZ, R11.reuse.H1_H1 ;  /* 0x3000000bff157230 */ /* 0x120fe20000004100 */
[----:B------:R-:W-:Y:S01]  /*9040*/  MOV R22, R10 ;  /* 0x0000000a00167202 */ /* 0x000fe20000000f00 */
[----:B------:R-:W-:Y:S02]  /*9050*/  HADD2.F32 R20, -RZ, R11.H0_H0 ;  /* 0x2000000bff147230 */ /* 0x000fe40000004100 */
[--C-:B------:R-:W-:Y:S02]  /*9060*/  HADD2.F32 R24, -RZ, R9.reuse.H0_H0 ;  /* 0x20000009ff187230 */ /* 0x100fe40000004100 */
[----:B------:R-:W-:-:S02]  /*9070*/  HADD2.F32 R23, -RZ, R9.H1_H1 ;  /* 0x30000009ff177230 */ /* 0x000fc40000004100 */
[----:B---3--:R-:W-:Y:S02]  /*9080*/  HADD2.F32 R0, -RZ, R3.H1_H1 ;  /* 0x30000003ff007230 */ /* 0x008fe40000004100 */
[----:B------:R-:W-:Y:S02]  /*9090*/  HADD2.F32 R10, -RZ, R2.H1_H1 ;  /* 0x30000002ff0a7230 */ /* 0x000fe40000004100 */
[----:B----4-:R-:W-:Y:S02]  /*90a0*/  HADD2.F32 R13, -RZ, R5.H1_H1 ;  /* 0x30000005ff0d7230 */ /* 0x010fe40000004100 */
        /* <DEDUP_REMOVED lines=8> */
[----:B------:R-:W-:Y:S02]  /*9130*/  HADD2.F32 R21, -RZ, R8.H1_H1 ;  /* 0x30000008ff157230 */ /* 0x000fe40000004100 */
[-C--:B------:R-:W-:Y:S01]  /*9140*/  FFMA.FTZ R11, R24, R14.reuse, -R11 ;  /* 0x0000000e180b7223 */ /* 0x080fe2000001080b */
[--C-:B------:R-:W-:Y:S02]  /*9150*/  HADD2.F32 R8, -RZ, R22.reuse.H0_H0 ;  /* 0x20000016ff087230 */ /* 0x100fe40000004100 */
[----:B------:R-:W-:Y:S01]  /*9160*/  FFMA.FTZ R10, R23, R14, R10 ;  /* 0x0000000e170a7223 */ /* 0x000fe2000001000a */
[----:B------:R-:W-:Y:S02]  /*9170*/  HADD2.F32 R3, -RZ, R3.H0_H0 ;  /* 0x20000003ff037230 */ /* 0x000fe40000004100 */
[----:B------:R-:W-:Y:S02]  /*9180*/  HADD2.F32 R22, -RZ, R22.H1_H1 ;  /* 0x30000016ff167230 */ /* 0x000fe40000004100 */
[----:B------:R-:W-:Y:S01]  /*9190*/  HADD2.F32 R2, -RZ, R2.H0_H0 ;  /* 0x20000002ff027230 */ /* 0x000fe20000004100 */
[----:B------:R-:W-:Y:S01]  /*91a0*/  F2FP.F16.F32.PACK_AB R10, R10, R11 ;  /* 0x0000000b0a0a723e */ /* 0x000fe200000000ff */
        /* <DEDUP_REMOVED lines=15> */
.L_x_6211:
[----:B------:R-:W-:Y:S05]  /*92a0*/  BSYNC B0 ;  /* 0x0000000000007941 */ /* 0x000fea0003800000 */
.L_x_6210:
[----:B-----5:R3:W-:Y:S02]  /*92b0*/  STS.128 [R172], R8 ;  /* 0x00000008ac007388 */ /* 0x0207e40000000c00 */
.L_x_6209:
[----:B------:R-:W-:Y:S05]  /*92c0*/  BSYNC B1 ;  /* 0x0000000000017941 */ /* 0x000fea0003800000 */
.L_x_6208:
        /* <DEDUP_REMOVED lines=8> */
[--C-:B-----5:R-:W-:Y:S01]  /*9350*/  HADD2.F32 R21, -RZ, R11.reuse.H1_H1 ;  /* 0x3000000bff157230 */ /* 0x120fe20000004100 */
[----:B------:R-:W-:Y:S01]  /*9360*/  MOV R22, R10 ;  /* 0x0000000a00167202 */ /* 0x000fe20000000f00 */
[----:B------:R-:W-:Y:S02]  /*9370*/  HADD2.F32 R20, -RZ, R11.H0_H0 ;  /* 0x2000000bff147230 */ /* 0x000fe40000004100 */
[--C-:B------:R-:W-:Y:S02]  /*9380*/  HADD2.F32 R24, -RZ, R9.reuse.H0_H0 ;  /* 0x20000009ff187230 */ /* 0x100fe40000004100 */
[----:B------:R-:W-:-:S02]  /*9390*/  HADD2.F32 R23, -RZ, R9.H1_H1 ;  /* 0x30000009ff177230 */ /* 0x000fc40000004100 */
[----:B--2---:R-:W-:Y:S02]  /*93a0*/  HADD2.F32 R0, -RZ, R3.H1_H1 ;  /* 0x30000003ff007230 */ /* 0x004fe40000004100 */
        /* <DEDUP_REMOVED lines=33> */
.L_x_6213:
[----:B------:R-:W-:Y:S05]  /*95c0*/  BSYNC B0 ;  /* 0x0000000000007941 */ /* 0x000fea0003800000 */
.L_x_6212:
[----:B-----5:R1:W-:Y:S02]  /*95d0*/  STS.128 [R172+0x2000], R8 ;  /* 0x00200008ac007388 */ /* 0x0203e40000000c00 */
.L_x_6207:
[----:B------:R-:W-:Y:S05]  /*95e0*/  BSYNC B2 ;  /* 0x0000000000027941 */ /* 0x000fea0003800000 */
.L_x_6206:
[----:B------:R-:W-:Y:S01]  /*95f0*/  VIADD R0, R130, 0x10 ;  /* 0x0000001082007836 */ /* 0x000fe20000000000 */
[----:B------:R-:W-:Y:S04]  /*9600*/  BSSY B2, `(.L_x_6214) ;  /* 0x0000074000027945 */ /* 0x000fe80003800000 */
[----:B------:R-:W-:-:S04]  /*9610*/  ISETP.GE.AND P1, PT, R0, R15, PT ;  /* 0x0000000f0000720c */ /* 0x000fc80003f26270 */
[----:B------:R-:W-:-:S13]  /*9620*/  ISETP.LT.OR P1, PT, R52, -0x87, P1 ;  /* 0xffffff793400780c */ /* 0x000fda0000f21670 */
[----:B------:R-:W-:Y:S05]  /*9630*/  @P1 BRA `(.L_x_6215) ;  /* 0x0000000400c01947 */ /* 0x000fea0003800000 */
[----:B------:R-:W-:Y:S01]  /*9640*/  ULDC UR5, c[0x0][0x2d0] ;  /* 0x0000b40000057ab9 */ /* 0x000fe20000000800 */
[----:B------:R-:W-:Y:S01]  /*9650*/  IADD3 R2, P2, R120, R7, RZ ;  /* 0x0000000778027210 */ /* 0x000fe20007f5e0ff */
[----:B------:R-:W-:Y:S01]  /*9660*/  ULDC.64 UR10, c[0x0][0x358] ;  /* 0x0000d600000a7ab9 */ /* 0x000fe20000000a00 */
[----:B------:R-:W-:Y:S01]  /*9670*/  ISETP.GE.AND P1, PT, R16, UR5, PT ;  /* 0x0000000510007c0c */ /* 0x000fe2000bf26270 */
[----:B------:R-:W-:Y:S01]  /*9680*/  ULDC.64 UR8, c[0x0][0x360] ;  /* 0x0000d80000087ab9 */ /* 0x000fe20000000a00 */
[----:B------:R-:W-:Y:S01]  /*9690*/  LEA.HI.X.SX32 R3, R120, R6, 0x1, P2 ;  /* 0x0000000678037211 */ /* 0x000fe200010f0eff */
[C---:B------:R-:W-:Y:S01]  /*96a0*/  IMAD.SHL.U32 R34, R2.reuse, 0x2, RZ ;  /* 0x0000000202227824 */ /* 0x040fe200078e00ff */
[----:B------:R-:W-:Y:S02]  /*96b0*/  BSSY B1, `(.L_x_6216) ;  /* 0x0000037000017945 */ /* 0x000fe40003800000 */
[----:B------:R-:W-:Y:S02]  /*96c0*/  SHF.L.U64.HI R2, R2, 0x1, R3 ;  /* 0x0000000102027819 */ /* 0x000fe40000010203 */
[----:B--23--:R-:W-:-:S02]  /*96d0*/  IADD3 R32, P4, R34, UR10, RZ ;  /* 0x0000000a22207c10 */ /* 0x00cfc4000ff9e0ff */
[----:B------:R-:W-:Y:S02]  /*96e0*/  IADD3 R34, P2, R34, UR8, RZ ;  /* 0x0000000822227c10 */ /* 0x000fe4000ff5e0ff */
[C---:B------:R-:W-:Y:S01]  /*96f0*/  IADD3.X R33, R2.reuse, UR11, RZ, P4, !PT ;  /* 0x0000000b02217c10 */ /* 0x040fe2000a7fe4ff */
[----:B------:R2:W-:Y:S01]  /*9700*/  @P1 STS.128 [R172+0x800], RZ ;  /* 0x000800ffac001388 */ /* 0x0005e20000000c00 */
[----:B------:R-:W-:Y:S01]  /*9710*/  IADD3.X R35, R2, UR9, RZ, P2, !PT ;  /* 0x0000000902237c10 */ /* 0x000fe200097fe4ff */
[----:B------:R-:W-:Y:S08]  /*9720*/  @P1 BRA `(.L_x_6217) ;  /* 0x0000000000bc1947 */ /* 0x000ff00003800000 */
[----:B-1----:R1:W5:Y:S01]  /*9730*/  LDG.E.128 R8, desc[UR6][R30.64] ;  /* 0x000000061e087981 */ /* 0x002362000c1e1d00 */
        /* <DEDUP_REMOVED lines=44> */
.L_x_6219:
[----:B------:R-:W-:Y:S05]  /*9a00*/  BSYNC B0 ;  /* 0x0000000000007941 */ /* 0x000fea0003800000 */
.L_x_6218:
[----:B-----5:R3:W-:Y:S02]  /*9a10*/  STS.128 [R172+0x800], R8 ;  /* 0x00080008ac007388 */ /* 0x0207e40000000c00 */
.L_x_6217:
[----:B------:R-:W-:Y:S05]  /*9a20*/  BSYNC B1 ;  /* 0x0000000000017941 */ /* 0x000fea0003800000 */
.L_x_6216:
[----:B------:R1:W-:Y:S01]  /*9a30*/  @P0 STS.128 [R172+0x2800], RZ ;  /* 0x002800ffac000388 */ /* 0x0003e20000000c00 */
[----:B------:R-:W-:Y:S05]  /*9a40*/  @P0 BRA `(.L_x_6215) ;  /* 0x0000000000bc0947 */ /* 0x000fea0003800000 */
        /* <DEDUP_REMOVED lines=45> */
.L_x_6221:
[----:B------:R-:W-:Y:S05]  /*9d20*/  BSYNC B0 ;  /* 0x0000000000007941 */ /* 0x000fea0003800000 */
.L_x_6220:
[----:B-----5:R3:W-:Y:S02]  /*9d30*/  STS.128 [R172+0x2800], R8 ;  /* 0x00280008ac007388 */ /* 0x0207e40000000c00 */
.L_x_6215:
[----:B------:R-:W-:Y:S05]  /*9d40*/  BSYNC B2 ;  /* 0x0000000000027941 */ /* 0x000fea0003800000 */
.L_x_6214:
        /* <DEDUP_REMOVED lines=13> */
[----:B------:R-:W-:-:S03]  /*9e20*/  IMAD.SHL.U32 R34, R3, 0x2, RZ ;  /* 0x0000000203227824 */ /* 0x000fc600078e00ff */
[----:B------:R-:W-:Y:S01]  /*9e30*/  SHF.L.U64.HI R2, R3, 0x1, R2 ;  /* 0x0000000103027819 */ /* 0x000fe20000010202 */
[----:B------:R1:W-:Y:S01]  /*9e40*/  @P1 STS.128 [R172+0x1000], RZ ;  /* 0x001000ffac001388 */ /* 0x0003e20000000c00 */
[C---:B--23--:R-:W-:Y:S02]  /*9e50*/  IADD3 R32, P4, R34.reuse, UR10, RZ ;  /* 0x0000000a22207c10 */ /* 0x04cfe4000ff9e0ff */
[----:B------:R-:W-:Y:S02]  /*9e60*/  IADD3 R34, P2, R34, UR8, RZ ;  /* 0x0000000822227c10 */ /* 0x000fe4000ff5e0ff */
[C---:B------:R-:W-:Y:S02]  /*9e70*/  IADD3.X R33, R2.reuse, UR11, RZ, P4, !PT ;  /* 0x0000000b02217c10 */ /* 0x040fe4000a7fe4ff */
[----:B------:R-:W-:Y:S01]  /*9e80*/  IADD3.X R35, R2, UR9, RZ, P2, !PT ;  /* 0x0000000902237c10 */ /* 0x000fe200097fe4ff */
[----:B------:R-:W-:Y:S08]  /*9e90*/  @P1 BRA `(.L_x_6225) ;  /* 0x0000000000bc1947 */ /* 0x000ff00003800000 */
[----:B-1----:R1:W5:Y:S01]  /*9ea0*/  LDG.E.128 R8, desc[UR6][R28.64] ;  /* 0x000000061c087981 */ /* 0x002362000c1e1d00 */
[----:B------:R-:W-:Y:S01]  /*9eb0*/  ISETP.GE.AND P1, PT, R16, UR12, PT ;  /* 0x0000000c10007c0c */ /* 0x000fe2000bf26270 */
[----:B------:R-:W-:-:S12]  /*9ec0*/  BSSY B0, `(.L_x_6226) ;  /* 0x000002b000007945 */ /* 0x000fd80003800000 */
[----:B------:R-:W-:Y:S05]  /*9ed0*/  @P1 BRA `(.L_x_6227) ;  /* 0x0000000000a41947 */ /* 0x000fea0003800000 */
        /* <DEDUP_REMOVED lines=41> */
.L_x_6227:
[----:B------:R-:W-:Y:S05]  /*a170*/  BSYNC B0 ;  /* 0x0000000000007941 */ /* 0x000fea0003800000 */
.L_x_6226:
[----:B-----5:R2:W-:Y:S02]  /*a180*/  STS.128 [R172+0x1000], R8 ;  /* 0x00100008ac007388 */ /* 0x0205e40000000c00 */
.L_x_6225:
[----:B------:R-:W-:Y:S05]  /*a190*/  BSYNC B1 ;  /* 0x0000000000017941 */ /* 0x000fea0003800000 */
.L_x_6224:
[----:B------:R3:W-:Y:S01]  /*a1a0*/  @P0 STS.128 [R172+0x3000], RZ ;  /* 0x003000ffac000388 */ /* 0x0007e20000000c00 */
[----:B------:R-:W-:Y:S05]  /*a1b0*/  @P0 BRA `(.L_x_6223) ;  /* 0x0000000000b00947 */ /* 0x000fea0003800000 */
[----:B-1----:R-:W5:Y:S01]  /*a1c0*/  LDG.E.128 R28, desc[UR6][R28.64+0x80] ;  /* 0x000080061c1c7981 */ /* 0x002f62000c1e1d00 */
[----:B------:R-:W-:Y:S01]  /*a1d0*/  ISETP.GE.AND P1, PT, R12, UR12, PT ;  /* 0x0000000c0c007c0c */ /* 0x000fe2000bf26270 */
[----:B------:R-:W-:-:S12]  /*a1e0*/  BSSY B0, `(.L_x_6228) ;  /* 0x0000028000007945 */ /* 0x000fd80003800000 */
[----:B------:R-:W-:Y:S05]  /*a1f0*/  @P1 BRA `(.L_x_6229) ;  /* 0x0000000000981947 */ /* 0x000fea0003800000 */
[----:B------:R-:W2:Y:S04]  /*a200*/  LDG.E.64 R2, desc[UR6][R34.64+0x40] ;  /* 0x0000400622027981 */ /* 0x000ea8000c1e1b00 */
[----:B------:R-:W3:Y:S01]  /*a210*/  LDG.E.64 R4, desc[UR6][R32.64+0x40] ;  /* 0x0000400620047981 */ /* 0x000ee2000c1e1b00 */
[--C-:B-----5:R-:W-:Y:S02]  /*a220*/  HADD2.F32 R23, -RZ, R29.reuse.H1_H1 ;  /* 0x3000001dff177230 */ /* 0x120fe40000004100 */
[----:B------:R-:W-:Y:S02]  /*a230*/  HADD2.F32 R24, -RZ, R29.H0_H0 ;  /* 0x2000001dff187230 */ /* 0x000fe40000004100 */
[--C-:B------:R-:W-:Y:S02]  /*a240*/  HADD2.F32 R21, -RZ, R31.reuse.H1_H1 ;  /* 0x3000001fff157230 */ /* 0x100fe40000004100 */
[----:B------:R-:W-:-:S02]  /*a250*/  HADD2.F32 R22, -RZ, R31.H0_H0 ;  /* 0x2000001fff167230 */ /* 0x000fc40000004100 */
[----:B--2---:R-:W-:Y:S02]  /*a260*/  HADD2.F32 R10, -RZ, R2.H1_H1 ;  /* 0x30000002ff0a7230 */ /* 0x004fe40000004100 */
[----:B------:R-:W-:Y:S02]  /*a270*/  HADD2.F32 R8, -RZ, R3.H1_H1 ;  /* 0x30000003ff087230 */ /* 0x000fe40000004100 */
[----:B---3--:R-:W-:Y:S02]  /*a280*/  HADD2.F32 R20, -RZ, R4.H1_H1 ;  /* 0x30000004ff147230 */ /* 0x008fe40000004100 */
[-C--:B------:R-:W-:Y:S01]  /*a290*/  FMUL.FTZ R11, R23, R10.reuse ;  /* 0x0000000a170b7220 */ /* 0x080fe20000410000 */
[----:B------:R-:W-:Y:S02]  /*a2a0*/  HADD2.F32 R13, -RZ, R5.H1_H1 ;  /* 0x30000005ff0d7230 */ /* 0x000fe40000004100 */
[----:B------:R-:W-:Y:S01]  /*a2b0*/  FMUL.FTZ R10, R24, R10 ;  /* 0x0000000a180a7220 */ /* 0x000fe20000410000 */
[-C--:B------:R-:W-:Y:S01]  /*a2c0*/  FMUL.FTZ R9, R21, R8.reuse ;  /* 0x0000000815097220 */ /* 0x080fe20000410000 */
[----:B------:R-:W-:Y:S01]  /*a2d0*/  FMUL.FTZ R8, R22, R8 ;  /* 0x0000000816087220 */ /* 0x000fe20000410000 */
[-C--:B------:R-:W-:Y:S01]  /*a2e0*/  FFMA.FTZ R11, R24, R20.reuse, -R11 ;  /* 0x00000014180b7223 */ /* 0x080fe2000001080b */
[----:B------:R-:W-:Y:S01]  /*a2f0*/  FFMA.FTZ R10, R23, R20, R10 ;  /* 0x00000014170a7223 */ /* 0x000fe2000001000a */
[----:B------:R-:W-:-:S02]  /*a300*/  HADD2.F32 R20, -RZ, R30.H0_H0 ;  /* 0x2000001eff147230 */ /* 0x000fc40000004100 */
[-C--:B------:R-:W-:Y:S01]  /*a310*/  FFMA.FTZ R8, R21, R13.reuse, R8 ;  /* 0x0000000d15087223 */ /* 0x080fe20000010008 */
[----:B------:R-:W-:Y:S01]  /*a320*/  FFMA.FTZ R9, R22, R13, -R9 ;  /* 0x0000000d16097223 */ /* 0x000fe20000010809 */
        /* <DEDUP_REMOVED lines=19> */
.L_x_6229:
[----:B------:R-:W-:Y:S05]  /*a460*/  BSYNC B0 ;  /* 0x0000000000007941 */ /* 0x000fea0003800000 */
.L_x_6228:
[----:B-----5:R1:W-:Y:S02]  /*a470*/  STS.128 [R172+0x3000], R28 ;  /* 0x0030001cac007388 */ /* 0x0203e40000000c00 */
.L_x_6223:
[----:B------:R-:W-:Y:S05]  /*a480*/  BSYNC B2 ;  /* 0x0000000000027941 */ /* 0x000fea0003800000 */
.L_x_6222:
[----:B-1----:R-:W-:-:S05]  /*a490*/  VIADD R28, R130, 0x30 ;  /* 0x00000030821c7836 */ /* 0x002fca0000000000 */
        /* <DEDUP_REMOVED lines=14> */
[C---:B------:R-:W-:Y:S02]  /*a580*/  IADD3 R6, P4, R26.reuse, UR10, RZ ;  /* 0x0000000a1a067c10 */ /* 0x040fe4000ff9e0ff */
[----:B------:R-:W-:Y:S02]  /*a590*/  IADD3 R26, P2, R26, UR8, RZ ;  /* 0x000000081a1a7c10 */ /* 0x000fe4000ff5e0ff */
[C---:B------:R-:W-:Y:S02]  /*a5a0*/  IADD3.X R7, R2.reuse, UR11, RZ, P4, !PT ;  /* 0x0000000b02077c10 */ /* 0x040fe4000a7fe4ff */
[----:B------:R-:W-:Y:S01]  /*a5b0*/  IADD3.X R27, R2, UR9, RZ, P2, !PT ;  /* 0x00000009021b7c10 */ /* 0x000fe200097fe4ff */
[----:B------:R-:W-:Y:S08]  /*a5c0*/  @P1 BRA `(.L_x_6232) ;  /* 0x0000000000bc1947 */ /* 0x000ff00003800000 */
[----:B--23--:R2:W5:Y:S01]  /*a5d0*/  LDG.E.128 R8, desc[UR6][R18.64] ;  /* 0x0000000612087981 */ /* 0x00c562000c1e1d00 */
        /* <DEDUP_REMOVED lines=44> */
.L_x_6234:
[----:B------:R-:W-:Y:S05]  /*a8a0*/  BSYNC B0 ;  /* 0x0000000000007941 */ /* 0x000fea0003800000 */
.L_x_6233:
[----:B-----5:R3:W-:Y:S02]  /*a8b0*/  STS.128 [R172+0x1800], R8 ;  /* 0x00180008ac007388 */ /* 0x0207e40000000c00 */
.L_x_6232:
[----:B------:R-:W-:Y:S05]  /*a8c0*/  BSYNC B1 ;  /* 0x0000000000017941 */ /* 0x000fea0003800000 */
.L_x_6231:
        /* <DEDUP_REMOVED lines=8> */
[--C-:B-----5:R-:W-:Y:S02]  /*a950*/  HADD2.F32 R20, -RZ, R17.reuse.H0_H0 ;  /* 0x20000011ff147230 */ /* 0x120fe40000004100 */
[----:B------:R-:W-:Y:S02]  /*a960*/  HADD2.F32 R15, -RZ, R17.H1_H1 ;  /* 0x30000011ff0f7230 */ /* 0x000fe40000004100 */
[--C-:B------:R-:W-:Y:S02]  /*a970*/  HADD2.F32 R12, -RZ, R19.reuse.H0_H0 ;  /* 0x20000013ff0c7230 */ /* 0x100fe40000004100 */
[----:B------:R-:W-:-:S02]  /*a980*/  HADD2.F32 R13, -RZ, R19.H1_H1 ;  /* 0x30000013ff0d7230 */ /* 0x000fc40000004100 */
[----:B--2---:R-:W-:Y:S02]  /*a990*/  HADD2.F32 R17, -RZ, R3.H1_H1 ;  /* 0x30000003ff117230 */ /* 0x004fe40000004100 */
[----:B---3--:R-:W-:Y:S02]  /*a9a0*/  HADD2.F32 R8, -RZ, R2.H1_H1 ;  /* 0x30000002ff087230 */ /* 0x008fe40000004100 */
[----:B----4-:R-:W-:Y:S02]  /*a9b0*/  HADD2.F32 R10, -RZ, R5.H1_H1 ;  /* 0x30000005ff0a7230 */ /* 0x010fe40000004100 */
        /* <DEDUP_REMOVED lines=29> */
.L_x_6236:
[----:B------:R-:W-:Y:S05]  /*ab90*/  BSYNC B0 ;  /* 0x0000000000007941 */ /* 0x000fea0003800000 */
.L_x_6235:
[----:B-----5:R2:W-:Y:S01]  /*aba0*/  STS.128 [R172+0x3800], R16 ;  /* 0x00380010ac007388 */ /* 0x0205e20000000c00 */
[----:B------:R-:W-:Y:S05]  /*abb0*/  BRA `(.L_x_6230) ;  /* 0x0000003400c07947 */ /* 0x000fea0003800000 */
.L_x_6205:
        /* <DEDUP_REMOVED lines=34> */
[----:B------:R-:W-:Y:S02]  /*ade0*/  HADD2.F32 R35, -RZ, R20.H0_H0 ;  /* 0x20000014ff237230 */ /* 0x000fe40000004100 */
[--C-:B----4-:R-:W-:Y:S02]  /*adf0*/  HADD2.F32 R2, -RZ, R5.reuse.H0_H0 ;  /* 0x20000005ff027230 */ /* 0x110fe40000004100 */
        /* <DEDUP_REMOVED lines=23> */
[----:B--2---:R-:W-:-:S02]  /*af70*/  HADD2.F32 R2, -RZ, R8.H0_H0 ;  /* 0x20000008ff027230 */ /* 0x004fc40000004100 */
        /* <DEDUP_REMOVED lines=33> */
.L_x_6242:
[----:B------:R-:W-:Y:S05]  /*b190*/  BSYNC B0 ;  /* 0x0000000000007941 */ /* 0x000fea0003800000 */
.L_x_6241:
[----:B-----5:R3:W-:Y:S02]  /*b1a0*/  STS.128 [R172], R24 ;  /* 0x00000018ac007388 */ /* 0x0207e40000000c00 */
.L_x_6240:
[----:B------:R-:W-:Y:S05]  /*b1b0*/  BSYNC B1 ;  /* 0x0000000000017941 */ /* 0x000fea0003800000 */
.L_x_6239:
        /* <DEDUP_REMOVED lines=28> */
[----:B--2---:R-:W-:Y:S02]  /*b380*/  HADD2.F32 R35, -RZ, R21.H0_H0 ;  /* 0x20000015ff237230 */ /* 0x004fe40000004100 */
[----:B---3--:R-:W-:Y:S02]  /*b390*/  HADD2.F32 R33, -RZ, R20.H0_H0 ;  /* 0x20000014ff217230 */ /* 0x008fe40000004100 */
        /* <DEDUP_REMOVED lines=58> */
.L_x_6244:
[----:B------:R-:W-:Y:S05]  /*b740*/  BSYNC B0 ;  /* 0x0000000000007941 */ /* 0x000fea0003800000 */
.L_x_6243:
[----:B-----5:R1:W-:Y:S02]  /*b750*/  STS.128 [R172+0x2000], R24 ;  /* 0x00200018ac007388 */ /* 0x0203e40000000c00 */
.L_x_6238:
[----:B------:R-:W-:Y:S05]  /*b760*/  BSYNC B2 ;  /* 0x0000000000027941 */ /* 0x000fea0003800000 */
.L_x_6237:
        /* <DEDUP_REMOVED lines=98> */
.L_x_6250:
[----:B------:R-:W-:Y:S05]  /*bd90*/  BSYNC B0 ;  /* 0x0000000000007941 */ /* 0x000fea0003800000 */
.L_x_6249:
[----:B-----5:R3:W-:Y:S02]  /*bda0*/  STS.128 [R172+0x800], R24 ;  /* 0x00080018ac007388 */ /* 0x0207e40000000c00 */
.L_x_6248:
[----:B------:R-:W-:Y:S05]  /*bdb0*/  BSYNC B1 ;  /* 0x0000000000017941 */ /* 0x000fea0003800000 */
.L_x_6247:
        /* <DEDUP_REMOVED lines=19> */
[----:B-1-3--:R-:W-:Y:S01]  /*bef0*/  IMAD.WIDE R24, R5, 0x2, R30 ;  /* 0x0000000205187825 */ /* 0x00afe200078e021e */
        /* <DEDUP_REMOVED lines=71> */
.L_x_6252:
[----:B------:R-:W-:Y:S05]  /*c370*/  BSYNC B0 ;  /* 0x0000000000007941 */ /* 0x000fea0003800000 */
.L_x_6251:
[----:B-----5:R1:W-:Y:S02]  /*c380*/  STS.128 [R172+0x2800], R20 ;  /* 0x00280014ac007388 */ /* 0x0203e40000000c00 */
.L_x_6246:
[----:B------:R-:W-:Y:S05]  /*c390*/  BSYNC B2 ;  /* 0x0000000000027941 */ /* 0x000fea0003800000 */
.L_x_6245:
        /* <DEDUP_REMOVED lines=99> */
.L_x_6258:
[----:B------:R-:W-:Y:S05]  /*c9d0*/  BSYNC B0 ;  /* 0x0000000000007941 */ /* 0x000fea0003800000 */
.L_x_6257:
[----:B-----5:R3:W-:Y:S02]  /*c9e0*/  STS.128 [R172+0x1000], R24 ;  /* 0x00100018ac007388 */ /* 0x0207e40000000c00 */
.L_x_6256:
[----:B------:R-:W-:Y:S05]  /*c9f0*/  BSYNC B1 ;  /* 0x0000000000017941 */ /* 0x000fea0003800000 */
.L_x_6255:
        /* <DEDUP_REMOVED lines=34> */
[----:B-1----:R-:W-:Y:S02]  /*cc20*/  HADD2.F32 R28, -RZ, R4.H1_H1 ;  /* 0x30000004ff1c7230 */ /* 0x002fe40000004100 */
        /* <DEDUP_REMOVED lines=56> */
.L_x_6260:
[----:B------:R-:W-:Y:S05]  /*cfb0*/  BSYNC B0 ;  /* 0x0000000000007941 */ /* 0x000fea0003800000 */
.L_x_6259:
[----:B-----5:R3:W-:Y:S02]  /*cfc0*/  STS.128 [R172+0x3000], R24 ;  /* 0x00300018ac007388 */ /* 0x0207e40000000c00 */
.L_x_6254:
[----:B------:R-:W-:Y:S05]  /*cfd0*/  BSYNC B2 ;  /* 0x0000000000027941 */ /* 0x000fea0003800000 */
.L_x_6253:
[----:B-1----:R-:W-:-:S05]  /*cfe0*/  VIADD R28, R130, 0x30 ;  /* 0x00000030821c7836 */ /* 0x002fca0000000000 */
        /* <DEDUP_REMOVED lines=23> */
[----:B---3--:R-:W-:-:S03]  /*d160*/  IMAD.WIDE R24, R7, 0x2, R18 ;  /* 0x0000000207187825 */ /* 0x008fc600078e0212 */
        /* <DEDUP_REMOVED lines=13> */
[--C-:B---3--:R-:W-:Y:S02]  /*d240*/  HADD2.F32 R29, -RZ, R24.reuse.H0_H0 ;  /* 0x20000018ff1d7230 */ /* 0x108fe40000004100 */
[----:B------:R-:W-:Y:S02]  /*d250*/  HADD2.F32 R24, -RZ, R24.H1_H1 ;  /* 0x30000018ff187230 */ /* 0x000fe40000004100 */
[----:B------:R-:W-:Y:S02]  /*d260*/  HADD2.F32 R31, -RZ, R25.H0_H0 ;  /* 0x20000019ff1f7230 */ /* 0x000fe40000004100 */
[--C-:B--2---:R-:W-:Y:S02]  /*d270*/  HADD2.F32 R2, -RZ, R4.reuse.H0_H0 ;  /* 0x20000004ff027230 */ /* 0x104fe40000004100 */
        /* <DEDUP_REMOVED lines=17> */
[----:B------:R-:W-:Y:S02]  /*d390*/  HADD2.F32 R4, -RZ, R26.H0_H0 ;  /* 0x2000001aff047230 */ /* 0x000fe40000004100 */
[----:B------:R-:W-:Y:S01]  /*d3a0*/  @!P1 FADD.FTZ R5, -R5, -RZ ;  /* 0x800000ff05059221 */ /* 0x000fe20000010100 */
[----:B------:R-:W-:-:S02]  /*d3b0*/  HADD2.F32 R25, -RZ, R25.H1_H1 ;  /* 0x30000019ff197230 */ /* 0x000fc40000004100 */
[----:B------:R-:W-:Y:S01]  /*d3c0*/  @!P1 FADD.FTZ R16, -R16, -RZ ;  /* 0x800000ff10109221 */ /* 0x000fe20000010100 */
[----:B------:R-:W-:Y:S01]  /*d3d0*/  FMUL.FTZ R6, R15, R6 ;  /* 0x000000060f067220 */ /* 0x000fe20000410000 */
[----:B------:R-:W-:Y:S01]  /*d3e0*/  FMUL.FTZ R7, R2, R7 ;  /* 0x0000000702077220 */ /* 0x000fe20000410000 */
[----:B------:R-:W-:Y:S01]  /*d3f0*/  FMUL.FTZ R5, R4, R5 ;  /* 0x0000000504057220 */ /* 0x000fe20000410000 */
[--C-:B-----5:R-:W-:Y:S02]  /*d400*/  HADD2.F32 R2, -RZ, R20.reuse.H0_H0 ;  /* 0x20000014ff027230 */ /* 0x120fe40000004100 */
[----:B------:R-:W-:Y:S01]  /*d410*/  FMUL.FTZ R25, R25, R16 ;  /* 0x0000001019197220 */ /* 0x000fe20000410000 */
[----:B------:R-:W-:Y:S02]  /*d420*/  HADD2.F32 R15, -RZ, R20.H1_H1 ;  /* 0x30000014ff0f7230 */ /* 0x000fe40000004100 */
[----:B------:R-:W-:Y:S01]  /*d430*/  @!P1 FADD.FTZ R17, -R17, -RZ ;  /* 0x800000ff11119221 */ /* 0x000fe20000010100 */
[----:B------:R-:W-:-:S02]  /*d440*/  HADD2.F32 R26, -RZ, R26.H1_H1 ;  /* 0x3000001aff1a7230 */ /* 0x000fc40000004100 */
[--C-:B----4-:R-:W-:Y:S02]  /*d450*/  HADD2.F32 R4, -RZ, R8.reuse.H0_H0 ;  /* 0x20000008ff047230 */ /* 0x110fe40000004100 */
        /* <DEDUP_REMOVED lines=26> */
.L_x_6264:
[----:B------:R-:W-:Y:S05]  /*d600*/  BSYNC B0 ;  /* 0x0000000000007941 */ /* 0x000fea0003800000 */
.L_x_6263:
[----:B-----5:R1:W-:Y:S02]  /*d610*/  STS.128 [R172+0x1800], R20 ;  /* 0x00180014ac007388 */ /* 0x0203e40000000c00 */
.L_x_6262:
[----:B------:R-:W-:Y:S05]  /*d620*/  BSYNC B1 ;  /* 0x0000000000017941 */ /* 0x000fea0003800000 */
.L_x_6261:
[----:B------:R1:W-:Y:S01]  /*d630*/  @P0 STS.128 [R172+0x3800], RZ ;  /* 0x003800ffac000388 */ /* 0x0003e20000000c00 */
[----:B------:R-:W-:Y:S05]  /*d640*/  @P0 BRA `(.L_x_6230) ;  /* 0x0000000c001c0947 */ /* 0x000fea0003800000 */
[----:B-1----:R1:W5:Y:S01]  /*d650*/  LDG.E.128 R20, desc[UR6][R18.64+0x80] ;  /* 0x0000800612147981 */ /* 0x002362000c1e1d00 */
[----:B------:R-:W-:Y:S01]  /*d660*/  ISETP.GE.AND P0, PT, R12, UR12, PT ;  /* 0x0000000c0c007c0c */ /* 0x000fe2000bf06270 */
[----:B------:R-:W-:Y:S01]  /*d670*/  BSSY B0, `(.L_x_6265) ;  /* 0x000005c000007945 */ /* 0x000fe20003800000 */
[----:B------:R-:W-:-:S05]  /*d680*/  IADD3 R8, P1, R18, 0x80, RZ ;  /* 0x0000008012087810 */ /* 0x000fca0007f3e0ff */
[----:B------:R-:W-:-:S06]  /*d690*/  IMAD.X R9, RZ, RZ, R19, P1 ;  /* 0x000000ffff097224 */ /* 0x000fcc00008e0613 */
        /* <DEDUP_REMOVED lines=15> */
[----:B-1----:R-:W2:Y:S01]  /*d790*/  LDG.E.128 R16, desc[UR6][R16.64] ;  /* 0x0000000610107981 */ /* 0x002ea2000c1e1d00 */
[----:B------:R-:W-:-:S04]  /*d7a0*/  IADD3 R5, P1, R2, R3, RZ ;  /* 0x0000000302057210 */ /* 0x000fc80007f3e0ff */
[----:B------:R-:W-:Y:S02]  /*d7b0*/  LEA.HI.X.SX32 R2, R2, R13, 0x1, P1 ;  /* 0x0000000d02027211 */ /* 0x000fe400008f0eff */
[----:B------:R-:W-:-:S04]  /*d7c0*/  LEA R6, P1, R5, UR8, 0x1 ;  /* 0x0000000805067c11 */ /* 0x000fc8000f8208ff */
[----:B------:R-:W-:Y:S01]  /*d7d0*/  LEA.HI.X R7, R5, UR9, R2, 0x1, P1 ;  /* 0x0000000905077c11 */ /* 0x000fe200088f0c02 */
[----:B------:R-:W-:Y:S01]  /*d7e0*/  ULDC.64 UR8, c[0x0][0x358] ;  /* 0x0000d60000087ab9 */ /* 0x000fe20000000a00 */
[----:B------:R-:W-:Y:S02]  /*d7f0*/  MOV R2, RZ ;  /* 0x000000ff00027202 */ /* 0x000fe40000000f00 */
[----:B------:R-:W-:Y:S02]  /*d800*/  @P0 IADD3 R2, -R122, RZ, RZ ;  /* 0x000000ff7a020210 */ /* 0x000fe40007ffe1ff */
[----:B------:R-:W4:Y:S02]  /*d810*/  LDG.E.128 R4, desc[UR6][R6.64] ;  /* 0x0000000606047981 */ /* 0x000f24000c1e1d00 */
[----:B------:R-:W-:-:S04]  /*d820*/  IADD3 R3, P1, R2, R3, RZ ;  /* 0x0000000302037210 */ /* 0x000fc80007f3e0ff */
[----:B------:R-:W-:Y:S02]  /*d830*/  LEA.HI.X.SX32 R2, R2, R13, 0x1, P1 ;  /* 0x0000000d02027211 */ /* 0x000fe400008f0eff */
[----:B------:R-:W-:-:S04]  /*d840*/  LEA R8, P1, R3, UR8, 0x1 ;  /* 0x0000000803087c11 */ /* 0x000fc8000f8208ff */
[----:B------:R-:W-:-:S06]  /*d850*/  LEA.HI.X R9, R3, UR9, R2, 0x1, P1 ;  /* 0x0000000903097c11 */ /* 0x000fcc00088f0c02 */
[----:B------:R-:W4:Y:S01]  /*d860*/  LDG.E.128 R8, desc[UR6][R8.64] ;  /* 0x0000000608087981 */ /* 0x000f22000c1e1d00 */
[--C-:B--2---:R-:W-:Y:S02]  /*d870*/  HADD2.F32 R15, -RZ, R17.reuse.H0_H0 ;  /* 0x20000011ff0f7230 */ /* 0x104fe40000004100 */
[--C-:B---3--:R-:W-:Y:S02]  /*d880*/  HADD2.F32 R26, -RZ, R16.reuse.H0_H0 ;  /* 0x20000010ff1a7230 */ /* 0x108fe40000004100 */
[----:B------:R-:W-:Y:S02]  /*d890*/  HADD2.F32 R24, -RZ, R17.H1_H1 ;  /* 0x30000011ff187230 */ /* 0x000fe40000004100 */
[----:B------:R-:W-:Y:S02]  /*d8a0*/  HADD2.F32 R17, -RZ, R16.H1_H1 ;  /* 0x30000010ff117230 */ /* 0x000fe40000004100 */
[----:B----4-:R-:W-:Y:S02]  /*d8b0*/  HADD2.F32 R2, -RZ, R5.H0_H0 ;  /* 0x20000005ff027230 */ /* 0x010fe40000004100 */
[----:B------:R-:W-:-:S02]  /*d8c0*/  HADD2.F32 R3, -RZ, R4.H0_H0 ;  /* 0x20000004ff037230 */ /* 0x000fc40000004100 */
[----:B------:R-:W-:Y:S02]  /*d8d0*/  HADD2.F32 R5, -RZ, R5.H1_H1 ;  /* 0x30000005ff057230 */ /* 0x000fe40000004100 */
        /* <DEDUP_REMOVED lines=8> */
[----:B------:R-:W-:Y:S01]  /*d960*/  FMUL.FTZ R15, R15, R2 ;  /* 0x000000020f0f7220 */ /* 0x000fe20000410000 */
        /* <DEDUP_REMOVED lines=8> */
[----:B------:R-:W-:Y:S01]  /*d9f0*/  @!P0 FADD.FTZ R4, -R4, -RZ ;  /* 0x800000ff04048221 */ /* 0x000fe20000010100 */
[----:B------:R-:W-:Y:S01]  /*da00*/  FMUL.FTZ R6, R3, R6 ;  /* 0x0000000603067220 */ /* 0x000fe20000410000 */
[----:B------:R-:W-:Y:S01]  /*da10*/  FMUL.FTZ R7, R2, R7 ;  /* 0x0000000702077220 */ /* 0x000fe20000410000 */
[----:B------:R-:W-:Y:S01]  /*da20*/  FMUL.FTZ R17, R17, R12 ;  /* 0x0000000c11117220 */ /* 0x000fe20000410000 */
[----:B------:R-:W-:Y:S01]  /*da30*/  FMUL.FTZ R4, R5, R4 ;  /* 0x0000000405047220 */ /* 0x000fe20000410000 */
[----:B-----5:R-:W-:Y:S02]  /*da40*/  HADD2.F32 R2, -RZ, R21.H0_H0 ;  /* 0x20000015ff027230 */ /* 0x020fe40000004100 */
[----:B------:R-:W-:Y:S02]  /*da50*/  HADD2.F32 R3, -RZ, R9.H0_H0 ;  /* 0x20000009ff037230 */ /* 0x000fe40000004100 */
[----:B------:R-:W-:-:S02]  /*da60*/  HADD2.F32 R5, -RZ, R20.H0_H0 ;  /* 0x20000014ff057230 */ /* 0x000fc40000004100 */
[----:B------:R-:W-:Y:S02]  /*da70*/  HADD2.F32 R12, -RZ, R8.H0_H0 ;  /* 0x20000008ff0c7230 */ /* 0x000fe40000004100 */
[----:B------:R-:W-:Y:S01]  /*da80*/  @!P0 FADD.FTZ R13, -R13, -RZ ;  /* 0x800000ff0d0d8221 */ /* 0x000fe20000010100 */
[----:B------:R-:W-:Y:S02]  /*da90*/  HADD2.F32 R18, -RZ, R18.H1_H1 ;  /* 0x30000012ff127230 */ /* 0x000fe40000004100 */
[----:B------:R-:W-:Y:S01]  /*daa0*/  FFMA.FTZ R2, R2, R3, R15 ;  /* 0x0000000302027223 */ /* 0x000fe2000001000f */
[--C-:B------:R-:W-:Y:S02]  /*dab0*/  HADD2.F32 R19, -RZ, R11.reuse.H0_H0 ;  /* 0x2000000bff137230 */ /* 0x100fe40000004100 */
[----:B------:R-:W-:Y:S01]  /*dac0*/  FFMA.FTZ R5, R5, R12, R26 ;  /* 0x0000000c05057223 */ /* 0x000fe2000001001a */
[----:B------:R-:W-:Y:S02]  /*dad0*/  HADD2.F32 R16, -RZ, R11.H1_H1 ;  /* 0x3000000bff107230 */ /* 0x000fe40000004100 */
[----:B------:R-:W-:-:S02]  /*dae0*/  HADD2.F32 R11, -RZ, R10.H0_H0 ;  /* 0x2000000aff0b7230 */ /* 0x000fc40000004100 */
[----:B------:R-:W-:Y:S02]  /*daf0*/  HADD2.F32 R15, -RZ, R22.H0_H0 ;  /* 0x20000016ff0f7230 */ /* 0x000fe40000004100 */
[----:B------:R-:W-:Y:S01]  /*db00*/  FMUL.FTZ R13, R18, R13 ;  /* 0x0000000d120d7220 */ /* 0x000fe20000410000 */
[----:B------:R-:W-:Y:S02]  /*db10*/  HADD2.F32 R21, -RZ, R21.H1_H1 ;  /* 0x30000015ff157230 */ /* 0x000fe40000004100 */
[----:B------:R-:W-:Y:S02]  /*db20*/  HADD2.F32 R9, -RZ, R9.H1_H1 ;  /* 0x30000009ff097230 */ /* 0x000fe40000004100 */
        /* <DEDUP_REMOVED lines=16> */
.L_x_6266:
[----:B------:R-:W-:Y:S05]  /*dc30*/  BSYNC B0 ;  /* 0x0000000000007941 */ /* 0x000fea0003800000 */
.L_x_6265:
[----:B-----5:R1:W-:Y:S01]  /*dc40*/  STS.128 [R172+0x3800], R20 ;  /* 0x00380014ac007388 */ /* 0x0203e20000000c00 */
[----:B------:R-:W-:Y:S05]  /*dc50*/  BRA `(.L_x_6230) ;  /* 0x0000000400987947 */ /* 0x000fea0003800000 */
.L_x_6204:
        /* <DEDUP_REMOVED lines=29> */
.L_x_6268:
[----:B------:R-:W-:Y:S05]  /*de30*/  BSYNC B0 ;  /* 0x0000000000007941 */ /* 0x000fea0003800000 */
.L_x_6267:
        /* <DEDUP_REMOVED lines=23> */
.L_x_6270:
[----:B------:R-:W-:Y:S05]  /*dfb0*/  BSYNC B0 ;  /* 0x0000000000007941 */ /* 0x000fea0003800000 */
.L_x_6269:
        /* <DEDUP_REMOVED lines=23> */
.L_x_6272:
[----:B------:R-:W-:Y:S05]  /*e130*/  BSYNC B0 ;  /* 0x0000000000007941 */ /* 0x000fea0003800000 */
.L_x_6271:
        /* <DEDUP_REMOVED lines=24> */
.L_x_6230:
[----:B------:R-:W-:Y:S05]  /*e2c0*/  BSYNC B3 ;  /* 0x0000000000037941 */ /* 0x000fea0003800000 */
.L_x_6203:
[----:B------:R-:W-:Y:S01]  /*e2d0*/  VIADD R174, R102, 0xffffffff ;  /* 0xffffffff66ae7836 */ /* 0x000fe20000000000 */
[----:B-1234-:R-:W-:Y:S01]  /*e2e0*/  LEA.HI R5, R60, R60, RZ, 0x1 ;  /* 0x0000003c3c057211 */ /* 0x01efe200078f08ff */
[----:B------:R-:W-:Y:S01]  /*e2f0*/  ULDC.64 UR12, c[0x0][0x218] ;  /* 0x00008600000c7ab9 */ /* 0x000fe20000000a00 */
[----:B------:R-:W-:Y:S01]  /*e300*/  IMAD.SHL.U32 R2, R124, 0x40, RZ ;  /* 0x000000407c027824 */ /* 0x000fe200078e00ff */
[----:B------:R-:W-:Y:S01]  /*e310*/  LEA R176, P2, R128, UR12, 0x1 ;  /* 0x0000000c80b07c11 */ /* 0x000fe2000f8408ff */
[----:B------:R-:W-:Y:S01]  /*e320*/  IMAD.SHL.U32 R3, R174, 0x40, RZ ;  /* 0x00000040ae037824 */ /* 0x000fe200078e00ff */
[----:B------:R-:W-:Y:S01]  /*e330*/  LOP3.LUT R5, R5, 0xfffffffe, RZ, 0xc0, !PT ;  /* 0xfffffffe05057812 */ /* 0x000fe200078ec0ff */
[----:B------:R-:W-:Y:S01]  /*e340*/  IMAD.SHL.U32 R11, R59, 0x40, RZ ;  /* 0x000000403b0b7824 */ /* 0x000fe200078e00ff */
[----:B------:R-:W-:Y:S01]  /*e350*/  BSSY B0, `(.L_x_6273) ;  /* 0x000001e000007945 */ /* 0x000fe20003800000 */
[----:B------:R-:W-:Y:S01]  /*e360*/  IMAD.IADD R9, R58, 0x1, -R3 ;  /* 0x000000013a097824 */ /* 0x000fe200078e0a03 */
[----:B------:R-:W-:Y:S01]  /*e370*/  LOP3.LUT R173, R123, 0xff, RZ, 0xc0, !PT ;  /* 0x000000ff7bad7812 */ /* 0x000fe200078ec0ff */
[----:B------:R-:W-:Y:S01]  /*e380*/  IMAD.IADD R60, R60, 0x1, -R5 ;  /* 0x000000013c3c7824 */ /* 0x000fe200078e0a05 */
[----:B------:R-:W-:-:S02]  /*e390*/  LOP3.LUT R2, R2, 0x1c0, RZ, 0xc0, !PT ;  /* 0x000001c002027812 */ /* 0x000fc400078ec0ff */
[CC--:B------:R-:W-:Y:S02]  /*e3a0*/  ISETP.GE.AND P4, PT, R130.reuse, R9.reuse, PT ;  /* 0x000000098200720c */ /* 0x0c0fe40003f86270 */
[CC--:B------:R-:W-:Y:S01]  /*e3b0*/  ISETP.GE.AND P0, PT, R130.reuse, R9.reuse, PT ;  /* 0x000000098200720c */ /* 0x0c0fe20003f06270 */
[----:B------:R-:W-:Y:S01]  /*e3c0*/  IMAD.SHL.U32 R130, R130, 0x8, RZ ;  /* 0x0000000882827824 */ /* 0x000fe200078e00ff */
[-C--:B------:R-:W-:Y:S02]  /*e3d0*/  ISETP.GE.AND P1, PT, R0, R9.reuse, PT ;  /* 0x000000090000720c */ /* 0x080fe40003f26270 */
[-C--:B------:R-:W-:Y:S02]  /*e3e0*/  ISETP.GE.AND P5, PT, R14, R9.reuse, PT ;  /* 0x000000090e00720c */ /* 0x080fe40003fa6270 */
[----:B------:R-:W-:Y:S02]  /*e3f0*/  ISETP.GE.AND P6, PT, R28, R9, PT ;  /* 0x000000091c00720c */ /* 0x000fe40003fc6270 */
[----:B------:R-:W-:-:S02]  /*e400*/  LOP3.LUT R11, R11, 0x1c0, RZ, 0xc0, !PT ;  /* 0x000001c00b0b7812 */ /* 0x000fc400078ec0ff */
[----:B------:R-:W-:Y:S01]  /*e410*/  LEA.HI.X R175, R128, UR13, R127, 0x1, P2 ;  /* 0x0000000d80af7c11 */ /* 0x000fe200090f0c7f */
[----:B------:R-:W-:Y:S08]  /*e420*/  @P4 BRA `(.L_x_6274) ;  /* 0x0000000000404947 */ /* 0x000ff00003800000 */
        /* <DEDUP_REMOVED lines=16> */
.L_x_6274:
[----:B------:R-:W-:Y:S05]  /*e530*/  BSYNC B0 ;  /* 0x0000000000007941 */ /* 0x000fea0003800000 */
.L_x_6273:
        /* <DEDUP_REMOVED lines=21> */
.L_x_6276:
[----:B------:R-:W-:Y:S05]  /*e690*/  BSYNC B0 ;  /* 0x0000000000007941 */ /* 0x000fea0003800000 */
.L_x_6275:
        /* <DEDUP_REMOVED lines=24> */
.L_x_6278:
[----:B------:R-:W-:Y:S05]  /*e820*/  BSYNC B0 ;  /* 0x0000000000007941 */ /* 0x000fea0003800000 */
.L_x_6277:
[----:B------:R-:W-:Y:S04]  /*e830*/  BSSY B0, `(.L_x_6279) ;  /* 0x000001b000007945 */ /* 0x000fe80003800000 */
[----:B------:R-:W-:Y:S05]  /*e840*/  @P6 BRA `(.L_x_6280) ;  /* 0x0000000000646947 */ /* 0x000fea0003800000 */
[C---:B-1----:R-:W-:Y:S02]  /*e850*/  LOP3.LUT R4, R173.reuse, 0x1, RZ, 0xc0, !PT ;  /* 0x00000001ad047812 */ /* 0x042fe400078ec0ff */
[----:B------:R-:W-:Y:S02]  /*e860*/  LOP3.LUT P1, RZ, R173, 0x2, RZ, 0xc0, !PT ;  /* 0x00000002adff7812 */ /* 0x000fe4000782c0ff */
[----:B------:R-:W-:-:S11]  /*e870*/  ISETP.NE.U32.AND P2, PT, R4, 0x1, PT ;  /* 0x000000010400780c */ /* 0x000fd60003f45070 */
[----:B------:R-:W1:Y:S01]  /*e880*/  @P1 LDC.64 R4, c[0x0][0x248] ;  /* 0x00009200ff041b82 */ /* 0x000e620000000a00 */
[----:B------:R-:W-:Y:S02]  /*e890*/  @P1 IMAD.MOV.U32 R126, RZ, RZ, R128 ;  /* 0x000000ffff7e1224 */ /* 0x000fe400078e0080 */
[----:B------:R-:W-:-:S05]  /*e8a0*/  @!P2 IMAD.MOV.U32 R177, RZ, RZ, R175 ;  /* 0x000000ffffb1a224 */ /* 0x000fca00078e00af */
[----:B--23--:R-:W2:Y:S01]  /*e8b0*/  @!P2 LDC.64 R6, c[0x0][0x248] ;  /* 0x00009200ff06ab82 */ /* 0x00cea20000000a00 */
[----:B-1----:R-:W-:-:S04]  /*e8c0*/  @P1 IMAD.WIDE.U32 R12, R4, 0x30, R126 ;  /* 0x00000030040c1825 */ /* 0x002fc800078e007e */
[----:B------:R-:W-:Y:S01]  /*e8d0*/  @P1 IMAD R5, R5, 0x30, RZ ;  /* 0x0000003005051824 */ /* 0x000fe200078e02ff */
[----:B------:R-:W-:Y:S01]  /*e8e0*/  @P1 LEA R4, P4, R12, UR12, 0x1 ;  /* 0x0000000c0c041c11 */ /* 0x000fe2000f8808ff */
[----:B--2---:R-:W-:-:S03]  /*e8f0*/  @!P2 IMAD.WIDE.U32 R16, R6, 0x60, R176 ;  /* 0x000000600610a825 */ /* 0x004fc600078e00b0 */
[----:B------:R-:W-:Y:S01]  /*e900*/  @P1 IADD3 R5, R13, R5, RZ ;  /* 0x000000050d051210 */ /* 0x000fe20007ffe0ff */
[----:B------:R-:W-:-:S03]  /*e910*/  @!P2 IMAD R7, R7, 0x60, RZ ;  /* 0x000000600707a824 */ /* 0x000fc600078e02ff */
[----:B------:R-:W-:Y:S02]  /*e920*/  @P1 LEA.HI.X R5, R12, UR13, R5, 0x1, P4 ;  /* 0x0000000d0c051c11 */ /* 0x000fe4000a0f0c05 */
        /* <DEDUP_REMOVED lines=11> */
.L_x_6280:
[----:B------:R-:W-:Y:S05]  /*e9e0*/  BSYNC B0 ;  /* 0x0000000000007941 */ /* 0x000fea0003800000 */
.L_x_6279:
        /* <DEDUP_REMOVED lines=42> */
.L_x_6282:
[----:B------:R-:W-:Y:S05]  /*ec90*/  BSYNC B0 ;  /* 0x0000000000007941 */ /* 0x000fea0003800000 */
.L_x_6281:
        /* <DEDUP_REMOVED lines=21> */
.L_x_6284:
[----:B------:R-:W-:Y:S05]  /*edf0*/  BSYNC B0 ;  /* 0x0000000000007941 */ /* 0x000fea0003800000 */
.L_x_6283:
        /* <DEDUP_REMOVED lines=24> */
.L_x_6286:
[----:B------:R-:W-:Y:S05]  /*ef80*/  BSYNC B0 ;  /* 0x0000000000007941 */ /* 0x000fea0003800000 */
.L_x_6285:
[----:B------:R1:W-:Y:S01]  /*ef90*/  @P5 STS.128 [R172+0x9800], RZ ;  /* 0x009800ffac005388 */ /* 0x0003e20000000c00 */
[----:B------:R-:W-:Y:S03]  /*efa0*/  BSSY B0, `(.L_x_6287) ;  /* 0x0000018000007945 */ /* 0x000fe60003800000 */
[----:B------:R1:W-:Y:S01]  /*efb0*/  @P5 STS.128 [R172+0xb800], RZ ;  /* 0x00b800ffac005388 */ /* 0x0003e20000000c00 */
[----:B------:R-:W-:Y:S05]  /*efc0*/  @P5 BRA `(.L_x_6288) ;  /* 0x0000000000545947 */ /* 0x000fea0003800000 */
[C---:B------:R-:W-:Y:S02]  /*efd0*/  LOP3.LUT R0, R173.reuse, 0x1, RZ, 0xc0, !PT ;  /* 0x00000001ad007812 */ /* 0x040fe400078ec0ff */
[----:B------:R-:W-:Y:S02]  /*efe0*/  LOP3.LUT P0, RZ, R173, 0x2, RZ, 0xc0, !PT ;  /* 0x00000002adff7812 */ /* 0x000fe4000780c0ff */
[----:B------:R-:W-:-:S11]  /*eff0*/  ISETP.NE.U32.AND P1, PT, R0, 0x1, PT ;  /* 0x000000010000780c */ /* 0x000fd60003f25070 */
[----:B--2-4-:R-:W2:Y:S08]  /*f000*/  @P0 LDC.64 R4, c[0x0][0x250] ;  /* 0x00009400ff040b82 */ /* 0x014eb00000000a00 */
[----:B---3--:R-:W3:Y:S01]  /*f010*/  @!P1 LDC.64 R6, c[0x0][0x250] ;  /* 0x00009400ff069b82 */ /* 0x008ee20000000a00 */
[----:B--2---:R-:W-:-:S04]  /*f020*/  @P0 IMAD.WIDE.U32 R8, R4, 0x60, R184 ;  /* 0x0000006004080825 */ /* 0x004fc800078e00b8 */
        /* <DEDUP_REMOVED lines=15> */
.L_x_6288:
[----:B------:R-:W-:Y:S05]  /*f120*/  BSYNC B0 ;  /* 0x0000000000007941 */ /* 0x000fea0003800000 */
.L_x_6287:
[----:B------:R-:W-:Y:S01]  /*f130*/  LDSM.16.M88.4 R24, [R162] ;  /* 0x00000000a218783b */ /* 0x000fe20000000200 */
[----:B------:R-:W-:Y:S01]  /*f140*/  R2P PR, R59, 0x6 ;  /* 0x000000063b007804 */ /* 0x000fe20000000000 */
[C---:B------:R-:W-:Y:S01]  /*f150*/  VIADD R0, R161.reuse, 0x4000 ;  /* 0x00004000a1007836 */ /* 0x040fe20000000000 */
[----:B------:R-:W-:Y:S01]  /*f160*/  SHF.R.S32.HI R177, RZ, 0x1f, R56 ;  /* 0x0000001fffb17819 */ /* 0x000fe20000011438 */
[----:B------:R-:W3:Y:S01]  /*f170*/  LDSM.16.M88.4 R88, [R161+0x4000] ;  /* 0x00400000a158783b */ /* 0x000ee20000000200 */
[----:B------:R-:W-:Y:S01]  /*f180*/  VIADD R159, R161, 0x4020 ;  /* 0x00004020a19f7836 */ /* 0x000fe20000000000 */
[----:B------:R-:W-:Y:S01]  /*f190*/  ULDC UR5, c[0x0][0x398] ;  /* 0x0000e60000057ab9 */ /* 0x000fe20000000800 */
[--C-:B------:R-:W-:Y:S01]  /*f1a0*/  IMAD R160, R45, 0x2, R162.reuse ;  /* 0x000000022da07824 */ /* 0x100fe200078e02a2 */
[----:B------:R-:W5:Y:S01]  /*f1b0*/  LDSM.16.M88.4 R48, [R161+0x4800] ;  /* 0x00480000a130783b */ /* 0x000f620000000200 */
[----:B------:R-:W-:Y:S01]  /*f1c0*/  IMAD R158, R43, 0x2, R162 ;  /* 0x000000022b9e7824 */ /* 0x000fe200078e02a2 */
[----:B------:R-:W-:Y:S01]  /*f1d0*/  LEA.HI R177, R177, R56, RZ, 0x2 ;  /* 0x00000038b1b17211 */ /* 0x000fe200078f10ff */
[----:B------:R-:W-:Y:S01]  /*f1e0*/  IMAD R157, R43, 0x2, R160 ;  /* 0x000000022b9d7824 */ /* 0x000fe200078e02a0 */
[----:B------:R-:W1:Y:S01]  /*f1f0*/  LDSM.16.M88.4 R32, [R161+0x5000] ;  /* 0x00500000a120783b */ /* 0x000e620000000200 */
[----:B------:R-:W-:Y:S01]  /*f200*/  IMAD R54, R54, 0x10, R57 ;  /* 0x0000001036367824 */ /* 0x000fe200078e0239 */
[----:B------:R-:W-:Y:S01]  /*f210*/  SHF.R.S32.HI R177, RZ, 0x2, R177 ;  /* 0x00000002ffb17819 */ /* 0x000fe200000114b1 */
[----:B------:R-:W-:Y:S01]  /*f220*/  @P1 VIADD R159, R0, 0xffffffe0 ;  /* 0xffffffe0009f1836 */ /* 0x000fe20000000000 */
[----:B--2---:R-:W2:Y:S01]  /*f230*/  LDSM.16.M88.4 R8, [R161+0x5800] ;  /* 0x00580000a108783b */ /* 0x004ea20000000200 */
[----:B------:R-:W-:-:S02]  /*f240*/  IMAD.MOV.U32 R0, RZ, RZ, 0x40 ;  /* 0x00000040ff007424 */ /* 0x000fc400078e00ff */
[----:B------:R-:W-:Y:S01]  /*f250*/  IMAD.SHL.U32 R52, R52, 0x2, RZ ;  /* 0x0000000234347824 */ /* 0x000fe200078e00ff */
[----:B------:R-:W-:Y:S01]  /*f260*/  LDSM.16.M88.4 R76, [R160] ;  /* 0x00000000a04c783b */ /* 0x000fe20000000200 */
[C---:B------:R-:W-:Y:S01]  /*f270*/  VIADD R151, R159.reuse, 0x800 ;  /* 0x000008009f977836 */ /* 0x040fe20000000000 */
[----:B------:R-:W-:Y:S01]  /*f280*/  SEL R0, R0, 0xffffffc0, !P2 ;  /* 0xffffffc000007807 */ /* 0x000fe20005000000 */
[C---:B------:R-:W-:Y:S01]  /*f290*/  VIADD R150, R159.reuse, 0x1000 ;  /* 0x000010009f967836 */ /* 0x040fe20000000000 */
[----:B------:R-:W2:Y:S01]  /*f2a0*/  LDSM.16.M88.4 R80, [R159] ;  /* 0x000000009f50783b */ /* 0x000ea20000000200 */
[----:B------:R-:W-:Y:S01]  /*f2b0*/  LOP3.LUT R42, R52, 0x6, RZ, 0xc0, !PT ;  /* 0x00000006342a7812 */ /* 0x000fe200078ec0ff */
[----:B------:R-:W-:Y:S02]  /*f2c0*/  VIADD R149, R159, 0x1800 ;  /* 0x000018009f957836 */ /* 0x000fe40000000000 */
[----:B------:R-:W2:Y:S01]  /*f2d0*/  LDSM.16.M88.4 R72, [R159+0x800] ;  /* 0x000800009f48783b */ /* 0x000ea20000000200 */
[----:B------:R-:W-:-:S02]  /*f2e0*/  IMAD.IADD R155, R161, 0x1, R0 ;  /* 0x00000001a19b7824 */ /* 0x000fc400078e0200 */
[----:B------:R-:W-:Y:S01]  /*f2f0*/  IMAD.IADD R148, R0, 0x1, R159 ;  /* 0x0000000100947824 */ /* 0x000fe200078e029f */
[----:B------:R-:W2:Y:S01]  /*f300*/  LDSM.16.M88.4 R68, [R159+0x1000] ;  /* 0x001000009f44783b */ /* 0x000ea20000000200 */
[----:B------:R-:W-:Y:S01]  /*f310*/  IMAD.IADD R42, R3, 0x1, R42 ;  /* 0x00000001032a7824 */ /* 0x000fe200078e022a */
[----:B------:R-:W-:Y:S01]  /*f320*/  LOP3.LUT R0, R40, R41, RZ, 0xfc, !PT ;  /* 0x0000002928007212 */ /* 0x000fe200078efcff */
[C---:B------:R-:W-:Y:S01]  /*f330*/  VIADD R147, R159.reuse, 0x2000 ;  /* 0x000020009f937836 */ /* 0x040fe20000000000 */
[----:B------:R-:W2:Y:S01]  /*f340*/  LDSM.16.M88.4 R64, [R159+0x1800] ;  /* 0x001800009f40783b */ /* 0x000ea20000000200 */
[----:B------:R-:W-:Y:S02]  /*f350*/  VIADD R40, R42, 0x8 ;  /* 0x000000082a287836 */ /* 0x000fe40000000000 */
[C---:B------:R-:W-:Y:S01]  /*f360*/  VIADD R146, R159.reuse, 0x2800 ;  /* 0x000028009f927836 */ /* 0x040fe20000000000 */
[----:B------:R-:W-:Y:S01]  /*f370*/  LDSM.16.M88.4 R20, [R158] ;  /* 0x000000009e14783b */ /* 0x000fe20000000200 */
[----:B------:R-:W-:-:S02]  /*f380*/  VIADD R145, R159, 0x3000 ;  /* 0x000030009f917836 */ /* 0x000fc40000000000 */
[----:B------:R-:W-:Y:S01]  /*f390*/  VIADD R144, R159, 0x3800 ;  /* 0x000038009f907836 */ /* 0x000fe20000000000 */
[C---:B---34-:R-:W-:Y:S01]  /*f3a0*/  HMMA.16816.F32 R4, R24.reuse, R88, RZ ;  /* 0x000000581804723c */ /* 0x058fe200000018ff */
[----:B------:R-:W3:Y:S04]  /*f3b0*/  LDSM.16.M88.4 R16, [R155+0x4000] ;  /* 0x004000009b10783b */ /* 0x000ee80000000200 */
[----:B------:R-:W4:Y:S01]  /*f3c0*/  LDSM.16.M88.4 R12, [R155+0x4800] ;  /* 0x004800009b0c783b */ /* 0x000f220000000200 */
[C---:B------:R-:W-:Y:S03]  /*f3d0*/  HMMA.16816.F32 R88, R24.reuse, R90, RZ ;  /* 0x0000005a1858723c */ /* 0x040fe600000018ff */
[----:B------:R-:W-:Y:S03]  /*f3e0*/  LDSM.16.M88.4 R92, [R155+0x5800] ;  /* 0x005800009b5c783b */ /* 0x000fe60000000200 */
[C---:B-----5:R-:W-:Y:S01]  /*f3f0*/  HMMA.16816.F32 R60, R24.reuse, R48, RZ ;  /* 0x00000030183c723c */ /* 0x060fe200000018ff */
[----:B------:R-:W-:Y:S04]  /*f400*/  LDSM.16.M88.4 R84, [R157] ;  /* 0x000000009d54783b */ /* 0x000fe80000000200 */
[----:B------:R-:W0:Y:S01]  /*f410*/  LDGDEPBAR ;  /* 0x00000000000079af */ /* 0x000e220000000000 */
[C---:B------:R-:W-:Y:S06]  /*f420*/  HMMA.16816.F32 R48, R24.reuse, R50, RZ ;  /* 0x000000321830723c */ /* 0x040fec00000018ff */
[C---:B-1----:R-:W-:Y:S06]  /*f430*/  HMMA.16816.F32 R36, R24.reuse, R32, RZ ;  /* 0x000000201824723c */ /* 0x042fec00000018ff */
[C---:B------:R-:W-:Y:S06]  /*f440*/  HMMA.16816.F32 R32, R24.reuse, R34, RZ ;  /* 0x000000221820723c */ /* 0x040fec00000018ff */
[C---:B--2---:R-:W-:Y:S06]  /*f450*/  HMMA.16816.F32 R28, R24.reuse, R8, RZ ;  /* 0x00000008181c723c */ /* 0x044fec00000018ff */
[----:B------:R-:W-:Y:S01]  /*f460*/  HMMA.16816.F32 R24, R24, R10, RZ ;  /* 0x0000000a1818723c */ /* 0x000fe200000018ff */
[----:B------:R-:W1:Y:S05]  /*f470*/  LDSM.16.M88.4 R8, [R155+0x5000] ;  /* 0x005000009b08783b */ /* 0x000e6a0000000200 */
[C---:B------:R-:W-:Y:S06]  /*f480*/  HMMA.16816.F32 R4, R76.reuse, R80, R4 ;  /* 0x000000504c04723c */ /* 0x040fec0000001804 */
[C---:B------:R-:W-:Y:S01]  /*f490*/  HMMA.16816.F32 R88, R76.reuse, R82, R88 ;  /* 0x000000524c58723c */ /* 0x040fe20000001858 */
[----:B------:R-:W2:Y:S05]  /*f4a0*/  LDSM.16.M88.4 R80, [R148] ;  /* 0x000000009450783b */ /* 0x000eaa0000000200 */
[C---:B------:R-:W-:Y:S06]  /*f4b0*/  HMMA.16816.F32 R60, R76.reuse, R72, R60 ;  /* 0x000000484c3c723c */ /* 0x040fec000000183c */
[C---:B------:R-:W-:Y:S01]  /*f4c0*/  HMMA.16816.F32 R48, R76.reuse, R74, R48 ;  /* 0x0000004a4c30723c */ /* 0x040fe20000001830 */
[----:B------:R-:W-:Y:S05]  /*f4d0*/  LDSM.16.M88.4 R72, [R148+0x1000] ;  /* 0x001000009448783b */ /* 0x000fea0000000200 */
[C---:B------:R-:W-:Y:S06]  /*f4e0*/  HMMA.16816.F32 R36, R76.reuse, R68, R36 ;  /* 0x000000444c24723c */ /* 0x040fec0000001824 */
[C---:B------:R-:W-:Y:S06]  /*f4f0*/  HMMA.16816.F32 R28, R76.reuse, R64, R28 ;  /* 0x000000404c1c723c */ /* 0x040fec000000181c */
[C---:B------:R-:W-:Y:S01]  /*f500*/  HMMA.16816.F32 R32, R76.reuse, R70, R32 ;  /* 0x000000464c20723c */ /* 0x040fe20000001820 */
[----:B------:R-:W-:Y:S05]  /*f510*/  LDSM.16.M88.4 R68, [R148+0x1800] ;  /* 0x001800009444783b */ /* 0x000fea0000000200 */
[----:B------:R-:W-:Y:S01]  /*f520*/  HMMA.16816.F32 R64, R76, R66, R24 ;  /* 0x000000424c40723c */ /* 0x000fe20000001818 */
[----:B------:R-:W5:Y:S04]  /*f530*/  LDSM.16.M88.4 R24, [R148+0x800] ;  /* 0x000800009418783b */ /* 0x000f680000000200 */
[----:B------:R-:W-:Y:S01]  /*f540*/  LDSM.16.M88.4 R76, [R162+0x2000] ;  /* 0x00200000a24c783b */ /* 0x000fe20000000200 */
        /* <DEDUP_REMOVED lines=12> */
[C---:B--2---:R-:W-:Y:S06]  /*f610*/  HMMA.16816.F32 R4, R84.reuse, R80, R4 ;  /* 0x000000505404723c */ /* 0x044fec0000001804 */
[C---:B------:R-:W-:Y:S01]  /*f620*/  HMMA.16816.F32 R92, R84.reuse, R82, R88 ;  /* 0x00000052545c723c */ /* 0x040fe20000001858 */
[----:B------:R-:W-:Y:S04]  /*f630*/  LDSM.16.M88.4 R88, [R160+0x2000] ;  /* 0x00200000a058783b */ /* 0x000fe80000000200 */
[----:B------:R-:W2:Y:S01]  /*f640*/  LDSM.16.M88.4 R80, [R159+0x2000] ;  /* 0x002000009f50783b */ /* 0x000ea20000000200 */
[C---:B-----5:R-:W-:Y:S06]  /*f650*/  HMMA.16816.F32 R60, R84.reuse, R24, R60 ;  /* 0x00000018543c723c */ /* 0x060fec000000183c */
[C---:B------:R-:W-:Y:S01]  /*f660*/  HMMA.16816.F32 R48, R84.reuse, R26, R48 ;  /* 0x0000001a5430723c */ /* 0x040fe20000001830 */
[----:B------:R-:W5:Y:S05]  /*f670*/  LDSM.16.M88.4 R24, [R159+0x2800] ;  /* 0x002800009f18783b */ /* 0x000f6a0000000200 */
[C---:B------:R-:W-:Y:S06]  /*f680*/  HMMA.16816.F32 R36, R84.reuse, R72, R36 ;  /* 0x000000485424723c */ /* 0x040fec0000001824 */
[C---:B------:R-:W-:Y:S06]  /*f690*/  HMMA.16816.F32 R28, R84.reuse, R68, R28 ;  /* 0x00000044541c723c */ /* 0x040fec000000181c */
[----:B------:R-:W-:Y:S01]  /*f6a0*/  HMMA.16816.F32 R64, R84, R70, R64 ;  /* 0x000000465440723c */ /* 0x000fe20000001840 */
[----:B------:R-:W5:Y:S05]  /*f6b0*/  LDSM.16.M88.4 R68, [R159+0x3000] ;  /* 0x003000009f44783b */ /* 0x000f6a0000000200 */
[----:B---3--:R-:W-:Y:S06]  /*f6c0*/  HMMA.16816.F32 R4, R76, R16, R4 ;  /* 0x000000104c04723c */ /* 0x008fec0000001804 */
[----:B------:R-:W-:Y:S01]  /*f6d0*/  HMMA.16816.F32 R32, R84, R74, R32 ;  /* 0x0000004a5420723c */ /* 0x000fe20000001820 */
[----:B------:R-:W-:Y:S04]  /*f6e0*/  LDSM.16.M88.4 R72, [R155+0x6000] ;  /* 0x006000009b48783b */ /* 0x000fe80000000200 */
[----:B------:R-:W-:Y:S01]  /*f6f0*/  LDSM.16.M88.4 R84, [R159+0x3800] ;  /* 0x003800009f54783b */ /* 0x000fe20000000200 */
[C---:B-1----:R-:W-:Y:S06]  /*f700*/  HMMA.16816.F32 R60, R76.reuse, R8, R60 ;  /* 0x000000084c3c723c */ /* 0x042fec000000183c */
[C---:B------:R-:W-:Y:S01]  /*f710*/  HMMA.16816.F32 R48, R76.reuse, R10, R48 ;  /* 0x0000000a4c30723c */ /* 0x040fe20000001830 */
[----:B------:R-:W-:Y:S05]  /*f720*/  LDSM.16.M88.4 R8, [R155+0x6800] ;  /* 0x006800009b08783b */ /* 0x000fea0000000200 */
[C---:B----4-:R-:W-:Y:S06]  /*f730*/  HMMA.16816.F32 R36, R76.reuse, R20, R36 ;  /* 0x000000144c24723c */ /* 0x050fec0000001824 */
[C---:B------:R-:W-:Y:S01]  /*f740*/  HMMA.16816.F32 R92, R76.reuse, R18, R92 ;  /* 0x000000124c5c723c */ /* 0x040fe2000000185c */
[----:B------:R-:W1:Y:S05]  /*f750*/  LDSM.16.M88.4 R16, [R158+0x2000] ;  /* 0x002000009e10783b */ /* 0x000e6a0000000200 */
[C---:B------:R-:W-:Y:S06]  /*f760*/  HMMA.16816.F32 R28, R76.reuse, R12, R28 ;  /* 0x0000000c4c1c723c */ /* 0x040fec000000181c */
[----:B------:R-:W-:Y:S06]  /*f770*/  HMMA.16816.F32 R64, R76, R14, R64 ;  /* 0x0000000e4c40723c */ /* 0x000fec0000001840 */
[----:B--2---:R-:W-:Y:S01]  /*f780*/  HMMA.16816.F32 R12, R88, R80, R4 ;  /* 0x00000050580c723c */ /* 0x004fe20000001804 */
[----:B------:R-:W2:Y:S05]  /*f790*/  LDSM.16.M88.4 R4, [R155+0x7000] ;  /* 0x007000009b04783b */ /* 0x000eaa0000000200 */
[----:B------:R-:W-:Y:S01]  /*f7a0*/  HMMA.16816.F32 R32, R76, R22, R32 ;  /* 0x000000164c20723c */ /* 0x000fe20000001820 */
[----:B------:R-:W-:Y:S04]  /*f7b0*/  LDSM.16.M88.4 R20, [R157+0x2000] ;  /* 0x002000009d14783b */ /* 0x000fe80000000200 */
[----:B------:R-:W3:Y:S01]  /*f7c0*/  LDSM.16.M88.4 R76, [R148+0x2000] ;  /* 0x00200000944c783b */ /* 0x000ee20000000200 */
[C---:B-----5:R-:W-:Y:S06]  /*f7d0*/  HMMA.16816.F32 R60, R88.reuse, R24, R60 ;  /* 0x00000018583c723c */ /* 0x060fec000000183c */
[C---:B------:R-:W-:Y:S01]  /*f7e0*/  HMMA.16816.F32 R48, R88.reuse, R26, R48 ;  /* 0x0000001a5830723c */ /* 0x040fe20000001830 */
[----:B------:R-:W-:Y:S05]  /*f7f0*/  LDSM.16.M88.4 R24, [R148+0x2800] ;  /* 0x002800009418783b */ /* 0x000fea0000000200 */
[C---:B------:R-:W-:Y:S06]  /*f800*/  HMMA.16816.F32 R36, R88.reuse, R68, R36 ;  /* 0x000000445824723c */ /* 0x040fec0000001824 */
[C---:B------:R-:W-:Y:S06]  /*f810*/  HMMA.16816.F32 R92, R88.reuse, R82, R92 ;  /* 0x00000052585c723c */ /* 0x040fec000000185c */
[----:B------:R-:W-:Y:S01]  /*f820*/  HMMA.16816.F32 R32, R88, R70, R32 ;  /* 0x000000465820723c */ /* 0x000fe20000001820 */
[----:B------:R-:W-:Y:S05]  /*f830*/  LDSM.16.M88.4 R68, [R148+0x3000] ;  /* 0x003000009444783b */ /* 0x000fea0000000200 */
[C---:B-1----:R-:W-:Y:S06]  /*f840*/  HMMA.16816.F32 R60, R16.reuse, R8, R60 ;  /* 0x00000008103c723c */ /* 0x042fec000000183c */
[C---:B------:R-:W-:Y:S01]  /*f850*/  HMMA.16816.F32 R48, R16.reuse, R10, R48 ;  /* 0x0000000a1030723c */ /* 0x040fe20000001830 */
[----:B------:R-:W1:Y:S05]  /*f860*/  LDSM.16.M88.4 R8, [R155+0x7800] ;  /* 0x007800009b08783b */ /* 0x000e6a0000000200 */
[C---:B--2---:R-:W-:Y:S06]  /*f870*/  HMMA.16816.F32 R36, R16.reuse, R4, R36 ;  /* 0x000000041024723c */ /* 0x044fec0000001824 */
[----:B------:R-:W-:Y:S01]  /*f880*/  HMMA.16816.F32 R12, R16, R72, R12 ;  /* 0x00000048100c723c */ /* 0x000fe2000000180c */
[----:B------:R-:W-:Y:S01]  /*f890*/  IADD3 R5, R54, 0x1, R177 ;  /* 0x0000000136057810 */ /* 0x000fe20007ffe0b1 */
[----:B------:R-:W-:-:S03]  /*f8a0*/  VIADD R4, R42, 0x1 ;  /* 0x000000012a047836 */ /* 0x000fc60000000000 */
[----:B------:R-:W-:Y:S01]  /*f8b0*/  IADD3 R5, R58, R5, -R168 ;  /* 0x000000053a057210 */ /* 0x000fe20007ffe8a8 */
[----:B------:R-:W-:Y:S04]  /*f8c0*/  HMMA.16816.F32 R28, R88, R84, R28 ;  /* 0x00000054581c723c */ /* 0x000fe8000000181c */
[----:B------:R-:W-:Y:S02]  /*f8d0*/  VIADD R103, R5, UR5 ;  /* 0x0000000505677c36 */ /* 0x000fe40008000000 */
[----:B------:R-:W-:Y:S03]  /*f8e0*/  HMMA.16816.F32 R92, R16, R74, R92 ;  /* 0x0000004a105c723c */ /* 0x000fe6000000185c */
[----:B------:R-:W-:-:S02]  /*f8f0*/  VIMNMX R2, R103, R58, PT ;  /* 0x0000003a67027248 */ /* 0x000fc40003fe0100 */
[----:B------:R-:W-:Y:S01]  /*f900*/  VIADDMNMX R103, R103, 0x8, R58, PT ;  /* 0x0000000867677846 */ /* 0x000fe2000380013a */
[----:B------:R-:W-:Y:S01]  /*f910*/  HMMA.16816.F32 R32, R16, R6, R32 ;  /* 0x000000061020723c */ /* 0x000fe20000001820 */
[CC--:B------:R-:W-:Y:S02]  /*f920*/  ISETP.GE.AND P1, PT, R4.reuse, R2.reuse, PT ;  /* 0x000000020400720c */ /* 0x0c0fe40003f26270 */
[----:B------:R-:W-:Y:S02]  /*f930*/  ISETP.GE.AND P6, PT, R4, R103, PT ;  /* 0x000000670400720c */ /* 0x000fe40003fc6270 */
[----:B------:R-:W2:Y:S01]  /*f940*/  LDSM.16.M88.4 R4, [R148+0x3800] ;  /* 0x003800009404783b */ /* 0x000ea20000000200 */
[----:B------:R-:W-:Y:S01]  /*f950*/  HMMA.16816.F32 R64, R88, R86, R64 ;  /* 0x000000565840723c */ /* 0x000fe20000001840 */
[----:B------:R-:W-:Y:S01]  /*f960*/  ISETP.GE.AND P0, PT, R40, R2, PT ;  /* 0x000000022800720c */ /* 0x000fe20003f06270 */
[----:B------:R-:W-:-:S04]  /*f970*/  DEPBAR.LE SB0, 0x0 ;  /* 0x000080000000791a */ /* 0x000fc80000000000 */
[----:B---3--:R-:W-:Y:S01]  /*f980*/  HMMA.16816.F32 R12, R20, R76, R12 ;  /* 0x0000004c140c723c */ /* 0x008fe2000000180c */
[----:B------:R-:W-:-:S05]  /*f990*/  ISETP.GE.AND P4, PT, R40, R103, PT ;  /* 0x000000672800720c */ /* 0x000fca0003f86270 */
[----:B-1----:R-:W-:Y:S06]  /*f9a0*/  HMMA.16816.F32 R28, R16, R8, R28 ;  /* 0x00000008101c723c */ /* 0x002fec000000181c */
[----:B------:R-:W-:Y:S01]  /*f9b0*/  HMMA.16816.F32 R92, R20, R78, R92 ;  /* 0x0000004e145c723c */ /* 0x000fe2000000185c */
[C---:B------:R-:W-:Y:S02]  /*f9c0*/  VIADD R8, R42.reuse, 0x18 ;  /* 0x000000182a087836 */ /* 0x040fe40000000000 */
[----:B------:R-:W-:-:S03]  /*f9d0*/  VIADD R9, R42, 0x19 ;  /* 0x000000192a097836 */ /* 0x000fc60000000000 */
[C---:B------:R-:W-:Y:S06]  /*f9e0*/  HMMA.16816.F32 R60, R20.reuse, R24, R60 ;  /* 0x00000018143c723c */ /* 0x040fec000000183c */
[----:B------:R-:W-:Y:S01]  /*f9f0*/  HMMA.16816.F32 R48, R20, R26, R48 ;  /* 0x0000001a1430723c */ /* 0x000fe20000001830 */
[C---:B------:R-:W-:Y:S01]  /*fa00*/  VIADD R24, R42.reuse, 0x9 ;  /* 0x000000092a187836 */ /* 0x040fe20000000000 */
[----:B------:R-:W-:Y:S01]  /*fa10*/  FSEL R41, R13, -INF , !P1 ;  /* 0xff8000000d297808 */ /* 0x000fe20004800000 */
[----:B------:R-:W-:-:S03]  /*fa20*/  VIADD R25, R42, 0x10 ;  /* 0x000000102a197836 */ /* 0x000fc60000000000 */
[----:B------:R-:W-:Y:S01]  /*fa30*/  HMMA.16816.F32 R32, R20, R70, R32 ;  /* 0x000000461420723c */ /* 0x000fe20000001820 */
[CC--:B------:R-:W-:Y:S02]  /*fa40*/  ISETP.GE.AND P5, PT, R24.reuse, R2.reuse, PT ;  /* 0x000000021800720c */ /* 0x0c0fe40003fa6270 */
[-C--:B------:R-:W-:Y:S01]  /*fa50*/  ISETP.GE.AND P2, PT, R24, R103.reuse, PT ;  /* 0x000000671800720c */ /* 0x080fe20003f46270 */
[----:B------:R-:W-:Y:S01]  /*fa60*/  VIADD R24, R42, 0x11 ;  /* 0x000000112a187836 */ /* 0x000fe20000000000 */
[----:B------:R-:W-:Y:S01]  /*fa70*/  BAR.SYNC.DEFER_BLOCKING 0x0 ;  /* 0x0000000000007b1d */ /* 0x000fe20000010000 */
[----:B------:R-:W-:Y:S01]  /*fa80*/  HMMA.16816.F32 R64, R16, R10, R64 ;  /* 0x0000000a1040723c */ /* 0x000fe20000001840 */
[-C--:B------:R-:W-:Y:S02]  /*fa90*/  ISETP.GE.AND P1, PT, R25, R2.reuse, PT ;  /* 0x000000021900720c */ /* 0x080fe40003f26270 */
[----:B------:R-:W-:Y:S02]  /*faa0*/  FSEL R27, R92, -INF , !P0 ;  /* 0xff8000005c1b7808 */ /* 0x000fe40004000000 */
[----:B------:R-:W-:Y:S01]  /*fab0*/  FSEL R94, R94, -INF , !P4 ;  /* 0xff8000005e5e7808 */ /* 0x000fe20006000000 */
[C---:B--2---:R-:W-:Y:S01]  /*fac0*/  HMMA.16816.F32 R28, R20.reuse, R4, R28 ;  /* 0x00000004141c723c */ /* 0x044fe2000000181c */
[----:B------:R-:W-:Y:S01]  /*fad0*/  FSEL R93, R93, -INF , !P5 ;  /* 0xff8000005d5d7808 */ /* 0x000fe20006800000 */
[C---:B------:R-:W-:Y:S01]  /*fae0*/  VIADD R10, R42.reuse, 0x21 ;  /* 0x000000212a0a7836 */ /* 0x040fe20000000000 */
[-C--:B------:R-:W-:Y:S01]  /*faf0*/  ISETP.GE.AND P0, PT, R25, R103.reuse, PT ;  /* 0x000000671900720c */ /* 0x080fe20003f06270 */
[----:B------:R-:W-:Y:S01]  /*fb00*/  VIADD R17, R42, 0x28 ;  /* 0x000000282a117836 */ /* 0x000fe20000000000 */
[C---:B------:R-:W-:Y:S01]  /*fb10*/  ISETP.GE.AND P4, PT, R24.reuse, R2, PT ;  /* 0x000000021800720c */ /* 0x040fe20003f86270 */
[----:B------:R-:W-:Y:S01]  /*fb20*/  HMMA.16816.F32 R36, R20, R68, R36 ;  /* 0x000000441424723c */ /* 0x000fe20000001824 */
[----:B------:R-:W-:Y:S01]  /*fb30*/  ISETP.GE.AND P5, PT, R24, R103, PT ;  /* 0x000000671800720c */ /* 0x000fe20003fa6270 */
[C---:B------:R-:W-:Y:S01]  /*fb40*/  VIADD R4, R42.reuse, 0x30 ;  /* 0x000000302a047836 */ /* 0x040fe20000000000 */
[----:B------:R-:W-:Y:S01]  /*fb50*/  FSEL R24, R95, -INF , !P2 ;  /* 0xff8000005f187808 */ /* 0x000fe20005000000 */
[----:B------:R-:W-:Y:S01]  /*fb60*/  VIADD R5, R42, 0x29 ;  /* 0x000000292a057836 */ /* 0x000fe20000000000 */
[----:B------:R-:W-:-:S02]  /*fb70*/  FSEL R25, R60, -INF , !P1 ;  /* 0xff8000003c197808 */ /* 0x000fc40004800000 */
[CC--:B------:R-:W-:Y:S02]  /*fb80*/  ISETP.GE.AND P2, PT, R8.reuse, R2.reuse, PT ;  /* 0x000000020800720c */ /* 0x0c0fe40003f46270 */
[-C--:B------:R-:W-:Y:S01]  /*fb90*/  ISETP.GE.AND P1, PT, R8, R103.reuse, PT ;  /* 0x000000670800720c */ /* 0x080fe20003f26270 */
[----:B------:R-:W-:Y:S01]  /*fba0*/  VIADD R8, R42, 0x20 ;  /* 0x000000202a087836 */ /* 0x000fe20000000000 */
[----:B------:R-:W-:Y:S01]  /*fbb0*/  FSEL R16, R62, -INF , !P0 ;  /* 0xff8000003e107808 */ /* 0x000fe20004000000 */
[----:B------:R-:W-:Y:S01]  /*fbc0*/  HMMA.16816.F32 R64, R20, R6, R64 ;  /* 0x000000061440723c */ /* 0x000fe20000001840 */
[----:B------:R-:W-:Y:S02]  /*fbd0*/  ISETP.GE.AND P0, PT, R9, R2, PT ;  /* 0x000000020900720c */ /* 0x000fe40003f06270 */
[----:B------:R-:W-:Y:S02]  /*fbe0*/  FSEL R13, R61, -INF , !P4 ;  /* 0xff8000003d0d7808 */ /* 0x000fe40006000000 */
        /* <DEDUP_REMOVED lines=14> */
[----:B------:R-:W-:Y:S02]  /*fcd0*/  FSEL R119, R36, -INF , !P5 ;  /* 0xff80000024777808 */ /* 0x000fe40006800000 */
[----:B------:R-:W-:Y:S02]  /*fce0*/  FSEL R116, R30, -INF , !P4 ;  /* 0xff8000001e747808 */ /* 0x000fe40006000000 */
[----:B------:R-:W-:Y:S02]  /*fcf0*/  ISETP.GE.AND P4, PT, R42, R103, PT ;  /* 0x000000672a00720c */ /* 0x000fe40003f86270 */
[----:B------:R-:W-:Y:S01]  /*fd00*/  ISETP.GE.AND P0, PT, R4, R2, PT ;  /* 0x000000020400720c */ /* 0x000fe20003f06270 */
[----:B------:R-:W-:Y:S01]  /*fd10*/  VIADD R4, R42, 0x31 ;  /* 0x000000312a047836 */ /* 0x000fe20000000000 */
[----:B------:R-:W-:-:S02]  /*fd20*/  FSEL R14, R14, -INF , !P4 ;  /* 0xff8000000e0e7808 */ /* 0x000fc40006000000 */
[----:B------:R-:W-:Y:S02]  /*fd30*/  ISETP.GT.AND P4, PT, R174, R163, PT ;  /* 0x000000a3ae00720c */ /* 0x000fe40003f84270 */
[-C--:B------:R-:W-:Y:S02]  /*fd40*/  ISETP.GE.AND P5, PT, R17, R103.reuse, PT ;  /* 0x000000671100720c */ /* 0x080fe40003fa6270 */
[----:B------:R-:W-:Y:S02]  /*fd50*/  FSEL R130, R38, -INF , !P2 ;  /* 0xff80000026827808 */ /* 0x000fe40005000000 */
[----:B------:R-:W-:Y:S02]  /*fd60*/  ISETP.GE.AND P2, PT, R5, R2, PT ;  /* 0x000000020500720c */ /* 0x000fe40003f46270 */
[----:B------:R-:W-:Y:S02]  /*fd70*/  FSEL R123, R37, -INF , !P1 ;  /* 0xff800000257b7808 */ /* 0x000fe40004800000 */
[----:B------:R-:W-:Y:S01]  /*fd80*/  ISETP.GE.AND P1, PT, R5, R103, PT ;  /* 0x000000670500720c */ /* 0x000fe20003f26270 */
[----:B------:R-:W-:Y:S01]  /*fd90*/  VIADD R5, R42, 0x38 ;  /* 0x000000382a057836 */ /* 0x000fe20000000000 */
[----:B------:R-:W-:-:S02]  /*fda0*/  FSEL R115, R28, -INF , !P0 ;  /* 0xff8000001c737808 */ /* 0x000fc40004000000 */
[----:B------:R-:W-:Y:S02]  /*fdb0*/  FSEL R22, R34, -INF , !P5 ;  /* 0xff80000022167808 */ /* 0x000fe40006800000 */
[CC--:B------:R-:W-:Y:S01]  /*fdc0*/  ISETP.GE.AND P0, PT, R42.reuse, R2.reuse, PT ;  /* 0x000000022a00720c */ /* 0x0c0fe20003f06270 */
[----:B------:R-:W-:Y:S01]  /*fdd0*/  VIADD R42, R42, 0x39 ;  /* 0x000000392a2a7836 */ /* 0x000fe20000000000 */
[C---:B------:R-:W-:Y:S02]  /*fde0*/  ISETP.GE.AND P5, PT, R4.reuse, R2, PT ;  /* 0x000000020400720c */ /* 0x040fe40003fa6270 */
[----:B------:R-:W-:Y:S02]  /*fdf0*/  FSEL R21, R33, -INF , !P2 ;  /* 0xff80000021157808 */ /* 0x000fe40005000000 */
[----:B------:R-:W-:Y:S02]  /*fe00*/  ISETP.GE.AND P2, PT, R4, R103, PT ;  /* 0x000000670400720c */ /* 0x000fe40003f46270 */
        /* <DEDUP_REMOVED lines=75> */
.L_x_6290:
[----:B------:R-:W1:Y:S02]  /*102c0*/  LDC R6, c[0x0][0x248] ;  /* 0x00009200ff067b82 */ /* 0x000e640000000800 */
[----:B-1----:R-:W-:-:S04]  /*102d0*/  LEA R6, -R6, RZ, 0x6 ;  /* 0x000000ff06067211 */ /* 0x002fc800078e31ff */
[----:B------:R-:W-:-:S07]  /*102e0*/  SHF.R.S32.HI R3, RZ, 0x1f, R6 ;  /* 0x0000001fff037819 */ /* 0x000fce0000011406 */
.L_x_6291:
        /* <DEDUP_REMOVED lines=15> */
[----:B------:R-:W-:-:S02]  /*103e0*/  @P0 IADD3 R12, P2, R18, R128, RZ ;  /* 0x00000080120c0210 */ /* 0x000fc40007f5e0ff */
[C---:B------:R-:W-:Y:S01]  /*103f0*/  @P6 LEA R28, P5, R18.reuse, R176, 0x1 ;  /* 0x000000b0121c6211 */ /* 0x040fe200078a08ff */
[----:B------:R-:W-:Y:S01]  /*10400*/  @!PT LDS RZ, [RZ] ;  /* 0x00000000fffff984 */ /* 0x000fe20000000800 */
[----:B------:R-:W-:Y:S01]  /*10410*/  @!PT LDS RZ, [RZ] ;  /* 0x00000000fffff984 */ /* 0x000fe20000000800 */
[----:B------:R-:W-:Y:S01]  /*10420*/  @!PT LDS RZ, [RZ] ;  /* 0x00000000fffff984 */ /* 0x000fe20000000800 */
[----:B------:R1:W-:Y:S01]  /*10430*/  @P0 LDGSTS.E.BYPASS.LTC128B.128 [R172+0x6000], desc[UR6][R30.64+0x80] ;  /* 0x060000801eac0fae */ /* 0x0003e2000b901d46 */
[----:B------:R-:W-:Y:S01]  /*10440*/  IADD3 R6, P1, R165, R18, RZ ;  /* 0x00000012a5067210 */ /* 0x000fe20007f3e0ff */
[----:B------:R-:W-:Y:S01]  /*10450*/  @P0 IMAD.X R7, R3, 0x1, R127, P2 ;  /* 0x0000000103070824 */ /* 0x000fe200010e067f */
[--C-:B------:R-:W-:Y:S01]  /*10460*/  @P6 LEA.HI.X R29, R18, R175, R3.reuse, 0x1, P5 ;  /* 0x000000af121d6211 */ /* 0x100fe200028f0c03 */
[----:B------:R1:W-:Y:S01]  /*10470*/  @!P0 STS.128 [R172+0x6000], RZ ;  /* 0x006000ffac008388 */ /* 0x0003e20000000c00 */
[----:B------:R-:W-:Y:S01]  /*10480*/  @P0 LEA R18, P2, R12, UR12, 0x1 ;  /* 0x0000000c0c120c11 */ /* 0x000fe2000f8408ff */
[----:B------:R-:W-:Y:S01]  /*10490*/  IMAD.X R3, R164, 0x1, R3, P1 ;  /* 0x00000001a4037824 */ /* 0x000fe200008e0603 */
[----:B------:R-:W-:Y:S01]  /*104a0*/  @P0 IADD3 R15, P1, R6, R128, RZ ;  /* 0x00000080060f0210 */ /* 0x000fe20007f3e0ff */
[----:B------:R-:W-:Y:S01]  /*104b0*/  @!PT LDS RZ, [RZ] ;  /* 0x00000000fffff984 */ /* 0x000fe20000000800 */
[----:B------:R-:W-:Y:S01]  /*104c0*/  @!PT LDS RZ, [RZ] ;  /* 0x00000000fffff984 */ /* 0x000fe20000000800 */
[----:B------:R-:W-:Y:S01]  /*104d0*/  @!PT LDS RZ, [RZ] ;  /* 0x00000000fffff984 */ /* 0x000fe20000000800 */
[----:B------:R1:W-:Y:S01]  /*104e0*/  @P6 LDGSTS.E.BYPASS.LTC128B.128 [R172+0x4800], desc[UR6][R28.64] ;  /* 0x048000001cac6fae */ /* 0x0003e2000b901d46 */
[----:B------:R-:W-:-:S02]  /*104f0*/  @P0 LEA.HI.X R19, R12, UR13, R7, 0x1, P2 ;  /* 0x0000000d0c130c11 */ /* 0x000fc400090f0c07 */
[----:B------:R-:W-:Y:S01]  /*10500*/  @P0 LEA R34, P2, R15, UR12, 0x1 ;  /* 0x0000000c0f220c11 */ /* 0x000fe2000f8408ff */
[----:B------:R-:W-:Y:S01]  /*10510*/  @P0 IMAD.X R12, R3, 0x1, R127, P1 ;  /* 0x00000001030c0824 */ /* 0x000fe200008e067f */
[----:B------:R-:W-:Y:S01]  /*10520*/  IADD3 R7, P1, R165, R6, RZ ;  /* 0x00000006a5077210 */ /* 0x000fe20007f3e0ff */
[----:B------:R1:W-:Y:S01]  /*10530*/  @!P6 STS.128 [R172+0x4800], RZ ;  /* 0x004800ffac00e388 */ /* 0x0003e20000000c00 */
[----:B------:R-:W-:Y:S02]  /*10540*/  @P6 LEA R36, P5, R6, R176, 0x1 ;  /* 0x000000b006246211 */ /* 0x000fe400078a08ff */
[----:B------:R-:W-:Y:S01]  /*10550*/  @P0 LEA.HI.X R35, R15, UR13, R12, 0x1, P2 ;  /* 0x0000000d0f230c11 */ /* 0x000fe200090f0c0c */
[--C-:B------:R-:W-:Y:S01]  /*10560*/  IMAD.X R126, R164, 0x1, R3.reuse, P1 ;  /* 0x00000001a47e7824 */ /* 0x100fe200008e0603 */
[----:B------:R-:W-:Y:S01]  /*10570*/  @P0 IADD3 R128, P1, R7, R128, RZ ;  /* 0x0000008007800210 */ /* 0x000fe20007f3e0ff */
[----:B------:R-:W-:Y:S01]  /*10580*/  @!PT LDS RZ, [RZ] ;  /* 0x00000000fffff984 */ /* 0x000fe20000000800 */
[----:B------:R-:W-:Y:S01]  /*10590*/  @!PT LDS RZ, [RZ] ;  /* 0x00000000fffff984 */ /* 0x000fe20000000800 */
[----:B------:R-:W-:Y:S01]  /*105a0*/  @!PT LDS RZ, [RZ] ;  /* 0x00000000fffff984 */ /* 0x000fe20000000800 */
[----:B------:R1:W-:Y:S01]  /*105b0*/  @P0 LDGSTS.E.BYPASS.LTC128B.128 [R172+0x6800], desc[UR6][R18.64+0x80] ;  /* 0x0680008012ac0fae */ /* 0x0003e2000b901d46 */
[----:B------:R-:W-:-:S02]  /*105c0*/  @P6 LEA.HI.X R37, R6, R175, R3, 0x1, P5 ;  /* 0x000000af06256211 */ /* 0x000fc400028f0c03 */
[C---:B------:R-:W-:Y:S01]  /*105d0*/  @P6 LEA R6, P2, R7.reuse, R176, 0x1 ;  /* 0x000000b007066211 */ /* 0x040fe200078408ff */
[----:B------:R-:W-:Y:S01]  /*105e0*/  @P0 IMAD.X R127, R126, 0x1, R127, P1 ;  /* 0x000000017e7f0824 */ /* 0x000fe200008e067f */
[C---:B------:R-:W-:Y:S01]  /*105f0*/  @P0 LEA R38, P1, R128.reuse, UR12, 0x1 ;  /* 0x0000000c80260c11 */ /* 0x040fe2000f8208ff */
[----:B------:R1:W-:Y:S01]  /*10600*/  @!P0 STS.128 [R172+0x6800], RZ ;  /* 0x006800ffac008388 */ /* 0x0003e20000000c00 */
[----:B------:R-:W-:Y:S01]  /*10610*/  @P6 LEA.HI.X R7, R7, R175, R126, 0x1, P2 ;  /* 0x000000af07076211 */ /* 0x000fe200010f0c7e */
[----:B------:R-:W-:Y:S01]  /*10620*/  IMAD.MOV.U32 R176, RZ, RZ, R32 ;  /* 0x000000ffffb07224 */ /* 0x000fe200078e0020 */
[----:B------:R-:W-:Y:S01]  /*10630*/  @P0 LEA.HI.X R39, R128, UR13, R127, 0x1, P1 ;  /* 0x0000000d80270c11 */ /* 0x000fe200088f0c7f */
[----:B------:R-:W-:Y:S01]  /*10640*/  @!PT LDS RZ, [RZ] ;  /* 0x00000000fffff984 */ /* 0x000fe20000000800 */
[----:B------:R-:W-:Y:S01]  /*10650*/  @!PT LDS RZ, [RZ] ;  /* 0x00000000fffff984 */ /* 0x000fe20000000800 */
[----:B------:R-:W-:Y:S01]  /*10660*/  @!PT LDS RZ, [RZ] ;  /* 0x00000000fffff984 */ /* 0x000fe20000000800 */
[----:B------:R1:W-:Y:S01]  /*10670*/  @P6 LDGSTS.E.BYPASS.LTC128B.128 [R172+0x5000], desc[UR6][R36.64] ;  /* 0x0500000024ac6fae */ /* 0x0003e2000b901d46 */
[----:B------:R-:W-:-:S03]  /*10680*/  IMAD.MOV.U32 R175, RZ, RZ, R33 ;  /* 0x000000ffffaf7224 */ /* 0x000fc600078e0021 */
        /* <DEDUP_REMOVED lines=17> */
.L_x_6289:
        /* <DEDUP_REMOVED lines=31> */
[----:B------:R-:W-:Y:S01]  /*10990*/  LEA R156, R0, UR4, 0x1 ;  /* 0x00000004009c7c11 */ /* 0x000fe2000f8e08ff */
[----:B------:R-:W1:Y:S03]  /*109a0*/  SHFL.BFLY PT, R7, R12, 0x2, 0x1f ;  /* 0x0c401f000c077f89 */ /* 0x000e6600000e0000 */
[-C--:B------:R-:W-:Y:S01]  /*109b0*/  LEA R153, R43, R156.reuse, 0x1 ;  /* 0x0000009c2b997211 */ /* 0x080fe200078e08ff */
[----:B------:R-:W2:Y:S01]  /*109c0*/  SHFL.BFLY PT, R6, R15, 0x2, 0x1f ;  /* 0x0c401f000f067f89 */ /* 0x000ea200000e0000 */
[----:B------:R-:W-:-:S03]  /*109d0*/  LEA R154, R45, R156, 0x1 ;  /* 0x0000009c2d9a7211 */ /* 0x000fc600078e08ff */
[----:B------:R-:W-:Y:S01]  /*109e0*/  LDSM.16.MT88.4 R52, [R153+0x8000] ;  /* 0x008000009934783b */ /* 0x000fe20000004200 */
[----:B------:R-:W-:-:S03]  /*109f0*/  LEA R152, R43, R154, 0x1 ;  /* 0x0000009a2b987211 */ /* 0x000fc600078e08ff */
        /* <DEDUP_REMOVED lines=8> */
[----:B------:R-:W-:Y:S01]  /*10a80*/  LDSM.16.MT88.4 R80, [R153+0xa000] ;  /* 0x00a000009950783b */ /* 0x000fe20000004200 */
[----:B-1----:R-:W-:Y:S02]  /*10a90*/  FMNMX.FTZ R100, R7, R100, !PT ;  /* 0x0000006407647209 */ /* 0x002fe40007810000 */
        /* <DEDUP_REMOVED lines=16> */
[----:B------:R-:W1:Y:S01]  /*10ba0*/  LDSM.16.MT88.4 R92, [R154+0xa000] ;  /* 0x00a000009a5c783b */ /* 0x000e620000004200 */
[----:B------:R-:W-:Y:S01]  /*10bb0*/  MUFU.EX2 R107, R107 ;  /* 0x0000006b006b7308 */ /* 0x000fe20000000800 */
[--C-:B------:R-:W-:Y:S01]  /*10bc0*/  FFMA.FTZ R25, R11, UR8, -R122.reuse ;  /* 0x000000080b197c23 */ /* 0x100fe2000801087a */
[--C-:B------:R-:W-:Y:S01]  /*10bd0*/  FFMA.FTZ R0, R9, UR8, -R122.reuse ;  /* 0x0000000809007c23 */ /* 0x100fe2000801087a */
[----:B------:R-:W2:Y:S01]  /*10be0*/  LDSM.16.MT88.4 R4, [R152+0xa000] ;  /* 0x00a000009804783b */ /* 0x000ea20000004200 */
[--C-:B------:R-:W-:Y:S01]  /*10bf0*/  FFMA.FTZ R33, R8, UR8, -R111.reuse ;  /* 0x0000000808217c23 */ /* 0x100fe2000801086f */
[--C-:B------:R-:W-:Y:S01]  /*10c00*/  FFMA.FTZ R32, R10, UR8, -R111.reuse ;  /* 0x000000080a207c23 */ /* 0x100fe2000801086f */
[--C-:B------:R-:W-:Y:S01]  /*10c10*/  FFMA.FTZ R24, R13, UR8, -R122.reuse ;  /* 0x000000080d187c23 */ /* 0x100fe2000801087a */
[----:B------:R-:W3:Y:S01]  /*10c20*/  LDSM.16.MT88.4 R8, [R153+0x8800] ;  /* 0x008800009908783b */ /* 0x000ee20000004200 */
[----:B------:R-:W4:Y:S01]  /*10c30*/  MUFU.EX2 R106, R106 ;  /* 0x0000006a006a7308 */ /* 0x000f220000000800 */
[--C-:B------:R-:W-:Y:S01]  /*10c40*/  FFMA.FTZ R35, R16, UR8, -R111.reuse ;  /* 0x0000000810237c23 */ /* 0x100fe2000801086f */
[--C-:B------:R-:W-:Y:S01]  /*10c50*/  FFMA.FTZ R26, R26, UR8, -R111.reuse ;  /* 0x000000081a1a7c23 */ /* 0x100fe2000801086f */
[----:B------:R-:W5:Y:S01]  /*10c60*/  LDSM.16.MT88.4 R12, [R154+0x8800] ;  /* 0x008800009a0c783b */ /* 0x000f620000004200 */
[--C-:B------:R-:W-:Y:S01]  /*10c70*/  FFMA.FTZ R121, R119, UR8, -R122.reuse ;  /* 0x0000000877797c23 */ /* 0x100fe2000801087a */
[--C-:B------:R-:W-:Y:S01]  /*10c80*/  FFMA.FTZ R120, R123, UR8, -R122.reuse ;  /* 0x000000087b787c23 */ /* 0x100fe2000801087a */
[--C-:B------:R-:W-:Y:S01]  /*10c90*/  FFMA.FTZ R119, R125, UR8, -R122.reuse ;  /* 0x000000087d777c23 */ /* 0x100fe2000801087a */
[----:B------:R-:W5:Y:S01]  /*10ca0*/  LDSM.16.MT88.4 R16, [R156+0x8800] ;  /* 0x008800009c10783b */ /* 0x000f620000004200 */
        /* <DEDUP_REMOVED lines=18> */
[----:B------:R-:W-:-:S06]  /*10dd0*/  FADD.FTZ R106, R107, R106 ;  /* 0x0000006a6b6a7221 */ /* 0x000fcc0000010000 */
[----:B------:R-:W4:Y:S01]  /*10de0*/  MUFU.EX2 R109, R109 ;  /* 0x0000006d006d7308 */ /* 0x000f220000000800 */
[----:B-1----:R-:W-:Y:S01]  /*10df0*/  F2FP.F16.F32.PACK_AB R90, R28, R29 ;  /* 0x0000001d1c5a723e */ /* 0x002fe200000000ff */
[----:B------:R-:W-:-:S04]  /*10e00*/  FADD.FTZ R29, R29, R106 ;  /* 0x0000006a1d1d7221 */ /* 0x000fc80000010000 */
[----:B------:R-:W-:Y:S02]  /*10e10*/  FADD.FTZ R28, R28, R29 ;  /* 0x0000001d1c1c7221 */ /* 0x000fe40000010000 */
[----:B------:R-:W-:Y:S08]  /*10e20*/  MUFU.EX2 R31, R31 ;  /* 0x0000001f001f7308 */ /* 0x000ff00000000800 */
[----:B------:R-:W1:Y:S01]  /*10e30*/  MUFU.EX2 R30, R30 ;  /* 0x0000001e001e7308 */ /* 0x000e620000000800 */
[----:B----4-:R-:W-:Y:S01]  /*10e40*/  F2FP.F16.F32.PACK_AB R89, R109, R34 ;  /* 0x000000226d59723e */ /* 0x010fe200000000ff */
[----:B------:R-:W-:-:S06]  /*10e50*/  FADD.FTZ R34, R34, R109 ;  /* 0x0000006d22227221 */ /* 0x000fcc0000010000 */
[----:B------:R-:W-:Y:S08]  /*10e60*/  MUFU.EX2 R27, R27 ;  /* 0x0000001b001b7308 */ /* 0x000ff00000000800 */
[----:B------:R-:W4:Y:S01]  /*10e70*/  MUFU.EX2 R24, R24 ;  /* 0x0000001800187308 */ /* 0x000f220000000800 */
[----:B-1----:R-:W-:Y:S01]  /*10e80*/  F2FP.F16.F32.PACK_AB R91, R30, R31 ;  /* 0x0000001f1e5b723e */ /* 0x002fe200000000ff */
[----:B------:R-:W-:-:S04]  /*10e90*/  FADD.FTZ R31, R31, R34 ;  /* 0x000000221f1f7221 */ /* 0x000fc80000010000 */
[----:B------:R-:W-:Y:S02]  /*10ea0*/  FADD.FTZ R30, R30, R31 ;  /* 0x0000001f1e1e7221 */ /* 0x000fe40000010000 */
[C---:B------:R-:W-:Y:S01]  /*10eb0*/  HMMA.16816.F32 R48, R88.reuse, R52, RZ ;  /* 0x000000345830723c */ /* 0x040fe200000018ff */
[----:B------:R-:W-:Y:S05]  /*10ec0*/  MUFU.EX2 R25, R25 ;  /* 0x0000001900197308 */ /* 0x000fea0000000800 */
[C---:B------:R-:W-:Y:S03]  /*10ed0*/  HMMA.16816.F32 R52, R88.reuse, R54, RZ ;  /* 0x000000365834723c */ /* 0x040fe600000018ff */
[----:B------:R-:W-:Y:S03]  /*10ee0*/  MUFU.EX2 R0, R0 ;  /* 0x0000000000007308 */ /* 0x000fe60000000800 */
[C---:B------:R-:W-:Y:S05]  /*10ef0*/  HMMA.16816.F32 R96, R88.reuse, R36, RZ ;  /* 0x000000245860723c */ /* 0x040fea00000018ff */
[----:B------:R-:W-:Y:S01]  /*10f00*/  MUFU.EX2 R35, R35 ;  /* 0x0000002300237308 */ /* 0x000fe20000000800 */
[C---:B------:R-:W-:Y:S06]  /*10f10*/  HMMA.16816.F32 R40, R88.reuse, R44, RZ ;  /* 0x0000002c5828723c */ /* 0x040fec00000018ff */
[C---:B------:R-:W-:Y:S01]  /*10f20*/  HMMA.16816.F32 R56, R88.reuse, R60, RZ ;  /* 0x0000003c5838723c */ /* 0x040fe200000018ff */
[----:B------:R-:W1:Y:S05]  /*10f30*/  MUFU.EX2 R26, R26 ;  /* 0x0000001a001a7308 */ /* 0x000e6a0000000800 */
[C---:B------:R-:W-:Y:S03]  /*10f40*/  HMMA.16816.F32 R64, R88.reuse, R68, RZ ;  /* 0x000000445840723c */ /* 0x040fe600000018ff */
[----:B------:R-:W-:Y:S03]  /*10f50*/  MUFU.EX2 R33, R33 ;  /* 0x0000002100217308 */ /* 0x000fe60000000800 */
[C---:B------:R-:W-:Y:S05]  /*10f60*/  HMMA.16816.F32 R72, R88.reuse, R92, RZ ;  /* 0x0000005c5848723c */ /* 0x040fea00000018ff */
[----:B------:R-:W3:Y:S01]  /*10f70*/  MUFU.EX2 R32, R32 ;  /* 0x0000002000207308 */ /* 0x000ee20000000800 */
[C---:B------:R-:W-:Y:S06]  /*10f80*/  HMMA.16816.F32 R76, R88.reuse, R80, RZ ;  /* 0x00000050584c723c */ /* 0x040fec00000018ff */
[C---:B------:R-:W-:Y:S01]  /*10f90*/  HMMA.16816.F32 R36, R88.reuse, R38, RZ ;  /* 0x000000265824723c */ /* 0x040fe200000018ff */
[----:B------:R-:W-:Y:S05]  /*10fa0*/  MUFU.EX2 R121, R121 ;  /* 0x0000007900797308 */ /* 0x000fea0000000800 */
[C---:B------:R-:W-:Y:S03]  /*10fb0*/  HMMA.16816.F32 R44, R88.reuse, R46, RZ ;  /* 0x0000002e582c723c */ /* 0x040fe600000018ff */
[----:B------:R-:W5:Y:S03]  /*10fc0*/  MUFU.EX2 R120, R120 ;  /* 0x0000007800787308 */ /* 0x000f660000000800 */
[C---:B------:R-:W-:Y:S05]  /*10fd0*/  HMMA.16816.F32 R60, R88.reuse, R62, RZ ;  /* 0x0000003e583c723c */ /* 0x040fea00000018ff */
[----:B------:R-:W-:Y:S01]  /*10fe0*/  MUFU.EX2 R119, R119 ;  /* 0x0000007700777308 */ /* 0x000fe20000000800 */
[C---:B------:R-:W-:Y:S06]  /*10ff0*/  HMMA.16816.F32 R68, R88.reuse, R70, RZ ;  /* 0x000000465844723c */ /* 0x040fec00000018ff */
[C---:B------:R-:W-:Y:S01]  /*11000*/  HMMA.16816.F32 R92, R88.reuse, R94, RZ ;  /* 0x0000005e585c723c */ /* 0x040fe200000018ff */
[----:B------:R-:W-:Y:S05]  /*11010*/  MUFU.EX2 R112, R112 ;  /* 0x0000007000707308 */ /* 0x000fea0000000800 */
[C---:B------:R-:W-:Y:S03]  /*11020*/  HMMA.16816.F32 R80, R88.reuse, R82, RZ ;  /* 0x000000525850723c */ /* 0x040fe600000018ff */
[----:B------:R-:W-:Y:S03]  /*11030*/  MUFU.EX2 R123, R123 ;  /* 0x0000007b007b7308 */ /* 0x000fe60000000800 */
[C---:B--2---:R-:W-:Y:S05]  /*11040*/  HMMA.16816.F32 R84, R88.reuse, R4, RZ ;  /* 0x000000045854723c */ /* 0x044fea00000018ff */
[----:B------:R-:W2:Y:S01]  /*11050*/  MUFU.EX2 R126, R126 ;  /* 0x0000007e007e7308 */ /* 0x000ea20000000800 */
[----:B------:R-:W-:Y:S01]  /*11060*/  HMMA.16816.F32 R88, R88, R6, RZ ;  /* 0x000000065858723c */ /* 0x000fe200000018ff */
[----:B----4-:R-:W-:Y:S01]  /*11070*/  F2FP.F16.F32.PACK_AB R4, R24, R27 ;  /* 0x0000001b1804723e */ /* 0x010fe200000000ff */
[----:B------:R-:W-:Y:S01]  /*11080*/  FADD.FTZ R27, R27, R28 ;  /* 0x0000001c1b1b7221 */ /* 0x000fe20000010000 */
[----:B-1----:R-:W-:Y:S01]  /*11090*/  F2FP.F16.F32.PACK_AB R5, R26, R35 ;  /* 0x000000231a05723e */ /* 0x002fe200000000ff */
[----:B------:R-:W-:-:S02]  /*110a0*/  FADD.FTZ R35, R35, R30 ;  /* 0x0000001e23237221 */ /* 0x000fc40000010000 */
[----:B------:R-:W-:Y:S01]  /*110b0*/  FADD.FTZ R24, R24, R27 ;  /* 0x0000001b18187221 */ /* 0x000fe20000010000 */
[----:B------:R-:W-:Y:S01]  /*110c0*/  F2FP.F16.F32.PACK_AB R6, R0, R25 ;  /* 0x000000190006723e */ /* 0x000fe200000000ff */
[----:B------:R-:W-:Y:S01]  /*110d0*/  MUFU.EX2 R125, R125 ;  /* 0x0000007d007d7308 */ /* 0x000fe20000000800 */
[----:B---3--:R-:W-:Y:S01]  /*110e0*/  F2FP.F16.F32.PACK_AB R7, R32, R33 ;  /* 0x000000212007723e */ /* 0x008fe200000000ff */
[----:B------:R-:W-:Y:S01]  /*110f0*/  FADD.FTZ R26, R26, R35 ;  /* 0x000000231a1a7221 */ /* 0x000fe20000010000 */
[----:B------:R-:W-:-:S03]  /*11100*/  FADD.FTZ R25, R25, R24 ;  /* 0x0000001819197221 */ /* 0x000fc60000010000 */
[----:B------:R-:W-:Y:S01]  /*11110*/  FADD.FTZ R33, R33, R26 ;  /* 0x0000001a21217221 */ /* 0x000fe20000010000 */
[----:B------:R-:W-:Y:S01]  /*11120*/  FADD.FTZ R0, R0, R25 ;  /* 0x0000001900007221 */ /* 0x000fe20000010000 */
[----:B------:R-:W-:Y:S01]  /*11130*/  HMMA.16816.F32 R48, R4, R8, R48 ;  /* 0x000000080430723c */ /* 0x000fe20000001830 */
[----:B------:R-:W1:Y:S01]  /*11140*/  MUFU.EX2 R124, R124 ;  /* 0x0000007c007c7308 */ /* 0x000e620000000800 */
[----:B------:R-:W-:-:S04]  /*11150*/  FADD.FTZ R32, R32, R33 ;  /* 0x0000002120207221 */ /* 0x000fc80000010000 */
[C---:B------:R-:W-:Y:S01]  /*11160*/  HMMA.16816.F32 R52, R4.reuse, R10, R52 ;  /* 0x0000000a0434723c */ /* 0x040fe20000001834 */
[----:B------:R-:W3:Y:S02]  /*11170*/  LDSM.16.MT88.4 R8, [R154+0xa800] ;  /* 0x00a800009a08783b */ /* 0x000ee40000004200 */
[----:B------:R-:W-:Y:S03]  /*11180*/  MUFU.EX2 R115, R115 ;  /* 0x0000007300737308 */ /* 0x000fe60000000800 */
[C---:B-----5:R-:W-:Y:S05]  /*11190*/  HMMA.16816.F32 R40, R4.reuse, R12, R40 ;  /* 0x0000000c0428723c */ /* 0x060fea0000001828 */
[----:B------:R-:W4:Y:S01]  /*111a0*/  MUFU.EX2 R128, R128 ;  /* 0x0000008000807308 */ /* 0x000f220000000800 */
[C---:B------:R-:W-:Y:S01]  /*111b0*/  HMMA.16816.F32 R44, R4.reuse, R14, R44 ;  /* 0x0000000e042c723c */ /* 0x040fe2000000182c */
[----:B------:R-:W5:Y:S05]  /*111c0*/  LDSM.16.MT88.4 R12, [R152+0x8800] ;  /* 0x00880000980c783b */ /* 0x000f6a0000004200 */
[C---:B------:R-:W-:Y:S01]  /*111d0*/  HMMA.16816.F32 R96, R4.reuse, R16, R96 ;  /* 0x000000100460723c */ /* 0x040fe20000001860 */
[----:B------:R-:W-:Y:S05]  /*111e0*/  MUFU.EX2 R113, R113 ;  /* 0x0000007100717308 */ /* 0x000fea0000000800 */
[C---:B------:R-:W-:Y:S01]  /*111f0*/  HMMA.16816.F32 R36, R4.reuse, R18, R36 ;  /* 0x000000120424723c */ /* 0x040fe20000001824 */
[----:B------:R-:W2:Y:S02]  /*11200*/  LDSM.16.MT88.4 R16, [R156+0xa800] ;  /* 0x00a800009c10783b */ /* 0x000ea40000004200 */
[----:B------:R-:W-:Y:S08]  /*11210*/  MUFU.EX2 R118, R118 ;  /* 0x0000007600767308 */ /* 0x000ff00000000800 */
[----:B------:R-:W-:Y:S01]  /*11220*/  MUFU.EX2 R114, R116 ;  /* 0x0000007400727308 */ /* 0x000fe20000000800 */
[C---:B---3--:R-:W-:Y:S07]  /*11230*/  HMMA.16816.F32 R72, R4.reuse, R8, R72 ;  /* 0x000000080448723c */ /* 0x048fee0000001848 */
[----:B------:R-:W3:Y:S01]  /*11240*/  MUFU.EX2 R117, R117 ;  /* 0x0000007500757308 */ /* 0x000ee20000000800 */
[C---:B------:R-:W-:Y:S01]  /*11250*/  HMMA.16816.F32 R92, R4.reuse, R10, R92 ;  /* 0x0000000a045c723c */ /* 0x040fe2000000185c */
[----:B------:R-:W1:Y:S06]  /*11260*/  LDSM.16.MT88.4 R8, [R152+0xa800] ;  /* 0x00a800009808783b */ /* 0x000e6c0000004200 */
[----:B------:R-:W-:Y:S01]  /*11270*/  MUFU.EX2 R110, R110 ;  /* 0x0000006e006e7308 */ /* 0x000fe20000000800 */
[C---:B-----5:R-:W-:Y:S06]  /*11280*/  HMMA.16816.F32 R56, R4.reuse, R12, R56 ;  /* 0x0000000c0438723c */ /* 0x060fec0000001838 */
[C---:B------:R-:W-:Y:S01]  /*11290*/  HMMA.16816.F32 R60, R4.reuse, R14, R60 ;  /* 0x0000000e043c723c */ /* 0x040fe2000000183c */
[----:B------:R-:W5:Y:S01]  /*112a0*/  LDSM.16.MT88.4 R12, [R153+0xa800] ;  /* 0x00a80000990c783b */ /* 0x000f620000004200 */
[----:B------:R-:W3:Y:S04]  /*112b0*/  MUFU.EX2 R181, R181 ;  /* 0x000000b500b57308 */ /* 0x000ee80000000800 */
[C---:B--2---:R-:W-:Y:S06]  /*112c0*/  HMMA.16816.F32 R64, R4.reuse, R16, R64 ;  /* 0x000000100440723c */ /* 0x044fec0000001840 */
[C---:B------:R-:W-:Y:S01]  /*112d0*/  HMMA.16816.F32 R68, R4.reuse, R18, R68 ;  /* 0x000000120444723c */ /* 0x040fe20000001844 */
[----:B------:R-:W-:Y:S05]  /*112e0*/  LDSM.16.MT88.4 R16, [R153+0x9000] ;  /* 0x009000009910783b */ /* 0x000fea0000004200 */
[C---:B-1----:R-:W-:Y:S06]  /*112f0*/  HMMA.16816.F32 R84, R4.reuse, R8, R84 ;  /* 0x000000080454723c */ /* 0x042fec0000001854 */
[C---:B------:R-:W-:Y:S01]  /*11300*/  HMMA.16816.F32 R88, R4.reuse, R10, R88 ;  /* 0x0000000a0458723c */ /* 0x040fe20000001858 */
[----:B------:R-:W1:Y:S05]  /*11310*/  LDSM.16.MT88.4 R8, [R156+0x9000] ;  /* 0x009000009c08783b */ /* 0x000e6a0000004200 */
[C---:B-----5:R-:W-:Y:S06]  /*11320*/  HMMA.16816.F32 R76, R4.reuse, R12, R76 ;  /* 0x0000000c044c723c */ /* 0x060fec000000184c */
        /* <DEDUP_REMOVED lines=15> */
[C---:B------:R-:W-:Y:S01]  /*11420*/  HMMA.16816.F32 R44, R4.reuse, R22, R44 ;  /* 0x00000016042c723c */ /* 0x040fe2000000182c */
[----:B------:R-:W5:Y:S05]  /*11430*/  LDSM.16.MT88.4 R20, [R154+0xb000] ;  /* 0x00b000009a14783b */ /* 0x000f6a0000004200 */
        /* <DEDUP_REMOVED lines=15> */
[C---:B----4-:R-:W-:Y:S06]  /*11530*/  HMMA.16816.F32 R76, R4.reuse, R16, R76 ;  /* 0x00000010044c723c */ /* 0x050fec000000184c */
[C---:B------:R-:W-:Y:S01]  /*11540*/  HMMA.16816.F32 R80, R4.reuse, R18, R80 ;  /* 0x000000120450723c */ /* 0x040fe20000001850 */
[----:B------:R-:W4:Y:S05]  /*11550*/  LDSM.16.MT88.4 R16, [R153+0x9800] ;  /* 0x009800009910783b */ /* 0x000f2a0000004200 */
[C---:B--2---:R-:W-:Y:S06]  /*11560*/  HMMA.16816.F32 R84, R4.reuse, R12, R84 ;  /* 0x0000000c0454723c */ /* 0x044fec0000001854 */
[----:B------:R-:W-:Y:S01]  /*11570*/  HMMA.16816.F32 R88, R4, R14, R88 ;  /* 0x0000000e0458723c */ /* 0x000fe20000001858 */
[----:B------:R-:W2:Y:S06]  /*11580*/  LDSM.16.MT88.4 R12, [R152+0x9800] ;  /* 0x00980000980c783b */ /* 0x000eac0000004200 */
[----:B------:R-:W-:Y:S01]  /*11590*/  F2FP.F16.F32.PACK_AB R4, R128, R115 ;  /* 0x000000738004723e */ /* 0x000fe200000000ff */
[----:B------:R-:W-:Y:S01]  /*115a0*/  FADD.FTZ R115, R115, R112 ;  /* 0x0000007073737221 */ /* 0x000fe20000010000 */
[----:B---3--:R-:W-:Y:S01]  /*115b0*/  F2FP.F16.F32.PACK_AB R5, R117, R114 ;  /* 0x000000727505723e */ /* 0x008fe200000000ff */
        /* <DEDUP_REMOVED lines=9> */
[----:B------:R-:W-:-:S04]  /*11650*/  FADD.FTZ R181, R181, R110 ;  /* 0x0000006eb5b57221 */ /* 0x000fc80000010000 */
        /* <DEDUP_REMOVED lines=85> */
.L_x_6293:
[----:B------:R-:W1:Y:S02]  /*11bb0*/  LDC R6, c[0x0][0x250] ;  /* 0x00009400ff067b82 */ /* 0x000e640000000800 */
[----:B-1----:R-:W-:-:S04]  /*11bc0*/  LEA R6, -R6, RZ, 0x6 ;  /* 0x000000ff06067211 */ /* 0x002fc800078e31ff */
[----:B------:R-:W-:-:S07]  /*11bd0*/  SHF.R.S32.HI R0, RZ, 0x1f, R6 ;  /* 0x0000001fff007819 */ /* 0x000fce0000011406 */
.L_x_6294:
        /* <DEDUP_REMOVED lines=14> */
[----:B------:R-:W-:Y:S01]  /*11cc0*/  @P2 LEA R12, P4, R9, UR10, 0x1 ;  /* 0x0000000a090c2c11 */ /* 0x000fe2000f8808ff */
[----:B------:R-:W-:Y:S01]  /*11cd0*/  @P2 IMAD.X R6, R4, 0x1, R101, P1 ;  /* 0x0000000104062824 */ /* 0x000fe200008e0665 */
[----:B------:R-:W-:Y:S01]  /*11ce0*/  IADD3 R0, P1, R167, R5, RZ ;  /* 0x00000005a7007210 */ /* 0x000fe20007f3e0ff */
[----:B------:R-:W-:Y:S01]  /*11cf0*/  @!P0 STS.128 [R172+0x8000], RZ ;  /* 0x008000ffac008388 */ /* 0x000fe20000000c00 */
[----:B------:R-:W-:-:S02]  /*11d00*/  @P2 LEA.HI.X R13, R9, UR11, R8, 0x1, P4 ;  /* 0x0000000b090d2c11 */ /* 0x000fc4000a0f0c08 */
[----:B------:R-:W-:Y:S02]  /*11d10*/  @P2 LEA R8, P4, R7, UR10, 0x1 ;  /* 0x0000000a07082c11 */ /* 0x000fe4000f8808ff */
[-CC-:B------:R-:W-:Y:S01]  /*11d20*/  @P0 LEA.HI.X R11, R5, R185.reuse, R4.reuse, 0x1, P5 ;  /* 0x000000b9050b0211 */ /* 0x180fe200028f0c04 */
[----:B------:R-:W-:Y:S01]  /*11d30*/  IMAD.X R4, R166, 0x1, R4, P1 ;  /* 0x00000001a6047824 */ /* 0x000fe200008e0604 */
[----:B------:R-:W-:Y:S01]  /*11d40*/  @P2 LEA.HI.X R9, R7, UR11, R6, 0x1, P4 ;  /* 0x0000000b07092c11 */ /* 0x000fe2000a0f0c06 */
[----:B------:R-:W-:Y:S01]  /*11d50*/  @!PT LDS RZ, [RZ] ;  /* 0x00000000fffff984 */ /* 0x000fe20000000800 */
[----:B------:R-:W-:Y:S01]  /*11d60*/  @!PT LDS RZ, [RZ] ;  /* 0x00000000fffff984 */ /* 0x000fe20000000800 */
[----:B------:R-:W-:Y:S01]  /*11d70*/  @!PT LDS RZ, [RZ] ;  /* 0x00000000fffff984 */ /* 0x000fe20000000800 */
[----:B------:R-:W-:Y:S01]  /*11d80*/  @P2 LDGSTS.E.BYPASS.LTC128B.128 [R172+0xa000], desc[UR6][R12.64+0x80] ;  /* 0x0a0000800cac2fae */ /* 0x000fe2000b901d46 */
[C---:B------:R-:W-:Y:S02]  /*11d90*/  @P2 IADD3 R6, P5, R0.reuse, R104, RZ ;  /* 0x0000006800062210 */ /* 0x040fe40007fbe0ff */
[----:B------:R-:W-:Y:S01]  /*11da0*/  IADD3 R5, P4, R167, R0, RZ ;  /* 0x00000000a7057210 */ /* 0x000fe20007f9e0ff */
[----:B------:R-:W-:Y:S01]  /*11db0*/  @!P2 STS.128 [R172+0xa000], RZ ;  /* 0x00a000ffac00a388 */ /* 0x000fe20000000c00 */
[----:B------:R-:W-:Y:S01]  /*11dc0*/  @P0 LEA R14, P6, R0, R184, 0x1 ;  /* 0x000000b8000e0211 */ /* 0x000fe200078c08ff */
[--C-:B------:R-:W-:Y:S01]  /*11dd0*/  @P2 IMAD.X R7, R4, 0x1, R101.reuse, P5 ;  /* 0x0000000104072824 */ /* 0x100fe200028e0665 */
[C---:B------:R-:W-:Y:S01]  /*11de0*/  @P2 IADD3 R104, P1, R5.reuse, R104, RZ ;  /* 0x0000006805682210 */ /* 0x040fe20007f3e0ff */
[----:B------:R-:W-:Y:S01]  /*11df0*/  @!PT LDS RZ, [RZ] ;  /* 0x00000000fffff984 */ /* 0x000fe20000000800 */
[----:B------:R-:W-:Y:S01]  /*11e00*/  @!PT LDS RZ, [RZ] ;  /* 0x00000000fffff984 */ /* 0x000fe20000000800 */
[----:B------:R-:W-:Y:S01]  /*11e10*/  @!PT LDS RZ, [RZ] ;  /* 0x00000000fffff984 */ /* 0x000fe20000000800 */
[----:B------:R-:W-:Y:S01]  /*11e20*/  @P0 LDGSTS.E.BYPASS.LTC128B.128 [R172+0x8800], desc[UR6][R10.64] ;  /* 0x088000000aac0fae */ /* 0x000fe2000b901d46 */
[-CC-:B------:R-:W-:Y:S01]  /*11e30*/  @P0 LEA.HI.X R15, R0, R185.reuse, R4.reuse, 0x1, P6 ;  /* 0x000000b9000f0211 */ /* 0x180fe200030f0c04 */
[----:B------:R-:W-:Y:S01]  /*11e40*/  IMAD.X R4, R166, 0x1, R4, P4 ;  /* 0x00000001a6047824 */ /* 0x000fe200020e0604 */
[C---:B------:R-:W-:Y:S01]  /*11e50*/  @P0 LEA R22, P4, R5.reuse, R184, 0x1 ;  /* 0x000000b805160211 */ /* 0x040fe200078808ff */
[----:B------:R-:W-:Y:S01]  /*11e60*/  @!P0 STS.128 [R172+0x8800], RZ ;  /* 0x008800ffac008388 */ /* 0x000fe20000000c00 */
[----:B------:R-:W-:Y:S01]  /*11e70*/  @P2 LEA R20, P5, R6, UR10, 0x1 ;  /* 0x0000000a06142c11 */ /* 0x000fe2000f8a08ff */
[----:B------:R-:W-:Y:S01]  /*11e80*/  @P2 IMAD.X R101, R4, 0x1, R101, P1 ;  /* 0x0000000104652824 */ /* 0x000fe200008e0665 */
[----:B------:R-:W-:Y:S01]  /*11e90*/  @P0 LEA.HI.X R23, R5, R185, R4, 0x1, P4 ;  /* 0x000000b905170211 */ /* 0x000fe200020f0c04 */
[----:B------:R-:W-:Y:S01]  /*11ea0*/  @!PT LDS RZ, [RZ] ;  /* 0x00000000fffff984 */ /* 0x000fe20000000800 */
[----:B------:R-:W-:Y:S01]  /*11eb0*/  @!PT LDS RZ, [RZ] ;  /* 0x00000000fffff984 */ /* 0x000fe20000000800 */
[----:B------:R-:W-:Y:S01]  /*11ec0*/  @!PT LDS RZ, [RZ] ;  /* 0x00000000fffff984 */ /* 0x000fe20000000800 */
[----:B------:R1:W-:Y:S01]  /*11ed0*/  @P2 LDGSTS.E.BYPASS.LTC128B.128 [R172+0xa800], desc[UR6][R8.64+0x80] ;  /* 0x0a80008008ac2fae */ /* 0x0003e2000b901d46 */
[----:B------:R-:W-:Y:S01]  /*11ee0*/  @P2 LEA.HI.X R21, R6, UR11, R7, 0x1, P5 ;  /* 0x0000000b06152c11 */ /* 0x000fe2000a8f0c07 */
[----:B------:R-:W-:Y:S01]  /*11ef0*/  IMAD.MOV.U32 R184, RZ, RZ, R128 ;  /* 0x000000ffffb87224 */ /* 0x000fe200078e0080 */
[----:B------:R-:W-:Y:S01]  /*11f00*/  @P2 LEA R4, P1, R104, UR10, 0x1 ;  /* 0x0000000a68042c11 */ /* 0x000fe2000f8208ff */
[----:B------:R-:W-:Y:S01]  /*11f10*/  @!P2 STS.128 [R172+0xa800], RZ ;  /* 0x00a800ffac00a388 */ /* 0x000fe20000000c00 */
[----:B------:R-:W-:-:S02]  /*11f20*/  IMAD.MOV.U32 R185, RZ, RZ, R129 ;  /* 0x000000ffffb97224 */ /* 0x000fc400078e0081 */
[----:B------:R-:W-:Y:S01]  /*11f30*/  @P2 LEA.HI.X R5, R104, UR11, R101, 0x1, P1 ;  /* 0x0000000b68052c11 */ /* 0x000fe200088f0c65 */
        /* <DEDUP_REMOVED lines=21> */
[----:B------:R-:W4:Y:S04]  /*12090*/  LDSM.16.M88.4 R24, [R161+0x4000] ;  /* 0x00400000a118783b */ /* 0x000f280000000200 */
[----:B------:R-:W2:Y:S04]  /*120a0*/  LDSM.16.M88.4 R16, [R161+0x4800] ;  /* 0x00480000a110783b */ /* 0x000ea80000000200 */
[----:B-1----:R-:W1:Y:S04]  /*120b0*/  LDSM.16.M88.4 R8, [R161+0x5000] ;  /* 0x00500000a108783b */ /* 0x002e680000000200 */
[----:B------:R-:W3:Y:S04]  /*120c0*/  LDSM.16.M88.4 R124, [R161+0x5800] ;  /* 0x00580000a17c783b */ /* 0x000ee80000000200 */
[----:B------:R-:W-:Y:S04]  /*120d0*/  LDSM.16.M88.4 R116, [R160] ;  /* 0x00000000a074783b */ /* 0x000fe80000000200 */
[----:B------:R-:W5:Y:S04]  /*120e0*/  LDSM.16.M88.4 R112, [R159] ;  /* 0x000000009f70783b */ /* 0x000f680000000200 */
[----:B------:R-:W5:Y:S04]  /*120f0*/  LDSM.16.M88.4 R108, [R151] ;  /* 0x00000000976c783b */ /* 0x000f680000000200 */
[----:B------:R-:W5:Y:S04]  /*12100*/  LDSM.16.M88.4 R104, [R150] ;  /* 0x000000009668783b */ /* 0x000f680000000200 */
[----:B------:R-:W5:Y:S01]  /*12110*/  LDSM.16.M88.4 R32, [R149] ;  /* 0x000000009520783b */ /* 0x000f620000000200 */
[----:B------:R-:W3:Y:S01]  /*12120*/  S2R R0, SR_TID.X ;  /* 0x0000000000007919 */ /* 0x000ee20000002100 */
[C---:B----4-:R-:W-:Y:S02]  /*12130*/  HMMA.16816.F32 R28, R120.reuse, R24, RZ ;  /* 0x00000018781c723c */ /* 0x050fe400000018ff */
[----:B------:R-:W0:Y:S04]  /*12140*/  LDGDEPBAR ;  /* 0x00000000000079af */ /* 0x000e280000000000 */
[C---:B--2---:R-:W-:Y:S06]  /*12150*/  HMMA.16816.F32 R20, R120.reuse, R16, RZ ;  /* 0x000000107814723c */ /* 0x044fec00000018ff */
[C---:B-1----:R-:W-:Y:S06]  /*12160*/  HMMA.16816.F32 R12, R120.reuse, R8, RZ ;  /* 0x00000008780c723c */ /* 0x042fec00000018ff */
[C---:B------:R-:W-:Y:S06]  /*12170*/  HMMA.16816.F32 R24, R120.reuse, R26, RZ ;  /* 0x0000001a7818723c */ /* 0x040fec00000018ff */
[----:B------:R-:W-:Y:S01]  /*12180*/  HMMA.16816.F32 R16, R120, R18, RZ ;  /* 0x000000127810723c */ /* 0x000fe200000018ff */
[----:B---3--:R-:W-:-:S05]  /*12190*/  IMAD.SHL.U32 R0, R0, 0x2, RZ ;  /* 0x0000000200007824 */ /* 0x008fca00078e00ff */
[----:B------:R-:W-:Y:S01]  /*121a0*/  HMMA.16816.F32 R8, R120, R10, RZ ;  /* 0x0000000a7808723c */ /* 0x000fe200000018ff */
[----:B------:R-:W-:-:S05]  /*121b0*/  LOP3.LUT R101, R0, 0x6, RZ, 0xc0, !PT ;  /* 0x0000000600657812 */ /* 0x000fca00078ec0ff */
[----:B------:R-:W-:Y:S01]  /*121c0*/  HMMA.16816.F32 R4, R120, R124, RZ ;  /* 0x0000007c7804723c */ /* 0x000fe200000018ff */
[----:B------:R-:W-:-:S05]  /*121d0*/  IMAD R102, R174, 0x40, R101 ;  /* 0x00000040ae667824 */ /* 0x000fca00078e0265 */
[----:B------:R-:W-:Y:S01]  /*121e0*/  HMMA.16816.F32 R120, R120, R126, RZ ;  /* 0x0000007e7878723c */ /* 0x000fe200000018ff */
[C---:B------:R-:W-:Y:S02]  /*121f0*/  VIADD R0, R102.reuse, 0x1 ;  /* 0x0000000166007836 */ /* 0x040fe40000000000 */
[----:B------:R-:W-:-:S03]  /*12200*/  VIADD R101, R102, 0x8 ;  /* 0x0000000866657836 */ /* 0x000fc60000000000 */
[C---:B-----5:R-:W-:Y:S01]  /*12210*/  HMMA.16816.F32 R28, R116.reuse, R112, R28 ;  /* 0x00000070741c723c */ /* 0x060fe2000000181c */
[CC--:B------:R-:W-:Y:S02]  /*12220*/  ISETP.GE.AND P6, PT, R0.reuse, R2.reuse, PT ;  /* 0x000000020000720c */ /* 0x0c0fe40003fc6270 */
[-C--:B------:R-:W-:Y:S01]  /*12230*/  ISETP.GE.AND P4, PT, R0, R103.reuse, PT ;  /* 0x000000670000720c */ /* 0x080fe20003f86270 */
[C---:B------:R-:W-:Y:S01]  /*12240*/  VIADD R0, R102.reuse, 0x9 ;  /* 0x0000000966007836 */ /* 0x040fe20000000000 */
[CC--:B------:R-:W-:Y:S01]  /*12250*/  ISETP.GE.AND P5, PT, R101.reuse, R2.reuse, PT ;  /* 0x000000026500720c */ /* 0x0c0fe20003fa6270 */
[----:B------:R-:W-:Y:S01]  /*12260*/  HMMA.16816.F32 R24, R116, R114, R24 ;  /* 0x000000727418723c */ /* 0x000fe20000001818 */
[----:B------:R-:W-:Y:S01]  /*12270*/  LDSM.16.M88.4 R112, [R155+0x4000] ;  /* 0x004000009b70783b */ /* 0x000fe20000000200 */
[----:B------:R-:W-:Y:S01]  /*12280*/  ISETP.GE.AND P0, PT, R101, R103, PT ;  /* 0x000000676500720c */ /* 0x000fe20003f06270 */
[----:B------:R-:W-:Y:S01]  /*12290*/  VIADD R101, R102, 0x10 ;  /* 0x0000001066657836 */ /* 0x000fe20000000000 */
[----:B------:R-:W-:-:S02]  /*122a0*/  ISETP.GE.AND P1, PT, R0, R2, PT ;  /* 0x000000020000720c */ /* 0x000fc40003f26270 */
        /* <DEDUP_REMOVED lines=72> */
[----:B------:R-:W-:Y:S01]  /*12730*/  HMMA.16816.F32 R8, R116, R106, R8 ;  /* 0x0000006a7408723c */ /* 0x000fe20000001808 */
[----:B------:R-:W3:-:S15]  /*12740*/  LDSM.16.M88.4 R104, [R148+0x2800] ;  /* 0x002800009468783b */ /* 0x000ede0000000200 */
[----:B------:R-:W-:-:S02]  /*12750*/  NOP ;  /* 0x0000000000007918 */ /* 0x000fc40000000000 */
[C---:B-1----:R-:W-:Y:S06]  /*12760*/  HMMA.16816.F32 R12, R112.reuse, R32, R12 ;  /* 0x00000020700c723c */ /* 0x042fec000000180c */
[----:B------:R-:W-:Y:S01]  /*12770*/  HMMA.16816.F32 R8, R112, R34, R8 ;  /* 0x000000227008723c */ /* 0x000fe20000001808 */
[----:B------:R-:W1:Y:S01]  /*12780*/  LDSM.16.M88.4 R32, [R148+0x3800] ;  /* 0x003800009420783b */ /* 0x000e620000000200 */
[----:B------:R-:W-:-:S04]  /*12790*/  DEPBAR.LE SB0, 0x0 ;  /* 0x000080000000791a */ /* 0x000fc80000000000 */
[C---:B--2---:R-:W-:Y:S06]  /*127a0*/  HMMA.16816.F32 R28, R112.reuse, R108, R28 ;  /* 0x0000006c701c723c */ /* 0x044fec000000181c */
[C---:B------:R-:W-:Y:S06]  /*127b0*/  HMMA.16816.F32 R24, R112.reuse, R110, R24 ;  /* 0x0000006e7018723c */ /* 0x040fec0000001818 */
[C---:B---3--:R-:W-:Y:S06]  /*127c0*/  HMMA.16816.F32 R20, R112.reuse, R104, R20 ;  /* 0x000000687014723c */ /* 0x048fec0000001814 */
[----:B------:R-:W-:Y:S01]  /*127d0*/  HMMA.16816.F32 R16, R112, R106, R16 ;  /* 0x0000006a7010723c */ /* 0x000fe20000001810 */
[----:B------:R-:W-:-:S05]  /*127e0*/  VIADD R104, R102, 0x11 ;  /* 0x0000001166687836 */ /* 0x000fca0000000000 */
[----:B------:R-:W-:Y:S01]  /*127f0*/  FSEL R29, R29, -INF , !P6 ;  /* 0xff8000001d1d7808 */ /* 0x000fe20007000000 */
[----:B------:R-:W-:Y:S01]  /*12800*/  BAR.SYNC.DEFER_BLOCKING 0x0 ;  /* 0x0000000000007b1d */ /* 0x000fe20000010000 */
[-C--:B------:R-:W-:Y:S02]  /*12810*/  ISETP.GE.AND P6, PT, R0, R103.reuse, PT ;  /* 0x000000670000720c */ /* 0x080fe40003fc6270 */
[----:B------:R-:W-:Y:S02]  /*12820*/  FSEL R0, R31, -INF , !P4 ;  /* 0xff8000001f007808 */ /* 0x000fe40006000000 */
[----:B------:R-:W-:Y:S01]  /*12830*/  FSEL R111, R24, -INF , !P5 ;  /* 0xff800000186f7808 */ /* 0x000fe20006800000 */
[----:B------:R-:W-:Y:S01]  /*12840*/  VIADD R24, R102, 0x19 ;  /* 0x0000001966187836 */ /* 0x000fe20000000000 */
[----:B------:R-:W-:Y:S02]  /*12850*/  FSEL R130, R26, -INF , !P0 ;  /* 0xff8000001a827808 */ /* 0x000fe40004000000 */
[CC--:B------:R-:W-:Y:S01]  /*12860*/  ISETP.GE.AND P4, PT, R101.reuse, R2.reuse, PT ;  /* 0x000000026500720c */ /* 0x0c0fe20003f86270 */
[----:B-1----:R-:W-:Y:S01]  /*12870*/  HMMA.16816.F32 R4, R112, R32, R4 ;  /* 0x000000207004723c */ /* 0x002fe20000001804 */
[----:B------:R-:W-:Y:S01]  /*12880*/  ISETP.GE.AND P5, PT, R101, R103, PT ;  /* 0x000000676500720c */ /* 0x000fe20003fa6270 */
[----:B------:R-:W-:Y:S01]  /*12890*/  VIADD R101, R102, 0x18 ;  /* 0x0000001866657836 */ /* 0x000fe20000000000 */
[----:B------:R-:W-:-:S02]  /*128a0*/  ISETP.GE.AND P0, PT, R104, R2, PT ;  /* 0x000000026800720c */ /* 0x000fc40003f06270 */
[----:B------:R-:W-:Y:S01]  /*128b0*/  FSEL R126, R22, -INF , !P5 ;  /* 0xff800000167e7808 */ /* 0x000fe20006800000 */
[----:B------:R-:W-:Y:S01]  /*128c0*/  HMMA.16816.F32 R120, R112, R34, R120 ;  /* 0x000000227078723c */ /* 0x000fe20000001878 */
[----:B------:R-:W-:Y:S02]  /*128d0*/  FSEL R21, R21, -INF , !P0 ;  /* 0xff80000015157808 */ /* 0x000fe40004000000 */
[----:B------:R-:W-:Y:S01]  /*128e0*/  FSEL R107, R20, -INF , !P4 ;  /* 0xff800000146b7808 */ /* 0x000fe20006000000 */
[----:B------:R-:W-:Y:S01]  /*128f0*/  VIADD R20, R102, 0x20 ;  /* 0x0000002066147836 */ /* 0x000fe20000000000 */
[C---:B------:R-:W-:Y:S02]  /*12900*/  ISETP.GE.AND P5, PT, R24.reuse, R2, PT ;  /* 0x000000021800720c */ /* 0x040fe40003fa6270 */
[-C--:B------:R-:W-:Y:S01]  /*12910*/  ISETP.GE.AND P0, PT, R24, R103.reuse, PT ;  /* 0x000000671800720c */ /* 0x080fe20003f06270 */
[----:B------:R-:W-:Y:S01]  /*12920*/  VIADD R24, R102, 0x21 ;  /* 0x0000002166187836 */ /* 0x000fe20000000000 */
[----:B------:R-:W-:-:S02]  /*12930*/  ISETP.GE.AND P4, PT, R101, R103, PT ;  /* 0x000000676500720c */ /* 0x000fc40003f86270 */
[----:B------:R-:W-:Y:S02]  /*12940*/  FSEL R31, R25, -INF , !P1 ;  /* 0xff800000191f7808 */ /* 0x000fe40004800000 */
[----:B------:R-:W-:Y:S02]  /*12950*/  ISETP.GE.AND P1, PT, R104, R103, PT ;  /* 0x000000676800720c */ /* 0x000fe40003f26270 */
[----:B------:R-:W-:Y:S02]  /*12960*/  FSEL R108, R27, -INF , !P6 ;  /* 0xff8000001b6c7808 */ /* 0x000fe40007000000 */
[-C--:B------:R-:W-:Y:S02]  /*12970*/  ISETP.GE.AND P6, PT, R101, R2.reuse, PT ;  /* 0x000000026500720c */ /* 0x080fe40003fc6270 */
[----:B------:R-:W-:Y:S02]  /*12980*/  FSEL R22, R18, -INF , !P4 ;  /* 0xff80000012167808 */ /* 0x000fe40006000000 */
[----:B------:R-:W-:Y:S01]  /*12990*/  FSEL R109, R17, -INF , !P5 ;  /* 0xff800000116d7808 */ /* 0x000fe20006800000 */
[----:B------:R-:W-:Y:S01]  /*129a0*/  VIADD R17, R102, 0x29 ;  /* 0x0000002966117836 */ /* 0x000fe20000000000 */
[----:B------:R-:W-:-:S02]  /*129b0*/  ISETP.GE.AND P4, PT, R24, R2, PT ;  /* 0x000000021800720c */ /* 0x000fc40003f86270 */
[----:B------:R-:W-:Y:S02]  /*129c0*/  FSEL R110, R23, -INF , !P1 ;  /* 0xff800000176e7808 */ /* 0x000fe40004800000 */
[----:B------:R-:W-:Y:S01]  /*129d0*/  FSEL R23, R16, -INF , !P6 ;  /* 0xff80000010177808 */ /* 0x000fe20007000000 */
[----:B------:R-:W-:Y:S01]  /*129e0*/  VIADD R16, R102, 0x28 ;  /* 0x0000002866107836 */ /* 0x000fe20000000000 */
[-C--:B------:R-:W-:Y:S02]  /*129f0*/  ISETP.GE.AND P6, PT, R20, R103.reuse, PT ;  /* 0x000000671400720c */ /* 0x080fe40003fc6270 */
[----:B------:R-:W-:Y:S01]  /*12a00*/  FSEL R119, R13, -INF , !P4 ;  /* 0xff8000000d777808 */ /* 0x000fe20006000000 */
[----:B------:R-:W-:Y:S01]  /*12a10*/  VIADD R13, R102, 0x31 ;  /* 0x00000031660d7836 */ /* 0x000fe20000000000 */
[----:B------:R-:W-:Y:S02]  /*12a20*/  ISETP.GE.AND P4, PT, R17, R103, PT ;  /* 0x000000671100720c */ /* 0x000fe40003f86270 */
[----:B------:R-:W-:-:S02]  /*12a30*/  ISETP.GE.AND P1, PT, R20, R2, PT ;  /* 0x000000021400720c */ /* 0x000fc40003f26270 */
[----:B------:R-:W-:Y:S02]  /*12a40*/  FSEL R116, R14, -INF , !P6 ;  /* 0xff8000000e747808 */ /* 0x000fe40007000000 */
[-C--:B------:R-:W-:Y:S02]  /*12a50*/  ISETP.GE.AND P6, PT, R17, R2.reuse, PT ;  /* 0x000000021100720c */ /* 0x080fe40003fc6270 */
[----:B------:R-:W-:Y:S02]  /*12a60*/  FSEL R114, R11, -INF , !P4 ;  /* 0xff8000000b727808 */ /* 0x000fe40006000000 */
[----:B------:R-:W-:Y:S02]  /*12a70*/  FSEL R20, R19, -INF , !P0 ;  /* 0xff80000013147808 */ /* 0x000fe40004000000 */
[----:B------:R-:W-:Y:S01]  /*12a80*/  FSEL R117, R12, -INF , !P1 ;  /* 0xff8000000c757808 */ /* 0x000fe20004800000 */
[C---:B------:R-:W-:Y:S01]  /*12a90*/  VIADD R12, R102.reuse, 0x30 ;  /* 0x00000030660c7836 */ /* 0x040fe20000000000 */
[----:B------:R-:W-:-:S02]  /*12aa0*/  ISETP.GE.AND P4, PT, R102, R2, PT ;  /* 0x000000026600720c */ /* 0x000fc40003f86270 */
[----:B------:R-:W-:Y:S02]  /*12ab0*/  ISETP.GE.AND P5, PT, R24, R103, PT ;  /* 0x000000671800720c */ /* 0x000fe40003fa6270 */
[----:B------:R-:W-:Y:S02]  /*12ac0*/  ISETP.GE.AND P0, PT, R16, R2, PT ;  /* 0x000000021000720c */ /* 0x000fe40003f06270 */
[----:B------:R-:W-:Y:S02]  /*12ad0*/  FSEL R115, R9, -INF , !P6 ;  /* 0xff80000009737808 */ /* 0x000fe40007000000 */
[----:B------:R-:W-:Y:S02]  /*12ae0*/  FSEL R9, R28, -INF , !P4 ;  /* 0xff8000001c097808 */ /* 0x000fe40006000000 */
[----:B------:R-:W-:Y:S02]  /*12af0*/  FSEL R118, R15, -INF , !P5 ;  /* 0xff8000000f767808 */ /* 0x000fe40006800000 */
[----:B------:R-:W-:Y:S01]  /*12b00*/  FSEL R113, R8, -INF , !P0 ;  /* 0xff80000008717808 */ /* 0x000fe20004000000 */
[----:B------:R-:W-:Y:S01]  /*12b10*/  VIADD R8, R102, 0x38 ;  /* 0x0000003866087836 */ /* 0x000fe20000000000 */
[----:B------:R-:W-:-:S02]  /*12b20*/  ISETP.GT.AND P4, PT, R174, R163, PT ;  /* 0x000000a3ae00720c */ /* 0x000fc40003f84270 */
[-C--:B------:R-:W-:Y:S02]  /*12b30*/  ISETP.GE.AND P1, PT, R16, R103.reuse, PT ;  /* 0x000000671000720c */ /* 0x080fe40003f26270 */
[C---:B------:R-:W-:Y:S02]  /*12b40*/  ISETP.GE.AND P5, PT, R12.reuse, R2, PT ;  /* 0x000000020c00720c */ /* 0x040fe40003fa6270 */
[----:B------:R-:W-:Y:S02]  /*12b50*/  ISETP.GE.AND P0, PT, R12, R103, PT ;  /* 0x000000670c00720c */ /* 0x000fe40003f06270 */
[----:B------:R-:W-:Y:S02]  /*12b60*/  FSEL R124, R10, -INF , !P1 ;  /* 0xff8000000a7c7808 */ /* 0x000fe40004800000 */
[----:B------:R-:W-:Y:S01]  /*12b70*/  FSEL R101, R4, -INF , !P5 ;  /* 0xff80000004657808 */ /* 0x000fe20006800000 */
[----:B------:R-:W-:Y:S01]  /*12b80*/  VIADD R4, R102, 0x39 ;  /* 0x0000003966047836 */ /* 0x000fe20000000000 */
[----:B------:R-:W-:-:S02]  /*12b90*/  FSEL R104, R6, -INF , !P0 ;  /* 0xff80000006687808 */ /* 0x000fc40004000000 */
[CC--:B------:R-:W-:Y:S02]  /*12ba0*/  ISETP.GE.AND P1, PT, R13.reuse, R2.reuse, PT ;  /* 0x000000020d00720c */ /* 0x0c0fe40003f26270 */
[-C--:B------:R-:W-:Y:S02]  /*12bb0*/  ISETP.GE.AND P6, PT, R13, R103.reuse, PT ;  /* 0x000000670d00720c */ /* 0x080fe40003fc6270 */
[----:B------:R-:W-:Y:S02]  /*12bc0*/  ISETP.GE.AND P0, PT, R8, R2, PT ;  /* 0x000000020800720c */ /* 0x000fe40003f06270 */
[----:B------:R-:W-:Y:S02]  /*12bd0*/  ISETP.GE.AND P5, PT, R102, R103, PT ;  /* 0x000000676600720c */ /* 0x000fe40003fa6270 */
[----:B------:R-:W-:Y:S02]  /*12be0*/  FSEL R105, R5, -INF , !P1 ;  /* 0xff80000005697808 */ /* 0x000fe40004800000 */
[----:B------:R-:W-:-:S02]  /*12bf0*/  FSEL R102, R7, -INF , !P6 ;  /* 0xff80000007667808 */ /* 0x000fc40007000000 */
[----:B------:R-:W-:Y:S02]  /*12c00*/  FSEL R120, R120, -INF , !P0 ;  /* 0xff80000078787808 */ /* 0x000fe40004000000 */
[-C--:B------:R-:W-:Y:S02]  /*12c10*/  ISETP.GE.AND P1, PT, R8, R103.reuse, PT ;  /* 0x000000670800720c */ /* 0x080fe40003f26270 */
[C---:B------:R-:W-:Y:S02]  /*12c20*/  ISETP.GE.AND P6, PT, R4.reuse, R2, PT ;  /* 0x000000020400720c */ /* 0x040fe40003fc6270 */
[----:B------:R-:W-:Y:S02]  /*12c30*/  ISETP.GE.AND P0, PT, R4, R103, PT ;  /* 0x000000670400720c */ /* 0x000fe40003f06270 */
[----:B------:R-:W-:Y:S02]  /*12c40*/  FSEL R30, R30, -INF , !P5 ;  /* 0xff8000001e1e7808 */ /* 0x000fe40006800000 */
[----:B------:R-:W-:-:S02]  /*12c50*/  FSEL R34, R122, -INF , !P1 ;  /* 0xff8000007a227808 */ /* 0x000fc40004800000 */
        /* <DEDUP_REMOVED lines=36> */
[----:B------:R-:W1:Y:S05]  /*12ea0*/  LDC.64 R6, c[0x0][0x248] ;  /* 0x00009200ff067b82 */ /* 0x000e6a0000000a00 */
        /* <DEDUP_REMOVED lines=14> */
[----:B------:R-:W3:Y:S03]  /*12f90*/  LDC.64 R4, c[0x0][0x230] ;  /* 0x00008c00ff047b82 */ /* 0x000ee60000000a00 */
[----:B------:R-:W-:-:S05]  /*12fa0*/  IMAD R2, R13, R2, -0x40 ;  /* 0xffffffc00d027424 */ /* 0x000fca00078e0202 */
[----:B------:R-:W-:-:S05]  /*12fb0*/  SHF.R.S32.HI R13, RZ, 0x1f, R2 ;  /* 0x0000001fff0d7819 */ /* 0x000fca0000011402 */
[----:B-1----:R-:W-:-:S04]  /*12fc0*/  IMAD R13, R13, R6, RZ ;  /* 0x000000060d0d7224 */ /* 0x002fc800078e02ff */
[C---:B------:R-:W-:Y:S02]  /*12fd0*/  IMAD R7, R2.reuse, R7, R13 ;  /* 0x0000000702077224 */ /* 0x040fe400078e020d */
[----:B------:R-:W-:-:S05]  /*12fe0*/  IMAD.WIDE.U32 R12, R2, R6, RZ ;  /* 0x00000006020c7225 */ /* 0x000fca00078e00ff */
[----:B------:R-:W-:Y:S01]  /*12ff0*/  IADD3 R13, R13, R7, RZ ;  /* 0x000000070d0d7210 */ /* 0x000fe20007ffe0ff */
[----:B--2---:R-:W-:-:S04]  /*13000*/  IMAD.IADD R8, R8, 0x1, -R11 ;  /* 0x0000000108087824 */ /* 0x004fc800078e0a0b */
[----:B---3--:R-:W-:Y:S01]  /*13010*/  IMAD.WIDE.U32 R6, R8, R4, R12 ;  /* 0x0000000408067225 */ /* 0x008fe200078e000c */
[----:B------:R-:W-:-:S05]  /*13020*/  SHF.R.S32.HI R11, RZ, 0x1f, R8 ;  /* 0x0000001fff0b7819 */ /* 0x000fca0000011408 */
[----:B------:R-:W-:-:S04]  /*13030*/  IMAD R11, R11, R4, RZ ;  /* 0x000000040b0b7224 */ /* 0x000fc800078e02ff */
[----:B------:R-:W-:-:S04]  /*13040*/  IMAD R5, R8, R5, R11 ;  /* 0x0000000508057224 */ /* 0x000fc800078e020b */
[----:B------:R-:W-:Y:S01]  /*13050*/  IMAD.IADD R7, R7, 0x1, R5 ;  /* 0x0000000107077824 */ /* 0x000fe200078e0205 */
[----:B------:R-:W-:Y:S06]  /*13060*/  BRA `(.L_x_6297) ;  /* 0x00000000000c7947 */ /* 0x000fec0003800000 */
.L_x_6296:
[----:B------:R-:W1:Y:S02]  /*13070*/  LDC R6, c[0x0][0x248] ;  /* 0x00009200ff067b82 */ /* 0x000e640000000800 */
[----:B-1----:R-:W-:-:S04]  /*13080*/  LEA R6, -R6, RZ, 0x6 ;  /* 0x000000ff06067211 */ /* 0x002fc800078e31ff */
[----:B------:R-:W-:-:S07]  /*13090*/  SHF.R.S32.HI R7, RZ, 0x1f, R6 ;  /* 0x0000001fff077819 */ /* 0x000fce0000011406 */
.L_x_6297:
[----:B------:R-:W-:Y:S02]  /*130a0*/  LOP3.LUT R2, R173, 0x1, RZ, 0xc0, !PT ;  /* 0x00000001ad027812 */ /* 0x000fe400078ec0ff */
[CC--:B------:R-:W-:Y:S02]  /*130b0*/  @P2 IADD3 R11, P0, R165.reuse, R6.reuse, RZ ;  /* 0x00000006a50b2210 */ /* 0x0c0fe40007f1e0ff */
[----:B------:R-:W-:Y:S02]  /*130c0*/  ISETP.NE.U32.AND P1, PT, R2, 0x1, PT ;  /* 0x000000010200780c */ /* 0x000fe40003f25070 */
[----:B------:R-:W-:Y:S01]  /*130d0*/  IADD3 R5, P6, P5, R165, R6, R165 ;  /* 0x00000006a5057210 */ /* 0x000fe20007dde0a5 */
[C---:B------:R-:W-:Y:S01]  /*130e0*/  @P2 IMAD.X R2, R164.reuse, 0x1, R7, P0 ;  /* 0x00000001a4022824 */ /* 0x040fe200000e0607 */
[----:B------:R-:W-:Y:S02]  /*130f0*/  @P2 LEA R12, P0, R11, R176, 0x1 ;  /* 0x000000b00b0c2211 */ /* 0x000fe400078008ff */
[----:B------:R-:W-:-:S02]  /*13100*/  IADD3.X R4, R164, R7, R164, P6, P5 ;  /* 0x00000007a4047210 */ /* 0x000fc400037ea4a4 */
[----:B------:R-:W-:Y:S02]  /*13110*/  @P2 LEA.HI.X R13, R11, R175, R2, 0x1, P0 ;  /* 0x000000af0b0d2211 */ /* 0x000fe400000f0c02 */
[CC--:B------:R-:W-:Y:S02]  /*13120*/  LEA R16, P0, R6.reuse, R176.reuse, 0x1 ;  /* 0x000000b006107211 */ /* 0x0c0fe400078008ff */
[----:B------:R-:W-:Y:S02]  /*13130*/  IADD3 R2, P6, R165, R5, RZ ;  /* 0x00000005a5027210 */ /* 0x000fe40007fde0ff */
[C---:B------:R-:W-:Y:S02]  /*13140*/  @!P1 LEA R14, P5, R5.reuse, R176, 0x1 ;  /* 0x000000b0050e9211 */ /* 0x040fe400078a08ff */
[-C--:B------:R-:W-:Y:S02]  /*13150*/  LEA.HI.X R17, R6, R175.reuse, R7, 0x1, P0 ;  /* 0x000000af06117211 */ /* 0x080fe400000f0c07 */
[----:B------:R-:W-:-:S02]  /*13160*/  @!P1 LEA.HI.X R15, R5, R175, R4, 0x1, P5 ;  /* 0x000000af050f9211 */ /* 0x000fc400028f0c04 */
[----:B------:R-:W-:Y:S01]  /*13170*/  @P2 LEA R10, P0, R5, R176, 0x1 ;  /* 0x000000b0050a2211 */ /* 0x000fe200078008ff */
[----:B------:R-:W-:Y:S01]  /*13180*/  @!PT LDS RZ, [RZ] ;  /* 0x00000000fffff984 */ /* 0x000fe20000000800 */
[----:B------:R-:W-:Y:S01]  /*13190*/  @!PT LDS RZ, [RZ] ;  /* 0x00000000fffff984 */ /* 0x000fe20000000800 */
[----:B------:R-:W-:Y:S01]  /*131a0*/  @!PT LDS RZ, [RZ] ;  /* 0x00000000fffff984 */ /* 0x000fe20000000800 */
[----:B------:R1:W-:Y:S01]  /*131b0*/  @!P1 LDGSTS.E.BYPASS.LTC128B.128 [R172+0x4000], desc[UR6][R16.64] ;  /* 0x0400000010ac9fae */ /* 0x0003e2000b901d46 */
[----:B------:R-:W-:Y:S02]  /*131c0*/  @!P1 IADD3 R6, P5, R165, R6, RZ ;  /* 0x00000006a5069210 */ /* 0x000fe40007fbe0ff */
[-CC-:B------:R-:W-:Y:S01]  /*131d0*/  @P2 LEA.HI.X R11, R5, R175.reuse, R4.reuse, 0x1, P0 ;  /* 0x000000af050b2211 */ /* 0x180fe200000f0c04 */
[----:B------:R-:W-:Y:S01]  /*131e0*/  IMAD.X R4, R164, 0x1, R4, P6 ;  /* 0x00000001a4047824 */ /* 0x000fe200030e0604 */
[-C--:B------:R-:W-:Y:S01]  /*131f0*/  @!P1 LEA R18, P0, R2, R176.reuse, 0x1 ;  /* 0x000000b002129211 */ /* 0x080fe200078008ff */
[----:B------:R-:W-:Y:S01]  /*13200*/  @!P1 IMAD.X R7, R164, 0x1, R7, P5 ;  /* 0x00000001a4079824 */ /* 0x000fe200028e0607 */
[-C--:B------:R-:W-:Y:S01]  /*13210*/  @P2 LEA R24, P5, R2, R176.reuse, 0x1 ;  /* 0x000000b002182211 */ /* 0x080fe200078a08ff */
[----:B------:R-:W-:Y:S01]  /*13220*/  @P2 IMAD.MOV.U32 R5, RZ, RZ, R17 ;  /* 0x000000ffff052224 */ /* 0x000fe200078e0011 */
[----:B------:R-:W-:Y:S01]  /*13230*/  @!P1 LEA R26, P6, R6, R176, 0x1 ;  /* 0x000000b0061a9211 */ /* 0x000fe200078c08ff */
        /* <DEDUP_REMOVED lines=43> */
.L_x_6295:
        /* <DEDUP_REMOVED lines=48> */
[--C-:B------:R-:W-:Y:S01]  /*137f0*/  FFMA.FTZ R2, R31, UR8, -R106.reuse ;  /* 0x000000081f027c23 */ /* 0x100fe2000801086a */
[----:B------:R-:W-:Y:S01]  /*13800*/  FSEL R4, R26, RZ, P0 ;  /* 0x000000ff1a047208 */ /* 0x000fe20000000000 */
[----:B------:R-:W1:Y:S01]  /*13810*/  LDSM.16.MT88.4 R8, [R156+0x8000] ;  /* 0x008000009c08783b */ /* 0x000e620000004200 */
[----:B------:R-:W-:Y:S01]  /*13820*/  FSEL R31, R27, RZ, P1 ;  /* 0x000000ff1b1f7208 */ /* 0x000fe20000800000 */
[----:B------:R-:W-:Y:S01]  /*13830*/  FFMA.FTZ R24, R29, UR8, -R106 ;  /* 0x000000081d187c23 */ /* 0x000fe2000801086a */
[----:B------:R-:W-:Y:S01]  /*13840*/  FSEL R35, R35, RZ, P0 ;  /* 0x000000ff23237208 */ /* 0x000fe20000000000 */
[----:B------:R-:W-:Y:S01]  /*13850*/  FADD.FTZ R3, R3, -R4 ;  /* 0x8000000403037221 */ /* 0x000fe20000010000 */
[--C-:B------:R-:W-:Y:S01]  /*13860*/  FFMA.FTZ R25, R111, UR8, -R106.reuse ;  /* 0x000000086f197c23 */ /* 0x100fe2000801086a */
[----:B------:R-:W-:Y:S01]  /*13870*/  FADD.FTZ R31, R100, -R31 ;  /* 0x8000001f641f7221 */ /* 0x000fe20000010000 */
[----:B------:R-:W-:Y:S01]  /*13880*/  MUFU.EX2 R32, R32 ;  /* 0x0000002000207308 */ /* 0x000fe20000000800 */
[----:B------:R-:W-:Y:S01]  /*13890*/  FMUL.FTZ R29, R3, UR8 ;  /* 0x00000008031d7c20 */ /* 0x000fe20008410000 */
[--C-:B------:R-:W-:Y:S01]  /*138a0*/  FFMA.FTZ R30, R30, UR8, -R35.reuse ;  /* 0x000000081e1e7c23 */ /* 0x100fe20008010823 */
[--C-:B------:R-:W-:Y:S01]  /*138b0*/  FFMA.FTZ R0, R0, UR8, -R35.reuse ;  /* 0x0000000800007c23 */ /* 0x100fe20008010823 */
[--C-:B------:R-:W-:Y:S01]  /*138c0*/  FFMA.FTZ R28, R130, UR8, -R35.reuse ;  /* 0x00000008821c7c23 */ /* 0x100fe20008010823 */
[----:B------:R-:W-:Y:S01]  /*138d0*/  FMUL.FTZ R31, R31, UR8 ;  /* 0x000000081f1f7c20 */ /* 0x000fe20008410000 */
        /* <DEDUP_REMOVED lines=30> */
[----:B------:R-:W-:-:S04]  /*13ac0*/  FFMA.FTZ R33, R33, UR8, -R35 ;  /* 0x0000000821217c23 */ /* 0x000fc80008010823 */
[----:B------:R-:W2:Y:S01]  /*13ad0*/  MUFU.EX2 R0, R0 ;  /* 0x0000000000007308 */ /* 0x000ea20000000800 */
[----:B---3--:R-:W-:-:S07]  /*13ae0*/  F2FP.F16.F32.PACK_AB R6, R2, R25 ;  /* 0x000000190206723e */ /* 0x008fce00000000ff */
[----:B------:R-:W-:Y:S08]  /*13af0*/  MUFU.EX2 R28, R28 ;  /* 0x0000001c001c7308 */ /* 0x000ff00000000800 */
[----:B------:R-:W3:Y:S01]  /*13b00*/  MUFU.EX2 R31, R31 ;  /* 0x0000001f001f7308 */ /* 0x000ee20000000800 */
[----:B--2---:R-:W-:-:S07]  /*13b10*/  F2FP.F16.F32.PACK_AB R5, R0, R30 ;  /* 0x0000001e0005723e */ /* 0x004fce00000000ff */
[----:B------:R-:W2:Y:S08]  /*13b20*/  MUFU.EX2 R29, R29 ;  /* 0x0000001d001d7308 */ /* 0x000eb00000000800 */
        /* <DEDUP_REMOVED lines=17> */
[----:B----4-:R-:W-:Y:S01]  /*13c40*/  F2FP.F16.F32.PACK_AB R7, R3, R28 ;  /* 0x0000001c0307723e */ /* 0x010fe200000000ff */
        /* <DEDUP_REMOVED lines=52> */
[-C--:B------:R-:W-:Y:S01]  /*13f90*/  FMUL.FTZ R88, R88, R31.reuse ;  /* 0x0000001f58587220 */ /* 0x080fe20000410000 */
[C---:B-1----:R-:W-:Y:S01]  /*13fa0*/  HMMA.16816.F32 R48, R4.reuse, R8, R48 ;  /* 0x000000080430723c */ /* 0x042fe20000001830 */
[----:B------:R-:W-:Y:S01]  /*13fb0*/  MUFU.EX2 R100, R100 ;  /* 0x0000006400647308 */ /* 0x000fe20000000800 */
[----:B------:R-:W-:Y:S01]  /*13fc0*/  FMUL.FTZ R89, R89, R31 ;  /* 0x0000001f59597220 */ /* 0x000fe20000410000 */
[-C--:B------:R-:W-:Y:S01]  /*13fd0*/  FMUL.FTZ R90, R90, R29.reuse ;  /* 0x0000001d5a5a7220 */ /* 0x080fe20000410000 */
[----:B------:R-:W-:Y:S01]  /*13fe0*/  FMUL.FTZ R91, R91, R29 ;  /* 0x0000001d5b5b7220 */ /* 0x000fe20000410000 */
[----:B------:R-:W-:Y:S01]  /*13ff0*/  FFMA.FTZ R31, R183, R31, R32 ;  /* 0x0000001fb71f7223 */ /* 0x000fe20000010020 */
[----:B------:R-:W-:Y:S01]  /*14000*/  HMMA.16816.F32 R52, R4, R10, R52 ;  /* 0x0000000a0434723c */ /* 0x000fe20000001834 */
[----:B------:R-:W1:Y:S01]  /*14010*/  LDSM.16.MT88.4 R8, [R156+0xa000] ;  /* 0x00a000009c08783b */ /* 0x000e620000004200 */
[----:B------:R-:W-:Y:S01]  /*14020*/  FFMA.FTZ R29, R181, R29, R30 ;  /* 0x0000001db51d7223 */ /* 0x000fe2000001001e */
[----:B------:R-:W-:Y:S01]  /*14030*/  MUFU.EX2 R103, R103 ;  /* 0x0000006700677308 */ /* 0x000fe20000000800 */
[----:B------:R-:W-:-:S02]  /*14040*/  FADD.FTZ R24, R24, R31 ;  /* 0x0000001f18187221 */ /* 0x000fc40000010000 */
[----:B--2---:R-:W-:Y:S01]  /*14050*/  HMMA.16816.F32 R56, R4, R12, R56 ;  /* 0x0000000c0438723c */ /* 0x004fe20000001838 */
[----:B------:R-:W-:Y:S01]  /*14060*/  FADD.FTZ R29, R0, R29 ;  /* 0x0000001d001d7221 */ /* 0x000fe20000010000 */
[----:B------:R-:W-:-:S03]  /*14070*/  FADD.FTZ R25, R25, R24 ;  /* 0x0000001819197221 */ /* 0x000fc60000010000 */
[----:B------:R-:W2:Y:S01]  /*14080*/  MUFU.EX2 R109, R109 ;  /* 0x0000006d006d7308 */ /* 0x000ea20000000800 */
[----:B------:R-:W-:Y:S01]  /*14090*/  HMMA.16816.F32 R60, R4, R14, R60 ;  /* 0x0000000e043c723c */ /* 0x000fe2000000183c */
[----:B------:R-:W3:Y:S01]  /*140a0*/  LDSM.16.MT88.4 R12, [R154+0xa000] ;  /* 0x00a000009a0c783b */ /* 0x000ee20000004200 */
[----:B------:R-:W-:Y:S01]  /*140b0*/  FADD.FTZ R28, R28, R29 ;  /* 0x0000001d1c1c7221 */ /* 0x000fe20000010000 */
[----:B------:R-:W-:-:S03]  /*140c0*/  FADD.FTZ R25, R2, R25 ;  /* 0x0000001902197221 */ /* 0x000fc60000010000 */
[----:B------:R-:W-:Y:S01]  /*140d0*/  HMMA.16816.F32 R84, R4, R16, R84 ;  /* 0x000000100454723c */ /* 0x000fe20000001854 */
[----:B------:R-:W4:Y:S01]  /*140e0*/  MUFU.EX2 R110, R110 ;  /* 0x0000006e006e7308 */ /* 0x000f220000000800 */
[----:B------:R-:W-:-:S04]  /*140f0*/  FADD.FTZ R28, R3, R28 ;  /* 0x0000001c031c7221 */ /* 0x000fc80000010000 */
[----:B------:R-:W-:Y:S01]  /*14100*/  HMMA.16816.F32 R88, R4, R18, R88 ;  /* 0x000000120458723c */ /* 0x000fe20000001858 */
[----:B------:R-:W-:Y:S02]  /*14110*/  LDSM.16.MT88.4 R16, [R152+0x8800] ;  /* 0x008800009810783b */ /* 0x000fe40000004200 */
[----:B------:R-:W5:Y:S01]  /*14120*/  MUFU.EX2 R112, R112 ;  /* 0x0000007000707308 */ /* 0x000f620000000800 */
[----:B--2---:R-:W-:-:S07]  /*14130*/  FADD.FTZ R3, R109, R28 ;  /* 0x0000001c6d037221 */ /* 0x004fce0000010000 */
[----:B------:R-:W2:Y:S01]  /*14140*/  MUFU.EX2 R111, R111 ;  /* 0x0000006f006f7308 */ /* 0x000ea20000000800 */
[----:B----4-:R-:W-:Y:S01]  /*14150*/  FADD.FTZ R3, R110, R3 ;  /* 0x000000036e037221 */ /* 0x010fe20000010000 */
[C---:B-1----:R-:W-:Y:S06]  /*14160*/  HMMA.16816.F32 R64, R4.reuse, R8, R64 ;  /* 0x000000080440723c */ /* 0x042fec0000001840 */
[----:B------:R-:W-:Y:S01]  /*14170*/  MUFU.EX2 R117, R117 ;  /* 0x0000007500757308 */ /* 0x000fe20000000800 */
[----:B-----5:R-:W-:Y:S01]  /*14180*/  FADD.FTZ R2, R112, R3 ;  /* 0x0000000370027221 */ /* 0x020fe20000010000 */
[C---:B------:R-:W-:Y:S01]  /*14190*/  HMMA.16816.F32 R68, R4.reuse, R10, R68 ;  /* 0x0000000a0444723c */ /* 0x040fe20000001844 */
[----:B------:R-:W1:Y:S05]  /*141a0*/  LDSM.16.MT88.4 R8, [R153+0xa000] ;  /* 0x00a000009908783b */ /* 0x000e6a0000004200 */
[----:B------:R-:W-:Y:S01]  /*141b0*/  MUFU.EX2 R126, R126 ;  /* 0x0000007e007e7308 */ /* 0x000fe20000000800 */
[----:B--2---:R-:W-:Y:S01]  /*141c0*/  FADD.FTZ R2, R111, R2 ;  /* 0x000000026f027221 */ /* 0x004fe20000010000 */
[C---:B---3--:R-:W-:Y:S06]  /*141d0*/  HMMA.16816.F32 R72, R4.reuse, R12, R72 ;  /* 0x0000000c0448723c */ /* 0x048fec0000001848 */
[C---:B------:R-:W-:Y:S01]  /*141e0*/  HMMA.16816.F32 R92, R4.reuse, R14, R92 ;  /* 0x0000000e045c723c */ /* 0x040fe2000000185c */
[----:B------:R-:W2:Y:S01]  /*141f0*/  LDSM.16.MT88.4 R12, [R156+0x8800] ;  /* 0x008800009c0c783b */ /* 0x000ea20000004200 */
[----:B------:R-:W-:Y:S08]  /*14200*/  MUFU.EX2 R113, R113 ;  /* 0x0000007100717308 */ /* 0x000ff00000000800 */
[----:B------:R-:W-:Y:S08]  /*14210*/  MUFU.EX2 R122, R122 ;  /* 0x0000007a007a7308 */ /* 0x000ff00000000800 */
[----:B------:R-:W3:Y:S08]  /*14220*/  MUFU.EX2 R115, R115 ;  /* 0x0000007300737308 */ /* 0x000ef00000000800 */
[----:B------:R-:W4:Y:S01]  /*14230*/  MUFU.EX2 R116, R116 ;  /* 0x0000007400747308 */ /* 0x000f220000000800 */
[C---:B-1----:R-:W-:Y:S07]  /*14240*/  HMMA.16816.F32 R76, R4.reuse, R8, R76 ;  /* 0x00000008044c723c */ /* 0x042fee000000184c */
[----:B------:R-:W-:Y:S01]  /*14250*/  MUFU.EX2 R118, R118 ;  /* 0x0000007600767308 */ /* 0x000fe20000000800 */
[----:B------:R-:W-:Y:S01]  /*14260*/  HMMA.16816.F32 R80, R4, R10, R80 ;  /* 0x0000000a0450723c */ /* 0x000fe20000001850 */
[----:B------:R-:W1:Y:S01]  /*14270*/  LDSM.16.MT88.4 R8, [R154+0x8800] ;  /* 0x008800009a08783b */ /* 0x000e620000004200 */
[----:B---3--:R-:W-:-:S05]  /*14280*/  FADD.FTZ R3, R115, R2 ;  /* 0x0000000273037221 */ /* 0x008fca0000010000 */
[----:B------:R-:W-:Y:S01]  /*14290*/  F2FP.F16.F32.PACK_AB R4, R107, R108 ;  /* 0x0000006c6b04723e */ /* 0x000fe200000000ff */
[----:B------:R-:W3:Y:S01]  /*142a0*/  MUFU.EX2 R119, R119 ;  /* 0x0000007700777308 */ /* 0x000ee20000000800 */
[----:B------:R-:W-:Y:S01]  /*142b0*/  F2FP.F16.F32.PACK_AB R5, R110, R109 ;  /* 0x0000006d6e05723e */ /* 0x000fe200000000ff */
[----:B------:R-:W-:Y:S01]  /*142c0*/  FADD.FTZ R108, R108, R25 ;  /* 0x000000196c6c7221 */ /* 0x000fe20000010000 */
[----:B------:R-:W-:Y:S01]  /*142d0*/  F2FP.F16.F32.PACK_AB R6, R103, R100 ;  /* 0x000000646706723e */ /* 0x000fe200000000ff */
[----:B----4-:R-:W-:Y:S01]  /*142e0*/  FADD.FTZ R3, R116, R3 ;  /* 0x0000000374037221 */ /* 0x010fe20000010000 */
[----:B------:R-:W-:Y:S01]  /*142f0*/  F2FP.F16.F32.PACK_AB R7, R111, R112 ;  /* 0x000000706f07723e */ /* 0x000fe200000000ff */
[----:B------:R-:W-:Y:S02]  /*14300*/  FADD.FTZ R107, R107, R108 ;  /* 0x0000006c6b6b7221 */ /* 0x000fe40000010000 */
[----:B------:R-:W-:Y:S02]  /*14310*/  MUFU.EX2 R101, R101 ;  /* 0x0000006500657308 */ /* 0x000fe40000000800 */
[----:B------:R-:W-:Y:S01]  /*14320*/  FADD.FTZ R0, R100, R107 ;  /* 0x0000006b64007221 */ /* 0x000fe20000010000 */
[----:B------:R-:W-:Y:S01]  /*14330*/  MOV R100, R27 ;  /* 0x0000001b00647202 */ /* 0x000fe20000000f00 */
[----:B--2---:R-:W-:Y:S02]  /*14340*/  HMMA.16816.F32 R96, R4, R12, R96 ;  /* 0x0000000c0460723c */ /* 0x004fe40000001860 */
[----:B------:R-:W-:-:S02]  /*14350*/  FADD.FTZ R0, R103, R0 ;  /* 0x0000000067007221 */ /* 0x000fc40000010000 */
[----:B------:R-:W2:Y:S02]  /*14360*/  MUFU.EX2 R114, R114 ;  /* 0x0000007200727308 */ /* 0x000ea40000000800 */
[C---:B------:R-:W-:Y:S01]  /*14370*/  HMMA.16816.F32 R36, R4.reuse, R14, R36 ;  /* 0x0000000e0424723c */ /* 0x040fe20000001824 */
[----:B------:R-:W4:Y:S05]  /*14380*/  LDSM.16.MT88.4 R12, [R156+0xa800] ;  /* 0x00a800009c0c783b */ /* 0x000f2a0000004200 */
[C---:B------:R-:W-:Y:S01]  /*14390*/  HMMA.16816.F32 R48, R4.reuse, R20, R48 ;  /* 0x000000140430723c */ /* 0x040fe20000001830 */
        /* <DEDUP_REMOVED lines=9> */
[----:B------:R-:W2:Y:S05]  /*14430*/  MUFU.EX2 R121, R121 ;  /* 0x0000007900797308 */ /* 0x000eaa0000000800 */
[C---:B------:R-:W-:Y:S01]  /*14440*/  HMMA.16816.F32 R60, R4.reuse, R18, R60 ;  /* 0x00000012043c723c */ /* 0x040fe2000000183c */
[----:B------:R-:W-:Y:S02]  /*14450*/  LDSM.16.MT88.4 R16, [R156+0x9000] ;  /* 0x009000009c10783b */ /* 0x000fe40000004200 */
[----:B------:R-:W-:Y:S03]  /*14460*/  MUFU.EX2 R34, R34 ;  /* 0x0000002200227308 */ /* 0x000fe60000000800 */
[C---:B----4-:R-:W-:Y:S05]  /*14470*/  HMMA.16816.F32 R64, R4.reuse, R12, R64 ;  /* 0x0000000c0440723c */ /* 0x050fea0000001840 */
[----:B------:R-:W4:Y:S01]  /*14480*/  MUFU.EX2 R33, R33 ;  /* 0x0000002100217308 */ /* 0x000f220000000800 */
        /* <DEDUP_REMOVED lines=10> */
[----:B------:R-:W3:Y:S06]  /*14530*/  LDSM.16.MT88.4 R12, [R154+0x9000] ;  /* 0x009000009a0c783b */ /* 0x000eec0000004200 */
[----:B------:R-:W-:Y:S01]  /*14540*/  F2FP.F16.F32.PACK_AB R4, R126, R117 ;  /* 0x000000757e04723e */ /* 0x000fe200000000ff */
[----:B------:R-:W-:Y:S01]  /*14550*/  FADD.FTZ R117, R117, R0 ;  /* 0x0000000075757221 */ /* 0x000fe20000010000 */
[----:B------:R-:W-:-:S02]  /*14560*/  F2FP.F16.F32.PACK_AB R5, R116, R115 ;  /* 0x000000737405723e */ /* 0x000fc400000000ff */
[----:B------:R-:W-:Y:S01]  /*14570*/  F2FP.F16.F32.PACK_AB R6, R122, R113 ;  /* 0x000000717a06723e */ /* 0x000fe200000000ff */
[----:B------:R-:W-:Y:S01]  /*14580*/  FADD.FTZ R126, R126, R117 ;  /* 0x000000757e7e7221 */ /* 0x000fe20000010000 */
[----:B------:R-:W-:Y:S01]  /*14590*/  F2FP.F16.F32.PACK_AB R7, R119, R118 ;  /* 0x000000767707723e */ /* 0x000fe200000000ff */
[----:B------:R-:W-:Y:S01]  /*145a0*/  FADD.FTZ R118, R118, R3 ;  /* 0x0000000376767221 */ /* 0x000fe20000010000 */
[----:B------:R-:W-:Y:S01]  /*145b0*/  MOV R3, R26 ;  /* 0x0000001a00037202 */ /* 0x000fe20000000f00 */
[----:B------:R-:W-:Y:S02]  /*145c0*/  FADD.FTZ R113, R113, R126 ;  /* 0x0000007e71717221 */ /* 0x000fe40000010000 */
[----:B------:R-:W-:Y:S02]  /*145d0*/  FADD.FTZ R119, R119, R118 ;  /* 0x0000007677777221 */ /* 0x000fe40000010000 */
[----:B------:R-:W-:Y:S01]  /*145e0*/  HMMA.16816.F32 R96, R4, R16, R96 ;  /* 0x000000100460723c */ /* 0x000fe20000001860 */
[----:B------:R-:W-:-:S05]  /*145f0*/  FADD.FTZ R122, R122, R113 ;  /* 0x000000717a7a7221 */ /* 0x000fca0000010000 */
[C---:B------:R-:W-:Y:S01]  /*14600*/  HMMA.16816.F32 R36, R4.reuse, R18, R36 ;  /* 0x000000120424723c */ /* 0x040fe20000001824 */
[----:B------:R-:W5:Y:S05]  /*14610*/  LDSM.16.MT88.4 R16, [R156+0xb000] ;  /* 0x00b000009c10783b */ /* 0x000f6a0000004200 */
        /* <DEDUP_REMOVED lines=8> */
[----:B------:R-:W-:Y:S05]  /*146a0*/  LDSM.16.MT88.4 R20, [R156+0x9800] ;  /* 0x009800009c14783b */ /* 0x000fea0000004200 */
[C---:B-----5:R-:W-:Y:S06]  /*146b0*/  HMMA.16816.F32 R64, R4.reuse, R16, R64 ;  /* 0x000000100440723c */ /* 0x060fec0000001840 */
[C---:B------:R-:W-:Y:S01]  /*146c0*/  HMMA.16816.F32 R68, R4.reuse, R18, R68 ;  /* 0x000000120444723c */ /* 0x040fe20000001844 */
[----:B------:R-:W-:Y:S05]  /*146d0*/  LDSM.16.MT88.4 R16, [R153+0x9800] ;  /* 0x009800009910783b */ /* 0x000fea0000004200 */
[C---:B-1----:R-:W-:Y:S06]  /*146e0*/  HMMA.16816.F32 R76, R4.reuse, R8, R76 ;  /* 0x00000008044c723c */ /* 0x042fec000000184c */
[C---:B------:R-:W-:Y:S01]  /*146f0*/  HMMA.16816.F32 R80, R4.reuse, R10, R80 ;  /* 0x0000000a0450723c */ /* 0x040fe20000001850 */
[----:B------:R-:W-:Y:S05]  /*14700*/  LDSM.16.MT88.4 R8, [R152+0x9800] ;  /* 0x009800009808783b */ /* 0x000fea0000004200 */
[C---:B---3--:R-:W-:Y:S06]  /*14710*/  HMMA.16816.F32 R72, R4.reuse, R12, R72 ;  /* 0x0000000c0448723c */ /* 0x048fec0000001848 */
[C---:B------:R-:W-:Y:S01]  /*14720*/  HMMA.16816.F32 R92, R4.reuse, R14, R92 ;  /* 0x0000000e045c723c */ /* 0x040fe2000000185c */
[----:B------:R-:W1:Y:S05]  /*14730*/  LDSM.16.MT88.4 R12, [R152+0xb000] ;  /* 0x00b00000980c783b */ /* 0x000e6a0000004200 */
[C---:B-1----:R-:W-:Y:S06]  /*14740*/  HMMA.16816.F32 R84, R4.reuse, R12, R84 ;  /* 0x0000000c0454723c */ /* 0x042fec0000001854 */
[----:B------:R-:W-:Y:S01]  /*14750*/  HMMA.16816.F32 R88, R4, R14, R88 ;  /* 0x0000000e0458723c */ /* 0x000fe20000001858 */
[----:B------:R-:W1:Y:S06]  /*14760*/  LDSM.16.MT88.4 R12, [R154+0x9800] ;  /* 0x009800009a0c783b */ /* 0x000e6c0000004200 */
[----:B--2---:R-:W-:Y:S01]  /*14770*/  F2FP.F16.F32.PACK_AB R4, R114, R101 ;  /* 0x000000657204723e */ /* 0x004fe200000000ff */
[----:B------:R-:W-:Y:S01]  /*14780*/  FADD.FTZ R101, R101, R122 ;  /* 0x0000007a65657221 */ /* 0x000fe20000010000 */
[----:B------:R-:W-:Y:S01]  /*14790*/  F2FP.F16.F32.PACK_AB R5, R121, R104 ;  /* 0x000000687905723e */ /* 0x000fe200000000ff */
[----:B------:R-:W-:Y:S01]  /*147a0*/  FADD.FTZ R104, R104, R119 ;  /* 0x0000007768687221 */ /* 0x000fe20000010000 */
[----:B------:R-:W-:Y:S01]  /*147b0*/  F2FP.F16.F32.PACK_AB R6, R106, R105 ;  /* 0x000000696a06723e */ /* 0x000fe200000000ff */
        /* <DEDUP_REMOVED lines=21> */
[C---:B------:R-:W-:Y:S06]  /*14910*/  HMMA.16816.F32 R80, R4.reuse, R10, R80 ;  /* 0x0000000a0450723c */ /* 0x040fec0000001850 */
[C---:B-1----:R-:W-:Y:S06]  /*14920*/  HMMA.16816.F32 R64, R4.reuse, R12, R64 ;  /* 0x0000000c0440723c */ /* 0x042fec0000001840 */
[C---:B------:R-:W-:Y:S01]  /*14930*/  HMMA.16816.F32 R68, R4.reuse, R14, R68 ;  /* 0x0000000e0444723c */ /* 0x040fe20000001844 */
[----:B------:R-:W1:Y:S05]  /*14940*/  LDSM.16.MT88.4 R12, [R152+0xb800] ;  /* 0x00b80000980c783b */ /* 0x000e6a0000004200 */
[C---:B-1----:R-:W-:Y:S06]  /*14950*/  HMMA.16816.F32 R84, R4.reuse, R12, R84 ;  /* 0x0000000c0454723c */ /* 0x042fec0000001854 */
[----:B------:R-:W-:-:S15]  /*14960*/  HMMA.16816.F32 R88, R4, R14, R88 ;  /* 0x0000000e0458723c */ /* 0x000fde0000001858 */
[----:B------:R-:W-:-:S09]  /*14970*/  NOP ;  /* 0x0000000000007918 */ /* 0x000fd20000000000 */
.L_x_6292:
        /* <DEDUP_REMOVED lines=12> */
.L_x_6302:
[----:B------:R-:W-:Y:S04]  /*14a40*/  DEPBAR.LE SB0, 0x0 ;  /* 0x000080000000791a */ /* 0x000fe80000000000 */
[----:B------:R-:W-:Y:S01]  /*14a50*/  BAR.SYNC.DEFER_BLOCKING 0x0 ;  /* 0x0000000000007b1d */ /* 0x000fe20000010000 */
[C---:B------:R-:W-:Y:S01]  /*14a60*/  LOP3.LUT P4, RZ, R173.reuse, 0x1, RZ, 0xc0, !PT ;  /* 0x00000001adff7812 */ /* 0x040fe2000788c0ff */
[----:B------:R-:W-:Y:S01]  /*14a70*/  VIADD R174, R174, 0xffffffff ;  /* 0xffffffffaeae7836 */ /* 0x000fe20000000000 */
[----:B------:R-:W-:Y:S01]  /*14a80*/  LOP3.LUT P2, RZ, R173, 0x2, RZ, 0xc0, !PT ;  /* 0x00000002adff7812 */ /* 0x000fe2000784c0ff */
[----:B------:R-:W-:Y:S01]  /*14a90*/  IMAD.MOV.U32 R3, RZ, RZ, R178 ;  /* 0x000000ffff037224 */ /* 0x000fe200078e00b2 */
[----:B------:R-:W-:Y:S01]  /*14aa0*/  MOV R100, R179 ;  /* 0x000000b300647202 */ /* 0x000fe20000000f00 */
[----:B------:R-:W-:Y:S10]  /*14ab0*/  @!P3 BRA `(.L_x_6299) ;  /* 0x0000000000f8b947 */ /* 0x000ff40003800000 */
        /* <DEDUP_REMOVED lines=56> */
[----:B---3--:R-:W-:Y:S01]  /*14e40*/  IMAD.WIDE.U32 R10, R7, R2, R10 ;  /* 0x00000002070a7225 */ /* 0x008fe200078e000a */
[----:B------:R-:W-:Y:S02]  /*14e50*/  SHF.R.S32.HI R5, RZ, 0x1f, R7 ;  /* 0x0000001fff057819 */ /* 0x000fe40000011407 */
[----:B------:R-:W-:Y:S03]  /*14e60*/  MOV R100, R10 ;  /* 0x0000000a00647202 */ /* 0x000fe60000000f00 */
[----:B------:R-:W-:Y:S04]  /*14e70*/  IMAD R4, R5, R2, RZ ;  /* 0x0000000205047224 */ /* 0x000fe800078e02ff */
[----:B------:R-:W-:Y:S04]  /*14e80*/  IMAD R4, R7, R3, R4 ;  /* 0x0000000307047224 */ /* 0x000fe800078e0204 */
[----:B------:R-:W-:Y:S07]  /*14e90*/  IMAD.IADD R3, R11, 0x1, R4 ;  /* 0x000000010b037824 */ /* 0x000fee00078e0204 */
.L_x_6299:
[----:B------:R-:W-:Y:S02]  /*14ea0*/  IADD3 R33, P0, R167, R100, RZ ;  /* 0x00000064a7217210 */ /* 0x000fe40007f1e0ff */
[-C--:B------:R-:W-:Y:S02]  /*14eb0*/  LEA R2, P6, R100, R184.reuse, 0x1 ;  /* 0x000000b864027211 */ /* 0x080fe400078c08ff */
[CC--:B------:R-:W-:Y:S01]  /*14ec0*/  @P4 LEA R186, P5, R33.reuse, R184.reuse, 0x1 ;  /* 0x000000b821ba4211 */ /* 0x0c0fe200078a08ff */
[--C-:B------:R-:W-:Y:S01]  /*14ed0*/  IMAD.X R34, R166, 0x1, R3.reuse, P0 ;  /* 0x00000001a6227824 */ /* 0x100fe200000e0603 */
[-C--:B------:R-:W-:Y:S02]  /*14ee0*/  LEA.HI.X R3, R100, R185.reuse, R3, 0x1, P6 ;  /* 0x000000b964037211 */ /* 0x080fe400030f0c03 */
[CC--:B------:R-:W-:Y:S02]  /*14ef0*/  @P2 LEA R102, P0, R33.reuse, R184.reuse, 0x1 ;  /* 0x000000b821662211 */ /* 0x0c0fe400078008ff */
[--C-:B------:R-:W-:Y:S01]  /*14f00*/  @P4 LEA.HI.X R187, R33, R185, R34.reuse, 0x1, P5 ;  /* 0x000000b921bb4211 */ /* 0x100fe200028f0c22 */
[----:B------:R-:W-:Y:S01]  /*14f10*/  @!PT LDS RZ, [RZ] ;  /* 0x00000000fffff984 */ /* 0x000fe20000000800 */
[----:B------:R-:W-:Y:S01]  /*14f20*/  @!PT LDS RZ, [RZ] ;  /* 0x00000000fffff984 */ /* 0x000fe20000000800 */
[----:B------:R-:W-:Y:S01]  /*14f30*/  @!PT LDS RZ, [RZ] ;  /* 0x00000000fffff984 */ /* 0x000fe20000000800 */
[----:B------:R-:W-:Y:S01]  /*14f40*/  @P4 LDGSTS.E.BYPASS.LTC128B.128 [R172+0x8000], desc[UR6][R2.64] ;  /* 0x0800000002ac4fae */ /* 0x000fe2000b901d46 */
[----:B------:R-:W-:Y:S02]  /*14f50*/  IADD3 R32, P1, R167, R33, RZ ;  /* 0x00000021a7207210 */ /* 0x000fe40007f3e0ff */
[-CC-:B------:R-:W-:Y:S01]  /*14f60*/  @P2 LEA.HI.X R103, R33, R185.reuse, R34.reuse, 0x1, P0 ;  /* 0x000000b921672211 */ /* 0x180fe200000f0c22 */
[----:B------:R-:W-:Y:S01]  /*14f70*/  @!P4 STS.128 [R172+0x8000], RZ ;  /* 0x008000ffac00c388 */ /* 0x000fe20000000c00 */
[-C--:B------:R-:W-:Y:S01]  /*14f80*/  @P4 LEA R192, P6, R32, R184.reuse, 0x1 ;  /* 0x000000b820c04211 */ /* 0x080fe200078c08ff */
[----:B------:R-:W-:Y:S01]  /*14f90*/  IMAD.X R35, R166, 0x1, R34, P1 ;  /* 0x00000001a6237824 */ /* 0x000fe200008e0622 */
[C---:B------:R-:W-:Y:S01]  /*14fa0*/  @P2 LEA R188, P1, R32.reuse, R184, 0x1 ;  /* 0x000000b820bc2211 */ /* 0x040fe200078208ff */
[----:B------:R-:W-:Y:S01]  /*14fb0*/  @!PT LDS RZ, [RZ] ;  /* 0x00000000fffff984 */ /* 0x000fe20000000800 */
[----:B------:R-:W-:Y:S01]  /*14fc0*/  @!PT LDS RZ, [RZ] ;  /* 0x00000000fffff984 */ /* 0x000fe20000000800 */
[----:B------:R-:W-:Y:S01]  /*14fd0*/  @!PT LDS RZ, [RZ] ;  /* 0x00000000fffff984 */ /* 0x000fe20000000800 */
[----:B------:R-:W-:Y:S01]  /*14fe0*/  @P2 LDGSTS.E.BYPASS.LTC128B.128 [R172+0xa000], desc[UR6][R2.64+0x80] ;  /* 0x0a00008002ac2fae */ /* 0x000fe2000b901d46 */
[----:B------:R-:W-:Y:S02]  /*14ff0*/  IADD3 R33, P0, R167, R32, RZ ;  /* 0x00000020a7217210 */ /* 0x000fe40007f1e0ff */
[CCC-:B------:R-:W-:Y:S01]  /*15000*/  @P4 LEA.HI.X R193, R32.reuse, R185.reuse, R35.reuse, 0x1, P6 ;  /* 0x000000b920c14211 */ /* 0x1c0fe200030f0c23 */
        /* <DEDUP_REMOVED lines=11> */
[----:B------:R-:W-:Y:S02]  /*150c0*/  @P2 LEA.HI.X R185, R33, R185, R34, 0x1, P0 ;  /* 0x000000b921b92211 */ /* 0x000fe400000f0c22 */
[----:B------:R-:W-:Y:S01]  /*150d0*/  ISETP.GT.AND P0, PT, R174, R163, PT ;  /* 0x000000a3ae00720c */ /* 0x000fe20003f04270 */
        /* <DEDUP_REMOVED lines=29> */
[----:B------:R-:W5:Y:S01]  /*152b0*/  LDSM.16.M88.4 R120, [R161+0x5800] ;  /* 0x00580000a178783b */ /* 0x000f620000000200 */
[----:B-1----:R-:W-:Y:S03]  /*152c0*/  IMAD.MOV.U32 R184, RZ, RZ, R2 ;  /* 0x000000ffffb87224 */ /* 0x002fe600078e0002 */
[----:B------:R-:W0:Y:S01]  /*152d0*/  LDGDEPBAR ;  /* 0x00000000000079af */ /* 0x000e220000000000 */
[----:B------:R-:W-:Y:S03]  /*152e0*/  IMAD.MOV.U32 R185, RZ, RZ, R3 ;  /* 0x000000ffffb97224 */ /* 0x000fe600078e0003 */
[----:B------:R-:W-:Y:S04]  /*152f0*/  LDSM.16.M88.4 R124, [R160] ;  /* 0x00000000a07c783b */ /* 0x000fe80000000200 */
[----:B------:R-:W1:Y:S04]  /*15300*/  LDSM.16.M88.4 R128, [R159] ;  /* 0x000000009f80783b */ /* 0x000e680000000200 */
[----:B------:R-:W1:Y:S04]  /*15310*/  LDSM.16.M88.4 R132, [R151] ;  /* 0x000000009784783b */ /* 0x000e680000000200 */
[----:B------:R-:W1:Y:S04]  /*15320*/  LDSM.16.M88.4 R136, [R150] ;  /* 0x000000009688783b */ /* 0x000e680000000200 */
        /* <DEDUP_REMOVED lines=51> */
[----:B------:R-:W1:Y:S05]  /*15660*/  LDSM.16.M88.4 R116, [R147] ;  /* 0x000000009374783b */ /* 0x000e6a0000000200 */
[C---:B------:R-:W-:Y:S06]  /*15670*/  HMMA.16816.F32 R12, R112.reuse, R120, R12 ;  /* 0x00000078700c723c */ /* 0x040fec000000180c */
[C---:B------:R-:W-:Y:S01]  /*15680*/  HMMA.16816.F32 R16, R112.reuse, R122, R16 ;  /* 0x0000007a7010723c */ /* 0x040fe20000001810 */
[----:B------:R-:W4:Y:S05]  /*15690*/  LDSM.16.M88.4 R120, [R146] ;  /* 0x000000009278783b */ /* 0x000f2a0000000200 */
[C---:B--2---:R-:W-:Y:S06]  /*156a0*/  HMMA.16816.F32 R20, R112.reuse, R124, R20 ;  /* 0x0000007c7014723c */ /* 0x044fec0000001814 */
[C---:B------:R-:W-:Y:S01]  /*156b0*/  HMMA.16816.F32 R24, R112.reuse, R126, R24 ;  /* 0x0000007e7018723c */ /* 0x040fe20000001818 */
[----:B------:R-:W2:Y:S05]  /*156c0*/  LDSM.16.M88.4 R124, [R145] ;  /* 0x00000000917c783b */ /* 0x000eaa0000000200 */
[C---:B---3--:R-:W-:Y:S06]  /*156d0*/  HMMA.16816.F32 R28, R112.reuse, R104, R28 ;  /* 0x00000068701c723c */ /* 0x048fec000000181c */
[----:B------:R-:W-:Y:S01]  /*156e0*/  HMMA.16816.F32 R32, R112, R106, R32 ;  /* 0x0000006a7020723c */ /* 0x000fe20000001820 */
[----:B------:R-:W3:Y:S04]  /*156f0*/  LDSM.16.M88.4 R104, [R144] ;  /* 0x000000009068783b */ /* 0x000ee80000000200 */
        /* <DEDUP_REMOVED lines=39> */
[----:B------:R-:W-:Y:S02]  /*15970*/  MOV R104, UR8 ;  /* 0x0000000800687c02 */ /* 0x000fe40008000f00 */
[----:B------:R-:W-:Y:S01]  /*15980*/  MOV R102, UR5 ;  /* 0x0000000500667c02 */ /* 0x000fe20008000f00 */
        /* <DEDUP_REMOVED lines=62> */
.L_x_6301:
[C---:B------:R-:W-:Y:S02]  /*15d70*/  LEA R110, P6, R104.reuse, R176, 0x1 ;  /* 0x000000b0686e7211 */ /* 0x040fe400078c08ff */
[----:B------:R-:W-:Y:S02]  /*15d80*/  IADD3 R3, P0, R165, R104, RZ ;  /* 0x00000068a5037210 */ /* 0x000fe40007f1e0ff */
[--C-:B------:R-:W-:Y:S02]  /*15d90*/  LEA.HI.X R111, R104, R175, R102.reuse, 0x1, P6 ;  /* 0x000000af686f7211 */ /* 0x100fe400030f0c66 */
[CC--:B------:R-:W-:Y:S01]  /*15da0*/  @P4 LEA R108, P5, R3.reuse, R176.reuse, 0x1 ;  /* 0x000000b0036c4211 */ /* 0x0c0fe200078a08ff */
[C---:B------:R-:W-:Y:S01]  /*15db0*/  IMAD.X R100, R164.reuse, 0x1, R102, P0 ;  /* 0x00000001a4647824 */ /* 0x040fe200000e0666 */
[-C--:B------:R-:W-:Y:S01]  /*15dc0*/  @P2 LEA R106, P0, R3, R176.reuse, 0x1 ;  /* 0x000000b0036a2211 */ /* 0x080fe200078008ff */
[----:B------:R-:W-:Y:S01]  /*15dd0*/  @!PT LDS RZ, [RZ] ;  /* 0x00000000fffff984 */ /* 0x000fe20000000800 */
[----:B------:R-:W-:Y:S01]  /*15de0*/  @!PT LDS RZ, [RZ] ;  /* 0x00000000fffff984 */ /* 0x000fe20000000800 */
[----:B------:R-:W-:Y:S01]  /*15df0*/  @!PT LDS RZ, [RZ] ;  /* 0x00000000fffff984 */ /* 0x000fe20000000800 */
[----:B------:R1:W-:Y:S01]  /*15e00*/  @P4 LDGSTS.E.BYPASS.LTC128B.128 [R172+0x4000], desc[UR6][R110.64] ;  /* 0x040000006eac4fae */ /* 0x0003e2000b901d46 */
[----:B------:R-:W-:Y:S02]  /*15e10*/  IADD3 R2, P1, R165, R3, RZ ;  /* 0x00000003a5027210 */ /* 0x000fe40007f3e0ff */
        /* <DEDUP_REMOVED lines=9> */
[C---:B------:R-:W-:Y:S02]  /*15eb0*/  @P2 LEA R102, P1, R2.reuse, R176, 0x1 ;  /* 0x000000b002662211 */ /* 0x040fe400078208ff */
[-CC-:B------:R-:W-:Y:S01]  /*15ec0*/  @P4 LEA.HI.X R113, R2, R175.reuse, R103.reuse, 0x1, P6 ;  /* 0x000000af02714211 */ /* 0x180fe200030f0c67 */
        /* <DEDUP_REMOVED lines=8> */
[-C--:B------:R-:W-:Y:S01]  /*15f50*/  @P2 LEA.HI.X R103, R2, R175.reuse, R103, 0x1, P1 ;  /* 0x000000af02672211 */ /* 0x080fe200008f0c67 */
[----:B------:R1:W-:Y:S01]  /*15f60*/  @!P4 STS.128 [R172+0x4800], RZ ;  /* 0x004800ffac00c388 */ /* 0x0003e20000000c00 */
[C---:B------:R-:W-:Y:S01]  /*15f70*/  @P2 LEA R114, P0, R3.reuse, R176, 0x1 ;  /* 0x000000b003722211 */ /* 0x040fe200078008ff */
[----:B------:R-:W-:Y:S01]  /*15f80*/  IMAD.MOV.U32 R176, RZ, RZ, R110 ;  /* 0x000000ffffb07224 */ /* 0x000fe200078e006e */
[CCC-:B------:R-:W-:Y:S01]  /*15f90*/  @P4 LEA.HI.X R105, R3.reuse, R175.reuse, R100.reuse, 0x1, P5 ;  /* 0x000000af03694211 */ /* 0x1c0fe200028f0c64 */
[----:B------:R-:W-:Y:S01]  /*15fa0*/  @!PT LDS RZ, [RZ] ;  /* 0x00000000fffff984 */ /* 0x000fe20000000800 */
[----:B------:R-:W-:Y:S01]  /*15fb0*/  @!PT LDS RZ, [RZ] ;  /* 0x00000000fffff984 */ /* 0x000fe20000000800 */
[----:B------:R-:W-:Y:S01]  /*15fc0*/  @!PT LDS RZ, [RZ] ;  /* 0x00000000fffff984 */ /* 0x000fe20000000800 */
[----:B------:R1:W-:Y:S01]  /*15fd0*/  @P2 LDGSTS.E.BYPASS.LTC128B.128 [R172+0x6800], desc[UR6][R106.64+0x80] ;  /* 0x068000806aac2fae */ /* 0x0003e2000b901d46 */
[----:B------:R-:W-:Y:S01]  /*15fe0*/  @P2 LEA.HI.X R115, R3, R175, R100, 0x1, P0 ;  /* 0x000000af03732211 */ /* 0x000fe200000f0c64 */
[----:B------:R-:W-:Y:S02]  /*15ff0*/  IMAD.MOV.U32 R175, RZ, RZ, R111 ;  /* 0x000000ffffaf7224 */ /* 0x000fe400078e006f */
        /* <DEDUP_REMOVED lines=22> */
.L_x_6300:
        /* <DEDUP_REMOVED lines=43> */
[C---:B------:R-:W-:Y:S01]  /*16410*/  FADD.FTZ R0, -R3.reuse, R0 ;  /* 0x0000000003007221 */ /* 0x040fe20000010100 */
[----:B------:R-:W1:Y:S01]  /*16420*/  LDSM.16.MT88.4 R104, [R156+0x8000] ;  /* 0x008000009c68783b */ /* 0x000e620000004200 */
[C---:B------:R-:W-:Y:S01]  /*16430*/  FSETP.NEU.FTZ.AND P0, PT, R100.reuse, -INF , PT ;  /* 0xff8000006400780b */ /* 0x040fe20003f1d000 */
[----:B------:R-:W-:Y:S01]  /*16440*/  FMUL.FTZ R124, R100, UR4 ;  /* 0x00000004647c7c20 */ /* 0x000fe20008410000 */
[----:B------:R-:W-:Y:S01]  /*16450*/  FMUL.FTZ R103, R0, UR4 ;  /* 0x0000000400677c20 */ /* 0x000fe20008410000 */
[----:B------:R-:W-:Y:S03]  /*16460*/  FADD.FTZ R2, -R100, R101 ;  /* 0x0000006564027221 */ /* 0x000fe60000010100 */
[----:B------:R-:W-:Y:S01]  /*16470*/  FSEL R124, R124, RZ, P0 ;  /* 0x000000ff7c7c7208 */ /* 0x000fe20000000000 */
[----:B------:R-:W2:Y:S01]  /*16480*/  MUFU.EX2 R0, R103 ;  /* 0x0000006700007308 */ /* 0x000ea20000000800 */
[----:B------:R-:W-:Y:S01]  /*16490*/  FSETP.NEU.FTZ.AND P0, PT, R3, -INF , PT ;  /* 0xff8000000300780b */ /* 0x000fe20003f1d000 */
[----:B------:R-:W-:Y:S02]  /*164a0*/  FMUL.FTZ R101, R2, UR4 ;  /* 0x0000000402657c20 */ /* 0x000fe40008410000 */
[--C-:B------:R-:W-:Y:S01]  /*164b0*/  FFMA.FTZ R102, R5, UR4, -R124.reuse ;  /* 0x0000000405667c23 */ /* 0x100fe2000801087c */
[----:B------:R-:W-:Y:S01]  /*164c0*/  FSEL R122, R122, RZ, P0 ;  /* 0x000000ff7a7a7208 */ /* 0x000fe20000000000 */
[--C-:B------:R-:W-:Y:S01]  /*164d0*/  FFMA.FTZ R123, R4, UR4, -R124.reuse ;  /* 0x00000004047b7c23 */ /* 0x100fe2000801087c */
[--C-:B------:R-:W-:Y:S03]  /*164e0*/  FFMA.FTZ R5, R8, UR4, -R124.reuse ;  /* 0x0000000408057c23 */ /* 0x100fe6000801087c */
[----:B------:R-:W3:Y:S01]  /*164f0*/  MUFU.EX2 R2, R101 ;  /* 0x0000006500027308 */ /* 0x000ee20000000800 */
[----:B------:R-:W-:Y:S01]  /*16500*/  FFMA.FTZ R129, R24, UR4, -R124 ;  /* 0x0000000418817c23 */ /* 0x000fe2000801087c */
[--C-:B------:R-:W-:Y:S01]  /*16510*/  FFMA.FTZ R112, R7, UR4, -R122.reuse ;  /* 0x0000000407707c23 */ /* 0x100fe2000801087a */
[----:B------:R-:W-:Y:S01]  /*16520*/  FFMA.FTZ R121, R6, UR4, -R122 ;  /* 0x0000000406797c23 */ /* 0x000fe2000801087a */
[----:B------:R-:W-:Y:S01]  /*16530*/  FFMA.FTZ R6, R9, UR4, -R124 ;  /* 0x0000000409067c23 */ /* 0x000fe2000801087c */
[--C-:B------:R-:W-:Y:S01]  /*16540*/  FFMA.FTZ R7, R10, UR4, -R122.reuse ;  /* 0x000000040a077c23 */ /* 0x100fe2000801087a */
[--C-:B------:R-:W-:Y:S01]  /*16550*/  FFMA.FTZ R120, R11, UR4, -R122.reuse ;  /* 0x000000040b787c23 */ /* 0x100fe2000801087a */
[----:B------:R-:W-:Y:S03]  /*16560*/  FFMA.FTZ R130, R27, UR4, -R122 ;  /* 0x000000041b827c23 */ /* 0x000fe6000801087a */
[----:B------:R4:W-:Y:S01]  /*16570*/  MUFU.EX2 R103, R112 ;  /* 0x0000007000677308 */ /* 0x0009e20000000800 */
[C---:B--2---:R-:W-:Y:S01]  /*16580*/  FMUL.FTZ R10, R0.reuse, R98 ;  /* 0x00000062000a7220 */ /* 0x044fe20000410000 */
[C---:B------:R-:W-:Y:S01]  /*16590*/  FMUL.FTZ R11, R0.reuse, R99 ;  /* 0x00000063000b7220 */ /* 0x040fe20000410000 */
[C---:B------:R-:W-:Y:S01]  /*165a0*/  FMUL.FTZ R38, R0.reuse, R38 ;  /* 0x0000002600267220 */ /* 0x040fe20000410000 */
[C---:B------:R-:W-:Y:S01]  /*165b0*/  FMUL.FTZ R39, R0.reuse, R39 ;  /* 0x0000002700277220 */ /* 0x040fe20000410000 */
[C---:B------:R-:W-:Y:S01]  /*165c0*/  FMUL.FTZ R42, R0.reuse, R42 ;  /* 0x0000002a002a7220 */ /* 0x040fe20000410000 */
[C---:B------:R-:W-:Y:S01]  /*165d0*/  FMUL.FTZ R43, R0.reuse, R43 ;  /* 0x0000002b002b7220 */ /* 0x040fe20000410000 */
[----:B------:R-:W-:Y:S03]  /*165e0*/  FMUL.FTZ R46, R0, R46 ;  /* 0x0000002e002e7220 */ /* 0x000fe60000410000 */
        /* <DEDUP_REMOVED lines=10> */
[----:B------:R-:W-:Y:S01]  /*16690*/  FMUL.FTZ R45, R2, R45 ;  /* 0x0000002d022d7220 */ /* 0x000fe20000410000 */
[----:B------:R-:W-:Y:S01]  /*166a0*/  FMUL.FTZ R47, R0, R47 ;  /* 0x0000002f002f7220 */ /* 0x000fe20000410000 */
[C---:B------:R-:W-:Y:S01]  /*166b0*/  FMUL.FTZ R48, R2.reuse, R48 ;  /* 0x0000003002307220 */ /* 0x040fe20000410000 */
[----:B------:R-:W-:Y:S01]  /*166c0*/  FMUL.FTZ R49, R2, R49 ;  /* 0x0000003102317220 */ /* 0x000fe20000410000 */
[C---:B------:R-:W-:Y:S01]  /*166d0*/  FMUL.FTZ R50, R0.reuse, R50 ;  /* 0x0000003200327220 */ /* 0x040fe20000410000 */
[----:B------:R-:W-:Y:S03]  /*166e0*/  FMUL.FTZ R51, R0, R51 ;  /* 0x0000003300337220 */ /* 0x000fe60000410000 */
[----:B------:R-:W4:Y:S01]  /*166f0*/  MUFU.EX2 R121, R121 ;  /* 0x0000007900797308 */ /* 0x000f220000000800 */
[C---:B------:R-:W-:Y:S01]  /*16700*/  FMUL.FTZ R52, R2.reuse, R52 ;  /* 0x0000003402347220 */ /* 0x040fe20000410000 */
[----:B------:R-:W-:Y:S01]  /*16710*/  FMUL.FTZ R53, R2, R53 ;  /* 0x0000003502357220 */ /* 0x000fe20000410000 */
[C---:B------:R-:W-:Y:S01]  /*16720*/  FMUL.FTZ R54, R0.reuse, R54 ;  /* 0x0000003600367220 */ /* 0x040fe20000410000 */
[----:B------:R-:W-:Y:S01]  /*16730*/  FMUL.FTZ R55, R0, R55 ;  /* 0x0000003700377220 */ /* 0x000fe20000410000 */
[C---:B------:R-:W-:Y:S01]  /*16740*/  FMUL.FTZ R56, R2.reuse, R56 ;  /* 0x0000003802387220 */ /* 0x040fe20000410000 */
[----:B------:R-:W-:Y:S01]  /*16750*/  FMUL.FTZ R57, R2, R57 ;  /* 0x0000003902397220 */ /* 0x000fe20000410000 */
[----:B------:R-:W-:Y:S03]  /*16760*/  FMUL.FTZ R58, R0, R58 ;  /* 0x0000003a003a7220 */ /* 0x000fe60000410000 */
[----:B------:R-:W-:Y:S01]  /*16770*/  MUFU.EX2 R5, R5 ;  /* 0x0000000500057308 */ /* 0x000fe20000000800 */
[----:B--2---:R-:W-:Y:S01]  /*16780*/  F2FP.F16.F32.PACK_AB R96, R102, R123 ;  /* 0x0000007b6660723e */ /* 0x004fe200000000ff */
[----:B------:R-:W-:Y:S01]  /*16790*/  FMUL.FTZ R59, R0, R59 ;  /* 0x0000003b003b7220 */ /* 0x000fe20000410000 */
[C---:B------:R-:W-:Y:S01]  /*167a0*/  FMUL.FTZ R60, R2.reuse, R60 ;  /* 0x0000003c023c7220 */ /* 0x040fe20000410000 */
[----:B------:R-:W-:Y:S01]  /*167b0*/  FMUL.FTZ R61, R2, R61 ;  /* 0x0000003d023d7220 */ /* 0x000fe20000410000 */
[C---:B------:R-:W-:Y:S01]  /*167c0*/  FMUL.FTZ R62, R0.reuse, R62 ;  /* 0x0000003e003e7220 */ /* 0x040fe20000410000 */
[----:B------:R-:W-:Y:S01]  /*167d0*/  FMUL.FTZ R63, R0, R63 ;  /* 0x0000003f003f7220 */ /* 0x000fe20000410000 */
[C---:B------:R-:W-:Y:S03]  /*167e0*/  FMUL.FTZ R64, R2.reuse, R64 ;  /* 0x0000004002407220 */ /* 0x040fe60000410000 */
        /* <DEDUP_REMOVED lines=33> */
[----:B----4-:R-:W-:Y:S01]  /*16a00*/  F2FP.F16.F32.PACK_AB R99, R120, R7 ;  /* 0x000000077863723e */ /* 0x010fe200000000ff */
        /* <DEDUP_REMOVED lines=8> */
[----:B------:R-:W-:Y:S01]  /*16a90*/  ISETP.GT.AND P0, PT, R174, R163, PT ;  /* 0x000000a3ae00720c */ /* 0x000fe20003f04270 */
[C---:B------:R-:W-:Y:S01]  /*16aa0*/  HMMA.16816.F32 R36, R96.reuse, R106, R36 ;  /* 0x0000006a6024723c */ /* 0x040fe20000001824 */
[----:B------:R-:W1:Y:S02]  /*16ab0*/  LDSM.16.MT88.4 R104, [R156+0xa000] ;  /* 0x00a000009c68783b */ /* 0x000e640000004200 */
[----:B------:R-:W-:Y:S03]  /*16ac0*/  FFMA.FTZ R121, R0, R181, R121 ;  /* 0x000000b500797223 */ /* 0x000fe60000010079 */
[C---:B------:R-:W-:Y:S02]  /*16ad0*/  HMMA.16816.F32 R40, R96.reuse, R108, R40 ;  /* 0x0000006c6028723c */ /* 0x040fe40000001828 */
[----:B------:R-:W4:Y:S03]  /*16ae0*/  MUFU.EX2 R128, R128 ;  /* 0x0000008000807308 */ /* 0x000f260000000800 */
[----:B--2---:R-:W-:Y:S01]  /*16af0*/  F2FP.F16.F32.PACK_AB R90, R126, R125 ;  /* 0x0000007d7e5a723e */ /* 0x004fe200000000ff */
[C---:B------:R-:W-:Y:S01]  /*16b00*/  HMMA.16816.F32 R44, R96.reuse, R110, R44 ;  /* 0x0000006e602c723c */ /* 0x040fe2000000182c */
[----:B------:R-:W2:Y:S05]  /*16b10*/  LDSM.16.MT88.4 R108, [R154+0xa000] ;  /* 0x00a000009a6c783b */ /* 0x000eaa0000004200 */
[----:B------:R-:W-:Y:S01]  /*16b20*/  MUFU.EX2 R129, R129 ;  /* 0x0000008100817308 */ /* 0x000fe20000000800 */
[----:B------:R-:W-:Y:S01]  /*16b30*/  MOV R101, R100 ;  /* 0x0000006400657202 */ /* 0x000fe20000000f00 */
[C---:B---3--:R-:W-:Y:S03]  /*16b40*/  HMMA.16816.F32 R48, R96.reuse, R112, R48 ;  /* 0x000000706030723c */ /* 0x048fe60000001830 */
[----:B------:R-:W-:Y:S03]  /*16b50*/  FADD.FTZ R102, R102, R123 ;  /* 0x0000007b66667221 */ /* 0x000fe60000010000 */
[C---:B------:R-:W-:Y:S01]  /*16b60*/  HMMA.16816.F32 R52, R96.reuse, R114, R52 ;  /* 0x000000726034723c */ /* 0x040fe20000001834 */
[----:B------:R-:W3:Y:S04]  /*16b70*/  LDSM.16.MT88.4 R112, [R153+0xa000] ;  /* 0x00a000009970783b */ /* 0x000ee80000004200 */
[----:B----4-:R-:W-:Y:S01]  /*16b80*/  F2FP.F16.F32.PACK_AB R91, R128, R127 ;  /* 0x0000007f805b723e */ /* 0x010fe200000000ff */
[C---:B------:R-:W-:Y:S05]  /*16b90*/  HMMA.16816.F32 R56, R96.reuse, R116, R56 ;  /* 0x000000746038723c */ /* 0x040fea0000001838 */
        /* <DEDUP_REMOVED lines=11> */
[----:B------:R-:W-:Y:S01]  /*16c50*/  FFMA.FTZ R119, R15, UR4, -R122 ;  /* 0x000000040f777c23 */ /* 0x000fe2000801087a */
[----:B------:R-:W-:Y:S01]  /*16c60*/  FMUL.FTZ R13, R2, R93 ;  /* 0x0000005d020d7220 */ /* 0x000fe20000410000 */
[C---:B------:R-:W-:Y:S01]  /*16c70*/  FMUL.FTZ R14, R0.reuse, R94 ;  /* 0x0000005e000e7220 */ /* 0x040fe20000410000 */
[----:B------:R-:W2:Y:S02]  /*16c80*/  MUFU.EX2 R117, R117 ;  /* 0x0000007500757308 */ /* 0x000ea40000000800 */
[----:B------:R-:W-:Y:S01]  /*16c90*/  FMUL.FTZ R15, R0, R95 ;  /* 0x0000005f000f7220 */ /* 0x000fe20000410000 */
[----:B------:R-:W-:Y:S01]  /*16ca0*/  FADD.FTZ R0, R103, R121 ;  /* 0x0000007967007221 */ /* 0x000fe20000010000 */
[----:B------:R-:W4:Y:S01]  /*16cb0*/  LDSM.16.MT88.4 R92, [R156+0x8800] ;  /* 0x008800009c5c783b */ /* 0x000f220000004200 */
[----:B------:R-:W-:Y:S02]  /*16cc0*/  FADD.FTZ R5, R6, R5 ;  /* 0x0000000506057221 */ /* 0x000fe40000010000 */
[----:B------:R-:W-:Y:S03]  /*16cd0*/  FADD.FTZ R7, R7, R0 ;  /* 0x0000000007077221 */ /* 0x000fe60000010000 */
[----:B------:R-:W-:Y:S01]  /*16ce0*/  MUFU.EX2 R118, R118 ;  /* 0x0000007600767308 */ /* 0x000fe20000000800 */
[C---:B------:R-:W-:Y:S01]  /*16cf0*/  HMMA.16816.F32 R12, R96.reuse, R110, R12 ;  /* 0x0000006e600c723c */ /* 0x040fe2000000180c */
[----:B------:R-:W5:Y:S02]  /*16d00*/  LDSM.16.MT88.4 R108, [R154+0x8800] ;  /* 0x008800009a6c783b */ /* 0x000f640000004200 */
[----:B------:R-:W-:Y:S01]  /*16d10*/  MOV R0, R3 ;  /* 0x0000000300007202 */ /* 0x000fe20000000f00 */
[----:B------:R-:W-:Y:S02]  /*16d20*/  FADD.FTZ R7, R120, R7 ;  /* 0x0000000778077221 */ /* 0x000fe40000010000 */
[C---:B---3--:R-:W-:Y:S03]  /*16d30*/  HMMA.16816.F32 R76, R96.reuse, R112, R76 ;  /* 0x00000070604c723c */ /* 0x048fe6000000184c */
[----:B------:R-:W3:Y:S02]  /*16d40*/  MUFU.EX2 R119, R119 ;  /* 0x0000007700777308 */ /* 0x000ee40000000800 */
[C---:B--2---:R-:W-:Y:S01]  /*16d50*/  F2FP.F16.F32.PACK_AB R88, R117.reuse, R116 ;  /* 0x000000747558723e */ /* 0x044fe200000000ff */
[C---:B------:R-:W-:Y:S01]  /*16d60*/  HMMA.16816.F32 R80, R96.reuse, R114, R80 ;  /* 0x000000726050723c */ /* 0x040fe20000001850 */
[----:B------:R-:W2:Y:S04]  /*16d70*/  LDSM.16.MT88.4 R112, [R153+0x8800] ;  /* 0x008800009970783b */ /* 0x000ea80000004200 */
[----:B------:R-:W-:Y:S01]  /*16d80*/  FADD.FTZ R116, R116, R5 ;  /* 0x0000000574747221 */ /* 0x000fe20000010000 */
[C---:B-1----:R-:W-:Y:S05]  /*16d90*/  HMMA.16816.F32 R84, R96.reuse, R104, R84 ;  /* 0x000000686054723c */ /* 0x042fea0000001854 */
[----:B------:R-:W-:Y:S01]  /*16da0*/  FADD.FTZ R116, R117, R116 ;  /* 0x0000007475747221 */ /* 0x000fe20000010000 */
[----:B------:R-:W-:Y:S01]  /*16db0*/  HMMA.16816.F32 R16, R96, R106, R16 ;  /* 0x0000006a6010723c */ /* 0x000fe20000001810 */
[----:B------:R-:W1:Y:S04]  /*16dc0*/  LDSM.16.MT88.4 R96, [R152+0x8800] ;  /* 0x008800009860783b */ /* 0x000e680000004200 */
[----:B---3--:R-:W-:Y:S01]  /*16dd0*/  F2FP.F16.F32.PACK_AB R89, R119, R118 ;  /* 0x000000767759723e */ /* 0x008fe200000000ff */
[----:B------:R-:W-:Y:S01]  /*16de0*/  FADD.FTZ R118, R118, R7 ;  /* 0x0000000776767221 */ /* 0x000fe20000010000 */
[----:B------:R-:W-:Y:S02]  /*16df0*/  FADD.FTZ R125, R125, R116 ;  /* 0x000000747d7d7221 */ /* 0x000fe40000010000 */
[----:B------:R-:W-:Y:S02]  /*16e00*/  LDSM.16.MT88.4 R104, [R154+0xa800] ;  /* 0x00a800009a68783b */ /* 0x000fe40000004200 */
[----:B------:R-:W-:Y:S01]  /*16e10*/  FADD.FTZ R118, R119, R118 ;  /* 0x0000007677767221 */ /* 0x000fe20000010000 */
[C---:B----4-:R-:W-:Y:S05]  /*16e20*/  HMMA.16816.F32 R8, R88.reuse, R92, R8 ;  /* 0x0000005c5808723c */ /* 0x050fea0000001808 */
[----:B------:R-:W-:Y:S01]  /*16e30*/  FADD.FTZ R127, R127, R118 ;  /* 0x000000767f7f7221 */ /* 0x000fe20000010000 */
[C---:B------:R-:W-:Y:S01]  /*16e40*/  HMMA.16816.F32 R36, R88.reuse, R94, R36 ;  /* 0x0000005e5824723c */ /* 0x040fe20000001824 */
[----:B------:R-:W3:Y:S04]  /*16e50*/  LDSM.16.MT88.4 R92, [R156+0xa800] ;  /* 0x00a800009c5c783b */ /* 0x000ee80000004200 */
[----:B------:R-:W-:Y:S01]  /*16e60*/  FADD.FTZ R125, R126, R125 ;  /* 0x0000007d7e7d7221 */ /* 0x000fe20000010000 */
[C---:B-----5:R-:W-:Y:S05]  /*16e70*/  HMMA.16816.F32 R40, R88.reuse, R108, R40 ;  /* 0x0000006c5828723c */ /* 0x060fea0000001828 */
        /* <DEDUP_REMOVED lines=10> */
[----:B------:R-:W-:Y:S03]  /*16f20*/  MUFU.EX2 R112, R112 ;  /* 0x0000007000707308 */ /* 0x000fe60000000800 */
[--C-:B------:R-:W-:Y:S01]  /*16f30*/  FFMA.FTZ R114, R22, UR4, -R122.reuse ;  /* 0x0000000416727c23 */ /* 0x100fe2000801087a */
[C---:B---3--:R-:W-:Y:S06]  /*16f40*/  HMMA.16816.F32 R64, R88.reuse, R92, R64 ;  /* 0x0000005c5840723c */ /* 0x048fec0000001840 */
[----:B------:R-:W2:Y:S01]  /*16f50*/  MUFU.EX2 R113, R113 ;  /* 0x0000007100717308 */ /* 0x000ea20000000800 */
[----:B------:R-:W-:Y:S01]  /*16f60*/  FFMA.FTZ R115, R23, UR4, -R122 ;  /* 0x0000000417737c23 */ /* 0x000fe2000801087a */
[C---:B------:R-:W-:Y:S01]  /*16f70*/  HMMA.16816.F32 R68, R88.reuse, R94, R68 ;  /* 0x0000005e5844723c */ /* 0x040fe20000001844 */
[----:B------:R-:W3:Y:S05]  /*16f80*/  LDSM.16.MT88.4 R92, [R156+0x9000] ;  /* 0x009000009c5c783b */ /* 0x000eea0000004200 */
[C---:B------:R-:W-:Y:S02]  /*16f90*/  HMMA.16816.F32 R72, R88.reuse, R104, R72 ;  /* 0x000000685848723c */ /* 0x040fe40000001848 */
[----:B------:R-:W-:Y:S04]  /*16fa0*/  MUFU.EX2 R114, R114 ;  /* 0x0000007200727308 */ /* 0x000fe80000000800 */
[C---:B------:R-:W-:Y:S01]  /*16fb0*/  HMMA.16816.F32 R12, R88.reuse, R106, R12 ;  /* 0x0000006a580c723c */ /* 0x040fe2000000180c */
[----:B------:R-:W5:Y:S05]  /*16fc0*/  LDSM.16.MT88.4 R104, [R154+0x9000] ;  /* 0x009000009a68783b */ /* 0x000f6a0000004200 */
[----:B------:R-:W3:Y:S01]  /*16fd0*/  MUFU.EX2 R115, R115 ;  /* 0x0000007300737308 */ /* 0x000ee20000000800 */
[----:B--2---:R-:W-:Y:S01]  /*16fe0*/  F2FP.F16.F32.PACK_AB R20, R113, R112 ;  /* 0x000000707114723e */ /* 0x004fe200000000ff */
[C---:B----4-:R-:W-:Y:S03]  /*16ff0*/  HMMA.16816.F32 R76, R88.reuse, R108, R76 ;  /* 0x0000006c584c723c */ /* 0x050fe6000000184c */
[----:B------:R-:W-:Y:S03]  /*17000*/  FADD.FTZ R112, R112, R125 ;  /* 0x0000007d70707221 */ /* 0x000fe60000010000 */
[C---:B------:R-:W-:Y:S02]  /*17010*/  HMMA.16816.F32 R80, R88.reuse, R110, R80 ;  /* 0x0000006e5850723c */ /* 0x040fe40000001850 */
[----:B------:R2:W-:Y:S03]  /*17020*/  MUFU.EX2 R110, R130 ;  /* 0x00000082006e7308 */ /* 0x0005e60000000800 */
[----:B------:R-:W-:Y:S01]  /*17030*/  FFMA.FTZ R108, R25, UR4, -R124 ;  /* 0x00000004196c7c23 */ /* 0x000fe2000801087c */
[C---:B-1----:R-:W-:Y:S05]  /*17040*/  HMMA.16816.F32 R84, R88.reuse, R96, R84 ;  /* 0x000000605854723c */ /* 0x042fea0000001854 */
[----:B------:R-:W-:Y:S01]  /*17050*/  FFMA.FTZ R109, R26, UR4, -R122 ;  /* 0x000000041a6d7c23 */ /* 0x000fe2000801087a */
[----:B------:R-:W-:Y:S01]  /*17060*/  HMMA.16816.F32 R16, R88, R98, R16 ;  /* 0x000000625810723c */ /* 0x000fe20000001810 */
[----:B------:R-:W1:Y:S01]  /*17070*/  MUFU.EX2 R108, R108 ;  /* 0x0000006c006c7308 */ /* 0x000e620000000800 */
[----:B------:R-:W4:Y:S03]  /*17080*/  LDSM.16.MT88.4 R24, [R153+0x9000] ;  /* 0x009000009918783b */ /* 0x000f260000004200 */
[----:B---3--:R-:W-:Y:S01]  /*17090*/  F2FP.F16.F32.PACK_AB R21, R115, R114 ;  /* 0x000000727315723e */ /* 0x008fe200000000ff */
[----:B------:R-:W-:Y:S01]  /*170a0*/  FFMA.FTZ R111, R32, UR4, -R124 ;  /* 0x00000004206f7c23 */ /* 0x000fe2000801087c */
[----:B--2---:R-:W-:Y:S01]  /*170b0*/  FFMA.FTZ R130, R34, UR4, -R122 ;  /* 0x0000000422827c23 */ /* 0x004fe2000801087a */
[----:B------:R-:W-:Y:S03]  /*170c0*/  FADD.FTZ R114, R114, R127 ;  /* 0x0000007f72727221 */ /* 0x000fe60000010000 */
[----:B------:R-:W2:Y:S01]  /*170d0*/  MUFU.EX2 R109, R109 ;  /* 0x0000006d006d7308 */ /* 0x000ea20000000800 */
[----:B------:R-:W3:Y:S01]  /*170e0*/  LDSM.16.MT88.4 R88, [R152+0x9000] ;  /* 0x009000009858783b */ /* 0x000ee20000004200 */
[----:B------:R-:W-:Y:S01]  /*170f0*/  FADD.FTZ R112, R113, R112 ;  /* 0x0000007071707221 */ /* 0x000fe20000010000 */
[----:B------:R-:W-:Y:S07]  /*17100*/  FADD.FTZ R114, R115, R114 ;  /* 0x0000007273727221 */ /* 0x000fee0000010000 */
[----:B------:R-:W-:Y:S01]  /*17110*/  MUFU.EX2 R111, R111 ;  /* 0x0000006f006f7308 */ /* 0x000fe20000000800 */
[C---:B-1----:R-:W-:Y:S01]  /*17120*/  F2FP.F16.F32.PACK_AB R22, R108.reuse, R129 ;  /* 0x000000816c16723e */ /* 0x042fe200000000ff */
[----:B------:R-:W-:Y:S01]  /*17130*/  LDSM.16.MT88.4 R96, [R154+0xb000] ;  /* 0x00b000009a60783b */ /* 0x000fe20000004200 */
[----:B------:R-:W-:Y:S04]  /*17140*/  FADD.FTZ R129, R129, R112 ;  /* 0x0000007081817221 */ /* 0x000fe80000010000 */
[----:B------:R-:W-:Y:S03]  /*17150*/  FADD.FTZ R129, R108, R129 ;  /* 0x000000816c817221 */ /* 0x000fe60000010000 */
[----:B------:R-:W-:Y:S01]  /*17160*/  MUFU.EX2 R130, R130 ;  /* 0x0000008200827308 */ /* 0x000fe20000000800 */
[C---:B--2---:R-:W-:Y:S01]  /*17170*/  F2FP.F16.F32.PACK_AB R23, R110.reuse, R109 ;  /* 0x0000006d6e17723e */ /* 0x044fe200000000ff */
[----:B------:R-:W-:Y:S04]  /*17180*/  FADD.FTZ R109, R109, R114 ;  /* 0x000000726d6d7221 */ /* 0x000fe80000010000 */
[----:B------:R-:W-:Y:S02]  /*17190*/  FADD.FTZ R109, R110, R109 ;  /* 0x0000006d6e6d7221 */ /* 0x000fe40000010000 */
[C---:B------:R-:W-:Y:S06]  /*171a0*/  HMMA.16816.F32 R8, R20.reuse, R92, R8 ;  /* 0x0000005c1408723c */ /* 0x040fec0000001808 */
[C---:B------:R-:W-:Y:S01]  /*171b0*/  HMMA.16816.F32 R36, R20.reuse, R94, R36 ;  /* 0x0000005e1424723c */ /* 0x040fe20000001824 */
[----:B------:R-:W1:Y:S05]  /*171c0*/  LDSM.16.MT88.4 R92, [R156+0xb000] ;  /* 0x00b000009c5c783b */ /* 0x000e6a0000004200 */
[C---:B-----5:R-:W-:Y:S06]  /*171d0*/  HMMA.16816.F32 R40, R20.reuse, R104, R40 ;  /* 0x000000681428723c */ /* 0x060fec0000001828 */
[C---:B------:R-:W-:Y:S05]  /*171e0*/  HMMA.16816.F32 R44, R20.reuse, R106, R44 ;  /* 0x0000006a142c723c */ /* 0x040fea000000182c */
[--C-:B------:R-:W-:Y:S01]  /*171f0*/  FFMA.FTZ R104, R28, UR4, -R124.reuse ;  /* 0x000000041c687c23 */ /* 0x100fe2000801087c */
[C---:B----4-:R-:W-:Y:S05]  /*17200*/  HMMA.16816.F32 R48, R20.reuse, R24, R48 ;  /* 0x000000181430723c */ /* 0x050fea0000001830 */
[----:B------:R-:W-:Y:S01]  /*17210*/  FFMA.FTZ R105, R29, UR4, -R124 ;  /* 0x000000041d697c23 */ /* 0x000fe2000801087c */
[C---:B------:R-:W-:Y:S01]  /*17220*/  HMMA.16816.F32 R52, R20.reuse, R26, R52 ;  /* 0x0000001a1434723c */ /* 0x040fe20000001834 */
[----:B------:R-:W2:Y:S01]  /*17230*/  LDSM.16.MT88.4 R24, [R153+0xb000] ;  /* 0x00b000009918783b */ /* 0x000ea20000004200 */
[----:B------:R-:W-:Y:S03]  /*17240*/  MUFU.EX2 R104, R104 ;  /* 0x0000006800687308 */ /* 0x000fe60000000800 */
[--C-:B------:R-:W-:Y:S01]  /*17250*/  FFMA.FTZ R106, R30, UR4, -R122.reuse ;  /* 0x000000041e6a7c23 */ /* 0x100fe2000801087a */
[C---:B---3--:R-:W-:Y:S06]  /*17260*/  HMMA.16816.F32 R56, R20.reuse, R88, R56 ;  /* 0x000000581438723c */ /* 0x048fec0000001838 */
[----:B------:R-:W3:Y:S01]  /*17270*/  MUFU.EX2 R105, R105 ;  /* 0x0000006900697308 */ /* 0x000ee20000000800 */
        /* <DEDUP_REMOVED lines=12> */
[----:B------:R-:W5:Y:S01]  /*17340*/  MUFU.EX2 R124, R124 ;  /* 0x0000007c007c7308 */ /* 0x000f620000000800 */
[C---:B------:R-:W-:Y:S01]  /*17350*/  HMMA.16816.F32 R12, R20.reuse, R98, R12 ;  /* 0x00000062140c723c */ /* 0x040fe2000000180c */
[----:B------:R-:W-:Y:S05]  /*17360*/  LDSM.16.MT88.4 R92, [R154+0xb800] ;  /* 0x00b800009a5c783b */ /* 0x000fea0000004200 */
[C---:B--2---:R-:W-:Y:S03]  /*17370*/  HMMA.16816.F32 R76, R20.reuse, R24, R76 ;  /* 0x00000018144c723c */ /* 0x044fe6000000184c */
[----:B------:R-:W2:Y:S03]  /*17380*/  MUFU.EX2 R131, R122 ;  /* 0x0000007a00837308 */ /* 0x000ea60000000800 */
[C---:B------:R-:W-:Y:S01]  /*17390*/  HMMA.16816.F32 R80, R20.reuse, R26, R80 ;  /* 0x0000001a1450723c */ /* 0x040fe20000001850 */
[----:B------:R-:W1:Y:S05]  /*173a0*/  LDSM.16.MT88.4 R24, [R153+0x9800] ;  /* 0x009800009918783b */ /* 0x000e6a0000004200 */
[C---:B----4-:R-:W-:Y:S06]  /*173b0*/  HMMA.16816.F32 R84, R20.reuse, R88, R84 ;  /* 0x000000581454723c */ /* 0x050fec0000001854 */
[----:B------:R-:W-:Y:S01]  /*173c0*/  HMMA.16816.F32 R16, R20, R90, R16 ;  /* 0x0000005a1410723c */ /* 0x000fe20000001810 */
[----:B------:R-:W4:Y:S04]  /*173d0*/  LDSM.16.MT88.4 R20, [R152+0x9800] ;  /* 0x009800009814783b */ /* 0x000f280000004200 */
[----:B---3--:R-:W-:Y:S01]  /*173e0*/  F2FP.F16.F32.PACK_AB R88, R105, R104 ;  /* 0x000000686958723e */ /* 0x008fe200000000ff */
[----:B------:R-:W-:Y:S01]  /*173f0*/  FADD.FTZ R104, R104, R129 ;  /* 0x0000008168687221 */ /* 0x000fe20000010000 */
[----:B-----5:R-:W-:Y:S01]  /*17400*/  F2FP.F16.F32.PACK_AB R89, R107, R106 ;  /* 0x0000006a6b59723e */ /* 0x020fe200000000ff */
[----:B------:R-:W-:Y:S03]  /*17410*/  FADD.FTZ R106, R106, R109 ;  /* 0x0000006d6a6a7221 */ /* 0x000fe60000010000 */
[----:B------:R-:W-:Y:S01]  /*17420*/  F2FP.F16.F32.PACK_AB R90, R124, R111 ;  /* 0x0000006f7c5a723e */ /* 0x000fe200000000ff */
[----:B------:R-:W-:Y:S01]  /*17430*/  FADD.FTZ R104, R105, R104 ;  /* 0x0000006869687221 */ /* 0x000fe20000010000 */
[----:B--2---:R-:W-:Y:S01]  /*17440*/  F2FP.F16.F32.PACK_AB R91, R131, R130 ;  /* 0x00000082835b723e */ /* 0x004fe200000000ff */
[----:B------:R-:W-:Y:S02]  /*17450*/  FADD.FTZ R107, R107, R106 ;  /* 0x0000006a6b6b7221 */ /* 0x000fe40000010000 */
[----:B------:R-:W-:Y:S02]  /*17460*/  FADD.FTZ R111, R111, R104 ;  /* 0x000000686f6f7221 */ /* 0x000fe40000010000 */
[----:B------:R-:W-:Y:S02]  /*17470*/  FADD.FTZ R130, R130, R107 ;  /* 0x0000006b82827221 */ /* 0x000fe40000010000 */
        /* <DEDUP_REMOVED lines=8> */
[----:B------:R-:W3:Y:S05]  /*17500*/  LDSM.16.MT88.4 R32, [R152+0xb800] ;  /* 0x00b800009820783b */ /* 0x000eea0000004200 */
[C---:B------:R-:W-:Y:S06]  /*17510*/  HMMA.16816.F32 R48, R88.reuse, R24, R48 ;  /* 0x000000185830723c */ /* 0x040fec0000001830 */
[C---:B------:R-:W-:Y:S06]  /*17520*/  HMMA.16816.F32 R52, R88.reuse, R26, R52 ;  /* 0x0000001a5834723c */ /* 0x040fec0000001834 */
[C---:B----4-:R-:W-:Y:S06]  /*17530*/  HMMA.16816.F32 R56, R88.reuse, R20, R56 ;  /* 0x000000145838723c */ /* 0x050fec0000001838 */
[C---:B------:R-:W-:Y:S06]  /*17540*/  HMMA.16816.F32 R60, R88.reuse, R22, R60 ;  /* 0x00000016583c723c */ /* 0x040fec000000183c */
        /* <DEDUP_REMOVED lines=10> */
[----:B------:R-:W-:Y:S11]  /*175f0*/  @P0 BRA `(.L_x_6302) ;  /* 0xffffffd400100947 */ /* 0x000ff6000383ffff */
.L_x_6298:
[----:B------:R-:W1:Y:S01]  /*17600*/  SHFL.BFLY PT, R0, R181, 0x2, 0x1f ;  /* 0x0c401f00b5007f89 */ /* 0x000e6200000e0000 */
[----:B------:R-:W2:Y:S01]  /*17610*/  S2UR UR4, SR_CgaCtaId ;  /* 0x00000000000479c3 */ /* 0x000ea20000008800 */
[----:B------:R-:W-:Y:S01]  /*17620*/  MOV R7, 0x3f800000 ;  /* 0x3f80000000077802 */ /* 0x000fe20000000f00 */
[----:B------:R-:W-:Y:S01]  /*17630*/  UMOV UR5, 0x400 ;  /* 0x0000040000057882 */ /* 0x000fe20000000000 */
[----:B------:R-:W3:Y:S01]  /*17640*/  SHFL.BFLY PT, R2, R183, 0x2, 0x1f ;  /* 0x0c401f00b7027f89 */ /* 0x000ee200000e0000 */
[----:B------:R-:W-:Y:S01]  /*17650*/  MOV R6, 0x3f800000 ;  /* 0x3f80000000067802 */ /* 0x000fe20000000f00 */
[----:B------:R-:W-:Y:S01]  /*17660*/  BSSY B0, `(.L_x_6303) ;  /* 0x00000cf000007945 */ /* 0x000fe20003800000 */
[----:B------:R-:W4:Y:S02]  /*17670*/  S2R R11, SR_TID.X ;  /* 0x00000000000b7919 */ /* 0x000f240000002100 */
[----:B------:R-:W-:Y:S06]  /*17680*/  BAR.SYNC.DEFER_BLOCKING 0x0 ;  /* 0x0000000000007b1d */ /* 0x000fec0000010000 */
[----:B------:R-:W5:Y:S01]  /*17690*/  S2R R18, SR_CTAID.Y ;  /* 0x0000000000127919 */ /* 0x000f620000002600 */
[----:B-1----:R-:W-:Y:S01]  /*176a0*/  FADD.FTZ R5, R0, R181 ;  /* 0x000000b500057221 */ /* 0x002fe20000010000 */
[----:B--2---:R-:W-:Y:S01]  /*176b0*/  ULEA UR4, UR4, UR5, 0x18 ;  /* 0x0000000504047291 */ /* 0x004fe2000f8ec03f */
[----:B------:R-:W1:Y:S01]  /*176c0*/  S2R R0, SR_TID.X ;  /* 0x0000000000007919 */ /* 0x000e620000002100 */
[----:B---3--:R-:W-:-:S02]  /*176d0*/  FADD.FTZ R9, R2, R183 ;  /* 0x000000b702097221 */ /* 0x008fc40000010000 */
[----:B------:R-:W2:Y:S04]  /*176e0*/  SHFL.BFLY PT, R2, R5, 0x1, 0x1f ;  /* 0x0c201f0005027f89 */ /* 0x000ea800000e0000 */
[----:B------:R-:W3:Y:S01]  /*176f0*/  SHFL.BFLY PT, R4, R9, 0x1, 0x1f ;  /* 0x0c201f0009047f89 */ /* 0x000ee200000e0000 */
[----:B------:R-:W5:Y:S01]  /*17700*/  S2R R19, SR_CTAID.X ;  /* 0x0000000000137919 */ /* 0x000f620000002500 */
[----:B----4-:R-:W-:-:S04]  /*17710*/  SHF.R.S32.HI R8, RZ, 0x1f, R11 ;  /* 0x0000001fff087819 */ /* 0x010fc8000001140b */
[----:B------:R-:W-:-:S04]  /*17720*/  LEA.HI R8, R8, R11, RZ, 0x4 ;  /* 0x0000000b08087211 */ /* 0x000fc800078f20ff */
[----:B------:R-:W-:Y:S01]  /*17730*/  SHF.R.S32.HI R8, RZ, 0x4, R8 ;  /* 0x00000004ff087819 */ /* 0x000fe20000011408 */
[----:B--2---:R-:W-:Y:S01]  /*17740*/  FADD.FTZ R2, R5, R2 ;  /* 0x0000000205027221 */ /* 0x004fe20000010000 */
[----:B---3--:R-:W-:Y:S01]  /*17750*/  FADD.FTZ R4, R9, R4 ;  /* 0x0000000409047221 */ /* 0x008fe20000010000 */
[----:B-1----:R-:W-:-:S03]  /*17760*/  SHF.R.S32.HI R9, RZ, 0x1f, R0 ;  /* 0x0000001fff097819 */ /* 0x002fc60000011400 */
[----:B------:R-:W-:Y:S02]  /*17770*/  FSETP.NE.FTZ.AND P3, PT, R2, RZ, PT ;  /* 0x000000ff0200720b */ /* 0x000fe40003f75000 */
[CC--:B------:R-:W-:Y:S02]  /*17780*/  LEA.HI R10, R9.reuse, R0.reuse, RZ, 0x2 ;  /* 0x00000000090a7211 */ /* 0x0c0fe400078f10ff */
[----:B------:R-:W-:Y:S02]  /*17790*/  FSETP.NE.FTZ.AND P4, PT, R4, RZ, PT ;  /* 0x000000ff0400720b */ /* 0x000fe40003f95000 */
[--C-:B------:R-:W-:Y:S02]  /*177a0*/  SHF.R.S32.HI R12, RZ, 0x2, R10.reuse ;  /* 0x00000002ff0c7819 */ /* 0x100fe4000001140a */
[----:B------:R-:W-:Y:S02]  /*177b0*/  SHF.R.S32.HI R5, RZ, 0x1f, R10 ;  /* 0x0000001fff057819 */ /* 0x000fe4000001140a */
[----:B------:R-:W-:-:S02]  /*177c0*/  LEA.HI R11, R9, R0, RZ, 0x4 ;  /* 0x00000000090b7211 */ /* 0x000fc400078f20ff */
[----:B------:R-:W-:Y:S01]  /*177d0*/  LEA.HI R5, R5, R12, RZ, 0x3 ;  /* 0x0000000c05057211 */ /* 0x000fe200078f18ff */
[----:B------:R-:W1:Y:S01]  /*177e0*/  @P3 MUFU.RCP R6, R2 ;  /* 0x0000000200063308 */ /* 0x000e620000001000 */
[----:B------:R-:W-:Y:S02]  /*177f0*/  LEA.HI R9, R9, R0, RZ, 0x5 ;  /* 0x0000000009097211 */ /* 0x000fe400078f28ff */
[----:B------:R-:W-:Y:S02]  /*17800*/  LOP3.LUT R5, R5, 0xfffffff8, RZ, 0xc0, !PT ;  /* 0xfffffff805057812 */ /* 0x000fe400078ec0ff */
[----:B------:R-:W-:Y:S02]  /*17810*/  LOP3.LUT R15, R10, 0x1ffffffc, RZ, 0xc0, !PT ;  /* 0x1ffffffc0a0f7812 */ /* 0x000fe400078ec0ff */
[----:B------:R-:W-:Y:S01]  /*17820*/  IADD3 R5, R12, -R5, RZ ;  /* 0x800000050c057210 */ /* 0x000fe20007ffe0ff */
[----:B------:R-:W2:Y:S01]  /*17830*/  @P4 MUFU.RCP R7, R4 ;  /* 0x0000000400074308 */ /* 0x000ea20000001000 */
[----:B------:R-:W-:-:S02]  /*17840*/  LOP3.LUT R11, R11, 0xfffffff0, RZ, 0xc0, !PT ;  /* 0xfffffff00b0b7812 */ /* 0x000fc400078ec0ff */
[----:B------:R-:W-:Y:S02]  /*17850*/  SHF.L.U32 R17, R5, 0x6, RZ ;  /* 0x0000000605117819 */ /* 0x000fe400000006ff */
[----:B------:R-:W-:Y:S02]  /*17860*/  SHF.R.S32.HI R10, RZ, 0x5, R9 ;  /* 0x00000005ff0a7819 */ /* 0x000fe40000011409 */
[-C--:B------:R-:W-:Y:S01]  /*17870*/  IADD3 R15, -R15, R0.reuse, RZ ;  /* 0x000000000f0f7210 */ /* 0x080fe20007ffe1ff */
[----:B------:R-:W-:Y:S01]  /*17880*/  @P4 MUFU.LG2 R4, R4 ;  /* 0x0000000400044308 */ /* 0x000fe20000000c00 */
[----:B------:R-:W-:Y:S01]  /*17890*/  LOP3.LUT R13, R5, 0x1, RZ, 0xc0, !PT ;  /* 0x00000001050d7812 */ /* 0x000fe200078ec0ff */
[C---:B-1----:R-:W-:Y:S01]  /*178a0*/  FMUL.FTZ R99, R6.reuse, R99 ;  /* 0x0000006306637220 */ /* 0x042fe20000410000 */
[----:B------:R-:W-:Y:S01]  /*178b0*/  IADD3 R11, -R11, R0, RZ ;  /* 0x000000000b0b7210 */ /* 0x000fe20007ffe1ff */
[C---:B------:R-:W-:Y:S01]  /*178c0*/  FMUL.FTZ R98, R6.reuse, R98 ;  /* 0x0000006206627220 */ /* 0x040fe20000410000 */
[----:B------:R-:W-:Y:S01]  /*178d0*/  LOP3.LUT R17, R17, 0x1c0, RZ, 0xc0, !PT ;  /* 0x000001c011117812 */ /* 0x000fe200078ec0ff */
[----:B------:R-:W-:Y:S01]  /*178e0*/  FMUL.FTZ R39, R6, R39 ;  /* 0x0000002706277220 */ /* 0x000fe20000410000 */
[----:B------:R-:W-:Y:S01]  /*178f0*/  LEA R12, R10, R15, 0x9 ;  /* 0x0000000f0a0c7211 */ /* 0x000fe200078e48ff */
[----:B------:R-:W-:Y:S01]  /*17900*/  FMUL.FTZ R38, R6, R38 ;  /* 0x0000002606267220 */ /* 0x000fe20000410000 */
[----:B------:R-:W-:Y:S01]  /*17910*/  ISETP.NE.U32.AND P0, PT, R13, 0x1, PT ;  /* 0x000000010d00780c */ /* 0x000fe20003f05070 */
[C---:B--2---:R-:W-:Y:S01]  /*17920*/  FMUL.FTZ R96, R7.reuse, R96 ;  /* 0x0000006007607220 */ /* 0x044fe20000410000 */
[----:B------:R-:W-:Y:S01]  /*17930*/  SHF.L.U32 R13, R8, 0x6, RZ ;  /* 0x00000006080d7819 */ /* 0x000fe200000006ff */
[----:B------:R-:W-:Y:S01]  /*17940*/  FMUL.FTZ R97, R7, R97 ;  /* 0x0000006107617220 */ /* 0x000fe20000410000 */
[----:B------:R-:W-:Y:S01]  /*17950*/  LEA.HI R15, R11, R11, RZ, 0x1 ;  /* 0x0000000b0b0f7211 */ /* 0x000fe200078f08ff */
[----:B------:R-:W-:Y:S01]  /*17960*/  FMUL.FTZ R36, R7, R36 ;  /* 0x0000002407247220 */ /* 0x000fe20000410000 */
[----:B------:R-:W-:Y:S01]  /*17970*/  LEA.HI R17, R17, R17, RZ, 0x1d ;  /* 0x0000001111117211 */ /* 0x000fe200078fe8ff */
[----:B------:R-:W-:Y:S01]  /*17980*/  FMUL.FTZ R37, R7, R37 ;  /* 0x0000002507257220 */ /* 0x000fe20000410000 */
[----:B------:R-:W-:Y:S01]  /*17990*/  LOP3.LUT R13, R13, 0x1c0, RZ, 0xc0, !PT ;  /* 0x000001c00d0d7812 */ /* 0x000fe200078ec0ff */
[----:B------:R-:W-:Y:S01]  /*179a0*/  FMUL.FTZ R40, R7, R40 ;  /* 0x0000002807287220 */ /* 0x000fe20000410000 */
[----:B------:R-:W-:Y:S01]  /*179b0*/  SHF.L.U32 R14, R15, 0x2, RZ ;  /* 0x000000020f0e7819 */ /* 0x000fe200000006ff */
[C---:B------:R-:W-:Y:S01]  /*179c0*/  FMUL.FTZ R41, R7.reuse, R41 ;  /* 0x0000002907297220 */ /* 0x040fe20000410000 */
[----:B------:R-:W-:Y:S01]  /*179d0*/  LEA R12, R12, R17, 0x1 ;  /* 0x000000110c0c7211 */ /* 0x000fe200078e08ff */
[----:B------:R-:W-:Y:S01]  /*179e0*/  FMUL.FTZ R44, R7, R44 ;  /* 0x0000002c072c7220 */ /* 0x000fe20000410000 */
[----:B------:R-:W-:Y:S01]  /*179f0*/  LOP3.LUT R14, R13, 0x38, R14, 0xf8, !PT ;  /* 0x000000380d0e7812 */ /* 0x000fe200078ef80e */
[----:B------:R-:W-:Y:S01]  /*17a00*/  FMUL.FTZ R45, R7, R45 ;  /* 0x0000002d072d7220 */ /* 0x000fe20000410000 */
[----:B------:R-:W-:Y:S01]  /*17a10*/  R2P PR, R5, 0x6 ;  /* 0x0000000605007804 */ /* 0x000fe20000000000 */
[C---:B------:R-:W-:Y:S01]  /*17a20*/  FMUL.FTZ R48, R7.reuse, R48 ;  /* 0x0000003007307220 */ /* 0x040fe20000410000 */
[----:B------:R-:W-:Y:S01]  /*17a30*/  SHF.R.U32.HI R13, RZ, 0x3, R13 ;  /* 0x00000003ff0d7819 */ /* 0x000fe2000001160d */
[----:B------:R-:W-:Y:S01]  /*17a40*/  FMUL.FTZ R49, R7, R49 ;  /* 0x0000003107317220 */ /* 0x000fe20000410000 */
[----:B------:R-:W-:Y:S01]  /*17a50*/  LOP3.LUT R16, R15, 0xffffffe, RZ, 0xc0, !PT ;  /* 0x0ffffffe0f107812 */ /* 0x000fe200078ec0ff */
        /* <DEDUP_REMOVED lines=74> */
[----:B------:R-:W-:-:S03]  /*17f00*/  LOP3.LUT R9, R9, 0xffffffe0, RZ, 0xc0, !PT ;  /* 0xffffffe009097812 */ /* 0x000fc600078ec0ff */
[----:B------:R-:W-:Y:S01]  /*17f10*/  STS.64 [R16], R44 ;  /* 0x0000002c10007388 */ /* 0x000fe20000000a00 */
[----:B------:R-:W-:Y:S02]  /*17f20*/  IADD3 R9, -R9, R0, RZ ;  /* 0x0000000009097210 */ /* 0x000fe40007ffe1ff */
[----:B------:R-:W-:Y:S01]  /*17f30*/  IADD3 R0, -R169, RZ, RZ ;  /* 0x000000ffa9007210 */ /* 0x000fe20007ffe1ff */
[----:B------:R-:W-:Y:S01]  /*17f40*/  STS.64 [R16+0x800], R46 ;  /* 0x0008002e10007388 */ /* 0x000fe20000000a00 */
[----:B------:R-:W-:Y:S02]  /*17f50*/  LOP3.LUT P0, RZ, R9, 0x3, RZ, 0xc0, !PT ;  /* 0x0000000309ff7812 */ /* 0x000fe4000780c0ff */
[----:B------:R-:W-:Y:S01]  /*17f60*/  MOV R9, 0xff800000 ;  /* 0xff80000000097802 */ /* 0x000fe20000000f00 */
        /* <DEDUP_REMOVED lines=18> */
[----:B-1----:R-:W-:-:S03]  /*18090*/  LEA R6, R13, UR4, 0x2 ;  /* 0x000000040d067c11 */ /* 0x002fc6000f8e10ff */
[----:B------:R-:W-:Y:S01]  /*180a0*/  STS.64 [R15+0x4000], R80 ;  /* 0x004000500f007388 */ /* 0x000fe20000000a00 */
[----:B------:R-:W1:Y:S03]  /*180b0*/  S2UR UR4, SR_CTAID.Z ;  /* 0x00000000000479c3 */ /* 0x000e660000002700 */
[----:B------:R4:W-:Y:S04]  /*180c0*/  STS.64 [R15+0x4800], R82 ;  /* 0x004800520f007388 */ /* 0x0009e80000000a00 */
[----:B------:R-:W-:Y:S01]  /*180d0*/  STS.64 [R17+0x4000], R84 ;  /* 0x0040005411007388 */ /* 0x000fe20000000a00 */
[----:B------:R-:W5:Y:S03]  /*180e0*/  LDC.64 R12, c[0x0][0x2c0] ;  /* 0x0000b000ff0c7b82 */ /* 0x000f660000000a00 */
[----:B------:R1:W-:Y:S04]  /*180f0*/  STS.64 [R17+0x4800], R86 ;  /* 0x0048005611007388 */ /* 0x0003e80000000a00 */
[----:B------:R-:W-:Y:S01]  /*18100*/  STS.64 [R7+0x4000], R88 ;  /* 0x0040005807007388 */ /* 0x000fe20000000a00 */
[----:B--2---:R-:W2:Y:S03]  /*18110*/  @P3 LDC R14, c[0x0][0x2e8] ;  /* 0x0000ba00ff0e3b82 */ /* 0x004ea60000000800 */
[----:B------:R2:W-:Y:S05]  /*18120*/  STS.64 [R7+0x4800], R90 ;  /* 0x0048005a07007388 */ /* 0x0005ea0000000a00 */
[----:B------:R-:W-:Y:S08]  /*18130*/  BAR.SYNC.DEFER_BLOCKING 0x0 ;  /* 0x0000000000007b1d */ /* 0x000ff00000010000 */
[----:B---3--:R-:W3:Y:S01]  /*18140*/  LDC R5, c[0x0][0x270] ;  /* 0x00009c00ff057b82 */ /* 0x008ee20000000800 */
[----:B----4-:R-:W-:Y:S01]  /*18150*/  SHF.R.S32.HI R15, RZ, 0x1f, R10 ;  /* 0x0000001fff0f7819 */ /* 0x010fe2000001140a */
[----:B-----5:R-:W-:-:S03]  /*18160*/  IMAD R12, R18, R12, R169 ;  /* 0x0000000c120c7224 */ /* 0x020fc600078e02a9 */
[----:B------:R-:W-:-:S03]  /*18170*/  LEA.HI R16, R15, R10, RZ, 0x2 ;  /* 0x0000000a0f107211 */ /* 0x000fc600078f10ff */
[----:B------:R-:W4:Y:S01]  /*18180*/  @P4 LDC R15, c[0x0][0x2e8] ;  /* 0x0000ba00ff0f4b82 */ /* 0x000f220000000800 */
[----:B-1----:R-:W-:Y:S01]  /*18190*/  @P4 FMUL.FTZ R17, R4, 0.69314718246459960938 ;  /* 0x3f31721804114820 */ /* 0x002fe20000410000 */
[----:B------:R-:W-:Y:S01]  /*181a0*/  SHF.L.U32 R4, R11, 0x2, RZ ;  /* 0x000000020b047819 */ /* 0x000fe200000006ff */
[----:B--2---:R-:W-:Y:S01]  /*181b0*/  @P3 FFMA.FTZ R9, R3, R14, R2 ;  /* 0x0000000e03093223 */ /* 0x004fe20000010002 */
[----:B------:R-:W-:Y:S01]  /*181c0*/  LOP3.LUT R7, R16, 0xffffffc, RZ, 0xc0, !PT ;  /* 0x0ffffffc10077812 */ /* 0x000fe200078ec0ff */
[----:B------:R1:W2:Y:S03]  /*181d0*/  LDS.128 R24, [R6+0x3800] ;  /* 0x0038000006187984 */ /* 0x0002a60000000c00 */
[----:B------:R-:W-:Y:S01]  /*181e0*/  IADD3 R10, R10, -R7, RZ ;  /* 0x800000070a0a7210 */ /* 0x000fe20007ffe0ff */
[----:B------:R1:W1:Y:S01]  /*181f0*/  LDS.128 R20, [R6+0x7800] ;  /* 0x0078000006147984 */ /* 0x0002620000000c00 */
[----:B------:R-:W-:Y:S01]  /*18200*/  MOV R7, 0xff800000 ;  /* 0xff80000000077802 */ /* 0x000fe20000000f00 */
[----:B---3--:R-:W-:Y:S01]  /*18210*/  IMAD R0, R5, R0, UR4 ;  /* 0x0000000405007e24 */ /* 0x008fe2000f8e0200 */
[----:B------:R-:W-:-:S02]  /*18220*/  LEA R177, R10, R177, 0x4 ;  /* 0x000000b10ab17211 */ /* 0x000fc400078e20ff */
[----:B------:R-:W-:Y:S01]  /*18230*/  SHF.L.U32 R10, R19, 0x6, RZ ;  /* 0x00000006130a7819 */ /* 0x000fe200000006ff */
[----:B------:R-:W-:Y:S01]  /*18240*/  IMAD R0, R12, R5, R0 ;  /* 0x000000050c007224 */ /* 0x000fe200078e0200 */
[----:B------:R-:W-:Y:S01]  /*18250*/  SHF.R.S32.HI R5, RZ, 0x1f, R4 ;  /* 0x0000001fff057819 */ /* 0x000fe20000011404 */
[----:B----4-:R-:W-:Y:S02]  /*18260*/  @P4 FFMA.FTZ R7, R100, R15, R17 ;  /* 0x0000000f64074223 */ /* 0x010fe40000010011 */
[----:B------:R-:W-:Y:S01]  /*18270*/  IMAD R0, R0, R13, R10 ;  /* 0x0000000d00007224 */ /* 0x000fe200078e020a */
[----:B-12---:R-:W-:Y:S06]  /*18280*/  @P0 BRA `(.L_x_6304) ;  /* 0x0000000000300947 */ /* 0x006fec0003800000 */
        /* <DEDUP_REMOVED lines=12> */
.L_x_6304:
[----:B------:R-:W-:Y:S05]  /*18350*/  BSYNC B0 ;  /* 0x0000000000007941 */ /* 0x000fea0003800000 */
.L_x_6303:
[----:B------:R-:W-:Y:S01]  /*18360*/  ULDC UR4, c[0x0][0x2dc] ;  /* 0x0000b70000047ab9 */ /* 0x000fe20000000800 */
[----:B-1----:R-:W-:Y:S01]  /*18370*/  IMAD.WIDE R10, R8, 0x80, R4 ;  /* 0x00000080080a7825 */ /* 0x002fe200078e0204 */
[----:B------:R-:W-:Y:S03]  /*18380*/  BSSY B0, `(.L_x_6305) ;  /* 0x0000020000007945 */ /* 0x000fe60003800000 */
[----:B------:R-:W-:Y:S01]  /*18390*/  IMAD R0, R0, UR4, RZ ;  /* 0x0000000400007c24 */ /* 0x000fe2000f8e02ff */
[----:B------:R-:W-:Y:S01]  /*183a0*/  ULDC.64 UR4, c[0x0][0x288] ;  /* 0x0000a20000047ab9 */ /* 0x000fe20000000a00 */
[----:B------:R-:W-:Y:S02]  /*183b0*/  IMAD R19, R19, -0x40, R168 ;  /* 0xffffffc013137824 */ /* 0x000fe400078e02a8 */
[----:B------:R-:W-:Y:S01]  /*183c0*/  VIADD R2, R8, 0x18 ;  /* 0x0000001808027836 */ /* 0x000fe20000000000 */
[----:B------:R-:W-:Y:S01]  /*183d0*/  IADD3 R10, P2, R0, R10, RZ ;  /* 0x0000000a000a7210 */ /* 0x000fe20007f5e0ff */
[----:B------:R-:W-:-:S02]  /*183e0*/  VIADD R14, R8, 0x8 ;  /* 0x00000008080e7836 */ /* 0x000fc40000000000 */
[----:B------:R-:W-:Y:S01]  /*183f0*/  VIADD R12, R8, 0x10 ;  /* 0x00000010080c7836 */ /* 0x000fe20000000000 */
[----:B------:R-:W-:Y:S01]  /*18400*/  LEA.HI.X.SX32 R3, R0, R11, 0x1, P2 ;  /* 0x0000000b00037211 */ /* 0x000fe200010f0eff */
[----:B------:R-:W-:Y:S01]  /*18410*/  VIADD R0, R8, 0x20 ;  /* 0x0000002008007836 */ /* 0x000fe20000000000 */
[----:B------:R-:W-:Y:S02]  /*18420*/  LEA R16, P2, R10, UR4, 0x2 ;  /* 0x000000040a107c11 */ /* 0x000fe4000f8410ff */
[-C--:B------:R-:W-:Y:S01]  /*18430*/  ISETP.GE.AND P6, PT, R2, R19.reuse, PT ;  /* 0x000000130200720c */ /* 0x080fe20003fc6270 */
[----:B------:R-:W-:Y:S01]  /*18440*/  VIADD R2, R8, 0x28 ;  /* 0x0000002808027836 */ /* 0x000fe20000000000 */
[-C--:B------:R-:W-:Y:S01]  /*18450*/  ISETP.GE.AND P5, PT, R0, R19.reuse, PT ;  /* 0x000000130000720c */ /* 0x080fe20003fa6270 */
[----:B------:R-:W-:Y:S01]  /*18460*/  VIADD R0, R8, 0x30 ;  /* 0x0000003008007836 */ /* 0x000fe20000000000 */
[----:B------:R-:W-:Y:S02]  /*18470*/  LEA.HI.X R17, R10, UR5, R3, 0x2, P2 ;  /* 0x000000050a117c11 */ /* 0x000fe400090f1403 */
[----:B------:R-:W-:-:S02]  /*18480*/  ISETP.GE.AND P0, PT, R14, R19, PT ;  /* 0x000000130e00720c */ /* 0x000fc40003f06270 */
[-C--:B------:R-:W-:Y:S01]  /*18490*/  ISETP.GE.AND P3, PT, R0, R19.reuse, PT ;  /* 0x000000130000720c */ /* 0x080fe20003f66270 */
[----:B------:R-:W-:Y:S01]  /*184a0*/  VIADD R0, R8, 0x38 ;  /* 0x0000003808007836 */ /* 0x000fe20000000000 */
[-C--:B------:R-:W-:Y:S02]  /*184b0*/  ISETP.GE.AND P1, PT, R12, R19.reuse, PT ;  /* 0x000000130c00720c */ /* 0x080fe40003f26270 */
[-C--:B------:R-:W-:Y:S01]  /*184c0*/  ISETP.GE.AND P2, PT, R8, R19.reuse, PT ;  /* 0x000000130800720c */ /* 0x080fe20003f46270 */
[----:B------:R1:W2:Y:S01]  /*184d0*/  LDS.128 R12, [R6] ;  /* 0x00000000060c7984 */ /* 0x0002a20000000c00 */
[----:B------:R-:W-:Y:S01]  /*184e0*/  ISETP.GE.AND P4, PT, R2, R19, PT ;  /* 0x000000130200720c */ /* 0x000fe20003f86270 */
[----:B------:R-:W-:Y:S02]  /*184f0*/  VIADD R2, R4, 0x40 ;  /* 0x0000004004027836 */ /* 0x000fe40000000000 */
[----:B------:R1:W3:Y:S08]  /*18500*/  LDS.128 R8, [R6+0x4000] ;  /* 0x0040000006087984 */ /* 0x0002f00000000c00 */
[----:B------:R-:W-:Y:S05]  /*18510*/  @P2 BRA `(.L_x_6306) ;  /* 0x0000000000182947 */ /* 0x000fea0003800000 */
[----:B------:R-:W-:Y:S02]  /*18520*/  ULDC UR4, c[0x0][0x2d0] ;  /* 0x0000b40000047ab9 */ /* 0x000fe40000000800 */
[----:B------:R-:W-:-:S13]  /*18530*/  ISETP.GE.AND P2, PT, R4, UR4, PT ;  /* 0x0000000404007c0c */ /* 0x000fda000bf46270 */
[----:B--2---:R4:W-:Y:S04]  /*18540*/  @!P2 STG.E.64 desc[UR6][R16.64], R12 ;  /* 0x0000000c1000a986 */ /* 0x0049e8000c101b06 */
[----:B------:R4:W-:Y:S01]  /*18550*/  @!P2 STG.E.64 desc[UR6][R16.64+0x8], R14 ;  /* 0x0000080e1000a986 */ /* 0x0009e2000c101b06 */
[----:B------:R-:W-:-:S13]  /*18560*/  ISETP.GE.AND P2, PT, R2, UR4, PT ;  /* 0x0000000402007c0c */ /* 0x000fda000bf46270 */
[----:B---3--:R4:W-:Y:S02]  /*18570*/  @!P2 STG.E.128 desc[UR6][R16.64+0x100], R8 ;  /* 0x000100081000a986 */ /* 0x0089e4000c101d06 */
.L_x_6306:
[----:B------:R-:W-:Y:S05]  /*18580*/  BSYNC B0 ;  /* 0x0000000000007941 */ /* 0x000fea0003800000 */
.L_x_6305:
        /* <DEDUP_REMOVED lines=10> */
.L_x_6308:
[----:B------:R-:W-:Y:S05]  /*18630*/  BSYNC B0 ;  /* 0x0000000000007941 */ /* 0x000fea0003800000 */
.L_x_6307:
        /* <DEDUP_REMOVED lines=9> */
.L_x_6310:
[----:B------:R-:W-:Y:S05]  /*186d0*/  BSYNC B0 ;  /* 0x0000000000007941 */ /* 0x000fea0003800000 */
.L_x_6309:
        /* <DEDUP_REMOVED lines=9> */
.L_x_6312:
[----:B------:R-:W-:Y:S05]  /*18770*/  BSYNC B0 ;  /* 0x0000000000007941 */ /* 0x000fea0003800000 */
.L_x_6311:
        /* <DEDUP_REMOVED lines=9> */
.L_x_6314:
[----:B------:R-:W-:Y:S05]  /*18810*/  BSYNC B0 ;  /* 0x0000000000007941 */ /* 0x000fea0003800000 */
.L_x_6313:
        /* <DEDUP_REMOVED lines=9> */
.L_x_6316:
[----:B------:R-:W-:Y:S05]  /*188b0*/  BSYNC B0 ;  /* 0x0000000000007941 */ /* 0x000fea0003800000 */
.L_x_6315:
        /* <DEDUP_REMOVED lines=9> */
.L_x_6318:
[----:B------:R-:W-:Y:S05]  /*18950*/  BSYNC B0 ;  /* 0x0000000000007941 */ /* 0x000fea0003800000 */
.L_x_6317:
        /* <DEDUP_REMOVED lines=8> */
.L_x_6319:
        /* <DEDUP_REMOVED lines=10> */
.L_x_8410:


//--------------------- .text._ZN5flash24flash_fwd_splitkv_kernelI23Flash_fwd_kernel_traitsILi128ELi64ELi64ELi4ELb0ELb0EN7cutlass6half_tE19Flash_kernel_traitsILi128ELi64ELi64ELi4ES3_EELb1ELb0ELb0ELb0ELb0ELb1ELb1ELb1EEEvNS_16Flash_fwd_paramsE --------------------------
	.section	.text._ZN5flash24flash_fwd_splitkv_kernelI23Flash_fwd_kernel_traitsILi128ELi64ELi64ELi4ELb0ELb0EN7cutlass6half_tE19Flash_kernel_traitsILi128ELi64ELi64ELi4ES3_EELb1ELb0ELb0ELb0ELb0ELb1ELb1ELb1EEEvNS_16Flash_fwd_paramsE,"ax",@progbits
	.align	128
        .global         _ZN5flash24flash_fwd_splitkv_kernelI23Flash_fwd_kernel_traitsILi128ELi64ELi64ELi4ELb0ELb0EN7cutlass6half_tE19Flash_kernel_traitsILi128ELi64ELi64ELi4ES3_EELb1ELb0ELb0ELb0ELb0ELb1ELb1ELb1EEEvNS_16Flash_fwd_paramsE
        .type           _ZN5flash24flash_fwd_splitkv_kernelI23Flash_fwd_kernel_traitsILi128ELi64ELi64ELi4ELb0ELb0EN7cutlass6half_tE19Flash_kernel_traitsILi128ELi64ELi64ELi4ES3_EELb1ELb0ELb0ELb0ELb0ELb1ELb1ELb1EEEvNS_16Flash_fwd_paramsE,@function
        .size           _ZN5flash24flash_fwd_splitkv_kernelI23Flash_fwd_kernel_traitsILi128ELi64ELi64ELi4ELb0ELb0EN7cutlass6half_tE19Flash_kernel_traitsILi128ELi64ELi64ELi4ES3_EELb1ELb0ELb0ELb0ELb0ELb1ELb1ELb1EEEvNS_16Flash_fwd_paramsE,(.L_x_8411 - _ZN5flash24flash_fwd_splitkv_kernelI23Flash_fwd_kernel_traitsILi128ELi64ELi64ELi4ELb0ELb0EN7cutlass6half_tE19Flash_kernel_traitsILi128ELi64ELi64ELi4ES3_EELb1ELb0ELb0ELb0ELb0ELb1ELb1ELb1EEEvNS_16Flash_fwd_paramsE)
        .other          _ZN5flash24flash_fwd_splitkv_kernelI23Flash_fwd_kernel_traitsILi128ELi64ELi64ELi4ELb0ELb0EN7cutlass6half_tE19Flash_kernel_traitsILi128ELi64ELi64ELi4ES3_EELb1ELb0ELb0ELb0ELb0ELb1ELb1ELb1EEEvNS_16Flash_fwd_paramsE,@"STO_CUDA_ENTRY STV_DEFAULT"
_ZN5flash24flash_fwd_splitkv_kernelI23Flash_fwd_kernel_traitsILi128ELi64ELi64ELi4ELb0ELb0EN7cutlass6half_tE19Flash_kernel_traitsILi128ELi64ELi64ELi4ES3_EELb1ELb0ELb0ELb0ELb0ELb1ELb1ELb1EEEvNS_16Flash_fwd_paramsE:
.text._ZN5flash24flash_fwd_splitkv_kernelI23Flash_fwd_kernel_traitsILi128ELi64ELi64ELi4ELb0ELb0EN7cutlass6half_tE19Flash_kernel_traitsILi128ELi64ELi64ELi4ES3_EELb1ELb0ELb0ELb0ELb0ELb1ELb1ELb1EEEvNS_16Flash_fwd_paramsE:
        /* <DEDUP_REMOVED lines=59> */
.L_x_6320:
[----:B------:R-:W1:Y:S02]  /*03b0*/  LDC R11, c[0x0][0x2c8] ;  /* 0x0000b200ff0b7b82 */ /* 0x000e640000000800 */
.L_x_6321:
        /* <DEDUP_REMOVED lines=105> */
.L_x_6324:
[----:B------:R-:W-:Y:S05]  /*0a50*/  BSYNC B0 ;  /* 0x0000000000007941 */ /* 0x000fea0003800000 */
.L_x_6323:
        /* <DEDUP_REMOVED lines=9> */
.L_x_6326:
[----:B------:R-:W-:Y:S05]  /*0af0*/  BSYNC B0 ;  /* 0x0000000000007941 */ /* 0x000fea0003800000 */
.L_x_6325:
        /* <DEDUP_REMOVED lines=8> */
.L_x_6328:
[----:B------:R-:W-:Y:S05]  /*0b80*/  BSYNC B0 ;  /* 0x0000000000007941 */ /* 0x000fea0003800000 */
.L_x_6327:
        /* <DEDUP_REMOVED lines=8> */
.L_x_6330:
[----:B------:R-:W-:Y:S05]  /*0c10*/  BSYNC B0 ;  /* 0x0000000000007941 */ /* 0x000fea0003800000 */
.L_x_6329:
        /* <DEDUP_REMOVED lines=9> */
.L_x_6332:
[----:B------:R-:W-:Y:S05]  /*0cb0*/  BSYNC B0 ;  /* 0x0000000000007941 */ /* 0x000fea0003800000 */
.L_x_6331:
[----:B------:R-:W-:Y:S04]  /*0cc0*/  BSSY B0, `(.L_x_6333) ;  /* 0x0000007000007945 */ /* 0x000fe80003800000 */
[----:B------:R-:W-:Y:S05]  /*0cd0*/  @P1 BRA `(.L_x_6334) ;  /* 0x0000000000141947 */ /* 0x000fea0003800000 */
[----:B------:R-:W-:Y:S02]  /*0ce0*/  ULDC UR4, c[0x0][0x2d0] ;  /* 0x0000b40000047ab9 */ /* 0x000fe40000000800 */
[----:B------:R-:W-:Y:S02]  /*0cf0*/  ISETP.GE.AND P1, PT, R2, UR4, PT ;  /* 0x0000000402007c0c */ /* 0x000fe4000bf26270 */
[----:B------:R-:W-:-:S11]  /*0d00*/  ISETP.GE.AND P0, PT, R6, UR4, PT ;  /* 0x0000000406007c0c */ /* 0x000fd6000bf06270 */
[----:B------:R1:W-:Y:S04]  /*0d10*/  @!P1 STG.E.128 desc[UR6][R20.64+0x5000], RZ ;  /* 0x005000ff14009986 */ /* 0x0003e8000c101d06 */
[----:B------:R1:W-:Y:S02]  /*0d20*/  @!P0 STG.E.128 desc[UR6][R20.64+0x5100], RZ ;  /* 0x005100ff14008986 */ /* 0x0003e4000c101d06 */
.L_x_6334:
[----:B------:R-:W-:Y:S05]  /*0d30*/  BSYNC B0 ;  /* 0x0000000000007941 */ /* 0x000fea0003800000 */
.L_x_6333:
[----:B------:R-:W-:Y:S04]  /*0d40*/  BSSY B0, `(.L_x_6335) ;  /* 0x0000007000007945 */ /* 0x000fe80003800000 */
[----:B------:R-:W-:Y:S05]  /*0d50*/  @P4 BRA `(.L_x_6336) ;  /* 0x0000000000144947 */ /* 0x000fea0003800000 */
[----:B------:R-:W-:Y:S02]  /*0d60*/  ULDC UR4, c[0x0][0x2d0] ;  /* 0x0000b40000047ab9 */ /* 0x000fe40000000800 */
[----:B------:R-:W-:Y:S02]  /*0d70*/  ISETP.GE.AND P1, PT, R2, UR4, PT ;  /* 0x0000000402007c0c */ /* 0x000fe4000bf26270 */
[----:B------:R-:W-:-:S11]  /*0d80*/  ISETP.GE.AND P0, PT, R6, UR4, PT ;  /* 0x0000000406007c0c */ /* 0x000fd6000bf06270 */
[----:B------:R1:W-:Y:S04]  /*0d90*/  @!P1 STG.E.128 desc[UR6][R20.64+0x6000], RZ ;  /* 0x006000ff14009986 */ /* 0x0003e8000c101d06 */
[----:B------:R1:W-:Y:S02]  /*0da0*/  @!P0 STG.E.128 desc[UR6][R20.64+0x6100], RZ ;  /* 0x006100ff14008986 */ /* 0x0003e4000c101d06 */
.L_x_6336:
[----:B------:R-:W-:Y:S05]  /*0db0*/  BSYNC B0 ;  /* 0x0000000000007941 */ /* 0x000fea0003800000 */
.L_x_6335:
[----:B------:R-:W-:Y:S04]  /*0dc0*/  BSSY B0, `(.L_x_6337) ;  /* 0x0000007000007945 */ /* 0x000fe80003800000 */
[----:B------:R-:W-:Y:S05]  /*0dd0*/  @P3 BRA `(.L_x_6338) ;  /* 0x0000000000143947 */ /* 0x000fea0003800000 */
[----:B------:R-:W-:Y:S02]  /*0de0*/  ULDC UR4, c[0x0][0x2d0] ;  /* 0x0000b40000047ab9 */ /* 0x000fe40000000800 */
[----:B------:R-:W-:Y:S02]  /*0df0*/  ISETP.GE.AND P1, PT, R2, UR4, PT ;  /* 0x0000000402007c0c */ /* 0x000fe4000bf26270 */
[----:B------:R-:W-:-:S11]  /*0e00*/  ISETP.GE.AND P0, PT, R6, UR4, PT ;  /* 0x0000000406007c0c */ /* 0x000fd6000bf06270 */
[----:B------:R1:W-:Y:S04]  /*0e10*/  @!P1 STG.E.128 desc[UR6][R20.64+0x7000], RZ ;  /* 0x007000ff14009986 */ /* 0x0003e8000c101d06 */
[----:B------:R1:W-:Y:S02]  /*0e20*/  @!P0 STG.E.128 desc[UR6][R20.64+0x7100], RZ ;  /* 0x007100ff14008986 */ /* 0x0003e4000c101d06 */
.L_x_6338:
[----:B------:R-:W-:Y:S05]  /*0e30*/  BSYNC B0 ;  /* 0x0000000000007941 */ /* 0x000fea0003800000 */
.L_x_6337:
        /* <DEDUP_REMOVED lines=29> */
.L_x_6322:
        /* <DEDUP_REMOVED lines=24> */
.L_x_6339:
        /* <DEDUP_REMOVED lines=82> */
.L_x_6340:
        /* <DEDUP_REMOVED lines=49> */
.L_x_6342:
        /* <DEDUP_REMOVED lines=32> */
.L_x_6341:
        /* <DEDUP_REMOVED lines=22> */
[----:B------:R-:W-:Y:S01]  /*1d20*/  LOP3.LUT R57, R56, 0xffffffe0, RZ, 0xc0, !PT ;  /* 0xffffffe038397812 */ /* 0x000fe200078ec0ff */
        /* <DEDUP_REMOVED lines=16> */
[----:B------:R-:W-:Y:S01]  /*1e30*/  SHF.L.U64.HI R164, R140, 0x4, R141 ;  /* 0x000000048ca47819 */ /* 0x000fe2000001028d */
[-C--:B----45:R-:W-:Y:S01]  /*1e40*/  @!P0 IMAD R12, R9, R10.reuse, RZ ;  /* 0x0000000a090c8224 */ /* 0x0b0fe200078e02ff */
[----:B------:R-:W-:Y:S01]  /*1e50*/  LOP3.LUT R126, R126, 0xfffffe00, R27, 0xf8, !PT ;  /* 0xfffffe007e7e7812 */ /* 0x000fe200078ef81b */
[----:B------:R-:W-:Y:S01]  /*1e60*/  @!P0 IMAD.WIDE.U32 R30, R169, R10, RZ ;  /* 0x0000000aa91e8225 */ /* 0x000fe200078e00ff */
[----:B------:R-:W-:-:S02]  /*1e70*/  SHF.R.S32.HI R121, RZ, 0x1, R122 ;  /* 0x00000001ff797819 */ /* 0x000fc4000001147a */
[----:B------:R-:W-:Y:S01]  /*1e80*/  SHF.L.U32 R165, R140, 0x4, RZ ;  /* 0x000000048ca57819 */ /* 0x000fe200000006ff */
[----:B------:R-:W-:Y:S01]  /*1e90*/  @!P0 IMAD R11, R169, R11, R12 ;  /* 0x0000000ba90b8224 */ /* 0x000fe200078e020c */
[----:B------:R-:W-:Y:S01]  /*1ea0*/  SHF.R.S32.HI R60, RZ, 0x4, R60 ;  /* 0x00000004ff3c7819 */ /* 0x000fe2000001143c */
        /* <DEDUP_REMOVED lines=26> */
[----:B------:R-:W-:Y:S01]  /*2050*/  ULDC.64 UR10, c[0x0][0x258] ;  /* 0x00009600000a7ab9 */ /* 0x000fe20000000a00 */
[----:B------:R-:W-:Y:S02]  /*2060*/  SHF.R.S32.HI R107, RZ, 0x1f, R119 ;  /* 0x0000001fff6b7819 */ /* 0x000fe40000011477 */
        /* <DEDUP_REMOVED lines=15> */
[----:B------:R-:W-:Y:S01]  /*2160*/  LOP3.LUT R123, R123, 0x2, R6, 0xe2, !PT ;  /* 0x000000027b7b7812 */ /* 0x000fe200078ee206 */
[----:B------:R-:W-:Y:S01]  /*2170*/  IMAD.WIDE.U32 R132, R132, UR10, R22 ;  /* 0x0000000a84847c25 */ /* 0x000fe2000f8e0016 */
[----:B------:R-:W-:-:S02]  /*2180*/  R2P PR, R124, 0x6 ;  /* 0x000000067c007804 */ /* 0x000fc40000000000 */
[----:B------:R-:W-:Y:S01]  /*2190*/  SHF.R.S32.HI R106, RZ, 0x1f, R118 ;  /* 0x0000001fff6a7819 */ /* 0x000fe20000011476 */
[----:B------:R-:W-:Y:S02]  /*21a0*/  IMAD.WIDE.U32 R104, R104, R138, R10 ;  /* 0x0000008a68687225 */ /* 0x000fe400078e000a */
[----:B------:R-:W-:Y:S02]  /*21b0*/  SEL R45, R45, 0xfffffff0, !P1 ;  /* 0xfffffff02d2d7807 */ /* 0x000fe40004800000 */
[C---:B------:R-:W-:Y:S01]  /*21c0*/  IMAD R127, R130.reuse, R141, R127 ;  /* 0x0000008d827f7224 */ /* 0x040fe200078e027f */
[----:B------:R-:W-:Y:S01]  /*21d0*/  SEL R43, R43, 0xffffffe0, !P2 ;  /* 0xffffffe02b2b7807 */ /* 0x000fe20005000000 */
[----:B------:R-:W-:-:S04]  /*21e0*/  IMAD.WIDE.U32 R128, R130, R140, R128 ;  /* 0x0000008c82807225 */ /* 0x000fc800078e0080 */
        /* <DEDUP_REMOVED lines=139> */
.L_x_6412:
        /* <DEDUP_REMOVED lines=19> */
.L_x_6345:
[----:B------:R-:W-:Y:S05]  /*2bd0*/  BSYNC B0 ;  /* 0x0000000000007941 */ /* 0x000fea0003800000 */
.L_x_6344:
        /* <DEDUP_REMOVED lines=12> */
.L_x_6347:
[----:B------:R-:W-:Y:S05]  /*2ca0*/  BSYNC B0 ;  /* 0x0000000000007941 */ /* 0x000fea0003800000 */
.L_x_6346:
        /* <DEDUP_REMOVED lines=12> */
.L_x_6349:
[----:B------:R-:W-:Y:S05]  /*2d70*/  BSYNC B0 ;  /* 0x0000000000007941 */ /* 0x000fea0003800000 */
.L_x_6348:
        /* <DEDUP_REMOVED lines=16> */
.L_x_6351:
[----:B------:R-:W-:Y:S05]  /*2e80*/  BSYNC B0 ;  /* 0x0000000000007941 */ /* 0x000fea0003800000 */
.L_x_6350:
        /* <DEDUP_REMOVED lines=65> */
.L_x_6357:
[----:B------:R-:W-:Y:S05]  /*32a0*/  BSYNC B0 ;  /* 0x0000000000007941 */ /* 0x000fea0003800000 */
.L_x_6356:
        /* <DEDUP_REMOVED lines=52> */
.L_x_6355:
[----:B------:R-:W-:Y:S05]  /*35f0*/  BSYNC B1 ;  /* 0x0000000000017941 */ /* 0x000fea0003800000 */
.L_x_6354:
        /* <DEDUP_REMOVED lines=66> */
.L_x_6361:
[----:B------:R-:W-:Y:S05]  /*3a20*/  BSYNC B0 ;  /* 0x0000000000007941 */ /* 0x000fea0003800000 */
.L_x_6360:
        /* <DEDUP_REMOVED lines=54> */
.L_x_6359:
[----:B------:R-:W-:Y:S05]  /*3d90*/  BSYNC B1 ;  /* 0x0000000000017941 */ /* 0x000fea0003800000 */
.L_x_6358:
        /* <DEDUP_REMOVED lines=66> */
.L_x_6365:
[----:B------:R-:W-:Y:S05]  /*41c0*/  BSYNC B0 ;  /* 0x0000000000007941 */ /* 0x000fea0003800000 */
.L_x_6364:
        /* <DEDUP_REMOVED lines=54> */
.L_x_6363:
[----:B------:R-:W-:Y:S05]  /*4530*/  BSYNC B1 ;  /* 0x0000000000017941 */ /* 0x000fea0003800000 */
.L_x_6362:
        /* <DEDUP_REMOVED lines=71> */
.L_x_6369:
[----:B------:R-:W-:Y:S05]  /*49b0*/  BSYNC B0 ;  /* 0x0000000000007941 */ /* 0x000fea0003800000 */
.L_x_6368:
        /* <DEDUP_REMOVED lines=54> */
.L_x_6367:
[----:B------:R-:W-:Y:S05]  /*4d20*/  BSYNC B1 ;  /* 0x0000000000017941 */ /* 0x000fea0003800000 */
.L_x_6366:
        /* <DEDUP_REMOVED lines=9> */
.L_x_6353:
        /* <DEDUP_REMOVED lines=96> */
.L_x_6376:
[----:B------:R-:W-:Y:S05]  /*53c0*/  BSYNC B0 ;  /* 0x0000000000007941 */ /* 0x000fea0003800000 */
.L_x_6375:
[----:B-----5:R1:W-:Y:S02]  /*53d0*/  STG.E.128 desc[UR6][R84.64], R36 ;  /* 0x0000002454007986 */ /* 0x0203e4000c101d06 */
.L_x_6374:
[----:B------:R-:W-:Y:S05]  /*53e0*/  BSYNC B1 ;  /* 0x0000000000017941 */ /* 0x000fea0003800000 */
.L_x_6373:
        /* <DEDUP_REMOVED lines=94> */
.L_x_6378:
[----:B------:R-:W-:Y:S05]  /*59d0*/  BSYNC B0 ;  /* 0x0000000000007941 */ /* 0x000fea0003800000 */
.L_x_6377:
[----:B-----5:R1:W-:Y:S02]  /*59e0*/  STG.E.128 desc[UR6][R84.64+0x80], R36 ;  /* 0x0000802454007986 */ /* 0x0203e4000c101d06 */
.L_x_6372:
[----:B------:R-:W-:Y:S05]  /*59f0*/  BSYNC B2 ;  /* 0x0000000000027941 */ /* 0x000fea0003800000 */
.L_x_6371:
        /* <DEDUP_REMOVED lines=103> */
.L_x_6384:
[----:B------:R-:W-:Y:S05]  /*6070*/  BSYNC B0 ;  /* 0x0000000000007941 */ /* 0x000fea0003800000 */
.L_x_6383:
[----:B-----5:R1:W-:Y:S02]  /*6080*/  STG.E.128 desc[UR6][R142.64], R32 ;  /* 0x000000208e007986 */ /* 0x0203e4000c101d06 */
.L_x_6382:
[----:B------:R-:W-:Y:S05]  /*6090*/  BSYNC B1 ;  /* 0x0000000000017941 */ /* 0x000fea0003800000 */
.L_x_6381:
        /* <DEDUP_REMOVED lines=99> */
.L_x_6386:
[----:B------:R-:W-:Y:S05]  /*66d0*/  BSYNC B0 ;  /* 0x0000000000007941 */ /* 0x000fea0003800000 */
.L_x_6385:
[----:B-----5:R1:W-:Y:S02]  /*66e0*/  STG.E.128 desc[UR6][R142.64], R32 ;  /* 0x000000208e007986 */ /* 0x0203e4000c101d06 */
.L_x_6380:
[----:B------:R-:W-:Y:S05]  /*66f0*/  BSYNC B2 ;  /* 0x0000000000027941 */ /* 0x000fea0003800000 */
.L_x_6379:
        /* <DEDUP_REMOVED lines=103> */
.L_x_6392:
[----:B------:R-:W-:Y:S05]  /*6d70*/  BSYNC B0 ;  /* 0x0000000000007941 */ /* 0x000fea0003800000 */
.L_x_6391:
[----:B-----5:R1:W-:Y:S02]  /*6d80*/  STG.E.128 desc[UR6][R142.64], R32 ;  /* 0x000000208e007986 */ /* 0x0203e4000c101d06 */
.L_x_6390:
[----:B------:R-:W-:Y:S05]  /*6d90*/  BSYNC B1 ;  /* 0x0000000000017941 */ /* 0x000fea0003800000 */
.L_x_6389:
        /* <DEDUP_REMOVED lines=99> */
.L_x_6394:
[----:B------:R-:W-:Y:S05]  /*73d0*/  BSYNC B0 ;  /* 0x0000000000007941 */ /* 0x000fea0003800000 */
.L_x_6393:
[----:B-----5:R1:W-:Y:S02]  /*73e0*/  STG.E.128 desc[UR6][R142.64], R32 ;  /* 0x000000208e007986 */ /* 0x0203e4000c101d06 */
.L_x_6388:
[----:B------:R-:W-:Y:S05]  /*73f0*/  BSYNC B2 ;  /* 0x0000000000027941 */ /* 0x000fea0003800000 */
.L_x_6387:
        /* <DEDUP_REMOVED lines=108> */
.L_x_6400:
[----:B------:R-:W-:Y:S05]  /*7ac0*/  BSYNC B0 ;  /* 0x0000000000007941 */ /* 0x000fea0003800000 */
.L_x_6399:
[----:B-----5:R1:W-:Y:S02]  /*7ad0*/  STG.E.128 desc[UR6][R148.64], R32 ;  /* 0x0000002094007986 */ /* 0x0203e4000c101d06 */
.L_x_6398:
[----:B------:R-:W-:Y:S05]  /*7ae0*/  BSYNC B1 ;  /* 0x0000000000017941 */ /* 0x000fea0003800000 */
.L_x_6397:
        /* <DEDUP_REMOVED lines=99> */
.L_x_6402:
[----:B------:R-:W-:Y:S05]  /*8120*/  BSYNC B0 ;  /* 0x0000000000007941 */ /* 0x000fea0003800000 */
.L_x_6401:
[----:B-----5:R1:W-:Y:S02]  /*8130*/  STG.E.128 desc[UR6][R142.64], R32 ;  /* 0x000000208e007986 */ /* 0x0203e4000c101d06 */
.L_x_6396:
[----:B------:R-:W-:Y:S05]  /*8140*/  BSYNC B2 ;  /* 0x0000000000027941 */ /* 0x000fea0003800000 */
.L_x_6395:
        /* <DEDUP_REMOVED lines=8> */
.L_x_6352:
        /* <DEDUP_REMOVED lines=10> */
.L_x_6404:
[----:B------:R-:W-:Y:S05]  /*8270*/  BSYNC B0 ;  /* 0x0000000000007941 */ /* 0x000fea0003800000 */
.L_x_6403:
        /* <DEDUP_REMOVED lines=16> */
.L_x_6406:
[----:B------:R-:W-:Y:S05]  /*8380*/  BSYNC B0 ;  /* 0x0000000000007941 */ /* 0x000fea0003800000 */
.L_x_6405:
        /* <DEDUP_REMOVED lines=16> */
.L_x_6408:
[----:B------:R-:W-:Y:S05]  /*8490*/  BSYNC B0 ;  /* 0x0000000000007941 */ /* 0x000fea0003800000 */
.L_x_6407:
        /* <DEDUP_REMOVED lines=22> */
.L_x_6409:
[----:B------:R-:W-:Y:S05]  /*8600*/  BSYNC B0 ;  /* 0x0000000000007941 */ /* 0x000fea0003800000 */
.L_x_6370:
        /* <DEDUP_REMOVED lines=81> */
.L_x_6410:
        /* <DEDUP_REMOVED lines=9> */
.L_x_6411:
[----:B------:R-:W-:Y:S04]  /*8bb0*/  IADD3 R11, R11, -0x1, RZ ;  /* 0xffffffff0b0b7810 */ /* 0x000fe80007ffe0ff */
[----:B------:R-:W-:Y:S11]  /*8bc0*/  ISETP.GT.AND P0, PT, R11, R61, PT ;  /* 0x0000003d0b00720c */ /* 0x000ff60003f04270 */
[----:B------:R-:W-:Y:S02]  /*8bd0*/  @!UPT UIADD3 URZ, URZ, URZ, URZ ;  /* 0x0000003f3f3ff290 */ /* 0x000fe4000fffe03f */
[----:B------:R-:W-:Y:S05]  /*8be0*/  @P0 BRA `(.L_x_6412) ;  /* 0xffffff9c00ac0947 */ /* 0x000fea000383ffff */
.L_x_6343:
        /* <DEDUP_REMOVED lines=107> */
.L_x_6421:
[----:B------:R-:W-:Y:S05]  /*92a0*/  BSYNC B0 ;  /* 0x0000000000007941 */ /* 0x000fea0003800000 */
.L_x_6420:
[----:B-----5:R3:W-:Y:S02]  /*92b0*/  STS.128 [R172], R8 ;  /* 0x00000008ac007388 */ /* 0x0207e40000000c00 */
.L_x_6419:
[----:B------:R-:W-:Y:S05]  /*92c0*/  BSYNC B1 ;  /* 0x0000000000017941 */ /* 0x000fea0003800000 */
.L_x_6418:
        /* <DEDUP_REMOVED lines=47> */
.L_x_6423:
[----:B------:R-:W-:Y:S05]  /*95c0*/  BSYNC B0 ;  /* 0x0000000000007941 */ /* 0x000fea0003800000 */
.L_x_6422:
[----:B-----5:R1:W-:Y:S02]  /*95d0*/  STS.128 [R172+0x2000], R8 ;  /* 0x00200008ac007388 */ /* 0x0203e40000000c00 */
.L_x_6417:
[----:B------:R-:W-:Y:S05]  /*95e0*/  BSYNC B2 ;  /* 0x0000000000027941 */ /* 0x000fea0003800000 */
.L_x_6416:
        /* <DEDUP_REMOVED lines=65> */
.L_x_6429:
[----:B------:R-:W-:Y:S05]  /*9a00*/  BSYNC B0 ;  /* 0x0000000000007941 */ /* 0x000fea0003800000 */
.L_x_6428:
[----:B-----5:R3:W-:Y:S02]  /*9a10*/  STS.128 [R172+0x800], R8 ;  /* 0x00080008ac007388 */ /* 0x0207e40000000c00 */
.L_x_6427:
[----:B------:R-:W-:Y:S05]  /*9a20*/  BSYNC B1 ;  /* 0x0000000000017941 */ /* 0x000fea0003800000 */
.L_x_6426:
        /* <DEDUP_REMOVED lines=47> */
.L_x_6431:
[----:B------:R-:W-:Y:S05]  /*9d20*/  BSYNC B0 ;  /* 0x0000000000007941 */ /* 0x000fea0003800000 */
.L_x_6430:
[----:B-----5:R3:W-:Y:S02]  /*9d30*/  STS.128 [R172+0x2800], R8 ;  /* 0x00280008ac007388 */ /* 0x0207e40000000c00 */
.L_x_6425:
[----:B------:R-:W-:Y:S05]  /*9d40*/  BSYNC B2 ;  /* 0x0000000000027941 */ /* 0x000fea0003800000 */
.L_x_6424:
        /* <DEDUP_REMOVED lines=66> */
.L_x_6437:
[----:B------:R-:W-:Y:S05]  /*a170*/  BSYNC B0 ;  /* 0x0000000000007941 */ /* 0x000fea0003800000 */
.L_x_6436:
[----:B-----5:R2:W-:Y:S02]  /*a180*/  STS.128 [R172+0x1000], R8 ;  /* 0x00100008ac007388 */ /* 0x0205e40000000c00 */
.L_x_6435:
[----:B------:R-:W-:Y:S05]  /*a190*/  BSYNC B1 ;  /* 0x0000000000017941 */ /* 0x000fea0003800000 */
.L_x_6434:
        /* <DEDUP_REMOVED lines=44> */
.L_x_6439:
[----:B------:R-:W-:Y:S05]  /*a460*/  BSYNC B0 ;  /* 0x0000000000007941 */ /* 0x000fea0003800000 */
.L_x_6438:
[----:B-----5:R1:W-:Y:S02]  /*a470*/  STS.128 [R172+0x3000], R28 ;  /* 0x0030001cac007388 */ /* 0x0203e40000000c00 */
.L_x_6433:
[----:B------:R-:W-:Y:S05]  /*a480*/  BSYNC B2 ;  /* 0x0000000000027941 */ /* 0x000fea0003800000 */
.L_x_6432:
        /* <DEDUP_REMOVED lines=65> */
.L_x_6444:
[----:B------:R-:W-:Y:S05]  /*a8a0*/  BSYNC B0 ;  /* 0x0000000000007941 */ /* 0x000fea0003800000 */
.L_x_6443:
[----:B-----5:R3:W-:Y:S02]  /*a8b0*/  STS.128 [R172+0x1800], R8 ;  /* 0x00180008ac007388 */ /* 0x0207e40000000c00 */
.L_x_6442:
[----:B------:R-:W-:Y:S05]  /*a8c0*/  BSYNC B1 ;  /* 0x0000000000017941 */ /* 0x000fea0003800000 */
.L_x_6441:
        /* <DEDUP_REMOVED lines=44> */
.L_x_6446:
[----:B------:R-:W-:Y:S05]  /*ab90*/  BSYNC B0 ;  /* 0x0000000000007941 */ /* 0x000fea0003800000 */
.L_x_6445:
[----:B-----5:R2:W-:Y:S01]  /*aba0*/  STS.128 [R172+0x3800], R16 ;  /* 0x00380010ac007388 */ /* 0x0205e20000000c00 */
[----:B------:R-:W-:Y:S05]  /*abb0*/  BRA `(.L_x_6440) ;  /* 0x0000003400c07947 */ /* 0x000fea0003800000 */
.L_x_6415:
        /* <DEDUP_REMOVED lines=93> */
.L_x_6452:
[----:B------:R-:W-:Y:S05]  /*b190*/  BSYNC B0 ;  /* 0x0000000000007941 */ /* 0x000fea0003800000 */
.L_x_6451:
[----:B-----5:R3:W-:Y:S02]  /*b1a0*/  STS.128 [R172], R24 ;  /* 0x00000018ac007388 */ /* 0x0207e40000000c00 */
.L_x_6450:
[----:B------:R-:W-:Y:S05]  /*b1b0*/  BSYNC B1 ;  /* 0x0000000000017941 */ /* 0x000fea0003800000 */
.L_x_6449:
        /* <DEDUP_REMOVED lines=88> */
.L_x_6454:
[----:B------:R-:W-:Y:S05]  /*b740*/  BSYNC B0 ;  /* 0x0000000000007941 */ /* 0x000fea0003800000 */
.L_x_6453:
[----:B-----5:R1:W-:Y:S02]  /*b750*/  STS.128 [R172+0x2000], R24 ;  /* 0x00200018ac007388 */ /* 0x0203e40000000c00 */
.L_x_6448:
[----:B------:R-:W-:Y:S05]  /*b760*/  BSYNC B2 ;  /* 0x0000000000027941 */ /* 0x000fea0003800000 */
.L_x_6447:
        /* <DEDUP_REMOVED lines=98> */
.L_x_6460:
[----:B------:R-:W-:Y:S05]  /*bd90*/  BSYNC B0 ;  /* 0x0000000000007941 */ /* 0x000fea0003800000 */
.L_x_6459:
[----:B-----5:R3:W-:Y:S02]  /*bda0*/  STS.128 [R172+0x800], R24 ;  /* 0x00080018ac007388 */ /* 0x0207e40000000c00 */
.L_x_6458:
[----:B------:R-:W-:Y:S05]  /*bdb0*/  BSYNC B1 ;  /* 0x0000000000017941 */ /* 0x000fea0003800000 */
.L_x_6457:
        /* <DEDUP_REMOVED lines=91> */
.L_x_6462:
[----:B------:R-:W-:Y:S05]  /*c370*/  BSYNC B0 ;  /* 0x0000000000007941 */ /* 0x000fea0003800000 */
.L_x_6461:
[----:B-----5:R1:W-:Y:S02]  /*c380*/  STS.128 [R172+0x2800], R20 ;  /* 0x00280014ac007388 */ /* 0x0203e40000000c00 */
.L_x_6456:
[----:B------:R-:W-:Y:S05]  /*c390*/  BSYNC B2 ;  /* 0x0000000000027941 */ /* 0x000fea0003800000 */
.L_x_6455:
        /* <DEDUP_REMOVED lines=99> */
.L_x_6468:
[----:B------:R-:W-:Y:S05]  /*c9d0*/  BSYNC B0 ;  /* 0x0000000000007941 */ /* 0x000fea0003800000 */
.L_x_6467:
[----:B-----5:R3:W-:Y:S02]  /*c9e0*/  STS.128 [R172+0x1000], R24 ;  /* 0x00100018ac007388 */ /* 0x0207e40000000c00 */
.L_x_6466:
[----:B------:R-:W-:Y:S05]  /*c9f0*/  BSYNC B1 ;  /* 0x0000000000017941 */ /* 0x000fea0003800000 */
.L_x_6465:
        /* <DEDUP_REMOVED lines=91> */
.L_x_6470:
[----:B------:R-:W-:Y:S05]  /*cfb0*/  BSYNC B0 ;  /* 0x0000000000007941 */ /* 0x000fea0003800000 */
.L_x_6469:
[----:B-----5:R3:W-:Y:S02]  /*cfc0*/  STS.128 [R172+0x3000], R24 ;  /* 0x00300018ac007388 */ /* 0x0207e40000000c00 */
.L_x_6464:
[----:B------:R-:W-:Y:S05]  /*cfd0*/  BSYNC B2 ;  /* 0x0000000000027941 */ /* 0x000fea0003800000 */
.L_x_6463:
        /* <DEDUP_REMOVED lines=98> */
.L_x_6474:
[----:B------:R-:W-:Y:S05]  /*d600*/  BSYNC B0 ;  /* 0x0000000000007941 */ /* 0x000fea0003800000 */
.L_x_6473:
[----:B-----5:R1:W-:Y:S02]  /*d610*/  STS.128 [R172+0x1800], R20 ;  /* 0x00180014ac007388 */ /* 0x0203e40000000c00 */
.L_x_6472:
[----:B------:R-:W-:Y:S05]  /*d620*/  BSYNC B1 ;  /* 0x0000000000017941 */ /* 0x000fea0003800000 */
.L_x_6471:
        /* <DEDUP_REMOVED lines=96> */
.L_x_6476:
[----:B------:R-:W-:Y:S05]  /*dc30*/  BSYNC B0 ;  /* 0x0000000000007941 */ /* 0x000fea0003800000 */
.L_x_6475:
[----:B-----5:R1:W-:Y:S01]  /*dc40*/  STS.128 [R172+0x3800], R20 ;  /* 0x00380014ac007388 */ /* 0x0203e20000000c00 */
[----:B------:R-:W-:Y:S05]  /*dc50*/  BRA `(.L_x_6440) ;  /* 0x0000000400987947 */ /* 0x000fea0003800000 */
.L_x_6414:
        /* <DEDUP_REMOVED lines=29> */
.L_x_6478:
[----:B------:R-:W-:Y:S05]  /*de30*/  BSYNC B0 ;  /* 0x0000000000007941 */ /* 0x000fea0003800000 */
.L_x_6477:
        /* <DEDUP_REMOVED lines=23> */
.L_x_6480:
[----:B------:R-:W-:Y:S05]  /*dfb0*/  BSYNC B0 ;  /* 0x0000000000007941 */ /* 0x000fea0003800000 */
.L_x_6479:
        /* <DEDUP_REMOVED lines=23> */
.L_x_6482:
[----:B------:R-:W-:Y:S05]  /*e130*/  BSYNC B0 ;  /* 0x0000000000007941 */ /* 0x000fea0003800000 */
.L_x_6481:
        /* <DEDUP_REMOVED lines=24> */
.L_x_6440:
[----:B------:R-:W-:Y:S05]  /*e2c0*/  BSYNC B3 ;  /* 0x0000000000037941 */ /* 0x000fea0003800000 */
.L_x_6413:
        /* <DEDUP_REMOVED lines=38> */
.L_x_6484:
[----:B------:R-:W-:Y:S05]  /*e530*/  BSYNC B0 ;  /* 0x0000000000007941 */ /* 0x000fea0003800000 */
.L_x_6483:
        /* <DEDUP_REMOVED lines=21> */
.L_x_6486:
[----:B------:R-:W-:Y:S05]  /*e690*/  BSYNC B0 ;  /* 0x0000000000007941 */ /* 0x000fea0003800000 */
.L_x_6485:
        /* <DEDUP_REMOVED lines=24> */
.L_x_6488:
[----:B------:R-:W-:Y:S05]  /*e820*/  BSYNC B0 ;  /* 0x0000000000007941 */ /* 0x000fea0003800000 */
.L_x_6487:
        /* <DEDUP_REMOVED lines=27> */
.L_x_6490:
[----:B------:R-:W-:Y:S05]  /*e9e0*/  BSYNC B0 ;  /* 0x0000000000007941 */ /* 0x000fea0003800000 */
.L_x_6489:
        /* <DEDUP_REMOVED lines=42> */
.L_x_6492:
[----:B------:R-:W-:Y:S05]  /*ec90*/  BSYNC B0 ;  /* 0x0000000000007941 */ /* 0x000fea0003800000 */
.L_x_6491:
        /* <DEDUP_REMOVED lines=21> */
.L_x_6494:
[----:B------:R-:W-:Y:S05]  /*edf0*/  BSYNC B0 ;  /* 0x0000000000007941 */ /* 0x000fea0003800000 */
.L_x_6493:
        /* <DEDUP_REMOVED lines=24> */
.L_x_6496:
[----:B------:R-:W-:Y:S05]  /*ef80*/  BSYNC B0 ;  /* 0x0000000000007941 */ /* 0x000fea0003800000 */
.L_x_6495:
        /* <DEDUP_REMOVED lines=25> */
.L_x_6498:
[----:B------:R-:W-:Y:S05]  /*f120*/  BSYNC B0 ;  /* 0x0000000000007941 */ /* 0x000fea0003800000 */
.L_x_6497:
[----:B------:R-:W-:Y:S01]  /*f130*/  LDSM.16.M88.4 R108, [R162] ;  /* 0x00000000a26c783b */ /* 0x000fe20000000200 */
[----:B------:R-:W-:Y:S01]  /*f140*/  R2P PR, R58, 0x6 ;  /* 0x000000063a007804 */ /* 0x000fe20000000000 */
[C---:B------:R-:W-:Y:S01]  /*f150*/  VIADD R0, R161.reuse, 0x4000 ;  /* 0x00004000a1007836 */ /* 0x040fe20000000000 */
[----:B------:R-:W-:Y:S01]  /*f160*/  ULDC.64 UR14, c[0x0][0x398] ;  /* 0x0000e600000e7ab9 */ /* 0x000fe20000000a00 */
[----:B------:R-:W5:Y:S01]  /*f170*/  LDSM.16.M88.4 R32, [R161+0x4000] ;  /* 0x00400000a120783b */ /* 0x000f620000000200 */
[----:B------:R-:W-:Y:S02]  /*f180*/  VIADD R159, R161, 0x4020 ;  /* 0x00004020a19f7836 */ /* 0x000fe40000000000 */
[--C-:B------:R-:W-:Y:S01]  /*f190*/  IMAD R160, R45, 0x2, R162.reuse ;  /* 0x000000022da07824 */ /* 0x100fe200078e02a2 */
[----:B------:R-:W1:Y:S01]  /*f1a0*/  LDSM.16.M88.4 R64, [R161+0x4800] ;  /* 0x00480000a140783b */ /* 0x000e620000000200 */
[C---:B------:R-:W-:Y:S02]  /*f1b0*/  IMAD R158, R43.reuse, 0x2, R162 ;  /* 0x000000022b9e7824 */ /* 0x040fe400078e02a2 */
[----:B------:R-:W-:Y:S01]  /*f1c0*/  IMAD R157, R43, 0x2, R160 ;  /* 0x000000022b9d7824 */ /* 0x000fe200078e02a0 */
[----:B------:R-:W-:Y:S01]  /*f1d0*/  LDSM.16.M88.4 R20, [R160] ;  /* 0x00000000a014783b */ /* 0x000fe20000000200 */
[----:B------:R-:W-:-:S02]  /*f1e0*/  IMAD R56, R56, 0x10, R59 ;  /* 0x0000001038387824 */ /* 0x000fc400078e023b */
[----:B------:R-:W-:Y:S01]  /*f1f0*/  @P1 VIADD R159, R0, 0xffffffe0 ;  /* 0xffffffe0009f1836 */ /* 0x000fe20000000000 */
[----:B------:R-:W-:Y:S01]  /*f200*/  LDSM.16.M88.4 R16, [R158] ;  /* 0x000000009e10783b */ /* 0x000fe20000000200 */
[----:B------:R-:W-:Y:S02]  /*f210*/  IMAD.MOV.U32 R0, RZ, RZ, 0x40 ;  /* 0x00000040ff007424 */ /* 0x000fe400078e00ff */
[C---:B------:R-:W-:Y:S01]  /*f220*/  VIADD R151, R159.reuse, 0x800 ;  /* 0x000008009f977836 */ /* 0x040fe20000000000 */
[----:B--2---:R-:W2:Y:S01]  /*f230*/  LDSM.16.M88.4 R8, [R159] ;  /* 0x000000009f08783b */ /* 0x004ea20000000200 */
[C---:B------:R-:W-:Y:S01]  /*f240*/  VIADD R150, R159.reuse, 0x1000 ;  /* 0x000010009f967836 */ /* 0x040fe20000000000 */
[----:B------:R-:W-:Y:S01]  /*f250*/  SEL R0, R0, 0xffffffc0, !P2 ;  /* 0xffffffc000007807 */ /* 0x000fe20005000000 */
[C---:B------:R-:W-:Y:S01]  /*f260*/  VIADD R149, R159.reuse, 0x1800 ;  /* 0x000018009f957836 */ /* 0x040fe20000000000 */
[----:B------:R-:W2:Y:S01]  /*f270*/  LDSM.16.M88.4 R92, [R161+0x5000] ;  /* 0x00500000a15c783b */ /* 0x000ea20000000200 */
[----:B------:R-:W-:-:S02]  /*f280*/  VIADD R147, R159, 0x2000 ;  /* 0x000020009f937836 */ /* 0x000fc40000000000 */
[----:B------:R-:W-:Y:S01]  /*f290*/  IMAD.IADD R155, R161, 0x1, R0 ;  /* 0x00000001a19b7824 */ /* 0x000fe200078e0200 */
[----:B------:R-:W2:Y:S01]  /*f2a0*/  LDSM.16.M88.4 R36, [R159+0x800] ;  /* 0x000800009f24783b */ /* 0x000ea20000000200 */
[----:B------:R-:W-:Y:S01]  /*f2b0*/  IMAD.IADD R148, R0, 0x1, R159 ;  /* 0x0000000100947824 */ /* 0x000fe200078e029f */
[----:B------:R-:W-:Y:S01]  /*f2c0*/  SHF.R.S32.HI R0, RZ, 0x1f, R57 ;  /* 0x0000001fff007819 */ /* 0x000fe20000011439 */
[C---:B------:R-:W-:Y:S01]  /*f2d0*/  VIADD R146, R159.reuse, 0x2800 ;  /* 0x000028009f927836 */ /* 0x040fe20000000000 */
[----:B---34-:R-:W3:Y:S01]  /*f2e0*/  LDSM.16.M88.4 R4, [R155+0x4000] ;  /* 0x004000009b04783b */ /* 0x018ee20000000200 */
[C---:B------:R-:W-:Y:S01]  /*f2f0*/  VIADD R145, R159.reuse, 0x3000 ;  /* 0x000030009f917836 */ /* 0x040fe20000000000 */
[----:B------:R-:W-:Y:S01]  /*f300*/  LEA.HI R0, R0, R57, RZ, 0x2 ;  /* 0x0000003900007211 */ /* 0x000fe200078f10ff */
[----:B------:R-:W-:Y:S01]  /*f310*/  VIADD R144, R159, 0x3800 ;  /* 0x000038009f907836 */ /* 0x000fe20000000000 */
[----:B------:R-:W-:Y:S02]  /*f320*/  LDSM.16.M88.4 R84, [R157] ;  /* 0x000000009d54783b */ /* 0x000fe40000000200 */
[----:B------:R-:W-:-:S02]  /*f330*/  SHF.R.S32.HI R177, RZ, 0x2, R0 ;  /* 0x00000002ffb17819 */ /* 0x000fc40000011400 */
[----:B------:R-:W-:Y:S01]  /*f340*/  LDSM.16.M88.4 R12, [R148] ;  /* 0x00000000940c783b */ /* 0x000fe20000000200 */
[----:B------:R-:W-:Y:S02]  /*f350*/  LOP3.LUT R0, R2, R41, RZ, 0xfc, !PT ;  /* 0x0000002902007212 */ /* 0x000fe400078efcff */
[----:B------:R-:W-:Y:S01]  /*f360*/  IADD3 R103, R56, 0x1, R177 ;  /* 0x0000000138677810 */ /* 0x000fe20007ffe0b1 */
[C---:B-----5:R-:W-:Y:S01]  /*f370*/  HMMA.16816.F32 R24, R108.reuse, R32, RZ ;  /* 0x000000206c18723c */ /* 0x060fe200000018ff */
[----:B------:R-:W4:Y:S02]  /*f380*/  LDSM.16.M88.4 R28, [R159+0x1000] ;  /* 0x001000009f1c783b */ /* 0x000f240000000200 */
[----:B------:R-:W-:Y:S02]  /*f390*/  IADD3 R103, R52, R103, -R168 ;  /* 0x0000006734677210 */ /* 0x000fe40007ffe8a8 */
[----:B------:R-:W5:Y:S01]  /*f3a0*/  LDSM.16.M88.4 R60, [R155+0x4800] ;  /* 0x004800009b3c783b */ /* 0x000f620000000200 */
[C---:B------:R-:W-:Y:S02]  /*f3b0*/  HMMA.16816.F32 R32, R108.reuse, R34, RZ ;  /* 0x000000226c20723c */ /* 0x040fe400000018ff */
[----:B------:R-:W-:Y:S01]  /*f3c0*/  VIADD R103, R103, UR14 ;  /* 0x0000000e67677c36 */ /* 0x000fe20008000000 */
[----:B------:R-:W-:Y:S03]  /*f3d0*/  LDSM.16.M88.4 R72, [R162+0x2000] ;  /* 0x00200000a248783b */ /* 0x000fe60000000200 */
[----:B-1----:R-:W-:Y:S01]  /*f3e0*/  HMMA.16816.F32 R48, R108, R64, RZ ;  /* 0x000000406c30723c */ /* 0x002fe200000018ff */
[----:B------:R-:W-:Y:S01]  /*f3f0*/  LDSM.16.M88.4 R120, [R155+0x5000] ;  /* 0x005000009b78783b */ /* 0x000fe20000000200 */
[----:B------:R-:W-:-:S02]  /*f400*/  VIMNMX R2, R103, R52, PT ;  /* 0x0000003467027248 */ /* 0x000fc40003fe0100 */
[----:B------:R-:W-:Y:S01]  /*f410*/  VIADDMNMX R103, R103, 0x8, R52, PT ;  /* 0x0000000867677846 */ /* 0x000fe20003800134 */
[----:B------:R-:W-:Y:S01]  /*f420*/  LDSM.16.M88.4 R68, [R148+0x800] ;  /* 0x000800009444783b */ /* 0x000fe20000000200 */
[----:B------:R-:W-:Y:S03]  /*f430*/  HMMA.16816.F32 R64, R108, R66, RZ ;  /* 0x000000426c40723c */ /* 0x000fe600000018ff */
[----:B------:R-:W-:Y:S03]  /*f440*/  LDSM.16.M88.4 R80, [R148+0x1000] ;  /* 0x001000009450783b */ /* 0x000fe60000000200 */
[C---:B--2---:R-:W-:Y:S01]  /*f450*/  HMMA.16816.F32 R24, R20.reuse, R8, R24 ;  /* 0x000000081418723c */ /* 0x044fe20000001818 */
[----:B------:R-:W-:Y:S04]  /*f460*/  LDSM.16.M88.4 R116, [R161+0x6800] ;  /* 0x00680000a174783b */ /* 0x000fe80000000200 */
[----:B------:R-:W-:Y:S01]  /*f470*/  LDSM.16.M88.4 R112, [R155+0x6000] ;  /* 0x006000009b70783b */ /* 0x000fe20000000200 */
[----:B------:R-:W-:Y:S03]  /*f480*/  HMMA.16816.F32 R32, R20, R10, R32 ;  /* 0x0000000a1420723c */ /* 0x000fe60000001820 */
[----:B------:R-:W-:Y:S03]  /*f490*/  LDSM.16.M88.4 R8, [R161+0x5800] ;  /* 0x00580000a108783b */ /* 0x000fe60000000200 */
[----:B------:R-:W-:Y:S01]  /*f4a0*/  HMMA.16816.F32 R76, R108, R92, RZ ;  /* 0x0000005c6c4c723c */ /* 0x000fe200000018ff */
[----:B------:R-:W-:Y:S04]  /*f4b0*/  LDSM.16.M88.4 R132, [R159+0x1800] ;  /* 0x001800009f84783b */ /* 0x000fe80000000200 */
[----:B------:R-:W-:Y:S01]  /*f4c0*/  LDSM.16.M88.4 R96, [R155+0x5800] ;  /* 0x005800009b60783b */ /* 0x000fe20000000200 */
[----:B------:R-:W-:Y:S03]  /*f4d0*/  HMMA.16816.F32 R48, R20, R36, R48 ;  /* 0x000000241430723c */ /* 0x000fe60000001830 */
[----:B------:R-:W0:Y:S03]  /*f4e0*/  LDGDEPBAR ;  /* 0x00000000000079af */ /* 0x000e260000000000 */
        /* <DEDUP_REMOVED lines=9> */
[C---:B-----5:R-:W-:Y:S06]  /*f580*/  HMMA.16816.F32 R48, R16.reuse, R60, R48 ;  /* 0x0000003c1030723c */ /* 0x060fec0000001830 */
        /* <DEDUP_REMOVED lines=10> */
[----:B------:R-:W-:Y:S06]  /*f630*/  HMMA.16816.F32 R48, R84, R68, R48 ;  /* 0x000000445430723c */ /* 0x000fec0000001830 */
        /* <DEDUP_REMOVED lines=13> */
[----:B------:R-:W1:Y:S05]  /*f710*/  LDSM.16.M88.4 R20, [R159+0x3000] ;  /* 0x003000009f14783b */ /* 0x000e6a0000000200 */
        /* <DEDUP_REMOVED lines=9> */
[----:B------:R-:W-:Y:S01]  /*f7b0*/  HMMA.16816.F32 R108, R16, R98, R108 ;  /* 0x00000062106c723c */ /* 0x000fe2000000186c */
[----:B------:R-:W-:Y:S01]  /*f7c0*/  FMUL.FTZ R40, R24, UR15 ;  /* 0x0000000f18287c20 */ /* 0x000fe20008410000 */
[----:B------:R-:W-:Y:S01]  /*f7d0*/  FMUL.FTZ R44, R25, UR15 ;  /* 0x0000000f192c7c20 */ /* 0x000fe20008410000 */
[----:B------:R-:W-:Y:S01]  /*f7e0*/  FMUL.FTZ R42, R26, UR15 ;  /* 0x0000000f1a2a7c20 */ /* 0x000fe20008410000 */
[----:B------:R-:W-:-:S02]  /*f7f0*/  FMUL.FTZ R46, R27, UR15 ;  /* 0x0000000f1b2e7c20 */ /* 0x000fc40008410000 */
[----:B------:R-:W-:Y:S01]  /*f800*/  HMMA.16816.F32 R88, R16, R96, R88 ;  /* 0x000000601058723c */ /* 0x000fe20000001858 */
[----:B------:R-:W4:Y:S01]  /*f810*/  LDSM.16.M88.4 R24, [R161+0x7800] ;  /* 0x00780000a118783b */ /* 0x000f220000000200 */
[----:B------:R-:W-:Y:S03]  /*f820*/  MUFU.TANH R44, R44 ;  /* 0x0000002c002c7308 */ /* 0x000fe60000002400 */
[----:B------:R-:W5:Y:S01]  /*f830*/  LDSM.16.M88.4 R16, [R148+0x2800] ;  /* 0x002800009410783b */ /* 0x000f620000000200 */
        /* <DEDUP_REMOVED lines=22> */
[----:B------:R-:W-:Y:S05]  /*f9a0*/  MUFU.TANH R42, R42 ;  /* 0x0000002a002a7308 */ /* 0x000fea0000002400 */
[C---:B-----5:R-:W-:Y:S06]  /*f9b0*/  HMMA.16816.F32 R48, R4.reuse, R16, R48 ;  /* 0x000000100430723c */ /* 0x060fec0000001830 */
[----:B------:R-:W-:Y:S01]  /*f9c0*/  HMMA.16816.F32 R64, R4, R18, R64 ;  /* 0x000000120440723c */ /* 0x000fe20000001840 */
[----:B------:R-:W4:Y:S05]  /*f9d0*/  LDSM.16.M88.4 R16, [R155+0x7800] ;  /* 0x007800009b10783b */ /* 0x000f2a0000000200 */
[----:B------:R-:W-:Y:S01]  /*f9e0*/  HMMA.16816.F32 R92, R12, R22, R92 ;  /* 0x000000160c5c723c */ /* 0x000fe2000000185c */
[----:B------:R-:W5:Y:S01]  /*f9f0*/  LDSM.16.M88.4 R20, [R148+0x3800] ;  /* 0x003800009414783b */ /* 0x000f620000000200 */
[----:B------:R-:W-:-:S04]  /*fa00*/  DEPBAR.LE SB0, 0x0 ;  /* 0x000080000000791a */ /* 0x000fc80000000000 */
[C---:B-1----:R-:W-:Y:S06]  /*fa10*/  HMMA.16816.F32 R108, R12.reuse, R34, R108 ;  /* 0x000000220c6c723c */ /* 0x042fec000000186c */
[----:B------:R-:W-:Y:S01]  /*fa20*/  HMMA.16816.F32 R88, R12, R32, R88 ;  /* 0x000000200c58723c */ /* 0x000fe20000001858 */
[----:B------:R-:W-:Y:S01]  /*fa30*/  FMUL.FTZ R29, R48, UR15 ;  /* 0x0000000f301d7c20 */ /* 0x000fe20008410000 */
[----:B------:R-:W-:Y:S01]  /*fa40*/  FMUL.FTZ R24, R50, UR15 ;  /* 0x0000000f32187c20 */ /* 0x000fe20008410000 */
[----:B------:R-:W-:Y:S01]  /*fa50*/  FMUL.FTZ R48, R49, UR15 ;  /* 0x0000000f31307c20 */ /* 0x000fe20008410000 */
[----:B------:R-:W-:-:S02]  /*fa60*/  FMUL.FTZ R25, R51, UR15 ;  /* 0x0000000f33197c20 */ /* 0x000fc40008410000 */
        /* <DEDUP_REMOVED lines=21> */
[C---:B-----5:R-:W-:Y:S01]  /*fbc0*/  HMMA.16816.F32 R108, R4.reuse, R22, R108 ;  /* 0x00000016046c723c */ /* 0x060fe2000000186c */
[----:B------:R-:W5:Y:S02]  /*fbd0*/  MUFU.TANH R31, R31 ;  /* 0x0000001f001f7308 */ /* 0x000f640000002400 */
[C---:B------:R-:W-:Y:S02]  /*fbe0*/  VIADD R12, R16.reuse, 0x1 ;  /* 0x00000001100c7836 */ /* 0x040fe40000000000 */
[C---:B------:R-:W-:Y:S01]  /*fbf0*/  VIADD R13, R16.reuse, 0x8 ;  /* 0x00000008100d7836 */ /* 0x040fe20000000000 */
[----:B------:R-:W-:Y:S01]  /*fc00*/  HMMA.16816.F32 R88, R4, R20, R88 ;  /* 0x000000140458723c */ /* 0x000fe20000001858 */
[----:B------:R-:W-:Y:S01]  /*fc10*/  VIADD R9, R16, 0x11 ;  /* 0x0000001110097836 */ /* 0x000fe20000000000 */
[CC--:B------:R-:W-:Y:S01]  /*fc20*/  ISETP.GE.AND P5, PT, R12.reuse, R2.reuse, PT ;  /* 0x000000020c00720c */ /* 0x0c0fe20003fa6270 */
[----:B------:R-:W5:Y:S01]  /*fc30*/  MUFU.TANH R36, R36 ;  /* 0x0000002400247308 */ /* 0x000f620000002400 */
[-C--:B------:R-:W-:Y:S01]  /*fc40*/  ISETP.GE.AND P0, PT, R12, R103.reuse, PT ;  /* 0x000000670c00720c */ /* 0x080fe20003f06270 */
[C---:B------:R-:W-:Y:S01]  /*fc50*/  VIADD R12, R16.reuse, 0x9 ;  /* 0x00000009100c7836 */ /* 0x040fe20000000000 */
[CC--:B------:R-:W-:Y:S01]  /*fc60*/  ISETP.GE.AND P4, PT, R13.reuse, R2.reuse, PT ;  /* 0x000000020d00720c */ /* 0x0c0fe20003f86270 */
[C---:B------:R-:W-:Y:S01]  /*fc70*/  VIADD R8, R16.reuse, 0x18 ;  /* 0x0000001810087836 */ /* 0x040fe20000000000 */
[-C--:B------:R-:W-:Y:S01]  /*fc80*/  ISETP.GE.AND P1, PT, R13, R103.reuse, PT ;  /* 0x000000670d00720c */ /* 0x080fe20003f26270 */
[----:B------:R-:W-:Y:S01]  /*fc90*/  VIADD R13, R16, 0x10 ;  /* 0x00000010100d7836 */ /* 0x000fe20000000000 */
[CC--:B------:R-:W-:Y:S01]  /*fca0*/  ISETP.GE.AND P6, PT, R12.reuse, R2.reuse, PT ;  /* 0x000000020c00720c */ /* 0x0c0fe20003fc6270 */
[----:B------:R-:W5:Y:S01]  /*fcb0*/  MUFU.TANH R32, R32 ;  /* 0x0000002000207308 */ /* 0x000f620000002400 */
[-C--:B------:R-:W-:Y:S01]  /*fcc0*/  ISETP.GE.AND P2, PT, R12, R103.reuse, PT ;  /* 0x000000670c00720c */ /* 0x080fe20003f46270 */
[----:B------:R-:W-:Y:S01]  /*fcd0*/  FMUL.FTZ R21, R93, UR15 ;  /* 0x0000000f5d157c20 */ /* 0x000fe20008410000 */
[----:B------:R-:W-:Y:S01]  /*fce0*/  FSEL R47, R47, -INF , !P4 ;  /* 0xff8000002f2f7808 */ /* 0x000fe20006000000 */
[C---:B------:R-:W-:Y:S01]  /*fcf0*/  VIADD R4, R16.reuse, 0x28 ;  /* 0x0000002810047836 */ /* 0x040fe20000000000 */
[----:B------:R-:W-:Y:S01]  /*fd00*/  FSEL R18, R55, -INF , !P1 ;  /* 0xff80000037127808 */ /* 0x000fe20004800000 */
[----:B------:R-:W-:Y:S01]  /*fd10*/  VIADD R5, R16, 0x21 ;  /* 0x0000002110057836 */ /* 0x000fe20000000000 */
[----:B------:R-:W-:Y:S01]  /*fd20*/  FSEL R17, R44, -INF , !P5 ;  /* 0xff8000002c117808 */ /* 0x000fe20006800000 */
[----:B------:R-:W5:Y:S01]  /*fd30*/  MUFU.TANH R119, R77 ;  /* 0x0000004d00777308 */ /* 0x000f620000002400 */
[----:B------:R-:W-:Y:S01]  /*fd40*/  FSEL R46, R46, -INF , !P0 ;  /* 0xff8000002e2e7808 */ /* 0x000fe20004000000 */
[----:B------:R-:W-:Y:S01]  /*fd50*/  FMUL.FTZ R108, R108, UR15 ;  /* 0x0000000f6c6c7c20 */ /* 0x000fe20008410000 */
[CC--:B------:R-:W-:Y:S01]  /*fd60*/  ISETP.GE.AND P4, PT, R9.reuse, R2.reuse, PT ;  /* 0x000000020900720c */ /* 0x0c0fe20003f86270 */
[----:B------:R-:W-:Y:S01]  /*fd70*/  FMUL.FTZ R26, R92, UR15 ;  /* 0x0000000f5c1a7c20 */ /* 0x000fe20008410000 */
[-C--:B------:R-:W-:Y:S01]  /*fd80*/  ISETP.GE.AND P1, PT, R9, R103.reuse, PT ;  /* 0x000000670900720c */ /* 0x080fe20003f26270 */
[----:B------:R-:W-:Y:S01]  /*fd90*/  VIADD R9, R16, 0x19 ;  /* 0x0000001910097836 */ /* 0x000fe20000000000 */
[CC--:B------:R-:W-:Y:S01]  /*fda0*/  ISETP.GE.AND P5, PT, R13.reuse, R2.reuse, PT ;  /* 0x000000020d00720c */ /* 0x0c0fe20003fa6270 */
[----:B------:R-:W5:Y:S01]  /*fdb0*/  MUFU.TANH R124, R79 ;  /* 0x0000004f007c7308 */ /* 0x000f620000002400 */
[-C--:B------:R-:W-:Y:S01]  /*fdc0*/  ISETP.GE.AND P0, PT, R13, R103.reuse, PT ;  /* 0x000000670d00720c */ /* 0x080fe20003f06270 */
[----:B------:R-:W-:Y:S01]  /*fdd0*/  FMUL.FTZ R19, R94, UR15 ;  /* 0x0000000f5e137c20 */ /* 0x000fe20008410000 */
[----:B---3--:R-:W-:Y:S01]  /*fde0*/  FSEL R53, R53, -INF , !P6 ;  /* 0xff80000035357808 */ /* 0x008fe20007000000 */
[----:B------:R-:W-:Y:S01]  /*fdf0*/  FMUL.FTZ R88, R88, UR15 ;  /* 0x0000000f58587c20 */ /* 0x000fe20008410000 */
[----:B------:R-:W-:Y:S01]  /*fe00*/  FSEL R14, R28, -INF , !P2 ;  /* 0xff8000001c0e7808 */ /* 0x000fe20005000000 */
[----:B------:R-:W-:Y:S01]  /*fe10*/  FMUL.FTZ R90, R90, UR15 ;  /* 0x0000000f5a5a7c20 */ /* 0x000fe20008410000 */
[CC--:B------:R-:W-:Y:S01]  /*fe20*/  ISETP.GE.AND P6, PT, R8.reuse, R2.reuse, PT ;  /* 0x000000020800720c */ /* 0x0c0fe20003fc6270 */
[----:B------:R-:W3:Y:S01]  /*fe30*/  MUFU.TANH R121, R76 ;  /* 0x0000004c00797308 */ /* 0x000ee20000002400 */
[-C--:B------:R-:W-:Y:S01]  /*fe40*/  ISETP.GE.AND P2, PT, R8, R103.reuse, PT ;  /* 0x000000670800720c */ /* 0x080fe20003f46270 */
[----:B------:R-:W-:Y:S01]  /*fe50*/  VIADD R8, R16, 0x20 ;  /* 0x0000002010087836 */ /* 0x000fe20000000000 */
[----:B-1----:R-:W-:Y:S01]  /*fe60*/  FSEL R15, R29, -INF , !P5 ;  /* 0xff8000001d0f7808 */ /* 0x002fe20006800000 */
[----:B------:R-:W-:Y:S01]  /*fe70*/  FMUL.FTZ R20, R95, UR15 ;  /* 0x0000000f5f147c20 */ /* 0x000fe20008410000 */
[----:B--2---:R-:W-:Y:S01]  /*fe80*/  FSEL R12, R24, -INF , !P0 ;  /* 0xff800000180c7808 */ /* 0x004fe20004000000 */
[----:B------:R-:W-:Y:S01]  /*fe90*/  FMUL.FTZ R89, R89, UR15 ;  /* 0x0000000f59597c20 */ /* 0x000fe20008410000 */
[CC--:B------:R-:W-:Y:S01]  /*fea0*/  ISETP.GE.AND P5, PT, R9.reuse, R2.reuse, PT ;  /* 0x000000020900720c */ /* 0x0c0fe20003fa6270 */
[----:B------:R-:W-:Y:S01]  /*feb0*/  MUFU.TANH R21, R21 ;  /* 0x0000001500157308 */ /* 0x000fe20000002400 */
[-C--:B------:R-:W-:Y:S01]  /*fec0*/  ISETP.GE.AND P0, PT, R9, R103.reuse, PT ;  /* 0x000000670900720c */ /* 0x080fe20003f06270 */
[----:B------:R-:W-:Y:S01]  /*fed0*/  FMUL.FTZ R91, R91, UR15 ;  /* 0x0000000f5b5b7c20 */ /* 0x000fe20008410000 */
[----:B----4-:R-:W-:Y:S01]  /*fee0*/  FSEL R13, R48, -INF , !P4 ;  /* 0xff800000300d7808 */ /* 0x010fe20006000000 */
[----:B------:R-:W-:Y:S01]  /*fef0*/  FMUL.FTZ R110, R110, UR15 ;  /* 0x0000000f6e6e7c20 */ /* 0x000fe20008410000 */
[----:B------:R-:W-:Y:S01]  /*ff00*/  FSEL R10, R25, -INF , !P1 ;  /* 0xff800000190a7808 */ /* 0x000fe20004800000 */
[----:B------:R-:W-:Y:S01]  /*ff10*/  FMUL.FTZ R109, R109, UR15 ;  /* 0x0000000f6d6d7c20 */ /* 0x000fe20008410000 */
[C---:B------:R-:W-:Y:S01]  /*ff20*/  ISETP.GE.AND P4, PT, R8.reuse, R2, PT ;  /* 0x000000020800720c */ /* 0x040fe20003f86270 */
[----:B------:R-:W1:Y:S01]  /*ff30*/  MUFU.TANH R130, R78 ;  /* 0x0000004e00827308 */ /* 0x000e620000002400 */
[----:B------:R-:W-:-:S02]  /*ff40*/  ISETP.GE.AND P1, PT, R8, R103, PT ;  /* 0x000000670800720c */ /* 0x000fc40003f26270 */
[----:B------:R-:W-:Y:S02]  /*ff50*/  FSEL R9, R30, -INF , !P5 ;  /* 0xff8000001e097808 */ /* 0x000fe40006800000 */
[----:B-----5:R-:W-:Y:S02]  /*ff60*/  FSEL R8, R31, -INF , !P0 ;  /* 0xff8000001f087808 */ /* 0x020fe40004000000 */
[----:B------:R-:W-:Y:S01]  /*ff70*/  FSEL R11, R36, -INF , !P6 ;  /* 0xff800000240b7808 */ /* 0x000fe20007000000 */
[----:B------:R2:W4:Y:S01]  /*ff80*/  MUFU.TANH R115, R108 ;  /* 0x0000006c00737308 */ /* 0x0005220000002400 */
[----:B------:R-:W-:Y:S02]  /*ff90*/  FSEL R32, R32, -INF , !P2 ;  /* 0xff80000020207808 */ /* 0x000fe40005000000 */
[CC--:B------:R-:W-:Y:S02]  /*ffa0*/  ISETP.GE.AND P5, PT, R4.reuse, R2.reuse, PT ;  /* 0x000000020400720c */ /* 0x0c0fe40003fa6270 */
[-C--:B------:R-:W-:Y:S01]  /*ffb0*/  ISETP.GE.AND P0, PT, R4, R103.reuse, PT ;  /* 0x000000670400720c */ /* 0x080fe20003f06270 */
[C---:B------:R-:W-:Y:S01]  /*ffc0*/  VIADD R4, R16.reuse, 0x30 ;  /* 0x0000003010047836 */ /* 0x040fe20000000000 */
[C---:B------:R-:W-:Y:S01]  /*ffd0*/  ISETP.GE.AND P6, PT, R5.reuse, R2, PT ;  /* 0x000000020500720c */ /* 0x040fe20003fc6270 */
[----:B------:R-:W5:Y:S01]  /*ffe0*/  MUFU.TANH R118, R88 ;  /* 0x0000005800767308 */ /* 0x000f620000002400 */
[----:B------:R-:W-:Y:S01]  /*fff0*/  ISETP.GE.AND P2, PT, R5, R103, PT ;  /* 0x000000670500720c */ /* 0x000fe20003f46270 */
[----:B------:R-:W-:Y:S01]  /*10000*/  VIADD R5, R16, 0x29 ;  /* 0x0000002910057836 */ /* 0x000fe20000000000 */
[----:B------:R-:W-:-:S02]  /*10010*/  FSEL R119, R119, -INF , !P6 ;  /* 0xff80000077777808 */ /* 0x000fc40007000000 */
[----:B------:R-:W-:Y:S02]  /*10020*/  FSEL R124, R124, -INF , !P2 ;  /* 0xff8000007c7c7808 */ /* 0x000fe40005000000 */
[----:B---3--:R-:W-:Y:S01]  /*10030*/  FSEL R121, R121, -INF , !P4 ;  /* 0xff80000079797808 */ /* 0x008fe20006000000 */
[----:B------:R-:W3:Y:S01]  /*10040*/  MUFU.TANH R116, R90 ;  /* 0x0000005a00747308 */ /* 0x000ee20000002400 */
[CC--:B------:R-:W-:Y:S01]  /*10050*/  ISETP.GE.AND P6, PT, R4.reuse, R2.reuse, PT ;  /* 0x000000020400720c */ /* 0x0c0fe20003fc6270 */
[----:B--2---:R-:W-:Y:S01]  /*10060*/  FMUL.FTZ R108, R111, UR15 ;  /* 0x0000000f6f6c7c20 */ /* 0x004fe20008410000 */
[----:B------:R-:W-:Y:S01]  /*10070*/  ISETP.GE.AND P2, PT, R4, R103, PT ;  /* 0x000000670400720c */ /* 0x000fe20003f46270 */
[----:B------:R-:W-:Y:S01]  /*10080*/  VIADD R4, R16, 0x38 ;  /* 0x0000003810047836 */ /* 0x000fe20000000000 */
[----:B------:R-:W-:Y:S02]  /*10090*/  ISETP.GE.AND P4, PT, R5, R2, PT ;  /* 0x000000020500720c */ /* 0x000fe40003f86270 */
[----:B-1----:R-:W-:Y:S01]  /*100a0*/  FSEL R130, R130, -INF , !P1 ;  /* 0xff80000082827808 */ /* 0x002fe20004800000 */
[----:B------:R-:W1:Y:S01]  /*100b0*/  MUFU.TANH R26, R26 ;  /* 0x0000001a001a7308 */ /* 0x000e620000002400 */
[----:B------:R-:W-:-:S02]  /*100c0*/  FSEL R21, R21, -INF , !P4 ;  /* 0xff80000015157808 */ /* 0x000fc40006000000 */
[----:B------:R-:W-:Y:S02]  /*100d0*/  ISETP.GE.AND P4, PT, R4, R2, PT ;  /* 0x000000020400720c */ /* 0x000fe40003f86270 */
[----:B------:R-:W-:Y:S01]  /*100e0*/  ISETP.GE.AND P1, PT, R5, R103, PT ;  /* 0x000000670500720c */ /* 0x000fe20003f26270 */
[----:B------:R-:W-:Y:S01]  /*100f0*/  VIADD R5, R16, 0x31 ;  /* 0x0000003110057836 */ /* 0x000fe20000000000 */
[----:B----4-:R-:W-:Y:S01]  /*10100*/  FSEL R115, R115, -INF , !P4 ;  /* 0xff80000073737808 */ /* 0x010fe20006000000 */
[----:B------:R-:W2:Y:S01]  /*10110*/  MUFU.TANH R19, R19 ;  /* 0x0000001300137308 */ /* 0x000ea20000002400 */
[----:B------:R-:W-:Y:S02]  /*10120*/  ISETP.GT.AND P4, PT, R174, R163, PT ;  /* 0x000000a3ae00720c */ /* 0x000fe40003f84270 */
[----:B-----5:R-:W-:Y:S02]  /*10130*/  FSEL R118, R118, -INF , !P6 ;  /* 0xff80000076767808 */ /* 0x020fe40007000000 */
[----:B---3--:R-:W-:-:S02]  /*10140*/  FSEL R116, R116, -INF , !P2 ;  /* 0xff80000074747808 */ /* 0x008fc40005000000 */
[-C--:B------:R-:W-:Y:S01]  /*10150*/  ISETP.GE.AND P6, PT, R16, R2.reuse, PT ;  /* 0x000000021000720c */ /* 0x080fe20003fc6270 */
[----:B------:R-:W3:Y:S01]  /*10160*/  MUFU.TANH R20, R20 ;  /* 0x0000001400147308 */ /* 0x000ee20000002400 */
[----:B-1----:R-:W-:Y:S02]  /*10170*/  FSEL R23, R26, -INF , !P5 ;  /* 0xff8000001a177808 */ /* 0x002fe40006800000 */
[CC--:B------:R-:W-:Y:S01]  /*10180*/  ISETP.GE.AND P2, PT, R16.reuse, R103.reuse, PT ;  /* 0x000000671000720c */ /* 0x0c0fe20003f46270 */
[----:B------:R-:W-:Y:S01]  /*10190*/  VIADD R16, R16, 0x39 ;  /* 0x0000003910107836 */ /* 0x000fe20000000000 */
[----:B------:R-:W-:Y:S02]  /*101a0*/  ISETP.GE.AND P5, PT, R5, R2, PT ;  /* 0x000000020500720c */ /* 0x000fe40003fa6270 */
[----:B------:R-:W-:Y:S01]  /*101b0*/  FSEL R42, R42, -INF , !P2 ;  /* 0xff8000002a2a7808 */ /* 0x000fe20005000000 */
[----:B------:R-:W1:Y:S01]  /*101c0*/  MUFU.TANH R117, R89 ;  /* 0x0000005900757308 */ /* 0x000e620000002400 */
[----:B--2---:R-:W-:Y:S01]  /*101d0*/  FSEL R22, R19, -INF , !P0 ;  /* 0xff80000013167808 */ /* 0x004fe20004000000 */
[----:B------:R-:W-:Y:S01]  /*101e0*/  BAR.SYNC.DEFER_BLOCKING 0x0 ;  /* 0x0000000000007b1d */ /* 0x000fe20000010000 */
[----:B------:R-:W-:-:S02]  /*101f0*/  ISETP.GE.AND P0, PT, R5, R103, PT ;  /* 0x000000670500720c */ /* 0x000fc40003f06270 */
[----:B------:R-:W-:-:S03]  /*10200*/  FSEL R5, R40, -INF , !P6 ;  /* 0xff80000028057808 */ /* 0x000fc60007000000 */
        /* <DEDUP_REMOVED lines=11> */
[----:B-1----:R-:W-:Y:S02]  /*102c0*/  FSEL R110, R110, -INF , !P1 ;  /* 0xff8000006e6e7808 */ /* 0x002fe40004800000 */
[----:B--2---:R-:W-:Y:S01]  /*102d0*/  FSEL R108, R108, -INF , !P0 ;  /* 0xff8000006c6c7808 */ /* 0x004fe20004000000 */
        /* <DEDUP_REMOVED lines=62> */
.L_x_6500:
[----:B------:R-:W1:Y:S02]  /*106c0*/  LDC R4, c[0x0][0x248] ;  /* 0x00009200ff047b82 */ /* 0x000e640000000800 */
[----:B-1----:R-:W-:-:S04]  /*106d0*/  LEA R4, -R4, RZ, 0x6 ;  /* 0x000000ff04047211 */ /* 0x002fc800078e31ff */
[----:B------:R-:W-:-:S07]  /*106e0*/  SHF.R.S32.HI R3, RZ, 0x1f, R4 ;  /* 0x0000001fff037819 */ /* 0x000fce0000011404 */
.L_x_6501:
        /* <DEDUP_REMOVED lines=16> */
[C---:B------:R-:W-:Y:S01]  /*107f0*/  @P0 IADD3 R7, P2, R6.reuse, R128, RZ ;  /* 0x0000008006070210 */ /* 0x040fe20007f5e0ff */
[----:B------:R-:W-:Y:S01]  /*10800*/  @!PT LDS RZ, [RZ] ;  /* 0x00000000fffff984 */ /* 0x000fe20000000800 */
[----:B------:R-:W-:Y:S01]  /*10810*/  @!PT LDS RZ, [RZ] ;  /* 0x00000000fffff984 */ /* 0x000fe20000000800 */
[----:B------:R-:W-:Y:S01]  /*10820*/  @!PT LDS RZ, [RZ] ;  /* 0x00000000fffff984 */ /* 0x000fe20000000800 */
[----:B------:R1:W-:Y:S01]  /*10830*/  @P0 LDGSTS.E.BYPASS.LTC128B.128 [R172+0x6000], desc[UR6][R26.64+0x80] ;  /* 0x060000801aac0fae */ /* 0x0003e2000b901d46 */
[----:B------:R-:W-:Y:S02]  /*10840*/  IADD3 R4, P1, R165, R6, RZ ;  /* 0x00000006a5047210 */ /* 0x000fe40007f3e0ff */
[----:B------:R-:W-:Y:S01]  /*10850*/  @P6 LEA.HI.X R25, R6, R175, R3, 0x1, P5 ;  /* 0x000000af06196211 */ /* 0x000fe200028f0c03 */
[----:B------:R-:W-:Y:S01]  /*10860*/  @P0 IMAD.X R6, R3, 0x1, R127, P2 ;  /* 0x0000000103060824 */ /* 0x000fe200010e067f */
[C---:B------:R-:W-:Y:S01]  /*10870*/  @P0 LEA R30, P2, R7.reuse, UR12, 0x1 ;  /* 0x0000000c071e0c11 */ /* 0x040fe2000f8408ff */
[----:B------:R-:W-:Y:S01]  /*10880*/  IMAD.X R3, R164, 0x1, R3, P1 ;  /* 0x00000001a4037824 */ /* 0x000fe200008e0603 */
[----:B------:R-:W-:Y:S01]  /*10890*/  @P0 IADD3 R16, P1, R4, R128, RZ ;  /* 0x0000008004100210 */ /* 0x000fe20007f3e0ff */
[----:B------:R1:W-:Y:S01]  /*108a0*/  @!P0 STS.128 [R172+0x6000], RZ ;  /* 0x006000ffac008388 */ /* 0x0003e20000000c00 */
[----:B------:R-:W-:-:S02]  /*108b0*/  @P0 LEA.HI.X R31, R7, UR13, R6, 0x1, P2 ;  /* 0x0000000d071f0c11 */ /* 0x000fc400090f0c06 */
[----:B------:R-:W-:Y:S01]  /*108c0*/  @P0 LEA R34, P2, R16, UR12, 0x1 ;  /* 0x0000000c10220c11 */ /* 0x000fe2000f8408ff */
[----:B------:R-:W-:Y:S01]  /*108d0*/  @P0 IMAD.X R19, R3, 0x1, R127, P1 ;  /* 0x0000000103130824 */ /* 0x000fe200008e067f */
[----:B------:R-:W-:Y:S01]  /*108e0*/  IADD3 R7, P1, R165, R4, RZ ;  /* 0x00000004a5077210 */ /* 0x000fe20007f3e0ff */
[----:B------:R-:W-:Y:S01]  /*108f0*/  @!PT LDS RZ, [RZ] ;  /* 0x00000000fffff984 */ /* 0x000fe20000000800 */
[----:B------:R-:W-:Y:S01]  /*10900*/  @!PT LDS RZ, [RZ] ;  /* 0x00000000fffff984 */ /* 0x000fe20000000800 */
[----:B------:R-:W-:Y:S01]  /*10910*/  @!PT LDS RZ, [RZ] ;  /* 0x00000000fffff984 */ /* 0x000fe20000000800 */
[----:B------:R1:W-:Y:S01]  /*10920*/  @P6 LDGSTS.E.BYPASS.LTC128B.128 [R172+0x4800], desc[UR6][R24.64] ;  /* 0x0480000018ac6fae */ /* 0x0003e2000b901d46 */
[----:B------:R-:W-:Y:S02]  /*10930*/  @P6 LEA R36, P5, R4, R176, 0x1 ;  /* 0x000000b004246211 */ /* 0x000fe400078a08ff */
[----:B------:R-:W-:Y:S01]  /*10940*/  @P0 LEA.HI.X R35, R16, UR13, R19, 0x1, P2 ;  /* 0x0000000d10230c11 */ /* 0x000fe200090f0c13 */
[--C-:B------:R-:W-:Y:S01]  /*10950*/  IMAD.X R126, R164, 0x1, R3.reuse, P1 ;  /* 0x00000001a47e7824 */ /* 0x100fe200008e0603 */
[----:B------:R-:W-:Y:S01]  /*10960*/  @P0 IADD3 R128, P1, R7, R128, RZ ;  /* 0x0000008007800210 */ /* 0x000fe20007f3e0ff */
[----:B------:R1:W-:Y:S01]  /*10970*/  @!P6 STS.128 [R172+0x4800], RZ ;  /* 0x004800ffac00e388 */ /* 0x0003e20000000c00 */
[----:B------:R-:W-:-:S02]  /*10980*/  @P6 LEA.HI.X R37, R4, R175, R3, 0x1, P5 ;  /* 0x000000af04256211 */ /* 0x000fc400028f0c03 */
        /* <DEDUP_REMOVED lines=33> */
.L_x_6499:
        /* <DEDUP_REMOVED lines=68> */
[--C-:B------:R-:W-:Y:S01]  /*10fe0*/  FFMA.FTZ R0, R9, UR8, -R122.reuse ;  /* 0x0000000809007c23 */ /* 0x100fe2000801087a */
[--C-:B------:R-:W-:Y:S01]  /*10ff0*/  FFMA.FTZ R26, R10, UR8, -R111.reuse ;  /* 0x000000080a1a7c23 */ /* 0x100fe2000801086f */
[--C-:B------:R-:W-:Y:S01]  /*11000*/  FFMA.FTZ R32, R8, UR8, -R111.reuse ;  /* 0x0000000808207c23 */ /* 0x100fe2000801086f */
[--C-:B------:R-:W-:Y:S01]  /*11010*/  FFMA.FTZ R27, R15, UR8, -R122.reuse ;  /* 0x000000080f1b7c23 */ /* 0x100fe2000801087a */
[----:B------:R-:W2:Y:S01]  /*11020*/  LDSM.16.MT88.4 R8, [R153+0x8800] ;  /* 0x008800009908783b */ /* 0x000ea20000004200 */
[----:B------:R-:W3:Y:S01]  /*11030*/  MUFU.EX2 R106, R106 ;  /* 0x0000006a006a7308 */ /* 0x000ee20000000800 */
[--C-:B------:R-:W-:Y:S01]  /*11040*/  FFMA.FTZ R24, R13, UR8, -R122.reuse ;  /* 0x000000080d187c23 */ /* 0x100fe2000801087a */
[--C-:B------:R-:W-:Y:S01]  /*11050*/  FFMA.FTZ R35, R12, UR8, -R111.reuse ;  /* 0x000000080c237c23 */ /* 0x100fe2000801086f */
[----:B------:R-:W-:Y:S01]  /*11060*/  LDSM.16.MT88.4 R16, [R156+0x8800] ;  /* 0x008800009c10783b */ /* 0x000fe20000004200 */
[--C-:B------:R-:W-:Y:S01]  /*11070*/  FFMA.FTZ R120, R119, UR8, -R122.reuse ;  /* 0x0000000877787c23 */ /* 0x100fe2000801087a */
[--C-:B------:R-:W-:Y:S01]  /*11080*/  FFMA.FTZ R126, R124, UR8, -R111.reuse ;  /* 0x000000087c7e7c23 */ /* 0x100fe2000801086f */
[--C-:B------:R-:W-:Y:S01]  /*11090*/  FFMA.FTZ R121, R121, UR8, -R122.reuse ;  /* 0x0000000879797c23 */ /* 0x100fe2000801087a */
[----:B------:R-:W4:Y:S01]  /*110a0*/  LDSM.16.MT88.4 R12, [R154+0x8800] ;  /* 0x008800009a0c783b */ /* 0x000f220000004200 */
        /* <DEDUP_REMOVED lines=8> */
[----:B------:R-:W5:Y:S01]  /*11130*/  MUFU.EX2 R28, R28 ;  /* 0x0000001c001c7308 */ /* 0x000f620000000800 */
        /* <DEDUP_REMOVED lines=10> */
[----:B------:R-:W3:Y:S01]  /*111e0*/  MUFU.EX2 R109, R109 ;  /* 0x0000006d006d7308 */ /* 0x000ee20000000800 */
[----:B-----5:R-:W-:Y:S01]  /*111f0*/  F2FP.F16.F32.PACK_AB R66, R28, R29 ;  /* 0x0000001d1c42723e */ /* 0x020fe200000000ff */
[----:B------:R-:W-:-:S04]  /*11200*/  FADD.FTZ R29, R29, R106 ;  /* 0x0000006a1d1d7221 */ /* 0x000fc80000010000 */
[----:B------:R-:W-:Y:S02]  /*11210*/  FADD.FTZ R28, R28, R29 ;  /* 0x0000001d1c1c7221 */ /* 0x000fe40000010000 */
[----:B------:R-:W-:Y:S08]  /*11220*/  MUFU.EX2 R31, R31 ;  /* 0x0000001f001f7308 */ /* 0x000ff00000000800 */
[----:B------:R-:W5:Y:S01]  /*11230*/  MUFU.EX2 R30, R30 ;  /* 0x0000001e001e7308 */ /* 0x000f620000000800 */
[----:B---3--:R-:W-:Y:S01]  /*11240*/  F2FP.F16.F32.PACK_AB R65, R109, R34 ;  /* 0x000000226d41723e */ /* 0x008fe200000000ff */
[----:B------:R-:W-:-:S06]  /*11250*/  FADD.FTZ R34, R34, R109 ;  /* 0x0000006d22227221 */ /* 0x000fcc0000010000 */
[----:B------:R-:W-:Y:S08]  /*11260*/  MUFU.EX2 R27, R27 ;  /* 0x0000001b001b7308 */ /* 0x000ff00000000800 */
[----:B------:R-:W3:Y:S01]  /*11270*/  MUFU.EX2 R24, R24 ;  /* 0x0000001800187308 */ /* 0x000ee20000000800 */
[----:B-----5:R-:W-:Y:S01]  /*11280*/  F2FP.F16.F32.PACK_AB R67, R30, R31 ;  /* 0x0000001f1e43723e */ /* 0x020fe200000000ff */
        /* <DEDUP_REMOVED lines=10> */
[----:B------:R-:W5:Y:S05]  /*11330*/  MUFU.EX2 R26, R26 ;  /* 0x0000001a001a7308 */ /* 0x000f6a0000000800 */
[C---:B-1----:R-:W-:Y:S03]  /*11340*/  HMMA.16816.F32 R36, R64.reuse, R40, RZ ;  /* 0x000000284024723c */ /* 0x042fe600000018ff */
[----:B------:R-:W-:Y:S03]  /*11350*/  MUFU.EX2 R33, R33 ;  /* 0x0000002100217308 */ /* 0x000fe60000000800 */
[C---:B------:R-:W-:Y:S05]  /*11360*/  HMMA.16816.F32 R44, R64.reuse, R48, RZ ;  /* 0x00000030402c723c */ /* 0x040fea00000018ff */
[----:B------:R-:W1:Y:S01]  /*11370*/  MUFU.EX2 R32, R32 ;  /* 0x0000002000207308 */ /* 0x000e620000000800 */
[C---:B------:R-:W-:Y:S06]  /*11380*/  HMMA.16816.F32 R52, R64.reuse, R56, RZ ;  /* 0x000000384034723c */ /* 0x040fec00000018ff */
[C---:B------:R-:W-:Y:S01]  /*11390*/  HMMA.16816.F32 R92, R64.reuse, R94, RZ ;  /* 0x0000005e405c723c */ /* 0x040fe200000018ff */
[----:B------:R-:W-:Y:S05]  /*113a0*/  MUFU.EX2 R121, R121 ;  /* 0x0000007900797308 */ /* 0x000fea0000000800 */
[C---:B------:R-:W-:Y:S03]  /*113b0*/  HMMA.16816.F32 R84, R64.reuse, R86, RZ ;  /* 0x000000564054723c */ /* 0x040fe600000018ff */
[----:B------:R-:W4:Y:S03]  /*113c0*/  MUFU.EX2 R120, R120 ;  /* 0x0000007800787308 */ /* 0x000f260000000800 */
[C---:B------:R-:W-:Y:S05]  /*113d0*/  HMMA.16816.F32 R68, R64.reuse, R70, RZ ;  /* 0x000000464044723c */ /* 0x040fea00000018ff */
[----:B------:R-:W-:Y:S01]  /*113e0*/  MUFU.EX2 R119, R119 ;  /* 0x0000007700777308 */ /* 0x000fe20000000800 */
[C---:B------:R-:W-:Y:S06]  /*113f0*/  HMMA.16816.F32 R40, R64.reuse, R42, RZ ;  /* 0x0000002a4028723c */ /* 0x040fec00000018ff */
[C---:B------:R-:W-:Y:S01]  /*11400*/  HMMA.16816.F32 R48, R64.reuse, R50, RZ ;  /* 0x000000324030723c */ /* 0x040fe200000018ff */
[----:B------:R-:W-:Y:S05]  /*11410*/  MUFU.EX2 R112, R112 ;  /* 0x0000007000707308 */ /* 0x000fea0000000800 */
[C---:B------:R-:W-:Y:S03]  /*11420*/  HMMA.16816.F32 R56, R64.reuse, R58, RZ ;  /* 0x0000003a4038723c */ /* 0x040fe600000018ff */
[----:B------:R-:W-:Y:S03]  /*11430*/  MUFU.EX2 R123, R123 ;  /* 0x0000007b007b7308 */ /* 0x000fe60000000800 */
[C---:B------:R-:W-:Y:S05]  /*11440*/  HMMA.16816.F32 R60, R64.reuse, R4, RZ ;  /* 0x00000004403c723c */ /* 0x040fea00000018ff */
[----:B------:R-:W4:Y:S01]  /*11450*/  MUFU.EX2 R126, R126 ;  /* 0x0000007e007e7308 */ /* 0x000f220000000800 */
[----:B------:R-:W-:Y:S01]  /*11460*/  HMMA.16816.F32 R64, R64, R6, RZ ;  /* 0x000000064040723c */ /* 0x000fe200000018ff */
[----:B---3--:R-:W-:Y:S01]  /*11470*/  F2FP.F16.F32.PACK_AB R4, R24, R27 ;  /* 0x0000001b1804723e */ /* 0x008fe200000000ff */
[----:B------:R-:W-:Y:S01]  /*11480*/  FADD.FTZ R27, R27, R28 ;  /* 0x0000001c1b1b7221 */ /* 0x000fe20000010000 */
[----:B-----5:R-:W-:Y:S01]  /*11490*/  F2FP.F16.F32.PACK_AB R5, R26, R35 ;  /* 0x000000231a05723e */ /* 0x020fe200000000ff */
[----:B------:R-:W-:-:S02]  /*114a0*/  FADD.FTZ R35, R35, R30 ;  /* 0x0000001e23237221 */ /* 0x000fc40000010000 */
[----:B------:R-:W-:Y:S01]  /*114b0*/  FADD.FTZ R24, R24, R27 ;  /* 0x0000001b18187221 */ /* 0x000fe20000010000 */
[----:B------:R-:W-:Y:S01]  /*114c0*/  F2FP.F16.F32.PACK_AB R6, R0, R25 ;  /* 0x000000190006723e */ /* 0x000fe200000000ff */
[----:B------:R-:W-:Y:S01]  /*114d0*/  MUFU.EX2 R125, R125 ;  /* 0x0000007d007d7308 */ /* 0x000fe20000000800 */
[----:B-1----:R-:W-:Y:S01]  /*114e0*/  F2FP.F16.F32.PACK_AB R7, R32, R33 ;  /* 0x000000212007723e */ /* 0x002fe200000000ff */
[----:B------:R-:W-:Y:S01]  /*114f0*/  FADD.FTZ R26, R26, R35 ;  /* 0x000000231a1a7221 */ /* 0x000fe20000010000 */
[----:B------:R-:W-:-:S03]  /*11500*/  FADD.FTZ R25, R25, R24 ;  /* 0x0000001819197221 */ /* 0x000fc60000010000 */
[----:B------:R-:W-:Y:S01]  /*11510*/  FADD.FTZ R33, R33, R26 ;  /* 0x0000001a21217221 */ /* 0x000fe20000010000 */
[----:B------:R-:W-:Y:S01]  /*11520*/  FADD.FTZ R0, R0, R25 ;  /* 0x0000001900007221 */ /* 0x000fe20000010000 */
[----:B--2---:R-:W-:Y:S01]  /*11530*/  HMMA.16816.F32 R80, R4, R8, R80 ;  /* 0x000000080450723c */ /* 0x004fe20000001850 */
[----:B------:R-:W1:Y:S01]  /*11540*/  MUFU.EX2 R124, R124 ;  /* 0x0000007c007c7308 */ /* 0x000e620000000800 */
[----:B------:R-:W-:-:S04]  /*11550*/  FADD.FTZ R32, R32, R33 ;  /* 0x0000002120207221 */ /* 0x000fc80000010000 */
[C---:B------:R-:W-:Y:S01]  /*11560*/  HMMA.16816.F32 R76, R4.reuse, R10, R76 ;  /* 0x0000000a044c723c */ /* 0x040fe2000000184c */
[----:B------:R-:W2:Y:S02]  /*11570*/  LDSM.16.MT88.4 R8, [R154+0xa800] ;  /* 0x00a800009a08783b */ /* 0x000ea40000004200 */
[----:B------:R-:W-:Y:S03]  /*11580*/  MUFU.EX2 R118, R118 ;  /* 0x0000007600767308 */ /* 0x000fe60000000800 */
[C---:B----4-:R-:W-:Y:S05]  /*11590*/  HMMA.16816.F32 R88, R4.reuse, R12, R88 ;  /* 0x0000000c0458723c */ /* 0x050fea0000001858 */
[----:B------:R-:W3:Y:S01]  /*115a0*/  MUFU.EX2 R117, R117 ;  /* 0x0000007500757308 */ /* 0x000ee20000000800 */
[C---:B------:R-:W-:Y:S01]  /*115b0*/  HMMA.16816.F32 R84, R4.reuse, R14, R84 ;  /* 0x0000000e0454723c */ /* 0x040fe20000001854 */
[----:B------:R-:W4:Y:S05]  /*115c0*/  LDSM.16.MT88.4 R12, [R152+0x8800] ;  /* 0x00880000980c783b */ /* 0x000f2a0000004200 */
[C---:B------:R-:W-:Y:S01]  /*115d0*/  HMMA.16816.F32 R96, R4.reuse, R16, R96 ;  /* 0x000000100460723c */ /* 0x040fe20000001860 */
[----:B------:R-:W-:Y:S05]  /*115e0*/  MUFU.EX2 R115, R115 ;  /* 0x0000007300737308 */ /* 0x000fea0000000800 */
[C---:B------:R-:W-:Y:S01]  /*115f0*/  HMMA.16816.F32 R92, R4.reuse, R18, R92 ;  /* 0x00000012045c723c */ /* 0x040fe2000000185c */
[----:B------:R-:W5:Y:S02]  /*11600*/  LDSM.16.MT88.4 R16, [R156+0xa800] ;  /* 0x00a800009c10783b */ /* 0x000f640000004200 */
[----:B------:R-:W-:Y:S08]  /*11610*/  MUFU.EX2 R122, R122 ;  /* 0x0000007a007a7308 */ /* 0x000ff00000000800 */
[----:B------:R-:W-:Y:S01]  /*11620*/  MUFU.EX2 R113, R113 ;  /* 0x0000007100717308 */ /* 0x000fe20000000800 */
[C---:B--2---:R-:W-:Y:S07]  /*11630*/  HMMA.16816.F32 R44, R4.reuse, R8, R44 ;  /* 0x00000008042c723c */ /* 0x044fee000000182c */
[----:B------:R-:W2:Y:S01]  /*11640*/  MUFU.EX2 R114, R114 ;  /* 0x0000007200727308 */ /* 0x000ea20000000800 */
[C---:B------:R-:W-:Y:S01]  /*11650*/  HMMA.16816.F32 R48, R4.reuse, R10, R48 ;  /* 0x0000000a0430723c */ /* 0x040fe20000001830 */
[----:B------:R-:W1:Y:S06]  /*11660*/  LDSM.16.MT88.4 R8, [R152+0xa800] ;  /* 0x00a800009808783b */ /* 0x000e6c0000004200 */
[----:B------:R-:W-:Y:S01]  /*11670*/  MUFU.EX2 R110, R110 ;  /* 0x0000006e006e7308 */ /* 0x000fe20000000800 */
[C---:B----4-:R-:W-:Y:S06]  /*11680*/  HMMA.16816.F32 R72, R4.reuse, R12, R72 ;  /* 0x0000000c0448723c */ /* 0x050fec0000001848 */
[C---:B------:R-:W-:Y:S01]  /*11690*/  HMMA.16816.F32 R68, R4.reuse, R14, R68 ;  /* 0x0000000e0444723c */ /* 0x040fe20000001844 */
[----:B------:R-:W4:Y:S01]  /*116a0*/  LDSM.16.MT88.4 R12, [R153+0xa800] ;  /* 0x00a80000990c783b */ /* 0x000f220000004200 */
[----:B------:R-:W2:Y:S04]  /*116b0*/  MUFU.EX2 R181, R181 ;  /* 0x000000b500b57308 */ /* 0x000ea80000000800 */
[C---:B-----5:R-:W-:Y:S06]  /*116c0*/  HMMA.16816.F32 R36, R4.reuse, R16, R36 ;  /* 0x000000100424723c */ /* 0x060fec0000001824 */
[C---:B------:R-:W-:Y:S01]  /*116d0*/  HMMA.16816.F32 R40, R4.reuse, R18, R40 ;  /* 0x000000120428723c */ /* 0x040fe20000001828 */
[----:B------:R-:W-:Y:S05]  /*116e0*/  LDSM.16.MT88.4 R16, [R153+0x9000] ;  /* 0x009000009910783b */ /* 0x000fea0000004200 */
[C---:B-1----:R-:W-:Y:S06]  /*116f0*/  HMMA.16816.F32 R60, R4.reuse, R8, R60 ;  /* 0x00000008043c723c */ /* 0x042fec000000183c */
[C---:B------:R-:W-:Y:S01]  /*11700*/  HMMA.16816.F32 R64, R4.reuse, R10, R64 ;  /* 0x0000000a0440723c */ /* 0x040fe20000001840 */
[----:B------:R-:W1:Y:S05]  /*11710*/  LDSM.16.MT88.4 R8, [R156+0x9000] ;  /* 0x009000009c08783b */ /* 0x000e6a0000004200 */
        /* <DEDUP_REMOVED lines=38> */
[----:B------:R-:W4:Y:S06]  /*11980*/  LDSM.16.MT88.4 R12, [R152+0x9800] ;  /* 0x00980000980c783b */ /* 0x000f2c0000004200 */
[----:B------:R-:W-:Y:S01]  /*11990*/  F2FP.F16.F32.PACK_AB R4, R117, R118 ;  /* 0x000000767504723e */ /* 0x000fe200000000ff */
[----:B------:R-:W-:Y:S01]  /*119a0*/  FADD.FTZ R118, R118, R119 ;  /* 0x0000007776767221 */ /* 0x000fe20000010000 */
[----:B--2---:R-:W-:Y:S01]  /*119b0*/  F2FP.F16.F32.PACK_AB R5, R114, R113 ;  /* 0x000000717205723e */ /* 0x004fe200000000ff */
        /* <DEDUP_REMOVED lines=95> */
.L_x_6503:
[----:B------:R-:W1:Y:S02]  /*11fb0*/  LDC R6, c[0x0][0x250] ;  /* 0x00009400ff067b82 */ /* 0x000e640000000800 */
[----:B-1----:R-:W-:-:S04]  /*11fc0*/  LEA R6, -R6, RZ, 0x6 ;  /* 0x000000ff06067211 */ /* 0x002fc800078e31ff */
[----:B------:R-:W-:-:S07]  /*11fd0*/  SHF.R.S32.HI R0, RZ, 0x1f, R6 ;  /* 0x0000001fff007819 */ /* 0x000fce0000011406 */
.L_x_6504:
        /* <DEDUP_REMOVED lines=26> */
[----:B------:R1:W-:Y:S01]  /*12180*/  @P2 LDGSTS.E.BYPASS.LTC128B.128 [R172+0xa000], desc[UR6][R12.64+0x80] ;  /* 0x0a0000800cac2fae */ /* 0x0003e2000b901d46 */
        /* <DEDUP_REMOVED lines=12> */
[----:B------:R-:W-:Y:S01]  /*12250*/  @P2 LEA R18, P5, R6, UR10, 0x1 ;  /* 0x0000000a06122c11 */ /* 0x000fe2000f8a08ff */
[----:B------:R-:W-:Y:S01]  /*12260*/  @!P0 STS.128 [R172+0x8800], RZ ;  /* 0x008800ffac008388 */ /* 0x000fe20000000c00 */
[C---:B------:R-:W-:Y:S01]  /*12270*/  @P0 LEA R24, P4, R5.reuse, R184, 0x1 ;  /* 0x000000b805180211 */ /* 0x040fe200078808ff */
[----:B------:R-:W-:Y:S01]  /*12280*/  @P2 IMAD.X R101, R4, 0x1, R101, P1 ;  /* 0x0000000104652824 */ /* 0x000fe200008e0665 */
[----:B------:R-:W-:Y:S01]  /*12290*/  @P2 LEA.HI.X R19, R6, UR11, R7, 0x1, P5 ;  /* 0x0000000b06132c11 */ /* 0x000fe2000a8f0c07 */
[----:B------:R-:W-:Y:S01]  /*122a0*/  @!PT LDS RZ, [RZ] ;  /* 0x00000000fffff984 */ /* 0x000fe20000000800 */
[----:B------:R-:W-:Y:S01]  /*122b0*/  @!PT LDS RZ, [RZ] ;  /* 0x00000000fffff984 */ /* 0x000fe20000000800 */
[----:B------:R-:W-:Y:S01]  /*122c0*/  @!PT LDS RZ, [RZ] ;  /* 0x00000000fffff984 */ /* 0x000fe20000000800 */
[----:B------:R-:W-:Y:S01]  /*122d0*/  @P2 LDGSTS.E.BYPASS.LTC128B.128 [R172+0xa800], desc[UR6][R8.64+0x80] ;  /* 0x0a80008008ac2fae */ /* 0x000fe2000b901d46 */
[C---:B------:R-:W-:Y:S01]  /*122e0*/  @P2 LEA R26, P1, R104.reuse, UR10, 0x1 ;  /* 0x0000000a681a2c11 */ /* 0x040fe2000f8208ff */
[----:B------:R-:W-:Y:S01]  /*122f0*/  IMAD.MOV.U32 R184, RZ, RZ, R128 ;  /* 0x000000ffffb87224 */ /* 0x000fe200078e0080 */
[----:B------:R-:W-:Y:S01]  /*12300*/  @P0 LEA.HI.X R25, R5, R185, R4, 0x1, P4 ;  /* 0x000000b905190211 */ /* 0x000fe200020f0c04 */
[----:B------:R-:W-:Y:S01]  /*12310*/  @!P2 STS.128 [R172+0xa800], RZ ;  /* 0x00a800ffac00a388 */ /* 0x000fe20000000c00 */
[----:B------:R-:W-:Y:S01]  /*12320*/  @P2 LEA.HI.X R27, R104, UR11, R101, 0x1, P1 ;  /* 0x0000000b681b2c11 */ /* 0x000fe200088f0c65 */
[----:B------:R-:W-:-:S02]  /*12330*/  IMAD.MOV.U32 R185, RZ, RZ, R129 ;  /* 0x000000ffffb97224 */ /* 0x000fc400078e0081 */
        /* <DEDUP_REMOVED lines=22> */
[----:B-1----:R-:W1:Y:S04]  /*124a0*/  LDSM.16.M88.4 R12, [R161+0x4800] ;  /* 0x00480000a10c783b */ /* 0x002e680000000200 */
[----:B------:R-:W3:Y:S04]  /*124b0*/  LDSM.16.M88.4 R4, [R161+0x5000] ;  /* 0x00500000a104783b */ /* 0x000ee80000000200 */
[----:B------:R-:W4:Y:S04]  /*124c0*/  LDSM.16.M88.4 R124, [R161+0x5800] ;  /* 0x00580000a17c783b */ /* 0x000f280000000200 */
[----:B------:R-:W-:Y:S04]  /*124d0*/  LDSM.16.M88.4 R28, [R160] ;  /* 0x00000000a01c783b */ /* 0x000fe80000000200 */
[----:B------:R-:W5:Y:S04]  /*124e0*/  LDSM.16.M88.4 R120, [R159] ;  /* 0x000000009f78783b */ /* 0x000f680000000200 */
[----:B------:R-:W5:Y:S04]  /*124f0*/  LDSM.16.M88.4 R108, [R151] ;  /* 0x00000000976c783b */ /* 0x000f680000000200 */
[----:B------:R-:W5:Y:S04]  /*12500*/  LDSM.16.M88.4 R104, [R150] ;  /* 0x000000009668783b */ /* 0x000f680000000200 */
[----:B------:R-:W5:Y:S04]  /*12510*/  LDSM.16.M88.4 R32, [R149] ;  /* 0x000000009520783b */ /* 0x000f680000000200 */
[----:B------:R-:W0:Y:S01]  /*12520*/  LDGDEPBAR ;  /* 0x00000000000079af */ /* 0x000e220000000000 */
[C---:B--2---:R-:W-:Y:S06]  /*12530*/  HMMA.16816.F32 R24, R112.reuse, R20, RZ ;  /* 0x000000147018723c */ /* 0x044fec00000018ff */
[C---:B-1----:R-:W-:Y:S06]  /*12540*/  HMMA.16816.F32 R16, R112.reuse, R12, RZ ;  /* 0x0000000c7010723c */ /* 0x042fec00000018ff */
[C---:B---3--:R-:W-:Y:S06]  /*12550*/  HMMA.16816.F32 R8, R112.reuse, R4, RZ ;  /* 0x000000047008723c */ /* 0x048fec00000018ff */
[C---:B------:R-:W-:Y:S06]  /*12560*/  HMMA.16816.F32 R20, R112.reuse, R22, RZ ;  /* 0x000000167014723c */ /* 0x040fec00000018ff */
[C---:B------:R-:W-:Y:S06]  /*12570*/  HMMA.16816.F32 R12, R112.reuse, R14, RZ ;  /* 0x0000000e700c723c */ /* 0x040fec00000018ff */
[C---:B------:R-:W-:Y:S06]  /*12580*/  HMMA.16816.F32 R4, R112.reuse, R6, RZ ;  /* 0x000000067004723c */ /* 0x040fec00000018ff */
[C---:B----4-:R-:W-:Y:S06]  /*12590*/  HMMA.16816.F32 R116, R112.reuse, R124, RZ ;  /* 0x0000007c7074723c */ /* 0x050fec00000018ff */
[----:B------:R-:W-:Y:S01]  /*125a0*/  HMMA.16816.F32 R112, R112, R126, RZ ;  /* 0x0000007e7070723c */ /* 0x000fe200000018ff */
        /* <DEDUP_REMOVED lines=49> */
[C---:B------:R-:W-:Y:S06]  /*128c0*/  HMMA.16816.F32 R116, R32.reuse, R108, R116 ;  /* 0x0000006c2074723c */ /* 0x040fec0000001874 */
[----:B------:R-:W-:Y:S01]  /*128d0*/  HMMA.16816.F32 R112, R32, R110, R112 ;  /* 0x0000006e2070723c */ /* 0x000fe20000001870 */
[----:B------:R-:W2:Y:S04]  /*128e0*/  LDSM.16.M88.4 R32, [R146] ;  /* 0x000000009220783b */ /* 0x000ea80000000200 */
[----:B------:R-:W3:Y:S01]  /*128f0*/  LDSM.16.M88.4 R108, [R144] ;  /* 0x00000000906c783b */ /* 0x000ee20000000200 */
        /* <DEDUP_REMOVED lines=8> */
[----:B------:R-:W4:Y:S05]  /*12980*/  LDSM.16.M88.4 R120, [R155+0x7800] ;  /* 0x007800009b78783b */ /* 0x000f2a0000000200 */
[C---:B---3--:R-:W-:Y:S06]  /*12990*/  HMMA.16816.F32 R116, R28.reuse, R108, R116 ;  /* 0x0000006c1c74723c */ /* 0x048fec0000001874 */
[----:B------:R-:W-:Y:S01]  /*129a0*/  HMMA.16816.F32 R112, R28, R110, R112 ;  /* 0x0000006e1c70723c */ /* 0x000fe20000001870 */
[----:B------:R-:W3:Y:S04]  /*129b0*/  LDSM.16.M88.4 R28, [R155+0x7000] ;  /* 0x007000009b1c783b */ /* 0x000ee80000000200 */
[----:B------:R-:W-:Y:S01]  /*129c0*/  LDSM.16.M88.4 R108, [R157+0x2000] ;  /* 0x002000009d6c783b */ /* 0x000fe20000000200 */
[C---:B-1----:R-:W-:Y:S06]  /*129d0*/  HMMA.16816.F32 R24, R124.reuse, R104, R24 ;  /* 0x000000687c18723c */ /* 0x042fec0000001818 */
[C---:B------:R-:W-:Y:S01]  /*129e0*/  HMMA.16816.F32 R20, R124.reuse, R106, R20 ;  /* 0x0000006a7c14723c */ /* 0x040fe20000001814 */
[----:B------:R-:W1:Y:S05]  /*129f0*/  LDSM.16.M88.4 R104, [R148+0x2000] ;  /* 0x002000009468783b */ /* 0x000e6a0000000200 */
[C---:B--2---:R-:W-:Y:S06]  /*12a00*/  HMMA.16816.F32 R16, R124.reuse, R32, R16 ;  /* 0x000000207c10723c */ /* 0x044fec0000001810 */
[C---:B------:R-:W-:Y:S01]  /*12a10*/  HMMA.16816.F32 R12, R124.reuse, R34, R12 ;  /* 0x000000227c0c723c */ /* 0x040fe2000000180c */
[----:B------:R-:W2:Y:S05]  /*12a20*/  LDSM.16.M88.4 R32, [R148+0x2800] ;  /* 0x002800009420783b */ /* 0x000eaa0000000200 */
[C---:B----4-:R-:W-:Y:S06]  /*12a30*/  HMMA.16816.F32 R116, R124.reuse, R120, R116 ;  /* 0x000000787c74723c */ /* 0x050fec0000001874 */
[C---:B------:R-:W-:Y:S06]  /*12a40*/  HMMA.16816.F32 R112, R124.reuse, R122, R112 ;  /* 0x0000007a7c70723c */ /* 0x040fec0000001870 */
[C---:B---3--:R-:W-:Y:S06]  /*12a50*/  HMMA.16816.F32 R8, R124.reuse, R28, R8 ;  /* 0x0000001c7c08723c */ /* 0x048fec0000001808 */
[----:B------:R-:W-:Y:S01]  /*12a60*/  HMMA.16816.F32 R4, R124, R30, R4 ;  /* 0x0000001e7c04723c */ /* 0x000fe20000001804 */
[----:B------:R-:W3:Y:S05]  /*12a70*/  LDSM.16.M88.4 R28, [R148+0x3000] ;  /* 0x00300000941c783b */ /* 0x000eea0000000200 */
[C---:B-1----:R-:W-:Y:S06]  /*12a80*/  HMMA.16816.F32 R20, R108.reuse, R106, R20 ;  /* 0x0000006a6c14723c */ /* 0x042fec0000001814 */
[C---:B------:R-:W-:Y:S06]  /*12a90*/  HMMA.16816.F32 R24, R108.reuse, R104, R24 ;  /* 0x000000686c18723c */ /* 0x040fec0000001818 */
[C---:B--2---:R-:W-:Y:S06]  /*12aa0*/  HMMA.16816.F32 R16, R108.reuse, R32, R16 ;  /* 0x000000206c10723c */ /* 0x044fec0000001810 */
[----:B------:R-:W-:Y:S01]  /*12ab0*/  HMMA.16816.F32 R12, R108, R34, R12 ;  /* 0x000000226c0c723c */ /* 0x000fe2000000180c */
[----:B------:R-:W1:Y:S05]  /*12ac0*/  S2R R34, SR_TID.X ;  /* 0x0000000000227919 */ /* 0x000e6a0000002100 */
[----:B------:R-:W-:Y:S01]  /*12ad0*/  FMUL.FTZ R20, R20, UR15 ;  /* 0x0000000f14147c20 */ /* 0x000fe20008410000 */
[----:B------:R-:W-:Y:S01]  /*12ae0*/  FMUL.FTZ R32, R22, UR15 ;  /* 0x0000000f16207c20 */ /* 0x000fe20008410000 */
[----:B------:R-:W-:-:S04]  /*12af0*/  FMUL.FTZ R22, R23, UR15 ;  /* 0x0000000f17167c20 */ /* 0x000fc80008410000 */
[----:B------:R-:W-:Y:S01]  /*12b00*/  FMUL.FTZ R0, R24, UR15 ;  /* 0x0000000f18007c20 */ /* 0x000fe20008410000 */
[----:B------:R-:W-:Y:S01]  /*12b10*/  FMUL.FTZ R24, R26, UR15 ;  /* 0x0000000f1a187c20 */ /* 0x000fe20008410000 */
[----:B------:R-:W-:Y:S01]  /*12b20*/  FMUL.FTZ R27, R27, UR15 ;  /* 0x0000000f1b1b7c20 */ /* 0x000fe20008410000 */
[----:B------:R2:W-:Y:S01]  /*12b30*/  MUFU.TANH R26, R20 ;  /* 0x00000014001a7308 */ /* 0x0005e20000002400 */
[----:B---3--:R-:W-:Y:S02]  /*12b40*/  HMMA.16816.F32 R8, R108, R28, R8 ;  /* 0x0000001c6c08723c */ /* 0x008fe40000001808 */
[----:B------:R-:W-:Y:S01]  /*12b50*/  FMUL.FTZ R16, R16, UR15 ;  /* 0x0000000f10107c20 */ /* 0x000fe20008410000 */
[----:B------:R-:W-:-:S04]  /*12b60*/  FMUL.FTZ R17, R17, UR15 ;  /* 0x0000000f11117c20 */ /* 0x000fc80008410000 */
[----:B------:R-:W-:Y:S01]  /*12b70*/  MUFU.TANH R23, R16 ;  /* 0x0000001000177308 */ /* 0x000fe20000002400 */
[----:B------:R-:W-:Y:S01]  /*12b80*/  FMUL.FTZ R28, R25, UR15 ;  /* 0x0000000f191c7c20 */ /* 0x000fe20008410000 */
[----:B------:R-:W-:Y:S01]  /*12b90*/  FMUL.FTZ R25, R21, UR15 ;  /* 0x0000000f15197c20 */ /* 0x000fe20008410000 */
[----:B------:R-:W-:Y:S01]  /*12ba0*/  FMUL.FTZ R29, R18, UR15 ;  /* 0x0000000f121d7c20 */ /* 0x000fe20008410000 */
[----:B------:R-:W-:Y:S01]  /*12bb0*/  HMMA.16816.F32 R4, R108, R30, R4 ;  /* 0x0000001e6c04723c */ /* 0x000fe20000001804 */
[----:B------:R-:W-:Y:S01]  /*12bc0*/  FMUL.FTZ R14, R14, UR15 ;  /* 0x0000000f0e0e7c20 */ /* 0x000fe20008410000 */
[----:B------:R-:W-:Y:S01]  /*12bd0*/  FMUL.FTZ R12, R12, UR15 ;  /* 0x0000000f0c0c7c20 */ /* 0x000fe20008410000 */
[----:B------:R-:W-:Y:S01]  /*12be0*/  FMUL.FTZ R13, R13, UR15 ;  /* 0x0000000f0d0d7c20 */ /* 0x000fe20008410000 */
[----:B------:R3:W-:Y:S01]  /*12bf0*/  MUFU.TANH R21, R17 ;  /* 0x0000001100157308 */ /* 0x0007e20000002400 */
[----:B--2---:R-:W-:Y:S01]  /*12c00*/  FMUL.FTZ R20, R19, UR15 ;  /* 0x0000000f13147c20 */ /* 0x004fe20008410000 */
[----:B------:R-:W-:-:S06]  /*12c10*/  FMUL.FTZ R15, R15, UR15 ;  /* 0x0000000f0f0f7c20 */ /* 0x000fcc0008410000 */
[----:B------:R-:W-:Y:S01]  /*12c20*/  MUFU.TANH R28, R28 ;  /* 0x0000001c001c7308 */ /* 0x000fe20000002400 */
[----:B------:R-:W-:Y:S01]  /*12c30*/  FMUL.FTZ R30, R9, UR15 ;  /* 0x0000000f091e7c20 */ /* 0x000fe20008410000 */
[----:B-1----:R-:W-:Y:S02]  /*12c40*/  IMAD.SHL.U32 R9, R34, 0x2, RZ ;  /* 0x0000000222097824 */ /* 0x002fe400078e00ff */
[----:B------:R-:W-:Y:S01]  /*12c50*/  FMUL.FTZ R8, R8, UR15 ;  /* 0x0000000f08087c20 */ /* 0x000fe20008410000 */
[----:B------:R-:W-:Y:S01]  /*12c60*/  FMUL.FTZ R10, R10, UR15 ;  /* 0x0000000f0a0a7c20 */ /* 0x000fe20008410000 */
[----:B------:R-:W-:Y:S01]  /*12c70*/  FMUL.FTZ R11, R11, UR15 ;  /* 0x0000000f0b0b7c20 */ /* 0x000fe20008410000 */
[----:B------:R-:W-:Y:S01]  /*12c80*/  LOP3.LUT R9, R9, 0x6, RZ, 0xc0, !PT ;  /* 0x0000000609097812 */ /* 0x000fe200078ec0ff */
[----:B---3--:R-:W1:Y:S01]  /*12c90*/  LDSM.16.M88.4 R16, [R148+0x3800] ;  /* 0x003800009410783b */ /* 0x008e620000000200 */
[----:B------:R2:W-:Y:S01]  /*12ca0*/  MUFU.TANH R124, R14 ;  /* 0x0000000e007c7308 */ /* 0x0005e20000002400 */
[----:B------:R-:W-:-:S04]  /*12cb0*/  DEPBAR.LE SB0, 0x0 ;  /* 0x000080000000791a */ /* 0x000fc80000000000 */
[----:B------:R-:W-:Y:S01]  /*12cc0*/  FMUL.FTZ R123, R4, UR15 ;  /* 0x0000000f047b7c20 */ /* 0x000fe20008410000 */
[----:B------:R-:W-:Y:S02]  /*12cd0*/  FMUL.FTZ R121, R5, UR15 ;  /* 0x0000000f05797c20 */ /* 0x000fe40008410000 */
[----:B------:R-:W-:Y:S08]  /*12ce0*/  MUFU.TANH R27, R27 ;  /* 0x0000001b001b7308 */ /* 0x000ff00000002400 */
[----:B------:R-:W-:Y:S01]  /*12cf0*/  MUFU.TANH R22, R22 ;  /* 0x0000001600167308 */ /* 0x000fe20000002400 */
[----:B--2---:R-:W-:-:S04]  /*12d00*/  IMAD R14, R174, 0x40, R9 ;  /* 0x00000040ae0e7824 */ /* 0x004fc800078e0209 */
[C---:B------:R-:W-:Y:S02]  /*12d10*/  VIADD R9, R14.reuse, 0x1 ;  /* 0x000000010e097836 */ /* 0x040fe40000000000 */
[C---:B------:R-:W-:Y:S01]  /*12d20*/  VIADD R4, R14.reuse, 0x8 ;  /* 0x000000080e047836 */ /* 0x040fe20000000000 */
[----:B------:R-:W2:Y:S01]  /*12d30*/  MUFU.TANH R25, R25 ;  /* 0x0000001900197308 */ /* 0x000ea20000002400 */
[----:B------:R-:W-:Y:S01]  /*12d40*/  VIADD R5, R14, 0x11 ;  /* 0x000000110e057836 */ /* 0x000fe20000000000 */
[CC--:B------:R-:W-:Y:S02]  /*12d50*/  ISETP.GE.AND P5, PT, R9.reuse, R2.reuse, PT ;  /* 0x000000020900720c */ /* 0x0c0fe40003fa6270 */
[-C--:B------:R-:W-:Y:S02]  /*12d60*/  ISETP.GE.AND P6, PT, R9, R103.reuse, PT ;  /* 0x000000670900720c */ /* 0x080fe40003fc6270 */
[C---:B------:R-:W-:Y:S02]  /*12d70*/  ISETP.GE.AND P1, PT, R4.reuse, R2, PT ;  /* 0x000000020400720c */ /* 0x040fe40003f26270 */
[----:B------:R3:W-:Y:S01]  /*12d80*/  MUFU.TANH R31, R8 ;  /* 0x00000008001f7308 */ /* 0x0007e20000002400 */
[----:B------:R-:W-:Y:S01]  /*12d90*/  ISETP.GE.AND P0, PT, R4, R103, PT ;  /* 0x000000670400720c */ /* 0x000fe20003f06270 */
[----:B------:R-:W-:Y:S01]  /*12da0*/  FMUL.FTZ R4, R6, UR15 ;  /* 0x0000000f06047c20 */ /* 0x000fe20008410000 */
[C---:B------:R-:W-:Y:S01]  /*12db0*/  VIADD R6, R14.reuse, 0x19 ;  /* 0x000000190e067836 */ /* 0x040fe20000000000 */
[C---:B-1----:R-:W-:Y:S04]  /*12dc0*/  HMMA.16816.F32 R116, R108.reuse, R16, R116 ;  /* 0x000000106c74723c */ /* 0x042fe80000001874 */
[----:B------:R-:W-:Y:S02]  /*12dd0*/  MUFU.TANH R32, R32 ;  /* 0x0000002000207308 */ /* 0x000fe40000002400 */
[----:B------:R-:W-:Y:S01]  /*12de0*/  HMMA.16816.F32 R112, R108, R18, R112 ;  /* 0x000000126c70723c */ /* 0x000fe20000001870 */
[----:B------:R-:W-:Y:S01]  /*12df0*/  FMUL.FTZ R16, R7, UR15 ;  /* 0x0000000f07107c20 */ /* 0x000fe20008410000 */
[----:B------:R-:W-:-:S04]  /*12e00*/  VIADD R7, R14, 0x18 ;  /* 0x000000180e077836 */ /* 0x000fc80000000000 */
[----:B------:R-:W-:Y:S01]  /*12e10*/  MUFU.TANH R33, R12 ;  /* 0x0000000c00217308 */ /* 0x000fe20000002400 */
[----:B---3--:R-:W-:-:S05]  /*12e20*/  VIADD R8, R14, 0x9 ;  /* 0x000000090e087836 */ /* 0x008fca0000000000 */
[----:B------:R-:W-:Y:S02]  /*12e30*/  ISETP.GE.AND P4, PT, R8, R2, PT ;  /* 0x000000020800720c */ /* 0x000fe40003f86270 */
[----:B------:R1:W-:Y:S02]  /*12e40*/  MUFU.TANH R107, R13 ;  /* 0x0000000d006b7308 */ /* 0x0003e40000002400 */
[----:B--2---:R-:W-:Y:S02]  /*12e50*/  FSEL R9, R25, -INF , !P4 ;  /* 0xff80000019097808 */ /* 0x004fe40006000000 */
[----:B------:R-:W-:Y:S01]  /*12e60*/  ISETP.GE.AND P4, PT, R5, R103, PT ;  /* 0x000000670500720c */ /* 0x000fe20003f86270 */
[----:B------:R-:W-:-:S03]  /*12e70*/  FMUL.FTZ R101, R117, UR15 ;  /* 0x0000000f75657c20 */ /* 0x000fc60008410000 */
[----:B------:R-:W2:Y:S01]  /*12e80*/  MUFU.TANH R20, R20 ;  /* 0x0000001400147308 */ /* 0x000ea20000002400 */
[----:B------:R-:W-:Y:S01]  /*12e90*/  FMUL.FTZ R105, R116, UR15 ;  /* 0x0000000f74697c20 */ /* 0x000fe20008410000 */
[----:B------:R-:W-:Y:S01]  /*12ea0*/  FMUL.FTZ R104, R118, UR15 ;  /* 0x0000000f76687c20 */ /* 0x000fe20008410000 */
[----:B------:R-:W-:Y:S01]  /*12eb0*/  FMUL.FTZ R102, R119, UR15 ;  /* 0x0000000f77667c20 */ /* 0x000fe20008410000 */
[----:B------:R-:W-:Y:S01]  /*12ec0*/  FMUL.FTZ R106, R112, UR15 ;  /* 0x0000000f706a7c20 */ /* 0x000fe20008410000 */
[----:B------:R-:W-:Y:S01]  /*12ed0*/  FMUL.FTZ R34, R115, UR15 ;  /* 0x0000000f73227c20 */ /* 0x000fe20008410000 */
[----:B------:R-:W-:Y:S02]  /*12ee0*/  FMUL.FTZ R113, R113, UR15 ;  /* 0x0000000f71717c20 */ /* 0x000fe40008410000 */
[----:B------:R-:W3:Y:S01]  /*12ef0*/  MUFU.TANH R29, R29 ;  /* 0x0000001d001d7308 */ /* 0x000ee20000002400 */
[----:B-1----:R-:W-:Y:S02]  /*12f00*/  FSEL R13, R28, -INF , !P5 ;  /* 0xff8000001c0d7808 */ /* 0x002fe40006800000 */
[----:B------:R-:W-:Y:S01]  /*12f10*/  ISETP.GE.AND P5, PT, R8, R103, PT ;  /* 0x000000670800720c */ /* 0x000fe20003fa6270 */
[----:B------:R-:W-:-:S03]  /*12f20*/  VIADD R8, R14, 0x10 ;  /* 0x000000100e087836 */ /* 0x000fc60000000000 */
[----:B------:R-:W-:Y:S01]  /*12f30*/  FSEL R12, R22, -INF , !P5 ;  /* 0xff800000160c7808 */ /* 0x000fe20006800000 */
[----:B------:R1:W-:Y:S01]  /*12f40*/  MUFU.TANH R122, R10 ;  /* 0x0000000a007a7308 */ /* 0x0003e20000002400 */
[----:B------:R-:W-:Y:S02]  /*12f50*/  ISETP.GE.AND P5, PT, R7, R2, PT ;  /* 0x000000020700720c */ /* 0x000fe40003fa6270 */
[----:B--2---:R-:W-:Y:S02]  /*12f60*/  FSEL R126, R20, -INF , !P4 ;  /* 0xff800000147e7808 */ /* 0x004fe40006000000 */
[----:B------:R-:W-:Y:S01]  /*12f70*/  FSEL R111, R33, -INF , !P5 ;  /* 0xff800000216f7808 */ /* 0x000fe20006800000 */
[----:B------:R-:W-:Y:S02]  /*12f80*/  FMUL.FTZ R33, R114, UR15 ;  /* 0x0000000f72217c20 */ /* 0x000fe40008410000 */
[----:B------:R-:W2:Y:S08]  /*12f90*/  MUFU.TANH R15, R15 ;  /* 0x0000000f000f7308 */ /* 0x000eb00000002400 */
[----:B------:R4:W-:Y:S01]  /*12fa0*/  MUFU.TANH R120, R11 ;  /* 0x0000000b00787308 */ /* 0x0009e20000002400 */
[----:B-1----:R-:W-:-:S02]  /*12fb0*/  FSEL R10, R27, -INF , !P6 ;  /* 0xff8000001b0a7808 */ /* 0x002fc40007000000 */
[----:B------:R-:W-:-:S04]  /*12fc0*/  ISETP.GE.AND P6, PT, R8, R2, PT ;  /* 0x000000020800720c */ /* 0x000fc80003fc6270 */
[----:B------:R-:W-:Y:S01]  /*12fd0*/  FSEL R23, R23, -INF , !P6 ;  /* 0xff80000017177808 */ /* 0x000fe20007000000 */
[----:B------:R-:W1:Y:S01]  /*12fe0*/  MUFU.TANH R4, R4 ;  /* 0x0000000400047308 */ /* 0x000e620000002400 */
[----:B------:R-:W-:Y:S01]  /*12ff0*/  ISETP.GE.AND P6, PT, R7, R103, PT ;  /* 0x000000670700720c */ /* 0x000fe20003fc6270 */
[----:B------:R-:W-:-:S03]  /*13000*/  VIADD R7, R14, 0x20 ;  /* 0x000000200e077836 */ /* 0x000fc60000000000 */
[----:B------:R-:W-:Y:S02]  /*13010*/  FSEL R124, R124, -INF , !P6 ;  /* 0xff8000007c7c7808 */ /* 0x000fe40007000000 */
[-C--:B------:R-:W-:Y:S01]  /*13020*/  ISETP.GE.AND P4, PT, R7, R2.reuse, PT ;  /* 0x000000020700720c */ /* 0x080fe20003f86270 */
[----:B------:R-:W5:Y:S01]  /*13030*/  MUFU.TANH R30, R30 ;  /* 0x0000001e001e7308 */ /* 0x000f620000002400 */
[----:B----4-:R-:W-:Y:S02]  /*13040*/  FSEL R11, R26, -INF , !P1 ;  /* 0xff8000001a0b7808 */ /* 0x010fe40004800000 */
[----:B------:R-:W-:Y:S02]  /*13050*/  ISETP.GE.AND P1, PT, R8, R103, PT ;  /* 0x000000670800720c */ /* 0x000fe40003f26270 */
[----:B------:R-:W-:Y:S02]  /*13060*/  FSEL R8, R32, -INF , !P0 ;  /* 0xff80000020087808 */ /* 0x000fe40004000000 */
[----:B------:R-:W-:Y:S01]  /*13070*/  ISETP.GE.AND P0, PT, R5, R2, PT ;  /* 0x000000020500720c */ /* 0x000fe20003f06270 */
[----:B------:R-:W4:Y:S01]  /*13080*/  MUFU.TANH R101, R101 ;  /* 0x0000006500657308 */ /* 0x000f220000002400 */
[----:B---3--:R-:W-:-:S02]  /*13090*/  FSEL R22, R29, -INF , !P1 ;  /* 0xff8000001d167808 */ /* 0x008fc40004800000 */
[----:B------:R-:W-:Y:S02]  /*130a0*/  FSEL R21, R21, -INF , !P0 ;  /* 0xff80000015157808 */ /* 0x000fe40004000000 */
[-C--:B------:R-:W-:Y:S01]  /*130b0*/  ISETP.GE.AND P5, PT, R7, R103.reuse, PT ;  /* 0x000000670700720c */ /* 0x080fe20003fa6270 */
[----:B------:R-:W-:Y:S01]  /*130c0*/  VIADD R7, R14, 0x28 ;  /* 0x000000280e077836 */ /* 0x000fe20000000000 */
[C---:B------:R-:W-:Y:S01]  /*130d0*/  ISETP.GE.AND P1, PT, R6.reuse, R2, PT ;  /* 0x000000020600720c */ /* 0x040fe20003f26270 */
[----:B------:R-:W3:Y:S01]  /*130e0*/  MUFU.TANH R123, R123 ;  /* 0x0000007b007b7308 */ /* 0x000ee20000002400 */
[----:B------:R-:W-:Y:S01]  /*130f0*/  ISETP.GE.AND P0, PT, R6, R103, PT ;  /* 0x000000670600720c */ /* 0x000fe20003f06270 */
[----:B------:R-:W-:Y:S01]  /*13100*/  VIADD R6, R14, 0x21 ;  /* 0x000000210e067836 */ /* 0x000fe20000000000 */
[----:B------:R-:W-:Y:S02]  /*13110*/  FSEL R117, R31, -INF , !P4 ;  /* 0xff8000001f757808 */ /* 0x000fe40006000000 */
[----:B--2---:R-:W-:-:S02]  /*13120*/  FSEL R20, R15, -INF , !P0 ;  /* 0xff8000000f147808 */ /* 0x004fc40004000000 */
[----:B------:R-:W-:Y:S01]  /*13130*/  FSEL R107, R107, -INF , !P1 ;  /* 0xff8000006b6b7808 */ /* 0x000fe20004800000 */
[----:B------:R-:W2:Y:S01]  /*13140*/  MUFU.TANH R33, R33 ;  /* 0x0000002100217308 */ /* 0x000ea20000002400 */
[CC--:B------:R-:W-:Y:S02]  /*13150*/  ISETP.GE.AND P0, PT, R7.reuse, R2.reuse, PT ;  /* 0x000000020700720c */ /* 0x0c0fe40003f06270 */
[-C--:B------:R-:W-:Y:S01]  /*13160*/  ISETP.GE.AND P4, PT, R7, R103.reuse, PT ;  /* 0x000000670700720c */ /* 0x080fe20003f86270 */
[----:B------:R-:W-:Y:S01]  /*13170*/  VIADD R7, R14, 0x31 ;  /* 0x000000310e077836 */ /* 0x000fe20000000000 */
[C---:B------:R-:W-:Y:S02]  /*13180*/  ISETP.GE.AND P6, PT, R6.reuse, R2, PT ;  /* 0x000000020600720c */ /* 0x040fe40003fc6270 */
[----:B------:R-:W-:Y:S01]  /*13190*/  ISETP.GE.AND P1, PT, R6, R103, PT ;  /* 0x000000670600720c */ /* 0x000fe20003f26270 */
[----:B------:R-:W-:Y:S01]  /*131a0*/  VIADD R6, R14, 0x29 ;  /* 0x000000290e067836 */ /* 0x000fe20000000000 */
[----:B------:R-:W2:Y:S01]  /*131b0*/  MUFU.TANH R5, R16 ;  /* 0x0000001000057308 */ /* 0x000ea20000002400 */
[----:B-1----:R-:W-:Y:S01]  /*131c0*/  FSEL R118, R4, -INF , !P4 ;  /* 0xff80000004767808 */ /* 0x002fe20006000000 */
[----:B------:R-:W-:Y:S01]  /*131d0*/  VIADD R4, R14, 0x38 ;  /* 0x000000380e047836 */ /* 0x000fe20000000000 */
[----:B------:R-:W-:-:S02]  /*131e0*/  FSEL R122, R122, -INF , !P5 ;  /* 0xff8000007a7a7808 */ /* 0x000fc40006800000 */
[----:B-----5:R-:W-:Y:S02]  /*131f0*/  FSEL R119, R30, -INF , !P6 ;  /* 0xff8000001e777808 */ /* 0x020fe40007000000 */
[-C--:B------:R-:W-:Y:S01]  /*13200*/  ISETP.GE.AND P4, PT, R7, R2.reuse, PT ;  /* 0x000000020700720c */ /* 0x080fe20003f86270 */
[----:B------:R-:W1:Y:S01]  /*13210*/  MUFU.TANH R105, R105 ;  /* 0x0000006900697308 */ /* 0x000e620000002400 */
[C---:B------:R-:W-:Y:S02]  /*13220*/  ISETP.GE.AND P5, PT, R6.reuse, R2, PT ;  /* 0x000000020600720c */ /* 0x040fe40003fa6270 */
[-C--:B------:R-:W-:Y:S01]  /*13230*/  ISETP.GE.AND P6, PT, R6, R103.reuse, PT ;  /* 0x000000670600720c */ /* 0x080fe20003fc6270 */
[----:B------:R-:W-:Y:S01]  /*13240*/  VIADD R6, R14, 0x30 ;  /* 0x000000300e067836 */ /* 0x000fe20000000000 */
[----:B----4-:R-:W-:Y:S02]  /*13250*/  FSEL R101, R101, -INF , !P4 ;  /* 0xff80000065657808 */ /* 0x010fe40006000000 */
[----:B------:R-:W-:Y:S01]  /*13260*/  ISETP.GE.AND P4, PT, R4, R103, PT ;  /* 0x000000670400720c */ /* 0x000fe20003f86270 */
[----:B------:R-:W4:Y:S01]  /*13270*/  MUFU.TANH R121, R121 ;  /* 0x0000007900797308 */ /* 0x000f220000002400 */
[----:B------:R-:W-:-:S02]  /*13280*/  FSEL R120, R120, -INF , !P1 ;  /* 0xff80000078787808 */ /* 0x000fc40004800000 */
[----:B---3--:R-:W-:Y:S02]  /*13290*/  FSEL R123, R123, -INF , !P0 ;  /* 0xff8000007b7b7808 */ /* 0x008fe40004000000 */
[C---:B------:R-:W-:Y:S02]  /*132a0*/  ISETP.GE.AND P1, PT, R6.reuse, R2, PT ;  /* 0x000000020600720c */ /* 0x040fe40003f26270 */
[----:B------:R-:W-:Y:S01]  /*132b0*/  ISETP.GE.AND P0, PT, R6, R103, PT ;  /* 0x000000670600720c */ /* 0x000fe20003f06270 */
[----:B------:R-:W3:Y:S01]  /*132c0*/  MUFU.TANH R104, R104 ;  /* 0x0000006800687308 */ /* 0x000ee20000002400 */
[----:B--2---:R-:W-:Y:S02]  /*132d0*/  FSEL R33, R33, -INF , !P4 ;  /* 0xff80000021217808 */ /* 0x004fe40006000000 */
[----:B------:R-:W-:Y:S02]  /*132e0*/  ISETP.GT.AND P4, PT, R174, R163, PT ;  /* 0x000000a3ae00720c */ /* 0x000fe40003f84270 */
[----:B------:R-:W-:-:S02]  /*132f0*/  FSEL R116, R5, -INF , !P6 ;  /* 0xff80000005747808 */ /* 0x000fc40007000000 */
[----:B-1----:R-:W-:Y:S01]  /*13300*/  FSEL R105, R105, -INF , !P1 ;  /* 0xff80000069697808 */ /* 0x002fe20004800000 */
[----:B------:R-:W1:Y:S01]  /*13310*/  MUFU.TANH R102, R102 ;  /* 0x0000006600667308 */ /* 0x000e620000002400 */
[----:B----4-:R-:W-:Y:S02]  /*13320*/  FSEL R121, R121, -INF , !P5 ;  /* 0xff80000079797808 */ /* 0x010fe40006800000 */
[C---:B------:R-:W-:Y:S02]  /*13330*/  ISETP.GE.AND P6, PT, R14.reuse, R2, PT ;  /* 0x000000020e00720c */ /* 0x040fe40003fc6270 */
[CC--:B------:R-:W-:Y:S01]  /*13340*/  ISETP.GE.AND P1, PT, R14.reuse, R103.reuse, PT ;  /* 0x000000670e00720c */ /* 0x0c0fe20003f26270 */
[----:B------:R-:W-:Y:S01]  /*13350*/  VIADD R14, R14, 0x39 ;  /* 0x000000390e0e7836 */ /* 0x000fe20000000000 */
[----:B------:R-:W-:Y:S01]  /*13360*/  BAR.SYNC.DEFER_BLOCKING 0x0 ;  /* 0x0000000000007b1d */ /* 0x000fe20000010000 */
[----:B------:R-:W-:Y:S02]  /*13370*/  ISETP.GE.AND P5, PT, R7, R103, PT ;  /* 0x000000670700720c */ /* 0x000fe40003fa6270 */
[----:B---3--:R-:W-:-:S02]  /*13380*/  FSEL R104, R104, -INF , !P0 ;  /* 0xff80000068687808 */ /* 0x008fc40004000000 */
[-C--:B------:R-:W-:Y:S01]  /*13390*/  ISETP.GE.AND P0, PT, R4, R2.reuse, PT ;  /* 0x000000020400720c */ /* 0x080fe20003f06270 */
[----:B------:R-:W2:Y:S01]  /*133a0*/  MUFU.TANH R106, R106 ;  /* 0x0000006a006a7308 */ /* 0x000ea20000002400 */
[----:B-1----:R-:W-:Y:S02]  /*133b0*/  FSEL R102, R102, -INF , !P5 ;  /* 0xff80000066667808 */ /* 0x002fe40006800000 */
[----:B------:R-:W-:-:S05]  /*133c0*/  ISETP.GE.AND P5, PT, R14, R2, PT ;  /* 0x000000020e00720c */ /* 0x000fca0003fa6270 */
[----:B------:R-:W1:Y:S08]  /*133d0*/  MUFU.TANH R0, R0 ;  /* 0x0000000000007308 */ /* 0x000e700000002400 */
[----:B------:R-:W3:Y:S01]  /*133e0*/  MUFU.TANH R24, R24 ;  /* 0x0000001800187308 */ /* 0x000ee20000002400 */
[----:B--2---:R-:W-:Y:S02]  /*133f0*/  FSEL R106, R106, -INF , !P0 ;  /* 0xff8000006a6a7808 */ /* 0x004fe40004000000 */
[----:B------:R-:W-:-:S05]  /*13400*/  ISETP.GE.AND P0, PT, R14, R103, PT ;  /* 0x000000670e00720c */ /* 0x000fca0003f06270 */
[----:B------:R-:W2:Y:S01]  /*13410*/  MUFU.TANH R6, R113 ;  /* 0x0000007100067308 */ /* 0x000ea20000002400 */
[----:B-1----:R-:W-:-:S07]  /*13420*/  FSEL R15, R0, -INF , !P6 ;  /* 0xff800000000f7808 */ /* 0x002fce0007000000 */
        /* <DEDUP_REMOVED lines=67> */
.L_x_6506:
[----:B------:R-:W1:Y:S02]  /*13860*/  LDC R6, c[0x0][0x248] ;  /* 0x00009200ff067b82 */ /* 0x000e640000000800 */
[----:B-1----:R-:W-:-:S04]  /*13870*/  LEA R6, -R6, RZ, 0x6 ;  /* 0x000000ff06067211 */ /* 0x002fc800078e31ff */
[----:B------:R-:W-:-:S07]  /*13880*/  SHF.R.S32.HI R7, RZ, 0x1f, R6 ;  /* 0x0000001fff077819 */ /* 0x000fce0000011406 */
.L_x_6507:
        /* <DEDUP_REMOVED lines=69> */
.L_x_6505:
        /* <DEDUP_REMOVED lines=50> */
[----:B------:R-:W-:Y:S01]  /*14000*/  FFMA.FTZ R28, R8, UR8, -R35 ;  /* 0x00000008081c7c23 */ /* 0x000fe20008010823 */
[----:B------:R-:W-:Y:S01]  /*14010*/  FSEL R31, R27, RZ, P1 ;  /* 0x000000ff1b1f7208 */ /* 0x000fe20000800000 */
[--C-:B------:R-:W-:Y:S01]  /*14020*/  FFMA.FTZ R25, R11, UR8, -R108.reuse ;  /* 0x000000080b197c23 */ /* 0x100fe2000801086c */
[----:B------:R-:W-:Y:S01]  /*14030*/  FFMA.FTZ R2, R9, UR8, -R108 ;  /* 0x0000000809027c23 */ /* 0x000fe2000801086c */
[----:B------:R-:W-:Y:S01]  /*14040*/  FADD.FTZ R3, R3, -R4 ;  /* 0x8000000403037221 */ /* 0x000fe20000010000 */
[----:B------:R-:W1:Y:S01]  /*14050*/  LDSM.16.MT88.4 R8, [R156+0x8000] ;  /* 0x008000009c08783b */ /* 0x000e620000004200 */
[----:B------:R-:W-:Y:S01]  /*14060*/  FADD.FTZ R31, R100, -R31 ;  /* 0x8000001f641f7221 */ /* 0x000fe20000010000 */
[--C-:B------:R-:W-:Y:S01]  /*14070*/  FFMA.FTZ R32, R15, UR8, -R108.reuse ;  /* 0x000000080f207c23 */ /* 0x100fe2000801086c */
[----:B------:R-:W-:Y:S01]  /*14080*/  FMUL.FTZ R29, R3, UR8 ;  /* 0x00000008031d7c20 */ /* 0x000fe20008410000 */
[--C-:B------:R-:W-:Y:S01]  /*14090*/  FFMA.FTZ R24, R13, UR8, -R108.reuse ;  /* 0x000000080d187c23 */ /* 0x100fe2000801086c */
[--C-:B------:R-:W-:Y:S01]  /*140a0*/  FFMA.FTZ R3, R12, UR8, -R35.reuse ;  /* 0x000000080c037c23 */ /* 0x100fe20008010823 */
[----:B------:R-:W-:Y:S01]  /*140b0*/  FMUL.FTZ R31, R31, UR8 ;  /* 0x000000081f1f7c20 */ /* 0x000fe20008410000 */
[----:B------:R-:W2:Y:S01]  /*140c0*/  LDSM.16.MT88.4 R12, [R154+0x8000] ;  /* 0x008000009a0c783b */ /* 0x000ea20000004200 */
        /* <DEDUP_REMOVED lines=25> */
[----:B---3--:R-:W-:Y:S01]  /*14260*/  F2FP.F16.F32.PACK_AB R4, R24, R32 ;  /* 0x000000201804723e */ /* 0x008fe200000000ff */
[--C-:B------:R-:W-:Y:S01]  /*14270*/  FFMA.FTZ R103, R104, UR8, -R35.reuse ;  /* 0x0000000868677c23 */ /* 0x100fe20008010823 */
[--C-:B------:R-:W-:Y:S01]  /*14280*/  FFMA.FTZ R102, R102, UR8, -R35.reuse ;  /* 0x0000000866667c23 */ /* 0x100fe20008010823 */
[--C-:B------:R-:W-:Y:S01]  /*14290*/  FFMA.FTZ R33, R33, UR8, -R35.reuse ;  /* 0x0000000821217c23 */ /* 0x100fe20008010823 */
[----:B------:R-:W-:-:S03]  /*142a0*/  FFMA.FTZ R34, R34, UR8, -R35 ;  /* 0x0000000822227c23 */ /* 0x000fc60008010823 */
        /* <DEDUP_REMOVED lines=24> */
[----:B-----5:R-:W-:Y:S01]  /*14430*/  F2FP.F16.F32.PACK_AB R7, R3, R28 ;  /* 0x0000001c0307723e */ /* 0x020fe200000000ff */
        /* <DEDUP_REMOVED lines=96> */
[----:B------:R-:W1:Y:S01]  /*14a40*/  MUFU.EX2 R118, R118 ;  /* 0x0000007600767308 */ /* 0x000e620000000800 */
[----:B------:R-:W-:Y:S01]  /*14a50*/  HMMA.16816.F32 R56, R4, R10, R56 ;  /* 0x0000000a0438723c */ /* 0x000fe20000001838 */
[----:B------:R-:W5:Y:S01]  /*14a60*/  LDSM.16.MT88.4 R8, [R154+0x8800] ;  /* 0x008800009a08783b */ /* 0x000f620000004200 */
        /* <DEDUP_REMOVED lines=20> */
[----:B------:R-:W1:Y:S02]  /*14bb0*/  LDSM.16.MT88.4 R20, [R152+0xa800] ;  /* 0x00a800009814783b */ /* 0x000e640000004200 */
[----:B------:R-:W-:Y:S03]  /*14bc0*/  MUFU.EX2 R106, R106 ;  /* 0x0000006a006a7308 */ /* 0x000fe60000000800 */
[C---:B-----5:R-:W-:Y:S05]  /*14bd0*/  HMMA.16816.F32 R88, R4.reuse, R8, R88 ;  /* 0x000000080458723c */ /* 0x060fea0000001858 */
[----:B------:R-:W-:Y:S01]  /*14be0*/  MUFU.EX2 R103, R103 ;  /* 0x0000006700677308 */ /* 0x000fe20000000800 */
[C---:B------:R-:W-:Y:S01]  /*14bf0*/  HMMA.16816.F32 R84, R4.reuse, R10, R84 ;  /* 0x0000000a0454723c */ /* 0x040fe20000001854 */
[----:B------:R-:W5:Y:S05]  /*14c00*/  LDSM.16.MT88.4 R8, [R154+0xa800] ;  /* 0x00a800009a08783b */ /* 0x000f6a0000004200 */
        /* <DEDUP_REMOVED lines=9> */
[C---:B-1----:R-:W-:Y:S06]  /*14ca0*/  HMMA.16816.F32 R60, R4.reuse, R20, R60 ;  /* 0x00000014043c723c */ /* 0x042fec000000183c */
[C---:B------:R-:W-:Y:S01]  /*14cb0*/  HMMA.16816.F32 R64, R4.reuse, R22, R64 ;  /* 0x000000160440723c */ /* 0x040fe20000001840 */
[----:B------:R-:W-:Y:S05]  /*14cc0*/  LDSM.16.MT88.4 R20, [R152+0x9000] ;  /* 0x009000009814783b */ /* 0x000fea0000004200 */
[C---:B-----5:R-:W-:Y:S06]  /*14cd0*/  HMMA.16816.F32 R44, R4.reuse, R8, R44 ;  /* 0x00000008042c723c */ /* 0x060fec000000182c */
[C---:B------:R-:W-:Y:S01]  /*14ce0*/  HMMA.16816.F32 R48, R4.reuse, R10, R48 ;  /* 0x0000000a0430723c */ /* 0x040fe20000001830 */
[----:B------:R-:W1:Y:S05]  /*14cf0*/  LDSM.16.MT88.4 R8, [R153+0x9000] ;  /* 0x009000009908783b */ /* 0x000e6a0000004200 */
        /* <DEDUP_REMOVED lines=9> */
[C---:B------:R-:W-:Y:S01]  /*14d90*/  F2FP.F16.F32.PACK_AB R7, R121.reuse, R118 ;  /* 0x000000767907723e */ /* 0x040fe200000000ff */
[----:B------:R-:W-:Y:S01]  /*14da0*/  FADD.FTZ R0, R121, R0 ;  /* 0x0000000079007221 */ /* 0x000fe20000010000 */
[----:B------:R-:W-:Y:S01]  /*14db0*/  MOV R3, R26 ;  /* 0x0000001a00037202 */ /* 0x000fe20000000f00 */
[----:B------:R-:W-:-:S04]  /*14dc0*/  FADD.FTZ R115, R115, R126 ;  /* 0x0000007e73737221 */ /* 0x000fc80000010000 */
        /* <DEDUP_REMOVED lines=58> */
.L_x_6502:
        /* <DEDUP_REMOVED lines=13> */
.L_x_6512:
        /* <DEDUP_REMOVED lines=69> */
.L_x_6509:
[----:B------:R-:W-:Y:S02]  /*15690*/  IADD3 R13, P0, R167, R16, RZ ;  /* 0x00000010a70d7210 */ /* 0x000fe40007f1e0ff */
[-C--:B------:R-:W-:Y:S02]  /*156a0*/  LEA R2, P6, R16, R184.reuse, 0x1 ;  /* 0x000000b810027211 */ /* 0x080fe400078c08ff */
[----:B------:R-:W-:Y:S02]  /*156b0*/  IADD3.X R14, R166, R3, RZ, P0, !PT ;  /* 0x00000003a60e7210 */ /* 0x000fe400007fe4ff */
[-C--:B------:R-:W-:Y:S02]  /*156c0*/  LEA.HI.X R3, R16, R185.reuse, R3, 0x1, P6 ;  /* 0x000000b910037211 */ /* 0x080fe400030f0c03 */
[CC--:B------:R-:W-:Y:S02]  /*156d0*/  @P4 LEA R20, P5, R13.reuse, R184.reuse, 0x1 ;  /* 0x000000b80d144211 */ /* 0x0c0fe400078a08ff */
[CC--:B------:R-:W-:Y:S01]  /*156e0*/  @P2 LEA R18, P0, R13.reuse, R184.reuse, 0x1 ;  /* 0x000000b80d122211 */ /* 0x0c0fe200078008ff */
[----:B------:R-:W-:Y:S01]  /*156f0*/  @!PT LDS RZ, [RZ] ;  /* 0x00000000fffff984 */ /* 0x000fe20000000800 */
[----:B------:R-:W-:Y:S01]  /*15700*/  @!PT LDS RZ, [RZ] ;  /* 0x00000000fffff984 */ /* 0x000fe20000000800 */
[----:B------:R-:W-:Y:S01]  /*15710*/  @!PT LDS RZ, [RZ] ;  /* 0x00000000fffff984 */ /* 0x000fe20000000800 */
[----:B------:R-:W-:Y:S01]  /*15720*/  @P4 LDGSTS.E.BYPASS.LTC128B.128 [R172+0x8000], desc[UR6][R2.64] ;  /* 0x0800000002ac4fae */ /* 0x000fe2000b901d46 */
[CCC-:B------:R-:W-:Y:S02]  /*15730*/  @P4 LEA.HI.X R21, R13.reuse, R185.reuse, R14.reuse, 0x1, P5 ;  /* 0x000000b90d154211 */ /* 0x1c0fe400028f0c0e */
[----:B------:R-:W-:Y:S02]  /*15740*/  @P2 LEA.HI.X R19, R13, R185, R14, 0x1, P0 ;  /* 0x000000b90d132211 */ /* 0x000fe400000f0c0e */
[----:B------:R-:W-:Y:S01]  /*15750*/  @!P4 STS.128 [R172+0x8000], RZ ;  /* 0x008000ffac00c388 */ /* 0x000fe20000000c00 */
[C---:B------:R-:W-:Y:S04]  /*15760*/  IADD3 R12, P1, R167.reuse, R13, RZ ;  /* 0x0000000da70c7210 */ /* 0x040fe80007f3e0ff */
[----:B------:R-:W-:Y:S01]  /*15770*/  @!PT LDS RZ, [RZ] ;  /* 0x00000000fffff984 */ /* 0x000fe20000000800 */
[----:B------:R-:W-:Y:S01]  /*15780*/  @!PT LDS RZ, [RZ] ;  /* 0x00000000fffff984 */ /* 0x000fe20000000800 */
[----:B------:R-:W-:Y:S01]  /*15790*/  @!PT LDS RZ, [RZ] ;  /* 0x00000000fffff984 */ /* 0x000fe20000000800 */
[----:B------:R-:W-:Y:S01]  /*157a0*/  @P2 LDGSTS.E.BYPASS.LTC128B.128 [R172+0xa000], desc[UR6][R2.64+0x80] ;  /* 0x0a00008002ac2fae */ /* 0x000fe2000b901d46 */
        /* <DEDUP_REMOVED lines=10> */
[----:B------:R-:W-:Y:S02]  /*15850*/  IADD3 R13, P0, R167, R12, RZ ;  /* 0x0000000ca70d7210 */ /* 0x000fe40007f1e0ff */
[----:B------:R-:W-:Y:S02]  /*15860*/  @!P4 STS.128 [R172+0x8800], RZ ;  /* 0x008800ffac00c388 */ /* 0x000fe40000000c00 */
[CC--:B------:R-:W-:Y:S03]  /*15870*/  @P4 LEA R22, P5, R13.reuse, R184.reuse, 0x1 ;  /* 0x000000b80d164211 */ /* 0x0c0fe600078a08ff */
[----:B------:R-:W-:Y:S01]  /*15880*/  @!PT LDS RZ, [RZ] ;  /* 0x00000000fffff984 */ /* 0x000fe20000000800 */
[----:B------:R-:W-:Y:S01]  /*15890*/  @!PT LDS RZ, [RZ] ;  /* 0x00000000fffff984 */ /* 0x000fe20000000800 */
[----:B------:R-:W-:Y:S01]  /*158a0*/  @!PT LDS RZ, [RZ] ;  /* 0x00000000fffff984 */ /* 0x000fe20000000800 */
[----:B------:R-:W-:Y:S01]  /*158b0*/  @P2 LDGSTS.E.BYPASS.LTC128B.128 [R172+0xa800], desc[UR6][R18.64+0x80] ;  /* 0x0a80008012ac2fae */ /* 0x000fe2000b901d46 */
[----:B------:R-:W-:Y:S02]  /*158c0*/  IADD3.X R14, R166, R15, RZ, P0, !PT ;  /* 0x0000000fa60e7210 */ /* 0x000fe400007fe4ff */
[C---:B------:R-:W-:Y:S02]  /*158d0*/  @P2 LEA R26, P0, R13.reuse, R184, 0x1 ;  /* 0x000000b80d1a2211 */ /* 0x040fe400078008ff */
[----:B------:R-:W-:Y:S01]  /*158e0*/  @!P2 STS.128 [R172+0xa800], RZ ;  /* 0x00a800ffac00a388 */ /* 0x000fe20000000c00 */
[CCC-:B------:R-:W-:Y:S02]  /*158f0*/  @P4 LEA.HI.X R23, R13.reuse, R185.reuse, R14.reuse, 0x1, P5 ;  /* 0x000000b90d174211 */ /* 0x1c0fe400028f0c0e */
[----:B------:R-:W-:Y:S02]  /*15900*/  @P2 LEA.HI.X R27, R13, R185, R14, 0x1, P0 ;  /* 0x000000b90d1b2211 */ /* 0x000fe400000f0c0e */
[----:B------:R-:W-:Y:S01]  /*15910*/  @!PT LDS RZ, [RZ] ;  /* 0x00000000fffff984 */ /* 0x000fe20000000800 */
[----:B------:R-:W-:Y:S01]  /*15920*/  @!PT LDS RZ, [RZ] ;  /* 0x00000000fffff984 */ /* 0x000fe20000000800 */
[----:B------:R-:W-:Y:S01]  /*15930*/  @!PT LDS RZ, [RZ] ;  /* 0x00000000fffff984 */ /* 0x000fe20000000800 */
[----:B------:R-:W-:Y:S01]  /*15940*/  @P4 LDGSTS.E.BYPASS.LTC128B.128 [R172+0x9000], desc[UR6][R24.64] ;  /* 0x0900000018ac4fae */ /* 0x000fe2000b901d46 */
[----:B------:R-:W-:Y:S02]  /*15950*/  ISETP.GT.AND P0, PT, R174, R163, PT ;  /* 0x000000a3ae00720c */ /* 0x000fe40003f04270 */
[----:B------:R-:W-:Y:S02]  /*15960*/  MOV R184, R2 ;  /* 0x0000000200b87202 */ /* 0x000fe40000000f00 */
[----:B------:R-:W-:Y:S01]  /*15970*/  @!P4 STS.128 [R172+0x9000], RZ ;  /* 0x009000ffac00c388 */ /* 0x000fe20000000c00 */
[----:B------:R-:W-:Y:S04]  /*15980*/  MOV R185, R3 ;  /* 0x0000000300b97202 */ /* 0x000fe80000000f00 */
        /* <DEDUP_REMOVED lines=15> */
[----:B------:R-:W-:Y:S05]  /*15a80*/  LDSM.16.M88.4 R104, [R162] ;  /* 0x00000000a268783b */ /* 0x000fea0000000200 */
[----:B------:R-:W4:Y:S05]  /*15a90*/  LDSM.16.M88.4 R108, [R161+0x4000] ;  /* 0x00400000a16c783b */ /* 0x000f2a0000000200 */
[----:B------:R-:W5:Y:S05]  /*15aa0*/  LDSM.16.M88.4 R112, [R161+0x4800] ;  /* 0x00480000a170783b */ /* 0x000f6a0000000200 */
[----:B------:R-:W2:Y:S05]  /*15ab0*/  LDSM.16.M88.4 R116, [R161+0x5000] ;  /* 0x00500000a174783b */ /* 0x000eaa0000000200 */
[----:B------:R-:W3:Y:S05]  /*15ac0*/  LDSM.16.M88.4 R120, [R161+0x5800] ;  /* 0x00580000a178783b */ /* 0x000eea0000000200 */
[----:B------:R-:W0:Y:S05]  /*15ad0*/  LDGDEPBAR ;  /* 0x00000000000079af */ /* 0x000e2a0000000000 */
[----:B------:R-:W-:Y:S05]  /*15ae0*/  LDSM.16.M88.4 R124, [R160] ;  /* 0x00000000a07c783b */ /* 0x000fea0000000200 */
[----:B------:R-:W3:Y:S05]  /*15af0*/  LDSM.16.M88.4 R128, [R159] ;  /* 0x000000009f80783b */ /* 0x000eea0000000200 */
[----:B------:R-:W3:Y:S05]  /*15b00*/  LDSM.16.M88.4 R132, [R151] ;  /* 0x000000009784783b */ /* 0x000eea0000000200 */
[----:B------:R-:W3:Y:S01]  /*15b10*/  LDSM.16.M88.4 R136, [R150] ;  /* 0x000000009688783b */ /* 0x000ee20000000200 */
[C---:B----4-:R-:W-:Y:S04]  /*15b20*/  HMMA.16816.F32 R4, R104.reuse, R108, RZ ;  /* 0x0000006c6804723c */ /* 0x050fe800000018ff */
[----:B------:R-:W4:Y:S02]  /*15b30*/  LDSM.16.M88.4 R140, [R149] ;  /* 0x00000000958c783b */ /* 0x000f240000000200 */
[C---:B------:R-:W-:Y:S03]  /*15b40*/  HMMA.16816.F32 R8, R104.reuse, R110, RZ ;  /* 0x0000006e6808723c */ /* 0x040fe600000018ff */
[----:B------:R-:W-:Y:S03]  /*15b50*/  LDSM.16.M88.4 R108, [R155+0x4000] ;  /* 0x004000009b6c783b */ /* 0x000fe60000000200 */
[C---:B-----5:R-:W-:Y:S06]  /*15b60*/  HMMA.16816.F32 R12, R104.reuse, R112, RZ ;  /* 0x00000070680c723c */ /* 0x060fec00000018ff */
[C---:B-1----:R-:W-:Y:S01]  /*15b70*/  HMMA.16816.F32 R16, R104.reuse, R114, RZ ;  /* 0x000000726810723c */ /* 0x042fe200000018ff */
[----:B------:R-:W-:Y:S05]  /*15b80*/  LDSM.16.M88.4 R112, [R155+0x4800] ;  /* 0x004800009b70783b */ /* 0x000fea0000000200 */
[C---:B--2---:R-:W-:Y:S06]  /*15b90*/  HMMA.16816.F32 R20, R104.reuse, R116, RZ ;  /* 0x000000746814723c */ /* 0x044fec00000018ff */
[C---:B---3--:R-:W-:Y:S01]  /*15ba0*/  HMMA.16816.F32 R24, R104.reuse, R118, RZ ;  /* 0x000000766818723c */ /* 0x048fe200000018ff */
[----:B------:R-:W-:Y:S05]  /*15bb0*/  LDSM.16.M88.4 R116, [R155+0x5000] ;  /* 0x005000009b74783b */ /* 0x000fea0000000200 */
[C---:B------:R-:W-:Y:S06]  /*15bc0*/  HMMA.16816.F32 R28, R104.reuse, R120, RZ ;  /* 0x00000078681c723c */ /* 0x040fec00000018ff */
[----:B------:R-:W-:Y:S01]  /*15bd0*/  HMMA.16816.F32 R32, R104, R122, RZ ;  /* 0x0000007a6820723c */ /* 0x000fe200000018ff */
[----:B------:R-:W1:Y:S05]  /*15be0*/  LDSM.16.M88.4 R104, [R158] ;  /* 0x000000009e68783b */ /* 0x000e6a0000000200 */
[C---:B------:R-:W-:Y:S01]  /*15bf0*/  HMMA.16816.F32 R4, R124.reuse, R128, R4 ;  /* 0x000000807c04723c */ /* 0x040fe20000001804 */
[----:B------:R-:W2:Y:S05]  /*15c00*/  LDSM.16.M88.4 R120, [R155+0x5800] ;  /* 0x005800009b78783b */ /* 0x000eaa0000000200 */
[C---:B------:R-:W-:Y:S06]  /*15c10*/  HMMA.16816.F32 R8, R124.reuse, R130, R8 ;  /* 0x000000827c08723c */ /* 0x040fec0000001808 */
[C---:B------:R-:W-:Y:S06]  /*15c20*/  HMMA.16816.F32 R12, R124.reuse, R132, R12 ;  /* 0x000000847c0c723c */ /* 0x040fec000000180c */
[C---:B------:R-:W-:Y:S06]  /*15c30*/  HMMA.16816.F32 R16, R124.reuse, R134, R16 ;  /* 0x000000867c10723c */ /* 0x040fec0000001810 */
[C---:B------:R-:W-:Y:S06]  /*15c40*/  HMMA.16816.F32 R20, R124.reuse, R136, R20 ;  /* 0x000000887c14723c */ /* 0x040fec0000001814 */
[C---:B------:R-:W-:Y:S06]  /*15c50*/  HMMA.16816.F32 R24, R124.reuse, R138, R24 ;  /* 0x0000008a7c18723c */ /* 0x040fec0000001818 */
[C---:B----4-:R-:W-:Y:S06]  /*15c60*/  HMMA.16816.F32 R28, R124.reuse, R140, R28 ;  /* 0x0000008c7c1c723c */ /* 0x050fec000000181c */
[----:B------:R-:W-:Y:S01]  /*15c70*/  HMMA.16816.F32 R32, R124, R142, R32 ;  /* 0x0000008e7c20723c */ /* 0x000fe20000001820 */
[----:B------:R-:W-:Y:S05]  /*15c80*/  LDSM.16.M88.4 R124, [R148+0x1000] ;  /* 0x00100000947c783b */ /* 0x000fea0000000200 */
[C---:B-1----:R-:W-:Y:S06]  /*15c90*/  HMMA.16816.F32 R4, R104.reuse, R108, R4 ;  /* 0x0000006c6804723c */ /* 0x042fec0000001804 */
[C---:B------:R-:W-:Y:S01]  /*15ca0*/  HMMA.16816.F32 R8, R104.reuse, R110, R8 ;  /* 0x0000006e6808723c */ /* 0x040fe20000001808 */
[----:B------:R-:W-:Y:S05]  /*15cb0*/  LDSM.16.M88.4 R108, [R157] ;  /* 0x000000009d6c783b */ /* 0x000fea0000000200 */
        /* <DEDUP_REMOVED lines=8> */
[----:B------:R-:W2:Y:S05]  /*15d40*/  LDSM.16.M88.4 R104, [R148+0x1800] ;  /* 0x001800009468783b */ /* 0x000eaa0000000200 */
        /* <DEDUP_REMOVED lines=16> */
[----:B------:R-:W1:Y:S05]  /*15e50*/  LDSM.16.M88.4 R116, [R147] ;  /* 0x000000009374783b */ /* 0x000e6a0000000200 */
[C---:B------:R-:W-:Y:S06]  /*15e60*/  HMMA.16816.F32 R12, R112.reuse, R120, R12 ;  /* 0x00000078700c723c */ /* 0x040fec000000180c */
[C---:B------:R-:W-:Y:S01]  /*15e70*/  HMMA.16816.F32 R16, R112.reuse, R122, R16 ;  /* 0x0000007a7010723c */ /* 0x040fe20000001810 */
[----:B------:R-:W4:Y:S05]  /*15e80*/  LDSM.16.M88.4 R120, [R146] ;  /* 0x000000009278783b */ /* 0x000f2a0000000200 */
[C---:B---3--:R-:W-:Y:S06]  /*15e90*/  HMMA.16816.F32 R20, R112.reuse, R124, R20 ;  /* 0x0000007c7014723c */ /* 0x048fec0000001814 */
[C---:B------:R-:W-:Y:S01]  /*15ea0*/  HMMA.16816.F32 R24, R112.reuse, R126, R24 ;  /* 0x0000007e7018723c */ /* 0x040fe20000001818 */
[----:B------:R-:W3:Y:S05]  /*15eb0*/  LDSM.16.M88.4 R124, [R145] ;  /* 0x00000000917c783b */ /* 0x000eea0000000200 */
[C---:B--2---:R-:W-:Y:S06]  /*15ec0*/  HMMA.16816.F32 R28, R112.reuse, R104, R28 ;  /* 0x00000068701c723c */ /* 0x044fec000000181c */
[----:B------:R-:W-:Y:S01]  /*15ed0*/  HMMA.16816.F32 R32, R112, R106, R32 ;  /* 0x0000006a7020723c */ /* 0x000fe20000001820 */
[----:B------:R-:W2:Y:S05]  /*15ee0*/  LDSM.16.M88.4 R104, [R144] ;  /* 0x000000009068783b */ /* 0x000eaa0000000200 */
[----:B------:R-:W-:Y:S01]  /*15ef0*/  LDSM.16.M88.4 R112, [R158+0x2000] ;  /* 0x002000009e70783b */ /* 0x000fe20000000200 */
[C---:B-1----:R-:W-:Y:S06]  /*15f00*/  HMMA.16816.F32 R4, R108.reuse, R116, R4 ;  /* 0x000000746c04723c */ /* 0x042fec0000001804 */
[C---:B------:R-:W-:Y:S01]  /*15f10*/  HMMA.16816.F32 R8, R108.reuse, R118, R8 ;  /* 0x000000766c08723c */ /* 0x040fe20000001808 */
[----:B------:R-:W1:Y:S05]  /*15f20*/  LDSM.16.M88.4 R116, [R155+0x6000] ;  /* 0x006000009b74783b */ /* 0x000e6a0000000200 */
[C---:B----4-:R-:W-:Y:S06]  /*15f30*/  HMMA.16816.F32 R12, R108.reuse, R120, R12 ;  /* 0x000000786c0c723c */ /* 0x050fec000000180c */
[C---:B------:R-:W-:Y:S01]  /*15f40*/  HMMA.16816.F32 R16, R108.reuse, R122, R16 ;  /* 0x0000007a6c10723c */ /* 0x040fe20000001810 */
[----:B------:R-:W4:Y:S05]  /*15f50*/  LDSM.16.M88.4 R120, [R155+0x6800] ;  /* 0x006800009b78783b */ /* 0x000f2a0000000200 */
[C---:B---3--:R-:W-:Y:S06]  /*15f60*/  HMMA.16816.F32 R20, R108.reuse, R124, R20 ;  /* 0x0000007c6c14723c */ /* 0x048fec0000001814 */
[C---:B------:R-:W-:Y:S01]  /*15f70*/  HMMA.16816.F32 R24, R108.reuse, R126, R24 ;  /* 0x0000007e6c18723c */ /* 0x040fe20000001818 */
[----:B------:R-:W-:Y:S05]  /*15f80*/  LDSM.16.M88.4 R124, [R148+0x2000] ;  /* 0x00200000947c783b */ /* 0x000fea0000000200 */
[C---:B--2---:R-:W-:Y:S06]  /*15f90*/  HMMA.16816.F32 R28, R108.reuse, R104, R28 ;  /* 0x000000686c1c723c */ /* 0x044fec000000181c */
[----:B------:R-:W-:Y:S01]  /*15fa0*/  HMMA.16816.F32 R32, R108, R106, R32 ;  /* 0x0000006a6c20723c */ /* 0x000fe20000001820 */
[----:B------:R-:W2:Y:S05]  /*15fb0*/  LDSM.16.M88.4 R104, [R155+0x7000] ;  /* 0x007000009b68783b */ /* 0x000eaa0000000200 */
[----:B------:R-:W3:Y:S01]  /*15fc0*/  LDSM.16.M88.4 R108, [R155+0x7800] ;  /* 0x007800009b6c783b */ /* 0x000ee20000000200 */
[C---:B-1----:R-:W-:Y:S06]  /*15fd0*/  HMMA.16816.F32 R4, R112.reuse, R116, R4 ;  /* 0x000000747004723c */ /* 0x042fec0000001804 */
[C---:B------:R-:W-:Y:S01]  /*15fe0*/  HMMA.16816.F32 R8, R112.reuse, R118, R8 ;  /* 0x000000767008723c */ /* 0x040fe20000001808 */
[----:B------:R-:W1:Y:S05]  /*15ff0*/  LDSM.16.M88.4 R116, [R157+0x2000] ;  /* 0x002000009d74783b */ /* 0x000e6a0000000200 */
[C---:B----4-:R-:W-:Y:S06]  /*16000*/  HMMA.16816.F32 R12, R112.reuse, R120, R12 ;  /* 0x00000078700c723c */ /* 0x050fec000000180c */
[C---:B------:R-:W-:Y:S06]  /*16010*/  HMMA.16816.F32 R16, R112.reuse, R122, R16 ;  /* 0x0000007a7010723c */ /* 0x040fec0000001810 */
        /* <DEDUP_REMOVED lines=8> */
[C---:B--2---:R-:W-:Y:S11]  /*160a0*/  HMMA.16816.F32 R12, R116.reuse, R104, R12 ;  /* 0x00000068740c723c */ /* 0x044ff6000000180c */
[----:B------:R-:W-:Y:S01]  /*160b0*/  @!UPT UIADD3 URZ, URZ, URZ, URZ ;  /* 0x0000003f3f3ff290 */ /* 0x000fe2000fffe03f */
[----:B------:R-:W-:Y:S01]  /*160c0*/  FMUL.FTZ R208, R4, UR5 ;  /* 0x0000000504d07c20 */ /* 0x000fe20008410000 */
[----:B------:R-:W-:Y:S01]  /*160d0*/  FMUL.FTZ R206, R5, UR5 ;  /* 0x0000000505ce7c20 */ /* 0x000fe20008410000 */
[----:B------:R-:W-:Y:S01]  /*160e0*/  FMUL.FTZ R207, R6, UR5 ;  /* 0x0000000506cf7c20 */ /* 0x000fe20008410000 */
[C---:B------:R-:W-:Y:S03]  /*160f0*/  HMMA.16816.F32 R16, R116.reuse, R106, R16 ;  /* 0x0000006a7410723c */ /* 0x040fe60000001810 */
[----:B------:R-:W1:Y:S01]  /*16100*/  MUFU.TANH R208, R208 ;  /* 0x000000d000d07308 */ /* 0x000e620000002400 */
[----:B------:R-:W-:Y:S02]  /*16110*/  FMUL.FTZ R211, R7, UR5 ;  /* 0x0000000507d37c20 */ /* 0x000fe40008410000 */
[C---:B---3--:R-:W-:Y:S07]  /*16120*/  HMMA.16816.F32 R20, R116.reuse, R108, R20 ;  /* 0x0000006c7414723c */ /* 0x048fee0000001814 */
[----:B------:R-:W2:Y:S01]  /*16130*/  MUFU.TANH R206, R206 ;  /* 0x000000ce00ce7308 */ /* 0x000ea20000002400 */
[C---:B------:R-:W-:Y:S03]  /*16140*/  HMMA.16816.F32 R24, R116.reuse, R110, R24 ;  /* 0x0000006e7418723c */ /* 0x040fe60000001818 */
[----:B------:R-:W-:Y:S01]  /*16150*/  FMUL.FTZ R212, R8, UR5 ;  /* 0x0000000508d47c20 */ /* 0x000fe20008410000 */
[----:B------:R-:W-:Y:S05]  /*16160*/  FMUL.FTZ R202, R12, UR5 ;  /* 0x000000050cca7c20 */ /* 0x000fea0008410000 */
[----:B------:R-:W3:Y:S02]  /*16170*/  MUFU.TANH R207, R207 ;  /* 0x000000cf00cf7308 */ /* 0x000ee40000002400 */
[----:B------:R-:W-:Y:S01]  /*16180*/  FMUL.FTZ R204, R13, UR5 ;  /* 0x000000050dcc7c20 */ /* 0x000fe20008410000 */
[----:B------:R-:W-:Y:S01]  /*16190*/  FMUL.FTZ R205, R14, UR5 ;  /* 0x000000050ecd7c20 */ /* 0x000fe20008410000 */
[----:B------:R-:W-:Y:S01]  /*161a0*/  FMUL.FTZ R203, R15, UR5 ;  /* 0x000000050fcb7c20 */ /* 0x000fe20008410000 */
[----:B------:R-:W-:Y:S01]  /*161b0*/  FMUL.FTZ R210, R9, UR5 ;  /* 0x0000000509d27c20 */ /* 0x000fe20008410000 */
[----:B------:R-:W4:Y:S04]  /*161c0*/  LDSM.16.M88.4 R12, [R148+0x3800] ;  /* 0x00380000940c783b */ /* 0x000f280000000200 */
[----:B------:R-:W1:Y:S01]  /*161d0*/  MUFU.TANH R211, R211 ;  /* 0x000000d300d37308 */ /* 0x000e620000002400 */
[----:B------:R-:W-:Y:S04]  /*161e0*/  DEPBAR.LE SB0, 0x0 ;  /* 0x000080000000791a */ /* 0x000fe80000000000 */
[----:B------:R-:W-:Y:S01]  /*161f0*/  FMUL.FTZ R209, R10, UR5 ;  /* 0x000000050ad17c20 */ /* 0x000fe20008410000 */
[----:B------:R-:W-:Y:S01]  /*16200*/  FMUL.FTZ R213, R11, UR5 ;  /* 0x000000050bd57c20 */ /* 0x000fe20008410000 */
[----:B------:R-:W-:Y:S03]  /*16210*/  FMUL.FTZ R16, R16, UR5 ;  /* 0x0000000510107c20 */ /* 0x000fe60008410000 */
[----:B------:R-:W1:Y:S01]  /*16220*/  MUFU.TANH R212, R212 ;  /* 0x000000d400d47308 */ /* 0x000e620000002400 */
[----:B------:R-:W-:Y:S01]  /*16230*/  BAR.SYNC.DEFER_BLOCKING 0x0 ;  /* 0x0000000000007b1d */ /* 0x000fe20000010000 */
[----:B------:R-:W-:Y:S01]  /*16240*/  FMUL.FTZ R17, R17, UR5 ;  /* 0x0000000511117c20 */ /* 0x000fe20008410000 */
[----:B------:R-:W-:Y:S01]  /*16250*/  FMUL.FTZ R18, R18, UR5 ;  /* 0x0000000512127c20 */ /* 0x000fe20008410000 */
[----:B------:R-:W-:Y:S01]  /*16260*/  FMUL.FTZ R19, R19, UR5 ;  /* 0x0000000513137c20 */ /* 0x000fe20008410000 */
[----:B------:R-:W-:Y:S01]  /*16270*/  FMUL.FTZ R20, R20, UR5 ;  /* 0x0000000514147c20 */ /* 0x000fe20008410000 */
[----:B------:R-:W-:Y:S01]  /*16280*/  FMUL.FTZ R21, R21, UR5 ;  /* 0x0000000515157c20 */ /* 0x000fe20008410000 */
[----:B------:R-:W-:Y:S03]  /*16290*/  FMUL.FTZ R22, R22, UR5 ;  /* 0x0000000516167c20 */ /* 0x000fe60008410000 */
[----:B------:R-:W1:Y:S01]  /*162a0*/  MUFU.TANH R210, R210 ;  /* 0x000000d200d27308 */ /* 0x000e620000002400 */
[----:B------:R-:W-:Y:S01]  /*162b0*/  FMUL.FTZ R23, R23, UR5 ;  /* 0x0000000517177c20 */ /* 0x000fe20008410000 */
[----:B------:R-:W-:Y:S01]  /*162c0*/  FMUL.FTZ R24, R24, UR5 ;  /* 0x0000000518187c20 */ /* 0x000fe20008410000 */
[----:B------:R-:W-:Y:S01]  /*162d0*/  FMUL.FTZ R25, R25, UR5 ;  /* 0x0000000519197c20 */ /* 0x000fe20008410000 */
[----:B------:R-:W-:Y:S01]  /*162e0*/  FMUL.FTZ R26, R26, UR5 ;  /* 0x000000051a1a7c20 */ /* 0x000fe20008410000 */
[----:B------:R-:W-:Y:S05]  /*162f0*/  FMUL.FTZ R27, R27, UR5 ;  /* 0x000000051b1b7c20 */ /* 0x000fea0008410000 */
[----:B------:R-:W1:Y:S10]  /*16300*/  MUFU.TANH R209, R209 ;  /* 0x000000d100d17308 */ /* 0x000e740000002400 */
[----:B------:R-:W1:Y:S01]  /*16310*/  MUFU.TANH R213, R213 ;  /* 0x000000d500d57308 */ /* 0x000e620000002400 */
[C---:B----4-:R-:W-:Y:S09]  /*16320*/  HMMA.16816.F32 R28, R116.reuse, R12, R28 ;  /* 0x0000000c741c723c */ /* 0x050ff2000000181c */
[----:B------:R-:W4:Y:S01]  /*16330*/  MUFU.TANH R202, R202 ;  /* 0x000000ca00ca7308 */ /* 0x000f220000002400 */
[----:B------:R-:W-:Y:S09]  /*16340*/  HMMA.16816.F32 R32, R116, R14, R32 ;  /* 0x0000000e7420723c */ /* 0x000ff20000001820 */
[----:B------:R-:W1:Y:S10]  /*16350*/  MUFU.TANH R204, R204 ;  /* 0x000000cc00cc7308 */ /* 0x000e740000002400 */
        /* <DEDUP_REMOVED lines=9> */
[----:B------:R1:W1:Y:S01]  /*163f0*/  MUFU.TANH R200, R16 ;  /* 0x0000001000c87308 */ /* 0x0002620000002400 */
[----:B------:R-:W-:Y:S09]  /*16400*/  FMUL.FTZ R35, R35, UR5 ;  /* 0x0000000523237c20 */ /* 0x000ff20008410000 */
        /* <DEDUP_REMOVED lines=23> */
[----:B------:R-:W2:Y:S02]  /*16580*/  LDC R6, c[0x0][0x380] ;  /* 0x0000e000ff067b82 */ /* 0x000ea40000000800 */
[-C--:B--2---:R-:W-:Y:S04]  /*16590*/  IABS R2, R6.reuse ;  /* 0x0000000600027213 */ /* 0x084fe80000000000 */
[----:B------:R-:W2:Y:S10]  /*165a0*/  I2F.RP R7, R2 ;  /* 0x0000000200077306 */ /* 0x000eb40000209400 */
[----:B--2---:R-:W2:Y:S02]  /*165b0*/  MUFU.RCP R3, R7 ;  /* 0x0000000700037308 */ /* 0x004ea40000001000 */
[----:B--2---:R-:W-:Y:S01]  /*165c0*/  VIADD R12, R3, 0xffffffe ;  /* 0x0ffffffe030c7836 */ /* 0x004fe20000000000 */
[----:B------:R-:W-:Y:S07]  /*165d0*/  SHF.L.U32 R3, R174, 0x6, RZ ;  /* 0x00000006ae037819 */ /* 0x000fee00000006ff */
[----:B------:R-:W2:Y:S01]  /*165e0*/  F2I.FTZ.U32.TRUNC.NTZ R13, R12 ;  /* 0x0000000c000d7305 */ /* 0x000ea2000021f000 */
[----:B------:R-:W-:Y:S01]  /*165f0*/  IABS R8, R3 ;  /* 0x0000000300087213 */ /* 0x000fe20000000000 */
[C---:B------:R-:W-:Y:S01]  /*16600*/  VIADD R11, R3.reuse, 0xffffffc0 ;  /* 0xffffffc0030b7836 */ /* 0x040fe20000000000 */
[-C--:B------:R-:W-:Y:S04]  /*16610*/  LOP3.LUT R3, R3, R6.reuse, RZ, 0x3c, !PT ;  /* 0x0000000603037212 */ /* 0x080fe800078e3cff */
[----:B------:R-:W-:Y:S02]  /*16620*/  IABS R4, R11 ;  /* 0x0000000b00047213 */ /* 0x000fe40000000000 */
[----:B------:R-:W-:Y:S01]  /*16630*/  LOP3.LUT R11, R11, R6, RZ, 0x3c, !PT ;  /* 0x000000060b0b7212 */ /* 0x000fe200078e3cff */
        /* <DEDUP_REMOVED lines=19> */
[----:B------:R-:W2:Y:S01]  /*16770*/  LDC.64 R4, c[0x0][0x248] ;  /* 0x00009200ff047b82 */ /* 0x000ea20000000a00 */
        /* <DEDUP_REMOVED lines=17> */
[----:B------:R-:W3:Y:S03]  /*16890*/  LDG.E R8, desc[UR6][R12.64] ;  /* 0x000000060c087981 */ /* 0x000ee6000c1e1900 */
[----:B------:R-:W-:Y:S05]  /*168a0*/  SHF.R.S32.HI R11, RZ, 0x1f, R9 ;  /* 0x0000001fff0b7819 */ /* 0x000fea0000011409 */
[-C--:B--2---:R-:W-:Y:S04]  /*168b0*/  IMAD R10, R11, R4.reuse, RZ ;  /* 0x000000040b0a7224 */ /* 0x084fe800078e02ff */
[C---:B------:R-:W-:Y:S01]  /*168c0*/  IMAD R10, R9.reuse, R5, R10 ;  /* 0x00000005090a7224 */ /* 0x040fe200078e020a */
[----:B---3--:R-:W-:Y:S01]  /*168d0*/  IADD3 R11, -R8, R7, RZ ;  /* 0x00000007080b7210 */ /* 0x008fe20007ffe1ff */
[----:B------:R-:W-:Y:S03]  /*168e0*/  IMAD.WIDE.U32 R6, R9, R4, RZ ;  /* 0x0000000409067225 */ /* 0x000fe600078e00ff */
[----:B------:R-:W-:Y:S01]  /*168f0*/  SHF.R.S32.HI R5, RZ, 0x1f, R11 ;  /* 0x0000001fff057819 */ /* 0x000fe2000001140b */
[----:B------:R-:W-:Y:S04]  /*16900*/  IMAD.IADD R7, R7, 0x1, R10 ;  /* 0x0000000107077824 */ /* 0x000fe800078e020a */
[-C--:B----4-:R-:W-:Y:S02]  /*16910*/  IMAD R4, R5, R2.reuse, RZ ;  /* 0x0000000205047224 */ /* 0x090fe400078e02ff */
[C---:B------:R-:W-:Y:S04]  /*16920*/  IMAD.WIDE.U32 R6, R11.reuse, R2, R6 ;  /* 0x000000020b067225 */ /* 0x040fe800078e0006 */
[----:B------:R-:W-:Y:S05]  /*16930*/  IMAD R4, R11, R3, R4 ;  /* 0x000000030b047224 */ /* 0x000fea00078e0204 */
[----:B------:R-:W-:Y:S07]  /*16940*/  IADD3 R5, R7, R4, RZ ;  /* 0x0000000407057210 */ /* 0x000fee0007ffe0ff */
.L_x_6511:
        /* <DEDUP_REMOVED lines=15> */
[CC--:B-1----:R-:W-:Y:S01]  /*16a40*/  @P4 LEA R16, P6, R2.reuse, R176.reuse, 0x1 ;  /* 0x000000b002104211 */ /* 0x0c2fe200078c08ff */
[----:B------:R-:W-:Y:S01]  /*16a50*/  @!PT LDS RZ, [RZ] ;  /* 0x00000000fffff984 */ /* 0x000fe20000000800 */
[----:B------:R-:W-:Y:S01]  /*16a60*/  @!PT LDS RZ, [RZ] ;  /* 0x00000000fffff984 */ /* 0x000fe20000000800 */
[----:B------:R-:W-:Y:S01]  /*16a70*/  @!PT LDS RZ, [RZ] ;  /* 0x00000000fffff984 */ /* 0x000fe20000000800 */
[----:B------:R2:W-:Y:S01]  /*16a80*/  @P2 LDGSTS.E.BYPASS.LTC128B.128 [R172+0x6000], desc[UR6][R12.64+0x80] ;  /* 0x060000800cac2fae */ /* 0x0005e2000b901d46 */
[C---:B------:R-:W-:Y:S02]  /*16a90*/  @P2 LEA R6, P1, R2.reuse, R176, 0x1 ;  /* 0x000000b002062211 */ /* 0x040fe400078208ff */
[CCC-:B------:R-:W-:Y:S01]  /*16aa0*/  @P4 LEA.HI.X R17, R2.reuse, R175.reuse, R5.reuse, 0x1, P6 ;  /* 0x000000af02114211 */ /* 0x1c0fe200030f0c05 */
[----:B------:R2:W-:Y:S01]  /*16ab0*/  @!P2 STS.128 [R172+0x6000], RZ ;  /* 0x006000ffac00a388 */ /* 0x0005e20000000c00 */
[-CC-:B------:R-:W-:Y:S02]  /*16ac0*/  @P2 LEA.HI.X R7, R2, R175.reuse, R5.reuse, 0x1, P1 ;  /* 0x000000af02072211 */ /* 0x180fe400008f0c05 */
[----:B------:R-:W-:Y:S01]  /*16ad0*/  IADD3 R3, P0, R165, R2, RZ ;  /* 0x00000002a5037210 */ /* 0x000fe20007f1e0ff */
[----:B------:R-:W-:Y:S01]  /*16ae0*/  @!PT LDS RZ, [RZ] ;  /* 0x00000000fffff984 */ /* 0x000fe20000000800 */
[----:B------:R-:W-:Y:S01]  /*16af0*/  @!PT LDS RZ, [RZ] ;  /* 0x00000000fffff984 */ /* 0x000fe20000000800 */
[----:B------:R-:W-:Y:S01]  /*16b00*/  @!PT LDS RZ, [RZ] ;  /* 0x00000000fffff984 */ /* 0x000fe20000000800 */
[----:B------:R2:W-:Y:S03]  /*16b10*/  @P4 LDGSTS.E.BYPASS.LTC128B.128 [R172+0x4800], desc[UR6][R10.64] ;  /* 0x048000000aac4fae */ /* 0x0005e6000b901d46 */
[CC--:B------:R-:W-:Y:S01]  /*16b20*/  @P4 LEA R14, P5, R3.reuse, R176.reuse, 0x1 ;  /* 0x000000b0030e4211 */ /* 0x0c0fe200078a08ff */
        /* <DEDUP_REMOVED lines=33> */
.L_x_6510:
[----:B-1----:R-:W-:Y:S01]  /*16d40*/  FMNMX.FTZ R3, R208, R103, !PT ;  /* 0x00000067d0037209 */ /* 0x002fe20007810000 */
[----:B--2---:R-:W-:Y:S01]  /*16d50*/  LDSM.16.MT88.4 R12, [R156+0x8000] ;  /* 0x008000009c0c783b */ /* 0x004fe20000004200 */
        /* <DEDUP_REMOVED lines=162> */
[--C-:B------:R-:W-:Y:S01]  /*17780*/  FFMA.FTZ R134, R180, UR4, -R105.reuse ;  /* 0x00000004b4867c23 */ /* 0x100fe20008010869 */
[----:B------:R-:W-:Y:S01]  /*17790*/  FFMA.FTZ R105, R182, UR4, -R105 ;  /* 0x00000004b6697c23 */ /* 0x000fe20008010869 */
[C---:B------:R-:W-:Y:S03]  /*177a0*/  HMMA.16816.F32 R12, R96.reuse, R20, R12 ;  /* 0x00000014600c723c */ /* 0x040fe6000000180c */
[----:B------:R-:W-:Y:S03]  /*177b0*/  FFMA.FTZ R117, R2, R183, R117 ;  /* 0x000000b702757223 */ /* 0x000fe60000010075 */
[----:B------:R-:W-:Y:S01]  /*177c0*/  MUFU.EX2 R131, R131 ;  /* 0x0000008300837308 */ /* 0x000fe20000000800 */
[----:B------:R-:W-:Y:S01]  /*177d0*/  FFMA.FTZ R115, R0, R181, R115 ;  /* 0x000000b500737223 */ /* 0x000fe20000010073 */
[C---:B------:R-:W-:Y:S03]  /*177e0*/  HMMA.16816.F32 R16, R96.reuse, R22, R16 ;  /* 0x000000166010723c */ /* 0x040fe60000001810 */
[C---:B------:R-:W-:Y:S01]  /*177f0*/  FMUL.FTZ R20, R2.reuse, R80 ;  /* 0x0000005002147220 */ /* 0x040fe20000410000 */
[----:B------:R-:W-:Y:S03]  /*17800*/  FMUL.FTZ R21, R2, R81 ;  /* 0x0000005102157220 */ /* 0x000fe60000410000 */
[C---:B------:R-:W-:Y:S01]  /*17810*/  FMUL.FTZ R22, R0.reuse, R82 ;  /* 0x0000005200167220 */ /* 0x040fe20000410000 */
[----:B------:R-:W-:Y:S01]  /*17820*/  FMUL.FTZ R23, R0, R83 ;  /* 0x0000005300177220 */ /* 0x000fe20000410000 */
[----:B------:R-:W-:Y:S01]  /*17830*/  MUFU.EX2 R128, R128 ;  /* 0x0000008000807308 */ /* 0x000fe20000000800 */
[----:B------:R-:W-:Y:S01]  /*17840*/  LDSM.16.MT88.4 R80, [R154+0x8800] ;  /* 0x008800009a50783b */ /* 0x000fe20000004200 */
[----:B------:R-:W-:Y:S04]  /*17850*/  FADD.FTZ R112, R112, R115 ;  /* 0x0000007370707221 */ /* 0x000fe80000010000 */
[C---:B------:R-:W-:Y:S04]  /*17860*/  HMMA.16816.F32 R20, R96.reuse, R28, R20 ;  /* 0x0000001c6014723c */ /* 0x040fe80000001814 */
[----:B------:R-:W-:Y:S01]  /*17870*/  MUFU.EX2 R133, R133 ;  /* 0x0000008500857308 */ /* 0x000fe20000000800 */
[----:B------:R-:W-:Y:S01]  /*17880*/  FADD.FTZ R109, R109, R112 ;  /* 0x000000706d6d7221 */ /* 0x000fe20000010000 */
[C---:B------:R-:W-:Y:S08]  /*17890*/  HMMA.16816.F32 R24, R96.reuse, R30, R24 ;  /* 0x0000001e6018723c */ /* 0x040ff00000001818 */
[----:B------:R-:W-:Y:S03]  /*178a0*/  MUFU.EX2 R114, R114 ;  /* 0x0000007200727308 */ /* 0x000fe60000000800 */
[C---:B------:R-:W-:Y:S01]  /*178b0*/  FMUL.FTZ R28, R2.reuse, R72 ;  /* 0x00000048021c7220 */ /* 0x040fe20000410000 */
[----:B------:R-:W-:Y:S01]  /*178c0*/  FMUL.FTZ R29, R2, R73 ;  /* 0x00000049021d7220 */ /* 0x000fe20000410000 */
[C---:B------:R-:W-:Y:S01]  /*178d0*/  FMUL.FTZ R30, R0.reuse, R74 ;  /* 0x0000004a001e7220 */ /* 0x040fe20000410000 */
[----:B------:R-:W-:Y:S02]  /*178e0*/  FMUL.FTZ R31, R0, R75 ;  /* 0x0000004b001f7220 */ /* 0x000fe40000410000 */
[----:B------:R-:W2:Y:S01]  /*178f0*/  LDSM.16.MT88.4 R72, [R152+0xa000] ;  /* 0x00a000009848783b */ /* 0x000ea20000004200 */
[----:B------:R-:W-:Y:S01]  /*17900*/  FADD.FTZ R0, R113, R117 ;  /* 0x0000007571007221 */ /* 0x000fe20000010000 */
[----:B------:R-:W4:Y:S01]  /*17910*/  MUFU.EX2 R119, R119 ;  /* 0x0000007700777308 */ /* 0x000f220000000800 */
[----:B------:R-:W-:Y:S02]  /*17920*/  FADD.FTZ R108, R108, R109 ;  /* 0x0000006d6c6c7221 */ /* 0x000fe40000010000 */
[C---:B------:R-:W-:Y:S03]  /*17930*/  HMMA.16816.F32 R28, R96.reuse, R92, R28 ;  /* 0x0000005c601c723c */ /* 0x040fe6000000181c */
[----:B------:R-:W-:Y:S01]  /*17940*/  FADD.FTZ R111, R111, R0 ;  /* 0x000000006f6f7221 */ /* 0x000fe20000010000 */
[----:B------:R-:W-:Y:S03]  /*17950*/  MOV R0, R3 ;  /* 0x0000000300007202 */ /* 0x000fe60000000f00 */
[----:B------:R-:W-:Y:S01]  /*17960*/  MUFU.EX2 R121, R121 ;  /* 0x0000007900797308 */ /* 0x000fe20000000800 */
[C---:B------:R-:W-:Y:S01]  /*17970*/  HMMA.16816.F32 R32, R96.reuse, R94, R32 ;  /* 0x0000005e6020723c */ /* 0x040fe20000001820 */
[----:B------:R-:W-:Y:S02]  /*17980*/  LDSM.16.MT88.4 R92, [R156+0x9800] ;  /* 0x009800009c5c783b */ /* 0x000fe40000004200 */
[----:B------:R-:W-:Y:S03]  /*17990*/  FADD.FTZ R111, R110, R111 ;  /* 0x0000006f6e6f7221 */ /* 0x000fe60000010000 */
[C---:B---3--:R-:W-:Y:S03]  /*179a0*/  HMMA.16816.F32 R36, R96.reuse, R84, R36 ;  /* 0x000000546024723c */ /* 0x048fe60000001824 */
[----:B------:R-:W3:Y:S03]  /*179b0*/  MUFU.EX2 R116, R116 ;  /* 0x0000007400747308 */ /* 0x000ee60000000800 */
[C---:B------:R-:W-:Y:S01]  /*179c0*/  HMMA.16816.F32 R40, R96.reuse, R86, R40 ;  /* 0x000000566028723c */ /* 0x040fe20000001828 */
[----:B------:R-:W-:Y:S06]  /*179d0*/  LDSM.16.MT88.4 R84, [R153+0x8800] ;  /* 0x008800009954783b */ /* 0x000fec0000004200 */
[----:B------:R-:W-:Y:S01]  /*179e0*/  MUFU.EX2 R118, R118 ;  /* 0x0000007600767308 */ /* 0x000fe20000000800 */
[C---:B-1----:R-:W-:Y:S09]  /*179f0*/  HMMA.16816.F32 R44, R96.reuse, R76, R44 ;  /* 0x0000004c602c723c */ /* 0x042ff2000000182c */
[----:B------:R-:W1:Y:S01]  /*17a00*/  MUFU.EX2 R123, R123 ;  /* 0x0000007b007b7308 */ /* 0x000e620000000800 */
[C---:B------:R-:W-:Y:S01]  /*17a10*/  HMMA.16816.F32 R48, R96.reuse, R78, R48 ;  /* 0x0000004e6030723c */ /* 0x040fe20000001830 */
[----:B------:R-:W1:Y:S05]  /*17a20*/  LDSM.16.MT88.4 R76, [R156+0x8800] ;  /* 0x008800009c4c783b */ /* 0x000e6a0000004200 */
[C---:B-----5:R-:W-:Y:S03]  /*17a30*/  HMMA.16816.F32 R52, R96.reuse, R68, R52 ;  /* 0x000000446034723c */ /* 0x060fe60000001834 */
[----:B------:R-:W-:Y:S03]  /*17a40*/  MUFU.EX2 R120, R120 ;  /* 0x0000007800787308 */ /* 0x000fe60000000800 */
[C---:B------:R-:W-:Y:S07]  /*17a50*/  HMMA.16816.F32 R56, R96.reuse, R70, R56 ;  /* 0x000000466038723c */ /* 0x040fee0000001838 */
[----:B------:R-:W5:Y:S01]  /*17a60*/  MUFU.EX2 R125, R125 ;  /* 0x0000007d007d7308 */ /* 0x000f620000000800 */
[----:B----4-:R-:W-:Y:S01]  /*17a70*/  F2FP.F16.F32.PACK_AB R68, R119, R114 ;  /* 0x000000727744723e */ /* 0x010fe200000000ff */
[C---:B--2---:R-:W-:Y:S03]  /*17a80*/  HMMA.16816.F32 R60, R96.reuse, R72, R60 ;  /* 0x00000048603c723c */ /* 0x044fe6000000183c */
[----:B---3--:R-:W-:Y:S03]  /*17a90*/  F2FP.F16.F32.PACK_AB R69, R116, R121 ;  /* 0x000000797445723e */ /* 0x008fe600000000ff */
[----:B------:R-:W-:Y:S01]  /*17aa0*/  HMMA.16816.F32 R64, R96, R74, R64 ;  /* 0x0000004a6040723c */ /* 0x000fe20000001840 */
[----:B------:R-:W2:Y:S01]  /*17ab0*/  LDSM.16.MT88.4 R72, [R152+0x8800] ;  /* 0x008800009848783b */ /* 0x000ea20000004200 */
[----:B------:R-:W-:Y:S03]  /*17ac0*/  MUFU.EX2 R130, R130 ;  /* 0x0000008200827308 */ /* 0x000fe60000000800 */
[----:B-1----:R-:W-:Y:S01]  /*17ad0*/  F2FP.F16.F32.PACK_AB R70, R123, R118 ;  /* 0x000000767b46723e */ /* 0x002fe200000000ff */
[----:B------:R-:W-:Y:S01]  /*17ae0*/  FADD.FTZ R114, R114, R111 ;  /* 0x0000006f72727221 */ /* 0x000fe20000010000 */
[----:B------:R-:W-:Y:S01]  /*17af0*/  FADD.FTZ R121, R121, R108 ;  /* 0x0000006c79797221 */ /* 0x000fe20000010000 */
[----:B-----5:R-:W-:Y:S04]  /*17b00*/  F2FP.F16.F32.PACK_AB R71, R125, R120 ;  /* 0x000000787d47723e */ /* 0x020fe800000000ff */
[----:B------:R-:W-:Y:S01]  /*17b10*/  MUFU.EX2 R135, R135 ;  /* 0x0000008700877308 */ /* 0x000fe20000000800 */
[----:B------:R-:W-:Y:S01]  /*17b20*/  FADD.FTZ R119, R119, R114 ;  /* 0x0000007277777221 */ /* 0x000fe20000010000 */
[----:B------:R-:W-:Y:S03]  /*17b30*/  FADD.FTZ R121, R116, R121 ;  /* 0x0000007974797221 */ /* 0x000fe60000010000 */
[----:B------:R-:W-:Y:S01]  /*17b40*/  FADD.FTZ R118, R118, R119 ;  /* 0x0000007776767221 */ /* 0x000fe20000010000 */
[----:B------:R-:W-:Y:S01]  /*17b50*/  FADD.FTZ R120, R120, R121 ;  /* 0x0000007978787221 */ /* 0x000fe20000010000 */
[C---:B------:R-:W-:Y:S03]  /*17b60*/  HMMA.16816.F32 R4, R68.reuse, R76, R4 ;  /* 0x0000004c4404723c */ /* 0x040fe60000001804 */
        /* <DEDUP_REMOVED lines=13> */
[----:B------:R-:W4:Y:S05]  /*17c40*/  LDSM.16.MT88.4 R84, [R153+0xa800] ;  /* 0x00a800009954783b */ /* 0x000f2a0000004200 */
[C---:B--2---:R-:W-:Y:S06]  /*17c50*/  HMMA.16816.F32 R28, R68.reuse, R72, R28 ;  /* 0x00000048441c723c */ /* 0x044fec000000181c */
[C---:B------:R-:W-:Y:S01]  /*17c60*/  HMMA.16816.F32 R32, R68.reuse, R74, R32 ;  /* 0x0000004a4420723c */ /* 0x040fe20000001820 */
[----:B------:R-:W2:Y:S04]  /*17c70*/  LDSM.16.MT88.4 R72, [R152+0xa800] ;  /* 0x00a800009848783b */ /* 0x000ea80000004200 */
[----:B---3--:R-:W-:Y:S01]  /*17c80*/  F2FP.F16.F32.PACK_AB R105, R137, R132 ;  /* 0x000000848969723e */ /* 0x008fe200000000ff */
[C---:B-1----:R-:W-:Y:S05]  /*17c90*/  HMMA.16816.F32 R36, R68.reuse, R76, R36 ;  /* 0x0000004c4424723c */ /* 0x042fea0000001824 */
[----:B-----5:R-:W-:Y:S01]  /*17ca0*/  F2FP.F16.F32.PACK_AB R106, R139, R134 ;  /* 0x000000868b6a723e */ /* 0x020fe200000000ff */
[C---:B------:R-:W-:Y:S01]  /*17cb0*/  HMMA.16816.F32 R40, R68.reuse, R78, R40 ;  /* 0x0000004e4428723c */ /* 0x040fe20000001828 */
[----:B------:R-:W1:Y:S05]  /*17cc0*/  LDSM.16.MT88.4 R76, [R156+0x9000] ;  /* 0x009000009c4c783b */ /* 0x000e6a0000004200 */
[C---:B----4-:R-:W-:Y:S06]  /*17cd0*/  HMMA.16816.F32 R44, R68.reuse, R80, R44 ;  /* 0x00000050442c723c */ /* 0x050fec000000182c */
[C---:B------:R-:W-:Y:S01]  /*17ce0*/  HMMA.16816.F32 R48, R68.reuse, R82, R48 ;  /* 0x000000524430723c */ /* 0x040fe20000001830 */
[----:B------:R-:W3:Y:S05]  /*17cf0*/  LDSM.16.MT88.4 R80, [R154+0x9000] ;  /* 0x009000009a50783b */ /* 0x000eea0000004200 */
[C---:B------:R-:W-:Y:S06]  /*17d00*/  HMMA.16816.F32 R52, R68.reuse, R84, R52 ;  /* 0x000000544434723c */ /* 0x040fec0000001834 */
[C---:B------:R-:W-:Y:S01]  /*17d10*/  HMMA.16816.F32 R56, R68.reuse, R86, R56 ;  /* 0x000000564438723c */ /* 0x040fe20000001838 */
[----:B------:R-:W4:Y:S05]  /*17d20*/  LDSM.16.MT88.4 R84, [R153+0x9000] ;  /* 0x009000009954783b */ /* 0x000f2a0000004200 */
[C---:B--2---:R-:W-:Y:S06]  /*17d30*/  HMMA.16816.F32 R60, R68.reuse, R72, R60 ;  /* 0x00000048443c723c */ /* 0x044fec000000183c */
[----:B------:R-:W-:Y:S01]  /*17d40*/  HMMA.16816.F32 R64, R68, R74, R64 ;  /* 0x0000004a4440723c */ /* 0x000fe20000001840 */
[----:B------:R-:W2:Y:S06]  /*17d50*/  LDSM.16.MT88.4 R72, [R152+0x9000] ;  /* 0x009000009848783b */ /* 0x000eac0000004200 */
        /* <DEDUP_REMOVED lines=21> */
[C---:B------:R-:W-:Y:S01]  /*17eb0*/  HMMA.16816.F32 R24, R68.reuse, R86, R24 ;  /* 0x000000564418723c */ /* 0x040fe20000001818 */
[----:B------:R-:W-:Y:S05]  /*17ec0*/  LDSM.16.MT88.4 R84, [R152+0xb000] ;  /* 0x00b000009854783b */ /* 0x000fea0000004200 */
[C---:B--2---:R-:W-:Y:S06]  /*17ed0*/  HMMA.16816.F32 R28, R68.reuse, R72, R28 ;  /* 0x00000048441c723c */ /* 0x044fec000000181c */
[C---:B------:R-:W-:Y:S01]  /*17ee0*/  HMMA.16816.F32 R32, R68.reuse, R74, R32 ;  /* 0x0000004a4420723c */ /* 0x040fe20000001820 */
[----:B------:R-:W2:Y:S05]  /*17ef0*/  LDSM.16.MT88.4 R72, [R153+0xb000] ;  /* 0x00b000009948783b */ /* 0x000eaa0000004200 */
[C---:B-1----:R-:W-:Y:S06]  /*17f00*/  HMMA.16816.F32 R36, R68.reuse, R76, R36 ;  /* 0x0000004c4424723c */ /* 0x042fec0000001824 */
[C---:B------:R-:W-:Y:S01]  /*17f10*/  HMMA.16816.F32 R40, R68.reuse, R78, R40 ;  /* 0x0000004e4428723c */ /* 0x040fe20000001828 */
[----:B------:R-:W1:Y:S05]  /*17f20*/  LDSM.16.MT88.4 R76, [R154+0x9800] ;  /* 0x009800009a4c783b */ /* 0x000e6a0000004200 */
[C---:B---3--:R-:W-:Y:S06]  /*17f30*/  HMMA.16816.F32 R44, R68.reuse, R80, R44 ;  /* 0x00000050442c723c */ /* 0x048fec000000182c */
[C---:B------:R-:W-:Y:S05]  /*17f40*/  HMMA.16816.F32 R48, R68.reuse, R82, R48 ;  /* 0x000000524430723c */ /* 0x040fea0000001830 */
[--C-:B------:R-:W-:Y:S01]  /*17f50*/  FFMA.FTZ R80, R102, UR4, -R104.reuse ;  /* 0x0000000466507c23 */ /* 0x100fe20008010868 */
[----:B------:R-:W-:Y:S03]  /*17f60*/  FFMA.FTZ R104, R101, UR4, -R104 ;  /* 0x0000000465687c23 */ /* 0x000fe60008010868 */
[----:B------:R-:W-:Y:S01]  /*17f70*/  MUFU.EX2 R101, R80 ;  /* 0x0000005000657308 */ /* 0x000fe20000000800 */
[C---:B--2---:R-:W-:Y:S09]  /*17f80*/  HMMA.16816.F32 R52, R68.reuse, R72, R52 ;  /* 0x000000484434723c */ /* 0x044ff20000001834 */
[----:B------:R2:W3:Y:S01]  /*17f90*/  MUFU.EX2 R102, R104 ;  /* 0x0000006800667308 */ /* 0x0004e20000000800 */
[C---:B------:R-:W-:Y:S01]  /*17fa0*/  HMMA.16816.F32 R56, R68.reuse, R74, R56 ;  /* 0x0000004a4438723c */ /* 0x040fe20000001838 */
[----:B------:R-:W4:Y:S05]  /*17fb0*/  LDSM.16.MT88.4 R72, [R153+0x9800] ;  /* 0x009800009948783b */ /* 0x000f2a0000004200 */
[C---:B------:R-:W-:Y:S06]  /*17fc0*/  HMMA.16816.F32 R60, R68.reuse, R84, R60 ;  /* 0x00000054443c723c */ /* 0x040fec000000183c */
[----:B------:R-:W-:Y:S01]  /*17fd0*/  HMMA.16816.F32 R64, R68, R86, R64 ;  /* 0x000000564440723c */ /* 0x000fe20000001840 */
[----:B------:R-:W5:Y:S04]  /*17fe0*/  LDSM.16.MT88.4 R68, [R152+0x9800] ;  /* 0x009800009844783b */ /* 0x000f680000004200 */
[----:B--2---:R-:W-:Y:S01]  /*17ff0*/  F2FP.F16.F32.PACK_AB R104, R135, R130 ;  /* 0x000000828768723e */ /* 0x004fe200000000ff */
[----:B------:R-:W-:Y:S01]  /*18000*/  FADD.FTZ R130, R130, R131 ;  /* 0x0000008382827221 */ /* 0x000fe20000010000 */
[C---:B---3--:R-:W-:Y:S01]  /*18010*/  F2FP.F16.F32.PACK_AB R107, R102.reuse, R101 ;  /* 0x00000065666b723e */ /* 0x048fe200000000ff */
[----:B------:R-:W-:Y:S03]  /*18020*/  FADD.FTZ R101, R101, R132 ;  /* 0x0000008465657221 */ /* 0x000fe60000010000 */
[----:B------:R-:W-:Y:S01]  /*18030*/  FADD.FTZ R135, R135, R130 ;  /* 0x0000008287877221 */ /* 0x000fe20000010000 */
[----:B------:R-:W-:Y:S02]  /*18040*/  FADD.FTZ R181, R102, R101 ;  /* 0x0000006566b57221 */ /* 0x000fe40000010000 */
[C---:B------:R-:W-:Y:S01]  /*18050*/  HMMA.16816.F32 R96, R104.reuse, R92, R4 ;  /* 0x0000005c6860723c */ /* 0x040fe20000001804 */
[----:B------:R-:W2:Y:S04]  /*18060*/  LDSM.16.MT88.4 R4, [R156+0xb800] ;  /* 0x00b800009c04783b */ /* 0x000ea80000004200 */
[----:B------:R-:W-:Y:S01]  /*18070*/  FADD.FTZ R134, R134, R135 ;  /* 0x0000008786867221 */ /* 0x000fe20000010000 */
[C---:B------:R-:W-:Y:S03]  /*18080*/  HMMA.16816.F32 R92, R104.reuse, R94, R8 ;  /* 0x0000005e685c723c */ /* 0x040fe60000001808 */
[----:B------:R-:W3:Y:S02]  /*18090*/  LDSM.16.MT88.4 R8, [R154+0xb800] ;  /* 0x00b800009a08783b */ /* 0x000ee40000004200 */
[----:B------:R-:W-:Y:S01]  /*180a0*/  FADD.FTZ R183, R139, R134 ;  /* 0x000000868bb77221 */ /* 0x000fe20000010000 */
[C---:B-1----:R-:W-:Y:S05]  /*180b0*/  HMMA.16816.F32 R88, R104.reuse, R76, R12 ;  /* 0x0000004c6858723c */ /* 0x042fea000000180c */
[----:B------:R-:W1:Y:S01]  /*180c0*/  LDSM.16.MT88.4 R12, [R153+0xb800] ;  /* 0x00b80000990c783b */ /* 0x000e620000004200 */
[C---:B------:R-:W-:Y:S06]  /*180d0*/  HMMA.16816.F32 R84, R104.reuse, R78, R16 ;  /* 0x0000004e6854723c */ /* 0x040fec0000001810 */
[C---:B----4-:R-:W-:Y:S01]  /*180e0*/  HMMA.16816.F32 R80, R104.reuse, R72, R20 ;  /* 0x000000486850723c */ /* 0x050fe20000001814 */
[----:B------:R-:W4:Y:S05]  /*180f0*/  LDSM.16.MT88.4 R16, [R152+0xb800] ;  /* 0x00b800009810783b */ /* 0x000f2a0000004200 */
[C---:B------:R-:W-:Y:S06]  /*18100*/  HMMA.16816.F32 R76, R104.reuse, R74, R24 ;  /* 0x0000004a684c723c */ /* 0x040fec0000001818 */
[C---:B-----5:R-:W-:Y:S06]  /*18110*/  HMMA.16816.F32 R72, R104.reuse, R68, R28 ;  /* 0x000000446848723c */ /* 0x060fec000000181c */
[C---:B------:R-:W-:Y:S06]  /*18120*/  HMMA.16816.F32 R68, R104.reuse, R70, R32 ;  /* 0x000000466844723c */ /* 0x040fec0000001820 */
[C---:B--2---:R-:W-:Y:S06]  /*18130*/  HMMA.16816.F32 R36, R104.reuse, R4, R36 ;  /* 0x000000046824723c */ /* 0x044fec0000001824 */
[C---:B------:R-:W-:Y:S06]  /*18140*/  HMMA.16816.F32 R40, R104.reuse, R6, R40 ;  /* 0x000000066828723c */ /* 0x040fec0000001828 */
[C---:B---3--:R-:W-:Y:S06]  /*18150*/  HMMA.16816.F32 R44, R104.reuse, R8, R44 ;  /* 0x00000008682c723c */ /* 0x048fec000000182c */
[C---:B------:R-:W-:Y:S06]  /*18160*/  HMMA.16816.F32 R48, R104.reuse, R10, R48 ;  /* 0x0000000a6830723c */ /* 0x040fec0000001830 */
[C---:B-1----:R-:W-:Y:S06]  /*18170*/  HMMA.16816.F32 R52, R104.reuse, R12, R52 ;  /* 0x0000000c6834723c */ /* 0x042fec0000001834 */
[C---:B------:R-:W-:Y:S06]  /*18180*/  HMMA.16816.F32 R56, R104.reuse, R14, R56 ;  /* 0x0000000e6838723c */ /* 0x040fec0000001838 */
[C---:B----4-:R-:W-:Y:S06]  /*18190*/  HMMA.16816.F32 R60, R104.reuse, R16, R60 ;  /* 0x00000010683c723c */ /* 0x050fec000000183c */
[----:B------:R-:W-:Y:S01]  /*181a0*/  HMMA.16816.F32 R64, R104, R18, R64 ;  /* 0x000000126840723c */ /* 0x000fe20000001840 */
[----:B------:R-:W-:Y:S11]  /*181b0*/  @!UPT UIADD3 URZ, URZ, URZ, URZ ;  /* 0x0000003f3f3ff290 */ /* 0x000ff6000fffe03f */
[----:B------:R-:W-:Y:S01]  /*181c0*/  @!UPT UIADD3 URZ, URZ, URZ, URZ ;  /* 0x0000003f3f3ff290 */ /* 0x000fe2000fffe03f */
[----:B------:R-:W-:Y:S11]  /*181d0*/  @P0 BRA `(.L_x_6512) ;  /* 0xffffffd000180947 */ /* 0x000ff6000383ffff */
.L_x_6508:
        /* <DEDUP_REMOVED lines=213> */
.L_x_6514:
[----:B------:R-:W-:Y:S05]  /*18f30*/  BSYNC B0 ;  /* 0x0000000000007941 */ /* 0x000fea0003800000 */
.L_x_6513:
        /* <DEDUP_REMOVED lines=34> */
.L_x_6516:
[----:B------:R-:W-:Y:S05]  /*19160*/  BSYNC B0 ;  /* 0x0000000000007941 */ /* 0x000fea0003800000 */
.L_x_6515:
        /* <DEDUP_REMOVED lines=10> */
.L_x_6518:
[----:B------:R-:W-:Y:S05]  /*19210*/  BSYNC B0 ;  /* 0x0000000000007941 */ /* 0x000fea0003800000 */
.L_x_6517:
        /* <DEDUP_REMOVED lines=9> */
.L_x_6520:
[----:B------:R-:W-:Y:S05]  /*192b0*/  BSYNC B0 ;  /* 0x0000000000007941 */ /* 0x000fea0003800000 */
.L_x_6519:
        /* <DEDUP_REMOVED lines=9> */
.L_x_6522:
[----:B------:R-:W-:Y:S05]  /*19350*/  BSYNC B0 ;  /* 0x0000000000007941 */ /* 0x000fea0003800000 */
.L_x_6521:
        /* <DEDUP_REMOVED lines=9> */
.L_x_6524:
[----:B------:R-:W-:Y:S05]  /*193f0*/  BSYNC B0 ;  /* 0x0000000000007941 */ /* 0x000fea0003800000 */
.L_x_6523:
        /* <DEDUP_REMOVED lines=9> */
.L_x_6526:
[----:B------:R-:W-:Y:S05]  /*19490*/  BSYNC B0 ;  /* 0x0000000000007941 */ /* 0x000fea0003800000 */
.L_x_6525:
        /* <DEDUP_REMOVED lines=9> */
.L_x_6528:
[----:B------:R-:W-:Y:S05]  /*19530*/  BSYNC B0 ;  /* 0x0000000000007941 */ /* 0x000fea0003800000 */
.L_x_6527:
        /* <DEDUP_REMOVED lines=8> */
.L_x_6529:
        /* <DEDUP_REMOVED lines=12> */
.L_x_8411:


//--------------------- .text._ZN5flash24flash_fwd_splitkv_kernelI23Flash_fwd_kernel_traitsILi128ELi64ELi64ELi4ELb0ELb0EN7cutlass6half_tE19Flash_kernel_traitsILi128ELi64ELi64ELi4ES3_EELb1ELb0ELb0ELb1ELb1ELb0ELb0ELb0EEEvNS_16Flash_fwd_paramsE --------------------------
	.section	.text._ZN5flash24flash_fwd_splitkv_kernelI23Flash_fwd_kernel_traitsILi128ELi64ELi64ELi4ELb0ELb0EN7cutlass6half_tE19Flash_kernel_traitsILi128ELi64ELi64ELi4ES3_EELb1ELb0ELb0ELb1ELb1ELb0ELb0ELb0EEEvNS_16Flash_fwd_paramsE,"ax",@progbits
	.align	128
        .global         _ZN5flash24flash_fwd_splitkv_kernelI23Flash_fwd_kernel_traitsILi128ELi64ELi64ELi4ELb0ELb0EN7cutlass6half_tE19Flash_kernel_traitsILi128ELi64ELi64ELi4ES3_EELb1ELb0ELb0ELb1ELb1ELb0ELb0ELb0EEEvNS_16Flash_fwd_paramsE
        .type           _ZN5flash24flash_fwd_splitkv_kernelI23Flash_fwd_kernel_traitsILi128ELi64ELi64ELi4ELb0ELb0EN7cutlass6half_tE19Flash_kernel_traitsILi128ELi64ELi64ELi4ES3_EELb1ELb0ELb0ELb1ELb1ELb0ELb0ELb0EEEvNS_16Flash_fwd_paramsE,@function
        .size           _ZN5flash24flash_fwd_splitkv_kernelI23Flash_fwd_kernel_traitsILi128ELi64ELi64ELi4ELb0ELb0EN7cutlass6half_tE19Flash_kernel_traitsILi128ELi64ELi64ELi4ES3_EELb1ELb0ELb0ELb1ELb1ELb0ELb0ELb0EEEvNS_16Flash_fwd_paramsE,(.L_x_8412 - _ZN5flash24flash_fwd_splitkv_kernelI23Flash_fwd_kernel_traitsILi128ELi64ELi64ELi4ELb0ELb0EN7cutlass6half_tE19Flash_kernel_traitsILi128ELi64ELi64ELi4ES3_EELb1ELb0ELb0ELb1ELb1ELb0ELb0ELb0EEEvNS_16Flash_fwd_paramsE)
        .other          _ZN5flash24flash_fwd_splitkv_kernelI23Flash_fwd_kernel_traitsILi128ELi64ELi64ELi4ELb0ELb0EN7cutlass6half_tE19Flash_kernel_traitsILi128ELi64ELi64ELi4ES3_EELb1ELb0ELb0ELb1ELb1ELb0ELb0ELb0EEEvNS_16Flash_fwd_paramsE,@"STO_CUDA_ENTRY STV_DEFAULT"
_ZN5flash24flash_fwd_splitkv_kernelI23Flash_fwd_kernel_traitsILi128ELi64ELi64ELi4ELb0ELb0EN7cutlass6half_tE19Flash_kernel_traitsILi128ELi64ELi64ELi4ES3_EELb1ELb0ELb0ELb1ELb1ELb0ELb0ELb0EEEvNS_16Flash_fwd_paramsE:
.text._ZN5flash24flash_fwd_splitkv_kernelI23Flash_fwd_kernel_traitsILi128ELi64ELi64ELi4ELb0ELb0EN7cutlass6half_tE19Flash_kernel_traitsILi128ELi64ELi64ELi4ES3_EELb1ELb0ELb0ELb1ELb1ELb0ELb0ELb0EEEvNS_16Flash_fwd_paramsE:
        /* <DEDUP_REMOVED lines=60> */
[C---:B------:R-:W-:Y:S01]  /*03c0*/  IMAD R0, R88.reuse, UR7, R9 ;  /* 0x0000000758007c24 */ /* 0x040fe2000f8e0209 */
[C---:B------:R-:W-:Y:S01]  /*03d0*/  LOP3.LUT P4, RZ, R7.reuse, 0x7, RZ, 0xc0, !PT ;  /* 0x0000000707ff7812 */ /* 0x040fe2000788c0ff */
[----:B------:R-:W-:Y:S01]  /*03e0*/  IMAD.IADD R4, R7, 0x1, -R4 ;  /* 0x0000000107047824 */ /* 0x000fe200078e0a04 */
[----:B------:R-:W-:Y:S01]  /*03f0*/  SHF.R.S32.HI R6, RZ, 0x1f, R2 ;  /* 0x0000001fff067819 */ /* 0x000fe20000011402 */
[----:B------:R-:W-:Y:S01]  /*0400*/  IMAD R3, R3, UR4, RZ ;  /* 0x0000000403037c24 */ /* 0x000fe2000f8e02ff */
[----:B------:R-:W-:Y:S01]  /*0410*/  IADD3 R7, -R88, UR17, RZ ;  /* 0x0000001158077c10 */ /* 0x000fe2000fffe1ff */
[----:B------:R-:W-:-:S02]  /*0420*/  IMAD.SHL.U32 R4, R4, 0x8, RZ ;  /* 0x0000000804047824 */ /* 0x000fc400078e00ff */
        /* <DEDUP_REMOVED lines=9> */
[----:B------:R-:W-:-:S04]  /*04c0*/  IMAD.WIDE.U32 R8, R11, UR4, R4 ;  /* 0x000000040b087c25 */ /* 0x000fc8000f8e0004 */
[----:B------:R-:W-:Y:S01]  /*04d0*/  IMAD R0, R11, UR5, R0 ;  /* 0x000000050b007c24 */ /* 0x000fe2000f8e0200 */
[----:B------:R-:W-:Y:S01]  /*04e0*/  ULDC.64 UR4, c[0x0][0x2b0] ;  /* 0x0000ac0000047ab9 */ /* 0x000fe20000000a00 */
[----:B------:R-:W-:Y:S01]  /*04f0*/  IMAD R3, R14, UR8, R11 ;  /* 0x000000080e037c24 */ /* 0x000fe2000f8e020b */
[----:B------:R-:W-:Y:S01]  /*0500*/  USHF.L.U32 UR8, UR7, 0x5, URZ ;  /* 0x0000000507087899 */ /* 0x000fe2000800063f */
[----:B------:R-:W-:Y:S02]  /*0510*/  IMAD.IADD R9, R9, 0x1, R0 ;  /* 0x0000000109097824 */ /* 0x000fe400078e0200 */
[----:B------:R-:W-:Y:S01]  /*0520*/  IMAD R5, R6, UR6, RZ ;  /* 0x0000000606057c24 */ /* 0x000fe2000f8e02ff */
[----:B------:R-:W-:Y:S01]  /*0530*/  UIADD3 UR8, UR11, UR8, URZ ;  /* 0x000000080b087290 */ /* 0x000fe2000fffe03f */
[----:B------:R-:W-:Y:S02]  /*0540*/  IMAD R3, R3, UR17, R88 ;  /* 0x0000001103037c24 */ /* 0x000fe4000f8e0258 */
[----:B------:R-:W-:-:S02]  /*0550*/  IMAD R5, R2, UR7, R5 ;  /* 0x0000000702057c24 */ /* 0x000fc4000f8e0205 */
[C---:B------:R-:W-:Y:S01]  /*0560*/  IMAD.WIDE.U32 R8, R2.reuse, UR6, R8 ;  /* 0x0000000602087c25 */ /* 0x040fe2000f8e0008 */
[----:B------:R-:W-:Y:S01]  /*0570*/  IADD3 R4, P0, R3, R2, RZ ;  /* 0x0000000203047210 */ /* 0x000fe20007f1e0ff */
[----:B------:R-:W-:Y:S02]  /*0580*/  ULDC.64 UR6, c[0x0][0x280] ;  /* 0x0000a00000067ab9 */ /* 0x000fe40000000a00 */
[----:B------:R-:W-:Y:S01]  /*0590*/  VIADD R0, R2, 0x10 ;  /* 0x0000001002007836 */ /* 0x000fe20000000000 */
[----:B------:R-:W-:Y:S01]  /*05a0*/  LEA R10, P1, R8, UR6, 0x1 ;  /* 0x00000006080a7c11 */ /* 0x000fe2000f8208ff */
[----:B------:R-:W-:Y:S01]  /*05b0*/  IMAD.IADD R5, R9, 0x1, R5 ;  /* 0x0000000109057824 */ /* 0x000fe200078e0205 */
[----:B------:R-:W-:Y:S02]  /*05c0*/  LEA.HI.X.SX32 R3, R3, R6, 0x1, P0 ;  /* 0x0000000603037211 */ /* 0x000fe400000f0eff */
[----:B------:R-:W-:Y:S01]  /*05d0*/  ISETP.GE.OR P3, PT, R0, R7, P4 ;  /* 0x000000070000720c */ /* 0x000fe20002766670 */
[----:B------:R-:W-:Y:S01]  /*05e0*/  VIADD R0, R2, 0x20 ;  /* 0x0000002002007836 */ /* 0x000fe20000000000 */
[----:B------:R-:W-:-:S02]  /*05f0*/  LEA R12, P0, R4, UR4, 0x2 ;  /* 0x00000004040c7c11 */ /* 0x000fc4000f8010ff */
[----:B------:R-:W-:Y:S02]  /*0600*/  LEA.HI.X R11, R8, UR7, R5, 0x1, P1 ;  /* 0x00000007080b7c11 */ /* 0x000fe400088f0c05 */
        /* <DEDUP_REMOVED lines=29> */
.L_x_6530:
        /* <DEDUP_REMOVED lines=22> */
.L_x_6531:
        /* <DEDUP_REMOVED lines=37> */
[----:B-----5:R-:W1:Y:S08]  /*0b90*/  I2F.RP R15, R0 ;  /* 0x00000000000f7306 */ /* 0x020e700000209400 */
[----:B-1----:R-:W1:Y:S02]  /*0ba0*/  MUFU.RCP R12, R15 ;  /* 0x0000000f000c7308 */ /* 0x002e640000001000 */
[----:B-1----:R-:W-:-:S06]  /*0bb0*/  VIADD R12, R12, 0xffffffe ;  /* 0x0ffffffe0c0c7836 */ /* 0x002fcc0000000000 */
[----:B------:R-:W1:Y:S02]  /*0bc0*/  F2I.FTZ.U32.TRUNC.NTZ R13, R12 ;  /* 0x0000000c000d7305 */ /* 0x000e64000021f000 */
[----:B-1----:R-:W-:Y:S01]  /*0bd0*/  IADD3 R4, RZ, -R13, RZ ;  /* 0x8000000dff047210 */ /* 0x002fe20007ffe0ff */
[----:B------:R-:W-:-:S04]  /*0be0*/  IMAD.MOV.U32 R12, RZ, RZ, RZ ;  /* 0x000000ffff0c7224 */ /* 0x000fc800078e00ff */
        /* <DEDUP_REMOVED lines=13> */
[----:B------:R-:W-:Y:S02]  /*0cc0*/  @P1 IADD3 R10, R10, 0x1, RZ ;  /* 0x000000010a0a1810 */ /* 0x000fe40007ffe0ff */
[----:B------:R-:W-:-:S04]  /*0cd0*/  ISETP.NE.AND P1, PT, R2, RZ, PT ;  /* 0x000000ff0200720c */ /* 0x000fc80003f25270 */
[----:B------:R-:W-:-:S09]  /*0ce0*/  @!P0 IMAD.MOV R10, RZ, RZ, -R10 ;  /* 0x000000ffff0a8224 */ /* 0x000fd200078e0a0a */
[----:B------:R-:W-:-:S04]  /*0cf0*/  @!P1 LOP3.LUT R10, RZ, R2, RZ, 0x33, !PT ;  /* 0x00000002ff0a9212 */ /* 0x000fc800078e33ff */
[----:B------:R-:W-:Y:S02]  /*0d00*/  SHF.R.S32.HI R9, RZ, 0x1f, R10 ;  /* 0x0000001fff097819 */ /* 0x000fe4000001140a */
[----:B---3--:R-:W-:Y:S01]  /*0d10*/  SHF.R.S32.HI R15, RZ, 0x1f, R24 ;  /* 0x0000001fff0f7819 */ /* 0x008fe20000011418 */
[----:B------:R-:W-:-:S04]  /*0d20*/  IMAD.WIDE.U32 R12, R24, UR8, RZ ;  /* 0x00000008180c7c25 */ /* 0x000fc8000f8e00ff */
[C---:B------:R-:W-:Y:S02]  /*0d30*/  IMAD R3, R15.reuse, UR8, RZ ;  /* 0x000000080f037c24 */ /* 0x040fe4000f8e02ff */
[----:B------:R-:W-:Y:S02]  /*0d40*/  IMAD R15, R15, UR4, RZ ;  /* 0x000000040f0f7c24 */ /* 0x000fe4000f8e02ff */
[----:B------:R-:W-:Y:S02]  /*0d50*/  IMAD R4, R24, UR9, R3 ;  /* 0x0000000918047c24 */ /* 0x000fe4000f8e0203 */
[----:B------:R-:W-:Y:S02]  /*0d60*/  IMAD R3, R0, UR6, RZ ;  /* 0x0000000600037c24 */ /* 0x000fe4000f8e02ff */
[----:B------:R-:W-:Y:S01]  /*0d70*/  IMAD R15, R24, UR5, R15 ;  /* 0x00000005180f7c24 */ /* 0x000fe2000f8e020f */
[----:B------:R-:W-:Y:S01]  /*0d80*/  IADD3 R13, R13, R4, RZ ;  /* 0x000000040d0d7210 */ /* 0x000fe20007ffe0ff */
[----:B------:R-:W-:-:S02]  /*0d90*/  IMAD R3, R8, UR7, R3 ;  /* 0x0000000708037c24 */ /* 0x000fc4000f8e0203 */
[----:B------:R-:W-:-:S04]  /*0da0*/  IMAD.WIDE.U32 R24, R24, UR4, RZ ;  /* 0x0000000418187c25 */ /* 0x000fc8000f8e00ff */
[----:B------:R-:W-:Y:S01]  /*0db0*/  IMAD.WIDE.U32 R20, R8, UR6, R12 ;  /* 0x0000000608147c25 */ /* 0x000fe2000f8e000c */
[----:B------:R-:W-:-:S03]  /*0dc0*/  IADD3 R15, R25, R15, RZ ;  /* 0x0000000f190f7210 */ /* 0x000fc60007ffe0ff */
[----:B------:R-:W-:Y:S02]  /*0dd0*/  IMAD.IADD R21, R21, 0x1, R3 ;  /* 0x0000000115157824 */ /* 0x000fe400078e0203 */
[----:B------:R-:W-:Y:S02]  /*0de0*/  IMAD R13, R9, UR10, RZ ;  /* 0x0000000a090d7c24 */ /* 0x000fe4000f8e02ff */
[----:B------:R-:W-:-:S04]  /*0df0*/  IMAD.WIDE.U32 R20, R10, UR10, R20 ;  /* 0x0000000a0a147c25 */ /* 0x000fc8000f8e0014 */
[----:B------:R-:W-:-:S05]  /*0e00*/  IMAD R13, R10, UR11, R13 ;  /* 0x0000000b0a0d7c24 */ /* 0x000fca000f8e020d */
[----:B------:R-:W-:Y:S01]  /*0e10*/  IADD3 R13, R21, R13, RZ ;  /* 0x0000000d150d7210 */ /* 0x000fe20007ffe0ff */
[----:B------:R-:W-:Y:S06]  /*0e20*/  BRA `(.L_x_6533) ;  /* 0x0000000000e47947 */ /* 0x000fec0003800000 */
.L_x_6532:
[----:B------:R-:W1:Y:S01]  /*0e30*/  LDC R16, c[0x0][0x278] ;  /* 0x00009e00ff107b82 */ /* 0x000e620000000800 */
[----:B------:R-:W-:Y:S01]  /*0e40*/  SHF.R.S32.HI R9, RZ, 0x1f, R19 ;  /* 0x0000001fff097819 */ /* 0x000fe20000011413 */
[----:B------:R-:W-:Y:S01]  /*0e50*/  ULDC.64 UR6, c[0x0][0x248] ;  /* 0x0000920000067ab9 */ /* 0x000fe20000000a00 */
[----:B------:R-:W-:-:S05]  /*0e60*/  ULDC.64 UR8, c[0x0][0x230] ;  /* 0x00008c0000087ab9 */ /* 0x000fca0000000a00 */
[----:B------:R-:W3:Y:S01]  /*0e70*/  LDC.64 R12, c[0x0][0x250] ;  /* 0x00009400ff0c7b82 */ /* 0x000ee20000000a00 */
[----:B-1----:R-:W-:-:S04]  /*0e80*/  IABS R3, R16 ;  /* 0x0000001000037213 */ /* 0x002fc80000000000 */
[----:B------:R-:W1:Y:S01]  /*0e90*/  I2F.RP R8, R3 ;  /* 0x0000000300087306 */ /* 0x000e620000209400 */
[-C--:B---3--:R-:W-:Y:S02]  /*0ea0*/  IMAD R18, R9, R12.reuse, RZ ;  /* 0x0000000c09127224 */ /* 0x088fe400078e02ff */
[----:B------:R-:W-:-:S04]  /*0eb0*/  IMAD.WIDE.U32 R22, R19, R12, RZ ;  /* 0x0000000c13167225 */ /* 0x000fc800078e00ff */
[----:B------:R-:W-:Y:S01]  /*0ec0*/  IMAD R13, R19, R13, R18 ;  /* 0x0000000d130d7224 */ /* 0x000fe200078e0212 */
[----:B-1----:R-:W1:Y:S04]  /*0ed0*/  MUFU.RCP R4, R8 ;  /* 0x0000000800047308 */ /* 0x002e680000001000 */
[----:B------:R-:W-:Y:S02]  /*0ee0*/  IADD3 R23, R23, R13, RZ ;  /* 0x0000000d17177210 */ /* 0x000fe40007ffe0ff */
[----:B-1----:R-:W-:Y:S02]  /*0ef0*/  IADD3 R4, R4, 0xffffffe, RZ ;  /* 0x0ffffffe04047810 */ /* 0x002fe40007ffe0ff */
[----:B------:R-:W-:Y:S02]  /*0f00*/  LEA R8, R28, 0xffffffc0, 0x6 ;  /* 0xffffffc01c087811 */ /* 0x000fe400078e30ff */
[----:B------:R-:W1:Y:S02]  /*0f10*/  F2I.FTZ.U32.TRUNC.NTZ R5, R4 ;  /* 0x0000000400057305 */ /* 0x000e64000021f000 */
[----:B------:R-:W-:-:S02]  /*0f20*/  IADD3 R20, P1, R19, R8, RZ ;  /* 0x0000000813147210 */ /* 0x000fc40007f3e0ff */
        /* <DEDUP_REMOVED lines=9> */
[----:B------:R-:W-:Y:S01]  /*0fc0*/  IMAD R0, R3, R0, R2 ;  /* 0x0000000003007224 */ /* 0x000fe200078e0202 */
[----:B------:R-:W-:-:S04]  /*0fd0*/  LOP3.LUT R2, R11, R16, RZ, 0x3c, !PT ;  /* 0x000000100b027212 */ /* 0x000fc800078e3cff */
[----:B------:R-:W-:-:S13]  /*0fe0*/  ISETP.GT.U32.AND P0, PT, R3, R0, PT ;  /* 0x000000000300720c */ /* 0x000fda0003f04070 */
[-C--:B------:R-:W-:Y:S02]  /*0ff0*/  @!P0 IADD3 R0, R0, -R3.reuse, RZ ;  /* 0x8000000300008210 */ /* 0x080fe40007ffe0ff */
[----:B------:R-:W-:Y:S02]  /*1000*/  @!P0 IADD3 R10, R10, 0x1, RZ ;  /* 0x000000010a0a8810 */ /* 0x000fe40007ffe0ff */
[----:B------:R-:W-:Y:S02]  /*1010*/  ISETP.GE.U32.AND P2, PT, R0, R3, PT ;  /* 0x000000030000720c */ /* 0x000fe40003f46070 */
[----:B------:R-:W-:Y:S02]  /*1020*/  SHF.R.S32.HI R0, RZ, 0x1f, R8 ;  /* 0x0000001fff007819 */ /* 0x000fe40000011408 */
[----:B------:R-:W-:-:S03]  /*1030*/  ISETP.NE.AND P0, PT, R16, RZ, PT ;  /* 0x000000ff1000720c */ /* 0x000fc60003f05270 */
[----:B------:R-:W-:Y:S01]  /*1040*/  IMAD.X R17, R9, 0x1, R0, P1 ;  /* 0x0000000109117824 */ /* 0x000fe200008e0600 */
[----:B------:R-:W-:Y:S02]  /*1050*/  ISETP.GE.AND P1, PT, R2, RZ, PT ;  /* 0x000000ff0200720c */ /* 0x000fe40003f26270 */
[----:B------:R-:W3:Y:S01]  /*1060*/  LDC.64 R2, c[0x0][0x238] ;  /* 0x00008e00ff027b82 */ /* 0x000ee20000000a00 */
[----:B------:R-:W-:Y:S01]  /*1070*/  IMAD R17, R17, UR6, RZ ;  /* 0x0000000611117c24 */ /* 0x000fe2000f8e02ff */
[----:B-----5:R-:W-:Y:S02]  /*1080*/  SHF.R.S32.HI R9, RZ, 0x1f, R15 ;  /* 0x0000001fff097819 */ /* 0x020fe4000001140f */
[----:B------:R-:W-:Y:S01]  /*1090*/  @P2 IADD3 R10, R10, 0x1, RZ ;  /* 0x000000010a0a2810 */ /* 0x000fe20007ffe0ff */
[C---:B------:R-:W-:Y:S02]  /*10a0*/  IMAD R17, R20.reuse, UR7, R17 ;  /* 0x0000000714117c24 */ /* 0x040fe4000f8e0211 */
[----:B------:R-:W-:-:S04]  /*10b0*/  IMAD.WIDE.U32 R20, R20, UR6, RZ ;  /* 0x0000000614147c25 */ /* 0x000fc8000f8e00ff */
[----:B------:R-:W-:Y:S01]  /*10c0*/  @!P1 IADD3 R10, -R10, RZ, RZ ;  /* 0x000000ff0a0a9210 */ /* 0x000fe20007ffe1ff */
[----:B------:R-:W-:Y:S01]  /*10d0*/  IMAD.IADD R21, R21, 0x1, R17 ;  /* 0x0000000115157824 */ /* 0x000fe200078e0211 */
[----:B------:R-:W-:Y:S01]  /*10e0*/  @!P0 LOP3.LUT R10, RZ, R16, RZ, 0x33, !PT ;  /* 0x00000010ff0a8212 */ /* 0x000fe200078e33ff */
[----:B------:R-:W-:Y:S02]  /*10f0*/  IMAD R18, R9, UR8, RZ ;  /* 0x0000000809127c24 */ /* 0x000fe4000f8e02ff */
[----:B------:R-:W-:-:S04]  /*1100*/  IMAD.WIDE.U32 R20, R15, UR8, R20 ;  /* 0x000000080f147c25 */ /* 0x000fc8000f8e0014 */
[----:B------:R-:W-:Y:S02]  /*1110*/  IMAD R18, R15, UR9, R18 ;  /* 0x000000090f127c24 */ /* 0x000fe4000f8e0212 */
[----:B---3--:R-:W-:Y:S01]  /*1120*/  IMAD R12, R9, R2, RZ ;  /* 0x00000002090c7224 */ /* 0x008fe200078e02ff */
[----:B------:R-:W-:Y:S01]  /*1130*/  SHF.R.S32.HI R9, RZ, 0x1f, R10 ;  /* 0x0000001fff097819 */ /* 0x000fe2000001140a */
[----:B------:R-:W-:Y:S02]  /*1140*/  IMAD.IADD R21, R21, 0x1, R18 ;  /* 0x0000000115157824 */ /* 0x000fe400078e0212 */
[----:B------:R-:W-:Y:S02]  /*1150*/  IMAD R3, R15, R3, R12 ;  /* 0x000000030f037224 */ /* 0x000fe400078e020c */
[----:B-1----:R-:W-:Y:S02]  /*1160*/  IMAD R12, R9, R4, RZ ;  /* 0x00000004090c7224 */ /* 0x002fe400078e02ff */
[----:B------:R-:W-:-:S04]  /*1170*/  IMAD.WIDE.U32 R24, R15, R2, R22 ;  /* 0x000000020f187225 */ /* 0x000fc800078e0016 */
[----:B------:R-:W-:Y:S01]  /*1180*/  IMAD.WIDE.U32 R20, R10, R4, R20 ;  /* 0x000000040a147225 */ /* 0x000fe200078e0014 */
[----:B------:R-:W-:-:S03]  /*1190*/  IADD3 R15, R25, R3, RZ ;  /* 0x00000003190f7210 */ /* 0x000fc60007ffe0ff */
[----:B------:R-:W-:-:S05]  /*11a0*/  IMAD R5, R10, R5, R12 ;  /* 0x000000050a057224 */ /* 0x000fca00078e020c */
[----:B------:R-:W-:-:S07]  /*11b0*/  IADD3 R13, R21, R5, RZ ;  /* 0x00000005150d7210 */ /* 0x000fce0007ffe0ff */
.L_x_6533:
        /* <DEDUP_REMOVED lines=8> */
[----:B------:R-:W-:Y:S01]  /*1240*/  LOP3.LUT R4, R2, 0xfffffff8, RZ, 0xc0, !PT ;  /* 0xfffffff802047812 */ /* 0x000fe200078ec0ff */
[----:B------:R-:W-:Y:S01]  /*1250*/  ULDC.64 UR10, c[0x0][0x268] ;  /* 0x00009a00000a7ab9 */ /* 0x000fe20000000a00 */
[----:B------:R-:W-:Y:S01]  /*1260*/  SHF.R.S32.HI R22, RZ, 0x3, R2 ;  /* 0x00000003ff167819 */ /* 0x000fe20000011402 */
[----:B------:R-:W-:Y:S01]  /*1270*/  IMAD R12, R14, UR5, R3 ;  /* 0x000000050e0c7c24 */ /* 0x000fe2000f8e0203 */
[----:B------:R-:W-:Y:S01]  /*1280*/  SHF.R.S32.HI R19, RZ, 0x4, R16 ;  /* 0x00000004ff137819 */ /* 0x000fe20000011410 */
[----:B------:R-:W-:Y:S01]  /*1290*/  IMAD.IADD R5, R7, 0x1, -R4 ;  /* 0x0000000107057824 */ /* 0x000fe200078e0a04 */
[--C-:B------:R-:W-:Y:S01]  /*12a0*/  SHF.R.S32.HI R23, RZ, 0x1f, R22.reuse ;  /* 0x0000001fff177819 */ /* 0x100fe20000011416 */
[----:B------:R-:W-:Y:S01]  /*12b0*/  IMAD.SHL.U32 R21, R22, 0x40, RZ ;  /* 0x0000004016157824 */ /* 0x000fe200078e00ff */
[C---:B------:R-:W-:Y:S01]  /*12c0*/  LEA.HI R4, R16.reuse, R19, RZ, 0x1 ;  /* 0x0000001310047211 */ /* 0x040fe200078f08ff */
[----:B------:R-:W-:Y:S01]  /*12d0*/  IMAD.SHL.U32 R166, R5, 0x8, RZ ;  /* 0x0000000805a67824 */ /* 0x000fe200078e00ff */
[----:B------:R-:W-:Y:S01]  /*12e0*/  LOP3.LUT R16, R16, 0xfffffff0, RZ, 0xc0, !PT ;  /* 0xfffffff010107812 */ /* 0x000fe200078ec0ff */
[----:B------:R-:W-:Y:S01]  /*12f0*/  IMAD.WIDE R26, R27, 0x40, R22 ;  /* 0x000000401b1a7825 */ /* 0x000fe200078e0216 */
[----:B------:R-:W-:Y:S01]  /*1300*/  LOP3.LUT R21, R21, 0x1c0, RZ, 0xc0, !PT ;  /* 0x000001c015157812 */ /* 0x000fe200078ec0ff */
[----:B------:R-:W-:Y:S01]  /*1310*/  ULDC.64 UR12, c[0x0][0x210] ;  /* 0x00008400000c7ab9 */ /* 0x000fe20000000a00 */
[----:B------:R-:W-:Y:S01]  /*1320*/  SHF.R.S32.HI R167, RZ, 0x1f, R166 ;  /* 0x0000001fffa77819 */ /* 0x000fe200000114a6 */
[----:B------:R-:W-:Y:S01]  /*1330*/  IMAD.IADD R16, R7, 0x1, -R16 ;  /* 0x0000000107107824 */ /* 0x000fe200078e0a10 */
[--C-:B------:R-:W-:Y:S01]  /*1340*/  LOP3.LUT R17, R21, 0x38, R166.reuse, 0xf8, !PT ;  /* 0x0000003815117812 */ /* 0x100fe200078ef8a6 */
[----:B------:R-:W-:Y:S01]  /*1350*/  IMAD R9, R9, UR10, RZ ;  /* 0x0000000a09097c24 */ /* 0x000fe2000f8e02ff */
[----:B------:R-:W-:Y:S01]  /*1360*/  SHF.R.U32.HI R18, RZ, 0x3, R21 ;  /* 0x00000003ff127819 */ /* 0x000fe20000011615 */
[----:B------:R-:W-:Y:S01]  /*1370*/  IMAD.WIDE.U32 R32, R14, UR4, R166 ;  /* 0x000000040e207c25 */ /* 0x000fe2000f8e00a6 */
[----:B------:R-:W-:Y:S01]  /*1380*/  SHF.R.S32.HI R3, RZ, 0x1f, R16 ;  /* 0x0000001fff037819 */ /* 0x000fe20000011410 */
[----:B------:R-:W-:Y:S01]  /*1390*/  ULDC.64 UR4, c[0x0][0x258] ;  /* 0x0000960000047ab9 */ /* 0x000fe20000000a00 */
[----:B------:R-:W-:Y:S01]  /*13a0*/  LOP3.LUT R18, R17, R18, RZ, 0x3c, !PT ;  /* 0x0000001211127212 */ /* 0x000fe200078e3cff */
[----:B------:R-:W-:Y:S01]  /*13b0*/  IMAD.IADD R33, R33, 0x1, R12 ;  /* 0x0000000121217824 */ /* 0x000fe200078e020c */
[----:B------:R-:W-:Y:S01]  /*13c0*/  SHF.R.S32.HI R12, RZ, 0x1f, R11 ;  /* 0x0000001fff0c7819 */ /* 0x000fe2000001140b */
[----:B------:R-:W-:Y:S01]  /*13d0*/  IMAD.SHL.U32 R17, R5, 0x40, RZ ;  /* 0x0000004005117824 */ /* 0x000fe200078e00ff */
[C---:B------:R-:W-:Y:S01]  /*13e0*/  IADD3 R24, P0, R166.reuse, R24, RZ ;  /* 0x00000018a6187210 */ /* 0x040fe20007f1e0ff */
[----:B------:R-:W-:Y:S01]  /*13f0*/  IMAD.WIDE.U32 R32, R11, UR4, R32 ;  /* 0x000000040b207c25 */ /* 0x000fe2000f8e0020 */
[----:B------:R-:W-:-:S02]  /*1400*/  IADD3 R20, P1, R166, R20, RZ ;  /* 0x00000014a6147210 */ /* 0x000fc40007f3e0ff */
[----:B------:R-:W-:Y:S01]  /*1410*/  LEA.HI R3, R3, R16, RZ, 0x3 ;  /* 0x0000001003037211 */ /* 0x000fe200078f18ff */
[----:B------:R-:W-:Y:S01]  /*1420*/  IMAD R12, R12, UR4, RZ ;  /* 0x000000040c0c7c24 */ /* 0x000fe2000f8e02ff */
[----:B------:R-:W-:Y:S01]  /*1430*/  LOP3.LUT R17, R17, 0x1c0, RZ, 0xc0, !PT ;  /* 0x000001c011117812 */ /* 0x000fe200078ec0ff */
[----:B------:R-:W-:Y:S01]  /*1440*/  IMAD.X R25, R167, 0x1, R15, P0 ;  /* 0x00000001a7197824 */ /* 0x000fe200000e060f */
[----:B------:R-:W-:Y:S01]  /*1450*/  LOP3.LUT R15, R3, 0xfffffff8, RZ, 0xc0, !PT ;  /* 0xfffffff8030f7812 */ /* 0x000fe200078ec0ff */
[----:B------:R-:W-:Y:S01]  /*1460*/  IMAD R12, R11, UR5, R12 ;  /* 0x000000050b0c7c24 */ /* 0x000fe2000f8e020c */
[C---:B------:R-:W-:Y:S01]  /*1470*/  IADD3 R8, P0, R22.reuse, R8, RZ ;  /* 0x0000000816087210 */ /* 0x040fe20007f1e0ff */
[----:B------:R-:W-:Y:S01]  /*1480*/  IMAD.X R21, R167, 0x1, R13, P1 ;  /* 0x00000001a7157824 */ /* 0x000fe200008e060d */
[----:B------:R-:W-:Y:S01]  /*1490*/  LOP3.LUT R13, R17, 0x8, R2, 0xf8, !PT ;  /* 0x00000008110d7812 */ /* 0x000fe200078ef802 */
[----:B------:R-:W-:Y:S01]  /*14a0*/  IMAD R11, R23, UR6, RZ ;  /* 0x00000006170b7c24 */ /* 0x000fe2000f8e02ff */
[----:B------:R-:W-:Y:S01]  /*14b0*/  ULDC.64 UR4, c[0x0][0x218] ;  /* 0x0000860000047ab9 */ /* 0x000fe20000000a00 */
[----:B------:R-:W-:Y:S01]  /*14c0*/  IMAD.WIDE.U32 R20, R22, UR6, R20 ;  /* 0x0000000616147c25 */ /* 0x000fe2000f8e0014 */
[----:B------:R-:W-:-:S02]  /*14d0*/  LOP3.LUT R4, R4, 0xfffffffe, RZ, 0xc0, !PT ;  /* 0xfffffffe04047812 */ /* 0x000fc400078ec0ff */
[----:B------:R-:W-:Y:S01]  /*14e0*/  SHF.R.U32.HI R14, RZ, 0x3, R17 ;  /* 0x00000003ff0e7819 */ /* 0x000fe20000011611 */
[----:B------:R-:W-:Y:S02]  /*14f0*/  IMAD R11, R22, UR7, R11 ;  /* 0x00000007160b7c24 */ /* 0x000fe4000f8e020b */
[----:B------:R-:W-:Y:S01]  /*1500*/  IMAD.IADD R2, R16, 0x1, -R15 ;  /* 0x0000000110027824 */ /* 0x000fe200078e0a0f */
[----:B------:R-:W-:Y:S01]  /*1510*/  LOP3.LUT R13, R13, R14, RZ, 0x3c, !PT ;  /* 0x0000000e0d0d7212 */ /* 0x000fe200078e3cff */
[----:B------:R-:W-:Y:S02]  /*1520*/  IMAD R15, R27, UR14, RZ ;  /* 0x0000000e1b0f7c24 */ /* 0x000fe4000f8e02ff */
[----:B------:R-:W-:Y:S02]  /*1530*/  IMAD.IADD R33, R33, 0x1, R12 ;  /* 0x0000000121217824 */ /* 0x000fe400078e020c */
        /* <DEDUP_REMOVED lines=8> */
[----:B------:R-:W-:Y:S01]  /*15c0*/  IMAD.IADD R4, R19, 0x1, -R4 ;  /* 0x0000000113047824 */ /* 0x000fe200078e0a04 */
[----:B------:R-:W-:Y:S01]  /*15d0*/  USHF.L.U32 UR4, UR14, 0x5, URZ ;  /* 0x000000050e047899 */ /* 0x000fe2000800063f */
[----:B------:R-:W-:Y:S01]  /*15e0*/  IMAD R9, R10, UR11, R9 ;  /* 0x0000000b0a097c24 */ /* 0x000fe2000f8e0209 */
[-C--:B------:R-:W-:Y:S01]  /*15f0*/  LEA.HI R19, R30, R7.reuse, RZ, 0x6 ;  /* 0x000000071e137211 */ /* 0x080fe200078f30ff */
[----:B------:R-:W-:Y:S01]  /*1600*/  IMAD.WIDE.U32 R24, R10, UR10, R24 ;  /* 0x0000000a0a187c25 */ /* 0x000fe2000f8e0018 */
[----:B------:R-:W-:Y:S01]  /*1610*/  LEA R10, P0, R26, UR12, 0x1 ;  /* 0x0000000c1a0a7c11 */ /* 0x000fe2000f8008ff */
[----:B------:R-:W-:Y:S01]  /*1620*/  USHF.L.U64.HI UR12, UR14, 0x5, UR15 ;  /* 0x000000050e0c7899 */ /* 0x000fe2000801020f */
[----:B------:R-:W-:Y:S01]  /*1630*/  LEA.HI R30, R30, R7, RZ, 0x5 ;  /* 0x000000071e1e7211 */ /* 0x000fe200078f28ff */
[----:B------:R-:W-:Y:S01]  /*1640*/  IMAD.IADD R15, R27, 0x1, R15 ;  /* 0x000000011b0f7824 */ /* 0x000fe200078e020f */
[----:B------:R-:W-:Y:S01]  /*1650*/  USHF.L.U32 UR15, UR6, 0x5, URZ ;  /* 0x00000005060f7899 */ /* 0x000fe2000800063f */
[----:B------:R-:W-:Y:S01]  /*1660*/  IMAD.SHL.U32 R19, R19, 0x8, RZ ;  /* 0x0000000813137824 */ /* 0x000fe200078e00ff */
[----:B------:R-:W-:Y:S01]  /*1670*/  USHF.L.U64.HI UR14, UR6, 0x5, UR7 ;  /* 0x00000005060e7899 */ /* 0x000fe20008010207 */
[----:B------:R-:W-:Y:S01]  /*1680*/  IMAD.IADD R25, R25, 0x1, R9 ;  /* 0x0000000119197824 */ /* 0x000fe200078e0209 */
[----:B------:R-:W-:Y:S01]  /*1690*/  LEA.HI.X R11, R26, UR13, R15, 0x1, P0 ;  /* 0x0000000d1a0b7c11 */ /* 0x000fe200080f0c0f */
[----:B------:R-:W-:Y:S01]  /*16a0*/  ULDC.64 UR10, c[0x0][0x250] ;  /* 0x00009400000a7ab9 */ /* 0x000fe20000000a00 */
[----:B------:R-:W-:Y:S01]  /*16b0*/  IADD3 R14, P0, R10, UR4, RZ ;  /* 0x000000040a0e7c10 */ /* 0x000fe2000ff1e0ff */
[----:B------:R-:W-:Y:S01]  /*16c0*/  IMAD R9, R0, UR10, RZ ;  /* 0x0000000a00097c24 */ /* 0x000fe2000f8e02ff */
[----:B------:R-:W-:Y:S01]  /*16d0*/  LOP3.LUT R18, R18, 0x7ffffe00, R19, 0xf8, !PT ;  /* 0x7ffffe0012127812 */ /* 0x000fe200078ef813 */
[----:B------:R-:W-:Y:S01]  /*16e0*/  IMAD.WIDE.U32 R24, R8, UR10, R24 ;  /* 0x0000000a08187c25 */ /* 0x000fe2000f8e0018 */
[----:B------:R-:W-:-:S02]  /*16f0*/  IADD3.X R15, R11, UR12, RZ, P0, !PT ;  /* 0x0000000c0b0f7c10 */ /* 0x000fc400087fe4ff */
[----:B------:R-:W-:Y:S01]  /*1700*/  IADD3 R16, P0, R14, UR4, RZ ;  /* 0x000000040e107c10 */ /* 0x000fe2000ff1e0ff */
[----:B------:R-:W-:Y:S01]  /*1710*/  IMAD R9, R8, UR11, R9 ;  /* 0x0000000b08097c24 */ /* 0x000fe2000f8e0209 */
[----:B------:R-:W-:Y:S01]  /*1720*/  LEA R165, R18, UR5, 0x1 ;  /* 0x0000000512a57c11 */ /* 0x000fe2000f8e08ff */
[----:B------:R-:W-:Y:S01]  /*1730*/  IMAD.SHL.U32 R8, R2, 0x40, RZ ;  /* 0x0000004002087824 */ /* 0x000fe200078e00ff */
[----:B------:R-:W-:Y:S01]  /*1740*/  IADD3.X R17, R15, UR12, RZ, P0, !PT ;  /* 0x0000000c0f117c10 */ /* 0x000fe200087fe4ff */
[----:B------:R-:W-:Y:S01]  /*1750*/  IMAD R0, R4, 0x200, R13 ;  /* 0x0000020004007824 */ /* 0x000fe200078e020d */
[----:B------:R-:W-:Y:S01]  /*1760*/  IADD3 R18, P0, R162, UR15, RZ ;  /* 0x0000000fa2127c10 */ /* 0x000fe2000ff1e0ff */
[----:B------:R-:W-:Y:S01]  /*1770*/  @!PT LDS RZ, [RZ] ;  /* 0x00000000fffff984 */ /* 0x000fe20000000800 */
[----:B------:R-:W-:Y:S01]  /*1780*/  @!PT LDS RZ, [RZ] ;  /* 0x00000000fffff984 */ /* 0x000fe20000000800 */
[----:B------:R-:W-:Y:S01]  /*1790*/  @!PT LDS RZ, [RZ] ;  /* 0x00000000fffff984 */ /* 0x000fe20000000800 */
[----:B------:R-:W-:Y:S01]  /*17a0*/  LDGSTS.E.BYPASS.LTC128B.128 [R165], desc[UR18][R10.64] ;  /* 0x000000000aa57fae */ /* 0x000fe2000b901d52 */
[----:B------:R-:W-:Y:S01]  /*17b0*/  IADD3 R22, P1, R16, UR4, RZ ;  /* 0x0000000410167c10 */ /* 0x000fe2000ff3e0ff */
[----:B------:R-:W-:Y:S01]  /*17c0*/  IMAD.IADD R9, R25, 0x1, R9 ;  /* 0x0000000119097824 */ /* 0x000fe200078e0209 */
[----:B------:R-:W-:Y:S01]  /*17d0*/  IADD3.X R19, R163, UR14, RZ, P0, !PT ;  /* 0x0000000ea3137c10 */ /* 0x000fe200087fe4ff */
[----:B------:R1:W-:Y:S01]  /*17e0*/  LDGSTS.E.BYPASS.LTC128B.128 [R165+0x2000], desc[UR18][R10.64+0x80] ;  /* 0x020000800aa57fae */ /* 0x0003e2000b901d52 */
[----:B------:R-:W-:Y:S01]  /*17f0*/  IADD3 R20, P0, R18, UR15, RZ ;  /* 0x0000000f12147c10 */ /* 0x000fe2000ff1e0ff */
[----:B------:R-:W-:Y:S01]  /*1800*/  USHF.L.U64.HI UR11, UR10, 0x5, UR11 ;  /* 0x000000050a0b7899 */ /* 0x000fe2000801020b */
[----:B------:R-:W-:Y:S01]  /*1810*/  IADD3.X R23, R17, UR12, RZ, P1, !PT ;  /* 0x0000000c11177c10 */ /* 0x000fe20008ffe4ff */
[----:B------:R-:W-:Y:S01]  /*1820*/  LDGSTS.E.BYPASS.LTC128B.128 [R165+0x800], desc[UR18][R14.64] ;  /* 0x008000000ea57fae */ /* 0x000fe2000b901d52 */
[----:B------:R-:W-:Y:S01]  /*1830*/  IADD3.X R21, R19, UR14, RZ, P0, !PT ;  /* 0x0000000e13157c10 */ /* 0x000fe200087fe4ff */
[----:B------:R-:W-:Y:S01]  /*1840*/  ULDC.64 UR12, c[0x0][0x220] ;  /* 0x00008800000c7ab9 */ /* 0x000fe20000000a00 */
[----:B------:R-:W-:Y:S01]  /*1850*/  SHF.R.S32.HI R29, RZ, 0x5, R30 ;  /* 0x00000005ff1d7819 */ /* 0x000fe2000001141e */
[----:B------:R2:W-:Y:S01]  /*1860*/  LDGSTS.E.BYPASS.LTC128B.128 [R165+0x2800], desc[UR18][R14.64+0x80] ;  /* 0x028000800ea57fae */ /* 0x0005e2000b901d52 */
[----:B------:R-:W-:Y:S01]  /*1870*/  LEA R31, R0, UR5, 0x1 ;  /* 0x00000005001f7c11 */ /* 0x000fe2000f8e08ff */
[----:B------:R-:W-:Y:S01]  /*1880*/  UIADD3 UR4, UR5, 0x4000, URZ ;  /* 0x0000400005047890 */ /* 0x000fe2000fffe03f */
[----:B------:R-:W-:Y:S01]  /*1890*/  LOP3.LUT P1, RZ, R2, 0x2, RZ, 0xc0, !PT ;  /* 0x0000000202ff7812 */ /* 0x000fe2000782c0ff */
[----:B------:R-:W-:Y:S04]  /*18a0*/  LDGSTS.E.BYPASS.LTC128B.128 [R165+0x1000], desc[UR18][R16.64] ;  /* 0x0100000010a57fae */ /* 0x000fe8000b901d52 */
[----:B------:R-:W-:Y:S01]  /*18b0*/  LDGSTS.E.BYPASS.LTC128B.128 [R165+0x3000], desc[UR18][R16.64+0x80] ;  /* 0x0300008010a57fae */ /* 0x000fe2000b901d52 */
[----:B------:R-:W-:-:S03]  /*18c0*/  LEA R157, R0, UR4, 0x1 ;  /* 0x00000004009d7c11 */ /* 0x000fc6000f8e08ff */
[----:B------:R-:W-:Y:S02]  /*18d0*/  LDGSTS.E.BYPASS.LTC128B.128 [R165+0x1800], desc[UR18][R22.64] ;  /* 0x0180000016a57fae */ /* 0x000fe4000b901d52 */
[----:B------:R-:W-:Y:S02]  /*18e0*/  VIADD R155, R157, 0x20 ;  /* 0x000000209d9b7836 */ /* 0x000fe40000000000 */
[----:B------:R-:W-:Y:S01]  /*18f0*/  LDGSTS.E.BYPASS.LTC128B.128 [R165+0x3800], desc[UR18][R22.64+0x80] ;  /* 0x0380008016a57fae */ /* 0x000fe2000b901d52 */
[----:B-1----:R-:W-:-:S03]  /*1900*/  IMAD.SHL.U32 R11, R4, 0x8, RZ ;  /* 0x00000008040b7824 */ /* 0x002fc600078e00ff */
[----:B------:R-:W-:Y:S01]  /*1910*/  LDGSTS.E.BYPASS.LTC128B.128 [R165+0x4000], desc[UR18][R162.64] ;  /* 0x04000000a2a57fae */ /* 0x000fe2000b901d52 */
[----:B------:R-:W-:-:S03]  /*1920*/  LOP3.LUT R4, R8, 0x1c0, RZ, 0xc0, !PT ;  /* 0x000001c008047812 */ /* 0x000fc600078ec0ff */
[----:B------:R-:W-:Y:S01]  /*1930*/  LDGSTS.E.BYPASS.LTC128B.128 [R165+0x6000], desc[UR18][R162.64+0x80] ;  /* 0x06000080a2a57fae */ /* 0x000fe2000b901d52 */
[----:B------:R-:W-:Y:S02]  /*1940*/  LOP3.LUT R11, R4, 0x8, R11, 0xf8, !PT ;  /* 0x00000008040b7812 */ /* 0x000fe400078ef80b */
[----:B--2---:R-:W-:Y:S01]  /*1950*/  IADD3 R14, P0, R20, UR15, RZ ;  /* 0x0000000f140e7c10 */ /* 0x004fe2000ff1e0ff */
[----:B------:R-:W-:Y:S01]  /*1960*/  LDGSTS.E.BYPASS.LTC128B.128 [R165+0x4800], desc[UR18][R18.64] ;  /* 0x0480000012a57fae */ /* 0x000fe2000b901d52 */
[----:B------:R-:W-:Y:S02]  /*1970*/  SHF.R.U32.HI R4, RZ, 0x3, R4 ;  /* 0x00000003ff047819 */ /* 0x000fe40000011604 */
[----:B------:R-:W-:Y:S01]  /*1980*/  IADD3.X R15, R21, UR14, RZ, P0, !PT ;  /* 0x0000000e150f7c10 */ /* 0x000fe200087fe4ff */
[----:B------:R-:W-:Y:S01]  /*1990*/  LDGSTS.E.BYPASS.LTC128B.128 [R165+0x6800], desc[UR18][R18.64+0x80] ;  /* 0x0680008012a57fae */ /* 0x000fe2000b901d52 */
[----:B------:R-:W-:Y:S01]  /*19a0*/  LEA R160, P0, R24, UR12, 0x1 ;  /* 0x0000000c18a07c11 */ /* 0x000fe2000f8008ff */
[----:B------:R-:W-:-:S02]  /*19b0*/  USHF.L.U32 UR12, UR10, 0x5, URZ ;  /* 0x000000050a0c7899 */ /* 0x000fc4000800063f */
[----:B------:R-:W-:Y:S01]  /*19c0*/  LDGSTS.E.BYPASS.LTC128B.128 [R165+0x5000], desc[UR18][R20.64] ;  /* 0x0500000014a57fae */ /* 0x000fe2000b901d52 */
[----:B------:R-:W-:Y:S01]  /*19d0*/  LEA.HI.X R159, R24, UR13, R9, 0x1, P0 ;  /* 0x0000000d189f7c11 */ /* 0x000fe200080f0c09 */
[----:B------:R-:W-:Y:S01]  /*19e0*/  IMAD.SHL.U32 R9, R3, 0x40, RZ ;  /* 0x0000004003097824 */ /* 0x000fe200078e00ff */
[----:B------:R-:W-:Y:S01]  /*19f0*/  LOP3.LUT R3, R11, R4, RZ, 0x3c, !PT ;  /* 0x000000040b037212 */ /* 0x000fe200078e3cff */
[----:B------:R-:W-:Y:S01]  /*1a00*/  LDGSTS.E.BYPASS.LTC128B.128 [R165+0x7000], desc[UR18][R20.64+0x80] ;  /* 0x0700008014a57fae */ /* 0x000fe2000b901d52 */
[----:B------:R-:W-:Y:S01]  /*1a10*/  IADD3 R8, P0, R160, UR12, RZ ;  /* 0x0000000ca0087c10 */ /* 0x000fe2000ff1e0ff */
[----:B------:R-:W-:Y:S01]  /*1a20*/  IMAD.MOV.U32 R161, RZ, RZ, R159 ;  /* 0x000000ffffa17224 */ /* 0x000fe200078e009f */
[----:B------:R-:W-:Y:S01]  /*1a30*/  LOP3.LUT R4, R9, 0xfffffe00, RZ, 0xc0, !PT ;  /* 0xfffffe0009047812 */ /* 0x000fe200078ec0ff */
[----:B------:R-:W-:Y:S01]  /*1a40*/  LDGSTS.E.BYPASS.LTC128B.128 [R165+0x5800], desc[UR18][R14.64] ;  /* 0x058000000ea57fae */ /* 0x000fe2000b901d52 */
[----:B------:R-:W-:Y:S02]  /*1a50*/  IADD3.X R9, R159, UR11, RZ, P0, !PT ;  /* 0x0000000b9f097c10 */ /* 0x000fe400087fe4ff */
[----:B------:R-:W-:Y:S01]  /*1a60*/  IADD3 R12, P0, R8, UR12, RZ ;  /* 0x0000000c080c7c10 */ /* 0x000fe2000ff1e0ff */
[----:B------:R1:W-:Y:S01]  /*1a70*/  LDGSTS.E.BYPASS.LTC128B.128 [R165+0x7800], desc[UR18][R14.64+0x80] ;  /* 0x078000800ea57fae */ /* 0x0003e2000b901d52 */
[----:B------:R-:W-:-:S02]  /*1a80*/  IMAD R158, R29, 0x400, R4 ;  /* 0x000004001d9e7824 */ /* 0x000fc400078e0204 */
[----:B------:R-:W-:Y:S01]  /*1a90*/  IADD3.X R13, R9, UR11, RZ, P0, !PT ;  /* 0x0000000b090d7c10 */ /* 0x000fe200087fe4ff */
[----:B------:R-:W0:Y:S01]  /*1aa0*/  LDGDEPBAR ;  /* 0x00000000000079af */ /* 0x000e220000000000 */
[----:B------:R-:W-:-:S05]  /*1ab0*/  IMAD.IADD R158, R158, 0x1, R3 ;  /* 0x000000019e9e7824 */ /* 0x000fca00078e0203 */
[----:B------:R-:W-:Y:S02]  /*1ac0*/  LEA R158, R158, UR5, 0x1 ;  /* 0x000000059e9e7c11 */ /* 0x000fe4000f8e08ff */
[----:B-1----:R-:W-:Y:S01]  /*1ad0*/  IADD3 R14, P0, R12, UR12, RZ ;  /* 0x0000000c0c0e7c10 */ /* 0x002fe2000ff1e0ff */
[----:B------:R-:W-:-:S04]  /*1ae0*/  DEPBAR.LE SB0, 0x0 ;  /* 0x000080000000791a */ /* 0x000fc80000000000 */
[----:B------:R-:W-:Y:S01]  /*1af0*/  BAR.SYNC.DEFER_BLOCKING 0x0 ;  /* 0x0000000000007b1d */ /* 0x000fe20000010000 */
[----:B------:R-:W-:Y:S02]  /*1b00*/  IADD3.X R15, R13, UR11, RZ, P0, !PT ;  /* 0x0000000b0d0f7c10 */ /* 0x000fe400087fe4ff */
[----:B------:R-:W-:-:S13]  /*1b10*/  LOP3.LUT P0, RZ, R5, 0x2, RZ, 0xc0, !PT ;  /* 0x0000000205ff7812 */ /* 0x000fda000780c0ff */
[----:B------:R-:W-:Y:S01]  /*1b20*/  @P0 VIADD R155, R157, 0xffffffe0 ;  /* 0xffffffe09d9b0836 */ /* 0x000fe20000000000 */
[----:B------:R-:W-:-:S03]  /*1b30*/  LOP3.LUT P0, RZ, R5, 0x4, RZ, 0xc0, !PT ;  /* 0x0000000405ff7812 */ /* 0x000fc6000780c0ff */
[C---:B------:R-:W-:Y:S02]  /*1b40*/  VIADD R147, R155.reuse, 0x800 ;  /* 0x000008009b937836 */ /* 0x040fe40000000000 */
[C---:B------:R-:W-:Y:S01]  /*1b50*/  VIADD R146, R155.reuse, 0x1000 ;  /* 0x000010009b927836 */ /* 0x040fe20000000000 */
[----:B------:R-:W-:Y:S01]  /*1b60*/  @!PT LDS RZ, [RZ] ;  /* 0x00000000fffff984 */ /* 0x000fe20000000800 */
[----:B------:R-:W-:Y:S01]  /*1b70*/  @!PT LDS RZ, [RZ] ;  /* 0x00000000fffff984 */ /* 0x000fe20000000800 */
[----:B------:R-:W-:Y:S01]  /*1b80*/  @!PT LDS RZ, [RZ] ;  /* 0x00000000fffff984 */ /* 0x000fe20000000800 */
[----:B------:R-:W-:Y:S01]  /*1b90*/  LDGSTS.E.BYPASS.LTC128B.128 [R165+0x8000], desc[UR18][R160.64] ;  /* 0x08000000a0a57fae */ /* 0x000fe2000b901d52 */
[C---:B------:R-:W-:Y:S02]  /*1ba0*/  VIADD R145, R155.reuse, 0x1800 ;  /* 0x000018009b917836 */ /* 0x040fe40000000000 */
[C---:B------:R-:W-:Y:S01]  /*1bb0*/  VIADD R143, R155.reuse, 0x2000 ;  /* 0x000020009b8f7836 */ /* 0x040fe20000000000 */
[----:B------:R-:W-:Y:S01]  /*1bc0*/  LDGSTS.E.BYPASS.LTC128B.128 [R165+0xa000], desc[UR18][R160.64+0x80] ;  /* 0x0a000080a0a57fae */ /* 0x000fe2000b901d52 */
[C---:B------:R-:W-:Y:S02]  /*1bd0*/  VIADD R142, R155.reuse, 0x2800 ;  /* 0x000028009b8e7836 */ /* 0x040fe40000000000 */
[C---:B------:R-:W-:Y:S01]  /*1be0*/  VIADD R141, R155.reuse, 0x3000 ;  /* 0x000030009b8d7836 */ /* 0x040fe20000000000 */
[----:B------:R-:W-:Y:S01]  /*1bf0*/  LDGSTS.E.BYPASS.LTC128B.128 [R165+0x8800], desc[UR18][R8.64] ;  /* 0x0880000008a57fae */ /* 0x000fe2000b901d52 */
[----:B------:R-:W-:-:S03]  /*1c00*/  VIADD R140, R155, 0x3800 ;  /* 0x000038009b8c7836 */ /* 0x000fc60000000000 */
[----:B------:R1:W-:Y:S04]  /*1c10*/  LDGSTS.E.BYPASS.LTC128B.128 [R165+0xa800], desc[UR18][R8.64+0x80] ;  /* 0x0a80008008a57fae */ /* 0x0003e8000b901d52 */
[----:B------:R-:W-:Y:S04]  /*1c20*/  LDGSTS.E.BYPASS.LTC128B.128 [R165+0x9000], desc[UR18][R12.64] ;  /* 0x090000000ca57fae */ /* 0x000fe8000b901d52 */
[----:B------:R2:W-:Y:S04]  /*1c30*/  LDGSTS.E.BYPASS.LTC128B.128 [R165+0xb000], desc[UR18][R12.64+0x80] ;  /* 0x0b0000800ca57fae */ /* 0x0005e8000b901d52 */
[----:B------:R-:W-:Y:S04]  /*1c40*/  LDGSTS.E.BYPASS.LTC128B.128 [R165+0x9800], desc[UR18][R14.64] ;  /* 0x098000000ea57fae */ /* 0x000fe8000b901d52 */
[----:B------:R3:W-:Y:S04]  /*1c50*/  LDGSTS.E.BYPASS.LTC128B.128 [R165+0xb800], desc[UR18][R14.64+0x80] ;  /* 0x0b8000800ea57fae */ /* 0x0007e8000b901d52 */
[----:B------:R-:W-:Y:S04]  /*1c60*/  LDSM.16.M88.4 R44, [R158] ;  /* 0x000000009e2c783b */ /* 0x000fe80000000200 */
[----:B------:R-:W4:Y:S04]  /*1c70*/  LDSM.16.M88.4 R16, [R31+0x4000] ;  /* 0x004000001f10783b */ /* 0x000f280000000200 */
[----:B-1----:R-:W3:Y:S04]  /*1c80*/  LDSM.16.M88.4 R8, [R31+0x4800] ;  /* 0x004800001f08783b */ /* 0x002ee80000000200 */
[----:B------:R-:W1:Y:S01]  /*1c90*/  LDSM.16.M88.4 R76, [R31+0x5000] ;  /* 0x005000001f4c783b */ /* 0x000e620000000200 */
[----:B--2---:R-:W-:-:S03]  /*1ca0*/  IMAD.MOV.U32 R12, RZ, RZ, 0x20 ;  /* 0x00000020ff0c7424 */ /* 0x004fc600078e00ff */
[----:B------:R-:W2:Y:S02]  /*1cb0*/  LDSM.16.M88.4 R72, [R31+0x5800] ;  /* 0x005800001f48783b */ /* 0x000ea40000000200 */
[----:B------:R-:W-:Y:S02]  /*1cc0*/  SEL R0, R12, 0xffffffe0, !P1 ;  /* 0xffffffe00c007807 */ /* 0x000fe40004800000 */
[----:B------:R-:W-:Y:S01]  /*1cd0*/  LDSM.16.M88.4 R64, [R155+0x800] ;  /* 0x000800009b40783b */ /* 0x000fe20000000200 */
[----:B------:R-:W-:Y:S01]  /*1ce0*/  LOP3.LUT P1, RZ, R2, 0x4, RZ, 0xc0, !PT ;  /* 0x0000000402ff7812 */ /* 0x000fe2000782c0ff */
[----:B------:R-:W-:Y:S02]  /*1cf0*/  IMAD.MOV.U32 R2, RZ, RZ, 0x40 ;  /* 0x00000040ff027424 */ /* 0x000fe400078e00ff */
[----:B------:R-:W-:Y:S01]  /*1d00*/  IMAD.IADD R156, R158, 0x1, R0 ;  /* 0x000000019e9c7824 */ /* 0x000fe200078e0200 */
[----:B------:R-:W-:Y:S02]  /*1d10*/  LDSM.16.M88.4 R68, [R155] ;  /* 0x000000009b44783b */ /* 0x000fe40000000200 */
[----:B------:R-:W-:-:S02]  /*1d20*/  SEL R5, R2, 0xffffffc0, !P1 ;  /* 0xffffffc002057807 */ /* 0x000fc40004800000 */
[----:B------:R-:W5:Y:S01]  /*1d30*/  LDSM.16.M88.4 R56, [R156] ;  /* 0x000000009c38783b */ /* 0x000f620000000200 */
[----:B------:R-:W-:Y:S02]  /*1d40*/  SEL R2, R2, 0xffffffc0, !P0 ;  /* 0xffffffc002027807 */ /* 0x000fe40004000000 */
[--C-:B------:R-:W-:Y:S01]  /*1d50*/  IMAD.IADD R154, R158, 0x1, R5.reuse ;  /* 0x000000019e9a7824 */ /* 0x100fe200078e0205 */
[----:B------:R-:W5:Y:S01]  /*1d60*/  LDSM.16.M88.4 R60, [R155+0x1000] ;  /* 0x001000009b3c783b */ /* 0x000f620000000200 */
[----:B------:R-:W-:Y:S02]  /*1d70*/  IMAD.IADD R152, R156, 0x1, R5 ;  /* 0x000000019c987824 */ /* 0x000fe400078e0205 */
[----:B------:R-:W-:Y:S01]  /*1d80*/  IMAD.IADD R153, R157, 0x1, R2 ;  /* 0x000000019d997824 */ /* 0x000fe200078e0202 */
[----:B------:R-:W5:Y:S01]  /*1d90*/  LDSM.16.M88.4 R52, [R155+0x1800] ;  /* 0x001800009b34783b */ /* 0x000f620000000200 */
[----:B------:R-:W-:Y:S01]  /*1da0*/  IMAD.IADD R144, R2, 0x1, R155 ;  /* 0x0000000102907824 */ /* 0x000fe200078e029b */
[----:B------:R-:W-:-:S02]  /*1db0*/  LOP3.LUT R2, R30, 0xffffffe0, RZ, 0xc0, !PT ;  /* 0xffffffe01e027812 */ /* 0x000fc400078ec0ff */
[----:B------:R-:W-:Y:S01]  /*1dc0*/  LDSM.16.M88.4 R40, [R154] ;  /* 0x000000009a28783b */ /* 0x000fe20000000200 */
[C---:B----4-:R-:W-:Y:S02]  /*1dd0*/  HMMA.16816.F32 R20, R44.reuse, R16, RZ ;  /* 0x000000102c14723c */ /* 0x050fe400000018ff */
[----:B------:R-:W-:Y:S01]  /*1de0*/  IMAD.IADD R2, R7, 0x1, -R2 ;  /* 0x0000000107027824 */ /* 0x000fe200078e0a02 */
[----:B------:R-:W4:Y:S03]  /*1df0*/  LDSM.16.M88.4 R32, [R153+0x800] ;  /* 0x000800009920783b */ /* 0x000f260000000200 */
[C---:B---3--:R-:W-:Y:S01]  /*1e00*/  HMMA.16816.F32 R12, R44.reuse, R8, RZ ;  /* 0x000000082c0c723c */ /* 0x048fe200000018ff */
[----:B------:R-:W3:Y:S04]  /*1e10*/  LDSM.16.M88.4 R36, [R153] ;  /* 0x000000009924783b */ /* 0x000ee80000000200 */
[----:B------:R-:W3:Y:S01]  /*1e20*/  LDSM.16.M88.4 R24, [R153+0x1000] ;  /* 0x001000009918783b */ /* 0x000ee20000000200 */
[C---:B------:R-:W-:Y:S03]  /*1e30*/  HMMA.16816.F32 R8, R44.reuse, R10, RZ ;  /* 0x0000000a2c08723c */ /* 0x040fe600000018ff */
[----:B------:R-:W3:Y:S03]  /*1e40*/  LDSM.16.M88.4 R84, [R153+0x1800] ;  /* 0x001800009954783b */ /* 0x000ee60000000200 */
[C---:B------:R-:W-:Y:S01]  /*1e50*/  HMMA.16816.F32 R16, R44.reuse, R18, RZ ;  /* 0x000000122c10723c */ /* 0x040fe200000018ff */
[----:B------:R-:W0:Y:S05]  /*1e60*/  LDGDEPBAR ;  /* 0x00000000000079af */ /* 0x000e2a0000000000 */
[C---:B-1----:R-:W-:Y:S06]  /*1e70*/  HMMA.16816.F32 R80, R44.reuse, R76, RZ ;  /* 0x0000004c2c50723c */ /* 0x042fec00000018ff */
[C---:B------:R-:W-:Y:S06]  /*1e80*/  HMMA.16816.F32 R76, R44.reuse, R78, RZ ;  /* 0x0000004e2c4c723c */ /* 0x040fec00000018ff */
[----:B--2---:R-:W-:Y:S06]  /*1e90*/  HMMA.16816.F32 R48, R44, R72, RZ ;  /* 0x000000482c30723c */ /* 0x004fec00000018ff */
[----:B-----5:R-:W-:Y:S06]  /*1ea0*/  HMMA.16816.F32 R12, R56, R64, R12 ;  /* 0x00000040380c723c */ /* 0x020fec000000180c */
[----:B------:R-:W-:Y:S01]  /*1eb0*/  HMMA.16816.F32 R44, R44, R74, RZ ;  /* 0x0000004a2c2c723c */ /* 0x000fe200000018ff */
[----:B------:R-:W-:Y:S05]  /*1ec0*/  LDSM.16.M88.4 R72, [R152] ;  /* 0x000000009848783b */ /* 0x000fea0000000200 */
[C---:B------:R-:W-:Y:S01]  /*1ed0*/  HMMA.16816.F32 R8, R56.reuse, R66, R8 ;  /* 0x000000423808723c */ /* 0x040fe20000001808 */
[----:B------:R-:W1:Y:S05]  /*1ee0*/  LDSM.16.M88.4 R64, [R144+0x800] ;  /* 0x000800009040783b */ /* 0x000e6a0000000200 */
[C---:B------:R-:W-:Y:S06]  /*1ef0*/  HMMA.16816.F32 R20, R56.reuse, R68, R20 ;  /* 0x000000443814723c */ /* 0x040fec0000001814 */
[C---:B------:R-:W-:Y:S01]  /*1f00*/  HMMA.16816.F32 R16, R56.reuse, R70, R16 ;  /* 0x000000463810723c */ /* 0x040fe20000001810 */
[----:B------:R-:W-:Y:S05]  /*1f10*/  LDSM.16.M88.4 R68, [R144] ;  /* 0x000000009044783b */ /* 0x000fea0000000200 */
[C---:B------:R-:W-:Y:S06]  /*1f20*/  HMMA.16816.F32 R80, R56.reuse, R60, R80 ;  /* 0x0000003c3850723c */ /* 0x040fec0000001850 */
[C---:B------:R-:W-:Y:S01]  /*1f30*/  HMMA.16816.F32 R76, R56.reuse, R62, R76 ;  /* 0x0000003e384c723c */ /* 0x040fe2000000184c */
[----:B------:R-:W2:Y:S05]  /*1f40*/  LDSM.16.M88.4 R60, [R144+0x1000] ;  /* 0x00100000903c783b */ /* 0x000eaa0000000200 */
[----:B------:R-:W-:Y:S06]  /*1f50*/  HMMA.16816.F32 R48, R56, R52, R48 ;  /* 0x000000343830723c */ /* 0x000fec0000001830 */
[----:B----4-:R-:W-:Y:S06]  /*1f60*/  HMMA.16816.F32 R12, R40, R32, R12 ;  /* 0x00000020280c723c */ /* 0x010fec000000180c */
[----:B------:R-:W-:Y:S01]  /*1f70*/  HMMA.16816.F32 R44, R56, R54, R44 ;  /* 0x00000036382c723c */ /* 0x000fe2000000182c */
[----:B------:R-:W-:Y:S04]  /*1f80*/  LDSM.16.M88.4 R56, [R158+0x2000] ;  /* 0x002000009e38783b */ /* 0x000fe80000000200 */
[----:B------:R-:W-:Y:S01]  /*1f90*/  LDSM.16.M88.4 R52, [R31+0x6000] ;  /* 0x006000001f34783b */ /* 0x000fe20000000200 */
[C---:B------:R-:W-:Y:S03]  /*1fa0*/  HMMA.16816.F32 R8, R40.reuse, R34, R8 ;  /* 0x000000222808723c */ /* 0x040fe60000001808 */
[----:B------:R-:W4:Y:S03]  /*1fb0*/  LDSM.16.M88.4 R32, [R144+0x1800] ;  /* 0x001800009020783b */ /* 0x000f260000000200 */
[C---:B---3--:R-:W-:Y:S06]  /*1fc0*/  HMMA.16816.F32 R20, R40.reuse, R36, R20 ;  /* 0x000000242814723c */ /* 0x048fec0000001814 */
[C---:B------:R-:W-:Y:S01]  /*1fd0*/  HMMA.16816.F32 R16, R40.reuse, R38, R16 ;  /* 0x000000262810723c */ /* 0x040fe20000001810 */
[----:B------:R-:W3:Y:S05]  /*1fe0*/  LDSM.16.M88.4 R36, [R31+0x6800] ;  /* 0x006800001f24783b */ /* 0x000eea0000000200 */
[C---:B------:R-:W-:Y:S06]  /*1ff0*/  HMMA.16816.F32 R80, R40.reuse, R24, R80 ;  /* 0x000000182850723c */ /* 0x040fec0000001850 */
[C---:B------:R-:W-:Y:S01]  /*2000*/  HMMA.16816.F32 R76, R40.reuse, R26, R76 ;  /* 0x0000001a284c723c */ /* 0x040fe2000000184c */
[----:B------:R-:W5:Y:S05]  /*2010*/  LDSM.16.M88.4 R24, [R31+0x7000] ;  /* 0x007000001f18783b */ /* 0x000f6a0000000200 */
[----:B------:R-:W-:Y:S06]  /*2020*/  HMMA.16816.F32 R48, R40, R84, R48 ;  /* 0x000000542830723c */ /* 0x000fec0000001830 */
[----:B-1----:R-:W-:Y:S06]  /*2030*/  HMMA.16816.F32 R12, R72, R64, R12 ;  /* 0x00000040480c723c */ /* 0x002fec000000180c */
[----:B------:R-:W-:Y:S01]  /*2040*/  HMMA.16816.F32 R44, R40, R86, R44 ;  /* 0x00000056282c723c */ /* 0x000fe2000000182c */
[----:B------:R-:W1:Y:S05]  /*2050*/  LDSM.16.M88.4 R40, [R31+0x7800] ;  /* 0x007800001f28783b */ /* 0x000e6a0000000200 */
[C---:B------:R-:W-:Y:S01]  /*2060*/  HMMA.16816.F32 R8, R72.reuse, R66, R8 ;  /* 0x000000424808723c */ /* 0x040fe20000001808 */
[----:B------:R-:W-:Y:S05]  /*2070*/  LDSM.16.M88.4 R64, [R155+0x2800] ;  /* 0x002800009b40783b */ /* 0x000fea0000000200 */
[C---:B--2---:R-:W-:Y:S01]  /*2080*/  HMMA.16816.F32 R84, R72.reuse, R60, R80 ;  /* 0x0000003c4854723c */ /* 0x044fe20000001850 */
[----:B------:R-:W2:Y:S05]  /*2090*/  LDSM.16.M88.4 R80, [R156+0x2000] ;  /* 0x002000009c50783b */ /* 0x000eaa0000000200 */
[C---:B------:R-:W-:Y:S01]  /*20a0*/  HMMA.16816.F32 R76, R72.reuse, R62, R76 ;  /* 0x0000003e484c723c */ /* 0x040fe2000000184c */
[----:B------:R-:W2:Y:S05]  /*20b0*/  LDSM.16.M88.4 R60, [R155+0x3000] ;  /* 0x003000009b3c783b */ /* 0x000eaa0000000200 */
[----:B----4-:R-:W-:Y:S06]  /*20c0*/  HMMA.16816.F32 R48, R72, R32, R48 ;  /* 0x000000204830723c */ /* 0x010fec0000001830 */
[----:B---3--:R-:W-:Y:S06]  /*20d0*/  HMMA.16816.F32 R12, R56, R36, R12 ;  /* 0x00000024380c723c */ /* 0x008fec000000180c */
[----:B------:R-:W-:Y:S01]  /*20e0*/  HMMA.16816.F32 R44, R72, R34, R44 ;  /* 0x00000022482c723c */ /* 0x000fe2000000182c */
[----:B------:R-:W3:Y:S05]  /*20f0*/  LDSM.16.M88.4 R32, [R155+0x3800] ;  /* 0x003800009b20783b */ /* 0x000eea0000000200 */
[----:B------:R-:W-:Y:S01]  /*2100*/  HMMA.16816.F32 R8, R56, R38, R8 ;  /* 0x000000263808723c */ /* 0x000fe20000001808 */
[----:B------:R-:W-:Y:S05]  /*2110*/  LDSM.16.M88.4 R36, [R154+0x2000] ;  /* 0x002000009a24783b */ /* 0x000fea0000000200 */
[C---:B------:R-:W-:Y:S06]  /*2120*/  HMMA.16816.F32 R20, R72.reuse, R68, R20 ;  /* 0x000000444814723c */ /* 0x040fec0000001814 */
[----:B------:R-:W-:Y:S01]  /*2130*/  HMMA.16816.F32 R16, R72, R70, R16 ;  /* 0x000000464810723c */ /* 0x000fe20000001810 */
[----:B------:R-:W4:Y:S04]  /*2140*/  LDSM.16.M88.4 R68, [R155+0x2000] ;  /* 0x002000009b44783b */ /* 0x000f280000000200 */
[----:B------:R-:W-:Y:S01]  /*2150*/  LDSM.16.M88.4 R72, [R153+0x2800] ;  /* 0x002800009948783b */ /* 0x000fe20000000200 */
[C---:B-----5:R-:W-:Y:S06]  /*2160*/  HMMA.16816.F32 R84, R56.reuse, R24, R84 ;  /* 0x000000183854723c */ /* 0x060fec0000001854 */
[C---:B------:R-:W-:Y:S01]  /*2170*/  HMMA.16816.F32 R76, R56.reuse, R26, R76 ;  /* 0x0000001a384c723c */ /* 0x040fe2000000184c */
[----:B------:R-:W5:Y:S05]  /*2180*/  LDSM.16.M88.4 R24, [R153+0x3000] ;  /* 0x003000009918783b */ /* 0x000f6a0000000200 */
[----:B-1----:R-:W-:Y:S06]  /*2190*/  HMMA.16816.F32 R48, R56, R40, R48 ;  /* 0x000000283830723c */ /* 0x002fec0000001830 */
[C---:B--2---:R-:W-:Y:S06]  /*21a0*/  HMMA.16816.F32 R12, R80.reuse, R64, R12 ;  /* 0x00000040500c723c */ /* 0x044fec000000180c */
[----:B------:R-:W-:Y:S01]  /*21b0*/  HMMA.16816.F32 R64, R80, R66, R8 ;  /* 0x000000425040723c */ /* 0x000fe20000001808 */
[----:B------:R-:W1:Y:S05]  /*21c0*/  LDSM.16.M88.4 R8, [R153+0x3800] ;  /* 0x003800009908783b */ /* 0x000e6a0000000200 */
[C---:B------:R-:W-:Y:S06]  /*21d0*/  HMMA.16816.F32 R20, R56.reuse, R52, R20 ;  /* 0x000000343814723c */ /* 0x040fec0000001814 */
[----:B------:R-:W-:Y:S01]  /*21e0*/  HMMA.16816.F32 R16, R56, R54, R16 ;  /* 0x000000363810723c */ /* 0x000fe20000001810 */
[----:B------:R-:W2:Y:S05]  /*21f0*/  LDSM.16.M88.4 R52, [R153+0x2000] ;  /* 0x002000009934783b */ /* 0x000eaa0000000200 */
[----:B------:R-:W-:Y:S06]  /*2200*/  HMMA.16816.F32 R84, R80, R60, R84 ;  /* 0x0000003c5054723c */ /* 0x000fec0000001854 */
[----:B------:R-:W-:Y:S01]  /*2210*/  HMMA.16816.F32 R44, R56, R42, R44 ;  /* 0x0000002a382c723c */ /* 0x000fe2000000182c */
[----:B------:R-:W-:Y:S04]  /*2220*/  LDSM.16.M88.4 R40, [R152+0x2000] ;  /* 0x002000009828783b */ /* 0x000fe80000000200 */
[----:B------:R-:W2:Y:S01]  /*2230*/  LDSM.16.M88.4 R56, [R144+0x2000] ;  /* 0x002000009038783b */ /* 0x000ea20000000200 */
[C---:B---3--:R-:W-:Y:S06]  /*2240*/  HMMA.16816.F32 R48, R80.reuse, R32, R48 ;  /* 0x000000205030723c */ /* 0x048fec0000001830 */
[C---:B----4-:R-:W-:Y:S06]  /*2250*/  HMMA.16816.F32 R20, R80.reuse, R68, R20 ;  /* 0x000000445014723c */ /* 0x050fec0000001814 */
[C---:B------:R-:W-:Y:S06]  /*2260*/  HMMA.16816.F32 R76, R80.reuse, R62, R76 ;  /* 0x0000003e504c723c */ /* 0x040fec000000184c */
[----:B------:R-:W-:Y:S06]  /*2270*/  HMMA.16816.F32 R16, R80, R70, R16 ;  /* 0x000000465010723c */ /* 0x000fec0000001810 */
[----:B-----5:R-:W-:Y:S06]  /*2280*/  HMMA.16816.F32 R84, R36, R24, R84 ;  /* 0x000000182454723c */ /* 0x020fec0000001854 */
[----:B------:R-:W-:Y:S01]  /*2290*/  HMMA.16816.F32 R44, R80, R34, R44 ;  /* 0x00000022502c723c */ /* 0x000fe2000000182c */
[----:B------:R-:W-:Y:S01]  /*22a0*/  SHF.R.S32.HI R25, RZ, 0x1f, R2 ;  /* 0x0000001fff197819 */ /* 0x000fe20000011402 */
[----:B------:R-:W3:Y:S03]  /*22b0*/  LDSM.16.M88.4 R32, [R144+0x2800] ;  /* 0x002800009020783b */ /* 0x000ee60000000200 */
[----:B------:R-:W-:Y:S01]  /*22c0*/  LEA.HI R25, R25, R2, RZ, 0x2 ;  /* 0x0000000219197211 */ /* 0x000fe200078f10ff */
[----:B-1----:R-:W-:Y:S01]  /*22d0*/  HMMA.16816.F32 R48, R36, R8, R48 ;  /* 0x000000082430723c */ /* 0x002fe20000001830 */
[----:B------:R-:W-:-:S02]  /*22e0*/  IMAD.SHL.U32 R2, R7, 0x2, RZ ;  /* 0x0000000207027824 */ /* 0x000fc400078e00ff */
[----:B------:R-:W-:Y:S01]  /*22f0*/  SHF.R.S32.HI R164, RZ, 0x2, R25 ;  /* 0x00000002ffa47819 */ /* 0x000fe20000011419 */
[----:B------:R-:W-:Y:S02]  /*2300*/  IMAD.SHL.U32 R7, R28, 0x40, RZ ;  /* 0x000000401c077824 */ /* 0x000fe400078e00ff */
[C---:B--2---:R-:W-:Y:S01]  /*2310*/  HMMA.16816.F32 R20, R36.reuse, R52, R20 ;  /* 0x000000342414723c */ /* 0x044fe20000001814 */
[----:B------:R-:W-:Y:S01]  /*2320*/  IMAD R9, R29, 0x10, R88 ;  /* 0x000000101d097824 */ /* 0x000fe200078e0258 */
[----:B------:R-:W-:Y:S02]  /*2330*/  SHF.R.S32.HI R8, RZ, 0x1f, R30 ;  /* 0x0000001fff087819 */ /* 0x000fe4000001141e */
[----:B------:R-:W-:Y:S02]  /*2340*/  LOP3.LUT R2, R7, 0x6, R2, 0xf8, !PT ;  /* 0x0000000607027812 */ /* 0x000fe400078ef802 */
[----:B------:R-:W-:Y:S01]  /*2350*/  IADD3 R9, R9, 0x1, R164 ;  /* 0x0000000109097810 */ /* 0x000fe20007ffe0a4 */
[----:B------:R-:W-:Y:S01]  /*2360*/  HMMA.16816.F32 R76, R36, R26, R76 ;  /* 0x0000001a244c723c */ /* 0x000fe2000000184c */
[----:B------:R-:W-:Y:S01]  /*2370*/  LEA.HI R8, R8, R29, RZ, 0x2 ;  /* 0x0000001d08087211 */ /* 0x000fe200078f10ff */
[----:B------:R-:W1:Y:S01]  /*2380*/  LDSM.16.M88.4 R24, [R144+0x3000] ;  /* 0x003000009018783b */ /* 0x000e620000000200 */
[----:B------:R-:W-:-:S02]  /*2390*/  IADD3 R9, R6, -UR17, R9 ;  /* 0x8000001106097c10 */ /* 0x000fc4000fffe009 */
[----:B------:R-:W-:Y:S01]  /*23a0*/  LOP3.LUT R8, R8, 0xfffffffc, RZ, 0xc0, !PT ;  /* 0xfffffffc08087812 */ /* 0x000fe200078ec0ff */
[C---:B------:R-:W-:Y:S02]  /*23b0*/  HMMA.16816.F32 R16, R36.reuse, R54, R16 ;  /* 0x000000362410723c */ /* 0x040fe40000001810 */
[----:B------:R-:W-:Y:S02]  /*23c0*/  VIADD R9, R9, UR16 ;  /* 0x0000001009097c36 */ /* 0x000fe40008000000 */
[----:B------:R-:W-:Y:S02]  /*23d0*/  IMAD.IADD R171, R29, 0x1, -R8 ;  /* 0x000000011dab7824 */ /* 0x000fe400078e0a08 */
[C---:B------:R-:W-:Y:S01]  /*23e0*/  VIADD R8, R2.reuse, 0xffffffc0 ;  /* 0xffffffc002087836 */ /* 0x040fe20000000000 */
[C---:B------:R-:W-:Y:S01]  /*23f0*/  VIMNMX R31, R9.reuse, R6, PT ;  /* 0x00000006091f7248 */ /* 0x040fe20003fe0100 */
[----:B------:R-:W-:Y:S01]  /*2400*/  HMMA.16816.F32 R12, R36, R72, R12 ;  /* 0x00000048240c723c */ /* 0x000fe2000000180c */
[----:B------:R-:W-:Y:S01]  /*2410*/  VIADDMNMX R30, R9, 0x8, R6, PT ;  /* 0x00000008091e7846 */ /* 0x000fe20003800106 */
[----:B------:R-:W-:Y:S01]  /*2420*/  VIADD R6, R2, 0xffffffc1 ;  /* 0xffffffc102067836 */ /* 0x000fe20000000000 */
[----:B------:R-:W-:-:S02]  /*2430*/  ISETP.GE.AND P1, PT, R8, R31, PT ;  /* 0x0000001f0800720c */ /* 0x000fc40003f26270 */
[----:B------:R-:W-:Y:S01]  /*2440*/  ISETP.GE.AND P0, PT, R8, R30, PT ;  /* 0x0000001e0800720c */ /* 0x000fe20003f06270 */
[----:B------:R-:W-:Y:S01]  /*2450*/  HMMA.16816.F32 R44, R36, R10, R44 ;  /* 0x0000000a242c723c */ /* 0x000fe2000000182c */
[----:B------:R-:W2:Y:S01]  /*2460*/  LDSM.16.M88.4 R8, [R144+0x3800] ;  /* 0x003800009008783b */ /* 0x000ea20000000200 */
[----:B------:R-:W-:Y:S01]  /*2470*/  ISETP.GE.AND P5, PT, R6, R31, PT ;  /* 0x0000001f0600720c */ /* 0x000fe20003fa6270 */
[----:B------:R-:W-:-:S04]  /*2480*/  DEPBAR.LE SB0, 0x0 ;  /* 0x000080000000791a */ /* 0x000fc80000000000 */
[----:B------:R-:W-:Y:S01]  /*2490*/  HMMA.16816.F32 R64, R36, R74, R64 ;  /* 0x0000004a2440723c */ /* 0x000fe20000001840 */
[----:B------:R-:W-:Y:S01]  /*24a0*/  ISETP.GE.AND P2, PT, R6, R30, PT ;  /* 0x0000001e0600720c */ /* 0x000fe20003f46270 */
[----:B------:R-:W-:-:S04]  /*24b0*/  VIADD R6, R2, 0xffffffc8 ;  /* 0xffffffc802067836 */ /* 0x000fc80000000000 */
[C---:B------:R-:W-:Y:S01]  /*24c0*/  HMMA.16816.F32 R20, R40.reuse, R56, R20 ;  /* 0x000000382814723c */ /* 0x040fe20000001814 */
[C---:B------:R-:W-:Y:S02]  /*24d0*/  ISETP.GE.AND P4, PT, R6.reuse, R31, PT ;  /* 0x0000001f0600720c */ /* 0x040fe40003f86270 */
[----:B------:R-:W-:Y:S01]  /*24e0*/  ISETP.GE.AND P3, PT, R6, R30, PT ;  /* 0x0000001e0600720c */ /* 0x000fe20003f66270 */
[C---:B------:R-:W-:Y:S02]  /*24f0*/  VIADD R6, R2.reuse, 0xffffffd1 ;  /* 0xffffffd102067836 */ /* 0x040fe40000000000 */
[C---:B------:R-:W-:Y:S06]  /*2500*/  HMMA.16816.F32 R16, R40.reuse, R58, R16 ;  /* 0x0000003a2810723c */ /* 0x040fec0000001810 */
[C---:B---3--:R-:W-:Y:S06]  /*2510*/  HMMA.16816.F32 R12, R40.reuse, R32, R12 ;  /* 0x00000020280c723c */ /* 0x048fec000000180c */
[----:B------:R-:W-:Y:S01]  /*2520*/  HMMA.16816.F32 R64, R40, R34, R64 ;  /* 0x000000222840723c */ /* 0x000fe20000001840 */
[----:B------:R-:W-:-:S05]  /*2530*/  VIADD R32, R2, 0xffffffc9 ;  /* 0xffffffc902207836 */ /* 0x000fca0000000000 */
[C---:B-1----:R-:W-:Y:S01]  /*2540*/  HMMA.16816.F32 R84, R40.reuse, R24, R84 ;  /* 0x000000182854723c */ /* 0x042fe20000001854 */
[----:B------:R-:W-:Y:S02]  /*2550*/  FSEL R20, R20, -INF , !P1 ;  /* 0xff80000014147808 */ /* 0x000fe40004800000 */
[----:B------:R-:W-:Y:S02]  /*2560*/  FSEL R29, R22, -INF , !P0 ;  /* 0xff800000161d7808 */ /* 0x000fe40004000000 */
[C---:B------:R-:W-:Y:S01]  /*2570*/  ISETP.GE.AND P1, PT, R32.reuse, R31, PT ;  /* 0x0000001f2000720c */ /* 0x040fe20003f26270 */
[C---:B------:R-:W-:Y:S01]  /*2580*/  HMMA.16816.F32 R76, R40.reuse, R26, R76 ;  /* 0x0000001a284c723c */ /* 0x040fe2000000184c */
[----:B------:R-:W-:Y:S01]  /*2590*/  BAR.SYNC.DEFER_BLOCKING 0x0 ;  /* 0x0000000000007b1d */ /* 0x000fe20000010000 */
[----:B------:R-:W-:Y:S01]  /*25a0*/  ISETP.GE.AND P0, PT, R32, R30, PT ;  /* 0x0000001e2000720c */ /* 0x000fe20003f06270 */
[C---:B------:R-:W-:Y:S01]  /*25b0*/  VIADD R32, R2.reuse, 0xffffffd0 ;  /* 0xffffffd002207836 */ /* 0x040fe20000000000 */
[----:B------:R-:W-:Y:S01]  /*25c0*/  FSEL R22, R21, -INF , !P5 ;  /* 0xff80000015167808 */ /* 0x000fe20006800000 */
[----:B------:R-:W-:Y:S01]  /*25d0*/  VIADD R24, R2, 0xffffffd8 ;  /* 0xffffffd802187836 */ /* 0x000fe20000000000 */
[----:B------:R-:W-:Y:S01]  /*25e0*/  FSEL R16, R16, -INF , !P4 ;  /* 0xff80000010107808 */ /* 0x000fe20006000000 */
[----:B--2---:R-:W-:Y:S01]  /*25f0*/  HMMA.16816.F32 R48, R40, R8, R48 ;  /* 0x000000082830723c */ /* 0x004fe20000001830 */
[----:B------:R-:W-:-:S02]  /*2600*/  FSEL R21, R18, -INF , !P3 ;  /* 0xff80000012157808 */ /* 0x000fc40005800000 */
[----:B------:R-:W-:Y:S02]  /*2610*/  FSEL R23, R23, -INF , !P2 ;  /* 0xff80000017177808 */ /* 0x000fe40005000000 */
[CC--:B------:R-:W-:Y:S01]  /*2620*/  ISETP.GE.AND P4, PT, R6.reuse, R31.reuse, PT ;  /* 0x0000001f0600720c */ /* 0x0c0fe20003f86270 */
[----:B------:R-:W-:Y:S01]  /*2630*/  HMMA.16816.F32 R44, R40, R10, R44 ;  /* 0x0000000a282c723c */ /* 0x000fe2000000182c */
        /* <DEDUP_REMOVED lines=19> */
[----:B------:R-:W-:Y:S02]  /*2770*/  ISETP.GE.AND P3, PT, R24, R30, PT ;  /* 0x0000001e1800720c */ /* 0x000fe40003f66270 */
        /* <DEDUP_REMOVED lines=16> */
[C---:B------:R-:W-:Y:S02]  /*2880*/  ISETP.GE.AND P5, PT, R8.reuse, R31, PT ;  /* 0x0000001f0800720c */ /* 0x040fe40003fa6270 */
[-C--:B------:R-:W-:Y:S01]  /*2890*/  ISETP.GE.AND P2, PT, R8, R30.reuse, PT ;  /* 0x0000001e0800720c */ /* 0x080fe20003f46270 */
[C---:B------:R-:W-:Y:S01]  /*28a0*/  VIADD R8, R2.reuse, 0xfffffff8 ;  /* 0xfffffff802087836 */ /* 0x040fe20000000000 */
        /* <DEDUP_REMOVED lines=12> */
[-C--:B------:R-:W-:Y:S02]  /*2970*/  ISETP.GE.AND P4, PT, R8, R31.reuse, PT ;  /* 0x0000001f0800720c */ /* 0x080fe40003f86270 */
[----:B------:R-:W-:Y:S02]  /*2980*/  ISETP.GE.AND P3, PT, R2, R31, PT ;  /* 0x0000001f0200720c */ /* 0x000fe40003f66270 */
[----:B------:R-:W-:Y:S02]  /*2990*/  ISETP.GE.AND P1, PT, R8, R30, PT ;  /* 0x0000001e0800720c */ /* 0x000fe40003f26270 */
[----:B------:R-:W-:-:S02]  /*29a0*/  LOP3.LUT R2, R3, R4, RZ, 0xfc, !PT ;  /* 0x0000000403027212 */ /* 0x000fc400078efcff */
[----:B------:R-:W-:Y:S02]  /*29b0*/  FSEL R124, R49, -INF , !P5 ;  /* 0xff800000317c7808 */ /* 0x000fe40006800000 */
        /* <DEDUP_REMOVED lines=65> */
.L_x_6535:
[----:B------:R-:W-:-:S04]  /*2dd0*/  ULEA UR6, -UR6, URZ, 0x6 ;  /* 0x0000003f06067291 */ /* 0x000fc8000f8e313f */
[----:B------:R-:W-:Y:S02]  /*2de0*/  USHF.R.S32.HI UR4, URZ, 0x1f, UR6 ;  /* 0x0000001f3f047899 */ /* 0x000fe40008011406 */
[----:B------:R-:W-:-:S04]  /*2df0*/  MOV R3, UR6 ;  /* 0x0000000600037c02 */ /* 0x000fc80008000f00 */
[----:B------:R-:W-:-:S07]  /*2e00*/  MOV R4, UR4 ;  /* 0x0000000400047c02 */ /* 0x000fce0008000f00 */
.L_x_6536:
        /* <DEDUP_REMOVED lines=19> */
[----:B------:R-:W0:Y:S02]  /*2f40*/  LDGDEPBAR ;  /* 0x00000000000079af */ /* 0x000e240000000000 */
.L_x_6534:
        /* <DEDUP_REMOVED lines=28> */
[----:B-1----:R-:W-:Y:S02]  /*3110*/  FMNMX.FTZ R9, R117, R4, !PT ;  /* 0x0000000475097209 */ /* 0x002fe40007810000 */
[----:B------:R-:W-:Y:S02]  /*3120*/  FMNMX.FTZ R8, R120, R3, !PT ;  /* 0x0000000378087209 */ /* 0x000fe40007810000 */
[----:B------:R-:W-:-:S02]  /*3130*/  FMNMX.FTZ R9, R116, R9, !PT ;  /* 0x0000000974097209 */ /* 0x000fc40007810000 */
[----:B------:R-:W-:Y:S01]  /*3140*/  LEA R151, R2, UR5, 0x1 ;  /* 0x0000000502977c11 */ /* 0x000fe2000f8e08ff */
[----:B------:R-:W1:Y:S03]  /*3150*/  SHFL.BFLY PT, R7, R8, 0x2, 0x1f ;  /* 0x0c401f0008077f89 */ /* 0x000e6600000e0000 */
[-C--:B------:R-:W-:Y:S01]  /*3160*/  IADD3 R150, R0, R151.reuse, RZ ;  /* 0x0000009700967210 */ /* 0x080fe20007ffe0ff */
[----:B------:R-:W2:Y:S01]  /*3170*/  SHFL.BFLY PT, R4, R9, 0x2, 0x1f ;  /* 0x0c401f0009047f89 */ /* 0x000ea200000e0000 */
[C---:B------:R-:W-:Y:S02]  /*3180*/  IADD3 R149, R5.reuse, R151, RZ ;  /* 0x0000009705957210 */ /* 0x040fe40007ffe0ff */
        /* <DEDUP_REMOVED lines=31> */
[----:B------:R-:W1:Y:S01]  /*3380*/  LDSM.16.MT88.4 R4, [R148+0xa000] ;  /* 0x00a000009404783b */ /* 0x000e620000004200 */
        /* <DEDUP_REMOVED lines=8> */
[----:B------:R-:W5:Y:S01]  /*3410*/  LDSM.16.MT88.4 R20, [R151+0x8800] ;  /* 0x008800009714783b */ /* 0x000f620000004200 */
[--C-:B------:R-:W-:Y:S01]  /*3420*/  FFMA.FTZ R109, R108, UR4, -R123.reuse ;  /* 0x000000046c6d7c23 */ /* 0x100fe2000801087b */
[--C-:B------:R-:W-:Y:S01]  /*3430*/  FFMA.FTZ R108, R110, UR4, -R123.reuse ;  /* 0x000000046e6c7c23 */ /* 0x100fe2000801087b */
[--C-:B------:R-:W-:Y:S01]  /*3440*/  FFMA.FTZ R110, R26, UR4, -R123.reuse ;  /* 0x000000041a6e7c23 */ /* 0x100fe2000801087b */
[----:B------:R-:W5:Y:S01]  /*3450*/  LDSM.16.MT88.4 R16, [R150+0x8800] ;  /* 0x008800009610783b */ /* 0x000f620000004200 */
        /* <DEDUP_REMOVED lines=9> */
[----:B------:R-:W3:Y:S01]  /*34f0*/  MUFU.EX2 R34, R34 ;  /* 0x0000002200227308 */ /* 0x000ee20000000800 */
[----:B--2---:R-:W-:Y:S01]  /*3500*/  F2FP.F16.F32.PACK_AB R84, R104, R105 ;  /* 0x000000696854723e */ /* 0x004fe200000000ff */
        /* <DEDUP_REMOVED lines=9> */
[----:B------:R-:W2:Y:S01]  /*35a0*/  MUFU.EX2 R106, R106 ;  /* 0x0000006a006a7308 */ /* 0x000ea20000000800 */
[----:B---3--:R-:W-:Y:S01]  /*35b0*/  F2FP.F16.F32.PACK_AB R86, R34, R103 ;  /* 0x000000672256723e */ /* 0x008fe200000000ff */
[----:B------:R-:W-:-:S04]  /*35c0*/  FADD.FTZ R103, R103, R104 ;  /* 0x0000006867677221 */ /* 0x000fc80000010000 */
[----:B------:R-:W-:Y:S02]  /*35d0*/  FADD.FTZ R34, R34, R103 ;  /* 0x0000006722227221 */ /* 0x000fe40000010000 */
[----:B------:R-:W-:Y:S08]  /*35e0*/  MUFU.EX2 R102, R102 ;  /* 0x0000006600667308 */ /* 0x000ff00000000800 */
[----:B------:R-:W3:Y:S01]  /*35f0*/  MUFU.EX2 R101, R101 ;  /* 0x0000006500657308 */ /* 0x000ee20000000800 */
[----:B--2---:R-:W-:Y:S01]  /*3600*/  F2FP.F16.F32.PACK_AB R85, R106, R107 ;  /* 0x0000006b6a55723e */ /* 0x004fe200000000ff */
[----:B------:R-:W-:-:S06]  /*3610*/  FADD.FTZ R107, R107, R106 ;  /* 0x0000006a6b6b7221 */ /* 0x000fcc0000010000 */
[----:B------:R-:W-:Y:S08]  /*3620*/  MUFU.EX2 R35, R35 ;  /* 0x0000002300237308 */ /* 0x000ff00000000800 */
[----:B------:R-:W2:Y:S01]  /*3630*/  MUFU.EX2 R32, R32 ;  /* 0x0000002000207308 */ /* 0x000ea20000000800 */
[----:B---3--:R-:W-:Y:S01]  /*3640*/  F2FP.F16.F32.PACK_AB R87, R101, R102 ;  /* 0x000000666557723e */ /* 0x008fe200000000ff */
        /* <DEDUP_REMOVED lines=10> */
[----:B------:R-:W3:Y:S05]  /*36f0*/  MUFU.EX2 R30, R30 ;  /* 0x0000001e001e7308 */ /* 0x000eea0000000800 */
[C---:B------:R-:W-:Y:S03]  /*3700*/  HMMA.16816.F32 R64, R84.reuse, R68, RZ ;  /* 0x000000445440723c */ /* 0x040fe600000018ff */
[----:B------:R-:W-:Y:S03]  /*3710*/  MUFU.EX2 R29, R29 ;  /* 0x0000001d001d7308 */ /* 0x000fe60000000800 */
[C---:B------:R-:W-:Y:S05]  /*3720*/  HMMA.16816.F32 R72, R84.reuse, R92, RZ ;  /* 0x0000005c5448723c */ /* 0x040fea00000018ff */
[----:B------:R-:W5:Y:S01]  /*3730*/  MUFU.EX2 R0, R0 ;  /* 0x0000000000007308 */ /* 0x000f620000000800 */
[C---:B----4-:R-:W-:Y:S06]  /*3740*/  HMMA.16816.F32 R76, R84.reuse, R80, RZ ;  /* 0x00000050544c723c */ /* 0x050fec00000018ff */
        /* <DEDUP_REMOVED lines=11> */
[C---:B-1----:R-:W-:Y:S05]  /*3800*/  HMMA.16816.F32 R88, R84.reuse, R4, RZ ;  /* 0x000000045458723c */ /* 0x042fea00000018ff */
[----:B------:R-:W1:Y:S01]  /*3810*/  MUFU.EX2 R113, R113 ;  /* 0x0000007100717308 */ /* 0x000e620000000800 */
[----:B------:R-:W-:Y:S01]  /*3820*/  HMMA.16816.F32 R84, R84, R6, RZ ;  /* 0x000000065454723c */ /* 0x000fe200000018ff */
[----:B--2---:R-:W-:Y:S01]  /*3830*/  F2FP.F16.F32.PACK_AB R4, R32, R35 ;  /* 0x000000232004723e */ /* 0x004fe200000000ff */
[----:B------:R-:W-:Y:S01]  /*3840*/  FADD.FTZ R35, R35, R34 ;  /* 0x0000002223237221 */ /* 0x000fe20000010000 */
[----:B---3--:R-:W-:Y:S01]  /*3850*/  F2FP.F16.F32.PACK_AB R5, R30, R33 ;  /* 0x000000211e05723e */ /* 0x008fe200000000ff */
[----:B------:R-:W-:-:S02]  /*3860*/  FADD.FTZ R33, R33, R102 ;  /* 0x0000006621217221 */ /* 0x000fc40000010000 */
[----:B------:R-:W-:Y:S01]  /*3870*/  FADD.FTZ R32, R32, R35 ;  /* 0x0000002320207221 */ /* 0x000fe20000010000 */
[----:B------:R-:W-:Y:S01]  /*3880*/  F2FP.F16.F32.PACK_AB R6, R2, R31 ;  /* 0x0000001f0206723e */ /* 0x000fe200000000ff */
[----:B------:R-:W-:Y:S01]  /*3890*/  MUFU.EX2 R114, R114 ;  /* 0x0000007200727308 */ /* 0x000fe20000000800 */
[----:B-----5:R-:W-:Y:S01]  /*38a0*/  F2FP.F16.F32.PACK_AB R7, R0, R29 ;  /* 0x0000001d0007723e */ /* 0x020fe200000000ff */
[----:B------:R-:W-:Y:S01]  /*38b0*/  FADD.FTZ R30, R30, R33 ;  /* 0x000000211e1e7221 */ /* 0x000fe20000010000 */
[----:B------:R-:W-:-:S03]  /*38c0*/  FADD.FTZ R31, R31, R32 ;  /* 0x000000201f1f7221 */ /* 0x000fc60000010000 */
[----:B------:R-:W-:Y:S01]  /*38d0*/  FADD.FTZ R29, R29, R30 ;  /* 0x0000001e1d1d7221 */ /* 0x000fe20000010000 */
[----:B------:R-:W-:Y:S01]  /*38e0*/  FADD.FTZ R2, R2, R31 ;  /* 0x0000001f02027221 */ /* 0x000fe20000010000 */
[----:B------:R-:W-:Y:S01]  /*38f0*/  HMMA.16816.F32 R56, R4, R8, R56 ;  /* 0x000000080438723c */ /* 0x000fe20000001838 */
[----:B------:R-:W2:Y:S01]  /*3900*/  MUFU.EX2 R115, R115 ;  /* 0x0000007300737308 */ /* 0x000ea20000000800 */
[----:B------:R-:W-:-:S04]  /*3910*/  FADD.FTZ R29, R0, R29 ;  /* 0x0000001d001d7221 */ /* 0x000fc80000010000 */
[C---:B------:R-:W-:Y:S01]  /*3920*/  HMMA.16816.F32 R60, R4.reuse, R10, R60 ;  /* 0x0000000a043c723c */ /* 0x040fe2000000183c */
[----:B------:R-:W3:Y:S02]  /*3930*/  LDSM.16.MT88.4 R8, [R148+0xa800] ;  /* 0x00a800009408783b */ /* 0x000ee40000004200 */
[----:B------:R-:W-:Y:S03]  /*3940*/  MUFU.EX2 R125, R125 ;  /* 0x0000007d007d7308 */ /* 0x000fe60000000800 */
[C---:B------:R-:W-:Y:S05]  /*3950*/  HMMA.16816.F32 R96, R4.reuse, R20, R96 ;  /* 0x000000140460723c */ /* 0x040fea0000001860 */
[----:B------:R-:W5:Y:S01]  /*3960*/  MUFU.EX2 R124, R124 ;  /* 0x0000007c007c7308 */ /* 0x000f620000000800 */
[C---:B------:R-:W-:Y:S01]  /*3970*/  HMMA.16816.F32 R36, R4.reuse, R22, R36 ;  /* 0x000000160424723c */ /* 0x040fe20000001824 */
[----:B------:R-:W4:Y:S05]  /*3980*/  LDSM.16.MT88.4 R20, [R151+0xa800] ;  /* 0x00a800009714783b */ /* 0x000f2a0000004200 */
[C---:B------:R-:W-:Y:S01]  /*3990*/  HMMA.16816.F32 R40, R4.reuse, R16, R40 ;  /* 0x000000100428723c */ /* 0x040fe20000001828 */
[----:B------:R-:W-:Y:S05]  /*39a0*/  MUFU.EX2 R120, R126 ;  /* 0x0000007e00787308 */ /* 0x000fea0000000800 */
[C---:B------:R-:W-:Y:S01]  /*39b0*/  HMMA.16816.F32 R44, R4.reuse, R18, R44 ;  /* 0x00000012042c723c */ /* 0x040fe2000000182c */
[----:B------:R-:W1:Y:S02]  /*39c0*/  LDSM.16.MT88.4 R16, [R150+0xa800] ;  /* 0x00a800009610783b */ /* 0x000e640000004200 */
[----:B------:R-:W-:Y:S03]  /*39d0*/  MUFU.EX2 R177, R177 ;  /* 0x000000b100b17308 */ /* 0x000fe60000000800 */
[C---:B------:R-:W-:Y:S05]  /*39e0*/  HMMA.16816.F32 R48, R4.reuse, R12, R48 ;  /* 0x0000000c0430723c */ /* 0x040fea0000001830 */
[----:B------:R-:W-:Y:S01]  /*39f0*/  MUFU.EX2 R121, R121 ;  /* 0x0000007900797308 */ /* 0x000fe20000000800 */
[C---:B------:R-:W-:Y:S01]  /*3a00*/  HMMA.16816.F32 R52, R4.reuse, R14, R52 ;  /* 0x0000000e0434723c */ /* 0x040fe20000001834 */
[----:B------:R-:W2:Y:S05]  /*3a10*/  LDSM.16.MT88.4 R12, [R149+0xa800] ;  /* 0x00a80000950c783b */ /* 0x000eaa0000004200 */
[C---:B---3--:R-:W-:Y:S01]  /*3a20*/  HMMA.16816.F32 R88, R4.reuse, R8, R88 ;  /* 0x000000080458723c */ /* 0x048fe20000001858 */
[----:B------:R-:W3:Y:S05]  /*3a30*/  MUFU.EX2 R122, R122 ;  /* 0x0000007a007a7308 */ /* 0x000eea0000000800 */
[C---:B------:R-:W-:Y:S01]  /*3a40*/  HMMA.16816.F32 R84, R4.reuse, R10, R84 ;  /* 0x0000000a0454723c */ /* 0x040fe20000001854 */
[----:B------:R-:W5:Y:S02]  /*3a50*/  LDSM.16.MT88.4 R8, [R148+0x9000] ;  /* 0x009000009408783b */ /* 0x000f640000004200 */
[----:B------:R-:W-:Y:S03]  /*3a60*/  MUFU.EX2 R116, R117 ;  /* 0x0000007500747308 */ /* 0x000fe60000000800 */
[C---:B----4-:R-:W-:Y:S05]  /*3a70*/  HMMA.16816.F32 R64, R4.reuse, R20, R64 ;  /* 0x000000140440723c */ /* 0x050fea0000001840 */
[----:B------:R-:W4:Y:S01]  /*3a80*/  MUFU.EX2 R175, R175 ;  /* 0x000000af00af7308 */ /* 0x000f220000000800 */
[C---:B------:R-:W-:Y:S01]  /*3a90*/  HMMA.16816.F32 R68, R4.reuse, R22, R68 ;  /* 0x000000160444723c */ /* 0x040fe20000001844 */
[----:B------:R-:W3:Y:S05]  /*3aa0*/  LDSM.16.MT88.4 R20, [R150+0x9000] ;  /* 0x009000009614783b */ /* 0x000eea0000004200 */
        /* <DEDUP_REMOVED lines=16> */
[----:B-----5:R-:W-:Y:S01]  /*3bb0*/  HMMA.16816.F32 R56, R4, R8, R56 ;  /* 0x000000080438723c */ /* 0x020fe20000001838 */
[----:B------:R-:W-:Y:S01]  /*3bc0*/  FADD.FTZ R110, R111, R110 ;  /* 0x0000006e6f6e7221 */ /* 0x000fe20000010000 */
[----:B------:R-:W-:-:S04]  /*3bd0*/  FADD.FTZ R114, R115, R114 ;  /* 0x0000007273727221 */ /* 0x000fc80000010000 */
        /* <DEDUP_REMOVED lines=45> */
[C---:B------:R-:W-:Y:S06]  /*3eb0*/  HMMA.16816.F32 R60, R4.reuse, R26, R60 ;  /* 0x0000001a043c723c */ /* 0x040fec000000183c */
[C---:B---3--:R-:W-:Y:S06]  /*3ec0*/  HMMA.16816.F32 R64, R4.reuse, R20, R64 ;  /* 0x000000140440723c */ /* 0x048fec0000001840 */
[C---:B------:R-:W-:Y:S06]  /*3ed0*/  HMMA.16816.F32 R68, R4.reuse, R22, R68 ;  /* 0x000000160444723c */ /* 0x040fec0000001844 */
[C---:B-1----:R-:W-:Y:S06]  /*3ee0*/  HMMA.16816.F32 R72, R4.reuse, R16, R72 ;  /* 0x000000100448723c */ /* 0x042fec0000001848 */
[C---:B------:R-:W-:Y:S06]  /*3ef0*/  HMMA.16816.F32 R92, R4.reuse, R18, R92 ;  /* 0x00000012045c723c */ /* 0x040fec000000185c */
[C---:B--2---:R-:W-:Y:S06]  /*3f00*/  HMMA.16816.F32 R76, R4.reuse, R12, R76 ;  /* 0x0000000c044c723c */ /* 0x044fec000000184c */
[C---:B------:R-:W-:Y:S06]  /*3f10*/  HMMA.16816.F32 R80, R4.reuse, R14, R80 ;  /* 0x0000000e0450723c */ /* 0x040fec0000001850 */
[C---:B-----5:R-:W-:Y:S06]  /*3f20*/  HMMA.16816.F32 R88, R4.reuse, R8, R88 ;  /* 0x000000080458723c */ /* 0x060fec0000001858 */
[----:B------:R-:W-:Y:S01]  /*3f30*/  HMMA.16816.F32 R84, R4, R10, R84 ;  /* 0x0000000a0454723c */ /* 0x000fe20000001854 */
[----:B------:R-:W-:-:S08]  /*3f40*/  NOP ;  /* 0x0000000000007918 */ /* 0x000fd00000000000 */
        /* <DEDUP_REMOVED lines=10> */
.L_x_6541:
        /* <DEDUP_REMOVED lines=66> */
.L_x_6538:
        /* <DEDUP_REMOVED lines=15> */
[----:B------:R-:W-:Y:S01]  /*4500*/  ISETP.GE.AND P0, PT, R173, 0x1, PT ;  /* 0x00000001ad00780c */ /* 0x000fe20003f06270 */
[----:B------:R1:W-:Y:S04]  /*4510*/  LDGSTS.E.BYPASS.LTC128B.128 [R165+0xa800], desc[UR18][R102.64+0x80] ;  /* 0x0a80008066a57fae */ /* 0x0003e8000b901d52 */
[----:B------:R1:W-:Y:S04]  /*4520*/  LDGSTS.E.BYPASS.LTC128B.128 [R165+0x9000], desc[UR18][R2.64] ;  /* 0x0900000002a57fae */ /* 0x0003e8000b901d52 */
[----:B------:R1:W-:Y:S04]  /*4530*/  LDGSTS.E.BYPASS.LTC128B.128 [R165+0xb000], desc[UR18][R2.64+0x80] ;  /* 0x0b00008002a57fae */ /* 0x0003e8000b901d52 */
[----:B------:R1:W-:Y:S04]  /*4540*/  LDGSTS.E.BYPASS.LTC128B.128 [R165+0x9800], desc[UR18][R178.64] ;  /* 0x09800000b2a57fae */ /* 0x0003e8000b901d52 */
[----:B------:R1:W-:Y:S04]  /*4550*/  LDGSTS.E.BYPASS.LTC128B.128 [R165+0xb800], desc[UR18][R178.64+0x80] ;  /* 0x0b800080b2a57fae */ /* 0x0003e8000b901d52 */
[----:B------:R-:W-:Y:S04]  /*4560*/  LDSM.16.M88.4 R104, [R158] ;  /* 0x000000009e68783b */ /* 0x000fe80000000200 */
[----:B------:R-:W2:Y:S04]  /*4570*/  LDSM.16.M88.4 R108, [R157] ;  /* 0x000000009d6c783b */ /* 0x000ea80000000200 */
[----:B------:R-:W3:Y:S04]  /*4580*/  LDSM.16.M88.4 R112, [R157+0x800] ;  /* 0x000800009d70783b */ /* 0x000ee80000000200 */
[----:B------:R-:W4:Y:S04]  /*4590*/  LDSM.16.M88.4 R116, [R157+0x1000] ;  /* 0x001000009d74783b */ /* 0x000f280000000200 */
[----:B------:R-:W5:Y:S04]  /*45a0*/  LDSM.16.M88.4 R120, [R157+0x1800] ;  /* 0x001800009d78783b */ /* 0x000f680000000200 */
[----:B------:R-:W0:Y:S04]  /*45b0*/  LDGDEPBAR ;  /* 0x00000000000079af */ /* 0x000e280000000000 */
[----:B------:R-:W-:Y:S04]  /*45c0*/  LDSM.16.M88.4 R124, [R156] ;  /* 0x000000009c7c783b */ /* 0x000fe80000000200 */
[----:B------:R-:W1:Y:S04]  /*45d0*/  LDSM.16.M88.4 R128, [R155] ;  /* 0x000000009b80783b */ /* 0x000e680000000200 */
[----:B------:R-:W1:Y:S04]  /*45e0*/  LDSM.16.M88.4 R132, [R147] ;  /* 0x000000009384783b */ /* 0x000e680000000200 */
[----:B------:R-:W1:Y:S01]  /*45f0*/  LDSM.16.M88.4 R136, [R146] ;  /* 0x000000009288783b */ /* 0x000e620000000200 */
[C---:B--2---:R-:W-:Y:S06]  /*4600*/  HMMA.16816.F32 R4, R104.reuse, R108, RZ ;  /* 0x0000006c6804723c */ /* 0x044fec00000018ff */
[C---:B------:R-:W-:Y:S01]  /*4610*/  HMMA.16816.F32 R8, R104.reuse, R110, RZ ;  /* 0x0000006e6808723c */ /* 0x040fe200000018ff */
[----:B------:R-:W2:Y:S05]  /*4620*/  LDSM.16.M88.4 R108, [R145] ;  /* 0x00000000916c783b */ /* 0x000eaa0000000200 */
[C---:B---3--:R-:W-:Y:S06]  /*4630*/  HMMA.16816.F32 R12, R104.reuse, R112, RZ ;  /* 0x00000070680c723c */ /* 0x048fec00000018ff */
[C---:B------:R-:W-:Y:S01]  /*4640*/  HMMA.16816.F32 R16, R104.reuse, R114, RZ ;  /* 0x000000726810723c */ /* 0x040fe200000018ff */
[----:B------:R-:W-:Y:S05]  /*4650*/  LDSM.16.M88.4 R112, [R153] ;  /* 0x000000009970783b */ /* 0x000fea0000000200 */
[C---:B----4-:R-:W-:Y:S06]  /*4660*/  HMMA.16816.F32 R20, R104.reuse, R116, RZ ;  /* 0x000000746814723c */ /* 0x050fec00000018ff */
[C---:B------:R-:W-:Y:S01]  /*4670*/  HMMA.16816.F32 R24, R104.reuse, R118, RZ ;  /* 0x000000766818723c */ /* 0x040fe200000018ff */
[----:B------:R-:W-:Y:S05]  /*4680*/  LDSM.16.M88.4 R116, [R153+0x800] ;  /* 0x000800009974783b */ /* 0x000fea0000000200 */
[C---:B-----5:R-:W-:Y:S06]  /*4690*/  HMMA.16816.F32 R28, R104.reuse, R120, RZ ;  /* 0x00000078681c723c */ /* 0x060fec00000018ff */
[----:B------:R-:W-:Y:S01]  /*46a0*/  HMMA.16816.F32 R32, R104, R122, RZ ;  /* 0x0000007a6820723c */ /* 0x000fe200000018ff */
[----:B------:R-:W3:Y:S04]  /*46b0*/  LDSM.16.M88.4 R104, [R154] ;  /* 0x000000009a68783b */ /* 0x000ee80000000200 */
[----:B------:R-:W4:Y:S01]  /*46c0*/  LDSM.16.M88.4 R120, [R153+0x1000] ;  /* 0x001000009978783b */ /* 0x000f220000000200 */
[C---:B-1----:R-:W-:Y:S06]  /*46d0*/  HMMA.16816.F32 R4, R124.reuse, R128, R4 ;  /* 0x000000807c04723c */ /* 0x042fec0000001804 */
[C---:B------:R-:W-:Y:S01]  /*46e0*/  HMMA.16816.F32 R8, R124.reuse, R130, R8 ;  /* 0x000000827c08723c */ /* 0x040fe20000001808 */
[----:B------:R-:W1:Y:S05]  /*46f0*/  LDSM.16.M88.4 R128, [R153+0x1800] ;  /* 0x001800009980783b */ /* 0x000e6a0000000200 */
[C---:B------:R-:W-:Y:S06]  /*4700*/  HMMA.16816.F32 R12, R124.reuse, R132, R12 ;  /* 0x000000847c0c723c */ /* 0x040fec000000180c */
[C---:B------:R-:W-:Y:S06]  /*4710*/  HMMA.16816.F32 R16, R124.reuse, R134, R16 ;  /* 0x000000867c10723c */ /* 0x040fec0000001810 */
[C---:B------:R-:W-:Y:S06]  /*4720*/  HMMA.16816.F32 R20, R124.reuse, R136, R20 ;  /* 0x000000887c14723c */ /* 0x040fec0000001814 */
[C---:B------:R-:W-:Y:S06]  /*4730*/  HMMA.16816.F32 R24, R124.reuse, R138, R24 ;  /* 0x0000008a7c18723c */ /* 0x040fec0000001818 */
[C---:B--2---:R-:W-:Y:S06]  /*4740*/  HMMA.16816.F32 R28, R124.reuse, R108, R28 ;  /* 0x0000006c7c1c723c */ /* 0x044fec000000181c */
[----:B------:R-:W-:Y:S01]  /*4750*/  HMMA.16816.F32 R32, R124, R110, R32 ;  /* 0x0000006e7c20723c */ /* 0x000fe20000001820 */
[----:B------:R-:W-:Y:S04]  /*4760*/  LDSM.16.M88.4 R108, [R152] ;  /* 0x00000000986c783b */ /* 0x000fe80000000200 */
[----:B------:R-:W2:Y:S01]  /*4770*/  LDSM.16.M88.4 R124, [R144] ;  /* 0x00000000907c783b */ /* 0x000ea20000000200 */
        /* <DEDUP_REMOVED lines=18> */
[----:B------:R-:W-:Y:S05]  /*48a0*/  LDSM.16.M88.4 R112, [R157+0x3800] ;  /* 0x003800009d70783b */ /* 0x000fea0000000200 */
[C---:B-----5:R-:W-:Y:S06]  /*48b0*/  HMMA.16816.F32 R20, R108.reuse, R116, R20 ;  /* 0x000000746c14723c */ /* 0x060fec0000001814 */
[C---:B------:R-:W-:Y:S01]  /*48c0*/  HMMA.16816.F32 R24, R108.reuse, R118, R24 ;  /* 0x000000766c18723c */ /* 0x040fe20000001818 */
[----:B------:R-:W-:Y:S05]  /*48d0*/  LDSM.16.M88.4 R116, [R156+0x2000] ;  /* 0x002000009c74783b */ /* 0x000fea0000000200 */
[C---:B----4-:R-:W-:Y:S06]  /*48e0*/  HMMA.16816.F32 R28, R108.reuse, R120, R28 ;  /* 0x000000786c1c723c */ /* 0x050fec000000181c */
[----:B------:R-:W-:Y:S01]  /*48f0*/  HMMA.16816.F32 R32, R108, R122, R32 ;  /* 0x0000007a6c20723c */ /* 0x000fe20000001820 */
[----:B------:R-:W3:Y:S04]  /*4900*/  LDSM.16.M88.4 R108, [R157+0x3000] ;  /* 0x003000009d6c783b */ /* 0x000ee80000000200 */
[----:B------:R-:W4:Y:S01]  /*4910*/  LDSM.16.M88.4 R120, [R143] ;  /* 0x000000008f78783b */ /* 0x000f220000000200 */
        /* <DEDUP_REMOVED lines=8> */
[----:B------:R-:W-:Y:S05]  /*49a0*/  LDSM.16.M88.4 R108, [R154+0x2000] ;  /* 0x002000009a6c783b */ /* 0x000fea0000000200 */
[C---:B------:R-:W-:Y:S06]  /*49b0*/  HMMA.16816.F32 R28, R104.reuse, R112, R28 ;  /* 0x00000070681c723c */ /* 0x040fec000000181c */
[----:B------:R-:W-:Y:S01]  /*49c0*/  HMMA.16816.F32 R32, R104, R114, R32 ;  /* 0x000000726820723c */ /* 0x000fe20000001820 */
[----:B------:R-:W3:Y:S04]  /*49d0*/  LDSM.16.M88.4 R104, [R140] ;  /* 0x000000008c68783b */ /* 0x000ee80000000200 */
[----:B------:R-:W5:Y:S01]  /*49e0*/  LDSM.16.M88.4 R112, [R153+0x2000] ;  /* 0x002000009970783b */ /* 0x000f620000000200 */
        /* <DEDUP_REMOVED lines=11> */
[----:B------:R-:W-:Y:S04]  /*4aa0*/  LDSM.16.M88.4 R104, [R152+0x2000] ;  /* 0x002000009868783b */ /* 0x000fe80000000200 */
[----:B------:R-:W-:Y:S01]  /*4ab0*/  LDSM.16.M88.4 R116, [R144+0x2800] ;  /* 0x002800009074783b */ /* 0x000fe20000000200 */
[C---:B-----5:R-:W-:Y:S06]  /*4ac0*/  HMMA.16816.F32 R4, R108.reuse, R112, R4 ;  /* 0x000000706c04723c */ /* 0x060fec0000001804 */
[C---:B------:R-:W-:Y:S01]  /*4ad0*/  HMMA.16816.F32 R8, R108.reuse, R114, R8 ;  /* 0x000000726c08723c */ /* 0x040fe20000001808 */
[----:B------:R-:W3:Y:S05]  /*4ae0*/  LDSM.16.M88.4 R112, [R144+0x2000] ;  /* 0x002000009070783b */ /* 0x000eea0000000200 */
[C---:B----4-:R-:W-:Y:S06]  /*4af0*/  HMMA.16816.F32 R12, R108.reuse, R120, R12 ;  /* 0x000000786c0c723c */ /* 0x050fec000000180c */
[C---:B------:R-:W-:Y:S01]  /*4b00*/  HMMA.16816.F32 R16, R108.reuse, R122, R16 ;  /* 0x0000007a6c10723c */ /* 0x040fe20000001810 */
[----:B------:R-:W4:Y:S05]  /*4b10*/  LDSM.16.M88.4 R120, [R144+0x3000] ;  /* 0x003000009078783b */ /* 0x000f2a0000000200 */
[C---:B-1----:R-:W-:Y:S06]  /*4b20*/  HMMA.16816.F32 R20, R108.reuse, R128, R20 ;  /* 0x000000806c14723c */ /* 0x042fec0000001814 */
[C---:B------:R-:W-:Y:S01]  /*4b30*/  HMMA.16816.F32 R24, R108.reuse, R130, R24 ;  /* 0x000000826c18723c */ /* 0x040fe20000001818 */
[----:B------:R-:W1:Y:S01]  /*4b40*/  LDSM.16.M88.4 R128, [R144+0x3800] ;  /* 0x003800009080783b */ /* 0x000e620000000200 */
[----:B------:R-:W-:Y:S04]  /*4b50*/  DEPBAR.LE SB0, 0x0 ;  /* 0x000080000000791a */ /* 0x000fe80000000000 */
[C---:B--2---:R-:W-:Y:S01]  /*4b60*/  HMMA.16816.F32 R28, R108.reuse, R124, R28 ;  /* 0x0000007c6c1c723c */ /* 0x044fe2000000181c */
[----:B------:R-:W-:Y:S05]  /*4b70*/  BAR.SYNC.DEFER_BLOCKING 0x0 ;  /* 0x0000000000007b1d */ /* 0x000fea0000010000 */
[----:B------:R-:W-:Y:S06]  /*4b80*/  HMMA.16816.F32 R32, R108, R126, R32 ;  /* 0x0000007e6c20723c */ /* 0x000fec0000001820 */
[C---:B---3--:R-:W-:Y:S06]  /*4b90*/  HMMA.16816.F32 R4, R104.reuse, R112, R4 ;  /* 0x000000706804723c */ /* 0x048fec0000001804 */
[C---:B------:R-:W-:Y:S06]  /*4ba0*/  HMMA.16816.F32 R8, R104.reuse, R114, R8 ;  /* 0x000000726808723c */ /* 0x040fec0000001808 */
[C---:B------:R-:W-:Y:S06]  /*4bb0*/  HMMA.16816.F32 R12, R104.reuse, R116, R12 ;  /* 0x00000074680c723c */ /* 0x040fec000000180c */
[C---:B------:R-:W-:Y:S06]  /*4bc0*/  HMMA.16816.F32 R16, R104.reuse, R118, R16 ;  /* 0x000000766810723c */ /* 0x040fec0000001810 */
[C---:B----4-:R-:W-:Y:S06]  /*4bd0*/  HMMA.16816.F32 R20, R104.reuse, R120, R20 ;  /* 0x000000786814723c */ /* 0x050fec0000001814 */
[C---:B------:R-:W-:Y:S06]  /*4be0*/  HMMA.16816.F32 R24, R104.reuse, R122, R24 ;  /* 0x0000007a6818723c */ /* 0x040fec0000001818 */
[C---:B-1----:R-:W-:Y:S06]  /*4bf0*/  HMMA.16816.F32 R28, R104.reuse, R128, R28 ;  /* 0x00000080681c723c */ /* 0x042fec000000181c */
        /* <DEDUP_REMOVED lines=43> */
[----:B------:R-:W1:Y:S10]  /*4eb0*/  LDC R102, c[0x0][0x24c] ;  /* 0x00009300ff667b82 */ /* 0x000e740000000800 */
        /* <DEDUP_REMOVED lines=22> */
[-C--:B---3--:R-:W-:Y:S04]  /*5020*/  IMAD.WIDE.U32 R108, R103, R2.reuse, R108 ;  /* 0x00000002676c7225 */ /* 0x088fe800078e006c */
[----:B------:R-:W-:Y:S04]  /*5030*/  IMAD R100, R107, R2, RZ ;  /* 0x000000026b647224 */ /* 0x000fe800078e02ff */
[----:B------:R-:W-:Y:S05]  /*5040*/  IMAD R100, R103, R3, R100 ;  /* 0x0000000367647224 */ /* 0x000fea00078e0264 */
[----:B------:R-:W-:Y:S07]  /*5050*/  IADD3 R100, R109, R100, RZ ;  /* 0x000000646d647210 */ /* 0x000fee0007ffe0ff */
.L_x_6540:
        /* <DEDUP_REMOVED lines=19> */
[----:B------:R-:W0:Y:S02]  /*5190*/  LDGDEPBAR ;  /* 0x00000000000079af */ /* 0x000e240000000000 */
.L_x_6539:
        /* <DEDUP_REMOVED lines=94> */
[----:B------:R-:W-:Y:S01]  /*5780*/  FFMA.FTZ R134, R25, UR4, -R124 ;  /* 0x0000000419867c23 */ /* 0x000fe2000801087c */
[--C-:B------:R-:W-:Y:S01]  /*5790*/  FFMA.FTZ R135, R26, UR4, -R122.reuse ;  /* 0x000000041a877c23 */ /* 0x100fe2000801087a */
[----:B------:R-:W-:Y:S01]  /*57a0*/  FFMA.FTZ R136, R27, UR4, -R122 ;  /* 0x000000041b887c23 */ /* 0x000fe2000801087a */
[C---:B------:R-:W-:Y:S03]  /*57b0*/  FMUL.FTZ R56, R2.reuse, R56 ;  /* 0x0000003802387220 */ /* 0x040fe60000410000 */
[----:B------:R-:W-:Y:S01]  /*57c0*/  MUFU.EX2 R7, R7 ;  /* 0x0000000700077308 */ /* 0x000fe20000000800 */
[----:B------:R-:W-:Y:S01]  /*57d0*/  LDSM.16.MT88.4 R24, [R149+0x9000] ;  /* 0x009000009518783b */ /* 0x000fe20000004200 */
        /* <DEDUP_REMOVED lines=13> */
[--C-:B------:R-:W-:Y:S03]  /*58b0*/  FFMA.FTZ R126, R12, UR4, -R124.reuse ;  /* 0x000000040c7e7c23 */ /* 0x100fe6000801087c */
[----:B------:R-:W-:Y:S01]  /*58c0*/  MUFU.EX2 R103, R103 ;  /* 0x0000006700677308 */ /* 0x000fe20000000800 */
[C---:B------:R-:W-:Y:S01]  /*58d0*/  FMUL.FTZ R12, R2.reuse, R92 ;  /* 0x0000005c020c7220 */ /* 0x040fe20000410000 */
[----:B------:R-:W-:Y:S01]  /*58e0*/  FFMA.FTZ R125, R13, UR4, -R124 ;  /* 0x000000040d7d7c23 */ /* 0x000fe2000801087c */
[----:B------:R-:W-:Y:S01]  /*58f0*/  FMUL.FTZ R13, R2, R93 ;  /* 0x0000005d020d7220 */ /* 0x000fe20000410000 */
[--C-:B------:R-:W-:Y:S01]  /*5900*/  FFMA.FTZ R127, R14, UR4, -R122.reuse ;  /* 0x000000040e7f7c23 */ /* 0x100fe2000801087a */
[C---:B------:R-:W-:Y:S01]  /*5910*/  FMUL.FTZ R14, R0.reuse, R94 ;  /* 0x0000005e000e7220 */ /* 0x040fe20000410000 */
[----:B------:R-:W-:Y:S01]  /*5920*/  FFMA.FTZ R128, R15, UR4, -R122 ;  /* 0x000000040f807c23 */ /* 0x000fe2000801087a */
[----:B------:R-:W-:Y:S03]  /*5930*/  FMUL.FTZ R15, R0, R95 ;  /* 0x0000005f000f7220 */ /* 0x000fe60000410000 */
[----:B------:R-:W3:Y:S01]  /*5940*/  MUFU.EX2 R120, R120 ;  /* 0x0000007800787308 */ /* 0x000ee20000000800 */
[----:B--2---:R-:W-:Y:S01]  /*5950*/  F2FP.F16.F32.PACK_AB R98, R102, R7 ;  /* 0x000000076662723e */ /* 0x004fe200000000ff */
[----:B------:R-:W-:Y:S01]  /*5960*/  LDSM.16.MT88.4 R92, [R148+0xa000] ;  /* 0x00a00000945c783b */ /* 0x000fe20000004200 */
[C---:B------:R-:W-:Y:S01]  /*5970*/  FMUL.FTZ R68, R2.reuse, R68 ;  /* 0x0000004402447220 */ /* 0x040fe20000410000 */
[----:B------:R-:W-:Y:S01]  /*5980*/  FMUL.FTZ R69, R2, R69 ;  /* 0x0000004502457220 */ /* 0x000fe20000410000 */
        /* <DEDUP_REMOVED lines=10> */
[--C-:B------:R-:W-:Y:S01]  /*5a30*/  FFMA.FTZ R129, R16, UR4, -R124.reuse ;  /* 0x0000000410817c23 */ /* 0x100fe2000801087c */
[----:B------:R-:W-:Y:S01]  /*5a40*/  FFMA.FTZ R130, R17, UR4, -R124 ;  /* 0x0000000411827c23 */ /* 0x000fe2000801087c */
[----:B---3--:R-:W-:Y:S01]  /*5a50*/  F2FP.F16.F32.PACK_AB R99, R120, R103 ;  /* 0x000000677863723e */ /* 0x008fe200000000ff */
[--C-:B------:R-:W-:Y:S01]  /*5a60*/  FFMA.FTZ R131, R18, UR4, -R122.reuse ;  /* 0x0000000412837c23 */ /* 0x100fe2000801087a */
[----:B------:R-:W-:Y:S01]  /*5a70*/  FFMA.FTZ R132, R19, UR4, -R122 ;  /* 0x0000000413847c23 */ /* 0x000fe2000801087a */
[C---:B------:R-:W-:Y:S01]  /*5a80*/  FMUL.FTZ R80, R2.reuse, R80 ;  /* 0x0000005002507220 */ /* 0x040fe20000410000 */
[----:B------:R-:W-:Y:S01]  /*5a90*/  FMUL.FTZ R81, R2, R81 ;  /* 0x0000005102517220 */ /* 0x000fe20000410000 */
[C---:B------:R-:W-:Y:S01]  /*5aa0*/  FMUL.FTZ R82, R0.reuse, R82 ;  /* 0x0000005200527220 */ /* 0x040fe20000410000 */
[----:B------:R-:W-:Y:S01]  /*5ab0*/  FMUL.FTZ R83, R0, R83 ;  /* 0x0000005300537220 */ /* 0x000fe20000410000 */
[C---:B-1----:R-:W-:Y:S01]  /*5ac0*/  HMMA.16816.F32 R8, R96.reuse, R104, R8 ;  /* 0x000000686008723c */ /* 0x042fe20000001808 */
[----:B------:R-:W-:Y:S04]  /*5ad0*/  MUFU.EX2 R126, R126 ;  /* 0x0000007e007e7308 */ /* 0x000fe80000000800 */
[C---:B------:R-:W-:Y:S01]  /*5ae0*/  FMUL.FTZ R16, R2.reuse, R88 ;  /* 0x0000005802107220 */ /* 0x040fe20000410000 */
[C---:B------:R-:W-:Y:S01]  /*5af0*/  HMMA.16816.F32 R36, R96.reuse, R106, R36 ;  /* 0x0000006a6024723c */ /* 0x040fe20000001824 */
[----:B------:R-:W1:Y:S04]  /*5b00*/  LDSM.16.MT88.4 R104, [R151+0xa000] ;  /* 0x00a000009768783b */ /* 0x000e680000004200 */
[----:B------:R-:W2:Y:S01]  /*5b10*/  MUFU.EX2 R125, R125 ;  /* 0x0000007d007d7308 */ /* 0x000ea20000000800 */
[----:B------:R-:W-:Y:S01]  /*5b20*/  ISETP.GT.AND P0, PT, R173, RZ, PT ;  /* 0x000000ffad00720c */ /* 0x000fe20003f04270 */
[----:B------:R-:W-:Y:S01]  /*5b30*/  FMUL.FTZ R17, R2, R89 ;  /* 0x0000005902117220 */ /* 0x000fe20000410000 */
[C---:B------:R-:W-:Y:S07]  /*5b40*/  HMMA.16816.F32 R40, R96.reuse, R108, R40 ;  /* 0x0000006c6028723c */ /* 0x040fee0000001828 */
[----:B------:R-:W-:Y:S01]  /*5b50*/  MUFU.EX2 R127, R127 ;  /* 0x0000007f007f7308 */ /* 0x000fe20000000800 */
[C---:B------:R-:W-:Y:S01]  /*5b60*/  HMMA.16816.F32 R44, R96.reuse, R110, R44 ;  /* 0x0000006e602c723c */ /* 0x040fe2000000182c */
[----:B------:R-:W3:Y:S02]  /*5b70*/  LDSM.16.MT88.4 R108, [R150+0xa000] ;  /* 0x00a00000966c783b */ /* 0x000ee40000004200 */
[C---:B------:R-:W-:Y:S03]  /*5b80*/  FMUL.FTZ R18, R0.reuse, R90 ;  /* 0x0000005a00127220 */ /* 0x040fe60000410000 */
[C---:B------:R-:W-:Y:S03]  /*5b90*/  HMMA.16816.F32 R48, R96.reuse, R112, R48 ;  /* 0x000000706030723c */ /* 0x040fe60000001830 */
[----:B------:R-:W4:Y:S02]  /*5ba0*/  MUFU.EX2 R128, R128 ;  /* 0x0000008000807308 */ /* 0x000f240000000800 */
[----:B--2---:R-:W-:Y:S01]  /*5bb0*/  F2FP.F16.F32.PACK_AB R88, R125, R126 ;  /* 0x0000007e7d58723e */ /* 0x004fe200000000ff */
[C---:B------:R-:W-:Y:S01]  /*5bc0*/  HMMA.16816.F32 R52, R96.reuse, R114, R52 ;  /* 0x000000726034723c */ /* 0x040fe20000001834 */
[----:B------:R-:W2:Y:S06]  /*5bd0*/  LDSM.16.MT88.4 R112, [R149+0xa000] ;  /* 0x00a000009570783b */ /* 0x000eac0000004200 */
[----:B------:R-:W-:Y:S01]  /*5be0*/  MUFU.EX2 R129, R129 ;  /* 0x0000008100817308 */ /* 0x000fe20000000800 */
[----:B------:R-:W-:Y:S01]  /*5bf0*/  FMUL.FTZ R19, R0, R91 ;  /* 0x0000005b00137220 */ /* 0x000fe20000410000 */
[C---:B------:R-:W-:Y:S08]  /*5c00*/  HMMA.16816.F32 R56, R96.reuse, R116, R56 ;  /* 0x000000746038723c */ /* 0x040ff00000001838 */
[----:B------:R-:W5:Y:S01]  /*5c10*/  MUFU.EX2 R130, R130 ;  /* 0x0000008200827308 */ /* 0x000f620000000800 */
[C---:B------:R-:W-:Y:S01]  /*5c20*/  HMMA.16816.F32 R60, R96.reuse, R118, R60 ;  /* 0x00000076603c723c */ /* 0x040fe2000000183c */
[----:B------:R-:W-:Y:S02]  /*5c30*/  LDSM.16.MT88.4 R116, [R149+0x8800] ;  /* 0x008800009574783b */ /* 0x000fe40000004200 */
[----:B----4-:R-:W-:Y:S03]  /*5c40*/  F2FP.F16.F32.PACK_AB R89, R128, R127 ;  /* 0x0000007f8059723e */ /* 0x010fe600000000ff */
[C---:B-1----:R-:W-:Y:S03]  /*5c50*/  HMMA.16816.F32 R64, R96.reuse, R104, R64 ;  /* 0x000000686040723c */ /* 0x042fe60000001840 */
[----:B------:R-:W-:Y:S02]  /*5c60*/  MUFU.EX2 R131, R131 ;  /* 0x0000008300837308 */ /* 0x000fe40000000800 */
[----:B------:R-:W-:Y:S01]  /*5c70*/  FMUL.FTZ R84, R2, R84 ;  /* 0x0000005402547220 */ /* 0x000fe20000410000 */
[C---:B------:R-:W-:Y:S01]  /*5c80*/  HMMA.16816.F32 R68, R96.reuse, R106, R68 ;  /* 0x0000006a6044723c */ /* 0x040fe20000001844 */
[----:B------:R-:W1:Y:S06]  /*5c90*/  LDSM.16.MT88.4 R104, [R151+0x8800] ;  /* 0x008800009768783b */ /* 0x000e6c0000004200 */
[----:B------:R-:W4:Y:S01]  /*5ca0*/  MUFU.EX2 R132, R132 ;  /* 0x0000008400847308 */ /* 0x000f220000000800 */
[----:B-----5:R-:W-:Y:S01]  /*5cb0*/  F2FP.F16.F32.PACK_AB R90, R130, R129 ;  /* 0x00000081825a723e */ /* 0x020fe200000000ff */
[C---:B---3--:R-:W-:Y:S03]  /*5cc0*/  HMMA.16816.F32 R72, R96.reuse, R108, R72 ;  /* 0x0000006c6048723c */ /* 0x048fe60000001848 */
[----:B------:R-:W-:Y:S03]  /*5cd0*/  FMUL.FTZ R85, R2, R85 ;  /* 0x0000005502557220 */ /* 0x000fe60000410000 */
[C---:B------:R-:W-:Y:S01]  /*5ce0*/  HMMA.16816.F32 R12, R96.reuse, R110, R12 ;  /* 0x0000006e600c723c */ /* 0x040fe2000000180c */
[----:B------:R-:W3:Y:S01]  /*5cf0*/  LDSM.16.MT88.4 R108, [R150+0x8800] ;  /* 0x00880000966c783b */ /* 0x000ee20000004200 */
[----:B------:R-:W-:Y:S03]  /*5d00*/  MUFU.EX2 R133, R133 ;  /* 0x0000008500857308 */ /* 0x000fe60000000800 */
[----:B------:R-:W-:Y:S01]  /*5d10*/  FMUL.FTZ R86, R0, R86 ;  /* 0x0000005600567220 */ /* 0x000fe20000410000 */
[C---:B--2---:R-:W-:Y:S06]  /*5d20*/  HMMA.16816.F32 R76, R96.reuse, R112, R76 ;  /* 0x00000070604c723c */ /* 0x044fec000000184c */
[----:B------:R-:W2:Y:S01]  /*5d30*/  MUFU.EX2 R134, R134 ;  /* 0x0000008600867308 */ /* 0x000ea20000000800 */
[----:B----4-:R-:W-:Y:S01]  /*5d40*/  F2FP.F16.F32.PACK_AB R91, R132, R131 ;  /* 0x00000083845b723e */ /* 0x010fe200000000ff */
[C---:B------:R-:W-:Y:S01]  /*5d50*/  HMMA.16816.F32 R80, R96.reuse, R114, R80 ;  /* 0x000000726050723c */ /* 0x040fe20000001850 */
[----:B------:R-:W4:Y:S02]  /*5d60*/  LDSM.16.MT88.4 R112, [R148+0x8800] ;  /* 0x008800009470783b */ /* 0x000f240000004200 */
[----:B------:R-:W-:Y:S03]  /*5d70*/  FMUL.FTZ R87, R0, R87 ;  /* 0x0000005700577220 */ /* 0x000fe60000410000 */
[C---:B------:R-:W-:Y:S02]  /*5d80*/  HMMA.16816.F32 R16, R96.reuse, R92, R16 ;  /* 0x0000005c6010723c */ /* 0x040fe40000001810 */
[----:B------:R-:W-:Y:S03]  /*5d90*/  MUFU.EX2 R135, R135 ;  /* 0x0000008700877308 */ /* 0x000fe60000000800 */
[----:B------:R-:W-:Y:S01]  /*5da0*/  FFMA.FTZ R121, R2, R177, R121 ;  /* 0x000000b102797223 */ /* 0x000fe20000010079 */
[----:B------:R-:W-:Y:S01]  /*5db0*/  HMMA.16816.F32 R84, R96, R94, R84 ;  /* 0x0000005e6054723c */ /* 0x000fe20000001854 */
[----:B------:R-:W5:Y:S05]  /*5dc0*/  LDSM.16.MT88.4 R92, [R151+0xa800] ;  /* 0x00a80000975c783b */ /* 0x000f6a0000004200 */
[----:B------:R-:W2:Y:S01]  /*5dd0*/  MUFU.EX2 R136, R136 ;  /* 0x0000008800887308 */ /* 0x000ea20000000800 */
[----:B------:R-:W-:Y:S01]  /*5de0*/  MOV R101, R100 ;  /* 0x0000006400657202 */ /* 0x000fe20000000f00 */
[C---:B-1----:R-:W-:Y:S01]  /*5df0*/  HMMA.16816.F32 R8, R88.reuse, R104, R8 ;  /* 0x000000685808723c */ /* 0x042fe20000001808 */
[----:B------:R-:W1:Y:S04]  /*5e00*/  LDSM.16.MT88.4 R96, [R150+0xa800] ;  /* 0x00a800009660783b */ /* 0x000e680000004200 */
[----:B------:R-:W-:Y:S01]  /*5e10*/  FFMA.FTZ R123, R0, R175, R123 ;  /* 0x000000af007b7223 */ /* 0x000fe2000001007b */
[C---:B------:R-:W-:Y:S03]  /*5e20*/  HMMA.16816.F32 R36, R88.reuse, R106, R36 ;  /* 0x0000006a5824723c */ /* 0x040fe60000001824 */
[----:B------:R-:W1:Y:S03]  /*5e30*/  LDSM.16.MT88.4 R104, [R149+0xa800] ;  /* 0x00a800009568783b */ /* 0x000e660000004200 */
[C---:B---3--:R-:W-:Y:S05]  /*5e40*/  HMMA.16816.F32 R40, R88.reuse, R108, R40 ;  /* 0x0000006c5828723c */ /* 0x048fea0000001828 */
[----:B------:R-:W-:Y:S01]  /*5e50*/  FADD.FTZ R0, R5, R121 ;  /* 0x0000007905007221 */ /* 0x000fe20000010000 */
[C---:B------:R-:W-:Y:S01]  /*5e60*/  HMMA.16816.F32 R44, R88.reuse, R110, R44 ;  /* 0x0000006e582c723c */ /* 0x040fe2000000182c */
[----:B------:R-:W3:Y:S04]  /*5e70*/  LDSM.16.MT88.4 R108, [R148+0xa800] ;  /* 0x00a80000946c783b */ /* 0x000ee80000004200 */
[----:B------:R-:W-:Y:S01]  /*5e80*/  FADD.FTZ R6, R6, R123 ;  /* 0x0000007b06067221 */ /* 0x000fe20000010000 */
[C---:B------:R-:W-:Y:S05]  /*5e90*/  HMMA.16816.F32 R48, R88.reuse, R116, R48 ;  /* 0x000000745830723c */ /* 0x040fea0000001830 */
[----:B------:R-:W-:Y:S01]  /*5ea0*/  FADD.FTZ R5, R7, R0 ;  /* 0x0000000007057221 */ /* 0x000fe20000010000 */
[C---:B------:R-:W-:Y:S05]  /*5eb0*/  HMMA.16816.F32 R52, R88.reuse, R118, R52 ;  /* 0x000000765834723c */ /* 0x040fea0000001834 */
[--C-:B------:R-:W-:Y:S01]  /*5ec0*/  FFMA.FTZ R116, R20, UR4, -R124.reuse ;  /* 0x0000000414747c23 */ /* 0x100fe2000801087c */
[C---:B----4-:R-:W-:Y:S05]  /*5ed0*/  HMMA.16816.F32 R56, R88.reuse, R112, R56 ;  /* 0x000000705838723c */ /* 0x050fea0000001838 */
[----:B------:R-:W-:Y:S01]  /*5ee0*/  FFMA.FTZ R117, R21, UR4, -R124 ;  /* 0x0000000415757c23 */ /* 0x000fe2000801087c */
[C---:B------:R-:W-:Y:S01]  /*5ef0*/  HMMA.16816.F32 R60, R88.reuse, R114, R60 ;  /* 0x00000072583c723c */ /* 0x040fe2000000183c */
[----:B------:R-:W-:Y:S01]  /*5f00*/  LDSM.16.MT88.4 R112, [R150+0x9000] ;  /* 0x009000009670783b */ /* 0x000fe20000004200 */
[----:B------:R-:W-:Y:S03]  /*5f10*/  MUFU.EX2 R116, R116 ;  /* 0x0000007400747308 */ /* 0x000fe60000000800 */
[--C-:B------:R-:W-:Y:S01]  /*5f20*/  FFMA.FTZ R118, R22, UR4, -R122.reuse ;  /* 0x0000000416767c23 */ /* 0x100fe2000801087a */
[C---:B-----5:R-:W-:Y:S06]  /*5f30*/  HMMA.16816.F32 R64, R88.reuse, R92, R64 ;  /* 0x0000005c5840723c */ /* 0x060fec0000001840 */
[----:B------:R-:W4:Y:S01]  /*5f40*/  MUFU.EX2 R117, R117 ;  /* 0x0000007500757308 */ /* 0x000f220000000800 */
[----:B--2---:R-:W-:Y:S01]  /*5f50*/  F2FP.F16.F32.PACK_AB R22, R134, R133 ;  /* 0x000000858616723e */ /* 0x004fe200000000ff */
[C---:B------:R-:W-:Y:S01]  /*5f60*/  HMMA.16816.F32 R68, R88.reuse, R94, R68 ;  /* 0x0000005e5844723c */ /* 0x040fe20000001844 */
[----:B------:R-:W2:Y:S02]  /*5f70*/  LDSM.16.MT88.4 R92, [R151+0x9000] ;  /* 0x00900000975c783b */ /* 0x000ea40000004200 */
[----:B------:R-:W-:Y:S03]  /*5f80*/  FFMA.FTZ R119, R23, UR4, -R122 ;  /* 0x0000000417777c23 */ /* 0x000fe6000801087a */
[C---:B-1----:R-:W-:Y:S02]  /*5f90*/  HMMA.16816.F32 R72, R88.reuse, R96, R72 ;  /* 0x000000605848723c */ /* 0x042fe40000001848 */
[----:B------:R-:W-:Y:S03]  /*5fa0*/  MUFU.EX2 R118, R118 ;  /* 0x0000007600767308 */ /* 0x000fe60000000800 */
[----:B------:R-:W-:Y:S01]  /*5fb0*/  F2FP.F16.F32.PACK_AB R23, R136, R135 ;  /* 0x000000878817723e */ /* 0x000fe200000000ff */
[C---:B------:R-:W-:Y:S01]  /*5fc0*/  HMMA.16816.F32 R12, R88.reuse, R98, R12 ;  /* 0x00000062580c723c */ /* 0x040fe2000000180c */
[----:B------:R-:W1:Y:S05]  /*5fd0*/  LDSM.16.MT88.4 R96, [R148+0x9000] ;  /* 0x009000009460783b */ /* 0x000e6a0000004200 */
[----:B------:R-:W5:Y:S01]  /*5fe0*/  MUFU.EX2 R119, R119 ;  /* 0x0000007700777308 */ /* 0x000f620000000800 */
[----:B----4-:R-:W-:Y:S01]  /*5ff0*/  F2FP.F16.F32.PACK_AB R20, R117, R116 ;  /* 0x000000747514723e */ /* 0x010fe200000000ff */
[C---:B------:R-:W-:Y:S03]  /*6000*/  HMMA.16816.F32 R76, R88.reuse, R104, R76 ;  /* 0x00000068584c723c */ /* 0x040fe6000000184c */
[----:B------:R-:W-:Y:S03]  /*6010*/  FADD.FTZ R103, R103, R6 ;  /* 0x0000000667677221 */ /* 0x000fe60000010000 */
[C---:B------:R-:W-:Y:S01]  /*6020*/  HMMA.16816.F32 R80, R88.reuse, R106, R80 ;  /* 0x0000006a5850723c */ /* 0x040fe20000001850 */
[----:B------:R-:W-:Y:S04]  /*6030*/  LDSM.16.MT88.4 R104, [R149+0xb000] ;  /* 0x00b000009568783b */ /* 0x000fe80000004200 */
[----:B------:R-:W-:Y:S01]  /*6040*/  FADD.FTZ R5, R102, R5 ;  /* 0x0000000566057221 */ /* 0x000fe20000010000 */
[C---:B---3--:R-:W-:Y:S05]  /*6050*/  HMMA.16816.F32 R16, R88.reuse, R108, R16 ;  /* 0x0000006c5810723c */ /* 0x048fea0000001810 */
[----:B-----5:R-:W-:Y:S01]  /*6060*/  F2FP.F16.F32.PACK_AB R21, R119, R118 ;  /* 0x000000767715723e */ /* 0x020fe200000000ff */
[----:B------:R-:W-:Y:S01]  /*6070*/  HMMA.16816.F32 R84, R88, R110, R84 ;  /* 0x0000006e5854723c */ /* 0x000fe20000001854 */
[----:B------:R-:W3:Y:S04]  /*6080*/  LDSM.16.MT88.4 R88, [R151+0xb000] ;  /* 0x00b000009758783b */ /* 0x000ee80000004200 */
[--C-:B------:R-:W-:Y:S01]  /*6090*/  FFMA.FTZ R108, R28, UR4, -R124.reuse ;  /* 0x000000041c6c7c23 */ /* 0x100fe2000801087c */
[C---:B--2---:R-:W-:Y:S05]  /*60a0*/  HMMA.16816.F32 R8, R20.reuse, R92, R8 ;  /* 0x0000005c1408723c */ /* 0x044fea0000001808 */
[----:B------:R-:W-:Y:S01]  /*60b0*/  FFMA.FTZ R109, R29, UR4, -R124 ;  /* 0x000000041d6d7c23 */ /* 0x000fe2000801087c */
[C---:B------:R-:W-:Y:S01]  /*60c0*/  HMMA.16816.F32 R36, R20.reuse, R94, R36 ;  /* 0x0000005e1424723c */ /* 0x040fe20000001824 */
[----:B------:R-:W2:Y:S01]  /*60d0*/  LDSM.16.MT88.4 R92, [R150+0xb000] ;  /* 0x00b00000965c783b */ /* 0x000ea20000004200 */
[----:B------:R-:W-:Y:S03]  /*60e0*/  MUFU.EX2 R108, R108 ;  /* 0x0000006c006c7308 */ /* 0x000fe60000000800 */
[--C-:B------:R-:W-:Y:S01]  /*60f0*/  FFMA.FTZ R110, R30, UR4, -R122.reuse ;  /* 0x000000041e6e7c23 */ /* 0x100fe2000801087a */
[C---:B------:R-:W-:Y:S06]  /*6100*/  HMMA.16816.F32 R40, R20.reuse, R112, R40 ;  /* 0x000000701428723c */ /* 0x040fec0000001828 */
[----:B------:R-:W4:Y:S01]  /*6110*/  MUFU.EX2 R109, R109 ;  /* 0x0000006d006d7308 */ /* 0x000f220000000800 */
[----:B------:R-:W-:Y:S01]  /*6120*/  FFMA.FTZ R111, R31, UR4, -R122 ;  /* 0x000000041f6f7c23 */ /* 0x000fe2000801087a */
[C---:B------:R-:W-:Y:S01]  /*6130*/  HMMA.16816.F32 R44, R20.reuse, R114, R44 ;  /* 0x00000072142c723c */ /* 0x040fe2000000182c */
[----:B------:R-:W-:Y:S02]  /*6140*/  LDSM.16.MT88.4 R28, [R151+0x9800] ;  /* 0x00980000971c783b */ /* 0x000fe40000004200 */
[----:B------:R-:W-:Y:S03]  /*6150*/  FFMA.FTZ R112, R32, UR4, -R124 ;  /* 0x0000000420707c23 */ /* 0x000fe6000801087c */
[C---:B------:R-:W-:Y:S02]  /*6160*/  HMMA.16816.F32 R48, R20.reuse, R24, R48 ;  /* 0x000000181430723c */ /* 0x040fe40000001830 */
[----:B------:R-:W-:Y:S03]  /*6170*/  MUFU.EX2 R110, R110 ;  /* 0x0000006e006e7308 */ /* 0x000fe60000000800 */
[----:B------:R-:W-:Y:S01]  /*6180*/  FFMA.FTZ R114, R34, UR4, -R122 ;  /* 0x0000000422727c23 */ /* 0x000fe2000801087a */
[C---:B------:R-:W-:Y:S01]  /*6190*/  HMMA.16816.F32 R52, R20.reuse, R26, R52 ;  /* 0x0000001a1434723c */ /* 0x040fe20000001834 */
[----:B------:R-:W5:Y:S05]  /*61a0*/  LDSM.16.MT88.4 R24, [R148+0xb000] ;  /* 0x00b000009418783b */ /* 0x000f6a0000004200 */
[----:B------:R-:W4:Y:S01]  /*61b0*/  MUFU.EX2 R111, R111 ;  /* 0x0000006f006f7308 */ /* 0x000f220000000800 */
[----:B------:R-:W-:Y:S01]  /*61c0*/  FFMA.FTZ R124, R33, UR4, -R124 ;  /* 0x00000004217c7c23 */ /* 0x000fe2000801087c */
[C---:B-1----:R-:W-:Y:S03]  /*61d0*/  HMMA.16816.F32 R56, R20.reuse, R96, R56 ;  /* 0x000000601438723c */ /* 0x042fe60000001838 */
[----:B------:R-:W-:Y:S03]  /*61e0*/  FFMA.FTZ R122, R35, UR4, -R122 ;  /* 0x00000004237a7c23 */ /* 0x000fe6000801087a */
[C---:B------:R-:W-:Y:S01]  /*61f0*/  HMMA.16816.F32 R60, R20.reuse, R98, R60 ;  /* 0x00000062143c723c */ /* 0x040fe2000000183c */
[----:B------:R-:W-:Y:S01]  /*6200*/  LDSM.16.MT88.4 R32, [R148+0x9800] ;  /* 0x009800009420783b */ /* 0x000fe20000004200 */
[----:B------:R-:W-:Y:S03]  /*6210*/  MUFU.EX2 R112, R112 ;  /* 0x0000007000707308 */ /* 0x000fe60000000800 */
[----:B------:R-:W-:Y:S01]  /*6220*/  FADD.FTZ R120, R120, R103 ;  /* 0x0000006778787221 */ /* 0x000fe20000010000 */
[C---:B---3--:R-:W-:Y:S06]  /*6230*/  HMMA.16816.F32 R64, R20.reuse, R88, R64 ;  /* 0x000000581440723c */ /* 0x048fec0000001840 */
[----:B------:R-:W1:Y:S01]  /*6240*/  MUFU.EX2 R113, R124 ;  /* 0x0000007c00717308 */ /* 0x000e620000000800 */
[----:B------:R-:W-:Y:S01]  /*6250*/  FADD.FTZ R126, R126, R5 ;  /* 0x000000057e7e7221 */ /* 0x000fe20000010000 */
[C---:B------:R-:W-:Y:S01]  /*6260*/  HMMA.16816.F32 R68, R20.reuse, R90, R68 ;  /* 0x0000005a1444723c */ /* 0x040fe20000001844 */
[----:B------:R-:W3:Y:S02]  /*6270*/  LDSM.16.MT88.4 R88, [R150+0x9800] ;  /* 0x009800009658783b */ /* 0x000ee40000004200 */
[----:B------:R-:W-:Y:S03]  /*6280*/  FADD.FTZ R127, R127, R120 ;  /* 0x000000787f7f7221 */ /* 0x000fe60000010000 */
[C---:B--2---:R-:W-:Y:S02]  /*6290*/  HMMA.16816.F32 R72, R20.reuse, R92, R72 ;  /* 0x0000005c1448723c */ /* 0x044fe40000001848 */
[----:B------:R-:W-:Y:S03]  /*62a0*/  MUFU.EX2 R114, R114 ;  /* 0x0000007200727308 */ /* 0x000fe60000000800 */
[----:B------:R-:W-:Y:S01]  /*62b0*/  FADD.FTZ R126, R125, R126 ;  /* 0x0000007e7d7e7221 */ /* 0x000fe20000010000 */
[C---:B------:R-:W-:Y:S01]  /*62c0*/  HMMA.16816.F32 R12, R20.reuse, R94, R12 ;  /* 0x0000005e140c723c */ /* 0x040fe2000000180c */
[----:B------:R-:W2:Y:S05]  /*62d0*/  LDSM.16.MT88.4 R92, [R149+0x9800] ;  /* 0x00980000955c783b */ /* 0x000eaa0000004200 */
[----:B------:R-:W1:Y:S01]  /*62e0*/  MUFU.EX2 R115, R122 ;  /* 0x0000007a00737308 */ /* 0x000e620000000800 */
[----:B------:R-:W-:Y:S01]  /*62f0*/  FADD.FTZ R128, R128, R127 ;  /* 0x0000007f80807221 */ /* 0x000fe20000010000 */
[C---:B------:R-:W-:Y:S03]  /*6300*/  HMMA.16816.F32 R76, R20.reuse, R104, R76 ;  /* 0x00000068144c723c */ /* 0x040fe6000000184c */
[----:B------:R-:W-:Y:S03]  /*6310*/  FADD.FTZ R129, R129, R126 ;  /* 0x0000007e81817221 */ /* 0x000fe60000010000 */
[C---:B------:R-:W-:Y:S01]  /*6320*/  HMMA.16816.F32 R80, R20.reuse, R106, R80 ;  /* 0x0000006a1450723c */ /* 0x040fe20000001850 */
[----:B------:R-:W2:Y:S04]  /*6330*/  LDSM.16.MT88.4 R104, [R151+0xb800] ;  /* 0x00b800009768783b */ /* 0x000ea80000004200 */
[----:B------:R-:W-:Y:S01]  /*6340*/  FADD.FTZ R5, R131, R128 ;  /* 0x0000008083057221 */ /* 0x000fe20000010000 */
[C---:B-----5:R-:W-:Y:S05]  /*6350*/  HMMA.16816.F32 R16, R20.reuse, R24, R16 ;  /* 0x000000181410723c */ /* 0x060fea0000001810 */
[----:B------:R-:W-:Y:S01]  /*6360*/  FADD.FTZ R129, R130, R129 ;  /* 0x0000008182817221 */ /* 0x000fe20000010000 */
[----:B------:R-:W-:Y:S01]  /*6370*/  HMMA.16816.F32 R84, R20, R26, R84 ;  /* 0x0000001a1454723c */ /* 0x000fe20000001854 */
[----:B------:R-:W5:Y:S04]  /*6380*/  LDSM.16.MT88.4 R24, [R150+0xb800] ;  /* 0x00b800009618783b */ /* 0x000f680000004200 */
[----:B------:R-:W-:Y:S01]  /*6390*/  FADD.FTZ R5, R132, R5 ;  /* 0x0000000584057221 */ /* 0x000fe20000010000 */
[----:B------:R-:W-:Y:S01]  /*63a0*/  FADD.FTZ R0, R116, R129 ;  /* 0x0000008174007221 */ /* 0x000fe20000010000 */
[----:B----4-:R-:W-:Y:S04]  /*63b0*/  F2FP.F16.F32.PACK_AB R20, R109, R108 ;  /* 0x0000006c6d14723e */ /* 0x010fe800000000ff */
[----:B------:R-:W-:Y:S01]  /*63c0*/  F2FP.F16.F32.PACK_AB R21, R111, R110 ;  /* 0x0000006e6f15723e */ /* 0x000fe200000000ff */
[----:B------:R-:W-:Y:S01]  /*63d0*/  FADD.FTZ R118, R118, R5 ;  /* 0x0000000576767221 */ /* 0x000fe20000010000 */
[----:B-1----:R-:W-:Y:S01]  /*63e0*/  F2FP.F16.F32.PACK_AB R22, R113, R112 ;  /* 0x000000707116723e */ /* 0x002fe200000000ff */
[----:B------:R-:W-:Y:S01]  /*63f0*/  FADD.FTZ R0, R117, R0 ;  /* 0x0000000075007221 */ /* 0x000fe20000010000 */
[----:B------:R-:W-:Y:S01]  /*6400*/  F2FP.F16.F32.PACK_AB R23, R115, R114 ;  /* 0x000000727317723e */ /* 0x000fe200000000ff */
[----:B------:R-:W-:Y:S02]  /*6410*/  FADD.FTZ R118, R119, R118 ;  /* 0x0000007677767221 */ /* 0x000fe40000010000 */
[----:B------:R-:W-:Y:S01]  /*6420*/  FADD.FTZ R133, R133, R0 ;  /* 0x0000000085857221 */ /* 0x000fe20000010000 */
[----:B------:R-:W-:Y:S01]  /*6430*/  IADD3 R0, R173, -0x1, RZ ;  /* 0xffffffffad007810 */ /* 0x000fe20007ffe0ff */
[----:B------:R-:W-:Y:S02]  /*6440*/  FADD.FTZ R135, R135, R118 ;  /* 0x0000007687877221 */ /* 0x000fe40000010000 */
[C---:B------:R-:W-:Y:S01]  /*6450*/  HMMA.16816.F32 R96, R20.reuse, R28, R8 ;  /* 0x0000001c1460723c */ /* 0x040fe20000001808 */
[----:B------:R-:W1:Y:S02]  /*6460*/  LDSM.16.MT88.4 R8, [R149+0xb800] ;  /* 0x00b800009508783b */ /* 0x000e640000004200 */
[----:B------:R-:W-:Y:S01]  /*6470*/  FADD.FTZ R133, R134, R133 ;  /* 0x0000008586857221 */ /* 0x000fe20000010000 */
[----:B------:R-:W-:Y:S01]  /*6480*/  FADD.FTZ R135, R136, R135 ;  /* 0x0000008788877221 */ /* 0x000fe20000010000 */
[----:B------:R-:W-:Y:S01]  /*6490*/  MOV R173, R0 ;  /* 0x0000000000ad7202 */ /* 0x000fe20000000f00 */
[C---:B------:R-:W-:Y:S03]  /*64a0*/  HMMA.16816.F32 R36, R20.reuse, R30, R36 ;  /* 0x0000001e1424723c */ /* 0x040fe60000001824 */
[----:B------:R-:W4:Y:S02]  /*64b0*/  LDSM.16.MT88.4 R28, [R148+0xb800] ;  /* 0x00b80000941c783b */ /* 0x000f240000004200 */
        /* <DEDUP_REMOVED lines=16> */
[----:B------:R-:W-:Y:S01]  /*65c0*/  MOV R0, R3 ;  /* 0x0000000300007202 */ /* 0x000fe20000000f00 */
[C---:B-----5:R-:W-:Y:S06]  /*65d0*/  HMMA.16816.F32 R72, R20.reuse, R24, R72 ;  /* 0x000000181448723c */ /* 0x060fec0000001848 */
        /* <DEDUP_REMOVED lines=8> */
.L_x_6537:
        /* <DEDUP_REMOVED lines=27> */
[----:B------:R-:W-:Y:S01]  /*6810*/  LOP3.LUT R8, R8, 0xfffffff8, RZ, 0xc0, !PT ;  /* 0xfffffff808087812 */ /* 0x000fe200078ec0ff */
[----:B------:R-:W2:Y:S03]  /*6820*/  @P4 LDC R25, c[0x0][0x2e8] ;  /* 0x0000ba00ff194b82 */ /* 0x000ea60000000800 */
[----:B------:R-:W-:-:S03]  /*6830*/  IADD3 R8, R9, -R8, RZ ;  /* 0x8000000809087210 */ /* 0x000fc60007ffe0ff */
[----:B------:R-:W3:Y:S01]  /*6840*/  @P3 MUFU.RCP R11, R6 ;  /* 0x00000006000b3308 */ /* 0x000ee20000001000 */
[----:B------:R-:W-:-:S04]  /*6850*/  SHF.L.U32 R9, R8, 0x6, RZ ;  /* 0x0000000608097819 */ /* 0x000fc800000006ff */
[----:B------:R-:W-:-:S03]  /*6860*/  LOP3.LUT R9, R9, 0x1c0, RZ, 0xc0, !PT ;  /* 0x000001c009097812 */ /* 0x000fc600078ec0ff */
[----:B------:R-:W4:Y:S01]  /*6870*/  @P4 MUFU.LG2 R7, R7 ;  /* 0x0000000700074308 */ /* 0x000f220000000c00 */
        /* <DEDUP_REMOVED lines=33> */
[----:B---3--:R-:W-:Y:S01]  /*6a90*/  FMUL.FTZ R99, R11, R99 ;  /* 0x000000630b637220 */ /* 0x008fe20000410000 */
[----:B------:R-:W-:Y:S01]  /*6aa0*/  LEA.HI R9, R9, R9, RZ, 0x1d ;  /* 0x0000000909097211 */ /* 0x000fe200078fe8ff */
[C---:B------:R-:W-:Y:S01]  /*6ab0*/  FMUL.FTZ R98, R11.reuse, R98 ;  /* 0x000000620b627220 */ /* 0x040fe20000410000 */
[----:B------:R-:W-:Y:S01]  /*6ac0*/  ISETP.NE.U32.AND P0, PT, R10, 0x1, PT ;  /* 0x000000010a00780c */ /* 0x000fe20003f05070 */
[C---:B------:R-:W-:Y:S01]  /*6ad0*/  FMUL.FTZ R39, R11.reuse, R39 ;  /* 0x000000270b277220 */ /* 0x040fe20000410000 */
[----:B------:R-:W-:Y:S01]  /*6ae0*/  LEA R2, R2, R9, 0x1 ;  /* 0x0000000902027211 */ /* 0x000fe200078e08ff */
[C---:B------:R-:W-:Y:S01]  /*6af0*/  FMUL.FTZ R38, R11.reuse, R38 ;  /* 0x000000260b267220 */ /* 0x040fe20000410000 */
[----:B------:R-:W-:Y:S01]  /*6b00*/  R2P PR, R8, 0x6 ;  /* 0x0000000608007804 */ /* 0x000fe20000000000 */
[C---:B------:R-:W-:Y:S01]  /*6b10*/  FMUL.FTZ R43, R11.reuse, R43 ;  /* 0x0000002b0b2b7220 */ /* 0x040fe20000410000 */
[----:B------:R-:W-:Y:S01]  /*6b20*/  LEA R9, R2, UR4, 0x1 ;  /* 0x0000000402097c11 */ /* 0x000fe2000f8e08ff */
[C---:B------:R-:W-:Y:S01]  /*6b30*/  FMUL.FTZ R42, R11.reuse, R42 ;  /* 0x0000002a0b2a7220 */ /* 0x040fe20000410000 */
[----:B------:R-:W-:Y:S01]  /*6b40*/  MOV R2, 0x20 ;  /* 0x0000002000027802 */ /* 0x000fe20000000f00 */
        /* <DEDUP_REMOVED lines=27> */
[C---:B------:R-:W-:Y:S01]  /*6d00*/  IADD3 R11, R9.reuse, -0x10, RZ ;  /* 0xfffffff0090b7810 */ /* 0x040fe20007ffe0ff */
[----:B------:R-:W1:Y:S01]  /*6d10*/  @P3 MUFU.LG2 R6, R6 ;  /* 0x0000000600063308 */ /* 0x000e620000000c00 */
[----:B------:R-:W-:Y:S01]  /*6d20*/  SEL R2, R2, 0xffffffe0, !P1 ;  /* 0xffffffe002027807 */ /* 0x000fe20004800000 */
[----:B------:R-:W-:Y:S01]  /*6d30*/  ULDC.U8 UR4, c[0x0][0x3d8] ;  /* 0x0000f60000047ab9 */ /* 0x000fe20000000000 */
[----:B------:R-:W-:Y:S01]  /*6d40*/  @P0 IADD3 R11, R9, 0x10, RZ ;  /* 0x00000010090b0810 */ /* 0x000fe20007ffe0ff */
[----:B----4-:R-:W-:Y:S01]  /*6d50*/  @P4 FMUL.FTZ R7, R7, 0.69314718246459960938 ;  /* 0x3f31721807074820 */ /* 0x010fe20000410000 */
[----:B------:R-:W-:-:S02]  /*6d60*/  F2FP.F16.F32.PACK_AB R96, R97, R96 ;  /* 0x000000606160723e */ /* 0x000fc400000000ff */
[----:B------:R-:W-:Y:S02]  /*6d70*/  F2FP.F16.F32.PACK_AB R98, R99, R98 ;  /* 0x000000626362723e */ /* 0x000fe400000000ff */
        /* <DEDUP_REMOVED lines=8> */
[----:B------:R-:W-:Y:S01]  /*6e00*/  IADD3 R13, R9, R2, RZ ;  /* 0x00000002090d7210 */ /* 0x000fe20007ffe0ff */
[----:B-1----:R-:W-:Y:S01]  /*6e10*/  @P3 FMUL.FTZ R10, R6, 0.69314718246459960938 ;  /* 0x3f317218060a3820 */ /* 0x002fe20000410000 */
        /* <DEDUP_REMOVED lines=47> */
[----:B------:R4:W-:Y:S01]  /*7110*/  STS [R11+0x2000], R68 ;  /* 0x002000440b007388 */ /* 0x0009e20000000800 */
[----:B------:R-:W-:-:S02]  /*7120*/  ISETP.NE.AND P0, PT, RZ, UR4, PT ;  /* 0x00000004ff007c0c */ /* 0x000fc4000bf05270 */
[----:B------:R-:W-:Y:S01]  /*7130*/  MOV R8, 0x7f800000 ;  /* 0x7f80000000087802 */ /* 0x000fe20000000f00 */
[----:B------:R4:W-:Y:S01]  /*7140*/  STS [R11+0x2400], R70 ;  /* 0x002400460b007388 */ /* 0x0009e20000000800 */
[----:B--2---:R-:W-:-:S03]  /*7150*/  @P4 FFMA.FTZ R8, R100, R25, R7 ;  /* 0x0000001964084223 */ /* 0x004fc60000010007 */
[----:B------:R4:W-:Y:S04]  /*7160*/  STS [R13+0x2000], R72 ;  /* 0x002000480d007388 */ /* 0x0009e80000000800 */
[----:B------:R4:W-:Y:S04]  /*7170*/  STS [R13+0x2400], R74 ;  /* 0x0024004a0d007388 */ /* 0x0009e80000000800 */
[----:B------:R4:W-:Y:S04]  /*7180*/  STS [R15+0x2000], R92 ;  /* 0x0020005c0f007388 */ /* 0x0009e80000000800 */
[----:B------:R4:W-:Y:S01]  /*7190*/  STS [R15+0x2400], R94 ;  /* 0x0024005e0f007388 */ /* 0x0009e20000000800 */
[----:B---3--:R-:W-:Y:S01]  /*71a0*/  MOV R9, 0x7f800000 ;  /* 0x7f80000000097802 */ /* 0x008fe20000000f00 */
[----:B-1----:R-:W-:-:S02]  /*71b0*/  @P3 FFMA.FTZ R9, R3, R2, R10 ;  /* 0x0000000203093223 */ /* 0x002fc4000001000a */
[----:B------:R4:W-:Y:S04]  /*71c0*/  STS [R17+0x2000], R76 ;  /* 0x0020004c11007388 */ /* 0x0009e80000000800 */
[----:B------:R4:W-:Y:S04]  /*71d0*/  STS [R17+0x2400], R78 ;  /* 0x0024004e11007388 */ /* 0x0009e80000000800 */
[----:B------:R4:W-:Y:S04]  /*71e0*/  STS [R19+0x2000], R80 ;  /* 0x0020005013007388 */ /* 0x0009e80000000800 */
[----:B------:R4:W-:Y:S04]  /*71f0*/  STS [R19+0x2400], R82 ;  /* 0x0024005213007388 */ /* 0x0009e80000000800 */
[----:B------:R4:W-:Y:S04]  /*7200*/  STS [R21+0x2000], R88 ;  /* 0x0020005815007388 */ /* 0x0009e80000000800 */
[----:B------:R4:W-:Y:S04]  /*7210*/  STS [R21+0x2400], R90 ;  /* 0x0024005a15007388 */ /* 0x0009e80000000800 */
        /* <DEDUP_REMOVED lines=10> */
.L_x_6542:
[----:B------:R-:W-:Y:S01]  /*72c0*/  S2UR UR8, SR_CTAID.Z ;  /* 0x00000000000879c3 */ /* 0x000fe20000002700 */
[----:B------:R-:W-:Y:S01]  /*72d0*/  ULDC UR9, c[0x0][0x270] ;  /* 0x00009c0000097ab9 */ /* 0x000fe20000000800 */
[----:B------:R-:W-:-:S06]  /*72e0*/  ULDC UR6, c[0x0][0x2c4] ;  /* 0x0000b10000067ab9 */ /* 0x000fcc0000000800 */
[----:B------:R-:W1:Y:S02]  /*72f0*/  S2UR UR7, SR_CTAID.Y ;  /* 0x00000000000779c3 */ /* 0x000e640000002600 */
[----:B-1----:R-:W-:-:S04]  /*7300*/  UIMAD UR9, UR7, UR9, UR8 ;  /* 0x00000009070972a4 */ /* 0x002fc8000f8e0208 */
[----:B------:R-:W-:Y:S02]  /*7310*/  UIMAD UR9, UR9, UR6, URZ ;  /* 0x00000006090972a4 */ /* 0x000fe4000f8e023f */
.L_x_6543:
        /* <DEDUP_REMOVED lines=21> */
.L_x_6545:
[----:B------:R-:W-:Y:S05]  /*7470*/  BSYNC B0 ;  /* 0x0000000000007941 */ /* 0x000fea0003800000 */
.L_x_6544:
[----:B------:R-:W2:Y:S01]  /*7480*/  S2UR UR5, SR_CTAID.X ;  /* 0x00000000000579c3 */ /* 0x000ea20000002500 */
[----:B------:R-:W-:Y:S01]  /*7490*/  SHF.R.S32.HI R167, RZ, 0x1f, R166 ;  /* 0x0000001fffa77819 */ /* 0x000fe200000114a6 */
[----:B----4-:R-:W-:Y:S01]  /*74a0*/  LDS.128 R16, [R165+0x800] ;  /* 0x00080000a5107984 */ /* 0x010fe20000000c00 */
[----:B------:R-:W-:-:S03]  /*74b0*/  LEA.HI R0, R5, R0, RZ, 0x3 ;  /* 0x0000000005007211 */ /* 0x000fc600078f18ff */
[----:B------:R-:W-:Y:S01]  /*74c0*/  LDS.128 R20, [R165+0x2800] ;  /* 0x00280000a5147984 */ /* 0x000fe20000000c00 */
[----:B------:R-:W-:Y:S01]  /*74d0*/  SHF.R.S32.HI R0, RZ, 0x3, R0 ;  /* 0x00000003ff007819 */ /* 0x000fe20000011400 */
[----:B-1----:R-:W1:Y:S02]  /*74e0*/  LDC.64 R6, c[0x0][0x298] ;  /* 0x0000a600ff067b82 */ /* 0x002e640000000a00 */
[----:B------:R-:W-:Y:S01]  /*74f0*/  LDS.128 R32, [R165+0x1000] ;  /* 0x00100000a5207984 */ /* 0x000fe20000000c00 */
[----:B------:R-:W-:-:S03]  /*7500*/  SHF.R.S32.HI R5, RZ, 0x1f, R0 ;  /* 0x0000001fff057819 */ /* 0x000fc60000011400 */
[----:B------:R-:W-:Y:S02]  /*7510*/  LDS.128 R24, [R165+0x3000] ;  /* 0x00300000a5187984 */ /* 0x000fe40000000c00 */
[----:B------:R-:W3:Y:S02]  /*7520*/  LDC.64 R8, c[0x0][0x290] ;  /* 0x0000a400ff087b82 */ /* 0x000ee40000000a00 */
        /* <DEDUP_REMOVED lines=11> */
[----:B---3--:R-:W-:Y:S01]  /*75e0*/  IMAD R4, R8, UR4, RZ ;  /* 0x0000000408047c24 */ /* 0x008fe2000f8e02ff */
[----:B------:R-:W-:Y:S01]  /*75f0*/  IADD3 R11, R13, R11, RZ ;  /* 0x0000000b0d0b7210 */ /* 0x000fe20007ffe0ff */
[----:B------:R-:W-:Y:S01]  /*7600*/  USHF.R.S32.HI UR4, URZ, 0x1f, UR8 ;  /* 0x0000001f3f047899 */ /* 0x000fe20008011408 */
[----:B------:R-:W1:Y:S01]  /*7610*/  LDS.128 R12, [R165+0x2000] ;  /* 0x00200000a50c7984 */ /* 0x000e620000000c00 */
[----:B------:R-:W-:-:S02]  /*7620*/  IMAD R9, R9, UR7, R4 ;  /* 0x0000000709097c24 */ /* 0x000fc4000f8e0204 */
[----:B------:R-:W-:-:S04]  /*7630*/  IMAD.WIDE.U32 R40, R8, UR7, R10 ;  /* 0x0000000708287c25 */ /* 0x000fc8000f8e000a */
[----:B------:R-:W-:Y:S02]  /*7640*/  IMAD.IADD R41, R9, 0x1, R41 ;  /* 0x0000000109297824 */ /* 0x000fe400078e0229 */
[----:B------:R-:W3:Y:S01]  /*7650*/  LDS.128 R8, [R165] ;  /* 0x00000000a5087984 */ /* 0x000ee20000000c00 */
[C---:B--2---:R-:W-:Y:S01]  /*7660*/  IMAD R4, R2.reuse, UR4, RZ ;  /* 0x0000000402047c24 */ /* 0x044fe2000f8e02ff */
[----:B------:R-:W-:Y:S01]  /*7670*/  ULDC.64 UR4, c[0x0][0x280] ;  /* 0x0000a00000047ab9 */ /* 0x000fe20000000a00 */
[----:B------:R-:W-:-:S04]  /*7680*/  IMAD.WIDE.U32 R40, R2, UR8, R40 ;  /* 0x0000000802287c25 */ /* 0x000fc8000f8e0028 */
[----:B------:R-:W-:-:S05]  /*7690*/  IMAD R3, R3, UR8, R4 ;  /* 0x0000000803037c24 */ /* 0x000fca000f8e0204 */
[----:B------:R-:W-:-:S03]  /*76a0*/  IADD3 R41, R3, R41, RZ ;  /* 0x0000002903297210 */ /* 0x000fc60007ffe0ff */
[----:B------:R-:W-:-:S04]  /*76b0*/  IMAD.WIDE.U32 R2, R0, R6, R40 ;  /* 0x0000000600027225 */ /* 0x000fc800078e0028 */
[----:B------:R-:W-:Y:S01]  /*76c0*/  IMAD.SHL.U32 R0, R6, 0x20, RZ ;  /* 0x0000002006007824 */ /* 0x000fe200078e00ff */
[----:B------:R-:W-:Y:S02]  /*76d0*/  LEA R4, P1, R2, UR4, 0x1 ;  /* 0x0000000402047c11 */ /* 0x000fe4000f8208ff */
[----:B------:R-:W-:Y:S02]  /*76e0*/  IADD3 R5, R5, R3, RZ ;  /* 0x0000000305057210 */ /* 0x000fe40007ffe0ff */
[----:B------:R-:W-:Y:S02]  /*76f0*/  SHF.L.U64.HI R6, R6, 0x5, R7 ;  /* 0x0000000506067819 */ /* 0x000fe40000010207 */
[----:B------:R-:W-:Y:S02]  /*7700*/  IADD3 R40, P0, R0, R4, RZ ;  /* 0x0000000400287210 */ /* 0x000fe40007f1e0ff */
[----:B------:R-:W-:Y:S02]  /*7710*/  LEA.HI.X R5, R2, UR5, R5, 0x1, P1 ;  /* 0x0000000502057c11 */ /* 0x000fe400088f0c05 */
[----:B------:R-:W-:-:S03]  /*7720*/  IADD3 R2, P1, R40, R0, RZ ;  /* 0x0000000028027210 */ /* 0x000fc60007f3e0ff */
[----:B------:R-:W-:Y:S01]  /*7730*/  IMAD.X R41, R6, 0x1, R5, P0 ;  /* 0x0000000106297824 */ /* 0x000fe200000e0605 */
[----:B------:R-:W-:Y:S01]  /*7740*/  IADD3 R42, P0, R2, R0, RZ ;  /* 0x00000000022a7210 */ /* 0x000fe20007f1e0ff */
[----:B-1----:R-:W-:Y:S03]  /*7750*/  STG.E.128 desc[UR18][R4.64+0x80], R12 ;  /* 0x0000800c04007986 */ /* 0x002fe6000c101d12 */
[-C--:B------:R-:W-:Y:S01]  /*7760*/  IADD3.X R3, R41, R6.reuse, RZ, P1, !PT ;  /* 0x0000000629037210 */ /* 0x080fe20000ffe4ff */
[----:B---3--:R-:W-:Y:S03]  /*7770*/  STG.E.128 desc[UR18][R4.64], R8 ;  /* 0x0000000804007986 */ /* 0x008fe6000c101d12 */
[----:B------:R-:W-:Y:S01]  /*7780*/  IADD3.X R43, R3, R6, RZ, P0, !PT ;  /* 0x00000006032b7210 */ /* 0x000fe200007fe4ff */
[----:B------:R-:W-:Y:S04]  /*7790*/  STG.E.128 desc[UR18][R40.64], R16 ;  /* 0x0000001028007986 */ /* 0x000fe8000c101d12 */
[----:B------:R-:W-:Y:S04]  /*77a0*/  STG.E.128 desc[UR18][R40.64+0x80], R20 ;  /* 0x0000801428007986 */ /* 0x000fe8000c101d12 */
[----:B------:R-:W-:Y:S04]  /*77b0*/  STG.E.128 desc[UR18][R2.64], R32 ;  /* 0x0000002002007986 */ /* 0x000fe8000c101d12 */
[----:B------:R-:W-:Y:S04]  /*77c0*/  STG.E.128 desc[UR18][R2.64+0x80], R24 ;  /* 0x0000801802007986 */ /* 0x000fe8000c101d12 */
[----:B------:R-:W-:Y:S04]  /*77d0*/  STG.E.128 desc[UR18][R42.64], R28 ;  /* 0x0000001c2a007986 */ /* 0x000fe8000c101d12 */
[----:B------:R-:W-:Y:S01]  /*77e0*/  STG.E.128 desc[UR18][R42.64+0x80], R36 ;  /* 0x000080242a007986 */ /* 0x000fe2000c101d12 */
[----:B------:R-:W-:Y:S05]  /*77f0*/  EXIT ;  /* 0x000000000000794d */ /* 0x000fea0003800000 */
.L_x_6546:
        /* <DEDUP_REMOVED lines=16> */
.L_x_8412:


//--------------------- .text._ZN5flash24flash_fwd_splitkv_kernelI23Flash_fwd_kernel_traitsILi128ELi64ELi64ELi4ELb0ELb0EN7cutlass6half_tE19Flash_kernel_traitsILi128ELi64ELi64ELi4ES3_EELb1ELb0ELb0ELb1ELb1ELb1ELb0ELb0EEEvNS_16Flash_fwd_paramsE --------------------------
	.section	.text._ZN5flash24flash_fwd_splitkv_kernelI23Flash_fwd_kernel_traitsILi128ELi64ELi64ELi4ELb0ELb0EN7cutlass6half_tE19Flash_kernel_traitsILi128ELi64ELi64ELi4ES3_EELb1ELb0ELb0ELb1ELb1ELb1ELb0ELb0EEEvNS_16Flash_fwd_paramsE,"ax",@progbits
	.align	128
        .global         _ZN5flash24flash_fwd_splitkv_kernelI23Flash_fwd_kernel_traitsILi128ELi64ELi64ELi4ELb0ELb0EN7cutlass6half_tE19Flash_kernel_traitsILi128ELi64ELi64ELi4ES3_EELb1ELb0ELb0ELb1ELb1ELb1ELb0ELb0EEEvNS_16Flash_fwd_paramsE
        .type           _ZN5flash24flash_fwd_splitkv_kernelI23Flash_fwd_kernel_traitsILi128ELi64ELi64ELi4ELb0ELb0EN7cutlass6half_tE19Flash_kernel_traitsILi128ELi64ELi64ELi4ES3_EELb1ELb0ELb0ELb1ELb1ELb1ELb0ELb0EEEvNS_16Flash_fwd_paramsE,@function
        .size           _ZN5flash24flash_fwd_splitkv_kernelI23Flash_fwd_kernel_traitsILi128ELi64ELi64ELi4ELb0ELb0EN7cutlass6half_tE19Flash_kernel_traitsILi128ELi64ELi64ELi4ES3_EELb1ELb0ELb0ELb1ELb1ELb1ELb0ELb0EEEvNS_16Flash_fwd_paramsE,(.L_x_8413 - _ZN5flash24flash_fwd_splitkv_kernelI23Flash_fwd_kernel_traitsILi128ELi64ELi64ELi4ELb0ELb0EN7cutlass6half_tE19Flash_kernel_traitsILi128ELi64ELi64ELi4ES3_EELb1ELb0ELb0ELb1ELb1ELb1ELb0ELb0EEEvNS_16Flash_fwd_paramsE)
        .other          _ZN5flash24flash_fwd_splitkv_kernelI23Flash_fwd_kernel_traitsILi128ELi64ELi64ELi4ELb0ELb0EN7cutlass6half_tE19Flash_kernel_traitsILi128ELi64ELi64ELi4ES3_EELb1ELb0ELb0ELb1ELb1ELb1ELb0ELb0EEEvNS_16Flash_fwd_paramsE,@"STO_CUDA_ENTRY STV_DEFAULT"
_ZN5flash24flash_fwd_splitkv_kernelI23Flash_fwd_kernel_traitsILi128ELi64ELi64ELi4ELb0ELb0EN7cutlass6half_tE19Flash_kernel_traitsILi128ELi64ELi64ELi4ES3_EELb1ELb0ELb0ELb1ELb1ELb1ELb0ELb0EEEvNS_16Flash_fwd_paramsE:
.text._ZN5flash24flash_fwd_splitkv_kernelI23Flash_fwd_kernel_traitsILi128ELi64ELi64ELi4ELb0ELb0EN7cutlass6half_tE19Flash_kernel_traitsILi128ELi64ELi64ELi4ES3_EELb1ELb0ELb0ELb1ELb1ELb1ELb0ELb0EEEvNS_16Flash_fwd_paramsE:
        /* <DEDUP_REMOVED lines=126> */
.L_x_6547:
        /* <DEDUP_REMOVED lines=22> */
.L_x_6548:
        /* <DEDUP_REMOVED lines=79> */
.L_x_6549:
        /* <DEDUP_REMOVED lines=57> */
.L_x_6550:
        /* <DEDUP_REMOVED lines=112> */
[----:B------:R-:W-:Y:S01]  /*18c0*/  LEA R149, R0, UR4, 0x1 ;  /* 0x0000000400957c11 */ /* 0x000fe2000f8e08ff */
[----:B------:R-:W-:-:S02]  /*18d0*/  ULDC UR4, c[0x0][0x39c] ;  /* 0x0000e70000047ab9 */ /* 0x000fc40000000800 */
        /* <DEDUP_REMOVED lines=19> */
[----:B------:R1:W-:Y:S01]  /*1a10*/  LDGSTS.E.BYPASS.LTC128B.128 [R157+0x7000], desc[UR18][R20.64+0x80] ;  /* 0x07000080149d7fae */ /* 0x0003e2000b901d52 */
[----:B------:R-:W-:Y:S01]  /*1a20*/  IADD3 R8, P0, R152, UR12, RZ ;  /* 0x0000000c98087c10 */ /* 0x000fe2000ff1e0ff */
[----:B------:R-:W-:Y:S01]  /*1a30*/  IMAD.MOV.U32 R153, RZ, RZ, R151 ;  /* 0x000000ffff997224 */ /* 0x000fe200078e0097 */
[----:B------:R-:W-:Y:S01]  /*1a40*/  LOP3.LUT R4, R9, 0xfffffe00, RZ, 0xc0, !PT ;  /* 0xfffffe0009047812 */ /* 0x000fe200078ec0ff */
[----:B------:R-:W-:Y:S01]  /*1a50*/  LDGSTS.E.BYPASS.LTC128B.128 [R157+0x5800], desc[UR18][R14.64] ;  /* 0x058000000e9d7fae */ /* 0x000fe2000b901d52 */
[----:B------:R-:W-:Y:S02]  /*1a60*/  IADD3.X R9, R151, UR11, RZ, P0, !PT ;  /* 0x0000000b97097c10 */ /* 0x000fe400087fe4ff */
[----:B------:R-:W-:Y:S01]  /*1a70*/  IADD3 R12, P0, R8, UR12, RZ ;  /* 0x0000000c080c7c10 */ /* 0x000fe2000ff1e0ff */
[----:B------:R-:W-:Y:S01]  /*1a80*/  LDGSTS.E.BYPASS.LTC128B.128 [R157+0x7800], desc[UR18][R14.64+0x80] ;  /* 0x078000800e9d7fae */ /* 0x000fe2000b901d52 */
[----:B------:R-:W-:Y:S01]  /*1a90*/  IMAD R150, R29, 0x400, R4 ;  /* 0x000004001d967824 */ /* 0x000fe200078e0204 */
[----:B------:R-:W-:-:S02]  /*1aa0*/  LOP3.LUT R143, R3, R4, RZ, 0xfc, !PT ;  /* 0x00000004038f7212 */ /* 0x000fc400078efcff */
[----:B------:R-:W0:Y:S01]  /*1ab0*/  LDGDEPBAR ;  /* 0x00000000000079af */ /* 0x000e220000000000 */
[----:B------:R-:W-:Y:S01]  /*1ac0*/  IADD3.X R13, R9, UR11, RZ, P0, !PT ;  /* 0x0000000b090d7c10 */ /* 0x000fe200087fe4ff */
[----:B------:R-:W-:Y:S01]  /*1ad0*/  IMAD.IADD R150, R150, 0x1, R3 ;  /* 0x0000000196967824 */ /* 0x000fe200078e0203 */
[----:B------:R-:W-:-:S04]  /*1ae0*/  IADD3 R10, P0, R12, UR12, RZ ;  /* 0x0000000c0c0a7c10 */ /* 0x000fc8000ff1e0ff */
[----:B------:R-:W-:Y:S02]  /*1af0*/  IADD3.X R11, R13, UR11, RZ, P0, !PT ;  /* 0x0000000b0d0b7c10 */ /* 0x000fe400087fe4ff */
[----:B------:R-:W-:Y:S02]  /*1b00*/  LEA R150, R150, UR5, 0x1 ;  /* 0x0000000596967c11 */ /* 0x000fe4000f8e08ff */
[----:B------:R-:W-:Y:S01]  /*1b10*/  LOP3.LUT P0, RZ, R5, 0x2, RZ, 0xc0, !PT ;  /* 0x0000000205ff7812 */ /* 0x000fe2000780c0ff */
[----:B------:R-:W-:-:S04]  /*1b20*/  DEPBAR.LE SB0, 0x0 ;  /* 0x000080000000791a */ /* 0x000fc80000000000 */
[----:B------:R-:W-:Y:S08]  /*1b30*/  BAR.SYNC.DEFER_BLOCKING 0x0 ;  /* 0x0000000000007b1d */ /* 0x000ff00000010000 */
[----:B------:R-:W-:Y:S01]  /*1b40*/  @P0 VIADD R147, R149, 0xffffffe0 ;  /* 0xffffffe095930836 */ /* 0x000fe20000000000 */
[----:B------:R-:W-:-:S03]  /*1b50*/  LOP3.LUT P0, RZ, R5, 0x4, RZ, 0xc0, !PT ;  /* 0x0000000405ff7812 */ /* 0x000fc6000780c0ff */
[C---:B------:R-:W-:Y:S02]  /*1b60*/  VIADD R139, R147.reuse, 0x800 ;  /* 0x00000800938b7836 */ /* 0x040fe40000000000 */
[C---:B------:R-:W-:Y:S02]  /*1b70*/  VIADD R138, R147.reuse, 0x1000 ;  /* 0x00001000938a7836 */ /* 0x040fe40000000000 */
[C---:B------:R-:W-:Y:S02]  /*1b80*/  VIADD R137, R147.reuse, 0x1800 ;  /* 0x0000180093897836 */ /* 0x040fe40000000000 */
[C---:B------:R-:W-:Y:S02]  /*1b90*/  VIADD R135, R147.reuse, 0x2000 ;  /* 0x0000200093877836 */ /* 0x040fe40000000000 */
[C---:B------:R-:W-:Y:S02]  /*1ba0*/  VIADD R134, R147.reuse, 0x2800 ;  /* 0x0000280093867836 */ /* 0x040fe40000000000 */
[----:B------:R-:W-:-:S02]  /*1bb0*/  VIADD R133, R147, 0x3000 ;  /* 0x0000300093857836 */ /* 0x000fc40000000000 */
[----:B------:R-:W-:Y:S01]  /*1bc0*/  VIADD R132, R147, 0x3800 ;  /* 0x0000380093847836 */ /* 0x000fe20000000000 */
        /* <DEDUP_REMOVED lines=12> */
[----:B-1----:R-:W1:Y:S01]  /*1c90*/  LDSM.16.M88.4 R20, [R31+0x4000] ;  /* 0x004000001f14783b */ /* 0x002e620000000200 */
[----:B--2---:R-:W-:-:S03]  /*1ca0*/  IMAD.MOV.U32 R8, RZ, RZ, 0x20 ;  /* 0x00000020ff087424 */ /* 0x004fc600078e00ff */
[----:B------:R-:W-:Y:S02]  /*1cb0*/  LDSM.16.M88.4 R56, [R147] ;  /* 0x000000009338783b */ /* 0x000fe40000000200 */
[----:B------:R-:W-:Y:S02]  /*1cc0*/  SEL R0, R8, 0xffffffe0, !P1 ;  /* 0xffffffe008007807 */ /* 0x000fe40004800000 */
[----:B------:R-:W2:Y:S01]  /*1cd0*/  LDSM.16.M88.4 R44, [R31+0x4800] ;  /* 0x004800001f2c783b */ /* 0x000ea20000000200 */
[----:B------:R-:W-:Y:S01]  /*1ce0*/  LOP3.LUT P1, RZ, R2, 0x4, RZ, 0xc0, !PT ;  /* 0x0000000402ff7812 */ /* 0x000fe2000782c0ff */
[----:B------:R-:W-:Y:S02]  /*1cf0*/  IMAD.MOV.U32 R2, RZ, RZ, 0x40 ;  /* 0x00000040ff027424 */ /* 0x000fe400078e00ff */
[----:B------:R-:W-:Y:S01]  /*1d00*/  IMAD.IADD R148, R150, 0x1, R0 ;  /* 0x0000000196947824 */ /* 0x000fe200078e0200 */
[----:B------:R-:W-:Y:S02]  /*1d10*/  LDSM.16.M88.4 R68, [R31+0x5000] ;  /* 0x005000001f44783b */ /* 0x000fe40000000200 */
[----:B------:R-:W-:-:S02]  /*1d20*/  SEL R5, R2, 0xffffffc0, !P1 ;  /* 0xffffffc002057807 */ /* 0x000fc40004800000 */
[----:B------:R-:W-:Y:S01]  /*1d30*/  SEL R2, R2, 0xffffffc0, !P0 ;  /* 0xffffffc002027807 */ /* 0x000fe20004000000 */
[----:B---3--:R-:W3:Y:S02]  /*1d40*/  LDSM.16.M88.4 R8, [R148] ;  /* 0x000000009408783b */ /* 0x008ee40000000200 */
[--C-:B------:R-:W-:Y:S02]  /*1d50*/  IMAD.IADD R146, R150, 0x1, R5.reuse ;  /* 0x0000000196927824 */ /* 0x100fe400078e0205 */
[----:B------:R-:W-:Y:S01]  /*1d60*/  IMAD.IADD R145, R149, 0x1, R2 ;  /* 0x0000000195917824 */ /* 0x000fe200078e0202 */
[----:B------:R-:W-:Y:S01]  /*1d70*/  LDSM.16.M88.4 R32, [R31+0x5800] ;  /* 0x005800001f20783b */ /* 0x000fe20000000200 */
[----:B------:R-:W-:Y:S02]  /*1d80*/  IMAD.IADD R144, R148, 0x1, R5 ;  /* 0x0000000194907824 */ /* 0x000fe400078e0205 */
[----:B------:R-:W-:Y:S01]  /*1d90*/  IMAD.IADD R136, R2, 0x1, R147 ;  /* 0x0000000102887824 */ /* 0x000fe200078e0293 */
[----:B------:R-:W-:Y:S04]  /*1da0*/  LDSM.16.M88.4 R60, [R146] ;  /* 0x00000000923c783b */ /* 0x000fe80000000200 */
[----:B------:R-:W4:Y:S04]  /*1db0*/  LDSM.16.M88.4 R36, [R145] ;  /* 0x000000009124783b */ /* 0x000f280000000200 */
[----:B------:R-:W5:Y:S01]  /*1dc0*/  LDSM.16.M88.4 R12, [R147+0x800] ;  /* 0x00080000930c783b */ /* 0x000f620000000200 */
[C---:B-1----:R-:W-:Y:S03]  /*1dd0*/  HMMA.16816.F32 R24, R40.reuse, R20, RZ ;  /* 0x000000142818723c */ /* 0x042fe600000018ff */
[----:B------:R-:W-:Y:S04]  /*1de0*/  LDSM.16.M88.4 R84, [R144] ;  /* 0x000000009054783b */ /* 0x000fe80000000200 */
[----:B------:R-:W1:Y:S01]  /*1df0*/  LDSM.16.M88.4 R52, [R136] ;  /* 0x000000008834783b */ /* 0x000e620000000200 */
[C---:B------:R-:W-:Y:S03]  /*1e00*/  HMMA.16816.F32 R20, R40.reuse, R22, RZ ;  /* 0x000000162814723c */ /* 0x040fe600000018ff */
[----:B------:R-:W1:Y:S03]  /*1e10*/  LDSM.16.M88.4 R16, [R147+0x1000] ;  /* 0x001000009310783b */ /* 0x000e660000000200 */
[C---:B--2---:R-:W-:Y:S01]  /*1e20*/  HMMA.16816.F32 R48, R40.reuse, R44, RZ ;  /* 0x0000002c2830723c */ /* 0x044fe200000018ff */
[----:B------:R-:W2:Y:S04]  /*1e30*/  LDSM.16.M88.4 R76, [R147+0x1800] ;  /* 0x00180000934c783b */ /* 0x000ea80000000200 */
[----:B------:R-:W-:Y:S01]  /*1e40*/  LDSM.16.M88.4 R80, [R31+0x6000] ;  /* 0x006000001f50783b */ /* 0x000fe20000000200 */
[----:B------:R-:W-:Y:S03]  /*1e50*/  HMMA.16816.F32 R44, R40, R46, RZ ;  /* 0x0000002e282c723c */ /* 0x000fe600000018ff */
[----:B------:R-:W0:Y:S03]  /*1e60*/  LDGDEPBAR ;  /* 0x00000000000079af */ /* 0x000e260000000000 */
[C---:B---3--:R-:W-:Y:S06]  /*1e70*/  HMMA.16816.F32 R24, R8.reuse, R56, R24 ;  /* 0x000000380818723c */ /* 0x048fec0000001818 */
[----:B------:R-:W-:Y:S01]  /*1e80*/  HMMA.16816.F32 R20, R8, R58, R20 ;  /* 0x0000003a0814723c */ /* 0x000fe20000001814 */
[----:B------:R-:W-:Y:S05]  /*1e90*/  LDSM.16.M88.4 R56, [R150+0x2000] ;  /* 0x002000009638783b */ /* 0x000fea0000000200 */
[C---:B------:R-:W-:Y:S06]  /*1ea0*/  HMMA.16816.F32 R72, R40.reuse, R68, RZ ;  /* 0x000000442848723c */ /* 0x040fec00000018ff */
[----:B------:R-:W-:Y:S06]  /*1eb0*/  HMMA.16816.F32 R68, R40, R70, RZ ;  /* 0x000000462844723c */ /* 0x000fec00000018ff */
[----:B----4-:R-:W-:Y:S06]  /*1ec0*/  HMMA.16816.F32 R24, R60, R36, R24 ;  /* 0x000000243c18723c */ /* 0x010fec0000001818 */
[C---:B------:R-:W-:Y:S06]  /*1ed0*/  HMMA.16816.F32 R64, R40.reuse, R32, RZ ;  /* 0x000000202840723c */ /* 0x040fec00000018ff */
[----:B------:R-:W-:Y:S01]  /*1ee0*/  HMMA.16816.F32 R40, R40, R34, RZ ;  /* 0x000000222828723c */ /* 0x000fe200000018ff */
[----:B------:R-:W3:Y:S05]  /*1ef0*/  LDSM.16.M88.4 R32, [R145+0x800] ;  /* 0x000800009120783b */ /* 0x000eea0000000200 */
[----:B------:R-:W-:Y:S01]  /*1f00*/  HMMA.16816.F32 R20, R60, R38, R20 ;  /* 0x000000263c14723c */ /* 0x000fe20000001814 */
[----:B------:R-:W-:Y:S05]  /*1f10*/  LDSM.16.M88.4 R36, [R136+0x800] ;  /* 0x000800008824783b */ /* 0x000fea0000000200 */
[C---:B-----5:R-:W-:Y:S06]  /*1f20*/  HMMA.16816.F32 R48, R8.reuse, R12, R48 ;  /* 0x0000000c0830723c */ /* 0x060fec0000001830 */
[----:B------:R-:W-:Y:S01]  /*1f30*/  HMMA.16816.F32 R44, R8, R14, R44 ;  /* 0x0000000e082c723c */ /* 0x000fe2000000182c */
[----:B------:R-:W4:Y:S05]  /*1f40*/  LDSM.16.M88.4 R12, [R145+0x1000] ;  /* 0x00100000910c783b */ /* 0x000f2a0000000200 */
[----:B-1----:R-:W-:Y:S06]  /*1f50*/  HMMA.16816.F32 R24, R84, R52, R24 ;  /* 0x000000345418723c */ /* 0x002fec0000001818 */
[C---:B------:R-:W-:Y:S06]  /*1f60*/  HMMA.16816.F32 R72, R8.reuse, R16, R72 ;  /* 0x000000100848723c */ /* 0x040fec0000001848 */
[C---:B------:R-:W-:Y:S01]  /*1f70*/  HMMA.16816.F32 R68, R8.reuse, R18, R68 ;  /* 0x000000120844723c */ /* 0x040fe20000001844 */
[----:B------:R-:W-:Y:S05]  /*1f80*/  LDSM.16.M88.4 R16, [R145+0x1800] ;  /* 0x001800009110783b */ /* 0x000fea0000000200 */
[----:B--2---:R-:W-:Y:S06]  /*1f90*/  HMMA.16816.F32 R64, R8, R76, R64 ;  /* 0x0000004c0840723c */ /* 0x004fec0000001840 */
[----:B------:R-:W-:Y:S01]  /*1fa0*/  HMMA.16816.F32 R20, R84, R54, R20 ;  /* 0x000000365414723c */ /* 0x000fe20000001814 */
[----:B------:R-:W-:Y:S05]  /*1fb0*/  LDSM.16.M88.4 R52, [R31+0x6800] ;  /* 0x006800001f34783b */ /* 0x000fea0000000200 */
[----:B------:R-:W-:Y:S01]  /*1fc0*/  HMMA.16816.F32 R8, R8, R78, R40 ;  /* 0x0000004e0808723c */ /* 0x000fe20000001828 */
[----:B------:R-:W-:Y:S04]  /*1fd0*/  LDSM.16.M88.4 R40, [R148+0x2000] ;  /* 0x002000009428783b */ /* 0x000fe80000000200 */
[----:B------:R-:W1:Y:S01]  /*1fe0*/  LDSM.16.M88.4 R76, [R147+0x2000] ;  /* 0x00200000934c783b */ /* 0x000e620000000200 */
[----:B---3--:R-:W-:Y:S06]  /*1ff0*/  HMMA.16816.F32 R48, R60, R32, R48 ;  /* 0x000000203c30723c */ /* 0x008fec0000001830 */
[----:B------:R-:W-:Y:S06]  /*2000*/  HMMA.16816.F32 R24, R56, R80, R24 ;  /* 0x000000503818723c */ /* 0x000fec0000001818 */
[----:B------:R-:W-:Y:S01]  /*2010*/  HMMA.16816.F32 R44, R60, R34, R44 ;  /* 0x000000223c2c723c */ /* 0x000fe2000000182c */
[----:B------:R-:W-:Y:S05]  /*2020*/  LDSM.16.M88.4 R32, [R145+0x2000] ;  /* 0x002000009120783b */ /* 0x000fea0000000200 */
[----:B------:R-:W-:Y:S01]  /*2030*/  HMMA.16816.F32 R20, R56, R82, R20 ;  /* 0x000000523814723c */ /* 0x000fe20000001814 */
[----:B------:R-:W-:Y:S05]  /*2040*/  LDSM.16.M88.4 R80, [R136+0x1000] ;  /* 0x001000008850783b */ /* 0x000fea0000000200 */
[C---:B----4-:R-:W-:Y:S06]  /*2050*/  HMMA.16816.F32 R72, R60.reuse, R12, R72 ;  /* 0x0000000c3c48723c */ /* 0x050fec0000001848 */
[----:B------:R-:W-:Y:S01]  /*2060*/  HMMA.16816.F32 R68, R60, R14, R68 ;  /* 0x0000000e3c44723c */ /* 0x000fe20000001844 */
[----:B------:R-:W2:Y:S05]  /*2070*/  LDSM.16.M88.4 R12, [R146+0x2000] ;  /* 0x00200000920c783b */ /* 0x000eaa0000000200 */
[----:B------:R-:W-:Y:S06]  /*2080*/  HMMA.16816.F32 R48, R84, R36, R48 ;  /* 0x000000245430723c */ /* 0x000fec0000001830 */
[----:B-1----:R-:W-:Y:S06]  /*2090*/  HMMA.16816.F32 R24, R40, R76, R24 ;  /* 0x0000004c2818723c */ /* 0x002fec0000001818 */
[----:B------:R-:W-:Y:S06]  /*20a0*/  HMMA.16816.F32 R64, R60, R16, R64 ;  /* 0x000000103c40723c */ /* 0x000fec0000001840 */
[----:B------:R-:W-:Y:S01]  /*20b0*/  HMMA.16816.F32 R44, R84, R38, R44 ;  /* 0x00000026542c723c */ /* 0x000fe2000000182c */
[----:B------:R-:W1:Y:S05]  /*20c0*/  LDSM.16.M88.4 R36, [R147+0x2800] ;  /* 0x002800009324783b */ /* 0x000e6a0000000200 */
[----:B------:R-:W-:Y:S01]  /*20d0*/  HMMA.16816.F32 R20, R40, R78, R20 ;  /* 0x0000004e2814723c */ /* 0x000fe20000001814 */
[----:B------:R-:W-:Y:S05]  /*20e0*/  LDSM.16.M88.4 R76, [R136+0x1800] ;  /* 0x00180000884c783b */ /* 0x000fea0000000200 */
[----:B------:R-:W-:Y:S01]  /*20f0*/  HMMA.16816.F32 R60, R60, R18, R8 ;  /* 0x000000123c3c723c */ /* 0x000fe20000001808 */
[----:B------:R-:W-:Y:S04]  /*2100*/  LDSM.16.M88.4 R8, [R144+0x2000] ;  /* 0x002000009008783b */ /* 0x000fe80000000200 */
[----:B------:R-:W3:Y:S01]  /*2110*/  LDSM.16.M88.4 R16, [R136+0x2000] ;  /* 0x002000008810783b */ /* 0x000ee20000000200 */
[----:B------:R-:W-:Y:S06]  /*2120*/  HMMA.16816.F32 R48, R56, R52, R48 ;  /* 0x000000343830723c */ /* 0x000fec0000001830 */
[----:B--2---:R-:W-:Y:S06]  /*2130*/  HMMA.16816.F32 R24, R12, R32, R24 ;  /* 0x000000200c18723c */ /* 0x004fec0000001818 */
[----:B------:R-:W-:Y:S01]  /*2140*/  HMMA.16816.F32 R52, R56, R54, R44 ;  /* 0x000000363834723c */ /* 0x000fe2000000182c */
[----:B------:R-:W2:Y:S05]  /*2150*/  LDSM.16.M88.4 R44, [R145+0x2800] ;  /* 0x00280000912c783b */ /* 0x000eaa0000000200 */
[----:B------:R-:W-:Y:S01]  /*2160*/  HMMA.16816.F32 R20, R12, R34, R20 ;  /* 0x000000220c14723c */ /* 0x000fe20000001814 */
[----:B------:R-:W4:Y:S05]  /*2170*/  LDSM.16.M88.4 R32, [R31+0x7000] ;  /* 0x007000001f20783b */ /* 0x000f2a0000000200 */
[----:B------:R-:W-:Y:S06]  /*2180*/  HMMA.16816.F32 R72, R84, R80, R72 ;  /* 0x000000505448723c */ /* 0x000fec0000001848 */
[----:B-1----:R-:W-:Y:S06]  /*2190*/  HMMA.16816.F32 R48, R40, R36, R48 ;  /* 0x000000242830723c */ /* 0x002fec0000001830 */
[----:B------:R-:W-:Y:S06]  /*21a0*/  HMMA.16816.F32 R68, R84, R82, R68 ;  /* 0x000000525444723c */ /* 0x000fec0000001844 */
[----:B---3--:R-:W-:Y:S06]  /*21b0*/  HMMA.16816.F32 R24, R8, R16, R24 ;  /* 0x000000100818723c */ /* 0x008fec0000001818 */
[----:B------:R-:W-:Y:S01]  /*21c0*/  HMMA.16816.F32 R80, R84, R76, R64 ;  /* 0x0000004c5450723c */ /* 0x000fe20000001840 */
[----:B------:R-:W1:Y:S05]  /*21d0*/  LDSM.16.M88.4 R64, [R136+0x2800] ;  /* 0x002800008840783b */ /* 0x000e6a0000000200 */
[----:B------:R-:W-:Y:S01]  /*21e0*/  HMMA.16816.F32 R52, R40, R38, R52 ;  /* 0x000000262834723c */ /* 0x000fe20000001834 */
[----:B------:R-:W3:Y:S05]  /*21f0*/  LDSM.16.M88.4 R36, [R147+0x3000] ;  /* 0x003000009324783b */ /* 0x000eea0000000200 */
[----:B------:R-:W-:Y:S01]  /*2200*/  HMMA.16816.F32 R20, R8, R18, R20 ;  /* 0x000000120814723c */ /* 0x000fe20000001814 */
[----:B------:R-:W-:Y:S05]  /*2210*/  LDSM.16.M88.4 R16, [R145+0x3000] ;  /* 0x003000009110783b */ /* 0x000fea0000000200 */
[----:B--2---:R-:W-:Y:S01]  /*2220*/  HMMA.16816.F32 R48, R12, R44, R48 ;  /* 0x0000002c0c30723c */ /* 0x004fe20000001830 */
[----:B------:R-:W-:Y:S01]  /*2230*/  FMUL.FTZ R2, R24, UR4 ;  /* 0x0000000418027c20 */ /* 0x000fe20008410000 */
[----:B------:R-:W-:-:S04]  /*2240*/  FMUL.FTZ R76, R27, UR4 ;  /* 0x000000041b4c7c20 */ /* 0x000fc80008410000 */
[C---:B----4-:R-:W-:Y:S01]  /*2250*/  HMMA.16816.F32 R72, R56.reuse, R32, R72 ;  /* 0x000000203848723c */ /* 0x050fe20000001848 */
[----:B------:R-:W-:Y:S01]  /*2260*/  FMUL.FTZ R44, R25, UR4 ;  /* 0x00000004192c7c20 */ /* 0x000fe20008410000 */
[----:B------:R-:W-:Y:S01]  /*2270*/  FMUL.FTZ R45, R26, UR4 ;  /* 0x000000041a2d7c20 */ /* 0x000fe20008410000 */
[----:B------:R-:W2:Y:S01]  /*2280*/  MUFU.TANH R2, R2 ;  /* 0x0000000200027308 */ /* 0x000ea20000002400 */
[----:B------:R-:W4:Y:S02]  /*2290*/  LDSM.16.M88.4 R24, [R31+0x7800] ;  /* 0x007800001f18783b */ /* 0x000f240000000200 */
[----:B------:R-:W-:Y:S02]  /*22a0*/  HMMA.16816.F32 R68, R56, R34, R68 ;  /* 0x000000223844723c */ /* 0x000fe40000001844 */
[----:B------:R-:W5:Y:S03]  /*22b0*/  LDSM.16.M88.4 R32, [R136+0x3000] ;  /* 0x003000008820783b */ /* 0x000f660000000200 */
[----:B------:R-:W2:Y:S01]  /*22c0*/  MUFU.TANH R45, R45 ;  /* 0x0000002d002d7308 */ /* 0x000ea20000002400 */
[----:B------:R-:W-:Y:S01]  /*22d0*/  FMUL.FTZ R20, R20, UR4 ;  /* 0x0000000414147c20 */ /* 0x000fe20008410000 */
[----:B------:R-:W-:Y:S06]  /*22e0*/  HMMA.16816.F32 R52, R12, R46, R52 ;  /* 0x0000002e0c34723c */ /* 0x000fec0000001834 */
[----:B-1----:R-:W-:Y:S01]  /*22f0*/  HMMA.16816.F32 R48, R8, R64, R48 ;  /* 0x000000400830723c */ /* 0x002fe20000001830 */
[----:B------:R1:W2:Y:S01]  /*2300*/  MUFU.TANH R46, R20 ;  /* 0x00000014002e7308 */ /* 0x0002a20000002400 */
[----:B------:R-:W-:-:S04]  /*2310*/  FMUL.FTZ R47, R21, UR4 ;  /* 0x00000004152f7c20 */ /* 0x000fc80008410000 */
[----:B---3--:R-:W-:Y:S01]  /*2320*/  HMMA.16816.F32 R72, R40, R36, R72 ;  /* 0x000000242848723c */ /* 0x008fe20000001848 */
[----:B------:R-:W-:Y:S02]  /*2330*/  FMUL.FTZ R64, R23, UR4 ;  /* 0x0000000417407c20 */ /* 0x000fe40008410000 */
[----:B------:R-:W-:Y:S03]  /*2340*/  MUFU.TANH R44, R44 ;  /* 0x0000002c002c7308 */ /* 0x000fe60000002400 */
[----:B------:R-:W-:Y:S01]  /*2350*/  HMMA.16816.F32 R60, R84, R78, R60 ;  /* 0x0000004e543c723c */ /* 0x000fe2000000183c */
[----:B------:R-:W-:-:S04]  /*2360*/  FMUL.FTZ R36, R22, UR4 ;  /* 0x0000000416247c20 */ /* 0x000fc80008410000 */
[----:B------:R-:W-:Y:S01]  /*2370*/  MUFU.TANH R76, R76 ;  /* 0x0000004c004c7308 */ /* 0x000fe20000002400 */
[----:B-1----:R-:W1:Y:S01]  /*2380*/  LDSM.16.M88.4 R20, [R147+0x3800] ;  /* 0x003800009314783b */ /* 0x002e620000000200 */
[----:B------:R-:W-:Y:S05]  /*2390*/  HMMA.16816.F32 R68, R40, R38, R68 ;  /* 0x000000262844723c */ /* 0x000fea0000001844 */
[----:B------:R-:W-:Y:S01]  /*23a0*/  FMUL.FTZ R37, R48, UR4 ;  /* 0x0000000430257c20 */ /* 0x000fe20008410000 */
[----:B----4-:R-:W-:Y:S01]  /*23b0*/  HMMA.16816.F32 R80, R56, R24, R80 ;  /* 0x000000183850723c */ /* 0x010fe20000001850 */
[----:B------:R-:W3:Y:S01]  /*23c0*/  MUFU.TANH R36, R36 ;  /* 0x0000002400247308 */ /* 0x000ee20000002400 */
[----:B------:R-:W-:-:S04]  /*23d0*/  FMUL.FTZ R38, R49, UR4 ;  /* 0x0000000431267c20 */ /* 0x000fc80008410000 */
[----:B------:R-:W-:Y:S01]  /*23e0*/  HMMA.16816.F32 R72, R12, R16, R72 ;  /* 0x000000100c48723c */ /* 0x000fe20000001848 */
[----:B------:R-:W-:Y:S01]  /*23f0*/  FMUL.FTZ R24, R50, UR4 ;  /* 0x0000000432187c20 */ /* 0x000fe20008410000 */
[----:B------:R-:W-:Y:S01]  /*2400*/  FMUL.FTZ R25, R51, UR4 ;  /* 0x0000000433197c20 */ /* 0x000fe20008410000 */
[----:B------:R-:W4:Y:S03]  /*2410*/  MUFU.TANH R47, R47 ;  /* 0x0000002f002f7308 */ /* 0x000f260000002400 */
[----:B------:R-:W-:Y:S05]  /*2420*/  HMMA.16816.F32 R60, R56, R26, R60 ;  /* 0x0000001a383c723c */ /* 0x000fea000000183c */
[----:B------:R-:W4:Y:S01]  /*2430*/  MUFU.TANH R31, R64 ;  /* 0x00000040001f7308 */ /* 0x000f220000002400 */
[----:B------:R-:W-:Y:S01]  /*2440*/  HMMA.16816.F32 R68, R12, R18, R68 ;  /* 0x000000120c44723c */ /* 0x000fe20000001844 */
[----:B------:R-:W2:Y:S05]  /*2450*/  LDSM.16.M88.4 R16, [R145+0x3800] ;  /* 0x003800009110783b */ /* 0x000eaa0000000200 */
[C---:B------:R-:W-:Y:S01]  /*2460*/  HMMA.16816.F32 R52, R8.reuse, R66, R52 ;  /* 0x000000420834723c */ /* 0x040fe20000001834 */
[----:B------:R-:W4:Y:S05]  /*2470*/  MUFU.TANH R37, R37 ;  /* 0x0000002500257308 */ /* 0x000f2a0000002400 */
[----:B-----5:R-:W-:Y:S03]  /*2480*/  HMMA.16816.F32 R72, R8, R32, R72 ;  /* 0x000000200848723c */ /* 0x020fe60000001848 */
[----:B------:R-:W5:Y:S03]  /*2490*/  MUFU.TANH R24, R24 ;  /* 0x0000001800187308 */ /* 0x000f660000002400 */
[C---:B-1----:R-:W-:Y:S05]  /*24a0*/  HMMA.16816.F32 R80, R40.reuse, R20, R80 ;  /* 0x000000142850723c */ /* 0x042fea0000001850 */
[----:B------:R-:W1:Y:S01]  /*24b0*/  MUFU.TANH R38, R38 ;  /* 0x0000002600267308 */ /* 0x000e620000002400 */
[----:B------:R-:W-:Y:S01]  /*24c0*/  HMMA.16816.F32 R60, R40, R22, R60 ;  /* 0x00000016283c723c */ /* 0x000fe2000000183c */
[----:B------:R-:W-:-:S05]  /*24d0*/  LOP3.LUT R20, R30, 0xffffffe0, RZ, 0xc0, !PT ;  /* 0xffffffe01e147812 */ /* 0x000fca00078ec0ff */
[----:B------:R-:W-:Y:S01]  /*24e0*/  IMAD.IADD R20, R7, 0x1, -R20 ;  /* 0x0000000107147824 */ /* 0x000fe200078e0a14 */
[----:B------:R-:W-:Y:S01]  /*24f0*/  HMMA.16816.F32 R68, R8, R34, R68 ;  /* 0x000000220844723c */ /* 0x000fe20000001844 */
[----:B------:R-:W1:Y:S01]  /*2500*/  MUFU.TANH R25, R25 ;  /* 0x0000001900197308 */ /* 0x000e620000002400 */
[----:B------:R-:W-:Y:S01]  /*2510*/  FMUL.FTZ R27, R53, UR4 ;  /* 0x00000004351b7c20 */ /* 0x000fe20008410000 */
[----:B------:R-:W-:Y:S01]  /*2520*/  FMUL.FTZ R26, R52, UR4 ;  /* 0x00000004341a7c20 */ /* 0x000fe20008410000 */
[----:B------:R-:W-:Y:S01]  /*2530*/  SHF.R.S32.HI R21, RZ, 0x1f, R20 ;  /* 0x0000001fff157819 */ /* 0x000fe20000011414 */
[----:B------:R-:W-:Y:S01]  /*2540*/  FMUL.FTZ R72, R72, UR4 ;  /* 0x0000000448487c20 */ /* 0x000fe20008410000 */
[----:B------:R-:W-:Y:S01]  /*2550*/  FMUL.FTZ R32, R54, UR4 ;  /* 0x0000000436207c20 */ /* 0x000fe20008410000 */
[----:B------:R-:W-:Y:S01]  /*2560*/  SHF.R.S32.HI R34, RZ, 0x1f, R30 ;  /* 0x0000001fff227819 */ /* 0x000fe2000001141e */
[----:B------:R-:W-:Y:S01]  /*2570*/  IMAD R35, R29, 0x10, R88 ;  /* 0x000000101d237824 */ /* 0x000fe200078e0258 */
[----:B------:R-:W-:Y:S01]  /*2580*/  LEA.HI R156, R21, R20, RZ, 0x2 ;  /* 0x00000014159c7211 */ /* 0x000fe200078f10ff */
[----:B------:R-:W-:Y:S01]  /*2590*/  IMAD.SHL.U32 R30, R7, 0x2, RZ ;  /* 0x00000002071e7824 */ /* 0x000fe200078e00ff */
[----:B------:R-:W3:Y:S01]  /*25a0*/  LDSM.16.M88.4 R20, [R136+0x3800] ;  /* 0x003800008814783b */ /* 0x000ee20000000200 */
[C---:B--2---:R-:W-:Y:S01]  /*25b0*/  HMMA.16816.F32 R80, R12.reuse, R16, R80 ;  /* 0x000000100c50723c */ /* 0x044fe20000001850 */
[----:B------:R-:W-:Y:S01]  /*25c0*/  SHF.R.S32.HI R156, RZ, 0x2, R156 ;  /* 0x00000002ff9c7819 */ /* 0x000fe2000001149c */
[----:B------:R-:W-:Y:S01]  /*25d0*/  IMAD.SHL.U32 R7, R28, 0x40, RZ ;  /* 0x000000401c077824 */ /* 0x000fe200078e00ff */
[----:B------:R-:W-:Y:S01]  /*25e0*/  LEA.HI R34, R34, R29, RZ, 0x2 ;  /* 0x0000001d22227211 */ /* 0x000fe200078f10ff */
[----:B------:R-:W2:Y:S01]  /*25f0*/  MUFU.TANH R110, R72 ;  /* 0x00000048006e7308 */ /* 0x000ea20000002400 */
[----:B------:R-:W-:Y:S01]  /*2600*/  IADD3 R35, R35, 0x1, R156 ;  /* 0x0000000123237810 */ /* 0x000fe20007ffe09c */
[----:B------:R-:W-:Y:S01]  /*2610*/  HMMA.16816.F32 R60, R12, R18, R60 ;  /* 0x000000120c3c723c */ /* 0x000fe2000000183c */
[----:B------:R-:W-:Y:S01]  /*2620*/  LOP3.LUT R34, R34, 0xfffffffc, RZ, 0xc0, !PT ;  /* 0xfffffffc22227812 */ /* 0x000fe200078ec0ff */
[----:B------:R-:W-:Y:S01]  /*2630*/  FMUL.FTZ R33, R55, UR4 ;  /* 0x0000000437217c20 */ /* 0x000fe20008410000 */
[----:B------:R-:W-:Y:S01]  /*2640*/  IADD3 R35, R6, -UR17, R35 ;  /* 0x8000001106237c10 */ /* 0x000fe2000fffe023 */
[----:B------:R-:W-:Y:S01]  /*2650*/  FMUL.FTZ R73, R73, UR4 ;  /* 0x0000000449497c20 */ /* 0x000fe20008410000 */
[----:B------:R-:W-:Y:S01]  /*2660*/  FMUL.FTZ R75, R75, UR4 ;  /* 0x000000044b4b7c20 */ /* 0x000fe20008410000 */
[----:B------:R-:W-:Y:S01]  /*2670*/  IMAD.IADD R163, R29, 0x1, -R34 ;  /* 0x000000011da37824 */ /* 0x000fe200078e0a22 */
[----:B------:R-:W-:Y:S01]  /*2680*/  LOP3.LUT R29, R7, 0x6, R30, 0xf8, !PT ;  /* 0x00000006071d7812 */ /* 0x000fe200078ef81e */
[----:B------:R-:W-:-:S02]  /*2690*/  VIADD R35, R35, UR16 ;  /* 0x0000001023237c36 */ /* 0x000fc40008000000 */
[----:B------:R-:W-:Y:S01]  /*26a0*/  FMUL.FTZ R34, R74, UR4 ;  /* 0x000000044a227c20 */ /* 0x000fe20008410000 */
[----:B------:R-:W-:Y:S01]  /*26b0*/  MUFU.TANH R27, R27 ;  /* 0x0000001b001b7308 */ /* 0x000fe20000002400 */
[----:B------:R-:W-:Y:S01]  /*26c0*/  FMUL.FTZ R68, R68, UR4 ;  /* 0x0000000444447c20 */ /* 0x000fe20008410000 */
[----:B------:R-:W-:Y:S01]  /*26d0*/  VIADD R17, R29, 0xffffffc0 ;  /* 0xffffffc01d117836 */ /* 0x000fe20000000000 */
[----:B------:R-:W-:Y:S01]  /*26e0*/  VIMNMX R30, R35, R6, PT ;  /* 0x00000006231e7248 */ /* 0x000fe20003fe0100 */
[----:B------:R-:W-:Y:S01]  /*26f0*/  VIADD R13, R29, 0xffffffd1 ;  /* 0xffffffd11d0d7836 */ /* 0x000fe20000000000 */
[----:B------:R-:W-:Y:S01]  /*2700*/  VIADDMNMX R16, R35, 0x8, R6, PT ;  /* 0x0000000823107846 */ /* 0x000fe20003800106 */
[----:B------:R-:W-:Y:S01]  /*2710*/  VIADD R35, R29, 0xffffffc1 ;  /* 0xffffffc11d237836 */ /* 0x000fe20000000000 */
[C---:B------:R-:W-:Y:S01]  /*2720*/  ISETP.GE.AND P2, PT, R17.reuse, R30, PT ;  /* 0x0000001e1100720c */ /* 0x040fe20003f46270 */
[----:B------:R-:W2:Y:S01]  /*2730*/  MUFU.TANH R34, R34 ;  /* 0x0000002200227308 */ /* 0x000ea20000002400 */
[----:B------:R-:W-:Y:S01]  /*2740*/  ISETP.GE.AND P1, PT, R17, R16, PT ;  /* 0x000000101100720c */ /* 0x000fe20003f26270 */
[----:B------:R-:W-:Y:S01]  /*2750*/  VIADD R17, R29, 0xffffffc8 ;  /* 0xffffffc81d117836 */ /* 0x000fe20000000000 */
[----:B------:R-:W-:Y:S01]  /*2760*/  ISETP.GE.AND P0, PT, R35, R30, PT ;  /* 0x0000001e2300720c */ /* 0x000fe20003f06270 */
[----:B------:R-:W-:Y:S01]  /*2770*/  VIADD R15, R29, 0xffffffd0 ;  /* 0xffffffd01d0f7836 */ /* 0x000fe20000000000 */
[----:B------:R-:W-:Y:S01]  /*2780*/  ISETP.GE.AND P3, PT, R35, R16, PT ;  /* 0x000000102300720c */ /* 0x000fe20003f66270 */
[----:B------:R-:W-:Y:S01]  /*2790*/  FMUL.FTZ R70, R70, UR4 ;  /* 0x0000000446467c20 */ /* 0x000fe20008410000 */
[C---:B------:R-:W-:Y:S01]  /*27a0*/  ISETP.GE.AND P5, PT, R17.reuse, R30, PT ;  /* 0x0000001e1100720c */ /* 0x040fe20003fa6270 */
[----:B------:R-:W2:Y:S01]  /*27b0*/  MUFU.TANH R26, R26 ;  /* 0x0000001a001a7308 */ /* 0x000ea20000002400 */
[----:B------:R-:W-:Y:S01]  /*27c0*/  ISETP.GE.AND P4, PT, R17, R16, PT ;  /* 0x000000101100720c */ /* 0x000fe20003f86270 */
[----:B------:R-:W-:Y:S01]  /*27d0*/  VIADD R17, R29, 0xffffffc9 ;  /* 0xffffffc91d117836 */ /* 0x000fe20000000000 */
[----:B------:R-:W-:Y:S01]  /*27e0*/  FSEL R12, R2, -INF , !P2 ;  /* 0xff800000020c7808 */ /* 0x000fe20005000000 */
[----:B------:R-:W-:Y:S01]  /*27f0*/  FMUL.FTZ R69, R69, UR4 ;  /* 0x0000000445457c20 */ /* 0x000fe20008410000 */
[----:B------:R-:W-:Y:S01]  /*2800*/  FSEL R45, R45, -INF , !P1 ;  /* 0xff8000002d2d7808 */ /* 0x000fe20004800000 */
[----:B------:R-:W-:Y:S01]  /*2810*/  FMUL.FTZ R71, R71, UR4 ;  /* 0x0000000447477c20 */ /* 0x000fe20008410000 */
[----:B---3--:R-:W-:Y:S01]  /*2820*/  HMMA.16816.F32 R80, R8, R20, R80 ;  /* 0x000000140850723c */ /* 0x008fe20000001850 */
[C---:B------:R-:W-:Y:S01]  /*2830*/  ISETP.GE.AND P2, PT, R17.reuse, R30, PT ;  /* 0x0000001e1100720c */ /* 0x040fe20003f46270 */
[----:B------:R-:W3:Y:S01]  /*2840*/  MUFU.TANH R18, R68 ;  /* 0x0000004400127308 */ /* 0x000ee20000002400 */
[----:B------:R-:W-:Y:S01]  /*2850*/  ISETP.GE.AND P1, PT, R17, R16, PT ;  /* 0x000000101100720c */ /* 0x000fe20003f26270 */
[----:B------:R-:W-:-:S04]  /*2860*/  DEPBAR.LE SB0, 0x0 ;  /* 0x000080000000791a */ /* 0x000fc80000000000 */
[----:B------:R-:W-:Y:S01]  /*2870*/  HMMA.16816.F32 R60, R8, R22, R60 ;  /* 0x00000016083c723c */ /* 0x000fe2000000183c */
[----:B------:R-:W-:Y:S01]  /*2880*/  FSEL R46, R46, -INF , !P5 ;  /* 0xff8000002e2e7808 */ /* 0x000fe20006800000 */
[----:B------:R-:W3:Y:S01]  /*2890*/  MUFU.TANH R32, R32 ;  /* 0x0000002000207308 */ /* 0x000ee20000002400 */
[----:B------:R-:W-:Y:S01]  /*28a0*/  FSEL R17, R36, -INF , !P4 ;  /* 0xff80000024117808 */ /* 0x000fe20006000000 */
[----:B------:R-:W-:Y:S01]  /*28b0*/  VIADD R21, R29, 0xffffffe9 ;  /* 0xffffffe91d157836 */ /* 0x000fe20000000000 */
[C---:B------:R-:W-:Y:S02]  /*28c0*/  ISETP.GE.AND P5, PT, R13.reuse, R30, PT ;  /* 0x0000001e0d00720c */ /* 0x040fe40003fa6270 */
[----:B------:R-:W-:Y:S01]  /*28d0*/  ISETP.GE.AND P4, PT, R13, R16, PT ;  /* 0x000000100d00720c */ /* 0x000fe20003f86270 */
[C---:B------:R-:W-:Y:S01]  /*28e0*/  VIADD R13, R29.reuse, 0xffffffd8 ;  /* 0xffffffd81d0d7836 */ /* 0x040fe20000000000 */
[----:B------:R-:W-:Y:S01]  /*28f0*/  FSEL R44, R44, -INF , !P0 ;  /* 0xff8000002c2c7808 */ /* 0x000fe20004000000 */
[----:B------:R-:W-:Y:S01]  /*2900*/  VIADD R11, R29, 0xffffffe0 ;  /* 0xffffffe01d0b7836 */ /* 0x000fe20000000000 */
[----:B------:R-:W-:Y:S01]  /*2910*/  FSEL R19, R76, -INF , !P3 ;  /* 0xff8000004c137808 */ /* 0x000fe20005800000 */
[----:B------:R-:W3:Y:S01]  /*2920*/  MUFU.TANH R33, R33 ;  /* 0x0000002100217308 */ /* 0x000ee20000002400 */
[----:B------:R-:W-:Y:S01]  /*2930*/  ISETP.GE.AND P0, PT, R15, R30, PT ;  /* 0x0000001e0f00720c */ /* 0x000fe20003f06270 */
[----:B------:R-:W-:Y:S01]  /*2940*/  VIADD R23, R29, 0xffffffe8 ;  /* 0xffffffe81d177836 */ /* 0x000fe20000000000 */
[----:B------:R-:W-:Y:S01]  /*2950*/  ISETP.GE.AND P3, PT, R15, R16, PT ;  /* 0x000000100f00720c */ /* 0x000fe20003f66270 */
[----:B------:R-:W-:-:S02]  /*2960*/  VIADD R15, R29, 0xffffffd9 ;  /* 0xffffffd91d0f7836 */ /* 0x000fc40000000000 */
[----:B------:R-:W-:Y:S01]  /*2970*/  FMUL.FTZ R81, R81, UR4 ;  /* 0x0000000451517c20 */ /* 0x000fe20008410000 */
[----:B----4-:R-:W-:Y:S01]  /*2980*/  FSEL R14, R47, -INF , !P2 ;  /* 0xff8000002f0e7808 */ /* 0x010fe20005000000 */
[----:B------:R-:W-:Y:S01]  /*2990*/  FMUL.FTZ R80, R80, UR4 ;  /* 0x0000000450507c20 */ /* 0x000fe20008410000 */
[----:B------:R-:W-:Y:S01]  /*29a0*/  FSEL R31, R31, -INF , !P1 ;  /* 0xff8000001f1f7808 */ /* 0x000fe20004800000 */
[----:B------:R-:W4:Y:S01]  /*29b0*/  MUFU.TANH R124, R81 ;  /* 0x00000051007c7308 */ /* 0x000f220000002400 */
[C---:B------:R-:W-:Y:S01]  /*29c0*/  ISETP.GE.AND P2, PT, R13.reuse, R30, PT ;  /* 0x0000001e0d00720c */ /* 0x040fe20003f46270 */
[----:B------:R-:W-:Y:S01]  /*29d0*/  FMUL.FTZ R82, R82, UR4 ;  /* 0x0000000452527c20 */ /* 0x000fe20008410000 */
[----:B------:R-:W-:Y:S01]  /*29e0*/  ISETP.GE.AND P1, PT, R13, R16, PT ;  /* 0x000000100d00720c */ /* 0x000fe20003f26270 */
[----:B------:R-:W-:Y:S01]  /*29f0*/  VIADD R9, R29, 0xffffffe1 ;  /* 0xffffffe11d097836 */ /* 0x000fe20000000000 */
[----:B------:R-:W-:Y:S01]  /*2a00*/  FSEL R6, R37, -INF , !P0 ;  /* 0xff80000025067808 */ /* 0x000fe20004000000 */
[----:B------:R-:W-:Y:S01]  /*2a10*/  FMUL.FTZ R83, R83, UR4 ;  /* 0x0000000453537c20 */ /* 0x000fe20008410000 */
[----:B-----5:R-:W-:Y:S01]  /*2a20*/  FSEL R13, R24, -INF , !P3 ;  /* 0xff800000180d7808 */ /* 0x020fe20005800000 */
[----:B------:R-:W5:Y:S01]  /*2a30*/  MUFU.TANH R125, R70 ;  /* 0x00000046007d7308 */ /* 0x000f620000002400 */
[C---:B------:R-:W-:Y:S01]  /*2a40*/  ISETP.GE.AND P0, PT, R15.reuse, R30, PT ;  /* 0x0000001e0f00720c */ /* 0x040fe20003f06270 */
[----:B------:R-:W-:Y:S01]  /*2a50*/  FMUL.FTZ R60, R60, UR4 ;  /* 0x000000043c3c7c20 */ /* 0x000fe20008410000 */
[----:B------:R-:W-:Y:S01]  /*2a60*/  ISETP.GE.AND P3, PT, R15, R16, PT ;  /* 0x000000100f00720c */ /* 0x000fe20003f66270 */
[----:B------:R-:W-:Y:S01]  /*2a70*/  FMUL.FTZ R61, R61, UR4 ;  /* 0x000000043d3d7c20 */ /* 0x000fe20008410000 */
[----:B-1----:R-:W-:Y:S01]  /*2a80*/  FSEL R38, R38, -INF , !P5 ;  /* 0xff80000026267808 */ /* 0x002fe20006800000 */
[----:B------:R-:W-:Y:S01]  /*2a90*/  FMUL.FTZ R62, R62, UR4 ;  /* 0x000000043e3e7c20 */ /* 0x000fe20008410000 */
[----:B------:R-:W-:Y:S01]  /*2aa0*/  FSEL R15, R25, -INF , !P4 ;  /* 0xff800000190f7808 */ /* 0x000fe20006000000 */
[----:B------:R-:W1:Y:S01]  /*2ab0*/  MUFU.TANH R108, R73 ;  /* 0x00000049006c7308 */ /* 0x000e620000002400 */
[----:B------:R-:W-:Y:S01]  /*2ac0*/  ISETP.GE.AND P5, PT, R11, R30, PT ;  /* 0x0000001e0b00720c */ /* 0x000fe20003fa6270 */
[----:B------:R-:W-:Y:S01]  /*2ad0*/  FMUL.FTZ R63, R63, UR4 ;  /* 0x000000043f3f7c20 */ /* 0x000fe20008410000 */
[----:B------:R-:W-:-:S02]  /*2ae0*/  ISETP.GE.AND P4, PT, R11, R16, PT ;  /* 0x000000100b00720c */ /* 0x000fc40003f86270 */
[----:B--2---:R-:W-:Y:S02]  /*2af0*/  FSEL R110, R110, -INF , !P5 ;  /* 0xff8000006e6e7808 */ /* 0x004fe40006800000 */
[----:B------:R-:W-:Y:S01]  /*2b00*/  FSEL R25, R34, -INF , !P4 ;  /* 0xff80000022197808 */ /* 0x000fe20006000000 */
[----:B------:R-:W2:Y:S01]  /*2b10*/  MUFU.TANH R113, R75 ;  /* 0x0000004b00717308 */ /* 0x000ea20000002400 */
[----:B------:R-:W-:Y:S02]  /*2b20*/  FSEL R2, R27, -INF , !P0 ;  /* 0xff8000001b027808 */ /* 0x000fe40004000000 */
[C---:B------:R-:W-:Y:S02]  /*2b30*/  ISETP.GE.AND P5, PT, R21.reuse, R30, PT ;  /* 0x0000001e1500720c */ /* 0x040fe40003fa6270 */
[----:B------:R-:W-:Y:S01]  /*2b40*/  ISETP.GE.AND P4, PT, R21, R16, PT ;  /* 0x000000101500720c */ /* 0x000fe20003f86270 */
[----:B------:R-:W-:Y:S01]  /*2b50*/  VIADD R21, R29, 0xfffffff1 ;  /* 0xfffffff11d157836 */ /* 0x000fe20000000000 */
[----:B------:R-:W-:Y:S01]  /*2b60*/  ISETP.GE.AND P0, PT, R23, R30, PT ;  /* 0x0000001e1700720c */ /* 0x000fe20003f06270 */
[----:B------:R-:W2:Y:S01]  /*2b70*/  MUFU.TANH R20, R69 ;  /* 0x0000004500147308 */ /* 0x000ea20000002400 */
[----:B------:R-:W-:-:S02]  /*2b80*/  FSEL R8, R26, -INF , !P2 ;  /* 0xff8000001a087808 */ /* 0x000fc40005000000 */
[----:B---3--:R-:W-:Y:S02]  /*2b90*/  FSEL R26, R18, -INF , !P0 ;  /* 0xff800000121a7808 */ /* 0x008fe40004000000 */
[-C--:B------:R-:W-:Y:S02]  /*2ba0*/  ISETP.GE.AND P0, PT, R21, R30.reuse, PT ;  /* 0x0000001e1500720c */ /* 0x080fe40003f06270 */
[----:B------:R-:W-:Y:S01]  /*2bb0*/  FSEL R11, R32, -INF , !P1 ;  /* 0xff800000200b7808 */ /* 0x000fe20004800000 */
[----:B------:R-:W3:Y:S01]  /*2bc0*/  MUFU.TANH R115, R71 ;  /* 0x0000004700737308 */ /* 0x000ee20000002400 */
[C---:B------:R-:W-:Y:S02]  /*2bd0*/  ISETP.GE.AND P2, PT, R9.reuse, R30, PT ;  /* 0x0000001e0900720c */ /* 0x040fe40003f46270 */
[----:B------:R-:W-:Y:S02]  /*2be0*/  ISETP.GE.AND P1, PT, R9, R16, PT ;  /* 0x000000100900720c */ /* 0x000fe40003f26270 */
[----:B------:R-:W-:-:S02]  /*2bf0*/  FSEL R9, R33, -INF , !P3 ;  /* 0xff80000021097808 */ /* 0x000fc40005800000 */
[-C--:B------:R-:W-:Y:S01]  /*2c00*/  ISETP.GE.AND P3, PT, R23, R16.reuse, PT ;  /* 0x000000101700720c */ /* 0x080fe20003f66270 */
[----:B------:R-:W3:Y:S01]  /*2c10*/  MUFU.TANH R126, R80 ;  /* 0x00000050007e7308 */ /* 0x000ee20000002400 */
[----:B----4-:R-:W-:Y:S01]  /*2c20*/  FSEL R124, R124, -INF , !P0 ;  /* 0xff8000007c7c7808 */ /* 0x010fe20004000000 */
[----:B------:R-:W-:Y:S01]  /*2c30*/  VIADD R23, R29, 0xfffffff0 ;  /* 0xfffffff01d177836 */ /* 0x000fe20000000000 */
[----:B------:R-:W-:Y:S02]  /*2c40*/  ISETP.GE.AND P0, PT, R28, 0x2, PT ;  /* 0x000000021c00780c */ /* 0x000fe40003f06270 */
[----:B-----5:R-:W-:Y:S02]  /*2c50*/  FSEL R125, R125, -INF , !P3 ;  /* 0xff8000007d7d7808 */ /* 0x020fe40005800000 */
[----:B------:R-:W-:Y:S01]  /*2c60*/  ISETP.GE.AND P3, PT, R21, R16, PT ;  /* 0x000000101500720c */ /* 0x000fe20003f66270 */
[----:B------:R-:W4:Y:S01]  /*2c70*/  MUFU.TANH R121, R82 ;  /* 0x0000005200797308 */ /* 0x000f220000002400 */
[----:B-1----:R-:W-:Y:S01]  /*2c80*/  FSEL R108, R108, -INF , !P2 ;  /* 0xff8000006c6c7808 */ /* 0x002fe20005000000 */
[----:B------:R-:W-:Y:S01]  /*2c90*/  VIADD R21, R29, 0xfffffff8 ;  /* 0xfffffff81d157836 */ /* 0x000fe20000000000 */
[----:B--2---:R-:W-:Y:S01]  /*2ca0*/  FSEL R113, R113, -INF , !P1 ;  /* 0xff80000071717808 */ /* 0x004fe20004800000 */
[----:B------:R-:W-:Y:S01]  /*2cb0*/  VIADD R29, R29, 0xfffffff9 ;  /* 0xfffffff91d1d7836 */ /* 0x000fe20000000000 */
[----:B------:R-:W-:-:S02]  /*2cc0*/  ISETP.GE.AND P2, PT, R23, R30, PT ;  /* 0x0000001e1700720c */ /* 0x000fc40003f46270 */
[----:B------:R-:W-:Y:S01]  /*2cd0*/  ISETP.GE.AND P1, PT, R23, R16, PT ;  /* 0x000000101700720c */ /* 0x000fe20003f26270 */
[----:B------:R-:W1:Y:S01]  /*2ce0*/  MUFU.TANH R119, R83 ;  /* 0x0000005300777308 */ /* 0x000e620000002400 */
[----:B------:R-:W-:Y:S02]  /*2cf0*/  FSEL R24, R20, -INF , !P5 ;  /* 0xff80000014187808 */ /* 0x000fe40006800000 */
[----:B---3--:R-:W-:Y:S02]  /*2d00*/  FSEL R115, R115, -INF , !P4 ;  /* 0xff80000073737808 */ /* 0x008fe40006000000 */
[----:B------:R-:W-:Y:S02]  /*2d10*/  FSEL R126, R126, -INF , !P2 ;  /* 0xff8000007e7e7808 */ /* 0x000fe40005000000 */
[----:B------:R-:W-:Y:S01]  /*2d20*/  ISETP.GE.AND P5, PT, R21, R30, PT ;  /* 0x0000001e1500720c */ /* 0x000fe20003fa6270 */
[----:B------:R-:W2:Y:S01]  /*2d30*/  MUFU.TANH R122, R60 ;  /* 0x0000003c007a7308 */ /* 0x000ea20000002400 */
[----:B----4-:R-:W-:-:S02]  /*2d40*/  FSEL R121, R121, -INF , !P1 ;  /* 0xff80000079797808 */ /* 0x010fc40004800000 */
[----:B------:R-:W-:Y:S01]  /*2d50*/  ISETP.GE.AND P4, PT, R29, R30, PT ;  /* 0x0000001e1d00720c */ /* 0x000fe20003f86270 */
[----:B------:R-:W-:Y:S01]  /*2d60*/  BAR.SYNC.DEFER_BLOCKING 0x0 ;  /* 0x0000000000007b1d */ /* 0x000fe20000010000 */
[-C--:B------:R-:W-:Y:S02]  /*2d70*/  ISETP.GE.AND P2, PT, R21, R16.reuse, PT ;  /* 0x000000101500720c */ /* 0x080fe40003f46270 */
[----:B------:R-:W-:Y:S02]  /*2d80*/  ISETP.GE.AND P1, PT, R29, R16, PT ;  /* 0x000000101d00720c */ /* 0x000fe40003f26270 */
[----:B-1----:R-:W-:Y:S01]  /*2d90*/  FSEL R119, R119, -INF , !P3 ;  /* 0xff80000077777808 */ /* 0x002fe20005800000 */
[----:B------:R-:W1:Y:S01]  /*2da0*/  MUFU.TANH R120, R61 ;  /* 0x0000003d00787308 */ /* 0x000e620000002400 */
[----:B--2---:R-:W-:-:S07]  /*2db0*/  FSEL R122, R122, -INF , !P5 ;  /* 0xff8000007a7a7808 */ /* 0x004fce0006800000 */
[----:B------:R-:W2:Y:S08]  /*2dc0*/  MUFU.TANH R117, R62 ;  /* 0x0000003e00757308 */ /* 0x000eb00000002400 */
[----:B------:R-:W3:Y:S01]  /*2dd0*/  MUFU.TANH R116, R63 ;  /* 0x0000003f00747308 */ /* 0x000ee20000002400 */
[----:B-1----:R-:W-:Y:S02]  /*2de0*/  FSEL R120, R120, -INF , !P4 ;  /* 0xff80000078787808 */ /* 0x002fe40006000000 */
[----:B--2---:R-:W-:-:S02]  /*2df0*/  FSEL R117, R117, -INF , !P2 ;  /* 0xff80000075757808 */ /* 0x004fc40005000000 */
        /* <DEDUP_REMOVED lines=62> */
.L_x_6552:
[----:B------:R-:W-:-:S04]  /*31e0*/  ULEA UR6, -UR6, URZ, 0x6 ;  /* 0x0000003f06067291 */ /* 0x000fc8000f8e313f */
[----:B------:R-:W-:Y:S02]  /*31f0*/  USHF.R.S32.HI UR4, URZ, 0x1f, UR6 ;  /* 0x0000001f3f047899 */ /* 0x000fe40008011406 */
[----:B------:R-:W-:-:S04]  /*3200*/  MOV R3, UR6 ;  /* 0x0000000600037c02 */ /* 0x000fc80008000f00 */
[----:B------:R-:W-:-:S07]  /*3210*/  MOV R4, UR4 ;  /* 0x0000000400047c02 */ /* 0x000fce0008000f00 */
.L_x_6553:
        /* <DEDUP_REMOVED lines=20> */
.L_x_6551:
        /* <DEDUP_REMOVED lines=72> */
[----:B------:R-:W2:Y:S01]  /*37e0*/  LDSM.16.MT88.4 R8, [R140+0x8800] ;  /* 0x008800008c08783b */ /* 0x000ea20000004200 */
[--C-:B------:R-:W-:Y:S01]  /*37f0*/  FFMA.FTZ R2, R2, UR4, -R123.reuse ;  /* 0x0000000402027c23 */ /* 0x100fe2000801087b */
[----:B------:R-:W5:Y:S01]  /*3800*/  MUFU.EX2 R104, R104 ;  /* 0x0000006800687308 */ /* 0x000f620000000800 */
[--C-:B------:R-:W-:Y:S01]  /*3810*/  FFMA.FTZ R33, R13, UR4, -R118.reuse ;  /* 0x000000040d217c23 */ /* 0x100fe20008010876 */
[--C-:B------:R-:W-:Y:S01]  /*3820*/  FFMA.FTZ R30, R15, UR4, -R118.reuse ;  /* 0x000000040f1e7c23 */ /* 0x100fe20008010876 */
[----:B------:R-:W2:Y:S01]  /*3830*/  LDSM.16.MT88.4 R16, [R142+0x8800] ;  /* 0x008800008e10783b */ /* 0x000ea20000004200 */
[--C-:B------:R-:W-:Y:S01]  /*3840*/  FFMA.FTZ R109, R110, UR4, -R123.reuse ;  /* 0x000000046e6d7c23 */ /* 0x100fe2000801087b */
[--C-:B------:R-:W-:Y:S01]  /*3850*/  FFMA.FTZ R108, R108, UR4, -R123.reuse ;  /* 0x000000046c6c7c23 */ /* 0x100fe2000801087b */
[--C-:B------:R-:W-:Y:S01]  /*3860*/  FFMA.FTZ R110, R26, UR4, -R123.reuse ;  /* 0x000000041a6e7c23 */ /* 0x100fe2000801087b */
[----:B------:R-:W2:Y:S01]  /*3870*/  LDSM.16.MT88.4 R12, [R141+0x8800] ;  /* 0x008800008d0c783b */ /* 0x000ea20000004200 */
        /* <DEDUP_REMOVED lines=8> */
[----:B------:R-:W3:Y:S01]  /*3900*/  MUFU.EX2 R34, R34 ;  /* 0x0000002200227308 */ /* 0x000ee20000000800 */
[----:B-----5:R-:W-:Y:S01]  /*3910*/  F2FP.F16.F32.PACK_AB R64, R104, R105 ;  /* 0x000000696840723e */ /* 0x020fe200000000ff */
[--C-:B------:R-:W-:Y:S01]  /*3920*/  FFMA.FTZ R126, R122, UR4, -R123.reuse ;  /* 0x000000047a7e7c23 */ /* 0x100fe2000801087b */
[--C-:B------:R-:W-:Y:S01]  /*3930*/  FFMA.FTZ R122, R119, UR4, -R118.reuse ;  /* 0x00000004777a7c23 */ /* 0x100fe20008010876 */
[--C-:B------:R-:W-:Y:S01]  /*3940*/  FFMA.FTZ R119, R117, UR4, -R118.reuse ;  /* 0x0000000475777c23 */ /* 0x100fe20008010876 */
[--C-:B------:R-:W-:Y:S01]  /*3950*/  FFMA.FTZ R124, R124, UR4, -R123.reuse ;  /* 0x000000047c7c7c23 */ /* 0x100fe2000801087b */
[----:B------:R-:W-:Y:S01]  /*3960*/  FFMA.FTZ R167, R120, UR4, -R123 ;  /* 0x0000000478a77c23 */ /* 0x000fe2000801087b */
[--C-:B------:R-:W-:Y:S01]  /*3970*/  FFMA.FTZ R121, R121, UR4, -R118.reuse ;  /* 0x0000000479797c23 */ /* 0x100fe20008010876 */
[----:B------:R-:W-:Y:S01]  /*3980*/  MUFU.EX2 R107, R107 ;  /* 0x0000006b006b7308 */ /* 0x000fe20000000800 */
[----:B------:R-:W-:Y:S01]  /*3990*/  FFMA.FTZ R117, R116, UR4, -R118 ;  /* 0x0000000474757c23 */ /* 0x000fe20008010876 */
[----:B------:R-:W-:-:S06]  /*39a0*/  FADD.FTZ R104, R105, R104 ;  /* 0x0000006869687221 */ /* 0x000fcc0000010000 */
[----:B------:R-:W5:Y:S01]  /*39b0*/  MUFU.EX2 R106, R106 ;  /* 0x0000006a006a7308 */ /* 0x000f620000000800 */
[----:B---3--:R-:W-:Y:S01]  /*39c0*/  F2FP.F16.F32.PACK_AB R66, R34, R103 ;  /* 0x000000672242723e */ /* 0x008fe200000000ff */
[----:B------:R-:W-:-:S04]  /*39d0*/  FADD.FTZ R103, R103, R104 ;  /* 0x0000006867677221 */ /* 0x000fc80000010000 */
[----:B------:R-:W-:Y:S02]  /*39e0*/  FADD.FTZ R34, R34, R103 ;  /* 0x0000006722227221 */ /* 0x000fe40000010000 */
[----:B------:R-:W-:Y:S08]  /*39f0*/  MUFU.EX2 R102, R102 ;  /* 0x0000006600667308 */ /* 0x000ff00000000800 */
[----:B------:R-:W3:Y:S01]  /*3a00*/  MUFU.EX2 R101, R101 ;  /* 0x0000006500657308 */ /* 0x000ee20000000800 */
[----:B-----5:R-:W-:Y:S01]  /*3a10*/  F2FP.F16.F32.PACK_AB R65, R106, R107 ;  /* 0x0000006b6a41723e */ /* 0x020fe200000000ff */
[----:B------:R-:W-:-:S06]  /*3a20*/  FADD.FTZ R107, R107, R106 ;  /* 0x0000006a6b6b7221 */ /* 0x000fcc0000010000 */
[----:B------:R-:W-:Y:S08]  /*3a30*/  MUFU.EX2 R35, R35 ;  /* 0x0000002300237308 */ /* 0x000ff00000000800 */
[----:B------:R-:W5:Y:S01]  /*3a40*/  MUFU.EX2 R32, R32 ;  /* 0x0000002000207308 */ /* 0x000f620000000800 */
        /* <DEDUP_REMOVED lines=15> */
[----:B------:R-:W2:Y:S01]  /*3b40*/  MUFU.EX2 R0, R0 ;  /* 0x0000000000007308 */ /* 0x000ea20000000800 */
        /* <DEDUP_REMOVED lines=15> */
[----:B-----5:R-:W-:Y:S01]  /*3c40*/  F2FP.F16.F32.PACK_AB R4, R32, R35 ;  /* 0x000000232004723e */ /* 0x020fe200000000ff */
[----:B------:R-:W-:Y:S01]  /*3c50*/  FADD.FTZ R35, R35, R34 ;  /* 0x0000002223237221 */ /* 0x000fe20000010000 */
[----:B---3--:R-:W-:Y:S01]  /*3c60*/  F2FP.F16.F32.PACK_AB R5, R30, R33 ;  /* 0x000000211e05723e */ /* 0x008fe200000000ff */
[----:B------:R-:W-:-:S02]  /*3c70*/  FADD.FTZ R33, R33, R102 ;  /* 0x0000006621217221 */ /* 0x000fc40000010000 */
[----:B------:R-:W-:Y:S01]  /*3c80*/  FADD.FTZ R32, R32, R35 ;  /* 0x0000002320207221 */ /* 0x000fe20000010000 */
[----:B------:R-:W-:Y:S01]  /*3c90*/  F2FP.F16.F32.PACK_AB R6, R2, R31 ;  /* 0x0000001f0206723e */ /* 0x000fe200000000ff */
[----:B------:R-:W-:Y:S01]  /*3ca0*/  MUFU.EX2 R114, R114 ;  /* 0x0000007200727308 */ /* 0x000fe20000000800 */
[----:B--2---:R-:W-:Y:S01]  /*3cb0*/  F2FP.F16.F32.PACK_AB R7, R0, R29 ;  /* 0x0000001d0007723e */ /* 0x004fe200000000ff */
        /* <DEDUP_REMOVED lines=117> */
.L_x_6558:
        /* <DEDUP_REMOVED lines=66> */
.L_x_6555:
        /* <DEDUP_REMOVED lines=10> */
[----:B------:R-:W-:Y:S02]  /*48d0*/  IADD3.X R3, R101, UR11, RZ, P0, !PT ;  /* 0x0000000b65037c10 */ /* 0x000fe400087fe4ff */
[----:B------:R-:W-:Y:S01]  /*48e0*/  LDGSTS.E.BYPASS.LTC128B.128 [R157+0xa000], desc[UR18][R152.64+0x80] ;  /* 0x0a000080989d7fae */ /* 0x000fe2000b901d52 */
[----:B------:R-:W-:Y:S04]  /*48f0*/  IADD3 R168, P0, R2, UR12, RZ ;  /* 0x0000000c02a87c10 */ /* 0x000fe8000ff1e0ff */
[----:B------:R-:W-:Y:S01]  /*4900*/  LDGSTS.E.BYPASS.LTC128B.128 [R157+0x8800], desc[UR18][R100.64] ;  /* 0x08800000649d7fae */ /* 0x000fe2000b901d52 */
[----:B------:R-:W-:Y:S02]  /*4910*/  IADD3.X R169, R3, UR11, RZ, P0, !PT ;  /* 0x0000000b03a97c10 */ /* 0x000fe400087fe4ff */
[----:B------:R-:W-:Y:S02]  /*4920*/  ISETP.GE.AND P0, PT, R165, 0x1, PT ;  /* 0x00000001a500780c */ /* 0x000fe40003f06270 */
[----:B------:R-:W-:Y:S05]  /*4930*/  LDGSTS.E.BYPASS.LTC128B.128 [R157+0xa800], desc[UR18][R100.64+0x80] ;  /* 0x0a800080649d7fae */ /* 0x000fea000b901d52 */
[----:B------:R-:W-:Y:S05]  /*4940*/  LDGSTS.E.BYPASS.LTC128B.128 [R157+0x9000], desc[UR18][R2.64] ;  /* 0x09000000029d7fae */ /* 0x000fea000b901d52 */
[----:B------:R-:W-:Y:S05]  /*4950*/  LDGSTS.E.BYPASS.LTC128B.128 [R157+0xb000], desc[UR18][R2.64+0x80] ;  /* 0x0b000080029d7fae */ /* 0x000fea000b901d52 */
[----:B------:R-:W-:Y:S05]  /*4960*/  LDGSTS.E.BYPASS.LTC128B.128 [R157+0x9800], desc[UR18][R168.64] ;  /* 0x09800000a89d7fae */ /* 0x000fea000b901d52 */
[----:B------:R1:W-:Y:S05]  /*4970*/  LDGSTS.E.BYPASS.LTC128B.128 [R157+0xb800], desc[UR18][R168.64+0x80] ;  /* 0x0b800080a89d7fae */ /* 0x0003ea000b901d52 */
[----:B------:R-:W-:Y:S05]  /*4980*/  LDSM.16.M88.4 R104, [R150] ;  /* 0x000000009668783b */ /* 0x000fea0000000200 */
[----:B------:R-:W2:Y:S05]  /*4990*/  LDSM.16.M88.4 R108, [R149] ;  /* 0x00000000956c783b */ /* 0x000eaa0000000200 */
[----:B------:R-:W3:Y:S05]  /*49a0*/  LDSM.16.M88.4 R112, [R149+0x800] ;  /* 0x000800009570783b */ /* 0x000eea0000000200 */
[----:B------:R-:W4:Y:S05]  /*49b0*/  LDSM.16.M88.4 R116, [R149+0x1000] ;  /* 0x001000009574783b */ /* 0x000f2a0000000200 */
[----:B------:R-:W5:Y:S05]  /*49c0*/  LDSM.16.M88.4 R120, [R149+0x1800] ;  /* 0x001800009578783b */ /* 0x000f6a0000000200 */
[----:B------:R-:W0:Y:S05]  /*49d0*/  LDGDEPBAR ;  /* 0x00000000000079af */ /* 0x000e2a0000000000 */
[----:B------:R-:W-:Y:S05]  /*49e0*/  LDSM.16.M88.4 R124, [R148] ;  /* 0x00000000947c783b */ /* 0x000fea0000000200 */
[----:B------:R-:W1:Y:S01]  /*49f0*/  LDSM.16.M88.4 R128, [R147] ;  /* 0x000000009380783b */ /* 0x000e620000000200 */
[C---:B--2---:R-:W-:Y:S06]  /*4a00*/  HMMA.16816.F32 R4, R104.reuse, R108, RZ ;  /* 0x0000006c6804723c */ /* 0x044fec00000018ff */
[C---:B------:R-:W-:Y:S01]  /*4a10*/  HMMA.16816.F32 R8, R104.reuse, R110, RZ ;  /* 0x0000006e6808723c */ /* 0x040fe200000018ff */
[----:B------:R-:W2:Y:S05]  /*4a20*/  LDSM.16.M88.4 R108, [R139] ;  /* 0x000000008b6c783b */ /* 0x000eaa0000000200 */
[C---:B---3--:R-:W-:Y:S06]  /*4a30*/  HMMA.16816.F32 R12, R104.reuse, R112, RZ ;  /* 0x00000070680c723c */ /* 0x048fec00000018ff */
[C---:B------:R-:W-:Y:S01]  /*4a40*/  HMMA.16816.F32 R16, R104.reuse, R114, RZ ;  /* 0x000000726810723c */ /* 0x040fe200000018ff */
[----:B------:R-:W3:Y:S05]  /*4a50*/  LDSM.16.M88.4 R112, [R138] ;  /* 0x000000008a70783b */ /* 0x000eea0000000200 */
[C---:B----4-:R-:W-:Y:S06]  /*4a60*/  HMMA.16816.F32 R20, R104.reuse, R116, RZ ;  /* 0x000000746814723c */ /* 0x050fec00000018ff */
[C---:B------:R-:W-:Y:S01]  /*4a70*/  HMMA.16816.F32 R24, R104.reuse, R118, RZ ;  /* 0x000000766818723c */ /* 0x040fe200000018ff */
[----:B------:R-:W4:Y:S05]  /*4a80*/  LDSM.16.M88.4 R116, [R137] ;  /* 0x000000008974783b */ /* 0x000f2a0000000200 */
[C---:B-----5:R-:W-:Y:S06]  /*4a90*/  HMMA.16816.F32 R28, R104.reuse, R120, RZ ;  /* 0x00000078681c723c */ /* 0x060fec00000018ff */
[----:B------:R-:W-:Y:S01]  /*4aa0*/  HMMA.16816.F32 R32, R104, R122, RZ ;  /* 0x0000007a6820723c */ /* 0x000fe200000018ff */
[----:B------:R-:W-:Y:S05]  /*4ab0*/  LDSM.16.M88.4 R104, [R146] ;  /* 0x000000009268783b */ /* 0x000fea0000000200 */
[C---:B-1----:R-:W-:Y:S01]  /*4ac0*/  HMMA.16816.F32 R4, R124.reuse, R128, R4 ;  /* 0x000000807c04723c */ /* 0x042fe20000001804 */
[----:B------:R-:W1:Y:S05]  /*4ad0*/  LDSM.16.M88.4 R120, [R145] ;  /* 0x000000009178783b */ /* 0x000e6a0000000200 */
[C---:B------:R-:W-:Y:S01]  /*4ae0*/  HMMA.16816.F32 R8, R124.reuse, R130, R8 ;  /* 0x000000827c08723c */ /* 0x040fe20000001808 */
[----:B------:R-:W5:Y:S05]  /*4af0*/  LDSM.16.M88.4 R128, [R145+0x800] ;  /* 0x000800009180783b */ /* 0x000f6a0000000200 */
        /* <DEDUP_REMOVED lines=8> */
[----:B------:R-:W-:Y:S05]  /*4b80*/  LDSM.16.M88.4 R116, [R144] ;  /* 0x000000009074783b */ /* 0x000fea0000000200 */
[C---:B-1----:R-:W-:Y:S01]  /*4b90*/  HMMA.16816.F32 R4, R104.reuse, R120, R4 ;  /* 0x000000786804723c */ /* 0x042fe20000001804 */
[----:B------:R-:W1:Y:S05]  /*4ba0*/  LDSM.16.M88.4 R124, [R136] ;  /* 0x00000000887c783b */ /* 0x000e6a0000000200 */
[C---:B------:R-:W-:Y:S01]  /*4bb0*/  HMMA.16816.F32 R8, R104.reuse, R122, R8 ;  /* 0x0000007a6808723c */ /* 0x040fe20000001808 */
[----:B------:R-:W4:Y:S05]  /*4bc0*/  LDSM.16.M88.4 R120, [R136+0x800] ;  /* 0x000800008878783b */ /* 0x000f2a0000000200 */
[C---:B-----5:R-:W-:Y:S06]  /*4bd0*/  HMMA.16816.F32 R12, R104.reuse, R128, R12 ;  /* 0x00000080680c723c */ /* 0x060fec000000180c */
[C---:B------:R-:W-:Y:S01]  /*4be0*/  HMMA.16816.F32 R16, R104.reuse, R130, R16 ;  /* 0x000000826810723c */ /* 0x040fe20000001810 */
[----:B------:R-:W5:Y:S05]  /*4bf0*/  LDSM.16.M88.4 R128, [R136+0x1000] ;  /* 0x001000008880783b */ /* 0x000f6a0000000200 */
[C---:B--2---:R-:W-:Y:S06]  /*4c00*/  HMMA.16816.F32 R20, R104.reuse, R108, R20 ;  /* 0x0000006c6814723c */ /* 0x044fec0000001814 */
[C---:B------:R-:W-:Y:S01]  /*4c10*/  HMMA.16816.F32 R24, R104.reuse, R110, R24 ;  /* 0x0000006e6818723c */ /* 0x040fe20000001818 */
[----:B------:R-:W-:Y:S05]  /*4c20*/  LDSM.16.M88.4 R108, [R150+0x2000] ;  /* 0x00200000966c783b */ /* 0x000fea0000000200 */
[C---:B---3--:R-:W-:Y:S06]  /*4c30*/  HMMA.16816.F32 R28, R104.reuse, R112, R28 ;  /* 0x00000070681c723c */ /* 0x048fec000000181c */
[----:B------:R-:W-:Y:S01]  /*4c40*/  HMMA.16816.F32 R32, R104, R114, R32 ;  /* 0x000000726820723c */ /* 0x000fe20000001820 */
[----:B------:R-:W2:Y:S05]  /*4c50*/  LDSM.16.M88.4 R104, [R136+0x1800] ;  /* 0x001800008868783b */ /* 0x000eaa0000000200 */
[C---:B-1----:R-:W-:Y:S01]  /*4c60*/  HMMA.16816.F32 R4, R116.reuse, R124, R4 ;  /* 0x0000007c7404723c */ /* 0x042fe20000001804 */
[----:B------:R-:W1:Y:S05]  /*4c70*/  LDSM.16.M88.4 R112, [R149+0x2000] ;  /* 0x002000009570783b */ /* 0x000e6a0000000200 */
        /* <DEDUP_REMOVED lines=8> */
[C---:B--2---:R-:W-:Y:S06]  /*4d00*/  HMMA.16816.F32 R28, R116.reuse, R104, R28 ;  /* 0x00000068741c723c */ /* 0x044fec000000181c */
[----:B------:R-:W-:Y:S01]  /*4d10*/  HMMA.16816.F32 R32, R116, R106, R32 ;  /* 0x0000006a7420723c */ /* 0x000fe20000001820 */
[----:B------:R-:W-:Y:S05]  /*4d20*/  LDSM.16.M88.4 R104, [R148+0x2000] ;  /* 0x002000009468783b */ /* 0x000fea0000000200 */
[C---:B-1----:R-:W-:Y:S01]  /*4d30*/  HMMA.16816.F32 R4, R108.reuse, R112, R4 ;  /* 0x000000706c04723c */ /* 0x042fe20000001804 */
[----:B------:R-:W-:Y:S05]  /*4d40*/  LDSM.16.M88.4 R116, [R134] ;  /* 0x000000008674783b */ /* 0x000fea0000000200 */
[C---:B------:R-:W-:Y:S01]  /*4d50*/  HMMA.16816.F32 R8, R108.reuse, R114, R8 ;  /* 0x000000726c08723c */ /* 0x040fe20000001808 */
[----:B------:R-:W1:Y:S05]  /*4d60*/  LDSM.16.M88.4 R112, [R135] ;  /* 0x000000008770783b */ /* 0x000e6a0000000200 */
[C---:B---3--:R-:W-:Y:S06]  /*4d70*/  HMMA.16816.F32 R12, R108.reuse, R124, R12 ;  /* 0x0000007c6c0c723c */ /* 0x048fec000000180c */
[C---:B------:R-:W-:Y:S01]  /*4d80*/  HMMA.16816.F32 R16, R108.reuse, R126, R16 ;  /* 0x0000007e6c10723c */ /* 0x040fe20000001810 */
[----:B------:R-:W2:Y:S05]  /*4d90*/  LDSM.16.M88.4 R124, [R133] ;  /* 0x00000000857c783b */ /* 0x000eaa0000000200 */
[C---:B----4-:R-:W-:Y:S06]  /*4da0*/  HMMA.16816.F32 R20, R108.reuse, R120, R20 ;  /* 0x000000786c14723c */ /* 0x050fec0000001814 */
[C---:B------:R-:W-:Y:S01]  /*4db0*/  HMMA.16816.F32 R24, R108.reuse, R122, R24 ;  /* 0x0000007a6c18723c */ /* 0x040fe20000001818 */
[----:B------:R-:W3:Y:S05]  /*4dc0*/  LDSM.16.M88.4 R120, [R132] ;  /* 0x000000008478783b */ /* 0x000eea0000000200 */
[C---:B-----5:R-:W-:Y:S06]  /*4dd0*/  HMMA.16816.F32 R28, R108.reuse, R128, R28 ;  /* 0x000000806c1c723c */ /* 0x060fec000000181c */
[----:B------:R-:W-:Y:S01]  /*4de0*/  HMMA.16816.F32 R32, R108, R130, R32 ;  /* 0x000000826c20723c */ /* 0x000fe20000001820 */
[----:B------:R-:W-:Y:S05]  /*4df0*/  LDSM.16.M88.4 R108, [R146+0x2000] ;  /* 0x00200000926c783b */ /* 0x000fea0000000200 */
[----:B------:R-:W4:Y:S01]  /*4e00*/  LDSM.16.M88.4 R128, [R145+0x2000] ;  /* 0x002000009180783b */ /* 0x000f220000000200 */
[C---:B-1----:R-:W-:Y:S06]  /*4e10*/  HMMA.16816.F32 R4, R104.reuse, R112, R4 ;  /* 0x000000706804723c */ /* 0x042fec0000001804 */
        /* <DEDUP_REMOVED lines=8> */
[C---:B---3--:R-:W-:Y:S06]  /*4ea0*/  HMMA.16816.F32 R28, R104.reuse, R120, R28 ;  /* 0x00000078681c723c */ /* 0x048fec000000181c */
[----:B------:R-:W-:Y:S01]  /*4eb0*/  HMMA.16816.F32 R32, R104, R122, R32 ;  /* 0x0000007a6820723c */ /* 0x000fe20000001820 */
[----:B------:R-:W-:Y:S05]  /*4ec0*/  LDSM.16.M88.4 R104, [R144+0x2000] ;  /* 0x002000009068783b */ /* 0x000fea0000000200 */
[----:B------:R-:W3:Y:S01]  /*4ed0*/  LDSM.16.M88.4 R120, [R136+0x2000] ;  /* 0x002000008878783b */ /* 0x000ee20000000200 */
[C---:B----4-:R-:W-:Y:S06]  /*4ee0*/  HMMA.16816.F32 R4, R108.reuse, R128, R4 ;  /* 0x000000806c04723c */ /* 0x050fec0000001804 */
[C---:B------:R-:W-:Y:S06]  /*4ef0*/  HMMA.16816.F32 R8, R108.reuse, R130, R8 ;  /* 0x000000826c08723c */ /* 0x040fec0000001808 */
[C---:B-1----:R-:W-:Y:S06]  /*4f00*/  HMMA.16816.F32 R12, R108.reuse, R112, R12 ;  /* 0x000000706c0c723c */ /* 0x042fec000000180c */
[C---:B------:R-:W-:Y:S01]  /*4f10*/  HMMA.16816.F32 R16, R108.reuse, R114, R16 ;  /* 0x000000726c10723c */ /* 0x040fe20000001810 */
[----:B------:R-:W-:Y:S05]  /*4f20*/  LDSM.16.M88.4 R112, [R136+0x3000] ;  /* 0x003000008870783b */ /* 0x000fea0000000200 */
[C---:B-----5:R-:W-:Y:S06]  /*4f30*/  HMMA.16816.F32 R20, R108.reuse, R116, R20 ;  /* 0x000000746c14723c */ /* 0x060fec0000001814 */
[C---:B------:R-:W-:Y:S06]  /*4f40*/  HMMA.16816.F32 R24, R108.reuse, R118, R24 ;  /* 0x000000766c18723c */ /* 0x040fec0000001818 */
[C---:B--2---:R-:W-:Y:S06]  /*4f50*/  HMMA.16816.F32 R28, R108.reuse, R124, R28 ;  /* 0x0000007c6c1c723c */ /* 0x044fec000000181c */
[----:B------:R-:W-:Y:S01]  /*4f60*/  HMMA.16816.F32 R32, R108, R126, R32 ;  /* 0x0000007e6c20723c */ /* 0x000fe20000001820 */
[----:B------:R-:W1:Y:S05]  /*4f70*/  LDSM.16.M88.4 R108, [R136+0x2800] ;  /* 0x00280000886c783b */ /* 0x000e6a0000000200 */
[C---:B---3--:R-:W-:Y:S06]  /*4f80*/  HMMA.16816.F32 R4, R104.reuse, R120, R4 ;  /* 0x000000786804723c */ /* 0x048fec0000001804 */
[C---:B------:R-:W-:Y:S11]  /*4f90*/  HMMA.16816.F32 R8, R104.reuse, R122, R8 ;  /* 0x0000007a6808723c */ /* 0x040ff60000001808 */
[----:B------:R-:W-:Y:S07]  /*4fa0*/  @!UPT UIADD3 URZ, URZ, URZ, URZ ;  /* 0x0000003f3f3ff290 */ /* 0x000fee000fffe03f */
        /* <DEDUP_REMOVED lines=9> */
[C---:B-1----:R-:W-:Y:S05]  /*5040*/  HMMA.16816.F32 R12, R104.reuse, R108, R12 ;  /* 0x0000006c680c723c */ /* 0x042fea000000180c */
[----:B------:R-:W1:Y:S01]  /*5050*/  MUFU.TANH R190, R190 ;  /* 0x000000be00be7308 */ /* 0x000e620000002400 */
[C---:B------:R-:W-:Y:S01]  /*5060*/  HMMA.16816.F32 R16, R104.reuse, R110, R16 ;  /* 0x0000006e6810723c */ /* 0x040fe20000001810 */
[----:B------:R-:W3:Y:S01]  /*5070*/  LDSM.16.M88.4 R108, [R136+0x3800] ;  /* 0x00380000886c783b */ /* 0x000ee20000000200 */
[----:B------:R-:W-:Y:S07]  /*5080*/  DEPBAR.LE SB0, 0x0 ;  /* 0x000080000000791a */ /* 0x000fee0000000000 */
[----:B------:R-:W4:Y:S01]  /*5090*/  MUFU.TANH R189, R189 ;  /* 0x000000bd00bd7308 */ /* 0x000f220000002400 */
[----:B------:R-:W-:Y:S01]  /*50a0*/  BAR.SYNC.DEFER_BLOCKING 0x0 ;  /* 0x0000000000007b1d */ /* 0x000fe20000010000 */
[C---:B------:R-:W-:Y:S08]  /*50b0*/  HMMA.16816.F32 R20, R104.reuse, R112, R20 ;  /* 0x000000706814723c */ /* 0x040ff00000001814 */
        /* <DEDUP_REMOVED lines=19> */
[C---:B---3--:R-:W-:Y:S03]  /*51f0*/  HMMA.16816.F32 R28, R104.reuse, R108, R28 ;  /* 0x0000006c681c723c */ /* 0x048fe6000000181c */
        /* <DEDUP_REMOVED lines=37> */
[----:B------:R-:W-:Y:S04]  /*5450*/  ULEA UR6, -UR7, URZ, 0x6 ;  /* 0x0000003f07067291 */ /* 0x000fe8000f8e313f */
[----:B------:R-:W-:Y:S02]  /*5460*/  USHF.R.S32.HI UR5, URZ, 0x1f, UR6 ;  /* 0x0000001f3f057899 */ /* 0x000fe40008011406 */
[----:B------:R-:W-:Y:S04]  /*5470*/  MOV R8, UR6 ;  /* 0x0000000600087c02 */ /* 0x000fe80008000f00 */
[----:B------:R-:W-:Y:S01]  /*5480*/  MOV R5, UR5 ;  /* 0x0000000500057c02 */ /* 0x000fe20008000f00 */
[----:B------:R-:W-:Y:S06]  /*5490*/  @P6 BRA `(.L_x_6557) ;  /* 0x0000000000f46947 */ /* 0x000fec0003800000 */
        /* <DEDUP_REMOVED lines=11> */
[----:B------:R-:W-:Y:S02]  /*5550*/  ISETP.GE.AND P2, PT, R3, RZ, PT ;  /* 0x000000ff0300720c */ /* 0x000fe40003f46270 */
[----:B------:R-:W-:Y:S01]  /*5560*/  LOP3.LUT R11, R11, R4, RZ, 0x3c, !PT ;  /* 0x000000040b0b7212 */ /* 0x000fe200078e3cff */
[--C-:B--2---:R-:W-:Y:S03]  /*5570*/  IMAD.MOV R5, RZ, RZ, -R13.reuse ;  /* 0x000000ffff057224 */ /* 0x104fe600078e0a0d */
        /* <DEDUP_REMOVED lines=10> */
[----:B------:R-:W2:Y:S02]  /*5620*/  LDC R5, c[0x0][0x24c] ;  /* 0x00009300ff057b82 */ /* 0x000ea40000000800 */
        /* <DEDUP_REMOVED lines=26> */
[----:B------:R-:W-:Y:S04]  /*57d0*/  IMAD R4, R4, UR7, RZ ;  /* 0x0000000704047c24 */ /* 0x000fe8000f8e02ff */
[C---:B--2---:R-:W-:Y:S02]  /*57e0*/  IMAD R4, R8.reuse, R5, R4 ;  /* 0x0000000508047224 */ /* 0x044fe400078e0204 */
        /* <DEDUP_REMOVED lines=8> */
.L_x_6557:
        /* <DEDUP_REMOVED lines=20> */
.L_x_6556:
[----:B--2---:R-:W-:Y:S01]  /*59b0*/  FMNMX.FTZ R3, R192, R103, !PT ;  /* 0x00000067c0037209 */ /* 0x004fe20007810000 */
        /* <DEDUP_REMOVED lines=94> */
[----:B------:R-:W-:Y:S01]  /*5fa0*/  FMUL.FTZ R29, R2, R73 ;  /* 0x00000049021d7220 */ /* 0x000fe20000410000 */
[--C-:B------:R-:W-:Y:S01]  /*5fb0*/  FFMA.FTZ R179, R179, UR4, -R108.reuse ;  /* 0x00000004b3b37c23 */ /* 0x100fe2000801086c */
[--C-:B------:R-:W-:Y:S01]  /*5fc0*/  FFMA.FTZ R169, R169, UR4, -R108.reuse ;  /* 0x00000004a9a97c23 */ /* 0x100fe2000801086c */
[--C-:B------:R-:W-:Y:S03]  /*5fd0*/  FFMA.FTZ R102, R102, UR4, -R108.reuse ;  /* 0x0000000466667c23 */ /* 0x100fe6000801086c */
[----:B------:R-:W3:Y:S01]  /*5fe0*/  MUFU.EX2 R122, R122 ;  /* 0x0000007a007a7308 */ /* 0x000ee20000000800 */
[----:B-1----:R-:W-:Y:S01]  /*5ff0*/  F2FP.F16.F32.PACK_AB R96, R125, R129 ;  /* 0x000000817d60723e */ /* 0x002fe200000000ff */
[----:B------:R-:W1:Y:S01]  /*6000*/  LDSM.16.MT88.4 R80, [R142+0xa000] ;  /* 0x00a000008e50783b */ /* 0x000e620000004200 */
[--C-:B------:R-:W-:Y:S01]  /*6010*/  FFMA.FTZ R101, R101, UR4, -R108.reuse ;  /* 0x0000000465657c23 */ /* 0x100fe2000801086c */
[C---:B------:R-:W-:Y:S01]  /*6020*/  FMUL.FTZ R36, R2.reuse, R36 ;  /* 0x0000002402247220 */ /* 0x040fe20000410000 */
[----:B------:R-:W-:Y:S01]  /*6030*/  FMUL.FTZ R37, R2, R37 ;  /* 0x0000002502257220 */ /* 0x000fe20000410000 */
[C---:B------:R-:W-:Y:S01]  /*6040*/  FMUL.FTZ R38, R0.reuse, R38 ;  /* 0x0000002600267220 */ /* 0x040fe20000410000 */
[----:B------:R-:W-:Y:S03]  /*6050*/  FMUL.FTZ R39, R0, R39 ;  /* 0x0000002700277220 */ /* 0x000fe60000410000 */
[----:B------:R-:W-:Y:S01]  /*6060*/  MUFU.EX2 R124, R124 ;  /* 0x0000007c007c7308 */ /* 0x000fe20000000800 */
[C---:B------:R-:W-:Y:S01]  /*6070*/  FMUL.FTZ R40, R2.reuse, R40 ;  /* 0x0000002802287220 */ /* 0x040fe20000410000 */
[----:B------:R-:W-:Y:S01]  /*6080*/  LDSM.16.MT88.4 R72, [R140+0xa000] ;  /* 0x00a000008c48783b */ /* 0x000fe20000004200 */
[----:B------:R-:W-:Y:S01]  /*6090*/  FMUL.FTZ R41, R2, R41 ;  /* 0x0000002902297220 */ /* 0x000fe20000410000 */
[C---:B------:R-:W-:Y:S01]  /*60a0*/  FMUL.FTZ R42, R0.reuse, R42 ;  /* 0x0000002a002a7220 */ /* 0x040fe20000410000 */
[----:B------:R-:W-:Y:S01]  /*60b0*/  FMUL.FTZ R43, R0, R43 ;  /* 0x0000002b002b7220 */ /* 0x000fe20000410000 */
[C---:B------:R-:W-:Y:S01]  /*60c0*/  FMUL.FTZ R44, R2.reuse, R44 ;  /* 0x0000002c022c7220 */ /* 0x040fe20000410000 */
[----:B------:R-:W-:Y:S03]  /*60d0*/  FMUL.FTZ R45, R2, R45 ;  /* 0x0000002d022d7220 */ /* 0x000fe60000410000 */
[----:B------:R-:W4:Y:S01]  /*60e0*/  MUFU.EX2 R123, R123 ;  /* 0x0000007b007b7308 */ /* 0x000f220000000800 */
[----:B---3--:R-:W-:Y:S01]  /*60f0*/  F2FP.F16.F32.PACK_AB R97, R122, R127 ;  /* 0x0000007f7a61723e */ /* 0x008fe200000000ff */
[----:B------:R-:W-:Y:S01]  /*6100*/  LDSM.16.MT88.4 R92, [R143+0x9800] ;  /* 0x009800008f5c783b */ /* 0x000fe20000004200 */
[C---:B------:R-:W-:Y:S01]  /*6110*/  FMUL.FTZ R46, R0.reuse, R46 ;  /* 0x0000002e002e7220 */ /* 0x040fe20000410000 */
[----:B------:R-:W-:Y:S01]  /*6120*/  FMUL.FTZ R47, R0, R47 ;  /* 0x0000002f002f7220 */ /* 0x000fe20000410000 */
[C---:B------:R-:W-:Y:S01]  /*6130*/  FMUL.FTZ R48, R2.reuse, R48 ;  /* 0x0000003002307220 */ /* 0x040fe20000410000 */
[----:B------:R-:W-:Y:S01]  /*6140*/  FMUL.FTZ R49, R2, R49 ;  /* 0x0000003102317220 */ /* 0x000fe20000410000 */
[C---:B------:R-:W-:Y:S03]  /*6150*/  FMUL.FTZ R50, R0.reuse, R50 ;  /* 0x0000003200327220 */ /* 0x040fe60000410000 */
[----:B------:R-:W-:Y:S01]  /*6160*/  MUFU.EX2 R121, R121 ;  /* 0x0000007900797308 */ /* 0x000fe20000000800 */
[----:B------:R-:W-:Y:S01]  /*6170*/  FMUL.FTZ R51, R0, R51 ;  /* 0x0000003300337220 */ /* 0x000fe20000410000 */
[--C-:B------:R-:W-:Y:S01]  /*6180*/  FFMA.FTZ R175, R174, UR4, -R109.reuse ;  /* 0x00000004aeaf7c23 */ /* 0x100fe2000801086d */
[--C-:B------:R-:W-:Y:S01]  /*6190*/  FFMA.FTZ R174, R187, UR4, -R108.reuse ;  /* 0x00000004bbae7c23 */ /* 0x100fe2000801086c */
[--C-:B------:R-:W-:Y:S01]  /*61a0*/  FFMA.FTZ R131, R188, UR4, -R109.reuse ;  /* 0x00000004bc837c23 */ /* 0x100fe2000801086d */
[--C-:B------:R-:W-:Y:S01]  /*61b0*/  FFMA.FTZ R130, R184, UR4, -R109.reuse ;  /* 0x00000004b8827c23 */ /* 0x100fe2000801086d */
[C---:B------:R-:W-:Y:S01]  /*61c0*/  FMUL.FTZ R60, R2.reuse, R60 ;  /* 0x0000003c023c7220 */ /* 0x040fe20000410000 */
[----:B------:R-:W-:Y:S03]  /*61d0*/  FMUL.FTZ R61, R2, R61 ;  /* 0x0000003d023d7220 */ /* 0x000fe60000410000 */
[----:B------:R-:W3:Y:S01]  /*61e0*/  MUFU.EX2 R120, R120 ;  /* 0x0000007800787308 */ /* 0x000ee20000000800 */
[----:B----4-:R-:W-:Y:S01]  /*61f0*/  F2FP.F16.F32.PACK_AB R98, R123, R124 ;  /* 0x0000007c7b62723e */ /* 0x010fe200000000ff */
[C---:B------:R-:W-:Y:S01]  /*6200*/  FMUL.FTZ R62, R0.reuse, R62 ;  /* 0x0000003e003e7220 */ /* 0x040fe20000410000 */
[----:B------:R-:W-:Y:S01]  /*6210*/  FMUL.FTZ R63, R0, R63 ;  /* 0x0000003f003f7220 */ /* 0x000fe20000410000 */
[C---:B------:R-:W-:Y:S01]  /*6220*/  FMUL.FTZ R64, R2.reuse, R64 ;  /* 0x0000004002407220 */ /* 0x040fe20000410000 */
[----:B------:R-:W-:Y:S01]  /*6230*/  FMUL.FTZ R65, R2, R65 ;  /* 0x0000004102417220 */ /* 0x000fe20000410000 */
[C---:B------:R-:W-:Y:S01]  /*6240*/  FMUL.FTZ R66, R0.reuse, R66 ;  /* 0x0000004200427220 */ /* 0x040fe20000410000 */
[----:B------:R-:W-:Y:S01]  /*6250*/  FMUL.FTZ R67, R0, R67 ;  /* 0x0000004300437220 */ /* 0x000fe20000410000 */
[--C-:B------:R-:W-:Y:S01]  /*6260*/  FFMA.FTZ R187, R180, UR4, -R109.reuse ;  /* 0x00000004b4bb7c23 */ /* 0x100fe2000801086d */
[--C-:B------:R-:W-:Y:S01]  /*6270*/  FFMA.FTZ R180, R185, UR4, -R108.reuse ;  /* 0x00000004b9b47c23 */ /* 0x100fe2000801086c */
[--C-:B------:R-:W-:Y:S01]  /*6280*/  FFMA.FTZ R185, R176, UR4, -R109.reuse ;  /* 0x00000004b0b97c23 */ /* 0x100fe2000801086d */
[--C-:B------:R-:W-:Y:S01]  /*6290*/  FFMA.FTZ R176, R181, UR4, -R108.reuse ;  /* 0x00000004b5b07c23 */ /* 0x100fe2000801086c */
[--C-:B------:R-:W-:Y:S01]  /*62a0*/  FFMA.FTZ R182, R182, UR4, -R109.reuse ;  /* 0x00000004b6b67c23 */ /* 0x100fe2000801086d */
[--C-:B------:R-:W-:Y:S01]  /*62b0*/  FFMA.FTZ R178, R178, UR4, -R109.reuse ;  /* 0x00000004b2b27c23 */ /* 0x100fe2000801086d */
[--C-:B------:R-:W-:Y:S01]  /*62c0*/  FFMA.FTZ R181, R170, UR4, -R109.reuse ;  /* 0x00000004aab57c23 */ /* 0x100fe2000801086d */
[----:B------:R-:W-:Y:S01]  /*62d0*/  FFMA.FTZ R170, R171, UR4, -R108 ;  /* 0x00000004abaa7c23 */ /* 0x000fe2000801086c */
[--C-:B------:R-:W-:Y:S01]  /*62e0*/  FFMA.FTZ R172, R172, UR4, -R109.reuse ;  /* 0x00000004acac7c23 */ /* 0x100fe2000801086d */
[----:B---3--:R-:W-:Y:S01]  /*62f0*/  F2FP.F16.F32.PACK_AB R99, R120, R121 ;  /* 0x000000797863723e */ /* 0x008fe200000000ff */
[--C-:B------:R-:W-:Y:S01]  /*6300*/  FFMA.FTZ R168, R168, UR4, -R109.reuse ;  /* 0x00000004a8a87c23 */ /* 0x100fe2000801086d */
[----:B------:R-:W-:Y:S01]  /*6310*/  FFMA.FTZ R109, R153, UR4, -R109 ;  /* 0x00000004996d7c23 */ /* 0x000fe2000801086d */
[C---:B------:R-:W-:Y:S01]  /*6320*/  FMUL.FTZ R52, R2.reuse, R52 ;  /* 0x0000003402347220 */ /* 0x040fe20000410000 */
[----:B------:R-:W-:Y:S01]  /*6330*/  FMUL.FTZ R53, R2, R53 ;  /* 0x0000003502357220 */ /* 0x000fe20000410000 */
[C---:B------:R-:W-:Y:S01]  /*6340*/  FMUL.FTZ R54, R0.reuse, R54 ;  /* 0x0000003600367220 */ /* 0x040fe20000410000 */
[----:B------:R3:W-:Y:S01]  /*6350*/  MUFU.EX2 R153, R109 ;  /* 0x0000006d00997308 */ /* 0x0007e20000000800 */
[C---:B------:R-:W-:Y:S05]  /*6360*/  HMMA.16816.F32 R4, R96.reuse, R16, R4 ;  /* 0x000000106004723c */ /* 0x040fea0000001804 */
[----:B------:R-:W-:Y:S01]  /*6370*/  FMUL.FTZ R55, R0, R55 ;  /* 0x0000003700377220 */ /* 0x000fe20000410000 */
[C---:B------:R-:W-:Y:S03]  /*6380*/  HMMA.16816.F32 R8, R96.reuse, R18, R8 ;  /* 0x000000126008723c */ /* 0x040fe60000001808 */
[----:B------:R-:W-:Y:S01]  /*6390*/  MUFU.EX2 R126, R126 ;  /* 0x0000007e007e7308 */ /* 0x000fe20000000800 */
[----:B------:R-:W-:Y:S01]  /*63a0*/  ISETP.GT.AND P0, PT, R165, RZ, PT ;  /* 0x000000ffa500720c */ /* 0x000fe20003f04270 */
[C---:B------:R-:W-:Y:S01]  /*63b0*/  FMUL.FTZ R16, R2.reuse, R84 ;  /* 0x0000005402107220 */ /* 0x040fe20000410000 */
[C---:B------:R-:W-:Y:S07]  /*63c0*/  HMMA.16816.F32 R12, R96.reuse, R24, R12 ;  /* 0x00000018600c723c */ /* 0x040fee000000180c */
[----:B------:R-:W4:Y:S01]  /*63d0*/  MUFU.EX2 R131, R131 ;  /* 0x0000008300837308 */ /* 0x000f220000000800 */
[----:B---3--:R-:W-:Y:S03]  /*63e0*/  LDSM.16.MT88.4 R108, [R140+0x9800] ;  /* 0x009800008c6c783b */ /* 0x008fe60000004200 */
[----:B------:R-:W-:Y:S01]  /*63f0*/  FMUL.FTZ R17, R2, R85 ;  /* 0x0000005502117220 */ /* 0x000fe20000410000 */
[C---:B------:R-:W-:Y:S01]  /*6400*/  FMUL.FTZ R18, R0.reuse, R86 ;  /* 0x0000005600127220 */ /* 0x040fe20000410000 */
[----:B------:R-:W-:Y:S01]  /*6410*/  FMUL.FTZ R19, R0, R87 ;  /* 0x0000005700137220 */ /* 0x000fe20000410000 */
[C---:B------:R-:W-:Y:S01]  /*6420*/  FMUL.FTZ R24, R2.reuse, R76 ;  /* 0x0000004c02187220 */ /* 0x040fe20000410000 */
[C---:B------:R-:W-:Y:S01]  /*6430*/  FMUL.FTZ R25, R2.reuse, R77 ;  /* 0x0000004d02197220 */ /* 0x040fe20000410000 */
[----:B------:R-:W-:Y:S01]  /*6440*/  LDSM.16.MT88.4 R84, [R141+0x8800] ;  /* 0x008800008d54783b */ /* 0x000fe20000004200 */
[C---:B------:R-:W-:Y:S03]  /*6450*/  FMUL.FTZ R56, R2.reuse, R56 ;  /* 0x0000003802387220 */ /* 0x040fe60000410000 */
[C---:B------:R-:W-:Y:S01]  /*6460*/  HMMA.16816.F32 R16, R96.reuse, R26, R16 ;  /* 0x0000001a6010723c */ /* 0x040fe20000001810 */
[----:B------:R-:W-:Y:S02]  /*6470*/  MUFU.EX2 R128, R128 ;  /* 0x0000008000807308 */ /* 0x000fe40000000800 */
[----:B------:R-:W-:Y:S01]  /*6480*/  FMUL.FTZ R57, R2, R57 ;  /* 0x0000003902397220 */ /* 0x000fe20000410000 */
[C---:B------:R-:W-:Y:S01]  /*6490*/  FMUL.FTZ R58, R0.reuse, R58 ;  /* 0x0000003a003a7220 */ /* 0x040fe20000410000 */
[C---:B------:R-:W-:Y:S01]  /*64a0*/  FMUL.FTZ R59, R0.reuse, R59 ;  /* 0x0000003b003b7220 */ /* 0x040fe20000410000 */
[C---:B------:R-:W-:Y:S05]  /*64b0*/  HMMA.16816.F32 R20, R96.reuse, R32, R20 ;  /* 0x000000206014723c */ /* 0x040fea0000001814 */
[----:B------:R-:W3:Y:S01]  /*64c0*/  MUFU.EX2 R173, R173 ;  /* 0x000000ad00ad7308 */ /* 0x000ee20000000800 */
[C---:B------:R-:W-:Y:S01]  /*64d0*/  FMUL.FTZ R26, R0.reuse, R78 ;  /* 0x0000004e001a7220 */ /* 0x040fe20000410000 */
[----:B------:R-:W-:Y:S01]  /*64e0*/  FMUL.FTZ R27, R0, R79 ;  /* 0x0000004f001b7220 */ /* 0x000fe20000410000 */
[C---:B------:R-:W-:Y:S01]  /*64f0*/  FMUL.FTZ R32, R2.reuse, R68 ;  /* 0x0000004402207220 */ /* 0x040fe20000410000 */
[----:B------:R-:W-:Y:S02]  /*6500*/  LDSM.16.MT88.4 R76, [R143+0x8800] ;  /* 0x008800008f4c783b */ /* 0x000fe40000004200 */
[C---:B------:R-:W-:Y:S04]  /*6510*/  FMUL.FTZ R33, R2.reuse, R69 ;  /* 0x0000004502217220 */ /* 0x040fe80000410000 */
[----:B------:R-:W-:Y:S01]  /*6520*/  MUFU.EX2 R130, R130 ;  /* 0x0000008200827308 */ /* 0x000fe20000000800 */
[C---:B------:R-:W-:Y:S03]  /*6530*/  HMMA.16816.F32 R24, R96.reuse, R34, R24 ;  /* 0x000000226018723c */ /* 0x040fe60000001818 */
[----:B------:R-:W-:Y:S01]  /*6540*/  FFMA.FTZ R129, R2, R167, R129 ;  /* 0x000000a702817223 */ /* 0x000fe20000010081 */
[C---:B------:R-:W-:Y:S02]  /*6550*/  FFMA.FTZ R127, R0.reuse, R166, R127 ;  /* 0x000000a6007f7223 */ /* 0x040fe4000001007f */
[C---:B------:R-:W-:Y:S03]  /*6560*/  HMMA.16816.F32 R28, R96.reuse, R104, R28 ;  /* 0x00000068601c723c */ /* 0x040fe6000000181c */
[----:B------:R-:W5:Y:S02]  /*6570*/  MUFU.EX2 R175, R175 ;  /* 0x000000af00af7308 */ /* 0x000f640000000800 */
[C---:B------:R-:W-:Y:S01]  /*6580*/  FMUL.FTZ R34, R0.reuse, R70 ;  /* 0x0000004600227220 */ /* 0x040fe20000410000 */
[----:B------:R-:W-:Y:S01]  /*6590*/  FMUL.FTZ R35, R0, R71 ;  /* 0x0000004700237220 */ /* 0x000fe20000410000 */
[----:B------:R-:W-:Y:S01]  /*65a0*/  FADD.FTZ R129, R125, R129 ;  /* 0x000000817d817221 */ /* 0x000fe20000010000 */
[----:B------:R-:W4:Y:S05]  /*65b0*/  LDSM.16.MT88.4 R68, [R141+0xa000] ;  /* 0x00a000008d44783b */ /* 0x000f2a0000004200 */
[----:B------:R-:W-:Y:S01]  /*65c0*/  MUFU.EX2 R174, R174 ;  /* 0x000000ae00ae7308 */ /* 0x000fe20000000800 */
[----:B------:R-:W-:Y:S01]  /*65d0*/  FADD.FTZ R122, R122, R127 ;  /* 0x0000007f7a7a7221 */ /* 0x000fe20000010000 */
[----:B------:R-:W-:Y:S01]  /*65e0*/  FADD.FTZ R124, R124, R129 ;  /* 0x000000817c7c7221 */ /* 0x000fe20000010000 */
[C---:B------:R-:W-:Y:S03]  /*65f0*/  HMMA.16816.F32 R32, R96.reuse, R106, R32 ;  /* 0x0000006a6020723c */ /* 0x040fe60000001820 */
[----:B------:R-:W-:Y:S04]  /*6600*/  FADD.FTZ R121, R121, R122 ;  /* 0x0000007a79797221 */ /* 0x000fe80000010000 */
[----:B------:R-:W5:Y:S01]  /*6610*/  MUFU.EX2 R177, R177 ;  /* 0x000000b100b17308 */ /* 0x000f620000000800 */
[----:B------:R-:W-:Y:S01]  /*6620*/  FADD.FTZ R123, R123, R124 ;  /* 0x0000007c7b7b7221 */ /* 0x000fe20000010000 */
[C---:B--2---:R-:W-:Y:S03]  /*6630*/  HMMA.16816.F32 R36, R96.reuse, R88, R36 ;  /* 0x000000586024723c */ /* 0x044fe60000001824 */
[----:B------:R-:W-:Y:S03]  /*6640*/  FADD.FTZ R121, R120, R121 ;  /* 0x0000007978797221 */ /* 0x000fe60000010000 */
[C---:B------:R-:W-:Y:S01]  /*6650*/  HMMA.16816.F32 R40, R96.reuse, R90, R40 ;  /* 0x0000005a6028723c */ /* 0x040fe20000001828 */
[----:B------:R-:W-:Y:S01]  /*6660*/  LDSM.16.MT88.4 R88, [R140+0x8800] ;  /* 0x008800008c58783b */ /* 0x000fe20000004200 */
[----:B------:R-:W-:Y:S03]  /*6670*/  MUFU.EX2 R182, R182 ;  /* 0x000000b600b67308 */ /* 0x000fe60000000800 */
[----:B------:R-:W-:Y:S01]  /*6680*/  IADD3 R0, R165, -0x1, RZ ;  /* 0xffffffffa5007810 */ /* 0x000fe20007ffe0ff */
[C---:B-1----:R-:W-:Y:S06]  /*6690*/  HMMA.16816.F32 R44, R96.reuse, R80, R44 ;  /* 0x00000050602c723c */ /* 0x042fec000000182c */
[----:B------:R-:W-:Y:S01]  /*66a0*/  MUFU.EX2 R187, R187 ;  /* 0x000000bb00bb7308 */ /* 0x000fe20000000800 */
[----:B------:R-:W-:Y:S01]  /*66b0*/  MOV R165, R0 ;  /* 0x0000000000a57202 */ /* 0x000fe20000000f00 */
[C---:B------:R-:W-:Y:S01]  /*66c0*/  HMMA.16816.F32 R48, R96.reuse, R82, R48 ;  /* 0x000000526030723c */ /* 0x040fe20000001830 */
[----:B------:R-:W1:Y:S02]  /*66d0*/  LDSM.16.MT88.4 R80, [R142+0x8800] ;  /* 0x008800008e50783b */ /* 0x000e640000004200 */
[----:B------:R-:W-:Y:S05]  /*66e0*/  MOV R0, R3 ;  /* 0x0000000300007202 */ /* 0x000fea0000000f00 */
[----:B------:R-:W-:Y:S01]  /*66f0*/  MUFU.EX2 R180, R180 ;  /* 0x000000b400b47308 */ /* 0x000fe20000000800 */
[C---:B----4-:R-:W-:Y:S09]  /*6700*/  HMMA.16816.F32 R52, R96.reuse, R68, R52 ;  /* 0x000000446034723c */ /* 0x050ff20000001834 */
[----:B------:R-:W-:Y:S01]  /*6710*/  MUFU.EX2 R183, R183 ;  /* 0x000000b700b77308 */ /* 0x000fe20000000800 */
[C---:B------:R-:W-:Y:S03]  /*6720*/  HMMA.16816.F32 R56, R96.reuse, R70, R56 ;  /* 0x000000466038723c */ /* 0x040fe60000001838 */
[----:B------:R-:W-:Y:S03]  /*6730*/  F2FP.F16.F32.PACK_AB R68, R131, R126 ;  /* 0x0000007e8344723e */ /* 0x000fe600000000ff */
[C---:B------:R-:W-:Y:S03]  /*6740*/  HMMA.16816.F32 R60, R96.reuse, R72, R60 ;  /* 0x00000048603c723c */ /* 0x040fe6000000183c */
[----:B------:R-:W-:Y:S02]  /*6750*/  MUFU.EX2 R178, R178 ;  /* 0x000000b200b27308 */ /* 0x000fe40000000800 */
[----:B---3--:R-:W-:Y:S01]  /*6760*/  F2FP.F16.F32.PACK_AB R69, R173, R128 ;  /* 0x00000080ad45723e */ /* 0x008fe200000000ff */
[----:B------:R-:W-:Y:S01]  /*6770*/  HMMA.16816.F32 R64, R96, R74, R64 ;  /* 0x0000004a6040723c */ /* 0x000fe20000001840 */
[----:B------:R-:W2:Y:S06]  /*6780*/  LDSM.16.MT88.4 R72, [R143+0xa800] ;  /* 0x00a800008f48783b */ /* 0x000eac0000004200 */
[----:B------:R-:W-:Y:S01]  /*6790*/  MUFU.EX2 R185, R185 ;  /* 0x000000b900b97308 */ /* 0x000fe20000000800 */
[----:B-----5:R-:W-:Y:S03]  /*67a0*/  F2FP.F16.F32.PACK_AB R70, R175, R130 ;  /* 0x00000082af46723e */ /* 0x020fe600000000ff */
[----:B------:R-:W-:Y:S01]  /*67b0*/  FADD.FTZ R126, R126, R123 ;  /* 0x0000007b7e7e7221 */ /* 0x000fe20000010000 */
[----:B------:R-:W-:Y:S01]  /*67c0*/  F2FP.F16.F32.PACK_AB R71, R177, R174 ;  /* 0x000000aeb147723e */ /* 0x000fe200000000ff */
[----:B------:R-:W-:Y:S04]  /*67d0*/  FADD.FTZ R128, R128, R121 ;  /* 0x0000007980807221 */ /* 0x000fe80000010000 */
[----:B------:R-:W-:Y:S01]  /*67e0*/  MUFU.EX2 R176, R176 ;  /* 0x000000b000b07308 */ /* 0x000fe20000000800 */
[----:B------:R-:W-:Y:S01]  /*67f0*/  FADD.FTZ R131, R131, R126 ;  /* 0x0000007e83837221 */ /* 0x000fe20000010000 */
[----:B------:R-:W-:Y:S01]  /*6800*/  FADD.FTZ R173, R173, R128 ;  /* 0x00000080adad7221 */ /* 0x000fe20000010000 */
[C---:B------:R-:W-:Y:S07]  /*6810*/  HMMA.16816.F32 R4, R68.reuse, R76, R4 ;  /* 0x0000004c4404723c */ /* 0x040fee0000001804 */
        /* <DEDUP_REMOVED lines=9> */
[----:B------:R-:W4:Y:S01]  /*68b0*/  MUFU.EX2 R181, R181 ;  /* 0x000000b500b57308 */ /* 0x000f220000000800 */
[----:B------:R-:W-:Y:S01]  /*68c0*/  FADD.FTZ R175, R175, R130 ;  /* 0x00000082afaf7221 */ /* 0x000fe20000010000 */
[C---:B------:R-:W-:Y:S08]  /*68d0*/  HMMA.16816.F32 R20, R68.reuse, R84, R20 ;  /* 0x000000544414723c */ /* 0x040ff00000001814 */
[----:B------:R-:W-:Y:S01]  /*68e0*/  MUFU.EX2 R170, R170 ;  /* 0x000000aa00aa7308 */ /* 0x000fe20000000800 */
[C---:B------:R-:W-:Y:S01]  /*68f0*/  HMMA.16816.F32 R24, R68.reuse, R86, R24 ;  /* 0x000000564418723c */ /* 0x040fe20000001818 */
[----:B------:R-:W5:Y:S02]  /*6900*/  LDSM.16.MT88.4 R84, [R140+0xa800] ;  /* 0x00a800008c54783b */ /* 0x000f640000004200 */
[----:B------:R-:W-:Y:S03]  /*6910*/  FADD.FTZ R177, R177, R174 ;  /* 0x000000aeb1b17221 */ /* 0x000fe60000010000 */
[C---:B------:R-:W-:Y:S03]  /*6920*/  HMMA.16816.F32 R28, R68.reuse, R88, R28 ;  /* 0x00000058441c723c */ /* 0x040fe6000000181c */
[----:B------:R-:W3:Y:S02]  /*6930*/  MUFU.EX2 R169, R169 ;  /* 0x000000a900a97308 */ /* 0x000ee40000000800 */
[----:B----4-:R-:W-:Y:S01]  /*6940*/  F2FP.F16.F32.PACK_AB R104, R181, R172 ;  /* 0x000000acb568723e */ /* 0x010fe200000000ff */
[C---:B------:R-:W-:Y:S01]  /*6950*/  HMMA.16816.F32 R32, R68.reuse, R90, R32 ;  /* 0x0000005a4420723c */ /* 0x040fe20000001820 */
[----:B------:R-:W-:Y:S06]  /*6960*/  LDSM.16.MT88.4 R88, [R142+0x9000] ;  /* 0x009000008e58783b */ /* 0x000fec0000004200 */
[----:B------:R-:W4:Y:S01]  /*6970*/  MUFU.EX2 R168, R168 ;  /* 0x000000a800a87308 */ /* 0x000f220000000800 */
[C---:B--2---:R-:W-:Y:S09]  /*6980*/  HMMA.16816.F32 R36, R68.reuse, R72, R36 ;  /* 0x000000484424723c */ /* 0x044ff20000001824 */
[----:B------:R-:W-:Y:S01]  /*6990*/  MUFU.EX2 R102, R102 ;  /* 0x0000006600667308 */ /* 0x000fe20000000800 */
[C---:B------:R-:W-:Y:S01]  /*69a0*/  HMMA.16816.F32 R40, R68.reuse, R74, R40 ;  /* 0x0000004a4428723c */ /* 0x040fe20000001828 */
[----:B------:R-:W2:Y:S02]  /*69b0*/  LDSM.16.MT88.4 R72, [R143+0x9000] ;  /* 0x009000008f48783b */ /* 0x000ea40000004200 */
[----:B---3--:R-:W-:Y:S03]  /*69c0*/  F2FP.F16.F32.PACK_AB R105, R169, R170 ;  /* 0x000000aaa969723e */ /* 0x008fe600000000ff */
[C---:B------:R-:W-:Y:S03]  /*69d0*/  HMMA.16816.F32 R44, R68.reuse, R76, R44 ;  /* 0x0000004c442c723c */ /* 0x040fe6000000182c */
[----:B------:R-:W3:Y:S02]  /*69e0*/  MUFU.EX2 R101, R101 ;  /* 0x0000006500657308 */ /* 0x000ee40000000800 */
[----:B----4-:R-:W-:Y:S01]  /*69f0*/  F2FP.F16.F32.PACK_AB R106, R153, R168 ;  /* 0x000000a8996a723e */ /* 0x010fe200000000ff */
[C---:B------:R-:W-:Y:S01]  /*6a00*/  HMMA.16816.F32 R48, R68.reuse, R78, R48 ;  /* 0x0000004e4430723c */ /* 0x040fe20000001830 */
[----:B------:R-:W4:Y:S05]  /*6a10*/  LDSM.16.MT88.4 R76, [R141+0x9000] ;  /* 0x009000008d4c783b */ /* 0x000f2a0000004200 */
[C---:B-1----:R-:W-:Y:S06]  /*6a20*/  HMMA.16816.F32 R52, R68.reuse, R80, R52 ;  /* 0x000000504434723c */ /* 0x042fec0000001834 */
[C---:B------:R-:W-:Y:S01]  /*6a30*/  HMMA.16816.F32 R56, R68.reuse, R82, R56 ;  /* 0x000000524438723c */ /* 0x040fe20000001838 */
[----:B------:R-:W1:Y:S04]  /*6a40*/  LDSM.16.MT88.4 R80, [R140+0x9000] ;  /* 0x009000008c50783b */ /* 0x000e680000004200 */
[----:B---3--:R-:W-:Y:S01]  /*6a50*/  F2FP.F16.F32.PACK_AB R107, R101, R102 ;  /* 0x00000066656b723e */ /* 0x008fe200000000ff */
[C---:B-----5:R-:W-:Y:S06]  /*6a60*/  HMMA.16816.F32 R60, R68.reuse, R84, R60 ;  /* 0x00000054443c723c */ /* 0x060fec000000183c */
[----:B------:R-:W-:Y:S01]  /*6a70*/  HMMA.16816.F32 R64, R68, R86, R64 ;  /* 0x000000564440723c */ /* 0x000fe20000001840 */
[----:B------:R-:W3:Y:S06]  /*6a80*/  LDSM.16.MT88.4 R84, [R143+0xb000] ;  /* 0x00b000008f54783b */ /* 0x000eec0000004200 */
        /* <DEDUP_REMOVED lines=10> */
[C---:B--2---:R-:W-:Y:S03]  /*6b30*/  HMMA.16816.F32 R4, R68.reuse, R72, R4 ;  /* 0x000000484404723c */ /* 0x044fe60000001804 */
[----:B------:R-:W-:Y:S01]  /*6b40*/  FADD.FTZ R185, R185, R178 ;  /* 0x000000b2b9b97221 */ /* 0x000fe20000010000 */
[----:B------:R-:W-:Y:S02]  /*6b50*/  FADD.FTZ R179, R179, R176 ;  /* 0x000000b0b3b37221 */ /* 0x000fe40000010000 */
[C---:B------:R-:W-:Y:S01]  /*6b60*/  HMMA.16816.F32 R8, R68.reuse, R74, R8 ;  /* 0x0000004a4408723c */ /* 0x040fe20000001808 */
[----:B------:R-:W2:Y:S04]  /*6b70*/  LDSM.16.MT88.4 R72, [R142+0xb000] ;  /* 0x00b000008e48783b */ /* 0x000ea80000004200 */
[----:B------:R-:W-:Y:S01]  /*6b80*/  FADD.FTZ R172, R172, R185 ;  /* 0x000000b9acac7221 */ /* 0x000fe20000010000 */
[C---:B------:R-:W-:Y:S05]  /*6b90*/  HMMA.16816.F32 R12, R68.reuse, R88, R12 ;  /* 0x00000058440c723c */ /* 0x040fea000000180c */
[----:B------:R-:W-:Y:S01]  /*6ba0*/  FADD.FTZ R170, R170, R179 ;  /* 0x000000b3aaaa7221 */ /* 0x000fe20000010000 */
[C---:B------:R-:W-:Y:S01]  /*6bb0*/  HMMA.16816.F32 R16, R68.reuse, R90, R16 ;  /* 0x0000005a4410723c */ /* 0x040fe20000001810 */
[----:B------:R-:W5:Y:S04]  /*6bc0*/  LDSM.16.MT88.4 R88, [R141+0xb000] ;  /* 0x00b000008d58783b */ /* 0x000f680000004200 */
        /* <DEDUP_REMOVED lines=8> */
[C---:B------:R-:W-:Y:S05]  /*6c50*/  HMMA.16816.F32 R32, R68.reuse, R82, R32 ;  /* 0x000000524420723c */ /* 0x040fea0000001820 */
[----:B------:R-:W-:Y:S01]  /*6c60*/  FADD.FTZ R167, R153, R168 ;  /* 0x000000a899a77221 */ /* 0x000fe20000010000 */
[C---:B---3--:R-:W-:Y:S05]  /*6c70*/  HMMA.16816.F32 R36, R68.reuse, R84, R36 ;  /* 0x000000544424723c */ /* 0x048fea0000001824 */
[----:B------:R-:W-:Y:S01]  /*6c80*/  FADD.FTZ R166, R101, R102 ;  /* 0x0000006665a67221 */ /* 0x000fe20000010000 */
[C---:B------:R-:W-:Y:S01]  /*6c90*/  HMMA.16816.F32 R40, R68.reuse, R86, R40 ;  /* 0x000000564428723c */ /* 0x040fe20000001828 */
[----:B------:R-:W1:Y:S05]  /*6ca0*/  LDSM.16.MT88.4 R84, [R142+0x9800] ;  /* 0x009800008e54783b */ /* 0x000e6a0000004200 */
[C---:B--2---:R-:W-:Y:S06]  /*6cb0*/  HMMA.16816.F32 R44, R68.reuse, R72, R44 ;  /* 0x00000048442c723c */ /* 0x044fec000000182c */
[C---:B------:R-:W-:Y:S01]  /*6cc0*/  HMMA.16816.F32 R48, R68.reuse, R74, R48 ;  /* 0x0000004a4430723c */ /* 0x040fe20000001830 */
[----:B------:R-:W2:Y:S05]  /*6cd0*/  LDSM.16.MT88.4 R72, [R141+0x9800] ;  /* 0x009800008d48783b */ /* 0x000eaa0000004200 */
[C---:B-----5:R-:W-:Y:S06]  /*6ce0*/  HMMA.16816.F32 R52, R68.reuse, R88, R52 ;  /* 0x000000584434723c */ /* 0x060fec0000001834 */
[C---:B------:R-:W-:Y:S06]  /*6cf0*/  HMMA.16816.F32 R56, R68.reuse, R90, R56 ;  /* 0x0000005a4438723c */ /* 0x040fec0000001838 */
[C---:B----4-:R-:W-:Y:S06]  /*6d00*/  HMMA.16816.F32 R60, R68.reuse, R76, R60 ;  /* 0x0000004c443c723c */ /* 0x050fec000000183c */
[----:B------:R-:W-:Y:S06]  /*6d10*/  HMMA.16816.F32 R64, R68, R78, R64 ;  /* 0x0000004e4440723c */ /* 0x000fec0000001840 */
[C---:B------:R-:W-:Y:S01]  /*6d20*/  HMMA.16816.F32 R96, R104.reuse, R92, R4 ;  /* 0x0000005c6860723c */ /* 0x040fe20000001804 */
[----:B------:R-:W3:Y:S05]  /*6d30*/  LDSM.16.MT88.4 R4, [R141+0xb800] ;  /* 0x00b800008d04783b */ /* 0x000eea0000004200 */
[C---:B------:R-:W-:Y:S03]  /*6d40*/  HMMA.16816.F32 R92, R104.reuse, R94, R8 ;  /* 0x0000005e685c723c */ /* 0x040fe60000001808 */
[----:B------:R-:W4:Y:S03]  /*6d50*/  LDSM.16.MT88.4 R8, [R140+0xb800] ;  /* 0x00b800008c08783b */ /* 0x000f260000004200 */
[C---:B-1----:R-:W-:Y:S06]  /*6d60*/  HMMA.16816.F32 R88, R104.reuse, R84, R12 ;  /* 0x000000546858723c */ /* 0x042fec000000180c */
        /* <DEDUP_REMOVED lines=15> */
[----:B------:R-:W-:Y:S11]  /*6e60*/  @P0 BRA `(.L_x_6558) ;  /* 0xffffffd400680947 */ /* 0x000ff6000383ffff */
.L_x_6554:
        /* <DEDUP_REMOVED lines=198> */
.L_x_6559:
[----:B------:R-:W-:Y:S01]  /*7ad0*/  S2UR UR8, SR_CTAID.Z ;  /* 0x00000000000879c3 */ /* 0x000fe20000002700 */
[----:B------:R-:W-:Y:S01]  /*7ae0*/  ULDC UR9, c[0x0][0x270] ;  /* 0x00009c0000097ab9 */ /* 0x000fe20000000800 */
[----:B------:R-:W-:-:S06]  /*7af0*/  ULDC UR6, c[0x0][0x2c4] ;  /* 0x0000b10000067ab9 */ /* 0x000fcc0000000800 */
[----:B------:R-:W1:Y:S02]  /*7b00*/  S2UR UR7, SR_CTAID.Y ;  /* 0x00000000000779c3 */ /* 0x000e640000002600 */
[----:B-1----:R-:W-:-:S04]  /*7b10*/  UIMAD UR9, UR7, UR9, UR8 ;  /* 0x00000009070972a4 */ /* 0x002fc8000f8e0208 */
[----:B------:R-:W-:Y:S02]  /*7b20*/  UIMAD UR9, UR9, UR6, URZ ;  /* 0x00000006090972a4 */ /* 0x000fe4000f8e023f */
.L_x_6560:
        /* <DEDUP_REMOVED lines=21> */
.L_x_6562:
[----:B------:R-:W-:Y:S05]  /*7c80*/  BSYNC B0 ;  /* 0x0000000000007941 */ /* 0x000fea0003800000 */
.L_x_6561:
        /* <DEDUP_REMOVED lines=56> */
.L_x_6563:
        /* <DEDUP_REMOVED lines=15> */
.L_x_8413:


//--------------------- .text._ZN5flash24flash_fwd_splitkv_kernelI23Flash_fwd_kernel_traitsILi128ELi64ELi64ELi4ELb0ELb0EN7cutlass6half_tE19Flash_kernel_traitsILi128ELi64ELi64ELi4ES3_EELb1ELb0ELb0ELb1ELb1ELb0ELb1ELb0EEEvNS_16Flash_fwd_paramsE --------------------------
	.section	.text._ZN5flash24flash_fwd_splitkv_kernelI23Flash_fwd_kernel_traitsILi128ELi64ELi64ELi4ELb0ELb0EN7cutlass6half_tE19Flash_kernel_traitsILi128ELi64ELi64ELi4ES3_EELb1ELb0ELb0ELb1ELb1ELb0ELb1ELb0EEEvNS_16Flash_fwd_paramsE,"ax",@progbits
	.align	128
        .global         _ZN5flash24flash_fwd_splitkv_kernelI23Flash_fwd_kernel_traitsILi128ELi64ELi64ELi4ELb0ELb0EN7cutlass6half_tE19Flash_kernel_traitsILi128ELi64ELi64ELi4ES3_EELb1ELb0ELb0ELb1ELb1ELb0ELb1ELb0EEEvNS_16Flash_fwd_paramsE
        .type           _ZN5flash24flash_fwd_splitkv_kernelI23Flash_fwd_kernel_traitsILi128ELi64ELi64ELi4ELb0ELb0EN7cutlass6half_tE19Flash_kernel_traitsILi128ELi64ELi64ELi4ES3_EELb1ELb0ELb0ELb1ELb1ELb0ELb1ELb0EEEvNS_16Flash_fwd_paramsE,@function
        .size           _ZN5flash24flash_fwd_splitkv_kernelI23Flash_fwd_kernel_traitsILi128ELi64ELi64ELi4ELb0ELb0EN7cutlass6half_tE19Flash_kernel_traitsILi128ELi64ELi64ELi4ES3_EELb1ELb0ELb0ELb1ELb1ELb0ELb1ELb0EEEvNS_16Flash_fwd_paramsE,(.L_x_8414 - _ZN5flash24flash_fwd_splitkv_kernelI23Flash_fwd_kernel_traitsILi128ELi64ELi64ELi4ELb0ELb0EN7cutlass6half_tE19Flash_kernel_traitsILi128ELi64ELi64ELi4ES3_EELb1ELb0ELb0ELb1ELb1ELb0ELb1ELb0EEEvNS_16Flash_fwd_paramsE)
        .other          _ZN5flash24flash_fwd_splitkv_kernelI23Flash_fwd_kernel_traitsILi128ELi64ELi64ELi4ELb0ELb0EN7cutlass6half_tE19Flash_kernel_traitsILi128ELi64ELi64ELi4ES3_EELb1ELb0ELb0ELb1ELb1ELb0ELb1ELb0EEEvNS_16Flash_fwd_paramsE,@"STO_CUDA_ENTRY STV_DEFAULT"
_ZN5flash24flash_fwd_splitkv_kernelI23Flash_fwd_kernel_traitsILi128ELi64ELi64ELi4ELb0ELb0EN7cutlass6half_tE19Flash_kernel_traitsILi128ELi64ELi64ELi4ES3_EELb1ELb0ELb0ELb1ELb1ELb0ELb1ELb0EEEvNS_16Flash_fwd_paramsE:
.text._ZN5flash24flash_fwd_splitkv_kernelI23Flash_fwd_kernel_traitsILi128ELi64ELi64ELi4ELb0ELb0EN7cutlass6half_tE19Flash_kernel_traitsILi128ELi64ELi64ELi4ES3_EELb1ELb0ELb0ELb1ELb1ELb0ELb1ELb0EEEvNS_16Flash_fwd_paramsE:
[----:B------:R-:W-:Y:S08]  /*0000*/  LDC R1, c[0x0][0x28] ;  /* 0x00000a00ff017b82 */ /* 0x000ff00000000800 */
[----:B------:R-:W1:Y:S01]  /*0010*/  LDC R7, c[0x0][0x270] ;  /* 0x00009c00ff077b82 */ /* 0x000e620000000800 */
[----:B------:R-:W-:-:S07]  /*0020*/  ULDC.64 UR18, c[0x0][0x208] ;  /* 0x0000820000127ab9 */ /* 0x000fce0000000a00 */
[----:B------:R-:W2:Y:S08]  /*0030*/  S2UR UR4, SR_CTAID.Z ;  /* 0x00000000000479c3 */ /* 0x000eb00000002700 */
[----:B------:R-:W3:Y:S08]  /*0040*/  LDC.64 R2, c[0x0][0x308] ;  /* 0x0000c200ff027b82 */ /* 0x000ef00000000a00 */
[----:B------:R-:W4:Y:S01]  /*0050*/  LDC.64 R4, c[0x0][0x300] ;  /* 0x0000c000ff047b82 */ /* 0x000f220000000a00 */
[----:B-1----:R-:W1:Y:S01]  /*0060*/  I2F.U32.RP R6, R7 ;  /* 0x0000000700067306 */ /* 0x002e620000209000 */
[----:B------:R-:W-:Y:S01]  /*0070*/  ISETP.NE.U32.AND P2, PT, R7, RZ, PT ;  /* 0x000000ff0700720c */ /* 0x000fe20003f45070 */
[----:B------:R-:W2:Y:S01]  /*0080*/  S2R R27, SR_CTAID.X ;  /* 0x00000000001b7919 */ /* 0x000ea20000002500 */
[----:B------:R-:W-:Y:S01]  /*0090*/  IMAD.MOV.U32 R17, RZ, RZ, RZ ;  /* 0x000000ffff117224 */ /* 0x000fe200078e00ff */
[----:B------:R-:W-:-:S04]  /*00a0*/  ULDC UR17, c[0x0][0x2c4] ;  /* 0x0000b10000117ab9 */ /* 0x000fc80000000800 */
        /* <DEDUP_REMOVED lines=22> */
[----:B-1----:R-:W-:Y:S01]  /*0210*/  @P0 IMAD.WIDE R2, R164, 0x4, R2 ;  /* 0x00000004a4020825 */ /* 0x002fe200078e0202 */
[----:B------:R-:W-:-:S03]  /*0220*/  SHF.L.U32 R88, R27, 0x6, RZ ;  /* 0x000000061b587819 */ /* 0x000fc600000006ff */
[----:B----4-:R-:W-:Y:S01]  /*0230*/  @P1 IMAD.WIDE R4, R164, 0x4, R4 ;  /* 0x00000004a4041825 */ /* 0x010fe200078e0204 */
[----:B------:R1:W5:Y:S04]  /*0240*/  @P0 LDG.E R30, desc[UR18][R2.64] ;  /* 0x00000012021e0981 */ /* 0x000368000c1e1900 */
[----:B------:R1:W5:Y:S01]  /*0250*/  @P1 LDG.E R17, desc[UR18][R4.64] ;  /* 0x0000001204111981 */ /* 0x000362000c1e1900 */
[----:B------:R-:W-:Y:S01]  /*0260*/  ISETP.GE.AND P1, PT, R88, UR17, PT ;  /* 0x0000001158007c0c */ /* 0x000fe2000bf26270 */
[----:B------:R-:W-:-:S04]  /*0270*/  IMAD.MOV R10, RZ, RZ, -R164 ;  /* 0x000000ffff0a7224 */ /* 0x000fc800078e0aa4 */
[----:B------:R-:W-:-:S08]  /*0280*/  IMAD R10, R7, R10, UR4 ;  /* 0x00000004070a7e24 */ /* 0x000fd0000f8e020a */
[----:B------:R-:W-:Y:S05]  /*0290*/  @P1 EXIT ;  /* 0x000000000000194d */ /* 0x000fea0003800000 */
[----:B------:R-:W2:Y:S01]  /*02a0*/  LDC R0, c[0x0][0x10] ;  /* 0x00000400ff007b82 */ /* 0x000ea20000000800 */
[----:B------:R-:W3:Y:S01]  /*02b0*/  S2R R9, SR_CTAID.Y ;  /* 0x0000000000097919 */ /* 0x000ee20000002600 */
[----:B-----5:R-:W-:Y:S01]  /*02c0*/  @P0 IMAD.IADD R30, R30, 0x1, -R17 ;  /* 0x000000011e1e0824 */ /* 0x020fe200078e0a11 */
[----:B------:R-:W-:-:S05]  /*02d0*/  ULDC UR16, c[0x0][0x398] ;  /* 0x0000e60000107ab9 */ /* 0x000fca0000000800 */
[----:B-1----:R-:W1:Y:S01]  /*02e0*/  LDC R2, c[0x0][0x2c8] ;  /* 0x0000b200ff027b82 */ /* 0x002e620000000800 */
[-C--:B--2---:R-:W-:Y:S02]  /*02f0*/  IABS R8, R0.reuse ;  /* 0x0000000000087213 */ /* 0x084fe40000000000 */
[----:B------:R-:W-:Y:S02]  /*0300*/  IABS R11, R0 ;  /* 0x00000000000b7213 */ /* 0x000fe40000000000 */
[----:B------:R-:W2:Y:S03]  /*0310*/  I2F.RP R6, R8 ;  /* 0x0000000800067306 */ /* 0x000ea60000209400 */
[----:B------:R-:W-:Y:S02]  /*0320*/  IMAD.MOV R11, RZ, RZ, -R11 ;  /* 0x000000ffff0b7224 */ /* 0x000fe400078e0a0b */
[----:B-1----:R-:W-:-:S05]  /*0330*/  VIADD R2, R2, 0x3f ;  /* 0x0000003f02027836 */ /* 0x002fca0000000000 */
[----:B------:R-:W-:-:S04]  /*0340*/  SHF.R.S32.HI R13, RZ, 0x1f, R2 ;  /* 0x0000001fff0d7819 */ /* 0x000fc80000011402 */
[----:B------:R-:W-:Y:S01]  /*0350*/  LEA.HI R13, R13, R2, RZ, 0x6 ;  /* 0x000000020d0d7211 */ /* 0x000fe200078f30ff */
[----:B--2---:R-:W1:Y:S03]  /*0360*/  MUFU.RCP R4, R6 ;  /* 0x0000000600047308 */ /* 0x004e660000001000 */
[----:B------:R-:W-:-:S05]  /*0370*/  LEA.HI.SX32 R13, R13, R0, 0x1a ;  /* 0x000000000d0d7211 */ /* 0x000fca00078fd2ff */
[----:B------:R-:W-:-:S05]  /*0380*/  VIADD R13, R13, 0xffffffff ;  /* 0xffffffff0d0d7836 */ /* 0x000fca0000000000 */
[----:B------:R-:W-:Y:S02]  /*0390*/  IABS R2, R13 ;  /* 0x0000000d00027213 */ /* 0x000fe40000000000 */
[----:B------:R-:W-:Y:S01]  /*03a0*/  LOP3.LUT R13, R13, R0, RZ, 0x3c, !PT ;  /* 0x000000000d0d7212 */ /* 0x000fe200078e3cff */
[----:B-1----:R-:W-:-:S04]  /*03b0*/  VIADD R4, R4, 0xffffffe ;  /* 0x0ffffffe04047836 */ /* 0x002fc80000000000 */
        /* <DEDUP_REMOVED lines=10> */
[----:B-1----:R-:W-:-:S11]  /*0460*/  @!P0 ISETP.NE.U32.AND P1, PT, R4, RZ, PT ;  /* 0x000000ff0400820c */ /* 0x002fd60003f25070 */
[----:B------:R-:W-:Y:S01]  /*0470*/  @!P2 IMAD.IADD R11, R11, 0x1, -R8 ;  /* 0x000000010b0ba824 */ /* 0x000fe200078e0a08 */
[----:B------:R-:W-:Y:S01]  /*0480*/  @!P0 ISETP.NE.AND.EX P1, PT, R5, RZ, PT, P1 ;  /* 0x000000ff0500820c */ /* 0x000fe20003f25310 */
[----:B------:R-:W-:-:S03]  /*0490*/  @!P2 VIADD R6, R6, 0x1 ;  /* 0x000000010606a836 */ /* 0x000fc60000000000 */
[----:B------:R-:W-:Y:S02]  /*04a0*/  ISETP.GE.U32.AND P3, PT, R11, R8, PT ;  /* 0x000000080b00720c */ /* 0x000fe40003f66070 */
        /* <DEDUP_REMOVED lines=13> */
[----:B------:R-:W-:Y:S02]  /*0580*/  SHF.R.S32.HI R5, RZ, 0x1f, R2 ;  /* 0x0000001fff057819 */ /* 0x000fe40000011402 */
[----:B------:R-:W-:Y:S01]  /*0590*/  SHF.R.S32.HI R3, RZ, 0x6, R3 ;  /* 0x00000006ff037819 */ /* 0x000fe20000011403 */
[----:B---3--:R-:W-:Y:S01]  /*05a0*/  IMAD R159, R6, R9, RZ ;  /* 0x00000009069f7224 */ /* 0x008fe200078e02ff */
[----:B------:R-:W-:-:S04]  /*05b0*/  LEA.HI R5, R5, R2, RZ, 0x6 ;  /* 0x0000000205057211 */ /* 0x000fc800078f30ff */
[----:B------:R-:W-:Y:S02]  /*05c0*/  SHF.R.S32.HI R5, RZ, 0x6, R5 ;  /* 0x00000006ff057819 */ /* 0x000fe40000011405 */
[----:B------:R-:W-:Y:S02]  /*05d0*/  VIADDMNMX R28, R159, R6, R3, PT ;  /* 0x000000069f1c7246 */ /* 0x000fe40003800103 */
[----:B------:R-:W1:Y:S02]  /*05e0*/  S2R R6, SR_TID.X ;  /* 0x0000000000067919 */ /* 0x000e640000002100 */
[----:B------:R-:W-:-:S04]  /*05f0*/  VIMNMX R28, R28, R5, PT ;  /* 0x000000051c1c7248 */ /* 0x000fc80003fe0100 */
[----:B------:R-:W-:-:S13]  /*0600*/  ISETP.GE.AND P0, PT, R159, R28, PT ;  /* 0x0000001c9f00720c */ /* 0x000fda0003f06270 */
[----:B------:R-:W-:Y:S05]  /*0610*/  @!P0 BRA `(.L_x_6564) ;  /* 0x0000000400308947 */ /* 0x000fea0003800000 */
[----:B------:R-:W2:Y:S01]  /*0620*/  LDC R2, c[0x0][0x2c0] ;  /* 0x0000b000ff027b82 */ /* 0x000ea20000000800 */
        /* <DEDUP_REMOVED lines=10> */
[----:B--2---:R-:W-:Y:S01]  /*06d0*/  IMAD R2, R9, R2, R164 ;  /* 0x0000000209027224 */ /* 0x004fe200078e02a4 */
[----:B------:R-:W-:-:S03]  /*06e0*/  SHF.R.S32.HI R9, RZ, 0x1f, R8 ;  /* 0x0000001fff097819 */ /* 0x000fc60000011408 */
[----:B------:R-:W-:Y:S02]  /*06f0*/  IMAD R7, R2, R7, R10 ;  /* 0x0000000702077224 */ /* 0x000fe400078e020a */
[----:B------:R-:W-:-:S04]  /*0700*/  IMAD.WIDE R8, R0, 0x80, R8 ;  /* 0x0000008000087825 */ /* 0x000fc800078e0208 */
[----:B------:R-:W-:Y:S01]  /*0710*/  IMAD R3, R7, UR17, R88 ;  /* 0x0000001107037c24 */ /* 0x000fe2000f8e0258 */
[----:B------:R-:W-:Y:S01]  /*0720*/  IADD3 R7, -R88, UR17, RZ ;  /* 0x0000001158077c10 */ /* 0x000fe2000fffe1ff */
[C---:B------:R-:W-:Y:S02]  /*0730*/  VIADD R10, R0.reuse, 0x18 ;  /* 0x00000018000a7836 */ /* 0x040fe40000000000 */
[----:B------:R-:W-:Y:S01]  /*0740*/  IMAD R5, R3, UR4, RZ ;  /* 0x0000000403057c24 */ /* 0x000fe2000f8e02ff */
[----:B------:R-:W-:Y:S01]  /*0750*/  ULDC.64 UR4, c[0x0][0x288] ;  /* 0x0000a20000047ab9 */ /* 0x000fe20000000a00 */
[-C--:B------:R-:W-:Y:S02]  /*0760*/  ISETP.GE.OR P5, PT, R0, R7.reuse, P6 ;  /* 0x000000070000720c */ /* 0x080fe400037a6670 */
[----:B------:R-:W-:Y:S01]  /*0770*/  ISETP.GE.OR P4, PT, R6, R7, P6 ;  /* 0x000000070600720c */ /* 0x000fe20003786670 */
[----:B------:R-:W-:Y:S01]  /*0780*/  VIADD R6, R0, 0x20 ;  /* 0x0000002000067836 */ /* 0x000fe20000000000 */
[----:B------:R-:W-:-:S02]  /*0790*/  IADD3 R2, P0, R5, R8, RZ ;  /* 0x0000000805027210 */ /* 0x000fc40007f1e0ff */
[----:B------:R-:W-:Y:S01]  /*07a0*/  ISETP.GE.OR P3, PT, R4, R7, P6 ;  /* 0x000000070400720c */ /* 0x000fe20003766670 */
[----:B------:R-:W-:Y:S01]  /*07b0*/  VIADD R4, R0, 0x28 ;  /* 0x0000002800047836 */ /* 0x000fe20000000000 */
[----:B------:R-:W-:Y:S02]  /*07c0*/  LEA.HI.X.SX32 R5, R5, R9, 0x1, P0 ;  /* 0x0000000905057211 */ /* 0x000fe400000f0eff */
[----:B------:R-:W-:Y:S02]  /*07d0*/  LEA R12, P0, R2, UR4, 0x2 ;  /* 0x00000004020c7c11 */ /* 0x000fe4000f8010ff */
[-C--:B------:R-:W-:Y:S01]  /*07e0*/  ISETP.GE.OR P2, PT, R10, R7.reuse, P6 ;  /* 0x000000070a00720c */ /* 0x080fe20003746670 */
[----:B------:R-:W-:Y:S01]  /*07f0*/  @!P5 IMAD.MOV.U32 R11, RZ, RZ, -0x800000 ;  /* 0xff800000ff0bd424 */ /* 0x000fe200078e00ff */
[----:B------:R-:W-:Y:S01]  /*0800*/  LEA.HI.X R13, R2, UR5, R5, 0x2, P0 ;  /* 0x00000005020d7c11 */ /* 0x000fe200080f1405 */
[----:B------:R-:W-:Y:S01]  /*0810*/  ULDC.64 UR4, c[0x0][0x2b8] ;  /* 0x0000ae0000047ab9 */ /* 0x000fe20000000a00 */
[----:B------:R-:W-:Y:S01]  /*0820*/  SHF.R.S32.HI R5, RZ, 0x1f, R3 ;  /* 0x0000001fff057819 */ /* 0x000fe20000011403 */
[----:B------:R-:W-:Y:S01]  /*0830*/  @!P4 IMAD.MOV.U32 R15, RZ, RZ, -0x800000 ;  /* 0xff800000ff0fc424 */ /* 0x000fe200078e00ff */
[----:B------:R-:W-:Y:S01]  /*0840*/  IADD3 R3, P0, R3, R0, RZ ;  /* 0x0000000003037210 */ /* 0x000fe20007f1e0ff */
[----:B------:R1:W-:Y:S01]  /*0850*/  STG.E.128 desc[UR18][R12.64], RZ ;  /* 0x000000ff0c007986 */ /* 0x0003e2000c101d12 */
[----:B------:R-:W-:Y:S01]  /*0860*/  ISETP.GE.OR P1, PT, R6, R7, P6 ;  /* 0x000000070600720c */ /* 0x000fe20003726670 */
[----:B------:R-:W-:Y:S01]  /*0870*/  @!P3 IMAD.MOV.U32 R6, RZ, RZ, -0x800000 ;  /* 0xff800000ff06b424 */ /* 0x000fe200078e00ff */
        /* <DEDUP_REMOVED lines=38> */
.L_x_6564:
[----:B------:R-:W2:Y:S01]  /*0ae0*/  LDC.64 R2, c[0x0][0x368] ;  /* 0x0000da00ff027b82 */ /* 0x000ea20000000a00 */
[----:B------:R-:W-:Y:S01]  /*0af0*/  IMAD.MOV.U32 R12, RZ, RZ, R164 ;  /* 0x000000ffff0c7224 */ /* 0x000fe200078e00a4 */
[----:B------:R-:W-:Y:S01]  /*0b00*/  ULDC.64 UR4, c[0x0][0x370] ;  /* 0x0000dc0000047ab9 */ /* 0x000fe20000000a00 */
[----:B--2---:R-:W-:-:S04]  /*0b10*/  ISETP.NE.U32.AND P0, PT, R2, RZ, PT ;  /* 0x000000ff0200720c */ /* 0x004fc80003f05070 */
[----:B------:R-:W-:-:S13]  /*0b20*/  ISETP.NE.AND.EX P0, PT, R3, RZ, PT, P0 ;  /* 0x000000ff0300720c */ /* 0x000fda0003f05300 */
[----:B------:R-:W2:Y:S02]  /*0b30*/  @P0 LDC.64 R2, c[0x0][0x368] ;  /* 0x0000da00ff020b82 */ /* 0x000ea40000000a00 */
[----:B--2---:R-:W-:-:S05]  /*0b40*/  @P0 IMAD.WIDE R2, R164, 0x4, R2 ;  /* 0x00000004a4020825 */ /* 0x004fca00078e0202 */
[----:B------:R2:W5:Y:S01]  /*0b50*/  @P0 LDG.E R12, desc[UR18][R2.64] ;  /* 0x00000012020c0981 */ /* 0x000562000c1e1900 */
[----:B------:R-:W-:Y:S02]  /*0b60*/  ISETP.NE.U32.AND P0, PT, RZ, UR4, PT ;  /* 0x00000004ff007c0c */ /* 0x000fe4000bf05070 */
[----:B------:R-:W-:Y:S02]  /*0b70*/  CS2R R166, SRZ ;  /* 0x0000000000a67805 */ /* 0x000fe4000001ff00 */
[----:B------:R-:W-:Y:S02]  /*0b80*/  PLOP3.LUT P6, PT, PT, PT, PT, 0x80, 0x0 ;  /* 0x000000000000781c */ /* 0x000fe40003fcf070 */
[----:B------:R-:W-:-:S13]  /*0b90*/  ISETP.NE.AND.EX P0, PT, RZ, UR5, PT, P0 ;  /* 0x00000005ff007c0c */ /* 0x000fda000bf05300 */
[----:B------:R-:W-:Y:S05]  /*0ba0*/  @!P0 BRA `(.L_x_6565) ;  /* 0x0000000000248947 */ /* 0x000fea0003800000 */
[----:B--2---:R-:W2:Y:S01]  /*0bb0*/  LDC.64 R2, c[0x0][0x378] ;  /* 0x0000de00ff027b82 */ /* 0x004ea20000000a00 */
[----:B------:R-:W-:Y:S02]  /*0bc0*/  SHF.R.S32.HI R5, RZ, 0x1f, R164 ;  /* 0x0000001fff057819 */ /* 0x000fe400000114a4 */
[----:B------:R-:W-:-:S03]  /*0bd0*/  PLOP3.LUT P6, PT, PT, PT, PT, 0x8, 0x0 ;  /* 0x000000000000781c */ /* 0x000fc60003fce170 */
[-C--:B--2---:R-:W-:Y:S02]  /*0be0*/  IMAD R0, R5, R2.reuse, RZ ;  /* 0x0000000205007224 */ /* 0x084fe400078e02ff */
[----:B------:R-:W-:-:S04]  /*0bf0*/  IMAD.WIDE.U32 R4, R164, R2, RZ ;  /* 0x00000002a4047225 */ /* 0x000fc800078e00ff */
[----:B------:R-:W-:Y:S01]  /*0c00*/  IMAD R3, R164, R3, R0 ;  /* 0x00000003a4037224 */ /* 0x000fe200078e0200 */
[----:B------:R-:W-:-:S04]  /*0c10*/  LEA R166, P0, R4, UR4, 0x2 ;  /* 0x0000000404a67c11 */ /* 0x000fc8000f8010ff */
[----:B------:R-:W-:-:S04]  /*0c20*/  IADD3 R3, R5, R3, RZ ;  /* 0x0000000305037210 */ /* 0x000fc80007ffe0ff */
[----:B------:R-:W-:-:S07]  /*0c30*/  LEA.HI.X R167, R4, UR5, R3, 0x2, P0 ;  /* 0x0000000504a77c11 */ /* 0x000fce00080f1403 */
.L_x_6565:
[----:B------:R-:W-:Y:S05]  /*0c40*/  @P6 BRA `(.L_x_6566) ;  /* 0x0000000400386947 */ /* 0x000fea0003800000 */
[----:B------:R-:W3:Y:S01]  /*0c50*/  LDC R0, c[0x0][0x380] ;  /* 0x0000e000ff007b82 */ /* 0x000ee20000000800 */
[----:B------:R-:W-:Y:S01]  /*0c60*/  LEA R7, R28, 0xffffffc0, 0x6 ;  /* 0xffffffc01c077811 */ /* 0x000fe200078e30ff */
[----:B------:R-:W-:Y:S01]  /*0c70*/  ULDC.64 UR8, c[0x0][0x230] ;  /* 0x00008c0000087ab9 */ /* 0x000fe20000000a00 */
[----:B------:R-:W-:Y:S01]  /*0c80*/  ULDC.64 UR6, c[0x0][0x248] ;  /* 0x0000920000067ab9 */ /* 0x000fe20000000a00 */
[----:B------:R-:W-:Y:S01]  /*0c90*/  ULDC.64 UR4, c[0x0][0x238] ;  /* 0x00008e0000047ab9 */ /* 0x000fe20000000a00 */
[----:B--2---:R-:W-:Y:S01]  /*0ca0*/  IABS R2, R7 ;  /* 0x0000000700027213 */ /* 0x004fe20000000000 */
[----:B------:R-:W-:Y:S01]  /*0cb0*/  ULDC.64 UR10, c[0x0][0x260] ;  /* 0x00009800000a7ab9 */ /* 0x000fe20000000a00 */
[----:B---3--:R-:W-:-:S04]  /*0cc0*/  IABS R4, R0 ;  /* 0x0000000000047213 */ /* 0x008fc80000000000 */
[----:B------:R-:W2:Y:S08]  /*0cd0*/  I2F.RP R5, R4 ;  /* 0x0000000400057306 */ /* 0x000eb00000209400 */
[----:B--2---:R-:W2:Y:S02]  /*0ce0*/  MUFU.RCP R8, R5 ;  /* 0x0000000500087308 */ /* 0x004ea40000001000 */
[----:B--2---:R-:W-:-:S06]  /*0cf0*/  IADD3 R8, R8, 0xffffffe, RZ ;  /* 0x0ffffffe08087810 */ /* 0x004fcc0007ffe0ff */
[----:B------:R-:W2:Y:S02]  /*0d00*/  F2I.FTZ.U32.TRUNC.NTZ R9, R8 ;  /* 0x0000000800097305 */ /* 0x000ea4000021f000 */
[----:B--2---:R-:W-:Y:S01]  /*0d10*/  IMAD.MOV R3, RZ, RZ, -R9 ;  /* 0x000000ffff037224 */ /* 0x004fe200078e0a09 */
        /* <DEDUP_REMOVED lines=13> */
[----:B------:R-:W2:Y:S11]  /*0df0*/  LDC R3, c[0x0][0x278] ;  /* 0x00009e00ff037b82 */ /* 0x000eb60000000800 */
[----:B------:R-:W-:-:S05]  /*0e00*/  @P2 IADD3 R5, R5, 0x1, RZ ;  /* 0x0000000105052810 */ /* 0x000fca0007ffe0ff */
[----:B------:R-:W-:Y:S01]  /*0e10*/  @!P0 IMAD.MOV R5, RZ, RZ, -R5 ;  /* 0x000000ffff058224 */ /* 0x000fe200078e0a05 */
[----:B------:R-:W-:-:S05]  /*0e20*/  @!P1 LOP3.LUT R5, RZ, R0, RZ, 0x33, !PT ;  /* 0x00000000ff059212 */ /* 0x000fca00078e33ff */
[----:B------:R-:W-:-:S06]  /*0e30*/  IMAD.WIDE R24, R5, 0x4, R166 ;  /* 0x0000000405187825 */ /* 0x000fcc00078e02a6 */
[----:B------:R-:W3:Y:S01]  /*0e40*/  LDG.E R24, desc[UR18][R24.64] ;  /* 0x0000001218187981 */ /* 0x000ee2000c1e1900 */
[----:B--2---:R-:W-:Y:S01]  /*0e50*/  IABS R2, R3 ;  /* 0x0000000300027213 */ /* 0x004fe20000000000 */
[----:B------:R-:W-:-:S03]  /*0e60*/  IMAD.MOV R5, RZ, RZ, -R5 ;  /* 0x000000ffff057224 */ /* 0x000fc600078e0a05 */
[----:B------:R-:W2:Y:S01]  /*0e70*/  I2F.RP R9, R2 ;  /* 0x0000000200097306 */ /* 0x000ea20000209400 */
[----:B------:R-:W-:-:S05]  /*0e80*/  IMAD R7, R0, R5, R7 ;  /* 0x0000000500077224 */ /* 0x000fca00078e0207 */
[----:B------:R-:W-:Y:S02]  /*0e90*/  SHF.R.S32.HI R0, RZ, 0x1f, R7 ;  /* 0x0000001fff007819 */ /* 0x000fe40000011407 */
[----:B--2--5:R-:W2:Y:S02]  /*0ea0*/  MUFU.RCP R12, R9 ;  /* 0x00000009000c7308 */ /* 0x024ea40000001000 */
        /* <DEDUP_REMOVED lines=21> */
[----:B------:R-:W-:-:S03]  /*1000*/  IMAD R3, R7, UR7, R2 ;  /* 0x0000000707037c24 */ /* 0x000fc6000f8e0202 */
[----:B------:R-:W-:Y:S02]  /*1010*/  SHF.R.S32.HI R9, RZ, 0x1f, R8 ;  /* 0x0000001fff097819 */ /* 0x000fe40000011408 */
        /* <DEDUP_REMOVED lines=8> */
[----:B------:R-:W-:-:S04]  /*10a0*/  IMAD.WIDE.U32 R4, R7, UR6, R12 ;  /* 0x0000000607047c25 */ /* 0x000fc8000f8e000c */
        /* <DEDUP_REMOVED lines=8> */
.L_x_6566:
[----:B------:R-:W2:Y:S01]  /*1130*/  LDC R13, c[0x0][0x278] ;  /* 0x00009e00ff0d7b82 */ /* 0x000ea20000000800 */
[----:B------:R-:W-:Y:S01]  /*1140*/  SHF.R.S32.HI R19, RZ, 0x1f, R17 ;  /* 0x0000001fff137819 */ /* 0x000fe20000011411 */
[----:B------:R-:W-:Y:S01]  /*1150*/  ULDC.64 UR6, c[0x0][0x248] ;  /* 0x0000920000067ab9 */ /* 0x000fe20000000a00 */
[----:B------:R-:W-:-:S05]  /*1160*/  ULDC.64 UR8, c[0x0][0x230] ;  /* 0x00008c0000087ab9 */ /* 0x000fca0000000a00 */
[----:B------:R-:W3:Y:S01]  /*1170*/  LDC.64 R8, c[0x0][0x250] ;  /* 0x00009400ff087b82 */ /* 0x000ee20000000a00 */
[----:B--2---:R-:W-:-:S04]  /*1180*/  IABS R3, R13 ;  /* 0x0000000d00037213 */ /* 0x004fc80000000000 */
[----:B------:R-:W2:Y:S01]  /*1190*/  I2F.RP R7, R3 ;  /* 0x0000000300077306 */ /* 0x000ea20000209400 */
[----:B---3--:R-:W-:-:S04]  /*11a0*/  IMAD R14, R19, R8, RZ ;  /* 0x00000008130e7224 */ /* 0x008fc800078e02ff */
[----:B------:R-:W-:-:S03]  /*11b0*/  IMAD R9, R17, R9, R14 ;  /* 0x0000000911097224 */ /* 0x000fc600078e020e */
[----:B--2---:R-:W2:Y:S02]  /*11c0*/  MUFU.RCP R4, R7 ;  /* 0x0000000700047308 */ /* 0x004ea40000001000 */
[----:B--2---:R-:W-:Y:S02]  /*11d0*/  IADD3 R4, R4, 0xffffffe, RZ ;  /* 0x0ffffffe04047810 */ /* 0x004fe40007ffe0ff */
[----:B------:R-:W-:-:S04]  /*11e0*/  LEA R7, R28, 0xffffffc0, 0x6 ;  /* 0xffffffc01c077811 */ /* 0x000fc800078e30ff */
[----:B------:R-:W2:Y:S01]  /*11f0*/  F2I.FTZ.U32.TRUNC.NTZ R5, R4 ;  /* 0x0000000400057305 */ /* 0x000ea2000021f000 */
[----:B------:R-:W-:Y:S02]  /*1200*/  IADD3 R18, P1, R17, R7, RZ ;  /* 0x0000000711127210 */ /* 0x000fe40007f3e0ff */
[----:B--2---:R-:W-:Y:S01]  /*1210*/  IADD3 R0, RZ, -R5, RZ ;  /* 0x80000005ff007210 */ /* 0x004fe20007ffe0ff */
[----:B------:R-:W-:-:S04]  /*1220*/  IMAD.MOV.U32 R4, RZ, RZ, RZ ;  /* 0x000000ffff047224 */ /* 0x000fc800078e00ff */
[----:B------:R-:W-:Y:S01]  /*1230*/  IMAD R2, R0, R3, RZ ;  /* 0x0000000300027224 */ /* 0x000fe200078e02ff */
[----:B------:R-:W-:-:S03]  /*1240*/  IABS R0, R10 ;  /* 0x0000000a00007213 */ /* 0x000fc60000000000 */
[----:B------:R-:W-:Y:S01]  /*1250*/  IMAD.HI.U32 R5, R5, R2, R4 ;  /* 0x0000000205057227 */ /* 0x000fe200078e0004 */
[----:B------:R-:W-:-:S05]  /*1260*/  MOV R2, R0 ;  /* 0x0000000000027202 */ /* 0x000fca0000000f00 */
[----:B------:R-:W-:Y:S02]  /*1270*/  IMAD.HI.U32 R11, R5, R2, RZ ;  /* 0x00000002050b7227 */ /* 0x000fe400078e00ff */
[----:B------:R-:W2:Y:S02]  /*1280*/  LDC.64 R4, c[0x0][0x260] ;  /* 0x00009800ff047b82 */ /* 0x000ea40000000a00 */
        /* <DEDUP_REMOVED lines=12> */
[----:B------:R-:W-:Y:S02]  /*1350*/  IMAD R15, R15, UR6, RZ ;  /* 0x000000060f0f7c24 */ /* 0x000fe4000f8e02ff */
[----:B------:R-:W-:Y:S02]  /*1360*/  @P2 IADD3 R11, R11, 0x1, RZ ;  /* 0x000000010b0b2810 */ /* 0x000fe40007ffe0ff */
[C---:B------:R-:W-:Y:S01]  /*1370*/  IMAD R16, R18.reuse, UR7, R15 ;  /* 0x0000000712107c24 */ /* 0x040fe2000f8e020f */
[----:B-----5:R-:W-:Y:S01]  /*1380*/  SHF.R.S32.HI R15, RZ, 0x1f, R12 ;  /* 0x0000001fff0f7819 */ /* 0x020fe2000001140c */
[----:B------:R-:W-:-:S04]  /*1390*/  IMAD.WIDE.U32 R18, R18, UR6, RZ ;  /* 0x0000000612127c25 */ /* 0x000fc8000f8e00ff */
[----:B------:R-:W-:Y:S01]  /*13a0*/  IMAD.IADD R21, R19, 0x1, R16 ;  /* 0x0000000113157824 */ /* 0x000fe200078e0210 */
[----:B------:R-:W-:Y:S01]  /*13b0*/  MOV R20, R18 ;  /* 0x0000001200147202 */ /* 0x000fe20000000f00 */
[----:B------:R-:W-:Y:S01]  /*13c0*/  IMAD R19, R15, UR8, RZ ;  /* 0x000000080f137c24 */ /* 0x000fe2000f8e02ff */
[----:B------:R-:W-:Y:S01]  /*13d0*/  @!P1 IADD3 R11, -R11, RZ, RZ ;  /* 0x000000ff0b0b9210 */ /* 0x000fe20007ffe1ff */
[----:B------:R-:W-:Y:S01]  /*13e0*/  IMAD.WIDE.U32 R16, R17, R8, RZ ;  /* 0x0000000811107225 */ /* 0x000fe200078e00ff */
[----:B------:R-:W-:-:S03]  /*13f0*/  @!P0 LOP3.LUT R11, RZ, R13, RZ, 0x33, !PT ;  /* 0x0000000dff0b8212 */ /* 0x000fc600078e33ff */
[C---:B------:R-:W-:Y:S02]  /*1400*/  IMAD R19, R12.reuse, UR9, R19 ;  /* 0x000000090c137c24 */ /* 0x040fe4000f8e0213 */
[----:B------:R-:W-:-:S04]  /*1410*/  IMAD.WIDE.U32 R20, R12, UR8, R20 ;  /* 0x000000080c147c25 */ /* 0x000fc8000f8e0014 */
[----:B------:R-:W-:Y:S01]  /*1420*/  IMAD.IADD R17, R17, 0x1, R9 ;  /* 0x0000000111117824 */ /* 0x000fe200078e0209 */
[----:B------:R-:W-:Y:S01]  /*1430*/  SHF.R.S32.HI R9, RZ, 0x1f, R11 ;  /* 0x0000001fff097819 */ /* 0x000fe2000001140b */
[-C--:B---3--:R-:W-:Y:S01]  /*1440*/  IMAD R15, R15, R2.reuse, RZ ;  /* 0x000000020f0f7224 */ /* 0x088fe200078e02ff */
[----:B------:R-:W-:Y:S01]  /*1450*/  IADD3 R21, R21, R19, RZ ;  /* 0x0000001315157210 */ /* 0x000fe20007ffe0ff */
[----:B------:R-:W-:-:S04]  /*1460*/  IMAD.WIDE.U32 R24, R12, R2, R16 ;  /* 0x000000020c187225 */ /* 0x000fc800078e0010 */
[-C--:B--2---:R-:W-:Y:S02]  /*1470*/  IMAD R8, R9, R4.reuse, RZ ;  /* 0x0000000409087224 */ /* 0x084fe400078e02ff */
[----:B------:R-:W-:Y:S02]  /*1480*/  IMAD R15, R12, R3, R15 ;  /* 0x000000030c0f7224 */ /* 0x000fe400078e020f */
[----:B------:R-:W-:-:S03]  /*1490*/  IMAD.WIDE.U32 R20, R11, R4, R20 ;  /* 0x000000040b147225 */ /* 0x000fc600078e0014 */
[----:B------:R-:W-:Y:S01]  /*14a0*/  IADD3 R15, R25, R15, RZ ;  /* 0x0000000f190f7210 */ /* 0x000fe20007ffe0ff */
[----:B------:R-:W-:Y:S01]  /*14b0*/  IMAD R5, R11, R5, R8 ;  /* 0x000000050b057224 */ /* 0x000fe200078e0208 */
[----:B------:R-:W-:Y:S01]  /*14c0*/  MOV R8, R11 ;  /* 0x0000000b00087202 */ /* 0x000fe20000000f00 */
[----:B------:R-:W-:-:S03]  /*14d0*/  IMAD.MOV.U32 R14, RZ, RZ, R20 ;  /* 0x000000ffff0e7224 */ /* 0x000fc600078e0014 */
[----:B------:R-:W-:-:S07]  /*14e0*/  IADD3 R2, R21, R5, RZ ;  /* 0x0000000515027210 */ /* 0x000fce0007ffe0ff */
.L_x_6567:
[----:B-1----:R-:W-:Y:S01]  /*14f0*/  SHF.R.S32.HI R29, RZ, 0x1f, R6 ;  /* 0x0000001fff1d7819 */ /* 0x002fe20000011406 */
        /* <DEDUP_REMOVED lines=10> */
[----:B------:R-:W-:Y:S01]  /*15a0*/  IMAD R9, R9, UR10, RZ ;  /* 0x0000000a09097c24 */ /* 0x000fe2000f8e02ff */
[----:B------:R-:W-:Y:S01]  /*15b0*/  SHF.R.S32.HI R4, RZ, 0x4, R13 ;  /* 0x00000004ff047819 */ /* 0x000fe2000001140d */
[----:B------:R-:W-:Y:S01]  /*15c0*/  IMAD.SHL.U32 R165, R22, 0x40, RZ ;  /* 0x0000004016a57824 */ /* 0x000fe200078e00ff */
[----:B------:R-:W-:Y:S01]  /*15d0*/  SHF.R.S32.HI R23, RZ, 0x1f, R22 ;  /* 0x0000001fff177819 */ /* 0x000fe20000011416 */
[C---:B------:R-:W-:Y:S01]  /*15e0*/  IMAD.IADD R5, R6.reuse, 0x1, -R5 ;  /* 0x0000000106057824 */ /* 0x040fe200078e0a05 */
[C---:B------:R-:W-:Y:S01]  /*15f0*/  LEA.HI R11, R13.reuse, R4, RZ, 0x1 ;  /* 0x000000040d0b7211 */ /* 0x040fe200078f08ff */
[----:B------:R-:W-:Y:S01]  /*1600*/  ULDC.64 UR12, c[0x0][0x210] ;  /* 0x00008400000c7ab9 */ /* 0x000fe20000000a00 */
[----:B------:R-:W-:Y:S01]  /*1610*/  LOP3.LUT R13, R13, 0xfffffff0, RZ, 0xc0, !PT ;  /* 0xfffffff00d0d7812 */ /* 0x000fe200078ec0ff */
[----:B------:R-:W-:Y:S01]  /*1620*/  IMAD.SHL.U32 R32, R5, 0x8, RZ ;  /* 0x0000000805207824 */ /* 0x000fe200078e00ff */
[----:B------:R-:W-:Y:S01]  /*1630*/  LOP3.LUT R165, R165, 0x1c0, RZ, 0xc0, !PT ;  /* 0x000001c0a5a57812 */ /* 0x000fe200078ec0ff */
[----:B------:R-:W-:Y:S01]  /*1640*/  IMAD R17, R23, UR6, RZ ;  /* 0x0000000617117c24 */ /* 0x000fe2000f8e02ff */
[----:B------:R-:W-:Y:S01]  /*1650*/  LOP3.LUT R11, R11, 0xfffffffe, RZ, 0xc0, !PT ;  /* 0xfffffffe0b0b7812 */ /* 0x000fe200078ec0ff */
[----:B------:R-:W-:Y:S01]  /*1660*/  IMAD.IADD R13, R6, 0x1, -R13 ;  /* 0x00000001060d7824 */ /* 0x000fe200078e0a0d */
[----:B------:R-:W-:Y:S01]  /*1670*/  LOP3.LUT R16, R165, 0x38, R32, 0xf8, !PT ;  /* 0x00000038a5107812 */ /* 0x000fe200078ef820 */
[----:B------:R-:W-:Y:S01]  /*1680*/  IMAD.WIDE R26, R27, 0x40, R22 ;  /* 0x000000401b1a7825 */ /* 0x000fe200078e0216 */
[----:B------:R-:W-:-:S02]  /*1690*/  SHF.R.U32.HI R165, RZ, 0x3, R165 ;  /* 0x00000003ffa57819 */ /* 0x000fc400000116a5 */
[----:B------:R-:W-:Y:S01]  /*16a0*/  SHF.R.S32.HI R20, RZ, 0x1f, R13 ;  /* 0x0000001fff147819 */ /* 0x000fe2000001140d */
[----:B------:R-:W-:Y:S01]  /*16b0*/  IMAD R17, R22, UR7, R17 ;  /* 0x0000000716117c24 */ /* 0x000fe2000f8e0211 */
[----:B------:R-:W-:Y:S01]  /*16c0*/  IADD3 R24, P0, R32, R24, RZ ;  /* 0x0000001820187210 */ /* 0x000fe20007f1e0ff */
[----:B------:R-:W-:Y:S01]  /*16d0*/  IMAD.IADD R4, R4, 0x1, -R11 ;  /* 0x0000000104047824 */ /* 0x000fe200078e0a0b */
[--C-:B------:R-:W-:Y:S01]  /*16e0*/  SHF.R.S32.HI R33, RZ, 0x1f, R32.reuse ;  /* 0x0000001fff217819 */ /* 0x100fe20000011420 */
[----:B------:R-:W-:Y:S01]  /*16f0*/  IMAD.SHL.U32 R11, R5, 0x40, RZ ;  /* 0x00000040050b7824 */ /* 0x000fe200078e00ff */
[----:B------:R-:W-:Y:S01]  /*1700*/  LOP3.LUT R165, R16, R165, RZ, 0x3c, !PT ;  /* 0x000000a510a57212 */ /* 0x000fe200078e3cff */
[----:B------:R-:W-:Y:S01]  /*1710*/  IMAD R16, R164, UR5, R3 ;  /* 0x00000005a4107c24 */ /* 0x000fe2000f8e0203 */
[----:B------:R-:W-:Y:S01]  /*1720*/  IADD3 R14, P1, R32, R14, RZ ;  /* 0x0000000e200e7210 */ /* 0x000fe20007f3e0ff */
[----:B------:R-:W-:Y:S01]  /*1730*/  IMAD.X R25, R33, 0x1, R15, P0 ;  /* 0x0000000121197824 */ /* 0x000fe200000e060f */
[----:B------:R-:W-:Y:S01]  /*1740*/  LEA.HI R3, R20, R13, RZ, 0x3 ;  /* 0x0000000d14037211 */ /* 0x000fe200078f18ff */
[----:B------:R-:W-:Y:S01]  /*1750*/  IMAD.WIDE.U32 R20, R164, UR4, R32 ;  /* 0x00000004a4147c25 */ /* 0x000fe2000f8e0020 */
[----:B------:R-:W-:Y:S01]  /*1760*/  ULDC.64 UR4, c[0x0][0x258] ;  /* 0x0000960000047ab9 */ /* 0x000fe20000000a00 */
[----:B------:R-:W-:-:S02]  /*1770*/  IADD3 R7, P0, R22, R7, RZ ;  /* 0x0000000716077210 */ /* 0x000fc40007f1e0ff */
[----:B------:R-:W-:Y:S01]  /*1780*/  IMAD.X R15, R33, 0x1, R2, P1 ;  /* 0x00000001210f7824 */ /* 0x000fe200008e0602 */
[----:B------:R-:W-:Y:S01]  /*1790*/  LOP3.LUT R2, R3, 0xfffffff8, RZ, 0xc0, !PT ;  /* 0xfffffff803027812 */ /* 0x000fe200078ec0ff */
[----:B------:R-:W-:Y:S01]  /*17a0*/  IMAD.IADD R21, R21, 0x1, R16 ;  /* 0x0000000115157824 */ /* 0x000fe200078e0210 */
[----:B------:R-:W-:Y:S01]  /*17b0*/  LOP3.LUT R11, R11, 0x1c0, RZ, 0xc0, !PT ;  /* 0x000001c00b0b7812 */ /* 0x000fe200078ec0ff */
[----:B------:R-:W-:Y:S01]  /*17c0*/  IMAD.WIDE.U32 R14, R22, UR6, R14 ;  /* 0x00000006160e7c25 */ /* 0x000fe2000f8e000e */
[----:B------:R-:W-:Y:S02]  /*17d0*/  LEA.HI R18, R29, R6, RZ, 0x6 ;  /* 0x000000061d127211 */ /* 0x000fe400078f30ff */
[----:B------:R-:W-:Y:S01]  /*17e0*/  LOP3.LUT R12, R11, 0x8, R12, 0xf8, !PT ;  /* 0x000000080b0c7812 */ /* 0x000fe200078ef80c */
[----:B------:R-:W-:Y:S01]  /*17f0*/  IMAD.IADD R2, R13, 0x1, -R2 ;  /* 0x000000010d027824 */ /* 0x000fe200078e0a02 */
[----:B------:R-:W-:Y:S01]  /*1800*/  SHF.R.S32.HI R13, RZ, 0x1f, R10 ;  /* 0x0000001fff0d7819 */ /* 0x000fe2000001140a */
[----:B------:R-:W-:Y:S01]  /*1810*/  IMAD.WIDE.U32 R20, R10, UR4, R20 ;  /* 0x000000040a147c25 */ /* 0x000fe2000f8e0014 */
[----:B------:R-:W-:-:S02]  /*1820*/  SHF.R.U32.HI R11, RZ, 0x3, R11 ;  /* 0x00000003ff0b7819 */ /* 0x000fc4000001160b */
[----:B------:R-:W-:Y:S01]  /*1830*/  LEA.HI R29, R29, R6, RZ, 0x5 ;  /* 0x000000061d1d7211 */ /* 0x000fe200078f28ff */
[----:B------:R-:W-:Y:S01]  /*1840*/  IMAD R13, R13, UR4, RZ ;  /* 0x000000040d0d7c24 */ /* 0x000fe2000f8e02ff */
[----:B------:R-:W-:Y:S01]  /*1850*/  LOP3.LUT R11, R12, R11, RZ, 0x3c, !PT ;  /* 0x0000000b0c0b7212 */ /* 0x000fe200078e3cff */
[----:B------:R-:W-:Y:S02]  /*1860*/  IMAD.X R0, R23, 0x1, R0, P0 ;  /* 0x0000000117007824 */ /* 0x000fe400000e0600 */
[----:B------:R-:W-:Y:S01]  /*1870*/  IMAD R13, R10, UR5, R13 ;  /* 0x000000050a0d7c24 */ /* 0x000fe2000f8e020d */
[----:B------:R-:W-:Y:S01]  /*1880*/  ULDC.64 UR4, c[0x0][0x218] ;  /* 0x0000860000047ab9 */ /* 0x000fe20000000a00 */
[----:B------:R-:W-:Y:S01]  /*1890*/  IMAD.IADD R17, R15, 0x1, R17 ;  /* 0x000000010f117824 */ /* 0x000fe200078e0211 */
[C---:B------:R-:W-:Y:S01]  /*18a0*/  LEA R162, P0, R14.reuse, UR4, 0x1 ;  /* 0x000000040ea27c11 */ /* 0x040fe2000f8008ff */
[----:B------:R-:W-:Y:S01]  /*18b0*/  IMAD.IADD R21, R21, 0x1, R13 ;  /* 0x0000000115157824 */ /* 0x000fe200078e020d */
[----:B------:R-:W-:Y:S01]  /*18c0*/  UMOV UR4, 0x400 ;  /* 0x0000040000047882 */ /* 0x000fe20000000000 */
[----:B------:R-:W-:Y:S01]  /*18d0*/  IMAD R13, R27, UR14, RZ ;  /* 0x0000000e1b0d7c24 */ /* 0x000fe2000f8e02ff */
[----:B------:R-:W-:Y:S01]  /*18e0*/  LEA.HI.X R163, R14, UR5, R17, 0x1, P0 ;  /* 0x000000050ea37c11 */ /* 0x000fe200080f0c11 */
[----:B------:R-:W-:Y:S01]  /*18f0*/  IMAD.WIDE.U32 R20, R26, UR14, R20 ;  /* 0x0000000e1a147c25 */ /* 0x000fe2000f8e0014 */
[----:B-1----:R-:W-:-:S02]  /*1900*/  ULEA UR5, UR20, UR4, 0x18 ;  /* 0x0000000414057291 */ /* 0x002fc4000f8ec03f */
[----:B------:R-:W-:Y:S01]  /*1910*/  USHF.L.U32 UR4, UR14, 0x5, URZ ;  /* 0x000000050e047899 */ /* 0x000fe2000800063f */
[----:B------:R-:W-:Y:S02]  /*1920*/  IMAD R13, R26, UR15, R13 ;  /* 0x0000000f1a0d7c24 */ /* 0x000fe4000f8e020d */
[C---:B------:R-:W-:Y:S02]  /*1930*/  IMAD R9, R8.reuse, UR11, R9 ;  /* 0x0000000b08097c24 */ /* 0x040fe4000f8e0209 */
[----:B------:R-:W-:Y:S01]  /*1940*/  IMAD.WIDE.U32 R24, R8, UR10, R24 ;  /* 0x0000000a08187c25 */ /* 0x000fe2000f8e0018 */
[----:B------:R-:W-:Y:S01]  /*1950*/  LEA R8, P0, R20, UR12, 0x1 ;  /* 0x0000000c14087c11 */ /* 0x000fe2000f8008ff */
[----:B------:R-:W-:Y:S02]  /*1960*/  USHF.L.U64.HI UR12, UR14, 0x5, UR15 ;  /* 0x000000050e0c7899 */ /* 0x000fe4000801020f */
[----:B------:R-:W-:Y:S01]  /*1970*/  IMAD.IADD R13, R21, 0x1, R13 ;  /* 0x00000001150d7824 */ /* 0x000fe200078e020d */
[----:B------:R-:W-:Y:S01]  /*1980*/  USHF.L.U32 UR15, UR6, 0x5, URZ ;  /* 0x00000005060f7899 */ /* 0x000fe2000800063f */
[----:B------:R-:W-:Y:S01]  /*1990*/  IMAD.IADD R25, R25, 0x1, R9 ;  /* 0x0000000119197824 */ /* 0x000fe200078e0209 */
[----:B------:R-:W-:Y:S01]  /*19a0*/  USHF.L.U64.HI UR14, UR6, 0x5, UR7 ;  /* 0x00000005060e7899 */ /* 0x000fe20008010207 */
[----:B------:R-:W-:Y:S01]  /*19b0*/  IMAD.SHL.U32 R18, R18, 0x8, RZ ;  /* 0x0000000812127824 */ /* 0x000fe200078e00ff */
        /* <DEDUP_REMOVED lines=10> */
[C---:B------:R-:W-:Y:S01]  /*1a60*/  IMAD R0, R4.reuse, 0x200, R11 ;  /* 0x0000020004007824 */ /* 0x040fe200078e020b */
[----:B------:R-:W-:Y:S01]  /*1a70*/  IADD3.X R15, R13, UR12, RZ, P0, !PT ;  /* 0x0000000c0d0f7c10 */ /* 0x000fe200087fe4ff */
[----:B------:R-:W-:Y:S01]  /*1a80*/  IMAD.SHL.U32 R7, R4, 0x8, RZ ;  /* 0x0000000804077824 */ /* 0x000fe200078e00ff */
        /* <DEDUP_REMOVED lines=15> */
[----:B------:R-:W-:Y:S01]  /*1b80*/  LEA R31, R0, UR5, 0x1 ;  /* 0x00000005001f7c11 */ /* 0x000fe2000f8e08ff */
[----:B------:R2:W-:Y:S01]  /*1b90*/  LDGSTS.E.BYPASS.LTC128B.128 [R165+0x2800], desc[UR18][R12.64+0x80] ;  /* 0x028000800ca57fae */ /* 0x0005e2000b901d52 */
[----:B------:R-:W-:Y:S01]  /*1ba0*/  UIADD3 UR4, UR5, 0x4000, URZ ;  /* 0x0000400005047890 */ /* 0x000fe2000fffe03f */
[----:B------:R-:W-:-:S02]  /*1bb0*/  LOP3.LUT P1, RZ, R2, 0x2, RZ, 0xc0, !PT ;  /* 0x0000000202ff7812 */ /* 0x000fc4000782c0ff */
[----:B------:R-:W-:Y:S03]  /*1bc0*/  LDGSTS.E.BYPASS.LTC128B.128 [R165+0x1000], desc[UR18][R14.64] ;  /* 0x010000000ea57fae */ /* 0x000fe6000b901d52 */
[----:B------:R-:W-:Y:S01]  /*1bd0*/  LEA R157, R0, UR4, 0x1 ;  /* 0x00000004009d7c11 */ /* 0x000fe2000f8e08ff */
[----:B------:R-:W-:Y:S04]  /*1be0*/  LDGSTS.E.BYPASS.LTC128B.128 [R165+0x3000], desc[UR18][R14.64+0x80] ;  /* 0x030000800ea57fae */ /* 0x000fe8000b901d52 */
[----:B------:R-:W-:Y:S01]  /*1bf0*/  LDGSTS.E.BYPASS.LTC128B.128 [R165+0x1800], desc[UR18][R20.64] ;  /* 0x0180000014a57fae */ /* 0x000fe2000b901d52 */
[----:B------:R-:W-:-:S03]  /*1c00*/  VIADD R155, R157, 0x20 ;  /* 0x000000209d9b7836 */ /* 0x000fc60000000000 */
[----:B------:R-:W-:Y:S01]  /*1c10*/  LDGSTS.E.BYPASS.LTC128B.128 [R165+0x3800], desc[UR18][R20.64+0x80] ;  /* 0x0380008014a57fae */ /* 0x000fe2000b901d52 */
[----:B-1----:R-:W-:-:S03]  /*1c20*/  IMAD.SHL.U32 R8, R2, 0x40, RZ ;  /* 0x0000004002087824 */ /* 0x002fc600078e00ff */
[----:B------:R-:W-:Y:S01]  /*1c30*/  LDGSTS.E.BYPASS.LTC128B.128 [R165+0x4000], desc[UR18][R162.64] ;  /* 0x04000000a2a57fae */ /* 0x000fe2000b901d52 */
[----:B------:R-:W-:-:S03]  /*1c40*/  IMAD.SHL.U32 R9, R3, 0x40, RZ ;  /* 0x0000004003097824 */ /* 0x000fc600078e00ff */
[----:B------:R-:W-:Y:S01]  /*1c50*/  LDGSTS.E.BYPASS.LTC128B.128 [R165+0x6000], desc[UR18][R162.64+0x80] ;  /* 0x06000080a2a57fae */ /* 0x000fe2000b901d52 */
[----:B------:R-:W-:Y:S02]  /*1c60*/  LOP3.LUT R4, R8, 0x1c0, RZ, 0xc0, !PT ;  /* 0x000001c008047812 */ /* 0x000fe400078ec0ff */
[----:B--2---:R-:W-:Y:S01]  /*1c70*/  IADD3 R12, P0, R18, UR15, RZ ;  /* 0x0000000f120c7c10 */ /* 0x004fe2000ff1e0ff */
[----:B------:R-:W-:Y:S01]  /*1c80*/  LDGSTS.E.BYPASS.LTC128B.128 [R165+0x4800], desc[UR18][R16.64] ;  /* 0x0480000010a57fae */ /* 0x000fe2000b901d52 */
[----:B------:R-:W-:Y:S02]  /*1c90*/  LOP3.LUT R7, R4, 0x8, R7, 0xf8, !PT ;  /* 0x0000000804077812 */ /* 0x000fe400078ef807 */
[----:B------:R-:W-:Y:S01]  /*1ca0*/  IADD3.X R13, R19, UR14, RZ, P0, !PT ;  /* 0x0000000e130d7c10 */ /* 0x000fe200087fe4ff */
[----:B------:R-:W-:Y:S01]  /*1cb0*/  LDGSTS.E.BYPASS.LTC128B.128 [R165+0x6800], desc[UR18][R16.64+0x80] ;  /* 0x0680008010a57fae */ /* 0x000fe2000b901d52 */
[C---:B------:R-:W-:Y:S01]  /*1cc0*/  LEA R160, P0, R24.reuse, UR12, 0x1 ;  /* 0x0000000c18a07c11 */ /* 0x040fe2000f8008ff */
[----:B------:R-:W-:Y:S01]  /*1cd0*/  USHF.L.U32 UR12, UR10, 0x5, URZ ;  /* 0x000000050a0c7899 */ /* 0x000fe2000800063f */
[----:B------:R-:W-:Y:S01]  /*1ce0*/  SHF.R.U32.HI R4, RZ, 0x3, R4 ;  /* 0x00000003ff047819 */ /* 0x000fe20000011604 */
[----:B------:R-:W-:Y:S01]  /*1cf0*/  LDGSTS.E.BYPASS.LTC128B.128 [R165+0x5000], desc[UR18][R18.64] ;  /* 0x0500000012a57fae */ /* 0x000fe2000b901d52 */
[----:B------:R-:W-:-:S02]  /*1d00*/  LEA.HI.X R161, R24, UR13, R161, 0x1, P0 ;  /* 0x0000000d18a17c11 */ /* 0x000fc400080f0ca1 */
[----:B------:R-:W-:Y:S01]  /*1d10*/  LOP3.LUT R3, R7, R4, RZ, 0x3c, !PT ;  /* 0x0000000407037212 */ /* 0x000fe200078e3cff */
[----:B------:R-:W-:Y:S01]  /*1d20*/  LDGSTS.E.BYPASS.LTC128B.128 [R165+0x7000], desc[UR18][R18.64+0x80] ;  /* 0x0700008012a57fae */ /* 0x000fe2000b901d52 */
[----:B------:R-:W-:Y:S02]  /*1d30*/  IADD3 R8, P0, R160, UR12, RZ ;  /* 0x0000000ca0087c10 */ /* 0x000fe4000ff1e0ff */
[----:B------:R-:W-:Y:S01]  /*1d40*/  SHF.R.S32.HI R7, RZ, 0x5, R29 ;  /* 0x00000005ff077819 */ /* 0x000fe2000001141d */
[----:B------:R-:W-:Y:S01]  /*1d50*/  LDGSTS.E.BYPASS.LTC128B.128 [R165+0x5800], desc[UR18][R12.64] ;  /* 0x058000000ca57fae */ /* 0x000fe2000b901d52 */
[----:B------:R-:W-:Y:S02]  /*1d60*/  LOP3.LUT R4, R9, 0xfffffe00, RZ, 0xc0, !PT ;  /* 0xfffffe0009047812 */ /* 0x000fe400078ec0ff */
[----:B------:R-:W-:Y:S01]  /*1d70*/  IADD3.X R9, R161, UR11, RZ, P0, !PT ;  /* 0x0000000ba1097c10 */ /* 0x000fe200087fe4ff */
[----:B------:R1:W-:Y:S02]  /*1d80*/  LDGSTS.E.BYPASS.LTC128B.128 [R165+0x7800], desc[UR18][R12.64+0x80] ;  /* 0x078000800ca57fae */ /* 0x0003e4000b901d52 */
[----:B------:R-:W-:-:S02]  /*1d90*/  IMAD R158, R7, 0x400, R4 ;  /* 0x00000400079e7824 */ /* 0x000fc400078e0204 */
[----:B------:R-:W0:Y:S02]  /*1da0*/  LDGDEPBAR ;  /* 0x00000000000079af */ /* 0x000e240000000000 */
[----:B------:R-:W-:-:S05]  /*1db0*/  IMAD.IADD R158, R158, 0x1, R3 ;  /* 0x000000019e9e7824 */ /* 0x000fca00078e0203 */
[----:B------:R-:W-:Y:S02]  /*1dc0*/  LEA R158, R158, UR5, 0x1 ;  /* 0x000000059e9e7c11 */ /* 0x000fe4000f8e08ff */
[----:B-1----:R-:W-:Y:S01]  /*1dd0*/  IADD3 R12, P0, R8, UR12, RZ ;  /* 0x0000000c080c7c10 */ /* 0x002fe2000ff1e0ff */
[----:B------:R-:W-:-:S04]  /*1de0*/  DEPBAR.LE SB0, 0x0 ;  /* 0x000080000000791a */ /* 0x000fc80000000000 */
[----:B------:R-:W-:Y:S01]  /*1df0*/  BAR.SYNC.DEFER_BLOCKING 0x0 ;  /* 0x0000000000007b1d */ /* 0x000fe20000010000 */
[----:B------:R-:W-:Y:S02]  /*1e00*/  IADD3.X R13, R9, UR11, RZ, P0, !PT ;  /* 0x0000000b090d7c10 */ /* 0x000fe400087fe4ff */
[----:B------:R-:W-:-:S04]  /*1e10*/  IADD3 R10, P0, R12, UR12, RZ ;  /* 0x0000000c0c0a7c10 */ /* 0x000fc8000ff1e0ff */
[----:B------:R-:W-:Y:S02]  /*1e20*/  IADD3.X R11, R13, UR11, RZ, P0, !PT ;  /* 0x0000000b0d0b7c10 */ /* 0x000fe400087fe4ff */
[----:B------:R-:W-:-:S13]  /*1e30*/  LOP3.LUT P0, RZ, R5, 0x2, RZ, 0xc0, !PT ;  /* 0x0000000205ff7812 */ /* 0x000fda000780c0ff */
[----:B------:R-:W-:Y:S01]  /*1e40*/  @P0 VIADD R155, R157, 0xffffffe0 ;  /* 0xffffffe09d9b0836 */ /* 0x000fe20000000000 */
[----:B------:R-:W-:Y:S01]  /*1e50*/  LOP3.LUT P0, RZ, R5, 0x4, RZ, 0xc0, !PT ;  /* 0x0000000405ff7812 */ /* 0x000fe2000780c0ff */
[----:B------:R-:W-:Y:S01]  /*1e60*/  @!PT LDS RZ, [RZ] ;  /* 0x00000000fffff984 */ /* 0x000fe20000000800 */
[----:B------:R-:W-:Y:S01]  /*1e70*/  @!PT LDS RZ, [RZ] ;  /* 0x00000000fffff984 */ /* 0x000fe20000000800 */
[----:B------:R-:W-:Y:S01]  /*1e80*/  @!PT LDS RZ, [RZ] ;  /* 0x00000000fffff984 */ /* 0x000fe20000000800 */
[----:B------:R-:W-:Y:S01]  /*1e90*/  LDGSTS.E.BYPASS.LTC128B.128 [R165+0x8000], desc[UR18][R160.64] ;  /* 0x08000000a0a57fae */ /* 0x000fe2000b901d52 */
[----:B------:R-:W-:Y:S02]  /*1ea0*/  IMAD.MOV.U32 R5, RZ, RZ, 0x40 ;  /* 0x00000040ff057424 */ /* 0x000fe400078e00ff */
[C---:B------:R-:W-:Y:S01]  /*1eb0*/  VIADD R147, R155.reuse, 0x800 ;  /* 0x000008009b937836 */ /* 0x040fe20000000000 */
[----:B------:R-:W-:Y:S01]  /*1ec0*/  LDGSTS.E.BYPASS.LTC128B.128 [R165+0xa000], desc[UR18][R160.64+0x80] ;  /* 0x0a000080a0a57fae */ /* 0x000fe2000b901d52 */
[C---:B------:R-:W-:Y:S02]  /*1ed0*/  VIADD R146, R155.reuse, 0x1000 ;  /* 0x000010009b927836 */ /* 0x040fe40000000000 */
[C---:B------:R-:W-:Y:S01]  /*1ee0*/  VIADD R145, R155.reuse, 0x1800 ;  /* 0x000018009b917836 */ /* 0x040fe20000000000 */
[----:B------:R-:W-:Y:S01]  /*1ef0*/  LDGSTS.E.BYPASS.LTC128B.128 [R165+0x8800], desc[UR18][R8.64] ;  /* 0x0880000008a57fae */ /* 0x000fe2000b901d52 */
[----:B------:R-:W-:-:S02]  /*1f00*/  VIADD R143, R155, 0x2000 ;  /* 0x000020009b8f7836 */ /* 0x000fc40000000000 */
[C---:B------:R-:W-:Y:S01]  /*1f10*/  VIADD R142, R155.reuse, 0x2800 ;  /* 0x000028009b8e7836 */ /* 0x040fe20000000000 */
[----:B------:R1:W-:Y:S01]  /*1f20*/  LDGSTS.E.BYPASS.LTC128B.128 [R165+0xa800], desc[UR18][R8.64+0x80] ;  /* 0x0a80008008a57fae */ /* 0x0003e2000b901d52 */
[C---:B------:R-:W-:Y:S02]  /*1f30*/  VIADD R141, R155.reuse, 0x3000 ;  /* 0x000030009b8d7836 */ /* 0x040fe40000000000 */
[----:B------:R-:W-:Y:S01]  /*1f40*/  VIADD R140, R155, 0x3800 ;  /* 0x000038009b8c7836 */ /* 0x000fe20000000000 */
[----:B------:R-:W-:Y:S04]  /*1f50*/  LDGSTS.E.BYPASS.LTC128B.128 [R165+0x9000], desc[UR18][R12.64] ;  /* 0x090000000ca57fae */ /* 0x000fe8000b901d52 */
[----:B------:R2:W-:Y:S04]  /*1f60*/  LDGSTS.E.BYPASS.LTC128B.128 [R165+0xb000], desc[UR18][R12.64+0x80] ;  /* 0x0b0000800ca57fae */ /* 0x0005e8000b901d52 */
[----:B------:R-:W-:Y:S04]  /*1f70*/  LDGSTS.E.BYPASS.LTC128B.128 [R165+0x9800], desc[UR18][R10.64] ;  /* 0x098000000aa57fae */ /* 0x000fe8000b901d52 */
[----:B------:R3:W-:Y:S04]  /*1f80*/  LDGSTS.E.BYPASS.LTC128B.128 [R165+0xb800], desc[UR18][R10.64+0x80] ;  /* 0x0b8000800aa57fae */ /* 0x0007e8000b901d52 */
[----:B------:R-:W-:Y:S04]  /*1f90*/  LDSM.16.M88.4 R24, [R158] ;  /* 0x000000009e18783b */ /* 0x000fe80000000200 */
[----:B------:R-:W4:Y:S01]  /*1fa0*/  LDSM.16.M88.4 R44, [R31+0x4800] ;  /* 0x004800001f2c783b */ /* 0x000f220000000200 */
[----:B-1----:R-:W-:-:S03]  /*1fb0*/  IMAD.MOV.U32 R8, RZ, RZ, 0x20 ;  /* 0x00000020ff087424 */ /* 0x002fc600078e00ff */
[----:B------:R-:W3:Y:S04]  /*1fc0*/  LDSM.16.M88.4 R76, [R31+0x4000] ;  /* 0x004000001f4c783b */ /* 0x000ee80000000200 */
[----:B------:R-:W1:Y:S01]  /*1fd0*/  LDSM.16.M88.4 R36, [R31+0x5000] ;  /* 0x005000001f24783b */ /* 0x000e620000000200 */
[----:B------:R-:W-:Y:S02]  /*1fe0*/  SEL R0, R8, 0xffffffe0, !P1 ;  /* 0xffffffe008007807 */ /* 0x000fe40004800000 */
[----:B------:R-:W-:Y:S01]  /*1ff0*/  LOP3.LUT P1, RZ, R2, 0x4, RZ, 0xc0, !PT ;  /* 0x0000000402ff7812 */ /* 0x000fe2000782c0ff */
[----:B--2---:R-:W2:Y:S01]  /*2000*/  LDSM.16.M88.4 R12, [R31+0x5800] ;  /* 0x005800001f0c783b */ /* 0x004ea20000000200 */
[C---:B------:R-:W-:Y:S01]  /*2010*/  SEL R2, R5.reuse, 0xffffffc0, !P0 ;  /* 0xffffffc005027807 */ /* 0x040fe20004000000 */
[----:B------:R-:W-:Y:S01]  /*2020*/  IMAD.IADD R156, R158, 0x1, R0 ;  /* 0x000000019e9c7824 */ /* 0x000fe200078e0200 */
[----:B------:R-:W-:Y:S01]  /*2030*/  SEL R5, R5, 0xffffffc0, !P1 ;  /* 0xffffffc005057807 */ /* 0x000fe20004800000 */
[----:B------:R-:W-:Y:S02]  /*2040*/  LDSM.16.M88.4 R60, [R155+0x800] ;  /* 0x000800009b3c783b */ /* 0x000fe40000000200 */
[----:B------:R-:W-:-:S02]  /*2050*/  IMAD.IADD R153, R157, 0x1, R2 ;  /* 0x000000019d997824 */ /* 0x000fc400078e0202 */
[----:B------:R-:W5:Y:S01]  /*2060*/  LDSM.16.M88.4 R64, [R156] ;  /* 0x000000009c40783b */ /* 0x000f620000000200 */
[----:B------:R-:W-:Y:S02]  /*2070*/  IMAD.IADD R154, R158, 0x1, R5 ;  /* 0x000000019e9a7824 */ /* 0x000fe400078e0205 */
[----:B------:R-:W-:Y:S01]  /*2080*/  IMAD.IADD R144, R2, 0x1, R155 ;  /* 0x0000000102907824 */ /* 0x000fe200078e029b */
[----:B------:R-:W5:Y:S01]  /*2090*/  LDSM.16.M88.4 R52, [R155+0x1800] ;  /* 0x001800009b34783b */ /* 0x000f620000000200 */
[----:B------:R-:W-:Y:S01]  /*20a0*/  IMAD.IADD R152, R156, 0x1, R5 ;  /* 0x000000019c987824 */ /* 0x000fe200078e0205 */
[----:B------:R-:W-:Y:S02]  /*20b0*/  SHF.R.S32.HI R2, RZ, 0x1f, R29 ;  /* 0x0000001fff027819 */ /* 0x000fe4000001141d */
[----:B------:R-:W5:Y:S02]  /*20c0*/  LDSM.16.M88.4 R68, [R155] ;  /* 0x000000009b44783b */ /* 0x000f640000000200 */
[----:B------:R-:W-:-:S02]  /*20d0*/  LEA.HI R2, R2, R7, RZ, 0x2 ;  /* 0x0000000702027211 */ /* 0x000fc400078f10ff */
[----:B------:R-:W-:Y:S04]  /*20e0*/  LDSM.16.M88.4 R20, [R154] ;  /* 0x000000009a14783b */ /* 0x000fe80000000200 */
[----:B------:R-:W-:Y:S01]  /*20f0*/  LDSM.16.M88.4 R56, [R155+0x1000] ;  /* 0x001000009b38783b */ /* 0x000fe20000000200 */
[C---:B----4-:R-:W-:Y:S03]  /*2100*/  HMMA.16816.F32 R48, R24.reuse, R44, RZ ;  /* 0x0000002c1830723c */ /* 0x050fe600000018ff */
[----:B------:R-:W-:Y:S04]  /*2110*/  LDSM.16.M88.4 R16, [R153] ;  /* 0x000000009910783b */ /* 0x000fe80000000200 */
[----:B------:R-:W-:Y:S01]  /*2120*/  LDSM.16.M88.4 R72, [R152] ;  /* 0x000000009848783b */ /* 0x000fe20000000200 */
[C---:B---3--:R-:W-:Y:S03]  /*2130*/  HMMA.16816.F32 R8, R24.reuse, R76, RZ ;  /* 0x0000004c1808723c */ /* 0x048fe600000018ff */
[----:B------:R-:W-:Y:S03]  /*2140*/  LDSM.16.M88.4 R84, [R153+0x1000] ;  /* 0x001000009954783b */ /* 0x000fe60000000200 */
[C---:B-1----:R-:W-:Y:S01]  /*2150*/  HMMA.16816.F32 R40, R24.reuse, R36, RZ ;  /* 0x000000241828723c */ /* 0x042fe200000018ff */
[----:B------:R-:W-:Y:S04]  /*2160*/  LDSM.16.M88.4 R80, [R153+0x1800] ;  /* 0x001800009950783b */ /* 0x000fe80000000200 */
[----:B------:R-:W0:Y:S01]  /*2170*/  LDGDEPBAR ;  /* 0x00000000000079af */ /* 0x000e220000000000 */
[C---:B------:R-:W-:Y:S06]  /*2180*/  HMMA.16816.F32 R76, R24.reuse, R78, RZ ;  /* 0x0000004e184c723c */ /* 0x040fec00000018ff */
[C---:B------:R-:W-:Y:S06]  /*2190*/  HMMA.16816.F32 R44, R24.reuse, R46, RZ ;  /* 0x0000002e182c723c */ /* 0x040fec00000018ff */
[C---:B------:R-:W-:Y:S06]  /*21a0*/  HMMA.16816.F32 R36, R24.reuse, R38, RZ ;  /* 0x000000261824723c */ /* 0x040fec00000018ff */
[C---:B--2---:R-:W-:Y:S06]  /*21b0*/  HMMA.16816.F32 R32, R24.reuse, R12, RZ ;  /* 0x0000000c1820723c */ /* 0x044fec00000018ff */
[----:B------:R-:W-:Y:S01]  /*21c0*/  HMMA.16816.F32 R24, R24, R14, RZ ;  /* 0x0000000e1818723c */ /* 0x000fe200000018ff */
[----:B------:R-:W1:Y:S05]  /*21d0*/  LDSM.16.M88.4 R12, [R153+0x800] ;  /* 0x00080000990c783b */ /* 0x000e6a0000000200 */
[C---:B-----5:R-:W-:Y:S06]  /*21e0*/  HMMA.16816.F32 R48, R64.reuse, R60, R48 ;  /* 0x0000003c4030723c */ /* 0x060fec0000001830 */
[C---:B------:R-:W-:Y:S01]  /*21f0*/  HMMA.16816.F32 R44, R64.reuse, R62, R44 ;  /* 0x0000003e402c723c */ /* 0x040fe2000000182c */
[----:B------:R-:W-:Y:S05]  /*2200*/  LDSM.16.M88.4 R60, [R144+0x1000] ;  /* 0x00100000903c783b */ /* 0x000fea0000000200 */
[C---:B------:R-:W-:Y:S06]  /*2210*/  HMMA.16816.F32 R32, R64.reuse, R52, R32 ;  /* 0x000000344020723c */ /* 0x040fec0000001820 */
[C---:B------:R-:W-:Y:S06]  /*2220*/  HMMA.16816.F32 R8, R64.reuse, R68, R8 ;  /* 0x000000444008723c */ /* 0x040fec0000001808 */
[C---:B------:R-:W-:Y:S01]  /*2230*/  HMMA.16816.F32 R76, R64.reuse, R70, R76 ;  /* 0x00000046404c723c */ /* 0x040fe2000000184c */
[----:B------:R-:W-:Y:S05]  /*2240*/  LDSM.16.M88.4 R68, [R144] ;  /* 0x000000009044783b */ /* 0x000fea0000000200 */
[----:B------:R-:W-:Y:S01]  /*2250*/  HMMA.16816.F32 R52, R64, R54, R24 ;  /* 0x000000364034723c */ /* 0x000fe20000001818 */
[----:B------:R-:W2:Y:S05]  /*2260*/  LDSM.16.M88.4 R24, [R144+0x800] ;  /* 0x000800009018783b */ /* 0x000eaa0000000200 */
[----:B-1----:R-:W-:Y:S06]  /*2270*/  HMMA.16816.F32 R48, R20, R12, R48 ;  /* 0x0000000c1430723c */ /* 0x002fec0000001830 */
[C---:B------:R-:W-:Y:S06]  /*2280*/  HMMA.16816.F32 R40, R64.reuse, R56, R40 ;  /* 0x000000384028723c */ /* 0x040fec0000001828 */
[----:B------:R-:W-:Y:S01]  /*2290*/  HMMA.16816.F32 R36, R64, R58, R36 ;  /* 0x0000003a4024723c */ /* 0x000fe20000001824 */
[----:B------:R-:W-:Y:S04]  /*22a0*/  LDSM.16.M88.4 R64, [R158+0x2000] ;  /* 0x002000009e40783b */ /* 0x000fe80000000200 */
[----:B------:R-:W-:Y:S01]  /*22b0*/  LDSM.16.M88.4 R56, [R144+0x1800] ;  /* 0x001800009038783b */ /* 0x000fe20000000200 */
[C---:B------:R-:W-:Y:S03]  /*22c0*/  HMMA.16816.F32 R44, R20.reuse, R14, R44 ;  /* 0x0000000e142c723c */ /* 0x040fe6000000182c */
[----:B------:R-:W1:Y:S03]  /*22d0*/  LDSM.16.M88.4 R12, [R31+0x6800] ;  /* 0x006800001f0c783b */ /* 0x000e660000000200 */
[C---:B------:R-:W-:Y:S06]  /*22e0*/  HMMA.16816.F32 R8, R20.reuse, R16, R8 ;  /* 0x000000101408723c */ /* 0x040fec0000001808 */
[----:B------:R-:W-:Y:S01]  /*22f0*/  HMMA.16816.F32 R76, R20, R18, R76 ;  /* 0x00000012144c723c */ /* 0x000fe2000000184c */
[----:B------:R-:W3:Y:S05]  /*2300*/  LDSM.16.M88.4 R16, [R31+0x6000] ;  /* 0x006000001f10783b */ /* 0x000eea0000000200 */
[----:B--2---:R-:W-:Y:S06]  /*2310*/  HMMA.16816.F32 R48, R72, R24, R48 ;  /* 0x000000184830723c */ /* 0x004fec0000001830 */
[C---:B------:R-:W-:Y:S06]  /*2320*/  HMMA.16816.F32 R40, R20.reuse, R84, R40 ;  /* 0x000000541428723c */ /* 0x040fec0000001828 */
[----:B------:R-:W-:Y:S06]  /*2330*/  HMMA.16816.F32 R36, R20, R86, R36 ;  /* 0x000000561424723c */ /* 0x000fec0000001824 */
[C---:B------:R-:W-:Y:S01]  /*2340*/  HMMA.16816.F32 R44, R72.reuse, R26, R44 ;  /* 0x0000001a482c723c */ /* 0x040fe2000000182c */
[----:B------:R-:W-:Y:S05]  /*2350*/  LDSM.16.M88.4 R24, [R155+0x2800] ;  /* 0x002800009b18783b */ /* 0x000fea0000000200 */
[C---:B------:R-:W-:Y:S06]  /*2360*/  HMMA.16816.F32 R8, R72.reuse, R68, R8 ;  /* 0x000000444808723c */ /* 0x040fec0000001808 */
[----:B------:R-:W-:Y:S01]  /*2370*/  HMMA.16816.F32 R84, R72, R70, R76 ;  /* 0x000000464854723c */ /* 0x000fe2000000184c */
[----:B------:R-:W2:Y:S04]  /*2380*/  LDSM.16.M88.4 R76, [R156+0x2000] ;  /* 0x002000009c4c783b */ /* 0x000ea80000000200 */
[----:B------:R-:W-:Y:S01]  /*2390*/  LDSM.16.M88.4 R68, [R155+0x2000] ;  /* 0x002000009b44783b */ /* 0x000fe20000000200 */
[C---:B------:R-:W-:Y:S06]  /*23a0*/  HMMA.16816.F32 R32, R20.reuse, R80, R32 ;  /* 0x000000501420723c */ /* 0x040fec0000001820 */
[----:B------:R-:W-:Y:S01]  /*23b0*/  HMMA.16816.F32 R52, R20, R82, R52 ;  /* 0x000000521434723c */ /* 0x000fe20000001834 */
[----:B------:R-:W4:Y:S04]  /*23c0*/  LDSM.16.M88.4 R80, [R31+0x7000] ;  /* 0x007000001f50783b */ /* 0x000f280000000200 */
[----:B------:R5:W4:Y:S01]  /*23d0*/  LDSM.16.M88.4 R20, [R31+0x7800] ;  /* 0x007800001f14783b */ /* 0x000b220000000200 */
[----:B-1----:R-:W-:Y:S06]  /*23e0*/  HMMA.16816.F32 R48, R64, R12, R48 ;  /* 0x0000000c4030723c */ /* 0x002fec0000001830 */
[C---:B------:R-:W-:Y:S06]  /*23f0*/  HMMA.16816.F32 R40, R72.reuse, R60, R40 ;  /* 0x0000003c4828723c */ /* 0x040fec0000001828 */
[----:B------:R-:W-:Y:S01]  /*2400*/  HMMA.16816.F32 R36, R72, R62, R36 ;  /* 0x0000003e4824723c */ /* 0x000fe20000001824 */
[----:B------:R-:W-:Y:S05]  /*2410*/  LDSM.16.M88.4 R60, [R155+0x3800] ;  /* 0x003800009b3c783b */ /* 0x000fea0000000200 */
[----:B------:R-:W-:Y:S01]  /*2420*/  HMMA.16816.F32 R44, R64, R14, R44 ;  /* 0x0000000e402c723c */ /* 0x000fe2000000182c */
[----:B------:R-:W-:Y:S01]  /*2430*/  LDSM.16.M88.4 R12, [R153+0x2800] ;  /* 0x00280000990c783b */ /* 0x000fe20000000200 */
[----:B-----5:R-:W-:-:S04]  /*2440*/  LOP3.LUT R31, R29, 0xffffffe0, RZ, 0xc0, !PT ;  /* 0xffffffe01d1f7812 */ /* 0x020fc800078ec0ff */
[----:B---3--:R-:W-:Y:S01]  /*2450*/  HMMA.16816.F32 R8, R64, R16, R8 ;  /* 0x000000104008723c */ /* 0x008fe20000001808 */
[C---:B------:R-:W-:Y:S02]  /*2460*/  IMAD.IADD R31, R6.reuse, 0x1, -R31 ;  /* 0x00000001061f7824 */ /* 0x040fe400078e0a1f */
[----:B------:R-:W-:-:S03]  /*2470*/  IMAD.SHL.U32 R6, R6, 0x2, RZ ;  /* 0x0000000206067824 */ /* 0x000fc600078e00ff */
[----:B------:R-:W-:Y:S01]  /*2480*/  HMMA.16816.F32 R84, R64, R18, R84 ;  /* 0x000000124054723c */ /* 0x000fe20000001854 */
[----:B------:R-:W1:Y:S01]  /*2490*/  LDSM.16.M88.4 R16, [R154+0x2000] ;  /* 0x002000009a10783b */ /* 0x000e620000000200 */
[----:B------:R-:W-:-:S04]  /*24a0*/  SHF.R.S32.HI R168, RZ, 0x1f, R31 ;  /* 0x0000001fffa87819 */ /* 0x000fc8000001141f */
[----:B------:R-:W-:Y:S01]  /*24b0*/  HMMA.16816.F32 R32, R72, R56, R32 ;  /* 0x000000384820723c */ /* 0x000fe20000001820 */
[----:B------:R-:W-:-:S04]  /*24c0*/  LEA.HI R168, R168, R31, RZ, 0x2 ;  /* 0x0000001fa8a87211 */ /* 0x000fc800078f10ff */
[----:B------:R-:W-:Y:S01]  /*24d0*/  SHF.R.S32.HI R168, RZ, 0x2, R168 ;  /* 0x00000002ffa87819 */ /* 0x000fe200000114a8 */
[----:B------:R-:W-:Y:S01]  /*24e0*/  HMMA.16816.F32 R52, R72, R58, R52 ;  /* 0x0000003a4834723c */ /* 0x000fe20000001834 */
[----:B------:R-:W3:Y:S04]  /*24f0*/  LDSM.16.M88.4 R72, [R155+0x3000] ;  /* 0x003000009b48783b */ /* 0x000ee80000000200 */
[----:B------:R-:W5:Y:S01]  /*2500*/  LDSM.16.M88.4 R56, [R153+0x2000] ;  /* 0x002000009938783b */ /* 0x000f620000000200 */
[----:B--2---:R-:W-:Y:S06]  /*2510*/  HMMA.16816.F32 R48, R76, R24, R48 ;  /* 0x000000184c30723c */ /* 0x004fec0000001830 */
[C---:B----4-:R-:W-:Y:S06]  /*2520*/  HMMA.16816.F32 R40, R64.reuse, R80, R40 ;  /* 0x000000504028723c */ /* 0x050fec0000001828 */
[----:B------:R-:W-:Y:S06]  /*2530*/  HMMA.16816.F32 R36, R64, R82, R36 ;  /* 0x000000524024723c */ /* 0x000fec0000001824 */
[C---:B------:R-:W-:Y:S01]  /*2540*/  HMMA.16816.F32 R44, R76.reuse, R26, R44 ;  /* 0x0000001a4c2c723c */ /* 0x040fe2000000182c */
[----:B------:R-:W2:Y:S05]  /*2550*/  LDSM.16.M88.4 R24, [R153+0x3000] ;  /* 0x003000009918783b */ /* 0x000eaa0000000200 */
[C---:B------:R-:W-:Y:S06]  /*2560*/  HMMA.16816.F32 R8, R76.reuse, R68, R8 ;  /* 0x000000444c08723c */ /* 0x040fec0000001808 */
[----:B------:R-:W-:Y:S06]  /*2570*/  HMMA.16816.F32 R84, R76, R70, R84 ;  /* 0x000000464c54723c */ /* 0x000fec0000001854 */
[C---:B------:R-:W-:Y:S06]  /*2580*/  HMMA.16816.F32 R32, R64.reuse, R20, R32 ;  /* 0x000000144020723c */ /* 0x040fec0000001820 */
[----:B------:R-:W-:Y:S01]  /*2590*/  HMMA.16816.F32 R52, R64, R22, R52 ;  /* 0x000000164034723c */ /* 0x000fe20000001834 */
[----:B------:R-:W-:Y:S04]  /*25a0*/  LDSM.16.M88.4 R20, [R152+0x2000] ;  /* 0x002000009814783b */ /* 0x000fe80000000200 */
[----:B------:R-:W4:Y:S01]  /*25b0*/  LDSM.16.M88.4 R64, [R144+0x2000] ;  /* 0x002000009040783b */ /* 0x000f220000000200 */
[----:B-1----:R-:W-:Y:S06]  /*25c0*/  HMMA.16816.F32 R48, R16, R12, R48 ;  /* 0x0000000c1030723c */ /* 0x002fec0000001830 */
[----:B---3--:R-:W-:Y:S01]  /*25d0*/  HMMA.16816.F32 R40, R76, R72, R40 ;  /* 0x000000484c28723c */ /* 0x008fe20000001828 */
[----:B------:R-:W-:-:S05]  /*25e0*/  IMAD R13, R7, 0x10, R88 ;  /* 0x00000010070d7824 */ /* 0x000fca00078e0258 */
[----:B------:R-:W-:Y:S01]  /*25f0*/  HMMA.16816.F32 R36, R76, R74, R36 ;  /* 0x0000004a4c24723c */ /* 0x000fe20000001824 */
[----:B------:R-:W-:-:S04]  /*2600*/  IADD3 R31, R13, 0x1, R168 ;  /* 0x000000010d1f7810 */ /* 0x000fc80007ffe0a8 */
[----:B------:R-:W-:Y:S01]  /*2610*/  IADD3 R31, R30, -UR17, R31 ;  /* 0x800000111e1f7c10 */ /* 0x000fe2000fffe01f */
[C---:B------:R-:W-:Y:S01]  /*2620*/  HMMA.16816.F32 R44, R16.reuse, R14, R44 ;  /* 0x0000000e102c723c */ /* 0x040fe2000000182c */
[----:B------:R-:W1:Y:S03]  /*2630*/  LDSM.16.M88.4 R12, [R153+0x3800] ;  /* 0x00380000990c783b */ /* 0x000e660000000200 */
[----:B------:R-:W-:Y:S02]  /*2640*/  VIADD R31, R31, UR16 ;  /* 0x000000101f1f7c36 */ /* 0x000fe40008000000 */
[C---:B-----5:R-:W-:Y:S06]  /*2650*/  HMMA.16816.F32 R8, R16.reuse, R56, R8 ;  /* 0x000000381008723c */ /* 0x060fec0000001808 */
[----:B------:R-:W-:Y:S01]  /*2660*/  HMMA.16816.F32 R84, R16, R58, R84 ;  /* 0x0000003a1054723c */ /* 0x000fe20000001854 */
[----:B------:R-:W3:Y:S05]  /*2670*/  LDSM.16.M88.4 R56, [R144+0x2800] ;  /* 0x002800009038783b */ /* 0x000eea0000000200 */
[C---:B------:R-:W-:Y:S06]  /*2680*/  HMMA.16816.F32 R32, R76.reuse, R60, R32 ;  /* 0x0000003c4c20723c */ /* 0x040fec0000001820 */
[----:B------:R-:W-:Y:S01]  /*2690*/  HMMA.16816.F32 R52, R76, R62, R52 ;  /* 0x0000003e4c34723c */ /* 0x000fe20000001834 */
[----:B------:R-:W-:-:S04]  /*26a0*/  VIADD R60, R28, 0xffffffff ;  /* 0xffffffff1c3c7836 */ /* 0x000fc80000000000 */
[C---:B------:R-:W-:Y:S01]  /*26b0*/  IMAD.SHL.U32 R29, R60.reuse, 0x40, RZ ;  /* 0x000000403c1d7824 */ /* 0x040fe200078e00ff */
[----:B------:R-:W-:Y:S01]  /*26c0*/  ISETP.GT.AND P0, PT, R60, R159, PT ;  /* 0x0000009f3c00720c */ /* 0x000fe20003f04270 */
[C---:B--2---:R-:W-:Y:S01]  /*26d0*/  HMMA.16816.F32 R40, R16.reuse, R24, R40 ;  /* 0x000000181028723c */ /* 0x044fe20000001828 */
[----:B------:R-:W2:Y:S05]  /*26e0*/  LDSM.16.M88.4 R60, [R144+0x3000] ;  /* 0x00300000903c783b */ /* 0x000eaa0000000200 */
[----:B------:R-:W-:Y:S01]  /*26f0*/  HMMA.16816.F32 R36, R16, R26, R36 ;  /* 0x0000001a1024723c */ /* 0x000fe20000001824 */
[----:B------:R-:W5:Y:S01]  /*2700*/  LDSM.16.M88.4 R24, [R144+0x3800] ;  /* 0x003800009018783b */ /* 0x000f620000000200 */
[----:B------:R-:W-:-:S04]  /*2710*/  DEPBAR.LE SB0, 0x0 ;  /* 0x000080000000791a */ /* 0x000fc80000000000 */
[C---:B----4-:R-:W-:Y:S06]  /*2720*/  HMMA.16816.F32 R8, R20.reuse, R64, R8 ;  /* 0x000000401408723c */ /* 0x050fec0000001808 */
[----:B------:R-:W-:Y:S01]  /*2730*/  HMMA.16816.F32 R84, R20, R66, R84 ;  /* 0x000000421454723c */ /* 0x000fe20000001854 */
[----:B------:R-:W-:Y:S02]  /*2740*/  LOP3.LUT R65, R29, 0x6, R6, 0xf8, !PT ;  /* 0x000000061d417812 */ /* 0x000fe400078ef806 */
[C---:B------:R-:W-:Y:S02]  /*2750*/  VIMNMX R64, R31.reuse, R30, PT ;  /* 0x0000001e1f407248 */ /* 0x040fe40003fe0100 */
[----:B------:R-:W-:Y:S01]  /*2760*/  LOP3.LUT R6, R2, 0xfffffffc, RZ, 0xc0, !PT ;  /* 0xfffffffc02067812 */ /* 0x000fe200078ec0ff */
[----:B-1----:R-:W-:Y:S01]  /*2770*/  HMMA.16816.F32 R32, R16, R12, R32 ;  /* 0x0000000c1020723c */ /* 0x002fe20000001820 */
[----:B------:R-:W-:-:S02]  /*2780*/  VIADDMNMX R2, R31, 0x8, R30, PT ;  /* 0x000000081f027846 */ /* 0x000fc4000380011e */
[-C--:B------:R-:W-:Y:S01]  /*2790*/  ISETP.GE.AND P1, PT, R65, R64.reuse, PT ;  /* 0x000000404100720c */ /* 0x080fe20003f26270 */
[----:B------:R-:W-:Y:S01]  /*27a0*/  IMAD.IADD R169, R7, 0x1, -R6 ;  /* 0x0000000107a97824 */ /* 0x000fe200078e0a06 */
[C---:B------:R-:W-:Y:S01]  /*27b0*/  LOP3.LUT R31, R65.reuse, 0x1, RZ, 0xfc, !PT ;  /* 0x00000001411f7812 */ /* 0x040fe200078efcff */
[----:B---3--:R-:W-:Y:S01]  /*27c0*/  HMMA.16816.F32 R48, R20, R56, R48 ;  /* 0x000000381430723c */ /* 0x008fe20000001830 */
[----:B------:R-:W-:Y:S02]  /*27d0*/  LOP3.LUT R7, R65, 0x8, RZ, 0xfc, !PT ;  /* 0x0000000841077812 */ /* 0x000fe400078efcff */
[C---:B------:R-:W-:Y:S02]  /*27e0*/  ISETP.GE.AND P3, PT, R31.reuse, R64, PT ;  /* 0x000000401f00720c */ /* 0x040fe40003f66270 */
[----:B------:R-:W-:Y:S01]  /*27f0*/  ISETP.GE.AND P5, PT, R31, R2, PT ;  /* 0x000000021f00720c */ /* 0x000fe20003fa6270 */
[----:B------:R-:W-:Y:S01]  /*2800*/  HMMA.16816.F32 R52, R16, R14, R52 ;  /* 0x0000000e1034723c */ /* 0x000fe20000001834 */
[----:B------:R-:W-:-:S02]  /*2810*/  FSEL R30, R8, -INF , !P1 ;  /* 0xff800000081e7808 */ /* 0x000fc40004800000 */
[C---:B------:R-:W-:Y:S02]  /*2820*/  ISETP.GE.AND P1, PT, R65.reuse, R2, PT ;  /* 0x000000024100720c */ /* 0x040fe40003f26270 */
[----:B------:R-:W-:Y:S01]  /*2830*/  LOP3.LUT R31, R65, 0x9, RZ, 0xfc, !PT ;  /* 0x00000009411f7812 */ /* 0x000fe200078efcff */
[C---:B------:R-:W-:Y:S01]  /*2840*/  HMMA.16816.F32 R44, R20.reuse, R58, R44 ;  /* 0x0000003a142c723c */ /* 0x040fe2000000182c */
[C---:B------:R-:W-:Y:S02]  /*2850*/  ISETP.GE.AND P4, PT, R7.reuse, R64, PT ;  /* 0x000000400700720c */ /* 0x040fe40003f86270 */
[----:B------:R-:W-:Y:S02]  /*2860*/  ISETP.GE.AND P2, PT, R7, R2, PT ;  /* 0x000000020700720c */ /* 0x000fe40003f46270 */
[----:B------:R-:W-:Y:S01]  /*2870*/  FSEL R7, R10, -INF , !P1 ;  /* 0xff8000000a077808 */ /* 0x000fe20004800000 */
[----:B--2---:R-:W-:Y:S01]  /*2880*/  HMMA.16816.F32 R40, R20, R60, R40 ;  /* 0x0000003c1428723c */ /* 0x004fe20000001828 */
[----:B------:R-:W-:-:S02]  /*2890*/  FSEL R56, R9, -INF , !P3 ;  /* 0xff80000009387808 */ /* 0x000fc40005800000 */
[C---:B------:R-:W-:Y:S02]  /*28a0*/  ISETP.GE.AND P1, PT, R31.reuse, R64, PT ;  /* 0x000000401f00720c */ /* 0x040fe40003f26270 */
[----:B------:R-:W-:Y:S01]  /*28b0*/  ISETP.GE.AND P3, PT, R31, R2, PT ;  /* 0x000000021f00720c */ /* 0x000fe20003f66270 */
[C---:B------:R-:W-:Y:S01]  /*28c0*/  HMMA.16816.F32 R36, R20.reuse, R62, R36 ;  /* 0x0000003e1424723c */ /* 0x040fe20000001824 */
[----:B------:R-:W-:Y:S02]  /*28d0*/  LOP3.LUT R9, R65, 0x10, RZ, 0xfc, !PT ;  /* 0x0000001041097812 */ /* 0x000fe400078efcff */
[----:B------:R-:W-:Y:S02]  /*28e0*/  FSEL R31, R11, -INF , !P5 ;  /* 0xff8000000b1f7808 */ /* 0x000fe40006800000 */
[----:B------:R-:W-:Y:S01]  /*28f0*/  LOP3.LUT R11, R65, 0x11, RZ, 0xfc, !PT ;  /* 0x00000011410b7812 */ /* 0x000fe200078efcff */
[----:B-----5:R-:W-:Y:S01]  /*2900*/  HMMA.16816.F32 R32, R20, R24, R32 ;  /* 0x000000181420723c */ /* 0x020fe20000001820 */
[----:B------:R-:W-:-:S02]  /*2910*/  FSEL R84, R84, -INF , !P4 ;  /* 0xff80000054547808 */ /* 0x000fc40006000000 */
[C---:B------:R-:W-:Y:S02]  /*2920*/  ISETP.GE.AND P5, PT, R9.reuse, R64, PT ;  /* 0x000000400900720c */ /* 0x040fe40003fa6270 */
[----:B------:R-:W-:Y:S01]  /*2930*/  ISETP.GE.AND P4, PT, R9, R2, PT ;  /* 0x000000020900720c */ /* 0x000fe20003f86270 */
[----:B------:R-:W-:Y:S01]  /*2940*/  HMMA.16816.F32 R52, R20, R26, R52 ;  /* 0x0000001a1434723c */ /* 0x000fe20000001834 */
[----:B------:R-:W-:Y:S02]  /*2950*/  FSEL R57, R86, -INF , !P2 ;  /* 0xff80000056397808 */ /* 0x000fe40005000000 */
[----:B------:R-:W-:Y:S02]  /*2960*/  FSEL R12, R85, -INF , !P1 ;  /* 0xff800000550c7808 */ /* 0x000fe40004800000 */
[----:B------:R-:W-:Y:S01]  /*2970*/  LOP3.LUT R9, R65, 0x18, RZ, 0xfc, !PT ;  /* 0x0000001841097812 */ /* 0x000fe200078efcff */
[----:B------:R-:W-:Y:S01]  /*2980*/  BAR.SYNC.DEFER_BLOCKING 0x0 ;  /* 0x0000000000007b1d */ /* 0x000fe20000010000 */
[----:B------:R-:W-:-:S02]  /*2990*/  ISETP.GE.AND P2, PT, R11, R64, PT ;  /* 0x000000400b00720c */ /* 0x000fc40003f46270 */
[----:B------:R-:W-:Y:S02]  /*29a0*/  ISETP.GE.AND P1, PT, R11, R2, PT ;  /* 0x000000020b00720c */ /* 0x000fe40003f26270 */
[----:B------:R-:W-:Y:S02]  /*29b0*/  LOP3.LUT R11, R65, 0x19, RZ, 0xfc, !PT ;  /* 0x00000019410b7812 */ /* 0x000fe400078efcff */
[----:B------:R-:W-:Y:S02]  /*29c0*/  FSEL R87, R87, -INF , !P3 ;  /* 0xff80000057577808 */ /* 0x000fe40005800000 */
[----:B------:R-:W-:Y:S02]  /*29d0*/  FSEL R48, R48, -INF , !P5 ;  /* 0xff80000030307808 */ /* 0x000fe40006800000 */
[C---:B------:R-:W-:Y:S02]  /*29e0*/  ISETP.GE.AND P3, PT, R9.reuse, R64, PT ;  /* 0x000000400900720c */ /* 0x040fe40003f66270 */
[----:B------:R-:W-:-:S02]  /*29f0*/  ISETP.GE.AND P5, PT, R9, R2, PT ;  /* 0x000000020900720c */ /* 0x000fc40003fa6270 */
[----:B------:R-:W-:Y:S02]  /*2a00*/  FSEL R9, R50, -INF , !P4 ;  /* 0xff80000032097808 */ /* 0x000fe40006000000 */
[----:B------:R-:W-:Y:S02]  /*2a10*/  LOP3.LUT R13, R65, 0x20, RZ, 0xfc, !PT ;  /* 0x00000020410d7812 */ /* 0x000fe400078efcff */
[----:B------:R-:W-:Y:S02]  /*2a20*/  ISETP.GE.AND P4, PT, R11, R64, PT ;  /* 0x000000400b00720c */ /* 0x000fe40003f86270 */
[----:B------:R-:W-:Y:S02]  /*2a30*/  FSEL R10, R49, -INF , !P2 ;  /* 0xff800000310a7808 */ /* 0x000fe40005000000 */
[----:B------:R-:W-:Y:S02]  /*2a40*/  ISETP.GE.AND P2, PT, R11, R2, PT ;  /* 0x000000020b00720c */ /* 0x000fe40003f46270 */
[----:B------:R-:W-:-:S02]  /*2a50*/  LOP3.LUT R15, R65, 0x21, RZ, 0xfc, !PT ;  /* 0x00000021410f7812 */ /* 0x000fc400078efcff */
[----:B------:R-:W-:Y:S02]  /*2a60*/  FSEL R11, R51, -INF , !P1 ;  /* 0xff800000330b7808 */ /* 0x000fe40004800000 */
[----:B------:R-:W-:Y:S02]  /*2a70*/  FSEL R6, R44, -INF , !P3 ;  /* 0xff8000002c067808 */ /* 0x000fe40005800000 */
[C---:B------:R-:W-:Y:S02]  /*2a80*/  ISETP.GE.AND P1, PT, R13.reuse, R64, PT ;  /* 0x000000400d00720c */ /* 0x040fe40003f26270 */
[----:B------:R-:W-:Y:S02]  /*2a90*/  ISETP.GE.AND P3, PT, R13, R2, PT ;  /* 0x000000020d00720c */ /* 0x000fe40003f66270 */
[----:B------:R-:W-:Y:S02]  /*2aa0*/  FSEL R13, R46, -INF , !P5 ;  /* 0xff8000002e0d7808 */ /* 0x000fe40006800000 */
[----:B------:R-:W-:-:S02]  /*2ab0*/  FSEL R8, R45, -INF , !P4 ;  /* 0xff8000002d087808 */ /* 0x000fc40006000000 */
[C---:B------:R-:W-:Y:S02]  /*2ac0*/  ISETP.GE.AND P5, PT, R15.reuse, R64, PT ;  /* 0x000000400f00720c */ /* 0x040fe40003fa6270 */
[----:B------:R-:W-:Y:S02]  /*2ad0*/  ISETP.GE.AND P4, PT, R15, R2, PT ;  /* 0x000000020f00720c */ /* 0x000fe40003f86270 */
[C---:B------:R-:W-:Y:S02]  /*2ae0*/  LOP3.LUT R15, R65.reuse, 0x28, RZ, 0xfc, !PT ;  /* 0x00000028410f7812 */ /* 0x040fe400078efcff */
[----:B------:R-:W-:Y:S02]  /*2af0*/  LOP3.LUT R19, R65, 0x29, RZ, 0xfc, !PT ;  /* 0x0000002941137812 */ /* 0x000fe400078efcff */
[----:B------:R-:W-:Y:S02]  /*2b00*/  FSEL R17, R47, -INF , !P2 ;  /* 0xff8000002f117808 */ /* 0x000fe40005000000 */
[----:B------:R-:W-:-:S02]  /*2b10*/  FSEL R108, R40, -INF , !P1 ;  /* 0xff800000286c7808 */ /* 0x000fc40004800000 */
[C---:B------:R-:W-:Y:S02]  /*2b20*/  ISETP.GE.AND P2, PT, R15.reuse, R64, PT ;  /* 0x000000400f00720c */ /* 0x040fe40003f46270 */
[----:B------:R-:W-:Y:S02]  /*2b30*/  ISETP.GE.AND P1, PT, R15, R2, PT ;  /* 0x000000020f00720c */ /* 0x000fe40003f26270 */
[----:B------:R-:W-:Y:S02]  /*2b40*/  FSEL R113, R42, -INF , !P3 ;  /* 0xff8000002a717808 */ /* 0x000fe40005800000 */
[----:B------:R-:W-:Y:S02]  /*2b50*/  FSEL R110, R41, -INF , !P5 ;  /* 0xff800000296e7808 */ /* 0x000fe40006800000 */
[C---:B------:R-:W-:Y:S02]  /*2b60*/  ISETP.GE.AND P3, PT, R19.reuse, R64, PT ;  /* 0x000000401300720c */ /* 0x040fe40003f66270 */
[----:B------:R-:W-:-:S02]  /*2b70*/  ISETP.GE.AND P5, PT, R19, R2, PT ;  /* 0x000000021300720c */ /* 0x000fc40003fa6270 */
[C---:B------:R-:W-:Y:S02]  /*2b80*/  LOP3.LUT R15, R65.reuse, 0x30, RZ, 0xfc, !PT ;  /* 0x00000030410f7812 */ /* 0x040fe400078efcff */
        /* <DEDUP_REMOVED lines=8> */
[----:B------:R-:W-:Y:S02]  /*2c10*/  LOP3.LUT R65, R65, 0x39, RZ, 0xfc, !PT ;  /* 0x0000003941417812 */ /* 0x000fe400078efcff */
[----:B------:R-:W-:Y:S02]  /*2c20*/  FSEL R26, R37, -INF , !P3 ;  /* 0xff800000251a7808 */ /* 0x000fe40005800000 */
[----:B------:R-:W-:-:S02]  /*2c30*/  FSEL R25, R39, -INF , !P5 ;  /* 0xff80000027197808 */ /* 0x000fc40006800000 */
[----:B------:R-:W-:Y:S02]  /*2c40*/  FSEL R24, R32, -INF , !P4 ;  /* 0xff80000020187808 */ /* 0x000fe40006000000 */
[----:B------:R-:W-:Y:S02]  /*2c50*/  FSEL R121, R34, -INF , !P2 ;  /* 0xff80000022797808 */ /* 0x000fe40005000000 */
[----:B------:R-:W-:Y:S02]  /*2c60*/  FSEL R124, R33, -INF , !P1 ;  /* 0xff800000217c7808 */ /* 0x000fe40004800000 */
[----:B------:R-:W-:Y:S02]  /*2c70*/  ISETP.GE.AND P3, PT, R19, R2, PT ;  /* 0x000000021300720c */ /* 0x000fe40003f66270 */
[-C--:B------:R-:W-:Y:S02]  /*2c80*/  ISETP.GE.AND P5, PT, R15, R64.reuse, PT ;  /* 0x000000400f00720c */ /* 0x080fe40003fa6270 */
[----:B------:R-:W-:-:S02]  /*2c90*/  ISETP.GE.AND P4, PT, R65, R64, PT ;  /* 0x000000404100720c */ /* 0x000fc40003f86270 */
[-C--:B------:R-:W-:Y:S02]  /*2ca0*/  ISETP.GE.AND P2, PT, R15, R2.reuse, PT ;  /* 0x000000020f00720c */ /* 0x080fe40003f46270 */
[----:B------:R-:W-:Y:S02]  /*2cb0*/  ISETP.GE.AND P1, PT, R65, R2, PT ;  /* 0x000000024100720c */ /* 0x000fe40003f26270 */
[----:B------:R-:W-:Y:S02]  /*2cc0*/  LOP3.LUT R2, R3, R4, RZ, 0xfc, !PT ;  /* 0x0000000403027212 */ /* 0x000fe400078efcff */
[----:B------:R-:W-:Y:S02]  /*2cd0*/  FSEL R119, R35, -INF , !P3 ;  /* 0xff80000023777808 */ /* 0x000fe40005800000 */
[----:B------:R-:W-:Y:S02]  /*2ce0*/  FSEL R122, R52, -INF , !P5 ;  /* 0xff800000347a7808 */ /* 0x000fe40006800000 */
[----:B------:R-:W-:-:S02]  /*2cf0*/  FSEL R120, R53, -INF , !P4 ;  /* 0xff80000035787808 */ /* 0x000fc40006000000 */
        /* <DEDUP_REMOVED lines=61> */
.L_x_6569:
[----:B------:R-:W-:-:S04]  /*30d0*/  ULEA UR6, -UR6, URZ, 0x6 ;  /* 0x0000003f06067291 */ /* 0x000fc8000f8e313f */
[----:B------:R-:W-:Y:S02]  /*30e0*/  USHF.R.S32.HI UR4, URZ, 0x1f, UR6 ;  /* 0x0000001f3f047899 */ /* 0x000fe40008011406 */
[----:B------:R-:W-:-:S04]  /*30f0*/  MOV R18, UR6 ;  /* 0x0000000600127c02 */ /* 0x000fc80008000f00 */
[----:B------:R-:W-:-:S07]  /*3100*/  MOV R4, UR4 ;  /* 0x0000000400047c02 */ /* 0x000fce0008000f00 */
.L_x_6570:
        /* <DEDUP_REMOVED lines=20> */
.L_x_6568:
        /* <DEDUP_REMOVED lines=77> */
[----:B------:R-:W2:Y:S01]  /*3720*/  LDSM.16.MT88.4 R12, [R150+0x8800] ;  /* 0x00880000960c783b */ /* 0x000ea20000004200 */
[--C-:B------:R-:W-:Y:S01]  /*3730*/  FFMA.FTZ R109, R110, UR4, -R123.reuse ;  /* 0x000000046e6d7c23 */ /* 0x100fe2000801087b */
[--C-:B------:R-:W-:Y:S01]  /*3740*/  FFMA.FTZ R110, R112, UR4, -R123.reuse ;  /* 0x00000004706e7c23 */ /* 0x100fe2000801087b */
[--C-:B------:R-:W-:Y:S01]  /*3750*/  FFMA.FTZ R112, R113, UR4, -R118.reuse ;  /* 0x0000000471707c23 */ /* 0x100fe20008010876 */
[----:B------:R-:W2:Y:S01]  /*3760*/  LDSM.16.MT88.4 R16, [R149+0x8800] ;  /* 0x008800009510783b */ /* 0x000ea20000004200 */
        /* <DEDUP_REMOVED lines=10> */
[----:B-----5:R-:W-:Y:S01]  /*3810*/  F2FP.F16.F32.PACK_AB R84, R104, R105 ;  /* 0x000000696854723e */ /* 0x020fe200000000ff */
[--C-:B------:R-:W-:Y:S01]  /*3820*/  FFMA.FTZ R124, R124, UR4, -R123.reuse ;  /* 0x000000047c7c7c23 */ /* 0x100fe2000801087b */
[----:B------:R-:W-:Y:S01]  /*3830*/  FFMA.FTZ R122, R122, UR4, -R123 ;  /* 0x000000047a7a7c23 */ /* 0x000fe2000801087b */
[--C-:B------:R-:W-:Y:S01]  /*3840*/  FFMA.FTZ R120, R121, UR4, -R118.reuse ;  /* 0x0000000479787c23 */ /* 0x100fe20008010876 */
[--C-:B------:R-:W-:Y:S01]  /*3850*/  FFMA.FTZ R119, R119, UR4, -R118.reuse ;  /* 0x0000000477777c23 */ /* 0x100fe20008010876 */
[--C-:B------:R-:W-:Y:S01]  /*3860*/  FFMA.FTZ R173, R116, UR4, -R118.reuse ;  /* 0x0000000474ad7c23 */ /* 0x100fe20008010876 */
[----:B------:R-:W-:Y:S01]  /*3870*/  FFMA.FTZ R117, R117, UR4, -R118 ;  /* 0x0000000475757c23 */ /* 0x000fe20008010876 */
[----:B------:R-:W-:Y:S01]  /*3880*/  MUFU.EX2 R106, R106 ;  /* 0x0000006a006a7308 */ /* 0x000fe20000000800 */
[----:B------:R-:W-:-:S07]  /*3890*/  FADD.FTZ R104, R105, R104 ;  /* 0x0000006869687221 */ /* 0x000fce0000010000 */
        /* <DEDUP_REMOVED lines=72> */
[C---:B---3--:R-:W-:Y:S01]  /*3d20*/  HMMA.16816.F32 R64, R4.reuse, R8, R64 ;  /* 0x000000080440723c */ /* 0x048fe20000001840 */
[----:B------:R-:W3:Y:S05]  /*3d30*/  MUFU.EX2 R119, R119 ;  /* 0x0000007700777308 */ /* 0x000eea0000000800 */
[C---:B------:R-:W-:Y:S01]  /*3d40*/  HMMA.16816.F32 R68, R4.reuse, R10, R68 ;  /* 0x0000000a0444723c */ /* 0x040fe20000001844 */
[----:B------:R-:W2:Y:S02]  /*3d50*/  LDSM.16.MT88.4 R8, [R148+0xa800] ;  /* 0x00a800009408783b */ /* 0x000ea40000004200 */
[----:B------:R-:W-:Y:S03]  /*3d60*/  MUFU.EX2 R116, R117 ;  /* 0x0000007500747308 */ /* 0x000fe60000000800 */
[C---:B----4-:R-:W-:Y:S05]  /*3d70*/  HMMA.16816.F32 R92, R4.reuse, R12, R92 ;  /* 0x0000000c045c723c */ /* 0x050fea000000185c */
[----:B------:R-:W4:Y:S01]  /*3d80*/  MUFU.EX2 R173, R173 ;  /* 0x000000ad00ad7308 */ /* 0x000f220000000800 */
[C---:B------:R-:W-:Y:S01]  /*3d90*/  HMMA.16816.F32 R72, R4.reuse, R14, R72 ;  /* 0x0000000e0448723c */ /* 0x040fe20000001848 */
[----:B------:R-:W5:Y:S05]  /*3da0*/  LDSM.16.MT88.4 R12, [R151+0x9000] ;  /* 0x00900000970c783b */ /* 0x000f6a0000004200 */
[C---:B-1----:R-:W-:Y:S06]  /*3db0*/  HMMA.16816.F32 R76, R4.reuse, R16, R76 ;  /* 0x00000010044c723c */ /* 0x042fec000000184c */
[C---:B------:R-:W-:Y:S01]  /*3dc0*/  HMMA.16816.F32 R80, R4.reuse, R18, R80 ;  /* 0x000000120450723c */ /* 0x040fe20000001850 */
[----:B------:R-:W-:Y:S05]  /*3dd0*/  LDSM.16.MT88.4 R16, [R149+0x9000] ;  /* 0x009000009510783b */ /* 0x000fea0000004200 */
[C---:B--2---:R-:W-:Y:S06]  /*3de0*/  HMMA.16816.F32 R88, R4.reuse, R8, R88 ;  /* 0x000000080458723c */ /* 0x044fec0000001858 */
[----:B------:R-:W-:Y:S01]  /*3df0*/  HMMA.16816.F32 R84, R4, R10, R84 ;  /* 0x0000000a0454723c */ /* 0x000fe20000001854 */
[----:B------:R-:W1:Y:S06]  /*3e00*/  LDSM.16.MT88.4 R8, [R148+0x9000] ;  /* 0x009000009408783b */ /* 0x000e6c0000004200 */
        /* <DEDUP_REMOVED lines=34> */
[----:B------:R-:W-:Y:S01]  /*4030*/  HMMA.16816.F32 R80, R4, R22, R80 ;  /* 0x000000160450723c */ /* 0x000fe20000001850 */
[----:B------:R-:W1:Y:S06]  /*4040*/  LDSM.16.MT88.4 R20, [R151+0xb800] ;  /* 0x00b800009714783b */ /* 0x000e6c0000004200 */
[----:B------:R-:W-:Y:S01]  /*4050*/  F2FP.F16.F32.PACK_AB R4, R124, R125 ;  /* 0x0000007d7c04723e */ /* 0x000fe200000000ff */
[----:B------:R-:W-:Y:S01]  /*4060*/  FADD.FTZ R125, R125, R110 ;  /* 0x0000006e7d7d7221 */ /* 0x000fe20000010000 */
[----:B---3--:R-:W-:Y:S01]  /*4070*/  F2FP.F16.F32.PACK_AB R5, R119, R120 ;  /* 0x000000787705723e */ /* 0x008fe200000000ff */
[----:B------:R-:W-:Y:S01]  /*4080*/  FADD.FTZ R120, R120, R115 ;  /* 0x0000007378787221 */ /* 0x000fe20000010000 */
[----:B------:R-:W-:Y:S01]  /*4090*/  F2FP.F16.F32.PACK_AB R6, R175, R122 ;  /* 0x0000007aaf06723e */ /* 0x000fe200000000ff */
[----:B------:R-:W-:Y:S01]  /*40a0*/  FADD.FTZ R125, R124, R125 ;  /* 0x0000007d7c7d7221 */ /* 0x000fe20000010000 */
[----:B----4-:R-:W-:Y:S01]  /*40b0*/  F2FP.F16.F32.PACK_AB R7, R173, R116 ;  /* 0x00000074ad07723e */ /* 0x010fe200000000ff */
[----:B------:R-:W-:-:S02]  /*40c0*/  FADD.FTZ R119, R119, R120 ;  /* 0x0000007877777221 */ /* 0x000fc40000010000 */
[----:B------:R-:W-:Y:S02]  /*40d0*/  FADD.FTZ R122, R122, R125 ;  /* 0x0000007d7a7a7221 */ /* 0x000fe40000010000 */
[----:B------:R-:W-:Y:S02]  /*40e0*/  FADD.FTZ R116, R116, R119 ;  /* 0x0000007774747221 */ /* 0x000fe40000010000 */
[----:B-----5:R-:W-:Y:S01]  /*40f0*/  HMMA.16816.F32 R96, R4, R16, R96 ;  /* 0x000000100460723c */ /* 0x020fe20000001860 */
[----:B------:R-:W-:Y:S01]  /*4100*/  FADD.FTZ R175, R175, R122 ;  /* 0x0000007aafaf7221 */ /* 0x000fe20000010000 */
[----:B------:R-:W-:-:S04]  /*4110*/  FADD.FTZ R173, R173, R116 ;  /* 0x00000074adad7221 */ /* 0x000fc80000010000 */
        /* <DEDUP_REMOVED lines=29> */
.L_x_6575:
        /* <DEDUP_REMOVED lines=66> */
.L_x_6572:
        /* <DEDUP_REMOVED lines=15> */
[----:B------:R-:W-:Y:S01]  /*4800*/  ISETP.GT.AND P0, PT, R172, R159, PT ;  /* 0x0000009fac00720c */ /* 0x000fe20003f04270 */
        /* <DEDUP_REMOVED lines=37> */
[----:B------:R-:W-:Y:S01]  /*4a60*/  LDSM.16.M88.4 R124, [R144+0x800] ;  /* 0x00080000907c783b */ /* 0x000fe20000000200 */
[C---:B---3--:R-:W-:Y:S06]  /*4a70*/  HMMA.16816.F32 R4, R104.reuse, R112, R4 ;  /* 0x000000706804723c */ /* 0x048fec0000001804 */
[C---:B------:R-:W-:Y:S01]  /*4a80*/  HMMA.16816.F32 R8, R104.reuse, R114, R8 ;  /* 0x000000726808723c */ /* 0x040fe20000001808 */
[----:B------:R-:W2:Y:S05]  /*4a90*/  LDSM.16.M88.4 R112, [R144] ;  /* 0x000000009070783b */ /* 0x000eaa0000000200 */
[C---:B------:R-:W-:Y:S06]  /*4aa0*/  HMMA.16816.F32 R12, R104.reuse, R116, R12 ;  /* 0x00000074680c723c */ /* 0x040fec000000180c */
[C---:B------:R-:W-:Y:S01]  /*4ab0*/  HMMA.16816.F32 R16, R104.reuse, R118, R16 ;  /* 0x000000766810723c */ /* 0x040fe20000001810 */
[----:B------:R-:W3:Y:S05]  /*4ac0*/  LDSM.16.M88.4 R116, [R144+0x1000] ;  /* 0x001000009074783b */ /* 0x000eea0000000200 */
[C---:B----4-:R-:W-:Y:S06]  /*4ad0*/  HMMA.16816.F32 R20, R104.reuse, R120, R20 ;  /* 0x000000786814723c */ /* 0x050fec0000001814 */
[C---:B------:R-:W-:Y:S01]  /*4ae0*/  HMMA.16816.F32 R24, R104.reuse, R122, R24 ;  /* 0x0000007a6818723c */ /* 0x040fe20000001818 */
[----:B------:R-:W4:Y:S05]  /*4af0*/  LDSM.16.M88.4 R120, [R144+0x1800] ;  /* 0x001800009078783b */ /* 0x000f2a0000000200 */
[C---:B-1----:R-:W-:Y:S06]  /*4b00*/  HMMA.16816.F32 R28, R104.reuse, R128, R28 ;  /* 0x00000080681c723c */ /* 0x042fec000000181c */
[----:B------:R-:W-:Y:S01]  /*4b10*/  HMMA.16816.F32 R32, R104, R130, R32 ;  /* 0x000000826820723c */ /* 0x000fe20000001820 */
[----:B------:R-:W-:Y:S04]  /*4b20*/  LDSM.16.M88.4 R104, [R158+0x2000] ;  /* 0x002000009e68783b */ /* 0x000fe80000000200 */
[----:B------:R-:W-:Y:S01]  /*4b30*/  LDSM.16.M88.4 R128, [R157+0x2800] ;  /* 0x002800009d80783b */ /* 0x000fe20000000200 */
[C---:B--2---:R-:W-:Y:S06]  /*4b40*/  HMMA.16816.F32 R4, R108.reuse, R112, R4 ;  /* 0x000000706c04723c */ /* 0x044fec0000001804 */
[C---:B------:R-:W-:Y:S01]  /*4b50*/  HMMA.16816.F32 R8, R108.reuse, R114, R8 ;  /* 0x000000726c08723c */ /* 0x040fe20000001808 */
[----:B------:R-:W1:Y:S05]  /*4b60*/  LDSM.16.M88.4 R112, [R157+0x2000] ;  /* 0x002000009d70783b */ /* 0x000e6a0000000200 */
        /* <DEDUP_REMOVED lines=8> */
[----:B------:R-:W-:Y:S04]  /*4bf0*/  LDSM.16.M88.4 R108, [R156+0x2000] ;  /* 0x002000009c6c783b */ /* 0x000fe80000000200 */
[----:B------:R-:W-:Y:S01]  /*4c00*/  LDSM.16.M88.4 R120, [R142] ;  /* 0x000000008e78783b */ /* 0x000fe20000000200 */
        /* <DEDUP_REMOVED lines=11> */
[----:B------:R-:W-:Y:S04]  /*4cc0*/  LDSM.16.M88.4 R104, [R154+0x2000] ;  /* 0x002000009a68783b */ /* 0x000fe80000000200 */
[----:B------:R-:W-:Y:S01]  /*4cd0*/  LDSM.16.M88.4 R116, [R153+0x2800] ;  /* 0x002800009974783b */ /* 0x000fe20000000200 */
[C---:B-1----:R-:W-:Y:S06]  /*4ce0*/  HMMA.16816.F32 R4, R108.reuse, R112, R4 ;  /* 0x000000706c04723c */ /* 0x042fec0000001804 */
[C---:B------:R-:W-:Y:S01]  /*4cf0*/  HMMA.16816.F32 R8, R108.reuse, R114, R8 ;  /* 0x000000726c08723c */ /* 0x040fe20000001808 */
[----:B------:R-:W1:Y:S05]  /*4d00*/  LDSM.16.M88.4 R112, [R153+0x2000] ;  /* 0x002000009970783b */ /* 0x000e6a0000000200 */
[C---:B------:R-:W-:Y:S06]  /*4d10*/  HMMA.16816.F32 R12, R108.reuse, R120, R12 ;  /* 0x000000786c0c723c */ /* 0x040fec000000180c */
[C---:B------:R-:W-:Y:S01]  /*4d20*/  HMMA.16816.F32 R16, R108.reuse, R122, R16 ;  /* 0x0000007a6c10723c */ /* 0x040fe20000001810 */
[----:B------:R-:W3:Y:S05]  /*4d30*/  LDSM.16.M88.4 R120, [R153+0x3000] ;  /* 0x003000009978783b */ /* 0x000eea0000000200 */
[C---:B----4-:R-:W-:Y:S06]  /*4d40*/  HMMA.16816.F32 R20, R108.reuse, R128, R20 ;  /* 0x000000806c14723c */ /* 0x050fec0000001814 */
[C---:B------:R-:W-:Y:S01]  /*4d50*/  HMMA.16816.F32 R24, R108.reuse, R130, R24 ;  /* 0x000000826c18723c */ /* 0x040fe20000001818 */
[----:B------:R-:W4:Y:S05]  /*4d60*/  LDSM.16.M88.4 R128, [R153+0x3800] ;  /* 0x003800009980783b */ /* 0x000f2a0000000200 */
[C---:B--2---:R-:W-:Y:S06]  /*4d70*/  HMMA.16816.F32 R28, R108.reuse, R124, R28 ;  /* 0x0000007c6c1c723c */ /* 0x044fec000000181c */
        /* <DEDUP_REMOVED lines=8> */
[----:B------:R-:W2:Y:S05]  /*4e00*/  LDSM.16.M88.4 R116, [R144+0x2800] ;  /* 0x002800009074783b */ /* 0x000eaa0000000200 */
[C---:B---3--:R-:W-:Y:S06]  /*4e10*/  HMMA.16816.F32 R20, R104.reuse, R120, R20 ;  /* 0x000000786814723c */ /* 0x048fec0000001814 */
[C---:B------:R-:W-:Y:S01]  /*4e20*/  HMMA.16816.F32 R24, R104.reuse, R122, R24 ;  /* 0x0000007a6818723c */ /* 0x040fe20000001818 */
[----:B------:R-:W3:Y:S01]  /*4e30*/  LDSM.16.M88.4 R120, [R144+0x3000] ;  /* 0x003000009078783b */ /* 0x000ee20000000200 */
[----:B------:R-:W-:Y:S04]  /*4e40*/  DEPBAR.LE SB0, 0x0 ;  /* 0x000080000000791a */ /* 0x000fe80000000000 */
[C---:B----4-:R-:W-:Y:S01]  /*4e50*/  HMMA.16816.F32 R28, R104.reuse, R128, R28 ;  /* 0x00000080681c723c */ /* 0x050fe2000000181c */
[----:B------:R-:W-:Y:S05]  /*4e60*/  BAR.SYNC.DEFER_BLOCKING 0x0 ;  /* 0x0000000000007b1d */ /* 0x000fea0000010000 */
[----:B------:R-:W-:Y:S06]  /*4e70*/  HMMA.16816.F32 R32, R104, R130, R32 ;  /* 0x000000826820723c */ /* 0x000fec0000001820 */
[C---:B-1----:R-:W-:Y:S06]  /*4e80*/  HMMA.16816.F32 R4, R108.reuse, R112, R4 ;  /* 0x000000706c04723c */ /* 0x042fec0000001804 */
[C---:B------:R-:W-:Y:S06]  /*4e90*/  HMMA.16816.F32 R8, R108.reuse, R114, R8 ;  /* 0x000000726c08723c */ /* 0x040fec0000001808 */
[C---:B--2---:R-:W-:Y:S06]  /*4ea0*/  HMMA.16816.F32 R12, R108.reuse, R116, R12 ;  /* 0x000000746c0c723c */ /* 0x044fec000000180c */
[C---:B------:R-:W-:Y:S06]  /*4eb0*/  HMMA.16816.F32 R16, R108.reuse, R118, R16 ;  /* 0x000000766c10723c */ /* 0x040fec0000001810 */
[C---:B---3--:R-:W-:Y:S06]  /*4ec0*/  HMMA.16816.F32 R20, R108.reuse, R120, R20 ;  /* 0x000000786c14723c */ /* 0x048fec0000001814 */
[C---:B------:R-:W-:Y:S06]  /*4ed0*/  HMMA.16816.F32 R24, R108.reuse, R122, R24 ;  /* 0x0000007a6c18723c */ /* 0x040fec0000001818 */
[C---:B------:R-:W-:Y:S06]  /*4ee0*/  HMMA.16816.F32 R28, R108.reuse, R124, R28 ;  /* 0x0000007c6c1c723c */ /* 0x040fec000000181c */
        /* <DEDUP_REMOVED lines=70> */
.L_x_6574:
        /* <DEDUP_REMOVED lines=20> */
.L_x_6573:
        /* <DEDUP_REMOVED lines=106> */
[----:B------:R-:W2:Y:S01]  /*5b30*/  MUFU.EX2 R102, R102 ;  /* 0x0000006600667308 */ /* 0x000ea20000000800 */
[----:B---3--:R-:W-:Y:S01]  /*5b40*/  F2FP.F16.F32.PACK_AB R97, R6, R123 ;  /* 0x0000007b0661723e */ /* 0x008fe200000000ff */
[C---:B------:R-:W-:Y:S01]  /*5b50*/  FMUL.FTZ R66, R0.reuse, R66 ;  /* 0x0000004200427220 */ /* 0x040fe20000410000 */
[----:B------:R-:W-:Y:S01]  /*5b60*/  FMUL.FTZ R67, R0, R67 ;  /* 0x0000004300437220 */ /* 0x000fe20000410000 */
[C---:B------:R-:W-:Y:S01]  /*5b70*/  FMUL.FTZ R68, R2.reuse, R68 ;  /* 0x0000004402447220 */ /* 0x040fe20000410000 */
[----:B------:R-:W-:Y:S01]  /*5b80*/  FMUL.FTZ R69, R2, R69 ;  /* 0x0000004502457220 */ /* 0x000fe20000410000 */
[C---:B------:R-:W-:Y:S01]  /*5b90*/  FMUL.FTZ R70, R0.reuse, R70 ;  /* 0x0000004600467220 */ /* 0x040fe20000410000 */
[----:B------:R-:W-:Y:S03]  /*5ba0*/  FMUL.FTZ R71, R0, R71 ;  /* 0x0000004700477220 */ /* 0x000fe60000410000 */
[----:B------:R-:W-:Y:S01]  /*5bb0*/  MUFU.EX2 R103, R103 ;  /* 0x0000006700677308 */ /* 0x000fe20000000800 */
[----:B------:R-:W-:Y:S01]  /*5bc0*/  FFMA.FTZ R126, R13, UR4, -R124 ;  /* 0x000000040d7e7c23 */ /* 0x000fe2000801087c */
[----:B------:R-:W-:Y:S01]  /*5bd0*/  FMUL.FTZ R13, R2, R93 ;  /* 0x0000005d020d7220 */ /* 0x000fe20000410000 */
[--C-:B------:R-:W-:Y:S01]  /*5be0*/  FFMA.FTZ R127, R14, UR4, -R122.reuse ;  /* 0x000000040e7f7c23 */ /* 0x100fe2000801087a */
[C---:B------:R-:W-:Y:S01]  /*5bf0*/  FMUL.FTZ R14, R0.reuse, R94 ;  /* 0x0000005e000e7220 */ /* 0x040fe20000410000 */
[----:B------:R-:W-:Y:S01]  /*5c00*/  FFMA.FTZ R128, R15, UR4, -R122 ;  /* 0x000000040f807c23 */ /* 0x000fe2000801087a */
[----:B------:R-:W-:Y:S01]  /*5c10*/  FMUL.FTZ R15, R0, R95 ;  /* 0x0000005f000f7220 */ /* 0x000fe20000410000 */
[----:B------:R-:W-:Y:S03]  /*5c20*/  FMUL.FTZ R72, R2, R72 ;  /* 0x0000004802487220 */ /* 0x000fe60000410000 */
[----:B------:R-:W3:Y:S01]  /*5c30*/  MUFU.EX2 R120, R120 ;  /* 0x0000007800787308 */ /* 0x000ee20000000800 */
[----:B--2---:R-:W-:Y:S01]  /*5c40*/  F2FP.F16.F32.PACK_AB R98, R102, R7 ;  /* 0x000000076662723e */ /* 0x004fe200000000ff */
[----:B------:R-:W-:Y:S01]  /*5c50*/  LDSM.16.MT88.4 R92, [R148+0xa000] ;  /* 0x00a00000945c783b */ /* 0x000fe20000004200 */
        /* <DEDUP_REMOVED lines=13> */
[----:B------:R-:W-:Y:S01]  /*5d30*/  FMUL.FTZ R82, R0, R82 ;  /* 0x0000005200527220 */ /* 0x000fe20000410000 */
[----:B---3--:R-:W-:Y:S01]  /*5d40*/  F2FP.F16.F32.PACK_AB R99, R120, R103 ;  /* 0x000000677863723e */ /* 0x008fe200000000ff */
[----:B------:R-:W-:Y:S01]  /*5d50*/  FMUL.FTZ R83, R0, R83 ;  /* 0x0000005300537220 */ /* 0x000fe20000410000 */
[----:B------:R-:W-:Y:S01]  /*5d60*/  MUFU.EX2 R125, R125 ;  /* 0x0000007d007d7308 */ /* 0x000fe20000000800 */
[C---:B------:R-:W-:Y:S01]  /*5d70*/  FMUL.FTZ R16, R2.reuse, R88 ;  /* 0x0000005802107220 */ /* 0x040fe20000410000 */
[----:B------:R-:W-:Y:S01]  /*5d80*/  FMUL.FTZ R17, R2, R89 ;  /* 0x0000005902117220 */ /* 0x000fe20000410000 */
[C---:B------:R-:W-:Y:S01]  /*5d90*/  FMUL.FTZ R18, R0.reuse, R90 ;  /* 0x0000005a00127220 */ /* 0x040fe20000410000 */
[----:B------:R-:W-:Y:S01]  /*5da0*/  FMUL.FTZ R19, R0, R91 ;  /* 0x0000005b00137220 */ /* 0x000fe20000410000 */
[C---:B-1----:R-:W-:Y:S05]  /*5db0*/  HMMA.16816.F32 R8, R96.reuse, R104, R8 ;  /* 0x000000686008723c */ /* 0x042fea0000001808 */
[----:B------:R-:W1:Y:S01]  /*5dc0*/  MUFU.EX2 R126, R126 ;  /* 0x0000007e007e7308 */ /* 0x000e620000000800 */
[----:B------:R-:W-:Y:S01]  /*5dd0*/  FMUL.FTZ R84, R2, R84 ;  /* 0x0000005402547220 */ /* 0x000fe20000410000 */
[C---:B------:R-:W-:Y:S01]  /*5de0*/  HMMA.16816.F32 R36, R96.reuse, R106, R36 ;  /* 0x0000006a6024723c */ /* 0x040fe20000001824 */
[----:B------:R-:W2:Y:S02]  /*5df0*/  LDSM.16.MT88.4 R104, [R148+0x8000] ;  /* 0x008000009468783b */ /* 0x000ea40000004200 */
[----:B------:R-:W-:Y:S05]  /*5e00*/  ISETP.GT.AND P0, PT, R172, R159, PT ;  /* 0x0000009fac00720c */ /* 0x000fea0003f04270 */
[----:B------:R-:W-:Y:S01]  /*5e10*/  MUFU.EX2 R127, R127 ;  /* 0x0000007f007f7308 */ /* 0x000fe20000000800 */
[C---:B------:R-:W-:Y:S03]  /*5e20*/  HMMA.16816.F32 R40, R96.reuse, R108, R40 ;  /* 0x0000006c6028723c */ /* 0x040fe60000001828 */
[----:B------:R-:W-:Y:S03]  /*5e30*/  FMUL.FTZ R85, R2, R85 ;  /* 0x0000005502557220 */ /* 0x000fe60000410000 */
[C---:B------:R-:W-:Y:S01]  /*5e40*/  HMMA.16816.F32 R44, R96.reuse, R110, R44 ;  /* 0x0000006e602c723c */ /* 0x040fe2000000182c */
[----:B------:R-:W3:Y:S02]  /*5e50*/  LDSM.16.MT88.4 R108, [R150+0xa000] ;  /* 0x00a00000966c783b */ /* 0x000ee40000004200 */
[----:B------:R-:W4:Y:S02]  /*5e60*/  MUFU.EX2 R128, R128 ;  /* 0x0000008000807308 */ /* 0x000f240000000800 */
[----:B-1----:R-:W-:Y:S01]  /*5e70*/  F2FP.F16.F32.PACK_AB R88, R126, R125 ;  /* 0x0000007d7e58723e */ /* 0x002fe200000000ff */
[C---:B------:R-:W-:Y:S07]  /*5e80*/  HMMA.16816.F32 R48, R96.reuse, R112, R48 ;  /* 0x000000706030723c */ /* 0x040fee0000001830 */
[----:B------:R-:W-:Y:S01]  /*5e90*/  MUFU.EX2 R129, R129 ;  /* 0x0000008100817308 */ /* 0x000fe20000000800 */
[C---:B------:R-:W-:Y:S01]  /*5ea0*/  FMUL.FTZ R86, R0.reuse, R86 ;  /* 0x0000005600567220 */ /* 0x040fe20000410000 */
[C---:B------:R-:W-:Y:S01]  /*5eb0*/  HMMA.16816.F32 R52, R96.reuse, R114, R52 ;  /* 0x000000726034723c */ /* 0x040fe20000001834 */
[----:B------:R-:W-:Y:S02]  /*5ec0*/  LDSM.16.MT88.4 R112, [R150+0x8800] ;  /* 0x008800009670783b */ /* 0x000fe40000004200 */
[----:B------:R-:W-:Y:S05]  /*5ed0*/  FMUL.FTZ R87, R0, R87 ;  /* 0x0000005700577220 */ /* 0x000fea0000410000 */
[----:B------:R-:W1:Y:S03]  /*5ee0*/  MUFU.EX2 R130, R130 ;  /* 0x0000008200827308 */ /* 0x000e660000000800 */
[----:B----4-:R-:W-:Y:S01]  /*5ef0*/  F2FP.F16.F32.PACK_AB R89, R128, R127 ;  /* 0x0000007f8059723e */ /* 0x010fe200000000ff */
[----:B------:R-:W-:Y:S01]  /*5f00*/  FFMA.FTZ R121, R2, R175, R121 ;  /* 0x000000af02797223 */ /* 0x000fe20000010079 */
[----:B------:R-:W-:Y:S01]  /*5f10*/  MOV R101, R100 ;  /* 0x0000006400657202 */ /* 0x000fe20000000f00 */
[----:B------:R-:W-:Y:S02]  /*5f20*/  FFMA.FTZ R123, R0, R173, R123 ;  /* 0x000000ad007b7223 */ /* 0x000fe4000001007b */
[----:B------:R-:W-:Y:S02]  /*5f30*/  FADD.FTZ R0, R5, R121 ;  /* 0x0000007905007221 */ /* 0x000fe40000010000 */
[----:B------:R-:W-:Y:S01]  /*5f40*/  MUFU.EX2 R131, R131 ;  /* 0x0000008300837308 */ /* 0x000fe20000000800 */
[----:B------:R-:W-:Y:S01]  /*5f50*/  FADD.FTZ R6, R6, R123 ;  /* 0x0000007b06067221 */ /* 0x000fe20000010000 */
[C---:B--2---:R-:W-:Y:S03]  /*5f60*/  HMMA.16816.F32 R56, R96.reuse, R104, R56 ;  /* 0x000000686038723c */ /* 0x044fe60000001838 */
[----:B------:R-:W-:Y:S01]  /*5f70*/  FADD.FTZ R7, R7, R0 ;  /* 0x0000000007077221 */ /* 0x000fe20000010000 */
[----:B------:R-:W-:Y:S04]  /*5f80*/  FADD.FTZ R103, R103, R6 ;  /* 0x0000000667677221 */ /* 0x000fe80000010000 */
[----:B------:R-:W2:Y:S01]  /*5f90*/  MUFU.EX2 R132, R132 ;  /* 0x0000008400847308 */ /* 0x000ea20000000800 */
[C---:B------:R-:W-:Y:S01]  /*5fa0*/  HMMA.16816.F32 R60, R96.reuse, R106, R60 ;  /* 0x0000006a603c723c */ /* 0x040fe2000000183c */
[----:B------:R-:W4:Y:S02]  /*5fb0*/  LDSM.16.MT88.4 R104, [R149+0xa000] ;  /* 0x00a000009568783b */ /* 0x000f240000004200 */
[----:B-1----:R-:W-:Y:S03]  /*5fc0*/  F2FP.F16.F32.PACK_AB R90, R130, R129 ;  /* 0x00000081825a723e */ /* 0x002fe600000000ff */
[C---:B------:R-:W-:Y:S05]  /*5fd0*/  HMMA.16816.F32 R64, R96.reuse, R116, R64 ;  /* 0x000000746040723c */ /* 0x040fea0000001840 */
[----:B------:R-:W-:Y:S01]  /*5fe0*/  IADD3 R0, R172, -0x1, RZ ;  /* 0xffffffffac007810 */ /* 0x000fe20007ffe0ff */
[C---:B------:R-:W-:Y:S01]  /*5ff0*/  HMMA.16816.F32 R68, R96.reuse, R118, R68 ;  /* 0x000000766044723c */ /* 0x040fe20000001844 */
[----:B------:R-:W-:Y:S04]  /*6000*/  LDSM.16.MT88.4 R116, [R148+0x8800] ;  /* 0x008800009474783b */ /* 0x000fe80000004200 */
[----:B--2---:R-:W-:Y:S01]  /*6010*/  F2FP.F16.F32.PACK_AB R91, R132, R131 ;  /* 0x00000083845b723e */ /* 0x004fe200000000ff */
[C---:B---3--:R-:W-:Y:S05]  /*6020*/  HMMA.16816.F32 R12, R96.reuse, R108, R12 ;  /* 0x0000006c600c723c */ /* 0x048fea000000180c */
[----:B------:R-:W-:Y:S01]  /*6030*/  MOV R172, R0 ;  /* 0x0000000000ac7202 */ /* 0x000fe20000000f00 */
[C---:B------:R-:W-:Y:S01]  /*6040*/  HMMA.16816.F32 R72, R96.reuse, R110, R72 ;  /* 0x0000006e6048723c */ /* 0x040fe20000001848 */
[----:B------:R-:W1:Y:S04]  /*6050*/  LDSM.16.MT88.4 R108, [R151+0x8800] ;  /* 0x00880000976c783b */ /* 0x000e680000004200 */
[----:B------:R-:W-:Y:S01]  /*6060*/  FADD.FTZ R102, R102, R7 ;  /* 0x0000000766667221 */ /* 0x000fe20000010000 */
[----:B------:R-:W-:Y:S01]  /*6070*/  FADD.FTZ R120, R120, R103 ;  /* 0x0000006778787221 */ /* 0x000fe20000010000 */
[----:B------:R-:W-:Y:S04]  /*6080*/  MOV R0, R3 ;  /* 0x0000000300007202 */ /* 0x000fe80000000f00 */
[----:B------:R-:W-:Y:S01]  /*6090*/  FADD.FTZ R125, R125, R102 ;  /* 0x000000667d7d7221 */ /* 0x000fe20000010000 */
[----:B------:R-:W-:Y:S03]  /*60a0*/  FADD.FTZ R127, R127, R120 ;  /* 0x000000787f7f7221 */ /* 0x000fe60000010000 */
[----:B------:R-:W-:Y:S01]  /*60b0*/  FADD.FTZ R126, R126, R125 ;  /* 0x0000007d7e7e7221 */ /* 0x000fe20000010000 */
[----:B------:R-:W-:Y:S01]  /*60c0*/  FADD.FTZ R128, R128, R127 ;  /* 0x0000007f80807221 */ /* 0x000fe20000010000 */
[C---:B----4-:R-:W-:Y:S03]  /*60d0*/  HMMA.16816.F32 R76, R96.reuse, R104, R76 ;  /* 0x00000068604c723c */ /* 0x050fe6000000184c */
[----:B------:R-:W-:Y:S01]  /*60e0*/  FADD.FTZ R129, R129, R126 ;  /* 0x0000007e81817221 */ /* 0x000fe20000010000 */
[----:B------:R-:W-:Y:S02]  /*60f0*/  FADD.FTZ R5, R131, R128 ;  /* 0x0000008083057221 */ /* 0x000fe40000010000 */
[C---:B------:R-:W-:Y:S01]  /*6100*/  HMMA.16816.F32 R80, R96.reuse, R106, R80 ;  /* 0x0000006a6050723c */ /* 0x040fe20000001850 */
[----:B------:R-:W2:Y:S04]  /*6110*/  LDSM.16.MT88.4 R104, [R149+0x8800] ;  /* 0x008800009568783b */ /* 0x000ea80000004200 */
[----:B------:R-:W-:Y:S01]  /*6120*/  FADD.FTZ R129, R130, R129 ;  /* 0x0000008182817221 */ /* 0x000fe20000010000 */
[C---:B------:R-:W-:Y:S05]  /*6130*/  HMMA.16816.F32 R16, R96.reuse, R92, R16 ;  /* 0x0000005c6010723c */ /* 0x040fea0000001810 */
[----:B------:R-:W-:Y:S01]  /*6140*/  FADD.FTZ R5, R132, R5 ;  /* 0x0000000584057221 */ /* 0x000fe20000010000 */
[----:B------:R-:W-:Y:S01]  /*6150*/  HMMA.16816.F32 R84, R96, R94, R84 ;  /* 0x0000005e6054723c */ /* 0x000fe20000001854 */
[----:B------:R-:W3:Y:S05]  /*6160*/  LDSM.16.MT88.4 R92, [R151+0xa800] ;  /* 0x00a80000975c783b */ /* 0x000eea0000004200 */
[C---:B-1----:R-:W-:Y:S03]  /*6170*/  HMMA.16816.F32 R8, R88.reuse, R108, R8 ;  /* 0x0000006c5808723c */ /* 0x042fe60000001808 */
[----:B------:R-:W1:Y:S03]  /*6180*/  LDSM.16.MT88.4 R96, [R150+0xa800] ;  /* 0x00a800009660783b */ /* 0x000e660000004200 */
[C---:B------:R-:W-:Y:S05]  /*6190*/  HMMA.16816.F32 R36, R88.reuse, R110, R36 ;  /* 0x0000006e5824723c */ /* 0x040fea0000001824 */
[----:B------:R-:W4:Y:S01]  /*61a0*/  LDSM.16.MT88.4 R108, [R149+0xa800] ;  /* 0x00a80000956c783b */ /* 0x000f220000004200 */
[C---:B------:R-:W-:Y:S06]  /*61b0*/  HMMA.16816.F32 R40, R88.reuse, R112, R40 ;  /* 0x000000705828723c */ /* 0x040fec0000001828 */
[C---:B------:R-:W-:Y:S05]  /*61c0*/  HMMA.16816.F32 R44, R88.reuse, R114, R44 ;  /* 0x00000072582c723c */ /* 0x040fea000000182c */
        /* <DEDUP_REMOVED lines=8> */
[----:B------:R-:W5:Y:S01]  /*6250*/  MUFU.EX2 R113, R113 ;  /* 0x0000007100717308 */ /* 0x000f620000000800 */
[----:B------:R-:W-:Y:S01]  /*6260*/  FFMA.FTZ R115, R23, UR4, -R122 ;  /* 0x0000000417737c23 */ /* 0x000fe2000801087a */
[C---:B------:R-:W-:Y:S03]  /*6270*/  HMMA.16816.F32 R60, R88.reuse, R118, R60 ;  /* 0x00000076583c723c */ /* 0x040fe6000000183c */
[--C-:B------:R-:W-:Y:S03]  /*6280*/  FFMA.FTZ R116, R24, UR4, -R124.reuse ;  /* 0x0000000418747c23 */ /* 0x100fe6000801087c */
[C---:B---3--:R-:W-:Y:S02]  /*6290*/  HMMA.16816.F32 R64, R88.reuse, R92, R64 ;  /* 0x0000005c5840723c */ /* 0x048fe40000001840 */
[----:B------:R-:W-:Y:S03]  /*62a0*/  MUFU.EX2 R114, R114 ;  /* 0x0000007200727308 */ /* 0x000fe60000000800 */
[----:B------:R-:W-:Y:S01]  /*62b0*/  FFMA.FTZ R117, R25, UR4, -R124 ;  /* 0x0000000419757c23 */ /* 0x000fe2000801087c */
[C---:B------:R-:W-:Y:S01]  /*62c0*/  HMMA.16816.F32 R68, R88.reuse, R94, R68 ;  /* 0x0000005e5844723c */ /* 0x040fe20000001844 */
[----:B------:R-:W3:Y:S05]  /*62d0*/  LDSM.16.MT88.4 R92, [R151+0x9000] ;  /* 0x00900000975c783b */ /* 0x000eea0000004200 */
[----:B------:R-:W2:Y:S01]  /*62e0*/  MUFU.EX2 R115, R115 ;  /* 0x0000007300737308 */ /* 0x000ea20000000800 */
[--C-:B------:R-:W-:Y:S01]  /*62f0*/  FFMA.FTZ R118, R26, UR4, -R122.reuse ;  /* 0x000000041a767c23 */ /* 0x100fe2000801087a */
[C---:B-1----:R-:W-:Y:S03]  /*6300*/  HMMA.16816.F32 R12, R88.reuse, R96, R12 ;  /* 0x00000060580c723c */ /* 0x042fe6000000180c */
[----:B------:R-:W-:Y:S03]  /*6310*/  FFMA.FTZ R119, R27, UR4, -R122 ;  /* 0x000000041b777c23 */ /* 0x000fe6000801087a */
[C---:B------:R-:W-:Y:S01]  /*6320*/  HMMA.16816.F32 R72, R88.reuse, R98, R72 ;  /* 0x000000625848723c */ /* 0x040fe20000001848 */
[----:B------:R-:W1:Y:S01]  /*6330*/  LDSM.16.MT88.4 R96, [R150+0x9000] ;  /* 0x009000009660783b */ /* 0x000e620000004200 */
[----:B------:R-:W-:Y:S03]  /*6340*/  MUFU.EX2 R116, R116 ;  /* 0x0000007400747308 */ /* 0x000fe60000000800 */
[----:B-----5:R-:W-:Y:S01]  /*6350*/  F2FP.F16.F32.PACK_AB R20, R113, R112 ;  /* 0x000000707114723e */ /* 0x020fe200000000ff */
[C---:B----4-:R-:W-:Y:S03]  /*6360*/  HMMA.16816.F32 R76, R88.reuse, R108, R76 ;  /* 0x0000006c584c723c */ /* 0x050fe6000000184c */
[----:B------:R-:W-:Y:S03]  /*6370*/  LDSM.16.MT88.4 R24, [R148+0x9000] ;  /* 0x009000009418783b */ /* 0x000fe60000004200 */
[----:B------:R-:W4:Y:S01]  /*6380*/  MUFU.EX2 R117, R117 ;  /* 0x0000007500757308 */ /* 0x000f220000000800 */
[----:B--2---:R-:W-:Y:S01]  /*6390*/  F2FP.F16.F32.PACK_AB R21, R115, R114 ;  /* 0x000000727315723e */ /* 0x004fe200000000ff */
[C---:B------:R-:W-:Y:S03]  /*63a0*/  HMMA.16816.F32 R80, R88.reuse, R110, R80 ;  /* 0x0000006e5850723c */ /* 0x040fe60000001850 */
[----:B------:R-:W2:Y:S03]  /*63b0*/  LDSM.16.MT88.4 R108, [R149+0x9000] ;  /* 0x00900000956c783b */ /* 0x000ea60000004200 */
[C---:B------:R-:W-:Y:S02]  /*63c0*/  HMMA.16816.F32 R16, R88.reuse, R104, R16 ;  /* 0x000000685810723c */ /* 0x040fe40000001810 */
[----:B------:R-:W-:Y:S03]  /*63d0*/  MUFU.EX2 R118, R118 ;  /* 0x0000007600767308 */ /* 0x000fe60000000800 */
[----:B------:R-:W-:Y:S01]  /*63e0*/  FADD.FTZ R112, R112, R129 ;  /* 0x0000008170707221 */ /* 0x000fe20000010000 */
[----:B------:R-:W-:Y:S01]  /*63f0*/  HMMA.16816.F32 R84, R88, R106, R84 ;  /* 0x0000006a5854723c */ /* 0x000fe20000001854 */
[----:B------:R-:W5:Y:S05]  /*6400*/  LDSM.16.MT88.4 R88, [R151+0xb000] ;  /* 0x00b000009758783b */ /* 0x000f6a0000004200 */
[----:B------:R-:W3:Y:S01]  /*6410*/  MUFU.EX2 R119, R119 ;  /* 0x0000007700777308 */ /* 0x000ee20000000800 */
[----:B----4-:R-:W-:Y:S01]  /*6420*/  F2FP.F16.F32.PACK_AB R22, R117, R116 ;  /* 0x000000747516723e */ /* 0x010fe200000000ff */
[--C-:B------:R-:W-:Y:S03]  /*6430*/  FFMA.FTZ R104, R28, UR4, -R124.reuse ;  /* 0x000000041c687c23 */ /* 0x100fe6000801087c */
[----:B------:R-:W-:Y:S01]  /*6440*/  FFMA.FTZ R105, R29, UR4, -R124 ;  /* 0x000000041d697c23 */ /* 0x000fe2000801087c */
[--C-:B------:R-:W-:Y:S01]  /*6450*/  FFMA.FTZ R106, R30, UR4, -R122.reuse ;  /* 0x000000041e6a7c23 */ /* 0x100fe2000801087a */
[----:B------:R-:W-:Y:S03]  /*6460*/  FFMA.FTZ R107, R31, UR4, -R122 ;  /* 0x000000041f6b7c23 */ /* 0x000fe6000801087a */
[----:B------:R-:W-:Y:S01]  /*6470*/  MUFU.EX2 R104, R104 ;  /* 0x0000006800687308 */ /* 0x000fe20000000800 */
[----:B------:R-:W-:Y:S01]  /*6480*/  LDSM.16.MT88.4 R28, [R151+0x9800] ;  /* 0x00980000971c783b */ /* 0x000fe20000004200 */
[----:B------:R-:W-:Y:S01]  /*6490*/  FADD.FTZ R114, R114, R5 ;  /* 0x0000000572727221 */ /* 0x000fe20000010000 */
[----:B------:R-:W-:Y:S03]  /*64a0*/  FADD.FTZ R113, R113, R112 ;  /* 0x0000007071717221 */ /* 0x000fe60000010000 */
[----:B------:R-:W-:Y:S01]  /*64b0*/  FADD.FTZ R115, R115, R114 ;  /* 0x0000007273737221 */ /* 0x000fe20000010000 */
[----:B------:R-:W-:Y:S01]  /*64c0*/  FADD.FTZ R116, R116, R113 ;  /* 0x0000007174747221 */ /* 0x000fe20000010000 */
[----:B---3--:R-:W-:Y:S02]  /*64d0*/  F2FP.F16.F32.PACK_AB R23, R119, R118 ;  /* 0x000000767717723e */ /* 0x008fe400000000ff */
[----:B------:R-:W3:Y:S01]  /*64e0*/  MUFU.EX2 R105, R105 ;  /* 0x0000006900697308 */ /* 0x000ee20000000800 */
[----:B------:R-:W-:Y:S01]  /*64f0*/  FADD.FTZ R118, R118, R115 ;  /* 0x0000007376767221 */ /* 0x000fe20000010000 */
[----:B------:R-:W-:Y:S03]  /*6500*/  FADD.FTZ R117, R117, R116 ;  /* 0x0000007475757221 */ /* 0x000fe60000010000 */
[----:B------:R-:W-:Y:S01]  /*6510*/  FADD.FTZ R119, R119, R118 ;  /* 0x0000007677777221 */ /* 0x000fe20000010000 */
[C---:B------:R-:W-:Y:S04]  /*6520*/  HMMA.16816.F32 R8, R20.reuse, R92, R8 ;  /* 0x0000005c1408723c */ /* 0x040fe80000001808 */
[----:B------:R-:W-:Y:S02]  /*6530*/  MUFU.EX2 R106, R106 ;  /* 0x0000006a006a7308 */ /* 0x000fe40000000800 */
[C---:B------:R-:W-:Y:S01]  /*6540*/  HMMA.16816.F32 R36, R20.reuse, R94, R36 ;  /* 0x0000005e1424723c */ /* 0x040fe20000001824 */
[----:B------:R-:W4:Y:S07]  /*6550*/  LDSM.16.MT88.4 R92, [R150+0xb000] ;  /* 0x00b00000965c783b */ /* 0x000f2e0000004200 */
[----:B------:R-:W3:Y:S01]  /*6560*/  MUFU.EX2 R107, R107 ;  /* 0x0000006b006b7308 */ /* 0x000ee20000000800 */
[C---:B-1----:R-:W-:Y:S06]  /*6570*/  HMMA.16816.F32 R40, R20.reuse, R96, R40 ;  /* 0x000000601428723c */ /* 0x042fec0000001828 */
[C---:B------:R-:W-:Y:S01]  /*6580*/  HMMA.16816.F32 R44, R20.reuse, R98, R44 ;  /* 0x00000062142c723c */ /* 0x040fe2000000182c */
[----:B------:R-:W1:Y:S05]  /*6590*/  LDSM.16.MT88.4 R96, [R149+0xb000] ;  /* 0x00b000009560783b */ /* 0x000e6a0000004200 */
[C---:B--2---:R-:W-:Y:S06]  /*65a0*/  HMMA.16816.F32 R48, R20.reuse, R108, R48 ;  /* 0x0000006c1430723c */ /* 0x044fec0000001830 */
[C---:B------:R-:W-:Y:S05]  /*65b0*/  HMMA.16816.F32 R52, R20.reuse, R110, R52 ;  /* 0x0000006e1434723c */ /* 0x040fea0000001834 */
[----:B------:R-:W-:Y:S01]  /*65c0*/  FFMA.FTZ R108, R32, UR4, -R124 ;  /* 0x00000004206c7c23 */ /* 0x000fe2000801087c */
[C---:B------:R-:W-:Y:S05]  /*65d0*/  HMMA.16816.F32 R56, R20.reuse, R24, R56 ;  /* 0x000000181438723c */ /* 0x040fea0000001838 */
[----:B------:R-:W-:Y:S01]  /*65e0*/  FFMA.FTZ R110, R34, UR4, -R122 ;  /* 0x00000004226e7c23 */ /* 0x000fe2000801087a */
[C---:B------:R-:W-:Y:S01]  /*65f0*/  HMMA.16816.F32 R60, R20.reuse, R26, R60 ;  /* 0x0000001a143c723c */ /* 0x040fe2000000183c */
[----:B------:R-:W2:Y:S01]  /*6600*/  LDSM.16.MT88.4 R24, [R148+0xb000] ;  /* 0x00b000009418783b */ /* 0x000ea20000004200 */
[----:B------:R-:W-:Y:S03]  /*6610*/  MUFU.EX2 R108, R108 ;  /* 0x0000006c006c7308 */ /* 0x000fe60000000800 */
[----:B------:R-:W-:Y:S01]  /*6620*/  FFMA.FTZ R124, R33, UR4, -R124 ;  /* 0x00000004217c7c23 */ /* 0x000fe2000801087c */
[C---:B-----5:R-:W-:Y:S06]  /*6630*/  HMMA.16816.F32 R64, R20.reuse, R88, R64 ;  /* 0x000000581440723c */ /* 0x060fec0000001840 */
[----:B------:R-:W5:Y:S01]  /*6640*/  MUFU.EX2 R109, R124 ;  /* 0x0000007c006d7308 */ /* 0x000f620000000800 */
[----:B------:R-:W-:Y:S01]  /*6650*/  FFMA.FTZ R122, R35, UR4, -R122 ;  /* 0x00000004237a7c23 */ /* 0x000fe2000801087a */
[C---:B------:R-:W-:Y:S01]  /*6660*/  HMMA.16816.F32 R68, R20.reuse, R90, R68 ;  /* 0x0000005a1444723c */ /* 0x040fe20000001844 */
[----:B------:R-:W5:Y:S05]  /*6670*/  LDSM.16.MT88.4 R32, [R150+0x9800] ;  /* 0x009800009620783b */ /* 0x000f6a0000004200 */
[C---:B----4-:R-:W-:Y:S02]  /*6680*/  HMMA.16816.F32 R12, R20.reuse, R92, R12 ;  /* 0x0000005c140c723c */ /* 0x050fe4000000180c */
[----:B------:R-:W-:Y:S01]  /*6690*/  MUFU.EX2 R110, R110 ;  /* 0x0000006e006e7308 */ /* 0x000fe20000000800 */
[----:B------:R-:W4:Y:S03]  /*66a0*/  LDSM.16.MT88.4 R88, [R149+0x9800] ;  /* 0x009800009558783b */ /* 0x000f260000004200 */
[C---:B------:R-:W-:Y:S06]  /*66b0*/  HMMA.16816.F32 R72, R20.reuse, R94, R72 ;  /* 0x0000005e1448723c */ /* 0x040fec0000001848 */
[----:B------:R-:W5:Y:S01]  /*66c0*/  MUFU.EX2 R111, R122 ;  /* 0x0000007a006f7308 */ /* 0x000f620000000800 */
[----:B------:R-:W4:Y:S01]  /*66d0*/  LDSM.16.MT88.4 R92, [R148+0x9800] ;  /* 0x00980000945c783b */ /* 0x000f220000004200 */
[C---:B-1----:R-:W-:Y:S06]  /*66e0*/  HMMA.16816.F32 R76, R20.reuse, R96, R76 ;  /* 0x00000060144c723c */ /* 0x042fec000000184c */
[C---:B------:R-:W-:Y:S06]  /*66f0*/  HMMA.16816.F32 R80, R20.reuse, R98, R80 ;  /* 0x000000621450723c */ /* 0x040fec0000001850 */
[C---:B--2---:R-:W-:Y:S06]  /*6700*/  HMMA.16816.F32 R16, R20.reuse, R24, R16 ;  /* 0x000000181410723c */ /* 0x044fec0000001810 */
[----:B------:R-:W-:Y:S01]  /*6710*/  HMMA.16816.F32 R84, R20, R26, R84 ;  /* 0x0000001a1454723c */ /* 0x000fe20000001854 */
[----:B------:R-:W1:Y:S06]  /*6720*/  LDSM.16.MT88.4 R24, [R151+0xb800] ;  /* 0x00b800009718783b */ /* 0x000e6c0000004200 */
[----:B---3--:R-:W-:Y:S01]  /*6730*/  F2FP.F16.F32.PACK_AB R20, R105, R104 ;  /* 0x000000686914723e */ /* 0x008fe200000000ff */
[----:B------:R-:W-:Y:S03]  /*6740*/  FADD.FTZ R104, R104, R117 ;  /* 0x0000007568687221 */ /* 0x000fe60000010000 */
[----:B------:R-:W-:Y:S01]  /*6750*/  F2FP.F16.F32.PACK_AB R21, R107, R106 ;  /* 0x0000006a6b15723e */ /* 0x000fe200000000ff */
[----:B------:R-:W-:Y:S01]  /*6760*/  FADD.FTZ R106, R106, R119 ;  /* 0x000000776a6a7221 */ /* 0x000fe20000010000 */
[----:B-----5:R-:W-:Y:S01]  /*6770*/  F2FP.F16.F32.PACK_AB R22, R109, R108 ;  /* 0x0000006c6d16723e */ /* 0x020fe200000000ff */
[----:B------:R-:W-:Y:S01]  /*6780*/  FADD.FTZ R105, R105, R104 ;  /* 0x0000006869697221 */ /* 0x000fe20000010000 */
[----:B------:R-:W-:Y:S01]  /*6790*/  F2FP.F16.F32.PACK_AB R23, R111, R110 ;  /* 0x0000006e6f17723e */ /* 0x000fe200000000ff */
        /* <DEDUP_REMOVED lines=9> */
[C---:B------:R-:W-:Y:S06]  /*6830*/  HMMA.16816.F32 R40, R20.reuse, R32, R40 ;  /* 0x000000201428723c */ /* 0x040fec0000001828 */
[C---:B------:R-:W-:Y:S01]  /*6840*/  HMMA.16816.F32 R44, R20.reuse, R34, R44 ;  /* 0x00000022142c723c */ /* 0x040fe2000000182c */
[----:B------:R-:W5:Y:S05]  /*6850*/  LDSM.16.MT88.4 R32, [R148+0xb800] ;  /* 0x00b800009420783b */ /* 0x000f6a0000004200 */
[C---:B----4-:R-:W-:Y:S06]  /*6860*/  HMMA.16816.F32 R48, R20.reuse, R88, R48 ;  /* 0x000000581430723c */ /* 0x050fec0000001830 */
[C---:B------:R-:W-:Y:S06]  /*6870*/  HMMA.16816.F32 R52, R20.reuse, R90, R52 ;  /* 0x0000005a1434723c */ /* 0x040fec0000001834 */
[C---:B------:R-:W-:Y:S06]  /*6880*/  HMMA.16816.F32 R56, R20.reuse, R92, R56 ;  /* 0x0000005c1438723c */ /* 0x040fec0000001838 */
[C---:B------:R-:W-:Y:S06]  /*6890*/  HMMA.16816.F32 R60, R20.reuse, R94, R60 ;  /* 0x0000005e143c723c */ /* 0x040fec000000183c */
[C---:B-1----:R-:W-:Y:S06]  /*68a0*/  HMMA.16816.F32 R64, R20.reuse, R24, R64 ;  /* 0x000000181440723c */ /* 0x042fec0000001840 */
[C---:B------:R-:W-:Y:S06]  /*68b0*/  HMMA.16816.F32 R68, R20.reuse, R26, R68 ;  /* 0x0000001a1444723c */ /* 0x040fec0000001844 */
[C---:B--2---:R-:W-:Y:S06]  /*68c0*/  HMMA.16816.F32 R92, R20.reuse, R8, R12 ;  /* 0x00000008145c723c */ /* 0x044fec000000180c */
[C---:B------:R-:W-:Y:S06]  /*68d0*/  HMMA.16816.F32 R72, R20.reuse, R10, R72 ;  /* 0x0000000a1448723c */ /* 0x040fec0000001848 */
[C---:B---3--:R-:W-:Y:S06]  /*68e0*/  HMMA.16816.F32 R76, R20.reuse, R28, R76 ;  /* 0x0000001c144c723c */ /* 0x048fec000000184c */
[C---:B------:R-:W-:Y:S06]  /*68f0*/  HMMA.16816.F32 R80, R20.reuse, R30, R80 ;  /* 0x0000001e1450723c */ /* 0x040fec0000001850 */
[C---:B-----5:R-:W-:Y:S06]  /*6900*/  HMMA.16816.F32 R88, R20.reuse, R32, R16 ;  /* 0x000000201458723c */ /* 0x060fec0000001810 */
[----:B------:R-:W-:Y:S01]  /*6910*/  HMMA.16816.F32 R84, R20, R34, R84 ;  /* 0x000000221454723c */ /* 0x000fe20000001854 */
[----:B------:R-:W-:Y:S11]  /*6920*/  @!UPT UIADD3 URZ, URZ, URZ, URZ ;  /* 0x0000003f3f3ff290 */ /* 0x000ff6000fffe03f */
[----:B------:R-:W-:Y:S01]  /*6930*/  @!UPT UIADD3 URZ, URZ, URZ, URZ ;  /* 0x0000003f3f3ff290 */ /* 0x000fe2000fffe03f */
[----:B------:R-:W-:Y:S11]  /*6940*/  @P0 BRA `(.L_x_6575) ;  /* 0xffffffd800680947 */ /* 0x000ff6000383ffff */
.L_x_6571:
        /* <DEDUP_REMOVED lines=9> */
[----:B------:R-:W5:Y:S01]  /*69e0*/  S2R R15, SR_TID.X ;  /* 0x00000000000f7919 */ /* 0x000f620000002100 */
[----:B------:R-:W-:Y:S01]  /*69f0*/  BAR.SYNC.DEFER_BLOCKING 0x0 ;  /* 0x0000000000007b1d */ /* 0x000fe20000010000 */
[----:B-1----:R-:W-:Y:S01]  /*6a00*/  FADD.FTZ R7, R2, R175 ;  /* 0x000000af02077221 */ /* 0x002fe20000010000 */
[----:B--2---:R-:W-:Y:S01]  /*6a10*/  ULEA UR4, UR4, UR5, 0x18 ;  /* 0x0000000504047291 */ /* 0x004fe2000f8ec03f */
[----:B---3--:R-:W-:-:S03]  /*6a20*/  FADD.FTZ R0, R0, R173 ;  /* 0x000000ad00007221 */ /* 0x008fc60000010000 */
[----:B------:R-:W1:Y:S04]  /*6a30*/  SHFL.BFLY PT, R6, R7, 0x1, 0x1f ;  /* 0x0c201f0007067f89 */ /* 0x000e6800000e0000 */
[----:B------:R-:W2:Y:S01]  /*6a40*/  SHFL.BFLY PT, R5, R0, 0x1, 0x1f ;  /* 0x0c201f0000057f89 */ /* 0x000ea200000e0000 */
[----:B----4-:R-:W-:-:S04]  /*6a50*/  SHF.R.S32.HI R11, RZ, 0x1f, R4 ;  /* 0x0000001fff0b7819 */ /* 0x010fc80000011404 */
[CC--:B------:R-:W-:Y:S02]  /*6a60*/  LEA.HI R13, R11.reuse, R4.reuse, RZ, 0x2 ;  /* 0x000000040b0d7211 */ /* 0x0c0fe400078f10ff */
[CC--:B------:R-:W-:Y:S02]  /*6a70*/  LEA.HI R2, R11.reuse, R4.reuse, RZ, 0x5 ;  /* 0x000000040b027211 */ /* 0x0c0fe400078f28ff */
[--C-:B------:R-:W-:Y:S02]  /*6a80*/  SHF.R.S32.HI R12, RZ, 0x2, R13.reuse ;  /* 0x00000002ff0c7819 */ /* 0x100fe4000001140d */
[----:B------:R-:W-:Y:S02]  /*6a90*/  LEA.HI R11, R11, R4, RZ, 0x4 ;  /* 0x000000040b0b7211 */ /* 0x000fe400078f20ff */
[----:B------:R-:W-:Y:S01]  /*6aa0*/  SHF.R.S32.HI R10, RZ, 0x5, R2 ;  /* 0x00000005ff0a7819 */ /* 0x000fe20000011402 */
[----:B-1----:R-:W-:Y:S01]  /*6ab0*/  FADD.FTZ R6, R7, R6 ;  /* 0x0000000607067221 */ /* 0x002fe20000010000 */
[----:B------:R-:W-:-:S02]  /*6ac0*/  SHF.R.S32.HI R7, RZ, 0x1f, R13 ;  /* 0x0000001fff077819 */ /* 0x000fc4000001140d */
[----:B------:R-:W-:Y:S01]  /*6ad0*/  LOP3.LUT R13, R13, 0x1ffffffc, RZ, 0xc0, !PT ;  /* 0x1ffffffc0d0d7812 */ /* 0x000fe200078ec0ff */
[----:B--2---:R-:W-:Y:S01]  /*6ae0*/  FADD.FTZ R5, R0, R5 ;  /* 0x0000000500057221 */ /* 0x004fe20000010000 */
[----:B------:R-:W-:Y:S02]  /*6af0*/  FSETP.NE.FTZ.AND P4, PT, R6, RZ, PT ;  /* 0x000000ff0600720b */ /* 0x000fe40003f95000 */
[----:B-----5:R-:W-:Y:S02]  /*6b00*/  SHF.R.S32.HI R0, RZ, 0x1f, R15 ;  /* 0x0000001fff007819 */ /* 0x020fe4000001140f */
[----:B------:R-:W-:Y:S02]  /*6b10*/  FSETP.NE.FTZ.AND P3, PT, R5, RZ, PT ;  /* 0x000000ff0500720b */ /* 0x000fe40003f75000 */
[----:B------:R-:W-:Y:S02]  /*6b20*/  LEA.HI R7, R7, R12, RZ, 0x3 ;  /* 0x0000000c07077211 */ /* 0x000fe400078f18ff */
[----:B------:R-:W-:-:S02]  /*6b30*/  LEA.HI R0, R0, R15, RZ, 0x4 ;  /* 0x0000000f00007211 */ /* 0x000fc400078f20ff */
[----:B------:R-:W-:Y:S02]  /*6b40*/  LOP3.LUT R7, R7, 0xfffffff8, RZ, 0xc0, !PT ;  /* 0xfffffff807077812 */ /* 0x000fe400078ec0ff */
[----:B------:R-:W-:Y:S01]  /*6b50*/  LOP3.LUT R0, R0, 0xfffffff0, RZ, 0xc0, !PT ;  /* 0xfffffff000007812 */ /* 0x000fe200078ec0ff */
[----:B------:R-:W1:Y:S01]  /*6b60*/  @P4 MUFU.RCP R9, R6 ;  /* 0x0000000600094308 */ /* 0x000e620000001000 */
[----:B------:R-:W-:Y:S02]  /*6b70*/  IADD3 R7, R12, -R7, RZ ;  /* 0x800000070c077210 */ /* 0x000fe40007ffe0ff */
[----:B------:R-:W-:Y:S02]  /*6b80*/  IADD3 R0, -R0, R15, RZ ;  /* 0x0000000f00007210 */ /* 0x000fe40007ffe1ff */
[----:B------:R-:W-:Y:S02]  /*6b90*/  SHF.L.U32 R15, R7, 0x6, RZ ;  /* 0x00000006070f7819 */ /* 0x000fe400000006ff */
[----:B------:R-:W-:Y:S01]  /*6ba0*/  IADD3 R13, -R13, R4, RZ ;  /* 0x000000040d0d7210 */ /* 0x000fe20007ffe1ff */
[----:B------:R-:W2:Y:S01]  /*6bb0*/  @P3 MUFU.RCP R8, R5 ;  /* 0x0000000500083308 */ /* 0x000ea20000001000 */
[----:B------:R-:W-:-:S02]  /*6bc0*/  LOP3.LUT R12, R7, 0x1, RZ, 0xc0, !PT ;  /* 0x00000001070c7812 */ /* 0x000fc400078ec0ff */
[----:B------:R-:W-:Y:S02]  /*6bd0*/  SHF.R.S32.HI R11, RZ, 0x4, R11 ;  /* 0x00000004ff0b7819 */ /* 0x000fe4000001140b */
[----:B------:R-:W-:Y:S02]  /*6be0*/  LOP3.LUT R15, R15, 0x1c0, RZ, 0xc0, !PT ;  /* 0x000001c00f0f7812 */ /* 0x000fe400078ec0ff */
[----:B------:R-:W-:Y:S01]  /*6bf0*/  LEA R10, R10, R13, 0x9 ;  /* 0x0000000d0a0a7211 */ /* 0x000fe200078e48ff */
[----:B------:R-:W3:Y:S01]  /*6c00*/  @P4 MUFU.LG2 R6, R6 ;  /* 0x0000000600064308 */ /* 0x000ee20000000c00 */
[----:B------:R-:W-:Y:S01]  /*6c10*/  ISETP.NE.U32.AND P0, PT, R12, 0x1, PT ;  /* 0x000000010c00780c */ /* 0x000fe20003f05070 */
[----:B-1----:R-:W-:Y:S01]  /*6c20*/  FMUL.FTZ R96, R9, R96 ;  /* 0x0000006009607220 */ /* 0x002fe20000410000 */
[----:B------:R-:W-:Y:S01]  /*6c30*/  SHF.L.U32 R13, R11, 0x6, RZ ;  /* 0x000000060b0d7819 */ /* 0x000fe200000006ff */
[C---:B------:R-:W-:Y:S01]  /*6c40*/  FMUL.FTZ R97, R9.reuse, R97 ;  /* 0x0000006109617220 */ /* 0x040fe20000410000 */
[----:B------:R-:W-:Y:S01]  /*6c50*/  LEA.HI R12, R0, R0, RZ, 0x1 ;  /* 0x00000000000c7211 */ /* 0x000fe200078f08ff */
[----:B------:R-:W-:Y:S01]  /*6c60*/  FMUL.FTZ R36, R9, R36 ;  /* 0x0000002409247220 */ /* 0x000fe20000410000 */
[----:B------:R-:W-:Y:S01]  /*6c70*/  LEA.HI R15, R15, R15, RZ, 0x1d ;  /* 0x0000000f0f0f7211 */ /* 0x000fe200078fe8ff */
[----:B------:R-:W-:Y:S01]  /*6c80*/  FMUL.FTZ R37, R9, R37 ;  /* 0x0000002509257220 */ /* 0x000fe20000410000 */
[----:B------:R-:W-:Y:S01]  /*6c90*/  LOP3.LUT R13, R13, 0x1c0, RZ, 0xc0, !PT ;  /* 0x000001c00d0d7812 */ /* 0x000fe200078ec0ff */
[C---:B------:R-:W-:Y:S01]  /*6ca0*/  FMUL.FTZ R40, R9.reuse, R40 ;  /* 0x0000002809287220 */ /* 0x040fe20000410000 */
[----:B------:R-:W-:Y:S01]  /*6cb0*/  SHF.L.U32 R14, R12, 0x2, RZ ;  /* 0x000000020c0e7819 */ /* 0x000fe200000006ff */
        /* <DEDUP_REMOVED lines=84> */
[-C--:B------:R-:W-:Y:S02]  /*7200*/  IADD3 R17, R13, R12.reuse, RZ ;  /* 0x0000000c0d117210 */ /* 0x080fe40007ffe0ff */
[----:B------:R-:W-:Y:S01]  /*7210*/  IADD3 R12, R15, R12, RZ ;  /* 0x0000000c0f0c7210 */ /* 0x000fe20007ffe0ff */
        /* <DEDUP_REMOVED lines=20> */
[----:B------:R5:W-:Y:S04]  /*7360*/  STS.64 [R14+0x4800], R78 ;  /* 0x0048004e0e007388 */ /* 0x000be80000000a00 */
[----:B------:R3:W-:Y:S01]  /*7370*/  STS.64 [R16+0x4000], R80 ;  /* 0x0040005010007388 */ /* 0x0007e20000000a00 */
[----:B--2---:R-:W-:-:S03]  /*7380*/  LEA R92, R8, UR4, 0x2 ;  /* 0x00000004085c7c11 */ /* 0x004fc6000f8e10ff */
[----:B------:R2:W-:Y:S01]  /*7390*/  STS.64 [R16+0x4800], R82 ;  /* 0x0048005210007388 */ /* 0x0005e20000000a00 */
[----:B------:R-:W2:Y:S03]  /*73a0*/  LDC.64 R8, c[0x0][0x2c0] ;  /* 0x0000b000ff087b82 */ /* 0x000ea60000000a00 */
[----:B------:R2:W-:Y:S04]  /*73b0*/  STS.64 [R17+0x4000], R88 ;  /* 0x0040005811007388 */ /* 0x0005e80000000a00 */
[----:B------:R2:W-:Y:S01]  /*73c0*/  STS.64 [R17+0x4800], R90 ;  /* 0x0048005a11007388 */ /* 0x0005e20000000a00 */
[----:B------:R-:W2:Y:S03]  /*73d0*/  S2UR UR4, SR_CTAID.Z ;  /* 0x00000000000479c3 */ /* 0x000ea60000002700 */
[----:B------:R2:W-:Y:S04]  /*73e0*/  STS.64 [R12+0x4000], R84 ;  /* 0x004000540c007388 */ /* 0x0005e80000000a00 */
[----:B------:R2:W-:Y:S01]  /*73f0*/  STS.64 [R12+0x4800], R86 ;  /* 0x004800560c007388 */ /* 0x0005e20000000a00 */
[----:B----4-:R-:W2:Y:S01]  /*7400*/  LDC R76, c[0x0][0x270] ;  /* 0x00009c00ff4c7b82 */ /* 0x010ea20000000800 */
[----:B-----5:R-:W-:-:S07]  /*7410*/  LOP3.LUT R79, R2, 0xffffffe0, RZ, 0xc0, !PT ;  /* 0xffffffe0024f7812 */ /* 0x020fce00078ec0ff */
[----:B------:R-:W-:Y:S01]  /*7420*/  BAR.SYNC.DEFER_BLOCKING 0x0 ;  /* 0x0000000000007b1d */ /* 0x000fe20000010000 */
[----:B------:R-:W-:Y:S01]  /*7430*/  IADD3 R79, -R79, R4, RZ ;  /* 0x000000044f4f7210 */ /* 0x000fe20007ffe1ff */
[----:B---3--:R-:W-:Y:S01]  /*7440*/  @P4 FMUL.FTZ R81, R6, 0.69314718246459960938 ;  /* 0x3f31721806514820 */ /* 0x008fe20000410000 */
[----:B-1----:R-:W-:-:S05]  /*7450*/  @P3 FMUL.FTZ R6, R5, 0.69314718246459960938 ;  /* 0x3f31721805063820 */ /* 0x002fca0000410000 */
[----:B------:R-:W1:Y:S01]  /*7460*/  @P4 LDC R77, c[0x0][0x2e8] ;  /* 0x0000ba00ff4d4b82 */ /* 0x000e620000000800 */
[----:B------:R-:W-:Y:S01]  /*7470*/  LOP3.LUT P0, RZ, R79, 0x3, RZ, 0xc0, !PT ;  /* 0x000000034fff7812 */ /* 0x000fe2000780c0ff */
[----:B------:R-:W3:Y:S01]  /*7480*/  S2R R7, SR_CTAID.Y ;  /* 0x0000000000077919 */ /* 0x000ee20000002600 */
[----:B------:R-:W-:Y:S02]  /*7490*/  IADD3 R79, -R164, RZ, RZ ;  /* 0x000000ffa44f7210 */ /* 0x000fe40007ffe1ff */
[----:B------:R-:W-:Y:S01]  /*74a0*/  SHF.L.U32 R80, R0, 0x2, RZ ;  /* 0x0000000200507819 */ /* 0x000fe200000006ff */
[----:B------:R-:W4:Y:S01]  /*74b0*/  S2R R10, SR_CTAID.X ;  /* 0x00000000000a7919 */ /* 0x000f220000002500 */
[----:B------:R-:W-:Y:S01]  /*74c0*/  MOV R4, 0xff800000 ;  /* 0xff80000000047802 */ /* 0x000fe20000000f00 */
[----:B------:R-:W5:Y:S01]  /*74d0*/  @P3 LDC R78, c[0x0][0x2e8] ;  /* 0x0000ba00ff4e3b82 */ /* 0x000f620000000800 */
[----:B--2---:R-:W-:Y:S01]  /*74e0*/  IMAD R79, R76, R79, UR4 ;  /* 0x000000044c4f7e24 */ /* 0x004fe2000f8e024f */
[----:B------:R2:W2:Y:S04]  /*74f0*/  LDS.128 R72, [R92] ;  /* 0x000000005c487984 */ /* 0x0004a80000000c00 */
[----:B------:R2:W2:Y:S01]  /*7500*/  LDS.128 R68, [R92+0x800] ;  /* 0x000800005c447984 */ /* 0x0004a20000000c00 */
[----:B-1----:R-:W-:Y:S01]  /*7510*/  @P4 FFMA.FTZ R4, R100, R77, R81 ;  /* 0x0000004d64044223 */ /* 0x002fe20000010051 */
[----:B------:R-:W-:-:S02]  /*7520*/  SHF.R.S32.HI R81, RZ, 0x1f, R80 ;  /* 0x0000001fff517819 */ /* 0x000fc40000011450 */
[----:B------:R1:W1:Y:S04]  /*7530*/  LDS.128 R64, [R92+0x1000] ;  /* 0x001000005c407984 */ /* 0x0002680000000c00 */
[----:B------:R1:W1:Y:S04]  /*7540*/  LDS.128 R60, [R92+0x1800] ;  /* 0x001800005c3c7984 */ /* 0x0002680000000c00 */
[----:B------:R1:W1:Y:S01]  /*7550*/  LDS.128 R56, [R92+0x2000] ;  /* 0x002000005c387984 */ /* 0x0002620000000c00 */
[----:B---3--:R-:W-:Y:S01]  /*7560*/  IMAD R7, R7, R8, R164 ;  /* 0x0000000807077224 */ /* 0x008fe200078e02a4 */
[----:B------:R-:W-:Y:S01]  /*7570*/  MOV R8, 0xff800000 ;  /* 0xff80000000087802 */ /* 0x000fe20000000f00 */
[----:B-----5:R-:W-:Y:S01]  /*7580*/  @P3 FFMA.FTZ R8, R3, R78, R6 ;  /* 0x0000004e03083223 */ /* 0x020fe20000010006 */
[----:B------:R3:W1:Y:S01]  /*7590*/  LDS.128 R52, [R92+0x2800] ;  /* 0x002800005c347984 */ /* 0x0006620000000c00 */
        /* <DEDUP_REMOVED lines=13> */
[----:B--2---:R-:W-:Y:S05]  /*7670*/  @P0 BRA `(.L_x_6577) ;  /* 0x0000000000300947 */ /* 0x004fea0003800000 */
        /* <DEDUP_REMOVED lines=12> */
.L_x_6577:
[----:B------:R-:W-:Y:S05]  /*7740*/  BSYNC B0 ;  /* 0x0000000000007941 */ /* 0x000fea0003800000 */
.L_x_6576:
[----:B------:R-:W-:Y:S01]  /*7750*/  ULDC UR4, c[0x0][0x2dc] ;  /* 0x0000b70000047ab9 */ /* 0x000fe20000000800 */
[----:B------:R-:W-:-:S04]  /*7760*/  IMAD.WIDE R80, R11, 0x80, R80 ;  /* 0x000000800b507825 */ /* 0x000fc800078e0250 */
[----:B------:R-:W-:Y:S01]  /*7770*/  IMAD R2, R2, UR4, RZ ;  /* 0x0000000402027c24 */ /* 0x000fe2000f8e02ff */
[----:B------:R-:W-:-:S04]  /*7780*/  ULDC.64 UR4, c[0x0][0x288] ;  /* 0x0000a20000047ab9 */ /* 0x000fc80000000a00 */
[----:B------:R-:W-:-:S04]  /*7790*/  IADD3 R0, P0, R2, R80, RZ ;  /* 0x0000005002007210 */ /* 0x000fc80007f1e0ff */
[----:B------:R-:W-:Y:S02]  /*77a0*/  LEA.HI.X.SX32 R3, R2, R81, 0x1, P0 ;  /* 0x0000005102037211 */ /* 0x000fe400000f0eff */
[----:B------:R-:W-:-:S04]  /*77b0*/  LEA R2, P0, R0, UR4, 0x2 ;  /* 0x0000000400027c11 */ /* 0x000fc8000f8010ff */
[----:B------:R-:W-:-:S05]  /*77c0*/  LEA.HI.X R3, R0, UR5, R3, 0x2, P0 ;  /* 0x0000000500037c11 */ /* 0x000fca00080f1403 */
[----:B------:R-:W-:Y:S04]  /*77d0*/  STG.E.128 desc[UR18][R2.64], R72 ;  /* 0x0000004802007986 */ /* 0x000fe8000c101d12 */
[----:B------:R-:W-:Y:S04]  /*77e0*/  STG.E.128 desc[UR18][R2.64+0x1000], R68 ;  /* 0x0010004402007986 */ /* 0x000fe8000c101d12 */
[----:B-1----:R-:W-:Y:S04]  /*77f0*/  STG.E.128 desc[UR18][R2.64+0x2000], R64 ;  /* 0x0020004002007986 */ /* 0x002fe8000c101d12 */
        /* <DEDUP_REMOVED lines=14> */
.L_x_6578:
        /* <DEDUP_REMOVED lines=10> */
.L_x_8414:


//--------------------- .text._ZN5flash24flash_fwd_splitkv_kernelI23Flash_fwd_kernel_traitsILi128ELi64ELi64ELi4ELb0ELb0EN7cutlass6half_tE19Flash_kernel_traitsILi128ELi64ELi64ELi4ES3_EELb1ELb0ELb0ELb1ELb1ELb1ELb1ELb0EEEvNS_16Flash_fwd_paramsE --------------------------
	.section	.text._ZN5flash24flash_fwd_splitkv_kernelI23Flash_fwd_kernel_traitsILi128ELi64ELi64ELi4ELb0ELb0EN7cutlass6half_tE19Flash_kernel_traitsILi128ELi64ELi64ELi4ES3_EELb1ELb0ELb0ELb1ELb1ELb1ELb1ELb0EEEvNS_16Flash_fwd_paramsE,"ax",@progbits
	.align	128
        .global         _ZN5flash24flash_fwd_splitkv_kernelI23Flash_fwd_kernel_traitsILi128ELi64ELi64ELi4ELb0ELb0EN7cutlass6half_tE19Flash_kernel_traitsILi128ELi64ELi64ELi4ES3_EELb1ELb0ELb0ELb1ELb1ELb1ELb1ELb0EEEvNS_16Flash_fwd_paramsE
        .type           _ZN5flash24flash_fwd_splitkv_kernelI23Flash_fwd_kernel_traitsILi128ELi64ELi64ELi4ELb0ELb0EN7cutlass6half_tE19Flash_kernel_traitsILi128ELi64ELi64ELi4ES3_EELb1ELb0ELb0ELb1ELb1ELb1ELb1ELb0EEEvNS_16Flash_fwd_paramsE,@function
        .size           _ZN5flash24flash_fwd_splitkv_kernelI23Flash_fwd_kernel_traitsILi128ELi64ELi64ELi4ELb0ELb0EN7cutlass6half_tE19Flash_kernel_traitsILi128ELi64ELi64ELi4ES3_EELb1ELb0ELb0ELb1ELb1ELb1ELb1ELb0EEEvNS_16Flash_fwd_paramsE,(.L_x_8415 - _ZN5flash24flash_fwd_splitkv_kernelI23Flash_fwd_kernel_traitsILi128ELi64ELi64ELi4ELb0ELb0EN7cutlass6half_tE19Flash_kernel_traitsILi128ELi64ELi64ELi4ES3_EELb1ELb0ELb0ELb1ELb1ELb1ELb1ELb0EEEvNS_16Flash_fwd_paramsE)
        .other          _ZN5flash24flash_fwd_splitkv_kernelI23Flash_fwd_kernel_traitsILi128ELi64ELi64ELi4ELb0ELb0EN7cutlass6half_tE19Flash_kernel_traitsILi128ELi64ELi64ELi4ES3_EELb1ELb0ELb0ELb1ELb1ELb1ELb1ELb0EEEvNS_16Flash_fwd_paramsE,@"STO_CUDA_ENTRY STV_DEFAULT"
_ZN5flash24flash_fwd_splitkv_kernelI23Flash_fwd_kernel_traitsILi128ELi64ELi64ELi4ELb0ELb0EN7cutlass6half_tE19Flash_kernel_traitsILi128ELi64ELi64ELi4ES3_EELb1ELb0ELb0ELb1ELb1ELb1ELb1ELb0EEEvNS_16Flash_fwd_paramsE:
.text._ZN5flash24flash_fwd_splitkv_kernelI23Flash_fwd_kernel_traitsILi128ELi64ELi64ELi4ELb0ELb0EN7cutlass6half_tE19Flash_kernel_traitsILi128ELi64ELi64ELi4ES3_EELb1ELb0ELb0ELb1ELb1ELb1ELb1ELb0EEEvNS_16Flash_fwd_paramsE:
        /* <DEDUP_REMOVED lines=44> */
[----:B------:R-:W-:Y:S01]  /*02c0*/  ULDC UR16, c[0x0][0x398] ;  /* 0x0000e60000107ab9 */ /* 0x000fe20000000800 */
[----:B------:R-:W4:Y:S05]  /*02d0*/  S2R R29, SR_TID.X ;  /* 0x00000000001d7919 */ /* 0x000f2a0000002100 */
[----:B-1----:R-:W1:Y:S01]  /*02e0*/  LDC R2, c[0x0][0x2c8] ;  /* 0x0000b200ff027b82 */ /* 0x002e620000000800 */
[-C--:B--2---:R-:W-:Y:S02]  /*02f0*/  IABS R6, R0.reuse ;  /* 0x0000000000067213 */ /* 0x084fe40000000000 */
[----:B------:R-:W-:-:S02]  /*0300*/  IABS R11, R0 ;  /* 0x00000000000b7213 */ /* 0x000fc40000000000 */
        /* <DEDUP_REMOVED lines=45> */
[----:B------:R-:W-:-:S04]  /*05e0*/  VIADDMNMX R28, R159, R8, R3, PT ;  /* 0x000000089f1c7246 */ /* 0x000fc80003800103 */
[----:B------:R-:W-:-:S04]  /*05f0*/  VIMNMX R28, R28, R5, PT ;  /* 0x000000051c1c7248 */ /* 0x000fc80003fe0100 */
[----:B------:R-:W-:-:S13]  /*0600*/  ISETP.GE.AND P0, PT, R159, R28, PT ;  /* 0x0000001c9f00720c */ /* 0x000fda0003f06270 */
[----:B----4-:R-:W-:Y:S05]  /*0610*/  @!P0 BRA `(.L_x_6579) ;  /* 0x0000000400308947 */ /* 0x010fea0003800000 */
[----:B------:R-:W1:Y:S01]  /*0620*/  LDC R2, c[0x0][0x2c0] ;  /* 0x0000b000ff027b82 */ /* 0x000e620000000800 */
[----:B------:R-:W-:Y:S01]  /*0630*/  SHF.R.S32.HI R0, RZ, 0x1f, R29 ;  /* 0x0000001fff007819 */ /* 0x000fe2000001141d */
        /* <DEDUP_REMOVED lines=9> */
[----:B-1----:R-:W-:Y:S01]  /*06d0*/  IMAD R2, R9, R2, R164 ;  /* 0x0000000209027224 */ /* 0x002fe200078e02a4 */
[----:B------:R-:W-:-:S03]  /*06e0*/  SHF.R.S32.HI R9, RZ, 0x1f, R8 ;  /* 0x0000001fff097819 */ /* 0x000fc60000011408 */
[----:B------:R-:W-:Y:S01]  /*06f0*/  IMAD R3, R2, R7, R10 ;  /* 0x0000000702037224 */ /* 0x000fe200078e020a */
[----:B------:R-:W-:Y:S01]  /*0700*/  IADD3 R7, -R100, UR17, RZ ;  /* 0x0000001164077c10 */ /* 0x000fe2000fffe1ff */
[----:B------:R-:W-:-:S03]  /*0710*/  IMAD.WIDE R8, R0, 0x80, R8 ;  /* 0x0000008000087825 */ /* 0x000fc600078e0208 */
[-C--:B------:R-:W-:Y:S01]  /*0720*/  ISETP.GE.OR P5, PT, R0, R7.reuse, P6 ;  /* 0x000000070000720c */ /* 0x080fe200037a6670 */
[----:B------:R-:W-:Y:S01]  /*0730*/  IMAD R3, R3, UR17, R100 ;  /* 0x0000001103037c24 */ /* 0x000fe2000f8e0264 */
[-C--:B------:R-:W-:Y:S01]  /*0740*/  ISETP.GE.OR P4, PT, R6, R7.reuse, P6 ;  /* 0x000000070600720c */ /* 0x080fe20003786670 */
[----:B------:R-:W-:Y:S01]  /*0750*/  VIADD R10, R0, 0x18 ;  /* 0x00000018000a7836 */ /* 0x000fe20000000000 */
[-C--:B------:R-:W-:Y:S01]  /*0760*/  ISETP.GE.OR P3, PT, R4, R7.reuse, P6 ;  /* 0x000000070400720c */ /* 0x080fe20003766670 */
[----:B------:R-:W-:Y:S01]  /*0770*/  IMAD R5, R3, UR4, RZ ;  /* 0x0000000403057c24 */ /* 0x000fe2000f8e02ff */
[----:B------:R-:W-:Y:S01]  /*0780*/  ULDC.64 UR4, c[0x0][0x288] ;  /* 0x0000a20000047ab9 */ /* 0x000fe20000000a00 */
[----:B------:R-:W-:Y:S01]  /*0790*/  VIADD R6, R0, 0x20 ;  /* 0x0000002000067836 */ /* 0x000fe20000000000 */
[----:B------:R-:W-:Y:S01]  /*07a0*/  ISETP.GE.OR P2, PT, R10, R7, P6 ;  /* 0x000000070a00720c */ /* 0x000fe20003746670 */
[----:B------:R-:W-:Y:S01]  /*07b0*/  VIADD R4, R0, 0x28 ;  /* 0x0000002800047836 */ /* 0x000fe20000000000 */
[----:B------:R-:W-:-:S02]  /*07c0*/  IADD3 R2, P0, R5, R8, RZ ;  /* 0x0000000805027210 */ /* 0x000fc40007f1e0ff */
[----:B------:R-:W-:Y:S01]  /*07d0*/  ISETP.GE.OR P1, PT, R6, R7, P6 ;  /* 0x000000070600720c */ /* 0x000fe20003726670 */
[----:B------:R-:W-:Y:S01]  /*07e0*/  @!P5 IMAD.MOV.U32 R11, RZ, RZ, -0x800000 ;  /* 0xff800000ff0bd424 */ /* 0x000fe200078e00ff */
[----:B------:R-:W-:Y:S01]  /*07f0*/  LEA.HI.X.SX32 R5, R5, R9, 0x1, P0 ;  /* 0x0000000905057211 */ /* 0x000fe200000f0eff */
[----:B------:R-:W-:Y:S01]  /*0800*/  @!P4 IMAD.MOV.U32 R15, RZ, RZ, -0x800000 ;  /* 0xff800000ff0fc424 */ /* 0x000fe200078e00ff */
[----:B------:R-:W-:Y:S01]  /*0810*/  LEA R12, P0, R2, UR4, 0x2 ;  /* 0x00000004020c7c11 */ /* 0x000fe2000f8010ff */
[----:B------:R-:W-:-:S03]  /*0820*/  @!P3 IMAD.MOV.U32 R6, RZ, RZ, -0x800000 ;  /* 0xff800000ff06b424 */ /* 0x000fc600078e00ff */
[----:B------:R-:W-:Y:S01]  /*0830*/  LEA.HI.X R13, R2, UR5, R5, 0x2, P0 ;  /* 0x00000005020d7c11 */ /* 0x000fe200080f1405 */
[----:B------:R-:W-:Y:S01]  /*0840*/  ULDC.64 UR4, c[0x0][0x2b8] ;  /* 0x0000ae0000047ab9 */ /* 0x000fe20000000a00 */
[----:B------:R-:W-:Y:S02]  /*0850*/  SHF.R.S32.HI R5, RZ, 0x1f, R3 ;  /* 0x0000001fff057819 */ /* 0x000fe40000011403 */
        /* <DEDUP_REMOVED lines=40> */
.L_x_6579:
        /* <DEDUP_REMOVED lines=22> */
.L_x_6580:
[----:B------:R-:W-:Y:S05]  /*0c40*/  @P6 BRA `(.L_x_6581) ;  /* 0x0000000400386947 */ /* 0x000fea0003800000 */
[----:B------:R-:W2:Y:S01]  /*0c50*/  LDC R0, c[0x0][0x380] ;  /* 0x0000e000ff007b82 */ /* 0x000ea20000000800 */
[----:B------:R-:W-:Y:S01]  /*0c60*/  LEA R7, R28, 0xffffffc0, 0x6 ;  /* 0xffffffc01c077811 */ /* 0x000fe200078e30ff */
[----:B------:R-:W-:Y:S01]  /*0c70*/  ULDC.64 UR8, c[0x0][0x230] ;  /* 0x00008c0000087ab9 */ /* 0x000fe20000000a00 */
[----:B------:R-:W-:Y:S01]  /*0c80*/  ULDC.64 UR6, c[0x0][0x248] ;  /* 0x0000920000067ab9 */ /* 0x000fe20000000a00 */
[----:B------:R-:W-:Y:S01]  /*0c90*/  ULDC.64 UR4, c[0x0][0x238] ;  /* 0x00008e0000047ab9 */ /* 0x000fe20000000a00 */
[----:B-1----:R-:W-:Y:S01]  /*0ca0*/  IABS R2, R7 ;  /* 0x0000000700027213 */ /* 0x002fe20000000000 */
[----:B------:R-:W-:Y:S01]  /*0cb0*/  ULDC.64 UR10, c[0x0][0x260] ;  /* 0x00009800000a7ab9 */ /* 0x000fe20000000a00 */
[----:B--2---:R-:W-:-:S04]  /*0cc0*/  IABS R4, R0 ;  /* 0x0000000000047213 */ /* 0x004fc80000000000 */
        /* <DEDUP_REMOVED lines=23> */
[----:B------:R-:W2:Y:S01]  /*0e40*/  LDG.E R24, desc[UR18][R24.64] ;  /* 0x0000001218187981 */ /* 0x000ea2000c1e1900 */
        /* <DEDUP_REMOVED lines=29> */
[----:B--2---:R-:W-:Y:S01]  /*1020*/  SHF.R.S32.HI R15, RZ, 0x1f, R24 ;  /* 0x0000001fff0f7819 */ /* 0x004fe20000011418 */
        /* <DEDUP_REMOVED lines=16> */
.L_x_6581:
[----:B------:R-:W1:Y:S01]  /*1130*/  LDC R13, c[0x0][0x278] ;  /* 0x00009e00ff0d7b82 */ /* 0x000e620000000800 */
[----:B------:R-:W-:Y:S01]  /*1140*/  SHF.R.S32.HI R19, RZ, 0x1f, R17 ;  /* 0x0000001fff137819 */ /* 0x000fe20000011411 */
[----:B------:R-:W-:Y:S01]  /*1150*/  ULDC.64 UR6, c[0x0][0x248] ;  /* 0x0000920000067ab9 */ /* 0x000fe20000000a00 */
[----:B------:R-:W-:-:S05]  /*1160*/  ULDC.64 UR8, c[0x0][0x230] ;  /* 0x00008c0000087ab9 */ /* 0x000fca0000000a00 */
[----:B------:R-:W2:Y:S01]  /*1170*/  LDC.64 R8, c[0x0][0x250] ;  /* 0x00009400ff087b82 */ /* 0x000ea20000000a00 */
[----:B-1----:R-:W-:-:S04]  /*1180*/  IABS R3, R13 ;  /* 0x0000000d00037213 */ /* 0x002fc80000000000 */
[----:B------:R-:W1:Y:S01]  /*1190*/  I2F.RP R7, R3 ;  /* 0x0000000300077306 */ /* 0x000e620000209400 */
[----:B--2---:R-:W-:-:S04]  /*11a0*/  IMAD R14, R19, R8, RZ ;  /* 0x00000008130e7224 */ /* 0x004fc800078e02ff */
[----:B------:R-:W-:-:S03]  /*11b0*/  IMAD R9, R17, R9, R14 ;  /* 0x0000000911097224 */ /* 0x000fc600078e020e */
[----:B-1----:R-:W1:Y:S02]  /*11c0*/  MUFU.RCP R4, R7 ;  /* 0x0000000700047308 */ /* 0x002e640000001000 */
[----:B-1----:R-:W-:Y:S02]  /*11d0*/  IADD3 R4, R4, 0xffffffe, RZ ;  /* 0x0ffffffe04047810 */ /* 0x002fe40007ffe0ff */
[----:B------:R-:W-:-:S04]  /*11e0*/  LEA R7, R28, 0xffffffc0, 0x6 ;  /* 0xffffffc01c077811 */ /* 0x000fc800078e30ff */
[----:B------:R-:W1:Y:S01]  /*11f0*/  F2I.FTZ.U32.TRUNC.NTZ R5, R4 ;  /* 0x0000000400057305 */ /* 0x000e62000021f000 */
[----:B------:R-:W-:Y:S02]  /*1200*/  IADD3 R18, P1, R17, R7, RZ ;  /* 0x0000000711127210 */ /* 0x000fe40007f3e0ff */
        /* <DEDUP_REMOVED lines=19> */
[----:B------:R-:W2:Y:S01]  /*1340*/  LDC.64 R2, c[0x0][0x238] ;  /* 0x00008e00ff027b82 */ /* 0x000ea20000000a00 */
        /* <DEDUP_REMOVED lines=15> */
[-C--:B--2---:R-:W-:Y:S01]  /*1440*/  IMAD R15, R15, R2.reuse, RZ ;  /* 0x000000020f0f7224 */ /* 0x084fe200078e02ff */
[----:B------:R-:W-:Y:S01]  /*1450*/  IADD3 R21, R21, R19, RZ ;  /* 0x0000001315157210 */ /* 0x000fe20007ffe0ff */
[----:B------:R-:W-:-:S04]  /*1460*/  IMAD.WIDE.U32 R24, R12, R2, R16 ;  /* 0x000000020c187225 */ /* 0x000fc800078e0010 */
[-C--:B-1----:R-:W-:Y:S02]  /*1470*/  IMAD R8, R9, R4.reuse, RZ ;  /* 0x0000000409087224 */ /* 0x082fe400078e02ff */
[----:B------:R-:W-:Y:S02]  /*1480*/  IMAD R15, R12, R3, R15 ;  /* 0x000000030c0f7224 */ /* 0x000fe400078e020f */
[----:B------:R-:W-:-:S03]  /*1490*/  IMAD.WIDE.U32 R20, R11, R4, R20 ;  /* 0x000000040b147225 */ /* 0x000fc600078e0014 */
[----:B------:R-:W-:Y:S01]  /*14a0*/  IADD3 R15, R25, R15, RZ ;  /* 0x0000000f190f7210 */ /* 0x000fe20007ffe0ff */
[----:B------:R-:W-:Y:S01]  /*14b0*/  IMAD R5, R11, R5, R8 ;  /* 0x000000050b057224 */ /* 0x000fe200078e0208 */
[----:B------:R-:W-:Y:S01]  /*14c0*/  MOV R8, R11 ;  /* 0x0000000b00087202 */ /* 0x000fe20000000f00 */
[----:B------:R-:W-:-:S03]  /*14d0*/  IMAD.MOV.U32 R14, RZ, RZ, R20 ;  /* 0x000000ffff0e7224 */ /* 0x000fc600078e0014 */
[----:B------:R-:W-:-:S07]  /*14e0*/  IADD3 R2, R21, R5, RZ ;  /* 0x0000000515027210 */ /* 0x000fce0007ffe0ff */
.L_x_6582:
[----:B------:R-:W-:Y:S01]  /*14f0*/  SHF.R.S32.HI R30, RZ, 0x1f, R29 ;  /* 0x0000001fff1e7819 */ /* 0x000fe2000001141d */
        /* <DEDUP_REMOVED lines=13> */
[----:B------:R-:W-:Y:S01]  /*15d0*/  LOP3.LUT R18, R13, 0xfffffff0, RZ, 0xc0, !PT ;  /* 0xfffffff00d127812 */ /* 0x000fe200078ec0ff */
[----:B------:R-:W-:Y:S01]  /*15e0*/  IMAD.IADD R5, R29, 0x1, -R16 ;  /* 0x000000011d057824 */ /* 0x000fe200078e0a10 */
[----:B------:R-:W-:Y:S01]  /*15f0*/  LEA.HI R11, R13, R4, RZ, 0x1 ;  /* 0x000000040d0b7211 */ /* 0x000fe200078f08ff */
[----:B------:R-:W-:Y:S01]  /*1600*/  ULDC.64 UR12, c[0x0][0x210] ;  /* 0x00008400000c7ab9 */ /* 0x000fe20000000a00 */
[----:B------:R-:W-:Y:S01]  /*1610*/  LOP3.LUT R165, R165, 0x1c0, RZ, 0xc0, !PT ;  /* 0x000001c0a5a57812 */ /* 0x000fe200078ec0ff */
[----:B------:R-:W-:Y:S01]  /*1620*/  IMAD.SHL.U32 R32, R5, 0x8, RZ ;  /* 0x0000000805207824 */ /* 0x000fe200078e00ff */
[----:B------:R-:W-:Y:S01]  /*1630*/  SHF.R.S32.HI R23, RZ, 0x1f, R22 ;  /* 0x0000001fff177819 */ /* 0x000fe20000011416 */
[----:B------:R-:W-:Y:S01]  /*1640*/  IMAD.IADD R13, R29, 0x1, -R18 ;  /* 0x000000011d0d7824 */ /* 0x000fe200078e0a12 */
[----:B------:R-:W-:Y:S01]  /*1650*/  LOP3.LUT R11, R11, 0xfffffffe, RZ, 0xc0, !PT ;  /* 0xfffffffe0b0b7812 */ /* 0x000fe200078ec0ff */
[----:B------:R-:W-:Y:S01]  /*1660*/  IMAD R9, R8, UR11, R9 ;  /* 0x0000000b08097c24 */ /* 0x000fe2000f8e0209 */
[----:B------:R-:W-:Y:S01]  /*1670*/  LOP3.LUT R16, R165, 0x38, R32, 0xf8, !PT ;  /* 0x00000038a5107812 */ /* 0x000fe200078ef820 */
[----:B------:R-:W-:Y:S01]  /*1680*/  IMAD R17, R23, UR6, RZ ;  /* 0x0000000617117c24 */ /* 0x000fe2000f8e02ff */
[----:B------:R-:W-:Y:S01]  /*1690*/  SHF.R.U32.HI R165, RZ, 0x3, R165 ;  /* 0x00000003ffa57819 */ /* 0x000fe200000116a5 */
[----:B------:R-:W-:Y:S01]  /*16a0*/  IMAD.WIDE R26, R27, 0x40, R22 ;  /* 0x000000401b1a7825 */ /* 0x000fe200078e0216 */
[----:B------:R-:W-:-:S02]  /*16b0*/  SHF.R.S32.HI R20, RZ, 0x1f, R13 ;  /* 0x0000001fff147819 */ /* 0x000fc4000001140d */
[----:B------:R-:W-:Y:S01]  /*16c0*/  IADD3 R24, P0, R32, R24, RZ ;  /* 0x0000001820187210 */ /* 0x000fe20007f1e0ff */
[----:B------:R-:W-:Y:S01]  /*16d0*/  IMAD R17, R22, UR7, R17 ;  /* 0x0000000716117c24 */ /* 0x000fe2000f8e0211 */
[--C-:B------:R-:W-:Y:S01]  /*16e0*/  SHF.R.S32.HI R33, RZ, 0x1f, R32.reuse ;  /* 0x0000001fff217819 */ /* 0x100fe20000011420 */
[----:B------:R-:W-:Y:S01]  /*16f0*/  IMAD.IADD R4, R4, 0x1, -R11 ;  /* 0x0000000104047824 */ /* 0x000fe200078e0a0b */
        /* <DEDUP_REMOVED lines=11> */
[-C--:B------:R-:W-:Y:S01]  /*17b0*/  LEA.HI R18, R30, R29.reuse, RZ, 0x6 ;  /* 0x0000001d1e127211 */ /* 0x080fe200078f30ff */
[----:B------:R-:W-:Y:S01]  /*17c0*/  IMAD.WIDE.U32 R14, R22, UR6, R14 ;  /* 0x00000006160e7c25 */ /* 0x000fe2000f8e000e */
[----:B------:R-:W-:-:S03]  /*17d0*/  LEA.HI R30, R30, R29, RZ, 0x5 ;  /* 0x0000001d1e1e7211 */ /* 0x000fc600078f28ff */
[----:B------:R-:W-:Y:S01]  /*17e0*/  IMAD.IADD R2, R13, 0x1, -R2 ;  /* 0x000000010d027824 */ /* 0x000fe200078e0a02 */
[----:B------:R-:W-:Y:S01]  /*17f0*/  SHF.R.S32.HI R13, RZ, 0x1f, R10 ;  /* 0x0000001fff0d7819 */ /* 0x000fe2000001140a */
[----:B------:R-:W-:-:S04]  /*1800*/  IMAD.WIDE.U32 R20, R10, UR4, R20 ;  /* 0x000000040a147c25 */ /* 0x000fc8000f8e0014 */
[----:B------:R-:W-:Y:S02]  /*1810*/  IMAD R13, R13, UR4, RZ ;  /* 0x000000040d0d7c24 */ /* 0x000fe4000f8e02ff */
[----:B------:R-:W-:Y:S02]  /*1820*/  IMAD.SHL.U32 R11, R5, 0x40, RZ ;  /* 0x00000040050b7824 */ /* 0x000fe400078e00ff */
[----:B------:R-:W-:Y:S01]  /*1830*/  IMAD R13, R10, UR5, R13 ;  /* 0x000000050a0d7c24 */ /* 0x000fe2000f8e020d */
[----:B------:R-:W-:Y:S01]  /*1840*/  ULDC.64 UR4, c[0x0][0x218] ;  /* 0x0000860000047ab9 */ /* 0x000fe20000000a00 */
[----:B------:R-:W-:Y:S01]  /*1850*/  IMAD.X R0, R23, 0x1, R0, P0 ;  /* 0x0000000117007824 */ /* 0x000fe200000e0600 */
[----:B------:R-:W-:Y:S01]  /*1860*/  LEA R162, P0, R14, UR4, 0x1 ;  /* 0x000000040ea27c11 */ /* 0x000fe2000f8008ff */
[----:B------:R-:W-:Y:S01]  /*1870*/  IMAD.IADD R21, R21, 0x1, R13 ;  /* 0x0000000115157824 */ /* 0x000fe200078e020d */
[----:B------:R-:W-:Y:S01]  /*1880*/  LOP3.LUT R11, R11, 0x1c0, RZ, 0xc0, !PT ;  /* 0x000001c00b0b7812 */ /* 0x000fe200078ec0ff */
[----:B------:R-:W-:Y:S01]  /*1890*/  IMAD R13, R27, UR14, RZ ;  /* 0x0000000e1b0d7c24 */ /* 0x000fe2000f8e02ff */
[----:B------:R-:W-:Y:S01]  /*18a0*/  UMOV UR4, 0x400 ;  /* 0x0000040000047882 */ /* 0x000fe20000000000 */
[----:B------:R-:W-:Y:S01]  /*18b0*/  IMAD.IADD R17, R15, 0x1, R17 ;  /* 0x000000010f117824 */ /* 0x000fe200078e0211 */
[----:B------:R-:W-:Y:S01]  /*18c0*/  LOP3.LUT R12, R11, 0x8, R12, 0xf8, !PT ;  /* 0x000000080b0c7812 */ /* 0x000fe200078ef80c */
[C---:B------:R-:W-:Y:S01]  /*18d0*/  IMAD R13, R26.reuse, UR15, R13 ;  /* 0x0000000f1a0d7c24 */ /* 0x040fe2000f8e020d */
[----:B------:R-:W-:Y:S01]  /*18e0*/  SHF.R.U32.HI R11, RZ, 0x3, R11 ;  /* 0x00000003ff0b7819 */ /* 0x000fe2000001160b */
[----:B------:R-:W-:Y:S01]  /*18f0*/  IMAD.WIDE.U32 R20, R26, UR14, R20 ;  /* 0x0000000e1a147c25 */ /* 0x000fe2000f8e0014 */
[----:B------:R-:W-:Y:S01]  /*1900*/  LEA.HI.X R163, R14, UR5, R17, 0x1, P0 ;  /* 0x000000050ea37c11 */ /* 0x000fe200080f0c11 */
[----:B-1----:R-:W-:Y:S01]  /*1910*/  ULEA UR5, UR20, UR4, 0x18 ;  /* 0x0000000414057291 */ /* 0x002fe2000f8ec03f */
[----:B------:R-:W-:Y:S01]  /*1920*/  LOP3.LUT R11, R12, R11, RZ, 0x3c, !PT ;  /* 0x0000000b0c0b7212 */ /* 0x000fe200078e3cff */
[----:B------:R-:W-:Y:S01]  /*1930*/  IMAD.WIDE.U32 R24, R8, UR10, R24 ;  /* 0x0000000a08187c25 */ /* 0x000fe2000f8e0018 */
[----:B------:R-:W-:Y:S01]  /*1940*/  USHF.L.U32 UR4, UR14, 0x5, URZ ;  /* 0x000000050e047899 */ /* 0x000fe2000800063f */
[----:B------:R-:W-:Y:S01]  /*1950*/  LEA R8, P0, R20, UR12, 0x1 ;  /* 0x0000000c14087c11 */ /* 0x000fe2000f8008ff */
[----:B------:R-:W-:Y:S01]  /*1960*/  USHF.L.U64.HI UR12, UR14, 0x5, UR15 ;  /* 0x000000050e0c7899 */ /* 0x000fe2000801020f */
        /* <DEDUP_REMOVED lines=39> */
[----:B------:R-:W-:Y:S01]  /*1be0*/  LDGSTS.E.BYPASS.LTC128B.128 [R165+0x3000], desc[UR18][R14.64+0x80] ;  /* 0x030000800ea57fae */ /* 0x000fe2000b901d52 */
[----:B------:R-:W-:-:S03]  /*1bf0*/  ULDC UR4, c[0x0][0x39c] ;  /* 0x0000e70000047ab9 */ /* 0x000fc60000000800 */
        /* <DEDUP_REMOVED lines=25> */
[----:B------:R1:W-:Y:S01]  /*1d90*/  LDGSTS.E.BYPASS.LTC128B.128 [R165+0x7800], desc[UR18][R12.64+0x80] ;  /* 0x078000800ca57fae */ /* 0x0003e2000b901d52 */
[----:B------:R-:W-:Y:S01]  /*1da0*/  LOP3.LUT R151, R3, R4, RZ, 0xfc, !PT ;  /* 0x0000000403977212 */ /* 0x000fe200078efcff */
        /* <DEDUP_REMOVED lines=29> */
[----:B------:R-:W-:Y:S04]  /*1f80*/  LDGSTS.E.BYPASS.LTC128B.128 [R165+0xb000], desc[UR18][R12.64+0x80] ;  /* 0x0b0000800ca57fae */ /* 0x000fe8000b901d52 */
[----:B------:R-:W-:Y:S04]  /*1f90*/  LDGSTS.E.BYPASS.LTC128B.128 [R165+0x9800], desc[UR18][R10.64] ;  /* 0x098000000aa57fae */ /* 0x000fe8000b901d52 */
[----:B------:R2:W-:Y:S04]  /*1fa0*/  LDGSTS.E.BYPASS.LTC128B.128 [R165+0xb800], desc[UR18][R10.64+0x80] ;  /* 0x0b8000800aa57fae */ /* 0x0005e8000b901d52 */
[----:B------:R-:W-:Y:S04]  /*1fb0*/  LDSM.16.M88.4 R16, [R158] ;  /* 0x000000009e10783b */ /* 0x000fe80000000200 */
[----:B------:R-:W3:Y:S01]  /*1fc0*/  LDSM.16.M88.4 R32, [R31+0x4000] ;  /* 0x004000001f20783b */ /* 0x000ee20000000200 */
[----:B-1----:R-:W-:-:S03]  /*1fd0*/  IMAD.MOV.U32 R8, RZ, RZ, 0x20 ;  /* 0x00000020ff087424 */ /* 0x002fc600078e00ff */
[----:B------:R-:W-:Y:S02]  /*1fe0*/  LDSM.16.M88.4 R60, [R155] ;  /* 0x000000009b3c783b */ /* 0x000fe40000000200 */
[----:B------:R-:W-:Y:S02]  /*1ff0*/  SEL R0, R8, 0xffffffe0, !P1 ;  /* 0xffffffe008007807 */ /* 0x000fe40004800000 */
[----:B------:R-:W1:Y:S01]  /*2000*/  LDSM.16.M88.4 R52, [R31+0x4800] ;  /* 0x004800001f34783b */ /* 0x000e620000000200 */
[----:B------:R-:W-:Y:S02]  /*2010*/  LOP3.LUT P1, RZ, R2, 0x4, RZ, 0xc0, !PT ;  /* 0x0000000402ff7812 */ /* 0x000fe4000782c0ff */
[C---:B------:R-:W-:Y:S01]  /*2020*/  SEL R2, R5.reuse, 0xffffffc0, !P0 ;  /* 0xffffffc005027807 */ /* 0x040fe20004000000 */
[----:B------:R-:W-:Y:S01]  /*2030*/  IMAD.IADD R156, R158, 0x1, R0 ;  /* 0x000000019e9c7824 */ /* 0x000fe200078e0200 */
[----:B------:R-:W4:Y:S01]  /*2040*/  LDSM.16.M88.4 R68, [R31+0x5000] ;  /* 0x005000001f44783b */ /* 0x000f220000000200 */
[----:B------:R-:W-:-:S02]  /*2050*/  SEL R5, R5, 0xffffffc0, !P1 ;  /* 0xffffffc005057807 */ /* 0x000fc40004800000 */
[----:B------:R-:W-:Y:S01]  /*2060*/  IMAD.IADD R153, R157, 0x1, R2 ;  /* 0x000000019d997824 */ /* 0x000fe200078e0202 */
[----:B------:R-:W5:Y:S01]  /*2070*/  LDSM.16.M88.4 R88, [R156] ;  /* 0x000000009c58783b */ /* 0x000f620000000200 */
[----:B------:R-:W-:Y:S02]  /*2080*/  IMAD.IADD R144, R2, 0x1, R155 ;  /* 0x0000000102907824 */ /* 0x000fe400078e029b */
[--C-:B------:R-:W-:Y:S01]  /*2090*/  IMAD.IADD R154, R158, 0x1, R5.reuse ;  /* 0x000000019e9a7824 */ /* 0x100fe200078e0205 */
[----:B------:R-:W5:Y:S01]  /*20a0*/  LDSM.16.M88.4 R40, [R31+0x5800] ;  /* 0x005800001f28783b */ /* 0x000f620000000200 */
[----:B------:R-:W-:-:S03]  /*20b0*/  IMAD.IADD R152, R156, 0x1, R5 ;  /* 0x000000019c987824 */ /* 0x000fc600078e0205 */
[----:B------:R-:W-:Y:S04]  /*20c0*/  LDSM.16.M88.4 R20, [R154] ;  /* 0x000000009a14783b */ /* 0x000fe80000000200 */
[----:B--2---:R-:W2:Y:S04]  /*20d0*/  LDSM.16.M88.4 R8, [R153] ;  /* 0x000000009908783b */ /* 0x004ea80000000200 */
[----:B------:R-:W2:Y:S04]  /*20e0*/  LDSM.16.M88.4 R12, [R155+0x800] ;  /* 0x000800009b0c783b */ /* 0x000ea80000000200 */
[----:B------:R-:W2:Y:S01]  /*20f0*/  LDSM.16.M88.4 R24, [R155+0x1000] ;  /* 0x001000009b18783b */ /* 0x000ea20000000200 */
[C---:B---3--:R-:W-:Y:S03]  /*2100*/  HMMA.16816.F32 R36, R16.reuse, R32, RZ ;  /* 0x000000201024723c */ /* 0x048fe600000018ff */
[----:B------:R-:W-:Y:S03]  /*2110*/  LDSM.16.M88.4 R84, [R152] ;  /* 0x000000009854783b */ /* 0x000fe60000000200 */
[C---:B------:R-:W-:Y:S01]  /*2120*/  HMMA.16816.F32 R32, R16.reuse, R34, RZ ;  /* 0x000000221020723c */ /* 0x040fe200000018ff */
[----:B------:R-:W3:Y:S04]  /*2130*/  LDSM.16.M88.4 R48, [R144] ;  /* 0x000000009030783b */ /* 0x000ee80000000200 */
[----:B------:R-:W-:Y:S01]  /*2140*/  LDSM.16.M88.4 R56, [R155+0x1800] ;  /* 0x001800009b38783b */ /* 0x000fe20000000200 */
[C---:B-1----:R-:W-:Y:S03]  /*2150*/  HMMA.16816.F32 R44, R16.reuse, R52, RZ ;  /* 0x00000034102c723c */ /* 0x042fe600000018ff */
[----:B------:R-:W-:Y:S03]  /*2160*/  LDSM.16.M88.4 R92, [R31+0x6800] ;  /* 0x006800001f5c783b */ /* 0x000fe60000000200 */
[C---:B------:R-:W-:Y:S01]  /*2170*/  HMMA.16816.F32 R52, R16.reuse, R54, RZ ;  /* 0x000000361034723c */ /* 0x040fe200000018ff */
[----:B------:R-:W-:Y:S04]  /*2180*/  LDSM.16.M88.4 R96, [R153+0x1800] ;  /* 0x001800009960783b */ /* 0x000fe80000000200 */
[----:B------:R-:W-:Y:S01]  /*2190*/  LDSM.16.M88.4 R80, [R144+0x1000] ;  /* 0x001000009050783b */ /* 0x000fe20000000200 */
[----:B----4-:R-:W-:Y:S03]  /*21a0*/  HMMA.16816.F32 R72, R16, R68, RZ ;  /* 0x000000441048723c */ /* 0x010fe600000018ff */
[----:B------:R-:W-:Y:S03]  /*21b0*/  LDSM.16.M88.4 R76, [R144+0x1800] ;  /* 0x00180000904c783b */ /* 0x000fe60000000200 */
[----:B-----5:R-:W-:Y:S01]  /*21c0*/  HMMA.16816.F32 R32, R88, R62, R32 ;  /* 0x0000003e5820723c */ /* 0x020fe20000001820 */
[----:B------:R-:W0:Y:S05]  /*21d0*/  LDGDEPBAR ;  /* 0x00000000000079af */ /* 0x000e2a0000000000 */
[----:B------:R-:W-:Y:S06]  /*21e0*/  HMMA.16816.F32 R68, R16, R70, RZ ;  /* 0x000000461044723c */ /* 0x000fec00000018ff */
[----:B------:R-:W-:Y:S01]  /*21f0*/  HMMA.16816.F32 R36, R88, R60, R36 ;  /* 0x0000003c5824723c */ /* 0x000fe20000001824 */
[----:B------:R-:W-:Y:S05]  /*2200*/  LDSM.16.M88.4 R60, [R158+0x2000] ;  /* 0x002000009e3c783b */ /* 0x000fea0000000200 */
[C---:B------:R-:W-:Y:S06]  /*2210*/  HMMA.16816.F32 R64, R16.reuse, R40, RZ ;  /* 0x000000281040723c */ /* 0x040fec00000018ff */
[----:B------:R-:W-:Y:S01]  /*2220*/  HMMA.16816.F32 R16, R16, R42, RZ ;  /* 0x0000002a1010723c */ /* 0x000fe200000018ff */
[----:B------:R-:W1:Y:S05]  /*2230*/  LDSM.16.M88.4 R40, [R153+0x800] ;  /* 0x000800009928783b */ /* 0x000e6a0000000200 */
[----:B--2---:R-:W-:Y:S06]  /*2240*/  HMMA.16816.F32 R32, R20, R10, R32 ;  /* 0x0000000a1420723c */ /* 0x004fec0000001820 */
[C---:B------:R-:W-:Y:S06]  /*2250*/  HMMA.16816.F32 R44, R88.reuse, R12, R44 ;  /* 0x0000000c582c723c */ /* 0x040fec000000182c */
[C---:B------:R-:W-:Y:S01]  /*2260*/  HMMA.16816.F32 R52, R88.reuse, R14, R52 ;  /* 0x0000000e5834723c */ /* 0x040fe20000001834 */
[----:B------:R-:W-:Y:S05]  /*2270*/  LDSM.16.M88.4 R12, [R153+0x1000] ;  /* 0x00100000990c783b */ /* 0x000fea0000000200 */
[C---:B------:R-:W-:Y:S06]  /*2280*/  HMMA.16816.F32 R72, R88.reuse, R24, R72 ;  /* 0x000000185848723c */ /* 0x040fec0000001848 */
[----:B------:R-:W-:Y:S01]  /*2290*/  HMMA.16816.F32 R68, R88, R26, R68 ;  /* 0x0000001a5844723c */ /* 0x000fe20000001844 */
[----:B------:R-:W2:Y:S05]  /*22a0*/  LDSM.16.M88.4 R24, [R31+0x6000] ;  /* 0x006000001f18783b */ /* 0x000eaa0000000200 */
[----:B------:R-:W-:Y:S01]  /*22b0*/  HMMA.16816.F32 R36, R20, R8, R36 ;  /* 0x000000081424723c */ /* 0x000fe20000001824 */
[----:B------:R-:W4:Y:S05]  /*22c0*/  LDSM.16.M88.4 R8, [R144+0x800] ;  /* 0x000800009008783b */ /* 0x000f2a0000000200 */
[----:B---3--:R-:W-:Y:S06]  /*22d0*/  HMMA.16816.F32 R32, R84, R50, R32 ;  /* 0x000000325420723c */ /* 0x008fec0000001820 */
[C---:B-1----:R-:W-:Y:S06]  /*22e0*/  HMMA.16816.F32 R44, R20.reuse, R40, R44 ;  /* 0x00000028142c723c */ /* 0x042fec000000182c */
[----:B------:R-:W-:Y:S01]  /*22f0*/  HMMA.16816.F32 R52, R20, R42, R52 ;  /* 0x0000002a1434723c */ /* 0x000fe20000001834 */
[----:B------:R-:W-:Y:S05]  /*2300*/  LDSM.16.M88.4 R40, [R153+0x2000] ;  /* 0x002000009928783b */ /* 0x000fea0000000200 */
[C---:B------:R-:W-:Y:S06]  /*2310*/  HMMA.16816.F32 R64, R88.reuse, R56, R64 ;  /* 0x000000385840723c */ /* 0x040fec0000001840 */
[----:B------:R-:W-:Y:S01]  /*2320*/  HMMA.16816.F32 R88, R88, R58, R16 ;  /* 0x0000003a5858723c */ /* 0x000fe20000001810 */
[----:B------:R-:W-:Y:S04]  /*2330*/  LDSM.16.M88.4 R16, [R156+0x2000] ;  /* 0x002000009c10783b */ /* 0x000fe80000000200 */
[----:B------:R-:W1:Y:S01]  /*2340*/  LDSM.16.M88.4 R56, [R155+0x2000] ;  /* 0x002000009b38783b */ /* 0x000e620000000200 */
[----:B------:R-:W-:Y:S03]  /*2350*/  HMMA.16816.F32 R36, R84, R48, R36 ;  /* 0x000000305424723c */ /* 0x000fe60000001824 */
[----:B------:R-:W-:Y:S03]  /*2360*/  LDSM.16.M88.4 R48, [R155+0x2800] ;  /* 0x002800009b30783b */ /* 0x000fe60000000200 */
[----:B--2---:R-:W-:Y:S06]  /*2370*/  HMMA.16816.F32 R32, R60, R26, R32 ;  /* 0x0000001a3c20723c */ /* 0x004fec0000001820 */
[C---:B----4-:R-:W-:Y:S06]  /*2380*/  HMMA.16816.F32 R44, R84.reuse, R8, R44 ;  /* 0x00000008542c723c */ /* 0x050fec000000182c */
[----:B------:R-:W-:Y:S01]  /*2390*/  HMMA.16816.F32 R52, R84, R10, R52 ;  /* 0x0000000a5434723c */ /* 0x000fe20000001834 */
[----:B------:R-:W-:Y:S05]  /*23a0*/  LDSM.16.M88.4 R8, [R152+0x2000] ;  /* 0x002000009808783b */ /* 0x000fea0000000200 */
[C---:B------:R-:W-:Y:S06]  /*23b0*/  HMMA.16816.F32 R72, R20.reuse, R12, R72 ;  /* 0x0000000c1448723c */ /* 0x040fec0000001848 */
[----:B------:R-:W-:Y:S01]  /*23c0*/  HMMA.16816.F32 R68, R20, R14, R68 ;  /* 0x0000000e1444723c */ /* 0x000fe20000001844 */
[----:B------:R-:W2:Y:S05]  /*23d0*/  LDSM.16.M88.4 R12, [R154+0x2000] ;  /* 0x002000009a0c783b */ /* 0x000eaa0000000200 */
[----:B------:R-:W-:Y:S01]  /*23e0*/  HMMA.16816.F32 R36, R60, R24, R36 ;  /* 0x000000183c24723c */ /* 0x000fe20000001824 */
[----:B------:R-:W3:Y:S05]  /*23f0*/  LDSM.16.M88.4 R24, [R144+0x2000] ;  /* 0x002000009018783b */ /* 0x000eea0000000200 */
        /* <DEDUP_REMOVED lines=8> */
[----:B------:R-:W4:Y:S05]  /*2480*/  LDSM.16.M88.4 R20, [R153+0x2800] ;  /* 0x002800009914783b */ /* 0x000f2a0000000200 */
[----:B--2---:R-:W-:Y:S06]  /*2490*/  HMMA.16816.F32 R32, R12, R42, R32 ;  /* 0x0000002a0c20723c */ /* 0x004fec0000001820 */
[C---:B------:R-:W-:Y:S06]  /*24a0*/  HMMA.16816.F32 R72, R84.reuse, R80, R72 ;  /* 0x000000505448723c */ /* 0x040fec0000001848 */
[----:B------:R-:W-:Y:S06]  /*24b0*/  HMMA.16816.F32 R68, R84, R82, R68 ;  /* 0x000000525444723c */ /* 0x000fec0000001844 */
[C---:B------:R-:W-:Y:S06]  /*24c0*/  HMMA.16816.F32 R44, R16.reuse, R48, R44 ;  /* 0x00000030102c723c */ /* 0x040fec000000182c */
[----:B------:R-:W-:Y:S06]  /*24d0*/  HMMA.16816.F32 R52, R16, R50, R52 ;  /* 0x000000321034723c */ /* 0x000fec0000001834 */
[----:B------:R-:W-:Y:S01]  /*24e0*/  HMMA.16816.F32 R36, R12, R40, R36 ;  /* 0x000000280c24723c */ /* 0x000fe20000001824 */
[----:B------:R-:W2:Y:S01]  /*24f0*/  LDSM.16.M88.4 R40, [R155+0x3000] ;  /* 0x003000009b28783b */ /* 0x000ea20000000200 */
[----:B------:R-:W-:-:S04]  /*2500*/  VIADD R50, R28, 0xffffffff ;  /* 0xffffffff1c327836 */ /* 0x000fc80000000000 */
[----:B------:R-:W-:Y:S01]  /*2510*/  HMMA.16816.F32 R80, R84, R76, R64 ;  /* 0x0000004c5450723c */ /* 0x000fe20000001840 */
[----:B------:R-:W5:Y:S01]  /*2520*/  LDSM.16.M88.4 R64, [R144+0x2800] ;  /* 0x002800009040783b */ /* 0x000f620000000200 */
[----:B------:R-:W-:-:S04]  /*2530*/  ISETP.GT.AND P0, PT, R50, R159, PT ;  /* 0x0000009f3200720c */ /* 0x000fc80003f04270 */
[----:B---3--:R-:W-:Y:S06]  /*2540*/  HMMA.16816.F32 R32, R8, R26, R32 ;  /* 0x0000001a0820723c */ /* 0x008fec0000001820 */
[C---:B-1----:R-:W-:Y:S06]  /*2550*/  HMMA.16816.F32 R72, R60.reuse, R56, R72 ;  /* 0x000000383c48723c */ /* 0x042fec0000001848 */
[----:B------:R-:W-:Y:S06]  /*2560*/  HMMA.16816.F32 R68, R60, R58, R68 ;  /* 0x0000003a3c44723c */ /* 0x000fec0000001844 */
[C---:B----4-:R-:W-:Y:S06]  /*2570*/  HMMA.16816.F32 R44, R12.reuse, R20, R44 ;  /* 0x000000140c2c723c */ /* 0x050fec000000182c */
[----:B------:R-:W-:Y:S01]  /*2580*/  HMMA.16816.F32 R52, R12, R22, R52 ;  /* 0x000000160c34723c */ /* 0x000fe20000001834 */
[----:B------:R-:W1:Y:S01]  /*2590*/  LDSM.16.M88.4 R20, [R155+0x3800] ;  /* 0x003800009b14783b */ /* 0x000e620000000200 */
[----:B------:R-:W-:Y:S01]  /*25a0*/  FMUL.FTZ R32, R32, UR4 ;  /* 0x0000000420207c20 */ /* 0x000fe20008410000 */
[----:B------:R-:W-:-:S03]  /*25b0*/  FMUL.FTZ R49, R33, UR4 ;  /* 0x0000000421317c20 */ /* 0x000fc60008410000 */
[----:B------:R-:W-:Y:S03]  /*25c0*/  HMMA.16816.F32 R88, R84, R78, R88 ;  /* 0x0000004e5458723c */ /* 0x000fe60000001858 */
[----:B------:R-:W-:Y:S03]  /*25d0*/  MUFU.TANH R49, R49 ;  /* 0x0000003100317308 */ /* 0x000fe60000002400 */
[----:B------:R-:W-:Y:S01]  /*25e0*/  HMMA.16816.F32 R36, R8, R24, R36 ;  /* 0x000000180824723c */ /* 0x000fe20000001824 */
[----:B------:R-:W3:Y:S05]  /*25f0*/  LDSM.16.M88.4 R24, [R153+0x3000] ;  /* 0x003000009918783b */ /* 0x000eea0000000200 */
[----:B------:R-:W-:Y:S06]  /*2600*/  HMMA.16816.F32 R80, R60, R92, R80 ;  /* 0x0000005c3c50723c */ /* 0x000fec0000001850 */
[C---:B--2---:R-:W-:Y:S01]  /*2610*/  HMMA.16816.F32 R72, R16.reuse, R40, R72 ;  /* 0x000000281048723c */ /* 0x044fe20000001848 */
[----:B------:R2:W-:Y:S05]  /*2620*/  MUFU.TANH R41, R32 ;  /* 0x0000002000297308 */ /* 0x0005ea0000002400 */
[----:B------:R-:W-:Y:S06]  /*2630*/  HMMA.16816.F32 R68, R16, R42, R68 ;  /* 0x0000002a1044723c */ /* 0x000fec0000001844 */
[----:B------:R-:W-:Y:S01]  /*2640*/  HMMA.16816.F32 R88, R60, R94, R88 ;  /* 0x0000005e3c58723c */ /* 0x000fe20000001858 */
[----:B------:R-:W-:Y:S01]  /*2650*/  FMUL.FTZ R42, R34, UR4 ;  /* 0x00000004222a7c20 */ /* 0x000fe20008410000 */
[----:B------:R-:W-:Y:S01]  /*2660*/  FMUL.FTZ R43, R35, UR4 ;  /* 0x00000004232b7c20 */ /* 0x000fe20008410000 */
[----:B------:R-:W-:Y:S01]  /*2670*/  FMUL.FTZ R37, R37, UR4 ;  /* 0x0000000425257c20 */ /* 0x000fe20008410000 */
[----:B------:R-:W-:Y:S01]  /*2680*/  FMUL.FTZ R2, R36, UR4 ;  /* 0x0000000424027c20 */ /* 0x000fe20008410000 */
[----:B------:R-:W-:Y:S01]  /*2690*/  FMUL.FTZ R31, R38, UR4 ;  /* 0x00000004261f7c20 */ /* 0x000fe20008410000 */
[----:B-----5:R-:W-:Y:S01]  /*26a0*/  HMMA.16816.F32 R44, R8, R64, R44 ;  /* 0x00000040082c723c */ /* 0x020fe2000000182c */
[----:B--2---:R-:W2:Y:S01]  /*26b0*/  LDSM.16.M88.4 R32, [R153+0x3800] ;  /* 0x003800009920783b */ /* 0x004ea20000000200 */
[----:B------:R4:W-:Y:S01]  /*26c0*/  MUFU.TANH R48, R37 ;  /* 0x0000002500307308 */ /* 0x0009e20000002400 */
[----:B------:R-:W-:-:S03]  /*26d0*/  FMUL.FTZ R40, R39, UR4 ;  /* 0x0000000427287c20 */ /* 0x000fc60008410000 */
[----:B-1----:R-:W-:Y:S04]  /*26e0*/  HMMA.16816.F32 R80, R16, R20, R80 ;  /* 0x000000141050723c */ /* 0x002fe80000001850 */
[----:B------:R-:W1:Y:S02]  /*26f0*/  MUFU.TANH R2, R2 ;  /* 0x0000000200027308 */ /* 0x000e640000002400 */
[----:B---3--:R-:W-:Y:S06]  /*2700*/  HMMA.16816.F32 R72, R12, R24, R72 ;  /* 0x000000180c48723c */ /* 0x008fec0000001848 */
[----:B------:R-:W-:Y:S01]  /*2710*/  HMMA.16816.F32 R88, R16, R22, R88 ;  /* 0x000000161058723c */ /* 0x000fe20000001858 */
[----:B----4-:R-:W3:Y:S01]  /*2720*/  LDSM.16.M88.4 R36, [R144+0x3000] ;  /* 0x003000009024783b */ /* 0x010ee20000000200 */
[----:B------:R-:W-:Y:S01]  /*2730*/  LOP3.LUT R24, R30, 0xffffffe0, RZ, 0xc0, !PT ;  /* 0xffffffe01e187812 */ /* 0x000fe200078ec0ff */
[----:B------:R-:W4:Y:S01]  /*2740*/  MUFU.TANH R31, R31 ;  /* 0x0000001f001f7308 */ /* 0x000f220000002400 */
[----:B------:R-:W-:-:S02]  /*2750*/  SHF.R.S32.HI R30, RZ, 0x1f, R30 ;  /* 0x0000001fff1e7819 */ /* 0x000fc4000001141e */
[----:B------:R-:W-:Y:S01]  /*2760*/  FMUL.FTZ R21, R47, UR4 ;  /* 0x000000042f157c20 */ /* 0x000fe20008410000 */
[----:B------:R-:W-:Y:S01]  /*2770*/  HMMA.16816.F32 R68, R12, R26, R68 ;  /* 0x0000001a0c44723c */ /* 0x000fe20000001844 */
[----:B------:R-:W-:Y:S01]  /*2780*/  IMAD.IADD R47, R29, 0x1, -R24 ;  /* 0x000000011d2f7824 */ /* 0x000fe200078e0a18 */
[----:B------:R-:W-:Y:S01]  /*2790*/  LEA.HI R30, R30, R7, RZ, 0x2 ;  /* 0x000000071e1e7211 */ /* 0x000fe200078f10ff */
[----:B------:R-:W5:Y:S01]  /*27a0*/  LDSM.16.M88.4 R24, [R144+0x3800] ;  /* 0x003800009018783b */ /* 0x000f620000000200 */
[----:B------:R-:W4:Y:S01]  /*27b0*/  MUFU.TANH R40, R40 ;  /* 0x0000002800287308 */ /* 0x000f220000002400 */
[----:B------:R-:W-:Y:S01]  /*27c0*/  FMUL.FTZ R45, R45, UR4 ;  /* 0x000000042d2d7c20 */ /* 0x000fe20008410000 */
[----:B------:R-:W-:Y:S01]  /*27d0*/  SHF.R.S32.HI R168, RZ, 0x1f, R47 ;  /* 0x0000001fffa87819 */ /* 0x000fe2000001142f */
[----:B------:R-:W-:Y:S01]  /*27e0*/  HMMA.16816.F32 R52, R8, R66, R52 ;  /* 0x000000420834723c */ /* 0x000fe20000001834 */
[----:B------:R-:W-:Y:S01]  /*27f0*/  LOP3.LUT R30, R30, 0xfffffffc, RZ, 0xc0, !PT ;  /* 0xfffffffc1e1e7812 */ /* 0x000fe200078ec0ff */
[----:B------:R-:W-:Y:S01]  /*2800*/  FMUL.FTZ R20, R46, UR4 ;  /* 0x000000042e147c20 */ /* 0x000fe20008410000 */
[----:B------:R-:W-:Y:S01]  /*2810*/  LEA.HI R168, R168, R47, RZ, 0x2 ;  /* 0x0000002fa8a87211 */ /* 0x000fe200078f10ff */
[----:B------:R-:W-:Y:S01]  /*2820*/  FMUL.FTZ R44, R44, UR4 ;  /* 0x000000042c2c7c20 */ /* 0x000fe20008410000 */
[----:B------:R-:W4:Y:S01]  /*2830*/  MUFU.TANH R42, R42 ;  /* 0x0000002a002a7308 */ /* 0x000f220000002400 */
[----:B------:R-:W-:Y:S01]  /*2840*/  IMAD.IADD R169, R7, 0x1, -R30 ;  /* 0x0000000107a97824 */ /* 0x000fe200078e0a1e */
[----:B------:R-:W-:Y:S01]  /*2850*/  SHF.R.S32.HI R168, RZ, 0x2, R168 ;  /* 0x00000002ffa87819 */ /* 0x000fe200000114a8 */
[----:B------:R-:W-:-:S04]  /*2860*/  DEPBAR.LE SB0, 0x0 ;  /* 0x000080000000791a */ /* 0x000fc80000000000 */
[C---:B--2---:R-:W-:Y:S01]  /*2870*/  HMMA.16816.F32 R80, R12.reuse, R32, R80 ;  /* 0x000000200c50723c */ /* 0x044fe20000001850 */
[----:B------:R-:W2:Y:S05]  /*2880*/  MUFU.TANH R43, R43 ;  /* 0x0000002b002b7308 */ /* 0x000eaa0000002400 */
[----:B------:R-:W-:Y:S01]  /*2890*/  HMMA.16816.F32 R88, R12, R34, R88 ;  /* 0x000000220c58723c */ /* 0x000fe20000001858 */
[----:B------:R-:W-:Y:S02]  /*28a0*/  IMAD R33, R7, 0x10, R100 ;  /* 0x0000001007217824 */ /* 0x000fe400078e0264 */
[----:B------:R-:W-:Y:S03]  /*28b0*/  MUFU.TANH R45, R45 ;  /* 0x0000002d002d7308 */ /* 0x000fe60000002400 */
[----:B------:R-:W-:Y:S01]  /*28c0*/  IADD3 R33, R33, 0x1, R168 ;  /* 0x0000000121217810 */ /* 0x000fe20007ffe0a8 */
[----:B------:R-:W-:Y:S01]  /*28d0*/  FMUL.FTZ R52, R52, UR4 ;  /* 0x0000000434347c20 */ /* 0x000fe20008410000 */
[----:B------:R-:W-:Y:S01]  /*28e0*/  FMUL.FTZ R46, R54, UR4 ;  /* 0x00000004362e7c20 */ /* 0x000fe20008410000 */
[----:B---3--:R-:W-:Y:S01]  /*28f0*/  HMMA.16816.F32 R68, R8, R38, R68 ;  /* 0x000000260844723c */ /* 0x008fe20000001844 */
[----:B------:R-:W-:Y:S01]  /*2900*/  IADD3 R33, R6, -UR17, R33 ;  /* 0x8000001106217c10 */ /* 0x000fe2000fffe021 */
[----:B------:R-:W3:Y:S01]  /*2910*/  MUFU.TANH R20, R20 ;  /* 0x0000001400147308 */ /* 0x000ee20000002400 */
[----:B------:R-:W-:-:S03]  /*2920*/  FMUL.FTZ R55, R55, UR4 ;  /* 0x0000000437377c20 */ /* 0x000fc60008410000 */
[C---:B------:R-:W-:Y:S01]  /*2930*/  HMMA.16816.F32 R72, R8.reuse, R36, R72 ;  /* 0x000000240848723c */ /* 0x040fe20000001848 */
[----:B------:R-:W-:Y:S02]  /*2940*/  IMAD.SHL.U32 R38, R29, 0x2, RZ ;  /* 0x000000021d267824 */ /* 0x000fe400078e00ff */
[----:B------:R-:W-:Y:S01]  /*2950*/  IMAD.SHL.U32 R29, R50, 0x40, RZ ;  /* 0x00000040321d7824 */ /* 0x000fe200078e00ff */
[----:B------:R-:W3:Y:S01]  /*2960*/  MUFU.TANH R44, R44 ;  /* 0x0000002c002c7308 */ /* 0x000ee20000002400 */
[----:B------:R-:W-:Y:S01]  /*2970*/  VIADD R7, R33, UR16 ;  /* 0x0000001021077c36 */ /* 0x000fe20008000000 */
[----:B-----5:R-:W-:Y:S01]  /*2980*/  HMMA.16816.F32 R80, R8, R24, R80 ;  /* 0x000000180850723c */ /* 0x020fe20000001850 */
[----:B------:R-:W-:Y:S01]  /*2990*/  FMUL.FTZ R36, R53, UR4 ;  /* 0x0000000435247c20 */ /* 0x000fe20008410000 */
[----:B------:R-:W-:Y:S02]  /*29a0*/  LOP3.LUT R30, R29, 0x6, R38, 0xf8, !PT ;  /* 0x000000061d1e7812 */ /* 0x000fe400078ef826 */
[----:B------:R-:W-:-:S02]  /*29b0*/  VIMNMX R33, R7, R6, PT ;  /* 0x0000000607217248 */ /* 0x000fc40003fe0100 */
[C---:B------:R-:W-:Y:S01]  /*29c0*/  LOP3.LUT R16, R30.reuse, 0x1, RZ, 0xfc, !PT ;  /* 0x000000011e107812 */ /* 0x040fe200078efcff */
[----:B------:R-:W-:Y:S01]  /*29d0*/  HMMA.16816.F32 R88, R8, R26, R88 ;  /* 0x0000001a0858723c */ /* 0x000fe20000001858 */
[----:B------:R-:W-:Y:S01]  /*29e0*/  VIADDMNMX R23, R7, 0x8, R6, PT ;  /* 0x0000000807177846 */ /* 0x000fe20003800106 */
[----:B------:R-:W5:Y:S01]  /*29f0*/  MUFU.TANH R21, R21 ;  /* 0x0000001500157308 */ /* 0x000f620000002400 */
[-C--:B------:R-:W-:Y:S02]  /*2a00*/  ISETP.GE.AND P1, PT, R30, R33.reuse, PT ;  /* 0x000000211e00720c */ /* 0x080fe40003f26270 */
[C---:B------:R-:W-:Y:S01]  /*2a10*/  ISETP.GE.AND P3, PT, R16.reuse, R33, PT ;  /* 0x000000211000720c */ /* 0x040fe20003f66270 */
[----:B------:R-:W-:Y:S01]  /*2a20*/  FMUL.FTZ R22, R69, UR4 ;  /* 0x0000000445167c20 */ /* 0x000fe20008410000 */
[-C--:B------:R-:W-:Y:S01]  /*2a30*/  ISETP.GE.AND P5, PT, R16, R23.reuse, PT ;  /* 0x000000171000720c */ /* 0x080fe20003fa6270 */
[----:B------:R-:W-:Y:S01]  /*2a40*/  FMUL.FTZ R24, R70, UR4 ;  /* 0x0000000446187c20 */ /* 0x000fe20008410000 */
[----:B-1----:R-:W-:Y:S01]  /*2a50*/  FSEL R16, R2, -INF , !P1 ;  /* 0xff80000002107808 */ /* 0x002fe20004800000 */
[----:B------:R-:W1:Y:S01]  /*2a60*/  MUFU.TANH R37, R52 ;  /* 0x0000003400257308 */ /* 0x000e620000002400 */
[----:B------:R-:W-:Y:S01]  /*2a70*/  ISETP.GE.AND P1, PT, R30, R23, PT ;  /* 0x000000171e00720c */ /* 0x000fe20003f26270 */
[----:B------:R-:W-:Y:S01]  /*2a80*/  FMUL.FTZ R72, R72, UR4 ;  /* 0x0000000448487c20 */ /* 0x000fe20008410000 */
[C---:B------:R-:W-:Y:S01]  /*2a90*/  LOP3.LUT R6, R30.reuse, 0x8, RZ, 0xfc, !PT ;  /* 0x000000081e067812 */ /* 0x040fe200078efcff */
[----:B------:R-:W-:Y:S01]  /*2aa0*/  FMUL.FTZ R73, R73, UR4 ;  /* 0x0000000449497c20 */ /* 0x000fe20008410000 */
[----:B------:R-:W-:Y:S01]  /*2ab0*/  LOP3.LUT R2, R30, 0x9, RZ, 0xfc, !PT ;  /* 0x000000091e027812 */ /* 0x000fe200078efcff */
[----:B------:R-:W-:Y:S01]  /*2ac0*/  FMUL.FTZ R74, R74, UR4 ;  /* 0x000000044a4a7c20 */ /* 0x000fe20008410000 */
[----:B----4-:R-:W-:Y:S01]  /*2ad0*/  FSEL R31, R31, -INF , !P1 ;  /* 0xff8000001f1f7808 */ /* 0x010fe20004800000 */
[----:B------:R-:W-:Y:S01]  /*2ae0*/  MUFU.TANH R36, R36 ;  /* 0x0000002400247308 */ /* 0x000fe20000002400 */
[----:B------:R-:W-:Y:S01]  /*2af0*/  FSEL R48, R48, -INF , !P3 ;  /* 0xff80000030307808 */ /* 0x000fe20005800000 */
[----:B------:R-:W-:Y:S01]  /*2b00*/  FMUL.FTZ R75, R75, UR4 ;  /* 0x000000044b4b7c20 */ /* 0x000fe20008410000 */
[-C--:B------:R-:W-:Y:S01]  /*2b10*/  ISETP.GE.AND P4, PT, R6, R33.reuse, PT ;  /* 0x000000210600720c */ /* 0x080fe20003f86270 */
[----:B------:R-:W-:Y:S01]  /*2b20*/  FMUL.FTZ R68, R68, UR4 ;  /* 0x0000000444447c20 */ /* 0x000fe20008410000 */
[C---:B------:R-:W-:Y:S01]  /*2b30*/  ISETP.GE.AND P1, PT, R2.reuse, R33, PT ;  /* 0x000000210200720c */ /* 0x040fe20003f26270 */
[----:B------:R-:W-:Y:S01]  /*2b40*/  FMUL.FTZ R25, R71, UR4 ;  /* 0x0000000447197c20 */ /* 0x000fe20008410000 */
[-C--:B------:R-:W-:Y:S01]  /*2b50*/  ISETP.GE.AND P3, PT, R2, R23.reuse, PT ;  /* 0x000000170200720c */ /* 0x080fe20003f66270 */
[----:B------:R-:W4:Y:S01]  /*2b60*/  MUFU.TANH R46, R46 ;  /* 0x0000002e002e7308 */ /* 0x000f220000002400 */
[----:B------:R-:W-:Y:S01]  /*2b70*/  LOP3.LUT R2, R30, 0x10, RZ, 0xfc, !PT ;  /* 0x000000101e027812 */ /* 0x000fe200078efcff */
[----:B------:R-:W-:Y:S01]  /*2b80*/  FMUL.FTZ R80, R80, UR4 ;  /* 0x0000000450507c20 */ /* 0x000fe20008410000 */
[----:B------:R-:W-:Y:S01]  /*2b90*/  FSEL R19, R40, -INF , !P5 ;  /* 0xff80000028137808 */ /* 0x000fe20006800000 */
[----:B------:R-:W-:Y:S01]  /*2ba0*/  FMUL.FTZ R81, R81, UR4 ;  /* 0x0000000451517c20 */ /* 0x000fe20008410000 */
[----:B------:R-:W-:Y:S01]  /*2bb0*/  FSEL R14, R41, -INF , !P4 ;  /* 0xff800000290e7808 */ /* 0x000fe20006000000 */
[----:B------:R-:W-:Y:S01]  /*2bc0*/  FMUL.FTZ R82, R82, UR4 ;  /* 0x0000000452527c20 */ /* 0x000fe20008410000 */
[----:B------:R-:W-:Y:S01]  /*2bd0*/  ISETP.GE.AND P2, PT, R6, R23, PT ;  /* 0x000000170600720c */ /* 0x000fe20003f46270 */
[----:B------:R-:W4:Y:S01]  /*2be0*/  MUFU.TANH R108, R72 ;  /* 0x00000048006c7308 */ /* 0x000f220000002400 */
[C---:B------:R-:W-:Y:S01]  /*2bf0*/  ISETP.GE.AND P5, PT, R2.reuse, R33, PT ;  /* 0x000000210200720c */ /* 0x040fe20003fa6270 */
[----:B------:R-:W-:Y:S01]  /*2c00*/  FMUL.FTZ R83, R83, UR4 ;  /* 0x0000000453537c20 */ /* 0x000fe20008410000 */
[----:B------:R-:W-:Y:S01]  /*2c10*/  ISETP.GE.AND P4, PT, R2, R23, PT ;  /* 0x000000170200720c */ /* 0x000fe20003f86270 */
[----:B------:R-:W-:Y:S01]  /*2c20*/  FMUL.FTZ R88, R88, UR4 ;  /* 0x0000000458587c20 */ /* 0x000fe20008410000 */
[----:B------:R-:W-:Y:S01]  /*2c30*/  LOP3.LUT R2, R30, 0x11, RZ, 0xfc, !PT ;  /* 0x000000111e027812 */ /* 0x000fe200078efcff */
[----:B------:R-:W-:Y:S01]  /*2c40*/  FMUL.FTZ R89, R89, UR4 ;  /* 0x0000000459597c20 */ /* 0x000fe20008410000 */
[----:B------:R-:W-:Y:S01]  /*2c50*/  FSEL R7, R42, -INF , !P2 ;  /* 0xff8000002a077808 */ /* 0x000fe20005000000 */
[----:B------:R-:W-:Y:S01]  /*2c60*/  MUFU.TANH R112, R73 ;  /* 0x0000004900707308 */ /* 0x000fe20000002400 */
[----:B------:R-:W-:Y:S01]  /*2c70*/  FSEL R18, R49, -INF , !P1 ;  /* 0xff80000031127808 */ /* 0x000fe20004800000 */
[----:B------:R-:W-:Y:S01]  /*2c80*/  FMUL.FTZ R90, R90, UR4 ;  /* 0x000000045a5a7c20 */ /* 0x000fe20008410000 */
[C---:B------:R-:W-:Y:S01]  /*2c90*/  ISETP.GE.AND P2, PT, R2.reuse, R33, PT ;  /* 0x000000210200720c */ /* 0x040fe20003f46270 */
[----:B------:R-:W-:Y:S01]  /*2ca0*/  FMUL.FTZ R91, R91, UR4 ;  /* 0x000000045b5b7c20 */ /* 0x000fe20008410000 */
[----:B------:R-:W-:-:S02]  /*2cb0*/  ISETP.GE.AND P1, PT, R2, R23, PT ;  /* 0x000000170200720c */ /* 0x000fc40003f26270 */
[C---:B------:R-:W-:Y:S01]  /*2cc0*/  LOP3.LUT R6, R30.reuse, 0x18, RZ, 0xfc, !PT ;  /* 0x000000181e067812 */ /* 0x040fe200078efcff */
[----:B------:R-:W4:Y:S01]  /*2cd0*/  MUFU.TANH R115, R74 ;  /* 0x0000004a00737308 */ /* 0x000f220000002400 */
[----:B------:R-:W-:Y:S02]  /*2ce0*/  LOP3.LUT R2, R30, 0x19, RZ, 0xfc, !PT ;  /* 0x000000191e027812 */ /* 0x000fe400078efcff */
[----:B--2---:R-:W-:Y:S02]  /*2cf0*/  FSEL R43, R43, -INF , !P3 ;  /* 0xff8000002b2b7808 */ /* 0x004fe40005800000 */
[----:B---3--:R-:W-:Y:S02]  /*2d00*/  FSEL R15, R20, -INF , !P4 ;  /* 0xff800000140f7808 */ /* 0x008fe40006000000 */
[----:B------:R-:W-:Y:S01]  /*2d10*/  FSEL R12, R45, -INF , !P2 ;  /* 0xff8000002d0c7808 */ /* 0x000fe20005000000 */
[----:B------:R-:W2:Y:S01]  /*2d20*/  MUFU.TANH R32, R55 ;  /* 0x0000003700207308 */ /* 0x000ea20000002400 */
[----:B------:R-:W-:-:S02]  /*2d30*/  ISETP.GE.AND P3, PT, R6, R33, PT ;  /* 0x000000210600720c */ /* 0x000fc40003f66270 */
[C---:B------:R-:W-:Y:S02]  /*2d40*/  ISETP.GE.AND P4, PT, R2.reuse, R33, PT ;  /* 0x000000210200720c */ /* 0x040fe40003f86270 */
[-C--:B------:R-:W-:Y:S02]  /*2d50*/  ISETP.GE.AND P2, PT, R2, R23.reuse, PT ;  /* 0x000000170200720c */ /* 0x080fe40003f46270 */
[----:B------:R-:W-:Y:S01]  /*2d60*/  FSEL R44, R44, -INF , !P5 ;  /* 0xff8000002c2c7808 */ /* 0x000fe20006800000 */
[----:B------:R-:W-:Y:S01]  /*2d70*/  MUFU.TANH R22, R22 ;  /* 0x0000001600167308 */ /* 0x000fe20000002400 */
[----:B------:R-:W-:Y:S02]  /*2d80*/  LOP3.LUT R2, R30, 0x20, RZ, 0xfc, !PT ;  /* 0x000000201e027812 */ /* 0x000fe400078efcff */
[----:B------:R-:W-:Y:S02]  /*2d90*/  ISETP.GE.AND P5, PT, R6, R23, PT ;  /* 0x000000170600720c */ /* 0x000fe40003fa6270 */
[----:B------:R-:W-:-:S02]  /*2da0*/  LOP3.LUT R8, R30, 0x21, RZ, 0xfc, !PT ;  /* 0x000000211e087812 */ /* 0x000fc400078efcff */
[----:B-----5:R-:W-:Y:S01]  /*2db0*/  FSEL R9, R21, -INF , !P1 ;  /* 0xff80000015097808 */ /* 0x020fe20004800000 */
[----:B------:R-:W3:Y:S01]  /*2dc0*/  MUFU.TANH R24, R24 ;  /* 0x0000001800187308 */ /* 0x000ee20000002400 */
[----:B-1----:R-:W-:Y:S02]  /*2dd0*/  FSEL R6, R37, -INF , !P3 ;  /* 0xff80000025067808 */ /* 0x002fe40005800000 */
[C---:B------:R-:W-:Y:S02]  /*2de0*/  ISETP.GE.AND P1, PT, R2.reuse, R33, PT ;  /* 0x000000210200720c */ /* 0x040fe40003f26270 */
[----:B------:R-:W-:Y:S02]  /*2df0*/  ISETP.GE.AND P3, PT, R2, R23, PT ;  /* 0x000000170200720c */ /* 0x000fe40003f66270 */
[----:B----4-:R-:W-:Y:S01]  /*2e00*/  FSEL R13, R46, -INF , !P5 ;  /* 0xff8000002e0d7808 */ /* 0x010fe20006800000 */
[----:B------:R-:W1:Y:S01]  /*2e10*/  MUFU.TANH R113, R75 ;  /* 0x0000004b00717308 */ /* 0x000e620000002400 */
[----:B------:R-:W-:-:S02]  /*2e20*/  FSEL R2, R36, -INF , !P4 ;  /* 0xff80000024027808 */ /* 0x000fc40006000000 */
[C---:B------:R-:W-:Y:S02]  /*2e30*/  ISETP.GE.AND P5, PT, R8.reuse, R33, PT ;  /* 0x000000210800720c */ /* 0x040fe40003fa6270 */
[----:B------:R-:W-:Y:S02]  /*2e40*/  ISETP.GE.AND P4, PT, R8, R23, PT ;  /* 0x000000170800720c */ /* 0x000fe40003f86270 */
[C---:B------:R-:W-:Y:S01]  /*2e50*/  LOP3.LUT R10, R30.reuse, 0x28, RZ, 0xfc, !PT ;  /* 0x000000281e0a7812 */ /* 0x040fe200078efcff */
[----:B------:R-:W4:Y:S01]  /*2e60*/  MUFU.TANH R110, R68 ;  /* 0x00000044006e7308 */ /* 0x000f220000002400 */
[----:B------:R-:W-:Y:S02]  /*2e70*/  LOP3.LUT R8, R30, 0x29, RZ, 0xfc, !PT ;  /* 0x000000291e087812 */ /* 0x000fe400078efcff */
[----:B------:R-:W-:Y:S02]  /*2e80*/  FSEL R108, R108, -INF , !P1 ;  /* 0xff8000006c6c7808 */ /* 0x000fe40004800000 */
[----:B------:R-:W-:-:S02]  /*2e90*/  FSEL R115, R115, -INF , !P3 ;  /* 0xff80000073737808 */ /* 0x000fc40005800000 */
[----:B------:R-:W-:Y:S01]  /*2ea0*/  FSEL R112, R112, -INF , !P5 ;  /* 0xff80000070707808 */ /* 0x000fe20006800000 */
[----:B------:R-:W5:Y:S01]  /*2eb0*/  MUFU.TANH R25, R25 ;  /* 0x0000001900197308 */ /* 0x000f620000002400 */
[----:B--2---:R-:W-:Y:S02]  /*2ec0*/  FSEL R17, R32, -INF , !P2 ;  /* 0xff80000020117808 */ /* 0x004fe40005000000 */
[----:B------:R-:W-:Y:S02]  /*2ed0*/  ISETP.GE.AND P1, PT, R10, R23, PT ;  /* 0x000000170a00720c */ /* 0x000fe40003f26270 */
[C---:B------:R-:W-:Y:S02]  /*2ee0*/  ISETP.GE.AND P3, PT, R8.reuse, R33, PT ;  /* 0x000000210800720c */ /* 0x040fe40003f66270 */
[----:B------:R-:W-:Y:S01]  /*2ef0*/  ISETP.GE.AND P5, PT, R8, R23, PT ;  /* 0x000000170800720c */ /* 0x000fe20003fa6270 */
[----:B------:R-:W2:Y:S01]  /*2f00*/  MUFU.TANH R20, R80 ;  /* 0x0000005000147308 */ /* 0x000ea20000002400 */
[----:B------:R-:W-:-:S02]  /*2f10*/  ISETP.GE.AND P2, PT, R10, R33, PT ;  /* 0x000000210a00720c */ /* 0x000fc40003f46270 */
[C---:B------:R-:W-:Y:S02]  /*2f20*/  LOP3.LUT R8, R30.reuse, 0x31, RZ, 0xfc, !PT ;  /* 0x000000311e087812 */ /* 0x040fe400078efcff */
[----:B------:R-:W-:Y:S02]  /*2f30*/  LOP3.LUT R10, R30, 0x30, RZ, 0xfc, !PT ;  /* 0x000000301e0a7812 */ /* 0x000fe400078efcff */
[----:B---3--:R-:W-:Y:S01]  /*2f40*/  FSEL R27, R24, -INF , !P1 ;  /* 0xff800000181b7808 */ /* 0x008fe20004800000 */
[----:B------:R-:W3:Y:S01]  /*2f50*/  MUFU.TANH R124, R81 ;  /* 0x00000051007c7308 */ /* 0x000ee20000002400 */
[----:B------:R-:W-:Y:S02]  /*2f60*/  FSEL R26, R22, -INF , !P3 ;  /* 0xff800000161a7808 */ /* 0x000fe40005800000 */
[----:B-1----:R-:W-:Y:S02]  /*2f70*/  FSEL R113, R113, -INF , !P4 ;  /* 0xff80000071717808 */ /* 0x002fe40006000000 */
[----:B----4-:R-:W-:-:S02]  /*2f80*/  FSEL R110, R110, -INF , !P2 ;  /* 0xff8000006e6e7808 */ /* 0x010fc40005000000 */
[C---:B------:R-:W-:Y:S01]  /*2f90*/  ISETP.GE.AND P1, PT, R8.reuse, R33, PT ;  /* 0x000000210800720c */ /* 0x040fe20003f26270 */
[----:B------:R-:W1:Y:S01]  /*2fa0*/  MUFU.TANH R121, R82 ;  /* 0x0000005200797308 */ /* 0x000e620000002400 */
[----:B------:R-:W-:Y:S02]  /*2fb0*/  ISETP.GE.AND P3, PT, R8, R23, PT ;  /* 0x000000170800720c */ /* 0x000fe40003f66270 */
[C---:B------:R-:W-:Y:S02]  /*2fc0*/  ISETP.GE.AND P4, PT, R10.reuse, R33, PT ;  /* 0x000000210a00720c */ /* 0x040fe40003f86270 */
[----:B------:R-:W-:Y:S02]  /*2fd0*/  ISETP.GE.AND P2, PT, R10, R23, PT ;  /* 0x000000170a00720c */ /* 0x000fe40003f46270 */
[C---:B------:R-:W-:Y:S01]  /*2fe0*/  LOP3.LUT R8, R30.reuse, 0x38, RZ, 0xfc, !PT ;  /* 0x000000381e087812 */ /* 0x040fe200078efcff */
[----:B------:R-:W4:Y:S01]  /*2ff0*/  MUFU.TANH R119, R83 ;  /* 0x0000005300777308 */ /* 0x000f220000002400 */
[----:B------:R-:W-:-:S02]  /*3000*/  LOP3.LUT R30, R30, 0x39, RZ, 0xfc, !PT ;  /* 0x000000391e1e7812 */ /* 0x000fc400078efcff */
[----:B-----5:R-:W-:Y:S02]  /*3010*/  FSEL R25, R25, -INF , !P5 ;  /* 0xff80000019197808 */ /* 0x020fe40006800000 */
[----:B--2---:R-:W-:Y:S02]  /*3020*/  FSEL R24, R20, -INF , !P4 ;  /* 0xff80000014187808 */ /* 0x004fe40006000000 */
[----:B---3--:R-:W-:Y:S01]  /*3030*/  FSEL R124, R124, -INF , !P1 ;  /* 0xff8000007c7c7808 */ /* 0x008fe20004800000 */
[----:B------:R-:W2:Y:S01]  /*3040*/  MUFU.TANH R122, R88 ;  /* 0x00000058007a7308 */ /* 0x000ea20000002400 */
[----:B-1----:R-:W-:Y:S02]  /*3050*/  FSEL R121, R121, -INF , !P2 ;  /* 0xff80000079797808 */ /* 0x002fe40005000000 */
[-C--:B------:R-:W-:Y:S02]  /*3060*/  ISETP.GE.AND P5, PT, R8, R33.reuse, PT ;  /* 0x000000210800720c */ /* 0x080fe40003fa6270 */
[----:B------:R-:W-:Y:S01]  /*3070*/  ISETP.GE.AND P4, PT, R30, R33, PT ;  /* 0x000000211e00720c */ /* 0x000fe20003f86270 */
[----:B------:R-:W-:Y:S01]  /*3080*/  BAR.SYNC.DEFER_BLOCKING 0x0 ;  /* 0x0000000000007b1d */ /* 0x000fe20000010000 */
[----:B------:R-:W-:-:S02]  /*3090*/  ISETP.GE.AND P2, PT, R8, R23, PT ;  /* 0x000000170800720c */ /* 0x000fc40003f46270 */
[----:B------:R-:W-:Y:S02]  /*30a0*/  ISETP.GE.AND P1, PT, R30, R23, PT ;  /* 0x000000171e00720c */ /* 0x000fe40003f26270 */
[----:B----4-:R-:W-:Y:S01]  /*30b0*/  FSEL R119, R119, -INF , !P3 ;  /* 0xff80000077777808 */ /* 0x010fe20005800000 */
        /* <DEDUP_REMOVED lines=66> */
.L_x_6584:
[----:B------:R-:W-:-:S04]  /*34e0*/  ULEA UR6, -UR6, URZ, 0x6 ;  /* 0x0000003f06067291 */ /* 0x000fc8000f8e313f */
[----:B------:R-:W-:Y:S02]  /*34f0*/  USHF.R.S32.HI UR4, URZ, 0x1f, UR6 ;  /* 0x0000001f3f047899 */ /* 0x000fe40008011406 */
[----:B------:R-:W-:-:S04]  /*3500*/  MOV R20, UR6 ;  /* 0x0000000600147c02 */ /* 0x000fc80008000f00 */
[----:B------:R-:W-:-:S07]  /*3510*/  MOV R4, UR4 ;  /* 0x0000000400047c02 */ /* 0x000fce0008000f00 */
.L_x_6585:
        /* <DEDUP_REMOVED lines=20> */
.L_x_6583:
        /* <DEDUP_REMOVED lines=92> */
[----:B------:R-:W-:Y:S01]  /*3c20*/  LDSM.16.MT88.4 R24, [R150+0xb000] ;  /* 0x00b000009618783b */ /* 0x000fe20000004200 */
        /* <DEDUP_REMOVED lines=83> */
[----:B------:R-:W1:Y:S02]  /*4160*/  LDSM.16.MT88.4 R8, [R148+0xa800] ;  /* 0x00a800009408783b */ /* 0x000e640000004200 */
[----:B------:R-:W-:Y:S03]  /*4170*/  MUFU.EX2 R116, R117 ;  /* 0x0000007500747308 */ /* 0x000fe60000000800 */
[C---:B-----5:R-:W-:Y:S05]  /*4180*/  HMMA.16816.F32 R44, R4.reuse, R12, R44 ;  /* 0x0000000c042c723c */ /* 0x060fea000000182c */
[----:B------:R-:W5:Y:S01]  /*4190*/  MUFU.EX2 R173, R173 ;  /* 0x000000ad00ad7308 */ /* 0x000f620000000800 */
[C---:B------:R-:W-:Y:S01]  /*41a0*/  HMMA.16816.F32 R48, R4.reuse, R14, R48 ;  /* 0x0000000e0430723c */ /* 0x040fe20000001830 */
[----:B------:R-:W4:Y:S05]  /*41b0*/  LDSM.16.MT88.4 R12, [R151+0x9000] ;  /* 0x00900000970c783b */ /* 0x000f2a0000004200 */
[C---:B--2---:R-:W-:Y:S06]  /*41c0*/  HMMA.16816.F32 R52, R4.reuse, R16, R52 ;  /* 0x000000100434723c */ /* 0x044fec0000001834 */
[C---:B------:R-:W-:Y:S01]  /*41d0*/  HMMA.16816.F32 R56, R4.reuse, R18, R56 ;  /* 0x000000120438723c */ /* 0x040fe20000001838 */
[----:B------:R-:W-:Y:S05]  /*41e0*/  LDSM.16.MT88.4 R16, [R149+0x9000] ;  /* 0x009000009510783b */ /* 0x000fea0000004200 */
[C---:B-1----:R-:W-:Y:S06]  /*41f0*/  HMMA.16816.F32 R60, R4.reuse, R8, R60 ;  /* 0x00000008043c723c */ /* 0x042fec000000183c */
        /* <DEDUP_REMOVED lines=12> */
[----:B----4-:R-:W-:Y:S01]  /*42c0*/  HMMA.16816.F32 R96, R4, R12, R96 ;  /* 0x0000000c0460723c */ /* 0x010fe20000001860 */
        /* <DEDUP_REMOVED lines=31> */
[----:B-----5:R-:W-:Y:S01]  /*44c0*/  F2FP.F16.F32.PACK_AB R7, R173, R116 ;  /* 0x00000074ad07723e */ /* 0x020fe200000000ff */
[----:B------:R-:W-:-:S02]  /*44d0*/  FADD.FTZ R119, R119, R120 ;  /* 0x0000007877777221 */ /* 0x000fc40000010000 */
[----:B------:R-:W-:Y:S02]  /*44e0*/  FADD.FTZ R122, R122, R125 ;  /* 0x0000007d7a7a7221 */ /* 0x000fe40000010000 */
[----:B------:R-:W-:Y:S02]  /*44f0*/  FADD.FTZ R116, R116, R119 ;  /* 0x0000007774747221 */ /* 0x000fe40000010000 */
        /* <DEDUP_REMOVED lines=33> */
.L_x_6590:
        /* <DEDUP_REMOVED lines=66> */
.L_x_6587:
        /* <DEDUP_REMOVED lines=8> */
[----:B------:R-:W-:Y:S02]  /*4bb0*/  IADD3 R2, P0, R100, UR12, RZ ;  /* 0x0000000c64027c10 */ /* 0x000fe4000ff1e0ff */
[----:B------:R-:W-:Y:S02]  /*4bc0*/  LDGSTS.E.BYPASS.LTC128B.128 [R165+0xa000], desc[UR18][R160.64+0x80] ;  /* 0x0a000080a0a57fae */ /* 0x000fe4000b901d52 */
[----:B------:R-:W-:Y:S03]  /*4bd0*/  IADD3.X R3, R101, UR11, RZ, P0, !PT ;  /* 0x0000000b65037c10 */ /* 0x000fe600087fe4ff */
[----:B------:R-:W-:Y:S01]  /*4be0*/  LDGSTS.E.BYPASS.LTC128B.128 [R165+0x8800], desc[UR18][R100.64] ;  /* 0x0880000064a57fae */ /* 0x000fe2000b901d52 */
[----:B------:R-:W-:Y:S04]  /*4bf0*/  IADD3 R176, P0, R2, UR12, RZ ;  /* 0x0000000c02b07c10 */ /* 0x000fe8000ff1e0ff */
[----:B------:R-:W-:Y:S01]  /*4c00*/  LDGSTS.E.BYPASS.LTC128B.128 [R165+0xa800], desc[UR18][R100.64+0x80] ;  /* 0x0a80008064a57fae */ /* 0x000fe2000b901d52 */
[----:B------:R-:W-:Y:S02]  /*4c10*/  IADD3.X R177, R3, UR11, RZ, P0, !PT ;  /* 0x0000000b03b17c10 */ /* 0x000fe400087fe4ff */
[----:B------:R-:W-:Y:S02]  /*4c20*/  ISETP.GT.AND P0, PT, R172, R159, PT ;  /* 0x0000009fac00720c */ /* 0x000fe40003f04270 */
        /* <DEDUP_REMOVED lines=11> */
[----:B------:R-:W1:Y:S05]  /*4ce0*/  LDSM.16.M88.4 R128, [R155] ;  /* 0x000000009b80783b */ /* 0x000e6a0000000200 */
[----:B------:R-:W1:Y:S05]  /*4cf0*/  LDSM.16.M88.4 R132, [R147] ;  /* 0x000000009384783b */ /* 0x000e6a0000000200 */
        /* <DEDUP_REMOVED lines=12> */
[----:B------:R-:W3:Y:S05]  /*4dc0*/  LDSM.16.M88.4 R104, [R154] ;  /* 0x000000009a68783b */ /* 0x000eea0000000200 */
[C---:B-1----:R-:W-:Y:S01]  /*4dd0*/  HMMA.16816.F32 R4, R124.reuse, R128, R4 ;  /* 0x000000807c04723c */ /* 0x042fe20000001804 */
[----:B------:R-:W1:Y:S05]  /*4de0*/  LDSM.16.M88.4 R120, [R153+0x1000] ;  /* 0x001000009978783b */ /* 0x000e6a0000000200 */
[C---:B------:R-:W-:Y:S01]  /*4df0*/  HMMA.16816.F32 R8, R124.reuse, R130, R8 ;  /* 0x000000827c08723c */ /* 0x040fe20000001808 */
[----:B------:R-:W4:Y:S05]  /*4e00*/  LDSM.16.M88.4 R128, [R153+0x1800] ;  /* 0x001800009980783b */ /* 0x000f2a0000000200 */
[C---:B------:R-:W-:Y:S06]  /*4e10*/  HMMA.16816.F32 R12, R124.reuse, R132, R12 ;  /* 0x000000847c0c723c */ /* 0x040fec000000180c */
[C---:B------:R-:W-:Y:S06]  /*4e20*/  HMMA.16816.F32 R16, R124.reuse, R134, R16 ;  /* 0x000000867c10723c */ /* 0x040fec0000001810 */
[C---:B------:R-:W-:Y:S06]  /*4e30*/  HMMA.16816.F32 R20, R124.reuse, R136, R20 ;  /* 0x000000887c14723c */ /* 0x040fec0000001814 */
[C---:B------:R-:W-:Y:S06]  /*4e40*/  HMMA.16816.F32 R24, R124.reuse, R138, R24 ;  /* 0x0000008a7c18723c */ /* 0x040fec0000001818 */
[C---:B--2---:R-:W-:Y:S06]  /*4e50*/  HMMA.16816.F32 R28, R124.reuse, R108, R28 ;  /* 0x0000006c7c1c723c */ /* 0x044fec000000181c */
[----:B------:R-:W-:Y:S01]  /*4e60*/  HMMA.16816.F32 R32, R124, R110, R32 ;  /* 0x0000006e7c20723c */ /* 0x000fe20000001820 */
[----:B------:R-:W-:Y:S05]  /*4e70*/  LDSM.16.M88.4 R108, [R152] ;  /* 0x00000000986c783b */ /* 0x000fea0000000200 */
[C---:B---3--:R-:W-:Y:S01]  /*4e80*/  HMMA.16816.F32 R4, R104.reuse, R112, R4 ;  /* 0x000000706804723c */ /* 0x048fe20000001804 */
[----:B------:R-:W-:Y:S05]  /*4e90*/  LDSM.16.M88.4 R124, [R144+0x1000] ;  /* 0x00100000907c783b */ /* 0x000fea0000000200 */
[C---:B------:R-:W-:Y:S01]  /*4ea0*/  HMMA.16816.F32 R8, R104.reuse, R114, R8 ;  /* 0x000000726808723c */ /* 0x040fe20000001808 */
[----:B------:R-:W2:Y:S05]  /*4eb0*/  LDSM.16.M88.4 R112, [R144] ;  /* 0x000000009070783b */ /* 0x000eaa0000000200 */
[C---:B------:R-:W-:Y:S06]  /*4ec0*/  HMMA.16816.F32 R12, R104.reuse, R116, R12 ;  /* 0x00000074680c723c */ /* 0x040fec000000180c */
[C---:B------:R-:W-:Y:S01]  /*4ed0*/  HMMA.16816.F32 R16, R104.reuse, R118, R16 ;  /* 0x000000766810723c */ /* 0x040fe20000001810 */
[----:B------:R-:W3:Y:S05]  /*4ee0*/  LDSM.16.M88.4 R116, [R144+0x800] ;  /* 0x000800009074783b */ /* 0x000eea0000000200 */
[C---:B-1----:R-:W-:Y:S06]  /*4ef0*/  HMMA.16816.F32 R20, R104.reuse, R120, R20 ;  /* 0x000000786814723c */ /* 0x042fec0000001814 */
[C---:B------:R-:W-:Y:S01]  /*4f00*/  HMMA.16816.F32 R24, R104.reuse, R122, R24 ;  /* 0x0000007a6818723c */ /* 0x040fe20000001818 */
[----:B------:R-:W1:Y:S05]  /*4f10*/  LDSM.16.M88.4 R120, [R144+0x1800] ;  /* 0x001800009078783b */ /* 0x000e6a0000000200 */
[C---:B----4-:R-:W-:Y:S06]  /*4f20*/  HMMA.16816.F32 R28, R104.reuse, R128, R28 ;  /* 0x00000080681c723c */ /* 0x050fec000000181c */
[----:B------:R-:W-:Y:S01]  /*4f30*/  HMMA.16816.F32 R32, R104, R130, R32 ;  /* 0x000000826820723c */ /* 0x000fe20000001820 */
[----:B------:R-:W-:Y:S05]  /*4f40*/  LDSM.16.M88.4 R104, [R158+0x2000] ;  /* 0x002000009e68783b */ /* 0x000fea0000000200 */
[C---:B--2---:R-:W-:Y:S01]  /*4f50*/  HMMA.16816.F32 R4, R108.reuse, R112, R4 ;  /* 0x000000706c04723c */ /* 0x044fe20000001804 */
[----:B------:R-:W-:Y:S05]  /*4f60*/  LDSM.16.M88.4 R128, [R157+0x3000] ;  /* 0x003000009d80783b */ /* 0x000fea0000000200 */
        /* <DEDUP_REMOVED lines=8> */
[C---:B-1----:R-:W-:Y:S06]  /*4ff0*/  HMMA.16816.F32 R28, R108.reuse, R120, R28 ;  /* 0x000000786c1c723c */ /* 0x042fec000000181c */
[----:B------:R-:W-:Y:S01]  /*5000*/  HMMA.16816.F32 R32, R108, R122, R32 ;  /* 0x0000007a6c20723c */ /* 0x000fe20000001820 */
[----:B------:R-:W-:Y:S05]  /*5010*/  LDSM.16.M88.4 R108, [R156+0x2000] ;  /* 0x002000009c6c783b */ /* 0x000fea0000000200 */
[C---:B--2---:R-:W-:Y:S01]  /*5020*/  HMMA.16816.F32 R4, R104.reuse, R112, R4 ;  /* 0x000000706804723c */ /* 0x044fe20000001804 */
[----:B------:R-:W-:Y:S05]  /*5030*/  LDSM.16.M88.4 R120, [R141] ;  /* 0x000000008d78783b */ /* 0x000fea0000000200 */
[C---:B------:R-:W-:Y:S01]  /*5040*/  HMMA.16816.F32 R8, R104.reuse, R114, R8 ;  /* 0x000000726808723c */ /* 0x040fe20000001808 */
[----:B------:R-:W1:Y:S05]  /*5050*/  LDSM.16.M88.4 R112, [R143] ;  /* 0x000000008f70783b */ /* 0x000e6a0000000200 */
[C---:B---3--:R-:W-:Y:S06]  /*5060*/  HMMA.16816.F32 R12, R104.reuse, R116, R12 ;  /* 0x00000074680c723c */ /* 0x048fec000000180c */
[C---:B------:R-:W-:Y:S01]  /*5070*/  HMMA.16816.F32 R16, R104.reuse, R118, R16 ;  /* 0x000000766810723c */ /* 0x040fe20000001810 */
[----:B------:R-:W2:Y:S05]  /*5080*/  LDSM.16.M88.4 R116, [R142] ;  /* 0x000000008e74783b */ /* 0x000eaa0000000200 */
[C---:B------:R-:W-:Y:S06]  /*5090*/  HMMA.16816.F32 R20, R104.reuse, R128, R20 ;  /* 0x000000806814723c */ /* 0x040fec0000001814 */
[C---:B------:R-:W-:Y:S01]  /*50a0*/  HMMA.16816.F32 R24, R104.reuse, R130, R24 ;  /* 0x000000826818723c */ /* 0x040fe20000001818 */
[----:B------:R-:W3:Y:S05]  /*50b0*/  LDSM.16.M88.4 R128, [R140] ;  /* 0x000000008c80783b */ /* 0x000eea0000000200 */
[C---:B----4-:R-:W-:Y:S06]  /*50c0*/  HMMA.16816.F32 R28, R104.reuse, R124, R28 ;  /* 0x0000007c681c723c */ /* 0x050fec000000181c */
[----:B------:R-:W-:Y:S01]  /*50d0*/  HMMA.16816.F32 R32, R104, R126, R32 ;  /* 0x0000007e6820723c */ /* 0x000fe20000001820 */
[----:B------:R-:W-:Y:S05]  /*50e0*/  LDSM.16.M88.4 R104, [R154+0x2000] ;  /* 0x002000009a68783b */ /* 0x000fea0000000200 */
        /* <DEDUP_REMOVED lines=19> */
[C---:B--2---:R-:W-:Y:S06]  /*5220*/  HMMA.16816.F32 R20, R104.reuse, R116, R20 ;  /* 0x000000746814723c */ /* 0x044fec0000001814 */
[C---:B------:R-:W-:Y:S06]  /*5230*/  HMMA.16816.F32 R24, R104.reuse, R118, R24 ;  /* 0x000000766818723c */ /* 0x040fec0000001818 */
[C---:B-----5:R-:W-:Y:S06]  /*5240*/  HMMA.16816.F32 R28, R104.reuse, R120, R28 ;  /* 0x00000078681c723c */ /* 0x060fec000000181c */
        /* <DEDUP_REMOVED lines=145> */
.L_x_6589:
        /* <DEDUP_REMOVED lines=20> */
.L_x_6588:
        /* <DEDUP_REMOVED lines=159> */
[----:B------:R-:W-:Y:S01]  /*6690*/  ISETP.GT.AND P0, PT, R172, R159, PT ;  /* 0x0000009fac00720c */ /* 0x000fe20003f04270 */
[C---:B------:R-:W-:Y:S03]  /*66a0*/  FMUL.FTZ R12, R2.reuse, R88 ;  /* 0x00000058020c7220 */ /* 0x040fe60000410000 */
[----:B------:R-:W-:Y:S01]  /*66b0*/  FMUL.FTZ R13, R2, R89 ;  /* 0x00000059020d7220 */ /* 0x000fe20000410000 */
[C---:B------:R-:W-:Y:S01]  /*66c0*/  FMUL.FTZ R14, R0.reuse, R90 ;  /* 0x0000005a000e7220 */ /* 0x040fe20000410000 */
[----:B------:R-:W-:Y:S02]  /*66d0*/  FMUL.FTZ R15, R0, R91 ;  /* 0x0000005b000f7220 */ /* 0x000fe40000410000 */
[----:B------:R-:W-:Y:S01]  /*66e0*/  LDSM.16.MT88.4 R88, [R148+0x8800] ;  /* 0x008800009458783b */ /* 0x000fe20000004200 */
        /* <DEDUP_REMOVED lines=30> */
[----:B------:R-:W-:Y:S02]  /*68d0*/  FADD.FTZ R117, R117, R118 ;  /* 0x0000007675757221 */ /* 0x000fe40000010000 */
[C---:B------:R-:W-:Y:S03]  /*68e0*/  HMMA.16816.F32 R28, R96.reuse, R92, R28 ;  /* 0x0000005c601c723c */ /* 0x040fe6000000181c */
[----:B------:R-:W-:Y:S01]  /*68f0*/  FADD.FTZ R0, R119, R0 ;  /* 0x0000000077007221 */ /* 0x000fe20000010000 */
[----:B------:R-:W-:Y:S03]  /*6900*/  FADD.FTZ R116, R116, R117 ;  /* 0x0000007574747221 */ /* 0x000fe60000010000 */
[----:B------:R-:W-:Y:S01]  /*6910*/  MUFU.EX2 R132, R132 ;  /* 0x0000008400847308 */ /* 0x000fe20000000800 */
[C---:B------:R-:W-:Y:S01]  /*6920*/  HMMA.16816.F32 R32, R96.reuse, R94, R32 ;  /* 0x0000005e6020723c */ /* 0x040fe20000001820 */
[----:B------:R-:W-:Y:S05]  /*6930*/  LDSM.16.MT88.4 R92, [R151+0x9800] ;  /* 0x00980000975c783b */ /* 0x000fea0000004200 */
[C---:B---3--:R-:W-:Y:S03]  /*6940*/  HMMA.16816.F32 R36, R96.reuse, R84, R36 ;  /* 0x000000546024723c */ /* 0x048fe60000001824 */
[----:B------:R-:W-:Y:S03]  /*6950*/  MUFU.EX2 R137, R137 ;  /* 0x0000008900897308 */ /* 0x000fe60000000800 */
        /* <DEDUP_REMOVED lines=22> */
[----:B------:R-:W-:Y:S01]  /*6ac0*/  IADD3 R0, R172, -0x1, RZ ;  /* 0xffffffffac007810 */ /* 0x000fe20007ffe0ff */
[----:B------:R-:W-:Y:S01]  /*6ad0*/  FADD.FTZ R127, R122, R127 ;  /* 0x0000007f7a7f7221 */ /* 0x000fe20000010000 */
[----:B------:R-:W-:Y:S02]  /*6ae0*/  FADD.FTZ R129, R124, R129 ;  /* 0x000000817c817221 */ /* 0x000fe40000010000 */
[----:B------:R-:W-:Y:S01]  /*6af0*/  MOV R172, R0 ;  /* 0x0000000000ac7202 */ /* 0x000fe20000000f00 */
        /* <DEDUP_REMOVED lines=11> */
[----:B------:R-:W4:Y:S02]  /*6bb0*/  LDSM.16.MT88.4 R80, [R149+0xa800] ;  /* 0x00a800009550783b */ /* 0x000f240000004200 */
[----:B------:R-:W-:Y:S03]  /*6bc0*/  FADD.FTZ R133, R133, R128 ;  /* 0x0000008085857221 */ /* 0x000fe60000010000 */
[C---:B------:R-:W-:Y:S03]  /*6bd0*/  HMMA.16816.F32 R20, R68.reuse, R84, R20 ;  /* 0x000000544414723c */ /* 0x040fe60000001814 */
[----:B------:R3:W5:Y:S02]  /*6be0*/  MUFU.EX2 R179, R105 ;  /* 0x0000006900b37308 */ /* 0x0007640000000800 */
[----:B------:R-:W-:Y:S01]  /*6bf0*/  MOV R0, R3 ;  /* 0x0000000300007202 */ /* 0x000fe20000000f00 */
[C---:B------:R-:W-:Y:S01]  /*6c00*/  HMMA.16816.F32 R24, R68.reuse, R86, R24 ;  /* 0x000000564418723c */ /* 0x040fe20000001818 */
[----:B------:R-:W4:Y:S06]  /*6c10*/  LDSM.16.MT88.4 R84, [R148+0xa800] ;  /* 0x00a800009454783b */ /* 0x000f2c0000004200 */
[----:B------:R-:W-:Y:S01]  /*6c20*/  MUFU.EX2 R102, R102 ;  /* 0x0000006600667308 */ /* 0x000fe20000000800 */
[C---:B------:R-:W-:Y:S09]  /*6c30*/  HMMA.16816.F32 R28, R68.reuse, R88, R28 ;  /* 0x00000058441c723c */ /* 0x040ff2000000181c */
[----:B------:R1:W1:Y:S01]  /*6c40*/  MUFU.EX2 R101, R104 ;  /* 0x0000006800657308 */ /* 0x0002620000000800 */
[C---:B------:R-:W-:Y:S01]  /*6c50*/  HMMA.16816.F32 R32, R68.reuse, R90, R32 ;  /* 0x0000005a4420723c */ /* 0x040fe20000001820 */
[----:B------:R-:W-:Y:S02]  /*6c60*/  LDSM.16.MT88.4 R88, [R148+0x9000] ;  /* 0x009000009458783b */ /* 0x000fe40000004200 */
[----:B---3--:R-:W-:Y:S03]  /*6c70*/  F2FP.F16.F32.PACK_AB R105, R177, R178 ;  /* 0x000000b2b169723e */ /* 0x008fe600000000ff */
[C---:B--2---:R-:W-:Y:S05]  /*6c80*/  HMMA.16816.F32 R36, R68.reuse, R72, R36 ;  /* 0x000000484424723c */ /* 0x044fea0000001824 */
[----:B-----5:R-:W-:Y:S01]  /*6c90*/  F2FP.F16.F32.PACK_AB R106, R179, R176 ;  /* 0x000000b0b36a723e */ /* 0x020fe200000000ff */
[C---:B------:R-:W-:Y:S01]  /*6ca0*/  HMMA.16816.F32 R40, R68.reuse, R74, R40 ;  /* 0x0000004a4428723c */ /* 0x040fe20000001828 */
[----:B------:R-:W2:Y:S04]  /*6cb0*/  LDSM.16.MT88.4 R72, [R151+0x9000] ;  /* 0x009000009748783b */ /* 0x000ea80000004200 */
[----:B-1----:R-:W-:Y:S01]  /*6cc0*/  F2FP.F16.F32.PACK_AB R104, R183, R138 ;  /* 0x0000008ab768723e */ /* 0x002fe200000000ff */
[C---:B------:R-:W-:Y:S05]  /*6cd0*/  HMMA.16816.F32 R44, R68.reuse, R76, R44 ;  /* 0x0000004c442c723c */ /* 0x040fea000000182c */
[----:B------:R-:W-:Y:S01]  /*6ce0*/  F2FP.F16.F32.PACK_AB R107, R101, R102 ;  /* 0x00000066656b723e */ /* 0x000fe200000000ff */
[C---:B------:R-:W-:Y:S01]  /*6cf0*/  HMMA.16816.F32 R48, R68.reuse, R78, R48 ;  /* 0x0000004e4430723c */ /* 0x040fe20000001830 */
[----:B------:R-:W1:Y:S05]  /*6d00*/  LDSM.16.MT88.4 R76, [R150+0x9000] ;  /* 0x00900000964c783b */ /* 0x000e6a0000004200 */
[C---:B----4-:R-:W-:Y:S06]  /*6d10*/  HMMA.16816.F32 R52, R68.reuse, R80, R52 ;  /* 0x000000504434723c */ /* 0x050fec0000001834 */
        /* <DEDUP_REMOVED lines=34> */
[----:B------:R-:W-:Y:S01]  /*6f40*/  FADD.FTZ R175, R179, R176 ;  /* 0x000000b0b3af7221 */ /* 0x000fe20000010000 */
[C---:B----4-:R-:W-:Y:S05]  /*6f50*/  HMMA.16816.F32 R36, R68.reuse, R84, R36 ;  /* 0x000000544424723c */ /* 0x050fea0000001824 */
[----:B------:R-:W-:Y:S01]  /*6f60*/  FADD.FTZ R173, R101, R102 ;  /* 0x0000006665ad7221 */ /* 0x000fe20000010000 */
[C---:B------:R-:W-:Y:S01]  /*6f70*/  HMMA.16816.F32 R40, R68.reuse, R86, R40 ;  /* 0x000000564428723c */ /* 0x040fe20000001828 */
[----:B------:R-:W4:Y:S05]  /*6f80*/  LDSM.16.MT88.4 R84, [R150+0x9800] ;  /* 0x009800009654783b */ /* 0x000f2a0000004200 */
[C---:B--2---:R-:W-:Y:S06]  /*6f90*/  HMMA.16816.F32 R44, R68.reuse, R72, R44 ;  /* 0x00000048442c723c */ /* 0x044fec000000182c */
[C---:B------:R-:W-:Y:S06]  /*6fa0*/  HMMA.16816.F32 R48, R68.reuse, R74, R48 ;  /* 0x0000004a4430723c */ /* 0x040fec0000001830 */
[C---:B-1----:R-:W-:Y:S06]  /*6fb0*/  HMMA.16816.F32 R52, R68.reuse, R76, R52 ;  /* 0x0000004c4434723c */ /* 0x042fec0000001834 */
[C---:B------:R-:W-:Y:S01]  /*6fc0*/  HMMA.16816.F32 R56, R68.reuse, R78, R56 ;  /* 0x0000004e4438723c */ /* 0x040fe20000001838 */
[----:B------:R-:W1:Y:S05]  /*6fd0*/  LDSM.16.MT88.4 R76, [R149+0x9800] ;  /* 0x00980000954c783b */ /* 0x000e6a0000004200 */
[C---:B---3--:R-:W-:Y:S06]  /*6fe0*/  HMMA.16816.F32 R60, R68.reuse, R80, R60 ;  /* 0x00000050443c723c */ /* 0x048fec000000183c */
[----:B------:R-:W-:Y:S06]  /*6ff0*/  HMMA.16816.F32 R64, R68, R82, R64 ;  /* 0x000000524440723c */ /* 0x000fec0000001840 */
[C---:B------:R-:W-:Y:S01]  /*7000*/  HMMA.16816.F32 R96, R104.reuse, R92, R4 ;  /* 0x0000005c6860723c */ /* 0x040fe20000001804 */
[----:B------:R-:W2:Y:S05]  /*7010*/  LDSM.16.MT88.4 R4, [R150+0xb800] ;  /* 0x00b800009604783b */ /* 0x000eaa0000004200 */
[C---:B------:R-:W-:Y:S03]  /*7020*/  HMMA.16816.F32 R92, R104.reuse, R94, R8 ;  /* 0x0000005e685c723c */ /* 0x040fe60000001808 */
[----:B------:R-:W3:Y:S03]  /*7030*/  LDSM.16.MT88.4 R8, [R149+0xb800] ;  /* 0x00b800009508783b */ /* 0x000ee60000004200 */
[C---:B----4-:R-:W-:Y:S05]  /*7040*/  HMMA.16816.F32 R88, R104.reuse, R84, R12 ;  /* 0x000000546858723c */ /* 0x050fea000000180c */
[----:B------:R-:W4:Y:S01]  /*7050*/  LDSM.16.MT88.4 R12, [R148+0xb800] ;  /* 0x00b80000940c783b */ /* 0x000f220000004200 */
        /* <DEDUP_REMOVED lines=16> */
.L_x_6586:
        /* <DEDUP_REMOVED lines=144> */
[----:B------:R2:W-:Y:S04]  /*7a60*/  STS.64 [R14], R80 ;  /* 0x000000500e007388 */ /* 0x0005e80000000a00 */
[----:B------:R-:W-:Y:S04]  /*7a70*/  STS.64 [R14+0x800], R82 ;  /* 0x000800520e007388 */ /* 0x000fe80000000a00 */
[----:B------:R-:W-:Y:S04]  /*7a80*/  STS.64 [R16], R76 ;  /* 0x0000004c10007388 */ /* 0x000fe80000000a00 */
[----:B------:R-:W-:Y:S04]  /*7a90*/  STS.64 [R16+0x800], R78 ;  /* 0x0008004e10007388 */ /* 0x000fe80000000a00 */
[----:B------:R-:W-:Y:S04]  /*7aa0*/  STS.64 [R17], R72 ;  /* 0x0000004811007388 */ /* 0x000fe80000000a00 */
[----:B------:R-:W-:Y:S04]  /*7ab0*/  STS.64 [R17+0x800], R74 ;  /* 0x0008004a11007388 */ /* 0x000fe80000000a00 */
[----:B------:R-:W-:Y:S01]  /*7ac0*/  STS.64 [R12], R68 ;  /* 0x000000440c007388 */ /* 0x000fe20000000a00 */
[----:B--2---:R-:W-:-:S03]  /*7ad0*/  LEA R80, R8, UR4, 0x2 ;  /* 0x0000000408507c11 */ /* 0x004fc6000f8e10ff */
[----:B------:R-:W-:Y:S01]  /*7ae0*/  STS.64 [R12+0x800], R70 ;  /* 0x000800460c007388 */ /* 0x000fe20000000a00 */
[----:B------:R-:W2:Y:S01]  /*7af0*/  S2UR UR4, SR_CTAID.Z ;  /* 0x00000000000479c3 */ /* 0x000ea20000002700 */
[----:B---3--:R-:W-:Y:S01]  /*7b00*/  @P4 FMUL.FTZ R81, R6, 0.69314718246459960938 ;  /* 0x3f31721806514820 */ /* 0x008fe20000410000 */
[----:B-1----:R-:W-:Y:S01]  /*7b10*/  @P3 FMUL.FTZ R6, R5, 0.69314718246459960938 ;  /* 0x3f31721805063820 */ /* 0x002fe20000410000 */
[----:B------:R-:W-:Y:S04]  /*7b20*/  STS.64 [R10+0x4000], R36 ;  /* 0x004000240a007388 */ /* 0x000fe80000000a00 */
[----:B------:R1:W-:Y:S01]  /*7b30*/  STS.64 [R10+0x4800], R38 ;  /* 0x004800260a007388 */ /* 0x0003e20000000a00 */
[----:B------:R-:W3:Y:S03]  /*7b40*/  S2R R7, SR_CTAID.Y ;  /* 0x0000000000077919 */ /* 0x000ee60000002600 */
[----:B------:R-:W-:Y:S04]  /*7b50*/  STS.64 [R9+0x4000], R40 ;  /* 0x0040002809007388 */ /* 0x000fe80000000a00 */
[----:B------:R4:W-:Y:S04]  /*7b60*/  STS.64 [R9+0x4800], R42 ;  /* 0x0048002a09007388 */ /* 0x0009e80000000a00 */
[----:B------:R-:W-:Y:S04]  /*7b70*/  STS.64 [R13+0x4000], R44 ;  /* 0x0040002c0d007388 */ /* 0x000fe80000000a00 */
[----:B------:R-:W-:Y:S04]  /*7b80*/  STS.64 [R13+0x4800], R46 ;  /* 0x0048002e0d007388 */ /* 0x000fe80000000a00 */
[----:B------:R-:W-:Y:S04]  /*7b90*/  STS.64 [R15+0x4000], R48 ;  /* 0x004000300f007388 */ /* 0x000fe80000000a00 */
[----:B------:R-:W-:Y:S01]  /*7ba0*/  STS.64 [R15+0x4800], R50 ;  /* 0x004800320f007388 */ /* 0x000fe20000000a00 */
[----:B-1----:R-:W1:Y:S03]  /*7bb0*/  S2R R10, SR_CTAID.X ;  /* 0x00000000000a7919 */ /* 0x002e660000002500 */
[----:B------:R-:W-:Y:S01]  /*7bc0*/  STS.64 [R14+0x4000], R52 ;  /* 0x004000340e007388 */ /* 0x000fe20000000a00 */
[----:B----4-:R-:W3:Y:S03]  /*7bd0*/  LDC.64 R8, c[0x0][0x2c0] ;  /* 0x0000b000ff087b82 */ /* 0x010ee60000000a00 */
[----:B------:R-:W-:Y:S04]  /*7be0*/  STS.64 [R14+0x4800], R54 ;  /* 0x004800360e007388 */ /* 0x000fe80000000a00 */
[----:B------:R-:W-:Y:S04]  /*7bf0*/  STS.64 [R16+0x4000], R56 ;  /* 0x0040003810007388 */ /* 0x000fe80000000a00 */
[----:B------:R-:W-:Y:S04]  /*7c00*/  STS.64 [R16+0x4800], R58 ;  /* 0x0048003a10007388 */ /* 0x000fe80000000a00 */
[----:B------:R-:W-:Y:S04]  /*7c10*/  STS.64 [R17+0x4000], R60 ;  /* 0x0040003c11007388 */ /* 0x000fe80000000a00 */
[----:B------:R-:W-:Y:S04]  /*7c20*/  STS.64 [R17+0x4800], R62 ;  /* 0x0048003e11007388 */ /* 0x000fe80000000a00 */
[----:B------:R4:W-:Y:S01]  /*7c30*/  STS.64 [R12+0x4000], R64 ;  /* 0x004000400c007388 */ /* 0x0009e20000000a00 */
[----:B---3--:R-:W-:-:S03]  /*7c40*/  IMAD R7, R7, R8, R164 ;  /* 0x0000000807077224 */ /* 0x008fc600078e02a4 */
[----:B------:R3:W-:Y:S01]  /*7c50*/  STS.64 [R12+0x4800], R66 ;  /* 0x004800420c007388 */ /* 0x0007e20000000a00 */
[----:B------:R-:W-:Y:S01]  /*7c60*/  MOV R8, 0xff800000 ;  /* 0xff80000000087802 */ /* 0x000fe20000000f00 */
[----:B------:R-:W-:Y:S08]  /*7c70*/  BAR.SYNC.DEFER_BLOCKING 0x0 ;  /* 0x0000000000007b1d */ /* 0x000ff00000010000 */
[----:B----4-:R-:W2:Y:S01]  /*7c80*/  LDC R64, c[0x0][0x270] ;  /* 0x00009c00ff407b82 */ /* 0x010ea20000000800 */
[----:B---3--:R-:W-:Y:S01]  /*7c90*/  LOP3.LUT R67, R2, 0xffffffe0, RZ, 0xc0, !PT ;  /* 0xffffffe002437812 */ /* 0x008fe200078ec0ff */
[----:B------:R-:W3:Y:S01]  /*7ca0*/  LDS.128 R76, [R80] ;  /* 0x00000000504c7984 */ /* 0x000ee20000000c00 */
[----:B-1----:R-:W-:-:S05]  /*7cb0*/  SHF.L.U32 R2, R10, 0x6, RZ ;  /* 0x000000060a027819 */ /* 0x002fca00000006ff */
[----:B------:R-:W1:Y:S01]  /*7cc0*/  @P4 LDC R65, c[0x0][0x2e8] ;  /* 0x0000ba00ff414b82 */ /* 0x000e620000000800 */
[----:B------:R-:W-:Y:S01]  /*7cd0*/  IADD3 R67, -R67, R4, RZ ;  /* 0x0000000443437210 */ /* 0x000fe20007ffe1ff */
[----:B------:R-:W4:Y:S01]  /*7ce0*/  LDS.128 R72, [R80+0x800] ;  /* 0x0008000050487984 */ /* 0x000f220000000c00 */
[----:B------:R-:W-:Y:S02]  /*7cf0*/  MOV R4, 0xff800000 ;  /* 0xff80000000047802 */ /* 0x000fe40000000f00 */
[----:B------:R-:W-:Y:S01]  /*7d00*/  LOP3.LUT P0, RZ, R67, 0x3, RZ, 0xc0, !PT ;  /* 0x0000000343ff7812 */ /* 0x000fe2000780c0ff */
[----:B------:R-:W1:Y:S01]  /*7d10*/  LDS.128 R68, [R80+0x1000] ;  /* 0x0010000050447984 */ /* 0x000e620000000c00 */
[----:B------:R-:W-:Y:S01]  /*7d20*/  IADD3 R67, -R164, RZ, RZ ;  /* 0x000000ffa4437210 */ /* 0x000fe20007ffe1ff */
[----:B------:R-:W5:Y:S02]  /*7d30*/  @P3 LDC R66, c[0x0][0x2e8] ;  /* 0x0000ba00ff423b82 */ /* 0x000f640000000800 */
[----:B------:R-:W3:Y:S04]  /*7d40*/  LDS.128 R60, [R80+0x1800] ;  /* 0x00180000503c7984 */ /* 0x000ee80000000c00 */
[----:B------:R-:W3:Y:S01]  /*7d50*/  LDS.128 R56, [R80+0x2000] ;  /* 0x0020000050387984 */ /* 0x000ee20000000c00 */
[----:B--2---:R-:W-:-:S03]  /*7d60*/  IMAD R67, R64, R67, UR4 ;  /* 0x0000000440437e24 */ /* 0x004fc6000f8e0243 */
[----:B------:R-:W2:Y:S01]  /*7d70*/  LDS.128 R52, [R80+0x2800] ;  /* 0x0028000050347984 */ /* 0x000ea20000000c00 */
[----:B------:R-:W-:-:S03]  /*7d80*/  IMAD R7, R7, R64, R67 ;  /* 0x0000004007077224 */ /* 0x000fc600078e0243 */
[----:B------:R-:W2:Y:S01]  /*7d90*/  LDS.128 R48, [R80+0x3000] ;  /* 0x0030000050307984 */ /* 0x000ea20000000c00 */
[----:B-1----:R-:W-:Y:S01]  /*7da0*/  @P4 FFMA.FTZ R4, R100, R65, R81 ;  /* 0x0000004164044223 */ /* 0x002fe20000010051 */
[----:B------:R-:W-:Y:S02]  /*7db0*/  IMAD R2, R7, R9, R2 ;  /* 0x0000000907027224 */ /* 0x000fe400078e0202 */
[----:B------:R-:W1:Y:S04]  /*7dc0*/  LDS.128 R44, [R80+0x3800] ;  /* 0x00380000502c7984 */ /* 0x000e680000000c00 */
[----:B------:R-:W1:Y:S01]  /*7dd0*/  LDS.128 R40, [R80+0x4000] ;  /* 0x0040000050287984 */ /* 0x000e620000000c00 */
[----:B-----5:R-:W-:-:S03]  /*7de0*/  @P3 FFMA.FTZ R8, R3, R66, R6 ;  /* 0x0000004203083223 */ /* 0x020fc60000010006 */
[----:B------:R-:W1:Y:S04]  /*7df0*/  LDS.128 R36, [R80+0x4800] ;  /* 0x0048000050247984 */ /* 0x000e680000000c00 */
[----:B------:R-:W1:Y:S04]  /*7e00*/  LDS.128 R32, [R80+0x5000] ;  /* 0x0050000050207984 */ /* 0x000e680000000c00 */
[----:B------:R-:W1:Y:S04]  /*7e10*/  LDS.128 R28, [R80+0x5800] ;  /* 0x00580000501c7984 */ /* 0x000e680000000c00 */
[----:B------:R-:W1:Y:S04]  /*7e20*/  LDS.128 R24, [R80+0x6000] ;  /* 0x0060000050187984 */ /* 0x000e680000000c00 */
[----:B------:R-:W1:Y:S04]  /*7e30*/  LDS.128 R20, [R80+0x6800] ;  /* 0x0068000050147984 */ /* 0x000e680000000c00 */
[----:B------:R-:W1:Y:S04]  /*7e40*/  LDS.128 R16, [R80+0x7000] ;  /* 0x0070000050107984 */ /* 0x000e680000000c00 */
[----:B------:R5:W1:Y:S02]  /*7e50*/  LDS.128 R12, [R80+0x7800] ;  /* 0x00780000500c7984 */ /* 0x000a640000000c00 */
[----:B-----5:R-:W-:-:S04]  /*7e60*/  SHF.L.U32 R80, R0, 0x2, RZ ;  /* 0x0000000200507819 */ /* 0x020fc800000006ff */
[----:B------:R-:W-:Y:S01]  /*7e70*/  SHF.R.S32.HI R81, RZ, 0x1f, R80 ;  /* 0x0000001fff517819 */ /* 0x000fe20000011450 */
[----:B--234-:R-:W-:Y:S06]  /*7e80*/  @P0 BRA `(.L_x_6592) ;  /* 0x0000000000300947 */ /* 0x01cfec0003800000 */
        /* <DEDUP_REMOVED lines=12> */
.L_x_6592:
[----:B------:R-:W-:Y:S05]  /*7f50*/  BSYNC B0 ;  /* 0x0000000000007941 */ /* 0x000fea0003800000 */
.L_x_6591:
        /* <DEDUP_REMOVED lines=14> */
[----:B------:R-:W-:Y:S04]  /*8040*/  STG.E.128 desc[UR18][R2.64+0x6000], R48 ;  /* 0x0060003002007986 */ /* 0x000fe8000c101d12 */
        /* <DEDUP_REMOVED lines=10> */
.L_x_6593:
        /* <DEDUP_REMOVED lines=9> */
.L_x_8415:


//--------------------- .text._ZN5flash24flash_fwd_splitkv_kernelI23Flash_fwd_kernel_traitsILi128ELi64ELi64ELi4ELb0ELb0EN7cutlass6half_tE19Flash_kernel_traitsILi128ELi64ELi64ELi4ES3_EELb1ELb0ELb0ELb0ELb1ELb0ELb0ELb0EEEvNS_16Flash_fwd_paramsE --------------------------
	.section	.text._ZN5flash24flash_fwd_splitkv_kernelI23Flash_fwd_kernel_traitsILi128ELi64ELi64ELi4ELb0ELb0EN7cutlass6half_tE19Flash_kernel_traitsILi128ELi64ELi64ELi4ES3_EELb1ELb0ELb0ELb0ELb1ELb0ELb0ELb0EEEvNS_16Flash_fwd_paramsE,"ax",@progbits
	.align	128
        .global         _ZN5flash24flash_fwd_splitkv_kernelI23Flash_fwd_kernel_traitsILi128ELi64ELi64ELi4ELb0ELb0EN7cutlass6half_tE19Flash_kernel_traitsILi128ELi64ELi64ELi4ES3_EELb1ELb0ELb0ELb0ELb1ELb0ELb0ELb0EEEvNS_16Flash_fwd_paramsE
        .type           _ZN5flash24flash_fwd_splitkv_kernelI23Flash_fwd_kernel_traitsILi128ELi64ELi64ELi4ELb0ELb0EN7cutlass6half_tE19Flash_kernel_traitsILi128ELi64ELi64ELi4ES3_EELb1ELb0ELb0ELb0ELb1ELb0ELb0ELb0EEEvNS_16Flash_fwd_paramsE,@function
        .size           _ZN5flash24flash_fwd_splitkv_kernelI23Flash_fwd_kernel_traitsILi128ELi64ELi64ELi4ELb0ELb0EN7cutlass6half_tE19Flash_kernel_traitsILi128ELi64ELi64ELi4ES3_EELb1ELb0ELb0ELb0ELb1ELb0ELb0ELb0EEEvNS_16Flash_fwd_paramsE,(.L_x_8416 - _ZN5flash24flash_fwd_splitkv_kernelI23Flash_fwd_kernel_traitsILi128ELi64ELi64ELi4ELb0ELb0EN7cutlass6half_tE19Flash_kernel_traitsILi128ELi64ELi64ELi4ES3_EELb1ELb0ELb0ELb0ELb1ELb0ELb0ELb0EEEvNS_16Flash_fwd_paramsE)
        .other          _ZN5flash24flash_fwd_splitkv_kernelI23Flash_fwd_kernel_traitsILi128ELi64ELi64ELi4ELb0ELb0EN7cutlass6half_tE19Flash_kernel_traitsILi128ELi64ELi64ELi4ES3_EELb1ELb0ELb0ELb0ELb1ELb0ELb0ELb0EEEvNS_16Flash_fwd_paramsE,@"STO_CUDA_ENTRY STV_DEFAULT"
_ZN5flash24flash_fwd_splitkv_kernelI23Flash_fwd_kernel_traitsILi128ELi64ELi64ELi4ELb0ELb0EN7cutlass6half_tE19Flash_kernel_traitsILi128ELi64ELi64ELi4ES3_EELb1ELb0ELb0ELb0ELb1ELb0ELb0ELb0EEEvNS_16Flash_fwd_paramsE:
.text._ZN5flash24flash_fwd_splitkv_kernelI23Flash_fwd_kernel_traitsILi128ELi64ELi64ELi4ELb0ELb0EN7cutlass6half_tE19Flash_kernel_traitsILi128ELi64ELi64ELi4ES3_EELb1ELb0ELb0ELb0ELb1ELb0ELb0ELb0EEEvNS_16Flash_fwd_paramsE:
        /* <DEDUP_REMOVED lines=27> */
[----:B------:R-:W3:Y:S01]  /*01b0*/  S2R R28, SR_CTAID.Z ;  /* 0x00000000001c7919 */ /* 0x000ee20000002700 */
[----:B------:R-:W1:Y:S07]  /*01c0*/  S2R R33, SR_TID.X ;  /* 0x0000000000217919 */ /* 0x000e6e0000002100 */
        /* <DEDUP_REMOVED lines=10> */
.L_x_6594:
[----:B------:R-:W1:Y:S02]  /*0270*/  LDC R0, c[0x0][0x2c8] ;  /* 0x0000b200ff007b82 */ /* 0x000e640000000800 */
.L_x_6595:
[----:B------:R-:W3:Y:S02]  /*0280*/  LDC.64 R2, c[0x0][0x308] ;  /* 0x0000c200ff027b82 */ /* 0x000ee40000000a00 */
[----:B---3--:R-:W-:-:S04]  /*0290*/  ISETP.NE.U32.AND P1, PT, R2, RZ, PT ;  /* 0x000000ff0200720c */ /* 0x008fc80003f25070 */
[----:B------:R-:W-:-:S13]  /*02a0*/  ISETP.NE.AND.EX P1, PT, R3, RZ, PT, P1 ;  /* 0x000000ff0300720c */ /* 0x000fda0003f25310 */
[----:B------:R-:W3:Y:S01]  /*02b0*/  @P1 LDC.64 R2, c[0x0][0x308] ;  /* 0x0000c200ff021b82 */ /* 0x000ee20000000a00 */
[----:B------:R-:W-:-:S07]  /*02c0*/  IMAD.SHL.U32 R95, R47, 0x40, RZ ;  /* 0x000000402f5f7824 */ /* 0x000fce00078e00ff */
[----:B--2---:R-:W2:Y:S01]  /*02d0*/  @!P1 LDC R4, c[0x0][0x2cc] ;  /* 0x0000b300ff049b82 */ /* 0x004ea20000000800 */
[----:B---3--:R-:W-:-:S07]  /*02e0*/  @P1 IMAD.WIDE R6, R13, 0x4, R2 ;  /* 0x000000040d061825 */ /* 0x008fce00078e0202 */
[----:B------:R-:W3:Y:S01]  /*02f0*/  @!P1 LDC.64 R2, c[0x0][0x318] ;  /* 0x0000c600ff029b82 */ /* 0x000ee20000000a00 */
[----:B------:R1:W5:Y:S01]  /*0300*/  @P1 LDG.E R6, desc[UR10][R6.64] ;  /* 0x0000000a06061981 */ /* 0x000362000c1e1900 */
[----:B----4-:R-:W-:-:S13]  /*0310*/  ISETP.GT.AND P0, PT, R94, R95, PT ;  /* 0x0000005f5e00720c */ /* 0x010fda0003f04270 */
[----:B--2---:R-:W-:Y:S05]  /*0320*/  @!P0 EXIT ;  /* 0x000000000000894d */ /* 0x004fea0003800000 */
[----:B------:R-:W2:Y:S01]  /*0330*/  LDC R92, c[0x0][0x398] ;  /* 0x0000e600ff5c7b82 */ /* 0x000ea20000000800 */
[----:B---3--:R-:W-:Y:S01]  /*0340*/  @!P1 ISETP.NE.U32.AND P0, PT, R2, RZ, PT ;  /* 0x000000ff0200920c */ /* 0x008fe20003f05070 */
[----:B-1---5:R-:W-:Y:S01]  /*0350*/  @P1 IMAD.IADD R7, R6, 0x1, -R15 ;  /* 0x0000000106071824 */ /* 0x022fe200078e0a0f */
[----:B------:R-:W-:Y:S02]  /*0360*/  ULDC UR5, c[0x0][0x2c8] ;  /* 0x0000b20000057ab9 */ /* 0x000fe40000000800 */
        /* <DEDUP_REMOVED lines=18> */
[----:B------:R-:W-:Y:S05]  /*0490*/  @P0 BRA `(.L_x_6596) ;  /* 0x0000000400ec0947 */ /* 0x000fea0003800000 */
        /* <DEDUP_REMOVED lines=12> */
[----:B------:R-:W-:Y:S02]  /*0560*/  IMAD.IADD R33, R33, 0x1, -R10 ;  /* 0x0000000121217824 */ /* 0x000fe400078e0a0a */
[----:B------:R-:W-:Y:S02]  /*0570*/  VIADD R10, R6, 0x10 ;  /* 0x00000010060a7836 */ /* 0x000fe40000000000 */
[----:B------:R-:W-:-:S05]  /*0580*/  IMAD.SHL.U32 R16, R33, 0x8, RZ ;  /* 0x0000000821107824 */ /* 0x000fca00078e00ff */
[----:B------:R-:W-:Y:S01]  /*0590*/  SHF.R.S32.HI R17, RZ, 0x1f, R16 ;  /* 0x0000001fff117819 */ /* 0x000fe20000011410 */
[----:B-1----:R-:W-:-:S04]  /*05a0*/  @P0 IMAD.WIDE.U32 R8, R150, R4, RZ ;  /* 0x0000000496080225 */ /* 0x002fc800078e00ff */
[----:B------:R-:W-:Y:S02]  /*05b0*/  @P0 IMAD R150, R150, R5, R9 ;  /* 0x0000000596960224 */ /* 0x000fe400078e0209 */
[----:B------:R-:W-:-:S04]  /*05c0*/  IMAD.WIDE.U32 R16, R95, R4, R16 ;  /* 0x000000045f107225 */ /* 0x000fc800078e0010 */
[-C--:B--2---:R-:W-:Y:S01]  /*05d0*/  @!P0 IMAD R0, R7, R2.reuse, RZ ;  /* 0x0000000207008224 */ /* 0x084fe200078e02ff */
[----:B------:R-:W-:Y:S01]  /*05e0*/  SHF.R.S32.HI R7, RZ, 0x1f, R95 ;  /* 0x0000001fff077819 */ /* 0x000fe2000001145f */
[----:B------:R-:W-:-:S04]  /*05f0*/  @!P0 IMAD.WIDE.U32 R14, R13, R2, RZ ;  /* 0x000000020d0e8225 */ /* 0x000fc800078e00ff */
[----:B------:R-:W-:Y:S01]  /*0600*/  @!P0 IMAD R0, R13, R3, R0 ;  /* 0x000000030d008224 */ /* 0x000fe200078e0200 */
[----:B------:R-:W-:Y:S01]  /*0610*/  @!P0 MOV R8, R14 ;  /* 0x0000000e00088202 */ /* 0x000fe20000000f00 */
[----:B------:R-:W-:Y:S02]  /*0620*/  IMAD.IADD R3, R94, 0x1, -R95 ;  /* 0x000000015e037824 */ /* 0x000fe400078e0a5f */
[----:B------:R-:W-:Y:S01]  /*0630*/  @!P0 IMAD.IADD R150, R15, 0x1, R0 ;  /* 0x000000010f968824 */ /* 0x000fe200078e0200 */
[----:B------:R-:W-:Y:S01]  /*0640*/  IADD3 R8, P0, R8, R16, RZ ;  /* 0x0000001008087210 */ /* 0x000fe20007f1e0ff */
[----:B------:R-:W-:Y:S01]  /*0650*/  IMAD R0, R7, R4, RZ ;  /* 0x0000000407007224 */ /* 0x000fe200078e02ff */
[----:B------:R-:W-:Y:S01]  /*0660*/  SHF.R.S32.HI R7, RZ, 0x1f, R28 ;  /* 0x0000001fff077819 */ /* 0x000fe2000001141c */
[----:B------:R-:W-:Y:S01]  /*0670*/  VIADD R2, R6, 0x20 ;  /* 0x0000002006027836 */ /* 0x000fe20000000000 */
[C---:B------:R-:W-:Y:S01]  /*0680*/  ISETP.GE.AND P2, PT, R10.reuse, R3, PT ;  /* 0x000000030a00720c */ /* 0x040fe20003f46270 */
[----:B------:R-:W-:Y:S01]  /*0690*/  IMAD R9, R95, R5, R0 ;  /* 0x000000055f097224 */ /* 0x000fe200078e0200 */
[-C--:B------:R-:W-:Y:S01]  /*06a0*/  ISETP.GE.OR P4, PT, R10, R3.reuse, P6 ;  /* 0x000000030a00720c */ /* 0x080fe20003786670 */
[----:B------:R-:W-:Y:S01]  /*06b0*/  IMAD R7, R7, UR4, RZ ;  /* 0x0000000407077c24 */ /* 0x000fe2000f8e02ff */
[----:B------:R-:W-:Y:S01]  /*06c0*/  ISETP.GE.AND P1, PT, R2, R3, PT ;  /* 0x000000030200720c */ /* 0x000fe20003f26270 */
[----:B------:R-:W-:Y:S01]  /*06d0*/  IMAD R0, R13, UR6, R28 ;  /* 0x000000060d007c24 */ /* 0x000fe2000f8e021c */
[----:B------:R-:W-:Y:S01]  /*06e0*/  IADD3.X R9, R150, R17, R9, P0, !PT ;  /* 0x0000001196097210 */ /* 0x000fe200007fe409 */
[----:B------:R-:W-:Y:S01]  /*06f0*/  IMAD R7, R28, UR5, R7 ;  /* 0x000000051c077c24 */ /* 0x000fe2000f8e0207 */
[----:B------:R-:W-:-:S02]  /*0700*/  ISETP.GE.AND P0, PT, R6, R3, PT ;  /* 0x000000030600720c */ /* 0x000fc40003f06270 */
[-C--:B------:R-:W-:Y:S01]  /*0710*/  ISETP.GE.OR P3, PT, R2, R3.reuse, P6 ;  /* 0x000000030200720c */ /* 0x080fe20003766670 */
[----:B------:R-:W-:Y:S01]  /*0720*/  IMAD.WIDE.U32 R28, R28, UR4, R8 ;  /* 0x000000041c1c7c25 */ /* 0x000fe2000f8e0008 */
[----:B------:R-:W-:Y:S01]  /*0730*/  ULDC UR4, c[0x0][0x2c4] ;  /* 0x0000b10000047ab9 */ /* 0x000fe20000000800 */
[----:B------:R-:W-:Y:S02]  /*0740*/  ISETP.GE.OR P5, PT, R6, R3, P6 ;  /* 0x000000030600720c */ /* 0x000fe400037a6670 */
[----:B------:R-:W-:Y:S01]  /*0750*/  IMAD R95, R0, UR4, R95 ;  /* 0x00000004005f7c24 */ /* 0x000fe2000f8e025f */
[----:B------:R-:W-:Y:S02]  /*0760*/  SHF.R.S32.HI R9, RZ, 0x1f, R6 ;  /* 0x0000001fff097819 */ /* 0x000fe40000011406 */
[----:B------:R-:W-:-:S03]  /*0770*/  IADD3 R13, R29, R7, RZ ;  /* 0x000000071d0d7210 */ /* 0x000fc60007ffe0ff */
[----:B------:R-:W-:Y:S05]  /*0780*/  @P0 BRA `(.L_x_6598) ;  /* 0x0000000000280947 */ /* 0x000fea0003800000 */
        /* <DEDUP_REMOVED lines=10> */
.L_x_6598:
[----:B------:R-:W-:Y:S05]  /*0830*/  BSYNC B0 ;  /* 0x0000000000007941 */ /* 0x000fea0003800000 */
.L_x_6597:
[----:B------:R-:W-:Y:S01]  /*0840*/  BSSY B0, `(.L_x_6599) ;  /* 0x0000011000007945 */ /* 0x000fe20003800000 */
[----:B------:R-:W-:Y:S02]  /*0850*/  IADD3 R2, P0, R95, R6, RZ ;  /* 0x000000065f027210 */ /* 0x000fe40007f1e0ff */
[----:B------:R-:W-:Y:S01]  /*0860*/  IADD3 R8, R6, 0x30, RZ ;  /* 0x0000003006087810 */ /* 0x000fe20007ffe0ff */
        /* <DEDUP_REMOVED lines=9> */
[----:B-1----:R-:W-:Y:S02]  /*0900*/  LEA R14, P2, R10, UR4, 0x1 ;  /* 0x000000040a0e7c11 */ /* 0x002fe4000f8408ff */
[----:B------:R-:W-:-:S04]  /*0910*/  IADD3 R7, R11, R0, RZ ;  /* 0x000000000b077210 */ /* 0x000fc80007ffe0ff */
[----:B------:R-:W-:-:S05]  /*0920*/  LEA.HI.X R15, R10, UR5, R7, 0x1, P2 ;  /* 0x000000050a0f7c11 */ /* 0x000fca00090f0c07 */
[----:B------:R2:W-:Y:S04]  /*0930*/  STG.E.128 desc[UR10][R14.64], RZ ;  /* 0x000000ff0e007986 */ /* 0x0005e8000c101d0a */
[----:B------:R2:W-:Y:S02]  /*0940*/  STG.E.128 desc[UR10][R14.64+0x80], RZ ;  /* 0x000080ff0e007986 */ /* 0x0005e4000c101d0a */
.L_x_6600:
[----:B------:R-:W-:Y:S05]  /*0950*/  BSYNC B0 ;  /* 0x0000000000007941 */ /* 0x000fea0003800000 */
.L_x_6599:
[----:B------:R-:W-:Y:S01]  /*0960*/  BSSY B0, `(.L_x_6601) ;  /* 0x0000010000007945 */ /* 0x000fe20003800000 */
[----:B------:R-:W-:-:S03]  /*0970*/  ISETP.GE.AND P2, PT, R8, R3, PT ;  /* 0x000000030800720c */ /* 0x000fc60003f46270 */
[----:B------:R-:W-:Y:S10]  /*0980*/  @P1 BRA `(.L_x_6602) ;  /* 0x0000000000341947 */ /* 0x000ff40003800000 */
        /* <DEDUP_REMOVED lines=8> */
[----:B-12---:R-:W-:Y:S02]  /*0a10*/  LEA R14, P1, R10, UR4, 0x1 ;  /* 0x000000040a0e7c11 */ /* 0x006fe4000f8208ff */
[----:B------:R-:W-:-:S04]  /*0a20*/  IADD3 R7, R11, R0, RZ ;  /* 0x000000000b077210 */ /* 0x000fc80007ffe0ff */
[----:B------:R-:W-:-:S05]  /*0a30*/  LEA.HI.X R15, R10, UR5, R7, 0x1, P1 ;  /* 0x000000050a0f7c11 */ /* 0x000fca00088f0c07 */
[----:B------:R3:W-:Y:S04]  /*0a40*/  STG.E.128 desc[UR10][R14.64], RZ ;  /* 0x000000ff0e007986 */ /* 0x0007e8000c101d0a */
[----:B------:R3:W-:Y:S02]  /*0a50*/  STG.E.128 desc[UR10][R14.64+0x80], RZ ;  /* 0x000080ff0e007986 */ /* 0x0007e4000c101d0a */
.L_x_6602:
[----:B------:R-:W-:Y:S05]  /*0a60*/  BSYNC B0 ;  /* 0x0000000000007941 */ /* 0x000fea0003800000 */
.L_x_6601:
        /* <DEDUP_REMOVED lines=14> */
.L_x_6604:
[----:B------:R-:W-:Y:S05]  /*0b50*/  BSYNC B0 ;  /* 0x0000000000007941 */ /* 0x000fea0003800000 */
.L_x_6603:
        /* <DEDUP_REMOVED lines=15> */
.L_x_6596:
        /* <DEDUP_REMOVED lines=24> */
.L_x_6605:
[----:B------:R-:W-:Y:S05]  /*0dd0*/  @!P0 BRA `(.L_x_6606) ;  /* 0x0000000400408947 */ /* 0x000fea0003800000 */
[----:B------:R-:W1:Y:S01]  /*0de0*/  LDC R10, c[0x0][0x380] ;  /* 0x0000e000ff0a7b82 */ /* 0x000e620000000800 */
[----:B------:R-:W-:-:S07]  /*0df0*/  LEA R41, R103, 0xffffffc0, 0x6 ;  /* 0xffffffc067297811 */ /* 0x000fce00078e30ff */
[----:B------:R-:W2:Y:S01]  /*0e00*/  LDC R11, c[0x0][0x278] ;  /* 0x00009e00ff0b7b82 */ /* 0x000ea20000000800 */
[----:B------:R-:W-:Y:S01]  /*0e10*/  IABS R0, R41 ;  /* 0x0000002900007213 */ /* 0x000fe20000000000 */
[----:B------:R-:W-:Y:S01]  /*0e20*/  IMAD.MOV.U32 R8, RZ, RZ, RZ ;  /* 0x000000ffff087224 */ /* 0x000fe200078e00ff */
        /* <DEDUP_REMOVED lines=26> */
[----:B--2---:R-:W-:-:S04]  /*0fd0*/  IABS R2, R11 ;  /* 0x0000000b00027213 */ /* 0x004fc80000000000 */
[----:B------:R-:W2:Y:S08]  /*0fe0*/  I2F.RP R6, R2 ;  /* 0x0000000200067306 */ /* 0x000eb00000209400 */
[----:B--2---:R-:W2:Y:S02]  /*0ff0*/  MUFU.RCP R9, R6 ;  /* 0x0000000600097308 */ /* 0x004ea40000001000 */
[----:B--2---:R-:W-:Y:S01]  /*1000*/  VIADD R9, R9, 0xffffffe ;  /* 0x0ffffffe09097836 */ /* 0x004fe20000000000 */
[----:B------:R-:W-:-:S05]  /*1010*/  IADD3 R6, -R15, RZ, RZ ;  /* 0x000000ff0f067210 */ /* 0x000fca0007ffe1ff */
[----:B------:R-:W2:Y:S01]  /*1020*/  F2I.FTZ.U32.TRUNC.NTZ R9, R9 ;  /* 0x0000000900097305 */ /* 0x000ea2000021f000 */
[----:B------:R-:W-:-:S05]  /*1030*/  IMAD R41, R10, R6, R41 ;  /* 0x000000060a297224 */ /* 0x000fca00078e0229 */
[----:B------:R-:W-:Y:S02]  /*1040*/  SHF.R.S32.HI R35, RZ, 0x1f, R41 ;  /* 0x0000001fff237819 */ /* 0x000fe40000011429 */
[----:B--2---:R-:W-:-:S05]  /*1050*/  IADD3 R0, RZ, -R9, RZ ;  /* 0x80000009ff007210 */ /* 0x004fca0007ffe0ff */
[----:B------:R-:W-:Y:S01]  /*1060*/  IMAD R3, R0, R2, RZ ;  /* 0x0000000200037224 */ /* 0x000fe200078e02ff */
[----:B------:R-:W-:-:S03]  /*1070*/  IABS R0, R28 ;  /* 0x0000001c00007213 */ /* 0x000fc60000000000 */
[----:B------:R-:W-:Y:S01]  /*1080*/  IMAD.HI.U32 R8, R9, R3, R8 ;  /* 0x0000000309087227 */ /* 0x000fe200078e0008 */
[----:B-1----:R-:W-:-:S05]  /*1090*/  MOV R5, R0 ;  /* 0x0000000000057202 */ /* 0x002fca0000000f00 */
        /* <DEDUP_REMOVED lines=19> */
[----:B--2---:R-:W-:Y:S02]  /*11d0*/  IMAD R5, R5, R2, RZ ;  /* 0x0000000205057224 */ /* 0x004fe400078e02ff */
[C---:B------:R-:W-:Y:S01]  /*11e0*/  IMAD R6, R4.reuse, UR5, R17 ;  /* 0x0000000504067c24 */ /* 0x040fe2000f8e0211 */
[----:B------:R-:W-:Y:S01]  /*11f0*/  ULDC.64 UR4, c[0x0][0x260] ;  /* 0x0000980000047ab9 */ /* 0x000fe20000000a00 */
[----:B------:R-:W-:Y:S02]  /*1200*/  IMAD R3, R4, R3, R5 ;  /* 0x0000000304037224 */ /* 0x000fe400078e0205 */
[----:B------:R-:W-:Y:S02]  /*1210*/  IMAD.IADD R15, R15, 0x1, R6 ;  /* 0x000000010f0f7824 */ /* 0x000fe400078e0206 */
[----:B-1----:R-:W-:-:S02]  /*1220*/  IMAD R6, R35, R8, RZ ;  /* 0x0000000823067224 */ /* 0x002fc400078e02ff */
[----:B------:R-:W-:-:S04]  /*1230*/  IMAD.WIDE.U32 R10, R41, R8, R14 ;  /* 0x00000008290a7225 */ /* 0x000fc800078e000e */
[----:B------:R-:W-:Y:S02]  /*1240*/  IMAD R6, R41, R9, R6 ;  /* 0x0000000929067224 */ /* 0x000fe400078e0206 */
[----:B------:R-:W-:Y:S02]  /*1250*/  IMAD.MOV.U32 R14, RZ, RZ, R10 ;  /* 0x000000ffff0e7224 */ /* 0x000fe400078e000a */
[----:B------:R-:W-:Y:S01]  /*1260*/  IMAD.WIDE.U32 R26, R4, R2, RZ ;  /* 0x00000002041a7225 */ /* 0x000fe200078e00ff */
[----:B------:R-:W-:-:S03]  /*1270*/  IADD3 R15, R11, R6, RZ ;  /* 0x000000060b0f7210 */ /* 0x000fc60007ffe0ff */
[----:B------:R-:W-:Y:S02]  /*1280*/  IMAD R11, R25, UR4, RZ ;  /* 0x00000004190b7c24 */ /* 0x000fe4000f8e02ff */
[----:B------:R-:W-:Y:S01]  /*1290*/  IMAD.WIDE.U32 R38, R0, UR4, R14 ;  /* 0x0000000400267c25 */ /* 0x000fe2000f8e000e */
[----:B------:R-:W-:-:S03]  /*12a0*/  IADD3 R14, R27, R3, RZ ;  /* 0x000000031b0e7210 */ /* 0x000fc60007ffe0ff */
[----:B------:R-:W-:-:S05]  /*12b0*/  IMAD R11, R0, UR5, R11 ;  /* 0x00000005000b7c24 */ /* 0x000fca000f8e020b */
[----:B------:R-:W-:Y:S01]  /*12c0*/  IADD3 R12, R39, R11, RZ ;  /* 0x0000000b270c7210 */ /* 0x000fe20007ffe0ff */
[----:B------:R-:W-:Y:S06]  /*12d0*/  BRA `(.L_x_6607) ;  /* 0x0000000400347947 */ /* 0x000fec0003800000 */
.L_x_6606:
[----:B------:R-:W1:Y:S01]  /*12e0*/  LDC R17, c[0x0][0x278] ;  /* 0x00009e00ff117b82 */ /* 0x000e620000000800 */
[----:B------:R-:W-:Y:S02]  /*12f0*/  MOV R4, RZ ;  /* 0x000000ff00047202 */ /* 0x000fe40000000f00 */
[----:B------:R-:W-:Y:S02]  /*1300*/  ISETP.NE.AND P4, PT, R12, -0x1, PT ;  /* 0xffffffff0c00780c */ /* 0x000fe40003f85270 */
[----:B------:R-:W-:-:S04]  /*1310*/  LEA R41, R103, 0xffffffc0, 0x6 ;  /* 0xffffffc067297811 */ /* 0x000fc800078e30ff */
[----:B------:R-:W-:-:S07]  /*1320*/  SHF.R.S32.HI R35, RZ, 0x1f, R41 ;  /* 0x0000001fff237819 */ /* 0x000fce0000011429 */
[----:B------:R-:W-:Y:S01]  /*1330*/  @P4 IMAD.IADD R18, R15, 0x1, R12 ;  /* 0x000000010f124824 */ /* 0x000fe200078e020c */
[-C--:B-1----:R-:W-:Y:S02]  /*1340*/  IABS R3, R17.reuse ;  /* 0x0000001100037213 */ /* 0x082fe40000000000 */
[----:B------:R-:W-:Y:S02]  /*1350*/  LOP3.LUT R10, R28, R17, RZ, 0x3c, !PT ;  /* 0x000000111c0a7212 */ /* 0x000fe400078e3cff */
[----:B------:R-:W1:Y:S02]  /*1360*/  I2F.RP R9, R3 ;  /* 0x0000000300097306 */ /* 0x000e640000209400 */
[----:B------:R-:W-:-:S06]  /*1370*/  ISETP.GE.AND P2, PT, R10, RZ, PT ;  /* 0x000000ff0a00720c */ /* 0x000fcc0003f46270 */
        /* <DEDUP_REMOVED lines=12> */
[----:B------:R-:W2:Y:S01]  /*1440*/  @P4 LDC.64 R4, c[0x0][0x250] ;  /* 0x00009400ff044b82 */ /* 0x000ea20000000a00 */
[C---:B-1----:R-:W-:Y:S02]  /*1450*/  @P4 IMAD R11, R18.reuse, R9, RZ ;  /* 0x00000009120b4224 */ /* 0x042fe400078e02ff */
[----:B------:R-:W-:Y:S01]  /*1460*/  ISETP.GT.U32.AND P1, PT, R3, R2, PT ;  /* 0x000000020300720c */ /* 0x000fe20003f24070 */
[----:B------:R-:W-:-:S05]  /*1470*/  @P4 IMAD.WIDE.U32 R18, R18, R8, RZ ;  /* 0x0000000812124225 */ /* 0x000fca00078e00ff */
[----:B------:R-:W-:Y:S02]  /*1480*/  @P4 IADD3 R11, R19, R11, RZ ;  /* 0x0000000b130b4210 */ /* 0x000fe40007ffe0ff */
[----:B------:R-:W-:-:S05]  /*1490*/  @P4 MOV R14, R18 ;  /* 0x00000012000e4202 */ /* 0x000fca0000000f00 */
[-C--:B------:R-:W-:Y:S02]  /*14a0*/  @!P1 IADD3 R2, R2, -R3.reuse, RZ ;  /* 0x8000000302029210 */ /* 0x080fe40007ffe0ff */
[----:B------:R-:W-:Y:S02]  /*14b0*/  @!P1 IADD3 R0, R0, 0x1, RZ ;  /* 0x0000000100009810 */ /* 0x000fe40007ffe0ff */
[----:B------:R-:W-:Y:S02]  /*14c0*/  ISETP.GE.U32.AND P3, PT, R2, R3, PT ;  /* 0x000000030200720c */ /* 0x000fe40003f66070 */
[----:B------:R-:W1:Y:S01]  /*14d0*/  LDC.64 R2, c[0x0][0x260] ;  /* 0x00009800ff027b82 */ /* 0x000e620000000a00 */
[----:B------:R-:W-:-:S10]  /*14e0*/  ISETP.NE.AND P1, PT, R17, RZ, PT ;  /* 0x000000ff1100720c */ /* 0x000fd40003f25270 */
[----:B------:R-:W-:-:S04]  /*14f0*/  @P3 VIADD R0, R0, 0x1 ;  /* 0x0000000100003836 */ /* 0x000fc80000000000 */
[----:B------:R-:W-:Y:S01]  /*1500*/  @!P2 IMAD.MOV R0, RZ, RZ, -R0 ;  /* 0x000000ffff00a224 */ /* 0x000fe200078e0a00 */
[----:B--2---:R-:W-:Y:S06]  /*1510*/  @P4 BRA `(.L_x_6608) ;  /* 0x0000000000344947 */ /* 0x004fec0003800000 */
[----:B------:R-:W2:Y:S01]  /*1520*/  LDC.64 R8, c[0x0][0x248] ;  /* 0x00009200ff087b82 */ /* 0x000ea20000000a00 */
[----:B------:R-:W-:-:S07]  /*1530*/  SHF.R.S32.HI R19, RZ, 0x1f, R15 ;  /* 0x0000001fff137819 */ /* 0x000fce000001140f */
[----:B------:R-:W3:Y:S01]  /*1540*/  LDC.64 R10, c[0x0][0x230] ;  /* 0x00008c00ff0a7b82 */ /* 0x000ee20000000a00 */
[-C--:B--2---:R-:W-:Y:S01]  /*1550*/  IMAD R16, R19, R8.reuse, RZ ;  /* 0x0000000813107224 */ /* 0x084fe200078e02ff */
        /* <DEDUP_REMOVED lines=9> */
.L_x_6608:
        /* <DEDUP_REMOVED lines=8> */
[----:B-1----:R-:W-:Y:S01]  /*1670*/  IMAD R10, R25, R2, RZ ;  /* 0x00000002190a7224 */ /* 0x002fe200078e02ff */
[----:B------:R-:W-:Y:S01]  /*1680*/  IADD3 R17, R17, R11, RZ ;  /* 0x0000000b11117210 */ /* 0x000fe20007ffe0ff */
[----:B------:R-:W-:-:S04]  /*1690*/  @P4 IMAD.WIDE.U32 R26, R12, R4, RZ ;  /* 0x000000040c1a4225 */ /* 0x000fc800078e00ff */
        /* <DEDUP_REMOVED lines=17> */
.L_x_6607:
[----:B------:R-:W-:Y:S01]  /*17b0*/  ISETP.NE.AND P1, PT, R150, -0x1, PT ;  /* 0xffffffff9600780c */ /* 0x000fe20003f25270 */
[----:B------:R-:W-:Y:S01]  /*17c0*/  VIADD R151, R103, 0xffffffff ;  /* 0xffffffff67977836 */ /* 0x000fe20000000000 */
[----:B------:R-:W-:Y:S01]  /*17d0*/  SHF.R.S32.HI R96, RZ, 0x1f, R33 ;  /* 0x0000001fff607819 */ /* 0x000fe20000011421 */
[----:B------:R-:W-:Y:S01]  /*17e0*/  IMAD.IADD R146, R94, 0x1, -R95 ;  /* 0x000000015e927824 */ /* 0x000fe200078e0a5f */
[----:B------:R-:W-:Y:S01]  /*17f0*/  SHF.R.S32.HI R49, RZ, 0x1f, R28 ;  /* 0x0000001fff317819 */ /* 0x000fe2000001141c */
[----:B------:R-:W-:Y:S01]  /*1800*/  ULDC.64 UR4, c[0x0][0x258] ;  /* 0x0000960000047ab9 */ /* 0x000fe20000000a00 */
[----:B------:R-:W-:Y:S01]  /*1810*/  ULDC.64 UR6, c[0x0][0x268] ;  /* 0x00009a0000067ab9 */ /* 0x000fe20000000a00 */
[----:B------:R-:W-:Y:S01]  /*1820*/  ULDC.64 UR8, c[0x0][0x220] ;  /* 0x0000880000087ab9 */ /* 0x000fe20000000a00 */
[----:B------:R-:W-:Y:S02]  /*1830*/  IMAD R25, R25, UR6, RZ ;  /* 0x0000000619197c24 */ /* 0x000fe4000f8e02ff */
[----:B------:R-:W-:-:S03]  /*1840*/  IMAD R49, R49, UR4, RZ ;  /* 0x0000000431317c24 */ /* 0x000fc6000f8e02ff */
[----:B------:R-:W1:Y:S01]  /*1850*/  @P1 LDC.64 R4, c[0x0][0x240] ;  /* 0x00009000ff041b82 */ /* 0x000e620000000a00 */
[----:B------:R-:W-:Y:S01]  /*1860*/  @!P1 SHF.R.S32.HI R11, RZ, 0x1f, R13 ;  /* 0x0000001fff0b9819 */ /* 0x000fe2000001140d */
[----:B------:R-:W-:Y:S01]  /*1870*/  IMAD R49, R28, UR5, R49 ;  /* 0x000000051c317c24 */ /* 0x000fe2000f8e0231 */
[----:B------:R-:W-:-:S05]  /*1880*/  UMOV UR5, 0x400 ;  /* 0x0000040000057882 */ /* 0x000fca0000000000 */
[----:B------:R-:W2:Y:S01]  /*1890*/  @!P1 LDC.64 R2, c[0x0][0x228] ;  /* 0x00008a00ff029b82 */ /* 0x000ea20000000a00 */
[----:B-1----:R-:W-:Y:S01]  /*18a0*/  @P1 IMAD.WIDE.U32 R44, R150, R4, RZ ;  /* 0x00000004962c1225 */ /* 0x002fe200078e00ff */
[----:B------:R-:W-:-:S03]  /*18b0*/  LEA.HI R4, R96, R33, RZ, 0x3 ;  /* 0x0000002160047211 */ /* 0x000fc600078f18ff */
[----:B------:R-:W-:Y:S01]  /*18c0*/  @P1 IMAD R20, R150, R5, R45 ;  /* 0x0000000596141224 */ /* 0x000fe200078e022d */
[----:B------:R-:W-:Y:S02]  /*18d0*/  SHF.R.S32.HI R16, RZ, 0x3, R4 ;  /* 0x00000003ff107819 */ /* 0x000fe40000011404 */
[----:B------:R-:W-:Y:S01]  /*18e0*/  LOP3.LUT R4, R4, 0xfffffff8, RZ, 0xc0, !PT ;  /* 0xfffffff804047812 */ /* 0x000fe200078ec0ff */
[----:B--2--5:R-:W-:Y:S01]  /*18f0*/  @!P1 IMAD R6, R11, R2, RZ ;  /* 0x000000020b069224 */ /* 0x024fe200078e02ff */
[----:B------:R-:W-:Y:S01]  /*1900*/  ISETP.GE.AND P3, PT, R16, R146, PT ;  /* 0x000000921000720c */ /* 0x000fe20003f66270 */
[----:B------:R-:W-:Y:S01]  /*1910*/  @!P1 IMAD.WIDE.U32 R10, R13, R2, RZ ;  /* 0x000000020d0a9225 */ /* 0x000fe200078e00ff */
[----:B------:R-:W-:-:S03]  /*1920*/  SHF.R.S32.HI R17, RZ, 0x1f, R16 ;  /* 0x0000001fff117819 */ /* 0x000fc60000011410 */
[----:B------:R-:W-:Y:S02]  /*1930*/  IMAD.SHL.U32 R2, R151, 0x40, RZ ;  /* 0x0000004097027824 */ /* 0x000fe400078e00ff */
[----:B------:R-:W-:Y:S02]  /*1940*/  @!P1 IMAD R3, R13, R3, R6 ;  /* 0x000000030d039224 */ /* 0x000fe400078e0206 */
[----:B------:R-:W-:Y:S02]  /*1950*/  IMAD.IADD R18, R7, 0x1, -R2 ;  /* 0x0000000107127824 */ /* 0x000fe400078e0a02 */
[----:B------:R-:W-:Y:S02]  /*1960*/  @!P1 IMAD.IADD R20, R11, 0x1, R3 ;  /* 0x000000010b149824 */ /* 0x000fe400078e0203 */
[----:B------:R-:W-:Y:S01]  /*1970*/  IMAD.IADD R3, R33, 0x1, -R4 ;  /* 0x0000000121037824 */ /* 0x000fe200078e0a04 */
[C---:B------:R-:W-:Y:S01]  /*1980*/  ISETP.GE.AND P5, PT, R16.reuse, R18, PT ;  /* 0x000000121000720c */ /* 0x040fe20003fa6270 */
[----:B------:R-:W-:Y:S01]  /*1990*/  VIADD R23, R16, 0x10 ;  /* 0x0000001010177836 */ /* 0x000fe20000000000 */
[----:B------:R-:W1:Y:S01]  /*19a0*/  @!P3 LDC.64 R4, c[0x0][0x210] ;  /* 0x00008400ff04bb82 */ /* 0x000e620000000a00 */
[----:B------:R-:W-:-:S02]  /*19b0*/  @!P1 IMAD.MOV.U32 R44, RZ, RZ, R10 ;  /* 0x000000ffff2c9224 */ /* 0x000fc400078e000a */
[----:B------:R-:W-:Y:S01]  /*19c0*/  IMAD.SHL.U32 R154, R3, 0x8, RZ ;  /* 0x00000008039a7824 */ /* 0x000fe200078e00ff */
[----:B------:R-:W-:Y:S01]  /*19d0*/  ISETP.GE.AND P1, PT, R23, R146, PT ;  /* 0x000000921700720c */ /* 0x000fe20003f26270 */
[C---:B------:R-:W-:Y:S02]  /*19e0*/  VIADD R19, R16.reuse, 0x30 ;  /* 0x0000003010137836 */ /* 0x040fe40000000000 */
[----:B------:R-:W-:Y:S01]  /*19f0*/  VIADD R21, R16, 0x20 ;  /* 0x0000002010157836 */ /* 0x000fe20000000000 */
[----:B------:R-:W2:Y:S01]  /*1a00*/  @!P3 LDC.64 R10, c[0x0][0x240] ;  /* 0x00009000ff0abb82 */ /* 0x000ea20000000a00 */
[----:B------:R-:W-:Y:S01]  /*1a10*/  IADD3 R26, P4, R154, R26, RZ ;  /* 0x0000001a9a1a7210 */ /* 0x000fe20007f9e0ff */
[----:B------:R-:W-:Y:S01]  /*1a20*/  IMAD.WIDE R46, R47, 0x40, R16 ;  /* 0x000000402f2e7825 */ /* 0x000fe200078e0210 */
[----:B------:R-:W-:Y:S01]  /*1a30*/  SHF.R.S32.HI R15, RZ, 0x1f, R154 ;  /* 0x0000001fff0f7819 */ /* 0x000fe2000001149a */
[----:B------:R-:W3:Y:S01]  /*1a40*/  @!P5 S2R R6, SR_CgaCtaId ;  /* 0x000000000006d919 */ /* 0x000ee20000008800 */
[----:B------:R-:W-:-:S02]  /*1a50*/  ISETP.GE.AND P2, PT, R19, R146, PT ;  /* 0x000000921300720c */ /* 0x000fc40003f46270 */
[----:B------:R-:W-:Y:S01]  /*1a60*/  ISETP.GE.AND P6, PT, R21, R146, PT ;  /* 0x000000921500720c */ /* 0x000fe20003fc6270 */
[----:B------:R-:W-:Y:S01]  /*1a70*/  IMAD.X R27, R15, 0x1, R14, P4 ;  /* 0x000000010f1b7824 */ /* 0x000fe200020e060e */
[----:B------:R-:W-:Y:S01]  /*1a80*/  IADD3 R44, P4, R154, R44, RZ ;  /* 0x0000002c9a2c7210 */ /* 0x000fe20007f9e0ff */
[----:B------:R-:W4:Y:S01]  /*1a90*/  @!P1 S2R R43, SR_CgaCtaId ;  /* 0x00000000002b9919 */ /* 0x000f220000008800 */
[----:B------:R-:W-:-:S04]  /*1aa0*/  IMAD.WIDE.U32 R26, R0, UR6, R26 ;  /* 0x00000006001a7c25 */ /* 0x000fc8000f8e001a */
[----:B------:R-:W-:Y:S01]  /*1ab0*/  IMAD.X R45, R15, 0x1, R20, P4 ;  /* 0x000000010f2d7824 */ /* 0x000fe200020e0614 */
[----:B------:R-:W-:Y:S02]  /*1ac0*/  IADD3 R38, P4, R154, R38, RZ ;  /* 0x000000269a267210 */ /* 0x000fe40007f9e0ff */
[----:B------:R-:W4:Y:S01]  /*1ad0*/  @!P2 S2R R31, SR_CgaCtaId ;  /* 0x00000000001fa919 */ /* 0x000f220000008800 */
[----:B------:R-:W-:Y:S01]  /*1ae0*/  IMAD.WIDE.U32 R28, R28, UR4, R44 ;  /* 0x000000041c1c7c25 */ /* 0x000fe2000f8e002c */
[----:B------:R-:W1:Y:S01]  /*1af0*/  S2UR UR4, SR_CgaCtaId ;  /* 0x00000000000479c3 */ /* 0x000e620000008800 */
[----:B------:R-:W4:Y:S02]  /*1b00*/  @!P6 S2R R37, SR_CgaCtaId ;  /* 0x000000000025e919 */ /* 0x000f240000008800 */
[----:B--2---:R-:W-:Y:S02]  /*1b10*/  @!P3 IMAD R13, R47, R10, RZ ;  /* 0x0000000a2f0db224 */ /* 0x004fe400078e02ff */
[----:B------:R-:W-:Y:S01]  /*1b20*/  IMAD.IADD R49, R29, 0x1, R49 ;  /* 0x000000011d317824 */ /* 0x000fe200078e0231 */
[----:B------:R-:W-:Y:S01]  /*1b30*/  @!P5 MOV R29, 0x400 ;  /* 0x00000400001dd802 */ /* 0x000fe20000000f00 */
[----:B------:R-:W-:-:S02]  /*1b40*/  @!P3 IMAD.MOV.U32 R48, RZ, RZ, R28 ;  /* 0x000000ffff30b224 */ /* 0x000fc400078e001c */
[----:B------:R-:W-:Y:S02]  /*1b50*/  IMAD.X R39, R15, 0x1, R12, P4 ;  /* 0x000000010f277824 */ /* 0x000fe400020e060c */
[----:B------:R-:W-:Y:S01]  /*1b60*/  IMAD.SHL.U32 R12, R16, 0x40, RZ ;  /* 0x00000040100c7824 */ /* 0x000fe200078e00ff */
[----:B------:R-:W2:Y:S01]  /*1b70*/  @!P1 LDC.64 R14, c[0x0][0x240] ;  /* 0x00009000ff0e9b82 */ /* 0x000ea20000000a00 */
[C---:B------:R-:W-:Y:S02]  /*1b80*/  @!P3 IMAD R13, R46.reuse, R11, R13 ;  /* 0x0000000b2e0db224 */ /* 0x040fe400078e020d */
[----:B------:R-:W-:Y:S01]  /*1b90*/  @!P3 IMAD.WIDE.U32 R44, R46, R10, R48 ;  /* 0x0000000a2e2cb225 */ /* 0x000fe200078e0030 */
[----:B------:R-:W-:Y:S02]  /*1ba0*/  LOP3.LUT R11, R12, 0x1c0, RZ, 0xc0, !PT ;  /* 0x000001c00c0b7812 */ /* 0x000fe400078ec0ff */
[----:B---3--:R-:W-:Y:S01]  /*1bb0*/  @!P5 LEA R29, R6, R29, 0x18 ;  /* 0x0000001d061dd211 */ /* 0x008fe200078ec0ff */
[----:B------:R-:W-:Y:S01]  /*1bc0*/  @!P3 IMAD.IADD R10, R45, 0x1, R13 ;  /* 0x000000012d0ab824 */ /* 0x000fe200078e020d */
[C---:B-1----:R-:W-:Y:S01]  /*1bd0*/  @!P3 LEA R50, P4, R44.reuse, R4, 0x1 ;  /* 0x000000042c32b211 */ /* 0x042fe200078808ff */
[----:B------:R-:W-:Y:S01]  /*1be0*/  @!P1 IMAD.MOV.U32 R52, RZ, RZ, R28 ;  /* 0x000000ffff349224 */ /* 0x000fe200078e001c */
[----:B------:R-:W-:Y:S01]  /*1bf0*/  LOP3.LUT R20, R11, 0x38, R154, 0xf8, !PT ;  /* 0x000000380b147812 */ /* 0x000fe200078ef89a */
[----:B------:R-:W-:Y:S01]  /*1c00*/  @!P1 IMAD.MOV.U32 R53, RZ, RZ, R49 ;  /* 0x000000ffff359224 */ /* 0x000fe200078e0031 */
[----:B------:R-:W-:Y:S01]  /*1c10*/  SHF.R.U32.HI R11, RZ, 0x3, R11 ;  /* 0x00000003ff0b7819 */ /* 0x000fe2000001160b */
[----:B------:R-:W-:Y:S01]  /*1c20*/  ULEA UR4, UR4, UR5, 0x18 ;  /* 0x0000000504047291 */ /* 0x000fe2000f8ec03f */
[----:B------:R-:W-:Y:S01]  /*1c30*/  @!P3 LEA.HI.X R51, R44, R5, R10, 0x1, P4 ;  /* 0x000000052c33b211 */ /* 0x000fe200020f0c0a */
[----:B------:R-:W-:Y:S01]  /*1c40*/  @!P2 IMAD.MOV.U32 R48, RZ, RZ, R28 ;  /* 0x000000ffff30a224 */ /* 0x000fe200078e001c */
[----:B------:R-:W1:Y:S01]  /*1c50*/  @!P1 LDC.64 R4, c[0x0][0x210] ;  /* 0x00008400ff049b82 */ /* 0x000e620000000a00 */
[----:B------:R-:W-:Y:S01]  /*1c60*/  LOP3.LUT R6, R20, R11, RZ, 0x3c, !PT ;  /* 0x0000000b14067212 */ /* 0x000fe200078e3cff */
[----:B------:R-:W-:Y:S01]  /*1c70*/  IMAD.WIDE.U32 R38, R16, R8, R38 ;  /* 0x0000000810267225 */ /* 0x000fe200078e0026 */
[----:B------:R-:W-:-:S02]  /*1c80*/  LEA.HI R11, R96, R33, RZ, 0x6 ;  /* 0x00000021600b7211 */ /* 0x000fc400078f30ff */
[----:B------:R-:W-:Y:S01]  /*1c90*/  @!P1 MOV R12, 0x400 ;  /* 0x00000400000c9802 */ /* 0x000fe20000000f00 */
[----:B------:R-:W-:Y:S01]  /*1ca0*/  IMAD.MOV.U32 R149, RZ, RZ, R38 ;  /* 0x000000ffff957224 */ /* 0x000fe200078e0026 */
[----:B------:R-:W-:Y:S01]  /*1cb0*/  @!P1 IADD3 R24, P4, R46, 0x10, RZ ;  /* 0x000000102e189810 */ /* 0x000fe20007f9e0ff */
[----:B------:R-:W-:Y:S01]  /*1cc0*/  IMAD.SHL.U32 R11, R11, 0x8, RZ ;  /* 0x000000080b0b7824 */ /* 0x000fe200078e00ff */
[----:B----4-:R-:W-:Y:S02]  /*1cd0*/  @!P1 LEA R43, R43, R12, 0x18 ;  /* 0x0000000c2b2b9211 */ /* 0x010fe400078ec0ff */
[----:B------:R-:W-:Y:S01]  /*1ce0*/  @!P6 MOV R12, 0x400 ;  /* 0x00000400000ce802 */ /* 0x000fe20000000f00 */
[----:B------:R-:W-:Y:S01]  /*1cf0*/  @!P1 IMAD.X R45, RZ, RZ, R47, P4 ;  /* 0x000000ffff2d9224 */ /* 0x000fe200020e062f */
[----:B------:R-:W-:Y:S01]  /*1d00*/  @!P2 MOV R10, 0x400 ;  /* 0x00000400000aa802 */ /* 0x000fe20000000f00 */
[----:B--2---:R-:W-:Y:S01]  /*1d10*/  @!P1 IMAD.WIDE.U32 R52, R24, R14, R52 ;  /* 0x0000000e18349225 */ /* 0x004fe200078e0034 */
[----:B------:R-:W-:-:S02]  /*1d20*/  LOP3.LUT R6, R6, 0xfffffe00, R11, 0xf8, !PT ;  /* 0xfffffe0006067812 */ /* 0x000fc400078ef80b */
[----:B------:R-:W-:Y:S01]  /*1d30*/  @!P2 LEA R31, R31, R10, 0x18 ;  /* 0x0000000a1f1fa211 */ /* 0x000fe200078ec0ff */
[----:B------:R-:W-:Y:S01]  /*1d40*/  @!P1 IMAD R10, R45, R14, RZ ;  /* 0x0000000e2d0a9224 */ /* 0x000fe200078e02ff */
[----:B------:R-:W-:Y:S01]  /*1d50*/  @!P6 LEA R37, R37, R12, 0x18 ;  /* 0x0000000c2525e211 */ /* 0x000fe200078ec0ff */
[C---:B------:R-:W-:Y:S01]  /*1d60*/  @!P1 IMAD R43, R6.reuse, 0x2, R43 ;  /* 0x00000002062b9824 */ /* 0x040fe200078e022b */
[----:B------:R-:W2:Y:S01]  /*1d70*/  @!P6 LDC.64 R12, c[0x0][0x240] ;  /* 0x00009000ff0ceb82 */ /* 0x000ea20000000a00 */
[----:B------:R-:W-:Y:S01]  /*1d80*/  LEA R153, R6, UR4, 0x1 ;  /* 0x0000000406997c11 */ /* 0x000fe2000f8e08ff */
[----:B------:R-:W-:Y:S01]  /*1d90*/  @!P1 IMAD R15, R24, R15, R10 ;  /* 0x0000000f180f9224 */ /* 0x000fe200078e020a */
[----:B------:R-:W-:Y:S01]  /*1da0*/  @!P6 IADD3 R22, P4, R46, 0x20, RZ ;  /* 0x000000202e16e810 */ /* 0x000fe20007f9e0ff */
[----:B------:R-:W-:Y:S02]  /*1db0*/  @!P6 IMAD R37, R6, 0x2, R37 ;  /* 0x000000020625e824 */ /* 0x000fe400078e0225 */
[----:B------:R-:W-:Y:S01]  /*1dc0*/  @!PT LDS RZ, [RZ] ;  /* 0x00000000fffff984 */ /* 0x000fe20000000800 */
[----:B------:R-:W-:Y:S01]  /*1dd0*/  @!PT LDS RZ, [RZ] ;  /* 0x00000000fffff984 */ /* 0x000fe20000000800 */
[----:B------:R-:W-:Y:S01]  /*1de0*/  @!PT LDS RZ, [RZ] ;  /* 0x00000000fffff984 */ /* 0x000fe20000000800 */
[----:B------:R-:W-:Y:S01]  /*1df0*/  @!P3 LDGSTS.E.BYPASS.LTC128B.128 [R153], desc[UR10][R50.64] ;  /* 0x000000003299bfae */ /* 0x000fe2000b901d4a */
[----:B------:R-:W-:Y:S01]  /*1e00*/  @!P1 IMAD.IADD R24, R53, 0x1, R15 ;  /* 0x0000000135189824 */ /* 0x000fe200078e020f */
[----:B------:R-:W3:Y:S01]  /*1e10*/  @!P2 LDC.64 R10, c[0x0][0x240] ;  /* 0x00009000ff0aab82 */ /* 0x000ee20000000a00 */
[----:B------:R-:W-:Y:S01]  /*1e20*/  @!P6 IMAD.X R45, RZ, RZ, R47, P4 ;  /* 0x000000ffff2de224 */ /* 0x000fe200020e062f */
[----:B------:R4:W-:Y:S01]  /*1e30*/  @!P3 LDGSTS.E.BYPASS.LTC128B.128 [R153+0x2000], desc[UR10][R50.64+0x80] ;  /* 0x020000803299bfae */ /* 0x0009e2000b901d4a */
[----:B-1----:R-:W-:Y:S01]  /*1e40*/  @!P1 LEA R54, P3, R52, R4, 0x1 ;  /* 0x0000000434369211 */ /* 0x002fe200078608ff */
[----:B------:R-:W-:Y:S01]  /*1e50*/  @!P2 IMAD R31, R6, 0x2, R31 ;  /* 0x00000002061fa824 */ /* 0x000fe200078e021f */
[----:B------:R-:W-:Y:S01]  /*1e60*/  @!P2 IADD3 R20, P4, R46, 0x30, RZ ;  /* 0x000000302e14a810 */ /* 0x000fe20007f9e0ff */
[----:B------:R-:W-:Y:S01]  /*1e70*/  @!P5 IMAD R29, R6, 0x2, R29 ;  /* 0x00000002061dd824 */ /* 0x000fe200078e021d */
[----:B------:R-:W-:Y:S01]  /*1e80*/  @!P1 LEA.HI.X R55, R52, R5, R24, 0x1, P3 ;  /* 0x0000000534379211 */ /* 0x000fe200018f0c18 */
[----:B------:R-:W1:Y:S01]  /*1e90*/  @!P6 LDC.64 R14, c[0x0][0x210] ;  /* 0x00008400ff0eeb82 */ /* 0x000e620000000a00 */
[----:B------:R-:W-:Y:S01]  /*1ea0*/  ISETP.GE.AND P3, PT, R23, R18, PT ;  /* 0x000000121700720c */ /* 0x000fe20003f66270 */
[----:B------:R-:W-:-:S02]  /*1eb0*/  @!P2 IMAD.X R47, RZ, RZ, R47, P4 ;  /* 0x000000ffff2fa224 */ /* 0x000fc400020e062f */
[----:B------:R-:W-:Y:S04]  /*1ec0*/  @!P1 LDGSTS.E.BYPASS.LTC128B.128 [R43+0x800], desc[UR10][R54.64] ;  /* 0x00800000362b9fae */ /* 0x000fe8000b901d4a */
[----:B------:R-:W1:Y:S01]  /*1ed0*/  @!P2 LDC.64 R4, c[0x0][0x210] ;  /* 0x00008400ff04ab82 */ /* 0x000e620000000a00 */
[----:B------:R1:W-:Y:S01]  /*1ee0*/  @!P1 LDGSTS.E.BYPASS.LTC128B.128 [R43+0x2800], desc[UR10][R54.64+0x80] ;  /* 0x02800080362b9fae */ /* 0x0003e2000b901d4a */
[----:B------:R-:W-:Y:S01]  /*1ef0*/  IADD3 R34, P1, R16, R41, RZ ;  /* 0x0000002910227210 */ /* 0x000fe20007f3e0ff */
[----:B--2---:R-:W-:Y:S02]  /*1f00*/  @!P6 IMAD R24, R45, R12, RZ ;  /* 0x0000000c2d18e224 */ /* 0x004fe400078e02ff */
[----:B------:R-:W-:-:S04]  /*1f10*/  IMAD.WIDE.U32 R44, R8, 0x20, RZ ;  /* 0x00000020082c7825 */ /* 0x000fc800078e00ff */
[----:B------:R-:W-:Y:S01]  /*1f20*/  IMAD.X R35, R17, 0x1, R35, P1 ;  /* 0x0000000111237824 */ /* 0x000fe200008e0623 */
[----:B------:R-:W-:Y:S01]  /*1f30*/  ISETP.GE.AND P1, PT, R21, R18, PT ;  /* 0x000000121500720c */ /* 0x000fe20003f26270 */
[----:B------:R-:W-:Y:S02]  /*1f40*/  IMAD R17, R17, R8, RZ ;  /* 0x0000000811117224 */ /* 0x000fe400078e02ff */
[----:B----4-:R-:W-:Y:S02]  /*1f50*/  @!P6 IMAD.MOV.U32 R50, RZ, RZ, R28 ;  /* 0x000000ffff32e224 */ /* 0x010fe400078e001c */
[----:B------:R-:W-:Y:S02]  /*1f60*/  @!P6 IMAD.MOV.U32 R51, RZ, RZ, R49 ;  /* 0x000000ffff33e224 */ /* 0x000fe400078e0031 */
[C---:B------:R-:W-:Y:S02]  /*1f70*/  @!P6 IMAD R24, R22.reuse, R13, R24 ;  /* 0x0000000d1618e224 */ /* 0x040fe400078e0218 */
[----:B------:R-:W-:-:S02]  /*1f80*/  @!P6 IMAD.WIDE.U32 R50, R22, R12, R50 ;  /* 0x0000000c1632e225 */ /* 0x000fc400078e0032 */
[----:B------:R-:W2:Y:S02]  /*1f90*/  @!P5 LDC.64 R12, c[0x0][0x218] ;  /* 0x00008600ff0cdb82 */ /* 0x000ea40000000a00 */
[----:B---3--:R-:W-:Y:S01]  /*1fa0*/  @!P2 IMAD R22, R47, R10, RZ ;  /* 0x0000000a2f16a224 */ /* 0x008fe200078e02ff */
[----:B-1----:R-:W-:Y:S01]  /*1fb0*/  @!P6 LEA R14, P4, R50, R14, 0x1 ;  /* 0x0000000e320ee211 */ /* 0x002fe200078808ff */
[----:B------:R-:W-:Y:S02]  /*1fc0*/  IMAD R160, R16, R9, R17 ;  /* 0x0000000910a07224 */ /* 0x000fe400078e0211 */
[----:B------:R-:W1:Y:S01]  /*1fd0*/  @!P3 S2R R17, SR_CgaCtaId ;  /* 0x000000000011b919 */ /* 0x000e620000008800 */
[C---:B------:R-:W-:Y:S02]  /*1fe0*/  @!P2 IMAD R22, R20.reuse, R11, R22 ;  /* 0x0000000b1416a224 */ /* 0x040fe400078e0216 */
[----:B------:R-:W-:Y:S02]  /*1ff0*/  @!P2 IMAD.WIDE.U32 R48, R20, R10, R48 ;  /* 0x0000000a1430a225 */ /* 0x000fe400078e0030 */
[----:B------:R-:W3:Y:S02]  /*2000*/  @!P3 LDC.64 R10, c[0x0][0x218] ;  /* 0x00008600ff0abb82 */ /* 0x000ee40000000a00 */
[----:B------:R-:W-:-:S02]  /*2010*/  @!P6 IMAD.IADD R24, R51, 0x1, R24 ;  /* 0x000000013318e824 */ /* 0x000fc400078e0218 */
[----:B------:R-:W-:Y:S02]  /*2020*/  @!P2 IMAD.IADD R22, R49, 0x1, R22 ;  /* 0x000000013116a824 */ /* 0x000fe400078e0216 */
[----:B------:R-:W-:Y:S01]  /*2030*/  IMAD.IADD R160, R39, 0x1, R160 ;  /* 0x0000000127a07824 */ /* 0x000fe200078e02a0 */
[----:B------:R-:W-:Y:S02]  /*2040*/  @!P6 LEA.HI.X R15, R50, R15, R24, 0x1, P4 ;  /* 0x0000000f320fe211 */ /* 0x000fe400020f0c18 */
[----:B------:R-:W-:-:S03]  /*2050*/  @!P2 LEA R40, P4, R48, R4, 0x1 ;  /* 0x000000043028a211 */ /* 0x000fc600078808ff */
[----:B------:R-:W-:Y:S01]  /*2060*/  @!P6 LDGSTS.E.BYPASS.LTC128B.128 [R37+0x1000], desc[UR10][R14.64] ;  /* 0x010000000e25efae */ /* 0x000fe2000b901d4a */
[----:B------:R-:W-:Y:S02]  /*2070*/  @!P2 LEA.HI.X R41, R48, R5, R22, 0x1, P4 ;  /* 0x000000053029a211 */ /* 0x000fe400020f0c16 */
[----:B------:R-:W4:Y:S01]  /*2080*/  @!P1 LDC.64 R4, c[0x0][0x218] ;  /* 0x00008600ff049b82 */ /* 0x000f220000000a00 */
[----:B------:R1:W-:Y:S01]  /*2090*/  @!P6 LDGSTS.E.BYPASS.LTC128B.128 [R37+0x3000], desc[UR10][R14.64+0x80] ;  /* 0x030000800e25efae */ /* 0x0003e2000b901d4a */
[----:B--2---:R-:W-:Y:S02]  /*20a0*/  @!P5 LEA R38, P4, R149, R12, 0x1 ;  /* 0x0000000c9526d211 */ /* 0x004fe400078808ff */
[----:B------:R-:W-:Y:S01]  /*20b0*/  ISETP.GE.AND P6, PT, R19, R18, PT ;  /* 0x000000121300720c */ /* 0x000fe20003fc6270 */
[----:B------:R-:W-:Y:S01]  /*20c0*/  @!P2 LDGSTS.E.BYPASS.LTC128B.128 [R31+0x1800], desc[UR10][R40.64] ;  /* 0x01800000281fafae */ /* 0x000fe2000b901d4a */
[----:B------:R-:W-:-:S03]  /*20d0*/  @!P5 LEA.HI.X R39, R149, R13, R160, 0x1, P4 ;  /* 0x0000000d9527d211 */ /* 0x000fc600020f0ca0 */
[----:B------:R-:W-:Y:S01]  /*20e0*/  @!P2 LDGSTS.E.BYPASS.LTC128B.128 [R31+0x3800], desc[UR10][R40.64+0x80] ;  /* 0x03800080281fafae */ /* 0x000fe2000b901d4a */
[----:B------:R-:W-:-:S03]  /*20f0*/  @!P3 LEA R12, P2, R8, R149, 0x4 ;  /* 0x00000095080cb211 */ /* 0x000fc600078420ff */
[----:B------:R-:W-:Y:S01]  /*2100*/  @!P5 LDGSTS.E.BYPASS.LTC128B.128 [R29+0x4000], desc[UR10][R38.64] ;  /* 0x04000000261ddfae */ /* 0x000fe2000b901d4a */
[----:B---3--:R-:W-:Y:S02]  /*2110*/  @!P3 LEA R42, P4, R12, R10, 0x1 ;  /* 0x0000000a0c2ab211 */ /* 0x008fe400078808ff */
[----:B------:R-:W-:Y:S01]  /*2120*/  @!P3 MOV R10, 0x400 ;  /* 0x00000400000ab802 */ /* 0x000fe20000000f00 */
[----:B------:R-:W-:Y:S01]  /*2130*/  @!P5 LDGSTS.E.BYPASS.LTC128B.128 [R29+0x6000], desc[UR10][R38.64+0x80] ;  /* 0x06000080261ddfae */ /* 0x000fe2000b901d4a */
[----:B------:R-:W-:Y:S02]  /*2140*/  @!P3 LEA.HI.X R13, R8, R160, R9, 0x4, P2 ;  /* 0x000000a0080db211 */ /* 0x000fe400010f2409 */
[----:B-1----:R-:W-:Y:S02]  /*2150*/  @!P3 LEA R17, R17, R10, 0x18 ;  /* 0x0000000a1111b211 */ /* 0x002fe400078ec0ff */
[----:B------:R-:W-:Y:S02]  /*2160*/  @!P3 LEA.HI.X R43, R12, R11, R13, 0x1, P4 ;  /* 0x0000000b0c2bb211 */ /* 0x000fe400020f0c0d */
[----:B------:R-:W1:Y:S01]  /*2170*/  @!P1 S2R R13, SR_CgaCtaId ;  /* 0x00000000000d9919 */ /* 0x000e620000008800 */
[----:B------:R-:W-:Y:S01]  /*2180*/  @!P3 IMAD R17, R6, 0x2, R17 ;  /* 0x000000020611b824 */ /* 0x000fe200078e0211 */
[----:B------:R-:W-:Y:S01]  /*2190*/  ISETP.GE.AND P4, PT, R23, R18, PT ;  /* 0x000000121700720c */ /* 0x000fe20003f86270 */
[----:B------:R-:W-:Y:S01]  /*21a0*/  IMAD.SHL.U32 R15, R9, 0x20, RZ ;  /* 0x00000020090f7824 */ /* 0x000fe200078e00ff */
[----:B------:R-:W-:Y:S01]  /*21b0*/  @!P1 IADD3 R14, P2, R149, R44, RZ ;  /* 0x0000002c950e9210 */ /* 0x000fe20007f5e0ff */
[----:B------:R-:W2:Y:S01]  /*21c0*/  @!P6 S2R R12, SR_CgaCtaId ;  /* 0x00000000000ce919 */ /* 0x000ea20000008800 */
[C---:B------:R-:W-:Y:S01]  /*21d0*/  ISETP.GE.AND P5, PT, R16.reuse, R18, PT ;  /* 0x000000121000720c */ /* 0x040fe20003fa6270 */
[----:B------:R-:W-:Y:S01]  /*21e0*/  IMAD.SHL.U32 R16, R16, 0x8, RZ ;  /* 0x0000000810107824 */ /* 0x000fe200078e00ff */
[----:B------:R-:W-:Y:S01]  /*21f0*/  @!P1 IADD3.X R15, R160, R45, R15, P2, !PT ;  /* 0x0000002da00f9210 */ /* 0x000fe200017fe40f */
[----:B------:R-:W-:Y:S01]  /*2200*/  @!P3 LDGSTS.E.BYPASS.LTC128B.128 [R17+0x4800], desc[UR10][R42.64] ;  /* 0x048000002a11bfae */ /* 0x000fe2000b901d4a */
[----:B----4-:R-:W-:-:S02]  /*2210*/  @!P1 LEA R20, P2, R14, R4, 0x1 ;  /* 0x000000040e149211 */ /* 0x010fc400078408ff */
[----:B------:R-:W-:Y:S01]  /*2220*/  LEA.HI R4, R96, R33, RZ, 0x4 ;  /* 0x0000002160047211 */ /* 0x000fe200078f20ff */
[----:B------:R3:W-:Y:S01]  /*2230*/  @!P3 LDGSTS.E.BYPASS.LTC128B.128 [R17+0x6800], desc[UR10][R42.64+0x80] ;  /* 0x068000802a11bfae */ /* 0x0007e2000b901d4a */
[-C--:B------:R-:W-:Y:S02]  /*2240*/  ISETP.GE.AND P3, PT, R21, R18.reuse, PT ;  /* 0x000000121500720c */ /* 0x080fe40003f66270 */
[----:B------:R-:W-:Y:S02]  /*2250*/  LOP3.LUT R10, R4, 0xfffffff0, RZ, 0xc0, !PT ;  /* 0xfffffff0040a7812 */ /* 0x000fe400078ec0ff */
[----:B------:R-:W-:Y:S02]  /*2260*/  @!P1 LEA.HI.X R21, R14, R5, R15, 0x1, P2 ;  /* 0x000000050e159211 */ /* 0x000fe400010f0c0f */
[----:B------:R-:W-:Y:S01]  /*2270*/  ISETP.GE.AND P2, PT, R19, R18, PT ;  /* 0x000000121300720c */ /* 0x000fe20003f46270 */
[----:B------:R-:W-:Y:S01]  /*2280*/  IMAD.IADD R18, R33, 0x1, -R10 ;  /* 0x0000000121127824 */ /* 0x000fe200078e0a0a */
[----:B------:R-:W-:Y:S01]  /*2290*/  SHF.R.S32.HI R15, RZ, 0x4, R4 ;  /* 0x00000004ff0f7819 */ /* 0x000fe20000011404 */
[----:B------:R-:W4:Y:S01]  /*22a0*/  LDC.64 R10, c[0x0][0x250] ;  /* 0x00009400ff0a7b82 */ /* 0x000f220000000a00 */
[----:B------:R-:W-:-:S02]  /*22b0*/  @!P6 MOV R23, 0x400 ;  /* 0x000004000017e802 */ /* 0x000fc40000000f00 */
[----:B------:R-:W-:Y:S02]  /*22c0*/  SHF.R.S32.HI R5, RZ, 0x1f, R18 ;  /* 0x0000001fff057819 */ /* 0x000fe40000011412 */
[----:B------:R-:W-:Y:S02]  /*22d0*/  LEA.HI R22, R4, R15, RZ, 0x1 ;  /* 0x0000000f04167211 */ /* 0x000fe400078f08ff */
[----:B------:R-:W-:Y:S02]  /*22e0*/  LEA.HI R14, R5, R18, RZ, 0x3 ;  /* 0x00000012050e7211 */ /* 0x000fe400078f18ff */
[----:B------:R-:W4:Y:S01]  /*22f0*/  @!P6 LDC.64 R4, c[0x0][0x218] ;  /* 0x00008600ff04eb82 */ /* 0x000f220000000a00 */
[----:B------:R-:W-:Y:S02]  /*2300*/  LOP3.LUT R22, R22, 0xfffffffe, RZ, 0xc0, !PT ;  /* 0xfffffffe16167812 */ /* 0x000fe400078ec0ff */
[----:B------:R-:W-:Y:S02]  /*2310*/  LOP3.LUT R19, R14, 0xfffffff8, RZ, 0xc0, !PT ;  /* 0xfffffff80e137812 */ /* 0x000fe400078ec0ff */
[----:B------:R-:W-:Y:S01]  /*2320*/  LEA.HI R96, R96, R33, RZ, 0x5 ;  /* 0x0000002160607211 */ /* 0x000fe200078f28ff */
[----:B------:R-:W-:-:S02]  /*2330*/  IMAD.IADD R15, R15, 0x1, -R22 ;  /* 0x000000010f0f7824 */ /* 0x000fc400078e0a16 */
[----:B---3--:R-:W-:Y:S01]  /*2340*/  IMAD R17, R0, UR7, R25 ;  /* 0x0000000700117c24 */ /* 0x008fe2000f8e0219 */
[----:B------:R-:W-:Y:S01]  /*2350*/  @!P1 MOV R0, 0x400 ;  /* 0x0000040000009802 */ /* 0x000fe20000000f00 */
[----:B------:R-:W-:Y:S01]  /*2360*/  @!P6 IMAD.MOV.U32 R22, RZ, RZ, R149 ;  /* 0x000000ffff16e224 */ /* 0x000fe200078e0095 */
[----:B------:R-:W-:Y:S01]  /*2370*/  SHF.R.S32.HI R93, RZ, 0x5, R96 ;  /* 0x00000005ff5d7819 */ /* 0x000fe20000011460 */
[----:B------:R-:W-:Y:S01]  /*2380*/  IMAD.IADD R27, R27, 0x1, R17 ;  /* 0x000000011b1b7824 */ /* 0x000fe200078e0211 */
[----:B-1----:R-:W-:Y:S01]  /*2390*/  @!P1 LEA R17, R13, R0, 0x18 ;  /* 0x000000000d119211 */ /* 0x002fe200078ec0ff */
[----:B------:R-:W-:Y:S01]  /*23a0*/  IMAD.IADD R0, R18, 0x1, -R19 ;  /* 0x0000000112007824 */ /* 0x000fe200078e0a13 */
[----:B--2---:R-:W-:Y:S01]  /*23b0*/  @!P6 LEA R13, R12, R23, 0x18 ;  /* 0x000000170c0de211 */ /* 0x004fe200078ec0ff */
[----:B------:R-:W-:Y:S01]  /*23c0*/  IMAD.SHL.U32 R12, R3, 0x40, RZ ;  /* 0x00000040030c7824 */ /* 0x000fe200078e00ff */
[----:B------:R-:W-:Y:S01]  /*23d0*/  LOP3.LUT R96, R96, 0xffffffe0, RZ, 0xc0, !PT ;  /* 0xffffffe060607812 */ /* 0x000fe200078ec0ff */
[----:B------:R-:W-:-:S02]  /*23e0*/  @!P6 IMAD.MOV.U32 R23, RZ, RZ, R160 ;  /* 0x000000ffff17e224 */ /* 0x000fc400078e00a0 */
[----:B------:R-:W-:Y:S01]  /*23f0*/  @!P1 IMAD R17, R6, 0x2, R17 ;  /* 0x0000000206119824 */ /* 0x000fe200078e0211 */
[----:B------:R-:W-:Y:S01]  /*2400*/  LOP3.LUT R19, R12, 0x1c0, RZ, 0xc0, !PT ;  /* 0x000001c00c137812 */ /* 0x000fe200078ec0ff */
[----:B------:R-:W-:Y:S02]  /*2410*/  @!P6 IMAD R12, R9, 0x30, RZ ;  /* 0x00000030090ce824 */ /* 0x000fe400078e02ff */
[----:B------:R-:W-:Y:S01]  /*2420*/  @!P6 IMAD.WIDE.U32 R22, R8, 0x30, R22 ;  /* 0x000000300816e825 */ /* 0x000fe200078e0016 */
[----:B------:R-:W-:Y:S01]  /*2430*/  @!P1 LDGSTS.E.BYPASS.LTC128B.128 [R17+0x5000], desc[UR10][R20.64] ;  /* 0x0500000014119fae */ /* 0x000fe2000b901d4a */
[----:B------:R-:W-:Y:S02]  /*2440*/  LOP3.LUT R16, R19, 0x8, R16, 0xf8, !PT ;  /* 0x0000000813107812 */ /* 0x000fe400078ef810 */
[----:B------:R-:W-:Y:S01]  /*2450*/  @!P6 IMAD.IADD R12, R23, 0x1, R12 ;  /* 0x00000001170ce824 */ /* 0x000fe200078e020c */
[----:B------:R1:W-:Y:S01]  /*2460*/  @!P1 LDGSTS.E.BYPASS.LTC128B.128 [R17+0x7000], desc[UR10][R20.64+0x80] ;  /* 0x0700008014119fae */ /* 0x0003e2000b901d4a */
[----:B----4-:R-:W-:Y:S01]  /*2470*/  @!P6 LEA R4, P1, R22, R4, 0x1 ;  /* 0x000000041604e211 */ /* 0x010fe200078208ff */
[----:B------:R-:W-:Y:S01]  /*2480*/  @!P6 IMAD R25, R6, 0x2, R13 ;  /* 0x000000020619e824 */ /* 0x000fe200078e020d */
[----:B------:R-:W-:Y:S01]  /*2490*/  SHF.R.U32.HI R19, RZ, 0x3, R19 ;  /* 0x00000003ff137819 */ /* 0x000fe20000011613 */
[----:B------:R-:W-:Y:S01]  /*24a0*/  IMAD R35, R35, R10, RZ ;  /* 0x0000000a23237224 */ /* 0x000fe200078e02ff */
[----:B------:R-:W-:Y:S01]  /*24b0*/  @!P6 LEA.HI.X R5, R22, R5, R12, 0x1, P1 ;  /* 0x000000051605e211 */ /* 0x000fe200008f0c0c */
[----:B------:R-:W-:Y:S01]  /*24c0*/  IMAD.SHL.U32 R6, R15, 0x8, RZ ;  /* 0x000000080f067824 */ /* 0x000fe200078e00ff */
[----:B------:R-:W-:Y:S01]  /*24d0*/  LOP3.LUT R16, R16, R19, RZ, 0x3c, !PT ;  /* 0x0000001310107212 */ /* 0x000fe200078e3cff */
[----:B------:R-:W-:-:S02]  /*24e0*/  IMAD R23, R34, R11, R35 ;  /* 0x0000000b22177224 */ /* 0x000fc400078e0223 */
[----:B------:R-:W-:Y:S01]  /*24f0*/  @!P6 LDGSTS.E.BYPASS.LTC128B.128 [R25+0x5800], desc[UR10][R4.64] ;  /* 0x058000000419efae */ /* 0x000fe2000b901d4a */
[----:B------:R-:W-:-:S03]  /*2500*/  IMAD.WIDE.U32 R34, R34, R10, R26 ;  /* 0x0000000a22227225 */ /* 0x000fc600078e001a */
[----:B------:R2:W-:Y:S01]  /*2510*/  @!P6 LDGSTS.E.BYPASS.LTC128B.128 [R25+0x7800], desc[UR10][R4.64+0x80] ;  /* 0x078000800419efae */ /* 0x0005e2000b901d4a */
[----:B------:R-:W-:Y:S01]  /*2520*/  IMAD.IADD R32, R35, 0x1, R23 ;  /* 0x0000000123207824 */ /* 0x000fe200078e0217 */
[----:B------:R-:W-:Y:S01]  /*2530*/  LEA R148, P1, R34, UR8, 0x1 ;  /* 0x0000000822947c11 */ /* 0x000fe2000f8208ff */
[----:B------:R-:W-:Y:S01]  /*2540*/  IMAD R144, R15, 0x200, R16 ;  /* 0x000002000f907824 */ /* 0x000fe200078e0210 */
[----:B------:R-:W0:Y:S01]  /*2550*/  LDGDEPBAR ;  /* 0x00000000000079af */ /* 0x000e220000000000 */
[----:B------:R-:W-:Y:S01]  /*2560*/  IMAD.WIDE.U32 R12, R10, 0x20, RZ ;  /* 0x000000200a0c7825 */ /* 0x000fe200078e00ff */
[----:B------:R-:W-:Y:S02]  /*2570*/  LEA.HI.X R147, R34, UR9, R32, 0x1, P1 ;  /* 0x0000000922937c11 */ /* 0x000fe400088f0c20 */
[----:B------:R-:W-:Y:S01]  /*2580*/  LEA R144, R144, UR4, 0x1 ;  /* 0x0000000490907c11 */ /* 0x000fe2000f8e08ff */
[----:B------:R-:W-:Y:S01]  /*2590*/  @!P2 IMAD R16, R11, 0x60, RZ ;  /* 0x000000600b10a824 */ /* 0x000fe200078e02ff */
[----:B------:R-:W-:Y:S01]  /*25a0*/  @!P4 IADD3 R12, P1, R148, R12, RZ ;  /* 0x0000000c940cc210 */ /* 0x000fe20007f3e0ff */
[----:B-1----:R-:W-:-:S02]  /*25b0*/  IMAD.SHL.U32 R17, R0, 0x40, RZ ;  /* 0x0000004000117824 */ /* 0x002fc400078e00ff */
[----:B------:R-:W-:-:S03]  /*25c0*/  VIADD R142, R144, 0x4020 ;  /* 0x00004020908e7836 */ /* 0x000fc60000000000 */
[----:B------:R-:W-:-:S04]  /*25d0*/  LOP3.LUT R15, R17, 0x1c0, RZ, 0xc0, !PT ;  /* 0x000001c0110f7812 */ /* 0x000fc800078ec0ff */
[----:B------:R-:W-:Y:S01]  /*25e0*/  LOP3.LUT R6, R15, 0x8, R6, 0xf8, !PT ;  /* 0x000000080f067812 */ /* 0x000fe200078ef806 */
[----:B--2---:R-:W-:Y:S01]  /*25f0*/  @!P2 IMAD.MOV.U32 R4, RZ, RZ, R148 ;  /* 0x000000ffff04a224 */ /* 0x004fe200078e0094 */
[----:B------:R-:W-:-:S04]  /*2600*/  DEPBAR.LE SB0, 0x0 ;  /* 0x000080000000791a */ /* 0x000fc80000000000 */
[----:B------:R-:W-:Y:S01]  /*2610*/  BAR.SYNC.DEFER_BLOCKING 0x0 ;  /* 0x0000000000007b1d */ /* 0x000fe20000010000 */
[----:B------:R-:W-:Y:S02]  /*2620*/  @!P2 IMAD.MOV.U32 R5, RZ, RZ, R147 ;  /* 0x000000ffff05a224 */ /* 0x000fe400078e0093 */
[----:B------:R-:W-:Y:S01]  /*2630*/  @!P2 IMAD.WIDE.U32 R18, R10, 0x60, R4 ;  /* 0x000000600a12a825 */ /* 0x000fe200078e0004 */
[----:B------:R-:W-:-:S03]  /*2640*/  SHF.R.U32.HI R5, RZ, 0x3, R15 ;  /* 0x00000003ff057819 */ /* 0x000fc6000001160f */
[----:B------:R-:W-:Y:S01]  /*2650*/  IMAD.SHL.U32 R4, R11, 0x20, RZ ;  /* 0x000000200b047824 */ /* 0x000fe200078e00ff */
[----:B------:R-:W-:Y:S01]  /*2660*/  LOP3.LUT R5, R6, R5, RZ, 0x3c, !PT ;  /* 0x0000000506057212 */ /* 0x000fe200078e3cff */
[----:B------:R-:W-:Y:S02]  /*2670*/  IMAD.SHL.U32 R6, R14, 0x40, RZ ;  /* 0x000000400e067824 */ /* 0x000fe400078e00ff */
[----:B------:R-:W-:Y:S01]  /*2680*/  @!P2 IMAD.IADD R17, R19, 0x1, R16 ;  /* 0x000000011311a824 */ /* 0x000fe200078e0210 */
[----:B------:R-:W-:Y:S01]  /*2690*/  @!P4 IADD3.X R13, R147, R13, R4, P1, !PT ;  /* 0x0000000d930dc210 */ /* 0x000fe20000ffe404 */
[----:B------:R-:W-:Y:S01]  /*26a0*/  @!P2 IMAD.MOV.U32 R16, RZ, RZ, R18 ;  /* 0x000000ffff10a224 */ /* 0x000fe200078e0012 */
[----:B------:R-:W-:Y:S01]  /*26b0*/  LOP3.LUT R6, R6, 0xfffffe00, RZ, 0xc0, !PT ;  /* 0xfffffe0006067812 */ /* 0x000fe200078ec0ff */
[----:B------:R-:W-:Y:S01]  /*26c0*/  @!P5 IMAD.MOV.U32 R18, RZ, RZ, R148 ;  /* 0x000000ffff12d224 */ /* 0x000fe200078e0094 */
[----:B------:R-:W-:Y:S01]  /*26d0*/  @!P3 LEA R14, P1, R10, R148, 0x6 ;  /* 0x000000940a0eb211 */ /* 0x000fe200078230ff */
[----:B------:R-:W-:-:S02]  /*26e0*/  @!P5 IMAD.MOV.U32 R19, RZ, RZ, R147 ;  /* 0x000000ffff13d224 */ /* 0x000fc400078e0093 */
[----:B------:R-:W-:Y:S01]  /*26f0*/  IMAD R4, R93, 0x400, R6 ;  /* 0x000004005d047824 */ /* 0x000fe200078e0206 */
[----:B------:R-:W-:Y:S01]  /*2700*/  @!P3 LEA.HI.X R15, R10, R147, R11, 0x6, P1 ;  /* 0x000000930a0fb211 */ /* 0x000fe200008f340b */
[----:B------:R-:W-:Y:S02]  /*2710*/  @P5 STS.128 [R153+0x8000], RZ ;  /* 0x008000ff99005388 */ /* 0x000fe40000000c00 */
[----:B------:R-:W-:Y:S02]  /*2720*/  IMAD.IADD R145, R5, 0x1, R4 ;  /* 0x0000000105917824 */ /* 0x000fe400078e0204 */
[----:B------:R-:W-:Y:S01]  /*2730*/  IMAD.MOV.U32 R4, RZ, RZ, 0x10 ;  /* 0x00000010ff047424 */ /* 0x000fe200078e00ff */
[----:B------:R-:W-:Y:S01]  /*2740*/  @P5 STS.128 [R153+0xa000], RZ ;  /* 0x00a000ff99005388 */ /* 0x000fe20000000c00 */
[----:B------:R-:W-:Y:S01]  /*2750*/  IMAD.IADD R5, R6, 0x1, R5 ;  /* 0x0000000106057824 */ /* 0x000fe200078e0205 */
[----:B------:R-:W-:Y:S02]  /*2760*/  LEA R145, R145, UR4, 0x1 ;  /* 0x0000000491917c11 */ /* 0x000fe4000f8e08ff */
        /* <DEDUP_REMOVED lines=27> */
[----:B------:R-:W-:-:S02]  /*2920*/  IMAD.MOV.U32 R0, RZ, RZ, 0x20 ;  /* 0x00000020ff007424 */ /* 0x000fc400078e00ff */
[----:B------:R-:W-:Y:S02]  /*2930*/  LDSM.16.M88.4 R48, [R145] ;  /* 0x000000009130783b */ /* 0x000fe40000000200 */
[----:B------:R-:W-:Y:S02]  /*2940*/  SEL R4, R4, 0xfffffff0, !P1 ;  /* 0xfffffff004047807 */ /* 0x000fe40004800000 */
[----:B------:R-:W3:Y:S01]  /*2950*/  LDSM.16.M88.4 R20, [R144+0x4000] ;  /* 0x004000009014783b */ /* 0x000ee20000000200 */
[----:B------:R-:W-:Y:S02]  /*2960*/  SEL R0, R0, 0xffffffe0, !P2 ;  /* 0xffffffe000007807 */ /* 0x000fe40005000000 */
[----:B------:R-:W-:Y:S01]  /*2970*/  R2P PR, R3, 0x6 ;  /* 0x0000000603007804 */ /* 0x000fe20000000000 */
[----:B-1----:R-:W2:Y:S01]  /*2980*/  LDSM.16.M88.4 R12, [R144+0x4800] ;  /* 0x00480000900c783b */ /* 0x002ea20000000200 */
[----:B------:R-:W-:Y:S02]  /*2990*/  VIADD R3, R144, 0x4000 ;  /* 0x0000400090037836 */ /* 0x000fe40000000000 */
[--C-:B------:R-:W-:Y:S01]  /*29a0*/  IMAD R143, R4, 0x2, R145.reuse ;  /* 0x00000002048f7824 */ /* 0x100fe200078e0291 */
[----:B------:R-:W1:Y:S01]  /*29b0*/  LDSM.16.M88.4 R80, [R144+0x5000] ;  /* 0x005000009050783b */ /* 0x000e620000000200 */
[----:B------:R-:W-:-:S02]  /*29c0*/  IMAD R141, R0, 0x2, R145 ;  /* 0x00000002008d7824 */ /* 0x000fc400078e0291 */
[----:B------:R-:W-:Y:S01]  /*29d0*/  IMAD R140, R0, 0x2, R143 ;  /* 0x00000002008c7824 */ /* 0x000fe200078e028f */
[----:B------:R-:W4:Y:S04]  /*29e0*/  LDSM.16.M88.4 R76, [R144+0x5800] ;  /* 0x00580000904c783b */ /* 0x000f280000000200 */
[----:B------:R-:W-:Y:S01]  /*29f0*/  @P1 VIADD R142, R3, 0xffffffe0 ;  /* 0xffffffe0038e1836 */ /* 0x000fe20000000000 */
[----:B------:R-:W-:Y:S01]  /*2a00*/  LDSM.16.M88.4 R60, [R143] ;  /* 0x000000008f3c783b */ /* 0x000fe20000000200 */
[----:B------:R-:W-:Y:S02]  /*2a10*/  IMAD.MOV.U32 R3, RZ, RZ, 0x40 ;  /* 0x00000040ff037424 */ /* 0x000fe400078e00ff */
[C---:B------:R-:W-:Y:S01]  /*2a20*/  VIADD R134, R142.reuse, 0x800 ;  /* 0x000008008e867836 */ /* 0x040fe20000000000 */
[----:B------:R-:W4:Y:S01]  /*2a30*/  LDSM.16.M88.4 R72, [R142] ;  /* 0x000000008e48783b */ /* 0x000f220000000200 */
[C---:B------:R-:W-:Y:S01]  /*2a40*/  VIADD R133, R142.reuse, 0x1000 ;  /* 0x000010008e857836 */ /* 0x040fe20000000000 */
[----:B------:R-:W-:Y:S01]  /*2a50*/  SEL R3, R3, 0xffffffc0, !P2 ;  /* 0xffffffc003037807 */ /* 0x000fe20005000000 */
[C---:B------:R-:W-:Y:S01]  /*2a60*/  VIADD R132, R142.reuse, 0x1800 ;  /* 0x000018008e847836 */ /* 0x040fe20000000000 */
[----:B------:R-:W4:Y:S01]  /*2a70*/  LDSM.16.M88.4 R68, [R142+0x800] ;  /* 0x000800008e44783b */ /* 0x000f220000000200 */
[----:B------:R-:W-:-:S02]  /*2a80*/  VIADD R130, R142, 0x2000 ;  /* 0x000020008e827836 */ /* 0x000fc40000000000 */
[----:B------:R-:W-:Y:S01]  /*2a90*/  IMAD.IADD R138, R144, 0x1, R3 ;  /* 0x00000001908a7824 */ /* 0x000fe200078e0203 */
[----:B------:R-:W4:Y:S01]  /*2aa0*/  LDSM.16.M88.4 R64, [R142+0x1000] ;  /* 0x001000008e40783b */ /* 0x000f220000000200 */
[----:B------:R-:W-:Y:S02]  /*2ab0*/  IMAD.IADD R131, R3, 0x1, R142 ;  /* 0x0000000103837824 */ /* 0x000fe400078e028e */
[C---:B------:R-:W-:Y:S01]  /*2ac0*/  IMAD.IADD R3, R33.reuse, 0x1, -R96 ;  /* 0x0000000121037824 */ /* 0x040fe200078e0a60 */
[----:B------:R-:W4:Y:S01]  /*2ad0*/  LDSM.16.M88.4 R56, [R142+0x1800] ;  /* 0x001800008e38783b */ /* 0x000f220000000200 */
[----:B------:R-:W-:Y:S02]  /*2ae0*/  IMAD.SHL.U32 R33, R33, 0x2, RZ ;  /* 0x0000000221217824 */ /* 0x000fe400078e00ff */
[C---:B------:R-:W-:Y:S01]  /*2af0*/  VIADD R129, R142.reuse, 0x2800 ;  /* 0x000028008e817836 */ /* 0x040fe20000000000 */
[----:B------:R-:W-:Y:S01]  /*2b00*/  LDSM.16.M88.4 R44, [R141] ;  /* 0x000000008d2c783b */ /* 0x000fe20000000200 */
[C---:B------:R-:W-:Y:S01]  /*2b10*/  VIADD R128, R142.reuse, 0x3000 ;  /* 0x000030008e807836 */ /* 0x040fe20000000000 */
[----:B------:R-:W-:Y:S01]  /*2b20*/  LOP3.LUT R33, R33, 0x6, RZ, 0xc0, !PT ;  /* 0x0000000621217812 */ /* 0x000fe200078ec0ff */
[----:B---3--:R-:W-:Y:S01]  /*2b30*/  HMMA.16816.F32 R24, R48, R20, RZ ;  /* 0x000000143018723c */ /* 0x008fe200000018ff */
[----:B------:R-:W3:Y:S01]  /*2b40*/  LDSM.16.M88.4 R40, [R138+0x4000] ;  /* 0x004000008a28783b */ /* 0x000ee20000000200 */
[----:B------:R-:W-:-:S03]  /*2b50*/  VIADD R102, R142, 0x3800 ;  /* 0x000038008e667836 */ /* 0x000fc60000000000 */
[----:B------:R-:W3:Y:S01]  /*2b60*/  LDSM.16.M88.4 R36, [R138+0x4800] ;  /* 0x004800008a24783b */ /* 0x000ee20000000200 */
[C---:B------:R-:W-:Y:S03]  /*2b70*/  HMMA.16816.F32 R20, R48.reuse, R22, RZ ;  /* 0x000000163014723c */ /* 0x040fe600000018ff */
[----:B------:R-:W3:Y:S03]  /*2b80*/  LDSM.16.M88.4 R28, [R138+0x5000] ;  /* 0x005000008a1c783b */ /* 0x000ee60000000200 */
[C---:B--2---:R-:W-:Y:S01]  /*2b90*/  HMMA.16816.F32 R16, R48.reuse, R12, RZ ;  /* 0x0000000c3010723c */ /* 0x044fe200000018ff */
[----:B------:R-:W2:Y:S04]  /*2ba0*/  LDSM.16.M88.4 R88, [R138+0x5800] ;  /* 0x005800008a58783b */ /* 0x000ea80000000200 */
[----:B------:R-:W0:Y:S01]  /*2bb0*/  LDGDEPBAR ;  /* 0x00000000000079af */ /* 0x000e220000000000 */
[C---:B-1----:R-:W-:Y:S06]  /*2bc0*/  HMMA.16816.F32 R84, R48.reuse, R80, RZ ;  /* 0x000000503054723c */ /* 0x042fec00000018ff */
[C---:B------:R-:W-:Y:S06]  /*2bd0*/  HMMA.16816.F32 R12, R48.reuse, R14, RZ ;  /* 0x0000000e300c723c */ /* 0x040fec00000018ff */
[C---:B------:R-:W-:Y:S06]  /*2be0*/  HMMA.16816.F32 R80, R48.reuse, R82, RZ ;  /* 0x000000523050723c */ /* 0x040fec00000018ff */
[C---:B----4-:R-:W-:Y:S06]  /*2bf0*/  HMMA.16816.F32 R52, R48.reuse, R76, RZ ;  /* 0x0000004c3034723c */ /* 0x050fec00000018ff */
[----:B------:R-:W-:Y:S01]  /*2c00*/  HMMA.16816.F32 R48, R48, R78, RZ ;  /* 0x0000004e3030723c */ /* 0x000fe200000018ff */
[----:B------:R-:W-:Y:S05]  /*2c10*/  LDSM.16.M88.4 R76, [R140] ;  /* 0x000000008c4c783b */ /* 0x000fea0000000200 */
[C---:B------:R-:W-:Y:S06]  /*2c20*/  HMMA.16816.F32 R24, R60.reuse, R72, R24 ;  /* 0x000000483c18723c */ /* 0x040fec0000001818 */
[C---:B------:R-:W-:Y:S01]  /*2c30*/  HMMA.16816.F32 R20, R60.reuse, R74, R20 ;  /* 0x0000004a3c14723c */ /* 0x040fe20000001814 */
[----:B------:R-:W1:Y:S05]  /*2c40*/  LDSM.16.M88.4 R72, [R131] ;  /* 0x000000008348783b */ /* 0x000e6a0000000200 */
        /* <DEDUP_REMOVED lines=10> */
[C---:B---3--:R-:W-:Y:S06]  /*2cf0*/  HMMA.16816.F32 R24, R44.reuse, R40, R24 ;  /* 0x000000282c18723c */ /* 0x048fec0000001818 */
[C---:B------:R-:W-:Y:S01]  /*2d00*/  HMMA.16816.F32 R20, R44.reuse, R42, R20 ;  /* 0x0000002a2c14723c */ /* 0x040fe20000001814 */
[----:B------:R-:W-:Y:S05]  /*2d10*/  LDSM.16.M88.4 R40, [R145+0x2000] ;  /* 0x002000009128783b */ /* 0x000fea0000000200 */
[C---:B------:R-:W-:Y:S06]  /*2d20*/  HMMA.16816.F32 R16, R44.reuse, R36, R16 ;  /* 0x000000242c10723c */ /* 0x040fec0000001810 */
[C---:B------:R-:W-:Y:S01]  /*2d30*/  HMMA.16816.F32 R12, R44.reuse, R38, R12 ;  /* 0x000000262c0c723c */ /* 0x040fe2000000180c */
[----:B------:R-:W3:Y:S05]  /*2d40*/  LDSM.16.M88.4 R36, [R144+0x6000] ;  /* 0x006000009024783b */ /* 0x000eea0000000200 */
[C---:B------:R-:W-:Y:S06]  /*2d50*/  HMMA.16816.F32 R84, R44.reuse, R28, R84 ;  /* 0x0000001c2c54723c */ /* 0x040fec0000001854 */
[C---:B------:R-:W-:Y:S01]  /*2d60*/  HMMA.16816.F32 R80, R44.reuse, R30, R80 ;  /* 0x0000001e2c50723c */ /* 0x040fe20000001850 */
[----:B------:R-:W3:Y:S05]  /*2d70*/  LDSM.16.M88.4 R28, [R144+0x6800] ;  /* 0x00680000901c783b */ /* 0x000eea0000000200 */
[C---:B--2---:R-:W-:Y:S06]  /*2d80*/  HMMA.16816.F32 R52, R44.reuse, R88, R52 ;  /* 0x000000582c34723c */ /* 0x044fec0000001834 */
[----:B------:R-:W-:Y:S01]  /*2d90*/  HMMA.16816.F32 R48, R44, R90, R48 ;  /* 0x0000005a2c30723c */ /* 0x000fe20000001830 */
[----:B------:R-:W2:Y:S05]  /*2da0*/  LDSM.16.M88.4 R44, [R144+0x7000] ;  /* 0x00700000902c783b */ /* 0x000eaa0000000200 */
[C---:B-1----:R-:W-:Y:S06]  /*2db0*/  HMMA.16816.F32 R24, R76.reuse, R72, R24 ;  /* 0x000000484c18723c */ /* 0x042fec0000001818 */
[C---:B------:R-:W-:Y:S06]  /*2dc0*/  HMMA.16816.F32 R20, R76.reuse, R74, R20 ;  /* 0x0000004a4c14723c */ /* 0x040fec0000001814 */
[C---:B----4-:R-:W-:Y:S06]  /*2dd0*/  HMMA.16816.F32 R16, R76.reuse, R68, R16 ;  /* 0x000000444c10723c */ /* 0x050fec0000001810 */
[C---:B------:R-:W-:Y:S01]  /*2de0*/  HMMA.16816.F32 R12, R76.reuse, R70, R12 ;  /* 0x000000464c0c723c */ /* 0x040fe2000000180c */
[----:B------:R-:W-:Y:S05]  /*2df0*/  LDSM.16.M88.4 R68, [R143+0x2000] ;  /* 0x002000008f44783b */ /* 0x000fea0000000200 */
[C---:B------:R-:W-:Y:S06]  /*2e00*/  HMMA.16816.F32 R84, R76.reuse, R64, R84 ;  /* 0x000000404c54723c */ /* 0x040fec0000001854 */
[C---:B------:R-:W-:Y:S01]  /*2e10*/  HMMA.16816.F32 R80, R76.reuse, R66, R80 ;  /* 0x000000424c50723c */ /* 0x040fe20000001850 */
[----:B------:R-:W1:Y:S05]  /*2e20*/  LDSM.16.M88.4 R64, [R142+0x2000] ;  /* 0x002000008e40783b */ /* 0x000e6a0000000200 */
[C---:B------:R-:W-:Y:S06]  /*2e30*/  HMMA.16816.F32 R52, R76.reuse, R56, R52 ;  /* 0x000000384c34723c */ /* 0x040fec0000001834 */
[----:B------:R-:W-:Y:S01]  /*2e40*/  HMMA.16816.F32 R48, R76, R58, R48 ;  /* 0x0000003a4c30723c */ /* 0x000fe20000001830 */
[----:B------:R-:W4:Y:S04]  /*2e50*/  LDSM.16.M88.4 R56, [R142+0x2800] ;  /* 0x002800008e38783b */ /* 0x000f280000000200 */
[----:B------:R-:W-:Y:S01]  /*2e60*/  LDSM.16.M88.4 R76, [R142+0x3800] ;  /* 0x003800008e4c783b */ /* 0x000fe20000000200 */
[C---:B---3--:R-:W-:Y:S06]  /*2e70*/  HMMA.16816.F32 R24, R40.reuse, R36, R24 ;  /* 0x000000242818723c */ /* 0x048fec0000001818 */
[C---:B------:R-:W-:Y:S01]  /*2e80*/  HMMA.16816.F32 R20, R40.reuse, R38, R20 ;  /* 0x000000262814723c */ /* 0x040fe20000001814 */
[----:B------:R-:W3:Y:S05]  /*2e90*/  LDSM.16.M88.4 R36, [R142+0x3000] ;  /* 0x003000008e24783b */ /* 0x000eea0000000200 */
[C---:B------:R-:W-:Y:S06]  /*2ea0*/  HMMA.16816.F32 R16, R40.reuse, R28, R16 ;  /* 0x0000001c2810723c */ /* 0x040fec0000001810 */
[C---:B------:R-:W-:Y:S01]  /*2eb0*/  HMMA.16816.F32 R72, R40.reuse, R30, R12 ;  /* 0x0000001e2848723c */ /* 0x040fe2000000180c */
[----:B------:R-:W-:Y:S04]  /*2ec0*/  LDSM.16.M88.4 R12, [R141+0x2000] ;  /* 0x002000008d0c783b */ /* 0x000fe80000000200 */
[----:B------:R-:W3:Y:S01]  /*2ed0*/  LDSM.16.M88.4 R28, [R138+0x6000] ;  /* 0x006000008a1c783b */ /* 0x000ee20000000200 */
[C---:B--2---:R-:W-:Y:S06]  /*2ee0*/  HMMA.16816.F32 R84, R40.reuse, R44, R84 ;  /* 0x0000002c2854723c */ /* 0x044fec0000001854 */
[----:B------:R-:W-:Y:S01]  /*2ef0*/  HMMA.16816.F32 R80, R40, R46, R80 ;  /* 0x0000002e2850723c */ /* 0x000fe20000001850 */
[----:B------:R-:W2:Y:S05]  /*2f00*/  LDSM.16.M88.4 R44, [R138+0x6800] ;  /* 0x006800008a2c783b */ /* 0x000eaa0000000200 */
[C---:B-1----:R-:W-:Y:S06]  /*2f10*/  HMMA.16816.F32 R24, R68.reuse, R64, R24 ;  /* 0x000000404418723c */ /* 0x042fec0000001818 */
[----:B------:R-:W-:Y:S06]  /*2f20*/  HMMA.16816.F32 R20, R68, R66, R20 ;  /* 0x000000424414723c */ /* 0x000fec0000001814 */
[C---:B------:R-:W-:Y:S06]  /*2f30*/  HMMA.16816.F32 R52, R40.reuse, R60, R52 ;  /* 0x0000003c2834723c */ /* 0x040fec0000001834 */
[----:B------:R-:W-:Y:S01]  /*2f40*/  HMMA.16816.F32 R48, R40, R62, R48 ;  /* 0x0000003e2830723c */ /* 0x000fe20000001830 */
[----:B------:R-:W-:Y:S04]  /*2f50*/  LDSM.16.M88.4 R60, [R131+0x2000] ;  /* 0x00200000833c783b */ /* 0x000fe80000000200 */
[----:B------:R-:W-:Y:S01]  /*2f60*/  LDSM.16.M88.4 R40, [R138+0x7000] ;  /* 0x007000008a28783b */ /* 0x000fe20000000200 */
[C---:B----4-:R-:W-:Y:S06]  /*2f70*/  HMMA.16816.F32 R16, R68.reuse, R56, R16 ;  /* 0x000000384410723c */ /* 0x050fec0000001810 */
[C---:B------:R-:W-:Y:S01]  /*2f80*/  HMMA.16816.F32 R72, R68.reuse, R58, R72 ;  /* 0x0000003a4448723c */ /* 0x040fe20000001848 */
[----:B------:R-:W1:Y:S05]  /*2f90*/  LDSM.16.M88.4 R56, [R140+0x2000] ;  /* 0x002000008c38783b */ /* 0x000e6a0000000200 */
[C---:B---3--:R-:W-:Y:S06]  /*2fa0*/  HMMA.16816.F32 R84, R68.reuse, R36, R84 ;  /* 0x000000244454723c */ /* 0x048fec0000001854 */
[----:B------:R-:W-:Y:S06]  /*2fb0*/  HMMA.16816.F32 R80, R68, R38, R80 ;  /* 0x000000264450723c */ /* 0x000fec0000001850 */
[C---:B------:R-:W-:Y:S01]  /*2fc0*/  HMMA.16816.F32 R36, R12.reuse, R28, R24 ;  /* 0x0000001c0c24723c */ /* 0x040fe20000001818 */
[----:B------:R-:W-:Y:S05]  /*2fd0*/  LDSM.16.M88.4 R24, [R138+0x7800] ;  /* 0x007800008a18783b */ /* 0x000fea0000000200 */
[C---:B------:R-:W-:Y:S01]  /*2fe0*/  HMMA.16816.F32 R28, R12.reuse, R30, R20 ;  /* 0x0000001e0c1c723c */ /* 0x040fe20000001814 */
[----:B------:R-:W3:Y:S05]  /*2ff0*/  LDSM.16.M88.4 R20, [R131+0x2800] ;  /* 0x002800008314783b */ /* 0x000eea0000000200 */
[C---:B--2---:R-:W-:Y:S06]  /*3000*/  HMMA.16816.F32 R16, R12.reuse, R44, R16 ;  /* 0x0000002c0c10723c */ /* 0x044fec0000001810 */
[----:B------:R-:W-:Y:S01]  /*3010*/  HMMA.16816.F32 R72, R12, R46, R72 ;  /* 0x0000002e0c48723c */ /* 0x000fe20000001848 */
[----:B------:R-:W-:-:S04]  /*3020*/  SHF.R.S32.HI R44, RZ, 0x1f, R3 ;  /* 0x0000001fff2c7819 */ /* 0x000fc80000011403 */
[----:B------:R-:W-:Y:S01]  /*3030*/  LEA.HI R44, R44, R3, RZ, 0x2 ;  /* 0x000000032c2c7211 */ /* 0x000fe200078f10ff */
[----:B------:R-:W-:Y:S01]  /*3040*/  IMAD R3, R93, 0x10, R95 ;  /* 0x000000105d037824 */ /* 0x000fe200078e025f */
[----:B-1----:R-:W-:Y:S02]  /*3050*/  HMMA.16816.F32 R36, R56, R60, R36 ;  /* 0x0000003c3824723c */ /* 0x002fe40000001824 */
[----:B------:R-:W-:-:S04]  /*3060*/  SHF.R.S32.HI R152, RZ, 0x2, R44 ;  /* 0x00000002ff987819 */ /* 0x000fc8000001142c */
[----:B------:R-:W-:Y:S01]  /*3070*/  IADD3 R3, R3, 0x1, R152 ;  /* 0x0000000103037810 */ /* 0x000fe20007ffe098 */
[C---:B------:R-:W-:Y:S03]  /*3080*/  HMMA.16816.F32 R84, R12.reuse, R40, R84 ;  /* 0x000000280c54723c */ /* 0x040fe60000001854 */
[----:B------:R-:W-:Y:S01]  /*3090*/  IADD3 R45, R7, R3, -R94 ;  /* 0x00000003072d7210 */ /* 0x000fe20007ffe85e */
[----:B------:R-:W-:Y:S02]  /*30a0*/  IMAD.IADD R3, R2, 0x1, R33 ;  /* 0x0000000102037824 */ /* 0x000fe400078e0221 */
[----:B------:R-:W-:Y:S01]  /*30b0*/  HMMA.16816.F32 R80, R12, R42, R80 ;  /* 0x0000002a0c50723c */ /* 0x000fe20000001850 */
[----:B------:R-:W1:Y:S01]  /*30c0*/  LDSM.16.M88.4 R40, [R131+0x3000] ;  /* 0x003000008328783b */ /* 0x000e620000000200 */
[----:B------:R-:W-:Y:S02]  /*30d0*/  IMAD.IADD R92, R45, 0x1, R92 ;  /* 0x000000012d5c7824 */ /* 0x000fe400078e025c */
[----:B------:R-:W-:Y:S01]  /*30e0*/  VIADD R33, R3, 0x1 ;  /* 0x0000000103217836 */ /* 0x000fe20000000000 */
[----:B------:R-:W2:Y:S01]  /*30f0*/  LDSM.16.M88.4 R44, [R131+0x3800] ;  /* 0x00380000832c783b */ /* 0x000ea20000000200 */
[----:B------:R-:W-:Y:S01]  /*3100*/  HMMA.16816.F32 R52, R68, R76, R52 ;  /* 0x0000004c4434723c */ /* 0x000fe20000001834 */
[----:B------:R-:W-:Y:S01]  /*3110*/  VIMNMX R162, R92, R7, PT ;  /* 0x000000075ca27248 */ /* 0x000fe20003fe0100 */
[----:B------:R-:W-:-:S04]  /*3120*/  DEPBAR.LE SB0, 0x0 ;  /* 0x000080000000791a */ /* 0x000fc80000000000 */
[C---:B------:R-:W-:Y:S01]  /*3130*/  HMMA.16816.F32 R28, R56.reuse, R62, R28 ;  /* 0x0000003e381c723c */ /* 0x040fe2000000181c */
[CC--:B------:R-:W-:Y:S02]  /*3140*/  ISETP.GE.AND P1, PT, R3.reuse, R162.reuse, PT ;  /* 0x000000a20300720c */ /* 0x0c0fe40003f26270 */
[----:B------:R-:W-:Y:S01]  /*3150*/  VIADDMNMX R161, R92, 0x8, R7, PT ;  /* 0x000000085ca17846 */ /* 0x000fe20003800107 */
[----:B------:R-:W-:Y:S01]  /*3160*/  VIADD R7, R3, 0x8 ;  /* 0x0000000803077836 */ /* 0x000fe20000000000 */
[-C--:B------:R-:W-:Y:S01]  /*3170*/  ISETP.GE.AND P2, PT, R33, R162.reuse, PT ;  /* 0x000000a22100720c */ /* 0x080fe20003f46270 */
[----:B---3--:R-:W-:Y:S01]  /*3180*/  HMMA.16816.F32 R16, R56, R20, R16 ;  /* 0x000000143810723c */ /* 0x008fe20000001810 */
[----:B------:R-:W-:Y:S02]  /*3190*/  FSEL R36, R36, -INF , !P1 ;  /* 0xff80000024247808 */ /* 0x000fe40004800000 */
[----:B------:R-:W-:Y:S02]  /*31a0*/  ISETP.GE.AND P5, PT, R7, R162, PT ;  /* 0x000000a20700720c */ /* 0x000fe40003fa6270 */
[-C--:B------:R-:W-:Y:S01]  /*31b0*/  ISETP.GE.AND P3, PT, R33, R161.reuse, PT ;  /* 0x000000a12100720c */ /* 0x080fe20003f66270 */
[----:B------:R-:W-:Y:S01]  /*31c0*/  HMMA.16816.F32 R48, R68, R78, R48 ;  /* 0x0000004e4430723c */ /* 0x000fe20000001830 */
[----:B------:R-:W-:Y:S01]  /*31d0*/  VIADD R20, R3, 0x9 ;  /* 0x0000000903147836 */ /* 0x000fe20000000000 */
[----:B------:R-:W-:Y:S01]  /*31e0*/  ISETP.GE.AND P4, PT, R7, R161, PT ;  /* 0x000000a10700720c */ /* 0x000fe20003f86270 */
[----:B------:R-:W-:Y:S01]  /*31f0*/  VIADD R21, R3, 0x11 ;  /* 0x0000001103157836 */ /* 0x000fe20000000000 */
[----:B------:R-:W-:-:S02]  /*3200*/  FSEL R39, R39, -INF , !P3 ;  /* 0xff80000027277808 */ /* 0x000fc40005800000 */
[----:B------:R-:W-:Y:S01]  /*3210*/  HMMA.16816.F32 R72, R56, R22, R72 ;  /* 0x000000163848723c */ /* 0x000fe20000001848 */
[C---:B------:R-:W-:Y:S02]  /*3220*/  ISETP.GE.AND P6, PT, R20.reuse, R162, PT ;  /* 0x000000a21400720c */ /* 0x040fe40003fc6270 */
[-C--:B------:R-:W-:Y:S02]  /*3230*/  ISETP.GE.AND P1, PT, R20, R161.reuse, PT ;  /* 0x000000a11400720c */ /* 0x080fe40003f26270 */
[----:B------:R-:W-:Y:S01]  /*3240*/  FSEL R20, R37, -INF , !P2 ;  /* 0xff80000025147808 */ /* 0x000fe20005000000 */
[----:B------:R-:W-:Y:S01]  /*3250*/  HMMA.16816.F32 R52, R12, R24, R52 ;  /* 0x000000180c34723c */ /* 0x000fe20000001834 */
[C---:B------:R-:W-:Y:S01]  /*3260*/  VIADD R22, R3.reuse, 0x10 ;  /* 0x0000001003167836 */ /* 0x040fe20000000000 */
[C---:B------:R-:W-:Y:S01]  /*3270*/  ISETP.GE.AND P2, PT, R3.reuse, R161, PT ;  /* 0x000000a10300720c */ /* 0x040fe20003f46270 */
[----:B------:R-:W-:Y:S01]  /*3280*/  VIADD R23, R3, 0x19 ;  /* 0x0000001903177836 */ /* 0x000fe20000000000 */
[----:B------:R-:W-:-:S02]  /*3290*/  FSEL R28, R28, -INF , !P5 ;  /* 0xff8000001c1c7808 */ /* 0x000fc40006800000 */
[----:B------:R-:W-:Y:S01]  /*32a0*/  FSEL R7, R38, -INF , !P2 ;  /* 0xff80000026077808 */ /* 0x000fe20005000000 */
[----:B------:R-:W-:Y:S01]  /*32b0*/  VIADD R24, R3, 0x18 ;  /* 0x0000001803187836 */ /* 0x000fe20000000000 */
[CC--:B------:R-:W-:Y:S01]  /*32c0*/  ISETP.GE.AND P5, PT, R22.reuse, R162.reuse, PT ;  /* 0x000000a21600720c */ /* 0x0c0fe20003fa6270 */
[----:B-1----:R-:W-:Y:S01]  /*32d0*/  HMMA.16816.F32 R84, R56, R40, R84 ;  /* 0x000000283854723c */ /* 0x002fe20000001854 */
[----:B------:R-:W-:Y:S01]  /*32e0*/  BAR.SYNC.DEFER_BLOCKING 0x0 ;  /* 0x0000000000007b1d */ /* 0x000fe20000010000 */
[-C--:B------:R-:W-:Y:S02]  /*32f0*/  ISETP.GE.AND P2, PT, R22, R161.reuse, PT ;  /* 0x000000a11600720c */ /* 0x080fe40003f46270 */
[----:B------:R-:W-:Y:S02]  /*3300*/  FSEL R22, R29, -INF , !P6 ;  /* 0xff8000001d167808 */ /* 0x000fe40007000000 */
[C---:B------:R-:W-:Y:S01]  /*3310*/  ISETP.GE.AND P6, PT, R21.reuse, R162, PT ;  /* 0x000000a21500720c */ /* 0x040fe20003fc6270 */
[----:B------:R-:W-:Y:S01]  /*3320*/  HMMA.16816.F32 R48, R12, R26, R48 ;  /* 0x0000001a0c30723c */ /* 0x000fe20000001830 */
[----:B------:R-:W-:-:S02]  /*3330*/  ISETP.GE.AND P3, PT, R21, R161, PT ;  /* 0x000000a11500720c */ /* 0x000fc40003f66270 */
[----:B------:R-:W-:Y:S02]  /*3340*/  FSEL R21, R30, -INF , !P4 ;  /* 0xff8000001e157808 */ /* 0x000fe40006000000 */
[----:B------:R-:W-:Y:S01]  /*3350*/  FSEL R31, R31, -INF , !P1 ;  /* 0xff8000001f1f7808 */ /* 0x000fe20004800000 */
[C---:B------:R-:W-:Y:S01]  /*3360*/  HMMA.16816.F32 R80, R56.reuse, R42, R80 ;  /* 0x0000002a3850723c */ /* 0x040fe20000001850 */
[C---:B------:R-:W-:Y:S01]  /*3370*/  ISETP.GE.AND P4, PT, R24.reuse, R162, PT ;  /* 0x000000a21800720c */ /* 0x040fe20003f86270 */
[C---:B------:R-:W-:Y:S01]  /*3380*/  VIADD R14, R3.reuse, 0x21 ;  /* 0x00000021030e7836 */ /* 0x040fe20000000000 */
[----:B------:R-:W-:Y:S01]  /*3390*/  ISETP.GE.AND P1, PT, R24, R161, PT ;  /* 0x000000a11800720c */ /* 0x000fe20003f26270 */
[----:B------:R-:W-:Y:S01]  /*33a0*/  VIADD R15, R3, 0x28 ;  /* 0x00000028030f7836 */ /* 0x000fe20000000000 */
[----:B------:R-:W-:Y:S01]  /*33b0*/  FSEL R24, R16, -INF , !P5 ;  /* 0xff80000010187808 */ /* 0x000fe20006800000 */
[----:B--2---:R-:W-:Y:S01]  /*33c0*/  HMMA.16816.F32 R52, R56, R44, R52 ;  /* 0x0000002c3834723c */ /* 0x004fe20000001834 */
[----:B------:R-:W-:Y:S01]  /*33d0*/  FSEL R16, R17, -INF , !P6 ;  /* 0xff80000011107808 */ /* 0x000fe20007000000 */
[----:B------:R-:W-:Y:S01]  /*33e0*/  VIADD R17, R3, 0x20 ;  /* 0x0000002003117836 */ /* 0x000fe20000000000 */
[----:B------:R-:W-:-:S02]  /*33f0*/  FSEL R72, R72, -INF , !P4 ;  /* 0xff80000048487808 */ /* 0x000fc40006000000 */
[----:B------:R-:W-:Y:S02]  /*3400*/  FSEL R13, R18, -INF , !P2 ;  /* 0xff800000120d7808 */ /* 0x000fe40005000000 */
[CC--:B------:R-:W-:Y:S02]  /*3410*/  ISETP.GE.AND P4, PT, R17.reuse, R162.reuse, PT ;  /* 0x000000a21100720c */ /* 0x0c0fe40003f86270 */
[----:B------:R-:W-:Y:S02]  /*3420*/  ISETP.GE.AND P2, PT, R17, R161, PT ;  /* 0x000000a11100720c */ /* 0x000fe40003f46270 */
[----:B------:R-:W-:Y:S01]  /*3430*/  FSEL R17, R74, -INF , !P1 ;  /* 0xff8000004a117808 */ /* 0x000fe20004800000 */
[----:B------:R-:W-:Y:S01]  /*3440*/  HMMA.16816.F32 R48, R56, R46, R48 ;  /* 0x0000002e3830723c */ /* 0x000fe20000001830 */
[----:B------:R-:W-:Y:S02]  /*3450*/  ISETP.GT.AND P1, PT, R103, 0x1, PT ;  /* 0x000000016700780c */ /* 0x000fe40003f24270 */
[----:B------:R-:W-:-:S02]  /*3460*/  ISETP.GE.AND P5, PT, R23, R162, PT ;  /* 0x000000a21700720c */ /* 0x000fc40003fa6270 */
[-C--:B------:R-:W-:Y:S02]  /*3470*/  ISETP.GE.AND P6, PT, R23, R161.reuse, PT ;  /* 0x000000a11700720c */ /* 0x080fe40003fc6270 */
[----:B------:R-:W-:Y:S02]  /*3480*/  FSEL R19, R19, -INF , !P3 ;  /* 0xff80000013137808 */ /* 0x000fe40005800000 */
[----:B------:R-:W-:Y:S02]  /*3490*/  FSEL R12, R73, -INF , !P5 ;  /* 0xff800000490c7808 */ /* 0x000fe40006800000 */
[CC--:B------:R-:W-:Y:S02]  /*34a0*/  ISETP.GE.AND P3, PT, R14.reuse, R162.reuse, PT ;  /* 0x000000a20e00720c */ /* 0x0c0fe40003f66270 */
[----:B------:R-:W-:Y:S01]  /*34b0*/  ISETP.GE.AND P5, PT, R14, R161, PT ;  /* 0x000000a10e00720c */ /* 0x000fe20003fa6270 */
[----:B------:R-:W1:Y:S01]  /*34c0*/  @!P1 LDC.64 R100, c[0x0][0x218] ;  /* 0x00008600ff649b82 */ /* 0x000e620000000a00 */
[----:B------:R-:W-:Y:S01]  /*34d0*/  FSEL R75, R75, -INF , !P6 ;  /* 0xff8000004b4b7808 */ /* 0x000fe20007000000 */
[----:B------:R-:W-:Y:S01]  /*34e0*/  VIADD R14, R3, 0x29 ;  /* 0x00000029030e7836 */ /* 0x000fe20000000000 */
[----:B------:R-:W-:-:S02]  /*34f0*/  ISETP.GE.AND P6, PT, R15, R162, PT ;  /* 0x000000a20f00720c */ /* 0x000fc40003fc6270 */
[----:B------:R-:W-:Y:S02]  /*3500*/  FSEL R168, R84, -INF , !P4 ;  /* 0xff80000054a87808 */ /* 0x000fe40006000000 */
        /* <DEDUP_REMOVED lines=12> */
[----:B------:R-:W-:Y:S01]  /*35d0*/  FSEL R167, R87, -INF , !P5 ;  /* 0xff80000057a77808 */ /* 0x000fe20006800000 */
[----:B------:R-:W-:Y:S01]  /*35e0*/  VIADD R3, R3, 0x39 ;  /* 0x0000003903037836 */ /* 0x000fe20000000000 */
[----:B------:R-:W-:Y:S02]  /*35f0*/  FSEL R165, R82, -INF , !P4 ;  /* 0xff80000052a57808 */ /* 0x000fe40006000000 */
[----:B------:R-:W-:-:S02]  /*3600*/  ISETP.GE.AND P5, PT, R14, R162, PT ;  /* 0x000000a20e00720c */ /* 0x000fc40003fa6270 */
[----:B------:R-:W-:Y:S02]  /*3610*/  ISETP.GE.AND P4, PT, R14, R161, PT ;  /* 0x000000a10e00720c */ /* 0x000fe40003f86270 */
[----:B------:R-:W-:Y:S02]  /*3620*/  FSEL R163, R83, -INF , !P6 ;  /* 0xff80000053a37808 */ /* 0x000fe40007000000 */
[----:B------:R-:W-:Y:S02]  /*3630*/  FSEL R124, R52, -INF , !P3 ;  /* 0xff800000347c7808 */ /* 0x000fe40005800000 */
[----:B------:R-:W-:Y:S02]  /*3640*/  FSEL R123, R53, -INF , !P5 ;  /* 0xff800000357b7808 */ /* 0x000fe40006800000 */
[----:B------:R-:W-:Y:S02]  /*3650*/  FSEL R118, R54, -INF , !P2 ;  /* 0xff80000036767808 */ /* 0x000fe40005000000 */
[----:B------:R-:W-:-:S02]  /*3660*/  FSEL R121, R55, -INF , !P4 ;  /* 0xff80000037797808 */ /* 0x000fc40006000000 */
[CC--:B------:R-:W-:Y:S02]  /*3670*/  ISETP.GE.AND P6, PT, R15.reuse, R162.reuse, PT ;  /* 0x000000a20f00720c */ /* 0x0c0fe40003fc6270 */
[-C--:B------:R-:W-:Y:S02]  /*3680*/  ISETP.GE.AND P3, PT, R15, R161.reuse, PT ;  /* 0x000000a10f00720c */ /* 0x080fe40003f66270 */
[C---:B------:R-:W-:Y:S02]  /*3690*/  ISETP.GE.AND P5, PT, R3.reuse, R162, PT ;  /* 0x000000a20300720c */ /* 0x040fe40003fa6270 */
[----:B------:R-:W-:Y:S02]  /*36a0*/  ISETP.GE.AND P2, PT, R3, R161, PT ;  /* 0x000000a10300720c */ /* 0x000fe40003f46270 */
[----:B-1----:R-:W-:Y:S02]  /*36b0*/  @!P1 LEA R158, P4, R149, R100, 0x1 ;  /* 0x00000064959e9211 */ /* 0x002fe400078808ff */
[----:B------:R-:W-:-:S02]  /*36c0*/  FSEL R126, R48, -INF , !P6 ;  /* 0xff800000307e7808 */ /* 0x000fc40007000000 */
[----:B------:R-:W-:Y:S02]  /*36d0*/  FSEL R125, R49, -INF , !P5 ;  /* 0xff800000317d7808 */ /* 0x000fe40006800000 */
[----:B------:R-:W-:Y:S02]  /*36e0*/  FSEL R120, R50, -INF , !P3 ;  /* 0xff80000032787808 */ /* 0x000fe40005800000 */
[----:B------:R-:W-:Y:S02]  /*36f0*/  FSEL R119, R51, -INF , !P2 ;  /* 0xff80000033777808 */ /* 0x000fe40005000000 */
[----:B------:R-:W-:Y:S01]  /*3700*/  @!P1 LEA.HI.X R159, R149, R101, R160, 0x1, P4 ;  /* 0x00000065959f9211 */ /* 0x000fe200020f0ca0 */
        /* <DEDUP_REMOVED lines=61> */
.L_x_6610:
[----:B------:R-:W-:-:S04]  /*3ae0*/  LEA R2, -R8, RZ, 0x6 ;  /* 0x000000ff08027211 */ /* 0x000fc800078e31ff */
[----:B------:R-:W-:-:S07]  /*3af0*/  SHF.R.S32.HI R15, RZ, 0x1f, R2 ;  /* 0x0000001fff0f7819 */ /* 0x000fce0000011402 */
.L_x_6611:
[----:B------:R-:W1:Y:S01]  /*3b00*/  LDC.64 R100, c[0x0][0x218] ;  /* 0x00008600ff647b82 */ /* 0x000e620000000a00 */
[----:B------:R-:W-:Y:S01]  /*3b10*/  IADD3 R149, P1, R2, R149, RZ ;  /* 0x0000009502957210 */ /* 0x000fe20007f3e0ff */
[C---:B------:R-:W-:Y:S01]  /*3b20*/  IMAD.SHL.U32 R3, R8.reuse, 0x20, RZ ;  /* 0x0000002008037824 */ /* 0x040fe200078e00ff */
[----:B------:R-:W-:-:S03]  /*3b30*/  SHF.L.U64.HI R2, R8, 0x5, R9 ;  /* 0x0000000508027819 */ /* 0x000fc60000010209 */
[----:B------:R-:W-:Y:S01]  /*3b40*/  IMAD.X R160, R15, 0x1, R160, P1 ;  /* 0x000000010fa07824 */ /* 0x000fe200008e06a0 */
[----:B-1----:R-:W-:-:S04]  /*3b50*/  LEA R158, P2, R149, R100, 0x1 ;  /* 0x00000064959e7211 */ /* 0x002fc800078408ff */
[----:B------:R-:W-:Y:S02]  /*3b60*/  IADD3 R26, P1, R3, R158, RZ ;  /* 0x0000009e031a7210 */ /* 0x000fe40007f3e0ff */
[----:B------:R-:W-:Y:S02]  /*3b70*/  LEA.HI.X R159, R149, R101, R160, 0x1, P2 ;  /* 0x00000065959f7211 */ /* 0x000fe400010f0ca0 */
[----:B------:R-:W-:-:S03]  /*3b80*/  IADD3 R14, P2, R26, R3, RZ ;  /* 0x000000031a0e7210 */ /* 0x000fc60007f5e0ff */
[----:B------:R-:W-:Y:S01]  /*3b90*/  IMAD.X R27, R2, 0x1, R159, P1 ;  /* 0x00000001021b7824 */ /* 0x000fe200008e069f */
[----:B------:R-:W-:Y:S01]  /*3ba0*/  IADD3 R40, P1, R14, R3, RZ ;  /* 0x000000030e287210 */ /* 0x000fe20007f3e0ff */
[----:B------:R-:W-:Y:S01]  /*3bb0*/  @!PT LDS RZ, [RZ] ;  /* 0x00000000fffff984 */ /* 0x000fe20000000800 */
[----:B------:R-:W-:Y:S01]  /*3bc0*/  @!PT LDS RZ, [RZ] ;  /* 0x00000000fffff984 */ /* 0x000fe20000000800 */
[----:B------:R-:W-:Y:S01]  /*3bd0*/  @!PT LDS RZ, [RZ] ;  /* 0x00000000fffff984 */ /* 0x000fe20000000800 */
[----:B------:R1:W-:Y:S02]  /*3be0*/  LDGSTS.E.BYPASS.LTC128B.128 [R153+0x4000], desc[UR10][R158.64] ;  /* 0x040000009e997fae */ /* 0x0003e4000b901d4a */
[--C-:B------:R-:W-:Y:S02]  /*3bf0*/  IMAD.X R15, R27, 0x1, R2.reuse, P2 ;  /* 0x000000011b0f7824 */ /* 0x100fe400010e0602 */
        /* <DEDUP_REMOVED lines=8> */
[----:B------:R-:W0:Y:S02]  /*3c80*/  LDGDEPBAR ;  /* 0x00000000000079af */ /* 0x000e240000000000 */
.L_x_6609:
        /* <DEDUP_REMOVED lines=22> */
[----:B------:R-:W-:Y:S02]  /*3df0*/  LEA R139, R5, UR4, 0x1 ;  /* 0x00000004058b7c11 */ /* 0x000fe4000f8e08ff */
        /* <DEDUP_REMOVED lines=12> */
[----:B------:R-:W-:-:S02]  /*3ec0*/  LEA R135, R0, R137, 0x1 ;  /* 0x0000008900877211 */ /* 0x000fc400078e08ff */
[----:B-1----:R-:W-:Y:S01]  /*3ed0*/  FMNMX.FTZ R15, R121, R6, !PT ;  /* 0x00000006790f7209 */ /* 0x002fe20007810000 */
[----:B------:R-:W1:Y:S03]  /*3ee0*/  SHFL.BFLY PT, R2, R23, 0x2, 0x1f ;  /* 0x0c401f0017027f89 */ /* 0x000e6600000e0000 */
[----:B------:R-:W-:Y:S01]  /*3ef0*/  FMNMX.FTZ R6, R120, R15, !PT ;  /* 0x0000000f78067209 */ /* 0x000fe20007810000 */
[----:B------:R-:W-:Y:S04]  /*3f00*/  LDSM.16.MT88.4 R60, [R135+0x8000] ;  /* 0x00800000873c783b */ /* 0x000fe80000004200 */
[----:B------:R-:W-:Y:S01]  /*3f10*/  LDSM.16.MT88.4 R80, [R136+0xa000] ;  /* 0x00a000008850783b */ /* 0x000fe20000004200 */
[----:B-1----:R-:W-:-:S02]  /*3f20*/  FMNMX.FTZ R2, R23, R2, !PT ;  /* 0x0000000217027209 */ /* 0x002fc40007810000 */
[----:B------:R-:W-:-:S03]  /*3f30*/  FMNMX.FTZ R23, R119, R6, !PT ;  /* 0x0000000677177209 */ /* 0x000fc60007810000 */
[----:B------:R-:W1:Y:S04]  /*3f40*/  SHFL.BFLY PT, R3, R2, 0x1, 0x1f ;  /* 0x0c201f0002037f89 */ /* 0x000e6800000e0000 */
[----:B------:R-:W2:Y:S01]  /*3f50*/  SHFL.BFLY PT, R6, R23, 0x2, 0x1f ;  /* 0x0c401f0017067f89 */ /* 0x000ea200000e0000 */
[----:B-1----:R-:W-:Y:S02]  /*3f60*/  FMNMX.FTZ R3, R2, R3, !PT ;  /* 0x0000000302037209 */ /* 0x002fe40007810000 */
[----:B--2---:R-:W-:-:S03]  /*3f70*/  FMNMX.FTZ R6, R23, R6, !PT ;  /* 0x0000000617067209 */ /* 0x004fc60007810000 */
[C---:B------:R-:W-:Y:S01]  /*3f80*/  FMUL.FTZ R127, R3.reuse, UR6 ;  /* 0x00000006037f7c20 */ /* 0x040fe20008410000 */
[----:B------:R-:W-:Y:S01]  /*3f90*/  FSETP.NEU.FTZ.AND P1, PT, R3, -INF , PT ;  /* 0xff8000000300780b */ /* 0x000fe20003f3d000 */
[----:B------:R-:W1:Y:S03]  /*3fa0*/  SHFL.BFLY PT, R15, R6, 0x1, 0x1f ;  /* 0x0c201f00060f7f89 */ /* 0x000e6600000e0000 */
        /* <DEDUP_REMOVED lines=15> */
[----:B------:R-:W2:Y:S01]  /*40a0*/  MUFU.EX2 R114, R114 ;  /* 0x0000007200727308 */ /* 0x000ea20000000800 */
[----:B-1----:R-:W-:-:S04]  /*40b0*/  FMNMX.FTZ R2, R6, R15, !PT ;  /* 0x0000000f06027209 */ /* 0x002fc80007810000 */
[C---:B------:R-:W-:Y:S01]  /*40c0*/  FSETP.NEU.FTZ.AND P1, PT, R2.reuse, -INF , PT ;  /* 0xff8000000200780b */ /* 0x040fe20003f3d000 */
[----:B------:R-:W-:Y:S02]  /*40d0*/  FMUL.FTZ R122, R2, UR6 ;  /* 0x00000006027a7c20 */ /* 0x000fe40008410000 */
[----:B------:R-:W-:Y:S03]  /*40e0*/  MUFU.EX2 R112, R112 ;  /* 0x0000007000707308 */ /* 0x000fe60000000800 */
[----:B------:R-:W-:Y:S02]  /*40f0*/  FSEL R122, R122, RZ, P1 ;  /* 0x000000ff7a7a7208 */ /* 0x000fe40000800000 */
[----:B------:R-:W-:-:S03]  /*4100*/  ISETP.GE.AND P1, PT, R103, 0x2, PT ;  /* 0x000000026700780c */ /* 0x000fc60003f26270 */
[----:B------:R-:W1:Y:S01]  /*4110*/  MUFU.EX2 R109, R109 ;  /* 0x0000006d006d7308 */ /* 0x000e620000000800 */
[--C-:B------:R-:W-:Y:S01]  /*4120*/  FFMA.FTZ R116, R39, UR6, -R122.reuse ;  /* 0x0000000627747c23 */ /* 0x100fe2000801087a */
[--C-:B------:R-:W-:Y:S01]  /*4130*/  FFMA.FTZ R117, R7, UR6, -R122.reuse ;  /* 0x0000000607757c23 */ /* 0x100fe2000801087a */
[----:B------:R-:W3:Y:S01]  /*4140*/  LDSM.16.MT88.4 R36, [R139+0x8000] ;  /* 0x008000008b24783b */ /* 0x000ee20000004200 */
[--C-:B------:R-:W-:Y:S01]  /*4150*/  FFMA.FTZ R113, R21, UR6, -R122.reuse ;  /* 0x0000000615717c23 */ /* 0x100fe2000801087a */
[--C-:B------:R-:W-:Y:S01]  /*4160*/  FFMA.FTZ R110, R31, UR6, -R122.reuse ;  /* 0x000000061f6e7c23 */ /* 0x100fe2000801087a */
[--C-:B------:R-:W-:Y:S01]  /*4170*/  FFMA.FTZ R111, R13, UR6, -R122.reuse ;  /* 0x000000060d6f7c23 */ /* 0x100fe2000801087a */
[----:B--2---:R-:W-:Y:S01]  /*4180*/  F2FP.F16.F32.PACK_AB R84, R114, R115 ;  /* 0x000000737254723e */ /* 0x004fe200000000ff */
[----:B------:R-:W-:Y:S01]  /*4190*/  MUFU.EX2 R117, R117 ;  /* 0x0000007500757308 */ /* 0x000fe20000000800 */
[----:B------:R-:W2:Y:S01]  /*41a0*/  LDSM.16.MT88.4 R12, [R139+0x8800] ;  /* 0x008800008b0c783b */ /* 0x000ea20000004200 */
[--C-:B------:R-:W-:Y:S01]  /*41b0*/  FFMA.FTZ R106, R19, UR6, -R122.reuse ;  /* 0x00000006136a7c23 */ /* 0x100fe2000801087a */
[--C-:B------:R-:W-:Y:S01]  /*41c0*/  FFMA.FTZ R107, R17, UR6, -R122.reuse ;  /* 0x00000006116b7c23 */ /* 0x100fe2000801087a */
[--C-:B------:R-:W-:Y:S01]  /*41d0*/  FFMA.FTZ R75, R75, UR6, -R122.reuse ;  /* 0x000000064b4b7c23 */ /* 0x100fe2000801087a */
[----:B------:R-:W4:Y:S01]  /*41e0*/  LDSM.16.MT88.4 R16, [R135+0xa000] ;  /* 0x00a000008710783b */ /* 0x000f220000004200 */
[--C-:B------:R-:W-:Y:S01]  /*41f0*/  FFMA.FTZ R118, R118, UR6, -R122.reuse ;  /* 0x0000000676767c23 */ /* 0x100fe2000801087a */
[--C-:B------:R-:W-:Y:S01]  /*4200*/  FFMA.FTZ R121, R121, UR6, -R122.reuse ;  /* 0x0000000679797c23 */ /* 0x100fe2000801087a */
[----:B------:R-:W5:Y:S01]  /*4210*/  MUFU.EX2 R116, R116 ;  /* 0x0000007400747308 */ /* 0x000f620000000800 */
[----:B-1----:R-:W-:Y:S01]  /*4220*/  F2FP.F16.F32.PACK_AB R86, R109, R112 ;  /* 0x000000706d56723e */ /* 0x002fe200000000ff */
[----:B------:R-:W1:Y:S01]  /*4230*/  LDSM.16.MT88.4 R20, [R137+0x8800] ;  /* 0x008800008914783b */ /* 0x000e620000004200 */
[----:B------:R-:W-:Y:S01]  /*4240*/  FFMA.FTZ R120, R120, UR6, -R122 ;  /* 0x0000000678787c23 */ /* 0x000fe2000801087a */
[----:B------:R-:W-:-:S02]  /*4250*/  FADD.FTZ R115, R115, R114 ;  /* 0x0000007273737221 */ /* 0x000fc40000010000 */
[----:B------:R-:W-:Y:S02]  /*4260*/  LDSM.16.MT88.4 R28, [R136+0x8800] ;  /* 0x00880000881c783b */ /* 0x000fe40000004200 */
[----:B------:R-:W-:Y:S01]  /*4270*/  MUFU.EX2 R113, R113 ;  /* 0x0000007100717308 */ /* 0x000fe20000000800 */
[----:B------:R-:W-:-:S04]  /*4280*/  FADD.FTZ R112, R112, R115 ;  /* 0x0000007370707221 */ /* 0x000fc80000010000 */
[----:B------:R-:W-:-:S03]  /*4290*/  FADD.FTZ R109, R109, R112 ;  /* 0x000000706d6d7221 */ /* 0x000fc60000010000 */
        /* <DEDUP_REMOVED lines=11> */
[----:B------:R-:W3:Y:S01]  /*4350*/  MUFU.EX2 R33, R33 ;  /* 0x0000002100217308 */ /* 0x000ee20000000800 */
[C---:B-----5:R-:W-:Y:S01]  /*4360*/  F2FP.F16.F32.PACK_AB R4, R105.reuse, R108 ;  /* 0x0000006c6904723e */ /* 0x060fe200000000ff */
[----:B------:R-:W-:Y:S01]  /*4370*/  FADD.FTZ R108, R108, R109 ;  /* 0x0000006d6c6c7221 */ /* 0x000fe20000010000 */
[----:B------:R-:W-:Y:S03]  /*4380*/  HMMA.16816.F32 R64, R84, R68, RZ ;  /* 0x000000445440723c */ /* 0x000fe600000018ff */
[----:B------:R-:W-:-:S02]  /*4390*/  FADD.FTZ R105, R105, R108 ;  /* 0x0000006c69697221 */ /* 0x000fc40000010000 */
[----:B------:R-:W-:Y:S01]  /*43a0*/  MUFU.EX2 R111, R111 ;  /* 0x0000006f006f7308 */ /* 0x000fe20000000800 */
[C---:B------:R-:W-:Y:S06]  /*43b0*/  HMMA.16816.F32 R68, R84.reuse, R70, RZ ;  /* 0x000000465444723c */ /* 0x040fec00000018ff */
[----:B------:R-:W-:Y:S01]  /*43c0*/  HMMA.16816.F32 R40, R84, R44, RZ ;  /* 0x0000002c5428723c */ /* 0x000fe200000018ff */
[----:B------:R-:W5:Y:S01]  /*43d0*/  MUFU.EX2 R106, R106 ;  /* 0x0000006a006a7308 */ /* 0x000f620000000800 */
[----:B---3--:R-:W-:Y:S01]  /*43e0*/  F2FP.F16.F32.PACK_AB R6, R33, R104 ;  /* 0x000000682106723e */ /* 0x008fe200000000ff */
[----:B------:R-:W-:-:S03]  /*43f0*/  FADD.FTZ R104, R104, R105 ;  /* 0x0000006968687221 */ /* 0x000fc60000010000 */
[C---:B------:R-:W-:Y:S01]  /*4400*/  HMMA.16816.F32 R48, R84.reuse, R52, RZ ;  /* 0x000000345430723c */ /* 0x040fe200000018ff */
[----:B------:R-:W-:Y:S02]  /*4410*/  FADD.FTZ R33, R33, R104 ;  /* 0x0000006821217221 */ /* 0x000fe40000010000 */
        /* <DEDUP_REMOVED lines=11> */
[----:B------:R-:W-:Y:S01]  /*44d0*/  MUFU.EX2 R123, R123 ;  /* 0x0000007b007b7308 */ /* 0x000fe20000000800 */
[----:B------:R-:W-:-:S02]  /*44e0*/  FADD.FTZ R107, R107, R106 ;  /* 0x0000006a6b6b7221 */ /* 0x000fc40000010000 */
[----:B------:R-:W-:Y:S02]  /*44f0*/  HMMA.16816.F32 R72, R84, R76, RZ ;  /* 0x0000004c5448723c */ /* 0x000fe400000018ff */
[----:B------:R-:W-:-:S04]  /*4500*/  FADD.FTZ R0, R0, R107 ;  /* 0x0000006b00007221 */ /* 0x000fc80000010000 */
[C---:B--2---:R-:W-:Y:S01]  /*4510*/  HMMA.16816.F32 R96, R4.reuse, R12, R96 ;  /* 0x0000000c0460723c */ /* 0x044fe20000001860 */
[----:B------:R-:W-:Y:S05]  /*4520*/  MUFU.EX2 R126, R126 ;  /* 0x0000007e007e7308 */ /* 0x000fea0000000800 */
[----:B------:R-:W-:Y:S01]  /*4530*/  HMMA.16816.F32 R36, R4, R14, R36 ;  /* 0x0000000e0424723c */ /* 0x000fe20000001824 */
[----:B------:R-:W2:Y:S02]  /*4540*/  LDSM.16.MT88.4 R12, [R139+0xa800] ;  /* 0x00a800008b0c783b */ /* 0x000ea40000004200 */
[----:B------:R-:W-:Y:S03]  /*4550*/  MUFU.EX2 R171, R171 ;  /* 0x000000ab00ab7308 */ /* 0x000fe60000000800 */
[C---:B------:R-:W-:Y:S05]  /*4560*/  HMMA.16816.F32 R60, R84.reuse, R62, RZ ;  /* 0x0000003e543c723c */ /* 0x040fea00000018ff */
[----:B------:R-:W-:Y:S01]  /*4570*/  MUFU.EX2 R118, R118 ;  /* 0x0000007600767308 */ /* 0x000fe20000000800 */
[C---:B------:R-:W-:Y:S06]  /*4580*/  HMMA.16816.F32 R76, R84.reuse, R78, RZ ;  /* 0x0000004e544c723c */ /* 0x040fec00000018ff */
[C---:B------:R-:W-:Y:S01]  /*4590*/  HMMA.16816.F32 R80, R84.reuse, R82, RZ ;  /* 0x000000525450723c */ /* 0x040fe200000018ff */
[----:B------:R-:W-:Y:S05]  /*45a0*/  MUFU.EX2 R121, R121 ;  /* 0x0000007900797308 */ /* 0x000fea0000000800 */
[C---:B----4-:R-:W-:Y:S03]  /*45b0*/  HMMA.16816.F32 R88, R84.reuse, R16, RZ ;  /* 0x000000105458723c */ /* 0x050fe600000018ff */
[----:B------:R-:W-:Y:S03]  /*45c0*/  MUFU.EX2 R120, R120 ;  /* 0x0000007800787308 */ /* 0x000fe60000000800 */
[----:B------:R-:W-:Y:S01]  /*45d0*/  HMMA.16816.F32 R84, R84, R18, RZ ;  /* 0x000000125454723c */ /* 0x000fe200000018ff */
[----:B------:R-:W3:Y:S05]  /*45e0*/  LDSM.16.MT88.4 R16, [R136+0xa800] ;  /* 0x00a800008810783b */ /* 0x000eea0000004200 */
[C---:B-1----:R-:W-:Y:S06]  /*45f0*/  HMMA.16816.F32 R40, R4.reuse, R20, R40 ;  /* 0x000000140428723c */ /* 0x042fec0000001828 */
[C---:B--2---:R-:W-:Y:S06]  /*4600*/  HMMA.16816.F32 R64, R4.reuse, R12, R64 ;  /* 0x0000000c0440723c */ /* 0x044fec0000001840 */
[C---:B------:R-:W-:Y:S01]  /*4610*/  HMMA.16816.F32 R68, R4.reuse, R14, R68 ;  /* 0x0000000e0444723c */ /* 0x040fe20000001844 */
[----:B------:R-:W1:Y:S05]  /*4620*/  LDSM.16.MT88.4 R12, [R135+0xa800] ;  /* 0x00a80000870c783b */ /* 0x000e6a0000004200 */
[C---:B------:R-:W-:Y:S01]  /*4630*/  HMMA.16816.F32 R44, R4.reuse, R22, R44 ;  /* 0x00000016042c723c */ /* 0x040fe2000000182c */
[----:B------:R-:W2:Y:S05]  /*4640*/  LDSM.16.MT88.4 R20, [R137+0xa800] ;  /* 0x00a800008914783b */ /* 0x000eaa0000004200 */
[C---:B------:R-:W-:Y:S06]  /*4650*/  HMMA.16816.F32 R48, R4.reuse, R28, R48 ;  /* 0x0000001c0430723c */ /* 0x040fec0000001830 */
[----:B------:R-:W-:Y:S01]  /*4660*/  HMMA.16816.F32 R52, R4, R30, R52 ;  /* 0x0000001e0434723c */ /* 0x000fe20000001834 */
[--C-:B------:R-:W-:Y:S01]  /*4670*/  FFMA.FTZ R29, R166, UR6, -R127.reuse ;  /* 0x00000006a61d7c23 */ /* 0x100fe2000801087f */
[----:B------:R-:W-:-:S04]  /*4680*/  FFMA.FTZ R28, R164, UR6, -R127 ;  /* 0x00000006a41c7c23 */ /* 0x000fc8000801087f */
[C---:B---3--:R-:W-:Y:S01]  /*4690*/  HMMA.16816.F32 R92, R4.reuse, R16, R92 ;  /* 0x00000010045c723c */ /* 0x048fe2000000185c */
[--C-:B------:R-:W-:Y:S01]  /*46a0*/  FFMA.FTZ R30, R168, UR6, -R127.reuse ;  /* 0x00000006a81e7c23 */ /* 0x100fe2000801087f */
[--C-:B------:R-:W-:Y:S01]  /*46b0*/  FFMA.FTZ R31, R169, UR6, -R122.reuse ;  /* 0x00000006a91f7c23 */ /* 0x100fe2000801087a */
[----:B------:R-:W-:Y:S01]  /*46c0*/  MUFU.EX2 R29, R29 ;  /* 0x0000001d001d7308 */ /* 0x000fe20000000800 */
[--C-:B------:R-:W-:Y:S02]  /*46d0*/  FFMA.FTZ R169, R119, UR6, -R122.reuse ;  /* 0x0000000677a97c23 */ /* 0x100fe4000801087a */
[C---:B------:R-:W-:Y:S01]  /*46e0*/  HMMA.16816.F32 R80, R4.reuse, R18, R80 ;  /* 0x000000120450723c */ /* 0x040fe20000001850 */
[----:B------:R-:W3:Y:S04]  /*46f0*/  LDSM.16.MT88.4 R16, [R139+0x9000] ;  /* 0x009000008b10783b */ /* 0x000ee80000004200 */
[----:B------:R-:W4:Y:S01]  /*4700*/  MUFU.EX2 R30, R30 ;  /* 0x0000001e001e7308 */ /* 0x000f220000000800 */
[C---:B------:R-:W-:Y:S06]  /*4710*/  HMMA.16816.F32 R56, R4.reuse, R24, R56 ;  /* 0x000000180438723c */ /* 0x040fec0000001838 */
[C---:B-1----:R-:W-:Y:S01]  /*4720*/  HMMA.16816.F32 R88, R4.reuse, R12, R88 ;  /* 0x0000000c0458723c */ /* 0x042fe20000001858 */
[----:B------:R-:W-:Y:S01]  /*4730*/  FFMA.FTZ R25, R170, UR6, -R127 ;  /* 0x00000006aa197c23 */ /* 0x000fe2000801087f */
[--C-:B------:R-:W-:Y:S01]  /*4740*/  FFMA.FTZ R24, R163, UR6, -R122.reuse ;  /* 0x00000006a3187c23 */ /* 0x100fe2000801087a */
[----:B------:R-:W-:Y:S03]  /*4750*/  MUFU.EX2 R28, R28 ;  /* 0x0000001c001c7308 */ /* 0x000fe60000000800 */
[C---:B------:R-:W-:Y:S01]  /*4760*/  HMMA.16816.F32 R84, R4.reuse, R14, R84 ;  /* 0x0000000e0454723c */ /* 0x040fe20000001854 */
[----:B------:R-:W1:Y:S04]  /*4770*/  LDSM.16.MT88.4 R12, [R137+0x9000] ;  /* 0x00900000890c783b */ /* 0x000e680000004200 */
[----:B------:R-:W5:Y:S01]  /*4780*/  MUFU.EX2 R25, R25 ;  /* 0x0000001900197308 */ /* 0x000f620000000800 */
[C---:B------:R-:W-:Y:S06]  /*4790*/  HMMA.16816.F32 R60, R4.reuse, R26, R60 ;  /* 0x0000001a043c723c */ /* 0x040fec000000183c */
[C---:B--2---:R-:W-:Y:S01]  /*47a0*/  HMMA.16816.F32 R72, R4.reuse, R20, R72 ;  /* 0x000000140448723c */ /* 0x044fe20000001848 */
[--C-:B------:R-:W-:Y:S01]  /*47b0*/  FFMA.FTZ R26, R167, UR6, -R122.reuse ;  /* 0x00000006a71a7c23 */ /* 0x100fe2000801087a */
[----:B------:R-:W-:Y:S01]  /*47c0*/  FFMA.FTZ R27, R165, UR6, -R122 ;  /* 0x00000006a51b7c23 */ /* 0x000fe2000801087a */
[----:B------:R-:W-:Y:S03]  /*47d0*/  MUFU.EX2 R31, R31 ;  /* 0x0000001f001f7308 */ /* 0x000fe60000000800 */
[----:B------:R-:W-:Y:S01]  /*47e0*/  HMMA.16816.F32 R76, R4, R22, R76 ;  /* 0x00000016044c723c */ /* 0x000fe2000000184c */
[----:B------:R-:W2:Y:S04]  /*47f0*/  LDSM.16.MT88.4 R20, [R136+0x9000] ;  /* 0x009000008814783b */ /* 0x000ea80000004200 */
[----:B------:R-:W3:Y:S02]  /*4800*/  MUFU.EX2 R26, R26 ;  /* 0x0000001a001a7308 */ /* 0x000ee40000000800 */
[----:B----4-:R-:W-:Y:S01]  /*4810*/  F2FP.F16.F32.PACK_AB R4, R29, R30 ;  /* 0x0000001e1d04723e */ /* 0x010fe200000000ff */
[----:B------:R-:W-:Y:S01]  /*4820*/  FADD.FTZ R30, R30, R33 ;  /* 0x000000211e1e7221 */ /* 0x000fe20000010000 */
[----:B-----5:R-:W-:-:S03]  /*4830*/  F2FP.F16.F32.PACK_AB R6, R25, R28 ;  /* 0x0000001c1906723e */ /* 0x020fc600000000ff */
[----:B------:R-:W-:Y:S01]  /*4840*/  FADD.FTZ R29, R29, R30 ;  /* 0x0000001e1d1d7221 */ /* 0x000fe20000010000 */
[----:B------:R-:W-:Y:S03]  /*4850*/  MUFU.EX2 R27, R27 ;  /* 0x0000001b001b7308 */ /* 0x000fe60000000800 */
[----:B------:R-:W-:-:S04]  /*4860*/  FADD.FTZ R28, R28, R29 ;  /* 0x0000001d1c1c7221 */ /* 0x000fc80000010000 */
[----:B------:R-:W-:Y:S01]  /*4870*/  FADD.FTZ R25, R25, R28 ;  /* 0x0000001c19197221 */ /* 0x000fe20000010000 */
[----:B------:R-:W4:Y:S01]  /*4880*/  MUFU.EX2 R24, R24 ;  /* 0x0000001800187308 */ /* 0x000f220000000800 */
[----:B---3--:R-:W-:Y:S01]  /*4890*/  F2FP.F16.F32.PACK_AB R5, R26, R31 ;  /* 0x0000001f1a05723e */ /* 0x008fe200000000ff */
[----:B------:R-:W-:-:S04]  /*48a0*/  FADD.FTZ R31, R31, R0 ;  /* 0x000000001f1f7221 */ /* 0x000fc80000010000 */
[----:B------:R-:W-:Y:S02]  /*48b0*/  FADD.FTZ R26, R26, R31 ;  /* 0x0000001f1a1a7221 */ /* 0x000fe40000010000 */
[----:B------:R-:W3:Y:S01]  /*48c0*/  MUFU.EX2 R169, R169 ;  /* 0x000000a900a97308 */ /* 0x000ee20000000800 */
[----:B----4-:R-:W-:Y:S01]  /*48d0*/  F2FP.F16.F32.PACK_AB R7, R24, R27 ;  /* 0x0000001b1807723e */ /* 0x010fe200000000ff */
[----:B------:R-:W-:-:S04]  /*48e0*/  FADD.FTZ R27, R27, R26 ;  /* 0x0000001a1b1b7221 */ /* 0x000fc80000010000 */
[----:B------:R-:W-:Y:S02]  /*48f0*/  FADD.FTZ R27, R24, R27 ;  /* 0x0000001b181b7221 */ /* 0x000fe40000010000 */
        /* <DEDUP_REMOVED lines=30> */
[----:B---3--:R-:W-:Y:S01]  /*4ae0*/  F2FP.F16.F32.PACK_AB R7, R169, R120 ;  /* 0x00000078a907723e */ /* 0x008fe200000000ff */
[----:B------:R-:W-:-:S02]  /*4af0*/  FADD.FTZ R121, R121, R118 ;  /* 0x0000007679797221 */ /* 0x000fc40000010000 */
[----:B------:R-:W-:Y:S02]  /*4b00*/  FADD.FTZ R126, R126, R123 ;  /* 0x0000007b7e7e7221 */ /* 0x000fe40000010000 */
[----:B------:R-:W-:Y:S02]  /*4b10*/  FADD.FTZ R120, R120, R121 ;  /* 0x0000007978787221 */ /* 0x000fe40000010000 */
[----:B--2---:R-:W-:Y:S01]  /*4b20*/  HMMA.16816.F32 R48, R4, R20, R48 ;  /* 0x000000140430723c */ /* 0x004fe20000001830 */
[----:B------:R-:W-:Y:S01]  /*4b30*/  FADD.FTZ R171, R171, R126 ;  /* 0x0000007eabab7221 */ /* 0x000fe20000010000 */
[----:B------:R-:W-:-:S04]  /*4b40*/  FADD.FTZ R169, R169, R120 ;  /* 0x00000078a9a97221 */ /* 0x000fc80000010000 */
        /* <DEDUP_REMOVED lines=11> */
[C---:B------:R-:W-:Y:S01]  /*4c00*/  HMMA.16816.F32 R60, R4.reuse, R18, R60 ;  /* 0x00000012043c723c */ /* 0x040fe2000000183c */
[----:B------:R-:W2:Y:S05]  /*4c10*/  LDSM.16.MT88.4 R16, [R136+0xb800] ;  /* 0x00b800008810783b */ /* 0x000eaa0000004200 */
[C---:B-1----:R-:W-:Y:S06]  /*4c20*/  HMMA.16816.F32 R64, R4.reuse, R12, R64 ;  /* 0x0000000c0440723c */ /* 0x042fec0000001840 */
[C---:B------:R-:W-:Y:S01]  /*4c30*/  HMMA.16816.F32 R68, R4.reuse, R14, R68 ;  /* 0x0000000e0444723c */ /* 0x040fe20000001844 */
[----:B------:R-:W1:Y:S05]  /*4c40*/  LDSM.16.MT88.4 R12, [R135+0xb800] ;  /* 0x00b80000870c783b */ /* 0x000e6a0000004200 */
        /* <DEDUP_REMOVED lines=70> */
.L_x_6613:
[----:B------:R-:W-:-:S04]  /*50b0*/  LEA R0, -R10, RZ, 0x6 ;  /* 0x000000ff0a007211 */ /* 0x000fc800078e31ff */
[----:B------:R-:W-:-:S07]  /*50c0*/  SHF.R.S32.HI R7, RZ, 0x1f, R0 ;  /* 0x0000001fff077819 */ /* 0x000fce0000011400 */
.L_x_6614:
[----:B------:R-:W-:Y:S01]  /*50d0*/  LEA R148, P2, R0, R148, 0x1 ;  /* 0x0000009400947211 */ /* 0x000fe200078408ff */
[----:B------:R-:W-:Y:S01]  /*50e0*/  IMAD.SHL.U32 R5, R10, 0x20, RZ ;  /* 0x000000200a057824 */ /* 0x000fe200078e00ff */
[C---:B------:R-:W-:Y:S02]  /*50f0*/  IADD3 R34, P1, R0.reuse, R34, RZ ;  /* 0x0000002200227210 */ /* 0x040fe40007f3e0ff */
[----:B------:R-:W-:Y:S01]  /*5100*/  LEA.HI.X R147, R0, R147, R7, 0x1, P2 ;  /* 0x0000009300937211 */ /* 0x000fe200010f0c07 */
[----:B------:R-:W-:Y:S01]  /*5110*/  IMAD.MOV.U32 R16, RZ, RZ, R148 ;  /* 0x000000ffff107224 */ /* 0x000fe200078e0094 */
[----:B------:R-:W-:Y:S01]  /*5120*/  IADD3 R12, P2, R5, R148, RZ ;  /* 0x00000094050c7210 */ /* 0x000fe20007f5e0ff */
[----:B------:R-:W-:Y:S01]  /*5130*/  IMAD.X R7, R7, 0x1, R32, P1 ;  /* 0x0000000107077824 */ /* 0x000fe200008e0620 */
[----:B------:R-:W-:Y:S01]  /*5140*/  SHF.L.U64.HI R0, R10, 0x5, R11 ;  /* 0x000000050a007819 */ /* 0x000fe2000001020b */
[----:B------:R-:W-:Y:S01]  /*5150*/  IMAD.MOV.U32 R17, RZ, RZ, R147 ;  /* 0x000000ffff117224 */ /* 0x000fe200078e0093 */
[----:B------:R-:W-:-:S02]  /*5160*/  LEA R20, P3, R34, UR8, 0x1 ;  /* 0x0000000822147c11 */ /* 0x000fc4000f8608ff */
[-C--:B------:R-:W-:Y:S01]  /*5170*/  IADD3 R14, P1, R12, R5.reuse, RZ ;  /* 0x000000050c0e7210 */ /* 0x080fe20007f3e0ff */
[----:B------:R-:W-:Y:S01]  /*5180*/  IMAD.X R13, R0, 0x1, R147, P2 ;  /* 0x00000001000d7824 */ /* 0x000fe200010e0693 */
[----:B------:R-:W-:Y:S01]  /*5190*/  LEA.HI.X R21, R34, UR9, R7, 0x1, P3 ;  /* 0x0000000922157c11 */ /* 0x000fe200098f0c07 */
[----:B------:R-:W-:Y:S01]  /*51a0*/  @!PT LDS RZ, [RZ] ;  /* 0x00000000fffff984 */ /* 0x000fe20000000800 */
[----:B------:R-:W-:Y:S01]  /*51b0*/  @!PT LDS RZ, [RZ] ;  /* 0x00000000fffff984 */ /* 0x000fe20000000800 */
[----:B------:R-:W-:Y:S01]  /*51c0*/  @!PT LDS RZ, [RZ] ;  /* 0x00000000fffff984 */ /* 0x000fe20000000800 */
[----:B------:R1:W-:Y:S01]  /*51d0*/  LDGSTS.E.BYPASS.LTC128B.128 [R153+0x8000], desc[UR10][R16.64] ;  /* 0x0800000010997fae */ /* 0x0003e2000b901d4a */
[----:B------:R-:W-:Y:S01]  /*51e0*/  IADD3 R112, P2, R14, R5, RZ ;  /* 0x000000050e707210 */ /* 0x000fe20007f5e0ff */
[--C-:B------:R-:W-:Y:S01]  /*51f0*/  IMAD.X R15, R13, 0x1, R0.reuse, P1 ;  /* 0x000000010d0f7824 */ /* 0x100fe200008e0600 */
[----:B------:R-:W-:Y:S01]  /*5200*/  ISETP.GE.AND P1, PT, R103, 0x3, PT ;  /* 0x000000036700780c */ /* 0x000fe20003f26270 */
[----:B------:R-:W-:Y:S02]  /*5210*/  LDGSTS.E.BYPASS.LTC128B.128 [R153+0xa000], desc[UR10][R20.64+0x80] ;  /* 0x0a00008014997fae */ /* 0x000fe4000b901d4a */
[----:B------:R-:W-:Y:S02]  /*5220*/  IMAD.X R113, R15, 0x1, R0, P2 ;  /* 0x000000010f717824 */ /* 0x000fe400010e0600 */
        /* <DEDUP_REMOVED lines=74> */
[----:B------:R-:W3:Y:S05]  /*56d0*/  LDSM.16.M88.4 R116, [R129] ;  /* 0x000000008174783b */ /* 0x000eea0000000200 */
[C---:B--2---:R-:W-:Y:S06]  /*56e0*/  HMMA.16816.F32 R12, R108.reuse, R112, R12 ;  /* 0x000000706c0c723c */ /* 0x044fec000000180c */
[----:B------:R-:W-:Y:S01]  /*56f0*/  HMMA.16816.F32 R4, R108, R114, R4 ;  /* 0x000000726c04723c */ /* 0x000fe20000001804 */
[----:B------:R-:W2:Y:S04]  /*5700*/  LDSM.16.M88.4 R112, [R128] ;  /* 0x000000008070783b */ /* 0x000ea80000000200 */
[----:B------:R-:W4:Y:S01]  /*5710*/  LDSM.16.M88.4 R108, [R102] ;  /* 0x00000000666c783b */ /* 0x000f220000000200 */
        /* <DEDUP_REMOVED lines=26> */
[----:B------:R-:W-:Y:S01]  /*58c0*/  HMMA.16816.F32 R32, R120, R114, R32 ;  /* 0x000000727820723c */ /* 0x000fe20000001820 */
[----:B------:R-:W1:Y:S01]  /*58d0*/  LDSM.16.M88.4 R112, [R131+0x3000] ;  /* 0x003000008370783b */ /* 0x000e620000000200 */
[----:B------:R-:W-:-:S04]  /*58e0*/  DEPBAR.LE SB0, 0x0 ;  /* 0x000080000000791a */ /* 0x000fc80000000000 */
[C---:B--2---:R-:W-:Y:S06]  /*58f0*/  HMMA.16816.F32 R12, R120.reuse, R108, R12 ;  /* 0x0000006c780c723c */ /* 0x044fec000000180c */
[C---:B------:R-:W-:Y:S06]  /*5900*/  HMMA.16816.F32 R4, R120.reuse, R110, R4 ;  /* 0x0000006e7804723c */ /* 0x040fec0000001804 */
[C---:B---3--:R-:W-:Y:S06]  /*5910*/  HMMA.16816.F32 R28, R120.reuse, R116, R28 ;  /* 0x00000074781c723c */ /* 0x048fec000000181c */
[C---:B------:R-:W-:Y:S06]  /*5920*/  HMMA.16816.F32 R24, R120.reuse, R118, R24 ;  /* 0x000000767818723c */ /* 0x040fec0000001818 */
[C---:B-1----:R-:W-:Y:S06]  /*5930*/  HMMA.16816.F32 R20, R120.reuse, R112, R20 ;  /* 0x000000707814723c */ /* 0x042fec0000001814 */
[----:B------:R-:W-:Y:S01]  /*5940*/  HMMA.16816.F32 R16, R120, R114, R16 ;  /* 0x000000727810723c */ /* 0x000fe20000001810 */
[----:B------:R-:W-:-:S05]  /*5950*/  LOP3.LUT R112, R0, 0x6, RZ, 0xc0, !PT ;  /* 0x0000000600707812 */ /* 0x000fca00078ec0ff */
[----:B------:R-:W-:-:S04]  /*5960*/  IMAD R112, R151, 0x40, R112 ;  /* 0x0000004097707824 */ /* 0x000fc800078e0270 */
[C---:B------:R-:W-:Y:S01]  /*5970*/  VIADD R0, R112.reuse, 0x1 ;  /* 0x0000000170007836 */ /* 0x040fe20000000000 */
[----:B------:R-:W-:Y:S01]  /*5980*/  BAR.SYNC.DEFER_BLOCKING 0x0 ;  /* 0x0000000000007b1d */ /* 0x000fe20000010000 */
[CC--:B------:R-:W-:Y:S01]  /*5990*/  ISETP.GE.AND P2, PT, R112.reuse, R162.reuse, PT ;  /* 0x000000a27000720c */ /* 0x0c0fe20003f46270 */
[C---:B------:R-:W-:Y:S01]  /*59a0*/  VIADD R103, R112.reuse, 0x9 ;  /* 0x0000000970677836 */ /* 0x040fe20000000000 */
[-C--:B------:R-:W-:Y:S02]  /*59b0*/  ISETP.GE.AND P3, PT, R112, R161.reuse, PT ;  /* 0x000000a17000720c */ /* 0x080fe40003f66270 */
[C---:B------:R-:W-:Y:S02]  /*59c0*/  ISETP.GE.AND P4, PT, R0.reuse, R162, PT ;  /* 0x000000a20000720c */ /* 0x040fe40003f86270 */
[----:B------:R-:W-:Y:S01]  /*59d0*/  ISETP.GE.AND P6, PT, R0, R161, PT ;  /* 0x000000a10000720c */ /* 0x000fe20003fc6270 */
[----:B------:R-:W-:Y:S01]  /*59e0*/  VIADD R0, R112, 0x8 ;  /* 0x0000000870007836 */ /* 0x000fe20000000000 */
[----:B------:R-:W-:Y:S01]  /*59f0*/  FSEL R163, R104, -INF , !P2 ;  /* 0xff80000068a37808 */ /* 0x000fe20005000000 */
[----:B------:R-:W-:Y:S01]  /*5a00*/  VIADD R104, R112, 0x10 ;  /* 0x0000001070687836 */ /* 0x000fe20000000000 */
[----:B------:R-:W-:-:S02]  /*5a10*/  FSEL R127, R105, -INF , !P4 ;  /* 0xff800000697f7808 */ /* 0x000fc40006000000 */
[CC--:B------:R-:W-:Y:S02]  /*5a20*/  ISETP.GE.AND P2, PT, R0.reuse, R161.reuse, PT ;  /* 0x000000a10000720c */ /* 0x0c0fe40003f46270 */
[-C--:B------:R-:W-:Y:S02]  /*5a30*/  ISETP.GE.AND P5, PT, R0, R162.reuse, PT ;  /* 0x000000a20000720c */ /* 0x080fe40003fa6270 */
[----:B------:R-:W-:Y:S02]  /*5a40*/  FSEL R0, R106, -INF , !P3 ;  /* 0xff8000006a007808 */ /* 0x000fe40005800000 */
[C---:B------:R-:W-:Y:S02]  /*5a50*/  ISETP.GE.AND P3, PT, R103.reuse, R162, PT ;  /* 0x000000a26700720c */ /* 0x040fe40003f66270 */
[----:B------:R-:W-:Y:S01]  /*5a60*/  ISETP.GE.AND P4, PT, R103, R161, PT ;  /* 0x000000a16700720c */ /* 0x000fe20003f86270 */
[----:B------:R-:W-:Y:S01]  /*5a70*/  VIADD R103, R112, 0x11 ;  /* 0x0000001170677836 */ /* 0x000fe20000000000 */
[----:B------:R-:W-:Y:S01]  /*5a80*/  FSEL R168, R34, -INF , !P2 ;  /* 0xff80000022a87808 */ /* 0x000fe20005000000 */
[----:B------:R-:W-:Y:S01]  /*5a90*/  VIADD R34, R112, 0x18 ;  /* 0x0000001870227836 */ /* 0x000fe20000000000 */
[----:B------:R-:W-:-:S02]  /*5aa0*/  FSEL R166, R107, -INF , !P6 ;  /* 0xff8000006ba67808 */ /* 0x000fc40007000000 */
[----:B------:R-:W-:Y:S01]  /*5ab0*/  FSEL R165, R32, -INF , !P5 ;  /* 0xff80000020a57808 */ /* 0x000fe20006800000 */
[----:B------:R-:W-:Y:S01]  /*5ac0*/  VIADD R32, R112, 0x19 ;  /* 0x0000001970207836 */ /* 0x000fe20000000000 */
[CC--:B------:R-:W-:Y:S02]  /*5ad0*/  ISETP.GE.AND P6, PT, R104.reuse, R162.reuse, PT ;  /* 0x000000a26800720c */ /* 0x0c0fe40003fc6270 */
[----:B------:R-:W-:Y:S02]  /*5ae0*/  ISETP.GE.AND P5, PT, R104, R161, PT ;  /* 0x000000a16800720c */ /* 0x000fe40003fa6270 */
[----:B------:R-:W-:Y:S02]  /*5af0*/  FSEL R114, R35, -INF , !P4 ;  /* 0xff80000023727808 */ /* 0x000fe40006000000 */
[----:B------:R-:W-:Y:S02]  /*5b00*/  ISETP.GE.AND P2, PT, R103, R162, PT ;  /* 0x000000a26700720c */ /* 0x000fe40003f46270 */
[----:B------:R-:W-:-:S02]  /*5b10*/  FSEL R33, R33, -INF , !P3 ;  /* 0xff80000021217808 */ /* 0x000fc40005800000 */
[----:B------:R-:W-:Y:S02]  /*5b20*/  ISETP.GE.AND P4, PT, R34, R162, PT ;  /* 0x000000a22200720c */ /* 0x000fe40003f86270 */
[----:B------:R-:W-:Y:S01]  /*5b30*/  FSEL R125, R28, -INF , !P6 ;  /* 0xff8000001c7d7808 */ /* 0x000fe20007000000 */
[----:B------:R-:W-:Y:S01]  /*5b40*/  VIADD R28, R112, 0x21 ;  /* 0x00000021701c7836 */ /* 0x000fe20000000000 */
[----:B------:R-:W-:Y:S01]  /*5b50*/  FSEL R116, R30, -INF , !P5 ;  /* 0xff8000001e747808 */ /* 0x000fe20006800000 */
[----:B------:R-:W-:Y:S01]  /*5b60*/  VIADD R30, R112, 0x20 ;  /* 0x00000020701e7836 */ /* 0x000fe20000000000 */
[-C--:B------:R-:W-:Y:S02]  /*5b70*/  ISETP.GE.AND P3, PT, R103, R161.reuse, PT ;  /* 0x000000a16700720c */ /* 0x080fe40003f66270 */
[----:B------:R-:W-:Y:S02]  /*5b80*/  ISETP.GE.AND P6, PT, R34, R161, PT ;  /* 0x000000a12200720c */ /* 0x000fe40003fc6270 */
[----:B------:R-:W-:-:S02]  /*5b90*/  FSEL R113, R29, -INF , !P2 ;  /* 0xff8000001d717808 */ /* 0x000fc40005000000 */
[----:B------:R-:W-:Y:S01]  /*5ba0*/  FSEL R117, R24, -INF , !P4 ;  /* 0xff80000018757808 */ /* 0x000fe20006000000 */
[----:B------:R-:W-:Y:S01]  /*5bb0*/  VIADD R24, R112, 0x28 ;  /* 0x0000002870187836 */ /* 0x000fe20000000000 */
[CC--:B------:R-:W-:Y:S02]  /*5bc0*/  ISETP.GE.AND P5, PT, R32.reuse, R162.reuse, PT ;  /* 0x000000a22000720c */ /* 0x0c0fe40003fa6270 */
[----:B------:R-:W-:Y:S02]  /*5bd0*/  ISETP.GE.AND P2, PT, R32, R161, PT ;  /* 0x000000a12000720c */ /* 0x000fe40003f46270 */
[----:B------:R-:W-:Y:S02]  /*5be0*/  FSEL R118, R31, -INF , !P3 ;  /* 0xff8000001f767808 */ /* 0x000fe40005800000 */
[----:B------:R-:W-:Y:S02]  /*5bf0*/  FSEL R26, R26, -INF , !P6 ;  /* 0xff8000001a1a7808 */ /* 0x000fe40007000000 */
[----:B------:R-:W-:-:S02]  /*5c00*/  ISETP.GE.AND P3, PT, R30, R162, PT ;  /* 0x000000a21e00720c */ /* 0x000fc40003f66270 */
[CC--:B------:R-:W-:Y:S02]  /*5c10*/  ISETP.GE.AND P6, PT, R28.reuse, R162.reuse, PT ;  /* 0x000000a21c00720c */ /* 0x0c0fe40003fc6270 */
[----:B------:R-:W-:Y:S02]  /*5c20*/  FSEL R115, R25, -INF , !P5 ;  /* 0xff80000019737808 */ /* 0x000fe40006800000 */
[----:B------:R-:W-:Y:S02]  /*5c30*/  FSEL R164, R27, -INF , !P2 ;  /* 0xff8000001ba47808 */ /* 0x000fe40005000000 */
[-C--:B------:R-:W-:Y:S01]  /*5c40*/  ISETP.GE.AND P5, PT, R28, R161.reuse, PT ;  /* 0x000000a11c00720c */ /* 0x080fe20003fa6270 */
[----:B------:R-:W-:Y:S01]  /*5c50*/  VIADD R28, R112, 0x29 ;  /* 0x00000029701c7836 */ /* 0x000fe20000000000 */
[----:B------:R-:W-:Y:S02]  /*5c60*/  ISETP.GE.AND P2, PT, R24, R162, PT ;  /* 0x000000a21800720c */ /* 0x000fe40003f46270 */
[----:B------:R-:W-:Y:S01]  /*5c70*/  FSEL R25, R20, -INF , !P3 ;  /* 0xff80000014197808 */ /* 0x000fe20005800000 */
[C---:B------:R-:W-:Y:S01]  /*5c80*/  VIADD R20, R112.reuse, 0x30 ;  /* 0x0000003070147836 */ /* 0x040fe20000000000 */
[----:B------:R-:W-:Y:S01]  /*5c90*/  FSEL R27, R21, -INF , !P6 ;  /* 0xff800000151b7808 */ /* 0x000fe20007000000 */
[----:B------:R-:W-:Y:S01]  /*5ca0*/  VIADD R21, R112, 0x31 ;  /* 0x0000003170157836 */ /* 0x000fe20000000000 */
[----:B------:R-:W-:-:S02]  /*5cb0*/  ISETP.GE.AND P4, PT, R30, R161, PT ;  /* 0x000000a11e00720c */ /* 0x000fc40003f86270 */
[----:B------:R-:W-:Y:S02]  /*5cc0*/  ISETP.GE.AND P3, PT, R24, R161, PT ;  /* 0x000000a11800720c */ /* 0x000fe40003f66270 */
[----:B------:R-:W-:Y:S01]  /*5cd0*/  FSEL R121, R16, -INF , !P2 ;  /* 0xff80000010797808 */ /* 0x000fe20005000000 */
[----:B------:R-:W-:Y:S01]  /*5ce0*/  VIADD R16, R112, 0x38 ;  /* 0x0000003870107836 */ /* 0x000fe20000000000 */
[----:B------:R-:W-:Y:S01]  /*5cf0*/  FSEL R24, R22, -INF , !P4 ;  /* 0xff80000016187808 */ /* 0x000fe20006000000 */
[----:B------:R-:W-:Y:S01]  /*5d00*/  VIADD R112, R112, 0x39 ;  /* 0x0000003970707836 */ /* 0x000fe20000000000 */
[----:B------:R-:W-:Y:S02]  /*5d10*/  FSEL R126, R23, -INF , !P5 ;  /* 0xff800000177e7808 */ /* 0x000fe40006800000 */
[----:B------:R-:W-:Y:S02]  /*5d20*/  FSEL R124, R18, -INF , !P3 ;  /* 0xff800000127c7808 */ /* 0x000fe40005800000 */
[----:B------:R-:W-:-:S02]  /*5d30*/  ISETP.GE.AND P4, PT, R28, R162, PT ;  /* 0x000000a21c00720c */ /* 0x000fc40003f86270 */
[-C--:B------:R-:W-:Y:S02]  /*5d40*/  ISETP.GE.AND P6, PT, R28, R161.reuse, PT ;  /* 0x000000a11c00720c */ /* 0x080fe40003fc6270 */
[CC--:B------:R-:W-:Y:S02]  /*5d50*/  ISETP.GE.AND P5, PT, R20.reuse, R162.reuse, PT ;  /* 0x000000a21400720c */ /* 0x0c0fe40003fa6270 */
[----:B------:R-:W-:Y:S02]  /*5d60*/  ISETP.GE.AND P2, PT, R20, R161, PT ;  /* 0x000000a11400720c */ /* 0x000fe40003f46270 */
[----:B------:R-:W-:Y:S02]  /*5d70*/  ISETP.GE.AND P3, PT, R21, R162, PT ;  /* 0x000000a21500720c */ /* 0x000fe40003f66270 */
        /* <DEDUP_REMOVED lines=77> */
.L_x_6616:
[----:B------:R-:W-:-:S04]  /*6250*/  LEA R4, -R8, RZ, 0x6 ;  /* 0x000000ff08047211 */ /* 0x000fc800078e31ff */
[----:B------:R-:W-:-:S07]  /*6260*/  SHF.R.S32.HI R7, RZ, 0x1f, R4 ;  /* 0x0000001fff077819 */ /* 0x000fce0000011404 */
.L_x_6617:
        /* <DEDUP_REMOVED lines=24> */
.L_x_6615:
        /* <DEDUP_REMOVED lines=54> */
[----:B------:R-:W-:Y:S01]  /*6750*/  FMUL.FTZ R33, R2, UR6 ;  /* 0x0000000602217c20 */ /* 0x000fe20008410000 */
[--C-:B------:R-:W-:Y:S01]  /*6760*/  FFMA.FTZ R34, R0, UR6, -R101.reuse ;  /* 0x0000000600227c23 */ /* 0x100fe20008010865 */
[--C-:B------:R-:W-:Y:S01]  /*6770*/  FFMA.FTZ R100, R163, UR6, -R112.reuse ;  /* 0x00000006a3647c23 */ /* 0x100fe20008010870 */
[--C-:B------:R-:W-:Y:S01]  /*6780*/  FFMA.FTZ R30, R127, UR6, -R112.reuse ;  /* 0x000000067f1e7c23 */ /* 0x100fe20008010870 */
[--C-:B------:R-:W-:Y:S01]  /*6790*/  FFMA.FTZ R29, R165, UR6, -R112.reuse ;  /* 0x00000006a51d7c23 */ /* 0x100fe20008010870 */
[--C-:B------:R-:W-:Y:S01]  /*67a0*/  FFMA.FTZ R0, R166, UR6, -R101.reuse ;  /* 0x00000006a6007c23 */ /* 0x100fe20008010865 */
[----:B------:R-:W-:Y:S01]  /*67b0*/  FMUL.FTZ R35, R35, UR6 ;  /* 0x0000000623237c20 */ /* 0x000fe20008410000 */
        /* <DEDUP_REMOVED lines=26> */
[----:B------:R-:W2:Y:S01]  /*6960*/  MUFU.EX2 R28, R28 ;  /* 0x0000001c001c7308 */ /* 0x000ea20000000800 */
[----:B-1----:R-:W-:Y:S01]  /*6970*/  F2FP.F16.F32.PACK_AB R4, R30, R100 ;  /* 0x000000641e04723e */ /* 0x002fe200000000ff */
[----:B------:R-:W-:-:S06]  /*6980*/  FFMA.FTZ R105, R105, UR6, -R112 ;  /* 0x0000000669697c23 */ /* 0x000fcc0008010870 */
[----:B------:R-:W-:Y:S08]  /*6990*/  MUFU.EX2 R34, R34 ;  /* 0x0000002200227308 */ /* 0x000ff00000000800 */
[----:B------:R-:W1:Y:S01]  /*69a0*/  MUFU.EX2 R0, R0 ;  /* 0x0000000000007308 */ /* 0x000e620000000800 */
[----:B--2---:R-:W-:-:S07]  /*69b0*/  F2FP.F16.F32.PACK_AB R6, R28, R29 ;  /* 0x0000001d1c06723e */ /* 0x004fce00000000ff */
[----:B------:R-:W-:Y:S08]  /*69c0*/  MUFU.EX2 R3, R168 ;  /* 0x000000a800037308 */ /* 0x000ff00000000800 */
[----:B------:R-:W2:Y:S01]  /*69d0*/  MUFU.EX2 R35, R35 ;  /* 0x0000002300237308 */ /* 0x000ea20000000800 */
[----:B-1----:R-:W-:-:S07]  /*69e0*/  F2FP.F16.F32.PACK_AB R5, R0, R34 ;  /* 0x000000220005723e */ /* 0x002fce00000000ff */
[----:B------:R-:W1:Y:S08]  /*69f0*/  MUFU.EX2 R33, R33 ;  /* 0x0000002100217308 */ /* 0x000e700000000800 */
[----:B------:R-:W3:Y:S01]  /*6a00*/  MUFU.EX2 R2, R2 ;  /* 0x0000000200027308 */ /* 0x000ee20000000800 */
        /* <DEDUP_REMOVED lines=16> */
[----:B---3--:R-:W-:Y:S01]  /*6b10*/  F2FP.F16.F32.PACK_AB R7, R2, R3 ;  /* 0x000000030207723e */ /* 0x008fe200000000ff */
        /* <DEDUP_REMOVED lines=53> */
[C---:B-1----:R-:W-:Y:S01]  /*6e70*/  HMMA.16816.F32 R56, R4.reuse, R16, R56 ;  /* 0x000000100438723c */ /* 0x042fe20000001838 */
[-C--:B------:R-:W-:Y:S01]  /*6e80*/  FMUL.FTZ R82, R82, R33.reuse ;  /* 0x0000002152527220 */ /* 0x080fe20000410000 */
[----:B------:R-:W-:Y:S01]  /*6e90*/  FMUL.FTZ R83, R83, R33 ;  /* 0x0000002153537220 */ /* 0x000fe20000410000 */
[----:B------:R-:W-:Y:S01]  /*6ea0*/  FFMA.FTZ R35, R171, R35, R100 ;  /* 0x00000023ab237223 */ /* 0x000fe20000010064 */
[----:B------:R-:W-:Y:S01]  /*6eb0*/  FFMA.FTZ R33, R169, R33, R34 ;  /* 0x00000021a9217223 */ /* 0x000fe20000010022 */
[----:B------:R-:W1:Y:S01]  /*6ec0*/  MUFU.EX2 R114, R114 ;  /* 0x0000007200727308 */ /* 0x000e620000000800 */
        /* <DEDUP_REMOVED lines=8> */
[----:B------:R-:W-:Y:S01]  /*6f50*/  HMMA.16816.F32 R52, R4, R14, R52 ;  /* 0x0000000e0434723c */ /* 0x000fe20000001834 */
[----:B------:R-:W2:Y:S01]  /*6f60*/  LDSM.16.MT88.4 R12, [R139+0xa000] ;  /* 0x00a000008b0c783b */ /* 0x000ea20000004200 */
[----:B------:R-:W-:Y:S01]  /*6f70*/  FADD.FTZ R28, R28, R29 ;  /* 0x0000001d1c1c7221 */ /* 0x000fe20000010000 */
[----:B------:R-:W-:Y:S01]  /*6f80*/  MUFU.EX2 R120, R120 ;  /* 0x0000007800787308 */ /* 0x000fe20000000800 */
[----:B------:R-:W-:-:S07]  /*6f90*/  FADD.FTZ R2, R2, R3 ;  /* 0x0000000302027221 */ /* 0x000fce0000010000 */
[----:B------:R-:W-:Y:S08]  /*6fa0*/  MUFU.EX2 R118, R118 ;  /* 0x0000007600767308 */ /* 0x000ff00000000800 */
[----:B------:R-:W4:Y:S08]  /*6fb0*/  MUFU.EX2 R117, R117 ;  /* 0x0000007500757308 */ /* 0x000f300000000800 */
        /* <DEDUP_REMOVED lines=9> */
[----:B------:R-:W-:Y:S08]  /*7050*/  MUFU.EX2 R162, R162 ;  /* 0x000000a200a27308 */ /* 0x000ff00000000800 */
[----:B------:R-:W-:Y:S08]  /*7060*/  MUFU.EX2 R125, R125 ;  /* 0x0000007d007d7308 */ /* 0x000ff00000000800 */
[----:B------:R-:W-:Y:S01]  /*7070*/  MUFU.EX2 R126, R126 ;  /* 0x0000007e007e7308 */ /* 0x000fe20000000800 */
[C---:B---3--:R-:W-:Y:S07]  /*7080*/  HMMA.16816.F32 R88, R4.reuse, R16, R88 ;  /* 0x000000100458723c */ /* 0x048fee0000001858 */
[----:B------:R-:W-:Y:S01]  /*7090*/  MUFU.EX2 R119, R119 ;  /* 0x0000007700777308 */ /* 0x000fe20000000800 */
[C---:B------:R-:W-:Y:S01]  /*70a0*/  HMMA.16816.F32 R84, R4.reuse, R18, R84 ;  /* 0x000000120454723c */ /* 0x040fe20000001854 */
[----:B------:R-:W3:Y:S06]  /*70b0*/  LDSM.16.MT88.4 R16, [R137+0x8800] ;  /* 0x008800008910783b */ /* 0x000eec0000004200 */
[----:B------:R-:W-:Y:S01]  /*70c0*/  MUFU.EX2 R122, R122 ;  /* 0x0000007a007a7308 */ /* 0x000fe20000000800 */
[C---:B--2---:R-:W-:Y:S07]  /*70d0*/  HMMA.16816.F32 R92, R4.reuse, R12, R92 ;  /* 0x0000000c045c723c */ /* 0x044fee000000185c */
[----:B------:R-:W-:Y:S01]  /*70e0*/  MUFU.EX2 R105, R105 ;  /* 0x0000006900697308 */ /* 0x000fe20000000800 */
[----:B------:R-:W-:Y:S01]  /*70f0*/  HMMA.16816.F32 R80, R4, R14, R80 ;  /* 0x0000000e0450723c */ /* 0x000fe20000001850 */
[----:B------:R-:W-:Y:S01]  /*7100*/  FFMA.FTZ R12, R115, UR6, -R112 ;  /* 0x00000006730c7c23 */ /* 0x000fe20008010870 */
[--C-:B------:R-:W-:Y:S01]  /*7110*/  FFMA.FTZ R115, R116, UR6, -R101.reuse ;  /* 0x0000000674737c23 */ /* 0x100fe20008010865 */
[----:B------:R-:W-:-:S04]  /*7120*/  FFMA.FTZ R101, R103, UR6, -R101 ;  /* 0x0000000667657c23 */ /* 0x000fc80008010865 */
[----:B------:R-:W2:Y:S01]  /*7130*/  MUFU.EX2 R116, R12 ;  /* 0x0000000c00747308 */ /* 0x000ea20000000800 */
[----:B-1----:R-:W-:Y:S01]  /*7140*/  F2FP.F16.F32.PACK_AB R4, R114, R111 ;  /* 0x0000006f7204723e */ /* 0x002fe200000000ff */
[----:B------:R-:W-:Y:S01]  /*7150*/  FADD.FTZ R111, R111, R28 ;  /* 0x0000001c6f6f7221 */ /* 0x000fe20000010000 */
[----:B----4-:R-:W-:-:S03]  /*7160*/  F2FP.F16.F32.PACK_AB R7, R117, R118 ;  /* 0x000000767507723e */ /* 0x010fc600000000ff */
[----:B------:R-:W-:Y:S02]  /*7170*/  FADD.FTZ R114, R114, R111 ;  /* 0x0000006f72727221 */ /* 0x000fe40000010000 */
[----:B------:R-:W1:Y:S08]  /*7180*/  MUFU.EX2 R115, R115 ;  /* 0x0000007300737308 */ /* 0x000e700000000800 */
[----:B------:R-:W4:Y:S01]  /*7190*/  MUFU.EX2 R124, R124 ;  /* 0x0000007c007c7308 */ /* 0x000f220000000800 */
[----:B--2---:R-:W-:Y:S01]  /*71a0*/  F2FP.F16.F32.PACK_AB R6, R116, R113 ;  /* 0x000000717406723e */ /* 0x004fe200000000ff */
[----:B------:R-:W2:Y:S01]  /*71b0*/  LDSM.16.MT88.4 R12, [R136+0x8800] ;  /* 0x00880000880c783b */ /* 0x000ea20000004200 */
[----:B------:R-:W-:-:S04]  /*71c0*/  FADD.FTZ R113, R113, R114 ;  /* 0x0000007271717221 */ /* 0x000fc80000010000 */
[----:B------:R-:W-:Y:S01]  /*71d0*/  FADD.FTZ R116, R116, R113 ;  /* 0x0000007174747221 */ /* 0x000fe20000010000 */
[----:B------:R-:W-:Y:S01]  /*71e0*/  MUFU.EX2 R107, R107 ;  /* 0x0000006b006b7308 */ /* 0x000fe20000000800 */
[----:B-1----:R-:W-:Y:S01]  /*71f0*/  F2FP.F16.F32.PACK_AB R5, R120, R115 ;  /* 0x000000737805723e */ /* 0x002fe200000000ff */
[----:B------:R-:W-:Y:S01]  /*7200*/  FADD.FTZ R3, R115, R2 ;  /* 0x0000000273037221 */ /* 0x000fe20000010000 */
[----:B------:R-:W-:-:S03]  /*7210*/  MOV R2, R31 ;  /* 0x0000001f00027202 */ /* 0x000fc60000000f00 */
[----:B------:R-:W-:Y:S02]  /*7220*/  FADD.FTZ R3, R120, R3 ;  /* 0x0000000378037221 */ /* 0x000fe40000010000 */
[----:B------:R-:W-:Y:S01]  /*7230*/  HMMA.16816.F32 R96, R4, R20, R96 ;  /* 0x000000140460723c */ /* 0x000fe20000001860 */
[----:B------:R-:W-:Y:S01]  /*7240*/  MUFU.EX2 R110, R110 ;  /* 0x0000006e006e7308 */ /* 0x000fe20000000800 */
[----:B------:R-:W-:-:S04]  /*7250*/  FADD.FTZ R0, R118, R3 ;  /* 0x0000000376007221 */ /* 0x000fc80000010000 */
[C---:B------:R-:W-:Y:S01]  /*7260*/  HMMA.16816.F32 R36, R4.reuse, R22, R36 ;  /* 0x000000160424723c */ /* 0x040fe20000001824 */
[----:B------:R-:W1:Y:S01]  /*7270*/  LDSM.16.MT88.4 R20, [R135+0x8800] ;  /* 0x008800008714783b */ /* 0x000e620000004200 */
[----:B------:R-:W-:Y:S01]  /*7280*/  FADD.FTZ R0, R117, R0 ;  /* 0x0000000075007221 */ /* 0x000fe20000010000 */
[----:B------:R-:W-:Y:S03]  /*7290*/  MUFU.EX2 R108, R108 ;  /* 0x0000006c006c7308 */ /* 0x000fe60000000800 */
[C---:B---3--:R-:W-:Y:S05]  /*72a0*/  HMMA.16816.F32 R40, R4.reuse, R16, R40 ;  /* 0x000000100428723c */ /* 0x048fea0000001828 */
[----:B------:R-:W3:Y:S01]  /*72b0*/  MUFU.EX2 R109, R109 ;  /* 0x0000006d006d7308 */ /* 0x000ee20000000800 */
[C---:B------:R-:W-:Y:S01]  /*72c0*/  HMMA.16816.F32 R44, R4.reuse, R18, R44 ;  /* 0x00000012042c723c */ /* 0x040fe2000000182c */
[----:B------:R-:W5:Y:S05]  /*72d0*/  LDSM.16.MT88.4 R16, [R139+0xa800] ;  /* 0x00a800008b10783b */ /* 0x000f6a0000004200 */
[C---:B------:R-:W-:Y:S01]  /*72e0*/  HMMA.16816.F32 R92, R4.reuse, R24, R92 ;  /* 0x00000018045c723c */ /* 0x040fe2000000185c */
[----:B------:R-:W-:Y:S05]  /*72f0*/  MUFU.EX2 R104, R104 ;  /* 0x0000006800687308 */ /* 0x000fea0000000800 */
[C---:B--2---:R-:W-:Y:S03]  /*7300*/  HMMA.16816.F32 R48, R4.reuse, R12, R48 ;  /* 0x0000000c0430723c */ /* 0x044fe60000001830 */
[----:B------:R-:W2:Y:S03]  /*7310*/  MUFU.EX2 R101, R101 ;  /* 0x0000006500657308 */ /* 0x000ea60000000800 */
[C---:B------:R-:W-:Y:S01]  /*7320*/  HMMA.16816.F32 R52, R4.reuse, R14, R52 ;  /* 0x0000000e0434723c */ /* 0x040fe20000001834 */
[----:B------:R-:W4:Y:S05]  /*7330*/  LDSM.16.MT88.4 R12, [R137+0xa800] ;  /* 0x00a80000890c783b */ /* 0x000f2a0000004200 */
[C---:B------:R-:W-:Y:S01]  /*7340*/  HMMA.16816.F32 R80, R4.reuse, R26, R80 ;  /* 0x0000001a0450723c */ /* 0x040fe20000001850 */
[----:B------:R-:W-:Y:S05]  /*7350*/  LDSM.16.MT88.4 R24, [R136+0x9000] ;  /* 0x009000008818783b */ /* 0x000fea0000004200 */
        /* <DEDUP_REMOVED lines=27> */
[C---:B----4-:R-:W-:Y:S06]  /*7510*/  HMMA.16816.F32 R40, R4.reuse, R12, R40 ;  /* 0x0000000c0428723c */ /* 0x050fec0000001828 */
[C---:B------:R-:W-:Y:S01]  /*7520*/  HMMA.16816.F32 R44, R4.reuse, R14, R44 ;  /* 0x0000000e042c723c */ /* 0x040fe2000000182c */
[----:B------:R-:W4:Y:S05]  /*7530*/  LDSM.16.MT88.4 R12, [R137+0xb000] ;  /* 0x00b00000890c783b */ /* 0x000f2a0000004200 */
[C---:B-1----:R-:W-:Y:S06]  /*7540*/  HMMA.16816.F32 R56, R4.reuse, R20, R56 ;  /* 0x000000140438723c */ /* 0x042fec0000001838 */
[C---:B------:R-:W-:Y:S01]  /*7550*/  HMMA.16816.F32 R60, R4.reuse, R22, R60 ;  /* 0x00000016043c723c */ /* 0x040fe2000000183c */
[----:B------:R-:W1:Y:S05]  /*7560*/  LDSM.16.MT88.4 R20, [R136+0xb000] ;  /* 0x00b000008814783b */ /* 0x000e6a0000004200 */
[C---:B------:R-:W-:Y:S06]  /*7570*/  HMMA.16816.F32 R48, R4.reuse, R24, R48 ;  /* 0x000000180430723c */ /* 0x040fec0000001830 */
[C---:B------:R-:W-:Y:S01]  /*7580*/  HMMA.16816.F32 R52, R4.reuse, R26, R52 ;  /* 0x0000001a0434723c */ /* 0x040fe20000001834 */
[----:B------:R-:W-:Y:S05]  /*7590*/  LDSM.16.MT88.4 R24, [R139+0x9800] ;  /* 0x009800008b18783b */ /* 0x000fea0000004200 */
[C---:B-----5:R-:W-:Y:S06]  /*75a0*/  HMMA.16816.F32 R64, R4.reuse, R16, R64 ;  /* 0x000000100440723c */ /* 0x060fec0000001840 */
[C---:B------:R-:W-:Y:S01]  /*75b0*/  HMMA.16816.F32 R68, R4.reuse, R18, R68 ;  /* 0x000000120444723c */ /* 0x040fe20000001844 */
[----:B------:R-:W5:Y:S05]  /*75c0*/  LDSM.16.MT88.4 R16, [R135+0xb000] ;  /* 0x00b000008710783b */ /* 0x000f6a0000004200 */
[C---:B----4-:R-:W-:Y:S06]  /*75d0*/  HMMA.16816.F32 R72, R4.reuse, R12, R72 ;  /* 0x0000000c0448723c */ /* 0x050fec0000001848 */
[C---:B------:R-:W-:Y:S01]  /*75e0*/  HMMA.16816.F32 R76, R4.reuse, R14, R76 ;  /* 0x0000000e044c723c */ /* 0x040fe2000000184c */
[----:B------:R-:W-:Y:S05]  /*75f0*/  LDSM.16.MT88.4 R12, [R135+0x9800] ;  /* 0x00980000870c783b */ /* 0x000fea0000004200 */
[C---:B-1----:R-:W-:Y:S06]  /*7600*/  HMMA.16816.F32 R92, R4.reuse, R20, R92 ;  /* 0x00000014045c723c */ /* 0x042fec000000185c */
[C---:B------:R-:W-:Y:S01]  /*7610*/  HMMA.16816.F32 R80, R4.reuse, R22, R80 ;  /* 0x000000160450723c */ /* 0x040fe20000001850 */
[----:B------:R-:W1:Y:S05]  /*7620*/  LDSM.16.MT88.4 R20, [R137+0x9800] ;  /* 0x009800008914783b */ /* 0x000e6a0000004200 */
[C---:B-----5:R-:W-:Y:S06]  /*7630*/  HMMA.16816.F32 R88, R4.reuse, R16, R88 ;  /* 0x000000100458723c */ /* 0x060fec0000001858 */
        /* <DEDUP_REMOVED lines=9> */
[----:B------:R-:W-:Y:S01]  /*76d0*/  FADD.FTZ R109, R109, R108 ;  /* 0x0000006c6d6d7221 */ /* 0x000fe20000010000 */
[----:B------:R-:W-:Y:S01]  /*76e0*/  MOV R3, R32 ;  /* 0x0000002000037202 */ /* 0x000fe20000000f00 */
[----:B------:R-:W-:-:S02]  /*76f0*/  FADD.FTZ R107, R107, R124 ;  /* 0x0000007c6b6b7221 */ /* 0x000fc40000010000 */
[----:B------:R-:W-:Y:S02]  /*7700*/  FADD.FTZ R104, R104, R109 ;  /* 0x0000006d68687221 */ /* 0x000fe40000010000 */
[----:B------:R-:W-:Y:S01]  /*7710*/  HMMA.16816.F32 R96, R4, R24, R96 ;  /* 0x000000180460723c */ /* 0x000fe20000001860 */
[----:B------:R-:W-:Y:S01]  /*7720*/  FADD.FTZ R171, R110, R107 ;  /* 0x0000006b6eab7221 */ /* 0x000fe20000010000 */
[----:B------:R-:W-:-:S04]  /*7730*/  FADD.FTZ R169, R101, R104 ;  /* 0x0000006865a97221 */ /* 0x000fc80000010000 */
[C---:B------:R-:W-:Y:S01]  /*7740*/  HMMA.16816.F32 R36, R4.reuse, R26, R36 ;  /* 0x0000001a0424723c */ /* 0x040fe20000001824 */
[----:B------:R-:W2:Y:S05]  /*7750*/  LDSM.16.MT88.4 R24, [R139+0xb800] ;  /* 0x00b800008b18783b */ /* 0x000eaa0000004200 */
[C---:B-1----:R-:W-:Y:S06]  /*7760*/  HMMA.16816.F32 R40, R4.reuse, R20, R40 ;  /* 0x000000140428723c */ /* 0x042fec0000001828 */
        /* <DEDUP_REMOVED lines=17> */
.L_x_6612:
[----:B------:R-:W-:-:S13]  /*7880*/  ISETP.GE.AND P1, PT, R151, 0x1, PT ;  /* 0x000000019700780c */ /* 0x000fda0003f26270 */
[----:B------:R-:W-:Y:S05]  /*7890*/  @!P1 BRA `(.L_x_6618) ;  /* 0x0000002400c49947 */ /* 0x000fea0003800000 */
[C---:B------:R-:W-:Y:S01]  /*78a0*/  IMAD.U32 R167, R10.reuse, -0x40, RZ ;  /* 0xffffffc00aa77824 */ /* 0x040fe200078e00ff */
[----:B------:R-:W-:Y:S01]  /*78b0*/  SHF.L.U64.HI R162, R10, 0x5, R11 ;  /* 0x000000050aa27819 */ /* 0x000fe2000001020b */
[C---:B------:R-:W-:Y:S01]  /*78c0*/  IMAD.U32 R165, R8.reuse, -0x40, RZ ;  /* 0xffffffc008a57824 */ /* 0x040fe200078e00ff */
[----:B------:R-:W-:Y:S01]  /*78d0*/  SHF.L.U64.HI R160, R8, 0x5, R9 ;  /* 0x0000000508a07819 */ /* 0x000fe20000010209 */
[----:B------:R-:W-:Y:S01]  /*78e0*/  IMAD.SHL.U32 R163, R10, 0x20, RZ ;  /* 0x000000200aa37824 */ /* 0x000fe200078e00ff */
[----:B------:R-:W-:Y:S01]  /*78f0*/  SHF.L.U32 R161, R8, 0x5, RZ ;  /* 0x0000000508a17819 */ /* 0x000fe200000006ff */
[----:B------:R-:W-:Y:S01]  /*7900*/  IMAD.MOV.U32 R101, RZ, RZ, R2 ;  /* 0x000000ffff657224 */ /* 0x000fe200078e0002 */
[----:B------:R-:W-:Y:S01]  /*7910*/  MOV R0, R3 ;  /* 0x0000000300007202 */ /* 0x000fe20000000f00 */
[----:B------:R-:W-:Y:S01]  /*7920*/  ULDC UR4, c[0x0][0x2ec] ;  /* 0x0000bb0000047ab9 */ /* 0x000fe20000000800 */
[----:B------:R-:W-:Y:S02]  /*7930*/  SHF.R.S32.HI R166, RZ, 0x1f, R167 ;  /* 0x0000001fffa67819 */ /* 0x000fe400000114a7 */
[----:B------:R-:W-:-:S07]  /*7940*/  SHF.R.S32.HI R164, RZ, 0x1f, R165 ;  /* 0x0000001fffa47819 */ /* 0x000fce00000114a5 */
.L_x_6622:
        /* <DEDUP_REMOVED lines=66> */
.L_x_6619:
[C---:B------:R-:W-:Y:S04]  /*7d70*/  LEA R148, P1, R10.reuse, R148, 0x1 ;  /* 0x000000940a947211 */ /* 0x040fe800078208ff */
[----:B------:R-:W-:Y:S02]  /*7d80*/  LEA.HI.X R147, R10, R147, R2, 0x1, P1 ;  /* 0x000000930a937211 */ /* 0x000fe400008f0c02 */
[-C--:B------:R-:W-:Y:S03]  /*7d90*/  IADD3 R172, P1, R148, R163.reuse, RZ ;  /* 0x000000a394ac7210 */ /* 0x080fe60007f3e0ff */
[----:B------:R-:W-:Y:S02]  /*7da0*/  IMAD.MOV.U32 R149, RZ, RZ, R147 ;  /* 0x000000ffff957224 */ /* 0x000fe400078e0093 */
[--C-:B------:R-:W-:Y:S01]  /*7db0*/  IMAD.X R173, R147, 0x1, R162.reuse, P1 ;  /* 0x0000000193ad7824 */ /* 0x100fe200008e06a2 */
[-C--:B------:R-:W-:Y:S02]  /*7dc0*/  IADD3 R2, P1, R172, R163.reuse, RZ ;  /* 0x000000a3ac027210 */ /* 0x080fe40007f3e0ff */
[----:B------:R-:W-:Y:S01]  /*7dd0*/  @!PT LDS RZ, [RZ] ;  /* 0x00000000fffff984 */ /* 0x000fe20000000800 */
[----:B------:R-:W-:Y:S01]  /*7de0*/  @!PT LDS RZ, [RZ] ;  /* 0x00000000fffff984 */ /* 0x000fe20000000800 */
[----:B------:R-:W-:Y:S01]  /*7df0*/  @!PT LDS RZ, [RZ] ;  /* 0x00000000fffff984 */ /* 0x000fe20000000800 */
[----:B------:R1:W-:Y:S03]  /*7e00*/  LDGSTS.E.BYPASS.LTC128B.128 [R153+0x8000], desc[UR10][R148.64] ;  /* 0x0800000094997fae */ /* 0x0003e6000b901d4a */
[--C-:B------:R-:W-:Y:S01]  /*7e10*/  IMAD.X R3, R173, 0x1, R162.reuse, P1 ;  /* 0x00000001ad037824 */ /* 0x100fe200008e06a2 */
[----:B------:R1:W-:Y:S01]  /*7e20*/  LDGSTS.E.BYPASS.LTC128B.128 [R153+0xa000], desc[UR10][R148.64+0x80] ;  /* 0x0a00008094997fae */ /* 0x0003e2000b901d4a */
[----:B------:R-:W-:Y:S03]  /*7e30*/  IADD3 R174, P1, R2, R163, RZ ;  /* 0x000000a302ae7210 */ /* 0x000fe60007f3e0ff */
[----:B------:R1:W-:Y:S02]  /*7e40*/  LDGSTS.E.BYPASS.LTC128B.128 [R153+0x8800], desc[UR10][R172.64] ;  /* 0x08800000ac997fae */ /* 0x0003e4000b901d4a */
[----:B------:R-:W-:Y:S01]  /*7e50*/  IMAD.X R175, R3, 0x1, R162, P1 ;  /* 0x0000000103af7824 */ /* 0x000fe200008e06a2 */
[----:B------:R-:W-:Y:S01]  /*7e60*/  ISETP.GE.AND P1, PT, R151, 0x2, PT ;  /* 0x000000029700780c */ /* 0x000fe20003f26270 */
[----:B------:R1:W-:Y:S04]  /*7e70*/  LDGSTS.E.BYPASS.LTC128B.128 [R153+0xa800], desc[UR10][R172.64+0x80] ;  /* 0x0a800080ac997fae */ /* 0x0003e8000b901d4a */
[----:B------:R1:W-:Y:S04]  /*7e80*/  LDGSTS.E.BYPASS.LTC128B.128 [R153+0x9000], desc[UR10][R2.64] ;  /* 0x0900000002997fae */ /* 0x0003e8000b901d4a */
[----:B------:R1:W-:Y:S04]  /*7e90*/  LDGSTS.E.BYPASS.LTC128B.128 [R153+0xb000], desc[UR10][R2.64+0x80] ;  /* 0x0b00008002997fae */ /* 0x0003e8000b901d4a */
[----:B------:R1:W-:Y:S04]  /*7ea0*/  LDGSTS.E.BYPASS.LTC128B.128 [R153+0x9800], desc[UR10][R174.64] ;  /* 0x09800000ae997fae */ /* 0x0003e8000b901d4a */
[----:B------:R1:W-:Y:S04]  /*7eb0*/  LDGSTS.E.BYPASS.LTC128B.128 [R153+0xb800], desc[UR10][R174.64+0x80] ;  /* 0x0b800080ae997fae */ /* 0x0003e8000b901d4a */
        /* <DEDUP_REMOVED lines=27> */
[C---:B------:R-:W-:Y:S06]  /*8070*/  HMMA.16816.F32 R24, R108.reuse, R126, R24 ;  /* 0x0000007e6c18723c */ /* 0x040fec0000001818 */
        /* <DEDUP_REMOVED lines=94> */
[-C--:B------:R-:W-:Y:S02]  /*8660*/  LOP3.LUT R109, R109, R100.reuse, RZ, 0x3c, !PT ;  /* 0x000000646d6d7212 */ /* 0x080fe400078e3cff */
[----:B------:R-:W-:Y:S02]  /*8670*/  ISETP.GE.AND P1, PT, R107, RZ, PT ;  /* 0x000000ff6b00720c */ /* 0x000fe40003f26270 */
[----:B------:R-:W-:Y:S02]  /*8680*/  ISETP.GE.AND P3, PT, R109, RZ, PT ;  /* 0x000000ff6d00720c */ /* 0x000fe40003f66270 */
[----:B------:R-:W-:Y:S03]  /*8690*/  LOP3.LUT R107, RZ, R100, RZ, 0x33, !PT ;  /* 0x00000064ff6b7212 */ /* 0x000fe600078e33ff */
        /* <DEDUP_REMOVED lines=22> */
[----:B------:R-:W1:Y:S07]  /*8800*/  LDC.64 R104, c[0x0][0x248] ;  /* 0x00009200ff687b82 */ /* 0x000e6e0000000a00 */
        /* <DEDUP_REMOVED lines=26> */
.L_x_6621:
[C---:B------:R-:W-:Y:S04]  /*89b0*/  LEA R158, P1, R108.reuse, R158, 0x1 ;  /* 0x0000009e6c9e7211 */ /* 0x040fe800078208ff */
[----:B------:R-:W-:Y:S02]  /*89c0*/  LEA.HI.X R159, R108, R159, R100, 0x1, P1 ;  /* 0x0000009f6c9f7211 */ /* 0x000fe400008f0c64 */
[-C--:B------:R-:W-:Y:S03]  /*89d0*/  IADD3 R104, P1, R158, R161.reuse, RZ ;  /* 0x000000a19e687210 */ /* 0x080fe60007f3e0ff */
[----:B------:R-:W-:Y:S01]  /*89e0*/  @!PT LDS RZ, [RZ] ;  /* 0x00000000fffff984 */ /* 0x000fe20000000800 */
[----:B------:R-:W-:Y:S01]  /*89f0*/  @!PT LDS RZ, [RZ] ;  /* 0x00000000fffff984 */ /* 0x000fe20000000800 */
[----:B------:R-:W-:Y:S01]  /*8a00*/  @!PT LDS RZ, [RZ] ;  /* 0x00000000fffff984 */ /* 0x000fe20000000800 */
[----:B------:R1:W-:Y:S02]  /*8a10*/  LDGSTS.E.BYPASS.LTC128B.128 [R153+0x4000], desc[UR10][R158.64] ;  /* 0x040000009e997fae */ /* 0x0003e4000b901d4a */
[--C-:B------:R-:W-:Y:S01]  /*8a20*/  IMAD.X R105, R159, 0x1, R160.reuse, P1 ;  /* 0x000000019f697824 */ /* 0x100fe200008e06a0 */
[-C--:B------:R-:W-:Y:S01]  /*8a30*/  IADD3 R2, P1, R104, R161.reuse, RZ ;  /* 0x000000a168027210 */ /* 0x080fe20007f3e0ff */
[----:B------:R1:W-:Y:S04]  /*8a40*/  LDGSTS.E.BYPASS.LTC128B.128 [R153+0x6000], desc[UR10][R158.64+0x80] ;  /* 0x060000809e997fae */ /* 0x0003e8000b901d4a */
[----:B------:R1:W-:Y:S01]  /*8a50*/  LDGSTS.E.BYPASS.LTC128B.128 [R153+0x4800], desc[UR10][R104.64] ;  /* 0x0480000068997fae */ /* 0x0003e2000b901d4a */
[--C-:B------:R-:W-:Y:S01]  /*8a60*/  IMAD.X R3, R105, 0x1, R160.reuse, P1 ;  /* 0x0000000169037824 */ /* 0x100fe200008e06a0 */
[----:B------:R-:W-:Y:S02]  /*8a70*/  IADD3 R106, P1, R2, R161, RZ ;  /* 0x000000a1026a7210 */ /* 0x000fe40007f3e0ff */
[----:B------:R1:W-:Y:S03]  /*8a80*/  LDGSTS.E.BYPASS.LTC128B.128 [R153+0x6800], desc[UR10][R104.64+0x80] ;  /* 0x0680008068997fae */ /* 0x0003e6000b901d4a */
[----:B------:R-:W-:Y:S01]  /*8a90*/  IMAD.X R107, R3, 0x1, R160, P1 ;  /* 0x00000001036b7824 */ /* 0x000fe200008e06a0 */
[----:B------:R1:W-:Y:S04]  /*8aa0*/  LDGSTS.E.BYPASS.LTC128B.128 [R153+0x5000], desc[UR10][R2.64] ;  /* 0x0500000002997fae */ /* 0x0003e8000b901d4a */
[----:B------:R1:W-:Y:S04]  /*8ab0*/  LDGSTS.E.BYPASS.LTC128B.128 [R153+0x7000], desc[UR10][R2.64+0x80] ;  /* 0x0700008002997fae */ /* 0x0003e8000b901d4a */
[----:B------:R1:W-:Y:S04]  /*8ac0*/  LDGSTS.E.BYPASS.LTC128B.128 [R153+0x5800], desc[UR10][R106.64] ;  /* 0x058000006a997fae */ /* 0x0003e8000b901d4a */
[----:B------:R1:W-:Y:S04]  /*8ad0*/  LDGSTS.E.BYPASS.LTC128B.128 [R153+0x7800], desc[UR10][R106.64+0x80] ;  /* 0x078000806a997fae */ /* 0x0003e8000b901d4a */
[----:B------:R-:W0:Y:S02]  /*8ae0*/  LDGDEPBAR ;  /* 0x00000000000079af */ /* 0x000e240000000000 */
.L_x_6620:
        /* <DEDUP_REMOVED lines=45> */
[C---:B------:R-:W-:Y:S01]  /*8dc0*/  FADD.FTZ R0, -R3.reuse, R0 ;  /* 0x0000000003007221 */ /* 0x040fe20000010100 */
[----:B------:R-:W-:Y:S03]  /*8dd0*/  FMUL.FTZ R120, R3, UR4 ;  /* 0x0000000403787c20 */ /* 0x000fe60008410000 */
[----:B------:R-:W-:Y:S01]  /*8de0*/  FMUL.FTZ R100, R0, UR4 ;  /* 0x0000000400647c20 */ /* 0x000fe20008410000 */
[----:B------:R-:W-:Y:S01]  /*8df0*/  FADD.FTZ R0, -R2, R101 ;  /* 0x0000006502007221 */ /* 0x000fe20000010100 */
[----:B------:R-:W-:Y:S02]  /*8e00*/  FSEL R120, R120, RZ, P1 ;  /* 0x000000ff78787208 */ /* 0x000fe40000800000 */
[----:B------:R-:W-:Y:S01]  /*8e10*/  FSETP.NEU.FTZ.AND P1, PT, R2, -INF , PT ;  /* 0xff8000000200780b */ /* 0x000fe20003f3d000 */
[----:B------:R-:W-:Y:S01]  /*8e20*/  FMUL.FTZ R101, R0, UR4 ;  /* 0x0000000400657c20 */ /* 0x000fe20008410000 */
[----:B------:R-:W2:Y:S01]  /*8e30*/  MUFU.EX2 R100, R100 ;  /* 0x0000006400647308 */ /* 0x000ea20000000800 */
[--C-:B------:R-:W-:Y:S01]  /*8e40*/  FFMA.FTZ R117, R4, UR4, -R120.reuse ;  /* 0x0000000404757c23 */ /* 0x100fe20008010878 */
[----:B------:R-:W-:Y:S01]  /*8e50*/  FSEL R119, R119, RZ, P1 ;  /* 0x000000ff77777208 */ /* 0x000fe20000800000 */
[--C-:B------:R-:W-:Y:S01]  /*8e60*/  FFMA.FTZ R5, R5, UR4, -R120.reuse ;  /* 0x0000000405057c23 */ /* 0x100fe20008010878 */
[--C-:B------:R-:W-:Y:S01]  /*8e70*/  FFMA.FTZ R116, R9, UR4, -R120.reuse ;  /* 0x0000000409747c23 */ /* 0x100fe20008010878 */
[--C-:B------:R-:W-:Y:S01]  /*8e80*/  FFMA.FTZ R13, R13, UR4, -R120.reuse ;  /* 0x000000040d0d7c23 */ /* 0x100fe20008010878 */
[--C-:B------:R-:W-:Y:S01]  /*8e90*/  FFMA.FTZ R121, R12, UR4, -R120.reuse ;  /* 0x000000040c797c23 */ /* 0x100fe20008010878 */
[--C-:B------:R-:W-:Y:S03]  /*8ea0*/  FFMA.FTZ R103, R6, UR4, -R119.reuse ;  /* 0x0000000406677c23 */ /* 0x100fe60008010877 */
[----:B------:R3:W4:Y:S01]  /*8eb0*/  MUFU.EX2 R0, R101 ;  /* 0x0000006500007308 */ /* 0x0007220000000800 */
        /* <DEDUP_REMOVED lines=14> */
[----:B------:R-:W-:Y:S03]  /*8fa0*/  FMUL.FTZ R44, R100, R44 ;  /* 0x0000002c642c7220 */ /* 0x000fe60000410000 */
[----:B------:R-:W2:Y:S01]  /*8fb0*/  MUFU.EX2 R5, R5 ;  /* 0x0000000500057308 */ /* 0x000ea20000000800 */
[--C-:B---3--:R-:W-:Y:S01]  /*8fc0*/  FFMA.FTZ R101, R10, UR4, -R119.reuse ;  /* 0x000000040a657c23 */ /* 0x108fe20008010877 */
[C---:B----4-:R-:W-:Y:S01]  /*8fd0*/  FMUL.FTZ R10, R0.reuse, R98 ;  /* 0x00000062000a7220 */ /* 0x050fe20000410000 */
[C---:B------:R-:W-:Y:S01]  /*8fe0*/  FMUL.FTZ R11, R0.reuse, R99 ;  /* 0x00000063000b7220 */ /* 0x040fe20000410000 */
[C---:B------:R-:W-:Y:S01]  /*8ff0*/  FMUL.FTZ R38, R0.reuse, R38 ;  /* 0x0000002600267220 */ /* 0x040fe20000410000 */
[C---:B------:R-:W-:Y:S01]  /*9000*/  FMUL.FTZ R39, R0.reuse, R39 ;  /* 0x0000002700277220 */ /* 0x040fe20000410000 */
[C---:B------:R-:W-:Y:S01]  /*9010*/  FMUL.FTZ R42, R0.reuse, R42 ;  /* 0x0000002a002a7220 */ /* 0x040fe20000410000 */
[----:B------:R-:W-:Y:S03]  /*9020*/  FMUL.FTZ R43, R0, R43 ;  /* 0x0000002b002b7220 */ /* 0x000fe60000410000 */
        /* <DEDUP_REMOVED lines=44> */
[----:B------:R-:W-:Y:S01]  /*92f0*/  FMUL.FTZ R12, R100, R92 ;  /* 0x0000005c640c7220 */ /* 0x000fe20000410000 */
[----:B------:R-:W-:Y:S01]  /*9300*/  FMUL.FTZ R15, R0, R95 ;  /* 0x0000005f000f7220 */ /* 0x000fe20000410000 */
[C---:B------:R-:W-:Y:S01]  /*9310*/  FMUL.FTZ R80, R100.reuse, R80 ;  /* 0x0000005064507220 */ /* 0x040fe20000410000 */
[----:B------:R-:W-:Y:S01]  /*9320*/  FMUL.FTZ R81, R100, R81 ;  /* 0x0000005164517220 */ /* 0x000fe20000410000 */
[C---:B------:R-:W-:Y:S01]  /*9330*/  FMUL.FTZ R82, R0.reuse, R82 ;  /* 0x0000005200527220 */ /* 0x040fe20000410000 */
[----:B------:R-:W-:Y:S01]  /*9340*/  FMUL.FTZ R83, R0, R83 ;  /* 0x0000005300537220 */ /* 0x000fe20000410000 */
[----:B------:R-:W-:Y:S01]  /*9350*/  MUFU.EX2 R121, R121 ;  /* 0x0000007900797308 */ /* 0x000fe20000000800 */
[----:B------:R-:W-:Y:S01]  /*9360*/  FMUL.FTZ R17, R100, R89 ;  /* 0x0000005964117220 */ /* 0x000fe20000410000 */
[----:B------:R-:W-:Y:S01]  /*9370*/  FMUL.FTZ R19, R0, R91 ;  /* 0x0000005b00137220 */ /* 0x000fe20000410000 */
        /* <DEDUP_REMOVED lines=8> */
[----:B------:R-:W-:Y:S01]  /*9400*/  FFMA.FTZ R149, R32, UR4, -R120 ;  /* 0x0000000420957c23 */ /* 0x000fe20008010878 */
[----:B------:R-:W-:Y:S01]  /*9410*/  LDSM.16.MT88.4 R24, [R136+0x9000] ;  /* 0x009000008818783b */ /* 0x000fe20000004200 */
[----:B------:R-:W-:Y:S01]  /*9420*/  FFMA.FTZ R170, R34, UR4, -R119 ;  /* 0x0000000422aa7c23 */ /* 0x000fe20008010877 */
[C---:B-1----:R-:W-:Y:S01]  /*9430*/  HMMA.16816.F32 R8, R96.reuse, R104, R8 ;  /* 0x000000686008723c */ /* 0x042fe20000001808 */
[----:B------:R-:W-:Y:S04]  /*9440*/  MUFU.EX2 R122, R122 ;  /* 0x0000007a007a7308 */ /* 0x000fe80000000800 */
[----:B------:R-:W-:Y:S01]  /*9450*/  FFMA.FTZ R117, R100, R171, R117 ;  /* 0x000000ab64757223 */ /* 0x000fe20000010075 */
[C---:B------:R-:W-:Y:S01]  /*9460*/  HMMA.16816.F32 R36, R96.reuse, R106, R36 ;  /* 0x0000006a6024723c */ /* 0x040fe20000001824 */
[----:B------:R-:W1:Y:S04]  /*9470*/  LDSM.16.MT88.4 R104, [R135+0x8000] ;  /* 0x008000008768783b */ /* 0x000e680000004200 */
[----:B------:R-:W-:Y:S01]  /*9480*/  MUFU.EX2 R124, R124 ;  /* 0x0000007c007c7308 */ /* 0x000fe20000000800 */
[----:B------:R-:W-:Y:S01]  /*9490*/  ISETP.GT.AND P1, PT, R151, 0x1, PT ;  /* 0x000000019700780c */ /* 0x000fe20003f24270 */
[----:B------:R-:W-:Y:S01]  /*94a0*/  FFMA.FTZ R103, R0, R169, R103 ;  /* 0x000000a900677223 */ /* 0x000fe20000010067 */
[C---:B------:R-:W-:Y:S07]  /*94b0*/  HMMA.16816.F32 R40, R96.reuse, R108, R40 ;  /* 0x0000006c6028723c */ /* 0x040fee0000001828 */
        /* <DEDUP_REMOVED lines=8> */
[----:B------:R-:W3:Y:S06]  /*9540*/  LDSM.16.MT88.4 R112, [R137+0xa000] ;  /* 0x00a000008970783b */ /* 0x000eec0000004200 */
[----:B------:R-:W-:Y:S01]  /*9550*/  MUFU.EX2 R168, R168 ;  /* 0x000000a800a87308 */ /* 0x000fe20000000800 */
[----:B------:R-:W-:Y:S03]  /*9560*/  FADD.FTZ R118, R118, R101 ;  /* 0x0000006576767221 */ /* 0x000fe60000010000 */
[----:B------:R-:W-:Y:S06]  /*9570*/  MOV R101, R2 ;  /* 0x0000000200657202 */ /* 0x000fec0000000f00 */
[----:B------:R-:W-:Y:S01]  /*9580*/  MUFU.EX2 R127, R127 ;  /* 0x0000007f007f7308 */ /* 0x000fe20000000800 */
[C---:B-1----:R-:W-:Y:S09]  /*9590*/  HMMA.16816.F32 R56, R96.reuse, R104, R56 ;  /* 0x000000686038723c */ /* 0x042ff20000001838 */
[----:B------:R-:W-:Y:S01]  /*95a0*/  MUFU.EX2 R149, R149 ;  /* 0x0000009500957308 */ /* 0x000fe20000000800 */
[C---:B------:R-:W-:Y:S01]  /*95b0*/  HMMA.16816.F32 R60, R96.reuse, R106, R60 ;  /* 0x0000006a603c723c */ /* 0x040fe2000000183c */
[----:B------:R-:W1:Y:S08]  /*95c0*/  LDSM.16.MT88.4 R104, [R136+0xa000] ;  /* 0x00a000008868783b */ /* 0x000e700000004200 */
[----:B------:R-:W-:Y:S01]  /*95d0*/  MUFU.EX2 R170, R170 ;  /* 0x000000aa00aa7308 */ /* 0x000fe20000000800 */
[C---:B--2---:R-:W-:Y:S06]  /*95e0*/  HMMA.16816.F32 R64, R96.reuse, R108, R64 ;  /* 0x0000006c6040723c */ /* 0x044fec0000001840 */
        /* <DEDUP_REMOVED lines=13> */
[----:B------:R-:W3:Y:S05]  /*96c0*/  LDSM.16.MT88.4 R92, [R139+0x8800] ;  /* 0x008800008b5c783b */ /* 0x000eea0000004200 */
[C---:B-1----:R-:W-:Y:S02]  /*96d0*/  HMMA.16816.F32 R12, R96.reuse, R104, R12 ;  /* 0x00000068600c723c */ /* 0x042fe4000000180c */
[----:B------:R-:W1:Y:S01]  /*96e0*/  MUFU.EX2 R115, R115 ;  /* 0x0000007300737308 */ /* 0x000e620000000800 */
[--C-:B-----5:R-:W-:Y:S01]  /*96f0*/  FFMA.FTZ R123, R18, UR4, -R119.reuse ;  /* 0x00000004127b7c23 */ /* 0x120fe20008010877 */
[----:B------:R-:W-:Y:S01]  /*9700*/  FMUL.FTZ R18, R0, R90 ;  /* 0x0000005a00127220 */ /* 0x000fe20000410000 */
[----:B------:R-:W-:Y:S01]  /*9710*/  MOV R0, R3 ;  /* 0x0000000300007202 */ /* 0x000fe20000000f00 */
[C---:B------:R-:W-:Y:S01]  /*9720*/  HMMA.16816.F32 R80, R96.reuse, R106, R80 ;  /* 0x0000006a6050723c */ /* 0x040fe20000001850 */
[----:B------:R-:W4:Y:S05]  /*9730*/  LDSM.16.MT88.4 R104, [R137+0x8800] ;  /* 0x008800008968783b */ /* 0x000f2a0000004200 */
[----:B------:R-:W5:Y:S01]  /*9740*/  MUFU.EX2 R123, R123 ;  /* 0x0000007b007b7308 */ /* 0x000f620000000800 */
[----:B--2---:R-:W-:Y:S01]  /*9750*/  F2FP.F16.F32.PACK_AB R89, R114, R113 ;  /* 0x000000717259723e */ /* 0x004fe200000000ff */
[C---:B------:R-:W-:Y:S03]  /*9760*/  HMMA.16816.F32 R16, R96.reuse, R108, R16 ;  /* 0x0000006c6010723c */ /* 0x040fe60000001810 */
[----:B------:R-:W-:Y:S03]  /*9770*/  FADD.FTZ R113, R113, R118 ;  /* 0x0000007671717221 */ /* 0x000fe60000010000 */
[----:B------:R-:W-:Y:S01]  /*9780*/  HMMA.16816.F32 R84, R96, R110, R84 ;  /* 0x0000006e6054723c */ /* 0x000fe20000001854 */
[----:B------:R-:W2:Y:S04]  /*9790*/  LDSM.16.MT88.4 R96, [R136+0x8800] ;  /* 0x008800008860783b */ /* 0x000ea80000004200 */
[----:B-1----:R-:W-:Y:S01]  /*97a0*/  F2FP.F16.F32.PACK_AB R90, R122, R115 ;  /* 0x000000737a5a723e */ /* 0x002fe200000000ff */
[--C-:B------:R-:W-:Y:S01]  /*97b0*/  FFMA.FTZ R108, R20, UR4, -R120.reuse ;  /* 0x00000004146c7c23 */ /* 0x100fe20008010878 */
[--C-:B------:R-:W-:Y:S01]  /*97c0*/  FFMA.FTZ R109, R21, UR4, -R120.reuse ;  /* 0x00000004156d7c23 */ /* 0x100fe20008010878 */
        /* <DEDUP_REMOVED lines=10> */
[----:B------:R-:W3:Y:S05]  /*9870*/  LDSM.16.MT88.4 R92, [R135+0x8800] ;  /* 0x00880000875c783b */ /* 0x000eea0000004200 */
[C---:B----4-:R-:W-:Y:S03]  /*9880*/  HMMA.16816.F32 R40, R88.reuse, R104, R40 ;  /* 0x000000685828723c */ /* 0x050fe60000001828 */
[----:B------:R-:W-:Y:S03]  /*9890*/  MUFU.EX2 R110, R110 ;  /* 0x0000006e006e7308 */ /* 0x000fe60000000800 */
[C---:B------:R-:W-:Y:S01]  /*98a0*/  HMMA.16816.F32 R44, R88.reuse, R106, R44 ;  /* 0x0000006a582c723c */ /* 0x040fe2000000182c */
[----:B------:R-:W4:Y:S06]  /*98b0*/  LDSM.16.MT88.4 R104, [R139+0xa800] ;  /* 0x00a800008b68783b */ /* 0x000f2c0000004200 */
[----:B------:R-:W5:Y:S01]  /*98c0*/  MUFU.EX2 R111, R111 ;  /* 0x0000006f006f7308 */ /* 0x000f620000000800 */
[----:B-1----:R-:W-:Y:S01]  /*98d0*/  F2FP.F16.F32.PACK_AB R20, R109, R108 ;  /* 0x0000006c6d14723e */ /* 0x002fe200000000ff */
[C---:B--2---:R-:W-:Y:S06]  /*98e0*/  HMMA.16816.F32 R48, R88.reuse, R96, R48 ;  /* 0x000000605830723c */ /* 0x044fec0000001830 */
[C---:B------:R-:W-:Y:S01]  /*98f0*/  HMMA.16816.F32 R52, R88.reuse, R98, R52 ;  /* 0x000000625834723c */ /* 0x040fe20000001834 */
[----:B------:R-:W1:Y:S04]  /*9900*/  LDSM.16.MT88.4 R96, [R137+0xa800] ;  /* 0x00a800008960783b */ /* 0x000e680000004200 */
[----:B-----5:R-:W-:Y:S01]  /*9910*/  F2FP.F16.F32.PACK_AB R21, R111, R110 ;  /* 0x0000006e6f15723e */ /* 0x020fe200000000ff */
[C---:B---3--:R-:W-:Y:S06]  /*9920*/  HMMA.16816.F32 R56, R88.reuse, R92, R56 ;  /* 0x0000005c5838723c */ /* 0x048fec0000001838 */
        /* <DEDUP_REMOVED lines=46> */
[C---:B------:R-:W-:Y:S05]  /*9c10*/  HMMA.16816.F32 R80, R20.reuse, R90, R80 ;  /* 0x0000005a1450723c */ /* 0x040fea0000001850 */
[----:B------:R-:W-:Y:S01]  /*9c20*/  FADD.FTZ R88, R5, R117 ;  /* 0x0000007505587221 */ /* 0x000fe20000010000 */
[----:B------:R-:W-:Y:S05]  /*9c30*/  FADD.FTZ R5, R123, R114 ;  /* 0x000000727b057221 */ /* 0x000fea0000010000 */
[----:B------:R-:W-:Y:S01]  /*9c40*/  FADD.FTZ R7, R7, R88 ;  /* 0x0000005807077221 */ /* 0x000fe20000010000 */
[----:B------:R-:W-:Y:S03]  /*9c50*/  FADD.FTZ R5, R124, R5 ;  /* 0x000000057c057221 */ /* 0x000fe60000010000 */
[----:B------:R-:W-:Y:S01]  /*9c60*/  FADD.FTZ R116, R116, R7 ;  /* 0x0000000774747221 */ /* 0x000fe20000010000 */
[----:B------:R-:W-:Y:S01]  /*9c70*/  FADD.FTZ R110, R110, R5 ;  /* 0x000000056e6e7221 */ /* 0x000fe20000010000 */
[C---:B--2---:R-:W-:Y:S03]  /*9c80*/  HMMA.16816.F32 R16, R20.reuse, R92, R16 ;  /* 0x0000005c1410723c */ /* 0x044fe60000001810 */
[----:B------:R-:W-:Y:S01]  /*9c90*/  IADD3 R5, R151, -0x1, RZ ;  /* 0xffffffff97057810 */ /* 0x000fe20007ffe0ff */
[----:B------:R-:W-:Y:S01]  /*9ca0*/  FADD.FTZ R121, R121, R116 ;  /* 0x0000007479797221 */ /* 0x000fe20000010000 */
[----:B------:R-:W-:Y:S01]  /*9cb0*/  FADD.FTZ R111, R111, R110 ;  /* 0x0000006e6f6f7221 */ /* 0x000fe20000010000 */
[----:B------:R-:W-:Y:S05]  /*9cc0*/  HMMA.16816.F32 R84, R20, R94, R84 ;  /* 0x0000005e1454723c */ /* 0x000fea0000001854 */
[----:B------:R-:W-:Y:S01]  /*9cd0*/  FADD.FTZ R112, R112, R121 ;  /* 0x0000007970707221 */ /* 0x000fe20000010000 */
[----:B------:R-:W-:Y:S01]  /*9ce0*/  FADD.FTZ R168, R168, R111 ;  /* 0x0000006fa8a87221 */ /* 0x000fe20000010000 */
[----:B------:R-:W-:Y:S04]  /*9cf0*/  F2FP.F16.F32.PACK_AB R20, R105, R104 ;  /* 0x000000686914723e */ /* 0x000fe800000000ff */
[----:B------:R-:W-:Y:S01]  /*9d00*/  F2FP.F16.F32.PACK_AB R21, R107, R106 ;  /* 0x0000006a6b15723e */ /* 0x000fe200000000ff */
[----:B------:R-:W-:Y:S01]  /*9d10*/  FADD.FTZ R115, R115, R112 ;  /* 0x0000007073737221 */ /* 0x000fe20000010000 */
[----:B-----5:R-:W-:Y:S01]  /*9d20*/  F2FP.F16.F32.PACK_AB R22, R120, R149 ;  /* 0x000000957816723e */ /* 0x020fe200000000ff */
[----:B------:R-:W-:Y:S01]  /*9d30*/  FADD.FTZ R127, R127, R168 ;  /* 0x000000a87f7f7221 */ /* 0x000fe20000010000 */
[----:B---3--:R-:W-:Y:S01]  /*9d40*/  F2FP.F16.F32.PACK_AB R23, R119, R170 ;  /* 0x000000aa7717723e */ /* 0x008fe200000000ff */
[----:B------:R-:W-:Y:S01]  /*9d50*/  FADD.FTZ R115, R122, R115 ;  /* 0x000000737a737221 */ /* 0x000fe20000010000 */
[----:B------:R-:W-:Y:S01]  /*9d60*/  MOV R151, R5 ;  /* 0x0000000500977202 */ /* 0x000fe20000000f00 */
[----:B------:R-:W-:Y:S02]  /*9d70*/  FADD.FTZ R106, R106, R127 ;  /* 0x0000007f6a6a7221 */ /* 0x000fe40000010000 */
[----:B------:R-:W-:Y:S02]  /*9d80*/  FADD.FTZ R6, R108, R115 ;  /* 0x000000736c067221 */ /* 0x000fe40000010000 */
[C---:B------:R-:W-:Y:S01]  /*9d90*/  HMMA.16816.F32 R96, R20.reuse, R28, R8 ;  /* 0x0000001c1460723c */ /* 0x040fe20000001808 */
[----:B------:R-:W2:Y:S02]  /*9da0*/  LDSM.16.MT88.4 R8, [R135+0x9800] ;  /* 0x009800008708783b */ /* 0x000ea40000004200 */
[----:B------:R-:W-:Y:S01]  /*9db0*/  FADD.FTZ R6, R109, R6 ;  /* 0x000000066d067221 */ /* 0x000fe20000010000 */
[----:B------:R-:W-:Y:S02]  /*9dc0*/  FADD.FTZ R107, R107, R106 ;  /* 0x0000006a6b6b7221 */ /* 0x000fe40000010000 */
[C---:B------:R-:W-:Y:S03]  /*9dd0*/  HMMA.16816.F32 R36, R20.reuse, R30, R36 ;  /* 0x0000001e1424723c */ /* 0x040fe60000001824 */
[----:B------:R-:W3:Y:S02]  /*9de0*/  LDSM.16.MT88.4 R28, [R139+0xb800] ;  /* 0x00b800008b1c783b */ /* 0x000ee40000004200 */
        /* <DEDUP_REMOVED lines=9> */
[----:B------:R-:W4:Y:S04]  /*9e80*/  LDSM.16.MT88.4 R32, [R136+0xb800] ;  /* 0x00b800008820783b */ /* 0x000f280000004200 */
[----:B------:R-:W-:Y:S01]  /*9e90*/  FADD.FTZ R149, R149, R104 ;  /* 0x0000006895957221 */ /* 0x000fe20000010000 */
[----:B------:R-:W-:Y:S01]  /*9ea0*/  FADD.FTZ R170, R170, R107 ;  /* 0x0000006baaaa7221 */ /* 0x000fe20000010000 */
[C---:B--2---:R-:W-:Y:S04]  /*9eb0*/  HMMA.16816.F32 R56, R20.reuse, R8, R56 ;  /* 0x000000081438723c */ /* 0x044fe80000001838 */
[----:B------:R-:W-:Y:S01]  /*9ec0*/  FADD.FTZ R171, R120, R149 ;  /* 0x0000009578ab7221 */ /* 0x000fe20000010000 */
[----:B------:R-:W-:Y:S01]  /*9ed0*/  FADD.FTZ R169, R119, R170 ;  /* 0x000000aa77a97221 */ /* 0x000fe20000010000 */
        /* <DEDUP_REMOVED lines=13> */
.L_x_6618:
        /* <DEDUP_REMOVED lines=91> */
[----:B---3--:R-:W-:Y:S01]  /*a560*/  @P4 FMUL.FTZ R12, R5, 0.69314718246459960938 ;  /* 0x3f317218050c4820 */ /* 0x008fe20000410000 */
[----:B------:R-:W-:-:S02]  /*a570*/  LOP3.LUT R7, R6, 0x3ffffffc, RZ, 0xc0, !PT ;  /* 0x3ffffffc06077812 */ /* 0x000fc400078ec0ff */
[----:B------:R-:W-:Y:S02]  /*a580*/  SHF.L.U32 R10, R8, 0x6, RZ ;  /* 0x00000006080a7819 */ /* 0x000fe400000006ff */
[----:B------:R-:W-:Y:S02]  /*a590*/  SHF.R.S32.HI R6, RZ, 0x5, R9 ;  /* 0x00000005ff067819 */ /* 0x000fe40000011409 */
[----:B------:R-:W-:Y:S02]  /*a5a0*/  IADD3 R7, -R7, R0, RZ ;  /* 0x0000000007077210 */ /* 0x000fe40007ffe1ff */
[----:B------:R-:W-:Y:S02]  /*a5b0*/  LOP3.LUT R10, R10, 0x1c0, RZ, 0xc0, !PT ;  /* 0x000001c00a0a7812 */ /* 0x000fe400078ec0ff */
[----:B------:R-:W-:Y:S02]  /*a5c0*/  LOP3.LUT R11, R8, 0x1, RZ, 0xc0, !PT ;  /* 0x00000001080b7812 */ /* 0x000fe400078ec0ff */
[----:B------:R-:W-:-:S02]  /*a5d0*/  LEA R7, R6, R7, 0x9 ;  /* 0x0000000706077211 */ /* 0x000fc400078e48ff */
[----:B------:R-:W-:Y:S02]  /*a5e0*/  LEA.HI R10, R10, R10, RZ, 0x1d ;  /* 0x0000000a0a0a7211 */ /* 0x000fe400078fe8ff */
[----:B------:R-:W-:Y:S02]  /*a5f0*/  ISETP.NE.U32.AND P0, PT, R11, 0x1, PT ;  /* 0x000000010b00780c */ /* 0x000fe40003f05070 */
[----:B------:R-:W-:Y:S02]  /*a600*/  LEA R7, R7, R10, 0x1 ;  /* 0x0000000a07077211 */ /* 0x000fe400078e08ff */
[----:B------:R-:W-:Y:S02]  /*a610*/  R2P PR, R8, 0x6 ;  /* 0x0000000608007804 */ /* 0x000fe40000000000 */
[----:B------:R-:W-:Y:S01]  /*a620*/  LEA R7, R7, UR4, 0x1 ;  /* 0x0000000407077c11 */ /* 0x000fe2000f8e08ff */
        /* <DEDUP_REMOVED lines=70> */
[----:B------:R-:W-:Y:S04]  /*aa90*/  STS [R15+0x2400], R74 ;  /* 0x0024004a0f007388 */ /* 0x000fe80000000800 */
[----:B------:R-:W-:Y:S04]  /*aaa0*/  STS [R17+0x2000], R76 ;  /* 0x0020004c11007388 */ /* 0x000fe80000000800 */
[----:B------:R-:W-:Y:S01]  /*aab0*/  STS [R17+0x2400], R78 ;  /* 0x0024004e11007388 */ /* 0x000fe20000000800 */
[----:B---3--:R-:W3:Y:S03]  /*aac0*/  @P3 LDC R7, c[0x0][0x2e8] ;  /* 0x0000ba00ff073b82 */ /* 0x008ee60000000800 */
[----:B------:R-:W-:Y:S04]  /*aad0*/  STS [R19+0x2000], R92 ;  /* 0x0020005c13007388 */ /* 0x000fe80000000800 */
[----:B------:R2:W-:Y:S01]  /*aae0*/  STS [R19+0x2400], R94 ;  /* 0x0024005e13007388 */ /* 0x0005e20000000800 */
[----:B----4-:R-:W4:Y:S03]  /*aaf0*/  @P3 MUFU.LG2 R13, R4 ;  /* 0x00000004000d3308 */ /* 0x010f260000000c00 */
[----:B------:R1:W-:Y:S04]  /*ab00*/  STS [R21+0x2000], R80 ;  /* 0x0020005015007388 */ /* 0x0003e80000000800 */
[----:B------:R1:W-:Y:S04]  /*ab10*/  STS [R21+0x2400], R82 ;  /* 0x0024005215007388 */ /* 0x0003e80000000800 */
[----:B------:R1:W-:Y:S04]  /*ab20*/  STS [R23+0x2000], R88 ;  /* 0x0020005817007388 */ /* 0x0003e80000000800 */
[----:B------:R1:W-:Y:S01]  /*ab30*/  STS [R23+0x2400], R90 ;  /* 0x0024005a17007388 */ /* 0x0003e20000000800 */
[----:B----4-:R-:W-:-:S03]  /*ab40*/  @P3 FMUL.FTZ R13, R13, 0.69314718246459960938 ;  /* 0x3f3172180d0d3820 */ /* 0x010fc60000410000 */
[----:B------:R4:W-:Y:S04]  /*ab50*/  STS [R25+0x2000], R84 ;  /* 0x0020005419007388 */ /* 0x0009e80000000800 */
[----:B------:R4:W-:Y:S01]  /*ab60*/  STS [R25+0x2400], R86 ;  /* 0x0024005619007388 */ /* 0x0009e20000000800 */
[----:B--2---:R-:W-:Y:S01]  /*ab70*/  @P0 IMAD.WIDE.U32 R18, R150, R10, RZ ;  /* 0x0000000a96120225 */ /* 0x004fe200078e00ff */
[----:B------:R-:W-:-:S03]  /*ab80*/  MOV R10, 0x7f800000 ;  /* 0x7f800000000a7802 */ /* 0x000fc60000000f00 */
[----:B------:R-:W-:Y:S01]  /*ab90*/  @P0 IMAD R16, R150, R11, R19 ;  /* 0x0000000b96100224 */ /* 0x000fe200078e0213 */
[----:B------:R-:W-:Y:S01]  /*aba0*/  MOV R11, 0x7f800000 ;  /* 0x7f800000000b7802 */ /* 0x000fe20000000f00 */
[----:B------:R-:W-:Y:S06]  /*abb0*/  @P0 BRA `(.L_x_6623) ;  /* 0x00000000001c0947 */ /* 0x000fec0003800000 */
[----:B------:R-:W2:Y:S01]  /*abc0*/  S2R R15, SR_CTAID.Y ;  /* 0x00000000000f7919 */ /* 0x000ea20000002600 */
[----:B------:R-:W5:Y:S01]  /*abd0*/  LDC.64 R4, c[0x0][0x290] ;  /* 0x0000a400ff047b82 */ /* 0x000f620000000a00 */
[----:B--2---:R-:W-:Y:S01]  /*abe0*/  SHF.R.S32.HI R17, RZ, 0x1f, R15 ;  /* 0x0000001fff117819 */ /* 0x004fe2000001140f */
[----:B-----5:R-:W-:-:S04]  /*abf0*/  IMAD.WIDE.U32 R18, R15, R4, RZ ;  /* 0x000000040f127225 */ /* 0x020fc800078e00ff */
[----:B------:R-:W-:-:S04]  /*ac00*/  IMAD R14, R17, R4, RZ ;  /* 0x00000004110e7224 */ /* 0x000fc800078e02ff */
[----:B------:R-:W-:-:S05]  /*ac10*/  IMAD R5, R15, R5, R14 ;  /* 0x000000050f057224 */ /* 0x000fca00078e020e */
[----:B------:R-:W-:Y:S02]  /*ac20*/  IADD3 R16, R19, R5, RZ ;  /* 0x0000000513107210 */ /* 0x000fe40007ffe0ff */
.L_x_6623:
[----:B-1----:R-:W-:Y:S01]  /*ac30*/  @P4 FFMA.FTZ R10, R3, R8, R12 ;  /* 0x00000008030a4223 */ /* 0x002fe2000001000c */
[----:B---3--:R-:W-:Y:S01]  /*ac40*/  @P3 FFMA.FTZ R11, R2, R7, R13 ;  /* 0x00000007020b3223 */ /* 0x008fe2000001000d */
        /* <DEDUP_REMOVED lines=8> */
.L_x_6624:
[----:B------:R-:W1:Y:S01]  /*acd0*/  S2R R3, SR_CTAID.Y ;  /* 0x0000000000037919 */ /* 0x000e620000002600 */
[----:B------:R-:W1:Y:S08]  /*ace0*/  S2UR UR6, SR_CTAID.Z ;  /* 0x00000000000679c3 */ /* 0x000e700000002700 */
[----:B------:R-:W1:Y:S08]  /*acf0*/  LDC R2, c[0x0][0x270] ;  /* 0x00009c00ff027b82 */ /* 0x000e700000000800 */
[----:B------:R-:W2:Y:S01]  /*ad00*/  LDC R5, c[0x0][0x2c4] ;  /* 0x0000b100ff057b82 */ /* 0x000ea20000000800 */
[----:B-1----:R-:W-:-:S04]  /*ad10*/  IMAD R2, R3, R2, UR6 ;  /* 0x0000000603027e24 */ /* 0x002fc8000f8e0202 */
[----:B--2---:R-:W-:-:S07]  /*ad20*/  IMAD R5, R2, R5, RZ ;  /* 0x0000000502057224 */ /* 0x004fce00078e02ff */
.L_x_6625:
[----:B------:R-:W-:Y:S01]  /*ad30*/  LOP3.LUT R9, R9, 0xffffffe0, RZ, 0xc0, !PT ;  /* 0xffffffe009097812 */ /* 0x000fe200078ec0ff */
[----:B------:R-:W1:Y:S01]  /*ad40*/  S2R R7, SR_TID.X ;  /* 0x0000000000077919 */ /* 0x000e620000002100 */
        /* <DEDUP_REMOVED lines=10> */
[----:B------:R-:W2:Y:S01]  /*adf0*/  S2R R0, SR_CTAID.X ;  /* 0x0000000000007919 */ /* 0x000ea20000002500 */
[C---:B------:R-:W-:Y:S01]  /*ae00*/  ISETP.GE.AND P2, PT, R3.reuse, R146, PT ;  /* 0x000000920300720c */ /* 0x040fe20003f46270 */
[----:B------:R-:W-:Y:S01]  /*ae10*/  ULDC.64 UR4, c[0x0][0x2b0] ;  /* 0x0000ac0000047ab9 */ /* 0x000fe20000000a00 */
[----:B--2---:R-:W-:Y:S02]  /*ae20*/  IMAD R0, R0, 0x40, R5 ;  /* 0x0000004000007824 */ /* 0x004fe400078e0205 */
        /* <DEDUP_REMOVED lines=9> */
.L_x_6627:
[----:B------:R-:W-:Y:S05]  /*aec0*/  BSYNC B0 ;  /* 0x0000000000007941 */ /* 0x000fea0003800000 */
.L_x_6626:
[----:B------:R-:W3:Y:S01]  /*aed0*/  S2UR UR5, SR_CTAID.X ;  /* 0x00000000000579c3 */ /* 0x000ee20000002500 */
[----:B-1----:R-:W-:Y:S01]  /*aee0*/  SHF.R.S32.HI R0, RZ, 0x1f, R7 ;  /* 0x0000001fff007819 */ /* 0x002fe20000011407 */
[----:B------:R1:W1:Y:S01]  /*aef0*/  LDS.128 R12, [R153+0x1800] ;  /* 0x00180000990c7984 */ /* 0x0002620000000c00 */
[----:B------:R-:W-:Y:S01]  /*af00*/  SHF.R.S32.HI R155, RZ, 0x1f, R154 ;  /* 0x0000001fff9b7819 */ /* 0x000fe2000001149a */
[----:B------:R-:W-:Y:S01]  /*af10*/  BSSY B0, `(.L_x_6628) ;  /* 0x0000027000007945 */ /* 0x000fe20003800000 */
[----:B------:R-:W-:Y:S01]  /*af20*/  LEA.HI R7, R0, R7, RZ, 0x3 ;  /* 0x0000000700077211 */ /* 0x000fe200078f18ff */
[----:B--2---:R2:W1:Y:S02]  /*af30*/  LDS.128 R8, [R153+0x3800] ;  /* 0x0038000099087984 */ /* 0x0044640000000c00 */
[----:B------:R-:W5:Y:S01]  /*af40*/  LDC.64 R4, c[0x0][0x298] ;  /* 0x0000a600ff047b82 */ /* 0x000f620000000a00 */
[----:B------:R-:W-:Y:S01]  /*af50*/  SHF.R.S32.HI R7, RZ, 0x3, R7 ;  /* 0x00000003ff077819 */ /* 0x000fe20000011407 */
[----:B------:R2:W1:Y:S04]  /*af60*/  LDS.128 R20, [R153] ;  /* 0x0000000099147984 */ /* 0x0004680000000c00 */
[----:B------:R-:W-:-:S02]  /*af70*/  VIADD R17, R7, 0x10 ;  /* 0x0000001007117836 */ /* 0x000fc40000000000 */
[----:B------:R-:W4:Y:S03]  /*af80*/  LDC.64 R2, c[0x0][0x2a0] ;  /* 0x0000a800ff027b82 */ /* 0x000f260000000a00 */
[----:B------:R-:W-:Y:S01]  /*af90*/  ISETP.GE.AND P3, PT, R17, R146, PT ;  /* 0x000000921100720c */ /* 0x000fe20003f66270 */
[----:B------:R-:W-:Y:S01]  /*afa0*/  VIADD R17, R7, 0x20 ;  /* 0x0000002007117836 */ /* 0x000fe20000000000 */
[----:B---3--:R-:W-:-:S04]  /*afb0*/  USHF.L.U32 UR5, UR5, 0x6, URZ ;  /* 0x0000000605057899 */ /* 0x008fc8000800063f */
[----:B------:R-:W-:Y:S01]  /*afc0*/  ISETP.GE.AND P2, PT, R17, R146, PT ;  /* 0x000000921100720c */ /* 0x000fe20003f46270 */
[----:B------:R-:W-:Y:S01]  /*afd0*/  USHF.R.S32.HI UR4, URZ, 0x1f, UR5 ;  /* 0x0000001f3f047899 */ /* 0x000fe20008011405 */
[----:B-----5:R-:W-:-:S05]  /*afe0*/  IMAD.WIDE.U32 R154, R4, UR5, R154 ;  /* 0x00000005049a7c25 */ /* 0x020fca000f8e009a */
[----:B------:R-:W-:Y:S01]  /*aff0*/  IMAD R0, R4, UR4, RZ ;  /* 0x0000000404007c24 */ /* 0x000fe2000f8e02ff */
[----:B------:R-:W-:Y:S01]  /*b000*/  IADD3 R28, P0, R18, R154, RZ ;  /* 0x0000009a121c7210 */ /* 0x000fe20007f1e0ff */
[----:B------:R-:W-:Y:S02]  /*b010*/  USHF.R.S32.HI UR4, URZ, 0x1f, UR6 ;  /* 0x0000001f3f047899 */ /* 0x000fe40008011406 */
[----:B------:R-:W-:-:S04]  /*b020*/  IMAD R19, R5, UR5, R0 ;  /* 0x0000000505137c24 */ /* 0x000fc8000f8e0200 */
[----:B----4-:R-:W-:Y:S01]  /*b030*/  IMAD R0, R2, UR4, RZ ;  /* 0x0000000402007c24 */ /* 0x010fe2000f8e02ff */
[----:B------:R-:W-:Y:S01]  /*b040*/  IADD3.X R29, R16, R19, R155, P0, !PT ;  /* 0x00000013101d7210 */ /* 0x000fe200007fe49b */
[C---:B------:R-:W-:Y:S01]  /*b050*/  VIADD R19, R7.reuse, 0x30 ;  /* 0x0000003007137836 */ /* 0x040fe20000000000 */
[-C--:B------:R-:W-:Y:S01]  /*b060*/  ISETP.GE.AND P0, PT, R7, R146.reuse, PT ;  /* 0x000000920700720c */ /* 0x080fe20003f06270 */
[----:B------:R-:W-:Y:S01]  /*b070*/  IMAD R31, R3, UR6, R0 ;  /* 0x00000006031f7c24 */ /* 0x000fe2000f8e0200 */
[----:B------:R-:W-:Y:S01]  /*b080*/  SHF.R.S32.HI R3, RZ, 0x1f, R7 ;  /* 0x0000001fff037819 */ /* 0x000fe20000011407 */
[----:B------:R-:W-:Y:S01]  /*b090*/  IMAD.WIDE.U32 R28, R2, UR6, R28 ;  /* 0x00000006021c7c25 */ /* 0x000fe2000f8e001c */
[----:B------:R-:W-:Y:S02]  /*b0a0*/  ISETP.GE.AND P1, PT, R19, R146, PT ;  /* 0x000000921300720c */ /* 0x000fe40003f26270 */
[----:B------:R2:W3:Y:S01]  /*b0b0*/  LDS.128 R16, [R153+0x2000] ;  /* 0x0020000099107984 */ /* 0x0004e20000000c00 */
[----:B------:R-:W-:-:S06]  /*b0c0*/  IMAD.IADD R31, R31, 0x1, R29 ;  /* 0x000000011f1f7824 */ /* 0x000fcc00078e021d */
        /* <DEDUP_REMOVED lines=9> */
[----:B------:R1:W-:Y:S04]  /*b160*/  STG.E.128 desc[UR10][R26.64], R20 ;  /* 0x000000141a007986 */ /* 0x0003e8000c101d0a */
[----:B---3--:R1:W-:Y:S02]  /*b170*/  STG.E.128 desc[UR10][R26.64+0x80], R16 ;  /* 0x000080101a007986 */ /* 0x0083e4000c101d0a */
.L_x_6629:
[----:B------:R-:W-:Y:S05]  /*b180*/  BSYNC B0 ;  /* 0x0000000000007941 */ /* 0x000fea0003800000 */
.L_x_6628:
[----:B-1----:R1:W4:Y:S01]  /*b190*/  LDS.128 R20, [R153+0x800] ;  /* 0x0008000099147984 */ /* 0x0023220000000c00 */
        /* <DEDUP_REMOVED lines=16> */
.L_x_6631:
[----:B------:R-:W-:Y:S05]  /*b2a0*/  BSYNC B0 ;  /* 0x0000000000007941 */ /* 0x000fea0003800000 */
.L_x_6630:
        /* <DEDUP_REMOVED lines=17> */
.L_x_6633:
[----:B------:R-:W-:Y:S05]  /*b3c0*/  BSYNC B0 ;  /* 0x0000000000007941 */ /* 0x000fea0003800000 */
.L_x_6632:
[----:B------:R-:W-:Y:S05]  /*b3d0*/  @P1 EXIT ;  /* 0x000000000000194d */ /* 0x000fea0003800000 */
        /* <DEDUP_REMOVED lines=11> */
[----:B------:R-:W-:Y:S04]  /*b490*/  STG.E.128 desc[UR10][R4.64], R12 ;  /* 0x0000000c04007986 */ /* 0x000fe8000c101d0a */
[----:B------:R-:W-:Y:S01]  /*b4a0*/  STG.E.128 desc[UR10][R4.64+0x80], R8 ;  /* 0x0000800804007986 */ /* 0x000fe2000c101d0a */
[----:B------:R-:W-:Y:S05]  /*b4b0*/  EXIT ;  /* 0x000000000000794d */ /* 0x000fea0003800000 */
.L_x_6634:
        /* <DEDUP_REMOVED lines=12> */
.L_x_8416:


//--------------------- .text._ZN5flash24flash_fwd_splitkv_kernelI23Flash_fwd_kernel_traitsILi128ELi64ELi64ELi4ELb0ELb0EN7cutlass6half_tE19Flash_kernel_traitsILi128ELi64ELi64ELi4ES3_EELb1ELb0ELb0ELb0ELb1ELb1ELb0ELb0EEEvNS_16Flash_fwd_paramsE --------------------------
	.section	.text._ZN5flash24flash_fwd_splitkv_kernelI23Flash_fwd_kernel_traitsILi128ELi64ELi64ELi4ELb0ELb0EN7cutlass6half_tE19Flash_kernel_traitsILi128ELi64ELi64ELi4ES3_EELb1ELb0ELb0ELb0ELb1ELb1ELb0ELb0EEEvNS_16Flash_fwd_paramsE,"ax",@progbits
	.align	128
        .global         _ZN5flash24flash_fwd_splitkv_kernelI23Flash_fwd_kernel_traitsILi128ELi64ELi64ELi4ELb0ELb0EN7cutlass6half_tE19Flash_kernel_traitsILi128ELi64ELi64ELi4ES3_EELb1ELb0ELb0ELb0ELb1ELb1ELb0ELb0EEEvNS_16Flash_fwd_paramsE
        .type           _ZN5flash24flash_fwd_splitkv_kernelI23Flash_fwd_kernel_traitsILi128ELi64ELi64ELi4ELb0ELb0EN7cutlass6half_tE19Flash_kernel_traitsILi128ELi64ELi64ELi4ES3_EELb1ELb0ELb0ELb0ELb1ELb1ELb0ELb0EEEvNS_16Flash_fwd_paramsE,@function
        .size           _ZN5flash24flash_fwd_splitkv_kernelI23Flash_fwd_kernel_traitsILi128ELi64ELi64ELi4ELb0ELb0EN7cutlass6half_tE19Flash_kernel_traitsILi128ELi64ELi64ELi4ES3_EELb1ELb0ELb0ELb0ELb1ELb1ELb0ELb0EEEvNS_16Flash_fwd_paramsE,(.L_x_8417 - _ZN5flash24flash_fwd_splitkv_kernelI23Flash_fwd_kernel_traitsILi128ELi64ELi64ELi4ELb0ELb0EN7cutlass6half_tE19Flash_kernel_traitsILi128ELi64ELi64ELi4ES3_EELb1ELb0ELb0ELb0ELb1ELb1ELb0ELb0EEEvNS_16Flash_fwd_paramsE)
        .other          _ZN5flash24flash_fwd_splitkv_kernelI23Flash_fwd_kernel_traitsILi128ELi64ELi64ELi4ELb0ELb0EN7cutlass6half_tE19Flash_kernel_traitsILi128ELi64ELi64ELi4ES3_EELb1ELb0ELb0ELb0ELb1ELb1ELb0ELb0EEEvNS_16Flash_fwd_paramsE,@"STO_CUDA_ENTRY STV_DEFAULT"
_ZN5flash24flash_fwd_splitkv_kernelI23Flash_fwd_kernel_traitsILi128ELi64ELi64ELi4ELb0ELb0EN7cutlass6half_tE19Flash_kernel_traitsILi128ELi64ELi64ELi4ES3_EELb1ELb0ELb0ELb0ELb1ELb1ELb0ELb0EEEvNS_16Flash_fwd_paramsE:
.text._ZN5flash24flash_fwd_splitkv_kernelI23Flash_fwd_kernel_traitsILi128ELi64ELi64ELi4ELb0ELb0EN7cutlass6half_tE19Flash_kernel_traitsILi128ELi64ELi64ELi4ES3_EELb1ELb0ELb0ELb0ELb1ELb1ELb0ELb0EEEvNS_16Flash_fwd_paramsE:
        /* <DEDUP_REMOVED lines=39> */
.L_x_6635:
[----:B------:R-:W1:Y:S02]  /*0270*/  LDC R5, c[0x0][0x2c8] ;  /* 0x0000b200ff057b82 */ /* 0x000e640000000800 */
.L_x_6636:
        /* <DEDUP_REMOVED lines=11> */
[----:B-1----:R-:W1:Y:S01]  /*0330*/  LDC R6, c[0x0][0x398] ;  /* 0x0000e600ff067b82 */ /* 0x002e620000000800 */
[----:B--2---:R-:W-:Y:S01]  /*0340*/  @!P1 ISETP.NE.U32.AND P0, PT, R2, RZ, PT ;  /* 0x000000ff0200920c */ /* 0x004fe20003f05070 */
[----:B-----5:R-:W-:Y:S01]  /*0350*/  @P1 IMAD.IADD R33, R33, 0x1, -R16 ;  /* 0x0000000121211824 */ /* 0x020fe200078e0a10 */
        /* <DEDUP_REMOVED lines=11> */
[----:B-1----:R-:W-:Y:S02]  /*0410*/  IADD3 R3, R3, R6, R33 ;  /* 0x0000000603037210 */ /* 0x002fe40007ffe021 */
        /* <DEDUP_REMOVED lines=23> */
[----:B------:R-:W-:-:S05]  /*0590*/  IMAD.SHL.U32 R96, R96, 0x8, RZ ;  /* 0x0000000860607824 */ /* 0x000fca00078e00ff */
[----:B------:R-:W-:-:S03]  /*05a0*/  SHF.R.S32.HI R97, RZ, 0x1f, R96 ;  /* 0x0000001fff617819 */ /* 0x000fc60000011460 */
[----:B-1----:R-:W-:-:S04]  /*05b0*/  IMAD.WIDE.U32 R96, R101, R4, R96 ;  /* 0x0000000465607225 */ /* 0x002fc800078e0060 */
[----:B--2---:R-:W-:Y:S02]  /*05c0*/  @!P0 IMAD R0, R9, R2, RZ ;  /* 0x0000000209008224 */ /* 0x004fe400078e02ff */
[----:B------:R-:W-:-:S04]  /*05d0*/  @P0 IMAD.WIDE.U32 R8, R150, R4, RZ ;  /* 0x0000000496080225 */ /* 0x000fc800078e00ff */
[C---:B------:R-:W-:Y:S02]  /*05e0*/  @!P0 IMAD R0, R13.reuse, R3, R0 ;  /* 0x000000030d008224 */ /* 0x040fe400078e0200 */
[----:B------:R-:W-:-:S04]  /*05f0*/  @!P0 IMAD.WIDE.U32 R14, R13, R2, RZ ;  /* 0x000000020d0e8225 */ /* 0x000fc800078e00ff */
[-C--:B------:R-:W-:Y:S01]  /*0600*/  @P0 IMAD R150, R150, R5.reuse, R9 ;  /* 0x0000000596960224 */ /* 0x080fe200078e0209 */
[----:B------:R-:W-:Y:S01]  /*0610*/  @!P0 MOV R8, R14 ;  /* 0x0000000e00088202 */ /* 0x000fe20000000f00 */
[----:B------:R-:W-:Y:S02]  /*0620*/  @!P0 IMAD.IADD R150, R15, 0x1, R0 ;  /* 0x000000010f968824 */ /* 0x000fe400078e0200 */
[----:B------:R-:W-:Y:S01]  /*0630*/  IMAD R0, R7, R4, RZ ;  /* 0x0000000407007224 */ /* 0x000fe200078e02ff */
[----:B------:R-:W-:Y:S01]  /*0640*/  IADD3 R8, P0, R8, R96, RZ ;  /* 0x0000006008087210 */ /* 0x000fe20007f1e0ff */
[----:B------:R-:W-:Y:S01]  /*0650*/  IMAD.IADD R3, R98, 0x1, -R101 ;  /* 0x0000000162037824 */ /* 0x000fe200078e0a65 */
[----:B------:R-:W-:Y:S01]  /*0660*/  SHF.R.S32.HI R7, RZ, 0x1f, R40 ;  /* 0x0000001fff077819 */ /* 0x000fe20000011428 */
[----:B------:R-:W-:Y:S02]  /*0670*/  IMAD R9, R101, R5, R0 ;  /* 0x0000000565097224 */ /* 0x000fe400078e0200 */
[----:B------:R-:W-:Y:S01]  /*0680*/  IMAD R0, R13, UR6, R40 ;  /* 0x000000060d007c24 */ /* 0x000fe2000f8e0228 */
[----:B------:R-:W-:Y:S01]  /*0690*/  ISETP.GE.AND P2, PT, R10, R3, PT ;  /* 0x000000030a00720c */ /* 0x000fe20003f46270 */
[----:B------:R-:W-:Y:S01]  /*06a0*/  IMAD R7, R7, UR4, RZ ;  /* 0x0000000407077c24 */ /* 0x000fe2000f8e02ff */
[----:B------:R-:W-:Y:S01]  /*06b0*/  IADD3.X R9, R150, R97, R9, P0, !PT ;  /* 0x0000006196097210 */ /* 0x000fe200007fe409 */
[C---:B------:R-:W-:Y:S01]  /*06c0*/  VIADD R2, R6.reuse, 0x20 ;  /* 0x0000002006027836 */ /* 0x040fe20000000000 */
[-C--:B------:R-:W-:Y:S01]  /*06d0*/  ISETP.GE.AND P0, PT, R6, R3.reuse, PT ;  /* 0x000000030600720c */ /* 0x080fe20003f06270 */
[----:B------:R-:W-:Y:S01]  /*06e0*/  IMAD R7, R40, UR5, R7 ;  /* 0x0000000528077c24 */ /* 0x000fe2000f8e0207 */
[-C--:B------:R-:W-:Y:S01]  /*06f0*/  ISETP.GE.OR P4, PT, R10, R3.reuse, P6 ;  /* 0x000000030a00720c */ /* 0x080fe20003786670 */
[----:B------:R-:W-:Y:S01]  /*0700*/  IMAD.WIDE.U32 R40, R40, UR4, R8 ;  /* 0x0000000428287c25 */ /* 0x000fe2000f8e0008 */
[----:B------:R-:W-:Y:S01]  /*0710*/  ULDC UR4, c[0x0][0x2c4] ;  /* 0x0000b10000047ab9 */ /* 0x000fe20000000800 */
[----:B------:R-:W-:-:S02]  /*0720*/  ISETP.GE.AND P1, PT, R2, R3, PT ;  /* 0x000000030200720c */ /* 0x000fc40003f26270 */
[----:B------:R-:W-:Y:S01]  /*0730*/  IMAD R101, R0, UR4, R101 ;  /* 0x0000000400657c24 */ /* 0x000fe2000f8e0265 */
[-C--:B------:R-:W-:Y:S02]  /*0740*/  ISETP.GE.OR P3, PT, R2, R3.reuse, P6 ;  /* 0x000000030200720c */ /* 0x080fe40003766670 */
[----:B------:R-:W-:Y:S02]  /*0750*/  ISETP.GE.OR P5, PT, R6, R3, P6 ;  /* 0x000000030600720c */ /* 0x000fe400037a6670 */
[----:B------:R-:W-:Y:S02]  /*0760*/  SHF.R.S32.HI R9, RZ, 0x1f, R6 ;  /* 0x0000001fff097819 */ /* 0x000fe40000011406 */
        /* <DEDUP_REMOVED lines=12> */
.L_x_6639:
[----:B------:R-:W-:Y:S05]  /*0830*/  BSYNC B0 ;  /* 0x0000000000007941 */ /* 0x000fea0003800000 */
.L_x_6638:
        /* <DEDUP_REMOVED lines=17> */
.L_x_6641:
[----:B------:R-:W-:Y:S05]  /*0950*/  BSYNC B0 ;  /* 0x0000000000007941 */ /* 0x000fea0003800000 */
.L_x_6640:
        /* <DEDUP_REMOVED lines=16> */
.L_x_6643:
[----:B------:R-:W-:Y:S05]  /*0a60*/  BSYNC B0 ;  /* 0x0000000000007941 */ /* 0x000fea0003800000 */
.L_x_6642:
        /* <DEDUP_REMOVED lines=14> */
.L_x_6645:
[----:B------:R-:W-:Y:S05]  /*0b50*/  BSYNC B0 ;  /* 0x0000000000007941 */ /* 0x000fea0003800000 */
.L_x_6644:
        /* <DEDUP_REMOVED lines=15> */
.L_x_6637:
        /* <DEDUP_REMOVED lines=24> */
.L_x_6646:
[----:B------:R-:W-:Y:S05]  /*0dd0*/  @!P6 BRA `(.L_x_6647) ;  /* 0x00000004003ce947 */ /* 0x000fea0003800000 */
[----:B------:R-:W1:Y:S01]  /*0de0*/  LDC R10, c[0x0][0x380] ;  /* 0x0000e000ff0a7b82 */ /* 0x000e620000000800 */
[----:B------:R-:W-:Y:S01]  /*0df0*/  LEA R29, R126, 0xffffffc0, 0x6 ;  /* 0xffffffc07e1d7811 */ /* 0x000fe200078e30ff */
[----:B------:R-:W-:-:S03]  /*0e00*/  ULDC.64 UR4, c[0x0][0x230] ;  /* 0x00008c0000047ab9 */ /* 0x000fc60000000a00 */
[----:B-----5:R-:W-:-:S03]  /*0e10*/  IABS R0, R29 ;  /* 0x0000001d00007213 */ /* 0x020fc60000000000 */
[----:B------:R-:W2:Y:S01]  /*0e20*/  LDC R15, c[0x0][0x278] ;  /* 0x00009e00ff0f7b82 */ /* 0x000ea20000000800 */
        /* <DEDUP_REMOVED lines=35> */
[----:B------:R-:W-:Y:S01]  /*1060*/  MOV R4, R3 ;  /* 0x0000000300047202 */ /* 0x000fe20000000f00 */
[----:B------:R-:W1:Y:S04]  /*1070*/  LDC.64 R8, c[0x0][0x248] ;  /* 0x00009200ff087b82 */ /* 0x000e680000000a00 */
        /* <DEDUP_REMOVED lines=27> */
[-C--:B-1----:R-:W-:Y:S01]  /*1230*/  IMAD R4, R25, R8.reuse, RZ ;  /* 0x0000000819047224 */ /* 0x082fe200078e02ff */
[----:B------:R-:W-:Y:S01]  /*1240*/  IADD3 R10, R27, R3, RZ ;  /* 0x000000031b0a7210 */ /* 0x000fe20007ffe0ff */
[----:B------:R-:W-:-:S04]  /*1250*/  IMAD.WIDE.U32 R14, R29, R8, R16 ;  /* 0x000000081d0e7225 */ /* 0x000fc800078e0010 */
[----:B------:R-:W-:-:S04]  /*1260*/  IMAD R4, R29, R9, R4 ;  /* 0x000000091d047224 */ /* 0x000fc800078e0204 */
[----:B------:R-:W-:Y:S02]  /*1270*/  IMAD.IADD R15, R15, 0x1, R4 ;  /* 0x000000010f0f7824 */ /* 0x000fe400078e0204 */
[----:B------:R-:W-:Y:S02]  /*1280*/  IMAD R4, R23, UR4, RZ ;  /* 0x0000000417047c24 */ /* 0x000fe4000f8e02ff */
[----:B------:R-:W-:-:S04]  /*1290*/  IMAD.WIDE.U32 R36, R7, UR4, R14 ;  /* 0x0000000407247c25 */ /* 0x000fc8000f8e000e */
[----:B------:R-:W-:-:S05]  /*12a0*/  IMAD R4, R7, UR5, R4 ;  /* 0x0000000507047c24 */ /* 0x000fca000f8e0204 */
[----:B------:R-:W-:Y:S01]  /*12b0*/  IADD3 R12, R37, R4, RZ ;  /* 0x00000004250c7210 */ /* 0x000fe20007ffe0ff */
[----:B------:R-:W-:Y:S06]  /*12c0*/  BRA `(.L_x_6648) ;  /* 0x0000000400287947 */ /* 0x000fec0003800000 */
.L_x_6647:
[----:B------:R-:W1:Y:S01]  /*12d0*/  LDC R19, c[0x0][0x278] ;  /* 0x00009e00ff137b82 */ /* 0x000e620000000800 */
        /* <DEDUP_REMOVED lines=12> */
[----:B------:R-:W-:-:S03]  /*13a0*/  MOV R8, RZ ;  /* 0x000000ff00087202 */ /* 0x000fc60000000f00 */
[----:B------:R-:W-:Y:S01]  /*13b0*/  IMAD R4, R2, R3, RZ ;  /* 0x0000000302047224 */ /* 0x000fe200078e02ff */
[----:B------:R-:W-:-:S03]  /*13c0*/  IABS R2, R40 ;  /* 0x0000002800027213 */ /* 0x000fc60000000000 */
[----:B------:R-:W-:Y:S02]  /*13d0*/  IMAD.HI.U32 R7, R9, R4, R8 ;  /* 0x0000000409077227 */ /* 0x000fe400078e0008 */
[----:B------:R-:W1:Y:S02]  /*13e0*/  @P3 LDC.64 R8, c[0x0][0x248] ;  /* 0x00009200ff083b82 */ /* 0x000e640000000a00 */
[----:B------:R-:W-:-:S04]  /*13f0*/  IMAD.MOV.U32 R4, RZ, RZ, R2 ;  /* 0x000000ffff047224 */ /* 0x000fc800078e0002 */
[----:B------:R-:W-:-:S04]  /*1400*/  IMAD.HI.U32 R7, R7, R4, RZ ;  /* 0x0000000407077227 */ /* 0x000fc800078e00ff */
[----:B------:R-:W-:-:S04]  /*1410*/  IMAD.MOV R2, RZ, RZ, -R7 ;  /* 0x000000ffff027224 */ /* 0x000fc800078e0a07 */
[C---:B------:R-:W-:Y:S02]  /*1420*/  IMAD R2, R3.reuse, R2, R4 ;  /* 0x0000000203027224 */ /* 0x040fe400078e0204 */
[----:B------:R-:W2:Y:S03]  /*1430*/  @P3 LDC.64 R4, c[0x0][0x250] ;  /* 0x00009400ff043b82 */ /* 0x000ea60000000a00 */
[----:B------:R-:W-:Y:S01]  /*1440*/  ISETP.GT.U32.AND P0, PT, R3, R2, PT ;  /* 0x000000020300720c */ /* 0x000fe20003f04070 */
[C---:B-1----:R-:W-:Y:S02]  /*1450*/  @P3 IMAD R15, R20.reuse, R9, RZ ;  /* 0x00000009140f3224 */ /* 0x042fe400078e02ff */
[----:B------:R-:W-:-:S05]  /*1460*/  @P3 IMAD.WIDE.U32 R20, R20, R8, RZ ;  /* 0x0000000814143225 */ /* 0x000fca00078e00ff */
[----:B------:R-:W-:-:S05]  /*1470*/  @P3 IADD3 R15, R21, R15, RZ ;  /* 0x0000000f150f3210 */ /* 0x000fca0007ffe0ff */
[-C--:B------:R-:W-:Y:S02]  /*1480*/  @!P0 IADD3 R2, R2, -R3.reuse, RZ ;  /* 0x8000000302028210 */ /* 0x080fe40007ffe0ff */
[----:B------:R-:W-:Y:S02]  /*1490*/  @!P0 IADD3 R7, R7, 0x1, RZ ;  /* 0x0000000107078810 */ /* 0x000fe40007ffe0ff */
[----:B------:R-:W-:Y:S02]  /*14a0*/  ISETP.GE.U32.AND P2, PT, R2, R3, PT ;  /* 0x000000030200720c */ /* 0x000fe40003f46070 */
[----:B------:R-:W1:Y:S01]  /*14b0*/  LDC.64 R2, c[0x0][0x260] ;  /* 0x00009800ff027b82 */ /* 0x000e620000000a00 */
[----:B------:R-:W-:Y:S02]  /*14c0*/  ISETP.NE.AND P0, PT, R19, RZ, PT ;  /* 0x000000ff1300720c */ /* 0x000fe40003f05270 */
[----:B------:R-:W-:-:S08]  /*14d0*/  @P3 MOV R14, R20 ;  /* 0x00000014000e3202 */ /* 0x000fd00000000f00 */
        /* <DEDUP_REMOVED lines=15> */
.L_x_6649:
[----:B------:R-:W-:Y:S01]  /*15d0*/  IMAD R10, R25, R8, RZ ;  /* 0x00000008190a7224 */ /* 0x000fe200078e02ff */
[----:B------:R-:W-:Y:S01]  /*15e0*/  @!P0 LOP3.LUT R7, RZ, R19, RZ, 0x33, !PT ;  /* 0x00000013ff078212 */ /* 0x000fe200078e33ff */
[----:B------:R-:W-:-:S03]  /*15f0*/  IMAD.WIDE.U32 R14, R8, R29, R14 ;  /* 0x0000001d080e7225 */ /* 0x000fc600078e000e */
[----:B------:R-:W-:Y:S01]  /*1600*/  SHF.R.S32.HI R23, RZ, 0x1f, R7 ;  /* 0x0000001fff177819 */ /* 0x000fe20000011407 */
[----:B------:R-:W-:Y:S01]  /*1610*/  IMAD R19, R9, R29, R10 ;  /* 0x0000001d09137224 */ /* 0x000fe200078e020a */
[----:B------:R-:W-:-:S03]  /*1620*/  @P3 IADD3 R10, R16, R17, RZ ;  /* 0x00000011100a3210 */ /* 0x000fc60007ffe0ff */
        /* <DEDUP_REMOVED lines=20> */
.L_x_6648:
[----:B------:R-:W-:Y:S01]  /*1770*/  ISETP.NE.AND P1, PT, R150, -0x1, PT ;  /* 0xffffffff9600780c */ /* 0x000fe20003f25270 */
[----:B------:R-:W-:Y:S01]  /*1780*/  IMAD.IADD R147, R98, 0x1, -R101 ;  /* 0x0000000162937824 */ /* 0x000fe200078e0a65 */
[----:B------:R-:W-:Y:S01]  /*1790*/  SHF.R.S32.HI R99, RZ, 0x1f, R96 ;  /* 0x0000001fff637819 */ /* 0x000fe20000011460 */
[----:B------:R-:W-:Y:S01]  /*17a0*/  ULDC.64 UR4, c[0x0][0x258] ;  /* 0x0000960000047ab9 */ /* 0x000fe20000000a00 */
[----:B------:R-:W-:Y:S01]  /*17b0*/  VIADD R151, R126, 0xffffffff ;  /* 0xffffffff7e977836 */ /* 0x000fe20000000000 */
[----:B------:R-:W-:Y:S01]  /*17c0*/  ULDC.64 UR6, c[0x0][0x268] ;  /* 0x00009a0000067ab9 */ /* 0x000fe20000000a00 */
[----:B-----5:R-:W-:Y:S01]  /*17d0*/  LEA.HI R0, R99, R96, RZ, 0x3 ;  /* 0x0000006063007211 */ /* 0x020fe200078f18ff */
[----:B------:R-:W-:Y:S01]  /*17e0*/  ULDC.64 UR8, c[0x0][0x220] ;  /* 0x0000880000087ab9 */ /* 0x000fe20000000a00 */
[----:B------:R-:W-:Y:S02]  /*17f0*/  ULDC UR10, c[0x0][0x39c] ;  /* 0x0000e700000a7ab9 */ /* 0x000fe40000000800 */
[----:B------:R-:W-:-:S03]  /*1800*/  SHF.R.S32.HI R20, RZ, 0x3, R0 ;  /* 0x00000003ff147819 */ /* 0x000fc60000011400 */
[----:B------:R-:W1:Y:S01]  /*1810*/  @!P1 LDC.64 R2, c[0x0][0x228] ;  /* 0x00008a00ff029b82 */ /* 0x000e620000000a00 */
[----:B------:R-:W-:Y:S01]  /*1820*/  @!P1 SHF.R.S32.HI R15, RZ, 0x1f, R13 ;  /* 0x0000001fff0f9819 */ /* 0x000fe2000001140d */
[C---:B------:R-:W-:Y:S01]  /*1830*/  VIADD R24, R20.reuse, 0x10 ;  /* 0x0000001014187836 */ /* 0x040fe20000000000 */
[CC--:B------:R-:W-:Y:S01]  /*1840*/  ISETP.GE.AND P2, PT, R20.reuse, R147.reuse, PT ;  /* 0x000000931400720c */ /* 0x0c0fe20003f46270 */
[C---:B------:R-:W-:Y:S01]  /*1850*/  VIADD R22, R20.reuse, 0x20 ;  /* 0x0000002014167836 */ /* 0x040fe20000000000 */
[----:B------:R-:W-:Y:S01]  /*1860*/  SHF.R.S32.HI R21, RZ, 0x1f, R20 ;  /* 0x0000001fff157819 */ /* 0x000fe20000011414 */
[----:B------:R-:W-:Y:S01]  /*1870*/  VIADD R18, R20, 0x30 ;  /* 0x0000003014127836 */ /* 0x000fe20000000000 */
[-C--:B------:R-:W-:Y:S01]  /*1880*/  ISETP.GE.AND P3, PT, R24, R147.reuse, PT ;  /* 0x000000931800720c */ /* 0x080fe20003f66270 */
[----:B------:R-:W2:Y:S01]  /*1890*/  @P1 LDC.64 R4, c[0x0][0x240] ;  /* 0x00009000ff041b82 */ /* 0x000ea20000000a00 */
[-C--:B------:R-:W-:Y:S01]  /*18a0*/  ISETP.GE.AND P0, PT, R22, R147.reuse, PT ;  /* 0x000000931600720c */ /* 0x080fe20003f06270 */
[----:B------:R-:W-:Y:S01]  /*18b0*/  IMAD R160, R21, R8, RZ ;  /* 0x0000000815a07224 */ /* 0x000fe200078e02ff */
[----:B------:R-:W-:-:S03]  /*18c0*/  ISETP.GE.AND P5, PT, R18, R147, PT ;  /* 0x000000931200720c */ /* 0x000fc60003fa6270 */
[----:B------:R-:W-:-:S06]  /*18d0*/  IMAD R160, R20, R9, R160 ;  /* 0x0000000914a07224 */ /* 0x000fcc00078e02a0 */
[----:B------:R-:W3:Y:S01]  /*18e0*/  @!P3 S2R R34, SR_CgaCtaId ;  /* 0x000000000022b919 */ /* 0x000ee20000008800 */
[-C--:B-1----:R-:W-:Y:S01]  /*18f0*/  @!P1 IMAD R16, R15, R2.reuse, RZ ;  /* 0x000000020f109224 */ /* 0x082fe200078e02ff */
[----:B------:R-:W1:Y:S03]  /*1900*/  @!P0 S2R R30, SR_CgaCtaId ;  /* 0x00000000001e8919 */ /* 0x000e660000008800 */
[C---:B------:R-:W-:Y:S01]  /*1910*/  @!P1 IMAD R3, R13.reuse, R3, R16 ;  /* 0x000000030d039224 */ /* 0x040fe200078e0210 */
[----:B------:R-:W4:Y:S01]  /*1920*/  @!P5 S2R R28, SR_CgaCtaId ;  /* 0x00000000001cd919 */ /* 0x000f220000008800 */
[----:B------:R-:W-:-:S04]  /*1930*/  @!P1 IMAD.WIDE.U32 R16, R13, R2, RZ ;  /* 0x000000020d109225 */ /* 0x000fc800078e00ff */
[----:B--2---:R-:W-:-:S04]  /*1940*/  @P1 IMAD.WIDE.U32 R14, R150, R4, RZ ;  /* 0x00000004960e1225 */ /* 0x004fc800078e00ff */
[----:B------:R-:W-:Y:S01]  /*1950*/  @P1 IMAD R5, R150, R5, R15 ;  /* 0x0000000596051224 */ /* 0x000fe200078e020f */
[----:B------:R-:W-:Y:S01]  /*1960*/  LOP3.LUT R15, R0, 0xfffffff8, RZ, 0xc0, !PT ;  /* 0xfffffff8000f7812 */ /* 0x000fe200078ec0ff */
[----:B------:R-:W-:Y:S01]  /*1970*/  @!P1 IMAD.IADD R5, R17, 0x1, R3 ;  /* 0x0000000111059824 */ /* 0x000fe200078e0203 */
[----:B------:R-:W-:Y:S01]  /*1980*/  @!P3 MOV R17, 0x400 ;  /* 0x000004000011b802 */ /* 0x000fe20000000f00 */
[----:B------:R-:W-:Y:S01]  /*1990*/  @!P1 IMAD.MOV.U32 R14, RZ, RZ, R16 ;  /* 0x000000ffff0e9224 */ /* 0x000fe200078e0010 */
[----:B------:R-:W2:Y:S01]  /*19a0*/  @!P2 LDC.64 R2, c[0x0][0x240] ;  /* 0x00009000ff02ab82 */ /* 0x000ea20000000a00 */
[----:B------:R-:W-:Y:S02]  /*19b0*/  IMAD.IADD R0, R96, 0x1, -R15 ;  /* 0x0000000160007824 */ /* 0x000fe400078e0a0f */
[----:B------:R-:W-:Y:S02]  /*19c0*/  IMAD.SHL.U32 R4, R20, 0x40, RZ ;  /* 0x0000004014047824 */ /* 0x000fe400078e00ff */
[----:B------:R-:W-:-:S03]  /*19d0*/  IMAD.SHL.U32 R154, R0, 0x8, RZ ;  /* 0x00000008009a7824 */ /* 0x000fc600078e00ff */
[----:B------:R-:W-:Y:S02]  /*19e0*/  LOP3.LUT R19, R4, 0x1c0, RZ, 0xc0, !PT ;  /* 0x000001c004137812 */ /* 0x000fe400078ec0ff */
[C---:B------:R-:W-:Y:S02]  /*19f0*/  IADD3 R26, P1, R154.reuse, R26, RZ ;  /* 0x0000001a9a1a7210 */ /* 0x040fe40007f3e0ff */
[--C-:B------:R-:W-:Y:S02]  /*1a00*/  SHF.R.S32.HI R13, RZ, 0x1f, R154.reuse ;  /* 0x0000001fff0d7819 */ /* 0x100fe4000001149a */
[C---:B------:R-:W-:Y:S02]  /*1a10*/  IADD3 R36, P4, R154.reuse, R36, RZ ;  /* 0x000000249a247210 */ /* 0x040fe40007f9e0ff */
[----:B------:R-:W-:Y:S01]  /*1a20*/  LOP3.LUT R4, R19, 0x38, R154, 0xf8, !PT ;  /* 0x0000003813047812 */ /* 0x000fe200078ef89a */
[C---:B------:R-:W-:Y:S01]  /*1a30*/  IMAD.X R27, R13.reuse, 0x1, R10, P1 ;  /* 0x000000010d1b7824 */ /* 0x040fe200008e060a */
[----:B------:R-:W-:Y:S01]  /*1a40*/  IADD3 R14, P1, R154, R14, RZ ;  /* 0x0000000e9a0e7210 */ /* 0x000fe20007f3e0ff */
[----:B------:R-:W-:Y:S01]  /*1a50*/  IMAD.X R37, R13, 0x1, R12, P4 ;  /* 0x000000010d257824 */ /* 0x000fe200020e060c */
[----:B------:R-:W-:Y:S01]  /*1a60*/  SHF.R.U32.HI R19, RZ, 0x3, R19 ;  /* 0x00000003ff137819 */ /* 0x000fe20000011613 */
[----:B------:R-:W-:Y:S01]  /*1a70*/  IMAD.WIDE R10, R11, 0x40, R20 ;  /* 0x000000400b0a7825 */ /* 0x000fe200078e0214 */
[----:B---3--:R-:W-:-:S02]  /*1a80*/  @!P3 LEA R34, R34, R17, 0x18 ;  /* 0x000000112222b211 */ /* 0x008fc400078ec0ff */
[----:B------:R-:W-:Y:S01]  /*1a90*/  LOP3.LUT R19, R4, R19, RZ, 0x3c, !PT ;  /* 0x0000001304137212 */ /* 0x000fe200078e3cff */
[----:B------:R-:W-:Y:S01]  /*1aa0*/  IMAD.X R15, R13, 0x1, R5, P1 ;  /* 0x000000010d0f7824 */ /* 0x000fe200008e0605 */
[----:B------:R-:W-:Y:S01]  /*1ab0*/  SHF.R.S32.HI R13, RZ, 0x1f, R40 ;  /* 0x0000001fff0d7819 */ /* 0x000fe20000011428 */
[----:B------:R-:W3:Y:S01]  /*1ac0*/  @!P2 LDC.64 R16, c[0x0][0x210] ;  /* 0x00008400ff10ab82 */ /* 0x000ee20000000a00 */
[----:B------:R-:W-:Y:S01]  /*1ad0*/  @!P0 MOV R5, 0x400 ;  /* 0x0000040000058802 */ /* 0x000fe20000000f00 */
[----:B--2---:R-:W-:Y:S01]  /*1ae0*/  @!P2 IMAD R42, R11, R2, RZ ;  /* 0x000000020b2aa224 */ /* 0x004fe200078e02ff */
[----:B------:R-:W-:Y:S01]  /*1af0*/  LEA.HI R12, R99, R96, RZ, 0x6 ;  /* 0x00000060630c7211 */ /* 0x000fe200078f30ff */
[----:B------:R-:W-:Y:S01]  /*1b00*/  IMAD R13, R13, UR4, RZ ;  /* 0x000000040d0d7c24 */ /* 0x000fe2000f8e02ff */
[----:B-1----:R-:W-:Y:S01]  /*1b10*/  @!P0 LEA R30, R30, R5, 0x18 ;  /* 0x000000051e1e8211 */ /* 0x002fe200078ec0ff */
[C---:B------:R-:W-:Y:S01]  /*1b20*/  @!P2 IMAD R42, R10.reuse, R3, R42 ;  /* 0x000000030a2aa224 */ /* 0x040fe200078e022a */
[----:B------:R-:W-:Y:S01]  /*1b30*/  @!P3 IADD3 R39, P1, R10, 0x10, RZ ;  /* 0x000000100a27b810 */ /* 0x000fe20007f3e0ff */
[C---:B------:R-:W-:Y:S01]  /*1b40*/  IMAD R13, R40.reuse, UR5, R13 ;  /* 0x00000005280d7c24 */ /* 0x040fe2000f8e020d */
[----:B------:R-:W1:Y:S01]  /*1b50*/  @!P3 LDC.64 R4, c[0x0][0x240] ;  /* 0x00009000ff04bb82 */ /* 0x000e620000000a00 */
[----:B------:R-:W-:Y:S01]  /*1b60*/  IMAD.WIDE.U32 R40, R40, UR4, R14 ;  /* 0x0000000428287c25 */ /* 0x000fe2000f8e000e */
[----:B------:R-:W-:Y:S01]  /*1b70*/  @!P5 MOV R15, 0x400 ;  /* 0x00000400000fd802 */ /* 0x000fe20000000f00 */
[----:B------:R-:W-:Y:S01]  /*1b80*/  UMOV UR5, 0x400 ;  /* 0x0000040000057882 */ /* 0x000fe20000000000 */
[----:B------:R-:W-:Y:S01]  /*1b90*/  @!P0 IADD3 R38, P4, R10, 0x20, RZ ;  /* 0x000000200a268810 */ /* 0x000fe20007f9e0ff */
[----:B------:R-:W-:Y:S01]  /*1ba0*/  IMAD.SHL.U32 R12, R12, 0x8, RZ ;  /* 0x000000080c0c7824 */ /* 0x000fe200078e00ff */
[----:B----4-:R-:W-:Y:S01]  /*1bb0*/  @!P5 LEA R28, R28, R15, 0x18 ;  /* 0x0000000f1c1cd211 */ /* 0x010fe200078ec0ff */
[----:B------:R-:W-:Y:S01]  /*1bc0*/  IMAD.IADD R41, R41, 0x1, R13 ;  /* 0x0000000129297824 */ /* 0x000fe200078e020d */
[----:B------:R-:W2:Y:S01]  /*1bd0*/  S2UR UR4, SR_CgaCtaId ;  /* 0x00000000000479c3 */ /* 0x000ea20000008800 */
[----:B------:R-:W-:Y:S01]  /*1be0*/  @!P3 IMAD.X R3, RZ, RZ, R11, P1 ;  /* 0x000000ffff03b224 */ /* 0x000fe200008e060b */
[----:B------:R-:W-:Y:S01]  /*1bf0*/  LOP3.LUT R19, R19, 0xfffffe00, R12, 0xf8, !PT ;  /* 0xfffffe0013137812 */ /* 0x000fe200078ef80c */
[C---:B------:R-:W-:Y:S01]  /*1c00*/  @!P2 IMAD.WIDE.U32 R46, R10.reuse, R2, R40 ;  /* 0x000000020a2ea225 */ /* 0x040fe200078e0028 */
[----:B------:R-:W-:-:S03]  /*1c10*/  @!P5 IADD3 R32, P1, R10, 0x30, RZ ;  /* 0x000000300a20d810 */ /* 0x000fc60007f3e0ff */
[--C-:B------:R-:W-:Y:S01]  /*1c20*/  @!P0 IMAD.X R35, RZ, RZ, R11.reuse, P4 ;  /* 0x000000ffff238224 */ /* 0x100fe200020e060b */
[----:B------:R-:W4:Y:S01]  /*1c30*/  @!P0 LDC.64 R12, c[0x0][0x240] ;  /* 0x00009000ff0c8b82 */ /* 0x000f220000000a00 */
[----:B------:R-:W-:Y:S01]  /*1c40*/  @!P5 IMAD.X R31, RZ, RZ, R11, P1 ;  /* 0x000000ffff1fd224 */ /* 0x000fe200008e060b */
[----:B---3--:R-:W-:Y:S01]  /*1c50*/  @!P2 LEA R44, P1, R46, R16, 0x1 ;  /* 0x000000102e2ca211 */ /* 0x008fe200078208ff */
[----:B------:R-:W-:Y:S01]  /*1c60*/  IMAD.SHL.U32 R2, R151, 0x40, RZ ;  /* 0x0000004097027824 */ /* 0x000fe200078e00ff */
[----:B------:R-:W-:Y:S01]  /*1c70*/  IADD3 R29, P4, R20, R29, RZ ;  /* 0x0000001d141d7210 */ /* 0x000fe20007f9e0ff */
[----:B------:R-:W-:Y:S02]  /*1c80*/  @!P2 IMAD.IADD R42, R47, 0x1, R42 ;  /* 0x000000012f2aa824 */ /* 0x000fe400078e022a */
[----:B------:R-:W-:Y:S01]  /*1c90*/  @!P3 IMAD.MOV.U32 R43, RZ, RZ, R41 ;  /* 0x000000ffff2bb224 */ /* 0x000fe200078e0029 */
[----:B------:R-:W3:Y:S01]  /*1ca0*/  @!P3 LDC.64 R14, c[0x0][0x210] ;  /* 0x00008400ff0ebb82 */ /* 0x000ee20000000a00 */
[----:B-1----:R-:W-:Y:S01]  /*1cb0*/  @!P3 IMAD R16, R3, R4, RZ ;  /* 0x000000040310b224 */ /* 0x002fe200078e02ff */
[----:B------:R-:W-:Y:S01]  /*1cc0*/  @!P2 LEA.HI.X R45, R46, R17, R42, 0x1, P1 ;  /* 0x000000112e2da211 */ /* 0x000fe200008f0c2a */
[----:B------:R-:W-:-:S02]  /*1cd0*/  IMAD.IADD R3, R33, 0x1, -R2 ;  /* 0x0000000121037824 */ /* 0x000fc400078e0a02 */
[----:B------:R-:W-:Y:S02]  /*1ce0*/  @!P3 IMAD.MOV.U32 R42, RZ, RZ, R40 ;  /* 0x000000ffff2ab224 */ /* 0x000fe400078e0028 */
[C---:B------:R-:W-:Y:S01]  /*1cf0*/  @!P3 IMAD R16, R39.reuse, R5, R16 ;  /* 0x000000052710b224 */ /* 0x040fe200078e0210 */
[----:B------:R-:W1:Y:S01]  /*1d00*/  @!P0 LDC.64 R10, c[0x0][0x210] ;  /* 0x00008400ff0a8b82 */ /* 0x000e620000000a00 */
[----:B--2---:R-:W-:Y:S01]  /*1d10*/  ULEA UR4, UR4, UR5, 0x18 ;  /* 0x0000000504047291 */ /* 0x004fe2000f8ec03f */
[----:B------:R-:W-:Y:S01]  /*1d20*/  ISETP.GE.AND P1, PT, R20, R3, PT ;  /* 0x000000031400720c */ /* 0x000fe20003f26270 */
[----:B------:R-:W-:-:S04]  /*1d30*/  @!P3 IMAD.WIDE.U32 R42, R39, R4, R42 ;  /* 0x00000004272ab225 */ /* 0x000fc800078e002a */
[----:B------:R-:W-:Y:S01]  /*1d40*/  LEA R153, R19, UR4, 0x1 ;  /* 0x0000000413997c11 */ /* 0x000fe2000f8e08ff */
[-C--:B----4-:R-:W-:Y:S01]  /*1d50*/  @!P0 IMAD R35, R35, R12.reuse, RZ ;  /* 0x0000000c23238224 */ /* 0x090fe200078e02ff */
[----:B------:R-:W2:Y:S01]  /*1d60*/  @!P5 LDC.64 R4, c[0x0][0x240] ;  /* 0x00009000ff04db82 */ /* 0x000ea20000000a00 */
[----:B------:R-:W-:Y:S02]  /*1d70*/  @!P3 IMAD.IADD R16, R43, 0x1, R16 ;  /* 0x000000012b10b824 */ /* 0x000fe400078e0210 */
[----:B------:R-:W-:Y:S01]  /*1d80*/  @!PT LDS RZ, [RZ] ;  /* 0x00000000fffff984 */ /* 0x000fe20000000800 */
[----:B------:R-:W-:Y:S01]  /*1d90*/  @!PT LDS RZ, [RZ] ;  /* 0x00000000fffff984 */ /* 0x000fe20000000800 */
[----:B------:R-:W-:Y:S01]  /*1da0*/  @!PT LDS RZ, [RZ] ;  /* 0x00000000fffff984 */ /* 0x000fe20000000800 */
[----:B------:R-:W-:Y:S01]  /*1db0*/  @!P2 LDGSTS.E.BYPASS.LTC128B.128 [R153], desc[UR12][R44.64] ;  /* 0x000000002c99afae */ /* 0x000fe2000b901d4c */
[C---:B------:R-:W-:Y:S02]  /*1dc0*/  @!P0 IMAD R13, R38.reuse, R13, R35 ;  /* 0x0000000d260d8224 */ /* 0x040fe400078e0223 */
[----:B------:R-:W-:Y:S01]  /*1dd0*/  @!P0 IMAD.WIDE.U32 R38, R38, R12, R40 ;  /* 0x0000000c26268225 */ /* 0x000fe200078e0028 */
[----:B------:R-:W-:Y:S01]  /*1de0*/  @!P2 LDGSTS.E.BYPASS.LTC128B.128 [R153+0x2000], desc[UR12][R44.64+0x80] ;  /* 0x020000802c99afae */ /* 0x000fe2000b901d4c */
[----:B---3--:R-:W-:-:S02]  /*1df0*/  @!P3 LEA R46, P2, R42, R14, 0x1 ;  /* 0x0000000e2a2eb211 */ /* 0x008fc400078408ff */
[----:B------:R-:W-:Y:S01]  /*1e00*/  @!P3 IMAD R34, R19, 0x2, R34 ;  /* 0x000000021322b824 */ /* 0x000fe200078e0222 */
[----:B------:R-:W3:Y:S01]  /*1e10*/  @!P1 S2R R14, SR_CgaCtaId ;  /* 0x00000000000e9919 */ /* 0x000ee20000008800 */
[----:B------:R-:W-:Y:S01]  /*1e20*/  @!P3 LEA.HI.X R47, R42, R15, R16, 0x1, P2 ;  /* 0x0000000f2a2fb211 */ /* 0x000fe200010f0c10 */
[----:B------:R-:W-:Y:S01]  /*1e30*/  @!P0 IMAD.IADD R15, R39, 0x1, R13 ;  /* 0x00000001270f8824 */ /* 0x000fe200078e020d */
[C---:B-1----:R-:W-:Y:S01]  /*1e40*/  @!P0 LEA R42, P2, R38.reuse, R10, 0x1 ;  /* 0x0000000a262a8211 */ /* 0x042fe200078408ff */
[----:B------:R-:W1:Y:S02]  /*1e50*/  @!P5 LDC.64 R12, c[0x0][0x210] ;  /* 0x00008400ff0cdb82 */ /* 0x000e640000000a00 */
[----:B------:R-:W-:Y:S01]  /*1e60*/  @!P3 LDGSTS.E.BYPASS.LTC128B.128 [R34+0x800], desc[UR12][R46.64] ;  /* 0x008000002e22bfae */ /* 0x000fe2000b901d4c */
[----:B------:R-:W-:Y:S01]  /*1e70*/  @!P0 IMAD R30, R19, 0x2, R30 ;  /* 0x00000002131e8824 */ /* 0x000fe200078e021e */
[----:B------:R-:W-:Y:S01]  /*1e80*/  @!P0 LEA.HI.X R43, R38, R11, R15, 0x1, P2 ;  /* 0x0000000b262b8211 */ /* 0x000fe200010f0c0f */
[----:B------:R-:W-:Y:S01]  /*1e90*/  IMAD.WIDE.U32 R36, R20, R8, R36 ;  /* 0x0000000814247225 */ /* 0x000fe200078e0024 */
[-C--:B------:R-:W-:Y:S01]  /*1ea0*/  ISETP.GE.AND P2, PT, R22, R3.reuse, PT ;  /* 0x000000031600720c */ /* 0x080fe20003f46270 */
[----:B------:R1:W-:Y:S01]  /*1eb0*/  @!P3 LDGSTS.E.BYPASS.LTC128B.128 [R34+0x2800], desc[UR12][R46.64+0x80] ;  /* 0x028000802e22bfae */ /* 0x0003e2000b901d4c */
[----:B------:R-:W-:Y:S01]  /*1ec0*/  ISETP.GE.AND P3, PT, R24, R3, PT ;  /* 0x000000031800720c */ /* 0x000fe20003f66270 */
[----:B------:R-:W4:Y:S01]  /*1ed0*/  @!P1 LDC.64 R10, c[0x0][0x218] ;  /* 0x00008600ff0a9b82 */ /* 0x000f220000000a00 */
[-C--:B--2---:R-:W-:Y:S01]  /*1ee0*/  @!P5 IMAD R15, R31, R4.reuse, RZ ;  /* 0x000000041f0fd224 */ /* 0x084fe200078e02ff */
[----:B------:R-:W-:Y:S01]  /*1ef0*/  @!P0 LDGSTS.E.BYPASS.LTC128B.128 [R30+0x1000], desc[UR12][R42.64] ;  /* 0x010000002a1e8fae */ /* 0x000fe2000b901d4c */
[----:B------:R-:W-:-:S03]  /*1f00*/  @!P5 IMAD.WIDE.U32 R40, R32, R4, R40 ;  /* 0x000000042028d225 */ /* 0x000fc600078e0028 */
[----:B------:R2:W-:Y:S01]  /*1f10*/  @!P0 LDGSTS.E.BYPASS.LTC128B.128 [R30+0x3000], desc[UR12][R42.64+0x80] ;  /* 0x030000802a1e8fae */ /* 0x0005e2000b901d4c */
[----:B------:R-:W-:Y:S01]  /*1f20*/  @!P5 IMAD R15, R32, R5, R15 ;  /* 0x00000005200fd224 */ /* 0x000fe200078e020f */
[----:B------:R-:W-:Y:S01]  /*1f30*/  ISETP.GE.AND P0, PT, R18, R3, PT ;  /* 0x000000031200720c */ /* 0x000fe20003f06270 */
[----:B------:R-:W-:Y:S01]  /*1f40*/  IMAD.X R25, R21, 0x1, R25, P4 ;  /* 0x0000000115197824 */ /* 0x000fe200020e0619 */
[----:B------:R-:W3:Y:S01]  /*1f50*/  @!P2 S2R R16, SR_CgaCtaId ;  /* 0x000000000010a919 */ /* 0x000ee20000008800 */
[----:B------:R-:W-:Y:S01]  /*1f60*/  IMAD.MOV.U32 R127, RZ, RZ, R36 ;  /* 0x000000ffff7f7224 */ /* 0x000fe200078e0024 */
[----:B------:R-:W3:Y:S01]  /*1f70*/  @!P3 LDC.64 R4, c[0x0][0x218] ;  /* 0x00008600ff04bb82 */ /* 0x000ee20000000a00 */
[----:B------:R-:W-:Y:S01]  /*1f80*/  @!P1 MOV R21, 0x400 ;  /* 0x0000040000159802 */ /* 0x000fe20000000f00 */
[----:B------:R-:W-:Y:S01]  /*1f90*/  IMAD.IADD R160, R37, 0x1, R160 ;  /* 0x0000000125a07824 */ /* 0x000fe200078e02a0 */
[----:B------:R-:W3:Y:S01]  /*1fa0*/  @!P3 S2R R17, SR_CgaCtaId ;  /* 0x000000000011b919 */ /* 0x000ee20000008800 */
[----:B------:R-:W-:Y:S01]  /*1fb0*/  @!P2 MOV R37, 0x400 ;  /* 0x000004000025a802 */ /* 0x000fe20000000f00 */
[----:B------:R-:W-:Y:S01]  /*1fc0*/  IMAD.WIDE.U32 R26, R7, UR6, R26 ;  /* 0x00000006071a7c25 */ /* 0x000fe2000f8e001a */
[----:B-1----:R-:W-:-:S03]  /*1fd0*/  @!P5 LEA R34, P4, R40, R12, 0x1 ;  /* 0x0000000c2822d211 */ /* 0x002fc600078808ff */
[----:B--2---:R-:W-:Y:S02]  /*1fe0*/  @!P5 IMAD.IADD R30, R41, 0x1, R15 ;  /* 0x00000001291ed824 */ /* 0x004fe400078e020f */
[----:B------:R-:W1:Y:S03]  /*1ff0*/  @!P0 S2R R15, SR_CgaCtaId ;  /* 0x00000000000f8919 */ /* 0x000e660000008800 */
[----:B------:R-:W-:Y:S02]  /*2000*/  @!P5 LEA.HI.X R35, R40, R13, R30, 0x1, P4 ;  /* 0x0000000d2823d211 */ /* 0x000fe400020f0c1e */
[----:B----4-:R-:W-:Y:S01]  /*2010*/  @!P1 LEA R30, P4, R127, R10, 0x1 ;  /* 0x0000000a7f1e9211 */ /* 0x010fe200078808ff */
[----:B------:R-:W2:Y:S01]  /*2020*/  @!P2 LDC.64 R12, c[0x0][0x218] ;  /* 0x00008600ff0cab82 */ /* 0x000ea20000000a00 */
[----:B---3--:R-:W-:Y:S01]  /*2030*/  @!P1 LEA R10, R14, R21, 0x18 ;  /* 0x000000150e0a9211 */ /* 0x008fe200078ec0ff */
[----:B------:R-:W-:Y:S01]  /*2040*/  @!P5 IMAD R21, R19, 0x2, R28 ;  /* 0x000000021315d824 */ /* 0x000fe200078e021c */
[----:B------:R-:W-:-:S02]  /*2050*/  @!P1 LEA.HI.X R31, R127, R11, R160, 0x1, P4 ;  /* 0x0000000b7f1f9211 */ /* 0x000fc400020f0ca0 */
[----:B------:R-:W-:Y:S01]  /*2060*/  ISETP.GE.AND P4, PT, R22, R3, PT ;  /* 0x000000031600720c */ /* 0x000fe20003f86270 */
[----:B------:R-:W-:Y:S01]  /*2070*/  @!P1 IMAD R10, R19, 0x2, R10 ;  /* 0x00000002130a9824 */ /* 0x000fe200078e020a */
[----:B------:R-:W-:Y:S01]  /*2080*/  @!P5 LDGSTS.E.BYPASS.LTC128B.128 [R21+0x1800], desc[UR12][R34.64] ;  /* 0x018000002215dfae */ /* 0x000fe2000b901d4c */
[----:B------:R-:W-:Y:S02]  /*2090*/  @!P2 LEA R16, R16, R37, 0x18 ;  /* 0x000000251010a211 */ /* 0x000fe400078ec0ff */
[----:B------:R-:W-:Y:S01]  /*20a0*/  @!P3 MOV R14, 0x400 ;  /* 0x00000400000eb802 */ /* 0x000fe20000000f00 */
[----:B------:R3:W-:Y:S01]  /*20b0*/  @!P5 LDGSTS.E.BYPASS.LTC128B.128 [R21+0x3800], desc[UR12][R34.64+0x80] ;  /* 0x038000802215dfae */ /* 0x0007e2000b901d4c */
[----:B------:R-:W-:Y:S01]  /*20c0*/  ISETP.GE.AND P5, PT, R24, R3, PT ;  /* 0x000000031800720c */ /* 0x000fe20003fa6270 */
[----:B------:R-:W-:Y:S01]  /*20d0*/  IMAD R24, R23, UR6, RZ ;  /* 0x0000000617187c24 */ /* 0x000fe2000f8e02ff */
[----:B------:R-:W-:Y:S01]  /*20e0*/  @!P3 LEA R14, R17, R14, 0x18 ;  /* 0x0000000e110eb211 */ /* 0x000fe200078ec0ff */
[----:B------:R-:W-:Y:S02]  /*20f0*/  @!P1 LDGSTS.E.BYPASS.LTC128B.128 [R10+0x4000], desc[UR12][R30.64] ;  /* 0x040000001e0a9fae */ /* 0x000fe4000b901d4c */
[----:B------:R-:W-:-:S02]  /*2100*/  IMAD R24, R7, UR7, R24 ;  /* 0x0000000707187c24 */ /* 0x000fc4000f8e0218 */
[----:B------:R4:W-:Y:S01]  /*2110*/  @!P1 LDGSTS.E.BYPASS.LTC128B.128 [R10+0x6000], desc[UR12][R30.64+0x80] ;  /* 0x060000801e0a9fae */ /* 0x0009e2000b901d4c */
[C---:B------:R-:W-:Y:S01]  /*2120*/  @!P3 LEA R11, P1, R8.reuse, R127, 0x4 ;  /* 0x0000007f080bb211 */ /* 0x040fe200078220ff */
[----:B------:R-:W-:Y:S02]  /*2130*/  @!P0 IMAD R7, R9, 0x30, RZ ;  /* 0x0000003009078824 */ /* 0x000fe400078e02ff */
[----:B------:R-:W-:Y:S01]  /*2140*/  IMAD.IADD R27, R27, 0x1, R24 ;  /* 0x000000011b1b7824 */ /* 0x000fe200078e0218 */
[----:B------:R-:W-:Y:S02]  /*2150*/  @!P3 LEA.HI.X R22, R8, R160, R9, 0x4, P1 ;  /* 0x000000a00816b211 */ /* 0x000fe400008f2409 */
[----:B------:R-:W-:-:S04]  /*2160*/  @!P3 LEA R36, P1, R11, R4, 0x1 ;  /* 0x000000040b24b211 */ /* 0x000fc800078208ff */
[----:B------:R-:W-:Y:S01]  /*2170*/  @!P3 LEA.HI.X R37, R11, R5, R22, 0x1, P1 ;  /* 0x000000050b25b211 */ /* 0x000fe200008f0c16 */
[----:B------:R-:W-:Y:S01]  /*2180*/  IMAD.SHL.U32 R11, R9, 0x20, RZ ;  /* 0x00000020090b7824 */ /* 0x000fe200078e00ff */
[----:B------:R-:W2:Y:S01]  /*2190*/  @!P0 LDC.64 R4, c[0x0][0x218] ;  /* 0x00008600ff048b82 */ /* 0x000ea20000000a00 */
[----:B------:R-:W-:-:S04]  /*21a0*/  @!P0 MOV R22, 0x400 ;  /* 0x0000040000168802 */ /* 0x000fc80000000f00 */
[----:B-1----:R-:W-:Y:S01]  /*21b0*/  @!P0 LEA R22, R15, R22, 0x18 ;  /* 0x000000160f168211 */ /* 0x002fe200078ec0ff */
[----:B---3--:R-:W-:-:S04]  /*21c0*/  IMAD.WIDE.U32 R34, R8, 0x20, RZ ;  /* 0x0000002008227825 */ /* 0x008fc800078e00ff */
[----:B------:R-:W-:Y:S01]  /*21d0*/  @!P3 IMAD R15, R19, 0x2, R14 ;  /* 0x00000002130fb824 */ /* 0x000fe200078e020e */
[----:B------:R-:W-:Y:S01]  /*21e0*/  @!P2 IADD3 R17, P1, R127, R34, RZ ;  /* 0x000000227f11a210 */ /* 0x000fe20007f3e0ff */
[----:B------:R-:W-:Y:S02]  /*21f0*/  IMAD.SHL.U32 R14, R20, 0x8, RZ ;  /* 0x00000008140e7824 */ /* 0x000fe400078e00ff */
[----:B----4-:R-:W-:Y:S01]  /*2200*/  @!P0 IMAD.MOV.U32 R30, RZ, RZ, R127 ;  /* 0x000000ffff1e8224 */ /* 0x010fe200078e007f */
[----:B------:R-:W-:Y:S01]  /*2210*/  @!P2 IADD3.X R34, R160, R35, R11, P1, !PT ;  /* 0x00000023a022a210 */ /* 0x000fe20000ffe40b */
[----:B------:R-:W-:Y:S01]  /*2220*/  @!P0 IMAD.MOV.U32 R31, RZ, RZ, R160 ;  /* 0x000000ffff1f8224 */ /* 0x000fe200078e00a0 */
[C---:B--2---:R-:W-:Y:S01]  /*2230*/  @!P2 LEA R12, P1, R17.reuse, R12, 0x1 ;  /* 0x0000000c110ca211 */ /* 0x044fe200078208ff */
[----:B------:R-:W-:Y:S01]  /*2240*/  @!P3 LDGSTS.E.BYPASS.LTC128B.128 [R15+0x4800], desc[UR12][R36.64] ;  /* 0x04800000240fbfae */ /* 0x000fe2000b901d4c */
[----:B------:R-:W1:Y:S01]  /*2250*/  LDC.64 R10, c[0x0][0x250] ;  /* 0x00009400ff0a7b82 */ /* 0x000e620000000a00 */
[----:B------:R-:W-:Y:S01]  /*2260*/  @!P0 IMAD.WIDE.U32 R30, R8, 0x30, R30 ;  /* 0x00000030081e8825 */ /* 0x000fe200078e001e */
[----:B------:R-:W-:Y:S01]  /*2270*/  @!P2 LEA.HI.X R13, R17, R13, R34, 0x1, P1 ;  /* 0x0000000d110da211 */ /* 0x000fe200008f0c22 */
[----:B------:R2:W-:Y:S01]  /*2280*/  @!P3 LDGSTS.E.BYPASS.LTC128B.128 [R15+0x6800], desc[UR12][R36.64+0x80] ;  /* 0x06800080240fbfae */ /* 0x0005e2000b901d4c */
[----:B------:R-:W-:Y:S01]  /*2290*/  ISETP.GE.AND P3, PT, R18, R3, PT ;  /* 0x000000031200720c */ /* 0x000fe20003f66270 */
[----:B------:R-:W-:Y:S01]  /*22a0*/  @!P0 IMAD.IADD R7, R31, 0x1, R7 ;  /* 0x000000011f078824 */ /* 0x000fe200078e0207 */
[----:B------:R-:W-:Y:S01]  /*22b0*/  @!P0 LEA R38, P1, R30, R4, 0x1 ;  /* 0x000000041e268211 */ /* 0x000fe200078208ff */
[----:B------:R-:W-:-:S02]  /*22c0*/  @!P2 IMAD R17, R19, 0x2, R16 ;  /* 0x000000021311a824 */ /* 0x000fc400078e0210 */
[----:B------:R-:W-:Y:S01]  /*22d0*/  @!P0 IMAD R19, R19, 0x2, R22 ;  /* 0x0000000213138824 */ /* 0x000fe200078e0216 */
[----:B------:R-:W-:Y:S02]  /*22e0*/  @!P0 LEA.HI.X R39, R30, R5, R7, 0x1, P1 ;  /* 0x000000051e278211 */ /* 0x000fe400008f0c07 */
[----:B------:R-:W-:Y:S01]  /*22f0*/  @!P2 LDGSTS.E.BYPASS.LTC128B.128 [R17+0x5000], desc[UR12][R12.64] ;  /* 0x050000000c11afae */ /* 0x000fe2000b901d4c */
[CC--:B------:R-:W-:Y:S02]  /*2300*/  LEA.HI R5, R99.reuse, R96.reuse, RZ, 0x4 ;  /* 0x0000006063057211 */ /* 0x0c0fe400078f20ff */
[----:B------:R-:W-:Y:S01]  /*2310*/  LEA.HI R99, R99, R96, RZ, 0x5 ;  /* 0x0000006063637211 */ /* 0x000fe200078f28ff */
[----:B------:R3:W-:Y:S01]  /*2320*/  @!P2 LDGSTS.E.BYPASS.LTC128B.128 [R17+0x7000], desc[UR12][R12.64+0x80] ;  /* 0x070000800c11afae */ /* 0x0007e2000b901d4c */
[----:B------:R-:W-:Y:S02]  /*2330*/  ISETP.GE.AND P2, PT, R20, R3, PT ;  /* 0x000000031400720c */ /* 0x000fe40003f46270 */
[----:B------:R-:W-:Y:S01]  /*2340*/  LOP3.LUT R3, R5, 0xfffffff0, RZ, 0xc0, !PT ;  /* 0xfffffff005037812 */ /* 0x000fe200078ec0ff */
[----:B------:R-:W-:Y:S01]  /*2350*/  @!P0 LDGSTS.E.BYPASS.LTC128B.128 [R19+0x5800], desc[UR12][R38.64] ;  /* 0x0580000026138fae */ /* 0x000fe2000b901d4c */
[----:B------:R-:W-:-:S02]  /*2360*/  SHF.R.S32.HI R97, RZ, 0x5, R99 ;  /* 0x00000005ff617819 */ /* 0x000fc40000011463 */
[----:B------:R-:W-:Y:S01]  /*2370*/  LOP3.LUT R99, R99, 0xffffffe0, RZ, 0xc0, !PT ;  /* 0xffffffe063637812 */ /* 0x000fe200078ec0ff */
[----:B------:R4:W-:Y:S01]  /*2380*/  @!P0 LDGSTS.E.BYPASS.LTC128B.128 [R19+0x7800], desc[UR12][R38.64+0x80] ;  /* 0x0780008026138fae */ /* 0x0009e2000b901d4c */
[----:B------:R-:W-:Y:S02]  /*2390*/  IMAD.IADD R3, R96, 0x1, -R3 ;  /* 0x0000000160037824 */ /* 0x000fe400078e0a03 */
[-C--:B-1----:R-:W-:Y:S01]  /*23a0*/  IMAD R4, R25, R10.reuse, RZ ;  /* 0x0000000a19047224 */ /* 0x082fe200078e02ff */
[----:B------:R-:W0:Y:S01]  /*23b0*/  LDGDEPBAR ;  /* 0x00000000000079af */ /* 0x000e220000000000 */
[----:B------:R-:W-:Y:S01]  /*23c0*/  IMAD.WIDE.U32 R34, R29, R10, R26 ;  /* 0x0000000a1d227225 */ /* 0x000fe200078e001a */
[----:B------:R-:W-:-:S03]  /*23d0*/  SHF.R.S32.HI R18, RZ, 0x1f, R3 ;  /* 0x0000001fff127819 */ /* 0x000fc60000011403 */
[----:B--2---:R-:W-:Y:S01]  /*23e0*/  IMAD.SHL.U32 R15, R0, 0x40, RZ ;  /* 0x00000040000f7824 */ /* 0x004fe200078e00ff */
[----:B------:R-:W-:Y:S01]  /*23f0*/  LEA R148, P0, R34, UR8, 0x1 ;  /* 0x0000000822947c11 */ /* 0x000fe2000f8008ff */
[----:B------:R-:W-:Y:S02]  /*2400*/  IMAD R7, R29, R11, R4 ;  /* 0x0000000b1d077224 */ /* 0x000fe400078e0204 */
[----:B------:R-:W-:Y:S01]  /*2410*/  IMAD.SHL.U32 R4, R11, 0x20, RZ ;  /* 0x000000200b047824 */ /* 0x000fe200078e00ff */
[----:B------:R-:W-:Y:S01]  /*2420*/  LOP3.LUT R15, R15, 0x1c0, RZ, 0xc0, !PT ;  /* 0x000001c00f0f7812 */ /* 0x000fe200078ec0ff */
[----:B------:R-:W-:Y:S02]  /*2430*/  IMAD.IADD R32, R35, 0x1, R7 ;  /* 0x0000000123207824 */ /* 0x000fe400078e0207 */
[----:B------:R-:W-:Y:S01]  /*2440*/  IMAD.IADD R99, R96, 0x1, -R99 ;  /* 0x0000000160637824 */ /* 0x000fe200078e0a63 */
[----:B------:R-:W-:Y:S01]  /*2450*/  LOP3.LUT R14, R15, 0x8, R14, 0xf8, !PT ;  /* 0x000000080f0e7812 */ /* 0x000fe200078ef80e */
[----:B---3--:R-:W-:Y:S01]  /*2460*/  IMAD.WIDE.U32 R16, R10, 0x20, RZ ;  /* 0x000000200a107825 */ /* 0x008fe200078e00ff */
[----:B------:R-:W-:-:S02]  /*2470*/  SHF.R.S32.HI R12, RZ, 0x4, R5 ;  /* 0x00000004ff0c7819 */ /* 0x000fc40000011405 */
[----:B------:R-:W-:Y:S01]  /*2480*/  SHF.R.U32.HI R7, RZ, 0x3, R15 ;  /* 0x00000003ff077819 */ /* 0x000fe2000001160f */
[----:B------:R-:W-:Y:S01]  /*2490*/  IMAD.SHL.U32 R96, R96, 0x2, RZ ;  /* 0x0000000260607824 */ /* 0x000fe200078e00ff */
[----:B------:R-:W-:Y:S02]  /*24a0*/  LEA.HI R13, R5, R12, RZ, 0x1 ;  /* 0x0000000c050d7211 */ /* 0x000fe400078f08ff */
[----:B------:R-:W-:Y:S01]  /*24b0*/  LEA.HI R5, R18, R3, RZ, 0x3 ;  /* 0x0000000312057211 */ /* 0x000fe200078f18ff */
[----:B------:R-:W-:-:S04]  /*24c0*/  DEPBAR.LE SB0, 0x0 ;  /* 0x000080000000791a */ /* 0x000fc80000000000 */
[----:B------:R-:W-:Y:S01]  /*24d0*/  BAR.SYNC.DEFER_BLOCKING 0x0 ;  /* 0x0000000000007b1d */ /* 0x000fe20000010000 */
[C---:B------:R-:W-:Y:S01]  /*24e0*/  LOP3.LUT R18, R5.reuse, 0xfffffff8, RZ, 0xc0, !PT ;  /* 0xfffffff805127812 */ /* 0x040fe200078ec0ff */
[----:B------:R-:W-:Y:S01]  /*24f0*/  IMAD.SHL.U32 R5, R5, 0x40, RZ ;  /* 0x0000004005057824 */ /* 0x000fe200078e00ff */
[----:B------:R-:W-:Y:S02]  /*2500*/  LOP3.LUT R13, R13, 0xfffffffe, RZ, 0xc0, !PT ;  /* 0xfffffffe0d0d7812 */ /* 0x000fe400078ec0ff */
[----:B------:R-:W-:Y:S01]  /*2510*/  LOP3.LUT R7, R14, R7, RZ, 0x3c, !PT ;  /* 0x000000070e077212 */ /* 0x000fe200078e3cff */
[----:B------:R-:W-:Y:S01]  /*2520*/  IMAD.IADD R18, R3, 0x1, -R18 ;  /* 0x0000000103127824 */ /* 0x000fe200078e0a12 */
[----:B------:R-:W-:Y:S01]  /*2530*/  LEA.HI.X R149, R34, UR9, R32, 0x1, P0 ;  /* 0x0000000922957c11 */ /* 0x000fe200080f0c20 */
[----:B------:R-:W-:Y:S01]  /*2540*/  IMAD.IADD R12, R12, 0x1, -R13 ;  /* 0x000000010c0c7824 */ /* 0x000fe200078e0a0d */
[----:B------:R-:W-:Y:S01]  /*2550*/  @!P5 IADD3 R16, P0, R148, R16, RZ ;  /* 0x000000109410d210 */ /* 0x000fe20007f1e0ff */
[----:B------:R-:W-:-:S02]  /*2560*/  IMAD.SHL.U32 R3, R18, 0x40, RZ ;  /* 0x0000004012037824 */ /* 0x000fc400078e00ff */
[C---:B------:R-:W-:Y:S01]  /*2570*/  IMAD R145, R12.reuse, 0x200, R7 ;  /* 0x000002000c917824 */ /* 0x040fe200078e0207 */
[----:B------:R-:W-:Y:S01]  /*2580*/  @!P5 IADD3.X R17, R149, R17, R4, P0, !PT ;  /* 0x000000119511d210 */ /* 0x000fe200007fe404 */
[----:B------:R-:W-:Y:S01]  /*2590*/  IMAD.SHL.U32 R12, R12, 0x8, RZ ;  /* 0x000000080c0c7824 */ /* 0x000fe200078e00ff */
[----:B------:R-:W-:Y:S01]  /*25a0*/  LOP3.LUT R3, R3, 0x1c0, RZ, 0xc0, !PT ;  /* 0x000001c003037812 */ /* 0x000fe200078ec0ff */
[----:B------:R-:W-:Y:S01]  /*25b0*/  @!P3 IMAD R4, R11, 0x60, RZ ;  /* 0x000000600b04b824 */ /* 0x000fe200078e02ff */
[----:B------:R-:W-:Y:S01]  /*25c0*/  LEA R145, R145, UR4, 0x1 ;  /* 0x0000000491917c11 */ /* 0x000fe2000f8e08ff */
[----:B------:R-:W-:Y:S01]  /*25d0*/  @!P3 IMAD.WIDE.U32 R14, R10, 0x60, R148 ;  /* 0x000000600a0eb825 */ /* 0x000fe200078e0094 */
[----:B------:R-:W-:Y:S02]  /*25e0*/  LOP3.LUT R12, R3, 0x8, R12, 0xf8, !PT ;  /* 0x00000008030c7812 */ /* 0x000fe400078ef80c */
[----:B------:R-:W-:Y:S01]  /*25f0*/  SHF.R.U32.HI R3, RZ, 0x3, R3 ;  /* 0x00000003ff037819 */ /* 0x000fe20000011603 */
[----:B------:R-:W-:Y:S01]  /*2600*/  @!P3 IMAD.IADD R15, R15, 0x1, R4 ;  /* 0x000000010f0fb824 */ /* 0x000fe200078e0204 */
[----:B------:R-:W-:Y:S01]  /*2610*/  LOP3.LUT R4, R5, 0xfffffe00, RZ, 0xc0, !PT ;  /* 0xfffffe0005047812 */ /* 0x000fe200078ec0ff */
[----:B------:R-:W-:Y:S01]  /*2620*/  @P2 STS.128 [R153+0x8000], RZ ;  /* 0x008000ff99002388 */ /* 0x000fe20000000c00 */
[----:B------:R-:W-:Y:S01]  /*2630*/  LOP3.LUT R3, R12, R3, RZ, 0x3c, !PT ;  /* 0x000000030c037212 */ /* 0x000fe200078e3cff */
[----:B------:R-:W-:-:S02]  /*2640*/  IMAD.MOV.U32 R7, RZ, RZ, 0x10 ;  /* 0x00000010ff077424 */ /* 0x000fc400078e00ff */
[----:B------:R-:W-:Y:S01]  /*2650*/  @P2 STS.128 [R153+0xa000], RZ ;  /* 0x00a000ff99002388 */ /* 0x000fe20000000c00 */
[----:B------:R-:W-:Y:S02]  /*2660*/  IMAD R146, R97, 0x400, R4 ;  /* 0x0000040061927824 */ /* 0x000fe400078e0204 */
[----:B------:R-:W-:Y:S01]  /*2670*/  IMAD.MOV.U32 R5, RZ, RZ, 0x20 ;  /* 0x00000020ff057424 */ /* 0x000fe200078e00ff */
[----:B------:R-:W-:Y:S01]  /*2680*/  @!PT LDS RZ, [RZ] ;  /* 0x00000000fffff984 */ /* 0x000fe20000000800 */
[----:B------:R-:W-:Y:S01]  /*2690*/  @!PT LDS RZ, [RZ] ;  /* 0x00000000fffff984 */ /* 0x000fe20000000800 */
[----:B------:R-:W-:Y:S01]  /*26a0*/  @!PT LDS RZ, [RZ] ;  /* 0x00000000fffff984 */ /* 0x000fe20000000800 */
[----:B------:R-:W-:Y:S01]  /*26b0*/  @!P2 LDGSTS.E.BYPASS.LTC128B.128 [R153+0x8000], desc[UR12][R148.64] ;  /* 0x080000009499afae */ /* 0x000fe2000b901d4c */
[----:B------:R-:W-:Y:S02]  /*26c0*/  IMAD.IADD R146, R3, 0x1, R146 ;  /* 0x0000000103927824 */ /* 0x000fe400078e0292 */
[----:B------:R-:W-:Y:S01]  /*26d0*/  VIADD R143, R145, 0x4020 ;  /* 0x00004020918f7836 */ /* 0x000fe20000000000 */
[----:B------:R-:W-:Y:S01]  /*26e0*/  @!P2 LDGSTS.E.BYPASS.LTC128B.128 [R153+0xa000], desc[UR12][R148.64+0x80] ;  /* 0x0a0000809499afae */ /* 0x000fe2000b901d4c */
[----:B------:R-:W-:Y:S01]  /*26f0*/  R2P PR, R18, 0x6 ;  /* 0x0000000612007804 */ /* 0x000fe20000000000 */
[----:B------:R-:W-:Y:S01]  /*2700*/  IMAD R97, R97, 0x10, R101 ;  /* 0x0000001061617824 */ /* 0x000fe200078e0265 */
[----:B------:R-:W-:Y:S01]  /*2710*/  @!P4 LEA R18, P0, R10, R148, 0x6 ;  /* 0x000000940a12c211 */ /* 0x000fe200078030ff */
[----:B------:R-:W-:Y:S01]  /*2720*/  @P5 STS.128 [R153+0x8800], RZ ;  /* 0x008800ff99005388 */ /* 0x000fe20000000c00 */
[----:B------:R-:W-:Y:S01]  /*2730*/  LEA R146, R146, UR4, 0x1 ;  /* 0x0000000492927c11 */ /* 0x000fe2000f8e08ff */
[----:B------:R-:W-:Y:S01]  /*2740*/  IMAD.IADD R140, R4, 0x1, R3 ;  /* 0x00000001048c7824 */ /* 0x000fe200078e0203 */
[----:B----4-:R-:W-:Y:S01]  /*2750*/  @!P4 LEA.HI.X R19, R10, R149, R11, 0x6, P0 ;  /* 0x000000950a13c211 */ /* 0x010fe200000f340b */
[----:B------:R-:W-:Y:S01]  /*2760*/  @P5 STS.128 [R153+0xa800], RZ ;  /* 0x00a800ff99005388 */ /* 0x000fe20000000c00 */
[----:B------:R-:W-:-:S02]  /*2770*/  SEL R7, R7, 0xfffffff0, !P1 ;  /* 0xfffffff007077807 */ /* 0x000fc40004800000 */
[----:B------:R-:W-:Y:S01]  /*2780*/  SEL R5, R5, 0xffffffe0, !P2 ;  /* 0xffffffe005057807 */ /* 0x000fe20005000000 */
[----:B------:R-:W-:Y:S01]  /*2790*/  @!PT LDS RZ, [RZ] ;  /* 0x00000000fffff984 */ /* 0x000fe20000000800 */
[----:B------:R-:W-:Y:S01]  /*27a0*/  @!PT LDS RZ, [RZ] ;  /* 0x00000000fffff984 */ /* 0x000fe20000000800 */
[----:B------:R-:W-:Y:S01]  /*27b0*/  @!PT LDS RZ, [RZ] ;  /* 0x00000000fffff984 */ /* 0x000fe20000000800 */
[----:B------:R-:W-:Y:S01]  /*27c0*/  @!P5 LDGSTS.E.BYPASS.LTC128B.128 [R153+0x8800], desc[UR12][R16.64] ;  /* 0x088000001099dfae */ /* 0x000fe2000b901d4c */
[----:B------:R-:W-:Y:S01]  /*27d0*/  R2P PR, R0, 0x6 ;  /* 0x0000000600007804 */ /* 0x000fe20000000000 */
[----:B------:R-:W-:Y:S02]  /*27e0*/  VIADD R0, R145, 0x4000 ;  /* 0x0000400091007836 */ /* 0x000fe40000000000 */
[----:B------:R-:W-:Y:S01]  /*27f0*/  @!P5 LDGSTS.E.BYPASS.LTC128B.128 [R153+0xa800], desc[UR12][R16.64+0x80] ;  /* 0x0a8000801099dfae */ /* 0x000fe2000b901d4c */
[--C-:B------:R-:W-:Y:S02]  /*2800*/  IMAD R144, R7, 0x2, R146.reuse ;  /* 0x0000000207907824 */ /* 0x100fe400078e0292 */
[C---:B------:R-:W-:Y:S01]  /*2810*/  IMAD R142, R5.reuse, 0x2, R146 ;  /* 0x00000002058e7824 */ /* 0x040fe200078e0292 */
[----:B------:R-:W-:Y:S01]  /*2820*/  @P4 STS.128 [R153+0x9000], RZ ;  /* 0x009000ff99004388 */ /* 0x000fe20000000c00 */
[----:B------:R-:W-:-:S03]  /*2830*/  IMAD R141, R5, 0x2, R144 ;  /* 0x00000002058d7824 */ /* 0x000fc600078e0290 */
[----:B------:R-:W-:Y:S02]  /*2840*/  @P4 STS.128 [R153+0xb000], RZ ;  /* 0x00b000ff99004388 */ /* 0x000fe40000000c00 */
[----:B------:R-:W-:Y:S02]  /*2850*/  @P1 VIADD R143, R0, 0xffffffe0 ;  /* 0xffffffe0008f1836 */ /* 0x000fe40000000000 */
[----:B------:R-:W-:Y:S01]  /*2860*/  @!PT LDS RZ, [RZ] ;  /* 0x00000000fffff984 */ /* 0x000fe20000000800 */
[----:B------:R-:W-:Y:S01]  /*2870*/  @!PT LDS RZ, [RZ] ;  /* 0x00000000fffff984 */ /* 0x000fe20000000800 */
[----:B------:R-:W-:Y:S01]  /*2880*/  @!PT LDS RZ, [RZ] ;  /* 0x00000000fffff984 */ /* 0x000fe20000000800 */
[----:B------:R-:W-:Y:S01]  /*2890*/  @!P4 LDGSTS.E.BYPASS.LTC128B.128 [R153+0x9000], desc[UR12][R18.64] ;  /* 0x090000001299cfae */ /* 0x000fe2000b901d4c */
[----:B------:R-:W-:Y:S02]  /*28a0*/  IMAD.MOV.U32 R0, RZ, RZ, 0x40 ;  /* 0x00000040ff007424 */ /* 0x000fe400078e00ff */
[C---:B------:R-:W-:Y:S01]  /*28b0*/  VIADD R135, R143.reuse, 0x800 ;  /* 0x000008008f877836 */ /* 0x040fe20000000000 */
[----:B------:R-:W-:Y:S01]  /*28c0*/  @!P4 LDGSTS.E.BYPASS.LTC128B.128 [R153+0xb000], desc[UR12][R18.64+0x80] ;  /* 0x0b0000801299cfae */ /* 0x000fe2000b901d4c */
[C---:B------:R-:W-:Y:S01]  /*28d0*/  VIADD R134, R143.reuse, 0x1000 ;  /* 0x000010008f867836 */ /* 0x040fe20000000000 */
[----:B------:R-:W-:Y:S01]  /*28e0*/  SEL R0, R0, 0xffffffc0, !P2 ;  /* 0xffffffc000007807 */ /* 0x000fe20005000000 */
[C---:B------:R-:W-:Y:S01]  /*28f0*/  VIADD R133, R143.reuse, 0x1800 ;  /* 0x000018008f857836 */ /* 0x040fe20000000000 */
[----:B------:R-:W-:Y:S01]  /*2900*/  @P3 STS.128 [R153+0x9800], RZ ;  /* 0x009800ff99003388 */ /* 0x000fe20000000c00 */
[----:B------:R-:W-:-:S02]  /*2910*/  VIADD R131, R143, 0x2000 ;  /* 0x000020008f837836 */ /* 0x000fc40000000000 */
[----:B------:R-:W-:Y:S01]  /*2920*/  IMAD.IADD R139, R145, 0x1, R0 ;  /* 0x00000001918b7824 */ /* 0x000fe200078e0200 */
[----:B------:R-:W-:Y:S01]  /*2930*/  @P3 STS.128 [R153+0xb800], RZ ;  /* 0x00b800ff99003388 */ /* 0x000fe20000000c00 */
[----:B------:R-:W-:Y:S01]  /*2940*/  IMAD.IADD R132, R0, 0x1, R143 ;  /* 0x0000000100847824 */ /* 0x000fe200078e028f */
[----:B------:R-:W-:Y:S01]  /*2950*/  SHF.R.S32.HI R0, RZ, 0x1f, R99 ;  /* 0x0000001fff007819 */ /* 0x000fe20000011463 */
[C---:B------:R-:W-:Y:S01]  /*2960*/  VIADD R130, R143.reuse, 0x2800 ;  /* 0x000028008f827836 */ /* 0x040fe20000000000 */
[----:B------:R-:W-:Y:S01]  /*2970*/  @!PT LDS RZ, [RZ] ;  /* 0x00000000fffff984 */ /* 0x000fe20000000800 */
[----:B------:R-:W-:Y:S01]  /*2980*/  @!PT LDS RZ, [RZ] ;  /* 0x00000000fffff984 */ /* 0x000fe20000000800 */
[----:B------:R-:W-:Y:S01]  /*2990*/  @!PT LDS RZ, [RZ] ;  /* 0x00000000fffff984 */ /* 0x000fe20000000800 */
[----:B------:R-:W-:Y:S01]  /*29a0*/  @!P3 LDGSTS.E.BYPASS.LTC128B.128 [R153+0x9800], desc[UR12][R14.64] ;  /* 0x098000000e99bfae */ /* 0x000fe2000b901d4c */
[C---:B------:R-:W-:Y:S01]  /*29b0*/  VIADD R129, R143.reuse, 0x3000 ;  /* 0x000030008f817836 */ /* 0x040fe20000000000 */
[----:B------:R-:W-:Y:S01]  /*29c0*/  LEA.HI R0, R0, R99, RZ, 0x2 ;  /* 0x0000006300007211 */ /* 0x000fe200078f10ff */
[----:B------:R-:W-:Y:S01]  /*29d0*/  VIADD R128, R143, 0x3800 ;  /* 0x000038008f807836 */ /* 0x000fe20000000000 */
[----:B------:R1:W-:Y:S02]  /*29e0*/  @!P3 LDGSTS.E.BYPASS.LTC128B.128 [R153+0xb800], desc[UR12][R14.64+0x80] ;  /* 0x0b8000800e99bfae */ /* 0x0003e4000b901d4c */
[----:B------:R-:W-:-:S02]  /*29f0*/  SHF.R.S32.HI R152, RZ, 0x2, R0 ;  /* 0x00000002ff987819 */ /* 0x000fc40000011400 */
[----:B------:R-:W-:Y:S02]  /*2a00*/  LDSM.16.M88.4 R84, [R146] ;  /* 0x000000009254783b */ /* 0x000fe40000000200 */
[----:B------:R-:W-:Y:S02]  /*2a10*/  IADD3 R97, R97, 0x1, R152 ;  /* 0x0000000161617810 */ /* 0x000fe40007ffe098 */
[----:B------:R-:W2:Y:S02]  /*2a20*/  LDSM.16.M88.4 R68, [R145+0x4000] ;  /* 0x004000009144783b */ /* 0x000ea40000000200 */
[----:B------:R-:W-:Y:S02]  /*2a30*/  IADD3 R97, R33, R97, -R98 ;  /* 0x0000006121617210 */ /* 0x000fe40007ffe862 */
[----:B------:R-:W-:Y:S03]  /*2a40*/  LDSM.16.M88.4 R36, [R144] ;  /* 0x000000009024783b */ /* 0x000fe60000000200 */
[----:B------:R-:W-:Y:S01]  /*2a50*/  IMAD.IADD R0, R97, 0x1, R6 ;  /* 0x0000000161007824 */ /* 0x000fe200078e0206 */
[----:B------:R-:W-:Y:S04]  /*2a60*/  LDSM.16.M88.4 R72, [R143] ;  /* 0x000000008f48783b */ /* 0x000fe80000000200 */
[----:B------:R-:W3:Y:S01]  /*2a70*/  LDSM.16.M88.4 R60, [R145+0x4800] ;  /* 0x00480000913c783b */ /* 0x000ee20000000200 */
[----:B------:R-:W-:-:S02]  /*2a80*/  VIMNMX R161, R0, R33, PT ;  /* 0x0000002100a17248 */ /* 0x000fc40003fe0100 */
[----:B------:R-:W-:Y:S01]  /*2a90*/  VIADDMNMX R0, R0, 0x8, R33, PT ;  /* 0x0000000800007846 */ /* 0x000fe20003800121 */
[----:B------:R-:W-:Y:S04]  /*2aa0*/  LDSM.16.M88.4 R92, [R139+0x4000] ;  /* 0x004000008b5c783b */ /* 0x000fe80000000200 */
[----:B-1----:R-:W-:Y:S04]  /*2ab0*/  LDSM.16.M88.4 R12, [R142] ;  /* 0x000000008e0c783b */ /* 0x002fe80000000200 */
[----:B------:R-:W1:Y:S04]  /*2ac0*/  LDSM.16.M88.4 R16, [R145+0x5000] ;  /* 0x005000009110783b */ /* 0x000e680000000200 */
[----:B------:R-:W4:Y:S04]  /*2ad0*/  LDSM.16.M88.4 R44, [R145+0x5800] ;  /* 0x00580000912c783b */ /* 0x000f280000000200 */
[----:B------:R-:W4:Y:S04]  /*2ae0*/  LDSM.16.M88.4 R40, [R143+0x800] ;  /* 0x000800008f28783b */ /* 0x000f280000000200 */
[----:B------:R-:W-:Y:S01]  /*2af0*/  LDSM.16.M88.4 R56, [R141] ;  /* 0x000000008d38783b */ /* 0x000fe20000000200 */
[C---:B--2---:R-:W-:Y:S03]  /*2b00*/  HMMA.16816.F32 R48, R84.reuse, R68, RZ ;  /* 0x000000445430723c */ /* 0x044fe600000018ff */
[----:B------:R-:W2:Y:S04]  /*2b10*/  LDSM.16.M88.4 R52, [R132] ;  /* 0x000000008434783b */ /* 0x000ea80000000200 */
[----:B------:R-:W2:Y:S01]  /*2b20*/  LDSM.16.M88.4 R28, [R143+0x1000] ;  /* 0x001000008f1c783b */ /* 0x000ea20000000200 */
[C---:B------:R-:W-:Y:S03]  /*2b30*/  HMMA.16816.F32 R68, R84.reuse, R70, RZ ;  /* 0x000000465444723c */ /* 0x040fe600000018ff */
[----:B------:R-:W2:Y:S03]  /*2b40*/  LDSM.16.M88.4 R24, [R143+0x1800] ;  /* 0x001800008f18783b */ /* 0x000ea60000000200 */
[C---:B---3--:R-:W-:Y:S01]  /*2b50*/  HMMA.16816.F32 R64, R84.reuse, R60, RZ ;  /* 0x0000003c5440723c */ /* 0x048fe200000018ff */
[----:B------:R-:W-:Y:S04]  /*2b60*/  LDSM.16.M88.4 R80, [R139+0x4800] ;  /* 0x004800008b50783b */ /* 0x000fe80000000200 */
[----:B------:R-:W-:Y:S01]  /*2b70*/  LDSM.16.M88.4 R76, [R139+0x5000] ;  /* 0x005000008b4c783b */ /* 0x000fe20000000200 */
[----:B------:R-:W-:Y:S03]  /*2b80*/  HMMA.16816.F32 R60, R84, R62, RZ ;  /* 0x0000003e543c723c */ /* 0x000fe600000018ff */
[----:B------:R-:W0:Y:S03]  /*2b90*/  LDGDEPBAR ;  /* 0x00000000000079af */ /* 0x000e260000000000 */
[C---:B------:R-:W-:Y:S06]  /*2ba0*/  HMMA.16816.F32 R48, R36.reuse, R72, R48 ;  /* 0x000000482430723c */ /* 0x040fec0000001830 */
[----:B------:R-:W-:Y:S01]  /*2bb0*/  HMMA.16816.F32 R68, R36, R74, R68 ;  /* 0x0000004a2444723c */ /* 0x000fe20000001844 */
[----:B------:R-:W-:Y:S05]  /*2bc0*/  LDSM.16.M88.4 R72, [R139+0x5800] ;  /* 0x005800008b48783b */ /* 0x000fea0000000200 */
[C---:B-1----:R-:W-:Y:S06]  /*2bd0*/  HMMA.16816.F32 R20, R84.reuse, R16, RZ ;  /* 0x000000105414723c */ /* 0x042fec00000018ff */
[----:B------:R-:W-:Y:S06]  /*2be0*/  HMMA.16816.F32 R16, R84, R18, RZ ;  /* 0x000000125410723c */ /* 0x000fec00000018ff */
[C---:B------:R-:W-:Y:S06]  /*2bf0*/  HMMA.16816.F32 R48, R12.reuse, R92, R48 ;  /* 0x0000005c0c30723c */ /* 0x040fec0000001830 */
[----:B------:R-:W-:Y:S06]  /*2c00*/  HMMA.16816.F32 R68, R12, R94, R68 ;  /* 0x0000005e0c44723c */ /* 0x000fec0000001844 */
[C---:B----4-:R-:W-:Y:S06]  /*2c10*/  HMMA.16816.F32 R88, R84.reuse, R44, RZ ;  /* 0x0000002c5458723c */ /* 0x050fec00000018ff */
[----:B------:R-:W-:Y:S01]  /*2c20*/  HMMA.16816.F32 R84, R84, R46, RZ ;  /* 0x0000002e5454723c */ /* 0x000fe200000018ff */
        /* <DEDUP_REMOVED lines=12> */
[----:B------:R-:W2:Y:S04]  /*2cf0*/  LDSM.16.M88.4 R36, [R143+0x2000] ;  /* 0x002000008f24783b */ /* 0x000ea80000000200 */
[----:B------:R-:W3:Y:S01]  /*2d00*/  LDSM.16.M88.4 R24, [R132+0x800] ;  /* 0x000800008418783b */ /* 0x000ee20000000200 */
        /* <DEDUP_REMOVED lines=8> */
[----:B------:R-:W1:Y:S05]  /*2d90*/  LDSM.16.M88.4 R76, [R132+0x1000] ;  /* 0x00100000844c783b */ /* 0x000e6a0000000200 */
[C---:B------:R-:W-:Y:S06]  /*2da0*/  HMMA.16816.F32 R88, R12.reuse, R72, R88 ;  /* 0x000000480c58723c */ /* 0x040fec0000001858 */
[----:B------:R-:W-:Y:S01]  /*2db0*/  HMMA.16816.F32 R84, R12, R74, R84 ;  /* 0x0000004a0c54723c */ /* 0x000fe20000001854 */
[----:B------:R-:W-:Y:S04]  /*2dc0*/  LDSM.16.M88.4 R12, [R142+0x2000] ;  /* 0x002000008e0c783b */ /* 0x000fe80000000200 */
[----:B------:R-:W4:Y:S01]  /*2dd0*/  LDSM.16.M88.4 R72, [R139+0x6000] ;  /* 0x006000008b48783b */ /* 0x000f220000000200 */
[C---:B--2---:R-:W-:Y:S06]  /*2de0*/  HMMA.16816.F32 R48, R28.reuse, R36, R48 ;  /* 0x000000241c30723c */ /* 0x044fec0000001830 */
[----:B------:R-:W-:Y:S01]  /*2df0*/  HMMA.16816.F32 R68, R28, R38, R68 ;  /* 0x000000261c44723c */ /* 0x000fe20000001844 */
[----:B------:R-:W-:Y:S05]  /*2e00*/  LDSM.16.M88.4 R36, [R132+0x1800] ;  /* 0x001800008424783b */ /* 0x000fea0000000200 */
[C---:B---3--:R-:W-:Y:S06]  /*2e10*/  HMMA.16816.F32 R64, R56.reuse, R24, R64 ;  /* 0x000000183840723c */ /* 0x048fec0000001840 */
[C---:B------:R-:W-:Y:S01]  /*2e20*/  HMMA.16816.F32 R60, R56.reuse, R26, R60 ;  /* 0x0000001a383c723c */ /* 0x040fe2000000183c */
[----:B------:R-:W2:Y:S05]  /*2e30*/  LDSM.16.M88.4 R24, [R141+0x2000] ;  /* 0x002000008d18783b */ /* 0x000eaa0000000200 */
[C---:B-1----:R-:W-:Y:S06]  /*2e40*/  HMMA.16816.F32 R20, R56.reuse, R76, R20 ;  /* 0x0000004c3814723c */ /* 0x042fec0000001814 */
[----:B------:R-:W-:Y:S06]  /*2e50*/  HMMA.16816.F32 R16, R56, R78, R16 ;  /* 0x0000004e3810723c */ /* 0x000fec0000001810 */
[----:B------:R-:W-:Y:S06]  /*2e60*/  HMMA.16816.F32 R64, R44, R52, R64 ;  /* 0x000000342c40723c */ /* 0x000fec0000001840 */
[C---:B----4-:R-:W-:Y:S06]  /*2e70*/  HMMA.16816.F32 R48, R12.reuse, R72, R48 ;  /* 0x000000480c30723c */ /* 0x050fec0000001830 */
[----:B------:R-:W-:Y:S01]  /*2e80*/  HMMA.16816.F32 R68, R12, R74, R68 ;  /* 0x0000004a0c44723c */ /* 0x000fe20000001844 */
[----:B------:R-:W1:Y:S05]  /*2e90*/  LDSM.16.M88.4 R72, [R145+0x7000] ;  /* 0x007000009148783b */ /* 0x000e6a0000000200 */
[----:B------:R-:W-:Y:S01]  /*2ea0*/  HMMA.16816.F32 R60, R44, R54, R60 ;  /* 0x000000362c3c723c */ /* 0x000fe2000000183c */
[----:B------:R-:W3:Y:S05]  /*2eb0*/  LDSM.16.M88.4 R52, [R139+0x6800] ;  /* 0x006800008b34783b */ /* 0x000eea0000000200 */
[----:B------:R-:W-:Y:S06]  /*2ec0*/  HMMA.16816.F32 R64, R28, R80, R64 ;  /* 0x000000501c40723c */ /* 0x000fec0000001840 */
[C---:B--2---:R-:W-:Y:S06]  /*2ed0*/  HMMA.16816.F32 R48, R24.reuse, R40, R48 ;  /* 0x000000281830723c */ /* 0x044fec0000001830 */
[----:B------:R-:W-:Y:S01]  /*2ee0*/  HMMA.16816.F32 R68, R24, R42, R68 ;  /* 0x0000002a1844723c */ /* 0x000fe20000001844 */
[----:B------:R-:W2:Y:S05]  /*2ef0*/  LDSM.16.M88.4 R40, [R143+0x3000] ;  /* 0x003000008f28783b */ /* 0x000eaa0000000200 */
[----:B------:R-:W-:Y:S01]  /*2f00*/  HMMA.16816.F32 R80, R28, R82, R60 ;  /* 0x000000521c50723c */ /* 0x000fe2000000183c */
[----:B------:R-:W4:Y:S05]  /*2f10*/  LDSM.16.M88.4 R60, [R132+0x2800] ;  /* 0x00280000843c783b */ /* 0x000f2a0000000200 */
[----:B------:R-:W-:Y:S06]  /*2f20*/  HMMA.16816.F32 R88, R56, R36, R88 ;  /* 0x000000243858723c */ /* 0x000fec0000001858 */
[----:B-1----:R-:W-:Y:S01]  /*2f30*/  HMMA.16816.F32 R20, R44, R72, R20 ;  /* 0x000000482c14723c */ /* 0x002fe20000001814 */
[----:B------:R-:W-:Y:S01]  /*2f40*/  FMUL.FTZ R48, R48, UR10 ;  /* 0x0000000a30307c20 */ /* 0x000fe20008410000 */
[----:B------:R-:W-:Y:S01]  /*2f50*/  FMUL.FTZ R49, R49, UR10 ;  /* 0x0000000a31317c20 */ /* 0x000fe20008410000 */
[----:B------:R-:W-:-:S02]  /*2f60*/  FMUL.FTZ R50, R50, UR10 ;  /* 0x0000000a32327c20 */ /* 0x000fc40008410000 */
[----:B------:R-:W-:Y:S01]  /*2f70*/  MUFU.TANH R76, R48 ;  /* 0x00000030004c7308 */ /* 0x000fe20000002400 */
[----:B------:R-:W-:Y:S01]  /*2f80*/  HMMA.16816.F32 R16, R44, R74, R16 ;  /* 0x0000004a2c10723c */ /* 0x000fe20000001810 */
[----:B------:R-:W1:Y:S01]  /*2f90*/  LDSM.16.M88.4 R72, [R145+0x7800] ;  /* 0x007800009148783b */ /* 0x000e620000000200 */
[----:B------:R-:W-:Y:S01]  /*2fa0*/  FMUL.FTZ R69, R69, UR10 ;  /* 0x0000000a45457c20 */ /* 0x000fe20008410000 */
[----:B------:R-:W-:-:S03]  /*2fb0*/  FMUL.FTZ R68, R68, UR10 ;  /* 0x0000000a44447c20 */ /* 0x000fc60008410000 */
[C---:B---3--:R-:W-:Y:S01]  /*2fc0*/  HMMA.16816.F32 R64, R12.reuse, R52, R64 ;  /* 0x000000340c40723c */ /* 0x048fe20000001840 */
[----:B------:R-:W3:Y:S05]  /*2fd0*/  MUFU.TANH R77, R49 ;  /* 0x00000031004d7308 */ /* 0x000eea0000002400 */
[----:B------:R-:W-:Y:S01]  /*2fe0*/  HMMA.16816.F32 R80, R12, R54, R80 ;  /* 0x000000360c50723c */ /* 0x000fe20000001850 */
[----:B------:R-:W3:Y:S02]  /*2ff0*/  LDSM.16.M88.4 R52, [R139+0x7000] ;  /* 0x007000008b34783b */ /* 0x000ee40000000200 */
[----:B------:R1:W-:Y:S03]  /*3000*/  MUFU.TANH R78, R50 ;  /* 0x00000032004e7308 */ /* 0x0003e60000002400 */
[----:B------:R-:W-:Y:S01]  /*3010*/  HMMA.16816.F32 R84, R56, R38, R84 ;  /* 0x000000263854723c */ /* 0x000fe20000001854 */
[----:B------:R-:W-:Y:S04]  /*3020*/  LDSM.16.M88.4 R36, [R139+0x7800] ;  /* 0x007800008b24783b */ /* 0x000fe80000000200 */
[----:B------:R-:W-:Y:S01]  /*3030*/  MUFU.TANH R69, R69 ;  /* 0x0000004500457308 */ /* 0x000fe20000002400 */
[C---:B--2---:R-:W-:Y:S06]  /*3040*/  HMMA.16816.F32 R20, R28.reuse, R40, R20 ;  /* 0x000000281c14723c */ /* 0x044fec0000001814 */
[----:B------:R-:W-:Y:S01]  /*3050*/  HMMA.16816.F32 R40, R28, R42, R16 ;  /* 0x0000002a1c28723c */ /* 0x000fe20000001810 */
[----:B------:R-:W2:Y:S01]  /*3060*/  LDSM.16.M88.4 R16, [R143+0x3800] ;  /* 0x003800008f10783b */ /* 0x000ea20000000200 */
[----:B------:R-:W2:Y:S04]  /*3070*/  MUFU.TANH R68, R68 ;  /* 0x0000004400447308 */ /* 0x000ea80000002400 */
[----:B----4-:R-:W-:Y:S06]  /*3080*/  HMMA.16816.F32 R64, R24, R60, R64 ;  /* 0x0000003c1840723c */ /* 0x010fec0000001840 */
[C---:B-1----:R-:W-:Y:S01]  /*3090*/  HMMA.16816.F32 R88, R44.reuse, R72, R88 ;  /* 0x000000482c58723c */ /* 0x042fe20000001858 */
[----:B------:R-:W-:Y:S01]  /*30a0*/  FMUL.FTZ R60, R51, UR10 ;  /* 0x0000000a333c7c20 */ /* 0x000fe20008410000 */
[----:B------:R-:W-:Y:S01]  /*30b0*/  FMUL.FTZ R61, R70, UR10 ;  /* 0x0000000a463d7c20 */ /* 0x000fe20008410000 */
[----:B------:R-:W1:Y:S03]  /*30c0*/  LDSM.16.M88.4 R48, [R132+0x3000] ;  /* 0x003000008430783b */ /* 0x000e660000000200 */
[----:B------:R-:W-:Y:S01]  /*30d0*/  HMMA.16816.F32 R84, R44, R74, R84 ;  /* 0x0000004a2c54723c */ /* 0x000fe20000001854 */
[----:B------:R-:W4:Y:S01]  /*30e0*/  LDSM.16.M88.4 R44, [R132+0x3800] ;  /* 0x00380000842c783b */ /* 0x000f220000000200 */
[----:B------:R-:W4:Y:S01]  /*30f0*/  MUFU.TANH R60, R60 ;  /* 0x0000003c003c7308 */ /* 0x000f220000002400 */
[----:B------:R-:W-:-:S04]  /*3100*/  DEPBAR.LE SB0, 0x0 ;  /* 0x000080000000791a */ /* 0x000fc80000000000 */
[----:B---3--:R-:W-:Y:S03]  /*3110*/  HMMA.16816.F32 R20, R12, R52, R20 ;  /* 0x000000340c14723c */ /* 0x008fe60000001814 */
[----:B------:R-:W3:Y:S02]  /*3120*/  MUFU.TANH R61, R61 ;  /* 0x0000003d003d7308 */ /* 0x000ee40000002400 */
[----:B------:R-:W-:Y:S01]  /*3130*/  FMUL.FTZ R56, R64, UR10 ;  /* 0x0000000a40387c20 */ /* 0x000fe20008410000 */
[----:B------:R-:W-:Y:S01]  /*3140*/  HMMA.16816.F32 R80, R24, R62, R80 ;  /* 0x0000003e1850723c */ /* 0x000fe20000001850 */
[----:B------:R-:W-:-:S04]  /*3150*/  FMUL.FTZ R52, R65, UR10 ;  /* 0x0000000a41347c20 */ /* 0x000fc80008410000 */
[----:B------:R-:W-:Y:S01]  /*3160*/  MUFU.TANH R56, R56 ;  /* 0x0000003800387308 */ /* 0x000fe20000002400 */
[----:B------:R-:W-:Y:S01]  /*3170*/  HMMA.16816.F32 R40, R12, R54, R40 ;  /* 0x000000360c28723c */ /* 0x000fe20000001828 */
[----:B------:R-:W-:-:S05]  /*3180*/  FMUL.FTZ R62, R71, UR10 ;  /* 0x0000000a473e7c20 */ /* 0x000fca0008410000 */
[----:B--2---:R-:W-:Y:S01]  /*3190*/  HMMA.16816.F32 R88, R28, R16, R88 ;  /* 0x000000101c58723c */ /* 0x004fe20000001858 */
[----:B------:R-:W2:Y:S01]  /*31a0*/  MUFU.TANH R62, R62 ;  /* 0x0000003e003e7308 */ /* 0x000ea20000002400 */
[----:B------:R-:W-:-:S04]  /*31b0*/  FMUL.FTZ R55, R66, UR10 ;  /* 0x0000000a42377c20 */ /* 0x000fc80008410000 */
[----:B------:R-:W-:Y:S03]  /*31c0*/  HMMA.16816.F32 R84, R28, R18, R84 ;  /* 0x000000121c54723c */ /* 0x000fe60000001854 */
[----:B------:R-:W-:Y:S03]  /*31d0*/  MUFU.TANH R52, R52 ;  /* 0x0000003400347308 */ /* 0x000fe60000002400 */
[C---:B-1----:R-:W-:Y:S01]  /*31e0*/  HMMA.16816.F32 R20, R24.reuse, R48, R20 ;  /* 0x000000301814723c */ /* 0x042fe20000001814 */
[----:B------:R-:W-:Y:S01]  /*31f0*/  LOP3.LUT R19, R96, 0x6, RZ, 0xc0, !PT ;  /* 0x0000000660137812 */ /* 0x000fe200078ec0ff */
[----:B------:R-:W-:Y:S01]  /*3200*/  FMUL.FTZ R53, R80, UR10 ;  /* 0x0000000a50357c20 */ /* 0x000fe20008410000 */
[----:B------:R-:W-:Y:S01]  /*3210*/  FMUL.FTZ R54, R81, UR10 ;  /* 0x0000000a51367c20 */ /* 0x000fe20008410000 */
[----:B------:R-:W-:Y:S01]  /*3220*/  FMUL.FTZ R16, R82, UR10 ;  /* 0x0000000a52107c20 */ /* 0x000fe20008410000 */
[----:B------:R-:W-:Y:S01]  /*3230*/  FMUL.FTZ R17, R83, UR10 ;  /* 0x0000000a53117c20 */ /* 0x000fe20008410000 */
[----:B------:R-:W-:Y:S01]  /*3240*/  IMAD.IADD R18, R2, 0x1, R19 ;  /* 0x0000000102127824 */ /* 0x000fe200078e0213 */
[----:B------:R-:W-:Y:S01]  /*3250*/  HMMA.16816.F32 R40, R24, R50, R40 ;  /* 0x000000321828723c */ /* 0x000fe20000001828 */
[----:B------:R-:W1:Y:S01]  /*3260*/  MUFU.TANH R53, R53 ;  /* 0x0000003500357308 */ /* 0x000e620000002400 */
[----:B------:R-:W-:Y:S01]  /*3270*/  FMUL.FTZ R48, R67, UR10 ;  /* 0x0000000a43307c20 */ /* 0x000fe20008410000 */
[C---:B------:R-:W-:Y:S01]  /*3280*/  VIADD R6, R18.reuse, 0x1 ;  /* 0x0000000112067836 */ /* 0x040fe20000000000 */
[CC--:B------:R-:W-:Y:S01]  /*3290*/  ISETP.GE.AND P0, PT, R18.reuse, R161.reuse, PT ;  /* 0x000000a11200720c */ /* 0x0c0fe20003f06270 */
[----:B------:R-:W-:Y:S01]  /*32a0*/  VIADD R19, R18, 0x8 ;  /* 0x0000000812137836 */ /* 0x000fe20000000000 */
[C---:B------:R-:W-:Y:S02]  /*32b0*/  HMMA.16816.F32 R88, R12.reuse, R36, R88 ;  /* 0x000000240c58723c */ /* 0x040fe40000001858 */
[CC--:B------:R-:W-:Y:S01]  /*32c0*/  ISETP.GE.AND P5, PT, R6.reuse, R161.reuse, PT ;  /* 0x000000a10600720c */ /* 0x0c0fe20003fa6270 */
[----:B------:R-:W-:Y:S01]  /*32d0*/  MUFU.TANH R54, R54 ;  /* 0x0000003600367308 */ /* 0x000fe20000002400 */
[----:B------:R-:W-:Y:S01]  /*32e0*/  ISETP.GE.AND P2, PT, R6, R0, PT ;  /* 0x000000000600720c */ /* 0x000fe20003f46270 */
[----:B------:R-:W-:Y:S01]  /*32f0*/  VIADD R6, R18, 0x10 ;  /* 0x0000001012067836 */ /* 0x000fe20000000000 */
[----:B------:R-:W-:Y:S01]  /*3300*/  HMMA.16816.F32 R84, R12, R38, R84 ;  /* 0x000000260c54723c */ /* 0x000fe20000001854 */
[----:B------:R-:W-:-:S02]  /*3310*/  ISETP.GE.AND P3, PT, R19, R161, PT ;  /* 0x000000a11300720c */ /* 0x000fc40003f66270 */
[----:B------:R-:W-:Y:S02]  /*3320*/  FSEL R77, R77, -INF , !P5 ;  /* 0xff8000004d4d7808 */ /* 0x000fe40006800000 */
[----:B------:R-:W-:Y:S01]  /*3330*/  FMUL.FTZ R20, R20, UR10 ;  /* 0x0000000a14147c20 */ /* 0x000fe20008410000 */
[-C--:B------:R-:W-:Y:S01]  /*3340*/  ISETP.GE.AND P5, PT, R6, R161.reuse, PT ;  /* 0x000000a10600720c */ /* 0x080fe20003fa6270 */
[----:B------:R-:W-:Y:S01]  /*3350*/  VIADD R12, R18, 0x9 ;  /* 0x00000009120c7836 */ /* 0x000fe20000000000 */
[----:B------:R-:W-:Y:S01]  /*3360*/  FSEL R15, R76, -INF , !P0 ;  /* 0xff8000004c0f7808 */ /* 0x000fe20004000000 */
[----:B------:R1:W-:Y:S01]  /*3370*/  MUFU.TANH R169, R20 ;  /* 0x0000001400a97308 */ /* 0x0003e20000002400 */
[----:B------:R-:W-:Y:S01]  /*3380*/  FSEL R13, R68, -INF , !P3 ;  /* 0xff800000440d7808 */ /* 0x000fe20005800000 */
[----:B------:R-:W-:Y:S01]  /*3390*/  FMUL.FTZ R23, R23, UR10 ;  /* 0x0000000a17177c20 */ /* 0x000fe20008410000 */
[-C--:B------:R-:W-:Y:S01]  /*33a0*/  ISETP.GE.AND P4, PT, R12, R161.reuse, PT ;  /* 0x000000a10c00720c */ /* 0x080fe20003f86270 */
[----:B------:R-:W-:Y:S01]  /*33b0*/  VIADD R14, R18, 0x19 ;  /* 0x00000019120e7836 */ /* 0x000fe20000000000 */
[-C--:B------:R-:W-:Y:S01]  /*33c0*/  ISETP.GE.AND P0, PT, R12, R0.reuse, PT ;  /* 0x000000000c00720c */ /* 0x080fe20003f06270 */
[C---:B------:R-:W-:Y:S01]  /*33d0*/  VIADD R12, R18.reuse, 0x11 ;  /* 0x00000011120c7836 */ /* 0x040fe20000000000 */
[----:B------:R-:W-:Y:S01]  /*33e0*/  FSEL R69, R69, -INF , !P4 ;  /* 0xff80000045457808 */ /* 0x000fe20006000000 */
[----:B------:R-:W-:Y:S01]  /*33f0*/  MUFU.TANH R55, R55 ;  /* 0x0000003700377308 */ /* 0x000fe20000002400 */
[-C--:B------:R-:W-:Y:S01]  /*3400*/  ISETP.GE.AND P4, PT, R18, R0.reuse, PT ;  /* 0x000000001200720c */ /* 0x080fe20003f86270 */
[C---:B----4-:R-:W-:Y:S01]  /*3410*/  HMMA.16816.F32 R88, R24.reuse, R44, R88 ;  /* 0x0000002c1858723c */ /* 0x050fe20000001858 */
[-C--:B------:R-:W-:Y:S01]  /*3420*/  ISETP.GE.AND P3, PT, R6, R0.reuse, PT ;  /* 0x000000000600720c */ /* 0x080fe20003f66270 */
[----:B------:R-:W-:Y:S01]  /*3430*/  VIADD R6, R18, 0x18 ;  /* 0x0000001812067836 */ /* 0x000fe20000000000 */
[-C--:B------:R-:W-:Y:S01]  /*3440*/  ISETP.GE.AND P1, PT, R19, R0.reuse, PT ;  /* 0x000000001300720c */ /* 0x080fe20003f26270 */
[----:B------:R-:W-:Y:S01]  /*3450*/  FMUL.FTZ R21, R21, UR10 ;  /* 0x0000000a15157c20 */ /* 0x000fe20008410000 */
[----:B------:R-:W-:Y:S01]  /*3460*/  FSEL R78, R78, -INF , !P4 ;  /* 0xff8000004e4e7808 */ /* 0x000fe20006000000 */
[----:B------:R-:W-:Y:S01]  /*3470*/  HMMA.16816.F32 R84, R24, R46, R84 ;  /* 0x0000002e1854723c */ /* 0x000fe20000001854 */
[----:B------:R-:W-:Y:S01]  /*3480*/  FSEL R60, R60, -INF , !P2 ;  /* 0xff8000003c3c7808 */ /* 0x000fe20005000000 */
[----:B------:R-:W4:Y:S01]  /*3490*/  MUFU.TANH R48, R48 ;  /* 0x0000003000307308 */ /* 0x000f220000002400 */
[-C--:B------:R-:W-:Y:S01]  /*34a0*/  ISETP.GE.AND P4, PT, R12, R161.reuse, PT ;  /* 0x000000a10c00720c */ /* 0x080fe20003f86270 */
[----:B------:R-:W-:Y:S01]  /*34b0*/  FMUL.FTZ R40, R40, UR10 ;  /* 0x0000000a28287c20 */ /* 0x000fe20008410000 */
[-C--:B------:R-:W-:Y:S01]  /*34c0*/  ISETP.GE.AND P2, PT, R12, R0.reuse, PT ;  /* 0x000000000c00720c */ /* 0x080fe20003f46270 */
[----:B------:R-:W-:Y:S01]  /*34d0*/  FMUL.FTZ R41, R41, UR10 ;  /* 0x0000000a29297c20 */ /* 0x000fe20008410000 */
[----:B---3--:R-:W-:Y:S01]  /*34e0*/  FSEL R12, R61, -INF , !P1 ;  /* 0xff8000003d0c7808 */ /* 0x008fe20004800000 */
[----:B------:R-:W-:Y:S01]  /*34f0*/  FMUL.FTZ R22, R22, UR10 ;  /* 0x0000000a16167c20 */ /* 0x000fe20008410000 */
[----:B--2---:R-:W-:Y:S01]  /*3500*/  FSEL R62, R62, -INF , !P0 ;  /* 0xff8000003e3e7808 */ /* 0x004fe20004000000 */
[----:B------:R-:W2:Y:S01]  /*3510*/  MUFU.TANH R16, R16 ;  /* 0x0000001000107308 */ /* 0x000ea20000002400 */
[-C--:B------:R-:W-:Y:S01]  /*3520*/  ISETP.GE.AND P1, PT, R6, R161.reuse, PT ;  /* 0x000000a10600720c */ /* 0x080fe20003f26270 */
[----:B-1----:R-:W-:Y:S01]  /*3530*/  VIADD R20, R18, 0x28 ;  /* 0x0000002812147836 */ /* 0x002fe20000000000 */
[----:B------:R-:W-:Y:S01]  /*3540*/  ISETP.GE.AND P0, PT, R6, R0, PT ;  /* 0x000000000600720c */ /* 0x000fe20003f06270 */
[----:B------:R-:W-:Y:S01]  /*3550*/  VIADD R6, R18, 0x20 ;  /* 0x0000002012067836 */ /* 0x000fe20000000000 */
[----:B------:R-:W-:Y:S01]  /*3560*/  FSEL R53, R53, -INF , !P1 ;  /* 0xff80000035357808 */ /* 0x000fe20004800000 */
[----:B------:R-:W-:Y:S01]  /*3570*/  FMUL.FTZ R43, R43, UR10 ;  /* 0x0000000a2b2b7c20 */ /* 0x000fe20008410000 */
[----:B------:R-:W-:Y:S01]  /*3580*/  FMUL.FTZ R42, R42, UR10 ;  /* 0x0000000a2a2a7c20 */ /* 0x000fe20008410000 */
[----:B------:R-:W1:Y:S01]  /*3590*/  MUFU.TANH R17, R17 ;  /* 0x0000001100117308 */ /* 0x000e620000002400 */
[-C--:B------:R-:W-:Y:S01]  /*35a0*/  ISETP.GE.AND P1, PT, R6, R161.reuse, PT ;  /* 0x000000a10600720c */ /* 0x080fe20003f26270 */
[----:B------:R-:W-:Y:S01]  /*35b0*/  FMUL.FTZ R89, R89, UR10 ;  /* 0x0000000a59597c20 */ /* 0x000fe20008410000 */
[----:B----4-:R-:W-:Y:S01]  /*35c0*/  FSEL R48, R48, -INF , !P2 ;  /* 0xff80000030307808 */ /* 0x010fe20005000000 */
[----:B------:R-:W-:Y:S01]  /*35d0*/  FMUL.FTZ R88, R88, UR10 ;  /* 0x0000000a58587c20 */ /* 0x000fe20008410000 */
[----:B------:R-:W-:Y:S01]  /*35e0*/  FSEL R169, R169, -INF , !P1 ;  /* 0xff800000a9a97808 */ /* 0x000fe20004800000 */
[----:B------:R-:W-:Y:S01]  /*35f0*/  FMUL.FTZ R84, R84, UR10 ;  /* 0x0000000a54547c20 */ /* 0x000fe20008410000 */
[----:B------:R-:W-:Y:S01]  /*3600*/  ISETP.GT.AND P1, PT, R126, 0x1, PT ;  /* 0x000000017e00780c */ /* 0x000fe20003f24270 */
[----:B------:R3:W-:Y:S01]  /*3610*/  MUFU.TANH R168, R23 ;  /* 0x0000001700a87308 */ /* 0x0007e20000002400 */
[----:B--2---:R-:W-:Y:S01]  /*3620*/  FSEL R16, R16, -INF , !P0 ;  /* 0xff80000010107808 */ /* 0x004fe20004000000 */
[----:B------:R-:W-:Y:S01]  /*3630*/  FMUL.FTZ R85, R85, UR10 ;  /* 0x0000000a55557c20 */ /* 0x000fe20008410000 */
[----:B------:R-:W-:Y:S01]  /*3640*/  ISETP.GE.AND P0, PT, R20, R161, PT ;  /* 0x000000a11400720c */ /* 0x000fe20003f06270 */
[----:B------:R-:W-:Y:S01]  /*3650*/  FMUL.FTZ R90, R90, UR10 ;  /* 0x0000000a5a5a7c20 */ /* 0x000fe20008410000 */
[----:B------:R-:W-:Y:S01]  /*3660*/  FMUL.FTZ R91, R91, UR10 ;  /* 0x0000000a5b5b7c20 */ /* 0x000fe20008410000 */
[----:B------:R-:W-:Y:S01]  /*3670*/  FMUL.FTZ R86, R86, UR10 ;  /* 0x0000000a56567c20 */ /* 0x000fe20008410000 */
[----:B------:R-:W-:Y:S01]  /*3680*/  FMUL.FTZ R87, R87, UR10 ;  /* 0x0000000a57577c20 */ /* 0x000fe20008410000 */
[----:B------:R2:W4:Y:S04]  /*3690*/  MUFU.TANH R167, R21 ;  /* 0x0000001500a77308 */ /* 0x0005280000002400 */
[----:B------:R-:W4:Y:S04]  /*36a0*/  @!P1 LDC.64 R124, c[0x0][0x218] ;  /* 0x00008600ff7c9b82 */ /* 0x000f280000000a00 */
[----:B------:R-:W4:Y:S01]  /*36b0*/  MUFU.TANH R165, R40 ;  /* 0x0000002800a57308 */ /* 0x000f220000002400 */
[----:B---3--:R-:W-:-:S02]  /*36c0*/  FSEL R23, R56, -INF , !P5 ;  /* 0xff80000038177808 */ /* 0x008fc40006800000 */
[----:B------:R-:W-:-:S04]  /*36d0*/  ISETP.GE.AND P5, PT, R14, R161, PT ;  /* 0x000000a10e00720c */ /* 0x000fc80003fa6270 */
[----:B------:R-:W-:Y:S01]  /*36e0*/  FSEL R19, R54, -INF , !P5 ;  /* 0xff80000036137808 */ /* 0x000fe20006800000 */
[----:B------:R-:W3:Y:S01]  /*36f0*/  MUFU.TANH R163, R41 ;  /* 0x0000002900a37308 */ /* 0x000ee20000002400 */
[-C--:B------:R-:W-:Y:S01]  /*3700*/  ISETP.GE.AND P5, PT, R6, R0.reuse, PT ;  /* 0x000000000600720c */ /* 0x080fe20003fa6270 */
[----:B------:R-:W-:Y:S01]  /*3710*/  VIADD R6, R18, 0x21 ;  /* 0x0000002112067836 */ /* 0x000fe20000000000 */
[----:B--2---:R-:W-:Y:S02]  /*3720*/  FSEL R21, R52, -INF , !P4 ;  /* 0xff80000034157808 */ /* 0x004fe40006000000 */
[----:B------:R-:W-:Y:S02]  /*3730*/  ISETP.GE.AND P4, PT, R14, R0, PT ;  /* 0x000000000e00720c */ /* 0x000fe40003f86270 */
[----:B------:R-:W-:Y:S01]  /*3740*/  FSEL R14, R55, -INF , !P3 ;  /* 0xff800000370e7808 */ /* 0x000fe20005800000 */
[----:B------:R-:W2:Y:S01]  /*3750*/  MUFU.TANH R170, R22 ;  /* 0x0000001600aa7308 */ /* 0x000ea20000002400 */
[----:B------:R-:W-:-:S02]  /*3760*/  ISETP.GE.AND P3, PT, R6, R161, PT ;  /* 0x000000a10600720c */ /* 0x000fc40003f66270 */
[-C--:B------:R-:W-:Y:S02]  /*3770*/  ISETP.GE.AND P2, PT, R6, R0.reuse, PT ;  /* 0x000000000600720c */ /* 0x080fe40003f46270 */
[----:B-1----:R-:W-:Y:S01]  /*3780*/  FSEL R6, R17, -INF , !P4 ;  /* 0xff80000011067808 */ /* 0x002fe20006000000 */
[----:B------:R-:W-:Y:S01]  /*3790*/  VIADD R17, R18, 0x30 ;  /* 0x0000003012117836 */ /* 0x000fe20000000000 */
[----:B------:R-:W-:Y:S01]  /*37a0*/  ISETP.GE.AND P4, PT, R20, R0, PT ;  /* 0x000000001400720c */ /* 0x000fe20003f86270 */
[----:B------:R-:W1:Y:S01]  /*37b0*/  MUFU.TANH R164, R43 ;  /* 0x0000002b00a47308 */ /* 0x000e620000002400 */
[----:B------:R-:W-:Y:S01]  /*37c0*/  VIADD R20, R18, 0x29 ;  /* 0x0000002912147836 */ /* 0x000fe20000000000 */
[----:B----4-:R-:W-:Y:S02]  /*37d0*/  FSEL R167, R167, -INF , !P3 ;  /* 0xff800000a7a77808 */ /* 0x010fe40005800000 */
[----:B------:R-:W-:Y:S02]  /*37e0*/  FSEL R165, R165, -INF , !P0 ;  /* 0xff800000a5a57808 */ /* 0x000fe40004000000 */
[----:B------:R-:W-:-:S02]  /*37f0*/  ISETP.GE.AND P3, PT, R20, R161, PT ;  /* 0x000000a11400720c */ /* 0x000fc40003f66270 */
[----:B------:R-:W4:Y:S01]  /*3800*/  MUFU.TANH R122, R89 ;  /* 0x00000059007a7308 */ /* 0x000f220000002400 */
[-C--:B------:R-:W-:Y:S01]  /*3810*/  ISETP.GE.AND P0, PT, R20, R0.reuse, PT ;  /* 0x000000001400720c */ /* 0x080fe20003f06270 */
[----:B------:R-:W-:Y:S01]  /*3820*/  VIADD R20, R18, 0x31 ;  /* 0x0000003112147836 */ /* 0x000fe20000000000 */
[----:B---3--:R-:W-:Y:S02]  /*3830*/  FSEL R163, R163, -INF , !P3 ;  /* 0xff800000a3a37808 */ /* 0x008fe40005800000 */
[----:B--2---:R-:W-:Y:S02]  /*3840*/  FSEL R170, R170, -INF , !P5 ;  /* 0xff800000aaaa7808 */ /* 0x004fe40006800000 */
[CC--:B------:R-:W-:Y:S01]  /*3850*/  ISETP.GE.AND P3, PT, R17.reuse, R161.reuse, PT ;  /* 0x000000a11100720c */ /* 0x0c0fe20003f66270 */
[----:B------:R-:W2:Y:S01]  /*3860*/  MUFU.TANH R166, R42 ;  /* 0x0000002a00a67308 */ /* 0x000ea20000002400 */
[----:B------:R-:W-:Y:S01]  /*3870*/  ISETP.GE.AND P5, PT, R17, R0, PT ;  /* 0x000000001100720c */ /* 0x000fe20003fa6270 */
[----:B------:R-:W-:Y:S01]  /*3880*/  VIADD R17, R18, 0x38 ;  /* 0x0000003812117836 */ /* 0x000fe20000000000 */
[----:B------:R-:W-:Y:S01]  /*3890*/  FSEL R168, R168, -INF , !P2 ;  /* 0xff800000a8a87808 */ /* 0x000fe20005000000 */
[----:B------:R-:W-:Y:S01]  /*38a0*/  VIADD R18, R18, 0x39 ;  /* 0x0000003912127836 */ /* 0x000fe20000000000 */
[----:B------:R-:W-:-:S02]  /*38b0*/  ISETP.GE.AND P2, PT, R20, R161, PT ;  /* 0x000000a11400720c */ /* 0x000fc40003f46270 */
[----:B-1----:R-:W-:Y:S01]  /*38c0*/  FSEL R164, R164, -INF , !P0 ;  /* 0xff800000a4a47808 */ /* 0x002fe20004000000 */
[----:B------:R-:W1:Y:S01]  /*38d0*/  MUFU.TANH R123, R88 ;  /* 0x00000058007b7308 */ /* 0x000e620000002400 */
[----:B----4-:R-:W-:Y:S02]  /*38e0*/  FSEL R122, R122, -INF , !P2 ;  /* 0xff8000007a7a7808 */ /* 0x010fe40005000000 */
[-C--:B------:R-:W-:Y:S02]  /*38f0*/  ISETP.GE.AND P0, PT, R17, R161.reuse, PT ;  /* 0x000000a11100720c */ /* 0x080fe40003f06270 */
[----:B------:R-:W-:-:S03]  /*3900*/  ISETP.GE.AND P2, PT, R18, R161, PT ;  /* 0x000000a11200720c */ /* 0x000fc60003f46270 */
        /* <DEDUP_REMOVED lines=9> */
[----:B------:R-:W-:-:S04]  /*39a0*/  @!P1 LEA R158, P0, R127, R124, 0x1 ;  /* 0x0000007c7f9e9211 */ /* 0x000fc800078008ff */
[----:B------:R-:W-:Y:S01]  /*39b0*/  @!P1 LEA.HI.X R159, R127, R125, R160, 0x1, P0 ;  /* 0x0000007d7f9f9211 */ /* 0x000fe200000f0ca0 */
        /* <DEDUP_REMOVED lines=70> */
.L_x_6651:
[----:B------:R-:W-:-:S04]  /*3e20*/  LEA R2, -R8, RZ, 0x6 ;  /* 0x000000ff08027211 */ /* 0x000fc800078e31ff */
[----:B------:R-:W-:-:S07]  /*3e30*/  SHF.R.S32.HI R17, RZ, 0x1f, R2 ;  /* 0x0000001fff117819 */ /* 0x000fce0000011402 */
.L_x_6652:
        /* <DEDUP_REMOVED lines=25> */
.L_x_6650:
        /* <DEDUP_REMOVED lines=27> */
[----:B-1----:R-:W-:Y:S02]  /*4180*/  FMNMX.FTZ R25, R121, R2, !PT ;  /* 0x0000000279197209 */ /* 0x002fe40007810000 */
[----:B------:R-:W-:Y:S02]  /*4190*/  FMNMX.FTZ R4, R116, R17, !PT ;  /* 0x0000001174047209 */ /* 0x000fe40007810000 */
[----:B------:R-:W-:Y:S02]  /*41a0*/  FMNMX.FTZ R25, R120, R25, !PT ;  /* 0x0000001978197209 */ /* 0x000fe40007810000 */
[----:B------:R-:W-:-:S02]  /*41b0*/  FMNMX.FTZ R17, R115, R4, !PT ;  /* 0x0000000473117209 */ /* 0x000fc40007810000 */
[----:B------:R-:W-:Y:S01]  /*41c0*/  LEA R140, R140, UR4, 0x1 ;  /* 0x000000048c8c7c11 */ /* 0x000fe2000f8e08ff */
[----:B------:R-:W1:Y:S03]  /*41d0*/  SHFL.BFLY PT, R2, R25, 0x2, 0x1f ;  /* 0x0c401f0019027f89 */ /* 0x000e6600000e0000 */
[-C--:B------:R-:W-:Y:S01]  /*41e0*/  LEA R138, R7, R140.reuse, 0x1 ;  /* 0x0000008c078a7211 */ /* 0x080fe200078e08ff */
[----:B------:R-:W2:Y:S01]  /*41f0*/  SHFL.BFLY PT, R4, R17, 0x2, 0x1f ;  /* 0x0c401f0011047f89 */ /* 0x000ea200000e0000 */
[C---:B------:R-:W-:Y:S02]  /*4200*/  LEA R137, R5.reuse, R140, 0x1 ;  /* 0x0000008c05897211 */ /* 0x040fe400078e08ff */
        /* <DEDUP_REMOVED lines=9> */
[----:B------:R-:W-:Y:S01]  /*42a0*/  LDSM.16.MT88.4 R24, [R136+0x8800] ;  /* 0x008800008818783b */ /* 0x000fe20000004200 */
[----:B-1----:R-:W-:-:S04]  /*42b0*/  FMNMX.FTZ R3, R2, R3, !PT ;  /* 0x0000000302037209 */ /* 0x002fc80007810000 */
[C---:B------:R-:W-:Y:S01]  /*42c0*/  FSETP.NEU.FTZ.AND P0, PT, R3.reuse, -INF , PT ;  /* 0xff8000000300780b */ /* 0x040fe20003f1d000 */
[----:B------:R-:W-:-:S05]  /*42d0*/  FMUL.FTZ R162, R3, UR6 ;  /* 0x0000000603a27c20 */ /* 0x000fca0008410000 */
[----:B------:R-:W-:-:S05]  /*42e0*/  FSEL R162, R162, RZ, P0 ;  /* 0x000000ffa2a27208 */ /* 0x000fca0000000000 */
[--C-:B------:R-:W-:Y:S01]  /*42f0*/  FFMA.FTZ R112, R15, UR6, -R162.reuse ;  /* 0x000000060f707c23 */ /* 0x100fe200080108a2 */
[--C-:B------:R-:W-:Y:S01]  /*4300*/  FFMA.FTZ R111, R77, UR6, -R162.reuse ;  /* 0x000000064d6f7c23 */ /* 0x100fe200080108a2 */
[----:B------:R-:W1:Y:S01]  /*4310*/  SHFL.BFLY PT, R15, R4, 0x1, 0x1f ;  /* 0x0c201f00040f7f89 */ /* 0x000e6200000e0000 */
        /* <DEDUP_REMOVED lines=15> */
[----:B-1----:R-:W-:-:S04]  /*4410*/  FMNMX.FTZ R2, R4, R15, !PT ;  /* 0x0000000f04027209 */ /* 0x002fc80007810000 */
[C---:B------:R-:W-:Y:S01]  /*4420*/  FSETP.NEU.FTZ.AND P0, PT, R2.reuse, -INF , PT ;  /* 0xff8000000200780b */ /* 0x040fe20003f1d000 */
[----:B------:R-:W-:Y:S02]  /*4430*/  FMUL.FTZ R119, R2, UR6 ;  /* 0x0000000602777c20 */ /* 0x000fe40008410000 */
[----:B------:R-:W1:Y:S01]  /*4440*/  MUFU.EX2 R105, R105 ;  /* 0x0000006900697308 */ /* 0x000e620000000800 */
[----:B--2---:R-:W-:Y:S01]  /*4450*/  F2FP.F16.F32.PACK_AB R64, R111, R112 ;  /* 0x000000706f40723e */ /* 0x004fe200000000ff */
[----:B------:R-:W-:Y:S01]  /*4460*/  FADD.FTZ R111, R112, R111 ;  /* 0x0000006f706f7221 */ /* 0x000fe20000010000 */
[----:B------:R-:W-:Y:S02]  /*4470*/  FSEL R119, R119, RZ, P0 ;  /* 0x000000ff77777208 */ /* 0x000fe40000000000 */
[----:B------:R-:W-:-:S03]  /*4480*/  ISETP.GE.AND P0, PT, R126, 0x2, PT ;  /* 0x000000027e00780c */ /* 0x000fc60003f06270 */
        /* <DEDUP_REMOVED lines=9> */
[----:B-1----:R-:W-:Y:S01]  /*4520*/  F2FP.F16.F32.PACK_AB R66, R105, R110 ;  /* 0x0000006e6942723e */ /* 0x002fe200000000ff */
[--C-:B------:R-:W-:Y:S01]  /*4530*/  FFMA.FTZ R103, R16, UR6, -R119.reuse ;  /* 0x0000000610677c23 */ /* 0x100fe20008010877 */
[--C-:B------:R-:W-:Y:S01]  /*4540*/  FFMA.FTZ R100, R6, UR6, -R119.reuse ;  /* 0x0000000606647c23 */ /* 0x100fe20008010877 */
[----:B------:R-:W1:Y:S01]  /*4550*/  LDSM.16.MT88.4 R76, [R137+0x8000] ;  /* 0x00800000894c783b */ /* 0x000e620000004200 */
[--C-:B------:R-:W-:Y:S01]  /*4560*/  FFMA.FTZ R118, R118, UR6, -R119.reuse ;  /* 0x0000000676767c23 */ /* 0x100fe20008010877 */
[--C-:B------:R-:W-:Y:S01]  /*4570*/  FFMA.FTZ R117, R117, UR6, -R119.reuse ;  /* 0x0000000675757c23 */ /* 0x100fe20008010877 */
[----:B------:R-:W-:Y:S01]  /*4580*/  FFMA.FTZ R116, R116, UR6, -R119 ;  /* 0x0000000674747c23 */ /* 0x000fe20008010877 */
[----:B------:R-:W2:Y:S01]  /*4590*/  MUFU.EX2 R113, R113 ;  /* 0x0000007100717308 */ /* 0x000ea20000000800 */
[----:B------:R-:W3:Y:S01]  /*45a0*/  LDSM.16.MT88.4 R48, [R138+0xa000] ;  /* 0x00a000008a30783b */ /* 0x000ee20000004200 */
[----:B------:R-:W-:-:S03]  /*45b0*/  FADD.FTZ R110, R110, R111 ;  /* 0x0000006f6e6e7221 */ /* 0x000fc60000010000 */
[----:B------:R-:W4:Y:S01]  /*45c0*/  LDSM.16.MT88.4 R16, [R136+0xa000] ;  /* 0x00a000008810783b */ /* 0x000f220000004200 */
[----:B------:R-:W-:Y:S02]  /*45d0*/  FADD.FTZ R105, R105, R110 ;  /* 0x0000006e69697221 */ /* 0x000fe40000010000 */
[----:B------:R-:W-:Y:S08]  /*45e0*/  MUFU.EX2 R109, R109 ;  /* 0x0000006d006d7308 */ /* 0x000ff00000000800 */
[----:B------:R-:W5:Y:S01]  /*45f0*/  MUFU.EX2 R108, R108 ;  /* 0x0000006c006c7308 */ /* 0x000f620000000800 */
[----:B--2---:R-:W-:Y:S01]  /*4600*/  F2FP.F16.F32.PACK_AB R65, R113, R114 ;  /* 0x000000727141723e */ /* 0x004fe200000000ff */
[----:B------:R-:W-:-:S06]  /*4610*/  FADD.FTZ R114, R114, R113 ;  /* 0x0000007172727221 */ /* 0x000fcc0000010000 */
[----:B------:R-:W2:Y:S08]  /*4620*/  MUFU.EX2 R101, R101 ;  /* 0x0000006500657308 */ /* 0x000eb00000000800 */
[----:B------:R-:W-:Y:S01]  /*4630*/  MUFU.EX2 R102, R102 ;  /* 0x0000006600667308 */ /* 0x000fe20000000800 */
[----:B-----5:R-:W-:Y:S01]  /*4640*/  F2FP.F16.F32.PACK_AB R67, R108, R109 ;  /* 0x0000006d6c43723e */ /* 0x020fe200000000ff */
[----:B------:R-:W-:-:S04]  /*4650*/  FADD.FTZ R109, R109, R114 ;  /* 0x000000726d6d7221 */ /* 0x000fc80000010000 */
[----:B------:R-:W-:Y:S02]  /*4660*/  FADD.FTZ R108, R108, R109 ;  /* 0x0000006d6c6c7221 */ /* 0x000fe40000010000 */
[----:B------:R-:W-:Y:S01]  /*4670*/  HMMA.16816.F32 R96, R64, R92, RZ ;  /* 0x0000005c4060723c */ /* 0x000fe200000018ff */
[----:B------:R-:W5:Y:S01]  /*4680*/  MUFU.EX2 R33, R33 ;  /* 0x0000002100217308 */ /* 0x000f620000000800 */
[----:B--2---:R-:W-:Y:S01]  /*4690*/  F2FP.F16.F32.PACK_AB R4, R101, R106 ;  /* 0x0000006a6504723e */ /* 0x004fe200000000ff */
[----:B------:R-:W-:-:S03]  /*46a0*/  FADD.FTZ R106, R106, R105 ;  /* 0x000000696a6a7221 */ /* 0x000fc60000010000 */
[C---:B------:R-:W-:Y:S01]  /*46b0*/  HMMA.16816.F32 R92, R64.reuse, R94, RZ ;  /* 0x0000005e405c723c */ /* 0x040fe200000018ff */
[----:B------:R-:W-:Y:S02]  /*46c0*/  FADD.FTZ R101, R101, R106 ;  /* 0x0000006a65657221 */ /* 0x000fe40000010000 */
[----:B------:R-:W-:Y:S03]  /*46d0*/  MUFU.EX2 R107, R107 ;  /* 0x0000006b006b7308 */ /* 0x000fe60000000800 */
[C---:B------:R-:W-:Y:S05]  /*46e0*/  HMMA.16816.F32 R36, R64.reuse, R40, RZ ;  /* 0x000000284024723c */ /* 0x040fea00000018ff */
[----:B------:R-:W2:Y:S01]  /*46f0*/  MUFU.EX2 R104, R104 ;  /* 0x0000006800687308 */ /* 0x000ea20000000800 */
[----:B-----5:R-:W-:Y:S01]  /*4700*/  F2FP.F16.F32.PACK_AB R6, R33, R102 ;  /* 0x000000662106723e */ /* 0x020fe200000000ff */
[----:B------:R-:W-:Y:S01]  /*4710*/  HMMA.16816.F32 R40, R64, R42, RZ ;  /* 0x0000002a4028723c */ /* 0x000fe200000018ff */
[----:B------:R-:W-:-:S04]  /*4720*/  FADD.FTZ R102, R102, R101 ;  /* 0x0000006566667221 */ /* 0x000fc80000010000 */
[----:B------:R-:W-:Y:S01]  /*4730*/  FADD.FTZ R33, R33, R102 ;  /* 0x0000006621217221 */ /* 0x000fe20000010000 */
[----:B------:R-:W-:Y:S01]  /*4740*/  MUFU.EX2 R103, R103 ;  /* 0x0000006700677308 */ /* 0x000fe20000000800 */
[C---:B------:R-:W-:Y:S06]  /*4750*/  HMMA.16816.F32 R88, R64.reuse, R84, RZ ;  /* 0x000000544058723c */ /* 0x040fec00000018ff */
[----:B-1----:R-:W-:Y:S01]  /*4760*/  HMMA.16816.F32 R80, R64, R76, RZ ;  /* 0x0000004c4050723c */ /* 0x002fe200000018ff */
[----:B------:R-:W1:Y:S01]  /*4770*/  MUFU.EX2 R100, R100 ;  /* 0x0000006400647308 */ /* 0x000e620000000800 */
[----:B--2---:R-:W-:Y:S01]  /*4780*/  F2FP.F16.F32.PACK_AB R5, R104, R107 ;  /* 0x0000006b6805723e */ /* 0x004fe200000000ff */
[----:B------:R-:W-:-:S03]  /*4790*/  FADD.FTZ R107, R107, R108 ;  /* 0x0000006c6b6b7221 */ /* 0x000fc60000010000 */
[C---:B------:R-:W-:Y:S01]  /*47a0*/  HMMA.16816.F32 R72, R64.reuse, R68, RZ ;  /* 0x000000444048723c */ /* 0x040fe200000018ff */
[----:B------:R-:W-:Y:S02]  /*47b0*/  FADD.FTZ R104, R104, R107 ;  /* 0x0000006b68687221 */ /* 0x000fe40000010000 */
[----:B------:R-:W-:Y:S03]  /*47c0*/  MUFU.EX2 R123, R123 ;  /* 0x0000007b007b7308 */ /* 0x000fe60000000800 */
[C---:B---3--:R-:W-:Y:S05]  /*47d0*/  HMMA.16816.F32 R44, R64.reuse, R48, RZ ;  /* 0x00000030402c723c */ /* 0x048fea00000018ff */
[----:B------:R-:W-:Y:S01]  /*47e0*/  MUFU.EX2 R122, R122 ;  /* 0x0000007a007a7308 */ /* 0x000fe20000000800 */
[----:B-1----:R-:W-:Y:S01]  /*47f0*/  F2FP.F16.F32.PACK_AB R7, R100, R103 ;  /* 0x000000676407723e */ /* 0x002fe200000000ff */
[----:B------:R-:W-:Y:S01]  /*4800*/  HMMA.16816.F32 R52, R64, R56, RZ ;  /* 0x000000384034723c */ /* 0x000fe200000018ff */
[----:B------:R-:W-:-:S04]  /*4810*/  FADD.FTZ R103, R103, R104 ;  /* 0x0000006867677221 */ /* 0x000fc80000010000 */
[----:B------:R-:W-:Y:S01]  /*4820*/  FADD.FTZ R100, R100, R103 ;  /* 0x0000006764647221 */ /* 0x000fe20000010000 */
[C---:B------:R-:W-:Y:S01]  /*4830*/  HMMA.16816.F32 R96, R4.reuse, R12, R96 ;  /* 0x0000000c0460723c */ /* 0x040fe20000001860 */
[----:B------:R-:W-:Y:S05]  /*4840*/  MUFU.EX2 R121, R121 ;  /* 0x0000007900797308 */ /* 0x000fea0000000800 */
[----:B------:R-:W-:Y:S01]  /*4850*/  HMMA.16816.F32 R92, R4, R14, R92 ;  /* 0x0000000e045c723c */ /* 0x000fe2000000185c */
[----:B------:R-:W1:Y:S02]  /*4860*/  LDSM.16.MT88.4 R12, [R140+0xa800] ;  /* 0x00a800008c0c783b */ /* 0x000e640000004200 */
[----:B------:R-:W-:Y:S03]  /*4870*/  MUFU.EX2 R120, R120 ;  /* 0x0000007800787308 */ /* 0x000fe60000000800 */
[C---:B------:R-:W-:Y:S05]  /*4880*/  HMMA.16816.F32 R84, R64.reuse, R86, RZ ;  /* 0x000000564054723c */ /* 0x040fea00000018ff */
[----:B------:R-:W-:Y:S01]  /*4890*/  MUFU.EX2 R118, R118 ;  /* 0x0000007600767308 */ /* 0x000fe20000000800 */
[C---:B------:R-:W-:Y:S06]  /*48a0*/  HMMA.16816.F32 R76, R64.reuse, R78, RZ ;  /* 0x0000004e404c723c */ /* 0x040fec00000018ff */
[C---:B------:R-:W-:Y:S01]  /*48b0*/  HMMA.16816.F32 R68, R64.reuse, R70, RZ ;  /* 0x000000464044723c */ /* 0x040fe200000018ff */
[----:B------:R-:W-:Y:S05]  /*48c0*/  MUFU.EX2 R117, R117 ;  /* 0x0000007500757308 */ /* 0x000fea0000000800 */
[C---:B------:R-:W-:Y:S03]  /*48d0*/  HMMA.16816.F32 R48, R64.reuse, R50, RZ ;  /* 0x000000324030723c */ /* 0x040fe600000018ff */
[----:B------:R-:W-:Y:S03]  /*48e0*/  MUFU.EX2 R116, R116 ;  /* 0x0000007400747308 */ /* 0x000fe60000000800 */
[C---:B------:R-:W-:Y:S06]  /*48f0*/  HMMA.16816.F32 R56, R64.reuse, R58, RZ ;  /* 0x0000003a4038723c */ /* 0x040fec00000018ff */
[C---:B----4-:R-:W-:Y:S06]  /*4900*/  HMMA.16816.F32 R60, R64.reuse, R16, RZ ;  /* 0x00000010403c723c */ /* 0x050fec00000018ff */
[----:B------:R-:W-:Y:S01]  /*4910*/  HMMA.16816.F32 R64, R64, R18, RZ ;  /* 0x000000124040723c */ /* 0x000fe200000018ff */
[----:B------:R-:W2:Y:S05]  /*4920*/  LDSM.16.MT88.4 R16, [R137+0xa800] ;  /* 0x00a800008910783b */ /* 0x000eaa0000004200 */
[C---:B-1----:R-:W-:Y:S06]  /*4930*/  HMMA.16816.F32 R36, R4.reuse, R12, R36 ;  /* 0x0000000c0424723c */ /* 0x042fec0000001824 */
[C---:B------:R-:W-:Y:S01]  /*4940*/  HMMA.16816.F32 R40, R4.reuse, R14, R40 ;  /* 0x0000000e0428723c */ /* 0x040fe20000001828 */
[----:B------:R-:W1:Y:S05]  /*4950*/  LDSM.16.MT88.4 R12, [R136+0xa800] ;  /* 0x00a80000880c783b */ /* 0x000e6a0000004200 */
[C---:B------:R-:W-:Y:S06]  /*4960*/  HMMA.16816.F32 R88, R4.reuse, R20, R88 ;  /* 0x000000140458723c */ /* 0x040fec0000001858 */
[C---:B------:R-:W-:Y:S01]  /*4970*/  HMMA.16816.F32 R84, R4.reuse, R22, R84 ;  /* 0x000000160454723c */ /* 0x040fe20000001854 */
[----:B------:R-:W3:Y:S05]  /*4980*/  LDSM.16.MT88.4 R20, [R138+0xa800] ;  /* 0x00a800008a14783b */ /* 0x000eea0000004200 */
[C---:B------:R-:W-:Y:S06]  /*4990*/  HMMA.16816.F32 R80, R4.reuse, R28, R80 ;  /* 0x0000001c0450723c */ /* 0x040fec0000001850 */
[----:B------:R-:W-:Y:S01]  /*49a0*/  HMMA.16816.F32 R76, R4, R30, R76 ;  /* 0x0000001e044c723c */ /* 0x000fe2000000184c */
[--C-:B------:R-:W-:Y:S01]  /*49b0*/  FFMA.FTZ R29, R167, UR6, -R162.reuse ;  /* 0x00000006a71d7c23 */ /* 0x100fe200080108a2 */
[----:B------:R-:W-:-:S04]  /*49c0*/  FFMA.FTZ R28, R165, UR6, -R162 ;  /* 0x00000006a51c7c23 */ /* 0x000fc800080108a2 */
[C---:B--2---:R-:W-:Y:S01]  /*49d0*/  HMMA.16816.F32 R52, R4.reuse, R16, R52 ;  /* 0x000000100434723c */ /* 0x044fe20000001834 */
[--C-:B------:R-:W-:Y:S01]  /*49e0*/  FFMA.FTZ R30, R169, UR6, -R162.reuse ;  /* 0x00000006a91e7c23 */ /* 0x100fe200080108a2 */
[--C-:B------:R-:W-:Y:S01]  /*49f0*/  FFMA.FTZ R31, R170, UR6, -R119.reuse ;  /* 0x00000006aa1f7c23 */ /* 0x100fe20008010877 */
[----:B------:R-:W-:Y:S01]  /*4a00*/  MUFU.EX2 R29, R29 ;  /* 0x0000001d001d7308 */ /* 0x000fe20000000800 */
[--C-:B------:R-:W-:Y:S02]  /*4a10*/  FFMA.FTZ R169, R115, UR6, -R119.reuse ;  /* 0x0000000673a97c23 */ /* 0x100fe40008010877 */
        /* <DEDUP_REMOVED lines=8> */
[----:B------:R-:W-:Y:S02]  /*4aa0*/  MUFU.EX2 R31, R31 ;  /* 0x0000001f001f7308 */ /* 0x000fe40000000800 */
[----:B------:R-:W-:Y:S01]  /*4ab0*/  HMMA.16816.F32 R68, R4, R26, R68 ;  /* 0x0000001a0444723c */ /* 0x000fe20000001844 */
[----:B------:R-:W-:Y:S01]  /*4ac0*/  FFMA.FTZ R25, R163, UR6, -R162 ;  /* 0x00000006a3197c23 */ /* 0x000fe200080108a2 */
[----:B------:R-:W-:-:S04]  /*4ad0*/  FFMA.FTZ R24, R164, UR6, -R119 ;  /* 0x00000006a4187c23 */ /* 0x000fc80008010877 */
[C---:B---3--:R-:W-:Y:S01]  /*4ae0*/  HMMA.16816.F32 R44, R4.reuse, R20, R44 ;  /* 0x00000014042c723c */ /* 0x048fe2000000182c */
[--C-:B------:R-:W-:Y:S01]  /*4af0*/  FFMA.FTZ R26, R168, UR6, -R119.reuse ;  /* 0x00000006a81a7c23 */ /* 0x100fe20008010877 */
[----:B------:R-:W-:Y:S01]  /*4b00*/  FFMA.FTZ R27, R166, UR6, -R119 ;  /* 0x00000006a61b7c23 */ /* 0x000fe20008010877 */
[----:B------:R-:W3:Y:S03]  /*4b10*/  MUFU.EX2 R25, R25 ;  /* 0x0000001900197308 */ /* 0x000ee60000000800 */
[----:B------:R-:W-:Y:S01]  /*4b20*/  HMMA.16816.F32 R48, R4, R22, R48 ;  /* 0x000000160430723c */ /* 0x000fe20000001830 */
[----:B------:R-:W5:Y:S04]  /*4b30*/  LDSM.16.MT88.4 R20, [R137+0x9000] ;  /* 0x009000008914783b */ /* 0x000f680000004200 */
[----:B------:R-:W2:Y:S02]  /*4b40*/  MUFU.EX2 R26, R26 ;  /* 0x0000001a001a7308 */ /* 0x000ea40000000800 */
[----:B----4-:R-:W-:Y:S01]  /*4b50*/  F2FP.F16.F32.PACK_AB R4, R29, R30 ;  /* 0x0000001e1d04723e */ /* 0x010fe200000000ff */
[----:B------:R-:W-:-:S04]  /*4b60*/  FADD.FTZ R30, R30, R33 ;  /* 0x000000211e1e7221 */ /* 0x000fc80000010000 */
[----:B------:R-:W-:Y:S01]  /*4b70*/  FADD.FTZ R29, R29, R30 ;  /* 0x0000001e1d1d7221 */ /* 0x000fe20000010000 */
[----:B------:R-:W-:Y:S01]  /*4b80*/  MUFU.EX2 R27, R27 ;  /* 0x0000001b001b7308 */ /* 0x000fe20000000800 */
[----:B---3--:R-:W-:Y:S02]  /*4b90*/  F2FP.F16.F32.PACK_AB R6, R25, R28 ;  /* 0x0000001c1906723e */ /* 0x008fe400000000ff */
[----:B------:R-:W-:-:S04]  /*4ba0*/  FADD.FTZ R28, R28, R29 ;  /* 0x0000001d1c1c7221 */ /* 0x000fc80000010000 */
[----:B------:R-:W-:Y:S01]  /*4bb0*/  FADD.FTZ R28, R25, R28 ;  /* 0x0000001c191c7221 */ /* 0x000fe20000010000 */
[----:B------:R-:W3:Y:S01]  /*4bc0*/  MUFU.EX2 R24, R24 ;  /* 0x0000001800187308 */ /* 0x000ee20000000800 */
[----:B--2---:R-:W-:Y:S01]  /*4bd0*/  F2FP.F16.F32.PACK_AB R5, R26, R31 ;  /* 0x0000001f1a05723e */ /* 0x004fe200000000ff */
[----:B------:R-:W-:-:S04]  /*4be0*/  FADD.FTZ R31, R31, R100 ;  /* 0x000000641f1f7221 */ /* 0x000fc80000010000 */
[----:B------:R-:W-:Y:S02]  /*4bf0*/  FADD.FTZ R26, R26, R31 ;  /* 0x0000001f1a1a7221 */ /* 0x000fe40000010000 */
[----:B------:R-:W2:Y:S01]  /*4c00*/  MUFU.EX2 R169, R169 ;  /* 0x000000a900a97308 */ /* 0x000ea20000000800 */
[----:B---3--:R-:W-:Y:S01]  /*4c10*/  F2FP.F16.F32.PACK_AB R7, R24, R27 ;  /* 0x0000001b1807723e */ /* 0x008fe200000000ff */
[----:B------:R-:W-:-:S04]  /*4c20*/  FADD.FTZ R27, R27, R26 ;  /* 0x0000001a1b1b7221 */ /* 0x000fc80000010000 */
[----:B------:R-:W-:Y:S02]  /*4c30*/  FADD.FTZ R27, R24, R27 ;  /* 0x0000001b181b7221 */ /* 0x000fe40000010000 */
        /* <DEDUP_REMOVED lines=122> */
.L_x_6654:
[----:B------:R-:W-:-:S04]  /*53e0*/  LEA R4, -R10, RZ, 0x6 ;  /* 0x000000ff0a047211 */ /* 0x000fc800078e31ff */
[----:B------:R-:W-:-:S07]  /*53f0*/  SHF.R.S32.HI R7, RZ, 0x1f, R4 ;  /* 0x0000001fff077819 */ /* 0x000fce0000011404 */
.L_x_6655:
        /* <DEDUP_REMOVED lines=11> */
[----:B------:R-:W-:-:S02]  /*54b0*/  LEA R20, P2, R34, UR8, 0x1 ;  /* 0x0000000822147c11 */ /* 0x000fc4000f8408ff */
[-C--:B------:R-:W-:Y:S01]  /*54c0*/  IADD3 R14, P0, R12, R5.reuse, RZ ;  /* 0x000000050c0e7210 */ /* 0x080fe20007f1e0ff */
[----:B------:R-:W-:Y:S01]  /*54d0*/  IMAD.X R13, R4, 0x1, R149, P1 ;  /* 0x00000001040d7824 */ /* 0x000fe200008e0695 */
[----:B------:R-:W-:Y:S02]  /*54e0*/  LEA.HI.X R21, R34, UR9, R7, 0x1, P2 ;  /* 0x0000000922157c11 */ /* 0x000fe400090f0c07 */
        /* <DEDUP_REMOVED lines=16> */
[----:B------:R-:W-:Y:S04]  /*55f0*/  LDSM.16.M88.4 R120, [R143] ;  /* 0x000000008f78783b */ /* 0x000fe80000000200 */
[----:B------:R-:W-:Y:S04]  /*5600*/  LDSM.16.M88.4 R116, [R135] ;  /* 0x000000008774783b */ /* 0x000fe80000000200 */
[----:B------:R-:W-:Y:S04]  /*5610*/  LDSM.16.M88.4 R104, [R134] ;  /* 0x000000008668783b */ /* 0x000fe80000000200 */
[----:B-1----:R-:W-:Y:S04]  /*5620*/  LDSM.16.M88.4 R100, [R133] ;  /* 0x000000008564783b */ /* 0x002fe80000000200 */
[----:B------:R-:W0:Y:S01]  /*5630*/  LDGDEPBAR ;  /* 0x00000000000079af */ /* 0x000e220000000000 */
[C---:B--2---:R-:W-:Y:S06]  /*5640*/  HMMA.16816.F32 R28, R108.reuse, R24, RZ ;  /* 0x000000186c1c723c */ /* 0x044fec00000018ff */
        /* <DEDUP_REMOVED lines=72> */
[----:B------:R-:W4:-:S13]  /*5ad0*/  LDSM.16.M88.4 R100, [R139+0x6800] ;  /* 0x006800008b64783b */ /* 0x000f1a0000000200 */
[C---:B-1----:R-:W-:Y:S06]  /*5ae0*/  HMMA.16816.F32 R112, R120.reuse, R116, R112 ;  /* 0x000000747870723c */ /* 0x042fec0000001870 */
[C---:B------:R-:W-:Y:S06]  /*5af0*/  HMMA.16816.F32 R108, R120.reuse, R118, R108 ;  /* 0x00000076786c723c */ /* 0x040fec000000186c */
[C---:B---3--:R-:W-:Y:S06]  /*5b00*/  HMMA.16816.F32 R28, R120.reuse, R104, R28 ;  /* 0x00000068781c723c */ /* 0x048fec000000181c */
[C---:B------:R-:W-:Y:S01]  /*5b10*/  HMMA.16816.F32 R24, R120.reuse, R106, R24 ;  /* 0x0000006a7818723c */ /* 0x040fe20000001818 */
[----:B------:R-:W-:Y:S05]  /*5b20*/  LDSM.16.M88.4 R104, [R141+0x2000] ;  /* 0x002000008d68783b */ /* 0x000fea0000000200 */
[C---:B--2---:R-:W-:Y:S06]  /*5b30*/  HMMA.16816.F32 R12, R120.reuse, R32, R12 ;  /* 0x00000020780c723c */ /* 0x044fec000000180c */
[C---:B------:R-:W-:Y:S01]  /*5b40*/  HMMA.16816.F32 R4, R120.reuse, R34, R4 ;  /* 0x000000227804723c */ /* 0x040fe20000001804 */
[----:B------:R-:W1:Y:S05]  /*5b50*/  LDSM.16.M88.4 R32, [R132+0x2800] ;  /* 0x002800008420783b */ /* 0x000e6a0000000200 */
[C---:B----4-:R-:W-:Y:S06]  /*5b60*/  HMMA.16816.F32 R20, R120.reuse, R100, R20 ;  /* 0x000000647814723c */ /* 0x050fec0000001814 */
[----:B------:R-:W-:Y:S01]  /*5b70*/  HMMA.16816.F32 R16, R120, R102, R16 ;  /* 0x000000667810723c */ /* 0x000fe20000001810 */
[----:B------:R-:W2:-:S15]  /*5b80*/  LDSM.16.M88.4 R100, [R132+0x2000] ;  /* 0x002000008464783b */ /* 0x000e9e0000000200 */
[----:B------:R-:W-:-:S02]  /*5b90*/  NOP ;  /* 0x0000000000007918 */ /* 0x000fc40000000000 */
[C---:B-1----:R-:W-:Y:S06]  /*5ba0*/  HMMA.16816.F32 R20, R104.reuse, R32, R20 ;  /* 0x000000206814723c */ /* 0x042fec0000001814 */
[C---:B------:R-:W-:Y:S01]  /*5bb0*/  HMMA.16816.F32 R16, R104.reuse, R34, R16 ;  /* 0x000000226810723c */ /* 0x040fe20000001810 */
[----:B------:R-:W1:Y:S05]  /*5bc0*/  LDSM.16.M88.4 R32, [R132+0x3000] ;  /* 0x003000008420783b */ /* 0x000e6a0000000200 */
[C---:B--2---:R-:W-:Y:S06]  /*5bd0*/  HMMA.16816.F32 R24, R104.reuse, R102, R24 ;  /* 0x000000666818723c */ /* 0x044fec0000001818 */
[----:B------:R-:W-:Y:S06]  /*5be0*/  HMMA.16816.F32 R28, R104, R100, R28 ;  /* 0x00000064681c723c */ /* 0x000fec000000181c */
[----:B------:R-:W-:Y:S01]  /*5bf0*/  FMUL.FTZ R117, R20, UR10 ;  /* 0x0000000a14757c20 */ /* 0x000fe20008410000 */
[----:B------:R-:W-:Y:S01]  /*5c00*/  FMUL.FTZ R20, R21, UR10 ;  /* 0x0000000a15147c20 */ /* 0x000fe20008410000 */
[----:B------:R-:W-:-:S04]  /*5c10*/  FMUL.FTZ R22, R22, UR10 ;  /* 0x0000000a16167c20 */ /* 0x000fc80008410000 */
[----:B------:R-:W-:Y:S01]  /*5c20*/  FMUL.FTZ R17, R17, UR10 ;  /* 0x0000000a11117c20 */ /* 0x000fe20008410000 */
[----:B------:R-:W-:Y:S01]  /*5c30*/  MUFU.TANH R117, R117 ;  /* 0x0000007500757308 */ /* 0x000fe20000002400 */
[----:B------:R-:W-:-:S04]  /*5c40*/  FMUL.FTZ R18, R18, UR10 ;  /* 0x0000000a12127c20 */ /* 0x000fc80008410000 */
[----:B------:R-:W-:Y:S01]  /*5c50*/  FMUL.FTZ R24, R24, UR10 ;  /* 0x0000000a18187c20 */ /* 0x000fe20008410000 */
[----:B------:R-:W-:Y:S01]  /*5c60*/  FMUL.FTZ R25, R25, UR10 ;  /* 0x0000000a19197c20 */ /* 0x000fe20008410000 */
[----:B------:R-:W-:Y:S01]  /*5c70*/  FMUL.FTZ R101, R26, UR10 ;  /* 0x0000000a1a657c20 */ /* 0x000fe20008410000 */
[----:B------:R-:W-:Y:S01]  /*5c80*/  FMUL.FTZ R103, R27, UR10 ;  /* 0x0000000a1b677c20 */ /* 0x000fe20008410000 */
[----:B------:R-:W-:Y:S02]  /*5c90*/  MUFU.TANH R21, R17 ;  /* 0x0000001100157308 */ /* 0x000fe40000002400 */
[----:B------:R-:W-:Y:S01]  /*5ca0*/  FMUL.FTZ R100, R29, UR10 ;  /* 0x0000000a1d647c20 */ /* 0x000fe20008410000 */
[----:B------:R-:W-:Y:S01]  /*5cb0*/  FMUL.FTZ R102, R30, UR10 ;  /* 0x0000000a1e667c20 */ /* 0x000fe20008410000 */
[----:B------:R-:W-:Y:S01]  /*5cc0*/  FMUL.FTZ R29, R31, UR10 ;  /* 0x0000000a1f1d7c20 */ /* 0x000fe20008410000 */
[----:B------:R-:W-:Y:S01]  /*5cd0*/  FMUL.FTZ R28, R28, UR10 ;  /* 0x0000000a1c1c7c20 */ /* 0x000fe20008410000 */
[C---:B-1----:R-:W-:Y:S01]  /*5ce0*/  HMMA.16816.F32 R12, R104.reuse, R32, R12 ;  /* 0x00000020680c723c */ /* 0x042fe2000000180c */
[----:B------:R-:W1:Y:S01]  /*5cf0*/  S2R R33, SR_TID.X ;  /* 0x0000000000217919 */ /* 0x000e620000002100 */
[----:B------:R-:W2:Y:S04]  /*5d00*/  MUFU.TANH R30, R24 ;  /* 0x00000018001e7308 */ /* 0x000ea80000002400 */
[----:B------:R-:W-:Y:S01]  /*5d10*/  HMMA.16816.F32 R4, R104, R34, R4 ;  /* 0x000000226804723c */ /* 0x000fe20000001804 */
[----:B------:R-:W-:Y:S01]  /*5d20*/  FMUL.FTZ R32, R23, UR10 ;  /* 0x0000000a17207c20 */ /* 0x000fe20008410000 */
[----:B------:R-:W-:Y:S01]  /*5d30*/  FMUL.FTZ R23, R16, UR10 ;  /* 0x0000000a10177c20 */ /* 0x000fe20008410000 */
[----:B------:R-:W-:Y:S01]  /*5d40*/  FMUL.FTZ R16, R19, UR10 ;  /* 0x0000000a13107c20 */ /* 0x000fe20008410000 */
[----:B------:R3:W-:Y:S08]  /*5d50*/  MUFU.TANH R31, R25 ;  /* 0x00000019001f7308 */ /* 0x0007f00000002400 */
[----:B------:R-:W4:Y:S06]  /*5d60*/  MUFU.TANH R28, R28 ;  /* 0x0000001c001c7308 */ /* 0x000f2c0000002400 */
[----:B------:R-:W-:Y:S01]  /*5d70*/  FMUL.FTZ R121, R12, UR10 ;  /* 0x0000000a0c797c20 */ /* 0x000fe20008410000 */
[----:B------:R-:W-:Y:S01]  /*5d80*/  FMUL.FTZ R13, R13, UR10 ;  /* 0x0000000a0d0d7c20 */ /* 0x000fe20008410000 */
[----:B------:R-:W-:Y:S01]  /*5d90*/  MUFU.TANH R100, R100 ;  /* 0x0000006400647308 */ /* 0x000fe20000002400 */
[----:B---3--:R-:W3:Y:S01]  /*5da0*/  LDSM.16.M88.4 R24, [R132+0x3800] ;  /* 0x003800008418783b */ /* 0x008ee20000000200 */
[----:B------:R-:W-:Y:S01]  /*5db0*/  FMUL.FTZ R15, R15, UR10 ;  /* 0x0000000a0f0f7c20 */ /* 0x000fe20008410000 */
[----:B------:R-:W-:-:S04]  /*5dc0*/  DEPBAR.LE SB0, 0x0 ;  /* 0x000080000000791a */ /* 0x000fc80000000000 */
[----:B-1----:R-:W-:Y:S01]  /*5dd0*/  IMAD.SHL.U32 R12, R33, 0x2, RZ ;  /* 0x00000002210c7824 */ /* 0x002fe200078e00ff */
[----:B------:R-:W1:Y:S01]  /*5de0*/  MUFU.TANH R102, R102 ;  /* 0x0000006600667308 */ /* 0x000e620000002400 */
[----:B------:R-:W-:Y:S01]  /*5df0*/  FMUL.FTZ R17, R4, UR10 ;  /* 0x0000000a04117c20 */ /* 0x000fe20008410000 */
[----:B------:R-:W-:Y:S01]  /*5e00*/  FMUL.FTZ R122, R6, UR10 ;  /* 0x0000000a067a7c20 */ /* 0x000fe20008410000 */
[----:B------:R-:W-:Y:S01]  /*5e10*/  FMUL.FTZ R120, R7, UR10 ;  /* 0x0000000a07787c20 */ /* 0x000fe20008410000 */
[----:B------:R-:W-:-:S04]  /*5e20*/  LOP3.LUT R12, R12, 0x6, RZ, 0xc0, !PT ;  /* 0x000000060c0c7812 */ /* 0x000fc800078ec0ff */
[----:B------:R-:W5:Y:S01]  /*5e30*/  MUFU.TANH R29, R29 ;  /* 0x0000001d001d7308 */ /* 0x000f620000002400 */
[----:B------:R-:W-:-:S04]  /*5e40*/  IMAD R12, R151, 0x40, R12 ;  /* 0x00000040970c7824 */ /* 0x000fc800078e020c */
[C---:B------:R-:W-:Y:S01]  /*5e50*/  VIADD R4, R12.reuse, 0x8 ;  /* 0x000000080c047836 */ /* 0x040fe20000000000 */
[CC--:B------:R-:W-:Y:S01]  /*5e60*/  ISETP.GE.AND P2, PT, R12.reuse, R161.reuse, PT ;  /* 0x000000a10c00720c */ /* 0x0c0fe20003f46270 */
[----:B------:R-:W-:Y:S01]  /*5e70*/  VIADD R6, R12, 0x10 ;  /* 0x000000100c067836 */ /* 0x000fe20000000000 */
[----:B------:R-:W-:Y:S02]  /*5e80*/  MUFU.TANH R101, R101 ;  /* 0x0000006500657308 */ /* 0x000fe40000002400 */
[C---:B------:R-:W-:Y:S02]  /*5e90*/  ISETP.GE.AND P5, PT, R4.reuse, R161, PT ;  /* 0x000000a10400720c */ /* 0x040fe40003fa6270 */
[-C--:B------:R-:W-:Y:S02]  /*5ea0*/  ISETP.GE.AND P4, PT, R4, R0.reuse, PT ;  /* 0x000000000400720c */ /* 0x080fe40003f86270 */
[----:B--2---:R-:W-:Y:S02]  /*5eb0*/  FSEL R7, R30, -INF , !P5 ;  /* 0xff8000001e077808 */ /* 0x004fe40006800000 */
[----:B------:R-:W-:Y:S01]  /*5ec0*/  MUFU.TANH R103, R103 ;  /* 0x0000006700677308 */ /* 0x000fe20000002400 */
[----:B------:R-:W-:-:S07]  /*5ed0*/  ISETP.GE.AND P5, PT, R6, R0, PT ;  /* 0x000000000600720c */ /* 0x000fce0003fa6270 */
[----:B------:R-:W-:Y:S01]  /*5ee0*/  MUFU.TANH R20, R20 ;  /* 0x0000001400147308 */ /* 0x000fe20000002400 */
[C---:B---3--:R-:W-:Y:S06]  /*5ef0*/  HMMA.16816.F32 R112, R104.reuse, R24, R112 ;  /* 0x000000186870723c */ /* 0x048fec0000001870 */
[----:B------:R-:W-:Y:S01]  /*5f00*/  HMMA.16816.F32 R108, R104, R26, R108 ;  /* 0x0000001a686c723c */ /* 0x000fe2000000186c */
[----:B------:R-:W-:Y:S01]  /*5f10*/  FMUL.FTZ R24, R14, UR10 ;  /* 0x0000000a0e187c20 */ /* 0x000fe20008410000 */
[----:B------:R-:W-:Y:S02]  /*5f20*/  VIADD R14, R12, 0x1 ;  /* 0x000000010c0e7836 */ /* 0x000fe40000000000 */
[----:B------:R-:W-:Y:S01]  /*5f30*/  FMUL.FTZ R25, R5, UR10 ;  /* 0x0000000a05197c20 */ /* 0x000fe20008410000 */
[----:B----4-:R-:W-:Y:S01]  /*5f40*/  FSEL R5, R28, -INF , !P2 ;  /* 0xff8000001c057808 */ /* 0x010fe20005000000 */
[----:B------:R-:W-:Y:S01]  /*5f50*/  MUFU.TANH R32, R32 ;  /* 0x0000002000207308 */ /* 0x000fe20000002400 */
[CC--:B------:R-:W-:Y:S01]  /*5f60*/  ISETP.GE.AND P2, PT, R12.reuse, R0.reuse, PT ;  /* 0x000000000c00720c */ /* 0x0c0fe20003f46270 */
[----:B------:R-:W-:Y:S01]  /*5f70*/  VIADD R26, R12, 0x18 ;  /* 0x000000180c1a7836 */ /* 0x000fe20000000000 */
[-C--:B------:R-:W-:Y:S01]  /*5f80*/  ISETP.GE.AND P3, PT, R14, R161.reuse, PT ;  /* 0x000000a10e00720c */ /* 0x080fe20003f66270 */
[----:B------:R-:W-:Y:S01]  /*5f90*/  VIADD R27, R12, 0x19 ;  /* 0x000000190c1b7836 */ /* 0x000fe20000000000 */
[----:B------:R-:W-:Y:S01]  /*5fa0*/  ISETP.GE.AND P1, PT, R14, R0, PT ;  /* 0x000000000e00720c */ /* 0x000fe20003f26270 */
[----:B------:R-:W-:Y:S01]  /*5fb0*/  VIADD R14, R12, 0x9 ;  /* 0x000000090c0e7836 */ /* 0x000fe20000000000 */
[----:B-1----:R-:W-:Y:S01]  /*5fc0*/  FSEL R4, R102, -INF , !P2 ;  /* 0xff80000066047808 */ /* 0x002fe20005000000 */
[----:B------:R-:W-:Y:S03]  /*5fd0*/  MUFU.TANH R23, R23 ;  /* 0x0000001700177308 */ /* 0x000fe60000002400 */
[----:B------:R-:W-:Y:S01]  /*5fe0*/  ISETP.GE.AND P2, PT, R14, R161, PT ;  /* 0x000000a10e00720c */ /* 0x000fe20003f46270 */
[----:B------:R-:W-:Y:S01]  /*5ff0*/  FMUL.FTZ R28, R113, UR10 ;  /* 0x0000000a711c7c20 */ /* 0x000fe20008410000 */
[----:B------:R-:W-:-:S02]  /*6000*/  FMUL.FTZ R107, R112, UR10 ;  /* 0x0000000a706b7c20 */ /* 0x000fc40008410000 */
[----:B------:R-:W-:Y:S01]  /*6010*/  FSEL R19, R31, -INF , !P2 ;  /* 0xff8000001f137808 */ /* 0x000fe20005000000 */
[----:B------:R1:W-:Y:S01]  /*6020*/  MUFU.TANH R119, R13 ;  /* 0x0000000d00777308 */ /* 0x0003e20000002400 */
[----:B------:R-:W-:Y:S01]  /*6030*/  FMUL.FTZ R106, R114, UR10 ;  /* 0x0000000a726a7c20 */ /* 0x000fe20008410000 */
[----:B------:R-:W-:Y:S01]  /*6040*/  FMUL.FTZ R104, R115, UR10 ;  /* 0x0000000a73687c20 */ /* 0x000fe20008410000 */
[----:B------:R-:W-:Y:S01]  /*6050*/  FMUL.FTZ R108, R108, UR10 ;  /* 0x0000000a6c6c7c20 */ /* 0x000fe20008410000 */
[----:B------:R-:W-:Y:S01]  /*6060*/  FMUL.FTZ R105, R109, UR10 ;  /* 0x0000000a6d697c20 */ /* 0x000fe20008410000 */
[----:B------:R-:W-:-:S03]  /*6070*/  FMUL.FTZ R102, R110, UR10 ;  /* 0x0000000a6e667c20 */ /* 0x000fc60008410000 */
[----:B------:R-:W2:Y:S08]  /*6080*/  MUFU.TANH R22, R22 ;  /* 0x0000001600167308 */ /* 0x000eb00000002400 */
[----:B------:R3:W4:Y:S01]  /*6090*/  MUFU.TANH R116, R18 ;  /* 0x0000001200747308 */ /* 0x0007220000002400 */
[----:B-1----:R-:W-:Y:S02]  /*60a0*/  FSEL R13, R100, -INF , !P3 ;  /* 0xff800000640d7808 */ /* 0x002fe40005800000 */
[----:B------:R-:W-:-:S02]  /*60b0*/  ISETP.GE.AND P3, PT, R14, R0, PT ;  /* 0x000000000e00720c */ /* 0x000fc40003f66270 */
[----:B-----5:R-:W-:Y:S02]  /*60c0*/  FSEL R14, R29, -INF , !P1 ;  /* 0xff8000001d0e7808 */ /* 0x020fe40004800000 */
[-C--:B------:R-:W-:Y:S01]  /*60d0*/  ISETP.GE.AND P1, PT, R6, R161.reuse, PT ;  /* 0x000000a10600720c */ /* 0x080fe20003f26270 */
[----:B------:R-:W-:Y:S01]  /*60e0*/  VIADD R6, R12, 0x11 ;  /* 0x000000110c067836 */ /* 0x000fe20000000000 */
[----:B------:R-:W1:Y:S01]  /*60f0*/  MUFU.TANH R16, R16 ;  /* 0x0000001000107308 */ /* 0x000e620000002400 */
[----:B--2---:R-:W-:Y:S02]  /*6100*/  FSEL R22, R22, -INF , !P5 ;  /* 0xff80000016167808 */ /* 0x004fe40006800000 */
[----:B------:R-:W-:Y:S02]  /*6110*/  FSEL R117, R117, -INF , !P1 ;  /* 0xff80000075757808 */ /* 0x000fe40004800000 */
[-C--:B------:R-:W-:Y:S02]  /*6120*/  ISETP.GE.AND P2, PT, R6, R0.reuse, PT ;  /* 0x000000000600720c */ /* 0x080fe40003f46270 */
[----:B------:R-:W-:Y:S01]  /*6130*/  ISETP.GE.AND P1, PT, R26, R0, PT ;  /* 0x000000001a00720c */ /* 0x000fe20003f26270 */
[----:B------:R-:W2:Y:S01]  /*6140*/  MUFU.TANH R121, R121 ;  /* 0x0000007900797308 */ /* 0x000ea20000002400 */
[----:B---3--:R-:W-:Y:S01]  /*6150*/  FSEL R18, R101, -INF , !P4 ;  /* 0xff80000065127808 */ /* 0x008fe20006000000 */
[----:B------:R-:W-:Y:S01]  /*6160*/  FMUL.FTZ R101, R111, UR10 ;  /* 0x0000000a6f657c20 */ /* 0x000fe20008410000 */
[----:B------:R-:W-:-:S02]  /*6170*/  ISETP.GE.AND P4, PT, R6, R161, PT ;  /* 0x000000a10600720c */ /* 0x000fc40003f86270 */
[----:B------:R-:W-:Y:S02]  /*6180*/  FSEL R6, R103, -INF , !P3 ;  /* 0xff80000067067808 */ /* 0x000fe40005800000 */
[-C--:B------:R-:W-:Y:S01]  /*6190*/  ISETP.GE.AND P3, PT, R26, R161.reuse, PT ;  /* 0x000000a11a00720c */ /* 0x080fe20003f66270 */
[----:B------:R-:W-:Y:S01]  /*61a0*/  VIADD R26, R12, 0x20 ;  /* 0x000000200c1a7836 */ /* 0x000fe20000000000 */
[----:B------:R-:W3:Y:S01]  /*61b0*/  MUFU.TANH R24, R24 ;  /* 0x0000001800187308 */ /* 0x000ee20000002400 */
[----:B------:R-:W-:Y:S02]  /*61c0*/  FSEL R113, R20, -INF , !P4 ;  /* 0xff80000014717808 */ /* 0x000fe40006000000 */
[----:B------:R-:W-:Y:S02]  /*61d0*/  FSEL R20, R32, -INF , !P2 ;  /* 0xff80000020147808 */ /* 0x000fe40005000000 */
[----:B------:R-:W-:Y:S02]  /*61e0*/  FSEL R23, R23, -INF , !P3 ;  /* 0xff80000017177808 */ /* 0x000fe40005800000 */
[CC--:B------:R-:W-:Y:S01]  /*61f0*/  ISETP.GE.AND P2, PT, R26.reuse, R161.reuse, PT ;  /* 0x000000a11a00720c */ /* 0x0c0fe20003f46270 */
[----:B------:R-:W5:Y:S01]  /*6200*/  MUFU.TANH R15, R15 ;  /* 0x0000000f000f7308 */ /* 0x000f620000002400 */
[----:B------:R-:W-:Y:S01]  /*6210*/  ISETP.GE.AND P3, PT, R26, R0, PT ;  /* 0x000000001a00720c */ /* 0x000fe20003f66270 */
[----:B------:R-:W-:Y:S01]  /*6220*/  VIADD R26, R12, 0x21 ;  /* 0x000000210c1a7836 */ /* 0x000fe20000000000 */
[----:B------:R-:W-:-:S02]  /*6230*/  ISETP.GE.AND P5, PT, R27, R161, PT ;  /* 0x000000a11b00720c */ /* 0x000fc40003fa6270 */
[-C--:B------:R-:W-:Y:S01]  /*6240*/  ISETP.GE.AND P4, PT, R27, R0.reuse, PT ;  /* 0x000000001b00720c */ /* 0x080fe20003f86270 */
[----:B------:R-:W-:Y:S01]  /*6250*/  VIADD R27, R12, 0x28 ;  /* 0x000000280c1b7836 */ /* 0x000fe20000000000 */
[----:B----4-:R-:W-:Y:S01]  /*6260*/  FSEL R116, R116, -INF , !P1 ;  /* 0xff80000074747808 */ /* 0x010fe20004800000 */
[----:B------:R-:W4:Y:S01]  /*6270*/  MUFU.TANH R17, R17 ;  /* 0x0000001100117308 */ /* 0x000f220000002400 */
[----:B------:R-:W-:Y:S02]  /*6280*/  FSEL R21, R21, -INF , !P5 ;  /* 0xff80000015157808 */ /* 0x000fe40006800000 */
[CC--:B------:R-:W-:Y:S02]  /*6290*/  ISETP.GE.AND P1, PT, R26.reuse, R161.reuse, PT ;  /* 0x000000a11a00720c */ /* 0x0c0fe40003f26270 */
[----:B------:R-:W-:Y:S02]  /*62a0*/  ISETP.GE.AND P5, PT, R26, R0, PT ;  /* 0x000000001a00720c */ /* 0x000fe40003fa6270 */
[----:B-1----:R-:W-:Y:S01]  /*62b0*/  FSEL R26, R16, -INF , !P4 ;  /* 0xff800000101a7808 */ /* 0x002fe20006000000 */
[----:B------:R-:W1:Y:S01]  /*62c0*/  MUFU.TANH R122, R122 ;  /* 0x0000007a007a7308 */ /* 0x000e620000002400 */
[----:B--2---:R-:W-:Y:S01]  /*62d0*/  FSEL R121, R121, -INF , !P2 ;  /* 0xff80000079797808 */ /* 0x004fe20005000000 */
[----:B------:R-:W-:Y:S01]  /*62e0*/  VIADD R16, R12, 0x30 ;  /* 0x000000300c107836 */ /* 0x000fe20000000000 */
[----:B------:R-:W-:-:S02]  /*62f0*/  ISETP.GE.AND P4, PT, R27, R161, PT ;  /* 0x000000a11b00720c */ /* 0x000fc40003f86270 */
[-C--:B------:R-:W-:Y:S01]  /*6300*/  ISETP.GE.AND P2, PT, R27, R0.reuse, PT ;  /* 0x000000001b00720c */ /* 0x080fe20003f46270 */
[----:B------:R-:W-:Y:S01]  /*6310*/  VIADD R27, R12, 0x29 ;  /* 0x000000290c1b7836 */ /* 0x000fe20000000000 */
[----:B---3--:R-:W-:Y:S01]  /*6320*/  FSEL R24, R24, -INF , !P3 ;  /* 0xff80000018187808 */ /* 0x008fe20005800000 */
[----:B------:R-:W2:Y:S01]  /*6330*/  MUFU.TANH R120, R120 ;  /* 0x0000007800787308 */ /* 0x000ea20000002400 */
[----:B------:R-:W-:Y:S02]  /*6340*/  FSEL R119, R119, -INF , !P1 ;  /* 0xff80000077777808 */ /* 0x000fe40004800000 */
[CC--:B------:R-:W-:Y:S02]  /*6350*/  ISETP.GE.AND P3, PT, R27.reuse, R161.reuse, PT ;  /* 0x000000a11b00720c */ /* 0x0c0fe40003f66270 */
[----:B------:R-:W-:Y:S02]  /*6360*/  ISETP.GE.AND P1, PT, R27, R0, PT ;  /* 0x000000001b00720c */ /* 0x000fe40003f26270 */
[----:B-----5:R-:W-:Y:S01]  /*6370*/  FSEL R126, R15, -INF , !P5 ;  /* 0xff8000000f7e7808 */ /* 0x020fe20006800000 */
[----:B------:R-:W3:Y:S01]  /*6380*/  MUFU.TANH R25, R25 ;  /* 0x0000001900197308 */ /* 0x000ee20000002400 */
[----:B----4-:R-:W-:Y:S01]  /*6390*/  FSEL R27, R17, -INF , !P4 ;  /* 0xff800000111b7808 */ /* 0x010fe20006000000 */
[----:B------:R-:W-:Y:S01]  /*63a0*/  VIADD R15, R12, 0x38 ;  /* 0x000000380c0f7836 */ /* 0x000fe20000000000 */
[----:B------:R-:W-:-:S02]  /*63b0*/  ISETP.GE.AND P5, PT, R16, R161, PT ;  /* 0x000000a11000720c */ /* 0x000fc40003fa6270 */
[----:B------:R-:W-:Y:S01]  /*63c0*/  ISETP.GE.AND P4, PT, R16, R0, PT ;  /* 0x000000001000720c */ /* 0x000fe20003f86270 */
[----:B------:R-:W-:Y:S01]  /*63d0*/  VIADD R16, R12, 0x31 ;  /* 0x000000310c107836 */ /* 0x000fe20000000000 */
[----:B-1----:R-:W-:Y:S01]  /*63e0*/  FSEL R122, R122, -INF , !P2 ;  /* 0xff8000007a7a7808 */ /* 0x002fe20005000000 */
[----:B------:R-:W1:Y:S01]  /*63f0*/  MUFU.TANH R107, R107 ;  /* 0x0000006b006b7308 */ /* 0x000e620000002400 */
[----:B--2---:R-:W-:Y:S01]  /*6400*/  FSEL R120, R120, -INF , !P1 ;  /* 0xff80000078787808 */ /* 0x004fe20004800000 */
[----:B------:R-:W-:Y:S01]  /*6410*/  VIADD R12, R12, 0x39 ;  /* 0x000000390c0c7836 */ /* 0x000fe20000000000 */
[-C--:B------:R-:W-:Y:S02]  /*6420*/  ISETP.GE.AND P2, PT, R16, R161.reuse, PT ;  /* 0x000000a11000720c */ /* 0x080fe40003f46270 */
[----:B------:R-:W-:-:S03]  /*6430*/  ISETP.GE.AND P1, PT, R15, R161, PT ;  /* 0x000000a10f00720c */ /* 0x000fc60003f26270 */
        /* <DEDUP_REMOVED lines=83> */
.L_x_6657:
[----:B------:R-:W-:-:S04]  /*6970*/  LEA R0, -R8, RZ, 0x6 ;  /* 0x000000ff08007211 */ /* 0x000fc800078e31ff */
[----:B------:R-:W-:-:S07]  /*6980*/  SHF.R.S32.HI R17, RZ, 0x1f, R0 ;  /* 0x0000001fff117819 */ /* 0x000fce0000011400 */
.L_x_6658:
        /* <DEDUP_REMOVED lines=24> */
.L_x_6656:
        /* <DEDUP_REMOVED lines=44> */
[----:B------:R-:W-:-:S04]  /*6dd0*/  FSEL R110, R110, RZ, P1 ;  /* 0x000000ff6e6e7208 */ /* 0x000fc80000800000 */
[----:B------:R-:W-:Y:S01]  /*6de0*/  FSEL R103, R103, RZ, P0 ;  /* 0x000000ff67677208 */ /* 0x000fe20000000000 */
[--C-:B------:R-:W-:Y:S01]  /*6df0*/  FFMA.FTZ R29, R7, UR6, -R110.reuse ;  /* 0x00000006071d7c23 */ /* 0x100fe2000801086e */
[--C-:B------:R-:W-:Y:S01]  /*6e00*/  FFMA.FTZ R100, R5, UR6, -R110.reuse ;  /* 0x0000000605647c23 */ /* 0x100fe2000801086e */
[--C-:B------:R-:W-:Y:S01]  /*6e10*/  FFMA.FTZ R28, R19, UR6, -R110.reuse ;  /* 0x00000006131c7c23 */ /* 0x100fe2000801086e */
[----:B------:R-:W-:Y:S01]  /*6e20*/  FSEL R5, R31, RZ, P0 ;  /* 0x000000ff1f057208 */ /* 0x000fe20000000000 */
[--C-:B------:R-:W-:Y:S01]  /*6e30*/  FFMA.FTZ R7, R18, UR6, -R103.reuse ;  /* 0x0000000612077c23 */ /* 0x100fe20008010867 */
[----:B------:R-:W-:Y:S01]  /*6e40*/  FFMA.FTZ R34, R4, UR6, -R103 ;  /* 0x0000000604227c23 */ /* 0x000fe20008010867 */
[----:B------:R-:W1:Y:S01]  /*6e50*/  LDSM.16.MT88.4 R16, [R138+0x8000] ;  /* 0x008000008a10783b */ /* 0x000e620000004200 */
[----:B------:R-:W-:Y:S01]  /*6e60*/  FSEL R4, R32, RZ, P1 ;  /* 0x000000ff20047208 */ /* 0x000fe20000800000 */
[----:B------:R-:W-:Y:S01]  /*6e70*/  FADD.FTZ R2, R2, -R5 ;  /* 0x8000000502027221 */ /* 0x000fe20000010000 */
[----:B------:R-:W-:Y:S01]  /*6e80*/  FFMA.FTZ R30, R13, UR6, -R110 ;  /* 0x000000060d1e7c23 */ /* 0x000fe2000801086e */
[--C-:B------:R-:W-:Y:S01]  /*6e90*/  FFMA.FTZ R0, R14, UR6, -R103.reuse ;  /* 0x000000060e007c23 */ /* 0x100fe20008010867 */
[----:B------:R-:W-:Y:S01]  /*6ea0*/  MUFU.EX2 R100, R100 ;  /* 0x0000006400647308 */ /* 0x000fe20000000800 */
[----:B------:R-:W-:Y:S01]  /*6eb0*/  FADD.FTZ R35, R3, -R4 ;  /* 0x8000000403237221 */ /* 0x000fe20000010000 */
[----:B------:R-:W-:Y:S01]  /*6ec0*/  FMUL.FTZ R33, R2, UR6 ;  /* 0x0000000602217c20 */ /* 0x000fe20008410000 */
[--C-:B------:R-:W-:Y:S01]  /*6ed0*/  FFMA.FTZ R2, R6, UR6, -R103.reuse ;  /* 0x0000000606027c23 */ /* 0x100fe20008010867 */
[----:B------:R-:W2:Y:S01]  /*6ee0*/  LDSM.16.MT88.4 R12, [R140+0x8000] ;  /* 0x008000008c0c783b */ /* 0x000ea20000004200 */
        /* <DEDUP_REMOVED lines=102> */
[----:B------:R-:W3:Y:S01]  /*7550*/  MUFU.EX2 R111, R111 ;  /* 0x0000006f006f7308 */ /* 0x000ee20000000800 */
[-C--:B------:R-:W-:Y:S01]  /*7560*/  FMUL.FTZ R52, R52, R35.reuse ;  /* 0x0000002334347220 */ /* 0x080fe20000410000 */
[----:B------:R-:W-:Y:S01]  /*7570*/  FMUL.FTZ R53, R53, R35 ;  /* 0x0000002335357220 */ /* 0x000fe20000410000 */
[-C--:B------:R-:W-:Y:S01]  /*7580*/  FMUL.FTZ R54, R54, R33.reuse ;  /* 0x0000002136367220 */ /* 0x080fe20000410000 */
[----:B------:R-:W-:Y:S01]  /*7590*/  FMUL.FTZ R55, R55, R33 ;  /* 0x0000002137377220 */ /* 0x000fe20000410000 */
[-C--:B------:R-:W-:Y:S01]  /*75a0*/  FMUL.FTZ R56, R56, R35.reuse ;  /* 0x0000002338387220 */ /* 0x080fe20000410000 */
[----:B------:R-:W-:Y:S01]  /*75b0*/  FMUL.FTZ R57, R57, R35 ;  /* 0x0000002339397220 */ /* 0x000fe20000410000 */
[C---:B-1----:R-:W-:Y:S01]  /*75c0*/  HMMA.16816.F32 R72, R4.reuse, R16, R72 ;  /* 0x000000100448723c */ /* 0x042fe20000001848 */
[----:B------:R-:W1:Y:S01]  /*75d0*/  MUFU.EX2 R114, R114 ;  /* 0x0000007200727308 */ /* 0x000e620000000800 */
[-C--:B------:R-:W-:Y:S01]  /*75e0*/  FMUL.FTZ R58, R58, R33.reuse ;  /* 0x000000213a3a7220 */ /* 0x080fe20000410000 */
[----:B------:R-:W-:Y:S01]  /*75f0*/  FMUL.FTZ R59, R59, R33 ;  /* 0x000000213b3b7220 */ /* 0x000fe20000410000 */
[----:B------:R-:W-:Y:S01]  /*7600*/  FFMA.FTZ R35, R171, R35, R100 ;  /* 0x00000023ab237223 */ /* 0x000fe20000010064 */
[----:B------:R-:W-:Y:S01]  /*7610*/  FFMA.FTZ R33, R169, R33, R34 ;  /* 0x00000021a9217223 */ /* 0x000fe20000010022 */
[----:B------:R-:W-:Y:S01]  /*7620*/  HMMA.16816.F32 R68, R4, R18, R68 ;  /* 0x000000120444723c */ /* 0x000fe20000001844 */
[----:B------:R-:W4:Y:S01]  /*7630*/  LDSM.16.MT88.4 R16, [R138+0xa000] ;  /* 0x00a000008a10783b */ /* 0x000f220000004200 */
[----:B------:R-:W-:Y:S01]  /*7640*/  FADD.FTZ R30, R30, R35 ;  /* 0x000000231e1e7221 */ /* 0x000fe20000010000 */
[----:B------:R-:W-:Y:S01]  /*7650*/  MUFU.EX2 R112, R112 ;  /* 0x0000007000707308 */ /* 0x000fe20000000800 */
[----:B------:R-:W-:-:S02]  /*7660*/  FADD.FTZ R0, R0, R33 ;  /* 0x0000002100007221 */ /* 0x000fc40000010000 */
[----:B--2---:R-:W-:Y:S01]  /*7670*/  HMMA.16816.F32 R80, R4, R12, R80 ;  /* 0x0000000c0450723c */ /* 0x004fe20000001850 */
[----:B------:R-:W-:Y:S01]  /*7680*/  FADD.FTZ R29, R29, R30 ;  /* 0x0000001e1d1d7221 */ /* 0x000fe20000010000 */
[----:B------:R-:W-:-:S03]  /*7690*/  FADD.FTZ R3, R3, R0 ;  /* 0x0000000003037221 */ /* 0x000fc60000010000 */
[----:B------:R-:W-:Y:S01]  /*76a0*/  MUFU.EX2 R113, R113 ;  /* 0x0000007100717308 */ /* 0x000fe20000000800 */
[----:B------:R-:W-:Y:S01]  /*76b0*/  HMMA.16816.F32 R76, R4, R14, R76 ;  /* 0x0000000e044c723c */ /* 0x000fe2000000184c */
[----:B------:R-:W2:Y:S01]  /*76c0*/  LDSM.16.MT88.4 R12, [R140+0xa000] ;  /* 0x00a000008c0c783b */ /* 0x000ea20000004200 */
[----:B------:R-:W-:Y:S01]  /*76d0*/  FADD.FTZ R28, R28, R29 ;  /* 0x0000001d1c1c7221 */ /* 0x000fe20000010000 */
[----:B------:R-:W-:-:S03]  /*76e0*/  FADD.FTZ R2, R2, R3 ;  /* 0x0000000302027221 */ /* 0x000fc60000010000 */
[----:B---3--:R-:W-:Y:S01]  /*76f0*/  FADD.FTZ R3, R111, R28 ;  /* 0x0000001c6f037221 */ /* 0x008fe20000010000 */
[----:B------:R-:W-:Y:S03]  /*7700*/  MUFU.EX2 R115, R115 ;  /* 0x0000007300737308 */ /* 0x000fe60000000800 */
[----:B-1----:R-:W-:-:S05]  /*7710*/  FADD.FTZ R3, R114, R3 ;  /* 0x0000000372037221 */ /* 0x002fca0000010000 */
[----:B------:R-:W1:Y:S08]  /*7720*/  MUFU.EX2 R118, R118 ;  /* 0x0000007600767308 */ /* 0x000e700000000800 */
[----:B------:R-:W-:Y:S01]  /*7730*/  MUFU.EX2 R117, R117 ;  /* 0x0000007500757308 */ /* 0x000fe20000000800 */
[C---:B----4-:R-:W-:Y:S07]  /*7740*/  HMMA.16816.F32 R44, R4.reuse, R16, R44 ;  /* 0x00000010042c723c */ /* 0x050fee000000182c */
[----:B------:R-:W3:Y:S01]  /*7750*/  MUFU.EX2 R116, R116 ;  /* 0x0000007400747308 */ /* 0x000ee20000000800 */
[C---:B------:R-:W-:Y:S01]  /*7760*/  HMMA.16816.F32 R48, R4.reuse, R18, R48 ;  /* 0x000000120430723c */ /* 0x040fe20000001830 */
[----:B------:R-:W4:Y:S06]  /*7770*/  LDSM.16.MT88.4 R16, [R136+0xa000] ;  /* 0x00a000008810783b */ /* 0x000f2c0000004200 */
[----:B------:R-:W5:Y:S01]  /*7780*/  MUFU.EX2 R124, R124 ;  /* 0x0000007c007c7308 */ /* 0x000f620000000800 */
[C---:B--2---:R-:W-:Y:S06]  /*7790*/  HMMA.16816.F32 R36, R4.reuse, R12, R36 ;  /* 0x0000000c0424723c */ /* 0x044fec0000001824 */
[C---:B------:R-:W-:Y:S01]  /*77a0*/  HMMA.16816.F32 R40, R4.reuse, R14, R40 ;  /* 0x0000000e0428723c */ /* 0x040fe20000001828 */
[----:B------:R-:W2:Y:S01]  /*77b0*/  LDSM.16.MT88.4 R12, [R137+0xa000] ;  /* 0x00a00000890c783b */ /* 0x000ea20000004200 */
[----:B------:R-:W-:Y:S08]  /*77c0*/  MUFU.EX2 R119, R119 ;  /* 0x0000007700777308 */ /* 0x000ff00000000800 */
[----:B------:R-:W-:Y:S08]  /*77d0*/  MUFU.EX2 R121, R121 ;  /* 0x0000007900797308 */ /* 0x000ff00000000800 */
[----:B------:R-:W-:Y:S08]  /*77e0*/  MUFU.EX2 R160, R160 ;  /* 0x000000a000a07308 */ /* 0x000ff00000000800 */
[----:B------:R-:W5:Y:S01]  /*77f0*/  MUFU.EX2 R125, R125 ;  /* 0x0000007d007d7308 */ /* 0x000f620000000800 */
[C---:B----4-:R-:W-:Y:S07]  /*7800*/  HMMA.16816.F32 R60, R4.reuse, R16, R60 ;  /* 0x00000010043c723c */ /* 0x050fee000000183c */
[----:B------:R-:W4:Y:S01]  /*7810*/  MUFU.EX2 R126, R126 ;  /* 0x0000007e007e7308 */ /* 0x000f220000000800 */
[C---:B------:R-:W-:Y:S01]  /*7820*/  HMMA.16816.F32 R64, R4.reuse, R18, R64 ;  /* 0x000000120440723c */ /* 0x040fe20000001840 */
[----:B------:R-:W4:Y:S05]  /*7830*/  LDSM.16.MT88.4 R16, [R138+0x8800] ;  /* 0x008800008a10783b */ /* 0x000f2a0000004200 */
[C---:B--2---:R-:W-:Y:S01]  /*7840*/  HMMA.16816.F32 R52, R4.reuse, R12, R52 ;  /* 0x0000000c0434723c */ /* 0x044fe20000001834 */
[----:B------:R-:W-:Y:S05]  /*7850*/  MUFU.EX2 R122, R122 ;  /* 0x0000007a007a7308 */ /* 0x000fea0000000800 */
[----:B------:R-:W-:Y:S01]  /*7860*/  HMMA.16816.F32 R56, R4, R14, R56 ;  /* 0x0000000e0438723c */ /* 0x000fe20000001838 */
[----:B------:R-:W2:Y:S02]  /*7870*/  LDSM.16.MT88.4 R12, [R137+0x8800] ;  /* 0x00880000890c783b */ /* 0x000ea40000004200 */
[----:B------:R-:W2:Y:S04]  /*7880*/  MUFU.EX2 R123, R123 ;  /* 0x0000007b007b7308 */ /* 0x000ea80000000800 */
[----:B------:R-:W-:-:S02]  /*7890*/  F2FP.F16.F32.PACK_AB R4, R114, R111 ;  /* 0x0000006f7204723e */ /* 0x000fc400000000ff */
[----:B-1----:R-:W-:Y:S01]  /*78a0*/  F2FP.F16.F32.PACK_AB R5, R118, R115 ;  /* 0x000000737605723e */ /* 0x002fe200000000ff */
[----:B------:R-:W-:Y:S01]  /*78b0*/  FADD.FTZ R115, R115, R2 ;  /* 0x0000000273737221 */ /* 0x000fe20000010000 */
[----:B------:R-:W-:Y:S01]  /*78c0*/  F2FP.F16.F32.PACK_AB R6, R113, R112 ;  /* 0x000000707106723e */ /* 0x000fe200000000ff */
[----:B------:R-:W-:Y:S01]  /*78d0*/  MUFU.EX2 R107, R107 ;  /* 0x0000006b006b7308 */ /* 0x000fe20000000800 */
[----:B---3--:R-:W-:Y:S01]  /*78e0*/  F2FP.F16.F32.PACK_AB R7, R116, R117 ;  /* 0x000000757407723e */ /* 0x008fe200000000ff */
[----:B------:R-:W-:Y:S01]  /*78f0*/  FADD.FTZ R118, R118, R115 ;  /* 0x0000007376767221 */ /* 0x000fe20000010000 */
[----:B------:R-:W-:Y:S01]  /*7900*/  FADD.FTZ R112, R112, R3 ;  /* 0x0000000370707221 */ /* 0x000fe20000010000 */
[----:B------:R-:W-:Y:S02]  /*7910*/  MOV R2, R31 ;  /* 0x0000001f00027202 */ /* 0x000fe40000000f00 */
[----:B------:R-:W-:Y:S01]  /*7920*/  FADD.FTZ R117, R117, R118 ;  /* 0x0000007675757221 */ /* 0x000fe20000010000 */
[----:B------:R-:W-:Y:S01]  /*7930*/  FADD.FTZ R113, R113, R112 ;  /* 0x0000007071717221 */ /* 0x000fe20000010000 */
[----:B------:R-:W-:Y:S01]  /*7940*/  HMMA.16816.F32 R96, R4, R20, R96 ;  /* 0x000000140460723c */ /* 0x000fe20000001860 */
[----:B------:R-:W1:Y:S01]  /*7950*/  MUFU.EX2 R120, R120 ;  /* 0x0000007800787308 */ /* 0x000e620000000800 */
[----:B------:R-:W-:Y:S01]  /*7960*/  FADD.FTZ R116, R116, R117 ;  /* 0x0000007574747221 */ /* 0x000fe20000010000 */
[----:B-----5:R-:W-:-:S03]  /*7970*/  FADD.FTZ R0, R124, R113 ;  /* 0x000000717c007221 */ /* 0x020fc60000010000 */
[C---:B------:R-:W-:Y:S01]  /*7980*/  HMMA.16816.F32 R92, R4.reuse, R22, R92 ;  /* 0x00000016045c723c */ /* 0x040fe2000000185c */
[----:B------:R-:W3:Y:S01]  /*7990*/  LDSM.16.MT88.4 R20, [R136+0x8800] ;  /* 0x008800008814783b */ /* 0x000ee20000004200 */
[----:B------:R-:W-:Y:S01]  /*79a0*/  FADD.FTZ R3, R125, R116 ;  /* 0x000000747d037221 */ /* 0x000fe20000010000 */
[----:B------:R-:W-:Y:S01]  /*79b0*/  MUFU.EX2 R108, R108 ;  /* 0x0000006c006c7308 */ /* 0x000fe20000000800 */
[----:B------:R-:W-:Y:S02]  /*79c0*/  FADD.FTZ R0, R119, R0 ;  /* 0x0000000077007221 */ /* 0x000fe40000010000 */
[----:B----4-:R-:W-:Y:S01]  /*79d0*/  HMMA.16816.F32 R88, R4, R16, R88 ;  /* 0x000000100458723c */ /* 0x010fe20000001858 */
[----:B------:R-:W-:-:S04]  /*79e0*/  FADD.FTZ R3, R126, R3 ;  /* 0x000000037e037221 */ /* 0x000fc80000010000 */
[----:B------:R-:W-:Y:S01]  /*79f0*/  MUFU.EX2 R105, R105 ;  /* 0x0000006900697308 */ /* 0x000fe20000000800 */
[C---:B------:R-:W-:Y:S01]  /*7a00*/  HMMA.16816.F32 R84, R4.reuse, R18, R84 ;  /* 0x000000120454723c */ /* 0x040fe20000001854 */
[----:B------:R-:W4:Y:S05]  /*7a10*/  LDSM.16.MT88.4 R16, [R140+0xa800] ;  /* 0x00a800008c10783b */ /* 0x000f2a0000004200 */
[C---:B--2---:R-:W-:Y:S01]  /*7a20*/  HMMA.16816.F32 R80, R4.reuse, R12, R80 ;  /* 0x0000000c0450723c */ /* 0x044fe20000001850 */
[----:B------:R-:W-:Y:S05]  /*7a30*/  MUFU.EX2 R106, R106 ;  /* 0x0000006a006a7308 */ /* 0x000fea0000000800 */
[C---:B------:R-:W-:Y:S01]  /*7a40*/  HMMA.16816.F32 R76, R4.reuse, R14, R76 ;  /* 0x0000000e044c723c */ /* 0x040fe2000000184c */
[----:B------:R-:W2:Y:S02]  /*7a50*/  LDSM.16.MT88.4 R12, [R138+0xa800] ;  /* 0x00a800008a0c783b */ /* 0x000ea40000004200 */
[----:B------:R-:W5:Y:S03]  /*7a60*/  MUFU.EX2 R109, R109 ;  /* 0x0000006d006d7308 */ /* 0x000f660000000800 */
[C---:B------:R-:W-:Y:S05]  /*7a70*/  HMMA.16816.F32 R52, R4.reuse, R24, R52 ;  /* 0x000000180434723c */ /* 0x040fea0000001834 */
[----:B------:R-:W-:Y:S01]  /*7a80*/  MUFU.EX2 R102, R102 ;  /* 0x0000006600667308 */ /* 0x000fe20000000800 */
[C---:B------:R-:W-:Y:S01]  /*7a90*/  HMMA.16816.F32 R56, R4.reuse, R26, R56 ;  /* 0x0000001a0438723c */ /* 0x040fe20000001838 */
[----:B------:R-:W-:Y:S05]  /*7aa0*/  LDSM.16.MT88.4 R24, [R137+0x9000] ;  /* 0x009000008918783b */ /* 0x000fea0000004200 */
[C---:B---3--:R-:W-:Y:S01]  /*7ab0*/  HMMA.16816.F32 R72, R4.reuse, R20, R72 ;  /* 0x000000140448723c */ /* 0x048fe20000001848 */
[----:B------:R-:W3:Y:S05]  /*7ac0*/  MUFU.EX2 R101, R101 ;  /* 0x0000006500657308 */ /* 0x000eea0000000800 */
[C---:B------:R-:W-:Y:S01]  /*7ad0*/  HMMA.16816.F32 R68, R4.reuse, R22, R68 ;  /* 0x000000160444723c */ /* 0x040fe20000001844 */
[----:B------:R-:W1:Y:S05]  /*7ae0*/  LDSM.16.MT88.4 R20, [R136+0xa800] ;  /* 0x00a800008814783b */ /* 0x000e6a0000004200 */
        /* <DEDUP_REMOVED lines=8> */
[----:B------:R-:W1:Y:S06]  /*7b70*/  LDSM.16.MT88.4 R20, [R136+0x9000] ;  /* 0x009000008814783b */ /* 0x000e6c0000004200 */
[----:B------:R-:W-:-:S02]  /*7b80*/  F2FP.F16.F32.PACK_AB R4, R119, R124 ;  /* 0x0000007c7704723e */ /* 0x000fc400000000ff */
[----:B------:R-:W-:Y:S02]  /*7b90*/  F2FP.F16.F32.PACK_AB R5, R126, R125 ;  /* 0x0000007d7e05723e */ /* 0x000fe400000000ff */
[----:B------:R-:W-:Y:S01]  /*7ba0*/  F2FP.F16.F32.PACK_AB R6, R160, R121 ;  /* 0x00000079a006723e */ /* 0x000fe200000000ff */
[----:B------:R-:W-:Y:S01]  /*7bb0*/  FADD.FTZ R121, R121, R0 ;  /* 0x0000000079797221 */ /* 0x000fe20000010000 */
[C---:B------:R-:W-:Y:S01]  /*7bc0*/  F2FP.F16.F32.PACK_AB R7, R123.reuse, R122 ;  /* 0x0000007a7b07723e */ /* 0x040fe200000000ff */
[----:B------:R-:W-:Y:S01]  /*7bd0*/  FADD.FTZ R122, R122, R3 ;  /* 0x000000037a7a7221 */ /* 0x000fe20000010000 */
[----:B------:R-:W-:Y:S01]  /*7be0*/  MOV R3, R32 ;  /* 0x0000002000037202 */ /* 0x000fe20000000f00 */
[----:B------:R-:W-:Y:S02]  /*7bf0*/  FADD.FTZ R160, R160, R121 ;  /* 0x00000079a0a07221 */ /* 0x000fe40000010000 */
[----:B------:R-:W-:Y:S02]  /*7c00*/  FADD.FTZ R123, R123, R122 ;  /* 0x0000007a7b7b7221 */ /* 0x000fe40000010000 */
        /* <DEDUP_REMOVED lines=14> */
[----:B------:R-:W4:Y:S05]  /*7cf0*/  LDSM.16.MT88.4 R16, [R136+0xb000] ;  /* 0x00b000008810783b */ /* 0x000f2a0000004200 */
[C---:B--2---:R-:W-:Y:S06]  /*7d00*/  HMMA.16816.F32 R44, R4.reuse, R12, R44 ;  /* 0x0000000c042c723c */ /* 0x044fec000000182c */
[C---:B------:R-:W-:Y:S01]  /*7d10*/  HMMA.16816.F32 R48, R4.reuse, R14, R48 ;  /* 0x0000000e0430723c */ /* 0x040fe20000001830 */
[----:B------:R-:W-:Y:S05]  /*7d20*/  LDSM.16.MT88.4 R12, [R136+0x9800] ;  /* 0x00980000880c783b */ /* 0x000fea0000004200 */
[C---:B-1----:R-:W-:Y:S06]  /*7d30*/  HMMA.16816.F32 R52, R4.reuse, R20, R52 ;  /* 0x000000140434723c */ /* 0x042fec0000001834 */
[C---:B------:R-:W-:Y:S01]  /*7d40*/  HMMA.16816.F32 R56, R4.reuse, R22, R56 ;  /* 0x000000160438723c */ /* 0x040fe20000001838 */
[----:B------:R-:W1:Y:S05]  /*7d50*/  LDSM.16.MT88.4 R20, [R138+0x9800] ;  /* 0x009800008a14783b */ /* 0x000e6a0000004200 */
[C---:B----4-:R-:W-:Y:S06]  /*7d60*/  HMMA.16816.F32 R60, R4.reuse, R16, R60 ;  /* 0x00000010043c723c */ /* 0x050fec000000183c */
[----:B------:R-:W-:Y:S01]  /*7d70*/  HMMA.16816.F32 R64, R4, R18, R64 ;  /* 0x000000120440723c */ /* 0x000fe20000001840 */
[----:B------:R-:W2:Y:S06]  /*7d80*/  LDSM.16.MT88.4 R16, [R137+0x9800] ;  /* 0x009800008910783b */ /* 0x000eac0000004200 */
[----:B------:R-:W-:Y:S01]  /*7d90*/  F2FP.F16.F32.PACK_AB R4, R120, R107 ;  /* 0x0000006b7804723e */ /* 0x000fe200000000ff */
[----:B------:R-:W-:Y:S01]  /*7da0*/  FADD.FTZ R107, R107, R160 ;  /* 0x000000a06b6b7221 */ /* 0x000fe20000010000 */
[----:B-----5:R-:W-:Y:S01]  /*7db0*/  F2FP.F16.F32.PACK_AB R5, R109, R106 ;  /* 0x0000006a6d05723e */ /* 0x020fe200000000ff */
[----:B------:R-:W-:Y:S01]  /*7dc0*/  FADD.FTZ R106, R106, R123 ;  /* 0x0000007b6a6a7221 */ /* 0x000fe20000010000 */
[----:B------:R-:W-:Y:S01]  /*7dd0*/  F2FP.F16.F32.PACK_AB R6, R105, R108 ;  /* 0x0000006c6906723e */ /* 0x000fe200000000ff */
[----:B------:R-:W-:Y:S01]  /*7de0*/  FADD.FTZ R107, R120, R107 ;  /* 0x0000006b786b7221 */ /* 0x000fe20000010000 */
[----:B---3--:R-:W-:Y:S01]  /*7df0*/  F2FP.F16.F32.PACK_AB R7, R101, R102 ;  /* 0x000000666507723e */ /* 0x008fe200000000ff */
        /* <DEDUP_REMOVED lines=18> */
[C---:B------:R-:W-:Y:S06]  /*7f20*/  HMMA.16816.F32 R40, R4.reuse, R26, R40 ;  /* 0x0000001a0428723c */ /* 0x040fec0000001828 */
[C---:B-1----:R-:W-:Y:S06]  /*7f30*/  HMMA.16816.F32 R44, R4.reuse, R20, R44 ;  /* 0x00000014042c723c */ /* 0x042fec000000182c */
[C---:B------:R-:W-:Y:S06]  /*7f40*/  HMMA.16816.F32 R48, R4.reuse, R22, R48 ;  /* 0x000000160430723c */ /* 0x040fec0000001830 */
[C---:B--2---:R-:W-:Y:S06]  /*7f50*/  HMMA.16816.F32 R52, R4.reuse, R16, R52 ;  /* 0x000000100434723c */ /* 0x044fec0000001834 */
[C---:B------:R-:W-:Y:S06]  /*7f60*/  HMMA.16816.F32 R56, R4.reuse, R18, R56 ;  /* 0x000000120438723c */ /* 0x040fec0000001838 */
[C---:B----4-:R-:W-:Y:S06]  /*7f70*/  HMMA.16816.F32 R60, R4.reuse, R12, R60 ;  /* 0x0000000c043c723c */ /* 0x050fec000000183c */
[----:B------:R-:W-:-:S15]  /*7f80*/  HMMA.16816.F32 R64, R4, R14, R64 ;  /* 0x0000000e0440723c */ /* 0x000fde0000001840 */
[----:B------:R-:W-:-:S09]  /*7f90*/  NOP ;  /* 0x0000000000007918 */ /* 0x000fd20000000000 */
.L_x_6653:
        /* <DEDUP_REMOVED lines=11> */
[----:B------:R-:W-:Y:S01]  /*8050*/  SHF.R.S32.HI R166, RZ, 0x1f, R167 ;  /* 0x0000001fffa67819 */ /* 0x000fe200000114a7 */
[----:B------:R-:W-:Y:S01]  /*8060*/  ULDC UR4, c[0x0][0x2ec] ;  /* 0x0000bb0000047ab9 */ /* 0x000fe20000000800 */
[----:B------:R-:W-:-:S07]  /*8070*/  SHF.R.S32.HI R164, RZ, 0x1f, R165 ;  /* 0x0000001fffa47819 */ /* 0x000fce00000114a5 */
.L_x_6663:
        /* <DEDUP_REMOVED lines=66> */
.L_x_6660:
[C---:B------:R-:W-:Y:S04]  /*84a0*/  LEA R148, P0, R10.reuse, R148, 0x1 ;  /* 0x000000940a947211 */ /* 0x040fe800078008ff */
[----:B------:R-:W-:Y:S02]  /*84b0*/  LEA.HI.X R149, R10, R149, R2, 0x1, P0 ;  /* 0x000000950a957211 */ /* 0x000fe400000f0c02 */
[-C--:B------:R-:W-:Y:S03]  /*84c0*/  IADD3 R100, P0, R148, R163.reuse, RZ ;  /* 0x000000a394647210 */ /* 0x080fe60007f1e0ff */
[----:B------:R-:W-:Y:S01]  /*84d0*/  @!PT LDS RZ, [RZ] ;  /* 0x00000000fffff984 */ /* 0x000fe20000000800 */
[----:B------:R-:W-:Y:S01]  /*84e0*/  @!PT LDS RZ, [RZ] ;  /* 0x00000000fffff984 */ /* 0x000fe20000000800 */
[----:B------:R-:W-:Y:S01]  /*84f0*/  @!PT LDS RZ, [RZ] ;  /* 0x00000000fffff984 */ /* 0x000fe20000000800 */
[----:B------:R-:W-:Y:S01]  /*8500*/  LDGSTS.E.BYPASS.LTC128B.128 [R153+0x8000], desc[UR12][R148.64] ;  /* 0x0800000094997fae */ /* 0x000fe2000b901d4c */
[-C--:B------:R-:W-:Y:S02]  /*8510*/  IADD3.X R101, R149, R162.reuse, RZ, P0, !PT ;  /* 0x000000a295657210 */ /* 0x080fe400007fe4ff */
[-C--:B------:R-:W-:Y:S02]  /*8520*/  IADD3 R2, P0, R100, R163.reuse, RZ ;  /* 0x000000a364027210 */ /* 0x080fe40007f1e0ff */
[----:B------:R-:W-:Y:S02]  /*8530*/  LDGSTS.E.BYPASS.LTC128B.128 [R153+0xa000], desc[UR12][R148.64+0x80] ;  /* 0x0a00008094997fae */ /* 0x000fe4000b901d4c */
[-C--:B------:R-:W-:Y:S03]  /*8540*/  IADD3.X R3, R101, R162.reuse, RZ, P0, !PT ;  /* 0x000000a265037210 */ /* 0x080fe600007fe4ff */
[----:B------:R-:W-:Y:S01]  /*8550*/  LDGSTS.E.BYPASS.LTC128B.128 [R153+0x8800], desc[UR12][R100.64] ;  /* 0x0880000064997fae */ /* 0x000fe2000b901d4c */
[----:B------:R-:W-:Y:S04]  /*8560*/  IADD3 R172, P0, R2, R163, RZ ;  /* 0x000000a302ac7210 */ /* 0x000fe80007f1e0ff */
[----:B------:R-:W-:Y:S01]  /*8570*/  LDGSTS.E.BYPASS.LTC128B.128 [R153+0xa800], desc[UR12][R100.64+0x80] ;  /* 0x0a80008064997fae */ /* 0x000fe2000b901d4c */
[----:B------:R-:W-:Y:S02]  /*8580*/  IADD3.X R173, R3, R162, RZ, P0, !PT ;  /* 0x000000a203ad7210 */ /* 0x000fe400007fe4ff */
[----:B------:R-:W-:Y:S02]  /*8590*/  ISETP.GE.AND P0, PT, R151, 0x2, PT ;  /* 0x000000029700780c */ /* 0x000fe40003f06270 */
[----:B------:R-:W-:Y:S05]  /*85a0*/  LDGSTS.E.BYPASS.LTC128B.128 [R153+0x9000], desc[UR12][R2.64] ;  /* 0x0900000002997fae */ /* 0x000fea000b901d4c */
[----:B------:R-:W-:Y:S05]  /*85b0*/  LDGSTS.E.BYPASS.LTC128B.128 [R153+0xb000], desc[UR12][R2.64+0x80] ;  /* 0x0b00008002997fae */ /* 0x000fea000b901d4c */
[----:B------:R-:W-:Y:S05]  /*85c0*/  LDGSTS.E.BYPASS.LTC128B.128 [R153+0x9800], desc[UR12][R172.64] ;  /* 0x09800000ac997fae */ /* 0x000fea000b901d4c */
[----:B------:R1:W-:Y:S05]  /*85d0*/  LDGSTS.E.BYPASS.LTC128B.128 [R153+0xb800], desc[UR12][R172.64+0x80] ;  /* 0x0b800080ac997fae */ /* 0x0003ea000b901d4c */
[----:B------:R-:W-:Y:S05]  /*85e0*/  LDSM.16.M88.4 R104, [R146] ;  /* 0x000000009268783b */ /* 0x000fea0000000200 */
[----:B------:R-:W2:Y:S05]  /*85f0*/  LDSM.16.M88.4 R108, [R145+0x4000] ;  /* 0x00400000916c783b */ /* 0x000eaa0000000200 */
[----:B------:R-:W3:Y:S05]  /*8600*/  LDSM.16.M88.4 R112, [R145+0x4800] ;  /* 0x004800009170783b */ /* 0x000eea0000000200 */
[----:B------:R-:W4:Y:S05]  /*8610*/  LDSM.16.M88.4 R116, [R145+0x5000] ;  /* 0x005000009174783b */ /* 0x000f2a0000000200 */
[----:B------:R-:W0:Y:S05]  /*8620*/  LDGDEPBAR ;  /* 0x00000000000079af */ /* 0x000e2a0000000000 */
[----:B------:R-:W5:Y:S05]  /*8630*/  LDSM.16.M88.4 R120, [R145+0x5800] ;  /* 0x005800009178783b */ /* 0x000f6a0000000200 */
        /* <DEDUP_REMOVED lines=12> */
[----:B------:R-:W4:Y:S05]  /*8700*/  LDSM.16.M88.4 R104, [R133] ;  /* 0x000000008568783b */ /* 0x000f2a0000000200 */
        /* <DEDUP_REMOVED lines=11> */
[----:B------:R-:W3:Y:S05]  /*87c0*/  LDSM.16.M88.4 R104, [R139+0x5000] ;  /* 0x005000008b68783b */ /* 0x000eea0000000200 */
        /* <DEDUP_REMOVED lines=12> */
[----:B------:R-:W3:Y:S05]  /*8890*/  LDSM.16.M88.4 R108, [R132+0x1000] ;  /* 0x00100000846c783b */ /* 0x000eea0000000200 */
        /* <DEDUP_REMOVED lines=25> */
[----:B------:R-:W3:Y:S05]  /*8a30*/  LDSM.16.M88.4 R108, [R129] ;  /* 0x00000000816c783b */ /* 0x000eea0000000200 */
[----:B------:R-:W4:Y:S01]  /*8a40*/  LDSM.16.M88.4 R112, [R128] ;  /* 0x000000008070783b */ /* 0x000f220000000200 */
        /* <DEDUP_REMOVED lines=23> */
[----:B------:R-:W-:Y:S01]  /*8bc0*/  HMMA.16816.F32 R32, R116, R114, R32 ;  /* 0x000000727420723c */ /* 0x000fe20000001820 */
[----:B------:R-:W4:Y:S05]  /*8bd0*/  LDSM.16.M88.4 R112, [R132+0x3000] ;  /* 0x003000008470783b */ /* 0x000f2a0000000200 */
[C---:B--2---:R-:W-:Y:S06]  /*8be0*/  HMMA.16816.F32 R4, R108.reuse, R120, R4 ;  /* 0x000000786c04723c */ /* 0x044fec0000001804 */
[C---:B------:R-:W-:Y:S06]  /*8bf0*/  HMMA.16816.F32 R8, R108.reuse, R122, R8 ;  /* 0x0000007a6c08723c */ /* 0x040fec0000001808 */
[C---:B---3--:R-:W-:Y:S06]  /*8c00*/  HMMA.16816.F32 R12, R108.reuse, R104, R12 ;  /* 0x000000686c0c723c */ /* 0x048fec000000180c */
[C---:B------:R-:W-:Y:S01]  /*8c10*/  HMMA.16816.F32 R16, R108.reuse, R106, R16 ;  /* 0x0000006a6c10723c */ /* 0x040fe20000001810 */
[----:B------:R-:W2:Y:S01]  /*8c20*/  LDSM.16.M88.4 R104, [R132+0x3800] ;  /* 0x003800008468783b */ /* 0x000ea20000000200 */
[----:B------:R-:W-:Y:S04]  /*8c30*/  DEPBAR.LE SB0, 0x0 ;  /* 0x000080000000791a */ /* 0x000fe80000000000 */
[----:B------:R-:W-:Y:S01]  /*8c40*/  BAR.SYNC.DEFER_BLOCKING 0x0 ;  /* 0x0000000000007b1d */ /* 0x000fe20000010000 */
[C---:B----4-:R-:W-:Y:S05]  /*8c50*/  HMMA.16816.F32 R20, R108.reuse, R112, R20 ;  /* 0x000000706c14723c */ /* 0x050fea0000001814 */
[----:B------:R-:W-:Y:S01]  /*8c60*/  FMUL.FTZ R216, R4, UR5 ;  /* 0x0000000504d87c20 */ /* 0x000fe20008410000 */
[C---:B------:R-:W-:Y:S05]  /*8c70*/  HMMA.16816.F32 R24, R108.reuse, R114, R24 ;  /* 0x000000726c18723c */ /* 0x040fea0000001818 */
        /* <DEDUP_REMOVED lines=19> */
[----:B------:R-:W-:Y:S01]  /*8db0*/  FMUL.FTZ R192, R21, UR5 ;  /* 0x0000000515c07c20 */ /* 0x000fe20008410000 */
[----:B------:R-:W-:Y:S01]  /*8dc0*/  FMUL.FTZ R190, R22, UR5 ;  /* 0x0000000516be7c20 */ /* 0x000fe20008410000 */
[C---:B--2---:R-:W-:Y:S03]  /*8dd0*/  HMMA.16816.F32 R28, R108.reuse, R104, R28 ;  /* 0x000000686c1c723c */ /* 0x044fe6000000181c */
[----:B------:R-:W2:Y:S01]  /*8de0*/  MUFU.TANH R224, R224 ;  /* 0x000000e000e07308 */ /* 0x000ea20000002400 */
[----:B------:R-:W-:Y:S01]  /*8df0*/  FMUL.FTZ R186, R23, UR5 ;  /* 0x0000000517ba7c20 */ /* 0x000fe20008410000 */
[----:B------:R-:W-:Y:S01]  /*8e00*/  FMUL.FTZ R188, R24, UR5 ;  /* 0x0000000518bc7c20 */ /* 0x000fe20008410000 */
[----:B------:R-:W-:Y:S01]  /*8e10*/  FMUL.FTZ R184, R25, UR5 ;  /* 0x0000000519b87c20 */ /* 0x000fe20008410000 */
[----:B------:R-:W-:Y:S06]  /*8e20*/  HMMA.16816.F32 R32, R108, R106, R32 ;  /* 0x0000006a6c20723c */ /* 0x000fec0000001820 */
[----:B------:R-:W1:Y:S01]  /*8e30*/  MUFU.TANH R222, R222 ;  /* 0x000000de00de7308 */ /* 0x000e620000002400 */
[----:B------:R-:W-:Y:S01]  /*8e40*/  FMUL.FTZ R182, R26, UR5 ;  /* 0x000000051ab67c20 */ /* 0x000fe20008410000 */
[----:B------:R-:W-:Y:S08]  /*8e50*/  FMUL.FTZ R180, R27, UR5 ;  /* 0x000000051bb47c20 */ /* 0x000ff00008410000 */
[----:B------:R-:W2:Y:S01]  /*8e60*/  MUFU.TANH R220, R220 ;  /* 0x000000dc00dc7308 */ /* 0x000ea20000002400 */
[----:B------:R-:W-:Y:S09]  /*8e70*/  FMUL.FTZ R178, R28, UR5 ;  /* 0x000000051cb27c20 */ /* 0x000ff20008410000 */
[----:B------:R-:W2:Y:S01]  /*8e80*/  MUFU.TANH R218, R218 ;  /* 0x000000da00da7308 */ /* 0x000ea20000002400 */
[----:B------:R-:W-:Y:S01]  /*8e90*/  FMUL.FTZ R176, R29, UR5 ;  /* 0x000000051db07c20 */ /* 0x000fe20008410000 */
[----:B------:R-:W-:Y:S01]  /*8ea0*/  FMUL.FTZ R174, R30, UR5 ;  /* 0x000000051eae7c20 */ /* 0x000fe20008410000 */
[----:B------:R-:W-:Y:S01]  /*8eb0*/  FMUL.FTZ R168, R31, UR5 ;  /* 0x000000051fa87c20 */ /* 0x000fe20008410000 */
[----:B------:R-:W-:Y:S01]  /*8ec0*/  FMUL.FTZ R170, R32, UR5 ;  /* 0x0000000520aa7c20 */ /* 0x000fe20008410000 */
[----:B-1----:R-:W-:Y:S01]  /*8ed0*/  FMUL.FTZ R172, R33, UR5 ;  /* 0x0000000521ac7c20 */ /* 0x002fe20008410000 */
        /* <DEDUP_REMOVED lines=40> */
[-C--:B------:R-:W-:Y:S02]  /*9160*/  LOP3.LUT R11, R11, R6.reuse, RZ, 0x3c, !PT ;  /* 0x000000060b0b7212 */ /* 0x080fe400078e3cff */
[----:B------:R-:W-:Y:S02]  /*9170*/  ISETP.GE.AND P0, PT, R9, RZ, PT ;  /* 0x000000ff0900720c */ /* 0x000fe40003f06270 */
[----:B------:R-:W-:Y:S02]  /*9180*/  ISETP.GE.AND P2, PT, R11, RZ, PT ;  /* 0x000000ff0b00720c */ /* 0x000fe40003f46270 */
[----:B------:R-:W-:Y:S03]  /*9190*/  LOP3.LUT R9, RZ, R6, RZ, 0x33, !PT ;  /* 0x00000006ff097212 */ /* 0x000fe600078e33ff */
        /* <DEDUP_REMOVED lines=20> */
[----:B------:R-:W2:Y:S01]  /*92e0*/  LDC.64 R4, c[0x0][0x248] ;  /* 0x00009200ff047b82 */ /* 0x000ea20000000a00 */
[----:B------:R-:W-:Y:S02]  /*92f0*/  ISETP.NE.AND P1, PT, R6, RZ, PT ;  /* 0x000000ff0600720c */ /* 0x000fe40003f25270 */
[----:B------:R-:W-:Y:S08]  /*9300*/  ISETP.GE.U32.AND P5, PT, R7, R2, PT ;  /* 0x000000020700720c */ /* 0x000ff00003fa6070 */
[----:B------:R-:W-:Y:S05]  /*9310*/  @P4 VIADD R8, R8, 0x1 ;  /* 0x0000000108084836 */ /* 0x000fea0000000000 */
        /* <DEDUP_REMOVED lines=15> */
[-C--:B--2---:R-:W-:Y:S02]  /*9410*/  IMAD R6, R11, R4.reuse, RZ ;  /* 0x000000040b067224 */ /* 0x084fe400078e02ff */
[C---:B------:R-:W-:Y:S04]  /*9420*/  IMAD.WIDE.U32 R10, R9.reuse, R4, RZ ;  /* 0x00000004090a7225 */ /* 0x040fe800078e00ff */
[----:B------:R-:W-:Y:S04]  /*9430*/  IMAD R6, R9, R5, R6 ;  /* 0x0000000509067224 */ /* 0x000fe800078e0206 */
[----:B------:R-:W-:Y:S01]  /*9440*/  IMAD.IADD R11, R11, 0x1, R6 ;  /* 0x000000010b0b7824 */ /* 0x000fe200078e0206 */
[----:B---3--:R-:W-:Y:S04]  /*9450*/  IADD3 R7, -R8, R7, RZ ;  /* 0x0000000708077210 */ /* 0x008fe80007ffe1ff */
[----:B------:R-:W-:Y:S01]  /*9460*/  SHF.R.S32.HI R5, RZ, 0x1f, R7 ;  /* 0x0000001fff057819 */ /* 0x000fe20000011407 */
[-C--:B----4-:R-:W-:Y:S04]  /*9470*/  IMAD.WIDE.U32 R10, R7, R2.reuse, R10 ;  /* 0x00000002070a7225 */ /* 0x090fe800078e000a */
[----:B------:R-:W-:Y:S04]  /*9480*/  IMAD R4, R5, R2, RZ ;  /* 0x0000000205047224 */ /* 0x000fe800078e02ff */
[----:B------:R-:W-:Y:S05]  /*9490*/  IMAD R4, R7, R3, R4 ;  /* 0x0000000307047224 */ /* 0x000fea00078e0204 */
[----:B------:R-:W-:Y:S07]  /*94a0*/  IADD3 R4, R11, R4, RZ ;  /* 0x000000040b047210 */ /* 0x000fee0007ffe0ff */
.L_x_6662:
        /* <DEDUP_REMOVED lines=20> */
.L_x_6661:
        /* <DEDUP_REMOVED lines=86> */
[----:B--2---:R-:W-:Y:S01]  /*9b50*/  FMUL.FTZ R4, R100, R96 ;  /* 0x0000006064047220 */ /* 0x004fe20000410000 */
[C---:B---3--:R-:W-:Y:S01]  /*9b60*/  FMUL.FTZ R6, R0.reuse, R98 ;  /* 0x0000006200067220 */ /* 0x048fe20000410000 */
        /* <DEDUP_REMOVED lines=8> */
[----:B------:R-:W-:Y:S01]  /*9bf0*/  FMUL.FTZ R27, R0, R79 ;  /* 0x0000004f001b7220 */ /* 0x000fe20000410000 */
[C---:B------:R-:W-:Y:S01]  /*9c00*/  FMUL.FTZ R32, R100.reuse, R68 ;  /* 0x0000004464207220 */ /* 0x040fe20000410000 */
[----:B------:R-:W-:Y:S01]  /*9c10*/  FMUL.FTZ R33, R100, R69 ;  /* 0x0000004564217220 */ /* 0x000fe20000410000 */
[C---:B------:R-:W-:Y:S01]  /*9c20*/  FMUL.FTZ R34, R0.reuse, R70 ;  /* 0x0000004600227220 */ /* 0x040fe20000410000 */
[----:B------:R-:W-:Y:S03]  /*9c30*/  FMUL.FTZ R35, R0, R71 ;  /* 0x0000004700237220 */ /* 0x000fe60000410000 */
[----:B------:R-:W3:Y:S01]  /*9c40*/  MUFU.EX2 R106, R106 ;  /* 0x0000006a006a7308 */ /* 0x000ee20000000800 */
[----:B-1----:R-:W-:Y:S01]  /*9c50*/  F2FP.F16.F32.PACK_AB R96, R109, R103 ;  /* 0x000000676d60723e */ /* 0x002fe200000000ff */
[----:B------:R-:W1:Y:S01]  /*9c60*/  LDSM.16.MT88.4 R84, [R140+0xa000] ;  /* 0x00a000008c54783b */ /* 0x000e620000004200 */
[C---:B------:R-:W-:Y:S01]  /*9c70*/  FMUL.FTZ R36, R100.reuse, R36 ;  /* 0x0000002464247220 */ /* 0x040fe20000410000 */
[----:B------:R-:W-:Y:S01]  /*9c80*/  FMUL.FTZ R37, R100, R37 ;  /* 0x0000002564257220 */ /* 0x000fe20000410000 */
[C---:B------:R-:W-:Y:S01]  /*9c90*/  FMUL.FTZ R38, R0.reuse, R38 ;  /* 0x0000002600267220 */ /* 0x040fe20000410000 */
[----:B------:R-:W-:Y:S01]  /*9ca0*/  FMUL.FTZ R39, R0, R39 ;  /* 0x0000002700277220 */ /* 0x000fe20000410000 */
[C---:B------:R-:W-:Y:S03]  /*9cb0*/  FMUL.FTZ R40, R100.reuse, R40 ;  /* 0x0000002864287220 */ /* 0x040fe60000410000 */
[----:B------:R-:W-:Y:S01]  /*9cc0*/  MUFU.EX2 R108, R108 ;  /* 0x0000006c006c7308 */ /* 0x000fe20000000800 */
[----:B------:R-:W-:Y:S01]  /*9cd0*/  FMUL.FTZ R41, R100, R41 ;  /* 0x0000002964297220 */ /* 0x000fe20000410000 */
[----:B------:R-:W-:Y:S01]  /*9ce0*/  LDSM.16.MT88.4 R68, [R137+0xa000] ;  /* 0x00a000008944783b */ /* 0x000fe20000004200 */
[C---:B------:R-:W-:Y:S01]  /*9cf0*/  FMUL.FTZ R42, R0.reuse, R42 ;  /* 0x0000002a002a7220 */ /* 0x040fe20000410000 */
[----:B------:R-:W-:Y:S01]  /*9d00*/  FMUL.FTZ R43, R0, R43 ;  /* 0x0000002b002b7220 */ /* 0x000fe20000410000 */
[C---:B------:R-:W-:Y:S01]  /*9d10*/  FMUL.FTZ R44, R100.reuse, R44 ;  /* 0x0000002c642c7220 */ /* 0x040fe20000410000 */
[----:B------:R-:W-:Y:S01]  /*9d20*/  FMUL.FTZ R45, R100, R45 ;  /* 0x0000002d642d7220 */ /* 0x000fe20000410000 */
[----:B------:R-:W-:Y:S03]  /*9d30*/  FMUL.FTZ R46, R0, R46 ;  /* 0x0000002e002e7220 */ /* 0x000fe60000410000 */
[----:B------:R-:W4:Y:S01]  /*9d40*/  MUFU.EX2 R107, R107 ;  /* 0x0000006b006b7308 */ /* 0x000f220000000800 */
[----:B---3--:R-:W-:Y:S01]  /*9d50*/  F2FP.F16.F32.PACK_AB R97, R106, R111 ;  /* 0x0000006f6a61723e */ /* 0x008fe200000000ff */
[----:B------:R-:W-:Y:S01]  /*9d60*/  FMUL.FTZ R47, R0, R47 ;  /* 0x0000002f002f7220 */ /* 0x000fe20000410000 */
[----:B------:R-:W-:Y:S01]  /*9d70*/  LDSM.16.MT88.4 R76, [R136+0xa000] ;  /* 0x00a00000884c783b */ /* 0x000fe20000004200 */
        /* <DEDUP_REMOVED lines=11> */
[C---:B------:R-:W-:Y:S03]  /*9e30*/  FMUL.FTZ R62, R0.reuse, R62 ;  /* 0x0000003e003e7220 */ /* 0x040fe60000410000 */
[----:B------:R-:W3:Y:S01]  /*9e40*/  MUFU.EX2 R104, R104 ;  /* 0x0000006800687308 */ /* 0x000ee20000000800 */
        /* <DEDUP_REMOVED lines=14> */
[----:B------:R-:W-:Y:S03]  /*9f30*/  FFMA.FTZ R168, R170, UR4, -R117 ;  /* 0x00000004aaa87c23 */ /* 0x000fe60008010875 */
[----:B------:R-:W-:Y:S01]  /*9f40*/  MUFU.EX2 R125, R125 ;  /* 0x0000007d007d7308 */ /* 0x000fe20000000800 */
[----:B---3--:R-:W-:Y:S01]  /*9f50*/  F2FP.F16.F32.PACK_AB R99, R104, R105 ;  /* 0x000000696863723e */ /* 0x008fe200000000ff */
[----:B------:R-:W-:Y:S01]  /*9f60*/  FFMA.FTZ R170, R102, UR4, -R113 ;  /* 0x0000000466aa7c23 */ /* 0x000fe20008010871 */
[--C-:B------:R-:W-:Y:S01]  /*9f70*/  FFMA.FTZ R126, R178, UR4, -R117.reuse ;  /* 0x00000004b27e7c23 */ /* 0x100fe20008010875 */
[----:B------:R-:W-:Y:S01]  /*9f80*/  FFMA.FTZ R177, R176, UR4, -R117 ;  /* 0x00000004b0b17c23 */ /* 0x000fe20008010875 */
[--C-:B------:R-:W-:Y:S01]  /*9f90*/  FFMA.FTZ R174, R174, UR4, -R113.reuse ;  /* 0x00000004aeae7c23 */ /* 0x100fe20008010871 */
[----:B------:R-:W-:Y:S01]  /*9fa0*/  FFMA.FTZ R113, R101, UR4, -R113 ;  /* 0x0000000465717c23 */ /* 0x000fe20008010871 */
[----:B------:R-:W-:Y:S01]  /*9fb0*/  FFMA.FTZ R117, R172, UR4, -R117 ;  /* 0x00000004ac757c23 */ /* 0x000fe20008010875 */
[C---:B------:R-:W-:Y:S02]  /*9fc0*/  HMMA.16816.F32 R4, R96.reuse, R12, R4 ;  /* 0x0000000c6004723c */ /* 0x040fe40000001804 */
[----:B------:R-:W-:Y:S03]  /*9fd0*/  MUFU.EX2 R120, R120 ;  /* 0x0000007800787308 */ /* 0x000fe60000000800 */
[C---:B------:R-:W-:Y:S01]  /*9fe0*/  FFMA.FTZ R172, R100.reuse, R171, R103 ;  /* 0x000000ab64ac7223 */ /* 0x040fe20000010067 */
        /* <DEDUP_REMOVED lines=27> */
[----:B------:R-:W3:Y:S03]  /*a1a0*/  MUFU.EX2 R115, R115 ;  /* 0x0000007300737308 */ /* 0x000ee60000000800 */
[C---:B------:R-:W-:Y:S01]  /*a1b0*/  FMUL.FTZ R28, R100.reuse, R72 ;  /* 0x00000048641c7220 */ /* 0x040fe20000410000 */
[----:B------:R-:W-:Y:S01]  /*a1c0*/  FMUL.FTZ R29, R100, R73 ;  /* 0x00000049641d7220 */ /* 0x000fe20000410000 */
[C---:B------:R-:W-:Y:S01]  /*a1d0*/  FMUL.FTZ R30, R0.reuse, R74 ;  /* 0x0000004a001e7220 */ /* 0x040fe20000410000 */
[----:B------:R-:W-:Y:S02]  /*a1e0*/  FMUL.FTZ R31, R0, R75 ;  /* 0x0000004b001f7220 */ /* 0x000fe40000410000 */
[----:B------:R-:W4:Y:S01]  /*a1f0*/  LDSM.16.MT88.4 R72, [R138+0xa000] ;  /* 0x00a000008a48783b */ /* 0x000f220000004200 */
[----:B------:R-:W-:Y:S01]  /*a200*/  MOV R0, R3 ;  /* 0x0000000300007202 */ /* 0x000fe20000000f00 */
[----:B------:R-:W-:Y:S03]  /*a210*/  MUFU.EX2 R124, R124 ;  /* 0x0000007c007c7308 */ /* 0x000fe60000000800 */
[C---:B--2---:R-:W-:Y:S07]  /*a220*/  HMMA.16816.F32 R28, R96.reuse, R92, R28 ;  /* 0x0000005c601c723c */ /* 0x044fee000000181c */
[----:B------:R-:W-:Y:S01]  /*a230*/  MUFU.EX2 R112, R112 ;  /* 0x0000007000707308 */ /* 0x000fe20000000800 */
[C---:B------:R-:W-:Y:S01]  /*a240*/  HMMA.16816.F32 R32, R96.reuse, R94, R32 ;  /* 0x0000005e6020723c */ /* 0x040fe20000001820 */
[----:B------:R-:W-:Y:S05]  /*a250*/  LDSM.16.MT88.4 R92, [R140+0x9800] ;  /* 0x009800008c5c783b */ /* 0x000fea0000004200 */
[C---:B-1----:R-:W-:Y:S03]  /*a260*/  HMMA.16816.F32 R36, R96.reuse, R84, R36 ;  /* 0x000000546024723c */ /* 0x042fe60000001824 */
[----:B------:R-:W1:Y:S03]  /*a270*/  MUFU.EX2 R119, R119 ;  /* 0x0000007700777308 */ /* 0x000e660000000800 */
[C---:B------:R-:W-:Y:S01]  /*a280*/  HMMA.16816.F32 R40, R96.reuse, R86, R40 ;  /* 0x000000566028723c */ /* 0x040fe20000001828 */
[----:B------:R-:W-:Y:S06]  /*a290*/  LDSM.16.MT88.4 R84, [R138+0x9800] ;  /* 0x009800008a54783b */ /* 0x000fec0000004200 */
[----:B------:R-:W-:Y:S10]  /*a2a0*/  MUFU.EX2 R114, R114 ;  /* 0x0000007200727308 */ /* 0x000ff40000000800 */
[----:B------:R-:W2:Y:S01]  /*a2b0*/  MUFU.EX2 R121, R121 ;  /* 0x0000007900797308 */ /* 0x000ea20000000800 */
        /* <DEDUP_REMOVED lines=8> */
[----:B---3--:R-:W-:Y:S01]  /*a340*/  F2FP.F16.F32.PACK_AB R68, R115, R110 ;  /* 0x0000006e7344723e */ /* 0x008fe200000000ff */
[C---:B------:R-:W-:Y:S07]  /*a350*/  HMMA.16816.F32 R60, R96.reuse, R76, R60 ;  /* 0x0000004c603c723c */ /* 0x040fee000000183c */
[----:B------:R-:W3:Y:S01]  /*a360*/  MUFU.EX2 R177, R177 ;  /* 0x000000b100b17308 */ /* 0x000ee20000000800 */
[----:B-1----:R-:W-:Y:S01]  /*a370*/  F2FP.F16.F32.PACK_AB R69, R119, R112 ;  /* 0x000000707745723e */ /* 0x002fe200000000ff */
[----:B------:R-:W-:Y:S01]  /*a380*/  HMMA.16816.F32 R64, R96, R78, R64 ;  /* 0x0000004e6040723c */ /* 0x000fe20000001840 */
[----:B------:R-:W1:Y:S02]  /*a390*/  LDSM.16.MT88.4 R76, [R137+0x8800] ;  /* 0x00880000894c783b */ /* 0x000e640000004200 */
[----:B--2---:R-:W-:Y:S05]  /*a3a0*/  F2FP.F16.F32.PACK_AB R70, R121, R114 ;  /* 0x000000727946723e */ /* 0x004fea00000000ff */
[----:B------:R-:W-:Y:S03]  /*a3b0*/  MUFU.EX2 R174, R174 ;  /* 0x000000ae00ae7308 */ /* 0x000fe60000000800 */
[----:B-----5:R-:W-:Y:S01]  /*a3c0*/  F2FP.F16.F32.PACK_AB R71, R123, R116 ;  /* 0x000000747b47723e */ /* 0x020fe200000000ff */
[----:B------:R-:W-:Y:S01]  /*a3d0*/  FADD.FTZ R110, R110, R107 ;  /* 0x0000006b6e6e7221 */ /* 0x000fe20000010000 */
[----:B------:R-:W-:Y:S03]  /*a3e0*/  FADD.FTZ R112, R112, R105 ;  /* 0x0000006970707221 */ /* 0x000fe60000010000 */
[----:B------:R-:W-:Y:S01]  /*a3f0*/  FADD.FTZ R115, R115, R110 ;  /* 0x0000006e73737221 */ /* 0x000fe20000010000 */
[----:B---3--:R-:W-:Y:S01]  /*a400*/  F2FP.F16.F32.PACK_AB R100, R177, R126 ;  /* 0x0000007eb164723e */ /* 0x008fe200000000ff */
[----:B------:R-:W2:Y:S01]  /*a410*/  MUFU.EX2 R179, R179 ;  /* 0x000000b300b37308 */ /* 0x000ea20000000800 */
        /* <DEDUP_REMOVED lines=9> */
[----:B--2---:R-:W-:Y:S01]  /*a4b0*/  F2FP.F16.F32.PACK_AB R101, R179, R174 ;  /* 0x000000aeb365723e */ /* 0x004fe200000000ff */
[C---:B------:R-:W-:Y:S01]  /*a4c0*/  HMMA.16816.F32 R16, R68.reuse, R82, R16 ;  /* 0x000000524410723c */ /* 0x040fe20000001810 */
[----:B------:R-:W2:Y:S02]  /*a4d0*/  LDSM.16.MT88.4 R80, [R140+0xa800] ;  /* 0x00a800008c50783b */ /* 0x000ea40000004200 */
[----:B------:R-:W-:Y:S03]  /*a4e0*/  FADD.FTZ R121, R121, R114 ;  /* 0x0000007279797221 */ /* 0x000fe60000010000 */
[C---:B-1----:R-:W-:Y:S02]  /*a4f0*/  HMMA.16816.F32 R20, R68.reuse, R76, R20 ;  /* 0x0000004c4414723c */ /* 0x042fe40000001814 */
[----:B------:R-:W-:Y:S03]  /*a500*/  MUFU.EX2 R170, R170 ;  /* 0x000000aa00aa7308 */ /* 0x000fe60000000800 */
[----:B------:R-:W-:Y:S01]  /*a510*/  FADD.FTZ R123, R123, R116 ;  /* 0x000000747b7b7221 */ /* 0x000fe20000010000 */
[C---:B------:R-:W-:Y:S01]  /*a520*/  HMMA.16816.F32 R24, R68.reuse, R78, R24 ;  /* 0x0000004e4418723c */ /* 0x040fe20000001818 */
[----:B------:R-:W1:Y:S05]  /*a530*/  LDSM.16.MT88.4 R76, [R138+0xa800] ;  /* 0x00a800008a4c783b */ /* 0x000e6a0000004200 */
[----:B------:R-:W5:Y:S01]  /*a540*/  MUFU.EX2 R113, R113 ;  /* 0x0000007100717308 */ /* 0x000f620000000800 */
[----:B----4-:R-:W-:Y:S01]  /*a550*/  F2FP.F16.F32.PACK_AB R102, R117, R168 ;  /* 0x000000a87566723e */ /* 0x010fe200000000ff */
[C---:B---3--:R-:W-:Y:S03]  /*a560*/  HMMA.16816.F32 R28, R68.reuse, R72, R28 ;  /* 0x00000048441c723c */ /* 0x048fe6000000181c */
[----:B-----5:R-:W-:Y:S03]  /*a570*/  F2FP.F16.F32.PACK_AB R103, R113, R170 ;  /* 0x000000aa7167723e */ /* 0x020fe600000000ff */
        /* <DEDUP_REMOVED lines=37> */
[C---:B------:R-:W-:Y:S01]  /*a7d0*/  HMMA.16816.F32 R24, R68.reuse, R82, R24 ;  /* 0x000000524418723c */ /* 0x040fe20000001818 */
[----:B------:R-:W2:Y:S04]  /*a7e0*/  LDSM.16.MT88.4 R80, [R138+0xb000] ;  /* 0x00b000008a50783b */ /* 0x000ea80000004200 */
[----:B------:R-:W-:Y:S01]  /*a7f0*/  FADD.FTZ R168, R168, R177 ;  /* 0x000000b1a8a87221 */ /* 0x000fe20000010000 */
[----:B------:R-:W-:Y:S05]  /*a800*/  FADD.FTZ R170, R170, R179 ;  /* 0x000000b3aaaa7221 */ /* 0x000fea0000010000 */
[----:B------:R-:W-:Y:S01]  /*a810*/  FADD.FTZ R171, R117, R168 ;  /* 0x000000a875ab7221 */ /* 0x000fe20000010000 */
[----:B------:R-:W-:Y:S01]  /*a820*/  FADD.FTZ R169, R113, R170 ;  /* 0x000000aa71a97221 */ /* 0x000fe20000010000 */
[C---:B-1----:R-:W-:Y:S06]  /*a830*/  HMMA.16816.F32 R28, R68.reuse, R76, R28 ;  /* 0x0000004c441c723c */ /* 0x042fec000000181c */
[C---:B------:R-:W-:Y:S01]  /*a840*/  HMMA.16816.F32 R32, R68.reuse, R78, R32 ;  /* 0x0000004e4420723c */ /* 0x040fe20000001820 */
[----:B------:R-:W1:Y:S05]  /*a850*/  LDSM.16.MT88.4 R76, [R137+0xb000] ;  /* 0x00b00000894c783b */ /* 0x000e6a0000004200 */
[C---:B---3--:R-:W-:Y:S06]  /*a860*/  HMMA.16816.F32 R36, R68.reuse, R72, R36 ;  /* 0x000000484424723c */ /* 0x048fec0000001824 */
[C---:B------:R-:W-:Y:S01]  /*a870*/  HMMA.16816.F32 R40, R68.reuse, R74, R40 ;  /* 0x0000004a4428723c */ /* 0x040fe20000001828 */
[----:B------:R-:W3:Y:S05]  /*a880*/  LDSM.16.MT88.4 R72, [R136+0xb000] ;  /* 0x00b000008848783b */ /* 0x000eea0000004200 */
[C---:B--2---:R-:W-:Y:S06]  /*a890*/  HMMA.16816.F32 R44, R68.reuse, R80, R44 ;  /* 0x00000050442c723c */ /* 0x044fec000000182c */
[C---:B------:R-:W-:Y:S06]  /*a8a0*/  HMMA.16816.F32 R48, R68.reuse, R82, R48 ;  /* 0x000000524430723c */ /* 0x040fec0000001830 */
[C---:B-1----:R-:W-:Y:S06]  /*a8b0*/  HMMA.16816.F32 R52, R68.reuse, R76, R52 ;  /* 0x0000004c4434723c */ /* 0x042fec0000001834 */
        /* <DEDUP_REMOVED lines=21> */
[----:B------:R-:W-:Y:S01]  /*aa10*/  MOV R151, R4 ;  /* 0x0000000400977202 */ /* 0x000fe20000000f00 */
[C---:B------:R-:W-:Y:S06]  /*aa20*/  HMMA.16816.F32 R48, R100.reuse, R10, R48 ;  /* 0x0000000a6430723c */ /* 0x040fec0000001830 */
[C---:B-----5:R-:W-:Y:S06]  /*aa30*/  HMMA.16816.F32 R52, R100.reuse, R12, R52 ;  /* 0x0000000c6434723c */ /* 0x060fec0000001834 */
[C---:B------:R-:W-:Y:S06]  /*aa40*/  HMMA.16816.F32 R56, R100.reuse, R14, R56 ;  /* 0x0000000e6438723c */ /* 0x040fec0000001838 */
[C---:B-1----:R-:W-:Y:S06]  /*aa50*/  HMMA.16816.F32 R60, R100.reuse, R16, R60 ;  /* 0x00000010643c723c */ /* 0x042fec000000183c */
[----:B------:R-:W-:Y:S07]  /*aa60*/  HMMA.16816.F32 R64, R100, R18, R64 ;  /* 0x000000126440723c */ /* 0x000fee0000001840 */
[----:B------:R-:W-:Y:S01]  /*aa70*/  MOV R103, R2 ;  /* 0x0000000200677202 */ /* 0x000fe20000000f00 */
[----:B------:R-:W-:Y:S05]  /*aa80*/  @!UPT UIADD3 URZ, URZ, URZ, URZ ;  /* 0x0000003f3f3ff290 */ /* 0x000fea000fffe03f */
[----:B------:R-:W-:Y:S11]  /*aa90*/  @P0 BRA `(.L_x_6663) ;  /* 0xffffffd400780947 */ /* 0x000ff6000383ffff */
.L_x_6659:
        /* <DEDUP_REMOVED lines=170> */
[----:B------:R-:W-:Y:S01]  /*b540*/  STS [R13+0x2000], R40 ;  /* 0x002000280d007388 */ /* 0x000fe20000000800 */
[----:B------:R-:W-:-:S03]  /*b550*/  ISETP.NE.AND P1, PT, RZ, UR4, PT ;  /* 0x00000004ff007c0c */ /* 0x000fc6000bf25270 */
        /* <DEDUP_REMOVED lines=10> */
[----:B----4-:R-:W4:Y:S03]  /*b600*/  @P3 MUFU.LG2 R15, R4 ;  /* 0x00000004000f3308 */ /* 0x010f260000000c00 */
[----:B------:R1:W-:Y:S04]  /*b610*/  STS [R23+0x2000], R60 ;  /* 0x0020003c17007388 */ /* 0x0003e80000000800 */
[----:B------:R1:W-:Y:S01]  /*b620*/  STS [R23+0x2400], R62 ;  /* 0x0024003e17007388 */ /* 0x0003e20000000800 */
[----:B--2---:R-:W-:Y:S01]  /*b630*/  @P0 IMAD.WIDE.U32 R16, R150, R10, RZ ;  /* 0x0000000a96100225 */ /* 0x004fe200078e00ff */
[----:B------:R-:W-:-:S02]  /*b640*/  MOV R10, 0x7f800000 ;  /* 0x7f800000000a7802 */ /* 0x000fc40000000f00 */
[----:B------:R2:W-:Y:S01]  /*b650*/  STS [R25+0x2000], R64 ;  /* 0x0020004019007388 */ /* 0x0005e20000000800 */
[----:B------:R-:W-:Y:S01]  /*b660*/  @P0 IMAD R7, R150, R11, R17 ;  /* 0x0000000b96070224 */ /* 0x000fe200078e0211 */
[----:B------:R-:W-:Y:S02]  /*b670*/  MOV R11, 0x7f800000 ;  /* 0x7f800000000b7802 */ /* 0x000fe40000000f00 */
[----:B------:R2:W-:Y:S01]  /*b680*/  STS [R25+0x2400], R66 ;  /* 0x0024004219007388 */ /* 0x0005e20000000800 */
[----:B----4-:R-:W-:Y:S01]  /*b690*/  @P3 FMUL.FTZ R15, R15, 0.69314718246459960938 ;  /* 0x3f3172180f0f3820 */ /* 0x010fe20000410000 */
[----:B------:R-:W-:Y:S06]  /*b6a0*/  @P0 BRA `(.L_x_6664) ;  /* 0x00000000001c0947 */ /* 0x000fec0003800000 */
[----:B------:R-:W4:Y:S01]  /*b6b0*/  S2R R7, SR_CTAID.Y ;  /* 0x0000000000077919 */ /* 0x000f220000002600 */
[----:B------:R-:W5:Y:S01]  /*b6c0*/  LDC.64 R4, c[0x0][0x290] ;  /* 0x0000a400ff047b82 */ /* 0x000f620000000a00 */
[----:B----4-:R-:W-:-:S05]  /*b6d0*/  SHF.R.S32.HI R17, RZ, 0x1f, R7 ;  /* 0x0000001fff117819 */ /* 0x010fca0000011407 */
[-C--:B-----5:R-:W-:Y:S02]  /*b6e0*/  IMAD R14, R17, R4.reuse, RZ ;  /* 0x00000004110e7224 */ /* 0x0a0fe400078e02ff */
[----:B------:R-:W-:-:S04]  /*b6f0*/  IMAD.WIDE.U32 R16, R7, R4, RZ ;  /* 0x0000000407107225 */ /* 0x000fc800078e00ff */
[----:B------:R-:W-:-:S05]  /*b700*/  IMAD R5, R7, R5, R14 ;  /* 0x0000000507057224 */ /* 0x000fca00078e020e */
[----:B------:R-:W-:Y:S02]  /*b710*/  IADD3 R7, R17, R5, RZ ;  /* 0x0000000511077210 */ /* 0x000fe40007ffe0ff */
.L_x_6664:
[----:B-1----:R-:W-:Y:S01]  /*b720*/  @P4 FFMA.FTZ R10, R3, R8, R12 ;  /* 0x00000008030a4223 */ /* 0x002fe2000001000c */
        /* <DEDUP_REMOVED lines=9> */
.L_x_6665:
[----:B------:R-:W1:Y:S01]  /*b7c0*/  S2R R3, SR_CTAID.Y ;  /* 0x0000000000037919 */ /* 0x000e620000002600 */
[----:B------:R-:W1:Y:S08]  /*b7d0*/  S2UR UR6, SR_CTAID.Z ;  /* 0x00000000000679c3 */ /* 0x000e700000002700 */
[----:B------:R-:W1:Y:S08]  /*b7e0*/  LDC R2, c[0x0][0x270] ;  /* 0x00009c00ff027b82 */ /* 0x000e700000000800 */
[----:B------:R-:W3:Y:S01]  /*b7f0*/  LDC R5, c[0x0][0x2c4] ;  /* 0x0000b100ff057b82 */ /* 0x000ee20000000800 */
[----:B-1----:R-:W-:-:S04]  /*b800*/  IMAD R2, R3, R2, UR6 ;  /* 0x0000000603027e24 */ /* 0x002fc8000f8e0202 */
[----:B---3--:R-:W-:-:S07]  /*b810*/  IMAD R5, R2, R5, RZ ;  /* 0x0000000502057224 */ /* 0x008fce00078e02ff */
.L_x_6666:
        /* <DEDUP_REMOVED lines=13> */
[C---:B------:R-:W-:Y:S01]  /*b8f0*/  VIADD R2, R152.reuse, 0x8 ;  /* 0x0000000898027836 */ /* 0x040fe20000000000 */
[----:B------:R-:W-:Y:S01]  /*b900*/  ISETP.GE.AND P2, PT, R152, R147, PT ;  /* 0x000000939800720c */ /* 0x000fe20003f46270 */
[----:B------:R-:W-:-:S03]  /*b910*/  ULDC.64 UR4, c[0x0][0x2b0] ;  /* 0x0000ac0000047ab9 */ /* 0x000fc60000000a00 */
[----:B------:R-:W-:Y:S01]  /*b920*/  ISETP.GE.AND P1, PT, R2, R147, PT ;  /* 0x000000930200720c */ /* 0x000fe20003f26270 */
[----:B---3--:R-:W-:-:S05]  /*b930*/  IMAD R5, R0, 0x40, R5 ;  /* 0x0000004000057824 */ /* 0x008fca00078e0205 */
[----:B------:R-:W-:Y:S02]  /*b940*/  SHF.R.S32.HI R3, RZ, 0x1f, R5 ;  /* 0x0000001fff037819 */ /* 0x000fe40000011405 */
[----:B------:R-:W-:-:S04]  /*b950*/  IADD3 R0, P0, R152, R5, RZ ;  /* 0x0000000598007210 */ /* 0x000fc80007f1e0ff */
[----:B------:R-:W-:Y:S02]  /*b960*/  LEA.HI.X.SX32 R3, R152, R3, 0x1, P0 ;  /* 0x0000000398037211 */ /* 0x000fe400000f0eff */
[----:B------:R-:W-:-:S04]  /*b970*/  LEA R2, P0, R0, UR4, 0x2 ;  /* 0x0000000400027c11 */ /* 0x000fc8000f8010ff */
[----:B------:R-:W-:-:S05]  /*b980*/  LEA.HI.X R3, R0, UR5, R3, 0x2, P0 ;  /* 0x0000000500037c11 */ /* 0x000fca00080f1403 */
[----:B------:R3:W-:Y:S04]  /*b990*/  @!P2 STG.E desc[UR12][R2.64], R10 ;  /* 0x0000000a0200a986 */ /* 0x0007e8000c10190c */
[----:B------:R3:W-:Y:S02]  /*b9a0*/  @!P1 STG.E desc[UR12][R2.64+0x20], R11 ;  /* 0x0000200b02009986 */ /* 0x0007e4000c10190c */
.L_x_6668:
[----:B------:R-:W-:Y:S05]  /*b9b0*/  BSYNC B0 ;  /* 0x0000000000007941 */ /* 0x000fea0003800000 */
.L_x_6667:
[----:B------:R-:W4:Y:S01]  /*b9c0*/  S2UR UR5, SR_CTAID.X ;  /* 0x00000000000579c3 */ /* 0x000f220000002500 */
[----:B------:R-:W-:Y:S01]  /*b9d0*/  SHF.R.S32.HI R155, RZ, 0x1f, R154 ;  /* 0x0000001fff9b7819 */ /* 0x000fe2000001149a */
[----:B------:R2:W2:Y:S01]  /*b9e0*/  LDS.128 R12, [R153+0x1800] ;  /* 0x00180000990c7984 */ /* 0x0004a20000000c00 */
[----:B-1----:R-:W-:Y:S01]  /*b9f0*/  SHF.R.S32.HI R0, RZ, 0x1f, R17 ;  /* 0x0000001fff007819 */ /* 0x002fe20000011411 */
[----:B------:R-:W-:Y:S02]  /*ba00*/  BSSY B0, `(.L_x_6669) ;  /* 0x0000027000007945 */ /* 0x000fe40003800000 */
[----:B---3--:R1:W3:Y:S01]  /*ba10*/  LDS.128 R8, [R153+0x3800] ;  /* 0x0038000099087984 */ /* 0x0082e20000000c00 */
[----:B------:R-:W-:Y:S01]  /*ba20*/  LEA.HI R0, R0, R17, RZ, 0x3 ;  /* 0x0000001100007211 */ /* 0x000fe200078f18ff */
[----:B------:R-:W5:Y:S02]  /*ba30*/  LDC.64 R4, c[0x0][0x298] ;  /* 0x0000a600ff047b82 */ /* 0x000f640000000a00 */
[----:B------:R1:W1:Y:S01]  /*ba40*/  LDS.128 R20, [R153] ;  /* 0x0000000099147984 */ /* 0x0002620000000c00 */
[----:B------:R-:W-:-:S05]  /*ba50*/  SHF.R.S32.HI R0, RZ, 0x3, R0 ;  /* 0x00000003ff007819 */ /* 0x000fca0000011400 */
[----:B------:R-:W2:Y:S01]  /*ba60*/  LDC.64 R2, c[0x0][0x2a0] ;  /* 0x0000a800ff027b82 */ /* 0x000ea20000000a00 */
[----:B------:R-:W-:-:S05]  /*ba70*/  VIADD R6, R0, 0x10 ;  /* 0x0000001000067836 */ /* 0x000fca0000000000 */
[----:B------:R-:W-:Y:S01]  /*ba80*/  ISETP.GE.AND P3, PT, R6, R147, PT ;  /* 0x000000930600720c */ /* 0x000fe20003f66270 */
[----:B------:R-:W-:Y:S01]  /*ba90*/  VIADD R6, R0, 0x20 ;  /* 0x0000002000067836 */ /* 0x000fe20000000000 */
[----:B----4-:R-:W-:-:S04]  /*baa0*/  USHF.L.U32 UR5, UR5, 0x6, URZ ;  /* 0x0000000605057899 */ /* 0x010fc8000800063f */
[----:B------:R-:W-:Y:S01]  /*bab0*/  USHF.R.S32.HI UR4, URZ, 0x1f, UR5 ;  /* 0x0000001f3f047899 */ /* 0x000fe20008011405 */
[----:B------:R-:W-:Y:S01]  /*bac0*/  ISETP.GE.AND P2, PT, R6, R147, PT ;  /* 0x000000930600720c */ /* 0x000fe20003f46270 */
[----:B-----5:R-:W-:-:S04]  /*bad0*/  IMAD.WIDE.U32 R154, R4, UR5, R154 ;  /* 0x00000005049a7c25 */ /* 0x020fc8000f8e009a */
[----:B------:R-:W-:Y:S01]  /*bae0*/  IMAD R18, R4, UR4, RZ ;  /* 0x0000000404127c24 */ /* 0x000fe2000f8e02ff */
[----:B------:R-:W-:Y:S01]  /*baf0*/  USHF.R.S32.HI UR4, URZ, 0x1f, UR6 ;  /* 0x0000001f3f047899 */ /* 0x000fe20008011406 */
[----:B------:R-:W-:Y:S01]  /*bb00*/  IADD3 R26, P0, R16, R154, RZ ;  /* 0x0000009a101a7210 */ /* 0x000fe20007f1e0ff */
[----:B------:R-:W-:Y:S02]  /*bb10*/  VIADD R16, R0, 0x30 ;  /* 0x0000003000107836 */ /* 0x000fe40000000000 */
[----:B------:R-:W-:-:S03]  /*bb20*/  IMAD R18, R5, UR5, R18 ;  /* 0x0000000505127c24 */ /* 0x000fc6000f8e0212 */
[-C--:B------:R-:W-:Y:S02]  /*bb30*/  ISETP.GE.AND P1, PT, R16, R147.reuse, PT ;  /* 0x000000931000720c */ /* 0x080fe40003f26270 */
[----:B------:R-:W-:Y:S01]  /*bb40*/  IADD3.X R27, R7, R18, R155, P0, !PT ;  /* 0x00000012071b7210 */ /* 0x000fe200007fe49b */
[----:B--2---:R-:W-:Y:S01]  /*bb50*/  IMAD R18, R2, UR4, RZ ;  /* 0x0000000402127c24 */ /* 0x004fe2000f8e02ff */
[----:B------:R-:W-:-:S03]  /*bb60*/  ISETP.GE.AND P0, PT, R0, R147, PT ;  /* 0x000000930000720c */ /* 0x000fc60003f06270 */
[----:B------:R-:W-:Y:S01]  /*bb70*/  IMAD R29, R3, UR6, R18 ;  /* 0x00000006031d7c24 */ /* 0x000fe2000f8e0212 */
[----:B------:R-:W-:Y:S01]  /*bb80*/  SHF.R.S32.HI R3, RZ, 0x1f, R0 ;  /* 0x0000001fff037819 */ /* 0x000fe20000011400 */
[----:B------:R2:W4:Y:S01]  /*bb90*/  LDS.128 R16, [R153+0x2000] ;  /* 0x0020000099107984 */ /* 0x0005220000000c00 */
[----:B------:R-:W-:-:S04]  /*bba0*/  IMAD.WIDE.U32 R26, R2, UR6, R26 ;  /* 0x00000006021a7c25 */ /* 0x000fc8000f8e001a */
[----:B------:R-:W-:-:S03]  /*bbb0*/  IMAD.IADD R29, R29, 0x1, R27 ;  /* 0x000000011d1d7824 */ /* 0x000fc600078e021b */
[----:B-1-3--:R-:W-:Y:S05]  /*bbc0*/  @P0 BRA `(.L_x_6670) ;  /* 0x0000000000280947 */ /* 0x00afea0003800000 */
        /* <DEDUP_REMOVED lines=9> */
[----:B----4-:R1:W-:Y:S02]  /*bc60*/  STG.E.128 desc[UR12][R24.64+0x80], R16 ;  /* 0x0000801018007986 */ /* 0x0103e4000c101d0c */
.L_x_6670:
[----:B------:R-:W-:Y:S05]  /*bc70*/  BSYNC B0 ;  /* 0x0000000000007941 */ /* 0x000fea0003800000 */
.L_x_6669:
[----:B-1----:R1:W3:Y:S01]  /*bc80*/  LDS.128 R20, [R153+0x800] ;  /* 0x0008000099147984 */ /* 0x0022e20000000c00 */
        /* <DEDUP_REMOVED lines=16> */
.L_x_6672:
[----:B------:R-:W-:Y:S05]  /*bd90*/  BSYNC B0 ;  /* 0x0000000000007941 */ /* 0x000fea0003800000 */
.L_x_6671:
        /* <DEDUP_REMOVED lines=17> */
.L_x_6674:
[----:B------:R-:W-:Y:S05]  /*beb0*/  BSYNC B0 ;  /* 0x0000000000007941 */ /* 0x000fea0003800000 */
.L_x_6673:
        /* <DEDUP_REMOVED lines=15> */
.L_x_6675:
        /* <DEDUP_REMOVED lines=13> */
.L_x_8417:


//--------------------- .text._ZN5flash24flash_fwd_splitkv_kernelI23Flash_fwd_kernel_traitsILi128ELi64ELi64ELi4ELb0ELb0EN7cutlass6half_tE19Flash_kernel_traitsILi128ELi64ELi64ELi4ES3_EELb1ELb0ELb1ELb0ELb0ELb0ELb0ELb0EEEvNS_16Flash_fwd_paramsE --------------------------
	.section	.text._ZN5flash24flash_fwd_splitkv_kernelI23Flash_fwd_kernel_traitsILi128ELi64ELi64ELi4ELb0ELb0EN7cutlass6half_tE19Flash_kernel_traitsILi128ELi64ELi64ELi4ES3_EELb1ELb0ELb1ELb0ELb0ELb0ELb0ELb0EEEvNS_16Flash_fwd_paramsE,"ax",@progbits
	.align	128
        .global         _ZN5flash24flash_fwd_splitkv_kernelI23Flash_fwd_kernel_traitsILi128ELi64ELi64ELi4ELb0ELb0EN7cutlass6half_tE19Flash_kernel_traitsILi128ELi64ELi64ELi4ES3_EELb1ELb0ELb1ELb0ELb0ELb0ELb0ELb0EEEvNS_16Flash_fwd_paramsE
        .type           _ZN5flash24flash_fwd_splitkv_kernelI23Flash_fwd_kernel_traitsILi128ELi64ELi64ELi4ELb0ELb0EN7cutlass6half_tE19Flash_kernel_traitsILi128ELi64ELi64ELi4ES3_EELb1ELb0ELb1ELb0ELb0ELb0ELb0ELb0EEEvNS_16Flash_fwd_paramsE,@function
        .size           _ZN5flash24flash_fwd_splitkv_kernelI23Flash_fwd_kernel_traitsILi128ELi64ELi64ELi4ELb0ELb0EN7cutlass6half_tE19Flash_kernel_traitsILi128ELi64ELi64ELi4ES3_EELb1ELb0ELb1ELb0ELb0ELb0ELb0ELb0EEEvNS_16Flash_fwd_paramsE,(.L_x_8418 - _ZN5flash24flash_fwd_splitkv_kernelI23Flash_fwd_kernel_traitsILi128ELi64ELi64ELi4ELb0ELb0EN7cutlass6half_tE19Flash_kernel_traitsILi128ELi64ELi64ELi4ES3_EELb1ELb0ELb1ELb0ELb0ELb0ELb0ELb0EEEvNS_16Flash_fwd_paramsE)
        .other          _ZN5flash24flash_fwd_splitkv_kernelI23Flash_fwd_kernel_traitsILi128ELi64ELi64ELi4ELb0ELb0EN7cutlass6half_tE19Flash_kernel_traitsILi128ELi64ELi64ELi4ES3_EELb1ELb0ELb1ELb0ELb0ELb0ELb0ELb0EEEvNS_16Flash_fwd_paramsE,@"STO_CUDA_ENTRY STV_DEFAULT"
_ZN5flash24flash_fwd_splitkv_kernelI23Flash_fwd_kernel_traitsILi128ELi64ELi64ELi4ELb0ELb0EN7cutlass6half_tE19Flash_kernel_traitsILi128ELi64ELi64ELi4ES3_EELb1ELb0ELb1ELb0ELb0ELb0ELb0ELb0EEEvNS_16Flash_fwd_paramsE:
.text._ZN5flash24flash_fwd_splitkv_kernelI23Flash_fwd_kernel_traitsILi128ELi64ELi64ELi4ELb0ELb0EN7cutlass6half_tE19Flash_kernel_traitsILi128ELi64ELi64ELi4ES3_EELb1ELb0ELb1ELb0ELb0ELb0ELb0ELb0EEEvNS_16Flash_fwd_paramsE:
        /* <DEDUP_REMOVED lines=38> */
.L_x_6676:
[----:B------:R-:W1:Y:S02]  /*0260*/  LDC R5, c[0x0][0x2c8] ;  /* 0x0000b200ff057b82 */ /* 0x000e640000000800 */
.L_x_6677:
        /* <DEDUP_REMOVED lines=46> */
[----:B------:R-:W-:Y:S02]  /*0550*/  IMAD.IADD R91, R91, 0x1, -R10 ;  /* 0x000000015b5b7824 */ /* 0x000fe400078e0a0a */
[----:B------:R-:W-:-:S03]  /*0560*/  VIADD R10, R0, 0x10 ;  /* 0x00000010000a7836 */ /* 0x000fc60000000000 */
[----:B------:R-:W-:Y:S01]  /*0570*/  ISETP.NE.AND P6, PT, R91, RZ, PT ;  /* 0x000000ff5b00720c */ /* 0x000fe20003fc5270 */
[----:B-1----:R-:W-:-:S04]  /*0580*/  @P0 IMAD.WIDE.U32 R8, R165, R4, RZ ;  /* 0x00000004a5080225 */ /* 0x002fc800078e00ff */
[----:B------:R-:W-:Y:S01]  /*0590*/  @P0 IMAD R165, R165, R5, R9 ;  /* 0x00000005a5a50224 */ /* 0x000fe200078e0209 */
[----:B------:R-:W-:Y:S01]  /*05a0*/  SHF.R.S32.HI R9, RZ, 0x1f, R93 ;  /* 0x0000001fff097819 */ /* 0x000fe2000001145d */
[-C--:B--2---:R-:W-:Y:S02]  /*05b0*/  @!P0 IMAD R6, R7, R2.reuse, RZ ;  /* 0x0000000207068224 */ /* 0x084fe400078e02ff */
[----:B------:R-:W-:-:S04]  /*05c0*/  @!P0 IMAD.WIDE.U32 R12, R11, R2, RZ ;  /* 0x000000020b0c8225 */ /* 0x000fc800078e00ff */
[----:B------:R-:W-:Y:S01]  /*05d0*/  @!P0 IMAD R3, R11, R3, R6 ;  /* 0x000000030b038224 */ /* 0x000fe200078e0206 */
[----:B------:R-:W-:Y:S01]  /*05e0*/  @!P0 MOV R8, R12 ;  /* 0x0000000c00088202 */ /* 0x000fe20000000f00 */
[----:B------:R-:W-:Y:S02]  /*05f0*/  IMAD.SHL.U32 R6, R91, 0x8, RZ ;  /* 0x000000085b067824 */ /* 0x000fe400078e00ff */
[----:B------:R-:W-:Y:S01]  /*0600*/  @!P0 IMAD.IADD R165, R13, 0x1, R3 ;  /* 0x000000010da58824 */ /* 0x000fe200078e0203 */
[----:B------:R-:W-:Y:S01]  /*0610*/  IADD3 R3, -R93, R164, RZ ;  /* 0x000000a45d037210 */ /* 0x000fe20007ffe1ff */
[-C--:B------:R-:W-:Y:S01]  /*0620*/  IMAD R2, R9, R4.reuse, RZ ;  /* 0x0000000409027224 */ /* 0x080fe200078e02ff */
[----:B------:R-:W-:Y:S02]  /*0630*/  SHF.R.S32.HI R7, RZ, 0x1f, R6 ;  /* 0x0000001fff077819 */ /* 0x000fe40000011406 */
[----:B------:R-:W-:Y:S01]  /*0640*/  SHF.R.S32.HI R9, RZ, 0x1f, R16 ;  /* 0x0000001fff097819 */ /* 0x000fe20000011410 */
[C---:B------:R-:W-:Y:S01]  /*0650*/  IMAD R2, R93.reuse, R5, R2 ;  /* 0x000000055d027224 */ /* 0x040fe200078e0202 */
[-C--:B------:R-:W-:Y:S01]  /*0660*/  ISETP.GE.AND P2, PT, R0, R3.reuse, PT ;  /* 0x000000030000720c */ /* 0x080fe20003f46270 */
[----:B------:R-:W-:Y:S01]  /*0670*/  IMAD.WIDE.U32 R12, R93, R4, R6 ;  /* 0x000000045d0c7225 */ /* 0x000fe200078e0006 */
[----:B------:R-:W-:-:S02]  /*0680*/  ISETP.GE.AND P1, PT, R10, R3, PT ;  /* 0x000000030a00720c */ /* 0x000fc40003f26270 */
[----:B------:R-:W-:Y:S01]  /*0690*/  ISETP.GE.OR P4, PT, R10, R3, P6 ;  /* 0x000000030a00720c */ /* 0x000fe20003786670 */
[----:B------:R-:W-:Y:S01]  /*06a0*/  IMAD R9, R9, UR4, RZ ;  /* 0x0000000409097c24 */ /* 0x000fe2000f8e02ff */
[----:B------:R-:W-:Y:S01]  /*06b0*/  IADD3 R12, P0, R8, R12, RZ ;  /* 0x0000000c080c7210 */ /* 0x000fe20007f1e0ff */
[----:B------:R-:W-:Y:S02]  /*06c0*/  IMAD R8, R11, UR6, R16 ;  /* 0x000000060b087c24 */ /* 0x000fe4000f8e0210 */
[----:B------:R-:W-:Y:S01]  /*06d0*/  IMAD R15, R16, UR5, R9 ;  /* 0x00000005100f7c24 */ /* 0x000fe2000f8e0209 */
[----:B------:R-:W-:Y:S02]  /*06e0*/  IADD3.X R13, R165, R13, R2, P0, !PT ;  /* 0x0000000da50d7210 */ /* 0x000fe400007fe402 */
[----:B------:R-:W-:Y:S02]  /*06f0*/  IADD3 R2, R0, 0x20, RZ ;  /* 0x0000002000027810 */ /* 0x000fe40007ffe0ff */
[----:B------:R-:W-:Y:S01]  /*0700*/  SHF.R.S32.HI R9, RZ, 0x1f, R0 ;  /* 0x0000001fff097819 */ /* 0x000fe20000011400 */
[----:B------:R-:W-:Y:S01]  /*0710*/  IMAD.WIDE.U32 R16, R16, UR4, R12 ;  /* 0x0000000410107c25 */ /* 0x000fe2000f8e000c */
[----:B------:R-:W-:Y:S01]  /*0720*/  ULDC UR4, c[0x0][0x2c4] ;  /* 0x0000b10000047ab9 */ /* 0x000fe20000000800 */
[----:B------:R-:W-:-:S02]  /*0730*/  ISETP.GE.AND P0, PT, R2, R3, PT ;  /* 0x000000030200720c */ /* 0x000fc40003f06270 */
[----:B------:R-:W-:Y:S01]  /*0740*/  IMAD R93, R8, UR4, R93 ;  /* 0x00000004085d7c24 */ /* 0x000fe2000f8e025d */
[----:B------:R-:W-:Y:S01]  /*0750*/  IADD3 R15, R17, R15, RZ ;  /* 0x0000000f110f7210 */ /* 0x000fe20007ffe0ff */
[----:B------:R-:W-:Y:S01]  /*0760*/  VIADD R8, R6, 0x40 ;  /* 0x0000004006087836 */ /* 0x000fe20000000000 */
        /* <DEDUP_REMOVED lines=14> */
.L_x_6680:
[----:B------:R-:W-:Y:S05]  /*0850*/  BSYNC B0 ;  /* 0x0000000000007941 */ /* 0x000fea0003800000 */
.L_x_6679:
        /* <DEDUP_REMOVED lines=19> */
.L_x_6682:
[----:B------:R-:W-:Y:S05]  /*0990*/  BSYNC B0 ;  /* 0x0000000000007941 */ /* 0x000fea0003800000 */
.L_x_6681:
        /* <DEDUP_REMOVED lines=20> */
.L_x_6684:
[----:B------:R-:W-:Y:S05]  /*0ae0*/  BSYNC B0 ;  /* 0x0000000000007941 */ /* 0x000fea0003800000 */
.L_x_6683:
        /* <DEDUP_REMOVED lines=19> */
.L_x_6686:
[----:B------:R-:W-:Y:S05]  /*0c20*/  BSYNC B0 ;  /* 0x0000000000007941 */ /* 0x000fea0003800000 */
.L_x_6685:
        /* <DEDUP_REMOVED lines=15> */
.L_x_6678:
        /* <DEDUP_REMOVED lines=24> */
.L_x_6687:
        /* <DEDUP_REMOVED lines=80> */
.L_x_6688:
        /* <DEDUP_REMOVED lines=24> */
[----:B------:R-:W-:-:S05]  /*1520*/  IMAD R0, R3, R0, R2 ;  /* 0x0000000003007224 */ /* 0x000fca00078e0202 */
[----:B------:R-:W-:-:S13]  /*1530*/  ISETP.GT.U32.AND P1, PT, R3, R0, PT ;  /* 0x000000000300720c */ /* 0x000fda0003f24070 */
[-C--:B------:R-:W-:Y:S02]  /*1540*/  @!P1 IADD3 R0, R0, -R3.reuse, RZ ;  /* 0x8000000300009210 */ /* 0x080fe40007ffe0ff */
[----:B------:R-:W-:Y:S02]  /*1550*/  @!P1 IADD3 R24, R24, 0x1, RZ ;  /* 0x0000000118189810 */ /* 0x000fe40007ffe0ff */
[----:B------:R-:W-:Y:S02]  /*1560*/  ISETP.GE.U32.AND P3, PT, R0, R3, PT ;  /* 0x000000030000720c */ /* 0x000fe40003f66070 */
[----:B------:R-:W2:Y:S01]  /*1570*/  LDC.64 R2, c[0x0][0x260] ;  /* 0x00009800ff027b82 */ /* 0x000ea20000000a00 */
[----:B------:R-:W-:Y:S02]  /*1580*/  LOP3.LUT R0, R16, R9, RZ, 0x3c, !PT ;  /* 0x0000000910007212 */ /* 0x000fe400078e3cff */
[----:B------:R-:W-:Y:S02]  /*1590*/  ISETP.NE.AND P1, PT, R9, RZ, PT ;  /* 0x000000ff0900720c */ /* 0x000fe40003f25270 */
[----:B------:R-:W-:-:S06]  /*15a0*/  ISETP.GE.AND P2, PT, R0, RZ, PT ;  /* 0x000000ff0000720c */ /* 0x000fcc0003f46270 */
[----:B------:R-:W-:-:S07]  /*15b0*/  @P3 VIADD R24, R24, 0x1 ;  /* 0x0000000118183836 */ /* 0x000fce0000000000 */
        /* <DEDUP_REMOVED lines=14> */
.L_x_6690:
[----:B------:R-:W-:Y:S01]  /*16a0*/  IMAD R0, R13, R102, RZ ;  /* 0x000000660d007224 */ /* 0x000fe200078e02ff */
[----:B------:R-:W-:Y:S01]  /*16b0*/  @!P1 LOP3.LUT R24, RZ, R9, RZ, 0x33, !PT ;  /* 0x00000009ff189212 */ /* 0x000fe200078e33ff */
[-C--:B------:R-:W-:Y:S01]  /*16c0*/  IMAD.WIDE.U32 R6, R102, R18.reuse, R6 ;  /* 0x0000001266067225 */ /* 0x080fe200078e0006 */
[----:B------:R-:W-:Y:S02]  /*16d0*/  @P4 IADD3 R15, R12, R15, RZ ;  /* 0x0000000f0c0f4210 */ /* 0x000fe40007ffe0ff */
[----:B------:R-:W-:Y:S01]  /*16e0*/  SHF.R.S32.HI R9, RZ, 0x1f, R24 ;  /* 0x0000001fff097819 */ /* 0x000fe20000011418 */
[----:B------:R-:W-:Y:S02]  /*16f0*/  IMAD R0, R103, R18, R0 ;  /* 0x0000001267007224 */ /* 0x000fe400078e0200 */
[----:B------:R-:W-:-:S03]  /*1700*/  @P4 IMAD.WIDE.U32 R20, R15, R4, RZ ;  /* 0x000000040f144225 */ /* 0x000fc600078e00ff */
[----:B------:R-:W-:Y:S01]  /*1710*/  IADD3 R7, R7, R0, RZ ;  /* 0x0000000007077210 */ /* 0x000fe20007ffe0ff */
        /* <DEDUP_REMOVED lines=20> */
.L_x_6689:
        /* <DEDUP_REMOVED lines=15> */
[C---:B------:R-:W-:Y:S01]  /*1950*/  IMAD.SHL.U32 R163, R20.reuse, 0x40, RZ ;  /* 0x0000004014a37824 */ /* 0x040fe200078e00ff */
[CC--:B------:R-:W-:Y:S01]  /*1960*/  ISETP.GE.AND P6, PT, R20.reuse, R156.reuse, PT ;  /* 0x0000009c1400720c */ /* 0x0c0fe20003fc6270 */
[----:B------:R-:W-:Y:S01]  /*1970*/  IMAD.IADD R4, R91, 0x1, -R4 ;  /* 0x000000015b047824 */ /* 0x000fe200078e0a04 */
[----:B------:R-:W-:Y:S01]  /*1980*/  SHF.R.S32.HI R17, RZ, 0x1f, R16 ;  /* 0x0000001fff117819 */ /* 0x000fe20000011410 */
[----:B------:R-:W-:Y:S01]  /*1990*/  VIADD R5, R20, 0x10 ;  /* 0x0000001014057836 */ /* 0x000fe20000000000 */
[----:B------:R-:W-:Y:S01]  /*19a0*/  LOP3.LUT R163, R163, 0x1c0, RZ, 0xc0, !PT ;  /* 0x000001c0a3a37812 */ /* 0x000fe200078ec0ff */
[----:B------:R-:W3:Y:S01]  /*19b0*/  @P1 LDC.64 R6, c[0x0][0x240] ;  /* 0x00009000ff061b82 */ /* 0x000ee20000000a00 */
[----:B------:R-:W-:Y:S01]  /*19c0*/  SHF.L.U32 R166, R4, 0x3, RZ ;  /* 0x0000000304a67819 */ /* 0x000fe200000006ff */
[----:B------:R-:W-:Y:S01]  /*19d0*/  IMAD.IADD R19, R91, 0x1, -R28 ;  /* 0x000000015b137824 */ /* 0x000fe200078e0a1c */
[----:B------:R-:W-:Y:S01]  /*19e0*/  ISETP.GE.AND P5, PT, R5, R156, PT ;  /* 0x0000009c0500720c */ /* 0x000fe20003fa6270 */
[----:B------:R-:W-:Y:S01]  /*19f0*/  IMAD R37, R17, UR4, RZ ;  /* 0x0000000411257c24 */ /* 0x000fe2000f8e02ff */
[-C--:B------:R-:W-:Y:S01]  /*1a00*/  ISETP.GE.AND P4, PT, R5, R12.reuse, PT ;  /* 0x0000000c0500720c */ /* 0x080fe20003f86270 */
[----:B------:R-:W-:Y:S01]  /*1a10*/  IMAD R15, R9, UR6, RZ ;  /* 0x00000006090f7c24 */ /* 0x000fe2000f8e02ff */
[----:B------:R-:W-:Y:S01]  /*1a20*/  ISETP.GE.AND P3, PT, R5, R12, PT ;  /* 0x0000000c0500720c */ /* 0x000fe20003f66270 */
[----:B------:R-:W-:Y:S01]  /*1a30*/  IMAD R37, R16, UR5, R37 ;  /* 0x0000000510257c24 */ /* 0x000fe2000f8e0225 */
[----:B------:R-:W-:Y:S01]  /*1a40*/  @!P1 SHF.R.S32.HI R5, RZ, 0x1f, R11 ;  /* 0x0000001fff059819 */ /* 0x000fe2000001140b */
[----:B------:R-:W-:Y:S01]  /*1a50*/  IMAD R15, R24, UR7, R15 ;  /* 0x00000007180f7c24 */ /* 0x000fe2000f8e020f */
[--C-:B------:R-:W-:Y:S01]  /*1a60*/  LOP3.LUT R30, R163, 0x38, R166.reuse, 0xf8, !PT ;  /* 0x00000038a31e7812 */ /* 0x100fe200078ef8a6 */
[----:B------:R-:W-:Y:S01]  /*1a70*/  BSSY B0, `(.L_x_6691) ;  /* 0x0000042000007945 */ /* 0x000fe20003800000 */
[----:B------:R-:W-:Y:S01]  /*1a80*/  SHF.R.U32.HI R163, RZ, 0x3, R163 ;  /* 0x00000003ffa37819 */ /* 0x000fe200000116a3 */
[----:B------:R-:W-:Y:S01]  /*1a90*/  VIADD R27, R20, 0x20 ;  /* 0x00000020141b7836 */ /* 0x000fe20000000000 */
[----:B------:R-:W-:Y:S01]  /*1aa0*/  SHF.R.S32.HI R31, RZ, 0x1f, R166 ;  /* 0x0000001fff1f7819 */ /* 0x000fe200000114a6 */
[-C--:B--2--5:R-:W-:Y:S01]  /*1ab0*/  @!P1 IMAD R10, R5, R2.reuse, RZ ;  /* 0x00000002050a9224 */ /* 0x0a4fe200078e02ff */
[----:B------:R-:W-:Y:S01]  /*1ac0*/  LOP3.LUT R163, R30, R163, RZ, 0x3c, !PT ;  /* 0x000000a31ea37212 */ /* 0x000fe200078e3cff */
[----:B------:R-:W-:Y:S01]  /*1ad0*/  @!P1 IMAD.WIDE.U32 R32, R11, R2, RZ ;  /* 0x000000020b209225 */ /* 0x000fe200078e00ff */
[----:B------:R-:W-:-:S02]  /*1ae0*/  SHF.R.S32.HI R30, RZ, 0x1f, R19 ;  /* 0x0000001fff1e7819 */ /* 0x000fc40000011413 */
[----:B------:R-:W-:Y:S01]  /*1af0*/  LEA.HI R5, R92, R91, RZ, 0x6 ;  /* 0x0000005b5c057211 */ /* 0x000fe200078f30ff */
[----:B------:R-:W-:Y:S01]  /*1b00*/  @!P1 IMAD R3, R11, R3, R10 ;  /* 0x000000030b039224 */ /* 0x000fe200078e020a */
[----:B------:R-:W-:Y:S01]  /*1b10*/  LEA.HI R10, R30, R19, RZ, 0x3 ;  /* 0x000000131e0a7211 */ /* 0x000fe200078f18ff */
[----:B---3--:R-:W-:Y:S01]  /*1b20*/  @P1 IMAD.WIDE.U32 R34, R165, R6, RZ ;  /* 0x00000006a5221225 */ /* 0x008fe200078e00ff */
[----:B------:R-:W-:Y:S02]  /*1b30*/  IADD3 R8, P2, R166, R8, RZ ;  /* 0x00000008a6087210 */ /* 0x000fe40007f5e0ff */
[----:B------:R-:W-:Y:S01]  /*1b40*/  LOP3.LUT R6, R10, 0xfffffff8, RZ, 0xc0, !PT ;  /* 0xfffffff80a067812 */ /* 0x000fe200078ec0ff */
[----:B------:R-:W-:Y:S01]  /*1b50*/  IMAD.SHL.U32 R30, R5, 0x8, RZ ;  /* 0x00000008051e7824 */ /* 0x000fe200078e00ff */
[----:B------:R-:W-:Y:S01]  /*1b60*/  SHF.R.S32.HI R21, RZ, 0x1f, R20 ;  /* 0x0000001fff157819 */ /* 0x000fe20000011414 */
[----:B------:R-:W-:Y:S02]  /*1b70*/  @P1 IMAD.MOV.U32 R5, RZ, RZ, R34 ;  /* 0x000000ffff051224 */ /* 0x000fe400078e0022 */
[----:B------:R-:W-:Y:S01]  /*1b80*/  @!P1 IMAD.MOV.U32 R5, RZ, RZ, R32 ;  /* 0x000000ffff059224 */ /* 0x000fe200078e0020 */
[----:B------:R-:W-:Y:S01]  /*1b90*/  LOP3.LUT R163, R163, 0xfffffe00, R30, 0xf8, !PT ;  /* 0xfffffe00a3a37812 */ /* 0x000fe200078ef81e */
[----:B------:R-:W-:Y:S01]  /*1ba0*/  @P1 IMAD R2, R165, R7, R35 ;  /* 0x00000007a5021224 */ /* 0x000fe200078e0223 */
[----:B------:R-:W-:Y:S01]  /*1bb0*/  @!P1 IADD3 R2, R33, R3, RZ ;  /* 0x0000000321029210 */ /* 0x000fe20007ffe0ff */
[----:B------:R-:W-:Y:S01]  /*1bc0*/  IMAD.IADD R19, R19, 0x1, -R6 ;  /* 0x0000000113137824 */ /* 0x000fe200078e0a06 */
[----:B------:R-:W-:Y:S01]  /*1bd0*/  IADD3 R34, P1, R166, R5, RZ ;  /* 0x00000005a6227210 */ /* 0x000fe20007f3e0ff */
[----:B------:R-:W2:Y:S01]  /*1be0*/  LDC.64 R6, c[0x0][0x3c8] ;  /* 0x0000f200ff067b82 */ /* 0x000ea20000000a00 */
[----:B------:R-:W-:Y:S01]  /*1bf0*/  IMAD.X R9, R31, 0x1, R0, P2 ;  /* 0x000000011f097824 */ /* 0x000fe200010e0600 */
[----:B------:R-:W-:Y:S01]  /*1c00*/  MOV R3, 0x20 ;  /* 0x0000002000037802 */ /* 0x000fe20000000f00 */
[----:B------:R-:W-:-:S02]  /*1c10*/  IMAD.MOV.U32 R5, RZ, RZ, 0x10 ;  /* 0x00000010ff057424 */ /* 0x000fc400078e00ff */
[----:B------:R-:W-:Y:S01]  /*1c20*/  IMAD.X R35, R31, 0x1, R2, P1 ;  /* 0x000000011f237824 */ /* 0x000fe200008e0602 */
[----:B------:R-:W-:Y:S01]  /*1c30*/  R2P PR, R19, 0x6 ;  /* 0x0000000613007804 */ /* 0x000fe20000000000 */
[----:B------:R-:W-:-:S04]  /*1c40*/  IMAD.WIDE.U32 R24, R24, UR6, R8 ;  /* 0x0000000618187c25 */ /* 0x000fc8000f8e0008 */
[----:B------:R-:W-:Y:S01]  /*1c50*/  IMAD.WIDE.U32 R34, R16, UR4, R34 ;  /* 0x0000000410227c25 */ /* 0x000fe2000f8e0022 */
[----:B------:R-:W-:Y:S01]  /*1c60*/  UMOV UR4, 0x400 ;  /* 0x0000040000047882 */ /* 0x000fe20000000000 */
[----:B------:R-:W-:Y:S01]  /*1c70*/  SEL R2, R5, 0xfffffff0, !P1 ;  /* 0xfffffff005027807 */ /* 0x000fe20004800000 */
[----:B-1----:R-:W-:Y:S01]  /*1c80*/  ULEA UR4, UR8, UR4, 0x18 ;  /* 0x0000000408047291 */ /* 0x002fe2000f8ec03f */
[----:B------:R-:W-:Y:S01]  /*1c90*/  IMAD.WIDE R28, R29, 0x40, R20 ;  /* 0x000000401d1c7825 */ /* 0x000fe200078e0214 */
[----:B------:R-:W-:-:S03]  /*1ca0*/  SEL R0, R3, 0xffffffe0, !P2 ;  /* 0xffffffe003007807 */ /* 0x000fc60005000000 */
[----:B------:R-:W-:Y:S01]  /*1cb0*/  VIADD R157, R166, 0x40 ;  /* 0x00000040a69d7836 */ /* 0x000fe20000000000 */
[----:B------:R-:W-:Y:S01]  /*1cc0*/  LEA R163, R163, UR4, 0x1 ;  /* 0x00000004a3a37c11 */ /* 0x000fe2000f8e08ff */
[----:B------:R-:W-:Y:S01]  /*1cd0*/  IMAD.IADD R37, R35, 0x1, R37 ;  /* 0x0000000123257824 */ /* 0x000fe200078e0225 */
[----:B------:R-:W-:Y:S06]  /*1ce0*/  @P6 BRA `(.L_x_6692) ;  /* 0x0000000000686947 */ /* 0x000fec0003800000 */
        /* <DEDUP_REMOVED lines=26> */
.L_x_6692:
[----:B------:R-:W-:Y:S05]  /*1e90*/  BSYNC B0 ;  /* 0x0000000000007941 */ /* 0x000fea0003800000 */
.L_x_6691:
        /* <DEDUP_REMOVED lines=14> */
[----:B-1-3--:R-:W1:Y:S01]  /*1f80*/  @!P5 LDC.64 R8, c[0x0][0x210] ;  /* 0x00008400ff08db82 */ /* 0x00ae620000000a00 */
        /* <DEDUP_REMOVED lines=18> */
.L_x_6694:
[----:B------:R-:W-:Y:S05]  /*20b0*/  BSYNC B0 ;  /* 0x0000000000007941 */ /* 0x000fea0003800000 */
.L_x_6693:
        /* <DEDUP_REMOVED lines=35> */
.L_x_6696:
[----:B------:R-:W-:Y:S05]  /*22f0*/  BSYNC B0 ;  /* 0x0000000000007941 */ /* 0x000fea0003800000 */
.L_x_6695:
        /* <DEDUP_REMOVED lines=31> */
.L_x_6698:
[----:B------:R-:W-:Y:S05]  /*24f0*/  BSYNC B0 ;  /* 0x0000000000007941 */ /* 0x000fea0003800000 */
.L_x_6697:
        /* <DEDUP_REMOVED lines=29> */
.L_x_6700:
[----:B------:R-:W-:Y:S05]  /*26d0*/  BSYNC B0 ;  /* 0x0000000000007941 */ /* 0x000fea0003800000 */
.L_x_6699:
[----:B------:R-:W-:Y:S04]  /*26e0*/  BSSY B0, `(.L_x_6701) ;  /* 0x0000018000007945 */ /* 0x000fe80003800000 */
[----:B------:R-:W-:Y:S05]  /*26f0*/  @P4 BRA `(.L_x_6702) ;  /* 0x0000000000584947 */ /* 0x000fea0003800000 */
[----:B------:R-:W-:Y:S01]  /*2700*/  ULDC UR5, c[0x0][0x2d0] ;  /* 0x0000b40000057ab9 */ /* 0x000fe20000000800 */
[----:B-1-3--:R-:W-:Y:S02]  /*2710*/  IADD3 R29, P4, R159, R128, RZ ;  /* 0x000000809f1d7210 */ /* 0x00afe40007f9e0ff */
[----:B------:R-:W-:Y:S02]  /*2720*/  ISETP.GE.AND P2, PT, R166, UR5, PT ;  /* 0x00000005a6007c0c */ /* 0x000fe4000bf46270 */
[----:B------:R-:W-:Y:S01]  /*2730*/  ISETP.GE.AND P1, PT, R157, UR5, PT ;  /* 0x000000059d007c0c */ /* 0x000fe2000bf26270 */
[----:B------:R-:W-:-:S10]  /*2740*/  IMAD.X R22, R158, 0x1, R127, P4 ;  /* 0x000000019e167824 */ /* 0x000fd400020e067f */
        /* <DEDUP_REMOVED lines=17> */
.L_x_6702:
[----:B------:R-:W-:Y:S05]  /*2860*/  BSYNC B0 ;  /* 0x0000000000007941 */ /* 0x000fea0003800000 */
.L_x_6701:
[----:B------:R-:W-:Y:S01]  /*2870*/  BSSY B0, `(.L_x_6703) ;  /* 0x0000019000007945 */ /* 0x000fe20003800000 */
[----:B------:R-:W-:-:S03]  /*2880*/  ISETP.GE.AND P1, PT, R27, R12, PT ;  /* 0x0000000c1b00720c */ /* 0x000fc60003f26270 */
[----:B------:R-:W-:Y:S10]  /*2890*/  @P6 BRA `(.L_x_6704) ;  /* 0x0000000000586947 */ /* 0x000ff40003800000 */
        /* <DEDUP_REMOVED lines=22> */
.L_x_6704:
[----:B------:R-:W-:Y:S05]  /*2a00*/  BSYNC B0 ;  /* 0x0000000000007941 */ /* 0x000fea0003800000 */
.L_x_6703:
[----:B------:R-:W-:Y:S01]  /*2a10*/  ISETP.GE.AND P2, PT, R23, R12, PT ;  /* 0x0000000c1700720c */ /* 0x000fe20003f46270 */
[----:B------:R-:W-:Y:S01]  /*2a20*/  BSSY B0, `(.L_x_6705) ;  /* 0x000001c000007945 */ /* 0x000fe20003800000 */
[----:B------:R-:W-:Y:S02]  /*2a30*/  IADD3 R18, P6, R20, R18, RZ ;  /* 0x0000001214127210 */ /* 0x000fe40007fde0ff */
[----:B------:R-:W-:-:S09]  /*2a40*/  SHF.R.S32.HI R27, RZ, 0x4, R14 ;  /* 0x00000004ff1b7819 */ /* 0x000fd2000001140e */
[----:B------:R-:W-:Y:S05]  /*2a50*/  @P2 BRA `(.L_x_6706) ;  /* 0x0000000000602947 */ /* 0x000fea0003800000 */
[----:B------:R-:W-:Y:S01]  /*2a60*/  ULDC UR5, c[0x0][0x2d0] ;  /* 0x0000b40000057ab9 */ /* 0x000fe20000000800 */
[----:B------:R-:W-:Y:S01]  /*2a70*/  IMAD.MOV.U32 R129, RZ, RZ, R127 ;  /* 0x000000ffff817224 */ /* 0x000fe200078e007f */
[----:B------:R-:W-:Y:S01]  /*2a80*/  ISETP.GE.AND P4, PT, R166, UR5, PT ;  /* 0x00000005a6007c0c */ /* 0x000fe2000bf86270 */
[----:B------:R-:W-:Y:S01]  /*2a90*/  IMAD R22, R103, 0x30, RZ ;  /* 0x0000003067167824 */ /* 0x000fe200078e02ff */
[----:B------:R-:W-:Y:S01]  /*2aa0*/  ISETP.GE.AND P2, PT, R157, UR5, PT ;  /* 0x000000059d007c0c */ /* 0x000fe2000bf46270 */
[----:B-1-3--:R-:W-:-:S04]  /*2ab0*/  IMAD.WIDE.U32 R28, R102, 0x30, R128 ;  /* 0x00000030661c7825 */ /* 0x00afc800078e0080 */
        /* <DEDUP_REMOVED lines=18> */
.L_x_6706:
[----:B------:R-:W-:Y:S05]  /*2be0*/  BSYNC B0 ;  /* 0x0000000000007941 */ /* 0x000fea0003800000 */
.L_x_6705:
[----:B------:R-:W0:Y:S01]  /*2bf0*/  LDGDEPBAR ;  /* 0x00000000000079af */ /* 0x000e220000000000 */
[----:B-1-34-:R-:W-:Y:S01]  /*2c00*/  SHF.R.S32.HI R8, RZ, 0x1f, R11 ;  /* 0x0000001fff087819 */ /* 0x01afe2000001140b */
[----:B------:R-:W-:Y:S01]  /*2c10*/  ULDC.64 UR6, c[0x0][0x3d0] ;  /* 0x0000f40000067ab9 */ /* 0x000fe20000000a00 */
[----:B------:R-:W-:Y:S01]  /*2c20*/  IMAD.SHL.U32 R9, R4, 0x40, RZ ;  /* 0x0000004004097824 */ /* 0x000fe200078e00ff */
[----:B------:R-:W1:Y:S01]  /*2c30*/  LDC.64 R124, c[0x0][0x250] ;  /* 0x00009400ff7c7b82 */ /* 0x000e620000000a00 */
[----:B------:R-:W-:Y:S01]  /*2c40*/  IMAD.WIDE.U32 R16, R11, UR6, R16 ;  /* 0x000000060b107c25 */ /* 0x000fe2000f8e0010 */
[-C--:B------:R-:W-:Y:S01]  /*2c50*/  ISETP.GE.AND P4, PT, R20, R12.reuse, PT ;  /* 0x0000000c1400720c */ /* 0x080fe20003f86270 */
[----:B------:R-:W-:Y:S01]  /*2c60*/  ULDC UR5, c[0x0][0x2e8] ;  /* 0x0000ba0000057ab9 */ /* 0x000fe20000000800 */
[----:B------:R-:W-:Y:S01]  /*2c70*/  ISETP.GE.AND P2, PT, R23, R12, PT ;  /* 0x0000000c1700720c */ /* 0x000fe20003f46270 */
[----:B------:R-:W-:Y:S01]  /*2c80*/  IMAD R8, R8, UR6, RZ ;  /* 0x0000000608087c24 */ /* 0x000fe2000f8e02ff */
[----:B--2---:R-:W-:Y:S01]  /*2c90*/  LEA R6, P5, R16, R6, 0x2 ;  /* 0x0000000610067211 */ /* 0x004fe200078a10ff */
[----:B------:R-:W-:Y:S01]  /*2ca0*/  IMAD.SHL.U32 R20, R20, 0x8, RZ ;  /* 0x0000000814147824 */ /* 0x000fe200078e00ff */
[----:B------:R-:W-:Y:S01]  /*2cb0*/  LOP3.LUT R9, R9, 0x1c0, RZ, 0xc0, !PT ;  /* 0x000001c009097812 */ /* 0x000fe200078ec0ff */
[----:B------:R-:W-:Y:S01]  /*2cc0*/  IMAD R8, R11, UR7, R8 ;  /* 0x000000070b087c24 */ /* 0x000fe2000f8e0208 */
[----:B------:R-:W-:Y:S01]  /*2cd0*/  LEA.HI R12, R14, R27, RZ, 0x1 ;  /* 0x0000001b0e0c7211 */ /* 0x000fe200078f08ff */
[----:B------:R-:W-:Y:S01]  /*2ce0*/  IMAD.SHL.U32 R19, R19, 0x40, RZ ;  /* 0x0000004013137824 */ /* 0x000fe200078e00ff */
[----:B------:R-:W-:Y:S01]  /*2cf0*/  LOP3.LUT R20, R9, 0x8, R20, 0xf8, !PT ;  /* 0x0000000809147812 */ /* 0x000fe200078ef814 */
[----:B------:R-:W-:Y:S01]  /*2d00*/  IMAD.IADD R8, R17, 0x1, R8 ;  /* 0x0000000111087824 */ /* 0x000fe200078e0208 */
[----:B------:R-:W-:Y:S01]  /*2d10*/  LOP3.LUT R12, R12, 0xfffffffe, RZ, 0xc0, !PT ;  /* 0xfffffffe0c0c7812 */ /* 0x000fe200078ec0ff */
[----:B------:R-:W-:Y:S01]  /*2d20*/  IMAD.SHL.U32 R86, R10, 0x40, RZ ;  /* 0x000000400a567824 */ /* 0x000fe200078e00ff */
[----:B------:R-:W-:Y:S01]  /*2d30*/  SHF.R.U32.HI R9, RZ, 0x3, R9 ;  /* 0x00000003ff097819 */ /* 0x000fe20000011609 */
[----:B------:R-:W-:Y:S01]  /*2d40*/  IMAD.X R13, R21, 0x1, R13, P6 ;  /* 0x00000001150d7824 */ /* 0x000fe200030e060d */
[----:B------:R-:W-:Y:S01]  /*2d50*/  LEA.HI.X R7, R16, R7, R8, 0x2, P5 ;  /* 0x0000000710077211 */ /* 0x000fe200028f1408 */
[----:B------:R-:W-:Y:S01]  /*2d60*/  IMAD.IADD R12, R27, 0x1, -R12 ;  /* 0x000000011b0c7824 */ /* 0x000fe200078e0a0c */
[----:B------:R-:W-:-:S04]  /*2d70*/  DEPBAR.LE SB0, 0x0 ;  /* 0x000080000000791a */ /* 0x000fc80000000000 */
[----:B------:R2:W5:Y:S01]  /*2d80*/  LDG.E R29, desc[UR10][R6.64] ;  /* 0x0000000a061d7981 */ /* 0x000562000c1e1900 */
[----:B------:R-:W-:Y:S01]  /*2d90*/  LOP3.LUT R9, R20, R9, RZ, 0x3c, !PT ;  /* 0x0000000914097212 */ /* 0x000fe200078e3cff */
[----:B------:R-:W-:Y:S01]  /*2da0*/  IMAD.IADD R25, R25, 0x1, R15 ;  /* 0x0000000119197824 */ /* 0x000fe200078e020f */
[----:B------:R-:W-:Y:S01]  /*2db0*/  LOP3.LUT R19, R19, 0x1c0, RZ, 0xc0, !PT ;  /* 0x000001c013137812 */ /* 0x000fe200078ec0ff */
[----:B------:R-:W-:Y:S01]  /*2dc0*/  BAR.SYNC.DEFER_BLOCKING 0x0 ;  /* 0x0000000000007b1d */ /* 0x000fe20000010000 */
[----:B------:R-:W-:Y:S01]  /*2dd0*/  LEA.HI R92, R92, R91, RZ, 0x5 ;  /* 0x0000005b5c5c7211 */ /* 0x000fe200078f28ff */
[C---:B------:R-:W-:Y:S01]  /*2de0*/  IMAD R154, R12.reuse, 0x200, R9 ;  /* 0x000002000c9a7824 */ /* 0x040fe200078e0209 */
[----:B------:R-:W-:Y:S01]  /*2df0*/  SHF.R.U32.HI R85, RZ, 0x3, R19 ;  /* 0x00000003ff557819 */ /* 0x000fe20000011613 */
[----:B------:R-:W-:Y:S01]  /*2e00*/  IMAD.SHL.U32 R12, R12, 0x8, RZ ;  /* 0x000000080c0c7824 */ /* 0x000fe200078e00ff */
[----:B------:R-:W-:Y:S01]  /*2e10*/  SHF.R.S32.HI R89, RZ, 0x5, R92 ;  /* 0x00000005ff597819 */ /* 0x000fe2000001145c */
[-C--:B-1----:R-:W-:Y:S01]  /*2e20*/  IMAD R9, R13, R124.reuse, RZ ;  /* 0x0000007c0d097224 */ /* 0x082fe200078e02ff */
[----:B------:R-:W-:Y:S01]  /*2e30*/  LOP3.LUT R86, R86, 0xfffffe00, RZ, 0xc0, !PT ;  /* 0xfffffe0056567812 */ /* 0x000fe200078ec0ff */
[----:B------:R-:W-:Y:S01]  /*2e40*/  IMAD.WIDE.U32 R30, R18, R124, R24 ;  /* 0x0000007c121e7225 */ /* 0x000fe200078e0018 */
[----:B------:R-:W-:Y:S01]  /*2e50*/  LOP3.LUT R12, R19, 0x8, R12, 0xf8, !PT ;  /* 0x00000008130c7812 */ /* 0x000fe200078ef80c */
[----:B------:R-:W-:-:S02]  /*2e60*/  ULDC.64 UR6, c[0x0][0x220] ;  /* 0x0000880000067ab9 */ /* 0x000fc40000000a00 */
[----:B------:R-:W-:Y:S01]  /*2e70*/  IMAD R9, R18, R125, R9 ;  /* 0x0000007d12097224 */ /* 0x000fe200078e0209 */
[----:B------:R-:W-:Y:S01]  /*2e80*/  LOP3.LUT R85, R12, R85, RZ, 0x3c, !PT ;  /* 0x000000550c557212 */ /* 0x000fe200078e3cff */
[----:B------:R-:W-:Y:S01]  /*2e90*/  IMAD R8, R89, 0x400, R86 ;  /* 0x0000040059087824 */ /* 0x000fe200078e0256 */
[----:B------:R2:W-:Y:S04]  /*2ea0*/  @P4 STS.128 [R163+0x8000], RZ ;  /* 0x008000ffa3004388 */ /* 0x0005e80000000c00 */
[----:B------:R2:W-:Y:S01]  /*2eb0*/  @P4 STS.128 [R163+0xa000], RZ ;  /* 0x00a000ffa3004388 */ /* 0x0005e20000000c00 */
[----:B------:R-:W-:Y:S01]  /*2ec0*/  IMAD.IADD R155, R85, 0x1, R8 ;  /* 0x00000001559b7824 */ /* 0x000fe200078e0208 */
[----:B------:R-:W-:Y:S01]  /*2ed0*/  LEA R180, P5, R30, UR6, 0x1 ;  /* 0x000000061eb47c11 */ /* 0x000fe2000f8a08ff */
[----:B------:R-:W-:Y:S01]  /*2ee0*/  IMAD.IADD R28, R31, 0x1, R9 ;  /* 0x000000011f1c7824 */ /* 0x000fe200078e0209 */
[----:B------:R-:W1:Y:S01]  /*2ef0*/  MUFU.RCP R88, UR5 ;  /* 0x0000000500587d08 */ /* 0x000e620008001000 */
[----:B------:R-:W-:Y:S01]  /*2f00*/  BSSY B0, `(.L_x_6707) ;  /* 0x0000017000007945 */ /* 0x000fe20003800000 */
[C---:B------:R-:W-:Y:S01]  /*2f10*/  SHF.L.U64.HI R160, R124.reuse, 0x4, R125 ;  /* 0x000000047ca07819 */ /* 0x040fe2000001027d */
[----:B------:R-:W-:Y:S01]  /*2f20*/  IMAD.SHL.U32 R161, R124, 0x10, RZ ;  /* 0x000000107ca17824 */ /* 0x000fe200078e00ff */
[----:B------:R-:W-:-:S02]  /*2f30*/  LEA R154, R154, UR4, 0x1 ;  /* 0x000000049a9a7c11 */ /* 0x000fc4000f8e08ff */
[----:B------:R-:W-:Y:S02]  /*2f40*/  LEA R155, R155, UR4, 0x1 ;  /* 0x000000049b9b7c11 */ /* 0x000fe4000f8e08ff */
[----:B------:R-:W-:Y:S01]  /*2f50*/  LEA.HI.X R183, R30, UR7, R28, 0x1, P5 ;  /* 0x000000071eb77c11 */ /* 0x000fe2000a8f0c1c */
[----:B------:R-:W-:Y:S06]  /*2f60*/  @P4 BRA `(.L_x_6708) ;  /* 0x0000000000404947 */ /* 0x000fec0003800000 */
        /* <DEDUP_REMOVED lines=11> */
[----:B---3--:R-:W-:-:S05]  /*3020*/  MOV R181, R183 ;  /* 0x000000b700b57202 */ /* 0x008fca0000000f00 */
[----:B------:R-:W-:Y:S01]  /*3030*/  @!PT LDS RZ, [RZ] ;  /* 0x00000000fffff984 */ /* 0x000fe20000000800 */
[----:B------:R-:W-:Y:S01]  /*3040*/  @!PT LDS RZ, [RZ] ;  /* 0x00000000fffff984 */ /* 0x000fe20000000800 */
[----:B------:R-:W-:Y:S01]  /*3050*/  @!PT LDS RZ, [RZ] ;  /* 0x00000000fffff984 */ /* 0x000fe20000000800 */
[----:B------:R4:W-:Y:S02]  /*3060*/  LDGSTS.E.BYPASS.LTC128B.128 [R163+0xa000], desc[UR10][R180.64+0x80] ;  /* 0x0a000080b4a37fae */ /* 0x0009e4000b901d4a */
.L_x_6708:
[----:B------:R-:W-:Y:S05]  /*3070*/  BSYNC B0 ;  /* 0x0000000000007941 */ /* 0x000fea0003800000 */
.L_x_6707:
[----:B------:R1:W-:Y:S01]  /*3080*/  @P3 STS.128 [R163+0x8800], RZ ;  /* 0x008800ffa3003388 */ /* 0x0003e20000000c00 */
[----:B------:R-:W-:Y:S03]  /*3090*/  BSSY B0, `(.L_x_6709) ;  /* 0x0000015000007945 */ /* 0x000fe60003800000 */
[----:B------:R1:W-:Y:S01]  /*30a0*/  @P3 STS.128 [R163+0xa800], RZ ;  /* 0x00a800ffa3003388 */ /* 0x0003e20000000c00 */
[----:B------:R-:W-:Y:S05]  /*30b0*/  @P3 BRA `(.L_x_6710) ;  /* 0x0000000000483947 */ /* 0x000fea0003800000 */
[----:B------:R-:W-:Y:S02]  /*30c0*/  ULDC UR5, c[0x0][0x2d0] ;  /* 0x0000b40000057ab9 */ /* 0x000fe40000000800 */
[----:B------:R-:W-:Y:S02]  /*30d0*/  ISETP.GE.AND P4, PT, R166, UR5, PT ;  /* 0x00000005a6007c0c */ /* 0x000fe4000bf86270 */
[----:B------:R-:W-:-:S11]  /*30e0*/  ISETP.GE.AND P3, PT, R157, UR5, PT ;  /* 0x000000059d007c0c */ /* 0x000fd6000bf66270 */
[C---:B--2---:R-:W-:Y:S01]  /*30f0*/  @!P4 LEA R6, P5, R161.reuse, R180, 0x1 ;  /* 0x000000b4a106c211 */ /* 0x044fe200078a08ff */
        /* <DEDUP_REMOVED lines=8> */
[----:B--2---:R-:W-:-:S04]  /*3180*/  LEA R6, P3, R161, R180, 0x1 ;  /* 0x000000b4a1067211 */ /* 0x004fc800078608ff */
[----:B------:R-:W-:-:S05]  /*3190*/  LEA.HI.X R7, R161, R183, R160, 0x1, P3 ;  /* 0x000000b7a1077211 */ /* 0x000fca00018f0ca0 */
[----:B------:R-:W-:Y:S01]  /*31a0*/  @!PT LDS RZ, [RZ] ;  /* 0x00000000fffff984 */ /* 0x000fe20000000800 */
[----:B------:R-:W-:Y:S01]  /*31b0*/  @!PT LDS RZ, [RZ] ;  /* 0x00000000fffff984 */ /* 0x000fe20000000800 */
[----:B------:R-:W-:Y:S01]  /*31c0*/  @!PT LDS RZ, [RZ] ;  /* 0x00000000fffff984 */ /* 0x000fe20000000800 */
[----:B------:R2:W-:Y:S04]  /*31d0*/  LDGSTS.E.BYPASS.LTC128B.128 [R163+0xa800], desc[UR10][R6.64+0x80] ;  /* 0x0a80008006a37fae */ /* 0x0005e8000b901d4a */
.L_x_6710:
[----:B------:R-:W-:Y:S05]  /*31e0*/  BSYNC B0 ;  /* 0x0000000000007941 */ /* 0x000fea0003800000 */
.L_x_6709:
[----:B------:R1:W-:Y:S01]  /*31f0*/  @P1 STS.128 [R163+0x9000], RZ ;  /* 0x009000ffa3001388 */ /* 0x0003e20000000c00 */
[----:B------:R-:W-:Y:S03]  /*3200*/  BSSY B0, `(.L_x_6711) ;  /* 0x0000017000007945 */ /* 0x000fe60003800000 */
[----:B------:R1:W-:Y:S01]  /*3210*/  @P1 STS.128 [R163+0xb000], RZ ;  /* 0x00b000ffa3001388 */ /* 0x0003e20000000c00 */
[----:B------:R-:W-:Y:S05]  /*3220*/  @P1 BRA `(.L_x_6712) ;  /* 0x0000000000501947 */ /* 0x000fea0003800000 */
[----:B------:R-:W-:Y:S01]  /*3230*/  ULDC UR5, c[0x0][0x2d0] ;  /* 0x0000b40000057ab9 */ /* 0x000fe20000000800 */
[----:B--2---:R-:W-:Y:S01]  /*3240*/  IMAD.SHL.U32 R7, R124, 0x20, RZ ;  /* 0x000000207c077824 */ /* 0x004fe200078e00ff */
        /* <DEDUP_REMOVED lines=18> */
.L_x_6712:
[----:B------:R-:W-:Y:S05]  /*3370*/  BSYNC B0 ;  /* 0x0000000000007941 */ /* 0x000fea0003800000 */
.L_x_6711:
[----:B------:R1:W-:Y:S01]  /*3380*/  @P2 STS.128 [R163+0x9800], RZ ;  /* 0x009800ffa3002388 */ /* 0x0003e20000000c00 */
[----:B------:R-:W-:Y:S03]  /*3390*/  BSSY B0, `(.L_x_6713) ;  /* 0x0000019000007945 */ /* 0x000fe60003800000 */
[----:B------:R1:W-:Y:S01]  /*33a0*/  @P2 STS.128 [R163+0xb800], RZ ;  /* 0x00b800ffa3002388 */ /* 0x0003e20000000c00 */
[----:B------:R-:W-:Y:S05]  /*33b0*/  @P2 BRA `(.L_x_6714) ;  /* 0x0000000000582947 */ /* 0x000fea0003800000 */
[----:B------:R-:W-:Y:S02]  /*33c0*/  ULDC UR5, c[0x0][0x2d0] ;  /* 0x0000b40000057ab9 */ /* 0x000fe40000000800 */
[----:B------:R-:W-:Y:S02]  /*33d0*/  ISETP.GE.AND P2, PT, R166, UR5, PT ;  /* 0x00000005a6007c0c */ /* 0x000fe4000bf46270 */
[----:B------:R-:W-:-:S11]  /*33e0*/  ISETP.GE.AND P1, PT, R157, UR5, PT ;  /* 0x000000059d007c0c */ /* 0x000fd6000bf26270 */
[----:B---34-:R-:W-:Y:S01]  /*33f0*/  @!P2 MOV R181, R183 ;  /* 0x000000b700b5a202 */ /* 0x018fe20000000f00 */
[----:B--2---:R-:W-:Y:S01]  /*3400*/  @!P2 IMAD R6, R125, 0x60, RZ ;  /* 0x000000607d06a824 */ /* 0x004fe200078e02ff */
        /* <DEDUP_REMOVED lines=11> */
[----:B--2---:R-:W-:-:S05]  /*34c0*/  IMAD.WIDE.U32 R8, R124, 0x60, R180 ;  /* 0x000000607c087825 */ /* 0x004fca00078e00b4 */
[----:B------:R-:W-:-:S05]  /*34d0*/  IADD3 R9, R9, R6, RZ ;  /* 0x0000000609097210 */ /* 0x000fca0007ffe0ff */
[----:B------:R-:W-:Y:S01]  /*34e0*/  @!PT LDS RZ, [RZ] ;  /* 0x00000000fffff984 */ /* 0x000fe20000000800 */
[----:B------:R-:W-:Y:S01]  /*34f0*/  @!PT LDS RZ, [RZ] ;  /* 0x00000000fffff984 */ /* 0x000fe20000000800 */
[----:B------:R-:W-:Y:S01]  /*3500*/  @!PT LDS RZ, [RZ] ;  /* 0x00000000fffff984 */ /* 0x000fe20000000800 */
[----:B------:R2:W-:Y:S02]  /*3510*/  LDGSTS.E.BYPASS.LTC128B.128 [R163+0xb800], desc[UR10][R8.64+0x80] ;  /* 0x0b80008008a37fae */ /* 0x0005e4000b901d4a */
.L_x_6714:
[----:B------:R-:W-:Y:S05]  /*3520*/  BSYNC B0 ;  /* 0x0000000000007941 */ /* 0x000fea0003800000 */
.L_x_6713:
[----:B------:R-:W-:Y:S01]  /*3530*/  LDSM.16.M88.4 R44, [R155] ;  /* 0x000000009b2c783b */ /* 0x000fe20000000200 */
[----:B------:R-:W-:Y:S01]  /*3540*/  LOP3.LUT P1, RZ, R4, 0x2, RZ, 0xc0, !PT ;  /* 0x0000000204ff7812 */ /* 0x000fe2000782c0ff */
[--C-:B------:R-:W-:Y:S01]  /*3550*/  IMAD R153, R2, 0x2, R155.reuse ;  /* 0x0000000202997824 */ /* 0x100fe200078e029b */
[----:B------:R-:W-:Y:S01]  /*3560*/  LOP3.LUT R92, R92, 0xffffffe0, RZ, 0xc0, !PT ;  /* 0xffffffe05c5c7812 */ /* 0x000fe200078ec0ff */
[----:B------:R-:W3:Y:S01]  /*3570*/  LDSM.16.M88.4 R16, [R154+0x4000] ;  /* 0x004000009a10783b */ /* 0x000ee20000000200 */
[----:B------:R-:W-:Y:S01]  /*3580*/  SEL R5, R5, 0xfffffff0, !P1 ;  /* 0xfffffff005057807 */ /* 0x000fe20004800000 */
[----:B------:R-:W-:Y:S01]  /*3590*/  IMAD R151, R0, 0x2, R155 ;  /* 0x0000000200977824 */ /* 0x000fe200078e029b */
[----:B------:R-:W-:Y:S01]  /*35a0*/  LOP3.LUT P1, RZ, R4, 0x4, RZ, 0xc0, !PT ;  /* 0x0000000404ff7812 */ /* 0x000fe2000782c0ff */
[----:B------:R-:W4:Y:S01]  /*35b0*/  LDSM.16.M88.4 R76, [R154+0x5000] ;  /* 0x005000009a4c783b */ /* 0x000f220000000200 */
[----:B------:R-:W-:Y:S02]  /*35c0*/  VIADD R4, R154, 0x4000 ;  /* 0x000040009a047836 */ /* 0x000fe40000000000 */
[----:B------:R-:W-:Y:S01]  /*35d0*/  IMAD R94, R5, 0x2, R154 ;  /* 0x00000002055e7824 */ /* 0x000fe200078e029a */
[----:B--2---:R-:W2:Y:S01]  /*35e0*/  LDSM.16.M88.4 R8, [R154+0x4800] ;  /* 0x004800009a08783b */ /* 0x004ea20000000200 */
[----:B------:R-:W-:Y:S01]  /*35f0*/  SEL R3, R3, 0xffffffe0, !P1 ;  /* 0xffffffe003037807 */ /* 0x000fe20004800000 */
[----:B------:R-:W-:-:S02]  /*3600*/  IMAD R152, R5, 0x2, R4 ;  /* 0x0000000205987824 */ /* 0x000fc400078e0204 */
[----:B------:R-:W1:Y:S01]  /*3610*/  LDSM.16.M88.4 R32, [R154+0x5800] ;  /* 0x005800009a20783b */ /* 0x000e620000000200 */
[----:B------:R-:W-:Y:S02]  /*3620*/  IMAD R150, R0, 0x2, R153 ;  /* 0x0000000200967824 */ /* 0x000fe400078e0299 */
[C---:B------:R-:W-:Y:S01]  /*3630*/  IMAD R147, R3.reuse, 0x2, R154 ;  /* 0x0000000203937824 */ /* 0x040fe200078e029a */
[----:B------:R-:W-:Y:S01]  /*3640*/  LDSM.16.M88.4 R56, [R153] ;  /* 0x000000009938783b */ /* 0x000fe20000000200 */
[----:B------:R-:W-:Y:S02]  /*3650*/  IMAD R149, R3, 0x2, R152 ;  /* 0x0000000203957824 */ /* 0x000fe400078e0298 */
[C---:B------:R-:W-:Y:S01]  /*3660*/  IMAD.IADD R92, R91.reuse, 0x1, -R92 ;  /* 0x000000015b5c7824 */ /* 0x040fe200078e0a5c */
[----:B------:R-:W1:Y:S01]  /*3670*/  LDSM.16.M88.4 R24, [R94+0x4000] ;  /* 0x004000005e18783b */ /* 0x000e620000000200 */
[----:B------:R-:W-:-:S03]  /*3680*/  IMAD.SHL.U32 R173, R91, 0x2, RZ ;  /* 0x000000025bad7824 */ /* 0x000fc600078e00ff */
[----:B------:R-:W1:Y:S01]  /*3690*/  LDSM.16.M88.4 R64, [R94+0x5000] ;  /* 0x005000005e40783b */ /* 0x000e620000000200 */
[----:B------:R-:W-:Y:S02]  /*36a0*/  SHF.R.S32.HI R171, RZ, 0x1f, R92 ;  /* 0x0000001fffab7819 */ /* 0x000fe4000001145c */
[----:B------:R-:W-:Y:S01]  /*36b0*/  LOP3.LUT R173, R173, 0x6, RZ, 0xc0, !PT ;  /* 0x00000006adad7812 */ /* 0x000fe200078ec0ff */
[----:B------:R-:W1:Y:S01]  /*36c0*/  LDSM.16.M88.4 R68, [R94+0x4800] ;  /* 0x004800005e44783b */ /* 0x000e620000000200 */
[----:B------:R-:W-:-:S03]  /*36d0*/  LEA.HI R171, R171, R92, RZ, 0x2 ;  /* 0x0000005cabab7211 */ /* 0x000fc600078f10ff */
[----:B------:R-:W1:Y:S01]  /*36e0*/  LDSM.16.M88.4 R52, [R94+0x5800] ;  /* 0x005800005e34783b */ /* 0x000e620000000200 */
[----:B------:R-:W-:-:S03]  /*36f0*/  SHF.R.S32.HI R171, RZ, 0x2, R171 ;  /* 0x00000002ffab7819 */ /* 0x000fc600000114ab */
[----:B------:R-:W-:Y:S01]  /*3700*/  LDSM.16.M88.4 R40, [R151] ;  /* 0x000000009728783b */ /* 0x000fe20000000200 */
[C---:B---3--:R-:W-:Y:S03]  /*3710*/  HMMA.16816.F32 R20, R44.reuse, R16, RZ ;  /* 0x000000102c14723c */ /* 0x048fe600000018ff */
[----:B------:R-:W3:Y:S04]  /*3720*/  LDSM.16.M88.4 R36, [R147+0x4000] ;  /* 0x004000009324783b */ /* 0x000ee80000000200 */
[----:B------:R-:W-:Y:S01]  /*3730*/  LDSM.16.M88.4 R72, [R150] ;  /* 0x000000009648783b */ /* 0x000fe20000000200 */
[C---:B------:R-:W-:Y:S03]  /*3740*/  HMMA.16816.F32 R16, R44.reuse, R18, RZ ;  /* 0x000000122c10723c */ /* 0x040fe600000018ff */
[----:B------:R-:W0:Y:S03]  /*3750*/  LDGDEPBAR ;  /* 0x00000000000079af */ /* 0x000e260000000000 */
[C---:B----4-:R-:W-:Y:S06]  /*3760*/  HMMA.16816.F32 R60, R44.reuse, R76, RZ ;  /* 0x0000004c2c3c723c */ /* 0x050fec00000018ff */
[C---:B--2---:R-:W-:Y:S06]  /*3770*/  HMMA.16816.F32 R12, R44.reuse, R8, RZ ;  /* 0x000000082c0c723c */ /* 0x044fec00000018ff */
[C---:B------:R-:W-:Y:S06]  /*3780*/  HMMA.16816.F32 R8, R44.reuse, R10, RZ ;  /* 0x0000000a2c08723c */ /* 0x040fec00000018ff */
[C---:B------:R-:W-:Y:S06]  /*3790*/  HMMA.16816.F32 R76, R44.reuse, R78, RZ ;  /* 0x0000004e2c4c723c */ /* 0x040fec00000018ff */
[C---:B-1----:R-:W-:Y:S06]  /*37a0*/  HMMA.16816.F32 R48, R44.reuse, R32, RZ ;  /* 0x000000202c30723c */ /* 0x042fec00000018ff */
[----:B------:R-:W-:Y:S01]  /*37b0*/  HMMA.16816.F32 R44, R44, R34, RZ ;  /* 0x000000222c2c723c */ /* 0x000fe200000018ff */
[----:B------:R-:W1:Y:S05]  /*37c0*/  LDSM.16.M88.4 R32, [R147+0x4800] ;  /* 0x004800009320783b */ /* 0x000e6a0000000200 */
[C---:B------:R-:W-:Y:S06]  /*37d0*/  HMMA.16816.F32 R20, R56.reuse, R24, R20 ;  /* 0x000000183814723c */ /* 0x040fec0000001814 */
[C---:B------:R-:W-:Y:S01]  /*37e0*/  HMMA.16816.F32 R16, R56.reuse, R26, R16 ;  /* 0x0000001a3810723c */ /* 0x040fe20000001810 */
[----:B------:R-:W2:Y:S05]  /*37f0*/  LDSM.16.M88.4 R24, [R147+0x5000] ;  /* 0x005000009318783b */ /* 0x000eaa0000000200 */
[C---:B------:R-:W-:Y:S01]  /*3800*/  HMMA.16816.F32 R4, R56.reuse, R64, R60 ;  /* 0x000000403804723c */ /* 0x040fe2000000183c */
[----:B------:R-:W4:Y:S05]  /*3810*/  LDSM.16.M88.4 R60, [R147+0x5800] ;  /* 0x00580000933c783b */ /* 0x000f2a0000000200 */
[C---:B------:R-:W-:Y:S06]  /*3820*/  HMMA.16816.F32 R12, R56.reuse, R68, R12 ;  /* 0x00000044380c723c */ /* 0x040fec000000180c */
[C---:B------:R-:W-:Y:S01]  /*3830*/  HMMA.16816.F32 R8, R56.reuse, R70, R8 ;  /* 0x000000463808723c */ /* 0x040fe20000001808 */
[----:B------:R-:W4:Y:S05]  /*3840*/  LDSM.16.M88.4 R68, [R149] ;  /* 0x000000009544783b */ /* 0x000f2a0000000200 */
[C---:B------:R-:W-:Y:S01]  /*3850*/  HMMA.16816.F32 R76, R56.reuse, R66, R76 ;  /* 0x00000042384c723c */ /* 0x040fe2000000184c */
[----:B------:R-:W-:Y:S05]  /*3860*/  LDSM.16.M88.4 R64, [R149+0x800] ;  /* 0x000800009540783b */ /* 0x000fea0000000200 */
[C---:B------:R-:W-:Y:S01]  /*3870*/  HMMA.16816.F32 R80, R56.reuse, R52, R48 ;  /* 0x000000343850723c */ /* 0x040fe20000001830 */
[----:B------:R-:W4:Y:S05]  /*3880*/  LDSM.16.M88.4 R48, [R149+0x1000] ;  /* 0x001000009530783b */ /* 0x000f2a0000000200 */
[----:B------:R-:W-:Y:S01]  /*3890*/  HMMA.16816.F32 R44, R56, R54, R44 ;  /* 0x00000036382c723c */ /* 0x000fe2000000182c */
[----:B------:R-:W-:Y:S04]  /*38a0*/  LDSM.16.M88.4 R52, [R154+0x7000] ;  /* 0x007000009a34783b */ /* 0x000fe80000000200 */
[----:B------:R-:W-:Y:S01]  /*38b0*/  LDSM.16.M88.4 R56, [R154+0x7800] ;  /* 0x007800009a38783b */ /* 0x000fe20000000200 */
[C---:B---3--:R-:W-:Y:S06]  /*38c0*/  HMMA.16816.F32 R20, R40.reuse, R36, R20 ;  /* 0x000000242814723c */ /* 0x048fec0000001814 */
        /* <DEDUP_REMOVED lines=11> */
[----:B------:R-:W-:Y:S01]  /*3980*/  LDSM.16.M88.4 R60, [R153+0x2000] ;  /* 0x00200000993c783b */ /* 0x000fe20000000200 */
        /* <DEDUP_REMOVED lines=15> */
[C---:B---3--:R-:W-:Y:S01]  /*3a80*/  HMMA.16816.F32 R72, R36.reuse, R40, R12 ;  /* 0x000000282448723c */ /* 0x048fe2000000180c */
[----:B------:R-:W3:Y:S05]  /*3a90*/  LDSM.16.M88.4 R12, [R147+0x6000] ;  /* 0x00600000930c783b */ /* 0x000eea0000000200 */
        /* <DEDUP_REMOVED lines=11> */
[----:B------:R-:W-:Y:S05]  /*3b50*/  LDSM.16.M88.4 R16, [R150+0x2000] ;  /* 0x002000009610783b */ /* 0x000fea0000000200 */
[C---:B------:R-:W-:Y:S06]  /*3b60*/  HMMA.16816.F32 R72, R60.reuse, R64, R72 ;  /* 0x000000403c48723c */ /* 0x040fec0000001848 */
[C---:B------:R-:W-:Y:S06]  /*3b70*/  HMMA.16816.F32 R8, R60.reuse, R66, R8 ;  /* 0x000000423c08723c */ /* 0x040fec0000001808 */
[C---:B-1----:R-:W-:Y:S06]  /*3b80*/  HMMA.16816.F32 R4, R60.reuse, R32, R4 ;  /* 0x000000203c04723c */ /* 0x042fec0000001804 */
[C---:B--2---:R-:W-:Y:S06]  /*3b90*/  HMMA.16816.F32 R80, R60.reuse, R24, R80 ;  /* 0x000000183c50723c */ /* 0x044fec0000001850 */
[----:B------:R-:W-:Y:S01]  /*3ba0*/  HMMA.16816.F32 R44, R60, R26, R44 ;  /* 0x0000001a3c2c723c */ /* 0x000fe2000000182c */
[----:B------:R-:W1:Y:S05]  /*3bb0*/  LDSM.16.M88.4 R24, [R149+0x2800] ;  /* 0x002800009518783b */ /* 0x000e6a0000000200 */
[C---:B---3--:R-:W-:Y:S06]  /*3bc0*/  HMMA.16816.F32 R20, R68.reuse, R12, R20 ;  /* 0x0000000c4414723c */ /* 0x048fec0000001814 */
[C---:B------:R-:W-:Y:S01]  /*3bd0*/  HMMA.16816.F32 R48, R68.reuse, R14, R48 ;  /* 0x0000000e4430723c */ /* 0x040fe20000001830 */
[----:B------:R-:W2:Y:S05]  /*3be0*/  LDSM.16.M88.4 R12, [R149+0x3000] ;  /* 0x00300000950c783b */ /* 0x000eaa0000000200 */
[----:B------:R-:W-:Y:S06]  /*3bf0*/  HMMA.16816.F32 R72, R68, R36, R72 ;  /* 0x000000244448723c */ /* 0x000fec0000001848 */
[----:B------:R-:W-:Y:S01]  /*3c00*/  HMMA.16816.F32 R76, R60, R34, R76 ;  /* 0x000000223c4c723c */ /* 0x000fe2000000184c */
[----:B------:R-:W3:Y:S01]  /*3c10*/  LDSM.16.M88.4 R32, [R149+0x3800] ;  /* 0x003800009520783b */ /* 0x000ee20000000200 */
[----:B------:R-:W-:Y:S01]  /*3c20*/  IMAD R36, R89, 0x10, R93 ;  /* 0x0000001059247824 */ /* 0x000fe200078e025d */
[----:B------:R-:W-:-:S04]  /*3c30*/  DEPBAR.LE SB0, 0x0 ;  /* 0x000080000000791a */ /* 0x000fc80000000000 */
[----:B------:R-:W-:Y:S01]  /*3c40*/  HMMA.16816.F32 R8, R68, R38, R8 ;  /* 0x000000264408723c */ /* 0x000fe20000001808 */
[----:B------:R-:W-:-:S05]  /*3c50*/  IADD3 R36, R36, 0x1, R171 ;  /* 0x0000000124247810 */ /* 0x000fca0007ffe0ab */
[----:B------:R-:W-:Y:S06]  /*3c60*/  HMMA.16816.F32 R4, R68, R40, R4 ;  /* 0x000000284404723c */ /* 0x000fec0000001804 */
[----:B-1----:R-:W-:Y:S06]  /*3c70*/  HMMA.16816.F32 R72, R16, R24, R72 ;  /* 0x000000181048723c */ /* 0x002fec0000001848 */
[----:B------:R-:W-:Y:S01]  /*3c80*/  HMMA.16816.F32 R76, R68, R42, R76 ;  /* 0x0000002a444c723c */ /* 0x000fe2000000184c */
[----:B------:R-:W-:-:S04]  /*3c90*/  SHF.R.S32.HI R24, RZ, 0x1f, R89 ;  /* 0x0000001fff187819 */ /* 0x000fc80000011459 */
[----:B------:R-:W-:Y:S01]  /*3ca0*/  LEA.HI R3, R24, R89, RZ, 0x2 ;  /* 0x0000005918037211 */ /* 0x000fe200078f10ff */
[C---:B------:R-:W-:Y:S03]  /*3cb0*/  HMMA.16816.F32 R80, R68.reuse, R56, R80 ;  /* 0x000000384450723c */ /* 0x040fe60000001850 */
[----:B------:R-:W-:Y:S01]  /*3cc0*/  LOP3.LUT R170, R3, 0xfffffffc, RZ, 0xc0, !PT ;  /* 0xfffffffc03aa7812 */ /* 0x000fe200078ec0ff */
[----:B-----5:R-:W-:Y:S02]  /*3cd0*/  FMUL.FTZ R3, R29, R88 ;  /* 0x000000581d037220 */ /* 0x020fe40000410000 */
[----:B------:R-:W-:Y:S02]  /*3ce0*/  HMMA.16816.F32 R44, R68, R58, R44 ;  /* 0x0000003a442c723c */ /* 0x000fe4000000182c */
[----:B------:R-:W-:-:S04]  /*3cf0*/  IMAD.IADD R170, R89, 0x1, -R170 ;  /* 0x0000000159aa7824 */ /* 0x000fc800078e0aaa */
[C---:B------:R-:W-:Y:S06]  /*3d00*/  HMMA.16816.F32 R48, R16.reuse, R54, R48 ;  /* 0x000000361030723c */ /* 0x040fec0000001830 */
[C---:B------:R-:W-:Y:S06]  /*3d10*/  HMMA.16816.F32 R20, R16.reuse, R52, R20 ;  /* 0x000000341014723c */ /* 0x040fec0000001814 */
[C---:B------:R-:W-:Y:S06]  /*3d20*/  HMMA.16816.F32 R8, R16.reuse, R26, R8 ;  /* 0x0000001a1008723c */ /* 0x040fec0000001808 */
[C---:B--2---:R-:W-:Y:S06]  /*3d30*/  HMMA.16816.F32 R24, R16.reuse, R12, R4 ;  /* 0x0000000c1018723c */ /* 0x044fec0000001804 */
[----:B------:R-:W-:Y:S01]  /*3d40*/  HMMA.16816.F32 R76, R16, R14, R76 ;  /* 0x0000000e104c723c */ /* 0x000fe2000000184c */
[----:B------:R-:W-:Y:S01]  /*3d50*/  IADD3 R5, R87, R36, -R164 ;  /* 0x0000002457057210 */ /* 0x000fe20007ffe8a4 */
[----:B------:R-:W-:Y:S01]  /*3d60*/  IMAD.IADD R12, R84, 0x1, R173 ;  /* 0x00000001540c7824 */ /* 0x000fe200078e02ad */
[----:B------:R-:W-:-:S03]  /*3d70*/  LOP3.LUT R4, R85, R86, RZ, 0xfc, !PT ;  /* 0x0000005655047212 */ /* 0x000fc600078efcff */
[----:B------:R-:W-:Y:S01]  /*3d80*/  IMAD.IADD R90, R5, 0x1, R90 ;  /* 0x00000001055a7824 */ /* 0x000fe200078e025a */
[C---:B---3--:R-:W-:Y:S01]  /*3d90*/  HMMA.16816.F32 R80, R16.reuse, R32, R80 ;  /* 0x000000201050723c */ /* 0x048fe20000001850 */
[C---:B------:R-:W-:Y:S02]  /*3da0*/  VIADD R5, R12.reuse, 0x1 ;  /* 0x000000010c057836 */ /* 0x040fe40000000000 */
[----:B------:R-:W-:Y:S01]  /*3db0*/  VIADD R7, R12, 0x8 ;  /* 0x000000080c077836 */ /* 0x000fe20000000000 */
[----:B------:R-:W-:Y:S01]  /*3dc0*/  VIMNMX R130, R90, R87, PT ;  /* 0x000000575a827248 */ /* 0x000fe20003fe0100 */
[----:B------:R-:W-:Y:S01]  /*3dd0*/  VIADD R38, R12, 0x9 ;  /* 0x000000090c267836 */ /* 0x000fe20000000000 */
[----:B------:R-:W-:Y:S01]  /*3de0*/  VIADDMNMX R129, R90, 0x8, R87, PT ;  /* 0x000000085a817846 */ /* 0x000fe20003800157 */
[----:B------:R-:W-:Y:S01]  /*3df0*/  HMMA.16816.F32 R44, R16, R34, R44 ;  /* 0x00000022102c723c */ /* 0x000fe2000000182c */
[C---:B------:R-:W-:Y:S01]  /*3e00*/  ISETP.GE.AND P5, PT, R5.reuse, R130, PT ;  /* 0x000000820500720c */ /* 0x040fe20003fa6270 */
[----:B------:R-:W-:Y:S01]  /*3e10*/  VIADD R13, R12, 0x20 ;  /* 0x000000200c0d7836 */ /* 0x000fe20000000000 */
[----:B------:R-:W-:Y:S01]  /*3e20*/  BAR.SYNC.DEFER_BLOCKING 0x0 ;  /* 0x0000000000007b1d */ /* 0x000fe20000010000 */
[----:B------:R-:W-:-:S02]  /*3e30*/  ISETP.GE.AND P1, PT, R5, R129, PT ;  /* 0x000000810500720c */ /* 0x000fc40003f26270 */
[----:B------:R-:W-:Y:S01]  /*3e40*/  I2FP.F32.S32 R6, R5 ;  /* 0x0000000500067245 */ /* 0x000fe20000201400 */
[C---:B------:R-:W-:Y:S01]  /*3e50*/  VIADD R18, R12.reuse, 0x11 ;  /* 0x000000110c127836 */ /* 0x040fe20000000000 */
[----:B------:R-:W-:Y:S02]  /*3e60*/  I2FP.F32.S32 R5, R7 ;  /* 0x0000000700057245 */ /* 0x000fe40000201400 */
[----:B------:R-:W-:Y:S01]  /*3e70*/  ISETP.GE.AND P4, PT, R7, R130, PT ;  /* 0x000000820700720c */ /* 0x000fe20003f86270 */
[-C--:B------:R-:W-:Y:S01]  /*3e80*/  FFMA.FTZ R21, R3, R6.reuse, R21 ;  /* 0x0000000603157223 */ /* 0x080fe20000010015 */
[----:B------:R-:W-:Y:S01]  /*3e90*/  ISETP.GE.AND P2, PT, R7, R129, PT ;  /* 0x000000810700720c */ /* 0x000fe20003f46270 */
[CC--:B------:R-:W-:Y:S01]  /*3ea0*/  FFMA.FTZ R19, R3.reuse, R5.reuse, R48 ;  /* 0x0000000503137223 */ /* 0x0c0fe20000010030 */
[C---:B------:R-:W-:Y:S01]  /*3eb0*/  FFMA.FTZ R36, R3.reuse, R5, R50 ;  /* 0x0000000503247223 */ /* 0x040fe20000010032 */
[----:B------:R-:W-:Y:S01]  /*3ec0*/  FFMA.FTZ R23, R3, R6, R23 ;  /* 0x0000000603177223 */ /* 0x000fe20000010017 */
[----:B------:R-:W-:Y:S01]  /*3ed0*/  VIADD R5, R12, 0x10 ;  /* 0x000000100c057836 */ /* 0x000fe20000000000 */
[----:B------:R-:W-:Y:S01]  /*3ee0*/  ISETP.GE.AND P6, PT, R38, R130, PT ;  /* 0x000000822600720c */ /* 0x000fe20003fc6270 */
[----:B------:R-:W-:Y:S01]  /*3ef0*/  VIADD R6, R12, 0x19 ;  /* 0x000000190c067836 */ /* 0x000fe20000000000 */
[----:B------:R-:W-:-:S02]  /*3f00*/  FSEL R19, R19, -INF , !P4 ;  /* 0xff80000013137808 */ /* 0x000fc40006000000 */
[----:B------:R-:W-:Y:S02]  /*3f10*/  FSEL R36, R36, -INF , !P2 ;  /* 0xff80000024247808 */ /* 0x000fe40005000000 */
[-C--:B------:R-:W-:Y:S02]  /*3f20*/  ISETP.GE.AND P3, PT, R38, R129.reuse, PT ;  /* 0x000000812600720c */ /* 0x080fe40003f66270 */
[----:B------:R-:W-:Y:S02]  /*3f30*/  FSEL R21, R21, -INF , !P5 ;  /* 0xff80000015157808 */ /* 0x000fe40006800000 */
[----:B------:R-:W-:Y:S02]  /*3f40*/  FSEL R40, R23, -INF , !P1 ;  /* 0xff80000017287808 */ /* 0x000fe40004800000 */
[C---:B------:R-:W-:Y:S02]  /*3f50*/  ISETP.GE.AND P4, PT, R18.reuse, R130, PT ;  /* 0x000000821200720c */ /* 0x040fe40003f86270 */
[----:B------:R-:W-:-:S02]  /*3f60*/  ISETP.GE.AND P2, PT, R18, R129, PT ;  /* 0x000000811200720c */ /* 0x000fc40003f46270 */
[----:B------:R-:W-:Y:S02]  /*3f70*/  I2FP.F32.S32 R38, R38 ;  /* 0x0000002600267245 */ /* 0x000fe40000201400 */
[C---:B------:R-:W-:Y:S02]  /*3f80*/  ISETP.GE.AND P5, PT, R5.reuse, R130, PT ;  /* 0x000000820500720c */ /* 0x040fe40003fa6270 */
[----:B------:R-:W-:Y:S01]  /*3f90*/  ISETP.GE.AND P1, PT, R5, R129, PT ;  /* 0x000000810500720c */ /* 0x000fe20003f26270 */
[C---:B------:R-:W-:Y:S01]  /*3fa0*/  FFMA.FTZ R33, R3.reuse, R38, R49 ;  /* 0x0000002603217223 */ /* 0x040fe20000010031 */
[----:B------:R-:W-:Y:S01]  /*3fb0*/  I2FP.F32.S32 R18, R18 ;  /* 0x0000001200127245 */ /* 0x000fe20000201400 */
[----:B------:R-:W-:Y:S01]  /*3fc0*/  FFMA.FTZ R38, R3, R38, R51 ;  /* 0x0000002603267223 */ /* 0x000fe20000010033 */
        /* <DEDUP_REMOVED lines=16> */
[----:B------:R-:W-:Y:S02]  /*40d0*/  I2FP.F32.S32 R5, R5 ;  /* 0x0000000500057245 */ /* 0x000fe40000201400 */
[C---:B------:R-:W-:Y:S02]  /*40e0*/  ISETP.GE.AND P5, PT, R6.reuse, R130, PT ;  /* 0x000000820600720c */ /* 0x040fe40003fa6270 */
[----:B------:R-:W-:Y:S01]  /*40f0*/  ISETP.GE.AND P1, PT, R6, R129, PT ;  /* 0x000000810600720c */ /* 0x000fe20003f26270 */
[C---:B------:R-:W-:Y:S01]  /*4100*/  FFMA.FTZ R7, R3.reuse, R5, R8 ;  /* 0x0000000503077223 */ /* 0x040fe20000010008 */
[----:B------:R-:W-:Y:S01]  /*4110*/  I2FP.F32.S32 R13, R13 ;  /* 0x0000000d000d7245 */ /* 0x000fe20000201400 */
[----:B------:R-:W-:Y:S01]  /*4120*/  FFMA.FTZ R10, R3, R5, R10 ;  /* 0x00000005030a7223 */ /* 0x000fe2000001000a */
[----:B------:R-:W-:Y:S01]  /*4130*/  I2FP.F32.S32 R6, R6 ;  /* 0x0000000600067245 */ /* 0x000fe20000201400 */
[C---:B------:R-:W-:Y:S01]  /*4140*/  VIADD R8, R12.reuse, 0x29 ;  /* 0x000000290c087836 */ /* 0x040fe20000000000 */
        /* <DEDUP_REMOVED lines=9> */
[C---:B------:R-:W-:Y:S02]  /*41e0*/  ISETP.GE.AND P4, PT, R8.reuse, R130, PT ;  /* 0x000000820800720c */ /* 0x040fe40003f86270 */
[----:B------:R-:W-:Y:S02]  /*41f0*/  ISETP.GE.AND P2, PT, R8, R129, PT ;  /* 0x000000810800720c */ /* 0x000fe40003f46270 */
[----:B------:R-:W-:Y:S02]  /*4200*/  FSEL R5, R5, -INF , !P5 ;  /* 0xff80000005057808 */ /* 0x000fe40006800000 */
[----:B------:R-:W-:Y:S02]  /*4210*/  FSEL R6, R6, -INF , !P1 ;  /* 0xff80000006067808 */ /* 0x000fe40004800000 */
[----:B------:R-:W-:Y:S02]  /*4220*/  I2FP.F32.S32 R8, R8 ;  /* 0x0000000800087245 */ /* 0x000fe40000201400 */
[----:B------:R-:W-:-:S02]  /*4230*/  FSEL R24, R10, -INF , !P3 ;  /* 0xff8000000a187808 */ /* 0x000fc40005800000 */
[----:B------:R-:W-:Y:S01]  /*4240*/  ISETP.GE.AND P5, PT, R9, R130, PT ;  /* 0x000000820900720c */ /* 0x000fe20003fa6270 */
[-C--:B------:R-:W-:Y:S01]  /*4250*/  FFMA.FTZ R77, R3, R8.reuse, R77 ;  /* 0x00000008034d7223 */ /* 0x080fe2000001004d */
[----:B------:R-:W-:Y:S01]  /*4260*/  ISETP.GE.AND P1, PT, R9, R129, PT ;  /* 0x000000810900720c */ /* 0x000fe20003f26270 */
[----:B------:R-:W-:Y:S01]  /*4270*/  FFMA.FTZ R79, R3, R8, R79 ;  /* 0x00000008034f7223 */ /* 0x000fe2000001004f */
[----:B------:R-:W-:Y:S01]  /*4280*/  I2FP.F32.S32 R10, R11 ;  /* 0x0000000b000a7245 */ /* 0x000fe20000201400 */
[C---:B------:R-:W-:Y:S01]  /*4290*/  VIADD R8, R12.reuse, 0x38 ;  /* 0x000000380c087836 */ /* 0x040fe20000000000 */
[----:B------:R-:W-:Y:S02]  /*42a0*/  I2FP.F32.S32 R9, R9 ;  /* 0x0000000900097245 */ /* 0x000fe40000201400 */
[----:B------:R-:W-:Y:S01]  /*42b0*/  ISETP.GE.AND P6, PT, R11, R130, PT ;  /* 0x000000820b00720c */ /* 0x000fe20003fc6270 */
[CC--:B------:R-:W-:Y:S01]  /*42c0*/  FFMA.FTZ R25, R3.reuse, R10.reuse, R25 ;  /* 0x0000000a03197223 */ /* 0x0c0fe20000010019 */
[C---:B------:R-:W-:Y:S01]  /*42d0*/  FFMA.FTZ R27, R3.reuse, R10, R27 ;  /* 0x0000000a031b7223 */ /* 0x040fe2000001001b */
[CC--:B------:R-:W-:Y:S01]  /*42e0*/  FFMA.FTZ R76, R3.reuse, R9.reuse, R76 ;  /* 0x00000009034c7223 */ /* 0x0c0fe2000001004c */
[----:B------:R-:W-:Y:S01]  /*42f0*/  FFMA.FTZ R78, R3, R9, R78 ;  /* 0x00000009034e7223 */ /* 0x000fe2000001004e */
[----:B------:R-:W-:Y:S01]  /*4300*/  ISETP.GE.AND P3, PT, R11, R129, PT ;  /* 0x000000810b00720c */ /* 0x000fe20003f66270 */
[C---:B------:R-:W-:Y:S01]  /*4310*/  VIADD R9, R12.reuse, 0x30 ;  /* 0x000000300c097836 */ /* 0x040fe20000000000 */
[----:B------:R-:W-:Y:S01]  /*4320*/  I2FP.F32.S32 R11, R8 ;  /* 0x00000008000b7245 */ /* 0x000fe20000201400 */
[----:B------:R-:W-:Y:S01]  /*4330*/  VIADD R10, R12, 0x31 ;  /* 0x000000310c0a7836 */ /* 0x000fe20000000000 */
[----:B------:R-:W-:-:S02]  /*4340*/  FSEL R135, R25, -INF , !P6 ;  /* 0xff80000019877808 */ /* 0x000fc40007000000 */
[----:B------:R-:W-:Y:S01]  /*4350*/  FSEL R140, R27, -INF , !P3 ;  /* 0xff8000001b8c7808 */ /* 0x000fe20005800000 */
[-C--:B------:R-:W-:Y:S01]  /*4360*/  FFMA.FTZ R44, R3, R11.reuse, R44 ;  /* 0x0000000b032c7223 */ /* 0x080fe2000001002c */
[----:B------:R-:W-:Y:S01]  /*4370*/  ISETP.GE.AND P6, PT, R9, R130, PT ;  /* 0x000000820900720c */ /* 0x000fe20003fc6270 */
[----:B------:R-:W-:Y:S01]  /*4380*/  FFMA.FTZ R46, R3, R11, R46 ;  /* 0x0000000b032e7223 */ /* 0x000fe2000001002e */
[----:B------:R-:W-:Y:S02]  /*4390*/  ISETP.GE.AND P3, PT, R9, R129, PT ;  /* 0x000000810900720c */ /* 0x000fe40003f66270 */
[----:B------:R-:W-:Y:S02]  /*43a0*/  FSEL R133, R76, -INF , !P5 ;  /* 0xff8000004c857808 */ /* 0x000fe40006800000 */
[----:B------:R-:W-:Y:S02]  /*43b0*/  FSEL R134, R78, -INF , !P1 ;  /* 0xff8000004e867808 */ /* 0x000fe40004800000 */
[----:B------:R-:W-:-:S02]  /*43c0*/  I2FP.F32.S32 R9, R9 ;  /* 0x0000000900097245 */ /* 0x000fc40000201400 */
[C---:B------:R-:W-:Y:S02]  /*43d0*/  ISETP.GE.AND P5, PT, R10.reuse, R130, PT ;  /* 0x000000820a00720c */ /* 0x040fe40003fa6270 */
[----:B------:R-:W-:Y:S01]  /*43e0*/  ISETP.GE.AND P1, PT, R10, R129, PT ;  /* 0x000000810a00720c */ /* 0x000fe20003f26270 */
[CC--:B------:R-:W-:Y:S01]  /*43f0*/  FFMA.FTZ R80, R3.reuse, R9.reuse, R80 ;  /* 0x0000000903507223 */ /* 0x0c0fe20000010050 */
[----:B------:R-:W-:Y:S01]  /*4400*/  I2FP.F32.S32 R10, R10 ;  /* 0x0000000a000a7245 */ /* 0x000fe20000201400 */
[----:B------:R-:W-:Y:S01]  /*4410*/  FFMA.FTZ R82, R3, R9, R82 ;  /* 0x0000000903527223 */ /* 0x000fe20000010052 */
[----:B------:R-:W-:Y:S02]  /*4420*/  FSEL R131, R77, -INF , !P4 ;  /* 0xff8000004d837808 */ /* 0x000fe40006000000 */
[C---:B------:R-:W-:Y:S01]  /*4430*/  ISETP.GE.AND P4, PT, R8.reuse, R130, PT ;  /* 0x000000820800720c */ /* 0x040fe20003f86270 */
[-C--:B------:R-:W-:Y:S01]  /*4440*/  FFMA.FTZ R81, R3, R10.reuse, R81 ;  /* 0x0000000a03517223 */ /* 0x080fe20000010051 */
[----:B------:R-:W-:Y:S01]  /*4450*/  FSEL R136, R79, -INF , !P2 ;  /* 0xff8000004f887808 */ /* 0x000fe20005000000 */
[----:B------:R-:W-:Y:S01]  /*4460*/  FFMA.FTZ R83, R3, R10, R83 ;  /* 0x0000000a03537223 */ /* 0x000fe20000010053 */
[----:B------:R-:W-:Y:S01]  /*4470*/  ISETP.GE.AND P2, PT, R8, R129, PT ;  /* 0x000000810800720c */ /* 0x000fe20003f46270 */
        /* <DEDUP_REMOVED lines=12> */
[C---:B------:R-:W-:Y:S01]  /*4540*/  FFMA.FTZ R20, R3.reuse, R12, R20 ;  /* 0x0000000c03147223 */ /* 0x040fe20000010014 */
[----:B------:R-:W-:Y:S01]  /*4550*/  I2FP.F32.S32 R8, R8 ;  /* 0x0000000800087245 */ /* 0x000fe20000201400 */
[----:B------:R-:W-:Y:S01]  /*4560*/  FFMA.FTZ R22, R3, R12, R22 ;  /* 0x0000000c03167223 */ /* 0x000fe20000010016 */
[----:B------:R-:W-:-:S02]  /*4570*/  FSEL R114, R46, -INF , !P2 ;  /* 0xff8000002e727808 */ /* 0x000fc40005000000 */
[----:B------:R-:W-:Y:S01]  /*4580*/  FSEL R25, R20, -INF , !P6 ;  /* 0xff80000014197808 */ /* 0x000fe20007000000 */
[CC--:B------:R-:W-:Y:S01]  /*4590*/  FFMA.FTZ R45, R3.reuse, R8.reuse, R45 ;  /* 0x00000008032d7223 */ /* 0x0c0fe2000001002d */
[----:B------:R-:W-:Y:S01]  /*45a0*/  FFMA.FTZ R47, R3, R8, R47 ;  /* 0x00000008032f7223 */ /* 0x000fe2000001002f */
[----:B------:R-:W-:-:S03]  /*45b0*/  FSEL R20, R22, -INF , !P3 ;  /* 0xff80000016147808 */ /* 0x000fc60005800000 */
        /* <DEDUP_REMOVED lines=63> */
.L_x_6716:
[----:B------:R-:W-:-:S04]  /*49b0*/  LEA R27, -R102, RZ, 0x6 ;  /* 0x000000ff661b7211 */ /* 0x000fc800078e31ff */
[----:B------:R-:W-:-:S07]  /*49c0*/  SHF.R.S32.HI R22, RZ, 0x1f, R27 ;  /* 0x0000001fff167819 */ /* 0x000fce000001141b */
.L_x_6717:
        /* <DEDUP_REMOVED lines=44> */
[C---:B-1----:R-:W-:Y:S02]  /*4c90*/  @!P3 LEA R50, P1, R14.reuse, R12, 0x1 ;  /* 0x0000000c0e32b211 */ /* 0x042fe400078208ff */
        /* <DEDUP_REMOVED lines=46> */
.L_x_6719:
[----:B------:R-:W-:Y:S05]  /*4f80*/  BSYNC B0 ;  /* 0x0000000000007941 */ /* 0x000fea0003800000 */
.L_x_6718:
[----:B------:R-:W0:Y:S01]  /*4f90*/  LDGDEPBAR ;  /* 0x00000000000079af */ /* 0x000e220000000000 */
[----:B------:R-:W-:-:S04]  /*4fa0*/  IADD3 R128, P1, R27, R128, RZ ;  /* 0x000000801b807210 */ /* 0x000fc80007f3e0ff */
[----:B------:R-:W-:-:S09]  /*4fb0*/  IADD3.X R127, R22, R127, RZ, P1, !PT ;  /* 0x0000007f167f7210 */ /* 0x000fd20000ffe4ff */
.L_x_6715:
        /* <DEDUP_REMOVED lines=48> */
[----:B------:R-:W-:Y:S01]  /*52c0*/  LDSM.16.MT88.4 R88, [R145+0xa000] ;  /* 0x00a000009158783b */ /* 0x000fe20000004200 */
[----:B-1----:R-:W-:-:S02]  /*52d0*/  FMNMX.FTZ R101, R10, R101, !PT ;  /* 0x000000650a657209 */ /* 0x002fc40007810000 */
[----:B--2---:R-:W-:-:S03]  /*52e0*/  FMNMX.FTZ R100, R9, R100, !PT ;  /* 0x0000006409647209 */ /* 0x004fc60007810000 */
[C---:B------:R-:W-:Y:S01]  /*52f0*/  FMUL.FTZ R122, R101.reuse, UR12 ;  /* 0x0000000c657a7c20 */ /* 0x040fe20008410000 */
[----:B------:R-:W-:Y:S01]  /*5300*/  FSETP.NEU.FTZ.AND P1, PT, R101, -INF , PT ;  /* 0xff8000006500780b */ /* 0x000fe20003f3d000 */
[----:B------:R-:W-:Y:S01]  /*5310*/  LDSM.16.MT88.4 R8, [R145+0x8800] ;  /* 0x008800009108783b */ /* 0x000fe20000004200 */
        /* <DEDUP_REMOVED lines=11> */
[----:B------:R-:W1:Y:S01]  /*53d0*/  LDSM.16.MT88.4 R40, [R146+0x8000] ;  /* 0x008000009228783b */ /* 0x000e620000004200 */
        /* <DEDUP_REMOVED lines=11> */
[----:B------:R-:W3:Y:S01]  /*5490*/  LDSM.16.MT88.4 R16, [R148+0x8800] ;  /* 0x008800009410783b */ /* 0x000ee20000004200 */
[--C-:B------:R-:W-:Y:S01]  /*54a0*/  FFMA.FTZ R132, R123, UR12, -R122.reuse ;  /* 0x0000000c7b847c23 */ /* 0x100fe2000801087a */
[--C-:B------:R-:W-:Y:S01]  /*54b0*/  FFMA.FTZ R123, R140, UR12, -R115.reuse ;  /* 0x0000000c8c7b7c23 */ /* 0x100fe20008010873 */
[--C-:B------:R-:W-:Y:S01]  /*54c0*/  FFMA.FTZ R134, R134, UR12, -R115.reuse ;  /* 0x0000000c86867c23 */ /* 0x100fe20008010873 */
[----:B------:R-:W-:Y:S01]  /*54d0*/  LDSM.16.MT88.4 R20, [R144+0xa000] ;  /* 0x00a000009014783b */ /* 0x000fe20000004200 */
[--C-:B------:R-:W-:Y:S01]  /*54e0*/  FFMA.FTZ R119, R119, UR12, -R122.reuse ;  /* 0x0000000c77777c23 */ /* 0x100fe2000801087a */
[----:B------:R-:W-:Y:S01]  /*54f0*/  FFMA.FTZ R120, R120, UR12, -R122 ;  /* 0x0000000c78787c23 */ /* 0x000fe2000801087a */
[----:B------:R-:W-:Y:S01]  /*5500*/  MUFU.EX2 R109, R109 ;  /* 0x0000006d006d7308 */ /* 0x000fe20000000800 */
[----:B------:R-:W-:Y:S01]  /*5510*/  LDSM.16.MT88.4 R24, [R144+0x8800] ;  /* 0x008800009018783b */ /* 0x000fe20000004200 */
[--C-:B------:R-:W-:Y:S01]  /*5520*/  FFMA.FTZ R118, R118, UR12, -R115.reuse ;  /* 0x0000000c76767c23 */ /* 0x100fe20008010873 */
[--C-:B------:R-:W-:Y:S01]  /*5530*/  FFMA.FTZ R179, R112, UR12, -R115.reuse ;  /* 0x0000000c70b37c23 */ /* 0x100fe20008010873 */
[----:B------:R-:W-:Y:S01]  /*5540*/  FFMA.FTZ R114, R114, UR12, -R115 ;  /* 0x0000000c72727c23 */ /* 0x000fe20008010873 */
[----:B------:R-:W-:-:S03]  /*5550*/  LEA R178, P1, R128, UR8, 0x1 ;  /* 0x0000000880b27c11 */ /* 0x000fc6000f8208ff */
[----:B------:R-:W4:Y:S01]  /*5560*/  MUFU.EX2 R104, R104 ;  /* 0x0000006800687308 */ /* 0x000f220000000800 */
[----:B--2---:R-:W-:Y:S01]  /*5570*/  F2FP.F16.F32.PACK_AB R84, R110, R113 ;  /* 0x000000716e54723e */ /* 0x004fe200000000ff */
[----:B------:R-:W-:Y:S01]  /*5580*/  FADD.FTZ R110, R113, R110 ;  /* 0x0000006e716e7221 */ /* 0x000fe20000010000 */
[----:B------:R-:W-:-:S05]  /*5590*/  LEA.HI.X R177, R128, UR9, R127, 0x1, P1 ;  /* 0x0000000980b17c11 */ /* 0x000fca00088f0c7f */
[----:B------:R-:W-:Y:S08]  /*55a0*/  MUFU.EX2 R108, R108 ;  /* 0x0000006c006c7308 */ /* 0x000ff00000000800 */
[----:B------:R-:W2:Y:S01]  /*55b0*/  MUFU.EX2 R111, R111 ;  /* 0x0000006f006f7308 */ /* 0x000ea20000000800 */
[----:B----4-:R-:W-:Y:S01]  /*55c0*/  F2FP.F16.F32.PACK_AB R86, R104, R109 ;  /* 0x0000006d6856723e */ /* 0x010fe200000000ff */
[----:B------:R-:W-:-:S04]  /*55d0*/  FADD.FTZ R109, R109, R110 ;  /* 0x0000006e6d6d7221 */ /* 0x000fc80000010000 */
[----:B------:R-:W-:Y:S02]  /*55e0*/  FADD.FTZ R104, R104, R109 ;  /* 0x0000006d68687221 */ /* 0x000fe40000010000 */
[----:B------:R-:W-:Y:S08]  /*55f0*/  MUFU.EX2 R107, R107 ;  /* 0x0000006b006b7308 */ /* 0x000ff00000000800 */
[----:B------:R-:W4:Y:S01]  /*5600*/  MUFU.EX2 R106, R106 ;  /* 0x0000006a006a7308 */ /* 0x000f220000000800 */
[----:B--2---:R-:W-:Y:S01]  /*5610*/  F2FP.F16.F32.PACK_AB R85, R111, R108 ;  /* 0x0000006c6f55723e */ /* 0x004fe200000000ff */
[----:B------:R-:W-:-:S06]  /*5620*/  FADD.FTZ R108, R108, R111 ;  /* 0x0000006f6c6c7221 */ /* 0x000fcc0000010000 */
[----:B------:R-:W-:Y:S08]  /*5630*/  MUFU.EX2 R35, R35 ;  /* 0x0000002300237308 */ /* 0x000ff00000000800 */
[----:B------:R-:W2:Y:S01]  /*5640*/  MUFU.EX2 R34, R34 ;  /* 0x0000002200227308 */ /* 0x000ea20000000800 */
[----:B----4-:R-:W-:Y:S01]  /*5650*/  F2FP.F16.F32.PACK_AB R87, R106, R107 ;  /* 0x0000006b6a57723e */ /* 0x010fe200000000ff */
[----:B------:R-:W-:-:S04]  /*5660*/  FADD.FTZ R107, R107, R108 ;  /* 0x0000006c6b6b7221 */ /* 0x000fc80000010000 */
[----:B------:R-:W-:Y:S02]  /*5670*/  FADD.FTZ R106, R106, R107 ;  /* 0x0000006b6a6a7221 */ /* 0x000fe40000010000 */
[C---:B-1----:R-:W-:Y:S01]  /*5680*/  HMMA.16816.F32 R36, R84.reuse, R40, RZ ;  /* 0x000000285424723c */ /* 0x042fe200000018ff */
[----:B------:R-:W-:Y:S05]  /*5690*/  MUFU.EX2 R29, R29 ;  /* 0x0000001d001d7308 */ /* 0x000fea0000000800 */
[C---:B------:R-:W-:Y:S03]  /*56a0*/  HMMA.16816.F32 R40, R84.reuse, R42, RZ ;  /* 0x0000002a5428723c */ /* 0x040fe600000018ff */
[----:B------:R-:W1:Y:S01]  /*56b0*/  MUFU.EX2 R2, R2 ;  /* 0x0000000200027308 */ /* 0x000e620000000800 */
        /* <DEDUP_REMOVED lines=23> */
[----:B------:R-:W-:Y:S01]  /*5830*/  MUFU.EX2 R123, R123 ;  /* 0x0000007b007b7308 */ /* 0x000fe20000000800 */
[----:B------:R-:W-:-:S02]  /*5840*/  FADD.FTZ R33, R33, R32 ;  /* 0x0000002021217221 */ /* 0x000fc40000010000 */
[----:B------:R-:W-:Y:S02]  /*5850*/  HMMA.16816.F32 R76, R84, R88, RZ ;  /* 0x00000058544c723c */ /* 0x000fe400000018ff */
[----:B------:R-:W-:-:S04]  /*5860*/  FADD.FTZ R33, R0, R33 ;  /* 0x0000002100217221 */ /* 0x000fc80000010000 */
[C---:B------:R-:W-:Y:S01]  /*5870*/  HMMA.16816.F32 R36, R4.reuse, R12, R36 ;  /* 0x0000000c0424723c */ /* 0x040fe20000001824 */
[----:B------:R-:W-:Y:S05]  /*5880*/  MUFU.EX2 R134, R134 ;  /* 0x0000008600867308 */ /* 0x000fea0000000800 */
[C---:B------:R-:W-:Y:S01]  /*5890*/  HMMA.16816.F32 R40, R4.reuse, R14, R40 ;  /* 0x0000000e0428723c */ /* 0x040fe20000001828 */
[----:B------:R-:W1:Y:S02]  /*58a0*/  LDSM.16.MT88.4 R12, [R146+0xa800] ;  /* 0x00a80000920c783b */ /* 0x000e640000004200 */
[----:B------:R-:W-:Y:S03]  /*58b0*/  MUFU.EX2 R119, R119 ;  /* 0x0000007700777308 */ /* 0x000fe60000000800 */
[C---:B---3--:R-:W-:Y:S05]  /*58c0*/  HMMA.16816.F32 R96, R4.reuse, R16, R96 ;  /* 0x000000100460723c */ /* 0x048fea0000001860 */
[----:B------:R-:W-:Y:S01]  /*58d0*/  MUFU.EX2 R120, R120 ;  /* 0x0000007800787308 */ /* 0x000fe20000000800 */
[C---:B------:R-:W-:Y:S01]  /*58e0*/  HMMA.16816.F32 R92, R4.reuse, R18, R92 ;  /* 0x00000012045c723c */ /* 0x040fe2000000185c */
[----:B------:R-:W2:Y:S05]  /*58f0*/  LDSM.16.MT88.4 R16, [R148+0xa800] ;  /* 0x00a800009410783b */ /* 0x000eaa0000004200 */
        /* <DEDUP_REMOVED lines=8> */
[C---:B-1----:R-:W-:Y:S06]  /*5980*/  HMMA.16816.F32 R68, R4.reuse, R12, R68 ;  /* 0x0000000c0444723c */ /* 0x042fec0000001844 */
[----:B------:R-:W-:Y:S01]  /*5990*/  HMMA.16816.F32 R72, R4, R14, R72 ;  /* 0x0000000e0448723c */ /* 0x000fe20000001848 */
[----:B------:R-:W1:Y:S05]  /*59a0*/  LDSM.16.MT88.4 R12, [R144+0xa800] ;  /* 0x00a80000900c783b */ /* 0x000e6a0000004200 */
[C---:B------:R-:W-:Y:S06]  /*59b0*/  HMMA.16816.F32 R88, R84.reuse, R90, RZ ;  /* 0x0000005a5458723c */ /* 0x040fec00000018ff */
[C---:B------:R-:W-:Y:S06]  /*59c0*/  HMMA.16816.F32 R80, R84.reuse, R20, RZ ;  /* 0x000000145450723c */ /* 0x040fec00000018ff */
[----:B------:R-:W-:Y:S01]  /*59d0*/  HMMA.16816.F32 R84, R84, R22, RZ ;  /* 0x000000165454723c */ /* 0x000fe200000018ff */
[----:B------:R-:W-:Y:S05]  /*59e0*/  LDSM.16.MT88.4 R20, [R146+0x9800] ;  /* 0x009800009214783b */ /* 0x000fea0000004200 */
[C---:B--2---:R-:W-:Y:S06]  /*59f0*/  HMMA.16816.F32 R60, R4.reuse, R16, R60 ;  /* 0x00000010043c723c */ /* 0x044fec000000183c */
[C---:B------:R-:W-:Y:S01]  /*5a00*/  HMMA.16816.F32 R64, R4.reuse, R18, R64 ;  /* 0x000000120440723c */ /* 0x040fe20000001840 */
[----:B------:R-:W2:Y:S05]  /*5a10*/  LDSM.16.MT88.4 R16, [R148+0x9000] ;  /* 0x009000009410783b */ /* 0x000eaa0000004200 */
[C---:B---3--:R-:W-:Y:S06]  /*5a20*/  HMMA.16816.F32 R76, R4.reuse, R8, R76 ;  /* 0x00000008044c723c */ /* 0x048fec000000184c */
[C---:B-1----:R-:W-:Y:S06]  /*5a30*/  HMMA.16816.F32 R80, R4.reuse, R12, R80 ;  /* 0x0000000c0450723c */ /* 0x042fec0000001850 */
[C---:B------:R-:W-:Y:S01]  /*5a40*/  HMMA.16816.F32 R84, R4.reuse, R14, R84 ;  /* 0x0000000e0454723c */ /* 0x040fe20000001854 */
[----:B------:R-:W1:Y:S05]  /*5a50*/  LDSM.16.MT88.4 R12, [R146+0x9000] ;  /* 0x00900000920c783b */ /* 0x000e6a0000004200 */
[C---:B------:R-:W-:Y:S01]  /*5a60*/  HMMA.16816.F32 R88, R4.reuse, R10, R88 ;  /* 0x0000000a0458723c */ /* 0x040fe20000001858 */
[----:B------:R-:W3:Y:S05]  /*5a70*/  LDSM.16.MT88.4 R8, [R145+0x9000] ;  /* 0x009000009108783b */ /* 0x000eea0000004200 */
[C---:B------:R-:W-:Y:S06]  /*5a80*/  HMMA.16816.F32 R52, R4.reuse, R24, R52 ;  /* 0x000000180434723c */ /* 0x040fec0000001834 */
[----:B------:R-:W-:Y:S01]  /*5a90*/  HMMA.16816.F32 R56, R4, R26, R56 ;  /* 0x0000001a0438723c */ /* 0x000fe20000001838 */
[--C-:B------:R-:W-:Y:S01]  /*5aa0*/  FFMA.FTZ R24, R131, UR12, -R122.reuse ;  /* 0x0000000c83187c23 */ /* 0x100fe2000801087a */
[--C-:B------:R-:W-:Y:S01]  /*5ab0*/  FFMA.FTZ R25, R133, UR12, -R122.reuse ;  /* 0x0000000c85197c23 */ /* 0x100fe2000801087a */
[--C-:B------:R-:W-:Y:S01]  /*5ac0*/  FFMA.FTZ R131, R136, UR12, -R115.reuse ;  /* 0x0000000c88837c23 */ /* 0x100fe20008010873 */
[--C-:B------:R-:W-:Y:S01]  /*5ad0*/  FFMA.FTZ R136, R117, UR12, -R122.reuse ;  /* 0x0000000c75887c23 */ /* 0x100fe2000801087a */
[--C-:B------:R-:W-:Y:S01]  /*5ae0*/  FFMA.FTZ R117, R121, UR12, -R122.reuse ;  /* 0x0000000c79757c23 */ /* 0x100fe2000801087a */
[--C-:B------:R-:W-:Y:S01]  /*5af0*/  FFMA.FTZ R121, R116, UR12, -R115.reuse ;  /* 0x0000000c74797c23 */ /* 0x100fe20008010873 */
[----:B------:R-:W-:Y:S01]  /*5b00*/  FFMA.FTZ R27, R135, UR12, -R122 ;  /* 0x0000000c871b7c23 */ /* 0x000fe2000801087a */
[----:B------:R-:W-:Y:S01]  /*5b10*/  FFMA.FTZ R26, R138, UR12, -R115 ;  /* 0x0000000c8a1a7c23 */ /* 0x000fe20008010873 */
[----:B------:R-:W-:Y:S08]  /*5b20*/  MUFU.EX2 R25, R25 ;  /* 0x0000001900197308 */ /* 0x000ff00000000800 */
[----:B------:R-:W4:Y:S08]  /*5b30*/  MUFU.EX2 R27, R27 ;  /* 0x0000001b001b7308 */ /* 0x000f300000000800 */
[----:B------:R-:W5:Y:S08]  /*5b40*/  MUFU.EX2 R24, R24 ;  /* 0x0000001800187308 */ /* 0x000f700000000800 */
[----:B------:R-:W2:Y:S01]  /*5b50*/  MUFU.EX2 R26, R26 ;  /* 0x0000001a001a7308 */ /* 0x000ea20000000800 */
[----:B----4-:R-:W-:Y:S01]  /*5b60*/  F2FP.F16.F32.PACK_AB R4, R27, R132 ;  /* 0x000000841b04723e */ /* 0x010fe200000000ff */
[----:B------:R-:W-:-:S04]  /*5b70*/  FADD.FTZ R132, R132, R29 ;  /* 0x0000001d84847221 */ /* 0x000fc80000010000 */
[----:B------:R-:W-:Y:S02]  /*5b80*/  FADD.FTZ R132, R27, R132 ;  /* 0x000000841b847221 */ /* 0x000fe40000010000 */
[----:B------:R-:W4:Y:S01]  /*5b90*/  MUFU.EX2 R131, R131 ;  /* 0x0000008300837308 */ /* 0x000f220000000800 */
[----:B-----5:R-:W-:Y:S01]  /*5ba0*/  F2FP.F16.F32.PACK_AB R6, R24, R25 ;  /* 0x000000191806723e */ /* 0x020fe200000000ff */
[----:B------:R-:W-:-:S04]  /*5bb0*/  FADD.FTZ R25, R25, R132 ;  /* 0x0000008419197221 */ /* 0x000fc80000010000 */
[----:B------:R-:W-:Y:S02]  /*5bc0*/  FADD.FTZ R24, R24, R25 ;  /* 0x0000001918187221 */ /* 0x000fe40000010000 */
[----:B------:R-:W5:Y:S01]  /*5bd0*/  MUFU.EX2 R136, R136 ;  /* 0x0000008800887308 */ /* 0x000f620000000800 */
[----:B--2---:R-:W-:Y:S01]  /*5be0*/  F2FP.F16.F32.PACK_AB R5, R123, R26 ;  /* 0x0000001a7b05723e */ /* 0x004fe200000000ff */
[----:B------:R-:W-:-:S04]  /*5bf0*/  FADD.FTZ R26, R26, R33 ;  /* 0x000000211a1a7221 */ /* 0x000fc80000010000 */
[----:B------:R-:W-:Y:S02]  /*5c00*/  FADD.FTZ R123, R123, R26 ;  /* 0x0000001a7b7b7221 */ /* 0x000fe40000010000 */
[----:B------:R-:W-:Y:S01]  /*5c10*/  MUFU.EX2 R117, R117 ;  /* 0x0000007500757308 */ /* 0x000fe20000000800 */
[----:B----4-:R-:W-:Y:S01]  /*5c20*/  F2FP.F16.F32.PACK_AB R7, R131, R134 ;  /* 0x000000868307723e */ /* 0x010fe200000000ff */
[----:B------:R-:W-:-:S04]  /*5c30*/  FADD.FTZ R134, R134, R123 ;  /* 0x0000007b86867221 */ /* 0x000fc80000010000 */
[----:B------:R-:W-:Y:S02]  /*5c40*/  FADD.FTZ R131, R131, R134 ;  /* 0x0000008683837221 */ /* 0x000fe40000010000 */
[C---:B------:R-:W-:Y:S01]  /*5c50*/  HMMA.16816.F32 R96, R4.reuse, R16, R96 ;  /* 0x000000100460723c */ /* 0x040fe20000001860 */
[----:B------:R-:W2:Y:S05]  /*5c60*/  MUFU.EX2 R121, R121 ;  /* 0x0000007900797308 */ /* 0x000eaa0000000800 */
        /* <DEDUP_REMOVED lines=21> */
[----:B------:R-:W-:Y:S01]  /*5dc0*/  HMMA.16816.F32 R84, R4, R14, R84 ;  /* 0x0000000e0454723c */ /* 0x000fe20000001854 */
[----:B------:R-:W1:Y:S06]  /*5dd0*/  LDSM.16.MT88.4 R12, [R144+0x9800] ;  /* 0x00980000900c783b */ /* 0x000e6c0000004200 */
[----:B-----5:R-:W-:Y:S01]  /*5de0*/  F2FP.F16.F32.PACK_AB R4, R136, R119 ;  /* 0x000000778804723e */ /* 0x020fe200000000ff */
        /* <DEDUP_REMOVED lines=9> */
[----:B---3--:R-:W-:Y:S01]  /*5e80*/  HMMA.16816.F32 R96, R4, R8, R96 ;  /* 0x000000080460723c */ /* 0x008fe20000001860 */
        /* <DEDUP_REMOVED lines=86> */
.L_x_6721:
[----:B------:R-:W-:-:S04]  /*63f0*/  LEA R4, -R124, RZ, 0x6 ;  /* 0x000000ff7c047211 */ /* 0x000fc800078e31ff */
[----:B------:R-:W-:-:S07]  /*6400*/  SHF.R.S32.HI R5, RZ, 0x1f, R4 ;  /* 0x0000001fff057819 */ /* 0x000fce0000011404 */
.L_x_6722:
        /* <DEDUP_REMOVED lines=46> */
[----:B------:R-:W-:Y:S01]  /*66f0*/  IMAD R2, R162, 0x40, R173 ;  /* 0x00000040a2027824 */ /* 0x000fe200078e02ad */
[----:B------:R-:W-:Y:S01]  /*6700*/  @!P1 LEA R8, P3, R30, UR6, 0x1 ;  /* 0x000000061e089c11 */ /* 0x000fe2000f8608ff */
[----:B------:R-:W-:Y:S01]  /*6710*/  IMAD.MOV.U32 R180, RZ, RZ, R132 ;  /* 0x000000ffffb47224 */ /* 0x000fe200078e0084 */
[----:B------:R-:W-:Y:S01]  /*6720*/  @!P1 LEA.HI.X R19, R0, UR7, R7, 0x1, P4 ;  /* 0x0000000700139c11 */ /* 0x000fe2000a0f0c07 */
[----:B------:R-:W-:Y:S01]  /*6730*/  @!PT LDS RZ, [RZ] ;  /* 0x00000000fffff984 */ /* 0x000fe20000000800 */
[----:B------:R-:W-:Y:S01]  /*6740*/  @!PT LDS RZ, [RZ] ;  /* 0x00000000fffff984 */ /* 0x000fe20000000800 */
[----:B------:R-:W-:Y:S01]  /*6750*/  @!PT LDS RZ, [RZ] ;  /* 0x00000000fffff984 */ /* 0x000fe20000000800 */
[----:B------:R1:W-:Y:S01]  /*6760*/  @!P1 LDGSTS.E.BYPASS.LTC128B.128 [R163+0xa800], desc[UR10][R20.64+0x80] ;  /* 0x0a80008014a39fae */ /* 0x0003e2000b901d4a */
[----:B------:R-:W-:Y:S01]  /*6770*/  @!P1 LEA.HI.X R9, R30, UR7, R5, 0x1, P3 ;  /* 0x000000071e099c11 */ /* 0x000fe200098f0c05 */
[----:B------:R-:W-:Y:S01]  /*6780*/  VIADD R0, R2, 0x1 ;  /* 0x0000000102007836 */ /* 0x000fe20000000000 */
[----:B------:R-:W-:Y:S01]  /*6790*/  ISETP.GE.AND P3, PT, R126, 0x3, PT ;  /* 0x000000037e00780c */ /* 0x000fe20003f66270 */
[----:B------:R-:W-:Y:S01]  /*67a0*/  @P2 STS.128 [R163+0x9000], RZ ;  /* 0x009000ffa3002388 */ /* 0x000fe20000000c00 */
[----:B------:R-:W-:-:S02]  /*67b0*/  IMAD.MOV.U32 R183, RZ, RZ, R133 ;  /* 0x000000ffffb77224 */ /* 0x000fc400078e0085 */
[C---:B------:R-:W-:Y:S01]  /*67c0*/  ISETP.GE.AND P6, PT, R0.reuse, R130, PT ;  /* 0x000000820000720c */ /* 0x040fe20003fc6270 */
[----:B------:R-:W-:Y:S01]  /*67d0*/  @!PT LDS RZ, [RZ] ;  /* 0x00000000fffff984 */ /* 0x000fe20000000800 */
[----:B------:R-:W-:Y:S01]  /*67e0*/  @!PT LDS RZ, [RZ] ;  /* 0x00000000fffff984 */ /* 0x000fe20000000800 */
[----:B------:R-:W-:Y:S01]  /*67f0*/  @!PT LDS RZ, [RZ] ;  /* 0x00000000fffff984 */ /* 0x000fe20000000800 */
[----:B------:R-:W-:Y:S01]  /*6800*/  @!P2 LDGSTS.E.BYPASS.LTC128B.128 [R163+0x9000], desc[UR10][R10.64] ;  /* 0x090000000aa3afae */ /* 0x000fe2000b901d4a */
[----:B------:R-:W-:-:S03]  /*6810*/  ISETP.GE.AND P4, PT, R0, R129, PT ;  /* 0x000000810000720c */ /* 0x000fc60003f86270 */
        /* <DEDUP_REMOVED lines=21> */
[----:B------:R-:W-:Y:S04]  /*6970*/  LDSM.16.M88.4 R116, [R152+0x800] ;  /* 0x000800009874783b */ /* 0x000fe80000000200 */
[----:B------:R-:W-:Y:S04]  /*6980*/  LDSM.16.M88.4 R112, [R152+0x1000] ;  /* 0x001000009870783b */ /* 0x000fe80000000200 */
[----:B------:R-:W-:Y:S04]  /*6990*/  LDSM.16.M88.4 R108, [R152+0x1800] ;  /* 0x00180000986c783b */ /* 0x000fe80000000200 */
[----:B------:R-:W0:Y:S01]  /*69a0*/  LDGDEPBAR ;  /* 0x00000000000079af */ /* 0x000e220000000000 */
[C---:B----4-:R-:W-:Y:S06]  /*69b0*/  HMMA.16816.F32 R32, R4.reuse, R28, RZ ;  /* 0x0000001c0420723c */ /* 0x050fec00000018ff */
[C---:B-1----:R-:W-:Y:S06]  /*69c0*/  HMMA.16816.F32 R24, R4.reuse, R20, RZ ;  /* 0x000000140418723c */ /* 0x042fec00000018ff */
[C---:B--2---:R-:W-:Y:S06]  /*69d0*/  HMMA.16816.F32 R16, R4.reuse, R12, RZ ;  /* 0x0000000c0410723c */ /* 0x044fec00000018ff */
[C---:B------:R-:W-:Y:S06]  /*69e0*/  HMMA.16816.F32 R28, R4.reuse, R30, RZ ;  /* 0x0000001e041c723c */ /* 0x040fec00000018ff */
[C---:B------:R-:W-:Y:S06]  /*69f0*/  HMMA.16816.F32 R20, R4.reuse, R22, RZ ;  /* 0x000000160414723c */ /* 0x040fec00000018ff */
[C---:B------:R-:W-:Y:S06]  /*6a00*/  HMMA.16816.F32 R12, R4.reuse, R14, RZ ;  /* 0x0000000e040c723c */ /* 0x040fec00000018ff */
[C---:B---3--:R-:W-:Y:S06]  /*6a10*/  HMMA.16816.F32 R8, R4.reuse, R104, RZ ;  /* 0x000000680408723c */ /* 0x048fec00000018ff */
        /* <DEDUP_REMOVED lines=80> */
[----:B------:R-:W-:-:S04]  /*6f20*/  DEPBAR.LE SB0, 0x0 ;  /* 0x000080000000791a */ /* 0x000fc80000000000 */
[C---:B-1----:R-:W-:Y:S06]  /*6f30*/  HMMA.16816.F32 R32, R120.reuse, R116, R32 ;  /* 0x000000747820723c */ /* 0x042fec0000001820 */
[C---:B------:R-:W-:Y:S06]  /*6f40*/  HMMA.16816.F32 R28, R120.reuse, R118, R28 ;  /* 0x00000076781c723c */ /* 0x040fec000000181c */
[C---:B---3--:R-:W-:Y:S06]  /*6f50*/  HMMA.16816.F32 R24, R120.reuse, R112, R24 ;  /* 0x000000707818723c */ /* 0x048fec0000001818 */
[C---:B------:R-:W-:Y:S06]  /*6f60*/  HMMA.16816.F32 R20, R120.reuse, R114, R20 ;  /* 0x000000727814723c */ /* 0x040fec0000001814 */
[C---:B--2---:R-:W-:Y:S06]  /*6f70*/  HMMA.16816.F32 R16, R120.reuse, R108, R16 ;  /* 0x0000006c7810723c */ /* 0x044fec0000001810 */
[C---:B----4-:R-:W-:Y:S01]  /*6f80*/  HMMA.16816.F32 R8, R120.reuse, R104, R8 ;  /* 0x000000687808723c */ /* 0x050fe20000001808 */
[----:B------:R-:W-:Y:S01]  /*6f90*/  VIADD R108, R2, 0x8 ;  /* 0x00000008026c7836 */ /* 0x000fe20000000000 */
[----:B------:R-:W-:Y:S04]  /*6fa0*/  BAR.SYNC.DEFER_BLOCKING 0x0 ;  /* 0x0000000000007b1d */ /* 0x000fe80000010000 */
[----:B------:R-:W-:Y:S01]  /*6fb0*/  ISETP.GE.AND P5, PT, R108, R130, PT ;  /* 0x000000826c00720c */ /* 0x000fe20003fa6270 */
[----:B------:R-:W-:Y:S01]  /*6fc0*/  HMMA.16816.F32 R12, R120, R110, R12 ;  /* 0x0000006e780c723c */ /* 0x000fe2000000180c */
[----:B------:R-:W-:-:S02]  /*6fd0*/  I2FP.F32.S32 R104, R0 ;  /* 0x0000000000687245 */ /* 0x000fc40000201400 */
[----:B------:R-:W-:-:S03]  /*6fe0*/  I2FP.F32.S32 R105, R108 ;  /* 0x0000006c00697245 */ /* 0x000fc60000201400 */
[CC--:B------:R-:W-:Y:S01]  /*6ff0*/  FFMA.FTZ R0, R3.reuse, R104.reuse, R35 ;  /* 0x0000006803007223 */ /* 0x0c0fe20000010023 */
[C---:B------:R-:W-:Y:S02]  /*7000*/  VIADD R35, R2.reuse, 0x9 ;  /* 0x0000000902237836 */ /* 0x040fe40000000000 */
[CC--:B------:R-:W-:Y:S01]  /*7010*/  FFMA.FTZ R131, R3.reuse, R105.reuse, R28 ;  /* 0x0000006903837223 */ /* 0x0c0fe2000001001c */
[C---:B------:R-:W-:Y:S01]  /*7020*/  FFMA.FTZ R28, R3.reuse, R105, R30 ;  /* 0x00000069031c7223 */ /* 0x040fe2000001001e */
[----:B------:R-:W-:Y:S02]  /*7030*/  VIADD R30, R2, 0x10 ;  /* 0x00000010021e7836 */ /* 0x000fe40000000000 */
[----:B------:R-:W-:Y:S01]  /*7040*/  FFMA.FTZ R33, R3, R104, R33 ;  /* 0x0000006803217223 */ /* 0x000fe20000010021 */
[----:B------:R-:W-:Y:S01]  /*7050*/  FSEL R0, R0, -INF , !P4 ;  /* 0xff80000000007808 */ /* 0x000fe20006000000 */
[----:B------:R-:W-:Y:S01]  /*7060*/  HMMA.16816.F32 R4, R120, R106, R4 ;  /* 0x0000006a7804723c */ /* 0x000fe20000001804 */
[----:B------:R-:W-:-:S02]  /*7070*/  FSEL R131, R131, -INF , !P5 ;  /* 0xff80000083837808 */ /* 0x000fc40006800000 */
[----:B------:R-:W-:Y:S02]  /*7080*/  I2FP.F32.S32 R104, R35 ;  /* 0x0000002300687245 */ /* 0x000fe40000201400 */
[C---:B------:R-:W-:Y:S02]  /*7090*/  ISETP.GE.AND P4, PT, R35.reuse, R130, PT ;  /* 0x000000822300720c */ /* 0x040fe40003f86270 */
[-C--:B------:R-:W-:Y:S01]  /*70a0*/  ISETP.GE.AND P5, PT, R35, R129.reuse, PT ;  /* 0x000000812300720c */ /* 0x080fe20003fa6270 */
[C---:B------:R-:W-:Y:S01]  /*70b0*/  FFMA.FTZ R29, R3.reuse, R104, R29 ;  /* 0x00000068031d7223 */ /* 0x040fe2000001001d */
[----:B------:R-:W-:Y:S01]  /*70c0*/  I2FP.F32.S32 R35, R30 ;  /* 0x0000001e00237245 */ /* 0x000fe20000201400 */
[----:B------:R-:W-:Y:S01]  /*70d0*/  FFMA.FTZ R31, R3, R104, R31 ;  /* 0x00000068031f7223 */ /* 0x000fe2000001001f */
[----:B------:R-:W-:Y:S02]  /*70e0*/  FSEL R33, R33, -INF , !P6 ;  /* 0xff80000021217808 */ /* 0x000fe40007000000 */
[----:B------:R-:W-:Y:S01]  /*70f0*/  ISETP.GE.AND P6, PT, R108, R129, PT ;  /* 0x000000816c00720c */ /* 0x000fe20003fc6270 */
[-C--:B------:R-:W-:Y:S01]  /*7100*/  FFMA.FTZ R125, R3, R35.reuse, R24 ;  /* 0x00000023037d7223 */ /* 0x080fe20000010018 */
[----:B------:R-:W-:Y:S01]  /*7110*/  VIADD R24, R2, 0x11 ;  /* 0x0000001102187836 */ /* 0x000fe20000000000 */
[----:B------:R-:W-:Y:S01]  /*7120*/  FSEL R29, R29, -INF , !P4 ;  /* 0xff8000001d1d7808 */ /* 0x000fe20006000000 */
[----:B------:R-:W-:Y:S01]  /*7130*/  FFMA.FTZ R26, R3, R35, R26 ;  /* 0x00000023031a7223 */ /* 0x000fe2000001001a */
        /* <DEDUP_REMOVED lines=21> */
[----:B------:R-:W-:Y:S02]  /*7290*/  FSEL R115, R115, -INF , !P4 ;  /* 0xff80000073737808 */ /* 0x000fe40006000000 */
[C---:B------:R-:W-:Y:S01]  /*72a0*/  ISETP.GE.AND P6, PT, R24.reuse, R130, PT ;  /* 0x000000821800720c */ /* 0x040fe20003fc6270 */
[CC--:B------:R-:W-:Y:S01]  /*72b0*/  FFMA.FTZ R113, R3.reuse, R20.reuse, R21 ;  /* 0x0000001403717223 */ /* 0x0c0fe20000010015 */
[----:B------:R-:W-:Y:S01]  /*72c0*/  ISETP.GE.AND P4, PT, R24, R129, PT ;  /* 0x000000811800720c */ /* 0x000fe20003f86270 */
[C---:B------:R-:W-:Y:S02]  /*72d0*/  VIADD R24, R2.reuse, 0x20 ;  /* 0x0000002002187836 */ /* 0x040fe40000000000 */
[----:B------:R-:W-:Y:S01]  /*72e0*/  FFMA.FTZ R23, R3, R20, R23 ;  /* 0x0000001403177223 */ /* 0x000fe20000010017 */
[----:B------:R-:W-:Y:S01]  /*72f0*/  VIADD R20, R2, 0x21 ;  /* 0x0000002102147836 */ /* 0x000fe20000000000 */
[----:B------:R-:W-:Y:S02]  /*7300*/  FSEL R22, R22, -INF , !P5 ;  /* 0xff80000016167808 */ /* 0x000fe40006800000 */
[----:B------:R-:W-:-:S02]  /*7310*/  I2FP.F32.S32 R21, R24 ;  /* 0x0000001800157245 */ /* 0x000fc40000201400 */
[----:B------:R-:W-:Y:S02]  /*7320*/  FSEL R113, R113, -INF , !P6 ;  /* 0xff80000071717808 */ /* 0x000fe40007000000 */
[C---:B------:R-:W-:Y:S01]  /*7330*/  ISETP.GE.AND P5, PT, R24.reuse, R130, PT ;  /* 0x000000821800720c */ /* 0x040fe20003fa6270 */
[C---:B------:R-:W-:Y:S01]  /*7340*/  FFMA.FTZ R16, R3.reuse, R21, R16 ;  /* 0x0000001503107223 */ /* 0x040fe20000010010 */
[----:B------:R-:W-:Y:S01]  /*7350*/  ISETP.GE.AND P6, PT, R24, R129, PT ;  /* 0x000000811800720c */ /* 0x000fe20003fc6270 */
[----:B------:R-:W-:Y:S01]  /*7360*/  FFMA.FTZ R18, R3, R21, R18 ;  /* 0x0000001503127223 */ /* 0x000fe20000010012 */
[----:B------:R-:W-:Y:S01]  /*7370*/  I2FP.F32.S32 R24, R20 ;  /* 0x0000001400187245 */ /* 0x000fe20000201400 */
[----:B------:R-:W-:Y:S01]  /*7380*/  VIADD R21, R2, 0x28 ;  /* 0x0000002802157836 */ /* 0x000fe20000000000 */
[----:B------:R-:W-:Y:S02]  /*7390*/  FSEL R114, R23, -INF , !P4 ;  /* 0xff80000017727808 */ /* 0x000fe40006000000 */
[----:B------:R-:W-:Y:S01]  /*73a0*/  ISETP.GE.AND P4, PT, R20, R130, PT ;  /* 0x000000821400720c */ /* 0x000fe20003f86270 */
[CC--:B------:R-:W-:Y:S01]  /*73b0*/  FFMA.FTZ R17, R3.reuse, R24.reuse, R17 ;  /* 0x0000001803117223 */ /* 0x0c0fe20000010011 */
[----:B------:R-:W-:Y:S01]  /*73c0*/  FSEL R117, R16, -INF , !P5 ;  /* 0xff80000010757808 */ /* 0x000fe20006800000 */
[----:B------:R-:W-:Y:S01]  /*73d0*/  FFMA.FTZ R19, R3, R24, R19 ;  /* 0x0000001803137223 */ /* 0x000fe20000010013 */
[----:B------:R-:W-:-:S02]  /*73e0*/  ISETP.GE.AND P5, PT, R20, R129, PT ;  /* 0x000000811400720c */ /* 0x000fc40003fa6270 */
[----:B------:R-:W-:Y:S02]  /*73f0*/  FSEL R20, R18, -INF , !P6 ;  /* 0xff80000012147808 */ /* 0x000fe40007000000 */
[----:B------:R-:W-:Y:S01]  /*7400*/  FSEL R23, R17, -INF , !P4 ;  /* 0xff80000011177808 */ /* 0x000fe20006000000 */
[----:B------:R-:W-:Y:S01]  /*7410*/  VIADD R17, R2, 0x29 ;  /* 0x0000002902117836 */ /* 0x000fe20000000000 */
[C---:B------:R-:W-:Y:S02]  /*7420*/  ISETP.GE.AND P6, PT, R21.reuse, R130, PT ;  /* 0x000000821500720c */ /* 0x040fe40003fc6270 */
[----:B------:R-:W-:Y:S02]  /*7430*/  ISETP.GE.AND P4, PT, R21, R129, PT ;  /* 0x000000811500720c */ /* 0x000fe40003f86270 */
[----:B------:R-:W-:Y:S02]  /*7440*/  I2FP.F32.S32 R21, R21 ;  /* 0x0000001500157245 */ /* 0x000fe40000201400 */
[----:B------:R-:W-:-:S02]  /*7450*/  FSEL R118, R19, -INF , !P5 ;  /* 0xff80000013767808 */ /* 0x000fc40006800000 */
[----:B------:R-:W-:Y:S01]  /*7460*/  ISETP.GE.AND P5, PT, R17, R130, PT ;  /* 0x000000821100720c */ /* 0x000fe20003fa6270 */
[CC--:B------:R-:W-:Y:S01]  /*7470*/  FFMA.FTZ R12, R3.reuse, R21.reuse, R12 ;  /* 0x00000015030c7223 */ /* 0x0c0fe2000001000c */
[----:B------:R-:W-:Y:S01]  /*7480*/  FFMA.FTZ R16, R3, R21, R14 ;  /* 0x0000001503107223 */ /* 0x000fe2000001000e */
[----:B------:R-:W-:-:S03]  /*7490*/  I2FP.F32.S32 R14, R17 ;  /* 0x00000011000e7245 */ /* 0x000fc60000201400 */
[----:B------:R-:W-:Y:S01]  /*74a0*/  FSEL R21, R12, -INF , !P6 ;  /* 0xff8000000c157808 */ /* 0x000fe20007000000 */
[----:B------:R-:W-:Y:S01]  /*74b0*/  VIADD R12, R2, 0x30 ;  /* 0x00000030020c7836 */ /* 0x000fe20000000000 */
[----:B------:R-:W-:Y:S01]  /*74c0*/  ISETP.GE.AND P6, PT, R17, R129, PT ;  /* 0x000000811100720c */ /* 0x000fe20003fc6270 */
[CC--:B------:R-:W-:Y:S01]  /*74d0*/  FFMA.FTZ R13, R3.reuse, R14.reuse, R13 ;  /* 0x0000000e030d7223 */ /* 0x0c0fe2000001000d */
[----:B------:R-:W-:Y:S01]  /*74e0*/  FSEL R122, R16, -INF , !P4 ;  /* 0xff800000107a7808 */ /* 0x000fe20006000000 */
[----:B------:R-:W-:Y:S01]  /*74f0*/  FFMA.FTZ R15, R3, R14, R15 ;  /* 0x0000000e030f7223 */ /* 0x000fe2000001000f */
[----:B------:R-:W-:Y:S02]  /*7500*/  I2FP.F32.S32 R17, R12 ;  /* 0x0000000c00117245 */ /* 0x000fe40000201400 */
[----:B------:R-:W-:Y:S02]  /*7510*/  FSEL R119, R13, -INF , !P5 ;  /* 0xff8000000d777808 */ /* 0x000fe40006800000 */
[C---:B------:R-:W-:Y:S01]  /*7520*/  ISETP.GE.AND P4, PT, R12.reuse, R130, PT ;  /* 0x000000820c00720c */ /* 0x040fe20003f86270 */
[----:B------:R-:W-:Y:S01]  /*7530*/  FFMA.FTZ R105, R3, R17, R8 ;  /* 0x0000001103697223 */ /* 0x000fe20000010008 */
[----:B------:R-:W-:Y:S01]  /*7540*/  ISETP.GE.AND P5, PT, R12, R129, PT ;  /* 0x000000810c00720c */ /* 0x000fe20003fa6270 */
[C---:B------:R-:W-:Y:S01]  /*7550*/  VIADD R12, R2.reuse, 0x31 ;  /* 0x00000031020c7836 */ /* 0x040fe20000000000 */
[----:B------:R-:W-:Y:S01]  /*7560*/  FSEL R120, R15, -INF , !P6 ;  /* 0xff8000000f787808 */ /* 0x000fe20007000000 */
[----:B------:R-:W-:Y:S01]  /*7570*/  VIADD R8, R2, 0x38 ;  /* 0x0000003802087836 */ /* 0x000fe20000000000 */
[----:B------:R-:W-:Y:S01]  /*7580*/  FSEL R105, R105, -INF , !P4 ;  /* 0xff80000069697808 */ /* 0x000fe20006000000 */
[----:B------:R-:W-:Y:S01]  /*7590*/  FFMA.FTZ R10, R3, R17, R10 ;  /* 0x00000011030a7223 */ /* 0x000fe2000001000a */
[----:B------:R-:W-:-:S02]  /*75a0*/  I2FP.F32.S32 R14, R12 ;  /* 0x0000000c000e7245 */ /* 0x000fc40000201400 */
[C---:B------:R-:W-:Y:S02]  /*75b0*/  ISETP.GE.AND P6, PT, R12.reuse, R130, PT ;  /* 0x000000820c00720c */ /* 0x040fe40003fc6270 */
[----:B------:R-:W-:Y:S01]  /*75c0*/  ISETP.GE.AND P4, PT, R12, R129, PT ;  /* 0x000000810c00720c */ /* 0x000fe20003f86270 */
[C---:B------:R-:W-:Y:S01]  /*75d0*/  FFMA.FTZ R11, R3.reuse, R14, R11 ;  /* 0x0000000e030b7223 */ /* 0x040fe2000001000b */
[----:B------:R-:W-:Y:S01]  /*75e0*/  I2FP.F32.S32 R12, R8 ;  /* 0x00000008000c7245 */ /* 0x000fe20000201400 */
[C---:B------:R-:W-:Y:S01]  /*75f0*/  FFMA.FTZ R9, R3.reuse, R14, R9 ;  /* 0x0000000e03097223 */ /* 0x040fe20000010009 */
[----:B------:R-:W-:Y:S02]  /*7600*/  FSEL R106, R10, -INF , !P5 ;  /* 0xff8000000a6a7808 */ /* 0x000fe40006800000 */
[----:B------:R-:W-:Y:S01]  /*7610*/  ISETP.GE.AND P5, PT, R8, R130, PT ;  /* 0x000000820800720c */ /* 0x000fe20003fa6270 */
[CC--:B------:R-:W-:Y:S01]  /*7620*/  FFMA.FTZ R108, R3.reuse, R12.reuse, R4 ;  /* 0x0000000c036c7223 */ /* 0x0c0fe20000010004 */
[----:B------:R-:W-:Y:S01]  /*7630*/  FFMA.FTZ R35, R3, R12, R6 ;  /* 0x0000000c03237223 */ /* 0x000fe20000010006 */
[----:B------:R-:W-:Y:S01]  /*7640*/  I2FP.F32.S32 R6, R2 ;  /* 0x0000000200067245 */ /* 0x000fe20000201400 */
[----:B------:R-:W-:Y:S01]  /*7650*/  VIADD R4, R2, 0x39 ;  /* 0x0000003902047836 */ /* 0x000fe20000000000 */
[----:B------:R-:W-:-:S02]  /*7660*/  FSEL R104, R11, -INF , !P4 ;  /* 0xff8000000b687808 */ /* 0x000fc40006000000 */
[----:B------:R-:W-:Y:S02]  /*7670*/  FSEL R108, R108, -INF , !P5 ;  /* 0xff8000006c6c7808 */ /* 0x000fe40006800000 */
[----:B------:R-:W-:Y:S01]  /*7680*/  FSEL R107, R9, -INF , !P6 ;  /* 0xff800000096b7808 */ /* 0x000fe20007000000 */
[C---:B------:R-:W-:Y:S01]  /*7690*/  FFMA.FTZ R9, R3.reuse, R6, R32 ;  /* 0x0000000603097223 */ /* 0x040fe20000010020 */
[C---:B------:R-:W-:Y:S01]  /*76a0*/  ISETP.GE.AND P4, PT, R2.reuse, R130, PT ;  /* 0x000000820200720c */ /* 0x040fe20003f86270 */
[----:B------:R-:W-:Y:S01]  /*76b0*/  FFMA.FTZ R6, R3, R6, R34 ;  /* 0x0000000603067223 */ /* 0x000fe20000010022 */
[-C--:B------:R-:W-:Y:S02]  /*76c0*/  ISETP.GE.AND P5, PT, R2, R129.reuse, PT ;  /* 0x000000810200720c */ /* 0x080fe40003fa6270 */
[----:B------:R-:W-:Y:S02]  /*76d0*/  I2FP.F32.S32 R2, R4 ;  /* 0x0000000400027245 */ /* 0x000fe40000201400 */
[----:B------:R-:W-:-:S02]  /*76e0*/  ISETP.GE.AND P6, PT, R8, R129, PT ;  /* 0x000000810800720c */ /* 0x000fc40003fc6270 */
[----:B------:R-:W-:Y:S01]  /*76f0*/  FSEL R9, R9, -INF , !P4 ;  /* 0xff80000009097808 */ /* 0x000fe20006000000 */
[-C--:B------:R-:W-:Y:S01]  /*7700*/  FFMA.FTZ R5, R3, R2.reuse, R5 ;  /* 0x0000000203057223 */ /* 0x080fe20000010005 */
[----:B------:R-:W-:Y:S01]  /*7710*/  FSEL R35, R35, -INF , !P6 ;  /* 0xff80000023237808 */ /* 0x000fe20007000000 */
[----:B------:R-:W-:Y:S01]  /*7720*/  FFMA.FTZ R7, R3, R2, R7 ;  /* 0x0000000203077223 */ /* 0x000fe20000010007 */
[C---:B------:R-:W-:Y:S02]  /*7730*/  ISETP.GE.AND P6, PT, R4.reuse, R130, PT ;  /* 0x000000820400720c */ /* 0x040fe40003fc6270 */
[----:B------:R-:W-:Y:S02]  /*7740*/  ISETP.GE.AND P4, PT, R4, R129, PT ;  /* 0x000000810400720c */ /* 0x000fe40003f86270 */
[----:B------:R-:W-:Y:S02]  /*7750*/  FSEL R6, R6, -INF , !P5 ;  /* 0xff80000006067808 */ /* 0x000fe40006800000 */
[----:B------:R-:W-:-:S02]  /*7760*/  FSEL R109, R5, -INF , !P6 ;  /* 0xff800000056d7808 */ /* 0x000fc40007000000 */
        /* <DEDUP_REMOVED lines=58> */
[----:B-1----:R-:W-:-:S04]  /*7b10*/  IMAD R2, R13, R4, RZ ;  /* 0x000000040d027224 */ /* 0x002fc800078e02ff */
[C---:B------:R-:W-:Y:S02]  /*7b20*/  IMAD R2, R7.reuse, R5, R2 ;  /* 0x0000000507027224 */ /* 0x040fe400078e0202 */
[----:B------:R-:W-:-:S04]  /*7b30*/  IMAD.WIDE.U32 R4, R7, R4, R14 ;  /* 0x0000000407047225 */ /* 0x000fc800078e000e */
[----:B------:R-:W-:Y:S01]  /*7b40*/  IMAD.IADD R2, R5, 0x1, R2 ;  /* 0x0000000105027824 */ /* 0x000fe200078e0202 */
[----:B------:R-:W-:Y:S06]  /*7b50*/  BRA `(.L_x_6725) ;  /* 0x0000000000087947 */ /* 0x000fec0003800000 */
.L_x_6724:
[----:B------:R-:W-:-:S04]  /*7b60*/  LEA R4, -R102, RZ, 0x6 ;  /* 0x000000ff66047211 */ /* 0x000fc800078e31ff */
[----:B------:R-:W-:-:S07]  /*7b70*/  SHF.R.S32.HI R2, RZ, 0x1f, R4 ;  /* 0x0000001fff027819 */ /* 0x000fce0000011404 */
.L_x_6725:
[----:B------:R-:W-:Y:S01]  /*7b80*/  @!P2 LEA R18, P3, R4, R178, 0x1 ;  /* 0x000000b20412a211 */ /* 0x000fe200078608ff */
[----:B------:R1:W-:Y:S01]  /*7b90*/  @P2 STS.128 [R163+0x4000], RZ ;  /* 0x004000ffa3002388 */ /* 0x0003e20000000c00 */
[-C--:B------:R-:W-:Y:S01]  /*7ba0*/  @!P1 IADD3 R8, P6, R128, R4.reuse, RZ ;  /* 0x0000000480089210 */ /* 0x080fe20007fde0ff */
[----:B------:R-:W-:Y:S01]  /*7bb0*/  BSSY B0, `(.L_x_6726) ;  /* 0x0000045000007945 */ /* 0x000fe20003800000 */
[--C-:B------:R-:W-:Y:S02]  /*7bc0*/  @!P2 LEA.HI.X R19, R4, R177, R2.reuse, 0x1, P3 ;  /* 0x000000b10413a211 */ /* 0x100fe400018f0c02 */
[-C--:B------:R-:W-:Y:S01]  /*7bd0*/  @!P1 IADD3 R12, P4, P3, R128, R4.reuse, R159 ;  /* 0x00000004800c9210 */ /* 0x080fe20007b9e09f */
[----:B------:R-:W-:Y:S01]  /*7be0*/  @!P1 IMAD.X R5, R127, 0x1, R2, P6 ;  /* 0x000000017f059824 */ /* 0x000fe200030e0602 */
[----:B------:R-:W-:Y:S01]  /*7bf0*/  @!P2 IADD3 R7, P5, R159, R4, RZ ;  /* 0x000000049f07a210 */ /* 0x000fe20007fbe0ff */
[----:B------:R-:W-:Y:S01]  /*7c00*/  @!PT LDS RZ, [RZ] ;  /* 0x00000000fffff984 */ /* 0x000fe20000000800 */
[----:B------:R-:W-:Y:S01]  /*7c10*/  @!PT LDS RZ, [RZ] ;  /* 0x00000000fffff984 */ /* 0x000fe20000000800 */
[----:B------:R-:W-:Y:S01]  /*7c20*/  @!PT LDS RZ, [RZ] ;  /* 0x00000000fffff984 */ /* 0x000fe20000000800 */
[----:B------:R2:W-:Y:S01]  /*7c30*/  @!P2 LDGSTS.E.BYPASS.LTC128B.128 [R163+0x4000], desc[UR10][R18.64] ;  /* 0x0400000012a3afae */ /* 0x0005e2000b901d4a */
[----:B------:R-:W-:-:S02]  /*7c40*/  @!P1 IADD3.X R11, R127, R2, R158, P4, P3 ;  /* 0x000000027f0b9210 */ /* 0x000fc400027e649e */
[----:B------:R-:W-:Y:S01]  /*7c50*/  @!P1 LEA R30, P6, R8, UR8, 0x1 ;  /* 0x00000008081e9c11 */ /* 0x000fe2000f8c08ff */
[----:B------:R-:W-:Y:S01]  /*7c60*/  @!P2 IMAD.X R10, R158, 0x1, R2, P5 ;  /* 0x000000019e0aa824 */ /* 0x000fe200028e0602 */
[----:B------:R-:W-:Y:S01]  /*7c70*/  @!P1 LEA R14, P3, R12, UR8, 0x1 ;  /* 0x000000080c0e9c11 */ /* 0x000fe2000f8608ff */
[----:B------:R1:W-:Y:S01]  /*7c80*/  @P1 STS.128 [R163+0x6000], RZ ;  /* 0x006000ffa3001388 */ /* 0x0003e20000000c00 */
[----:B------:R-:W-:Y:S02]  /*7c90*/  @!P1 LEA.HI.X R31, R8, UR9, R5, 0x1, P6 ;  /* 0x00000009081f9c11 */ /* 0x000fe4000b0f0c05 */
[----:B------:R-:W-:Y:S02]  /*7ca0*/  @!P1 LEA.HI.X R15, R12, UR9, R11, 0x1, P3 ;  /* 0x000000090c0f9c11 */ /* 0x000fe400098f0c0b */
[----:B------:R-:W-:Y:S01]  /*7cb0*/  @!P2 LEA R16, P5, R7, R178, 0x1 ;  /* 0x000000b20710a211 */ /* 0x000fe200078a08ff */
[----:B------:R-:W-:Y:S01]  /*7cc0*/  @!PT LDS RZ, [RZ] ;  /* 0x00000000fffff984 */ /* 0x000fe20000000800 */
[----:B------:R-:W-:Y:S01]  /*7cd0*/  @!PT LDS RZ, [RZ] ;  /* 0x00000000fffff984 */ /* 0x000fe20000000800 */
[----:B------:R-:W-:Y:S01]  /*7ce0*/  @!PT LDS RZ, [RZ] ;  /* 0x00000000fffff984 */ /* 0x000fe20000000800 */
[----:B------:R1:W-:Y:S01]  /*7cf0*/  @!P1 LDGSTS.E.BYPASS.LTC128B.128 [R163+0x6000], desc[UR10][R30.64+0x80] ;  /* 0x060000801ea39fae */ /* 0x0003e2000b901d4a */
[----:B------:R-:W-:-:S02]  /*7d00*/  IADD3 R5, P4, P3, R159, R4, R159 ;  /* 0x000000049f057210 */ /* 0x000fc40007b9e09f */
[----:B------:R-:W-:Y:S01]  /*7d10*/  @!P2 LEA.HI.X R17, R7, R177, R10, 0x1, P5 ;  /* 0x000000b10711a211 */ /* 0x000fe200028f0c0a */
[----:B------:R1:W-:Y:S01]  /*7d20*/  @P2 STS.128 [R163+0x4800], RZ ;  /* 0x004800ffa3002388 */ /* 0x0003e20000000c00 */
[----:B------:R-:W-:Y:S02]  /*7d30*/  IADD3.X R8, R158, R2, R158, P4, P3 ;  /* 0x000000029e087210 */ /* 0x000fe400027e649e */
[-C--:B------:R-:W-:Y:S01]  /*7d40*/  @!P1 IADD3 R7, P4, R128, R5.reuse, RZ ;  /* 0x0000000580079210 */ /* 0x080fe20007f9e0ff */
[----:B------:R-:W-:Y:S01]  /*7d50*/  @!PT LDS RZ, [RZ] ;  /* 0x00000000fffff984 */ /* 0x000fe20000000800 */
[----:B------:R-:W-:Y:S01]  /*7d60*/  @!PT LDS RZ, [RZ] ;  /* 0x00000000fffff984 */ /* 0x000fe20000000800 */
[----:B------:R-:W-:Y:S01]  /*7d70*/  @!PT LDS RZ, [RZ] ;  /* 0x00000000fffff984 */ /* 0x000fe20000000800 */
[----:B------:R1:W-:Y:S01]  /*7d80*/  @!P2 LDGSTS.E.BYPASS.LTC128B.128 [R163+0x4800], desc[UR10][R16.64] ;  /* 0x0480000010a3afae */ /* 0x0003e2000b901d4a */
[----:B------:R-:W-:Y:S02]  /*7d90*/  IADD3 R11, P3, R159, R5, RZ ;  /* 0x000000059f0b7210 */ /* 0x000fe40007f7e0ff */
[-C--:B------:R-:W-:Y:S01]  /*7da0*/  @!P2 LEA R26, P5, R5, R178.reuse, 0x1 ;  /* 0x000000b2051aa211 */ /* 0x080fe200078a08ff */
[--C-:B------:R-:W-:Y:S01]  /*7db0*/  @!P1 IMAD.X R12, R127, 0x1, R8.reuse, P4 ;  /* 0x000000017f0c9824 */ /* 0x100fe200020e0608 */
[----:B------:R-:W-:Y:S01]  /*7dc0*/  @!P1 LEA R24, P4, R7, UR8, 0x1 ;  /* 0x0000000807189c11 */ /* 0x000fe2000f8808ff */
[--C-:B------:R-:W-:Y:S01]  /*7dd0*/  IMAD.X R10, R158, 0x1, R8.reuse, P3 ;  /* 0x000000019e0a7824 */ /* 0x100fe200018e0608 */
[----:B--2---:R-:W-:Y:S01]  /*7de0*/  @!P2 LEA R18, P3, R11, R178, 0x1 ;  /* 0x000000b20b12a211 */ /* 0x004fe200078608ff */
[----:B------:R1:W-:Y:S01]  /*7df0*/  @P1 STS.128 [R163+0x6800], RZ ;  /* 0x006800ffa3001388 */ /* 0x0003e20000000c00 */
[----:B------:R-:W-:-:S02]  /*7e00*/  @!P2 LEA.HI.X R27, R5, R177, R8, 0x1, P5 ;  /* 0x000000b1051ba211 */ /* 0x000fc400028f0c08 */
[----:B------:R-:W-:Y:S01]  /*7e10*/  @!P1 LEA.HI.X R25, R7, UR9, R12, 0x1, P4 ;  /* 0x0000000907199c11 */ /* 0x000fe2000a0f0c0c */
        /* <DEDUP_REMOVED lines=30> */
.L_x_6727:
[----:B------:R-:W-:Y:S05]  /*8000*/  BSYNC B0 ;  /* 0x0000000000007941 */ /* 0x000fea0003800000 */
.L_x_6726:
[----:B------:R-:W0:Y:S01]  /*8010*/  LDGDEPBAR ;  /* 0x00000000000079af */ /* 0x000e220000000000 */
[----:B------:R-:W-:-:S04]  /*8020*/  LEA R178, P1, R4, R178, 0x1 ;  /* 0x000000b204b27211 */ /* 0x000fc800078208ff */
[----:B------:R-:W-:-:S09]  /*8030*/  LEA.HI.X R177, R4, R177, R2, 0x1, P1 ;  /* 0x000000b104b17211 */ /* 0x000fd200008f0c02 */
.L_x_6723:
        /* <DEDUP_REMOVED lines=47> */
[----:B------:R-:W-:-:S03]  /*8330*/  FSETP.NEU.FTZ.AND P1, PT, R26, -INF , PT ;  /* 0xff8000001a00780b */ /* 0x000fc60003f3d000 */
[--C-:B------:R-:W-:Y:S01]  /*8340*/  FFMA.FTZ R32, R9, UR12, -R110.reuse ;  /* 0x0000000c09207c23 */ /* 0x100fe2000801086e */
[----:B------:R-:W-:Y:S01]  /*8350*/  FSEL R5, R26, RZ, P1 ;  /* 0x000000ff1a057208 */ /* 0x000fe20000800000 */
[----:B------:R-:W1:Y:S01]  /*8360*/  LDSM.16.MT88.4 R8, [R148+0x8000] ;  /* 0x008000009408783b */ /* 0x000e620000004200 */
[----:B------:R-:W-:Y:S01]  /*8370*/  FFMA.FTZ R24, R33, UR12, -R110 ;  /* 0x0000000c21187c23 */ /* 0x000fe2000801086e */
[----:B------:R-:W-:Y:S01]  /*8380*/  FSEL R103, R103, RZ, P1 ;  /* 0x000000ff67677208 */ /* 0x000fe20000800000 */
[----:B------:R-:W-:Y:S01]  /*8390*/  FADD.FTZ R33, R101, -R4 ;  /* 0x8000000465217221 */ /* 0x000fe20000010000 */
        /* <DEDUP_REMOVED lines=33> */
[----:B------:R-:W3:Y:S01]  /*85b0*/  MUFU.EX2 R2, R2 ;  /* 0x0000000200027308 */ /* 0x000ee20000000800 */
[----:B--2---:R-:W-:Y:S01]  /*85c0*/  F2FP.F16.F32.PACK_AB R4, R24, R32 ;  /* 0x000000201804723e */ /* 0x004fe200000000ff */
[--C-:B------:R-:W-:Y:S01]  /*85d0*/  FFMA.FTZ R35, R35, UR12, -R103.reuse ;  /* 0x0000000c23237c23 */ /* 0x100fe20008010867 */
[----:B------:R-:W-:-:S05]  /*85e0*/  FFMA.FTZ R34, R34, UR12, -R103 ;  /* 0x0000000c22227c23 */ /* 0x000fca0008010867 */
        /* <DEDUP_REMOVED lines=78> */
[C---:B--2---:R-:W-:Y:S01]  /*8ad0*/  HMMA.16816.F32 R52, R4.reuse, R12, R52 ;  /* 0x0000000c0434723c */ /* 0x044fe20000001834 */
[-C--:B------:R-:W-:Y:S01]  /*8ae0*/  FMUL.FTZ R90, R90, R31.reuse ;  /* 0x0000001f5a5a7220 */ /* 0x080fe20000410000 */
[----:B------:R-:W-:Y:S01]  /*8af0*/  FMUL.FTZ R91, R91, R31 ;  /* 0x0000001f5b5b7220 */ /* 0x000fe20000410000 */
[----:B------:R-:W-:Y:S01]  /*8b00*/  FFMA.FTZ R33, R181, R33, R32 ;  /* 0x00000021b5217223 */ /* 0x000fe20000010020 */
[----:B------:R-:W-:Y:S01]  /*8b10*/  FFMA.FTZ R31, R179, R31, R30 ;  /* 0x0000001fb31f7223 */ /* 0x000fe2000001001e */
[----:B------:R-:W2:Y:S01]  /*8b20*/  MUFU.EX2 R111, R111 ;  /* 0x0000006f006f7308 */ /* 0x000ea20000000800 */
[----:B------:R-:W-:Y:S01]  /*8b30*/  HMMA.16816.F32 R56, R4, R14, R56 ;  /* 0x0000000e0438723c */ /* 0x000fe20000001838 */
[----:B------:R-:W4:Y:S01]  /*8b40*/  LDSM.16.MT88.4 R12, [R146+0xa000] ;  /* 0x00a00000920c783b */ /* 0x000f220000004200 */
[----:B------:R-:W-:Y:S01]  /*8b50*/  FADD.FTZ R24, R24, R33 ;  /* 0x0000002118187221 */ /* 0x000fe20000010000 */
[----:B------:R-:W-:-:S03]  /*8b60*/  FADD.FTZ R31, R0, R31 ;  /* 0x0000001f001f7221 */ /* 0x000fc60000010000 */
[----:B-1----:R-:W-:Y:S01]  /*8b70*/  HMMA.16816.F32 R44, R4, R8, R44 ;  /* 0x00000008042c723c */ /* 0x002fe2000000182c */
[----:B------:R-:W-:Y:S01]  /*8b80*/  MUFU.EX2 R101, R101 ;  /* 0x0000006500657308 */ /* 0x000fe20000000800 */
[----:B------:R-:W-:Y:S01]  /*8b90*/  FADD.FTZ R25, R25, R24 ;  /* 0x0000001819197221 */ /* 0x000fe20000010000 */
[----:B------:R-:W-:-:S03]  /*8ba0*/  FADD.FTZ R28, R28, R31 ;  /* 0x0000001f1c1c7221 */ /* 0x000fc60000010000 */
[----:B------:R-:W-:Y:S01]  /*8bb0*/  HMMA.16816.F32 R48, R4, R10, R48 ;  /* 0x0000000a0430723c */ /* 0x000fe20000001830 */
[----:B------:R-:W1:Y:S01]  /*8bc0*/  LDSM.16.MT88.4 R8, [R148+0xa000] ;  /* 0x00a000009408783b */ /* 0x000e620000004200 */
[----:B------:R-:W-:Y:S01]  /*8bd0*/  FADD.FTZ R25, R2, R25 ;  /* 0x0000001902197221 */ /* 0x000fe20000010000 */
[----:B------:R-:W-:Y:S01]  /*8be0*/  MUFU.EX2 R116, R116 ;  /* 0x0000007400747308 */ /* 0x000fe20000000800 */
[----:B------:R-:W-:Y:S02]  /*8bf0*/  FADD.FTZ R28, R29, R28 ;  /* 0x0000001c1d1c7221 */ /* 0x000fe40000010000 */
[----:B---3--:R-:W-:-:S04]  /*8c00*/  FADD.FTZ R0, R100, R25 ;  /* 0x0000001964007221 */ /* 0x008fc80000010000 */
[----:B--2---:R-:W-:Y:S01]  /*8c10*/  FADD.FTZ R0, R111, R0 ;  /* 0x000000006f007221 */ /* 0x004fe20000010000 */
[----:B------:R-:W-:Y:S08]  /*8c20*/  MUFU.EX2 R115, R115 ;  /* 0x0000007300737308 */ /* 0x000ff00000000800 */
[----:B------:R-:W2:Y:S08]  /*8c30*/  MUFU.EX2 R114, R114 ;  /* 0x0000007200727308 */ /* 0x000eb00000000800 */
[----:B------:R-:W-:Y:S01]  /*8c40*/  MUFU.EX2 R117, R117 ;  /* 0x0000007500757308 */ /* 0x000fe20000000800 */
[C---:B----4-:R-:W-:Y:S06]  /*8c50*/  HMMA.16816.F32 R68, R4.reuse, R12, R68 ;  /* 0x0000000c0444723c */ /* 0x050fec0000001844 */
[C---:B------:R-:W-:Y:S01]  /*8c60*/  HMMA.16816.F32 R72, R4.reuse, R14, R72 ;  /* 0x0000000e0448723c */ /* 0x040fe20000001848 */
[----:B------:R-:W3:Y:S01]  /*8c70*/  LDSM.16.MT88.4 R12, [R144+0xa000] ;  /* 0x00a00000900c783b */ /* 0x000ee20000004200 */
[----:B------:R-:W-:Y:S04]  /*8c80*/  MUFU.EX2 R126, R126 ;  /* 0x0000007e007e7308 */ /* 0x000fe80000000800 */
[C---:B-1----:R-:W-:Y:S04]  /*8c90*/  HMMA.16816.F32 R60, R4.reuse, R8, R60 ;  /* 0x00000008043c723c */ /* 0x042fe8000000183c */
[----:B------:R-:W-:Y:S02]  /*8ca0*/  MUFU.EX2 R121, R121 ;  /* 0x0000007900797308 */ /* 0x000fe40000000800 */
[C---:B------:R-:W-:Y:S01]  /*8cb0*/  HMMA.16816.F32 R64, R4.reuse, R10, R64 ;  /* 0x0000000a0440723c */ /* 0x040fe20000001840 */
[----:B------:R-:W1:Y:S05]  /*8cc0*/  LDSM.16.MT88.4 R8, [R145+0xa000] ;  /* 0x00a000009108783b */ /* 0x000e6a0000004200 */
        /* <DEDUP_REMOVED lines=8> */
[C---:B-1----:R-:W-:Y:S07]  /*8d50*/  HMMA.16816.F32 R76, R4.reuse, R8, R76 ;  /* 0x00000008044c723c */ /* 0x042fee000000184c */
[----:B------:R-:W-:Y:S01]  /*8d60*/  MUFU.EX2 R105, R105 ;  /* 0x0000006900697308 */ /* 0x000fe20000000800 */
[----:B------:R-:W-:Y:S01]  /*8d70*/  HMMA.16816.F32 R88, R4, R10, R88 ;  /* 0x0000000a0458723c */ /* 0x000fe20000001858 */
[----:B------:R-:W-:Y:S01]  /*8d80*/  FFMA.FTZ R8, R113, UR12, -R110 ;  /* 0x0000000c71087c23 */ /* 0x000fe2000801086e */
[----:B------:R-:W-:-:S05]  /*8d90*/  FFMA.FTZ R113, R112, UR12, -R103 ;  /* 0x0000000c70717c23 */ /* 0x000fca0008010867 */
[----:B------:R-:W1:Y:S01]  /*8da0*/  MUFU.EX2 R112, R8 ;  /* 0x0000000800707308 */ /* 0x000e620000000800 */
[----:B------:R-:W-:Y:S02]  /*8db0*/  F2FP.F16.F32.PACK_AB R4, R111, R100 ;  /* 0x000000646f04723e */ /* 0x000fe400000000ff */
[----:B--2---:R-:W-:Y:S02]  /*8dc0*/  F2FP.F16.F32.PACK_AB R7, R114, R115 ;  /* 0x000000737207723e */ /* 0x004fe400000000ff */
[----:B------:R-:W-:-:S03]  /*8dd0*/  MOV R100, R26 ;  /* 0x0000001a00647202 */ /* 0x000fc60000000f00 */
[----:B------:R-:W2:Y:S08]  /*8de0*/  MUFU.EX2 R113, R113 ;  /* 0x0000007100717308 */ /* 0x000eb00000000800 */
[----:B------:R-:W4:Y:S01]  /*8df0*/  MUFU.EX2 R120, R120 ;  /* 0x0000007800787308 */ /* 0x000f220000000800 */
[----:B-1----:R-:W-:Y:S01]  /*8e00*/  F2FP.F16.F32.PACK_AB R6, R112, R101 ;  /* 0x000000657006723e */ /* 0x002fe200000000ff */
[----:B------:R-:W1:Y:S01]  /*8e10*/  LDSM.16.MT88.4 R8, [R145+0x8800] ;  /* 0x008800009108783b */ /* 0x000e620000004200 */
[----:B------:R-:W-:-:S04]  /*8e20*/  FADD.FTZ R101, R101, R0 ;  /* 0x0000000065657221 */ /* 0x000fc80000010000 */
[----:B------:R-:W-:Y:S01]  /*8e30*/  FADD.FTZ R112, R112, R101 ;  /* 0x0000006570707221 */ /* 0x000fe20000010000 */
[----:B------:R-:W-:Y:S01]  /*8e40*/  MUFU.EX2 R107, R107 ;  /* 0x0000006b006b7308 */ /* 0x000fe20000000800 */
[----:B--2---:R-:W-:Y:S01]  /*8e50*/  F2FP.F16.F32.PACK_AB R5, R116, R113 ;  /* 0x000000717405723e */ /* 0x004fe200000000ff */
[----:B------:R-:W-:Y:S01]  /*8e60*/  FADD.FTZ R113, R113, R28 ;  /* 0x0000001c71717221 */ /* 0x000fe20000010000 */
[----:B------:R-:W-:-:S03]  /*8e70*/  MOV R101, R27 ;  /* 0x0000001b00657202 */ /* 0x000fc60000000f00 */
[----:B------:R-:W-:Y:S02]  /*8e80*/  FADD.FTZ R116, R116, R113 ;  /* 0x0000007174747221 */ /* 0x000fe40000010000 */
[----:B------:R-:W-:Y:S01]  /*8e90*/  HMMA.16816.F32 R96, R4, R16, R96 ;  /* 0x000000100460723c */ /* 0x000fe20000001860 */
[----:B------:R-:W-:Y:S01]  /*8ea0*/  MUFU.EX2 R108, R108 ;  /* 0x0000006c006c7308 */ /* 0x000fe20000000800 */
[----:B------:R-:W-:-:S04]  /*8eb0*/  FADD.FTZ R115, R115, R116 ;  /* 0x0000007473737221 */ /* 0x000fc80000010000 */
[C---:B------:R-:W-:Y:S01]  /*8ec0*/  HMMA.16816.F32 R92, R4.reuse, R18, R92 ;  /* 0x00000012045c723c */ /* 0x040fe2000000185c */
[----:B------:R-:W2:Y:S01]  /*8ed0*/  LDSM.16.MT88.4 R16, [R144+0x8800] ;  /* 0x008800009010783b */ /* 0x000ea20000004200 */
        /* <DEDUP_REMOVED lines=8> */
[C---:B-1----:R-:W-:Y:S03]  /*8f60*/  HMMA.16816.F32 R44, R4.reuse, R8, R44 ;  /* 0x00000008042c723c */ /* 0x042fe6000000182c */
[----:B------:R-:W1:Y:S03]  /*8f70*/  MUFU.EX2 R34, R34 ;  /* 0x0000002200227308 */ /* 0x000e660000000800 */
[C---:B------:R-:W-:Y:S01]  /*8f80*/  HMMA.16816.F32 R48, R4.reuse, R10, R48 ;  /* 0x0000000a0430723c */ /* 0x040fe20000001830 */
[----:B------:R-:W4:Y:S05]  /*8f90*/  LDSM.16.MT88.4 R8, [R146+0xa800] ;  /* 0x00a800009208783b */ /* 0x000f2a0000004200 */
[C---:B------:R-:W-:Y:S01]  /*8fa0*/  HMMA.16816.F32 R88, R4.reuse, R22, R88 ;  /* 0x000000160458723c */ /* 0x040fe20000001858 */
[----:B------:R-:W-:Y:S05]  /*8fb0*/  LDSM.16.MT88.4 R20, [R145+0x9000] ;  /* 0x009000009114783b */ /* 0x000fea0000004200 */
        /* <DEDUP_REMOVED lines=14> */
[----:B------:R-:W-:-:S02]  /*90a0*/  F2FP.F16.F32.PACK_AB R5, R130, R123 ;  /* 0x0000007b8205723e */ /* 0x000fc400000000ff */
[----:B------:R-:W-:Y:S01]  /*90b0*/  F2FP.F16.F32.PACK_AB R6, R128, R121 ;  /* 0x000000798006723e */ /* 0x000fe200000000ff */
[----:B------:R-:W-:Y:S01]  /*90c0*/  FADD.FTZ R126, R126, R117 ;  /* 0x000000757e7e7221 */ /* 0x000fe20000010000 */
[----:B------:R-:W-:-:S03]  /*90d0*/  F2FP.F16.F32.PACK_AB R7, R119, R118 ;  /* 0x000000767707723e */ /* 0x000fc600000000ff */
[----:B------:R-:W-:-:S04]  /*90e0*/  FADD.FTZ R121, R121, R126 ;  /* 0x0000007e79797221 */ /* 0x000fc80000010000 */
[----:B-----5:R-:W-:Y:S01]  /*90f0*/  HMMA.16816.F32 R96, R4, R12, R96 ;  /* 0x0000000c0460723c */ /* 0x020fe20000001860 */
[----:B------:R-:W-:-:S05]  /*9100*/  FADD.FTZ R128, R128, R121 ;  /* 0x0000007980807221 */ /* 0x000fca0000010000 */
        /* <DEDUP_REMOVED lines=17> */
[C---:B--2---:R-:W-:Y:S06]  /*9220*/  HMMA.16816.F32 R76, R4.reuse, R16, R76 ;  /* 0x00000010044c723c */ /* 0x044fec000000184c */
[C---:B------:R-:W-:Y:S01]  /*9230*/  HMMA.16816.F32 R88, R4.reuse, R18, R88 ;  /* 0x000000120458723c */ /* 0x040fe20000001858 */
[----:B------:R-:W2:Y:S05]  /*9240*/  LDSM.16.MT88.4 R16, [R146+0x9800] ;  /* 0x009800009210783b */ /* 0x000eaa0000004200 */
[C---:B-----5:R-:W-:Y:S06]  /*9250*/  HMMA.16816.F32 R80, R4.reuse, R12, R80 ;  /* 0x0000000c0450723c */ /* 0x060fec0000001850 */
[----:B------:R-:W-:Y:S01]  /*9260*/  HMMA.16816.F32 R84, R4, R14, R84 ;  /* 0x0000000e0454723c */ /* 0x000fe20000001854 */
[----:B------:R-:W4:Y:S06]  /*9270*/  LDSM.16.MT88.4 R12, [R145+0x9800] ;  /* 0x00980000910c783b */ /* 0x000f2c0000004200 */
[----:B------:R-:W-:Y:S01]  /*9280*/  F2FP.F16.F32.PACK_AB R4, R120, R105 ;  /* 0x000000697804723e */ /* 0x000fe200000000ff */
[----:B------:R-:W-:Y:S01]  /*9290*/  FADD.FTZ R105, R105, R128 ;  /* 0x0000008069697221 */ /* 0x000fe20000010000 */
[----:B---3--:R-:W-:-:S02]  /*92a0*/  F2FP.F16.F32.PACK_AB R5, R109, R106 ;  /* 0x0000006a6d05723e */ /* 0x008fc400000000ff */
[----:B------:R-:W-:Y:S01]  /*92b0*/  F2FP.F16.F32.PACK_AB R6, R108, R107 ;  /* 0x0000006b6c06723e */ /* 0x000fe200000000ff */
[----:B------:R-:W-:Y:S01]  /*92c0*/  FADD.FTZ R120, R120, R105 ;  /* 0x0000006978787221 */ /* 0x000fe20000010000 */
[----:B-1----:R-:W-:-:S03]  /*92d0*/  F2FP.F16.F32.PACK_AB R7, R34, R35 ;  /* 0x000000232207723e */ /* 0x002fc600000000ff */
[----:B------:R-:W-:-:S04]  /*92e0*/  FADD.FTZ R107, R107, R120 ;  /* 0x000000786b6b7221 */ /* 0x000fc80000010000 */
[----:B------:R-:W-:Y:S01]  /*92f0*/  HMMA.16816.F32 R96, R4, R20, R96 ;  /* 0x000000140460723c */ /* 0x000fe20000001860 */
[----:B------:R-:W-:-:S05]  /*9300*/  FADD.FTZ R181, R108, R107 ;  /* 0x0000006b6cb57221 */ /* 0x000fca0000010000 */
        /* <DEDUP_REMOVED lines=8> */
[C---:B------:R-:W-:Y:S06]  /*9390*/  HMMA.16816.F32 R52, R4.reuse, R8, R52 ;  /* 0x000000080434723c */ /* 0x040fec0000001834 */
[C---:B------:R-:W-:Y:S01]  /*93a0*/  HMMA.16816.F32 R56, R4.reuse, R10, R56 ;  /* 0x0000000a0438723c */ /* 0x040fe20000001838 */
[----:B------:R-:W4:Y:S05]  /*93b0*/  LDSM.16.MT88.4 R8, [R144+0xb800] ;  /* 0x00b800009008783b */ /* 0x000f2a0000004200 */
[C---:B-1----:R-:W-:Y:S06]  /*93c0*/  HMMA.16816.F32 R60, R4.reuse, R20, R60 ;  /* 0x00000014043c723c */ /* 0x042fec000000183c */
[C---:B------:R-:W-:Y:S06]  /*93d0*/  HMMA.16816.F32 R64, R4.reuse, R22, R64 ;  /* 0x000000160440723c */ /* 0x040fec0000001840 */
[C---:B--2---:R-:W-:Y:S06]  /*93e0*/  HMMA.16816.F32 R68, R4.reuse, R16, R68 ;  /* 0x000000100444723c */ /* 0x044fec0000001844 */
[C---:B------:R-:W-:Y:S06]  /*93f0*/  HMMA.16816.F32 R72, R4.reuse, R18, R72 ;  /* 0x000000120448723c */ /* 0x040fec0000001848 */
        /* <DEDUP_REMOVED lines=8> */
[----:B------:R-:W-:-:S04]  /*9480*/  FADD.FTZ R106, R106, R119 ;  /* 0x000000776a6a7221 */ /* 0x000fc80000010000 */
[----:B------:R-:W-:-:S04]  /*9490*/  FADD.FTZ R106, R109, R106 ;  /* 0x0000006a6d6a7221 */ /* 0x000fc80000010000 */
[----:B------:R-:W-:-:S04]  /*94a0*/  FADD.FTZ R35, R35, R106 ;  /* 0x0000006a23237221 */ /* 0x000fc80000010000 */
[----:B------:R-:W-:-:S07]  /*94b0*/  FADD.FTZ R179, R34, R35 ;  /* 0x0000002322b37221 */ /* 0x000fce0000010000 */
.L_x_6720:
        /* <DEDUP_REMOVED lines=10> */
.L_x_6732:
        /* <DEDUP_REMOVED lines=68> */
.L_x_6729:
        /* <DEDUP_REMOVED lines=208> */
[----:B------:R-:W-:Y:S01]  /*a6a0*/  ISETP.GE.AND P2, PT, R109, RZ, PT ;  /* 0x000000ff6d00720c */ /* 0x000fe20003f46270 */
[----:B------:R-:W1:Y:S01]  /*a6b0*/  LDC.64 R104, c[0x0][0x248] ;  /* 0x00009200ff687b82 */ /* 0x000e620000000a00 */
        /* <DEDUP_REMOVED lines=28> */
.L_x_6731:
        /* <DEDUP_REMOVED lines=63> */
.L_x_6730:
[----:B-1----:R-:W-:Y:S01]  /*ac70*/  IADD3 R116, R162, -0x1, RZ ;  /* 0xffffffffa2747810 */ /* 0x002fe20007ffe0ff */
[----:B------:R-:W-:Y:S03]  /*ac80*/  LDSM.16.MT88.4 R112, [R145+0x8000] ;  /* 0x008000009170783b */ /* 0x000fe60000004200 */
[----:B------:R-:W-:Y:S04]  /*ac90*/  LEA R2, R116, R173, 0x6 ;  /* 0x000000ad74027211 */ /* 0x000fe800078e30ff */
        /* <DEDUP_REMOVED lines=19> */
[----:B------:R-:W-:Y:S02]  /*add0*/  IADD3 R101, R2, 0x20, RZ ;  /* 0x0000002002657810 */ /* 0x000fe40007ffe0ff */
[----:B------:R-:W-:Y:S01]  /*ade0*/  I2FP.F32.S32 R102, R102 ;  /* 0x0000006600667245 */ /* 0x000fe20000201400 */
[CC--:B------:R-:W-:Y:S01]  /*adf0*/  FFMA.FTZ R7, R3.reuse, R100.reuse, R7 ;  /* 0x0000006403077223 */ /* 0x0c0fe20000010007 */
[----:B------:R-:W-:Y:S01]  /*ae00*/  I2FP.F32.S32 R105, R105 ;  /* 0x0000006900697245 */ /* 0x000fe20000201400 */
[C---:B------:R-:W-:Y:S01]  /*ae10*/  FFMA.FTZ R5, R3.reuse, R100, R5 ;  /* 0x0000006403057223 */ /* 0x040fe20000010005 */
[----:B------:R-:W-:Y:S01]  /*ae20*/  I2FP.F32.S32 R101, R101 ;  /* 0x0000006500657245 */ /* 0x000fe20000201400 */
[CC--:B------:R-:W-:Y:S01]  /*ae30*/  FFMA.FTZ R19, R3.reuse, R102.reuse, R19 ;  /* 0x0000006603137223 */ /* 0x0c0fe20000010013 */
[----:B------:R-:W-:Y:S01]  /*ae40*/  FMNMX.FTZ R104, R6, R103, !PT ;  /* 0x0000006706687209 */ /* 0x000fe20007810000 */
[C---:B------:R-:W-:Y:S01]  /*ae50*/  FFMA.FTZ R17, R3.reuse, R102, R17 ;  /* 0x0000006603117223 */ /* 0x040fe20000010011 */
[----:B------:R-:W-:Y:S01]  /*ae60*/  FMNMX.FTZ R102, R4, R0, !PT ;  /* 0x0000000004667209 */ /* 0x000fe20007810000 */
[CC--:B------:R-:W-:Y:S01]  /*ae70*/  FFMA.FTZ R18, R3.reuse, R105.reuse, R18 ;  /* 0x0000006903127223 */ /* 0x0c0fe20000010012 */
[C---:B------:R-:W-:Y:S01]  /*ae80*/  FFMA.FTZ R16, R3.reuse, R105, R16 ;  /* 0x0000006903107223 */ /* 0x040fe20000010010 */
[----:B------:R-:W-:Y:S01]  /*ae90*/  IADD3 R100, R2, 0x11, RZ ;  /* 0x0000001102647810 */ /* 0x000fe20007ffe0ff */
[-C--:B------:R-:W-:Y:S01]  /*aea0*/  FFMA.FTZ R22, R3, R101.reuse, R22 ;  /* 0x0000006503167223 */ /* 0x080fe20000010016 */
[----:B------:R-:W-:Y:S01]  /*aeb0*/  FMNMX.FTZ R105, R7, R104, !PT ;  /* 0x0000006807697209 */ /* 0x000fe20007810000 */
        /* <DEDUP_REMOVED lines=11> */
[----:B------:R-:W-:Y:S01]  /*af70*/  IADD3 R100, R2, 0x21, RZ ;  /* 0x0000002102647810 */ /* 0x000fe20007ffe0ff */
[CC--:B------:R-:W-:Y:S01]  /*af80*/  FFMA.FTZ R26, R3.reuse, R104.reuse, R26 ;  /* 0x00000068031a7223 */ /* 0x0c0fe2000001001a */
[----:B------:R-:W-:Y:S01]  /*af90*/  FMNMX.FTZ R106, R14, R101, !PT ;  /* 0x000000650e6a7209 */ /* 0x000fe20007810000 */
[----:B------:R-:W-:Y:S01]  /*afa0*/  FFMA.FTZ R24, R3, R104, R24 ;  /* 0x0000006803187223 */ /* 0x000fe20000010018 */
[----:B------:R-:W-:Y:S02]  /*afb0*/  FMNMX.FTZ R102, R12, R105, !PT ;  /* 0x000000690c667209 */ /* 0x000fe40007810000 */
[----:B------:R-:W-:Y:S02]  /*afc0*/  I2FP.F32.S32 R100, R100 ;  /* 0x0000006400647245 */ /* 0x000fe40000201400 */
[----:B------:R-:W-:Y:S02]  /*afd0*/  FMNMX.FTZ R107, R15, R106, !PT ;  /* 0x0000006a0f6b7209 */ /* 0x000fe40007810000 */
[----:B------:R-:W-:Y:S01]  /*afe0*/  FMNMX.FTZ R105, R13, R102, !PT ;  /* 0x000000660d697209 */ /* 0x000fe20007810000 */
[CC--:B------:R-:W-:Y:S01]  /*aff0*/  FFMA.FTZ R23, R3.reuse, R100.reuse, R23 ;  /* 0x0000006403177223 */ /* 0x0c0fe20000010017 */
[----:B------:R-:W-:Y:S01]  /*b000*/  FFMA.FTZ R21, R3, R100, R21 ;  /* 0x0000006403157223 */ /* 0x000fe20000010015 */
[----:B------:R-:W-:Y:S02]  /*b010*/  IADD3 R100, R2, 0x29, RZ ;  /* 0x0000002902647810 */ /* 0x000fe40007ffe0ff */
[----:B------:R-:W-:Y:S02]  /*b020*/  FMNMX.FTZ R104, R18, R107, !PT ;  /* 0x0000006b12687209 */ /* 0x000fe40007810000 */
[----:B------:R-:W-:Y:S02]  /*b030*/  FMNMX.FTZ R102, R16, R105, !PT ;  /* 0x0000006910667209 */ /* 0x000fe40007810000 */
[----:B------:R-:W-:Y:S02]  /*b040*/  I2FP.F32.S32 R100, R100 ;  /* 0x0000006400647245 */ /* 0x000fe40000201400 */
[----:B------:R-:W-:Y:S02]  /*b050*/  IADD3 R101, R2, 0x30, RZ ;  /* 0x0000003002657810 */ /* 0x000fe40007ffe0ff */
[----:B------:R-:W-:Y:S01]  /*b060*/  FMNMX.FTZ R105, R19, R104, !PT ;  /* 0x0000006813697209 */ /* 0x000fe20007810000 */
[----:B------:R-:W-:Y:S01]  /*b070*/  FFMA.FTZ R27, R3, R100, R27 ;  /* 0x00000064031b7223 */ /* 0x000fe2000001001b */
[----:B------:R-:W-:Y:S01]  /*b080*/  FMNMX.FTZ R107, R17, R102, !PT ;  /* 0x00000066116b7209 */ /* 0x000fe20007810000 */
[C---:B------:R-:W-:Y:S01]  /*b090*/  FFMA.FTZ R25, R3.reuse, R100, R25 ;  /* 0x0000006403197223 */ /* 0x040fe20000010019 */
[----:B------:R-:W-:Y:S02]  /*b0a0*/  I2FP.F32.S32 R101, R101 ;  /* 0x0000006500657245 */ /* 0x000fe40000201400 */
[----:B------:R-:W-:Y:S02]  /*b0b0*/  FMNMX.FTZ R102, R22, R105, !PT ;  /* 0x0000006916667209 */ /* 0x000fe40007810000 */
[----:B------:R-:W-:Y:S01]  /*b0c0*/  FMNMX.FTZ R100, R20, R107, !PT ;  /* 0x0000006b14647209 */ /* 0x000fe20007810000 */
[-C--:B------:R-:W-:Y:S01]  /*b0d0*/  FFMA.FTZ R30, R3, R101.reuse, R30 ;  /* 0x00000065031e7223 */ /* 0x080fe2000001001e */
[----:B------:R-:W-:Y:S01]  /*b0e0*/  FMNMX.FTZ R105, R23, R102, !PT ;  /* 0x0000006617697209 */ /* 0x000fe20007810000 */
        /* <DEDUP_REMOVED lines=35> */
[C---:B------:R-:W-:Y:S02]  /*b320*/  FADD.FTZ R102, -R101.reuse, R0 ;  /* 0x0000000065667221 */ /* 0x040fe40000010100 */
[----:B------:R-:W1:Y:S01]  /*b330*/  LDSM.16.MT88.4 R104, [R148+0x8000] ;  /* 0x008000009468783b */ /* 0x000e620000004200 */
[C---:B------:R-:W-:Y:S01]  /*b340*/  FMUL.FTZ R122, R101.reuse, UR4 ;  /* 0x00000004657a7c20 */ /* 0x040fe20008410000 */
[C---:B------:R-:W-:Y:S01]  /*b350*/  FSETP.NEU.FTZ.AND P1, PT, R100.reuse, -INF , PT ;  /* 0xff8000006400780b */ /* 0x040fe20003f3d000 */
[----:B------:R-:W-:Y:S01]  /*b360*/  FADD.FTZ R2, -R100, R103 ;  /* 0x0000006764027221 */ /* 0x000fe20000010100 */
[----:B------:R-:W-:Y:S01]  /*b370*/  FMUL.FTZ R103, R102, UR4 ;  /* 0x0000000466677c20 */ /* 0x000fe20008410000 */
[----:B------:R-:W-:Y:S02]  /*b380*/  FMUL.FTZ R124, R100, UR4 ;  /* 0x00000004647c7c20 */ /* 0x000fe40008410000 */
[----:B------:R-:W-:Y:S02]  /*b390*/  FMUL.FTZ R0, R2, UR4 ;  /* 0x0000000402007c20 */ /* 0x000fe40008410000 */
[----:B------:R2:W3:Y:S01]  /*b3a0*/  MUFU.EX2 R2, R103 ;  /* 0x0000006700027308 */ /* 0x0004e20000000800 */
[----:B------:R-:W-:Y:S02]  /*b3b0*/  FSEL R124, R124, RZ, P1 ;  /* 0x000000ff7c7c7208 */ /* 0x000fe40000800000 */
[----:B------:R-:W-:Y:S03]  /*b3c0*/  FSETP.NEU.FTZ.AND P1, PT, R101, -INF , PT ;  /* 0xff8000006500780b */ /* 0x000fe60003f3d000 */
[--C-:B------:R-:W-:Y:S01]  /*b3d0*/  FFMA.FTZ R117, R10, UR4, -R124.reuse ;  /* 0x000000040a757c23 */ /* 0x100fe2000801087c */
[----:B------:R-:W-:Y:S01]  /*b3e0*/  FSEL R122, R122, RZ, P1 ;  /* 0x000000ff7a7a7208 */ /* 0x000fe20000800000 */
[--C-:B------:R-:W-:Y:S01]  /*b3f0*/  FFMA.FTZ R102, R11, UR4, -R124.reuse ;  /* 0x000000040b667c23 */ /* 0x100fe2000801087c */
[--C-:B------:R-:W-:Y:S01]  /*b400*/  FFMA.FTZ R121, R6, UR4, -R124.reuse ;  /* 0x0000000406797c23 */ /* 0x100fe2000801087c */
[----:B------:R-:W-:Y:S01]  /*b410*/  FFMA.FTZ R118, R7, UR4, -R124 ;  /* 0x0000000407767c23 */ /* 0x000fe2000801087c */
        /* <DEDUP_REMOVED lines=31> */
[----:B------:R-:W-:Y:S03]  /*b610*/  FMUL.FTZ R50, R0, R50 ;  /* 0x0000003200327220 */ /* 0x000fe60000410000 */
[----:B------:R-:W4:Y:S01]  /*b620*/  MUFU.EX2 R102, R102 ;  /* 0x0000006600667308 */ /* 0x000f220000000800 */
[----:B--2---:R-:W-:Y:S01]  /*b630*/  F2FP.F16.F32.PACK_AB R97, R118, R121 ;  /* 0x000000797661723e */ /* 0x004fe200000000ff */
        /* <DEDUP_REMOVED lines=14> */
[----:B------:R-:W2:Y:S01]  /*b720*/  MUFU.EX2 R119, R119 ;  /* 0x0000007700777308 */ /* 0x000ea20000000800 */
[----:B----4-:R-:W-:Y:S01]  /*b730*/  F2FP.F16.F32.PACK_AB R99, R102, R117 ;  /* 0x000000756663723e */ /* 0x010fe200000000ff */
        /* <DEDUP_REMOVED lines=25> */
[C---:B------:R-:W-:Y:S01]  /*b8d0*/  FMUL.FTZ R82, R0.reuse, R82 ;  /* 0x0000005200527220 */ /* 0x040fe20000410000 */
[----:B------:R-:W-:Y:S01]  /*b8e0*/  FMUL.FTZ R83, R0, R83 ;  /* 0x0000005300537220 */ /* 0x000fe20000410000 */
[----:B------:R-:W-:Y:S01]  /*b8f0*/  MUFU.EX2 R125, R125 ;  /* 0x0000007d007d7308 */ /* 0x000fe20000000800 */
[C---:B------:R-:W-:Y:S01]  /*b900*/  FMUL.FTZ R80, R2.reuse, R80 ;  /* 0x0000005002507220 */ /* 0x040fe20000410000 */
[----:B------:R-:W-:Y:S01]  /*b910*/  FMUL.FTZ R81, R2, R81 ;  /* 0x0000005102517220 */ /* 0x000fe20000410000 */
[--C-:B------:R-:W-:Y:S01]  /*b920*/  FFMA.FTZ R129, R20, UR4, -R122.reuse ;  /* 0x0000000414817c23 */ /* 0x100fe2000801087a */
[----:B----4-:R-:W-:Y:S01]  /*b930*/  F2FP.F16.F32.PACK_AB R98, R103, R120 ;  /* 0x000000786762723e */ /* 0x010fe200000000ff */
[--C-:B------:R-:W-:Y:S01]  /*b940*/  FFMA.FTZ R130, R21, UR4, -R122.reuse ;  /* 0x0000000415827c23 */ /* 0x100fe2000801087a */
[--C-:B------:R-:W-:Y:S01]  /*b950*/  FFMA.FTZ R127, R16, UR4, -R122.reuse ;  /* 0x00000004107f7c23 */ /* 0x100fe2000801087a */
[C---:B------:R-:W-:Y:S03]  /*b960*/  FMUL.FTZ R16, R2.reuse, R84 ;  /* 0x0000005402107220 */ /* 0x040fe60000410000 */
[----:B------:R-:W2:Y:S01]  /*b970*/  MUFU.EX2 R126, R126 ;  /* 0x0000007e007e7308 */ /* 0x000ea20000000800 */
[----:B------:R-:W-:Y:S01]  /*b980*/  FFMA.FTZ R128, R17, UR4, -R122 ;  /* 0x0000000411807c23 */ /* 0x000fe2000801087a */
[----:B------:R-:W-:Y:S01]  /*b990*/  FMUL.FTZ R17, R2, R85 ;  /* 0x0000005502117220 */ /* 0x000fe20000410000 */
[C---:B-1----:R-:W-:Y:S07]  /*b9a0*/  HMMA.16816.F32 R4, R96.reuse, R104, R4 ;  /* 0x000000686004723c */ /* 0x042fee0000001804 */
[----:B------:R-:W-:Y:S01]  /*b9b0*/  MUFU.EX2 R127, R127 ;  /* 0x0000007f007f7308 */ /* 0x000fe20000000800 */
[C---:B------:R-:W-:Y:S01]  /*b9c0*/  HMMA.16816.F32 R8, R96.reuse, R106, R8 ;  /* 0x0000006a6008723c */ /* 0x040fe20000001808 */
[----:B------:R-:W1:Y:S02]  /*b9d0*/  LDSM.16.MT88.4 R104, [R148+0xa000] ;  /* 0x00a000009468783b */ /* 0x000e640000004200 */
[----:B------:R-:W-:Y:S01]  /*b9e0*/  ISETP.GT.AND P1, PT, R162, 0x1, PT ;  /* 0x00000001a200780c */ /* 0x000fe20003f24270 */
[----:B------:R-:W-:Y:S02]  /*b9f0*/  FFMA.FTZ R34, R34, UR4, -R124 ;  /* 0x0000000422227c23 */ /* 0x000fe4000801087c */
[C---:B------:R-:W-:Y:S03]  /*ba00*/  HMMA.16816.F32 R36, R96.reuse, R108, R36 ;  /* 0x0000006c6024723c */ /* 0x040fe60000001824 */
[----:B------:R-:W-:Y:S02]  /*ba10*/  MUFU.EX2 R128, R128 ;  /* 0x0000008000807308 */ /* 0x000fe40000000800 */
[----:B--2---:R-:W-:Y:S01]  /*ba20*/  F2FP.F16.F32.PACK_AB R84, R126, R125 ;  /* 0x0000007d7e54723e */ /* 0x004fe200000000ff */
[C---:B------:R-:W-:Y:S01]  /*ba30*/  HMMA.16816.F32 R40, R96.reuse, R110, R40 ;  /* 0x0000006e6028723c */ /* 0x040fe20000001828 */
[----:B------:R-:W2:Y:S06]  /*ba40*/  LDSM.16.MT88.4 R108, [R146+0xa000] ;  /* 0x00a00000926c783b */ /* 0x000eac0000004200 */
[----:B------:R-:W-:Y:S01]  /*ba50*/  MUFU.EX2 R129, R129 ;  /* 0x0000008100817308 */ /* 0x000fe20000000800 */
[----:B------:R-:W-:Y:S01]  /*ba60*/  FFMA.FTZ R32, R32, UR4, -R122 ;  /* 0x0000000420207c23 */ /* 0x000fe2000801087a */
[C---:B------:R-:W-:Y:S08]  /*ba70*/  HMMA.16816.F32 R44, R96.reuse, R112, R44 ;  /* 0x00000070602c723c */ /* 0x040ff0000000182c */
[----:B------:R-:W4:Y:S01]  /*ba80*/  MUFU.EX2 R130, R130 ;  /* 0x0000008200827308 */ /* 0x000f220000000800 */
[C---:B------:R-:W-:Y:S03]  /*ba90*/  HMMA.16816.F32 R48, R96.reuse, R114, R48 ;  /* 0x000000726030723c */ /* 0x040fe60000001830 */
[--C-:B------:R-:W-:Y:S03]  /*baa0*/  FFMA.FTZ R112, R14, UR4, -R124.reuse ;  /* 0x000000040e707c23 */ /* 0x100fe6000801087c */
[C---:B---3--:R-:W-:Y:S03]  /*bab0*/  HMMA.16816.F32 R52, R96.reuse, R92, R52 ;  /* 0x0000005c6034723c */ /* 0x048fe60000001834 */
[----:B------:R-:W-:Y:S02]  /*bac0*/  MUFU.EX2 R131, R131 ;  /* 0x0000008300837308 */ /* 0x000fe40000000800 */
[----:B------:R-:W-:Y:S01]  /*bad0*/  FMUL.FTZ R14, R0, R90 ;  /* 0x0000005a000e7220 */ /* 0x000fe20000410000 */
[C---:B------:R-:W-:Y:S01]  /*bae0*/  HMMA.16816.F32 R56, R96.reuse, R94, R56 ;  /* 0x0000005e6038723c */ /* 0x040fe20000001838 */
[----:B------:R-:W3:Y:S06]  /*baf0*/  LDSM.16.MT88.4 R92, [R145+0xa000] ;  /* 0x00a00000915c783b */ /* 0x000eec0000004200 */
[----:B------:R-:W-:Y:S01]  /*bb00*/  MUFU.EX2 R112, R112 ;  /* 0x0000007000707308 */ /* 0x000fe20000000800 */
[----:B----4-:R-:W-:Y:S01]  /*bb10*/  F2FP.F16.F32.PACK_AB R20, R130, R129 ;  /* 0x000000818214723e */ /* 0x010fe200000000ff */
[C---:B-1----:R-:W-:Y:S03]  /*bb20*/  HMMA.16816.F32 R60, R96.reuse, R104, R60 ;  /* 0x00000068603c723c */ /* 0x042fe6000000183c */
[--C-:B------:R-:W-:Y:S03]  /*bb30*/  FFMA.FTZ R113, R15, UR4, -R124.reuse ;  /* 0x000000040f717c23 */ /* 0x100fe6000801087c */
[C---:B------:R-:W-:Y:S01]  /*bb40*/  HMMA.16816.F32 R64, R96.reuse, R106, R64 ;  /* 0x0000006a6040723c */ /* 0x040fe20000001840 */
[----:B------:R-:W1:Y:S01]  /*bb50*/  LDSM.16.MT88.4 R104, [R144+0xa000] ;  /* 0x00a000009068783b */ /* 0x000e620000004200 */
[----:B------:R-:W-:Y:S03]  /*bb60*/  MUFU.EX2 R132, R132 ;  /* 0x0000008400847308 */ /* 0x000fe60000000800 */
[----:B------:R-:W-:Y:S01]  /*bb70*/  FMUL.FTZ R15, R0, R91 ;  /* 0x0000005b000f7220 */ /* 0x000fe20000410000 */
[C---:B--2---:R-:W-:Y:S03]  /*bb80*/  HMMA.16816.F32 R68, R96.reuse, R108, R68 ;  /* 0x0000006c6044723c */ /* 0x044fe60000001844 */
[----:B------:R-:W-:Y:S03]  /*bb90*/  LDSM.16.MT88.4 R88, [R146+0x8800] ;  /* 0x008800009258783b */ /* 0x000fe60000004200 */
[----:B------:R-:W2:Y:S01]  /*bba0*/  MUFU.EX2 R113, R113 ;  /* 0x0000007100717308 */ /* 0x000ea20000000800 */
[--C-:B------:R-:W-:Y:S01]  /*bbb0*/  FFMA.FTZ R115, R18, UR4, -R124.reuse ;  /* 0x0000000412737c23 */ /* 0x100fe2000801087c */
[C---:B------:R-:W-:Y:S03]  /*bbc0*/  HMMA.16816.F32 R72, R96.reuse, R110, R72 ;  /* 0x0000006e6048723c */ /* 0x040fe60000001848 */
[----:B------:R-:W4:Y:S01]  /*bbd0*/  LDSM.16.MT88.4 R108, [R148+0x8800] ;  /* 0x00880000946c783b */ /* 0x000f220000004200 */
[----:B------:R-:W-:Y:S04]  /*bbe0*/  FFMA.FTZ R114, R19, UR4, -R124 ;  /* 0x0000000413727c23 */ /* 0x000fe8000801087c */
[----:B------:R-:W-:Y:S03]  /*bbf0*/  MUFU.EX2 R115, R115 ;  /* 0x0000007300737308 */ /* 0x000fe60000000800 */
[----:B------:R-:W-:Y:S01]  /*bc00*/  FMUL.FTZ R18, R0, R86 ;  /* 0x0000005600127220 */ /* 0x000fe20000410000 */
[----:B------:R-:W-:Y:S01]  /*bc10*/  F2FP.F16.F32.PACK_AB R86, R128, R127 ;  /* 0x0000007f8056723e */ /* 0x000fe200000000ff */
[C---:B------:R-:W-:Y:S01]  /*bc20*/  FMUL.FTZ R19, R0.reuse, R87 ;  /* 0x0000005700137220 */ /* 0x040fe20000410000 */
[----:B------:R-:W-:Y:S01]  /*bc30*/  FFMA.FTZ R121, R0, R179, R121 ;  /* 0x000000b300797223 */ /* 0x000fe20000010079 */
[----:B------:R-:W-:Y:S03]  /*bc40*/  MOV R162, R116 ;  /* 0x0000007400a27202 */ /* 0x000fe60000000f00 */
[----:B------:R-:W5:Y:S01]  /*bc50*/  MUFU.EX2 R114, R114 ;  /* 0x0000007200727308 */ /* 0x000f620000000800 */
[----:B--2---:R-:W-:Y:S01]  /*bc60*/  F2FP.F16.F32.PACK_AB R85, R113, R112 ;  /* 0x000000707155723e */ /* 0x004fe200000000ff */
[C---:B---3--:R-:W-:Y:S03]  /*bc70*/  HMMA.16816.F32 R76, R96.reuse, R92, R76 ;  /* 0x0000005c604c723c */ /* 0x048fe6000000184c */
[----:B------:R-:W-:Y:S01]  /*bc80*/  MOV R0, R101 ;  /* 0x0000006500007202 */ /* 0x000fe20000000f00 */
[----:B------:R-:W-:Y:S01]  /*bc90*/  FFMA.FTZ R123, R2, R181, R123 ;  /* 0x000000b5027b7223 */ /* 0x000fe2000001007b */
[----:B------:R-:W-:Y:S01]  /*bca0*/  FADD.FTZ R118, R118, R121 ;  /* 0x0000007976767221 */ /* 0x000fe20000010000 */
[C---:B------:R-:W-:Y:S01]  /*bcb0*/  HMMA.16816.F32 R12, R96.reuse, R94, R12 ;  /* 0x0000005e600c723c */ /* 0x040fe2000000180c */
[----:B------:R-:W2:Y:S01]  /*bcc0*/  LDSM.16.MT88.4 R92, [R145+0x8800] ;  /* 0x00880000915c783b */ /* 0x000ea20000004200 */
[----:B------:R-:W-:Y:S03]  /*bcd0*/  MUFU.EX2 R34, R34 ;  /* 0x0000002200227308 */ /* 0x000fe60000000800 */
[----:B------:R-:W-:Y:S01]  /*bce0*/  FADD.FTZ R123, R119, R123 ;  /* 0x0000007b777b7221 */ /* 0x000fe20000010000 */
[C---:B-1----:R-:W-:Y:S06]  /*bcf0*/  HMMA.16816.F32 R80, R96.reuse, R104, R80 ;  /* 0x000000686050723c */ /* 0x042fec0000001850 */
[----:B------:R-:W-:Y:S01]  /*bd00*/  MUFU.EX2 R32, R32 ;  /* 0x0000002000207308 */ /* 0x000fe20000000800 */
[----:B-----5:R-:W-:Y:S01]  /*bd10*/  F2FP.F16.F32.PACK_AB R87, R114, R115 ;  /* 0x000000737257723e */ /* 0x020fe200000000ff */
[----:B------:R-:W-:Y:S01]  /*bd20*/  HMMA.16816.F32 R16, R96, R106, R16 ;  /* 0x0000006a6010723c */ /* 0x000fe20000001810 */
[----:B------:R-:W1:Y:S02]  /*bd30*/  LDSM.16.MT88.4 R96, [R144+0x8800] ;  /* 0x008800009060783b */ /* 0x000e640000004200 */
[----:B------:R-:W-:Y:S06]  /*bd40*/  FADD.FTZ R120, R120, R123 ;  /* 0x0000007b78787221 */ /* 0x000fec0000010000 */
[----:B------:R-:W3:Y:S01]  /*bd50*/  LDSM.16.MT88.4 R104, [R148+0xa800] ;  /* 0x00a800009468783b */ /* 0x000ee20000004200 */
[C---:B----4-:R-:W-:Y:S05]  /*bd60*/  HMMA.16816.F32 R4, R84.reuse, R108, R4 ;  /* 0x0000006c5404723c */ /* 0x050fea0000001804 */
[----:B------:R-:W-:Y:S01]  /*bd70*/  FADD.FTZ R120, R103, R120 ;  /* 0x0000007867787221 */ /* 0x000fe20000010000 */
[C---:B------:R-:W-:Y:S05]  /*bd80*/  HMMA.16816.F32 R8, R84.reuse, R110, R8 ;  /* 0x0000006e5408723c */ /* 0x040fea0000001808 */
[--C-:B------:R-:W-:Y:S01]  /*bd90*/  FFMA.FTZ R108, R22, UR4, -R124.reuse ;  /* 0x00000004166c7c23 */ /* 0x100fe2000801087c */
[C---:B------:R-:W-:Y:S05]  /*bda0*/  HMMA.16816.F32 R36, R84.reuse, R88, R36 ;  /* 0x000000585424723c */ /* 0x040fea0000001824 */
[--C-:B------:R-:W-:Y:S01]  /*bdb0*/  FFMA.FTZ R110, R26, UR4, -R124.reuse ;  /* 0x000000041a6e7c23 */ /* 0x100fe2000801087c */
[C---:B------:R-:W-:Y:S01]  /*bdc0*/  HMMA.16816.F32 R40, R84.reuse, R90, R40 ;  /* 0x0000005a5428723c */ /* 0x040fe20000001828 */
[----:B------:R-:W4:Y:S01]  /*bdd0*/  LDSM.16.MT88.4 R88, [R146+0xa800] ;  /* 0x00a800009258783b */ /* 0x000f220000004200 */
[----:B------:R-:W-:Y:S03]  /*bde0*/  MUFU.EX2 R108, R108 ;  /* 0x0000006c006c7308 */ /* 0x000fe60000000800 */
[--C-:B------:R-:W-:Y:S01]  /*bdf0*/  FFMA.FTZ R111, R27, UR4, -R124.reuse ;  /* 0x000000041b6f7c23 */ /* 0x100fe2000801087c */
[C---:B--2---:R-:W-:Y:S03]  /*be00*/  HMMA.16816.F32 R44, R84.reuse, R92, R44 ;  /* 0x0000005c542c723c */ /* 0x044fe6000000182c */
[----:B------:R-:W-:Y:S03]  /*be10*/  LDSM.16.MT88.4 R24, [R145+0x9000] ;  /* 0x009000009118783b */ /* 0x000fe60000004200 */
[----:B------:R-:W-:Y:S01]  /*be20*/  MUFU.EX2 R110, R110 ;  /* 0x0000006e006e7308 */ /* 0x000fe20000000800 */
[----:B------:R-:W-:Y:S01]  /*be30*/  F2FP.F16.F32.PACK_AB R22, R132, R131 ;  /* 0x000000838416723e */ /* 0x000fe200000000ff */
[C---:B------:R-:W-:Y:S03]  /*be40*/  HMMA.16816.F32 R48, R84.reuse, R94, R48 ;  /* 0x0000005e5430723c */ /* 0x040fe60000001830 */
[----:B------:R-:W2:Y:S03]  /*be50*/  LDSM.16.MT88.4 R92, [R145+0xa800] ;  /* 0x00a80000915c783b */ /* 0x000ea60000004200 */
[C---:B-1----:R-:W-:Y:S02]  /*be60*/  HMMA.16816.F32 R52, R84.reuse, R96, R52 ;  /* 0x000000605434723c */ /* 0x042fe40000001834 */
[----:B------:R-:W1:Y:S03]  /*be70*/  MUFU.EX2 R111, R111 ;  /* 0x0000006f006f7308 */ /* 0x000e660000000800 */
[----:B------:R-:W-:Y:S01]  /*be80*/  FFMA.FTZ R109, R23, UR4, -R124 ;  /* 0x00000004176d7c23 */ /* 0x000fe2000801087c */
[C---:B------:R-:W-:Y:S01]  /*be90*/  HMMA.16816.F32 R56, R84.reuse, R98, R56 ;  /* 0x000000625438723c */ /* 0x040fe20000001838 */
[----:B------:R-:W5:Y:S05]  /*bea0*/  LDSM.16.MT88.4 R96, [R144+0xa800] ;  /* 0x00a800009060783b */ /* 0x000f6a0000004200 */
[----:B------:R-:W2:Y:S01]  /*beb0*/  MUFU.EX2 R109, R109 ;  /* 0x0000006d006d7308 */ /* 0x000ea20000000800 */
[C---:B---3--:R-:W-:Y:S04]  /*bec0*/  HMMA.16816.F32 R60, R84.reuse, R104, R60 ;  /* 0x00000068543c723c */ /* 0x048fe8000000183c */
[----:B------:R-:W-:Y:S02]  /*bed0*/  FADD.FTZ R125, R125, R120 ;  /* 0x000000787d7d7221 */ /* 0x000fe40000010000 */
[C---:B------:R-:W-:Y:S01]  /*bee0*/  HMMA.16816.F32 R64, R84.reuse, R106, R64 ;  /* 0x0000006a5440723c */ /* 0x040fe20000001840 */
[----:B------:R-:W-:Y:S04]  /*bef0*/  LDSM.16.MT88.4 R104, [R146+0x9000] ;  /* 0x009000009268783b */ /* 0x000fe80000004200 */
[----:B-1----:R-:W-:Y:S01]  /*bf00*/  F2FP.F16.F32.PACK_AB R23, R111, R110 ;  /* 0x0000006e6f17723e */ /* 0x002fe200000000ff */
[C---:B----4-:R-:W-:Y:S05]  /*bf10*/  HMMA.16816.F32 R68, R84.reuse, R88, R68 ;  /* 0x000000585444723c */ /* 0x050fea0000001844 */
[----:B--2---:R-:W-:Y:S01]  /*bf20*/  F2FP.F16.F32.PACK_AB R21, R109, R108 ;  /* 0x0000006c6d15723e */ /* 0x004fe200000000ff */
[C---:B------:R-:W-:Y:S01]  /*bf30*/  HMMA.16816.F32 R72, R84.reuse, R90, R72 ;  /* 0x0000005a5448723c */ /* 0x040fe20000001848 */
[----:B------:R-:W1:Y:S04]  /*bf40*/  LDSM.16.MT88.4 R88, [R148+0x9000] ;  /* 0x009000009458783b */ /* 0x000e680000004200 */
[----:B------:R-:W-:Y:S01]  /*bf50*/  MOV R103, R100 ;  /* 0x0000006400677202 */ /* 0x000fe20000000f00 */
[----:B------:R-:W-:Y:S01]  /*bf60*/  FADD.FTZ R126, R126, R125 ;  /* 0x0000007d7e7e7221 */ /* 0x000fe20000010000 */
[C---:B------:R-:W-:Y:S04]  /*bf70*/  HMMA.16816.F32 R76, R84.reuse, R92, R76 ;  /* 0x0000005c544c723c */ /* 0x040fe8000000184c */
[----:B------:R-:W-:Y:S02]  /*bf80*/  FADD.FTZ R127, R127, R126 ;  /* 0x0000007e7f7f7221 */ /* 0x000fe40000010000 */
[C---:B------:R-:W-:Y:S01]  /*bf90*/  HMMA.16816.F32 R12, R84.reuse, R94, R12 ;  /* 0x0000005e540c723c */ /* 0x040fe2000000180c */
[----:B------:R-:W-:Y:S04]  /*bfa0*/  LDSM.16.MT88.4 R92, [R146+0xb000] ;  /* 0x00b00000925c783b */ /* 0x000fe80000004200 */
[----:B------:R-:W-:Y:S01]  /*bfb0*/  FADD.FTZ R128, R128, R127 ;  /* 0x0000007f80807221 */ /* 0x000fe20000010000 */
[C---:B-----5:R-:W-:Y:S05]  /*bfc0*/  HMMA.16816.F32 R80, R84.reuse, R96, R80 ;  /* 0x000000605450723c */ /* 0x060fea0000001850 */
[----:B------:R-:W-:Y:S01]  /*bfd0*/  FADD.FTZ R129, R129, R128 ;  /* 0x0000008081817221 */ /* 0x000fe20000010000 */
[----:B------:R-:W-:Y:S01]  /*bfe0*/  HMMA.16816.F32 R16, R84, R98, R16 ;  /* 0x000000625410723c */ /* 0x000fe20000001810 */
[----:B------:R-:W2:Y:S04]  /*bff0*/  LDSM.16.MT88.4 R84, [R144+0x9000] ;  /* 0x009000009054783b */ /* 0x000ea80000004200 */
[----:B------:R-:W-:Y:S06]  /*c000*/  FADD.FTZ R130, R130, R129 ;  /* 0x0000008182827221 */ /* 0x000fec0000010000 */
[----:B------:R-:W-:Y:S01]  /*c010*/  FADD.FTZ R131, R131, R130 ;  /* 0x0000008283837221 */ /* 0x000fe20000010000 */
[C---:B-1----:R-:W-:Y:S05]  /*c020*/  HMMA.16816.F32 R4, R20.reuse, R88, R4 ;  /* 0x000000581404723c */ /* 0x042fea0000001804 */
[----:B------:R-:W-:Y:S01]  /*c030*/  FADD.FTZ R131, R132, R131 ;  /* 0x0000008384837221 */ /* 0x000fe20000010000 */
[C---:B------:R-:W-:Y:S01]  /*c040*/  HMMA.16816.F32 R8, R20.reuse, R90, R8 ;  /* 0x0000005a1408723c */ /* 0x040fe20000001808 */
[----:B------:R-:W1:Y:S05]  /*c050*/  LDSM.16.MT88.4 R88, [R148+0xb000] ;  /* 0x00b000009458783b */ /* 0x000e6a0000004200 */
[C---:B------:R-:W-:Y:S06]  /*c060*/  HMMA.16816.F32 R36, R20.reuse, R104, R36 ;  /* 0x000000681424723c */ /* 0x040fec0000001824 */
[C---:B------:R-:W-:Y:S05]  /*c070*/  HMMA.16816.F32 R40, R20.reuse, R106, R40 ;  /* 0x0000006a1428723c */ /* 0x040fea0000001828 */
[--C-:B------:R-:W-:Y:S01]  /*c080*/  FFMA.FTZ R104, R30, UR4, -R124.reuse ;  /* 0x000000041e687c23 */ /* 0x100fe2000801087c */
[C---:B------:R-:W-:Y:S05]  /*c090*/  HMMA.16816.F32 R44, R20.reuse, R24, R44 ;  /* 0x00000018142c723c */ /* 0x040fea000000182c */
        /* <DEDUP_REMOVED lines=13> */
[----:B------:R-:W-:Y:S02]  /*c170*/  LDSM.16.MT88.4 R28, [R146+0x9800] ;  /* 0x00980000921c783b */ /* 0x000fe40000004200 */
[----:B------:R-:W-:Y:S01]  /*c180*/  FFMA.FTZ R122, R33, UR4, -R122 ;  /* 0x00000004217a7c23 */ /* 0x000fe2000801087a */
[C---:B------:R-:W-:Y:S06]  /*c190*/  HMMA.16816.F32 R64, R20.reuse, R90, R64 ;  /* 0x0000005a1440723c */ /* 0x040fec0000001840 */
[----:B------:R-:W1:Y:S01]  /*c1a0*/  MUFU.EX2 R35, R124 ;  /* 0x0000007c00237308 */ /* 0x000e620000000800 */
[----:B------:R-:W5:Y:S01]  /*c1b0*/  LDSM.16.MT88.4 R88, [R148+0x9800] ;  /* 0x009800009458783b */ /* 0x000f620000004200 */
[C---:B------:R-:W-:Y:S08]  /*c1c0*/  HMMA.16816.F32 R68, R20.reuse, R92, R68 ;  /* 0x0000005c1444723c */ /* 0x040ff00000001844 */
[----:B------:R-:W1:Y:S01]  /*c1d0*/  MUFU.EX2 R107, R107 ;  /* 0x0000006b006b7308 */ /* 0x000e620000000800 */
[C---:B------:R-:W-:Y:S06]  /*c1e0*/  HMMA.16816.F32 R72, R20.reuse, R94, R72 ;  /* 0x0000005e1448723c */ /* 0x040fec0000001848 */
[C---:B---3--:R-:W-:Y:S03]  /*c1f0*/  HMMA.16816.F32 R76, R20.reuse, R24, R76 ;  /* 0x00000018144c723c */ /* 0x048fe6000000184c */
[----:B------:R-:W3:Y:S03]  /*c200*/  MUFU.EX2 R33, R122 ;  /* 0x0000007a00217308 */ /* 0x000ee60000000800 */
[C---:B------:R-:W-:Y:S01]  /*c210*/  HMMA.16816.F32 R12, R20.reuse, R26, R12 ;  /* 0x0000001a140c723c */ /* 0x040fe2000000180c */
[----:B------:R-:W5:Y:S05]  /*c220*/  LDSM.16.MT88.4 R24, [R145+0x9800] ;  /* 0x009800009118783b */ /* 0x000f6a0000004200 */
[C---:B----4-:R-:W-:Y:S06]  /*c230*/  HMMA.16816.F32 R80, R20.reuse, R84, R80 ;  /* 0x000000541450723c */ /* 0x050fec0000001850 */
[----:B------:R-:W-:Y:S01]  /*c240*/  HMMA.16816.F32 R16, R20, R86, R16 ;  /* 0x000000561410723c */ /* 0x000fe20000001810 */
[----:B------:R-:W4:Y:S04]  /*c250*/  LDSM.16.MT88.4 R20, [R144+0x9800] ;  /* 0x009800009014783b */ /* 0x000f280000004200 */
[----:B--2---:R-:W-:Y:S02]  /*c260*/  F2FP.F16.F32.PACK_AB R85, R105, R104 ;  /* 0x000000686955723e */ /* 0x004fe400000000ff */
[----:B-1----:R-:W-:Y:S04]  /*c270*/  F2FP.F16.F32.PACK_AB R87, R35, R34 ;  /* 0x000000222357723e */ /* 0x002fe800000000ff */
[----:B------:R-:W-:Y:S01]  /*c280*/  F2FP.F16.F32.PACK_AB R84, R107, R106 ;  /* 0x0000006a6b54723e */ /* 0x000fe200000000ff */
[----:B------:R-:W-:Y:S01]  /*c290*/  FADD.FTZ R106, R106, R131 ;  /* 0x000000836a6a7221 */ /* 0x000fe20000010000 */
[----:B---3--:R-:W-:Y:S03]  /*c2a0*/  F2FP.F16.F32.PACK_AB R86, R33, R32 ;  /* 0x000000202156723e */ /* 0x008fe600000000ff */
[----:B------:R-:W-:Y:S04]  /*c2b0*/  FADD.FTZ R107, R107, R106 ;  /* 0x0000006a6b6b7221 */ /* 0x000fe80000010000 */
[C---:B-----5:R-:W-:Y:S01]  /*c2c0*/  HMMA.16816.F32 R96, R84.reuse, R88, R4 ;  /* 0x000000585460723c */ /* 0x060fe20000001804 */
[----:B------:R-:W1:Y:S04]  /*c2d0*/  LDSM.16.MT88.4 R4, [R148+0xb800] ;  /* 0x00b800009404783b */ /* 0x000e680000004200 */
[----:B------:R-:W-:Y:S01]  /*c2e0*/  FADD.FTZ R32, R32, R107 ;  /* 0x0000006b20207221 */ /* 0x000fe20000010000 */
[C---:B------:R-:W-:Y:S03]  /*c2f0*/  HMMA.16816.F32 R92, R84.reuse, R90, R8 ;  /* 0x0000005a545c723c */ /* 0x040fe60000001808 */
[----:B------:R-:W2:Y:S02]  /*c300*/  LDSM.16.MT88.4 R8, [R146+0xb800] ;  /* 0x00b800009208783b */ /* 0x000ea40000004200 */
[----:B------:R-:W-:Y:S01]  /*c310*/  FADD.FTZ R181, R33, R32 ;  /* 0x0000002021b57221 */ /* 0x000fe20000010000 */
[C---:B------:R-:W-:Y:S05]  /*c320*/  HMMA.16816.F32 R36, R84.reuse, R28, R36 ;  /* 0x0000001c5424723c */ /* 0x040fea0000001824 */
[----:B------:R-:W3:Y:S01]  /*c330*/  LDSM.16.MT88.4 R88, [R145+0xb800] ;  /* 0x00b800009158783b */ /* 0x000ee20000004200 */
[C---:B------:R-:W-:Y:S06]  /*c340*/  HMMA.16816.F32 R40, R84.reuse, R30, R40 ;  /* 0x0000001e5428723c */ /* 0x040fec0000001828 */
[C---:B------:R-:W-:Y:S06]  /*c350*/  HMMA.16816.F32 R44, R84.reuse, R24, R44 ;  /* 0x00000018542c723c */ /* 0x040fec000000182c */
[C---:B------:R-:W-:Y:S06]  /*c360*/  HMMA.16816.F32 R48, R84.reuse, R26, R48 ;  /* 0x0000001a5430723c */ /* 0x040fec0000001830 */
[C---:B----4-:R-:W-:Y:S06]  /*c370*/  HMMA.16816.F32 R52, R84.reuse, R20, R52 ;  /* 0x000000145434723c */ /* 0x050fec0000001834 */
[C---:B------:R-:W-:Y:S01]  /*c380*/  HMMA.16816.F32 R56, R84.reuse, R22, R56 ;  /* 0x000000165438723c */ /* 0x040fe20000001838 */
[----:B------:R-:W4:Y:S05]  /*c390*/  LDSM.16.MT88.4 R20, [R144+0xb800] ;  /* 0x00b800009014783b */ /* 0x000f2a0000004200 */
[C---:B-1----:R-:W-:Y:S06]  /*c3a0*/  HMMA.16816.F32 R60, R84.reuse, R4, R60 ;  /* 0x00000004543c723c */ /* 0x042fec000000183c */
[C---:B------:R-:W-:Y:S05]  /*c3b0*/  HMMA.16816.F32 R64, R84.reuse, R6, R64 ;  /* 0x000000065440723c */ /* 0x040fea0000001840 */
[----:B------:R-:W-:Y:S01]  /*c3c0*/  FADD.FTZ R5, R117, R118 ;  /* 0x0000007675057221 */ /* 0x000fe20000010000 */
[C---:B--2---:R-:W-:Y:S05]  /*c3d0*/  HMMA.16816.F32 R68, R84.reuse, R8, R68 ;  /* 0x000000085444723c */ /* 0x044fea0000001844 */
        /* <DEDUP_REMOVED lines=19> */
.L_x_6728:
[----:B------:R-:W1:Y:S01]  /*c510*/  SHFL.BFLY PT, R0, R181, 0x2, 0x1f ;  /* 0x0c401f00b5007f89 */ /* 0x000e6200000e0000 */
[----:B------:R-:W2:Y:S01]  /*c520*/  S2UR UR4, SR_CgaCtaId ;  /* 0x00000000000479c3 */ /* 0x000ea20000008800 */
[----:B------:R-:W-:Y:S01]  /*c530*/  MOV R9, 0x3f800000 ;  /* 0x3f80000000097802 */ /* 0x000fe20000000f00 */
[----:B------:R-:W-:Y:S01]  /*c540*/  UMOV UR5, 0x400 ;  /* 0x0000040000057882 */ /* 0x000fe20000000000 */
[----:B------:R-:W3:Y:S01]  /*c550*/  SHFL.BFLY PT, R2, R179, 0x2, 0x1f ;  /* 0x0c401f00b3027f89 */ /* 0x000ee200000e0000 */
[----:B------:R-:W-:Y:S02]  /*c560*/  MOV R10, 0x3f800000 ;  /* 0x3f800000000a7802 */ /* 0x000fe40000000f00 */
[----:B------:R-:W-:Y:S01]  /*c570*/  MOV R12, 0x7f800000 ;  /* 0x7f800000000c7802 */ /* 0x000fe20000000f00 */
        /* <DEDUP_REMOVED lines=8> */
[----:B---3--:R-:W-:-:S03]  /*c600*/  FADD.FTZ R4, R11, R4 ;  /* 0x000000040b047221 */ /* 0x008fc60000010000 */
[----:B------:R-:W-:Y:S02]  /*c610*/  FSETP.NE.FTZ.AND P4, PT, R6, RZ, PT ;  /* 0x000000ff0600720b */ /* 0x000fe40003f95000 */
[CC--:B------:R-:W-:Y:S02]  /*c620*/  LEA.HI R8, R5.reuse, R0.reuse, RZ, 0x2 ;  /* 0x0000000005087211 */ /* 0x0c0fe400078f10ff */
[-C--:B------:R-:W-:Y:S02]  /*c630*/  LEA.HI R3, R5, R0.reuse, RZ, 0x5 ;  /* 0x0000000005037211 */ /* 0x080fe400078f28ff */
[----:B------:R-:W-:Y:S02]  /*c640*/  LOP3.LUT R7, R8, 0x3ffffffc, RZ, 0xc0, !PT ;  /* 0x3ffffffc08077812 */ /* 0x000fe400078ec0ff */
[----:B------:R-:W-:Y:S02]  /*c650*/  SHF.R.S32.HI R2, RZ, 0x5, R3 ;  /* 0x00000005ff027819 */ /* 0x000fe40000011403 */
[----:B------:R-:W-:-:S02]  /*c660*/  IADD3 R7, -R7, R0, RZ ;  /* 0x0000000007077210 */ /* 0x000fc40007ffe1ff */
[----:B------:R-:W-:Y:S01]  /*c670*/  FSETP.NE.FTZ.AND P3, PT, R4, RZ, PT ;  /* 0x000000ff0400720b */ /* 0x000fe20003f75000 */
[----:B------:R-:W1:Y:S01]  /*c680*/  @P4 MUFU.RCP R9, R6 ;  /* 0x0000000600094308 */ /* 0x000e620000001000 */
[----:B------:R-:W-:Y:S02]  /*c690*/  LEA R2, R2, R7, 0x9 ;  /* 0x0000000702027211 */ /* 0x000fe400078e48ff */
[--C-:B------:R-:W-:Y:S02]  /*c6a0*/  SHF.R.S32.HI R7, RZ, 0x2, R8.reuse ;  /* 0x00000002ff077819 */ /* 0x100fe40000011408 */
[----:B------:R-:W-:-:S03]  /*c6b0*/  SHF.R.S32.HI R8, RZ, 0x1f, R8 ;  /* 0x0000001fff087819 */ /* 0x000fc60000011408 */
[----:B------:R-:W-:Y:S01]  /*c6c0*/  @P4 MUFU.LG2 R6, R6 ;  /* 0x0000000600064308 */ /* 0x000fe20000000c00 */
[----:B------:R-:W-:-:S04]  /*c6d0*/  LEA.HI R8, R8, R7, RZ, 0x3 ;  /* 0x0000000708087211 */ /* 0x000fc800078f18ff */
[----:B------:R-:W-:-:S03]  /*c6e0*/  LOP3.LUT R8, R8, 0xfffffff8, RZ, 0xc0, !PT ;  /* 0xfffffff808087812 */ /* 0x000fc600078ec0ff */
[----:B------:R-:W2:Y:S01]  /*c6f0*/  @P3 MUFU.RCP R10, R4 ;  /* 0x00000004000a3308 */ /* 0x000ea20000001000 */
[----:B------:R-:W-:Y:S01]  /*c700*/  IADD3 R8, R7, -R8, RZ ;  /* 0x8000000807087210 */ /* 0x000fe20007ffe0ff */
[C---:B-1----:R-:W-:Y:S01]  /*c710*/  FMUL.FTZ R96, R9.reuse, R96 ;  /* 0x0000006009607220 */ /* 0x042fe20000410000 */
[C---:B------:R-:W-:Y:S01]  /*c720*/  FMUL.FTZ R97, R9.reuse, R97 ;  /* 0x0000006109617220 */ /* 0x040fe20000410000 */
[C---:B------:R-:W-:Y:S01]  /*c730*/  FMUL.FTZ R92, R9.reuse, R92 ;  /* 0x0000005c095c7220 */ /* 0x040fe20000410000 */
[C---:B------:R-:W-:Y:S01]  /*c740*/  SHF.L.U32 R7, R8.reuse, 0x6, RZ ;  /* 0x0000000608077819 */ /* 0x040fe200000006ff */
[C---:B------:R-:W-:Y:S01]  /*c750*/  FMUL.FTZ R93, R9.reuse, R93 ;  /* 0x0000005d095d7220 */ /* 0x040fe20000410000 */
[C---:B------:R-:W-:Y:S01]  /*c760*/  LOP3.LUT R11, R8.reuse, 0x1, RZ, 0xc0, !PT ;  /* 0x00000001080b7812 */ /* 0x040fe200078ec0ff */
[----:B------:R-:W-:Y:S01]  /*c770*/  FMUL.FTZ R36, R9, R36 ;  /* 0x0000002409247220 */ /* 0x000fe20000410000 */
[----:B------:R-:W-:Y:S01]  /*c780*/  LOP3.LUT R7, R7, 0x1c0, RZ, 0xc0, !PT ;  /* 0x000001c007077812 */ /* 0x000fe200078ec0ff */
[----:B------:R-:W-:Y:S01]  /*c790*/  FMUL.FTZ R37, R9, R37 ;  /* 0x0000002509257220 */ /* 0x000fe20000410000 */
[----:B------:R-:W-:Y:S01]  /*c7a0*/  ISETP.NE.U32.AND P0, PT, R11, 0x1, PT ;  /* 0x000000010b00780c */ /* 0x000fe20003f05070 */
[----:B------:R-:W-:Y:S01]  /*c7b0*/  FMUL.FTZ R40, R9, R40 ;  /* 0x0000002809287220 */ /* 0x000fe20000410000 */
[----:B------:R-:W-:Y:S01]  /*c7c0*/  LEA.HI R7, R7, R7, RZ, 0x1d ;  /* 0x0000000707077211 */ /* 0x000fe200078fe8ff */
[C---:B------:R-:W-:Y:S01]  /*c7d0*/  FMUL.FTZ R41, R9.reuse, R41 ;  /* 0x0000002909297220 */ /* 0x040fe20000410000 */
[----:B------:R-:W-:Y:S01]  /*c7e0*/  R2P PR, R8, 0x6 ;  /* 0x0000000608007804 */ /* 0x000fe20000000000 */
[----:B------:R-:W-:Y:S01]  /*c7f0*/  FMUL.FTZ R44, R9, R44 ;  /* 0x0000002c092c7220 */ /* 0x000fe20000410000 */
[----:B------:R-:W-:Y:S01]  /*c800*/  LEA R2, R2, R7, 0x1 ;  /* 0x0000000702027211 */ /* 0x000fe200078e08ff */
[C---:B--2---:R-:W-:Y:S01]  /*c810*/  FMUL.FTZ R99, R10.reuse, R99 ;  /* 0x000000630a637220 */ /* 0x044fe20000410000 */
[C---:B------:R-:W-:Y:S01]  /*c820*/  FMUL.FTZ R98, R10.reuse, R98 ;  /* 0x000000620a627220 */ /* 0x040fe20000410000 */
[----:B------:R-:W-:Y:S01]  /*c830*/  FMUL.FTZ R95, R10, R95 ;  /* 0x0000005f0a5f7220 */ /* 0x000fe20000410000 */
[----:B------:R-:W-:Y:S01]  /*c840*/  LEA R7, R2, UR4, 0x1 ;  /* 0x0000000402077c11 */ /* 0x000fe2000f8e08ff */
[C---:B------:R-:W-:Y:S01]  /*c850*/  FMUL.FTZ R94, R10.reuse, R94 ;  /* 0x0000005e0a5e7220 */ /* 0x040fe20000410000 */
[----:B------:R-:W-:Y:S01]  /*c860*/  MOV R2, 0x20 ;  /* 0x0000002000027802 */ /* 0x000fe20000000f00 */
[C---:B------:R-:W-:Y:S01]  /*c870*/  FMUL.FTZ R39, R10.reuse, R39 ;  /* 0x000000270a277220 */ /* 0x040fe20000410000 */
[----:B------:R-:W-:Y:S01]  /*c880*/  MOV R8, 0x40 ;  /* 0x0000004000087802 */ /* 0x000fe20000000f00 */
[C---:B------:R-:W-:Y:S01]  /*c890*/  FMUL.FTZ R38, R10.reuse, R38 ;  /* 0x000000260a267220 */ /* 0x040fe20000410000 */
[C---:B------:R-:W-:Y:S01]  /*c8a0*/  FMUL.FTZ R43, R10.reuse, R43 ;  /* 0x0000002b0a2b7220 */ /* 0x040fe20000410000 */
[----:B------:R-:W-:Y:S01]  /*c8b0*/  FMUL.FTZ R42, R10, R42 ;  /* 0x0000002a0a2a7220 */ /* 0x000fe20000410000 */
[----:B------:R-:W-:Y:S01]  /*c8c0*/  IADD3 R11, R7, -0x10, RZ ;  /* 0xfffffff0070b7810 */ /* 0x000fe20007ffe0ff */
[----:B------:R-:W-:Y:S01]  /*c8d0*/  FMUL.FTZ R45, R9, R45 ;  /* 0x0000002d092d7220 */ /* 0x000fe20000410000 */
[----:B------:R-:W-:Y:S01]  /*c8e0*/  SEL R2, R2, 0xffffffe0, !P1 ;  /* 0xffffffe002027807 */ /* 0x000fe20004800000 */
        /* <DEDUP_REMOVED lines=97> */
[----:B------:R-:W-:Y:S01]  /*cf00*/  @P4 FMUL.FTZ R6, R6, 0.69314718246459960938 ;  /* 0x3f31721806064820 */ /* 0x000fe20000410000 */
        /* <DEDUP_REMOVED lines=8> */
[----:B------:R-:W-:-:S03]  /*cf90*/  ISETP.NE.AND P0, PT, RZ, UR4, PT ;  /* 0x00000004ff007c0c */ /* 0x000fc6000bf05270 */
[----:B------:R-:W-:Y:S04]  /*cfa0*/  STS [R7+0x2000], R60 ;  /* 0x0020003c07007388 */ /* 0x000fe80000000800 */
        /* <DEDUP_REMOVED lines=10> */
[----:B----4-:R-:W-:Y:S01]  /*d050*/  MOV R11, 0x7f800000 ;  /* 0x7f800000000b7802 */ /* 0x010fe20000000f00 */
[----:B-1----:R-:W-:-:S02]  /*d060*/  @P4 FFMA.FTZ R11, R101, R2, R6 ;  /* 0x00000002650b4223 */ /* 0x002fc40000010006 */
[----:B------:R1:W-:Y:S04]  /*d070*/  STS [R19+0x2000], R88 ;  /* 0x0020005813007388 */ /* 0x0003e80000000800 */
[----:B------:R1:W-:Y:S01]  /*d080*/  STS [R19+0x2400], R90 ;  /* 0x0024005a13007388 */ /* 0x0003e20000000800 */
[----:B--2---:R-:W-:-:S03]  /*d090*/  @P3 FMUL.FTZ R13, R4, 0.69314718246459960938 ;  /* 0x3f317218040d3820 */ /* 0x004fc60000410000 */
[----:B------:R1:W-:Y:S04]  /*d0a0*/  STS [R21+0x2000], R80 ;  /* 0x0020005015007388 */ /* 0x0003e80000000800 */
[----:B------:R1:W-:Y:S01]  /*d0b0*/  STS [R21+0x2400], R82 ;  /* 0x0024005215007388 */ /* 0x0003e20000000800 */
[----:B---3--:R-:W-:-:S03]  /*d0c0*/  @P3 FFMA.FTZ R12, R100, R7, R13 ;  /* 0x00000007640c3223 */ /* 0x008fc6000001000d */
[----:B------:R1:W-:Y:S04]  /*d0d0*/  STS [R23+0x2000], R9 ;  /* 0x0020000917007388 */ /* 0x0003e80000000800 */
[----:B------:R1:W-:Y:S01]  /*d0e0*/  STS [R23+0x2400], R10 ;  /* 0x0024000a17007388 */ /* 0x0003e20000000800 */
[----:B------:R-:W-:Y:S05]  /*d0f0*/  @!P0 BRA `(.L_x_6733) ;  /* 0x0000000000248947 */ /* 0x000fea0003800000 */
[----:B------:R-:W2:Y:S01]  /*d100*/  S2R R4, SR_CTAID.Y ;  /* 0x0000000000047919 */ /* 0x000ea20000002600 */
[----:B------:R-:W2:Y:S01]  /*d110*/  LDC R7, c[0x0][0x2c4] ;  /* 0x0000b100ff077b82 */ /* 0x000ea20000000800 */
[----:B------:R-:W-:-:S07]  /*d120*/  ISETP.NE.AND P0, PT, R165, -0x1, PT ;  /* 0xffffffffa500780c */ /* 0x000fce0003f05270 */
[----:B------:R-:W3:Y:S08]  /*d130*/  S2UR UR6, SR_CTAID.Z ;  /* 0x00000000000679c3 */ /* 0x000ef00000002700 */
[----:B------:R-:W3:Y:S01]  /*d140*/  LDC R2, c[0x0][0x2e4] ;  /* 0x0000b900ff027b82 */ /* 0x000ee20000000800 */
[----:B--2---:R-:W-:-:S05]  /*d150*/  IMAD R6, R4, R7, RZ ;  /* 0x0000000704067224 */ /* 0x004fca00078e02ff */
[----:B------:R-:W-:-:S05]  /*d160*/  SEL R7, R6, R165, !P0 ;  /* 0x000000a506077207 */ /* 0x000fca0004000000 */
[----:B---3--:R-:W-:Y:S01]  /*d170*/  IMAD R2, R2, UR6, R7 ;  /* 0x0000000602027c24 */ /* 0x008fe2000f8e0207 */
[----:B------:R-:W-:Y:S06]  /*d180*/  BRA `(.L_x_6734) ;  /* 0x0000000000187947 */ /* 0x000fec0003800000 */
.L_x_6733:
[----:B------:R-:W2:Y:S01]  /*d190*/  S2R R4, SR_CTAID.Y ;  /* 0x0000000000047919 */ /* 0x000ea20000002600 */
[----:B------:R-:W2:Y:S08]  /*d1a0*/  S2UR UR6, SR_CTAID.Z ;  /* 0x00000000000679c3 */ /* 0x000eb00000002700 */
[----:B------:R-:W2:Y:S08]  /*d1b0*/  LDC R7, c[0x0][0x270] ;  /* 0x00009c00ff077b82 */ /* 0x000eb00000000800 */
[----:B------:R-:W3:Y:S01]  /*d1c0*/  LDC R2, c[0x0][0x2c4] ;  /* 0x0000b100ff027b82 */ /* 0x000ee20000000800 */
[----:B--2---:R-:W-:-:S04]  /*d1d0*/  IMAD R7, R4, R7, UR6 ;  /* 0x0000000604077e24 */ /* 0x004fc8000f8e0207 */
[----:B---3--:R-:W-:-:S07]  /*d1e0*/  IMAD R2, R7, R2, RZ ;  /* 0x0000000207027224 */ /* 0x008fce00078e02ff */
.L_x_6734:
[----:B------:R-:W-:Y:S01]  /*d1f0*/  LOP3.LUT R3, R3, 0xffffffe0, RZ, 0xc0, !PT ;  /* 0xffffffe003037812 */ /* 0x000fe200078ec0ff */
[----:B------:R-:W2:Y:S01]  /*d200*/  LDC.64 R6, c[0x0][0x290] ;  /* 0x0000a400ff067b82 */ /* 0x000ea20000000a00 */
[----:B------:R-:W-:Y:S01]  /*d210*/  BSSY B0, `(.L_x_6735) ;  /* 0x0000014000007945 */ /* 0x000fe20003800000 */
[----:B------:R-:W-:Y:S02]  /*d220*/  IMAD R171, R170, 0x10, R171 ;  /* 0x00000010aaab7824 */ /* 0x000fe400078e02ab */
[----:B------:R-:W-:-:S04]  /*d230*/  IMAD.IADD R3, R0, 0x1, -R3 ;  /* 0x0000000100037824 */ /* 0x000fc800078e0a03 */
[----:B-1----:R-:W1:Y:S08]  /*d240*/  LDC.64 R8, c[0x0][0x298] ;  /* 0x0000a600ff087b82 */ /* 0x002e700000000a00 */
        /* <DEDUP_REMOVED lines=16> */
.L_x_6736:
[----:B------:R-:W-:Y:S05]  /*d350*/  BSYNC B0 ;  /* 0x0000000000007941 */ /* 0x000fea0003800000 */
.L_x_6735:
[----:B------:R-:W4:Y:S01]  /*d360*/  S2UR UR5, SR_CTAID.X ;  /* 0x00000000000579c3 */ /* 0x000f220000002500 */
[----:B------:R-:W5:Y:S01]  /*d370*/  S2R R10, SR_TID.X ;  /* 0x00000000000a7919 */ /* 0x000f620000002100 */
[----:B---3--:R-:W-:Y:S01]  /*d380*/  SHF.R.S32.HI R11, RZ, 0x1f, R4 ;  /* 0x0000001fff0b7819 */ /* 0x008fe20000011404 */
[----:B--2---:R-:W-:Y:S01]  /*d390*/  IMAD.WIDE.U32 R18, R4, R6, RZ ;  /* 0x0000000604127225 */ /* 0x004fe200078e00ff */
[----:B------:R-:W-:Y:S01]  /*d3a0*/  ISETP.NE.AND P0, PT, R165, -0x1, PT ;  /* 0xffffffffa500780c */ /* 0x000fe20003f05270 */
[----:B------:R2:W3:Y:S01]  /*d3b0*/  LDS.128 R12, [R163+0x1800] ;  /* 0x00180000a30c7984 */ /* 0x0004e20000000c00 */
[----:B------:R-:W-:Y:S01]  /*d3c0*/  LEA.HI R0, R5, R0, RZ, 0x3 ;  /* 0x0000000005007211 */ /* 0x000fe200078f18ff */
[----:B-1----:R-:W-:Y:S01]  /*d3d0*/  IMAD.WIDE.U32 R16, R165, R8, RZ ;  /* 0x00000008a5107225 */ /* 0x002fe200078e00ff */
[----:B------:R-:W1:Y:S01]  /*d3e0*/  LDC.64 R2, c[0x0][0x2a0] ;  /* 0x0000a800ff027b82 */ /* 0x000e620000000a00 */
[----:B------:R-:W-:Y:S01]  /*d3f0*/  SHF.R.S32.HI R167, RZ, 0x1f, R166 ;  /* 0x0000001fffa77819 */ /* 0x000fe200000114a6 */
[----:B------:R-:W-:Y:S01]  /*d400*/  BSSY B0, `(.L_x_6737) ;  /* 0x000002f000007945 */ /* 0x000fe20003800000 */
[----:B------:R-:W-:Y:S01]  /*d410*/  IMAD R5, R11, R6, RZ ;  /* 0x000000060b057224 */ /* 0x000fe200078e02ff */
[----:B------:R-:W-:Y:S01]  /*d420*/  SEL R6, R18, R16, !P0 ;  /* 0x0000001012067207 */ /* 0x000fe20004000000 */
[----:B------:R-:W-:Y:S01]  /*d430*/  IMAD R165, R165, R9, R17 ;  /* 0x00000009a5a57224 */ /* 0x000fe200078e0211 */
[----:B------:R-:W-:Y:S01]  /*d440*/  SHF.R.S32.HI R0, RZ, 0x3, R0 ;  /* 0x00000003ff007819 */ /* 0x000fe20000011400 */
[----:B------:R-:W-:-:S04]  /*d450*/  IMAD R7, R4, R7, R5 ;  /* 0x0000000704077224 */ /* 0x000fc800078e0205 */
        /* <DEDUP_REMOVED lines=23> */
[----:B------:R2:W4:Y:S01]  /*d5d0*/  LDS.128 R4, [R163+0x2000] ;  /* 0x00200000a3047984 */ /* 0x0005220000000c00 */
[----:B------:R-:W-:-:S02]  /*d5e0*/  IMAD.WIDE.U32 R20, R2, UR6, R20 ;  /* 0x0000000602147c25 */ /* 0x000fc4000f8e0014 */
[----:B------:R-:W-:-:S03]  /*d5f0*/  SHF.R.S32.HI R3, RZ, 0x1f, R3 ;  /* 0x0000001fff037819 */ /* 0x000fc60000011403 */
        /* <DEDUP_REMOVED lines=15> */
.L_x_6738:
[----:B------:R-:W-:Y:S05]  /*d6f0*/  BSYNC B0 ;  /* 0x0000000000007941 */ /* 0x000fea0003800000 */
.L_x_6737:
        /* <DEDUP_REMOVED lines=20> */
.L_x_6740:
[----:B------:R-:W-:Y:S05]  /*d840*/  BSYNC B0 ;  /* 0x0000000000007941 */ /* 0x000fea0003800000 */
.L_x_6739:
        /* <DEDUP_REMOVED lines=20> */
.L_x_6742:
[----:B------:R-:W-:Y:S05]  /*d990*/  BSYNC B0 ;  /* 0x0000000000007941 */ /* 0x000fea0003800000 */
.L_x_6741:
        /* <DEDUP_REMOVED lines=20> */
.L_x_6743:
        /* <DEDUP_REMOVED lines=10> */
.L_x_8418:


//--------------------- .text._ZN5flash24flash_fwd_splitkv_kernelI23Flash_fwd_kernel_traitsILi128ELi64ELi64ELi4ELb0ELb0EN7cutlass6half_tE19Flash_kernel_traitsILi128ELi64ELi64ELi4ES3_EELb1ELb0ELb1ELb0ELb0ELb1ELb0ELb0EEEvNS_16Flash_fwd_paramsE --------------------------
	.section	.text._ZN5flash24flash_fwd_splitkv_kernelI23Flash_fwd_kernel_traitsILi128ELi64ELi64ELi4ELb0ELb0EN7cutlass6half_tE19Flash_kernel_traitsILi128ELi64ELi64ELi4ES3_EELb1ELb0ELb1ELb0ELb0ELb1ELb0ELb0EEEvNS_16Flash_fwd_paramsE,"ax",@progbits
	.align	128
        .global         _ZN5flash24flash_fwd_splitkv_kernelI23Flash_fwd_kernel_traitsILi128ELi64ELi64ELi4ELb0ELb0EN7cutlass6half_tE19Flash_kernel_traitsILi128ELi64ELi64ELi4ES3_EELb1ELb0ELb1ELb0ELb0ELb1ELb0ELb0EEEvNS_16Flash_fwd_paramsE
        .type           _ZN5flash24flash_fwd_splitkv_kernelI23Flash_fwd_kernel_traitsILi128ELi64ELi64ELi4ELb0ELb0EN7cutlass6half_tE19Flash_kernel_traitsILi128ELi64ELi64ELi4ES3_EELb1ELb0ELb1ELb0ELb0ELb1ELb0ELb0EEEvNS_16Flash_fwd_paramsE,@function
        .size           _ZN5flash24flash_fwd_splitkv_kernelI23Flash_fwd_kernel_traitsILi128ELi64ELi64ELi4ELb0ELb0EN7cutlass6half_tE19Flash_kernel_traitsILi128ELi64ELi64ELi4ES3_EELb1ELb0ELb1ELb0ELb0ELb1ELb0ELb0EEEvNS_16Flash_fwd_paramsE,(.L_x_8419 - _ZN5flash24flash_fwd_splitkv_kernelI23Flash_fwd_kernel_traitsILi128ELi64ELi64ELi4ELb0ELb0EN7cutlass6half_tE19Flash_kernel_traitsILi128ELi64ELi64ELi4ES3_EELb1ELb0ELb1ELb0ELb0ELb1ELb0ELb0EEEvNS_16Flash_fwd_paramsE)
        .other          _ZN5flash24flash_fwd_splitkv_kernelI23Flash_fwd_kernel_traitsILi128ELi64ELi64ELi4ELb0ELb0EN7cutlass6half_tE19Flash_kernel_traitsILi128ELi64ELi64ELi4ES3_EELb1ELb0ELb1ELb0ELb0ELb1ELb0ELb0EEEvNS_16Flash_fwd_paramsE,@"STO_CUDA_ENTRY STV_DEFAULT"
_ZN5flash24flash_fwd_splitkv_kernelI23Flash_fwd_kernel_traitsILi128ELi64ELi64ELi4ELb0ELb0EN7cutlass6half_tE19Flash_kernel_traitsILi128ELi64ELi64ELi4ES3_EELb1ELb0ELb1ELb0ELb0ELb1ELb0ELb0EEEvNS_16Flash_fwd_paramsE:
.text._ZN5flash24flash_fwd_splitkv_kernelI23Flash_fwd_kernel_traitsILi128ELi64ELi64ELi4ELb0ELb0EN7cutlass6half_tE19Flash_kernel_traitsILi128ELi64ELi64ELi4ES3_EELb1ELb0ELb1ELb0ELb0ELb1ELb0ELb0EEEvNS_16Flash_fwd_paramsE:
        /* <DEDUP_REMOVED lines=38> */
.L_x_6744:
[----:B------:R-:W1:Y:S02]  /*0260*/  LDC R5, c[0x0][0x2c8] ;  /* 0x0000b200ff057b82 */ /* 0x000e640000000800 */
.L_x_6745:
        /* <DEDUP_REMOVED lines=94> */
.L_x_6748:
[----:B------:R-:W-:Y:S05]  /*0850*/  BSYNC B0 ;  /* 0x0000000000007941 */ /* 0x000fea0003800000 */
.L_x_6747:
        /* <DEDUP_REMOVED lines=19> */
.L_x_6750:
[----:B------:R-:W-:Y:S05]  /*0990*/  BSYNC B0 ;  /* 0x0000000000007941 */ /* 0x000fea0003800000 */
.L_x_6749:
        /* <DEDUP_REMOVED lines=20> */
.L_x_6752:
[----:B------:R-:W-:Y:S05]  /*0ae0*/  BSYNC B0 ;  /* 0x0000000000007941 */ /* 0x000fea0003800000 */
.L_x_6751:
        /* <DEDUP_REMOVED lines=19> */
.L_x_6754:
[----:B------:R-:W-:Y:S05]  /*0c20*/  BSYNC B0 ;  /* 0x0000000000007941 */ /* 0x000fea0003800000 */
.L_x_6753:
        /* <DEDUP_REMOVED lines=15> */
.L_x_6746:
        /* <DEDUP_REMOVED lines=24> */
.L_x_6755:
        /* <DEDUP_REMOVED lines=40> */
[----:B------:R-:W-:-:S04]  /*1120*/  IMAD.HI.U32 R9, R9, R4, R8 ;  /* 0x0000000409097227 */ /* 0x000fc800078e0008 */
[----:B------:R-:W-:Y:S02]  /*1130*/  IMAD.MOV.U32 R4, RZ, RZ, R3 ;  /* 0x000000ffff047224 */ /* 0x000fe400078e0003 */
[----:B------:R-:W-:Y:S02]  /*1140*/  IMAD.MOV R8, RZ, RZ, -R13 ;  /* 0x000000ffff087224 */ /* 0x000fe400078e0a0d */
[----:B------:R-:W-:-:S04]  /*1150*/  IMAD.HI.U32 R26, R9, R4, RZ ;  /* 0x00000004091a7227 */ /* 0x000fc800078e00ff */
[----:B------:R-:W-:Y:S01]  /*1160*/  IMAD R19, R10, R8, R19 ;  /* 0x000000080a137224 */ /* 0x000fe200078e0213 */
[----:B------:R-:W-:-:S04]  /*1170*/  IADD3 R3, -R26, RZ, RZ ;  /* 0x000000ff1a037210 */ /* 0x000fc80007ffe1ff */
[----:B-1----:R-:W-:Y:S01]  /*1180*/  SHF.R.S32.HI R15, RZ, 0x1f, R19 ;  /* 0x0000001fff0f7819 */ /* 0x002fe20000011413 */
        /* <DEDUP_REMOVED lines=33> */
.L_x_6756:
        /* <DEDUP_REMOVED lines=49> */
.L_x_6758:
        /* <DEDUP_REMOVED lines=8> */
[----:B-1----:R-:W-:Y:S01]  /*1730*/  @P4 IMAD.WIDE.U32 R20, R9, R4, RZ ;  /* 0x0000000409144225 */ /* 0x002fe200078e00ff */
[----:B------:R-:W-:-:S03]  /*1740*/  IADD3 R13, R13, R6, RZ ;  /* 0x000000060d0d7210 */ /* 0x000fc60007ffe0ff */
[-C--:B--2---:R-:W-:Y:S02]  /*1750*/  IMAD R6, R7, R2.reuse, RZ ;  /* 0x0000000207067224 */ /* 0x084fe400078e02ff */
[----:B------:R-:W-:-:S04]  /*1760*/  IMAD.WIDE.U32 R30, R26, R2, R12 ;  /* 0x000000021a1e7225 */ /* 0x000fc800078e000c */
[----:B------:R-:W-:Y:S01]  /*1770*/  IMAD R3, R26, R3, R6 ;  /* 0x000000031a037224 */ /* 0x000fe200078e0206 */
[----:B------:R-:W-:Y:S01]  /*1780*/  @P4 MOV R6, R20 ;  /* 0x0000001400064202 */ /* 0x000fe20000000f00 */
        /* <DEDUP_REMOVED lines=16> */
.L_x_6757:
[----:B------:R-:W-:Y:S01]  /*1890*/  ISETP.NE.AND P1, PT, R165, -0x1, PT ;  /* 0xffffffffa500780c */ /* 0x000fe20003f25270 */
[----:B------:R-:W-:Y:S01]  /*18a0*/  VIADD R162, R126, 0xffffffff ;  /* 0xffffffff7ea27836 */ /* 0x000fe20000000000 */
[----:B------:R-:W-:Y:S01]  /*18b0*/  SHF.R.S32.HI R12, RZ, 0x1f, R101 ;  /* 0x0000001fff0c7819 */ /* 0x000fe20000011465 */
[----:B------:R-:W-:Y:S01]  /*18c0*/  IMAD.IADD R156, R164, 0x1, -R115 ;  /* 0x00000001a49c7824 */ /* 0x000fe200078e0a73 */
[----:B------:R-:W1:Y:S01]  /*18d0*/  S2UR UR8, SR_CgaCtaId ;  /* 0x00000000000879c3 */ /* 0x000e620000008800 */
[----:B------:R-:W-:Y:S01]  /*18e0*/  IMAD.SHL.U32 R100, R162, 0x40, RZ ;  /* 0x00000040a2647824 */ /* 0x000fe200078e00ff */
[CC--:B-----5:R-:W-:Y:S01]  /*18f0*/  LEA.HI R0, R12.reuse, R101.reuse, RZ, 0x3 ;  /* 0x000000650c007211 */ /* 0x0e0fe200078f18ff */
        /* <DEDUP_REMOVED lines=9> */
[----:B------:R-:W-:Y:S01]  /*1990*/  @!P1 SHF.R.S32.HI R17, RZ, 0x1f, R11 ;  /* 0x0000001fff119819 */ /* 0x000fe2000001140b */
[----:B------:R-:W-:Y:S01]  /*19a0*/  IMAD.IADD R0, R101, 0x1, -R0 ;  /* 0x0000000165007824 */ /* 0x000fe200078e0a00 */
[CC--:B------:R-:W-:Y:S01]  /*19b0*/  ISETP.GE.AND P6, PT, R22.reuse, R156.reuse, PT ;  /* 0x0000009c1600720c */ /* 0x0c0fe20003fc6270 */
[----:B------:R-:W-:Y:S01]  /*19c0*/  VIADD R8, R22, 0x10 ;  /* 0x0000001016087836 */ /* 0x000fe20000000000 */
[----:B------:R-:W-:Y:S01]  /*19d0*/  LOP3.LUT R163, R163, 0x1c0, RZ, 0xc0, !PT ;  /* 0x000001c0a3a37812 */ /* 0x000fe200078ec0ff */
[----:B------:R-:W3:Y:S01]  /*19e0*/  @P1 LDC.64 R4, c[0x0][0x240] ;  /* 0x00009000ff041b82 */ /* 0x000ee20000000a00 */
[----:B------:R-:W-:Y:S01]  /*19f0*/  SHF.L.U32 R166, R0, 0x3, RZ ;  /* 0x0000000300a67819 */ /* 0x000fe200000006ff */
[----:B------:R-:W-:Y:S01]  /*1a00*/  IMAD.IADD R20, R101, 0x1, -R20 ;  /* 0x0000000165147824 */ /* 0x000fe200078e0a14 */
[C---:B------:R-:W-:Y:S01]  /*1a10*/  ISETP.GE.AND P5, PT, R8.reuse, R156, PT ;  /* 0x0000009c0800720c */ /* 0x040fe20003fa6270 */
[----:B------:R-:W-:Y:S01]  /*1a20*/  BSSY B0, `(.L_x_6759) ;  /* 0x000004a000007945 */ /* 0x000fe20003800000 */
[-C--:B------:R-:W-:Y:S01]  /*1a30*/  ISETP.GE.AND P4, PT, R8, R13.reuse, PT ;  /* 0x0000000d0800720c */ /* 0x080fe20003f86270 */
[----:B------:R-:W-:Y:S01]  /*1a40*/  VIADD R157, R166, 0x40 ;  /* 0x00000040a69d7836 */ /* 0x000fe20000000000 */
[----:B------:R-:W-:-:S02]  /*1a50*/  ISETP.GE.AND P3, PT, R8, R13, PT ;  /* 0x0000000d0800720c */ /* 0x000fc40003f66270 */
[--C-:B------:R-:W-:Y:S02]  /*1a60*/  LOP3.LUT R10, R163, 0x38, R166.reuse, 0xf8, !PT ;  /* 0x00000038a30a7812 */ /* 0x100fe400078ef8a6 */
[----:B------:R-:W-:Y:S02]  /*1a70*/  SHF.R.U32.HI R163, RZ, 0x3, R163 ;  /* 0x00000003ffa37819 */ /* 0x000fe400000116a3 */
[----:B------:R-:W-:Y:S02]  /*1a80*/  SHF.R.S32.HI R34, RZ, 0x1f, R166 ;  /* 0x0000001fff227819 */ /* 0x000fe400000114a6 */
[----:B------:R-:W-:Y:S01]  /*1a90*/  LOP3.LUT R163, R10, R163, RZ, 0x3c, !PT ;  /* 0x000000a30aa37212 */ /* 0x000fe200078e3cff */
[-C--:B--2---:R-:W-:Y:S01]  /*1aa0*/  @!P1 IMAD R8, R17, R2.reuse, RZ ;  /* 0x0000000211089224 */ /* 0x084fe200078e02ff */
[----:B------:R-:W-:Y:S01]  /*1ab0*/  SHF.R.S32.HI R17, RZ, 0x1f, R20 ;  /* 0x0000001fff117819 */ /* 0x000fe20000011414 */
[----:B------:R-:W-:Y:S01]  /*1ac0*/  @!P1 IMAD.WIDE.U32 R24, R11, R2, RZ ;  /* 0x000000020b189225 */ /* 0x000fe200078e00ff */
[----:B------:R-:W-:-:S02]  /*1ad0*/  SHF.R.S32.HI R23, RZ, 0x1f, R22 ;  /* 0x0000001fff177819 */ /* 0x000fc40000011416 */
[----:B------:R-:W-:Y:S01]  /*1ae0*/  LEA.HI R10, R17, R20, RZ, 0x3 ;  /* 0x00000014110a7211 */ /* 0x000fe200078f18ff */
[----:B------:R-:W-:Y:S01]  /*1af0*/  @!P1 IMAD R3, R11, R3, R8 ;  /* 0x000000030b039224 */ /* 0x000fe200078e0208 */
[----:B------:R-:W-:Y:S01]  /*1b00*/  IADD3 R8, P2, R166, R6, RZ ;  /* 0x00000006a6087210 */ /* 0x000fe20007f5e0ff */
[C---:B---3--:R-:W-:Y:S01]  /*1b10*/  @P1 IMAD.WIDE.U32 R28, R165.reuse, R4, RZ ;  /* 0x00000004a51c1225 */ /* 0x048fe200078e00ff */
[----:B------:R-:W-:Y:S02]  /*1b20*/  LOP3.LUT R17, R10, 0xfffffff8, RZ, 0xc0, !PT ;  /* 0xfffffff80a117812 */ /* 0x000fe400078ec0ff */
[----:B------:R-:W-:Y:S01]  /*1b30*/  LEA.HI R4, R12, R101, RZ, 0x6 ;  /* 0x000000650c047211 */ /* 0x000fe200078f30ff */
[----:B------:R-:W-:Y:S02]  /*1b40*/  @P1 IMAD.MOV.U32 R2, RZ, RZ, R28 ;  /* 0x000000ffff021224 */ /* 0x000fe400078e001c */
[----:B------:R-:W-:Y:S01]  /*1b50*/  @P1 IMAD R5, R165, R5, R29 ;  /* 0x00000005a5051224 */ /* 0x000fe200078e021d */
[----:B------:R-:W-:Y:S01]  /*1b60*/  @!P1 IADD3 R5, R25, R3, RZ ;  /* 0x0000000319059210 */ /* 0x000fe20007ffe0ff */
[----:B------:R-:W-:-:S02]  /*1b70*/  @!P1 IMAD.MOV.U32 R2, RZ, RZ, R24 ;  /* 0x000000ffff029224 */ /* 0x000fc400078e0018 */
[----:B------:R-:W-:Y:S02]  /*1b80*/  IMAD R3, R7, UR6, RZ ;  /* 0x0000000607037c24 */ /* 0x000fe4000f8e02ff */
[----:B------:R-:W2:Y:S01]  /*1b90*/  LDC.64 R6, c[0x0][0x3c8] ;  /* 0x0000f200ff067b82 */ /* 0x000ea20000000a00 */
[----:B------:R-:W-:Y:S01]  /*1ba0*/  IADD3 R38, P1, R166, R2, RZ ;  /* 0x00000002a6267210 */ /* 0x000fe20007f3e0ff */
[----:B------:R-:W-:Y:S01]  /*1bb0*/  IMAD.IADD R20, R20, 0x1, -R17 ;  /* 0x0000000114147824 */ /* 0x000fe200078e0a11 */
[----:B------:R-:W-:Y:S01]  /*1bc0*/  SHF.R.S32.HI R17, RZ, 0x1f, R16 ;  /* 0x0000001fff117819 */ /* 0x000fe20000011410 */
[----:B------:R-:W-:Y:S02]  /*1bd0*/  IMAD.SHL.U32 R4, R4, 0x8, RZ ;  /* 0x0000000804047824 */ /* 0x000fe400078e00ff */
[----:B------:R-:W-:Y:S01]  /*1be0*/  IMAD.X R39, R34, 0x1, R5, P1 ;  /* 0x0000000122277824 */ /* 0x000fe200008e0605 */
[----:B------:R-:W-:Y:S01]  /*1bf0*/  MOV R5, 0x20 ;  /* 0x0000002000057802 */ /* 0x000fe20000000f00 */
[----:B------:R-:W-:Y:S01]  /*1c00*/  IMAD R41, R17, UR4, RZ ;  /* 0x0000000411297c24 */ /* 0x000fe2000f8e02ff */
[----:B------:R-:W-:Y:S01]  /*1c10*/  LOP3.LUT R163, R163, 0xfffffe00, R4, 0xf8, !PT ;  /* 0xfffffe00a3a37812 */ /* 0x000fe200078ef804 */
[----:B------:R-:W-:Y:S01]  /*1c20*/  IMAD.WIDE.U32 R38, R16, UR4, R38 ;  /* 0x0000000410267c25 */ /* 0x000fe2000f8e0026 */
[----:B------:R-:W-:-:S02]  /*1c30*/  UMOV UR4, 0x400 ;  /* 0x0000040000047882 */ /* 0x000fc40000000000 */
[----:B-1----:R-:W-:Y:S01]  /*1c40*/  ULEA UR4, UR8, UR4, 0x18 ;  /* 0x0000000408047291 */ /* 0x002fe2000f8ec03f */
[----:B------:R-:W-:Y:S01]  /*1c50*/  IMAD.X R9, R34, 0x1, R9, P2 ;  /* 0x0000000122097824 */ /* 0x000fe200010e0609 */
[----:B------:R-:W-:Y:S01]  /*1c60*/  R2P PR, R20, 0x6 ;  /* 0x0000000614007804 */ /* 0x000fe20000000000 */
[----:B------:R-:W-:Y:S02]  /*1c70*/  IMAD.MOV.U32 R4, RZ, RZ, 0x10 ;  /* 0x00000010ff047424 */ /* 0x000fe400078e00ff */
[----:B------:R-:W-:Y:S01]  /*1c80*/  IMAD R18, R26, UR7, R3 ;  /* 0x000000071a127c24 */ /* 0x000fe2000f8e0203 */
[----:B------:R-:W-:Y:S01]  /*1c90*/  LEA R163, R163, UR4, 0x1 ;  /* 0x00000004a3a37c11 */ /* 0x000fe2000f8e08ff */
[----:B------:R-:W-:Y:S01]  /*1ca0*/  IMAD R41, R16, UR5, R41 ;  /* 0x0000000510297c24 */ /* 0x000fe2000f8e0229 */
[----:B------:R-:W-:Y:S01]  /*1cb0*/  SEL R3, R4, 0xfffffff0, !P1 ;  /* 0xfffffff004037807 */ /* 0x000fe20004800000 */
[----:B------:R-:W-:Y:S01]  /*1cc0*/  IMAD.WIDE.U32 R26, R26, UR6, R8 ;  /* 0x000000061a1a7c25 */ /* 0x000fe2000f8e0008 */
[----:B------:R-:W-:-:S03]  /*1cd0*/  SEL R2, R5, 0xffffffe0, !P2 ;  /* 0xffffffe005027807 */ /* 0x000fc60005000000 */
[----:B------:R-:W-:-:S04]  /*1ce0*/  IMAD.WIDE R32, R33, 0x40, R22 ;  /* 0x0000004021207825 */ /* 0x000fc800078e0216 */
[----:B------:R-:W-:Y:S02]  /*1cf0*/  VIADD R28, R22, 0x20 ;  /* 0x00000020161c7836 */ /* 0x000fe40000000000 */
        /* <DEDUP_REMOVED lines=28> */
.L_x_6760:
[----:B------:R-:W-:Y:S05]  /*1ec0*/  BSYNC B0 ;  /* 0x0000000000007941 */ /* 0x000fea0003800000 */
.L_x_6759:
        /* <DEDUP_REMOVED lines=33> */
.L_x_6762:
[----:B------:R-:W-:Y:S05]  /*20e0*/  BSYNC B0 ;  /* 0x0000000000007941 */ /* 0x000fea0003800000 */
.L_x_6761:
[----:B-1--4-:R-:W-:Y:S01]  /*20f0*/  IADD3 R36, P2, R166, R30, RZ ;  /* 0x0000001ea6247210 */ /* 0x012fe20007f5e0ff */
        /* <DEDUP_REMOVED lines=15> */
[----:B---3--:R-:W1:Y:S01]  /*21f0*/  @!P2 LDC.64 R8, c[0x0][0x210] ;  /* 0x00008400ff08ab82 */ /* 0x008e620000000a00 */
        /* <DEDUP_REMOVED lines=18> */
.L_x_6764:
[----:B------:R-:W-:Y:S05]  /*2320*/  BSYNC B0 ;  /* 0x0000000000007941 */ /* 0x000fea0003800000 */
.L_x_6763:
[----:B------:R-:W-:Y:S04]  /*2330*/  BSSY B0, `(.L_x_6765) ;  /* 0x000001f000007945 */ /* 0x000fe80003800000 */
[----:B------:R-:W-:Y:S05]  /*2340*/  @P6 BRA `(.L_x_6766) ;  /* 0x0000000000746947 */ /* 0x000fea0003800000 */
[----:B------:R-:W-:Y:S01]  /*2350*/  ULDC UR5, c[0x0][0x2d0] ;  /* 0x0000b40000057ab9 */ /* 0x000fe20000000800 */
[----:B------:R-:W-:Y:S01]  /*2360*/  IADD3 R25, P1, R32, 0x30, RZ ;  /* 0x0000003020197810 */ /* 0x000fe20007f3e0ff */
[----:B------:R-:W-:Y:S01]  /*2370*/  ULDC.64 UR6, c[0x0][0x240] ;  /* 0x0000900000067ab9 */ /* 0x000fe20000000a00 */
[----:B------:R-:W-:Y:S01]  /*2380*/  ISETP.GE.AND P2, PT, R166, UR5, PT ;  /* 0x00000005a6007c0c */ /* 0x000fe2000bf46270 */
[----:B------:R-:W-:Y:S02]  /*2390*/  IMAD.MOV.U32 R32, RZ, RZ, R38 ;  /* 0x000000ffff207224 */ /* 0x000fe400078e0026 */
[----:B-1--4-:R-:W-:Y:S01]  /*23a0*/  IMAD.X R30, RZ, RZ, R33, P1 ;  /* 0x000000ffff1e7224 */ /* 0x012fe200008e0621 */
[----:B------:R-:W-:Y:S02]  /*23b0*/  MOV R33, R41 ;  /* 0x0000002900217202 */ /* 0x000fe40000000f00 */
[----:B------:R-:W-:Y:S01]  /*23c0*/  ISETP.GE.AND P1, PT, R157, UR5, PT ;  /* 0x000000059d007c0c */ /* 0x000fe2000bf26270 */
[----:B------:R-:W-:-:S02]  /*23d0*/  IMAD R30, R30, UR6, RZ ;  /* 0x000000061e1e7c24 */ /* 0x000fc4000f8e02ff */
[----:B------:R-:W-:-:S04]  /*23e0*/  IMAD.WIDE.U32 R32, R25, UR6, R32 ;  /* 0x0000000619207c25 */ /* 0x000fc8000f8e0020 */
[----:B---3--:R-:W1:Y:S01]  /*23f0*/  @!P2 LDC.64 R8, c[0x0][0x210] ;  /* 0x00008400ff08ab82 */ /* 0x008e620000000a00 */
        /* <DEDUP_REMOVED lines=18> */
.L_x_6766:
[----:B------:R-:W-:Y:S05]  /*2520*/  BSYNC B0 ;  /* 0x0000000000007941 */ /* 0x000fea0003800000 */
.L_x_6765:
        /* <DEDUP_REMOVED lines=12> */
[----:B-1-3--:R-:W1:Y:S01]  /*25f0*/  @!P2 LDC.64 R8, c[0x0][0x218] ;  /* 0x00008600ff08ab82 */ /* 0x00ae620000000a00 */
        /* <DEDUP_REMOVED lines=16> */
.L_x_6768:
[----:B------:R-:W-:Y:S05]  /*2700*/  BSYNC B0 ;  /* 0x0000000000007941 */ /* 0x000fea0003800000 */
.L_x_6767:
[----:B------:R-:W-:Y:S04]  /*2710*/  BSSY B0, `(.L_x_6769) ;  /* 0x0000018000007945 */ /* 0x000fe80003800000 */
[----:B------:R-:W-:Y:S05]  /*2720*/  @P4 BRA `(.L_x_6770) ;  /* 0x0000000000584947 */ /* 0x000fea0003800000 */
[----:B------:R-:W-:Y:S01]  /*2730*/  ULDC UR5, c[0x0][0x2d0] ;  /* 0x0000b40000057ab9 */ /* 0x000fe20000000800 */
[----:B------:R-:W-:Y:S02]  /*2740*/  IADD3 R21, P4, R159, R128, RZ ;  /* 0x000000809f157210 */ /* 0x000fe40007f9e0ff */
[----:B------:R-:W-:Y:S02]  /*2750*/  ISETP.GE.AND P2, PT, R166, UR5, PT ;  /* 0x00000005a6007c0c */ /* 0x000fe4000bf46270 */
[----:B------:R-:W-:Y:S01]  /*2760*/  ISETP.GE.AND P1, PT, R157, UR5, PT ;  /* 0x000000059d007c0c */ /* 0x000fe2000bf26270 */
[----:B-1--4-:R-:W-:-:S10]  /*2770*/  IMAD.X R30, R158, 0x1, R127, P4 ;  /* 0x000000019e1e7824 */ /* 0x012fd400020e067f */
[----:B---3--:R-:W1:Y:S01]  /*2780*/  @!P2 LDC.64 R8, c[0x0][0x218] ;  /* 0x00008600ff08ab82 */ /* 0x008e620000000a00 */
        /* <DEDUP_REMOVED lines=16> */
.L_x_6770:
[----:B------:R-:W-:Y:S05]  /*2890*/  BSYNC B0 ;  /* 0x0000000000007941 */ /* 0x000fea0003800000 */
.L_x_6769:
        /* <DEDUP_REMOVED lines=25> */
.L_x_6772:
[----:B------:R-:W-:Y:S05]  /*2a30*/  BSYNC B0 ;  /* 0x0000000000007941 */ /* 0x000fea0003800000 */
.L_x_6771:
        /* <DEDUP_REMOVED lines=10> */
[----:B-1--4-:R-:W-:-:S04]  /*2ae0*/  IMAD.WIDE.U32 R30, R102, 0x30, R128 ;  /* 0x00000030661e7825 */ /* 0x012fc800078e0080 */
[----:B------:R-:W-:-:S06]  /*2af0*/  IMAD.IADD R28, R31, 0x1, R28 ;  /* 0x000000011f1c7824 */ /* 0x000fcc00078e021c */
        /* <DEDUP_REMOVED lines=17> */
.L_x_6774:
[----:B------:R-:W-:Y:S05]  /*2c10*/  BSYNC B0 ;  /* 0x0000000000007941 */ /* 0x000fea0003800000 */
.L_x_6773:
[----:B------:R-:W0:Y:S01]  /*2c20*/  LDGDEPBAR ;  /* 0x00000000000079af */ /* 0x000e220000000000 */
[----:B-1-3--:R-:W-:Y:S01]  /*2c30*/  SHF.R.S32.HI R8, RZ, 0x1f, R11 ;  /* 0x0000001fff087819 */ /* 0x00afe2000001140b */
[----:B------:R-:W-:Y:S01]  /*2c40*/  ULDC.64 UR6, c[0x0][0x3d0] ;  /* 0x0000f40000067ab9 */ /* 0x000fe20000000a00 */
[----:B------:R-:W-:Y:S01]  /*2c50*/  IMAD.SHL.U32 R9, R0, 0x40, RZ ;  /* 0x0000004000097824 */ /* 0x000fe200078e00ff */
[----:B------:R-:W-:Y:S01]  /*2c60*/  ISETP.GE.AND P4, PT, R22, R13, PT ;  /* 0x0000000d1600720c */ /* 0x000fe20003f86270 */
[----:B------:R-:W-:Y:S01]  /*2c70*/  IMAD.WIDE.U32 R16, R11, UR6, R16 ;  /* 0x000000060b107c25 */ /* 0x000fe2000f8e0010 */
[----:B------:R-:W1:Y:S01]  /*2c80*/  LDC.64 R124, c[0x0][0x250] ;  /* 0x00009400ff7c7b82 */ /* 0x000e620000000a00 */
[----:B------:R-:W-:Y:S01]  /*2c90*/  LEA.HI R14, R14, R21, RZ, 0x1 ;  /* 0x000000150e0e7211 */ /* 0x000fe200078f08ff */
[----:B------:R-:W-:Y:S01]  /*2ca0*/  ULDC UR5, c[0x0][0x2e8] ;  /* 0x0000ba0000057ab9 */ /* 0x000fe20000000800 */
[----:B------:R-:W-:Y:S01]  /*2cb0*/  IMAD R8, R8, UR6, RZ ;  /* 0x0000000608087c24 */ /* 0x000fe2000f8e02ff */
[----:B--2---:R-:W-:Y:S01]  /*2cc0*/  LEA R6, P5, R16, R6, 0x2 ;  /* 0x0000000610067211 */ /* 0x004fe200078a10ff */
[----:B------:R-:W-:Y:S01]  /*2cd0*/  IMAD.SHL.U32 R22, R22, 0x8, RZ ;  /* 0x0000000816167824 */ /* 0x000fe200078e00ff */
[----:B------:R-:W-:Y:S01]  /*2ce0*/  LOP3.LUT R9, R9, 0x1c0, RZ, 0xc0, !PT ;  /* 0x000001c009097812 */ /* 0x000fe200078ec0ff */
[----:B------:R-:W-:Y:S01]  /*2cf0*/  IMAD R8, R11, UR7, R8 ;  /* 0x000000070b087c24 */ /* 0x000fe2000f8e0208 */
[----:B------:R-:W-:Y:S01]  /*2d00*/  LOP3.LUT R14, R14, 0xfffffffe, RZ, 0xc0, !PT ;  /* 0xfffffffe0e0e7812 */ /* 0x000fe200078ec0ff */
[----:B------:R-:W-:Y:S01]  /*2d10*/  IMAD.SHL.U32 R20, R20, 0x40, RZ ;  /* 0x0000004014147824 */ /* 0x000fe200078e00ff */
[----:B------:R-:W-:Y:S01]  /*2d20*/  LOP3.LUT R22, R9, 0x8, R22, 0xf8, !PT ;  /* 0x0000000809167812 */ /* 0x000fe200078ef816 */
[----:B------:R-:W-:Y:S01]  /*2d30*/  IMAD.IADD R8, R17, 0x1, R8 ;  /* 0x0000000111087824 */ /* 0x000fe200078e0208 */
[----:B------:R-:W-:Y:S01]  /*2d40*/  SHF.R.U32.HI R9, RZ, 0x3, R9 ;  /* 0x00000003ff097819 */ /* 0x000fe20000011609 */
[----:B------:R-:W-:Y:S01]  /*2d50*/  IMAD.IADD R14, R21, 0x1, -R14 ;  /* 0x00000001150e7824 */ /* 0x000fe200078e0a0e */
[----:B------:R-:W-:Y:S01]  /*2d60*/  LEA.HI R113, R12, R101, RZ, 0x5 ;  /* 0x000000650c717211 */ /* 0x000fe200078f28ff */
[----:B------:R-:W-:Y:S01]  /*2d70*/  IMAD.SHL.U32 R109, R10, 0x40, RZ ;  /* 0x000000400a6d7824 */ /* 0x000fe200078e00ff */
[----:B------:R-:W-:Y:S01]  /*2d80*/  LEA.HI.X R7, R16, R7, R8, 0x2, P5 ;  /* 0x0000000710077211 */ /* 0x000fe200028f1408 */
[----:B------:R-:W-:Y:S01]  /*2d90*/  IMAD.X R15, R23, 0x1, R15, P6 ;  /* 0x00000001170f7824 */ /* 0x000fe200030e060f */
[----:B------:R-:W-:-:S04]  /*2da0*/  DEPBAR.LE SB0, 0x0 ;  /* 0x000080000000791a */ /* 0x000fc80000000000 */
[----:B------:R2:W5:Y:S01]  /*2db0*/  LDG.E R105, desc[UR12][R6.64] ;  /* 0x0000000c06697981 */ /* 0x000562000c1e1900 */
[----:B------:R-:W-:Y:S01]  /*2dc0*/  LOP3.LUT R9, R22, R9, RZ, 0x3c, !PT ;  /* 0x0000000916097212 */ /* 0x000fe200078e3cff */
[----:B------:R-:W-:Y:S01]  /*2dd0*/  IMAD.IADD R27, R27, 0x1, R18 ;  /* 0x000000011b1b7824 */ /* 0x000fe200078e0212 */
[----:B------:R-:W-:Y:S01]  /*2de0*/  SHF.R.S32.HI R114, RZ, 0x5, R113 ;  /* 0x00000005ff727819 */ /* 0x000fe20000011471 */
[----:B------:R-:W-:Y:S01]  /*2df0*/  BAR.SYNC.DEFER_BLOCKING 0x0 ;  /* 0x0000000000007b1d */ /* 0x000fe20000010000 */
[----:B------:R-:W-:Y:S01]  /*2e00*/  LOP3.LUT R109, R109, 0xfffffe00, RZ, 0xc0, !PT ;  /* 0xfffffe006d6d7812 */ /* 0x000fe200078ec0ff */
[----:B------:R-:W-:Y:S01]  /*2e10*/  IMAD R154, R14, 0x200, R9 ;  /* 0x000002000e9a7824 */ /* 0x000fe200078e0209 */
[----:B------:R-:W-:Y:S01]  /*2e20*/  LOP3.LUT R9, R20, 0x1c0, RZ, 0xc0, !PT ;  /* 0x000001c014097812 */ /* 0x000fe200078ec0ff */
[----:B------:R-:W-:Y:S01]  /*2e30*/  IMAD.SHL.U32 R14, R14, 0x8, RZ ;  /* 0x000000080e0e7824 */ /* 0x000fe200078e00ff */
[----:B------:R-:W-:Y:S01]  /*2e40*/  ISETP.GE.AND P2, PT, R24, R13, PT ;  /* 0x0000000d1800720c */ /* 0x000fe20003f46270 */
[-C--:B-1----:R-:W-:Y:S01]  /*2e50*/  IMAD R8, R15, R124.reuse, RZ ;  /* 0x0000007c0f087224 */ /* 0x082fe200078e02ff */
[----:B------:R-:W-:Y:S01]  /*2e60*/  ULDC.64 UR6, c[0x0][0x220] ;  /* 0x0000880000067ab9 */ /* 0x000fe20000000a00 */
[----:B------:R-:W-:Y:S01]  /*2e70*/  IMAD.WIDE.U32 R106, R19, R124, R26 ;  /* 0x0000007c136a7225 */ /* 0x000fe200078e001a */
[----:B------:R-:W-:-:S02]  /*2e80*/  LOP3.LUT R14, R9, 0x8, R14, 0xf8, !PT ;  /* 0x00000008090e7812 */ /* 0x000fc400078ef80e */
[----:B------:R-:W-:Y:S01]  /*2e90*/  SHF.R.U32.HI R9, RZ, 0x3, R9 ;  /* 0x00000003ff097819 */ /* 0x000fe20000011609 */
[----:B------:R-:W-:-:S03]  /*2ea0*/  IMAD R155, R114, 0x400, R109 ;  /* 0x00000400729b7824 */ /* 0x000fc600078e026d */
[----:B------:R-:W-:Y:S01]  /*2eb0*/  LOP3.LUT R108, R14, R9, RZ, 0x3c, !PT ;  /* 0x000000090e6c7212 */ /* 0x000fe200078e3cff */
[----:B------:R-:W-:Y:S01]  /*2ec0*/  IMAD R9, R19, R125, R8 ;  /* 0x0000007d13097224 */ /* 0x000fe200078e0208 */
        /* <DEDUP_REMOVED lines=27> */
.L_x_6776:
[----:B------:R-:W-:Y:S05]  /*3080*/  BSYNC B0 ;  /* 0x0000000000007941 */ /* 0x000fea0003800000 */
.L_x_6775:
        /* <DEDUP_REMOVED lines=22> */
.L_x_6778:
[----:B------:R-:W-:Y:S05]  /*31f0*/  BSYNC B0 ;  /* 0x0000000000007941 */ /* 0x000fea0003800000 */
.L_x_6777:
        /* <DEDUP_REMOVED lines=24> */
.L_x_6780:
[----:B------:R-:W-:Y:S05]  /*3380*/  BSYNC B0 ;  /* 0x0000000000007941 */ /* 0x000fea0003800000 */
.L_x_6779:
[----:B------:R1:W-:Y:S01]  /*3390*/  @P2 STS.128 [R163+0x9800], RZ ;  /* 0x009800ffa3002388 */ /* 0x0003e20000000c00 */
[----:B------:R-:W-:Y:S03]  /*33a0*/  BSSY B0, `(.L_x_6781) ;  /* 0x0000017000007945 */ /* 0x000fe60003800000 */
[----:B------:R1:W-:Y:S01]  /*33b0*/  @P2 STS.128 [R163+0xb800], RZ ;  /* 0x00b800ffa3002388 */ /* 0x0003e20000000c00 */
[----:B------:R-:W-:Y:S05]  /*33c0*/  @P2 BRA `(.L_x_6782) ;  /* 0x0000000000502947 */ /* 0x000fea0003800000 */
[----:B------:R-:W-:Y:S02]  /*33d0*/  ULDC UR5, c[0x0][0x2d0] ;  /* 0x0000b40000057ab9 */ /* 0x000fe40000000800 */
[----:B------:R-:W-:Y:S02]  /*33e0*/  ISETP.GE.AND P2, PT, R166, UR5, PT ;  /* 0x00000005a6007c0c */ /* 0x000fe4000bf46270 */
[----:B------:R-:W-:-:S11]  /*33f0*/  ISETP.GE.AND P1, PT, R157, UR5, PT ;  /* 0x000000059d007c0c */ /* 0x000fd6000bf26270 */
        /* <DEDUP_REMOVED lines=17> */
.L_x_6782:
[----:B------:R-:W-:Y:S05]  /*3510*/  BSYNC B0 ;  /* 0x0000000000007941 */ /* 0x000fea0003800000 */
.L_x_6781:
[----:B--2---:R-:W-:Y:S01]  /*3520*/  LDSM.16.M88.4 R8, [R155] ;  /* 0x000000009b08783b */ /* 0x004fe20000000200 */
[----:B------:R-:W-:Y:S01]  /*3530*/  LOP3.LUT P1, RZ, R0, 0x2, RZ, 0xc0, !PT ;  /* 0x0000000200ff7812 */ /* 0x000fe2000782c0ff */
[--C-:B------:R-:W-:Y:S01]  /*3540*/  IMAD R153, R3, 0x2, R155.reuse ;  /* 0x0000000203997824 */ /* 0x100fe200078e029b */
[----:B------:R-:W-:Y:S01]  /*3550*/  ULDC UR10, c[0x0][0x39c] ;  /* 0x0000e700000a7ab9 */ /* 0x000fe20000000800 */
[----:B----4-:R-:W2:Y:S01]  /*3560*/  LDSM.16.M88.4 R28, [R154+0x4000] ;  /* 0x004000009a1c783b */ /* 0x010ea20000000200 */
[----:B------:R-:W-:Y:S01]  /*3570*/  SEL R7, R4, 0xfffffff0, !P1 ;  /* 0xfffffff004077807 */ /* 0x000fe20004800000 */
[----:B------:R-:W-:Y:S01]  /*3580*/  IMAD R151, R2, 0x2, R155 ;  /* 0x0000000202977824 */ /* 0x000fe200078e029b */
[----:B------:R-:W-:Y:S01]  /*3590*/  LOP3.LUT P1, RZ, R0, 0x4, RZ, 0xc0, !PT ;  /* 0x0000000400ff7812 */ /* 0x000fe2000782c0ff */
[----:B------:R-:W-:Y:S01]  /*35a0*/  LDSM.16.M88.4 R80, [R153] ;  /* 0x000000009950783b */ /* 0x000fe20000000200 */
[----:B------:R-:W-:Y:S02]  /*35b0*/  VIADD R0, R154, 0x4000 ;  /* 0x000040009a007836 */ /* 0x000fe40000000000 */
[----:B------:R-:W-:Y:S01]  /*35c0*/  IMAD R116, R7, 0x2, R154 ;  /* 0x0000000207747824 */ /* 0x000fe200078e029a */
[----:B------:R-:W-:Y:S01]  /*35d0*/  SEL R5, R5, 0xffffffe0, !P1 ;  /* 0xffffffe005057807 */ /* 0x000fe20004800000 */
[----:B------:R-:W-:Y:S01]  /*35e0*/  LDSM.16.M88.4 R12, [R151] ;  /* 0x00000000970c783b */ /* 0x000fe20000000200 */
[----:B------:R-:W-:Y:S01]  /*35f0*/  IMAD R152, R7, 0x2, R0 ;  /* 0x0000000207987824 */ /* 0x000fe200078e0200 */
[----:B------:R-:W-:Y:S01]  /*3600*/  LOP3.LUT R0, R113, 0xffffffe0, RZ, 0xc0, !PT ;  /* 0xffffffe071007812 */ /* 0x000fe200078ec0ff */
[----:B------:R-:W-:Y:S01]  /*3610*/  IMAD R150, R2, 0x2, R153 ;  /* 0x0000000202967824 */ /* 0x000fe200078e0299 */
[----:B------:R-:W-:Y:S01]  /*3620*/  LDSM.16.M88.4 R20, [R116+0x4000] ;  /* 0x004000007414783b */ /* 0x000fe20000000200 */
[----:B------:R-:W-:-:S02]  /*3630*/  IMAD R147, R5, 0x2, R154 ;  /* 0x0000000205937824 */ /* 0x000fc400078e029a */
[----:B------:R-:W-:Y:S01]  /*3640*/  IMAD R149, R5, 0x2, R152 ;  /* 0x0000000205957824 */ /* 0x000fe200078e0298 */
[----:B------:R-:W4:Y:S01]  /*3650*/  LDSM.16.M88.4 R64, [R154+0x4800] ;  /* 0x004800009a40783b */ /* 0x000f220000000200 */
[C---:B------:R-:W-:Y:S02]  /*3660*/  IMAD.IADD R0, R101.reuse, 0x1, -R0 ;  /* 0x0000000165007824 */ /* 0x040fe400078e0a00 */
[----:B------:R-:W-:Y:S01]  /*3670*/  IMAD.SHL.U32 R173, R101, 0x2, RZ ;  /* 0x0000000265ad7824 */ /* 0x000fe200078e00ff */
[----:B------:R-:W-:Y:S02]  /*3680*/  LDSM.16.M88.4 R32, [R147+0x4000] ;  /* 0x004000009320783b */ /* 0x000fe40000000200 */
[----:B------:R-:W-:Y:S02]  /*3690*/  SHF.R.S32.HI R171, RZ, 0x1f, R0 ;  /* 0x0000001fffab7819 */ /* 0x000fe40000011400 */
[----:B------:R-:W3:Y:S01]  /*36a0*/  LDSM.16.M88.4 R56, [R154+0x5000] ;  /* 0x005000009a38783b */ /* 0x000ee20000000200 */
[----:B------:R-:W-:-:S02]  /*36b0*/  LOP3.LUT R173, R173, 0x6, RZ, 0xc0, !PT ;  /* 0x00000006adad7812 */ /* 0x000fc400078ec0ff */
[----:B------:R-:W-:Y:S01]  /*36c0*/  LEA.HI R171, R171, R0, RZ, 0x2 ;  /* 0x00000000abab7211 */ /* 0x000fe200078f10ff */
[----:B------:R-:W-:Y:S03]  /*36d0*/  LDSM.16.M88.4 R76, [R150] ;  /* 0x00000000964c783b */ /* 0x000fe60000000200 */
[----:B------:R-:W-:Y:S01]  /*36e0*/  SHF.R.S32.HI R171, RZ, 0x2, R171 ;  /* 0x00000002ffab7819 */ /* 0x000fe200000114ab */
[----:B------:R-:W-:Y:S04]  /*36f0*/  LDSM.16.M88.4 R48, [R149] ;  /* 0x000000009530783b */ /* 0x000fe80000000200 */
[----:B------:R-:W1:Y:S01]  /*3700*/  LDSM.16.M88.4 R24, [R154+0x5800] ;  /* 0x005800009a18783b */ /* 0x000e620000000200 */
[C---:B--2---:R-:W-:Y:S03]  /*3710*/  HMMA.16816.F32 R16, R8.reuse, R28, RZ ;  /* 0x0000001c0810723c */ /* 0x044fe600000018ff */
[----:B------:R-:W2:Y:S04]  /*3720*/  LDSM.16.M88.4 R72, [R116+0x4800] ;  /* 0x004800007448783b */ /* 0x000ea80000000200 */
[----:B------:R-:W-:Y:S01]  /*3730*/  LDSM.16.M88.4 R52, [R155+0x2000] ;  /* 0x002000009b34783b */ /* 0x000fe20000000200 */
[C---:B------:R-:W-:Y:S03]  /*3740*/  HMMA.16816.F32 R28, R8.reuse, R30, RZ ;  /* 0x0000001e081c723c */ /* 0x040fe600000018ff */
[----:B------:R-:W-:Y:S04]  /*3750*/  LDSM.16.M88.4 R44, [R154+0x6000] ;  /* 0x006000009a2c783b */ /* 0x000fe80000000200 */
[----:B------:R-:W-:Y:S01]  /*3760*/  LDSM.16.M88.4 R68, [R147+0x4800] ;  /* 0x004800009344783b */ /* 0x000fe20000000200 */
[C---:B----4-:R-:W-:Y:S03]  /*3770*/  HMMA.16816.F32 R40, R8.reuse, R64, RZ ;  /* 0x000000400828723c */ /* 0x050fe600000018ff */
[----:B------:R-:W-:Y:S04]  /*3780*/  LDSM.16.M88.4 R4, [R147+0x5000] ;  /* 0x005000009304783b */ /* 0x000fe80000000200 */
[----:B------:R-:W-:Y:S01]  /*3790*/  LDSM.16.M88.4 R36, [R153+0x2000] ;  /* 0x002000009924783b */ /* 0x000fe20000000200 */
[----:B------:R-:W-:Y:S03]  /*37a0*/  HMMA.16816.F32 R64, R8, R66, RZ ;  /* 0x000000420840723c */ /* 0x000fe600000018ff */
[----:B------:R-:W-:Y:S03]  /*37b0*/  LDSM.16.M88.4 R92, [R116+0x6000] ;  /* 0x00600000745c783b */ /* 0x000fe60000000200 */
[C---:B------:R-:W-:Y:S01]  /*37c0*/  HMMA.16816.F32 R16, R80.reuse, R20, R16 ;  /* 0x000000145010723c */ /* 0x040fe20000001810 */
[----:B------:R-:W-:Y:S04]  /*37d0*/  LDSM.16.M88.4 R88, [R147+0x5800] ;  /* 0x005800009358783b */ /* 0x000fe80000000200 */
[----:B------:R-:W-:Y:S01]  /*37e0*/  LDSM.16.M88.4 R96, [R149+0x800] ;  /* 0x000800009560783b */ /* 0x000fe20000000200 */
[----:B------:R-:W-:Y:S03]  /*37f0*/  HMMA.16816.F32 R28, R80, R22, R28 ;  /* 0x00000016501c723c */ /* 0x000fe6000000181c */
[----:B------:R-:W4:Y:S03]  /*3800*/  LDSM.16.M88.4 R20, [R116+0x5000] ;  /* 0x005000007414783b */ /* 0x000f260000000200 */
[C---:B---3--:R-:W-:Y:S01]  /*3810*/  HMMA.16816.F32 R60, R8.reuse, R56, RZ ;  /* 0x00000038083c723c */ /* 0x048fe200000018ff */
[----:B------:R-:W0:Y:S05]  /*3820*/  LDGDEPBAR ;  /* 0x00000000000079af */ /* 0x000e2a0000000000 */
[----:B------:R-:W-:Y:S06]  /*3830*/  HMMA.16816.F32 R56, R8, R58, RZ ;  /* 0x0000003a0838723c */ /* 0x000fec00000018ff */
[C---:B------:R-:W-:Y:S06]  /*3840*/  HMMA.16816.F32 R16, R12.reuse, R32, R16 ;  /* 0x000000200c10723c */ /* 0x040fec0000001810 */
[----:B------:R-:W-:Y:S01]  /*3850*/  HMMA.16816.F32 R28, R12, R34, R28 ;  /* 0x000000220c1c723c */ /* 0x000fe2000000181c */
[----:B------:R-:W3:Y:S05]  /*3860*/  LDSM.16.M88.4 R32, [R116+0x5800] ;  /* 0x005800007420783b */ /* 0x000eea0000000200 */
[C---:B-1----:R-:W-:Y:S06]  /*3870*/  HMMA.16816.F32 R84, R8.reuse, R24, RZ ;  /* 0x000000180854723c */ /* 0x042fec00000018ff */
[----:B------:R-:W-:Y:S01]  /*3880*/  HMMA.16816.F32 R8, R8, R26, RZ ;  /* 0x0000001a0808723c */ /* 0x000fe200000018ff */
[----:B------:R-:W-:Y:S05]  /*3890*/  LDSM.16.M88.4 R24, [R151+0x2000] ;  /* 0x002000009718783b */ /* 0x000fea0000000200 */
[C---:B------:R-:W-:Y:S06]  /*38a0*/  HMMA.16816.F32 R16, R76.reuse, R48, R16 ;  /* 0x000000304c10723c */ /* 0x040fec0000001810 */
[----:B------:R-:W-:Y:S01]  /*38b0*/  HMMA.16816.F32 R28, R76, R50, R28 ;  /* 0x000000324c1c723c */ /* 0x000fe2000000181c */
[----:B------:R-:W-:Y:S05]  /*38c0*/  LDSM.16.M88.4 R48, [R154+0x6800] ;  /* 0x006800009a30783b */ /* 0x000fea0000000200 */
[C---:B--2---:R-:W-:Y:S06]  /*38d0*/  HMMA.16816.F32 R40, R80.reuse, R72, R40 ;  /* 0x000000485028723c */ /* 0x044fec0000001828 */
[C---:B----4-:R-:W-:Y:S06]  /*38e0*/  HMMA.16816.F32 R60, R80.reuse, R20, R60 ;  /* 0x00000014503c723c */ /* 0x050fec000000183c */
[C---:B------:R-:W-:Y:S01]  /*38f0*/  HMMA.16816.F32 R64, R80.reuse, R74, R64 ;  /* 0x0000004a5040723c */ /* 0x040fe20000001840 */
[----:B------:R-:W1:Y:S05]  /*3900*/  LDSM.16.M88.4 R72, [R149+0x1000] ;  /* 0x001000009548783b */ /* 0x000e6a0000000200 */
[----:B------:R-:W-:Y:S01]  /*3910*/  HMMA.16816.F32 R56, R80, R22, R56 ;  /* 0x000000165038723c */ /* 0x000fe20000001838 */
[----:B------:R-:W2:Y:S05]  /*3920*/  LDSM.16.M88.4 R20, [R147+0x6000] ;  /* 0x006000009314783b */ /* 0x000eaa0000000200 */
[C---:B------:R-:W-:Y:S06]  /*3930*/  HMMA.16816.F32 R16, R52.reuse, R44, R16 ;  /* 0x0000002c3410723c */ /* 0x040fec0000001810 */
[----:B------:R-:W-:Y:S01]  /*3940*/  HMMA.16816.F32 R28, R52, R46, R28 ;  /* 0x0000002e341c723c */ /* 0x000fe2000000181c */
[----:B------:R-:W-:Y:S05]  /*3950*/  LDSM.16.M88.4 R44, [R154+0x7000] ;  /* 0x007000009a2c783b */ /* 0x000fea0000000200 */
[C---:B---3--:R-:W-:Y:S06]  /*3960*/  HMMA.16816.F32 R84, R80.reuse, R32, R84 ;  /* 0x000000205054723c */ /* 0x048fec0000001854 */
[----:B------:R-:W-:Y:S01]  /*3970*/  HMMA.16816.F32 R80, R80, R34, R8 ;  /* 0x000000225050723c */ /* 0x000fe20000001808 */
[----:B------:R-:W-:Y:S04]  /*3980*/  LDSM.16.M88.4 R8, [R150+0x2000] ;  /* 0x002000009608783b */ /* 0x000fe80000000200 */
[----:B------:R-:W-:Y:S01]  /*3990*/  LDSM.16.M88.4 R32, [R116+0x6800] ;  /* 0x006800007420783b */ /* 0x000fe20000000200 */
[C---:B------:R-:W-:Y:S06]  /*39a0*/  HMMA.16816.F32 R40, R12.reuse, R68, R40 ;  /* 0x000000440c28723c */ /* 0x040fec0000001828 */
[C---:B------:R-:W-:Y:S06]  /*39b0*/  HMMA.16816.F32 R60, R12.reuse, R4, R60 ;  /* 0x000000040c3c723c */ /* 0x040fec000000183c */
[C---:B------:R-:W-:Y:S01]  /*39c0*/  HMMA.16816.F32 R64, R12.reuse, R70, R64 ;  /* 0x000000460c40723c */ /* 0x040fe20000001840 */
[----:B------:R-:W3:Y:S05]  /*39d0*/  LDSM.16.M88.4 R68, [R149+0x1800] ;  /* 0x001800009544783b */ /* 0x000eea0000000200 */
[----:B------:R-:W-:Y:S01]  /*39e0*/  HMMA.16816.F32 R56, R12, R6, R56 ;  /* 0x000000060c38723c */ /* 0x000fe20000001838 */
[----:B------:R-:W4:Y:S05]  /*39f0*/  LDSM.16.M88.4 R4, [R149+0x2000] ;  /* 0x002000009504783b */ /* 0x000f2a0000000200 */
[C---:B------:R-:W-:Y:S06]  /*3a00*/  HMMA.16816.F32 R16, R36.reuse, R92, R16 ;  /* 0x0000005c2410723c */ /* 0x040fec0000001810 */
[----:B------:R-:W-:Y:S06]  /*3a10*/  HMMA.16816.F32 R28, R36, R94, R28 ;  /* 0x0000005e241c723c */ /* 0x000fec000000181c */
[C---:B------:R-:W-:Y:S06]  /*3a20*/  HMMA.16816.F32 R84, R12.reuse, R88, R84 ;  /* 0x000000580c54723c */ /* 0x040fec0000001854 */
[----:B------:R-:W-:Y:S01]  /*3a30*/  HMMA.16816.F32 R80, R12, R90, R80 ;  /* 0x0000005a0c50723c */ /* 0x000fe20000001850 */
[----:B------:R-:W4:Y:S04]  /*3a40*/  LDSM.16.M88.4 R12, [R154+0x7800] ;  /* 0x007800009a0c783b */ /* 0x000f280000000200 */
[----:B------:R-:W-:Y:S01]  /*3a50*/  LDSM.16.M88.4 R88, [R147+0x6800] ;  /* 0x006800009358783b */ /* 0x000fe20000000200 */
[C---:B------:R-:W-:Y:S06]  /*3a60*/  HMMA.16816.F32 R40, R76.reuse, R96, R40 ;  /* 0x000000604c28723c */ /* 0x040fec0000001828 */
[C---:B-1----:R-:W-:Y:S06]  /*3a70*/  HMMA.16816.F32 R60, R76.reuse, R72, R60 ;  /* 0x000000484c3c723c */ /* 0x042fec000000183c */
[----:B------:R-:W-:Y:S01]  /*3a80*/  HMMA.16816.F32 R72, R76, R74, R56 ;  /* 0x0000004a4c48723c */ /* 0x000fe20000001838 */
[----:B------:R-:W1:Y:S05]  /*3a90*/  LDSM.16.M88.4 R56, [R116+0x7000] ;  /* 0x007000007438783b */ /* 0x000e6a0000000200 */
[C---:B--2---:R-:W-:Y:S06]  /*3aa0*/  HMMA.16816.F32 R16, R24.reuse, R20, R16 ;  /* 0x000000141810723c */ /* 0x044fec0000001810 */
[----:B------:R-:W-:Y:S01]  /*3ab0*/  HMMA.16816.F32 R28, R24, R22, R28 ;  /* 0x00000016181c723c */ /* 0x000fe2000000181c */
[----:B------:R-:W2:Y:S05]  /*3ac0*/  LDSM.16.M88.4 R20, [R116+0x7800] ;  /* 0x007800007414783b */ /* 0x000eaa0000000200 */
[C---:B------:R-:W-:Y:S06]  /*3ad0*/  HMMA.16816.F32 R64, R76.reuse, R98, R64 ;  /* 0x000000624c40723c */ /* 0x040fec0000001840 */
[C---:B---3--:R-:W-:Y:S06]  /*3ae0*/  HMMA.16816.F32 R84, R76.reuse, R68, R84 ;  /* 0x000000444c54723c */ /* 0x048fec0000001854 */
[----:B------:R-:W-:Y:S06]  /*3af0*/  HMMA.16816.F32 R80, R76, R70, R80 ;  /* 0x000000464c50723c */ /* 0x000fec0000001850 */
[C---:B------:R-:W-:Y:S06]  /*3b00*/  HMMA.16816.F32 R40, R52.reuse, R48, R40 ;  /* 0x000000303428723c */ /* 0x040fec0000001828 */
[C---:B------:R-:W-:Y:S06]  /*3b10*/  HMMA.16816.F32 R60, R52.reuse, R44, R60 ;  /* 0x0000002c343c723c */ /* 0x040fec000000183c */
[----:B------:R-:W-:Y:S06]  /*3b20*/  HMMA.16816.F32 R72, R52, R46, R72 ;  /* 0x0000002e3448723c */ /* 0x000fec0000001848 */
[C---:B----4-:R-:W-:Y:S06]  /*3b30*/  HMMA.16816.F32 R16, R8.reuse, R4, R16 ;  /* 0x000000040810723c */ /* 0x050fec0000001810 */
[----:B------:R-:W-:Y:S01]  /*3b40*/  HMMA.16816.F32 R28, R8, R6, R28 ;  /* 0x00000006081c723c */ /* 0x000fe2000000181c */
[----:B------:R-:W3:Y:S05]  /*3b50*/  LDSM.16.M88.4 R4, [R147+0x7000] ;  /* 0x007000009304783b */ /* 0x000eea0000000200 */
[C---:B------:R-:W-:Y:S01]  /*3b60*/  HMMA.16816.F32 R64, R52.reuse, R50, R64 ;  /* 0x000000323440723c */ /* 0x040fe20000001840 */
[----:B------:R-:W-:Y:S05]  /*3b70*/  LDSM.16.M88.4 R48, [R149+0x2800] ;  /* 0x002800009530783b */ /* 0x000fea0000000200 */
[C---:B------:R-:W-:Y:S06]  /*3b80*/  HMMA.16816.F32 R84, R52.reuse, R12, R84 ;  /* 0x0000000c3454723c */ /* 0x040fec0000001854 */
[----:B------:R-:W-:Y:S01]  /*3b90*/  HMMA.16816.F32 R80, R52, R14, R80 ;  /* 0x0000000e3450723c */ /* 0x000fe20000001850 */
[----:B------:R-:W4:Y:S01]  /*3ba0*/  LDSM.16.M88.4 R12, [R147+0x7800] ;  /* 0x00780000930c783b */ /* 0x000f220000000200 */
[----:B------:R-:W-:Y:S01]  /*3bb0*/  FMUL.FTZ R17, R17, UR10 ;  /* 0x0000000a11117c20 */ /* 0x000fe20008410000 */
[----:B------:R-:W-:Y:S01]  /*3bc0*/  FMUL.FTZ R19, R19, UR10 ;  /* 0x0000000a13137c20 */ /* 0x000fe20008410000 */
[----:B------:R-:W-:-:S02]  /*3bd0*/  FMUL.FTZ R16, R16, UR10 ;  /* 0x0000000a10107c20 */ /* 0x000fc40008410000 */
[----:B------:R-:W-:Y:S01]  /*3be0*/  HMMA.16816.F32 R40, R36, R32, R40 ;  /* 0x000000202428723c */ /* 0x000fe20000001828 */
[----:B------:R-:W-:Y:S01]  /*3bf0*/  FMUL.FTZ R29, R29, UR10 ;  /* 0x0000000a1d1d7c20 */ /* 0x000fe20008410000 */
[----:B------:R-:W4:Y:S01]  /*3c00*/  MUFU.TANH R17, R17 ;  /* 0x0000001100117308 */ /* 0x000f220000002400 */
[----:B------:R-:W-:-:S03]  /*3c10*/  FMUL.FTZ R31, R31, UR10 ;  /* 0x0000000a1f1f7c20 */ /* 0x000fc60008410000 */
[C---:B-1----:R-:W-:Y:S04]  /*3c20*/  HMMA.16816.F32 R60, R36.reuse, R56, R60 ;  /* 0x00000038243c723c */ /* 0x042fe8000000183c */
[----:B------:R-:W1:Y:S02]  /*3c30*/  MUFU.TANH R19, R19 ;  /* 0x0000001300137308 */ /* 0x000e640000002400 */
[C---:B------:R-:W-:Y:S06]  /*3c40*/  HMMA.16816.F32 R72, R36.reuse, R58, R72 ;  /* 0x0000003a2448723c */ /* 0x040fec0000001848 */
[C---:B------:R-:W-:Y:S01]  /*3c50*/  HMMA.16816.F32 R64, R36.reuse, R34, R64 ;  /* 0x000000222440723c */ /* 0x040fe20000001840 */
[----:B------:R-:W1:Y:S01]  /*3c60*/  LDSM.16.M88.4 R32, [R149+0x3000] ;  /* 0x003000009520783b */ /* 0x000e620000000200 */
[----:B------:R-:W-:Y:S04]  /*3c70*/  MUFU.TANH R29, R29 ;  /* 0x0000001d001d7308 */ /* 0x000fe80000002400 */
[C---:B--2---:R-:W-:Y:S04]  /*3c80*/  HMMA.16816.F32 R84, R36.reuse, R20, R84 ;  /* 0x000000142454723c */ /* 0x044fe80000001854 */
[----:B------:R-:W-:Y:S02]  /*3c90*/  MUFU.TANH R31, R31 ;  /* 0x0000001f001f7308 */ /* 0x000fe40000002400 */
[----:B------:R-:W-:Y:S01]  /*3ca0*/  HMMA.16816.F32 R80, R36, R22, R80 ;  /* 0x000000162450723c */ /* 0x000fe20000001850 */
[----:B------:R-:W-:-:S05]  /*3cb0*/  FMUL.FTZ R21, R28, UR10 ;  /* 0x0000000a1c157c20 */ /* 0x000fca0008410000 */
[C---:B------:R-:W-:Y:S01]  /*3cc0*/  HMMA.16816.F32 R40, R24.reuse, R88, R40 ;  /* 0x000000581828723c */ /* 0x040fe20000001828 */
[----:B------:R-:W-:Y:S01]  /*3cd0*/  FMUL.FTZ R23, R30, UR10 ;  /* 0x0000000a1e177c20 */ /* 0x000fe20008410000 */
[----:B------:R-:W2:Y:S04]  /*3ce0*/  MUFU.TANH R21, R21 ;  /* 0x0000001500157308 */ /* 0x000ea80000002400 */
[C---:B---3--:R-:W-:Y:S04]  /*3cf0*/  HMMA.16816.F32 R60, R24.reuse, R4, R60 ;  /* 0x00000004183c723c */ /* 0x048fe8000000183c */
[----:B------:R-:W3:Y:S02]  /*3d00*/  MUFU.TANH R23, R23 ;  /* 0x0000001700177308 */ /* 0x000ee40000002400 */
[----:B------:R-:W-:Y:S01]  /*3d10*/  HMMA.16816.F32 R72, R24, R6, R72 ;  /* 0x000000061848723c */ /* 0x000fe20000001848 */
[----:B------:R-:W2:Y:S01]  /*3d20*/  LDSM.16.M88.4 R4, [R149+0x3800] ;  /* 0x003800009504783b */ /* 0x000ea20000000200 */
[----:B------:R-:W-:-:S04]  /*3d30*/  DEPBAR.LE SB0, 0x0 ;  /* 0x000080000000791a */ /* 0x000fc80000000000 */
[C---:B------:R-:W-:Y:S01]  /*3d40*/  HMMA.16816.F32 R64, R24.reuse, R90, R64 ;  /* 0x0000005a1840723c */ /* 0x040fe20000001840 */
[----:B------:R-:W-:Y:S05]  /*3d50*/  MUFU.TANH R45, R16 ;  /* 0x00000010002d7308 */ /* 0x000fea0000002400 */
[C---:B----4-:R-:W-:Y:S06]  /*3d60*/  HMMA.16816.F32 R84, R24.reuse, R12, R84 ;  /* 0x0000000c1854723c */ /* 0x050fec0000001854 */
[----:B------:R-:W-:Y:S01]  /*3d70*/  HMMA.16816.F32 R80, R24, R14, R80 ;  /* 0x0000000e1850723c */ /* 0x000fe20000001850 */
[----:B------:R-:W-:-:S05]  /*3d80*/  IMAD R12, R114, 0x10, R115 ;  /* 0x00000010720c7824 */ /* 0x000fca00078e0273 */
[----:B------:R-:W-:Y:S01]  /*3d90*/  HMMA.16816.F32 R40, R8, R48, R40 ;  /* 0x000000300828723c */ /* 0x000fe20000001828 */
[----:B------:R-:W-:Y:S02]  /*3da0*/  IADD3 R12, R12, 0x1, R171 ;  /* 0x000000010c0c7810 */ /* 0x000fe40007ffe0ab */
[----:B------:R-:W-:-:S03]  /*3db0*/  SHF.R.S32.HI R27, RZ, 0x1f, R114 ;  /* 0x0000001fff1b7819 */ /* 0x000fc60000011472 */
[----:B-1----:R-:W-:Y:S01]  /*3dc0*/  HMMA.16816.F32 R60, R8, R32, R60 ;  /* 0x00000020083c723c */ /* 0x002fe2000000183c */
[----:B------:R-:W-:-:S05]  /*3dd0*/  LEA.HI R0, R27, R114, RZ, 0x2 ;  /* 0x000000721b007211 */ /* 0x000fca00078f10ff */
[----:B------:R-:W-:Y:S01]  /*3de0*/  HMMA.16816.F32 R72, R8, R34, R72 ;  /* 0x000000220848723c */ /* 0x000fe20000001848 */
[----:B------:R-:W-:Y:S01]  /*3df0*/  LOP3.LUT R33, R0, 0xfffffffc, RZ, 0xc0, !PT ;  /* 0xfffffffc00217812 */ /* 0x000fe200078ec0ff */
[----:B-----5:R-:W-:-:S04]  /*3e00*/  FMUL.FTZ R0, R105, R110 ;  /* 0x0000006e69007220 */ /* 0x020fc80000410000 */
[----:B------:R-:W-:Y:S01]  /*3e10*/  HMMA.16816.F32 R64, R8, R50, R64 ;  /* 0x000000320840723c */ /* 0x000fe20000001840 */
[----:B------:R-:W-:Y:S01]  /*3e20*/  IADD3 R35, R111, R12, -R164 ;  /* 0x0000000c6f237210 */ /* 0x000fe20007ffe8a4 */
[----:B------:R-:W-:-:S04]  /*3e30*/  IMAD.IADD R170, R114, 0x1, -R33 ;  /* 0x0000000172aa7824 */ /* 0x000fc800078e0a21 */
[C---:B--2---:R-:W-:Y:S01]  /*3e40*/  HMMA.16816.F32 R84, R8.reuse, R4, R84 ;  /* 0x000000040854723c */ /* 0x044fe20000001854 */
[----:B------:R-:W-:Y:S02]  /*3e50*/  IMAD.IADD R112, R35, 0x1, R112 ;  /* 0x0000000123707824 */ /* 0x000fe400078e0270 */
[----:B------:R-:W-:Y:S01]  /*3e60*/  FMUL.FTZ R37, R41, UR10 ;  /* 0x0000000a29257c20 */ /* 0x000fe20008410000 */
[----:B------:R-:W-:Y:S01]  /*3e70*/  FMUL.FTZ R25, R43, UR10 ;  /* 0x0000000a2b197c20 */ /* 0x000fe20008410000 */
[----:B------:R-:W-:Y:S01]  /*3e80*/  FMUL.FTZ R13, R40, UR10 ;  /* 0x0000000a280d7c20 */ /* 0x000fe20008410000 */
[----:B------:R-:W-:Y:S01]  /*3e90*/  FMUL.FTZ R15, R42, UR10 ;  /* 0x0000000a2a0f7c20 */ /* 0x000fe20008410000 */
[----:B------:R-:W-:Y:S01]  /*3ea0*/  HMMA.16816.F32 R80, R8, R6, R80 ;  /* 0x000000060850723c */ /* 0x000fe20000001850 */
[C---:B------:R-:W-:Y:S01]  /*3eb0*/  VIMNMX R130, R112.reuse, R111, PT ;  /* 0x0000006f70827248 */ /* 0x040fe20003fe0100 */
[----:B------:R-:W1:Y:S01]  /*3ec0*/  MUFU.TANH R37, R37 ;  /* 0x0000002500257308 */ /* 0x000e620000002400 */
[----:B------:R-:W-:Y:S01]  /*3ed0*/  VIADDMNMX R129, R112, 0x8, R111, PT ;  /* 0x0000000870817846 */ /* 0x000fe2000380016f */
[----:B------:R-:W-:Y:S01]  /*3ee0*/  FMUL.FTZ R35, R60, UR10 ;  /* 0x0000000a3c237c20 */ /* 0x000fe20008410000 */
[----:B------:R-:W-:Y:S01]  /*3ef0*/  FMUL.FTZ R62, R62, UR10 ;  /* 0x0000000a3e3e7c20 */ /* 0x000fe20008410000 */
[----:B------:R-:W-:Y:S01]  /*3f00*/  FMUL.FTZ R73, R73, UR10 ;  /* 0x0000000a49497c20 */ /* 0x000fe20008410000 */
[----:B------:R-:W-:-:S02]  /*3f10*/  IMAD.IADD R9, R100, 0x1, R173 ;  /* 0x0000000164097824 */ /* 0x000fc400078e02ad */
[----:B------:R-:W-:Y:S01]  /*3f20*/  FMUL.FTZ R8, R18, UR10 ;  /* 0x0000000a12087c20 */ /* 0x000fe20008410000 */
[----:B------:R-:W-:Y:S01]  /*3f30*/  FMUL.FTZ R75, R75, UR10 ;  /* 0x0000000a4b4b7c20 */ /* 0x000fe20008410000 */
[----:B------:R-:W2:Y:S01]  /*3f40*/  MUFU.TANH R25, R25 ;  /* 0x0000001900197308 */ /* 0x000ea20000002400 */
[C---:B------:R-:W-:Y:S02]  /*3f50*/  VIADD R6, R9.reuse, 0x1 ;  /* 0x0000000109067836 */ /* 0x040fe40000000000 */
[----:B------:R-:W-:Y:S01]  /*3f60*/  FMUL.FTZ R27, R64, UR10 ;  /* 0x0000000a401b7c20 */ /* 0x000fe20008410000 */
[----:B------:R-:W-:Y:S02]  /*3f70*/  VIADD R10, R9, 0x8 ;  /* 0x00000008090a7836 */ /* 0x000fe40000000000 */
[----:B------:R-:W-:Y:S01]  /*3f80*/  FMUL.FTZ R5, R65, UR10 ;  /* 0x0000000a41057c20 */ /* 0x000fe20008410000 */
[C---:B------:R-:W-:Y:S01]  /*3f90*/  VIADD R18, R9.reuse, 0x11 ;  /* 0x0000001109127836 */ /* 0x040fe20000000000 */
[C---:B------:R-:W-:Y:S01]  /*3fa0*/  ISETP.GE.AND P5, PT, R6.reuse, R130, PT ;  /* 0x000000820600720c */ /* 0x040fe20003fa6270 */
[C---:B------:R-:W-:Y:S01]  /*3fb0*/  VIADD R26, R9.reuse, 0x9 ;  /* 0x00000009091a7836 */ /* 0x040fe20000000000 */
[-C--:B------:R-:W-:Y:S01]  /*3fc0*/  ISETP.GE.AND P1, PT, R6, R129.reuse, PT ;  /* 0x000000810600720c */ /* 0x080fe20003f26270 */
[----:B------:R-:W4:Y:S01]  /*3fd0*/  MUFU.TANH R13, R13 ;  /* 0x0000000d000d7308 */ /* 0x000f220000002400 */
[----:B------:R-:W-:Y:S01]  /*3fe0*/  I2FP.F32.S32 R6, R6 ;  /* 0x0000000600067245 */ /* 0x000fe20000201400 */
[----:B------:R-:W-:Y:S01]  /*3ff0*/  VIADD R22, R9, 0x10 ;  /* 0x0000001009167836 */ /* 0x000fe20000000000 */
[----:B------:R-:W-:Y:S01]  /*4000*/  ISETP.GE.AND P4, PT, R10, R130, PT ;  /* 0x000000820a00720c */ /* 0x000fe20003f86270 */
[----:B------:R-:W-:Y:S01]  /*4010*/  FMUL.FTZ R7, R66, UR10 ;  /* 0x0000000a42077c20 */ /* 0x000fe20008410000 */
[-C--:B------:R-:W-:Y:S01]  /*4020*/  ISETP.GE.AND P2, PT, R10, R129.reuse, PT ;  /* 0x000000810a00720c */ /* 0x080fe20003f46270 */
[C---:B------:R-:W-:Y:S01]  /*4030*/  FFMA.FTZ R17, R0.reuse, R6, R17 ;  /* 0x0000000600117223 */ /* 0x040fe20000010011 */
[----:B------:R-:W-:Y:S01]  /*4040*/  I2FP.F32.S32 R10, R10 ;  /* 0x0000000a000a7245 */ /* 0x000fe20000201400 */
[----:B------:R-:W4:Y:S01]  /*4050*/  MUFU.TANH R15, R15 ;  /* 0x0000000f000f7308 */ /* 0x000f220000002400 */
[----:B------:R-:W-:Y:S01]  /*4060*/  FFMA.FTZ R19, R0, R6, R19 ;  /* 0x0000000600137223 */ /* 0x000fe20000010013 */
[----:B------:R-:W-:Y:S01]  /*4070*/  FMUL.FTZ R11, R67, UR10 ;  /* 0x0000000a430b7c20 */ /* 0x000fe20008410000 */
[----:B------:R-:W-:Y:S01]  /*4080*/  ISETP.GE.AND P6, PT, R26, R130, PT ;  /* 0x000000821a00720c */ /* 0x000fe20003fc6270 */
[CC--:B------:R-:W-:Y:S01]  /*4090*/  FFMA.FTZ R6, R0.reuse, R10.reuse, R21 ;  /* 0x0000000a00067223 */ /* 0x0c0fe20000010015 */
[----:B---3--:R-:W-:Y:S01]  /*40a0*/  FFMA.FTZ R23, R0, R10, R23 ;  /* 0x0000000a00177223 */ /* 0x008fe20000010017 */
[----:B------:R-:W-:Y:S01]  /*40b0*/  FSEL R28, R19, -INF , !P1 ;  /* 0xff800000131c7808 */ /* 0x000fe20004800000 */
[C---:B------:R-:W-:Y:S01]  /*40c0*/  VIADD R10, R9.reuse, 0x20 ;  /* 0x00000020090a7836 */ /* 0x040fe20000000000 */
[-C--:B------:R-:W-:Y:S01]  /*40d0*/  ISETP.GE.AND P3, PT, R26, R129.reuse, PT ;  /* 0x000000811a00720c */ /* 0x080fe20003f66270 */
[----:B------:R-:W3:Y:S01]  /*40e0*/  MUFU.TANH R35, R35 ;  /* 0x0000002300237308 */ /* 0x000ee20000002400 */
[----:B------:R-:W-:Y:S01]  /*40f0*/  FSEL R19, R6, -INF , !P4 ;  /* 0xff80000006137808 */ /* 0x000fe20006000000 */
[----:B------:R-:W-:Y:S01]  /*4100*/  VIADD R20, R9, 0x18 ;  /* 0x0000001809147836 */ /* 0x000fe20000000000 */
[----:B------:R-:W-:Y:S01]  /*4110*/  FSEL R24, R23, -INF , !P2 ;  /* 0xff80000017187808 */ /* 0x000fe20005000000 */
[----:B------:R-:W-:Y:S01]  /*4120*/  VIADD R6, R9, 0x19 ;  /* 0x0000001909067836 */ /* 0x000fe20000000000 */
[C---:B------:R-:W-:Y:S01]  /*4130*/  ISETP.GE.AND P4, PT, R18.reuse, R130, PT ;  /* 0x000000821200720c */ /* 0x040fe20003f86270 */
[----:B------:R-:W-:Y:S01]  /*4140*/  FMUL.FTZ R33, R61, UR10 ;  /* 0x0000000a3d217c20 */ /* 0x000fe20008410000 */
[-C--:B------:R-:W-:Y:S01]  /*4150*/  ISETP.GE.AND P2, PT, R18, R129.reuse, PT ;  /* 0x000000811200720c */ /* 0x080fe20003f46270 */
[----:B------:R-:W3:Y:S01]  /*4160*/  MUFU.TANH R39, R62 ;  /* 0x0000003e00277308 */ /* 0x000ee20000002400 */
[----:B------:R-:W-:Y:S01]  /*4170*/  I2FP.F32.S32 R18, R18 ;  /* 0x0000001200127245 */ /* 0x000fe20000201400 */
[----:B------:R-:W-:Y:S01]  /*4180*/  FMUL.FTZ R63, R63, UR10 ;  /* 0x0000000a3f3f7c20 */ /* 0x000fe20008410000 */
[----:B------:R-:W-:Y:S01]  /*4190*/  I2FP.F32.S32 R26, R26 ;  /* 0x0000001a001a7245 */ /* 0x000fe20000201400 */
[----:B------:R-:W-:Y:S01]  /*41a0*/  FMUL.FTZ R72, R72, UR10 ;  /* 0x0000000a48487c20 */ /* 0x000fe20008410000 */
[----:B------:R-:W-:Y:S01]  /*41b0*/  FSEL R21, R17, -INF , !P5 ;  /* 0xff80000011157808 */ /* 0x000fe20006800000 */
[----:B-1----:R-:W-:Y:S01]  /*41c0*/  FFMA.FTZ R23, R0, R18, R37 ;  /* 0x0000001200177223 */ /* 0x002fe20000010025 */
[C---:B------:R-:W-:Y:S01]  /*41d0*/  ISETP.GE.AND P5, PT, R22.reuse, R130, PT ;  /* 0x000000821600720c */ /* 0x040fe20003fa6270 */
[----:B------:R-:W1:Y:S01]  /*41e0*/  MUFU.TANH R27, R27 ;  /* 0x0000001b001b7308 */ /* 0x000e620000002400 */
[-C--:B------:R-:W-:Y:S01]  /*41f0*/  ISETP.GE.AND P1, PT, R22, R129.reuse, PT ;  /* 0x000000811600720c */ /* 0x080fe20003f26270 */
[C---:B------:R-:W-:Y:S01]  /*4200*/  FFMA.FTZ R29, R0.reuse, R26, R29 ;  /* 0x0000001a001d7223 */ /* 0x040fe2000001001d */
[----:B------:R-:W-:Y:S01]  /*4210*/  I2FP.F32.S32 R22, R22 ;  /* 0x0000001600167245 */ /* 0x000fe20000201400 */
[C---:B--2---:R-:W-:Y:S01]  /*4220*/  FFMA.FTZ R18, R0.reuse, R18, R25 ;  /* 0x0000001200127223 */ /* 0x044fe20000010019 */
[----:B------:R-:W-:Y:S01]  /*4230*/  FFMA.FTZ R26, R0, R26, R31 ;  /* 0x0000001a001a7223 */ /* 0x000fe2000001001f */
[----:B------:R-:W-:Y:S01]  /*4240*/  FSEL R23, R23, -INF , !P4 ;  /* 0xff80000017177808 */ /* 0x000fe20006000000 */
[----:B------:R-:W-:Y:S01]  /*4250*/  FMUL.FTZ R74, R74, UR10 ;  /* 0x0000000a4a4a7c20 */ /* 0x000fe20008410000 */
[----:B------:R-:W-:Y:S01]  /*4260*/  MUFU.TANH R5, R5 ;  /* 0x0000000500057308 */ /* 0x000fe20000002400 */
[CC--:B----4-:R-:W-:Y:S01]  /*4270*/  FFMA.FTZ R13, R0.reuse, R22.reuse, R13 ;  /* 0x00000016000d7223 */ /* 0x0d0fe2000001000d */
[----:B------:R-:W-:Y:S01]  /*4280*/  FFMA.FTZ R22, R0, R22, R15 ;  /* 0x0000001600167223 */ /* 0x000fe2000001000f */
[----:B------:R-:W-:Y:S01]  /*4290*/  FSEL R18, R18, -INF , !P2 ;  /* 0xff80000012127808 */ /* 0x000fe20005000000 */
[----:B------:R-:W-:Y:S01]  /*42a0*/  FMUL.FTZ R80, R80, UR10 ;  /* 0x0000000a50507c20 */ /* 0x000fe20008410000 */
[----:B------:R-:W-:Y:S01]  /*42b0*/  FSEL R29, R29, -INF , !P6 ;  /* 0xff8000001d1d7808 */ /* 0x000fe20007000000 */
[----:B------:R-:W-:Y:S01]  /*42c0*/  FMUL.FTZ R85, R85, UR10 ;  /* 0x0000000a55557c20 */ /* 0x000fe20008410000 */
[----:B------:R-:W-:Y:S01]  /*42d0*/  FSEL R26, R26, -INF , !P3 ;  /* 0xff8000001a1a7808 */ /* 0x000fe20005800000 */
[----:B------:R-:W2:Y:S01]  /*42e0*/  MUFU.TANH R7, R7 ;  /* 0x0000000700077308 */ /* 0x000ea20000002400 */
[CC--:B------:R-:W-:Y:S01]  /*42f0*/  ISETP.GE.AND P4, PT, R10.reuse, R130.reuse, PT ;  /* 0x000000820a00720c */ /* 0x0c0fe20003f86270 */
[----:B------:R-:W-:Y:S01]  /*4300*/  FMUL.FTZ R87, R87, UR10 ;  /* 0x0000000a57577c20 */ /* 0x000fe20008410000 */
[-C--:B------:R-:W-:Y:S01]  /*4310*/  ISETP.GE.AND P2, PT, R10, R129.reuse, PT ;  /* 0x000000810a00720c */ /* 0x080fe20003f46270 */
[C---:B------:R-:W-:Y:S01]  /*4320*/  VIADD R14, R9.reuse, 0x21 ;  /* 0x00000021090e7836 */ /* 0x040fe20000000000 */
[C---:B------:R-:W-:Y:S01]  /*4330*/  ISETP.GE.AND P6, PT, R20.reuse, R130, PT ;  /* 0x000000821400720c */ /* 0x040fe20003fc6270 */
[----:B------:R-:W-:Y:S01]  /*4340*/  VIADD R12, R9, 0x28 ;  /* 0x00000028090c7836 */ /* 0x000fe20000000000 */
[-C--:B------:R-:W-:Y:S01]  /*4350*/  ISETP.GE.AND P3, PT, R20, R129.reuse, PT ;  /* 0x000000811400720c */ /* 0x080fe20003f66270 */
[----:B------:R-:W4:Y:S01]  /*4360*/  MUFU.TANH R11, R11 ;  /* 0x0000000b000b7308 */ /* 0x000f220000002400 */
[----:B------:R-:W-:Y:S01]  /*4370*/  I2FP.F32.S32 R10, R10 ;  /* 0x0000000a000a7245 */ /* 0x000fe20000201400 */
[----:B------:R-:W-:Y:S01]  /*4380*/  FMUL.FTZ R84, R84, UR10 ;  /* 0x0000000a54547c20 */ /* 0x000fe20008410000 */
[----:B------:R-:W-:Y:S01]  /*4390*/  I2FP.F32.S32 R20, R20 ;  /* 0x0000001400147245 */ /* 0x000fe20000201400 */
[----:B------:R-:W-:Y:S01]  /*43a0*/  FMUL.FTZ R86, R86, UR10 ;  /* 0x0000000a56567c20 */ /* 0x000fe20008410000 */
[----:B------:R-:W-:Y:S01]  /*43b0*/  FSEL R25, R13, -INF , !P5 ;  /* 0xff8000000d197808 */ /* 0x000fe20006800000 */
[----:B---3--:R-:W-:Y:S01]  /*43c0*/  FFMA.FTZ R35, R0, R10, R35 ;  /* 0x0000000a00237223 */ /* 0x008fe20000010023 */
[----:B------:R-:W-:Y:S01]  /*43d0*/  FSEL R22, R22, -INF , !P1 ;  /* 0xff80000016167808 */ /* 0x000fe20004800000 */
[----:B------:R-:W3:Y:S01]  /*43e0*/  MUFU.TANH R73, R73 ;  /* 0x0000004900497308 */ /* 0x000ee20000002400 */
[----:B------:R-:W-:Y:S01]  /*43f0*/  ISETP.GE.AND P5, PT, R6, R130, PT ;  /* 0x000000820600720c */ /* 0x000fe20003fa6270 */
[----:B------:R-:W-:Y:S01]  /*4400*/  FFMA.FTZ R39, R0, R10, R39 ;  /* 0x0000000a00277223 */ /* 0x000fe20000010027 */
[----:B------:R-:W-:Y:S01]  /*4410*/  ISETP.GE.AND P1, PT, R6, R129, PT ;  /* 0x000000810600720c */ /* 0x000fe20003f26270 */
[----:B-1----:R-:W-:Y:S01]  /*4420*/  FFMA.FTZ R27, R0, R20, R27 ;  /* 0x00000014001b7223 */ /* 0x002fe2000001001b */
[----:B------:R-:W-:Y:S01]  /*4430*/  I2FP.F32.S32 R6, R6 ;  /* 0x0000000600067245 */ /* 0x000fe20000201400 */
[----:B------:R-:W-:-:S02]  /*4440*/  VIADD R10, R9, 0x29 ;  /* 0x00000029090a7836 */ /* 0x000fc40000000000 */
[C---:B--2---:R-:W-:Y:S01]  /*4450*/  FFMA.FTZ R20, R0.reuse, R20, R7 ;  /* 0x0000001400147223 */ /* 0x044fe20000010007 */
[----:B------:R-:W1:Y:S01]  /*4460*/  MUFU.TANH R75, R75 ;  /* 0x0000004b004b7308 */ /* 0x000e620000002400 */
[----:B------:R-:W-:Y:S01]  /*4470*/  FSEL R135, R35, -INF , !P4 ;  /* 0xff80000023877808 */ /* 0x000fe20006000000 */
[CC--:B------:R-:W-:Y:S01]  /*4480*/  FFMA.FTZ R5, R0.reuse, R6.reuse, R5 ;  /* 0x0000000600057223 */ /* 0x0c0fe20000010005 */
[----:B----4-:R-:W-:Y:S01]  /*4490*/  FFMA.FTZ R6, R0, R6, R11 ;  /* 0x0000000600067223 */ /* 0x010fe2000001000b */
[----:B------:R-:W-:Y:S01]  /*44a0*/  FSEL R140, R39, -INF , !P2 ;  /* 0xff800000278c7808 */ /* 0x000fe20005000000 */
[----:B------:R-:W-:Y:S01]  /*44b0*/  FMUL.FTZ R81, R81, UR10 ;  /* 0x0000000a51517c20 */ /* 0x000fe20008410000 */
[----:B------:R-:W-:Y:S01]  /*44c0*/  FSEL R7, R27, -INF , !P6 ;  /* 0xff8000001b077808 */ /* 0x000fe20007000000 */
[----:B------:R-:W-:Y:S01]  /*44d0*/  FMUL.FTZ R83, R83, UR10 ;  /* 0x0000000a53537c20 */ /* 0x000fe20008410000 */
[----:B------:R-:W2:Y:S01]  /*44e0*/  MUFU.TANH R33, R33 ;  /* 0x0000002100217308 */ /* 0x000ea20000002400 */
[----:B------:R-:W-:Y:S01]  /*44f0*/  ISETP.GE.AND P4, PT, R10, R130, PT ;  /* 0x000000820a00720c */ /* 0x000fe20003f86270 */
[----:B------:R-:W-:Y:S01]  /*4500*/  FMUL.FTZ R82, R82, UR10 ;  /* 0x0000000a52527c20 */ /* 0x000fe20008410000 */
[----:B------:R-:W-:-:S02]  /*4510*/  ISETP.GE.AND P2, PT, R10, R129, PT ;  /* 0x000000810a00720c */ /* 0x000fc40003f46270 */
[----:B------:R-:W-:Y:S02]  /*4520*/  I2FP.F32.S32 R10, R10 ;  /* 0x0000000a000a7245 */ /* 0x000fe40000201400 */
[----:B------:R-:W-:Y:S01]  /*4530*/  FSEL R20, R20, -INF , !P3 ;  /* 0xff80000014147808 */ /* 0x000fe20005800000 */
[----:B------:R-:W4:Y:S01]  /*4540*/  MUFU.TANH R63, R63 ;  /* 0x0000003f003f7308 */ /* 0x000f220000002400 */
[----:B------:R-:W-:Y:S01]  /*4550*/  FSEL R5, R5, -INF , !P5 ;  /* 0xff80000005057808 */ /* 0x000fe20006800000 */
[-C--:B---3--:R-:W-:Y:S01]  /*4560*/  FFMA.FTZ R73, R0, R10.reuse, R73 ;  /* 0x0000000a00497223 */ /* 0x088fe20000010049 */
[----:B------:R-:W-:Y:S01]  /*4570*/  FSEL R6, R6, -INF , !P1 ;  /* 0xff80000006067808 */ /* 0x000fe20004800000 */
[----:B-1----:R-:W-:Y:S01]  /*4580*/  FFMA.FTZ R75, R0, R10, R75 ;  /* 0x0000000a004b7223 */ /* 0x002fe2000001004b */
[CC--:B------:R-:W-:Y:S01]  /*4590*/  ISETP.GE.AND P6, PT, R14.reuse, R130.reuse, PT ;  /* 0x000000820e00720c */ /* 0x0c0fe20003fc6270 */
[----:B------:R-:W-:Y:S01]  /*45a0*/  VIADD R10, R9, 0x38 ;  /* 0x00000038090a7836 */ /* 0x000fe20000000000 */
[----:B------:R-:W-:Y:S01]  /*45b0*/  ISETP.GE.AND P3, PT, R14, R129, PT ;  /* 0x000000810e00720c */ /* 0x000fe20003f66270 */
[----:B------:R-:W1:Y:S01]  /*45c0*/  MUFU.TANH R17, R72 ;  /* 0x0000004800117308 */ /* 0x000e620000002400 */
[----:B------:R-:W-:-:S02]  /*45d0*/  ISETP.GE.AND P5, PT, R12, R130, PT ;  /* 0x000000820c00720c */ /* 0x000fc40003fa6270 */
[----:B------:R-:W-:Y:S02]  /*45e0*/  ISETP.GE.AND P1, PT, R12, R129, PT ;  /* 0x000000810c00720c */ /* 0x000fe40003f26270 */
[----:B------:R-:W-:Y:S02]  /*45f0*/  I2FP.F32.S32 R14, R14 ;  /* 0x0000000e000e7245 */ /* 0x000fe40000201400 */
[----:B------:R-:W-:Y:S01]  /*4600*/  I2FP.F32.S32 R12, R12 ;  /* 0x0000000c000c7245 */ /* 0x000fe20000201400 */
[----:B------:R-:W3:Y:S01]  /*4610*/  MUFU.TANH R15, R74 ;  /* 0x0000004a000f7308 */ /* 0x000ee20000002400 */
[----:B------:R-:W-:Y:S01]  /*4620*/  FSEL R123, R73, -INF , !P4 ;  /* 0xff800000497b7808 */ /* 0x000fe20006000000 */
[CC--:B--2---:R-:W-:Y:S01]  /*4630*/  FFMA.FTZ R33, R0.reuse, R14.reuse, R33 ;  /* 0x0000000e00217223 */ /* 0x0c4fe20000010021 */
[----:B----4-:R-:W-:Y:S01]  /*4640*/  FFMA.FTZ R63, R0, R14, R63 ;  /* 0x0000000e003f7223 */ /* 0x010fe2000001003f */
[----:B------:R-:W-:Y:S01]  /*4650*/  VIADD R14, R9, 0x30 ;  /* 0x00000030090e7836 */ /* 0x000fe20000000000 */
[----:B------:R-:W-:-:S02]  /*4660*/  FSEL R136, R75, -INF , !P2 ;  /* 0xff8000004b887808 */ /* 0x000fc40005000000 */
[----:B------:R-:W-:Y:S01]  /*4670*/  ISETP.GE.AND P4, PT, R10, R130, PT ;  /* 0x000000820a00720c */ /* 0x000fe20003f86270 */
[----:B------:R-:W2:Y:S01]  /*4680*/  MUFU.TANH R27, R80 ;  /* 0x00000050001b7308 */ /* 0x000ea20000002400 */
[----:B-1----:R-:W-:Y:S01]  /*4690*/  FFMA.FTZ R17, R0, R12, R17 ;  /* 0x0000000c00117223 */ /* 0x002fe20000010011 */
[----:B------:R-:W-:Y:S02]  /*46a0*/  ISETP.GE.AND P2, PT, R10, R129, PT ;  /* 0x000000810a00720c */ /* 0x000fe40003f46270 */
[----:B------:R-:W-:Y:S02]  /*46b0*/  I2FP.F32.S32 R10, R10 ;  /* 0x0000000a000a7245 */ /* 0x000fe40000201400 */
[----:B------:R-:W-:Y:S02]  /*46c0*/  FSEL R133, R33, -INF , !P6 ;  /* 0xff80000021857808 */ /* 0x000fe40007000000 */
[----:B------:R-:W1:Y:S01]  /*46d0*/  MUFU.TANH R13, R84 ;  /* 0x00000054000d7308 */ /* 0x000e620000002400 */
[----:B---3--:R-:W-:Y:S01]  /*46e0*/  FFMA.FTZ R15, R0, R12, R15 ;  /* 0x0000000c000f7223 */ /* 0x008fe2000001000f */
[----:B------:R-:W-:Y:S01]  /*46f0*/  VIADD R12, R9, 0x31 ;  /* 0x00000031090c7836 */ /* 0x000fe20000000000 */
[----:B------:R-:W-:-:S02]  /*4700*/  FSEL R138, R63, -INF , !P3 ;  /* 0xff8000003f8a7808 */ /* 0x000fc40005800000 */
[----:B------:R-:W-:Y:S02]  /*4710*/  FSEL R131, R17, -INF , !P5 ;  /* 0xff80000011837808 */ /* 0x000fe40006800000 */
[----:B------:R-:W-:Y:S01]  /*4720*/  FSEL R134, R15, -INF , !P1 ;  /* 0xff8000000f867808 */ /* 0x000fe20004800000 */
[----:B------:R-:W3:Y:S01]  /*4730*/  MUFU.TANH R85, R85 ;  /* 0x0000005500557308 */ /* 0x000ee20000002400 */
[----:B------:R-:W-:Y:S01]  /*4740*/  ISETP.GE.AND P6, PT, R14, R130, PT ;  /* 0x000000820e00720c */ /* 0x000fe20003fc6270 */
[----:B--2---:R-:W-:Y:S01]  /*4750*/  FFMA.FTZ R27, R0, R10, R27 ;  /* 0x0000000a001b7223 */ /* 0x004fe2000001001b */
[-C--:B------:R-:W-:Y:S02]  /*4760*/  ISETP.GE.AND P3, PT, R14, R129.reuse, PT ;  /* 0x000000810e00720c */ /* 0x080fe40003f66270 */
[C---:B------:R-:W-:Y:S02]  /*4770*/  ISETP.GE.AND P5, PT, R12.reuse, R130, PT ;  /* 0x000000820c00720c */ /* 0x040fe40003fa6270 */
[----:B------:R-:W-:Y:S01]  /*4780*/  ISETP.GE.AND P1, PT, R12, R129, PT ;  /* 0x000000810c00720c */ /* 0x000fe20003f26270 */
[----:B------:R-:W2:Y:S01]  /*4790*/  MUFU.TANH R11, R86 ;  /* 0x00000056000b7308 */ /* 0x000ea20000002400 */
[----:B------:R-:W-:-:S02]  /*47a0*/  I2FP.F32.S32 R14, R14 ;  /* 0x0000000e000e7245 */ /* 0x000fc40000201400 */
[----:B------:R-:W-:Y:S02]  /*47b0*/  I2FP.F32.S32 R12, R12 ;  /* 0x0000000c000c7245 */ /* 0x000fe40000201400 */
[----:B------:R-:W-:Y:S01]  /*47c0*/  FSEL R119, R27, -INF , !P4 ;  /* 0xff8000001b777808 */ /* 0x000fe20006000000 */
[----:B-1----:R-:W-:Y:S01]  /*47d0*/  FFMA.FTZ R13, R0, R14, R13 ;  /* 0x0000000e000d7223 */ /* 0x002fe2000001000d */
[----:B------:R-:W-:Y:S01]  /*47e0*/  ISETP.GE.AND P4, PT, R126, 0x2, PT ;  /* 0x000000027e00780c */ /* 0x000fe20003f86270 */
[----:B------:R-:W1:Y:S01]  /*47f0*/  MUFU.TANH R87, R87 ;  /* 0x0000005700577308 */ /* 0x000e620000002400 */
[----:B---3--:R-:W-:Y:S01]  /*4800*/  FFMA.FTZ R85, R0, R12, R85 ;  /* 0x0000000c00557223 */ /* 0x008fe20000010055 */
[----:B------:R-:W-:Y:S02]  /*4810*/  LOP3.LUT R4, R108, R109, RZ, 0xfc, !PT ;  /* 0x0000006d6c047212 */ /* 0x000fe400078efcff */
[----:B------:R-:W-:Y:S02]  /*4820*/  FSEL R121, R13, -INF , !P6 ;  /* 0xff8000000d797808 */ /* 0x000fe40007000000 */
[----:B------:R-:W-:-:S02]  /*4830*/  FSEL R120, R85, -INF , !P5 ;  /* 0xff80000055787808 */ /* 0x000fc40006800000 */
[----:B------:R-:W3:Y:S01]  /*4840*/  MUFU.TANH R31, R82 ;  /* 0x00000052001f7308 */ /* 0x000ee20000002400 */
[----:B--2---:R-:W-:Y:S01]  /*4850*/  FFMA.FTZ R11, R0, R14, R11 ;  /* 0x0000000e000b7223 */ /* 0x004fe2000001000b */
[----:B------:R-:W-:Y:S01]  /*4860*/  BAR.SYNC.DEFER_BLOCKING 0x0 ;  /* 0x0000000000007b1d */ /* 0x000fe20000010000 */
[----:B------:R-:W-:-:S03]  /*4870*/  ISETP.GE.AND P6, PT, R9, R130, PT ;  /* 0x000000820900720c */ /* 0x000fc60003fc6270 */
[----:B------:R-:W-:Y:S02]  /*4880*/  FSEL R118, R11, -INF , !P3 ;  /* 0xff8000000b767808 */ /* 0x000fe40005800000 */
[----:B------:R2:W4:Y:S01]  /*4890*/  MUFU.TANH R15, R8 ;  /* 0x00000008000f7308 */ /* 0x0005220000002400 */
[----:B-1----:R-:W-:Y:S01]  /*48a0*/  FFMA.FTZ R87, R0, R12, R87 ;  /* 0x0000000c00577223 */ /* 0x002fe20000010057 */
[----:B------:R-:W-:-:S04]  /*48b0*/  ISETP.GE.AND P3, PT, R9, R129, PT ;  /* 0x000000810900720c */ /* 0x000fc80003f66270 */
[----:B------:R-:W-:Y:S02]  /*48c0*/  FSEL R116, R87, -INF , !P1 ;  /* 0xff80000057747808 */ /* 0x000fe40004800000 */
[----:B------:R-:W1:Y:S01]  /*48d0*/  MUFU.TANH R81, R81 ;  /* 0x0000005100517308 */ /* 0x000e620000002400 */
[----:B---3--:R-:W-:-:S05]  /*48e0*/  FFMA.FTZ R31, R0, R10, R31 ;  /* 0x0000000a001f7223 */ /* 0x008fca000001001f */
[----:B------:R-:W-:Y:S02]  /*48f0*/  FSEL R114, R31, -INF , !P2 ;  /* 0xff8000001f727808 */ /* 0x000fe40005000000 */
[----:B------:R-:W3:Y:S01]  /*4900*/  MUFU.TANH R83, R83 ;  /* 0x0000005300537308 */ /* 0x000ee20000002400 */
[----:B--2---:R-:W-:Y:S01]  /*4910*/  VIADD R8, R9, 0x39 ;  /* 0x0000003909087836 */ /* 0x004fe20000000000 */
[----:B------:R-:W-:-:S04]  /*4920*/  I2FP.F32.S32 R9, R9 ;  /* 0x0000000900097245 */ /* 0x000fc80000201400 */
[----:B------:R-:W-:Y:S01]  /*4930*/  ISETP.GE.AND P5, PT, R8, R130, PT ;  /* 0x000000820800720c */ /* 0x000fe20003fa6270 */
[----:B------:R-:W-:Y:S01]  /*4940*/  FFMA.FTZ R45, R0, R9, R45 ;  /* 0x00000009002d7223 */ /* 0x000fe2000001002d */
[----:B------:R-:W-:Y:S01]  /*4950*/  ISETP.GE.AND P1, PT, R8, R129, PT ;  /* 0x000000810800720c */ /* 0x000fe20003f26270 */
[C---:B----4-:R-:W-:Y:S01]  /*4960*/  FFMA.FTZ R15, R0.reuse, R9, R15 ;  /* 0x00000009000f7223 */ /* 0x050fe2000001000f */
[----:B------:R-:W-:Y:S02]  /*4970*/  I2FP.F32.S32 R8, R8 ;  /* 0x0000000800087245 */ /* 0x000fe40000201400 */
[----:B------:R-:W-:Y:S02]  /*4980*/  FSEL R27, R45, -INF , !P6 ;  /* 0xff8000002d1b7808 */ /* 0x000fe40007000000 */
[----:B------:R-:W-:Y:S01]  /*4990*/  FSEL R30, R15, -INF , !P3 ;  /* 0xff8000000f1e7808 */ /* 0x000fe20005800000 */
[CC--:B-1----:R-:W-:Y:S01]  /*49a0*/  FFMA.FTZ R81, R0.reuse, R8.reuse, R81 ;  /* 0x0000000800517223 */ /* 0x0c2fe20000010051 */
[----:B---3--:R-:W-:-:S04]  /*49b0*/  FFMA.FTZ R83, R0, R8, R83 ;  /* 0x0000000800537223 */ /* 0x008fc80000010053 */
        /* <DEDUP_REMOVED lines=63> */
.L_x_6784:
[----:B------:R-:W-:-:S04]  /*4db0*/  LEA R31, -R102, RZ, 0x6 ;  /* 0x000000ff661f7211 */ /* 0x000fc800078e31ff */
[----:B------:R-:W-:-:S07]  /*4dc0*/  SHF.R.S32.HI R32, RZ, 0x1f, R31 ;  /* 0x0000001fff207819 */ /* 0x000fce000001141f */
.L_x_6785:
        /* <DEDUP_REMOVED lines=91> */
.L_x_6787:
[----:B------:R-:W-:Y:S05]  /*5380*/  BSYNC B0 ;  /* 0x0000000000007941 */ /* 0x000fea0003800000 */
.L_x_6786:
[----:B------:R-:W0:Y:S01]  /*5390*/  LDGDEPBAR ;  /* 0x00000000000079af */ /* 0x000e220000000000 */
[----:B------:R-:W-:-:S04]  /*53a0*/  IADD3 R128, P1, R31, R128, RZ ;  /* 0x000000801f807210 */ /* 0x000fc80007f3e0ff */
[----:B------:R-:W-:-:S09]  /*53b0*/  IADD3.X R127, R32, R127, RZ, P1, !PT ;  /* 0x0000007f207f7210 */ /* 0x000fd20000ffe4ff */
.L_x_6783:
        /* <DEDUP_REMOVED lines=38> */
[----:B------:R-:W2:Y:S04]  /*5620*/  SHFL.BFLY PT, R9, R8, 0x2, 0x1f ;  /* 0x0c401f0008097f89 */ /* 0x000ea800000e0000 */
        /* <DEDUP_REMOVED lines=10> */
[----:B------:R-:W4:Y:S01]  /*56d0*/  LDSM.16.MT88.4 R56, [R145+0xa000] ;  /* 0x00a000009138783b */ /* 0x000f220000004200 */
        /* <DEDUP_REMOVED lines=36> */
[----:B------:R-:W-:Y:S01]  /*5920*/  FFMA.FTZ R119, R119, UR11, -R122 ;  /* 0x0000000b77777c23 */ /* 0x000fe2000801087a */
[--C-:B------:R-:W-:Y:S01]  /*5930*/  FFMA.FTZ R117, R118, UR11, -R115.reuse ;  /* 0x0000000b76757c23 */ /* 0x100fe20008010873 */
[--C-:B------:R-:W-:Y:S01]  /*5940*/  FFMA.FTZ R116, R116, UR11, -R115.reuse ;  /* 0x0000000b74747c23 */ /* 0x100fe20008010873 */
[--C-:B------:R-:W-:Y:S01]  /*5950*/  FFMA.FTZ R114, R114, UR11, -R115.reuse ;  /* 0x0000000b72727c23 */ /* 0x100fe20008010873 */
[----:B------:R-:W-:Y:S01]  /*5960*/  FFMA.FTZ R179, R113, UR11, -R115 ;  /* 0x0000000b71b37c23 */ /* 0x000fe20008010873 */
[----:B------:R-:W-:Y:S01]  /*5970*/  LEA R178, P1, R128, UR8, 0x1 ;  /* 0x0000000880b27c11 */ /* 0x000fe2000f8208ff */
[----:B------:R-:W5:Y:S01]  /*5980*/  MUFU.EX2 R34, R34 ;  /* 0x0000002200227308 */ /* 0x000f620000000800 */
[----:B-1----:R-:W-:Y:S01]  /*5990*/  F2FP.F16.F32.PACK_AB R64, R111, R112 ;  /* 0x000000706f40723e */ /* 0x002fe200000000ff */
[----:B------:R-:W-:Y:S01]  /*59a0*/  FADD.FTZ R112, R112, R111 ;  /* 0x0000006f70707221 */ /* 0x000fe20000010000 */
[----:B------:R-:W-:-:S05]  /*59b0*/  LEA.HI.X R177, R128, UR9, R127, 0x1, P1 ;  /* 0x0000000980b17c11 */ /* 0x000fca00088f0c7f */
[----:B------:R-:W-:Y:S08]  /*59c0*/  MUFU.EX2 R109, R109 ;  /* 0x0000006d006d7308 */ /* 0x000ff00000000800 */
[----:B------:R-:W1:Y:S01]  /*59d0*/  MUFU.EX2 R110, R110 ;  /* 0x0000006e006e7308 */ /* 0x000e620000000800 */
[----:B-----5:R-:W-:-:S07]  /*59e0*/  F2FP.F16.F32.PACK_AB R66, R34, R105 ;  /* 0x000000692242723e */ /* 0x020fce00000000ff */
[----:B------:R-:W-:Y:S08]  /*59f0*/  MUFU.EX2 R108, R108 ;  /* 0x0000006c006c7308 */ /* 0x000ff00000000800 */
[----:B------:R-:W5:Y:S01]  /*5a00*/  MUFU.EX2 R35, R35 ;  /* 0x0000002300237308 */ /* 0x000f620000000800 */
[----:B-1----:R-:W-:Y:S01]  /*5a10*/  F2FP.F16.F32.PACK_AB R65, R110, R109 ;  /* 0x0000006d6e41723e */ /* 0x002fe200000000ff */
[----:B------:R-:W-:-:S06]  /*5a20*/  FADD.FTZ R109, R109, R110 ;  /* 0x0000006e6d6d7221 */ /* 0x000fcc0000010000 */
[----:B------:R-:W-:Y:S08]  /*5a30*/  MUFU.EX2 R32, R32 ;  /* 0x0000002000207308 */ /* 0x000ff00000000800 */
[----:B------:R-:W1:Y:S01]  /*5a40*/  MUFU.EX2 R31, R31 ;  /* 0x0000001f001f7308 */ /* 0x000e620000000800 */
[----:B-----5:R-:W-:-:S07]  /*5a50*/  F2FP.F16.F32.PACK_AB R67, R35, R108 ;  /* 0x0000006c2343723e */ /* 0x020fce00000000ff */
        /* <DEDUP_REMOVED lines=16> */
[C---:B------:R-:W-:Y:S06]  /*5b60*/  HMMA.16816.F32 R76, R64.reuse, R78, RZ ;  /* 0x0000004e404c723c */ /* 0x040fec00000018ff */
[C---:B------:R-:W-:Y:S01]  /*5b70*/  HMMA.16816.F32 R72, R64.reuse, R68, RZ ;  /* 0x000000444048723c */ /* 0x040fe200000018ff */
[----:B------:R-:W-:Y:S05]  /*5b80*/  MUFU.EX2 R132, R132 ;  /* 0x0000008400847308 */ /* 0x000fea0000000800 */
[----:B---3--:R-:W-:Y:S01]  /*5b90*/  HMMA.16816.F32 R36, R64, R40, RZ ;  /* 0x000000284024723c */ /* 0x008fe200000018ff */
[----:B-----5:R-:W-:-:S02]  /*5ba0*/  F2FP.F16.F32.PACK_AB R7, R2, R29 ;  /* 0x0000001d0207723e */ /* 0x020fc400000000ff */
[----:B------:R-:W-:Y:S03]  /*5bb0*/  MUFU.EX2 R134, R134 ;  /* 0x0000008600867308 */ /* 0x000fe60000000800 */
[----:B----4-:R-:W-:Y:S06]  /*5bc0*/  HMMA.16816.F32 R52, R64, R56, RZ ;  /* 0x000000384034723c */ /* 0x010fec00000018ff */
[C---:B------:R-:W-:Y:S01]  /*5bd0*/  HMMA.16816.F32 R88, R4.reuse, R12, R88 ;  /* 0x0000000c0458723c */ /* 0x040fe20000001858 */
        /* <DEDUP_REMOVED lines=16> */
[C---:B-1----:R-:W-:Y:S01]  /*5ce0*/  HMMA.16816.F32 R44, R4.reuse, R12, R44 ;  /* 0x0000000c042c723c */ /* 0x042fe2000000182c */
[----:B------:R-:W-:Y:S05]  /*5cf0*/  MUFU.EX2 R114, R114 ;  /* 0x0000007200727308 */ /* 0x000fea0000000800 */
[----:B------:R-:W-:Y:S01]  /*5d00*/  HMMA.16816.F32 R48, R4, R14, R48 ;  /* 0x0000000e0430723c */ /* 0x000fe20000001830 */
[----:B------:R-:W1:Y:S02]  /*5d10*/  LDSM.16.MT88.4 R12, [R144+0xa800] ;  /* 0x00a80000900c783b */ /* 0x000e640000004200 */
[----:B------:R-:W-:Y:S03]  /*5d20*/  MUFU.EX2 R179, R179 ;  /* 0x000000b300b37308 */ /* 0x000fe60000000800 */
        /* <DEDUP_REMOVED lines=16> */
[----:B------:R-:W-:Y:S01]  /*5e30*/  FFMA.FTZ R24, R123, UR11, -R122 ;  /* 0x0000000b7b187c23 */ /* 0x000fe2000801087a */
[--C-:B------:R-:W-:Y:S01]  /*5e40*/  FFMA.FTZ R123, R138, UR11, -R115.reuse ;  /* 0x0000000b8a7b7c23 */ /* 0x100fe20008010873 */
[----:B------:R-:W-:-:S03]  /*5e50*/  FFMA.FTZ R131, R136, UR11, -R115 ;  /* 0x0000000b88837c23 */ /* 0x000fc60008010873 */
[----:B------:R-:W-:Y:S01]  /*5e60*/  FFMA.FTZ R27, R133, UR11, -R122 ;  /* 0x0000000b851b7c23 */ /* 0x000fe2000801087a */
[----:B------:R-:W-:Y:S01]  /*5e70*/  FFMA.FTZ R26, R140, UR11, -R115 ;  /* 0x0000000b8c1a7c23 */ /* 0x000fe20008010873 */
[----:B------:R-:W-:Y:S08]  /*5e80*/  MUFU.EX2 R25, R25 ;  /* 0x0000001900197308 */ /* 0x000ff00000000800 */
[----:B------:R-:W4:Y:S08]  /*5e90*/  MUFU.EX2 R27, R27 ;  /* 0x0000001b001b7308 */ /* 0x000f300000000800 */
[----:B------:R-:W5:Y:S08]  /*5ea0*/  MUFU.EX2 R24, R24 ;  /* 0x0000001800187308 */ /* 0x000f700000000800 */
[----:B------:R-:W-:Y:S01]  /*5eb0*/  MUFU.EX2 R26, R26 ;  /* 0x0000001a001a7308 */ /* 0x000fe20000000800 */
[----:B----4-:R-:W-:-:S07]  /*5ec0*/  F2FP.F16.F32.PACK_AB R4, R27, R132 ;  /* 0x000000841b04723e */ /* 0x010fce00000000ff */
[----:B------:R-:W4:Y:S01]  /*5ed0*/  MUFU.EX2 R123, R123 ;  /* 0x0000007b007b7308 */ /* 0x000f220000000800 */
[----:B-----5:R-:W-:-:S07]  /*5ee0*/  F2FP.F16.F32.PACK_AB R6, R24, R25 ;  /* 0x000000191806723e */ /* 0x020fce00000000ff */
[----:B------:R-:W5:Y:S01]  /*5ef0*/  MUFU.EX2 R131, R131 ;  /* 0x0000008300837308 */ /* 0x000f620000000800 */
[----:B----4-:R-:W-:Y:S02]  /*5f00*/  F2FP.F16.F32.PACK_AB R5, R123, R26 ;  /* 0x0000001a7b05723e */ /* 0x010fe400000000ff */
[----:B-----5:R-:W-:-:S07]  /*5f10*/  F2FP.F16.F32.PACK_AB R7, R131, R134 ;  /* 0x000000868307723e */ /* 0x020fce00000000ff */
        /* <DEDUP_REMOVED lines=26> */
[----:B------:R-:W-:Y:S02]  /*60c0*/  F2FP.F16.F32.PACK_AB R6, R180, R119 ;  /* 0x00000077b406723e */ /* 0x000fe400000000ff */
[----:B------:R-:W-:-:S07]  /*60d0*/  F2FP.F16.F32.PACK_AB R7, R179, R114 ;  /* 0x00000072b307723e */ /* 0x000fce00000000ff */
[C---:B---3--:R-:W-:Y:S06]  /*60e0*/  HMMA.16816.F32 R96, R4.reuse, R8, R96 ;  /* 0x000000080460723c */ /* 0x048fec0000001860 */
[C---:B------:R-:W-:Y:S01]  /*60f0*/  HMMA.16816.F32 R92, R4.reuse, R10, R92 ;  /* 0x0000000a045c723c */ /* 0x040fe2000000185c */
[----:B------:R-:W3:Y:S05]  /*6100*/  LDSM.16.MT88.4 R8, [R148+0xb800] ;  /* 0x00b800009408783b */ /* 0x000eea0000004200 */
[C---:B------:R-:W-:Y:S06]  /*6110*/  HMMA.16816.F32 R88, R4.reuse, R20, R88 ;  /* 0x000000140458723c */ /* 0x040fec0000001858 */
[----:B--2---:R-:W-:Y:S01]  /*6120*/  HMMA.16816.F32 R80, R4, R16, R80 ;  /* 0x000000100450723c */ /* 0x004fe20000001850 */
[----:B------:R-:W-:Y:S01]  /*6130*/  FADD.FTZ R21, R105, R112 ;  /* 0x0000007069157221 */ /* 0x000fe20000010000 */
[----:B------:R-:W-:-:S03]  /*6140*/  FADD.FTZ R20, R108, R109 ;  /* 0x0000006d6c147221 */ /* 0x000fc60000010000 */
[----:B------:R-:W-:Y:S01]  /*6150*/  FADD.FTZ R21, R34, R21 ;  /* 0x0000001522157221 */ /* 0x000fe20000010000 */
[----:B------:R-:W-:Y:S01]  /*6160*/  FADD.FTZ R20, R35, R20 ;  /* 0x0000001423147221 */ /* 0x000fe20000010000 */
[----:B------:R-:W-:Y:S01]  /*6170*/  HMMA.16816.F32 R76, R4, R18, R76 ;  /* 0x00000012044c723c */ /* 0x000fe2000000184c */
[----:B------:R-:W2:Y:S01]  /*6180*/  LDSM.16.MT88.4 R16, [R146+0xb800] ;  /* 0x00b800009210783b */ /* 0x000ea20000004200 */
        /* <DEDUP_REMOVED lines=10> */
[----:B------:R-:W-:Y:S01]  /*6230*/  FADD.FTZ R29, R2, R29 ;  /* 0x0000001d021d7221 */ /* 0x000fe20000010000 */
[----:B------:R-:W-:Y:S01]  /*6240*/  FADD.FTZ R132, R132, R3 ;  /* 0x0000000384847221 */ /* 0x000fe20000010000 */
[----:B------:R-:W-:Y:S02]  /*6250*/  HMMA.16816.F32 R84, R4, R22, R84 ;  /* 0x000000160454723c */ /* 0x000fe40000001854 */
[----:B------:R-:W-:Y:S01]  /*6260*/  FADD.FTZ R26, R26, R29 ;  /* 0x0000001d1a1a7221 */ /* 0x000fe20000010000 */
[----:B------:R-:W-:-:S03]  /*6270*/  FADD.FTZ R132, R27, R132 ;  /* 0x000000841b847221 */ /* 0x000fc60000010000 */
[----:B---3--:R-:W-:Y:S01]  /*6280*/  HMMA.16816.F32 R36, R4, R8, R36 ;  /* 0x000000080424723c */ /* 0x008fe20000001824 */
        /* <DEDUP_REMOVED lines=17> */
[C---:B-1----:R-:W-:Y:S06]  /*63a0*/  HMMA.16816.F32 R52, R4.reuse, R12, R52 ;  /* 0x0000000c0434723c */ /* 0x042fec0000001834 */
        /* <DEDUP_REMOVED lines=68> */
.L_x_6789:
[----:B------:R-:W-:-:S04]  /*67f0*/  LEA R8, -R124, RZ, 0x6 ;  /* 0x000000ff7c087211 */ /* 0x000fc800078e31ff */
[----:B------:R-:W-:-:S07]  /*6800*/  SHF.R.S32.HI R3, RZ, 0x1f, R8 ;  /* 0x0000001fff037819 */ /* 0x000fce0000011408 */
.L_x_6790:
[----:B------:R-:W-:Y:S01]  /*6810*/  ULDC UR4, c[0x0][0x2d0] ;  /* 0x0000b40000047ab9 */ /* 0x000fe20000000800 */
[----:B------:R-:W-:Y:S02]  /*6820*/  IADD3 R6, P3, R161, R8, RZ ;  /* 0x00000008a1067210 */ /* 0x000fe40007f7e0ff */
[----:B------:R-:W-:Y:S02]  /*6830*/  ISETP.GE.AND P1, PT, R157, UR4, PT ;  /* 0x000000049d007c0c */ /* 0x000fe4000bf26270 */
[----:B------:R-:W-:Y:S01]  /*6840*/  ISETP.GE.AND P2, PT, R166, UR4, PT ;  /* 0x00000004a6007c0c */ /* 0x000fe2000bf46270 */
[----:B------:R-:W-:Y:S01]  /*6850*/  IMAD.X R9, R160, 0x1, R3, P3 ;  /* 0x00000001a0097824 */ /* 0x000fe200018e0603 */
[----:B------:R-:W-:Y:S02]  /*6860*/  IADD3 R4, P3, R161, R6, RZ ;  /* 0x00000006a1047210 */ /* 0x000fe40007f7e0ff */
[----:B------:R-:W-:-:S03]  /*6870*/  LEA R2, P5, R8, R182, 0x1 ;  /* 0x000000b608027211 */ /* 0x000fc600078a08ff */
[----:B------:R-:W-:-:S04]  /*6880*/  IMAD.X R7, R160, 0x1, R9, P3 ;  /* 0x00000001a0077824 */ /* 0x000fc800018e0609 */
[----:B------:R-:W-:Y:S02]  /*6890*/  @!P1 IADD3 R10, P4, R8, R106, RZ ;  /* 0x0000006a080a9210 */ /* 0x000fe40007f9e0ff */
[----:B------:R-:W-:Y:S03]  /*68a0*/  @P2 STS.128 [R163+0x8000], RZ ;  /* 0x008000ffa3002388 */ /* 0x000fe60000000c00 */
[----:B------:R-:W-:Y:S01]  /*68b0*/  @!P1 IMAD.X R5, R3, 0x1, R104, P4 ;  /* 0x0000000103059824 */ /* 0x000fe200020e0668 */
[----:B------:R-:W-:Y:S02]  /*68c0*/  @!P1 LEA R14, P4, R10, UR6, 0x1 ;  /* 0x000000060a0e9c11 */ /* 0x000fe4000f8808ff */
[----:B------:R-:W-:Y:S02]  /*68d0*/  LEA.HI.X R3, R8, R183, R3, 0x1, P5 ;  /* 0x000000b708037211 */ /* 0x000fe400028f0c03 */
[----:B------:R-:W-:-:S02]  /*68e0*/  @!P1 LEA.HI.X R15, R10, UR7, R5, 0x1, P4 ;  /* 0x000000070a0f9c11 */ /* 0x000fc4000a0f0c05 */
[-C--:B------:R-:W-:Y:S01]  /*68f0*/  @!P2 LEA R12, P4, R6, R182.reuse, 0x1 ;  /* 0x000000b6060ca211 */ /* 0x080fe200078808ff */
[----:B------:R-:W-:Y:S01]  /*6900*/  @!PT LDS RZ, [RZ] ;  /* 0x00000000fffff984 */ /* 0x000fe20000000800 */
[----:B------:R-:W-:Y:S01]  /*6910*/  @!PT LDS RZ, [RZ] ;  /* 0x00000000fffff984 */ /* 0x000fe20000000800 */
[----:B------:R-:W-:Y:S01]  /*6920*/  @!PT LDS RZ, [RZ] ;  /* 0x00000000fffff984 */ /* 0x000fe20000000800 */
[----:B------:R-:W-:Y:S01]  /*6930*/  @!P2 LDGSTS.E.BYPASS.LTC128B.128 [R163+0x8000], desc[UR12][R2.64] ;  /* 0x0800000002a3afae */ /* 0x000fe2000b901d4c */
[----:B------:R-:W-:Y:S02]  /*6940*/  @!P2 LEA R10, P5, R4, R182, 0x1 ;  /* 0x000000b6040aa211 */ /* 0x000fe400078a08ff */
[----:B------:R-:W-:Y:S01]  /*6950*/  IADD3 R5, P3, R161, R4, RZ ;  /* 0x00000004a1057210 */ /* 0x000fe20007f7e0ff */
[----:B------:R-:W-:Y:S01]  /*6960*/  @P1 STS.128 [R163+0xa000], RZ ;  /* 0x00a000ffa3001388 */ /* 0x000fe20000000c00 */
[-C--:B------:R-:W-:Y:S02]  /*6970*/  @!P2 LEA.HI.X R13, R6, R183.reuse, R9, 0x1, P4 ;  /* 0x000000b7060da211 */ /* 0x080fe400020f0c09 */
[--C-:B------:R-:W-:Y:S01]  /*6980*/  @!P2 LEA.HI.X R11, R4, R183, R7.reuse, 0x1, P5 ;  /* 0x000000b7040ba211 */ /* 0x100fe200028f0c07 */
[----:B------:R-:W-:Y:S01]  /*6990*/  IMAD.X R8, R160, 0x1, R7, P3 ;  /* 0x00000001a0087824 */ /* 0x000fe200018e0607 */
[-C--:B------:R-:W-:Y:S01]  /*69a0*/  @!P1 IADD3 R6, P6, R6, R106.reuse, RZ ;  /* 0x0000006a06069210 */ /* 0x080fe20007fde0ff */
[----:B------:R-:W-:Y:S01]  /*69b0*/  @!PT LDS RZ, [RZ] ;  /* 0x00000000fffff984 */ /* 0x000fe20000000800 */
[----:B------:R-:W-:Y:S01]  /*69c0*/  @!PT LDS RZ, [RZ] ;  /* 0x00000000fffff984 */ /* 0x000fe20000000800 */
[----:B------:R-:W-:Y:S01]  /*69d0*/  @!PT LDS RZ, [RZ] ;  /* 0x00000000fffff984 */ /* 0x000fe20000000800 */
[----:B------:R-:W-:Y:S01]  /*69e0*/  @!P1 LDGSTS.E.BYPASS.LTC128B.128 [R163+0xa000], desc[UR12][R14.64+0x80] ;  /* 0x0a0000800ea39fae */ /* 0x000fe2000b901d4c */
[----:B------:R-:W-:-:S02]  /*69f0*/  @!P1 IADD3 R4, P5, R4, R106, RZ ;  /* 0x0000006a04049210 */ /* 0x000fc40007fbe0ff */
[----:B------:R-:W-:Y:S01]  /*6a00*/  @!P2 LEA R16, P4, R5, R182, 0x1 ;  /* 0x000000b60510a211 */ /* 0x000fe200078808ff */
        /* <DEDUP_REMOVED lines=11> */
[----:B------:R-:W-:Y:S01]  /*6ac0*/  @!P2 LDGSTS.E.BYPASS.LTC128B.128 [R163+0x8800], desc[UR12][R12.64] ;  /* 0x088000000ca3afae */ /* 0x000fe2000b901d4c */
[----:B------:R-:W-:Y:S01]  /*6ad0*/  @!P1 LEA.HI.X R21, R6, UR7, R9, 0x1, P5 ;  /* 0x0000000706159c11 */ /* 0x000fe2000a8f0c09 */
[----:B------:R-:W-:Y:S01]  /*6ae0*/  IMAD.MOV.U32 R182, RZ, RZ, R2 ;  /* 0x000000ffffb67224 */ /* 0x000fe200078e0002 */
[----:B------:R-:W-:Y:S01]  /*6af0*/  @!P1 LEA R8, P3, R106, UR6, 0x1 ;  /* 0x000000066a089c11 */ /* 0x000fe2000f8608ff */
[----:B------:R-:W-:Y:S01]  /*6b00*/  @P1 STS.128 [R163+0xa800], RZ ;  /* 0x00a800ffa3001388 */ /* 0x000fe20000000c00 */
[----:B------:R-:W-:Y:S01]  /*6b10*/  @!P1 LEA.HI.X R19, R4, UR7, R7, 0x1, P4 ;  /* 0x0000000704139c11 */ /* 0x000fe2000a0f0c07 */
[----:B------:R-:W-:Y:S01]  /*6b20*/  IMAD.MOV.U32 R183, RZ, RZ, R3 ;  /* 0x000000ffffb77224 */ /* 0x000fe200078e0003 */
[----:B------:R-:W-:Y:S01]  /*6b30*/  @!P1 LEA.HI.X R9, R106, UR7, R5, 0x1, P3 ;  /* 0x000000076a099c11 */ /* 0x000fe200098f0c05 */
[----:B------:R-:W-:Y:S01]  /*6b40*/  @!PT LDS RZ, [RZ] ;  /* 0x00000000fffff984 */ /* 0x000fe20000000800 */
[----:B------:R-:W-:Y:S01]  /*6b50*/  @!PT LDS RZ, [RZ] ;  /* 0x00000000fffff984 */ /* 0x000fe20000000800 */
[----:B------:R-:W-:Y:S01]  /*6b60*/  @!PT LDS RZ, [RZ] ;  /* 0x00000000fffff984 */ /* 0x000fe20000000800 */
[----:B------:R1:W-:Y:S01]  /*6b70*/  @!P1 LDGSTS.E.BYPASS.LTC128B.128 [R163+0xa800], desc[UR12][R20.64+0x80] ;  /* 0x0a80008014a39fae */ /* 0x0003e2000b901d4c */
        /* <DEDUP_REMOVED lines=90> */
[----:B------:R-:W3:Y:S04]  /*7120*/  LDSM.16.M88.4 R104, [R152+0x3800] ;  /* 0x003800009868783b */ /* 0x000ee80000000200 */
[----:B------:R-:W4:-:S13]  /*7130*/  LDSM.16.M88.4 R116, [R152+0x2000] ;  /* 0x002000009874783b */ /* 0x000f1a0000000200 */
        /* <DEDUP_REMOVED lines=26> */
[----:B------:R-:W-:Y:S01]  /*72e0*/  HMMA.16816.F32 R20, R120, R106, R20 ;  /* 0x0000006a7814723c */ /* 0x000fe20000001814 */
[----:B------:R-:W2:Y:S01]  /*72f0*/  LDSM.16.M88.4 R104, [R149+0x3800] ;  /* 0x003800009568783b */ /* 0x000ea20000000200 */
[----:B------:R-:W-:-:S04]  /*7300*/  DEPBAR.LE SB0, 0x0 ;  /* 0x000080000000791a */ /* 0x000fc80000000000 */
[C---:B---3--:R-:W-:Y:S06]  /*7310*/  HMMA.16816.F32 R32, R120.reuse, R116, R32 ;  /* 0x000000747820723c */ /* 0x048fec0000001820 */
[----:B------:R-:W-:Y:S06]  /*7320*/  HMMA.16816.F32 R28, R120, R118, R28 ;  /* 0x00000076781c723c */ /* 0x000fec000000181c */
[----:B------:R-:W-:Y:S01]  /*7330*/  FMUL.FTZ R25, R25, UR10 ;  /* 0x0000000a19197c20 */ /* 0x000fe20008410000 */
[----:B------:R-:W-:Y:S01]  /*7340*/  FMUL.FTZ R119, R24, UR10 ;  /* 0x0000000a18777c20 */ /* 0x000fe20008410000 */
[----:B------:R-:W-:-:S02]  /*7350*/  IMAD R24, R162, 0x40, R173 ;  /* 0x00000040a2187824 */ /* 0x000fc400078e02ad */
[----:B------:R-:W-:Y:S01]  /*7360*/  FMUL.FTZ R26, R26, UR10 ;  /* 0x0000000a1a1a7c20 */ /* 0x000fe20008410000 */
[----:B------:R-:W-:Y:S01]  /*7370*/  FMUL.FTZ R27, R27, UR10 ;  /* 0x0000000a1b1b7c20 */ /* 0x000fe20008410000 */
[----:B------:R-:W-:Y:S01]  /*7380*/  FMUL.FTZ R131, R22, UR10 ;  /* 0x0000000a16837c20 */ /* 0x000fe20008410000 */
[----:B------:R-:W-:Y:S01]  /*7390*/  VIADD R22, R24, 0x9 ;  /* 0x0000000918167836 */ /* 0x000fe20000000000 */
[----:B------:R3:W-:Y:S01]  /*73a0*/  MUFU.TANH R117, R26 ;  /* 0x0000001a00757308 */ /* 0x0007e20000002400 */
[----:B-1----:R-:W-:Y:S03]  /*73b0*/  HMMA.16816.F32 R16, R120, R108, R16 ;  /* 0x0000006c7810723c */ /* 0x002fe60000001810 */
[----:B------:R-:W-:Y:S01]  /*73c0*/  FMUL.FTZ R113, R33, UR10 ;  /* 0x0000000a21717c20 */ /* 0x000fe20008410000 */
[----:B------:R-:W-:Y:S01]  /*73d0*/  FMUL.FTZ R33, R35, UR10 ;  /* 0x0000000a23217c20 */ /* 0x000fe20008410000 */
[----:B------:R-:W-:-:S02]  /*73e0*/  FMUL.FTZ R32, R32, UR10 ;  /* 0x0000000a20207c20 */ /* 0x000fc40008410000 */
[----:B------:R-:W-:Y:S01]  /*73f0*/  MUFU.TANH R119, R119 ;  /* 0x0000007700777308 */ /* 0x000fe20000002400 */
[C---:B------:R-:W-:Y:S01]  /*7400*/  HMMA.16816.F32 R12, R120.reuse, R110, R12 ;  /* 0x0000006e780c723c */ /* 0x040fe2000000180c */
[----:B------:R-:W-:Y:S01]  /*7410*/  FMUL.FTZ R29, R29, UR10 ;  /* 0x0000000a1d1d7c20 */ /* 0x000fe20008410000 */
[----:B------:R-:W-:Y:S01]  /*7420*/  FMUL.FTZ R28, R28, UR10 ;  /* 0x0000000a1c1c7c20 */ /* 0x000fe20008410000 */
[----:B------:R-:W-:Y:S01]  /*7430*/  FMUL.FTZ R30, R30, UR10 ;  /* 0x0000000a1e1e7c20 */ /* 0x000fe20008410000 */
[----:B------:R-:W-:Y:S02]  /*7440*/  FMUL.FTZ R109, R31, UR10 ;  /* 0x0000000a1f6d7c20 */ /* 0x000fe40008410000 */
[----:B--2---:R-:W-:Y:S01]  /*7450*/  HMMA.16816.F32 R8, R120, R104, R8 ;  /* 0x000000687808723c */ /* 0x004fe20000001808 */
[----:B------:R-:W-:Y:S01]  /*7460*/  MUFU.TANH R113, R113 ;  /* 0x0000007100717308 */ /* 0x000fe20000002400 */
[----:B------:R-:W-:Y:S01]  /*7470*/  FMUL.FTZ R111, R20, UR10 ;  /* 0x0000000a146f7c20 */ /* 0x000fe20008410000 */
[----:B------:R-:W-:-:S02]  /*7480*/  VIADD R20, R24, 0x1 ;  /* 0x0000000118147836 */ /* 0x000fc40000000000 */
[----:B---3--:R-:W-:Y:S01]  /*7490*/  FMUL.FTZ R26, R23, UR10 ;  /* 0x0000000a171a7c20 */ /* 0x008fe20008410000 */
[----:B------:R-:W-:Y:S01]  /*74a0*/  HMMA.16816.F32 R4, R120, R106, R4 ;  /* 0x0000006a7804723c */ /* 0x000fe20000001804 */
[----:B------:R-:W-:Y:S01]  /*74b0*/  FMUL.FTZ R105, R21, UR10 ;  /* 0x0000000a15697c20 */ /* 0x000fe20008410000 */
[----:B------:R-:W-:Y:S01]  /*74c0*/  I2FP.F32.S32 R21, R20 ;  /* 0x0000001400157245 */ /* 0x000fe20000201400 */
[----:B------:R-:W1:Y:S01]  /*74d0*/  MUFU.TANH R33, R33 ;  /* 0x0000002100217308 */ /* 0x000e620000002400 */
[C---:B------:R-:W-:Y:S02]  /*74e0*/  ISETP.GE.AND P6, PT, R20.reuse, R130, PT ;  /* 0x000000821400720c */ /* 0x040fe40003fc6270 */
[----:B------:R-:W-:Y:S01]  /*74f0*/  ISETP.GE.AND P4, PT, R20, R129, PT ;  /* 0x000000811400720c */ /* 0x000fe20003f86270 */
[----:B------:R-:W-:Y:S02]  /*7500*/  VIADD R20, R24, 0x8 ;  /* 0x0000000818147836 */ /* 0x000fe40000000000 */
[----:B------:R-:W-:Y:S01]  /*7510*/  FMUL.FTZ R23, R16, UR10 ;  /* 0x0000000a10177c20 */ /* 0x000fe20008410000 */
[----:B------:R-:W-:Y:S01]  /*7520*/  I2FP.F32.S32 R16, R22 ;  /* 0x0000001600107245 */ /* 0x000fe20000201400 */
[----:B------:R-:W-:Y:S01]  /*7530*/  FMUL.FTZ R17, R17, UR10 ;  /* 0x0000000a11117c20 */ /* 0x000fe20008410000 */
[----:B------:R1:W-:Y:S01]  /*7540*/  MUFU.TANH R35, R28 ;  /* 0x0000001c00237308 */ /* 0x0003e20000002400 */
[----:B------:R-:W-:Y:S01]  /*7550*/  ISETP.GE.AND P5, PT, R20, R130, PT ;  /* 0x000000821400720c */ /* 0x000fe20003fa6270 */
[----:B------:R-:W-:Y:S01]  /*7560*/  FMUL.FTZ R13, R13, UR10 ;  /* 0x0000000a0d0d7c20 */ /* 0x000fe20008410000 */
[----:B------:R-:W-:-:S03]  /*7570*/  FMUL.FTZ R15, R15, UR10 ;  /* 0x0000000a0f0f7c20 */ /* 0x000fc60008410000 */
[----:B------:R-:W-:Y:S02]  /*7580*/  FMUL.FTZ R8, R8, UR10 ;  /* 0x0000000a08087c20 */ /* 0x000fe40008410000 */
[----:B------:R-:W2:Y:S01]  /*7590*/  MUFU.TANH R29, R29 ;  /* 0x0000001d001d7308 */ /* 0x000ea20000002400 */
[----:B------:R-:W-:Y:S01]  /*75a0*/  FMUL.FTZ R9, R9, UR10 ;  /* 0x0000000a09097c20 */ /* 0x000fe20008410000 */
[----:B------:R-:W-:Y:S02]  /*75b0*/  FMUL.FTZ R11, R11, UR10 ;  /* 0x0000000a0b0b7c20 */ /* 0x000fe40008410000 */
[----:B------:R-:W-:Y:S01]  /*75c0*/  FMUL.FTZ R4, R4, UR10 ;  /* 0x0000000a04047c20 */ /* 0x000fe20008410000 */
[----:B------:R-:W-:-:S03]  /*75d0*/  FMUL.FTZ R7, R7, UR10 ;  /* 0x0000000a07077c20 */ /* 0x000fc60008410000 */
[----:B------:R-:W-:Y:S01]  /*75e0*/  MUFU.TANH R125, R30 ;  /* 0x0000001e007d7308 */ /* 0x000fe20000002400 */
[----:B-1----:R-:W-:-:S05]  /*75f0*/  FFMA.FTZ R28, R0, R21, R33 ;  /* 0x00000015001c7223 */ /* 0x002fca0000010021 */
[----:B------:R-:W-:Y:S02]  /*7600*/  FSEL R28, R28, -INF , !P4 ;  /* 0xff8000001c1c7808 */ /* 0x000fe40006000000 */
[----:B------:R1:W-:Y:S01]  /*7610*/  MUFU.TANH R31, R25 ;  /* 0x00000019001f7308 */ /* 0x0003e20000002400 */
[----:B--2---:R-:W-:Y:S01]  /*7620*/  FFMA.FTZ R29, R0, R16, R29 ;  /* 0x00000010001d7223 */ /* 0x004fe2000001001d */
[----:B------:R-:W-:-:S04]  /*7630*/  ISETP.GE.AND P4, PT, R22, R130, PT ;  /* 0x000000821600720c */ /* 0x000fc80003f86270 */
[----:B------:R-:W-:Y:S02]  /*7640*/  FSEL R29, R29, -INF , !P4 ;  /* 0xff8000001d1d7808 */ /* 0x000fe40006000000 */
[----:B------:R-:W2:Y:S08]  /*7650*/  MUFU.TANH R109, R109 ;  /* 0x0000006d006d7308 */ /* 0x000eb00000002400 */
[----:B------:R3:W-:Y:S01]  /*7660*/  MUFU.TANH R115, R32 ;  /* 0x0000002000737308 */ /* 0x0007e20000002400 */
[----:B-1----:R-:W-:-:S05]  /*7670*/  FFMA.FTZ R25, R0, R21, R113 ;  /* 0x0000001500197223 */ /* 0x002fca0000010071 */
[----:B------:R-:W-:Y:S02]  /*7680*/  FSEL R25, R25, -INF , !P6 ;  /* 0xff80000019197808 */ /* 0x000fe40007000000 */
[----:B------:R-:W-:Y:S01]  /*7690*/  ISETP.GE.AND P6, PT, R20, R129, PT ;  /* 0x000000811400720c */ /* 0x000fe20003fc6270 */
[----:B--2---:R-:W-:Y:S01]  /*76a0*/  FFMA.FTZ R112, R0, R16, R109 ;  /* 0x0000001000707223 */ /* 0x004fe2000001006d */
[----:B------:R-:W-:Y:S01]  /*76b0*/  I2FP.F32.S32 R20, R20 ;  /* 0x0000001400147245 */ /* 0x000fe20000201400 */
[----:B------:R-:W-:Y:S01]  /*76c0*/  VIADD R16, R24, 0x11 ;  /* 0x0000001118107836 */ /* 0x000fe20000000000 */
[----:B------:R-:W1:Y:S01]  /*76d0*/  MUFU.TANH R27, R27 ;  /* 0x0000001b001b7308 */ /* 0x000e620000002400 */
[----:B------:R-:W-:Y:S02]  /*76e0*/  FMUL.FTZ R109, R19, UR10 ;  /* 0x0000000a136d7c20 */ /* 0x000fe40008410000 */
[CC--:B------:R-:W-:Y:S01]  /*76f0*/  FFMA.FTZ R33, R0.reuse, R20.reuse, R35 ;  /* 0x0000001400217223 */ /* 0x0c0fe20000010023 */
[----:B---3--:R-:W-:Y:S01]  /*7700*/  FFMA.FTZ R32, R0, R20, R125 ;  /* 0x0000001400207223 */ /* 0x008fe2000001007d */
[----:B------:R-:W-:-:S02]  /*7710*/  VIADD R20, R24, 0x10 ;  /* 0x0000001018147836 */ /* 0x000fc40000000000 */
[----:B------:R-:W-:Y:S01]  /*7720*/  FMUL.FTZ R125, R18, UR10 ;  /* 0x0000000a127d7c20 */ /* 0x000fe20008410000 */
[----:B------:R-:W-:Y:S01]  /*7730*/  FSEL R33, R33, -INF , !P5 ;  /* 0xff80000021217808 */ /* 0x000fe20006800000 */
[----:B------:R-:W2:Y:S01]  /*7740*/  MUFU.TANH R111, R111 ;  /* 0x0000006f006f7308 */ /* 0x000ea20000002400 */
[----:B------:R-:W-:Y:S02]  /*7750*/  FSEL R32, R32, -INF , !P6 ;  /* 0xff80000020207808 */ /* 0x000fe40007000000 */
[C---:B------:R-:W-:Y:S02]  /*7760*/  ISETP.GE.AND P6, PT, R20.reuse, R130, PT ;  /* 0x000000821400720c */ /* 0x040fe40003fc6270 */
[-C--:B------:R-:W-:Y:S02]  /*7770*/  ISETP.GE.AND P4, PT, R20, R129.reuse, PT ;  /* 0x000000811400720c */ /* 0x080fe40003f86270 */
[----:B------:R-:W-:Y:S01]  /*7780*/  I2FP.F32.S32 R20, R20 ;  /* 0x0000001400147245 */ /* 0x000fe20000201400 */
[----:B------:R-:W-:Y:S01]  /*7790*/  MUFU.TANH R105, R105 ;  /* 0x0000006900697308 */ /* 0x000fe20000002400 */
[----:B------:R-:W-:-:S03]  /*77a0*/  ISETP.GE.AND P5, PT, R22, R129, PT ;  /* 0x000000811600720c */ /* 0x000fc60003fa6270 */
[-C--:B------:R-:W-:Y:S01]  /*77b0*/  FFMA.FTZ R113, R0, R20.reuse, R119 ;  /* 0x0000001400717223 */ /* 0x080fe20000010077 */
[----:B------:R-:W-:Y:S01]  /*77c0*/  FSEL R112, R112, -INF , !P5 ;  /* 0xff80000070707808 */ /* 0x000fe20006800000 */
[----:B------:R-:W-:Y:S01]  /*77d0*/  FFMA.FTZ R18, R0, R20, R117 ;  /* 0x0000001400127223 */ /* 0x000fe20000010075 */
[----:B------:R-:W-:Y:S01]  /*77e0*/  ISETP.GE.AND P5, PT, R16, R130, PT ;  /* 0x000000821000720c */ /* 0x000fe20003fa6270 */
[----:B------:R-:W-:Y:S01]  /*77f0*/  VIADD R20, R24, 0x18 ;  /* 0x0000001818147836 */ /* 0x000fe20000000000 */
[----:B------:R-:W-:Y:S01]  /*7800*/  FSEL R113, R113, -INF , !P6 ;  /* 0xff80000071717808 */ /* 0x000fe20007000000 */
[----:B------:R-:W3:Y:S01]  /*7810*/  MUFU.TANH R131, R131 ;  /* 0x0000008300837308 */ /* 0x000ee20000002400 */
[----:B------:R-:W-:Y:S02]  /*7820*/  ISETP.GE.AND P6, PT, R16, R129, PT ;  /* 0x000000811000720c */ /* 0x000fe40003fc6270 */
[----:B------:R-:W-:Y:S02]  /*7830*/  I2FP.F32.S32 R16, R16 ;  /* 0x0000001000107245 */ /* 0x000fe40000201400 */
[----:B------:R-:W-:-:S02]  /*7840*/  FSEL R18, R18, -INF , !P4 ;  /* 0xff80000012127808 */ /* 0x000fc40006000000 */
[----:B------:R-:W-:Y:S01]  /*7850*/  ISETP.GE.AND P4, PT, R20, R130, PT ;  /* 0x000000821400720c */ /* 0x000fe20003f86270 */
[CC--:B------:R-:W-:Y:S01]  /*7860*/  FFMA.FTZ R19, R0.reuse, R16.reuse, R31 ;  /* 0x0000001000137223 */ /* 0x0c0fe2000001001f */
[----:B------:R4:W-:Y:S01]  /*7870*/  MUFU.TANH R35, R17 ;  /* 0x0000001100237308 */ /* 0x0009e20000002400 */
[----:B-1----:R-:W-:Y:S01]  /*7880*/  FFMA.FTZ R16, R0, R16, R27 ;  /* 0x0000001000107223 */ /* 0x002fe2000001001b */
[----:B------:R-:W-:Y:S01]  /*7890*/  FMUL.FTZ R27, R14, UR10 ;  /* 0x0000000a0e1b7c20 */ /* 0x000fe20008410000 */
[----:B------:R-:W-:Y:S01]  /*78a0*/  VIADD R14, R24, 0x20 ;  /* 0x00000020180e7836 */ /* 0x000fe20000000000 */
[----:B------:R-:W-:Y:S02]  /*78b0*/  FSEL R19, R19, -INF , !P5 ;  /* 0xff80000013137808 */ /* 0x000fe40006800000 */
[----:B------:R-:W-:Y:S02]  /*78c0*/  ISETP.GE.AND P5, PT, R20, R129, PT ;  /* 0x000000811400720c */ /* 0x000fe40003fa6270 */
[----:B------:R-:W-:Y:S01]  /*78d0*/  I2FP.F32.S32 R20, R20 ;  /* 0x0000001400147245 */ /* 0x000fe20000201400 */
[----:B------:R-:W1:Y:S01]  /*78e0*/  MUFU.TANH R21, R26 ;  /* 0x0000001a00157308 */ /* 0x000e620000002400 */
[----:B------:R-:W-:-:S03]  /*78f0*/  FSEL R16, R16, -INF , !P6 ;  /* 0xff80000010107808 */ /* 0x000fc60007000000 */
[CC--:B--2---:R-:W-:Y:S01]  /*7900*/  FFMA.FTZ R111, R0.reuse, R20.reuse, R111 ;  /* 0x00000014006f7223 */ /* 0x0c4fe2000001006f */
[----:B---3--:R-:W-:Y:S01]  /*7910*/  FFMA.FTZ R22, R0, R20, R131 ;  /* 0x0000001400167223 */ /* 0x008fe20000010083 */
[----:B----4-:R-:W-:Y:S01]  /*7920*/  FMUL.FTZ R17, R12, UR10 ;  /* 0x0000000a0c117c20 */ /* 0x010fe20008410000 */
[----:B------:R-:W-:Y:S02]  /*7930*/  VIADD R12, R24, 0x19 ;  /* 0x00000019180c7836 */ /* 0x000fe40000000000 */
[----:B------:R-:W-:Y:S01]  /*7940*/  FSEL R111, R111, -INF , !P4 ;  /* 0xff8000006f6f7808 */ /* 0x000fe20006000000 */
[----:B------:R-:W2:Y:S01]  /*7950*/  MUFU.TANH R23, R23 ;  /* 0x0000001700177308 */ /* 0x000ea20000002400 */
[----:B------:R-:W-:Y:S02]  /*7960*/  FSEL R22, R22, -INF , !P5 ;  /* 0xff80000016167808 */ /* 0x000fe40006800000 */
[C---:B------:R-:W-:Y:S02]  /*7970*/  ISETP.GE.AND P6, PT, R12.reuse, R130, PT ;  /* 0x000000820c00720c */ /* 0x040fe40003fc6270 */
[----:B------:R-:W-:-:S02]  /*7980*/  ISETP.GE.AND P4, PT, R12, R129, PT ;  /* 0x000000810c00720c */ /* 0x000fc40003f86270 */
[----:B------:R-:W-:Y:S01]  /*7990*/  I2FP.F32.S32 R12, R12 ;  /* 0x0000000c000c7245 */ /* 0x000fe20000201400 */
[----:B------:R-:W3:Y:S01]  /*79a0*/  MUFU.TANH R125, R125 ;  /* 0x0000007d007d7308 */ /* 0x000ee20000002400 */
[----:B------:R-:W-:-:S03]  /*79b0*/  ISETP.GE.AND P5, PT, R14, R130, PT ;  /* 0x000000820e00720c */ /* 0x000fc60003fa6270 */
[----:B-1----:R-:W-:-:S04]  /*79c0*/  FFMA.FTZ R21, R0, R12, R21 ;  /* 0x0000000c00157223 */ /* 0x002fc80000010015 */
[----:B------:R1:W-:Y:S01]  /*79d0*/  MUFU.TANH R31, R17 ;  /* 0x00000011001f7308 */ /* 0x0003e20000002400 */
[----:B------:R-:W-:Y:S01]  /*79e0*/  FSEL R114, R21, -INF , !P4 ;  /* 0xff80000015727808 */ /* 0x000fe20006000000 */
[----:B------:R-:W-:-:S06]  /*79f0*/  FMUL.FTZ R21, R10, UR10 ;  /* 0x0000000a0a157c20 */ /* 0x000fcc0008410000 */
[----:B------:R-:W-:Y:S08]  /*7a00*/  MUFU.TANH R27, R27 ;  /* 0x0000001b001b7308 */ /* 0x000ff00000002400 */
[----:B------:R-:W-:Y:S01]  /*7a10*/  MUFU.TANH R13, R13 ;  /* 0x0000000d000d7308 */ /* 0x000fe20000002400 */
[----:B-1----:R-:W-:Y:S01]  /*7a20*/  FFMA.FTZ R17, R0, R12, R105 ;  /* 0x0000000c00117223 */ /* 0x002fe20000010069 */
[----:B------:R-:W-:-:S04]  /*7a30*/  VIADD R12, R24, 0x21 ;  /* 0x00000021180c7836 */ /* 0x000fc80000000000 */
[----:B------:R-:W-:Y:S02]  /*7a40*/  FSEL R17, R17, -INF , !P6 ;  /* 0xff80000011117808 */ /* 0x000fe40007000000 */
[----:B------:R-:W-:Y:S01]  /*7a50*/  ISETP.GE.AND P6, PT, R14, R129, PT ;  /* 0x000000810e00720c */ /* 0x000fe20003fc6270 */
[----:B------:R-:W1:Y:S01]  /*7a60*/  MUFU.TANH R15, R15 ;  /* 0x0000000f000f7308 */ /* 0x000e620000002400 */
[----:B------:R-:W-:Y:S02]  /*7a70*/  I2FP.F32.S32 R14, R14 ;  /* 0x0000000e000e7245 */ /* 0x000fe40000201400 */
[----:B------:R-:W-:-:S03]  /*7a80*/  ISETP.GE.AND P4, PT, R12, R130, PT ;  /* 0x000000820c00720c */ /* 0x000fc60003f86270 */
[CC--:B--2---:R-:W-:Y:S01]  /*7a90*/  FFMA.FTZ R119, R0.reuse, R14.reuse, R23 ;  /* 0x0000000e00777223 */ /* 0x0c4fe20000010017 */
[----:B---3--:R-:W-:Y:S01]  /*7aa0*/  FFMA.FTZ R20, R0, R14, R125 ;  /* 0x0000000e00147223 */ /* 0x008fe2000001007d */
[----:B------:R-:W2:Y:S01]  /*7ab0*/  MUFU.TANH R109, R109 ;  /* 0x0000006d006d7308 */ /* 0x000ea20000002400 */
[----:B------:R-:W-:Y:S01]  /*7ac0*/  I2FP.F32.S32 R14, R12 ;  /* 0x0000000c000e7245 */ /* 0x000fe20000201400 */
[----:B------:R-:W-:Y:S01]  /*7ad0*/  VIADD R23, R24, 0x28 ;  /* 0x0000002818177836 */ /* 0x000fe20000000000 */
[----:B------:R-:W-:Y:S02]  /*7ae0*/  FSEL R119, R119, -INF , !P5 ;  /* 0xff80000077777808 */ /* 0x000fe40006800000 */
[----:B------:R-:W-:Y:S01]  /*7af0*/  ISETP.GE.AND P5, PT, R12, R129, PT ;  /* 0x000000810c00720c */ /* 0x000fe20003fa6270 */
[----:B------:R-:W-:Y:S02]  /*7b00*/  VIADD R12, R24, 0x29 ;  /* 0x00000029180c7836 */ /* 0x000fe40000000000 */
[----:B------:R-:W-:Y:S01]  /*7b10*/  FFMA.FTZ R35, R0, R14, R35 ;  /* 0x0000000e00237223 */ /* 0x000fe20000010023 */
[----:B------:R3:W-:Y:S01]  /*7b20*/  MUFU.TANH R105, R8 ;  /* 0x0000000800697308 */ /* 0x0007e20000002400 */
[----:B------:R-:W-:-:S02]  /*7b30*/  FSEL R20, R20, -INF , !P6 ;  /* 0xff80000014147808 */ /* 0x000fc40007000000 */
[----:B------:R-:W-:Y:S02]  /*7b40*/  I2FP.F32.S32 R10, R12 ;  /* 0x0000000c000a7245 */ /* 0x000fe40000201400 */
[----:B------:R-:W-:Y:S02]  /*7b50*/  FSEL R117, R35, -INF , !P4 ;  /* 0xff80000023757808 */ /* 0x000fe40006000000 */
[C---:B------:R-:W-:Y:S01]  /*7b60*/  ISETP.GE.AND P4, PT, R23.reuse, R129, PT ;  /* 0x000000811700720c */ /* 0x040fe20003f86270 */
[----:B------:R-:W4:Y:S01]  /*7b70*/  MUFU.TANH R9, R9 ;  /* 0x0000000900097308 */ /* 0x000f220000002400 */
[C---:B-1----:R-:W-:Y:S01]  /*7b80*/  FFMA.FTZ R118, R0.reuse, R10, R15 ;  /* 0x0000000a00767223 */ /* 0x042fe2000001000f */
[----:B--2---:R-:W-:Y:S01]  /*7b90*/  FFMA.FTZ R109, R0, R14, R109 ;  /* 0x0000000e006d7223 */ /* 0x004fe2000001006d */
[----:B------:R-:W-:Y:S01]  /*7ba0*/  BAR.SYNC.DEFER_BLOCKING 0x0 ;  /* 0x0000000000007b1d */ /* 0x000fe20000010000 */
[----:B------:R-:W-:Y:S01]  /*7bb0*/  ISETP.GE.AND P6, PT, R23, R130, PT ;  /* 0x000000821700720c */ /* 0x000fe20003fc6270 */
[----:B------:R-:W-:-:S02]  /*7bc0*/  FMUL.FTZ R15, R34, UR10 ;  /* 0x0000000a220f7c20 */ /* 0x000fc40008410000 */
[----:B------:R-:W-:Y:S02]  /*7bd0*/  FSEL R122, R109, -INF , !P5 ;  /* 0xff8000006d7a7808 */ /* 0x000fe40006800000 */
[----:B---3--:R-:W-:Y:S01]  /*7be0*/  I2FP.F32.S32 R8, R23 ;  /* 0x0000001700087245 */ /* 0x008fe20000201400 */
[----:B------:R1:W-:Y:S01]  /*7bf0*/  MUFU.TANH R35, R21 ;  /* 0x0000001500237308 */ /* 0x0003e20000002400 */
[----:B------:R-:W-:-:S03]  /*7c00*/  ISETP.GE.AND P5, PT, R12, R130, PT ;  /* 0x000000820c00720c */ /* 0x000fc60003fa6270 */
[CC--:B------:R-:W-:Y:S01]  /*7c10*/  FFMA.FTZ R27, R0.reuse, R8.reuse, R27 ;  /* 0x00000008001b7223 */ /* 0x0c0fe2000001001b */
[----:B------:R-:W-:Y:S01]  /*7c20*/  FFMA.FTZ R23, R0, R8, R31 ;  /* 0x0000000800177223 */ /* 0x000fe2000001001f */
[----:B------:R-:W-:Y:S02]  /*7c30*/  VIADD R8, R24, 0x30 ;  /* 0x0000003018087836 */ /* 0x000fe40000000000 */
[----:B------:R-:W2:Y:S01]  /*7c40*/  MUFU.TANH R11, R11 ;  /* 0x0000000b000b7308 */ /* 0x000ea20000002400 */
[----:B------:R-:W-:Y:S01]  /*7c50*/  FSEL R120, R27, -INF , !P4 ;  /* 0xff8000001b787808 */ /* 0x000fe20006000000 */
[----:B------:R-:W-:Y:S01]  /*7c60*/  FMUL.FTZ R27, R6, UR10 ;  /* 0x0000000a061b7c20 */ /* 0x000fe20008410000 */
[----:B------:R-:W-:Y:S02]  /*7c70*/  ISETP.GE.AND P4, PT, R8, R130, PT ;  /* 0x000000820800720c */ /* 0x000fe40003f86270 */
[----:B------:R-:W-:Y:S02]  /*7c80*/  FSEL R23, R23, -INF , !P6 ;  /* 0xff80000017177808 */ /* 0x000fe40007000000 */
[----:B------:R-:W-:Y:S01]  /*7c90*/  ISETP.GE.AND P6, PT, R12, R129, PT ;  /* 0x000000810c00720c */ /* 0x000fe20003fc6270 */
[----:B------:R-:W-:Y:S01]  /*7ca0*/  MUFU.TANH R27, R27 ;  /* 0x0000001b001b7308 */ /* 0x000fe20000002400 */
[----:B-1----:R-:W-:Y:S01]  /*7cb0*/  FFMA.FTZ R21, R0, R10, R13 ;  /* 0x0000000a00157223 */ /* 0x002fe2000001000d */
[----:B------:R-:W-:Y:S01]  /*7cc0*/  VIADD R10, R24, 0x31 ;  /* 0x00000031180a7836 */ /* 0x000fe20000000000 */
[----:B------:R-:W-:-:S03]  /*7cd0*/  FSEL R118, R118, -INF , !P6 ;  /* 0xff80000076767808 */ /* 0x000fc60007000000 */
[----:B------:R-:W-:Y:S02]  /*7ce0*/  FSEL R21, R21, -INF , !P5 ;  /* 0xff80000015157808 */ /* 0x000fe40006800000 */
[----:B------:R-:W-:Y:S01]  /*7cf0*/  I2FP.F32.S32 R6, R10 ;  /* 0x0000000a00067245 */ /* 0x000fe20000201400 */
[----:B------:R1:W3:Y:S01]  /*7d00*/  MUFU.TANH R13, R4 ;  /* 0x00000004000d7308 */ /* 0x0002e20000002400 */
[----:B------:R-:W-:Y:S02]  /*7d10*/  ISETP.GE.AND P5, PT, R8, R129, PT ;  /* 0x000000810800720c */ /* 0x000fe40003fa6270 */
[----:B------:R-:W-:Y:S01]  /*7d20*/  I2FP.F32.S32 R8, R8 ;  /* 0x0000000800087245 */ /* 0x000fe20000201400 */
[----:B----4-:R-:W-:Y:S01]  /*7d30*/  FFMA.FTZ R108, R0, R6, R9 ;  /* 0x00000006006c7223 */ /* 0x010fe20000010009 */
[----:B------:R-:W-:Y:S01]  /*7d40*/  FMUL.FTZ R9, R5, UR10 ;  /* 0x0000000a05097c20 */ /* 0x000fe20008410000 */
[----:B------:R-:W-:Y:S01]  /*7d50*/  ISETP.GE.AND P6, PT, R10, R130, PT ;  /* 0x000000820a00720c */ /* 0x000fe20003fc6270 */
[C---:B--2---:R-:W-:Y:S01]  /*7d60*/  FFMA.FTZ R11, R0.reuse, R6, R11 ;  /* 0x00000006000b7223 */ /* 0x044fe2000001000b */
[CC--:B------:R-:W-:Y:S01]  /*7d70*/  FFMA.FTZ R105, R0.reuse, R8.reuse, R105 ;  /* 0x0000000800697223 */ /* 0x0c0fe20000010069 */
[----:B------:R-:W-:Y:S01]  /*7d80*/  FFMA.FTZ R35, R0, R8, R35 ;  /* 0x0000000800237223 */ /* 0x000fe20000010023 */
[----:B------:R-:W-:Y:S01]  /*7d90*/  MUFU.TANH R15, R15 ;  /* 0x0000000f000f7308 */ /* 0x000fe20000002400 */
[----:B------:R-:W-:-:S02]  /*7da0*/  FSEL R108, R108, -INF , !P6 ;  /* 0xff8000006c6c7808 */ /* 0x000fc40007000000 */
[----:B------:R-:W-:Y:S02]  /*7db0*/  FSEL R109, R105, -INF , !P4 ;  /* 0xff800000696d7808 */ /* 0x000fe40006000000 */
[----:B------:R-:W-:Y:S01]  /*7dc0*/  FSEL R106, R35, -INF , !P5 ;  /* 0xff800000236a7808 */ /* 0x000fe20006800000 */
[----:B-1----:R-:W-:Y:S02]  /*7dd0*/  VIADD R4, R24, 0x38 ;  /* 0x0000003818047836 */ /* 0x002fe40000000000 */
[----:B------:R-:W1:Y:S01]  /*7de0*/  MUFU.TANH R9, R9 ;  /* 0x0000000900097308 */ /* 0x000e620000002400 */
[----:B------:R-:W-:Y:S02]  /*7df0*/  I2FP.F32.S32 R6, R24 ;  /* 0x0000001800067245 */ /* 0x000fe40000201400 */
[----:B------:R-:W-:Y:S02]  /*7e00*/  ISETP.GE.AND P4, PT, R10, R129, PT ;  /* 0x000000810a00720c */ /* 0x000fe40003f86270 */
[----:B------:R-:W-:-:S02]  /*7e10*/  I2FP.F32.S32 R5, R4 ;  /* 0x0000000400057245 */ /* 0x000fc40000201400 */
[C---:B------:R-:W-:Y:S01]  /*7e20*/  ISETP.GE.AND P5, PT, R4.reuse, R130, PT ;  /* 0x000000820400720c */ /* 0x040fe20003fa6270 */
[----:B------:R-:W2:Y:S01]  /*7e30*/  MUFU.TANH R7, R7 ;  /* 0x0000000700077308 */ /* 0x000ea20000002400 */
[----:B------:R-:W-:Y:S01]  /*7e40*/  ISETP.GE.AND P6, PT, R4, R129, PT ;  /* 0x000000810400720c */ /* 0x000fe20003fc6270 */
[----:B------:R-:W-:Y:S02]  /*7e50*/  VIADD R4, R24, 0x39 ;  /* 0x0000003918047836 */ /* 0x000fe40000000000 */
[CC--:B---3--:R-:W-:Y:S01]  /*7e60*/  FFMA.FTZ R13, R0.reuse, R5.reuse, R13 ;  /* 0x00000005000d7223 */ /* 0x0c8fe2000001000d */
[C---:B------:R-:W-:Y:S01]  /*7e70*/  FFMA.FTZ R27, R0.reuse, R5, R27 ;  /* 0x00000005001b7223 */ /* 0x040fe2000001001b */
[----:B------:R-:W-:Y:S01]  /*7e80*/  FSEL R104, R11, -INF , !P4 ;  /* 0xff8000000b687808 */ /* 0x000fe20006000000 */
[----:B------:R-:W-:Y:S01]  /*7e90*/  FFMA.FTZ R5, R0, R6, R115 ;  /* 0x0000000600057223 */ /* 0x000fe20000010073 */
[----:B------:R-:W-:Y:S02]  /*7ea0*/  ISETP.GE.AND P4, PT, R24, R130, PT ;  /* 0x000000821800720c */ /* 0x000fe40003f86270 */
[----:B------:R-:W-:-:S02]  /*7eb0*/  I2FP.F32.S32 R8, R4 ;  /* 0x0000000400087245 */ /* 0x000fc40000201400 */
[----:B------:R-:W-:Y:S02]  /*7ec0*/  FSEL R34, R27, -INF , !P6 ;  /* 0xff8000001b227808 */ /* 0x000fe40007000000 */
[----:B------:R-:W-:Y:S01]  /*7ed0*/  FSEL R5, R5, -INF , !P4 ;  /* 0xff80000005057808 */ /* 0x000fe20006000000 */
[----:B-1----:R-:W-:Y:S01]  /*7ee0*/  FFMA.FTZ R9, R0, R8, R9 ;  /* 0x0000000800097223 */ /* 0x002fe20000010009 */
[C---:B------:R-:W-:Y:S02]  /*7ef0*/  ISETP.GE.AND P6, PT, R4.reuse, R130, PT ;  /* 0x000000820400720c */ /* 0x040fe40003fc6270 */
[-C--:B------:R-:W-:Y:S01]  /*7f00*/  ISETP.GE.AND P4, PT, R4, R129.reuse, PT ;  /* 0x000000810400720c */ /* 0x080fe20003f86270 */
[C---:B------:R-:W-:Y:S01]  /*7f10*/  FFMA.FTZ R4, R0.reuse, R6, R15 ;  /* 0x0000000600047223 */ /* 0x040fe2000001000f */
[----:B------:R-:W-:Y:S01]  /*7f20*/  FSEL R107, R13, -INF , !P5 ;  /* 0xff8000000d6b7808 */ /* 0x000fe20006800000 */
[----:B--2---:R-:W-:Y:S01]  /*7f30*/  FFMA.FTZ R7, R0, R8, R7 ;  /* 0x0000000800077223 */ /* 0x004fe20000010007 */
        /* <DEDUP_REMOVED lines=63> */
[----:B------:R-:W-:-:S05]  /*8330*/  IMAD R3, R7, R3, R6 ;  /* 0x0000000307037224 */ /* 0x000fca00078e0206 */
[----:B------:R-:W-:Y:S01]  /*8340*/  IADD3 R2, R13, R3, RZ ;  /* 0x000000030d027210 */ /* 0x000fe20007ffe0ff */
[----:B------:R-:W-:Y:S01]  /*8350*/  IMAD.MOV.U32 R3, RZ, RZ, R12 ;  /* 0x000000ffff037224 */ /* 0x000fe200078e000c */
[----:B------:R-:W-:Y:S06]  /*8360*/  BRA `(.L_x_6793) ;  /* 0x0000000000087947 */ /* 0x000fec0003800000 */
.L_x_6792:
[----:B------:R-:W-:-:S04]  /*8370*/  LEA R3, -R102, RZ, 0x6 ;  /* 0x000000ff66037211 */ /* 0x000fc800078e31ff */
[----:B------:R-:W-:-:S07]  /*8380*/  SHF.R.S32.HI R2, RZ, 0x1f, R3 ;  /* 0x0000001fff027819 */ /* 0x000fce0000011403 */
.L_x_6793:
[C---:B------:R-:W-:Y:S01]  /*8390*/  @!P2 LEA R26, P3, R3.reuse, R178, 0x1 ;  /* 0x000000b2031aa211 */ /* 0x040fe200078608ff */
[----:B------:R1:W-:Y:S01]  /*83a0*/  @P2 STS.128 [R163+0x4000], RZ ;  /* 0x004000ffa3002388 */ /* 0x0003e20000000c00 */
[C---:B------:R-:W-:Y:S01]  /*83b0*/  @!P1 IADD3 R7, P6, R128.reuse, R3, RZ ;  /* 0x0000000380079210 */ /* 0x040fe20007fde0ff */
        /* <DEDUP_REMOVED lines=69> */
.L_x_6795:
[----:B------:R-:W-:Y:S05]  /*8810*/  BSYNC B0 ;  /* 0x0000000000007941 */ /* 0x000fea0003800000 */
.L_x_6794:
[----:B------:R-:W0:Y:S01]  /*8820*/  LDGDEPBAR ;  /* 0x00000000000079af */ /* 0x000e220000000000 */
[----:B------:R-:W-:-:S04]  /*8830*/  LEA R178, P1, R3, R178, 0x1 ;  /* 0x000000b203b27211 */ /* 0x000fc800078208ff */
[----:B------:R-:W-:-:S09]  /*8840*/  LEA.HI.X R177, R3, R177, R2, 0x1, P1 ;  /* 0x000000b103b17211 */ /* 0x000fd200008f0c02 */
.L_x_6791:
        /* <DEDUP_REMOVED lines=27> */
[----:B--2---:R-:W-:Y:S02]  /*8a00*/  FMNMX.FTZ R7, R109, R2, !PT ;  /* 0x000000026d077209 */ /* 0x004fe40007810000 */
        /* <DEDUP_REMOVED lines=21> */
[----:B------:R-:W-:Y:S01]  /*8b60*/  FSEL R4, R27, RZ, P2 ;  /* 0x000000ff1b047208 */ /* 0x000fe20001000000 */
[--C-:B------:R-:W-:Y:S01]  /*8b70*/  FFMA.FTZ R2, R28, UR11, -R103.reuse ;  /* 0x0000000b1c027c23 */ /* 0x100fe20008010867 */
[----:B------:R-:W-:Y:S01]  /*8b80*/  FFMA.FTZ R28, R32, UR11, -R103 ;  /* 0x0000000b201c7c23 */ /* 0x000fe20008010867 */
[--C-:B------:R-:W-:Y:S01]  /*8b90*/  FFMA.FTZ R31, R5, UR11, -R110.reuse ;  /* 0x0000000b051f7c23 */ /* 0x100fe2000801086e */
[----:B------:R-:W-:Y:S01]  /*8ba0*/  FSEL R5, R26, RZ, P1 ;  /* 0x000000ff1a057208 */ /* 0x000fe20000800000 */
[----:B------:R-:W-:Y:S01]  /*8bb0*/  FFMA.FTZ R24, R33, UR11, -R110 ;  /* 0x0000000b21187c23 */ /* 0x000fe2000801086e */
[----:B------:R-:W-:Y:S01]  /*8bc0*/  FADD.FTZ R33, R101, -R4 ;  /* 0x8000000465217221 */ /* 0x000fe20000010000 */
[--C-:B------:R-:W-:Y:S01]  /*8bd0*/  FFMA.FTZ R3, R29, UR11, -R110.reuse ;  /* 0x0000000b1d037c23 */ /* 0x100fe2000801086e */
[--C-:B------:R-:W-:Y:S01]  /*8be0*/  FFMA.FTZ R25, R25, UR11, -R110.reuse ;  /* 0x0000000b19197c23 */ /* 0x100fe2000801086e */
[----:B------:R-:W-:Y:S01]  /*8bf0*/  FADD.FTZ R4, R100, -R5 ;  /* 0x8000000564047221 */ /* 0x000fe20000010000 */
[----:B------:R-:W-:Y:S01]  /*8c00*/  FMUL.FTZ R33, R33, UR11 ;  /* 0x0000000b21217c20 */ /* 0x000fe20008410000 */
[--C-:B------:R-:W-:Y:S01]  /*8c10*/  FFMA.FTZ R29, R112, UR11, -R103.reuse ;  /* 0x0000000b701d7c23 */ /* 0x100fe20008010867 */
        /* <DEDUP_REMOVED lines=24> */
[----:B------:R-:W2:Y:S01]  /*8da0*/  MUFU.EX2 R3, R3 ;  /* 0x0000000300037308 */ /* 0x000ea20000000800 */
[----:B-1----:R-:W-:Y:S01]  /*8db0*/  F2FP.F16.F32.PACK_AB R4, R25, R31 ;  /* 0x0000001f1904723e */ /* 0x002fe200000000ff */
[----:B------:R-:W-:Y:S01]  /*8dc0*/  FFMA.FTZ R110, R105, UR11, -R110 ;  /* 0x0000000b696e7c23 */ /* 0x000fe2000801086e */
[--C-:B------:R-:W-:Y:S01]  /*8dd0*/  FFMA.FTZ R105, R106, UR11, -R103.reuse ;  /* 0x0000000b6a697c23 */ /* 0x100fe20008010867 */
[--C-:B------:R-:W-:Y:S01]  /*8de0*/  FFMA.FTZ R104, R104, UR11, -R103.reuse ;  /* 0x0000000b68687c23 */ /* 0x100fe20008010867 */
[--C-:B------:R-:W-:Y:S01]  /*8df0*/  FFMA.FTZ R34, R34, UR11, -R103.reuse ;  /* 0x0000000b22227c23 */ /* 0x100fe20008010867 */
[----:B------:R-:W-:-:S02]  /*8e00*/  FFMA.FTZ R35, R35, UR11, -R103 ;  /* 0x0000000b23237c23 */ /* 0x000fc40008010867 */
        /* <DEDUP_REMOVED lines=73> */
[-C--:B------:R-:W-:Y:S01]  /*92a0*/  FMUL.FTZ R52, R52, R33.reuse ;  /* 0x0000002134347220 */ /* 0x080fe20000410000 */
[-C--:B------:R-:W-:Y:S01]  /*92b0*/  FMUL.FTZ R53, R53, R33.reuse ;  /* 0x0000002135357220 */ /* 0x080fe20000410000 */
[-C--:B------:R-:W-:Y:S01]  /*92c0*/  FMUL.FTZ R54, R54, R32.reuse ;  /* 0x0000002036367220 */ /* 0x080fe20000410000 */
[-C--:B------:R-:W-:Y:S01]  /*92d0*/  FMUL.FTZ R55, R55, R32.reuse ;  /* 0x0000002037377220 */ /* 0x080fe20000410000 */
[-C--:B------:R-:W-:Y:S01]  /*92e0*/  FMUL.FTZ R56, R56, R33.reuse ;  /* 0x0000002138387220 */ /* 0x080fe20000410000 */
[C---:B-1----:R-:W-:Y:S01]  /*92f0*/  HMMA.16816.F32 R72, R4.reuse, R12, R72 ;  /* 0x0000000c0448723c */ /* 0x042fe20000001848 */
[-C--:B------:R-:W-:Y:S01]  /*9300*/  FMUL.FTZ R57, R57, R33.reuse ;  /* 0x0000002139397220 */ /* 0x080fe20000410000 */
[----:B---3--:R-:W-:Y:S01]  /*9310*/  LDSM.16.MT88.4 R16, [R148+0x8800] ;  /* 0x008800009410783b */ /* 0x008fe20000004200 */
[----:B------:R-:W1:Y:S01]  /*9320*/  MUFU.EX2 R101, R101 ;  /* 0x0000006500657308 */ /* 0x000e620000000800 */
[-C--:B------:R-:W-:Y:S01]  /*9330*/  FMUL.FTZ R58, R58, R32.reuse ;  /* 0x000000203a3a7220 */ /* 0x080fe20000410000 */
[-C--:B------:R-:W-:Y:S01]  /*9340*/  FMUL.FTZ R59, R59, R32.reuse ;  /* 0x000000203b3b7220 */ /* 0x080fe20000410000 */
[----:B------:R-:W-:Y:S01]  /*9350*/  HMMA.16816.F32 R68, R4, R14, R68 ;  /* 0x0000000e0444723c */ /* 0x000fe20000001844 */
[----:B------:R-:W3:Y:S01]  /*9360*/  LDSM.16.MT88.4 R12, [R146+0xa000] ;  /* 0x00a00000920c783b */ /* 0x000ee20000004200 */
[----:B------:R-:W-:Y:S01]  /*9370*/  FFMA.FTZ R180, R180, R33, R31 ;  /* 0x00000021b4b47223 */ /* 0x000fe2000001001f */
[----:B------:R-:W-:-:S02]  /*9380*/  FFMA.FTZ R179, R179, R32, R30 ;  /* 0x00000020b3b37223 */ /* 0x000fc4000001001e */
[----:B------:R-:W5:Y:S01]  /*9390*/  MUFU.EX2 R112, R112 ;  /* 0x0000007000707308 */ /* 0x000f620000000800 */
[----:B--2---:R-:W-:Y:S01]  /*93a0*/  HMMA.16816.F32 R80, R4, R8, R80 ;  /* 0x000000080450723c */ /* 0x004fe20000001850 */
[----:B------:R-:W-:Y:S01]  /*93b0*/  FADD.FTZ R25, R25, R180 ;  /* 0x000000b419197221 */ /* 0x000fe20000010000 */
[----:B------:R-:W-:-:S03]  /*93c0*/  FADD.FTZ R179, R2, R179 ;  /* 0x000000b302b37221 */ /* 0x000fc60000010000 */
[----:B------:R-:W-:Y:S01]  /*93d0*/  FADD.FTZ R24, R24, R25 ;  /* 0x0000001918187221 */ /* 0x000fe20000010000 */
[----:B------:R-:W-:Y:S01]  /*93e0*/  HMMA.16816.F32 R76, R4, R10, R76 ;  /* 0x0000000a044c723c */ /* 0x000fe2000000184c */
[----:B------:R-:W2:Y:S01]  /*93f0*/  LDSM.16.MT88.4 R8, [R148+0xa000] ;  /* 0x00a000009408783b */ /* 0x000ea20000004200 */
[----:B------:R-:W-:Y:S01]  /*9400*/  MUFU.EX2 R113, R113 ;  /* 0x0000007100717308 */ /* 0x000fe20000000800 */
[----:B------:R-:W-:Y:S01]  /*9410*/  FADD.FTZ R28, R28, R179 ;  /* 0x000000b31c1c7221 */ /* 0x000fe20000010000 */
[----:B------:R-:W-:-:S03]  /*9420*/  FADD.FTZ R3, R3, R24 ;  /* 0x0000001803037221 */ /* 0x000fc60000010000 */
[----:B------:R-:W-:Y:S01]  /*9430*/  FADD.FTZ R28, R29, R28 ;  /* 0x0000001c1d1c7221 */ /* 0x000fe20000010000 */
[----:B----4-:R-:W-:Y:S02]  /*9440*/  FADD.FTZ R2, R100, R3 ;  /* 0x0000000364027221 */ /* 0x010fe40000010000 */
[----:B------:R-:W-:Y:S02]  /*9450*/  MUFU.EX2 R116, R116 ;  /* 0x0000007400747308 */ /* 0x000fe40000000800 */
[----:B------:R-:W-:-:S04]  /*9460*/  FADD.FTZ R2, R111, R2 ;  /* 0x000000026f027221 */ /* 0x000fc80000010000 */
[----:B-1----:R-:W-:Y:S02]  /*9470*/  FADD.FTZ R3, R101, R2 ;  /* 0x0000000265037221 */ /* 0x002fe40000010000 */
[----:B------:R-:W-:Y:S02]  /*9480*/  MUFU.EX2 R115, R115 ;  /* 0x0000007300737308 */ /* 0x000fe40000000800 */
[----:B-----5:R-:W-:-:S06]  /*9490*/  FADD.FTZ R3, R112, R3 ;  /* 0x0000000370037221 */ /* 0x020fcc0000010000 */
[----:B------:R-:W-:Y:S01]  /*94a0*/  MUFU.EX2 R114, R114 ;  /* 0x0000007200727308 */ /* 0x000fe20000000800 */
[C---:B---3--:R-:W-:Y:S07]  /*94b0*/  HMMA.16816.F32 R44, R4.reuse, R12, R44 ;  /* 0x0000000c042c723c */ /* 0x048fee000000182c */
[----:B------:R-:W1:Y:S01]  /*94c0*/  MUFU.EX2 R126, R126 ;  /* 0x0000007e007e7308 */ /* 0x000e620000000800 */
[C---:B------:R-:W-:Y:S01]  /*94d0*/  HMMA.16816.F32 R48, R4.reuse, R14, R48 ;  /* 0x0000000e0430723c */ /* 0x040fe20000001830 */
[----:B------:R-:W3:Y:S05]  /*94e0*/  LDSM.16.MT88.4 R12, [R144+0xa000] ;  /* 0x00a00000900c783b */ /* 0x000eea0000004200 */
[C---:B--2---:R-:W-:Y:S01]  /*94f0*/  HMMA.16816.F32 R36, R4.reuse, R8, R36 ;  /* 0x000000080424723c */ /* 0x044fe20000001824 */
[----:B------:R-:W2:Y:S05]  /*9500*/  MUFU.EX2 R117, R117 ;  /* 0x0000007500757308 */ /* 0x000eaa0000000800 */
[----:B------:R-:W-:Y:S01]  /*9510*/  HMMA.16816.F32 R40, R4, R10, R40 ;  /* 0x0000000a0428723c */ /* 0x000fe20000001828 */
[----:B------:R-:W4:Y:S02]  /*9520*/  LDSM.16.MT88.4 R8, [R145+0xa000] ;  /* 0x00a000009108783b */ /* 0x000f240000004200 */
[----:B------:R-:W-:Y:S01]  /*9530*/  MUFU.EX2 R119, R119 ;  /* 0x0000007700777308 */ /* 0x000fe20000000800 */
[----:B-1----:R-:W-:-:S07]  /*9540*/  FADD.FTZ R2, R126, R3 ;  /* 0x000000037e027221 */ /* 0x002fce0000010000 */
[----:B------:R-:W-:Y:S01]  /*9550*/  MUFU.EX2 R128, R128 ;  /* 0x0000008000807308 */ /* 0x000fe20000000800 */
[----:B--2---:R-:W-:-:S07]  /*9560*/  FADD.FTZ R2, R117, R2 ;  /* 0x0000000275027221 */ /* 0x004fce0000010000 */
[----:B------:R-:W1:Y:S08]  /*9570*/  MUFU.EX2 R123, R123 ;  /* 0x0000007b007b7308 */ /* 0x000e700000000800 */
[----:B------:R-:W2:Y:S01]  /*9580*/  MUFU.EX2 R122, R122 ;  /* 0x0000007a007a7308 */ /* 0x000ea20000000800 */
[C---:B---3--:R-:W-:Y:S06]  /*9590*/  HMMA.16816.F32 R60, R4.reuse, R12, R60 ;  /* 0x0000000c043c723c */ /* 0x048fec000000183c */
[C---:B------:R-:W-:Y:S01]  /*95a0*/  HMMA.16816.F32 R64, R4.reuse, R14, R64 ;  /* 0x0000000e0440723c */ /* 0x040fe20000001840 */
[----:B------:R-:W3:Y:S01]  /*95b0*/  LDSM.16.MT88.4 R12, [R146+0x8800] ;  /* 0x00880000920c783b */ /* 0x000ee20000004200 */
[----:B------:R-:W-:Y:S04]  /*95c0*/  MUFU.EX2 R120, R120 ;  /* 0x0000007800787308 */ /* 0x000fe80000000800 */
[C---:B----4-:R-:W-:Y:S04]  /*95d0*/  HMMA.16816.F32 R52, R4.reuse, R8, R52 ;  /* 0x000000080434723c */ /* 0x050fe80000001834 */
[----:B------:R-:W4:Y:S02]  /*95e0*/  MUFU.EX2 R121, R121 ;  /* 0x0000007900797308 */ /* 0x000f240000000800 */
[----:B------:R-:W-:Y:S01]  /*95f0*/  HMMA.16816.F32 R56, R4, R10, R56 ;  /* 0x0000000a0438723c */ /* 0x000fe20000001838 */
[----:B------:R-:W5:Y:S05]  /*9600*/  LDSM.16.MT88.4 R8, [R145+0x8800] ;  /* 0x008800009108783b */ /* 0x000f6a0000004200 */
[----:B------:R-:W-:Y:S01]  /*9610*/  MUFU.EX2 R109, R109 ;  /* 0x0000006d006d7308 */ /* 0x000fe20000000800 */
[----:B------:R-:W-:-:S02]  /*9620*/  F2FP.F16.F32.PACK_AB R4, R111, R100 ;  /* 0x000000646f04723e */ /* 0x000fc400000000ff */
[----:B------:R-:W-:Y:S01]  /*9630*/  F2FP.F16.F32.PACK_AB R5, R116, R113 ;  /* 0x000000717405723e */ /* 0x000fe200000000ff */
[----:B------:R-:W-:Y:S01]  /*9640*/  FADD.FTZ R113, R113, R28 ;  /* 0x0000001c71717221 */ /* 0x000fe20000010000 */
[----:B------:R-:W-:Y:S02]  /*9650*/  F2FP.F16.F32.PACK_AB R6, R112, R101 ;  /* 0x000000657006723e */ /* 0x000fe400000000ff */
[----:B------:R-:W-:Y:S01]  /*9660*/  F2FP.F16.F32.PACK_AB R7, R114, R115 ;  /* 0x000000737207723e */ /* 0x000fe200000000ff */
[----:B------:R-:W4:Y:S01]  /*9670*/  MUFU.EX2 R108, R108 ;  /* 0x0000006c006c7308 */ /* 0x000f220000000800 */
[----:B------:R-:W-:Y:S01]  /*9680*/  FADD.FTZ R116, R116, R113 ;  /* 0x0000007174747221 */ /* 0x000fe20000010000 */
[----:B------:R-:W-:Y:S02]  /*9690*/  MOV R100, R26 ;  /* 0x0000001a00647202 */ /* 0x000fe40000000f00 */
[----:B------:R-:W-:Y:S01]  /*96a0*/  MOV R101, R27 ;  /* 0x0000001b00657202 */ /* 0x000fe20000000f00 */
[----:B------:R-:W-:Y:S01]  /*96b0*/  FADD.FTZ R115, R115, R116 ;  /* 0x0000007473737221 */ /* 0x000fe20000010000 */
[----:B------:R-:W-:Y:S02]  /*96c0*/  HMMA.16816.F32 R96, R4, R16, R96 ;  /* 0x000000100460723c */ /* 0x000fe40000001860 */
[----:B------:R-:W-:Y:S01]  /*96d0*/  MUFU.EX2 R107, R107 ;  /* 0x0000006b006b7308 */ /* 0x000fe20000000800 */
[----:B------:R-:W-:-:S03]  /*96e0*/  FADD.FTZ R114, R114, R115 ;  /* 0x0000007372727221 */ /* 0x000fc60000010000 */
[C---:B------:R-:W-:Y:S01]  /*96f0*/  HMMA.16816.F32 R92, R4.reuse, R18, R92 ;  /* 0x00000012045c723c */ /* 0x040fe2000000185c */
[----:B------:R-:W4:Y:S01]  /*9700*/  LDSM.16.MT88.4 R16, [R144+0x8800] ;  /* 0x008800009010783b */ /* 0x000f220000004200 */
[----:B-1----:R-:W-:Y:S02]  /*9710*/  FADD.FTZ R3, R123, R114 ;  /* 0x000000727b037221 */ /* 0x002fe40000010000 */
[----:B------:R-:W-:Y:S02]  /*9720*/  MUFU.EX2 R110, R110 ;  /* 0x0000006e006e7308 */ /* 0x000fe40000000800 */
[----:B---3--:R-:W-:Y:S01]  /*9730*/  HMMA.16816.F32 R88, R4, R12, R88 ;  /* 0x0000000c0458723c */ /* 0x008fe20000001858 */
[----:B--2---:R-:W-:-:S05]  /*9740*/  FADD.FTZ R3, R122, R3 ;  /* 0x000000037a037221 */ /* 0x004fca0000010000 */
[C---:B------:R-:W-:Y:S01]  /*9750*/  HMMA.16816.F32 R84, R4.reuse, R14, R84 ;  /* 0x0000000e0454723c */ /* 0x040fe20000001854 */
[----:B------:R-:W1:Y:S01]  /*9760*/  LDSM.16.MT88.4 R12, [R148+0xa800] ;  /* 0x00a80000940c783b */ /* 0x000e620000004200 */
[----:B------:R-:W-:Y:S04]  /*9770*/  MUFU.EX2 R105, R105 ;  /* 0x0000006900697308 */ /* 0x000fe80000000800 */
[C---:B-----5:R-:W-:Y:S04]  /*9780*/  HMMA.16816.F32 R80, R4.reuse, R8, R80 ;  /* 0x000000080450723c */ /* 0x060fe80000001850 */
[----:B------:R-:W2:Y:S02]  /*9790*/  MUFU.EX2 R104, R104 ;  /* 0x0000006800687308 */ /* 0x000ea40000000800 */
[C---:B------:R-:W-:Y:S01]  /*97a0*/  HMMA.16816.F32 R76, R4.reuse, R10, R76 ;  /* 0x0000000a044c723c */ /* 0x040fe2000000184c */
[----:B------:R-:W3:Y:S05]  /*97b0*/  LDSM.16.MT88.4 R8, [R146+0xa800] ;  /* 0x00a800009208783b */ /* 0x000eea0000004200 */
[C---:B------:R-:W-:Y:S01]  /*97c0*/  HMMA.16816.F32 R52, R4.reuse, R20, R52 ;  /* 0x000000140434723c */ /* 0x040fe20000001834 */
[----:B------:R-:W-:Y:S05]  /*97d0*/  MUFU.EX2 R34, R34 ;  /* 0x0000002200227308 */ /* 0x000fea0000000800 */
[C---:B------:R-:W-:Y:S01]  /*97e0*/  HMMA.16816.F32 R56, R4.reuse, R22, R56 ;  /* 0x000000160438723c */ /* 0x040fe20000001838 */
[----:B------:R-:W-:Y:S02]  /*97f0*/  LDSM.16.MT88.4 R20, [R145+0x9000] ;  /* 0x009000009114783b */ /* 0x000fe40000004200 */
[----:B------:R-:W5:Y:S03]  /*9800*/  MUFU.EX2 R35, R35 ;  /* 0x0000002300237308 */ /* 0x000f660000000800 */
        /* <DEDUP_REMOVED lines=12> */
[----:B------:R-:W-:-:S02]  /*98d0*/  F2FP.F16.F32.PACK_AB R4, R117, R126 ;  /* 0x0000007e7504723e */ /* 0x000fc400000000ff */
[----:B------:R-:W-:Y:S02]  /*98e0*/  F2FP.F16.F32.PACK_AB R5, R122, R123 ;  /* 0x0000007b7a05723e */ /* 0x000fe400000000ff */
[----:B------:R-:W-:Y:S01]  /*98f0*/  F2FP.F16.F32.PACK_AB R6, R128, R119 ;  /* 0x000000778006723e */ /* 0x000fe200000000ff */
[----:B------:R-:W-:Y:S01]  /*9900*/  FADD.FTZ R119, R119, R2 ;  /* 0x0000000277777221 */ /* 0x000fe20000010000 */
[C---:B------:R-:W-:Y:S01]  /*9910*/  F2FP.F16.F32.PACK_AB R7, R121.reuse, R120 ;  /* 0x000000787907723e */ /* 0x040fe200000000ff */
[----:B------:R-:W-:Y:S02]  /*9920*/  FADD.FTZ R2, R120, R3 ;  /* 0x0000000378027221 */ /* 0x000fe40000010000 */
[----:B------:R-:W-:Y:S02]  /*9930*/  FADD.FTZ R128, R128, R119 ;  /* 0x0000007780807221 */ /* 0x000fe40000010000 */
[----:B------:R-:W-:Y:S02]  /*9940*/  FADD.FTZ R2, R121, R2 ;  /* 0x0000000279027221 */ /* 0x000fe40000010000 */
        /* <DEDUP_REMOVED lines=16> */
[C---:B------:R-:W-:Y:S01]  /*9a50*/  HMMA.16816.F32 R48, R4.reuse, R10, R48 ;  /* 0x0000000a0430723c */ /* 0x040fe20000001830 */
[----:B------:R-:W-:Y:S05]  /*9a60*/  LDSM.16.MT88.4 R8, [R144+0x9800] ;  /* 0x009800009008783b */ /* 0x000fea0000004200 */
[C---:B----4-:R-:W-:Y:S06]  /*9a70*/  HMMA.16816.F32 R52, R4.reuse, R16, R52 ;  /* 0x000000100434723c */ /* 0x050fec0000001834 */
[C---:B------:R-:W-:Y:S01]  /*9a80*/  HMMA.16816.F32 R56, R4.reuse, R18, R56 ;  /* 0x000000120438723c */ /* 0x040fe20000001838 */
[----:B------:R-:W3:Y:S05]  /*9a90*/  LDSM.16.MT88.4 R16, [R146+0x9800] ;  /* 0x009800009210783b */ /* 0x000eea0000004200 */
[C---:B-1----:R-:W-:Y:S06]  /*9aa0*/  HMMA.16816.F32 R60, R4.reuse, R12, R60 ;  /* 0x0000000c043c723c */ /* 0x042fec000000183c */
[----:B------:R-:W-:Y:S01]  /*9ab0*/  HMMA.16816.F32 R64, R4, R14, R64 ;  /* 0x0000000e0440723c */ /* 0x000fe20000001840 */
[----:B------:R-:W1:Y:S06]  /*9ac0*/  LDSM.16.MT88.4 R12, [R145+0x9800] ;  /* 0x00980000910c783b */ /* 0x000e6c0000004200 */
[----:B------:R-:W-:Y:S01]  /*9ad0*/  F2FP.F16.F32.PACK_AB R4, R108, R109 ;  /* 0x0000006d6c04723e */ /* 0x000fe200000000ff */
[----:B------:R-:W-:Y:S01]  /*9ae0*/  FADD.FTZ R109, R109, R128 ;  /* 0x000000806d6d7221 */ /* 0x000fe20000010000 */
[----:B--2---:R-:W-:Y:S01]  /*9af0*/  F2FP.F16.F32.PACK_AB R5, R104, R105 ;  /* 0x000000696805723e */ /* 0x004fe200000000ff */
[----:B------:R-:W-:Y:S01]  /*9b00*/  FADD.FTZ R105, R105, R2 ;  /* 0x0000000269697221 */ /* 0x000fe20000010000 */
[----:B------:R-:W-:Y:S01]  /*9b10*/  F2FP.F16.F32.PACK_AB R6, R110, R107 ;  /* 0x0000006b6e06723e */ /* 0x000fe200000000ff */
[----:B------:R-:W-:Y:S01]  /*9b20*/  FADD.FTZ R108, R108, R109 ;  /* 0x0000006d6c6c7221 */ /* 0x000fe20000010000 */
[----:B-----5:R-:W-:Y:S01]  /*9b30*/  F2FP.F16.F32.PACK_AB R7, R35, R34 ;  /* 0x000000222307723e */ /* 0x020fe200000000ff */
        /* <DEDUP_REMOVED lines=15> */
[C---:B------:R-:W-:Y:S01]  /*9c30*/  HMMA.16816.F32 R68, R4.reuse, R10, R68 ;  /* 0x0000000a0444723c */ /* 0x040fe20000001844 */
[----:B------:R-:W4:Y:S05]  /*9c40*/  LDSM.16.MT88.4 R8, [R144+0xb800] ;  /* 0x00b800009008783b */ /* 0x000f2a0000004200 */
[C---:B--2---:R-:W-:Y:S06]  /*9c50*/  HMMA.16816.F32 R36, R4.reuse, R20, R36 ;  /* 0x000000140424723c */ /* 0x044fec0000001824 */
[C---:B------:R-:W-:Y:S06]  /*9c60*/  HMMA.16816.F32 R40, R4.reuse, R22, R40 ;  /* 0x000000160428723c */ /* 0x040fec0000001828 */
[C---:B---3--:R-:W-:Y:S06]  /*9c70*/  HMMA.16816.F32 R44, R4.reuse, R16, R44 ;  /* 0x00000010042c723c */ /* 0x048fec000000182c */
[C---:B------:R-:W-:Y:S06]  /*9c80*/  HMMA.16816.F32 R48, R4.reuse, R18, R48 ;  /* 0x000000120430723c */ /* 0x040fec0000001830 */
[C---:B-1----:R-:W-:Y:S06]  /*9c90*/  HMMA.16816.F32 R52, R4.reuse, R12, R52 ;  /* 0x0000000c0434723c */ /* 0x042fec0000001834 */
[C---:B------:R-:W-:Y:S06]  /*9ca0*/  HMMA.16816.F32 R56, R4.reuse, R14, R56 ;  /* 0x0000000e0438723c */ /* 0x040fec0000001838 */
[C---:B----4-:R-:W-:Y:S06]  /*9cb0*/  HMMA.16816.F32 R60, R4.reuse, R8, R60 ;  /* 0x00000008043c723c */ /* 0x050fec000000183c */
[----:B------:R-:W-:-:S15]  /*9cc0*/  HMMA.16816.F32 R64, R4, R10, R64 ;  /* 0x0000000a0440723c */ /* 0x000fde0000001840 */
[----:B------:R-:W-:-:S09]  /*9cd0*/  NOP ;  /* 0x0000000000007918 */ /* 0x000fd20000000000 */
.L_x_6788:
        /* <DEDUP_REMOVED lines=11> */
.L_x_6800:
        /* <DEDUP_REMOVED lines=68> */
.L_x_6797:
        /* <DEDUP_REMOVED lines=10> */
[C---:B------:R-:W-:Y:S02]  /*a270*/  @!P3 LEA R186, P1, R101.reuse, R182, 0x1 ;  /* 0x000000b665bab211 */ /* 0x040fe400078208ff */
[--C-:B------:R-:W-:Y:S02]  /*a280*/  @!P4 LEA.HI.X R189, R101, R183, R102.reuse, 0x1, P5 ;  /* 0x000000b765bdc211 */ /* 0x100fe400028f0c66 */
[----:B------:R-:W-:Y:S01]  /*a290*/  @P3 STS.128 [R163+0xa000], RZ ;  /* 0x00a000ffa3003388 */ /* 0x000fe20000000c00 */
[----:B------:R-:W-:Y:S02]  /*a2a0*/  IADD3 R103, P2, R161, R101, RZ ;  /* 0x00000065a1677210 */ /* 0x000fe40007f5e0ff */
[-C--:B------:R-:W-:Y:S02]  /*a2b0*/  @!P3 LEA.HI.X R187, R101, R183.reuse, R102, 0x1, P1 ;  /* 0x000000b765bbb211 */ /* 0x080fe400008f0c66 */
[----:B------:R-:W-:Y:S01]  /*a2c0*/  @!PT LDS RZ, [RZ] ;  /* 0x00000000fffff984 */ /* 0x000fe20000000800 */
[----:B------:R-:W-:Y:S01]  /*a2d0*/  @!PT LDS RZ, [RZ] ;  /* 0x00000000fffff984 */ /* 0x000fe20000000800 */
[----:B------:R-:W-:Y:S01]  /*a2e0*/  @!PT LDS RZ, [RZ] ;  /* 0x00000000fffff984 */ /* 0x000fe20000000800 */
[----:B------:R-:W-:Y:S01]  /*a2f0*/  @!P3 LDGSTS.E.BYPASS.LTC128B.128 [R163+0xa000], desc[UR12][R184.64+0x80] ;  /* 0x0a000080b8a3bfae */ /* 0x000fe2000b901d4c */
[C---:B------:R-:W-:Y:S02]  /*a300*/  IADD3.X R102, R160.reuse, R102, RZ, P2, !PT ;  /* 0x00000066a0667210 */ /* 0x040fe400017fe4ff */
[CC--:B------:R-:W-:Y:S02]  /*a310*/  @!P4 LEA R194, P6, R103.reuse, R182.reuse, 0x1 ;  /* 0x000000b667c2c211 */ /* 0x0c0fe400078c08ff */
[----:B------:R-:W-:Y:S01]  /*a320*/  @P4 STS.128 [R163+0x8800], RZ ;  /* 0x008800ffa3004388 */ /* 0x000fe20000000c00 */
[C---:B------:R-:W-:Y:S02]  /*a330*/  @!P3 LEA R190, P2, R103.reuse, R182, 0x1 ;  /* 0x000000b667beb211 */ /* 0x040fe400078408ff */
[--C-:B------:R-:W-:Y:S02]  /*a340*/  @!P4 LEA.HI.X R195, R103, R183, R102.reuse, 0x1, P6 ;  /* 0x000000b767c3c211 */ /* 0x100fe400030f0c66 */
[----:B------:R-:W-:Y:S01]  /*a350*/  @!PT LDS RZ, [RZ] ;  /* 0x00000000fffff984 */ /* 0x000fe20000000800 */
[----:B------:R-:W-:Y:S01]  /*a360*/  @!PT LDS RZ, [RZ] ;  /* 0x00000000fffff984 */ /* 0x000fe20000000800 */
[----:B------:R-:W-:Y:S01]  /*a370*/  @!PT LDS RZ, [RZ] ;  /* 0x00000000fffff984 */ /* 0x000fe20000000800 */
[----:B------:R-:W-:Y:S01]  /*a380*/  @!P4 LDGSTS.E.BYPASS.LTC128B.128 [R163+0x8800], desc[UR12][R188.64] ;  /* 0x08800000bca3cfae */ /* 0x000fe2000b901d4c */
[----:B------:R-:W-:Y:S02]  /*a390*/  IADD3 R101, P1, R161, R103, RZ ;  /* 0x00000067a1657210 */ /* 0x000fe40007f3e0ff */
[-C--:B------:R-:W-:Y:S02]  /*a3a0*/  @!P3 LEA.HI.X R191, R103, R183.reuse, R102, 0x1, P2 ;  /* 0x000000b767bfb211 */ /* 0x080fe400010f0c66 */
[----:B------:R-:W-:Y:S01]  /*a3b0*/  @P3 STS.128 [R163+0xa800], RZ ;  /* 0x00a800ffa3003388 */ /* 0x000fe20000000c00 */
[----:B------:R-:W-:Y:S02]  /*a3c0*/  IADD3.X R100, R160, R102, RZ, P1, !PT ;  /* 0x00000066a0647210 */ /* 0x000fe40000ffe4ff */
[CC--:B------:R-:W-:Y:S02]  /*a3d0*/  @!P4 LEA R192, P5, R101.reuse, R182.reuse, 0x1 ;  /* 0x000000b665c0c211 */ /* 0x0c0fe400078a08ff */
[----:B------:R-:W-:Y:S01]  /*a3e0*/  @!PT LDS RZ, [RZ] ;  /* 0x00000000fffff984 */ /* 0x000fe20000000800 */
[----:B------:R-:W-:Y:S01]  /*a3f0*/  @!PT LDS RZ, [RZ] ;  /* 0x00000000fffff984 */ /* 0x000fe20000000800 */
[----:B------:R-:W-:Y:S01]  /*a400*/  @!PT LDS RZ, [RZ] ;  /* 0x00000000fffff984 */ /* 0x000fe20000000800 */
[----:B------:R1:W-:Y:S01]  /*a410*/  @!P3 LDGSTS.E.BYPASS.LTC128B.128 [R163+0xa800], desc[UR12][R186.64+0x80] ;  /* 0x0a800080baa3bfae */ /* 0x0003e2000b901d4c */
[C---:B------:R-:W-:Y:S02]  /*a420*/  @!P3 LEA R182, P1, R101.reuse, R182, 0x1 ;  /* 0x000000b665b6b211 */ /* 0x040fe400078208ff */
[CCC-:B------:R-:W-:Y:S02]  /*a430*/  @!P4 LEA.HI.X R193, R101.reuse, R183.reuse, R100.reuse, 0x1, P5 ;  /* 0x000000b765c1c211 */ /* 0x1c0fe400028f0c64 */
[----:B------:R-:W-:Y:S01]  /*a440*/  @P4 STS.128 [R163+0x9000], RZ ;  /* 0x009000ffa3004388 */ /* 0x000fe20000000c00 */
[----:B------:R-:W-:Y:S02]  /*a450*/  @!P3 LEA.HI.X R183, R101, R183, R100, 0x1, P1 ;  /* 0x000000b765b7b211 */ /* 0x000fe400008f0c64 */
[----:B------:R-:W-:Y:S02]  /*a460*/  ISETP.GE.AND P1, PT, R162, 0x2, PT ;  /* 0x00000002a200780c */ /* 0x000fe40003f26270 */
        /* <DEDUP_REMOVED lines=20> */
[----:B------:R-:W4:Y:S05]  /*a5b0*/  LDSM.16.M88.4 R108, [R154+0x4000] ;  /* 0x004000009a6c783b */ /* 0x000f2a0000000200 */
[----:B------:R-:W5:Y:S05]  /*a5c0*/  LDSM.16.M88.4 R112, [R154+0x4800] ;  /* 0x004800009a70783b */ /* 0x000f6a0000000200 */
[----:B------:R-:W1:Y:S05]  /*a5d0*/  LDSM.16.M88.4 R116, [R154+0x5000] ;  /* 0x005000009a74783b */ /* 0x000e6a0000000200 */
[----:B------:R-:W2:Y:S05]  /*a5e0*/  LDSM.16.M88.4 R120, [R154+0x5800] ;  /* 0x005800009a78783b */ /* 0x000eaa0000000200 */
[----:B------:R-:W0:Y:S05]  /*a5f0*/  LDGDEPBAR ;  /* 0x00000000000079af */ /* 0x000e2a0000000000 */
[----:B------:R-:W-:Y:S05]  /*a600*/  LDSM.16.M88.4 R124, [R153] ;  /* 0x00000000997c783b */ /* 0x000fea0000000200 */
[----:B------:R-:W3:Y:S05]  /*a610*/  LDSM.16.M88.4 R128, [R152] ;  /* 0x000000009880783b */ /* 0x000eea0000000200 */
[----:B------:R-:W3:Y:S05]  /*a620*/  LDSM.16.M88.4 R132, [R152+0x800] ;  /* 0x000800009884783b */ /* 0x000eea0000000200 */
[----:B------:R-:W3:Y:S01]  /*a630*/  LDSM.16.M88.4 R136, [R152+0x1000] ;  /* 0x001000009888783b */ /* 0x000ee20000000200 */
[C---:B----4-:R-:W-:Y:S04]  /*a640*/  HMMA.16816.F32 R4, R104.reuse, R108, RZ ;  /* 0x0000006c6804723c */ /* 0x050fe800000018ff */
[----:B------:R-:W4:Y:S02]  /*a650*/  LDSM.16.M88.4 R140, [R152+0x1800] ;  /* 0x00180000988c783b */ /* 0x000f240000000200 */
[C---:B------:R-:W-:Y:S03]  /*a660*/  HMMA.16816.F32 R8, R104.reuse, R110, RZ ;  /* 0x0000006e6808723c */ /* 0x040fe600000018ff */
[----:B------:R-:W-:Y:S03]  /*a670*/  LDSM.16.M88.4 R108, [R147+0x4000] ;  /* 0x00400000936c783b */ /* 0x000fe60000000200 */
[C---:B-----5:R-:W-:Y:S02]  /*a680*/  HMMA.16816.F32 R12, R104.reuse, R112, RZ ;  /* 0x00000070680c723c */ /* 0x060fe400000018ff */
[----:B------:R-:W-:Y:S04]  /*a690*/  LDSM.16.M88.4 R100, [R155+0x2000] ;  /* 0x002000009b64783b */ /* 0x000fe80000000200 */
[C---:B------:R-:W-:Y:S01]  /*a6a0*/  HMMA.16816.F32 R16, R104.reuse, R114, RZ ;  /* 0x000000726810723c */ /* 0x040fe200000018ff */
[----:B------:R-:W-:Y:S05]  /*a6b0*/  LDSM.16.M88.4 R112, [R147+0x4800] ;  /* 0x004800009370783b */ /* 0x000fea0000000200 */
[C---:B-1----:R-:W-:Y:S06]  /*a6c0*/  HMMA.16816.F32 R20, R104.reuse, R116, RZ ;  /* 0x000000746814723c */ /* 0x042fec00000018ff */
[C---:B------:R-:W-:Y:S01]  /*a6d0*/  HMMA.16816.F32 R24, R104.reuse, R118, RZ ;  /* 0x000000766818723c */ /* 0x040fe200000018ff */
[----:B------:R-:W-:Y:S05]  /*a6e0*/  LDSM.16.M88.4 R116, [R147+0x5000] ;  /* 0x005000009374783b */ /* 0x000fea0000000200 */
[C---:B--2---:R-:W-:Y:S06]  /*a6f0*/  HMMA.16816.F32 R28, R104.reuse, R120, RZ ;  /* 0x00000078681c723c */ /* 0x044fec00000018ff */
[----:B------:R-:W-:Y:S01]  /*a700*/  HMMA.16816.F32 R32, R104, R122, RZ ;  /* 0x0000007a6820723c */ /* 0x000fe200000018ff */
[----:B------:R-:W1:Y:S05]  /*a710*/  LDSM.16.M88.4 R104, [R151] ;  /* 0x000000009768783b */ /* 0x000e6a0000000200 */
[C---:B---3--:R-:W-:Y:S01]  /*a720*/  HMMA.16816.F32 R4, R124.reuse, R128, R4 ;  /* 0x000000807c04723c */ /* 0x048fe20000001804 */
        /* <DEDUP_REMOVED lines=24> */
[----:B------:R-:W1:Y:S05]  /*a8b0*/  LDSM.16.M88.4 R112, [R154+0x6000] ;  /* 0x006000009a70783b */ /* 0x000e6a0000000200 */
[C---:B---3--:R-:W-:Y:S06]  /*a8c0*/  HMMA.16816.F32 R12, R108.reuse, R116, R12 ;  /* 0x000000746c0c723c */ /* 0x048fec000000180c */
[C---:B------:R-:W-:Y:S01]  /*a8d0*/  HMMA.16816.F32 R16, R108.reuse, R118, R16 ;  /* 0x000000766c10723c */ /* 0x040fe20000001810 */
[----:B------:R-:W3:Y:S05]  /*a8e0*/  LDSM.16.M88.4 R116, [R154+0x6800] ;  /* 0x006800009a74783b */ /* 0x000eea0000000200 */
[C---:B------:R-:W-:Y:S06]  /*a8f0*/  HMMA.16816.F32 R20, R108.reuse, R124, R20 ;  /* 0x0000007c6c14723c */ /* 0x040fec0000001814 */
[C---:B------:R-:W-:Y:S06]  /*a900*/  HMMA.16816.F32 R24, R108.reuse, R126, R24 ;  /* 0x0000007e6c18723c */ /* 0x040fec0000001818 */
[C---:B--2---:R-:W-:Y:S06]  /*a910*/  HMMA.16816.F32 R28, R108.reuse, R104, R28 ;  /* 0x000000686c1c723c */ /* 0x044fec000000181c */
[----:B------:R-:W-:Y:S01]  /*a920*/  HMMA.16816.F32 R32, R108, R106, R32 ;  /* 0x0000006a6c20723c */ /* 0x000fe20000001820 */
[----:B------:R-:W2:Y:S05]  /*a930*/  LDSM.16.M88.4 R104, [R154+0x7800] ;  /* 0x007800009a68783b */ /* 0x000eaa0000000200 */
[C---:B-1----:R-:W-:Y:S01]  /*a940*/  HMMA.16816.F32 R4, R100.reuse, R112, R4 ;  /* 0x000000706404723c */ /* 0x042fe20000001804 */
[----:B------:R-:W-:Y:S05]  /*a950*/  LDSM.16.M88.4 R108, [R153+0x2000] ;  /* 0x00200000996c783b */ /* 0x000fea0000000200 */
[C---:B------:R-:W-:Y:S01]  /*a960*/  HMMA.16816.F32 R8, R100.reuse, R114, R8 ;  /* 0x000000726408723c */ /* 0x040fe20000001808 */
[----:B------:R-:W1:Y:S05]  /*a970*/  LDSM.16.M88.4 R112, [R152+0x2000] ;  /* 0x002000009870783b */ /* 0x000e6a0000000200 */
[C---:B---3--:R-:W-:Y:S06]  /*a980*/  HMMA.16816.F32 R12, R100.reuse, R116, R12 ;  /* 0x00000074640c723c */ /* 0x048fec000000180c */
[C---:B------:R-:W-:Y:S01]  /*a990*/  HMMA.16816.F32 R16, R100.reuse, R118, R16 ;  /* 0x000000766410723c */ /* 0x040fe20000001810 */
[----:B------:R-:W3:Y:S05]  /*a9a0*/  LDSM.16.M88.4 R116, [R152+0x2800] ;  /* 0x002800009874783b */ /* 0x000eea0000000200 */
[C---:B------:R-:W-:Y:S06]  /*a9b0*/  HMMA.16816.F32 R20, R100.reuse, R120, R20 ;  /* 0x000000786414723c */ /* 0x040fec0000001814 */
[C---:B------:R-:W-:Y:S01]  /*a9c0*/  HMMA.16816.F32 R24, R100.reuse, R122, R24 ;  /* 0x0000007a6418723c */ /* 0x040fe20000001818 */
[----:B------:R-:W4:Y:S05]  /*a9d0*/  LDSM.16.M88.4 R120, [R152+0x3000] ;  /* 0x003000009878783b */ /* 0x000f2a0000000200 */
        /* <DEDUP_REMOVED lines=12> */
[----:B------:R-:W-:Y:S05]  /*aaa0*/  LDSM.16.M88.4 R120, [R149+0x2000] ;  /* 0x002000009578783b */ /* 0x000fea0000000200 */
[C---:B--2---:R-:W-:Y:S06]  /*aab0*/  HMMA.16816.F32 R28, R108.reuse, R100, R28 ;  /* 0x000000646c1c723c */ /* 0x044fec000000181c */
[----:B------:R-:W-:Y:S01]  /*aac0*/  HMMA.16816.F32 R32, R108, R102, R32 ;  /* 0x000000666c20723c */ /* 0x000fe20000001820 */
[----:B------:R-:W2:Y:S05]  /*aad0*/  LDSM.16.M88.4 R100, [R147+0x7000] ;  /* 0x007000009364783b */ /* 0x000eaa0000000200 */
[----:B------:R-:W4:Y:S01]  /*aae0*/  LDSM.16.M88.4 R108, [R147+0x7800] ;  /* 0x00780000936c783b */ /* 0x000f220000000200 */
[C---:B-1----:R-:W-:Y:S06]  /*aaf0*/  HMMA.16816.F32 R4, R104.reuse, R112, R4 ;  /* 0x000000706804723c */ /* 0x042fec0000001804 */
[C---:B------:R-:W-:Y:S01]  /*ab00*/  HMMA.16816.F32 R8, R104.reuse, R114, R8 ;  /* 0x000000726808723c */ /* 0x040fe20000001808 */
[----:B------:R-:W1:Y:S05]  /*ab10*/  LDSM.16.M88.4 R112, [R150+0x2000] ;  /* 0x002000009670783b */ /* 0x000e6a0000000200 */
[C---:B---3--:R-:W-:Y:S06]  /*ab20*/  HMMA.16816.F32 R12, R104.reuse, R116, R12 ;  /* 0x00000074680c723c */ /* 0x048fec000000180c */
[C---:B------:R-:W-:Y:S06]  /*ab30*/  HMMA.16816.F32 R16, R104.reuse, R118, R16 ;  /* 0x000000766810723c */ /* 0x040fec0000001810 */
        /* <DEDUP_REMOVED lines=13> */
[C---:B------:R-:W-:Y:S01]  /*ac10*/  HMMA.16816.F32 R16, R112.reuse, R102, R16 ;  /* 0x000000667010723c */ /* 0x040fe20000001810 */
[----:B------:R-:W1:Y:S01]  /*ac20*/  LDSM.16.M88.4 R100, [R149+0x3800] ;  /* 0x003800009564783b */ /* 0x000e620000000200 */
[----:B------:R-:W-:Y:S04]  /*ac30*/  DEPBAR.LE SB0, 0x0 ;  /* 0x000080000000791a */ /* 0x000fe80000000000 */
[----:B------:R-:W2:Y:S01]  /*ac40*/  MUFU.TANH R181, R181 ;  /* 0x000000b500b57308 */ /* 0x000ea20000002400 */
[----:B------:R-:W-:Y:S01]  /*ac50*/  BAR.SYNC.DEFER_BLOCKING 0x0 ;  /* 0x0000000000007b1d */ /* 0x000fe20000010000 */
[C---:B---3--:R-:W-:Y:S05]  /*ac60*/  HMMA.16816.F32 R20, R112.reuse, R104, R20 ;  /* 0x000000687014723c */ /* 0x048fea0000001814 */
[----:B------:R-:W-:Y:S03]  /*ac70*/  FMUL.FTZ R191, R7, UR5 ;  /* 0x0000000507bf7c20 */ /* 0x000fe60008410000 */
[----:B------:R-:W3:Y:S01]  /*ac80*/  MUFU.TANH R187, R187 ;  /* 0x000000bb00bb7308 */ /* 0x000ee20000002400 */
[C---:B------:R-:W-:Y:S03]  /*ac90*/  HMMA.16816.F32 R24, R112.reuse, R106, R24 ;  /* 0x0000006a7018723c */ /* 0x040fe60000001818 */
[----:B------:R-:W-:Y:S01]  /*aca0*/  FMUL.FTZ R182, R13, UR5 ;  /* 0x000000050db67c20 */ /* 0x000fe20008410000 */
[----:B------:R-:W-:Y:S01]  /*acb0*/  FMUL.FTZ R194, R15, UR5 ;  /* 0x000000050fc27c20 */ /* 0x000fe20008410000 */
[----:B------:R-:W-:Y:S04]  /*acc0*/  FMUL.FTZ R193, R8, UR5 ;  /* 0x0000000508c17c20 */ /* 0x000fe80008410000 */
[----:B------:R-:W4:Y:S02]  /*acd0*/  MUFU.TANH R189, R189 ;  /* 0x000000bd00bd7308 */ /* 0x000f240000002400 */
[----:B------:R-:W-:Y:S01]  /*ace0*/  FMUL.FTZ R195, R9, UR5 ;  /* 0x0000000509c37c20 */ /* 0x000fe20008410000 */
[----:B------:R-:W-:Y:S01]  /*acf0*/  FMUL.FTZ R183, R17, UR5 ;  /* 0x0000000511b77c20 */ /* 0x000fe20008410000 */
[----:B------:R-:W-:Y:S01]  /*ad00*/  FMUL.FTZ R197, R10, UR5 ;  /* 0x000000050ac57c20 */ /* 0x000fe20008410000 */
[----:B------:R-:W-:Y:S01]  /*ad10*/  FMUL.FTZ R199, R11, UR5 ;  /* 0x000000050bc77c20 */ /* 0x000fe20008410000 */
[----:B------:R-:W-:Y:S04]  /*ad20*/  FMUL.FTZ R188, R12, UR5 ;  /* 0x000000050cbc7c20 */ /* 0x000fe80008410000 */
[----:B------:R5:W2:Y:S01]  /*ad30*/  MUFU.TANH R126, R182 ;  /* 0x000000b6007e7308 */ /* 0x000aa20000002400 */
[----:B------:R-:W-:Y:S01]  /*ad40*/  FMUL.FTZ R192, R14, UR5 ;  /* 0x000000050ec07c20 */ /* 0x000fe20008410000 */
[----:B------:R-:W-:Y:S01]  /*ad50*/  FMUL.FTZ R186, R16, UR5 ;  /* 0x0000000510ba7c20 */ /* 0x000fe20008410000 */
[----:B------:R-:W-:Y:S01]  /*ad60*/  FMUL.FTZ R190, R19, UR5 ;  /* 0x0000000513be7c20 */ /* 0x000fe20008410000 */
[----:B------:R-:W-:Y:S01]  /*ad70*/  FMUL.FTZ R201, R22, UR5 ;  /* 0x0000000516c97c20 */ /* 0x000fe20008410000 */
[----:B------:R-:W-:Y:S05]  /*ad80*/  FMUL.FTZ R196, R20, UR5 ;  /* 0x0000000514c47c20 */ /* 0x000fea0008410000 */
[----:B------:R3:W2:Y:S01]  /*ad90*/  MUFU.TANH R128, R183 ;  /* 0x000000b700807308 */ /* 0x0006a20000002400 */
[----:B------:R-:W-:Y:S01]  /*ada0*/  FMUL.FTZ R198, R24, UR5 ;  /* 0x0000000518c67c20 */ /* 0x000fe20008410000 */
[C---:B-1----:R-:W-:Y:S08]  /*adb0*/  HMMA.16816.F32 R28, R112.reuse, R100, R28 ;  /* 0x00000064701c723c */ /* 0x042ff0000000181c */
[----:B------:R1:W1:Y:S03]  /*adc0*/  MUFU.TANH R120, R194 ;  /* 0x000000c200787308 */ /* 0x0002660000002400 */
[----:B-----5:R-:W-:Y:S01]  /*add0*/  FMUL.FTZ R182, R18, UR5 ;  /* 0x0000000512b67c20 */ /* 0x020fe20008410000 */
[----:B------:R-:W-:Y:S03]  /*ade0*/  HMMA.16816.F32 R32, R112, R102, R32 ;  /* 0x000000667020723c */ /* 0x000fe60000001820 */
[----:B------:R-:W-:Y:S01]  /*adf0*/  FMUL.FTZ R101, R26, UR5 ;  /* 0x000000051a657c20 */ /* 0x000fe20008410000 */
[----:B------:R-:W-:Y:S02]  /*ae00*/  FMUL.FTZ R100, R27, UR5 ;  /* 0x000000051b647c20 */ /* 0x000fe40008410000 */
[----:B------:R5:W2:Y:S01]  /*ae10*/  MUFU.TANH R124, R182 ;  /* 0x000000b6007c7308 */ /* 0x000aa20000002400 */
[----:B---3--:R-:W-:Y:S09]  /*ae20*/  FMUL.FTZ R183, R23, UR5 ;  /* 0x0000000517b77c20 */ /* 0x008ff20008410000 */
[----:B------:R3:W2:Y:S01]  /*ae30*/  MUFU.TANH R142, R183 ;  /* 0x000000b7008e7308 */ /* 0x0006a20000002400 */
[----:B-1----:R-:W-:Y:S01]  /*ae40*/  FMUL.FTZ R194, R21, UR5 ;  /* 0x0000000515c27c20 */ /* 0x002fe20008410000 */
[----:B------:R-:W-:Y:S01]  /*ae50*/  FMUL.FTZ R103, R28, UR5 ;  /* 0x000000051c677c20 */ /* 0x000fe20008410000 */
[----:B------:R-:W-:Y:S07]  /*ae60*/  FMUL.FTZ R102, R30, UR5 ;  /* 0x000000051e667c20 */ /* 0x000fee0008410000 */
[----:B------:R1:W1:Y:S01]  /*ae70*/  MUFU.TANH R107, R103 ;  /* 0x00000067006b7308 */ /* 0x0002620000002400 */
[----:B-----5:R-:W-:Y:S09]  /*ae80*/  FMUL.FTZ R182, R25, UR5 ;  /* 0x0000000519b67c20 */ /* 0x020ff20008410000 */
[----:B------:R5:W2:Y:S01]  /*ae90*/  MUFU.TANH R122, R102 ;  /* 0x00000066007a7308 */ /* 0x000aa20000002400 */
[----:B---3--:R-:W-:Y:S09]  /*aea0*/  FMUL.FTZ R183, R29, UR5 ;  /* 0x000000051db77c20 */ /* 0x008ff20008410000 */
[----:B------:R3:W2:Y:S01]  /*aeb0*/  MUFU.TANH R130, R182 ;  /* 0x000000b600827308 */ /* 0x0006a20000002400 */
[----:B-1----:R-:W-:Y:S09]  /*aec0*/  FMUL.FTZ R103, R34, UR5 ;  /* 0x0000000522677c20 */ /* 0x002ff20008410000 */
[----:B------:R1:W1:Y:S01]  /*aed0*/  MUFU.TANH R140, R101 ;  /* 0x00000065008c7308 */ /* 0x0002620000002400 */
[----:B-----5:R-:W-:Y:S09]  /*aee0*/  FMUL.FTZ R102, R35, UR5 ;  /* 0x0000000523667c20 */ /* 0x020ff20008410000 */
[----:B------:R5:W2:Y:S01]  /*aef0*/  MUFU.TANH R138, R100 ;  /* 0x00000064008a7308 */ /* 0x000aa20000002400 */
[----:B---3--:R-:W-:Y:S09]  /*af00*/  FMUL.FTZ R182, R31, UR5 ;  /* 0x000000051fb67c20 */ /* 0x008ff20008410000 */
[----:B------:R-:W3:Y:S01]  /*af10*/  MUFU.TANH R191, R191 ;  /* 0x000000bf00bf7308 */ /* 0x000ee20000002400 */
[----:B-1----:R-:W-:Y:S09]  /*af20*/  FMUL.FTZ R101, R32, UR5 ;  /* 0x0000000520657c20 */ /* 0x002ff20008410000 */
[----:B------:R-:W1:Y:S01]  /*af30*/  MUFU.TANH R193, R193 ;  /* 0x000000c100c17308 */ /* 0x000e620000002400 */
[----:B-----5:R-:W-:Y:S09]  /*af40*/  FMUL.FTZ R100, R33, UR5 ;  /* 0x0000000521647c20 */ /* 0x020ff20008410000 */
        /* <DEDUP_REMOVED lines=13> */
[----:B------:R1:W1:Y:S01]  /*b020*/  MUFU.TANH R105, R101 ;  /* 0x0000006500697308 */ /* 0x0002620000002400 */
[----:B-----5:R-:W-:Y:S09]  /*b030*/  MOV R183, R185 ;  /* 0x000000b900b77202 */ /* 0x020ff20000000f00 */
[----:B------:R1:W1:Y:S01]  /*b040*/  MUFU.TANH R104, R100 ;  /* 0x0000006400687308 */ /* 0x0002620000002400 */
[----:B----4-:R-:W-:Y:S09]  /*b050*/  MOV R182, R184 ;  /* 0x000000b800b67202 */ /* 0x010ff20000000f00 */
[----:B------:R-:W4:Y:S10]  /*b060*/  MUFU.TANH R103, R103 ;  /* 0x0000006700677308 */ /* 0x000f340000002400 */
[----:B------:R-:W1:Y:S01]  /*b070*/  MUFU.TANH R102, R102 ;  /* 0x0000006600667308 */ /* 0x000e620000002400 */
[----:B--23--:R-:W-:Y:S05]  /*b080*/  @!P1 BRA `(.L_x_6798) ;  /* 0x0000000800049947 */ /* 0x00cfea0003800000 */
        /* <DEDUP_REMOVED lines=51> */
[----:B------:R-:W5:Y:S03]  /*b3c0*/  LDC.64 R4, c[0x0][0x230] ;  /* 0x00008c00ff047b82 */ /* 0x000f660000000a00 */
        /* <DEDUP_REMOVED lines=8> */
[-C--:B-----5:R-:W-:Y:S01]  /*b450*/  IMAD.WIDE.U32 R12, R9, R4.reuse, R12 ;  /* 0x00000004090c7225 */ /* 0x0a0fe200078e000c */
[----:B------:R-:W-:Y:S05]  /*b460*/  SHF.R.S32.HI R7, RZ, 0x1f, R9 ;  /* 0x0000001fff077819 */ /* 0x000fea0000011409 */
[----:B------:R-:W-:Y:S01]  /*b470*/  IMAD R6, R7, R4, RZ ;  /* 0x0000000407067224 */ /* 0x000fe200078e02ff */
[----:B------:R-:W-:Y:S03]  /*b480*/  MOV R4, R12 ;  /* 0x0000000c00047202 */ /* 0x000fe60000000f00 */
[----:B------:R-:W-:Y:S04]  /*b490*/  IMAD R6, R9, R5, R6 ;  /* 0x0000000509067224 */ /* 0x000fe800078e0206 */
[----:B------:R-:W-:Y:S07]  /*b4a0*/  IMAD.IADD R6, R13, 0x1, R6 ;  /* 0x000000010d067824 */ /* 0x000fee00078e0206 */
.L_x_6799:
        /* <DEDUP_REMOVED lines=63> */
.L_x_6798:
[----:B------:R-:W-:Y:S01]  /*b8a0*/  IADD3 R108, R162, -0x1, RZ ;  /* 0xffffffffa26c7810 */ /* 0x000fe20007ffe0ff */
[----:B--2---:R-:W-:Y:S03]  /*b8b0*/  LDSM.16.MT88.4 R20, [R146+0x8000] ;  /* 0x008000009214783b */ /* 0x004fe60000004200 */
[----:B------:R-:W-:Y:S04]  /*b8c0*/  LEA R4, R108, R173, 0x6 ;  /* 0x000000ad6c047211 */ /* 0x000fe800078e30ff */
[C---:B------:R-:W-:Y:S01]  /*b8d0*/  IADD3 R6, R4.reuse, 0x9, RZ ;  /* 0x0000000904067810 */ /* 0x040fe20007ffe0ff */
[----:B------:R-:W-:Y:S01]  /*b8e0*/  LDSM.16.MT88.4 R28, [R145+0x8000] ;  /* 0x00800000911c783b */ /* 0x000fe20000004200 */
[C---:B------:R-:W-:Y:S02]  /*b8f0*/  IADD3 R10, R4.reuse, 0x1, RZ ;  /* 0x00000001040a7810 */ /* 0x040fe40007ffe0ff */
[----:B------:R-:W-:Y:S02]  /*b900*/  I2FP.F32.S32 R5, R4 ;  /* 0x0000000400057245 */ /* 0x000fe40000201400 */
[----:B------:R-:W-:Y:S02]  /*b910*/  IADD3 R8, R4, 0x8, RZ ;  /* 0x0000000804087810 */ /* 0x000fe40007ffe0ff */
[----:B------:R-:W-:Y:S01]  /*b920*/  I2FP.F32.S32 R6, R6 ;  /* 0x0000000600067245 */ /* 0x000fe20000201400 */
[CC--:B------:R-:W-:Y:S01]  /*b930*/  FFMA.FTZ R189, R0.reuse, R5.reuse, R189 ;  /* 0x0000000500bd7223 */ /* 0x0c0fe200000100bd */
[----:B------:R-:W-:Y:S01]  /*b940*/  I2FP.F32.S32 R10, R10 ;  /* 0x0000000a000a7245 */ /* 0x000fe20000201400 */
[C---:B------:R-:W-:Y:S01]  /*b950*/  FFMA.FTZ R181, R0.reuse, R5, R181 ;  /* 0x0000000500b57223 */ /* 0x040fe200000100b5 */
[----:B------:R-:W-:Y:S01]  /*b960*/  I2FP.F32.S32 R8, R8 ;  /* 0x0000000800087245 */ /* 0x000fe20000201400 */
[CC--:B-1----:R-:W-:Y:S01]  /*b970*/  FFMA.FTZ R199, R0.reuse, R6.reuse, R199 ;  /* 0x0000000600c77223 */ /* 0x0c2fe200000100c7 */
[----:B------:R-:W-:Y:S01]  /*b980*/  FFMA.FTZ R195, R0, R6, R195 ;  /* 0x0000000600c37223 */ /* 0x000fe200000100c3 */
[----:B------:R-:W-:Y:S01]  /*b990*/  IADD3 R6, R4, 0x20, RZ ;  /* 0x0000002004067810 */ /* 0x000fe20007ffe0ff */
[C---:B------:R-:W-:Y:S01]  /*b9a0*/  FFMA.FTZ R191, R0.reuse, R10, R191 ;  /* 0x0000000a00bf7223 */ /* 0x040fe200000100bf */
[CC--:B------:R-:W-:Y:S01]  /*b9b0*/  FFMA.FTZ R197, R0.reuse, R8.reuse, R197 ;  /* 0x0000000800c57223 */ /* 0x0c0fe200000100c5 */
[C---:B------:R-:W-:Y:S01]  /*b9c0*/  FFMA.FTZ R193, R0.reuse, R8, R193 ;  /* 0x0000000800c17223 */ /* 0x040fe200000100c1 */
[----:B------:R-:W-:Y:S01]  /*b9d0*/  FMNMX.FTZ R8, R189, R3, !PT ;  /* 0x00000003bd087209 */ /* 0x000fe20007810000 */
[----:B------:R-:W-:Y:S01]  /*b9e0*/  FFMA.FTZ R187, R0, R10, R187 ;  /* 0x0000000a00bb7223 */ /* 0x000fe200000100bb */
[----:B------:R-:W-:Y:S02]  /*b9f0*/  I2FP.F32.S32 R6, R6 ;  /* 0x0000000600067245 */ /* 0x000fe40000201400 */
[C---:B------:R-:W-:Y:S02]  /*ba00*/  IADD3 R7, R4.reuse, 0x10, RZ ;  /* 0x0000001004077810 */ /* 0x040fe40007ffe0ff */
[----:B------:R-:W-:Y:S01]  /*ba10*/  IADD3 R9, R4, 0x11, RZ ;  /* 0x0000001104097810 */ /* 0x000fe20007ffe0ff */
[C---:B------:R-:W-:Y:S01]  /*ba20*/  FFMA.FTZ R184, R0.reuse, R6, R201 ;  /* 0x0000000600b87223 */ /* 0x040fe200000100c9 */
[----:B------:R-:W-:Y:S01]  /*ba30*/  FMNMX.FTZ R10, R181, R2, !PT ;  /* 0x00000002b50a7209 */ /* 0x000fe20007810000 */
[C---:B------:R-:W-:Y:S01]  /*ba40*/  FFMA.FTZ R136, R0.reuse, R6, R136 ;  /* 0x0000000600887223 */ /* 0x040fe20000010088 */
[----:B------:R-:W-:Y:S02]  /*ba50*/  FMNMX.FTZ R8, R191, R8, !PT ;  /* 0x00000008bf087209 */ /* 0x000fe40007810000 */
[----:B------:R-:W-:Y:S02]  /*ba60*/  I2FP.F32.S32 R7, R7 ;  /* 0x0000000700077245 */ /* 0x000fe40000201400 */
[----:B------:R-:W-:Y:S02]  /*ba70*/  I2FP.F32.S32 R9, R9 ;  /* 0x0000000900097245 */ /* 0x000fe40000201400 */
[----:B------:R-:W-:Y:S01]  /*ba80*/  FMNMX.FTZ R6, R187, R10, !PT ;  /* 0x0000000abb067209 */ /* 0x000fe20007810000 */
[CC--:B------:R-:W-:Y:S01]  /*ba90*/  FFMA.FTZ R192, R0.reuse, R7.reuse, R192 ;  /* 0x0000000700c07223 */ /* 0x0c0fe200000100c0 */
[----:B------:R-:W-:Y:S01]  /*baa0*/  FMNMX.FTZ R8, R197, R8, !PT ;  /* 0x00000008c5087209 */ /* 0x000fe20007810000 */
[----:B------:R-:W-:Y:S01]  /*bab0*/  FFMA.FTZ R188, R0, R7, R188 ;  /* 0x0000000700bc7223 */ /* 0x000fe200000100bc */
[----:B------:R-:W-:Y:S01]  /*bac0*/  IADD3 R5, R4, 0x18, RZ ;  /* 0x0000001804057810 */ /* 0x000fe20007ffe0ff */
[CC--:B------:R-:W-:Y:S01]  /*bad0*/  FFMA.FTZ R120, R0.reuse, R9.reuse, R120 ;  /* 0x0000000900787223 */ /* 0x0c0fe20000010078 */
[----:B------:R-:W-:Y:S01]  /*bae0*/  FFMA.FTZ R126, R0, R9, R126 ;  /* 0x00000009007e7223 */ /* 0x000fe2000001007e */
[----:B------:R-:W-:Y:S02]  /*baf0*/  IADD3 R7, R4, 0x19, RZ ;  /* 0x0000001904077810 */ /* 0x000fe40007ffe0ff */
[----:B------:R-:W-:Y:S02]  /*bb00*/  FMNMX.FTZ R6, R193, R6, !PT ;  /* 0x00000006c1067209 */ /* 0x000fe40007810000 */
        /* <DEDUP_REMOVED lines=11> */
[C---:B------:R-:W-:Y:S02]  /*bbc0*/  IADD3 R7, R4.reuse, 0x29, RZ ;  /* 0x0000002904077810 */ /* 0x040fe40007ffe0ff */
[----:B------:R-:W-:Y:S02]  /*bbd0*/  IADD3 R5, R4, 0x21, RZ ;  /* 0x0000002104057810 */ /* 0x000fe40007ffe0ff */
[----:B------:R-:W-:Y:S02]  /*bbe0*/  FMNMX.FTZ R11, R126, R11, !PT ;  /* 0x0000000b7e0b7209 */ /* 0x000fe40007810000 */
[----:B------:R-:W-:Y:S02]  /*bbf0*/  FMNMX.FTZ R9, R124, R9, !PT ;  /* 0x000000097c097209 */ /* 0x000fe40007810000 */
[----:B------:R-:W-:Y:S02]  /*bc00*/  I2FP.F32.S32 R7, R7 ;  /* 0x0000000700077245 */ /* 0x000fe40000201400 */
[----:B------:R-:W-:Y:S02]  /*bc10*/  IADD3 R13, R4, 0x28, RZ ;  /* 0x00000028040d7810 */ /* 0x000fe40007ffe0ff */
[----:B------:R-:W-:Y:S01]  /*bc20*/  I2FP.F32.S32 R5, R5 ;  /* 0x0000000500057245 */ /* 0x000fe20000201400 */
[----:B------:R-:W-:Y:S01]  /*bc30*/  FFMA.FTZ R138, R0, R7, R138 ;  /* 0x00000007008a7223 */ /* 0x000fe2000001008a */
[----:B------:R-:W-:Y:S01]  /*bc40*/  FMNMX.FTZ R11, R186, R11, !PT ;  /* 0x0000000bba0b7209 */ /* 0x000fe20007810000 */
[----:B------:R-:W-:Y:S01]  /*bc50*/  FFMA.FTZ R130, R0, R7, R130 ;  /* 0x0000000700827223 */ /* 0x000fe20000010082 */
[----:B------:R-:W-:Y:S01]  /*bc60*/  FMNMX.FTZ R9, R190, R9, !PT ;  /* 0x00000009be097209 */ /* 0x000fe20007810000 */
[C---:B------:R-:W-:Y:S01]  /*bc70*/  FFMA.FTZ R142, R0.reuse, R5, R142 ;  /* 0x00000005008e7223 */ /* 0x040fe2000001008e */
        /* <DEDUP_REMOVED lines=18> */
[----:B------:R-:W-:Y:S01]  /*bda0*/  FFMA.FTZ R118, R0, R11, R118 ;  /* 0x0000000b00767223 */ /* 0x000fe20000010076 */
[----:B------:R-:W-:Y:S01]  /*bdb0*/  FMNMX.FTZ R9, R138, R9, !PT ;  /* 0x000000098a097209 */ /* 0x000fe20007810000 */
[----:B------:R-:W-:Y:S01]  /*bdc0*/  FFMA.FTZ R106, R0, R11, R106 ;  /* 0x0000000b006a7223 */ /* 0x000fe2000001006a */
[----:B------:R-:W-:Y:S02]  /*bdd0*/  I2FP.F32.S32 R6, R6 ;  /* 0x0000000600067245 */ /* 0x000fe40000201400 */
[----:B------:R-:W-:Y:S02]  /*bde0*/  IADD3 R5, R4, 0x39, RZ ;  /* 0x0000003904057810 */ /* 0x000fe40007ffe0ff */
[----:B------:R-:W-:Y:S01]  /*bdf0*/  FMNMX.FTZ R4, R130, R7, !PT ;  /* 0x0000000782047209 */ /* 0x000fe20007810000 */
[-C--:B----4-:R-:W-:Y:S01]  /*be00*/  FFMA.FTZ R103, R0, R6.reuse, R103 ;  /* 0x0000000600677223 */ /* 0x090fe20000010067 */
        /* <DEDUP_REMOVED lines=9> */
[----:B------:R-:W-:Y:S02]  /*bea0*/  FMNMX.FTZ R13, R105, R6, !PT ;  /* 0x00000006690d7209 */ /* 0x000fe40007810000 */
[----:B------:R-:W-:Y:S02]  /*beb0*/  FMNMX.FTZ R5, R102, R9, !PT ;  /* 0x0000000966057209 */ /* 0x000fe40007810000 */
[----:B------:R-:W-:Y:S02]  /*bec0*/  FMNMX.FTZ R11, R104, R13, !PT ;  /* 0x0000000d680b7209 */ /* 0x000fe40007810000 */
        /* <DEDUP_REMOVED lines=12> */
[----:B------:R-:W-:Y:S02]  /*bf90*/  FMUL.FTZ R117, R101, UR4 ;  /* 0x0000000465757c20 */ /* 0x000fe40008410000 */
[----:B------:R-:W-:Y:S01]  /*bfa0*/  FSEL R119, R119, RZ, P1 ;  /* 0x000000ff77777208 */ /* 0x000fe20000800000 */
[C---:B------:R-:W-:Y:S01]  /*bfb0*/  FADD.FTZ R4, -R101.reuse, R2 ;  /* 0x0000000265047221 */ /* 0x040fe20000010100 */
[----:B------:R-:W-:Y:S01]  /*bfc0*/  FSETP.NEU.FTZ.AND P1, PT, R101, -INF , PT ;  /* 0xff8000006500780b */ /* 0x000fe20003f3d000 */
[----:B------:R-:W-:Y:S02]  /*bfd0*/  FMUL.FTZ R2, R3, UR4 ;  /* 0x0000000403027c20 */ /* 0x000fe40008410000 */
        /* <DEDUP_REMOVED lines=12> */
[--C-:B------:R-:W-:Y:S01]  /*c0a0*/  FFMA.FTZ R142, R142, UR4, -R119.reuse ;  /* 0x000000048e8e7c23 */ /* 0x100fe20008010877 */
[--C-:B------:R-:W-:Y:S01]  /*c0b0*/  FFMA.FTZ R131, R140, UR4, -R119.reuse ;  /* 0x000000048c837c23 */ /* 0x100fe20008010877 */
[----:B------:R-:W-:Y:S01]  /*c0c0*/  FFMA.FTZ R138, R138, UR4, -R119 ;  /* 0x000000048a8a7c23 */ /* 0x000fe20008010877 */
[--C-:B------:R-:W-:Y:S01]  /*c0d0*/  FFMA.FTZ R133, R136, UR4, -R117.reuse ;  /* 0x0000000488857c23 */ /* 0x100fe20008010875 */
[--C-:B------:R-:W-:Y:S01]  /*c0e0*/  FFMA.FTZ R134, R134, UR4, -R117.reuse ;  /* 0x0000000486867c23 */ /* 0x100fe20008010875 */
        /* <DEDUP_REMOVED lines=45> */
[----:B------:R-:W-:Y:S01]  /*c3c0*/  FMUL.FTZ R41, R3, R41 ;  /* 0x0000002903297220 */ /* 0x000fe20000410000 */
[C---:B------:R-:W-:Y:S01]  /*c3d0*/  FMUL.FTZ R46, R2.reuse, R46 ;  /* 0x0000002e022e7220 */ /* 0x040fe20000410000 */
[C---:B------:R-:W-:Y:S01]  /*c3e0*/  FMUL.FTZ R47, R2.reuse, R47 ;  /* 0x0000002f022f7220 */ /* 0x040fe20000410000 */
[----:B------:R-:W5:Y:S03]  /*c3f0*/  LDSM.16.MT88.4 R68, [R145+0xa000] ;  /* 0x00a000009144783b */ /* 0x000f660000004200 */
        /* <DEDUP_REMOVED lines=37> */
[--C-:B------:R-:W-:Y:S01]  /*c650*/  FFMA.FTZ R122, R122, UR4, -R119.reuse ;  /* 0x000000047a7a7c23 */ /* 0x100fe20008010877 */
[--C-:B------:R-:W-:Y:S01]  /*c660*/  FFMA.FTZ R103, R103, UR4, -R119.reuse ;  /* 0x0000000467677c23 */ /* 0x100fe20008010877 */
[----:B------:R-:W-:Y:S01]  /*c670*/  FFMA.FTZ R119, R102, UR4, -R119 ;  /* 0x0000000466777c23 */ /* 0x000fe20008010877 */
[C---:B------:R-:W-:Y:S02]  /*c680*/  HMMA.16816.F32 R4, R96.reuse, R12, R4 ;  /* 0x0000000c6004723c */ /* 0x040fe40000001804 */
[----:B------:R-:W-:Y:S03]  /*c690*/  MUFU.EX2 R131, R131 ;  /* 0x0000008300837308 */ /* 0x000fe60000000800 */
[----:B------:R-:W-:Y:S01]  /*c6a0*/  FFMA.FTZ R115, R2, R179, R115 ;  /* 0x000000b302737223 */ /* 0x000fe20000010073 */
[C---:B------:R-:W-:Y:S06]  /*c6b0*/  HMMA.16816.F32 R8, R96.reuse, R14, R8 ;  /* 0x0000000e6008723c */ /* 0x040fec0000001808 */
[----:B------:R-:W-:Y:S01]  /*c6c0*/  MUFU.EX2 R138, R138 ;  /* 0x0000008a008a7308 */ /* 0x000fe20000000800 */
[----:B------:R-:W-:Y:S01]  /*c6d0*/  ISETP.GT.AND P1, PT, R162, 0x1, PT ;  /* 0x00000001a200780c */ /* 0x000fe20003f24270 */
[C---:B------:R-:W-:Y:S03]  /*c6e0*/  FMUL.FTZ R12, R3.reuse, R88 ;  /* 0x00000058030c7220 */ /* 0x040fe60000410000 */
[C---:B------:R-:W-:Y:S01]  /*c6f0*/  FMUL.FTZ R13, R3.reuse, R89 ;  /* 0x00000059030d7220 */ /* 0x040fe20000410000 */
[C---:B------:R-:W-:Y:S01]  /*c700*/  FMUL.FTZ R14, R2.reuse, R90 ;  /* 0x0000005a020e7220 */ /* 0x040fe20000410000 */
[----:B------:R-:W-:Y:S03]  /*c710*/  FMUL.FTZ R15, R2, R91 ;  /* 0x0000005b020f7220 */ /* 0x000fe60000410000 */
[----:B------:R-:W-:Y:S01]  /*c720*/  MUFU.EX2 R133, R133 ;  /* 0x0000008500857308 */ /* 0x000fe20000000800 */
[----:B------:R-:W-:Y:S01]  /*c730*/  FFMA.FTZ R116, R3, R180, R116 ;  /* 0x000000b403747223 */ /* 0x000fe20000010074 */
[----:B------:R-:W-:Y:S01]  /*c740*/  FADD.FTZ R115, R111, R115 ;  /* 0x000000736f737221 */ /* 0x000fe20000010000 */
[----:B------:R-:W-:Y:S01]  /*c750*/  MOV R162, R108 ;  /* 0x0000006c00a27202 */ /* 0x000fe20000000f00 */
        /* <DEDUP_REMOVED lines=23> */
[----:B------:R-:W-:Y:S01]  /*c8d0*/  MOV R3, R100 ;  /* 0x0000006400037202 */ /* 0x000fe20000000f00 */
[----:B------:R-:W4:Y:S01]  /*c8e0*/  MUFU.EX2 R121, R121 ;  /* 0x0000007900797308 */ /* 0x000f220000000800 */
[----:B------:R-:W-:Y:S02]  /*c8f0*/  MOV R2, R101 ;  /* 0x0000006500027202 */ /* 0x000fe40000000f00 */
[C---:B------:R-:W-:Y:S07]  /*c900*/  HMMA.16816.F32 R28, R96.reuse, R92, R28 ;  /* 0x0000005c601c723c */ /* 0x040fee000000181c */
[----:B------:R-:W-:Y:S01]  /*c910*/  MUFU.EX2 R124, R124 ;  /* 0x0000007c007c7308 */ /* 0x000fe20000000800 */
[C---:B------:R-:W-:Y:S01]  /*c920*/  HMMA.16816.F32 R32, R96.reuse, R94, R32 ;  /* 0x0000005e6020723c */ /* 0x040fe20000001820 */
[----:B------:R-:W-:Y:S05]  /*c930*/  LDSM.16.MT88.4 R92, [R148+0x9800] ;  /* 0x00980000945c783b */ /* 0x000fea0000004200 */
        /* <DEDUP_REMOVED lines=23> */
[----:B------:R-:W1:Y:S01]  /*cab0*/  MUFU.EX2 R137, R137 ;  /* 0x0000008900897308 */ /* 0x000e620000000800 */
        /* <DEDUP_REMOVED lines=8> */
[----:B------:R-:W3:Y:S06]  /*cb40*/  LDSM.16.MT88.4 R76, [R148+0xa800] ;  /* 0x00a80000944c783b */ /* 0x000eec0000004200 */
[----:B------:R-:W4:Y:S01]  /*cb50*/  MUFU.EX2 R102, R119 ;  /* 0x0000007700667308 */ /* 0x000f220000000800 */
[----:B-1----:R-:W-:Y:S01]  /*cb60*/  F2FP.F16.F32.PACK_AB R105, R137, R122 ;  /* 0x0000007a8969723e */ /* 0x002fe200000000ff */
[C---:B------:R-:W-:Y:S08]  /*cb70*/  HMMA.16816.F32 R12, R68.reuse, R80, R12 ;  /* 0x00000050440c723c */ /* 0x040ff0000000180c */
[----:B------:R-:W-:Y:S01]  /*cb80*/  MUFU.EX2 R118, R118 ;  /* 0x0000007600767308 */ /* 0x000fe20000000800 */
[C---:B------:R-:W-:Y:S01]  /*cb90*/  HMMA.16816.F32 R16, R68.reuse, R82, R16 ;  /* 0x000000524410723c */ /* 0x040fe20000001810 */
[----:B------:R-:W1:Y:S02]  /*cba0*/  LDSM.16.MT88.4 R80, [R146+0xa800] ;  /* 0x00a800009250783b */ /* 0x000e640000004200 */
[----:B------:R-:W-:Y:S03]  /*cbb0*/  FADD.FTZ R128, R128, R127 ;  /* 0x0000007f80807221 */ /* 0x000fe60000010000 */
[C---:B------:R-:W-:Y:S03]  /*cbc0*/  HMMA.16816.F32 R20, R68.reuse, R84, R20 ;  /* 0x000000544414723c */ /* 0x040fe60000001814 */
[----:B------:R-:W5:Y:S02]  /*cbd0*/  MUFU.EX2 R139, R139 ;  /* 0x0000008b008b7308 */ /* 0x000f640000000800 */
        /* <DEDUP_REMOVED lines=8> */
[----:B-----5:R-:W-:Y:S03]  /*cc60*/  F2FP.F16.F32.PACK_AB R104, R139, R118 ;  /* 0x000000768b68723e */ /* 0x020fe600000000ff */
[C---:B---3--:R-:W-:Y:S06]  /*cc70*/  HMMA.16816.F32 R36, R68.reuse, R76, R36 ;  /* 0x0000004c4424723c */ /* 0x048fec0000001824 */
[C---:B------:R-:W-:Y:S01]  /*cc80*/  HMMA.16816.F32 R40, R68.reuse, R78, R40 ;  /* 0x0000004e4428723c */ /* 0x040fe20000001828 */
[----:B------:R-:W3:Y:S04]  /*cc90*/  LDSM.16.MT88.4 R76, [R148+0x9000] ;  /* 0x00900000944c783b */ /* 0x000ee80000004200 */
[----:B--2---:R-:W-:Y:S01]  /*cca0*/  F2FP.F16.F32.PACK_AB R106, R117, R130 ;  /* 0x00000082756a723e */ /* 0x004fe200000000ff */
[C---:B-1----:R-:W-:Y:S06]  /*ccb0*/  HMMA.16816.F32 R44, R68.reuse, R80, R44 ;  /* 0x00000050442c723c */ /* 0x042fec000000182c */
[C---:B------:R-:W-:Y:S01]  /*ccc0*/  HMMA.16816.F32 R48, R68.reuse, R82, R48 ;  /* 0x000000524430723c */ /* 0x040fe20000001830 */
[----:B------:R-:W1:Y:S05]  /*ccd0*/  LDSM.16.MT88.4 R80, [R146+0x9000] ;  /* 0x009000009250783b */ /* 0x000e6a0000004200 */
[C---:B----4-:R-:W-:Y:S06]  /*cce0*/  HMMA.16816.F32 R52, R68.reuse, R84, R52 ;  /* 0x000000544434723c */ /* 0x050fec0000001834 */
[C---:B------:R-:W-:Y:S01]  /*ccf0*/  HMMA.16816.F32 R56, R68.reuse, R86, R56 ;  /* 0x000000564438723c */ /* 0x040fe20000001838 */
[----:B------:R-:W2:Y:S05]  /*cd00*/  LDSM.16.MT88.4 R84, [R145+0x9000] ;  /* 0x009000009154783b */ /* 0x000eaa0000004200 */
[C---:B------:R-:W-:Y:S06]  /*cd10*/  HMMA.16816.F32 R60, R68.reuse, R72, R60 ;  /* 0x00000048443c723c */ /* 0x040fec000000183c */
[----:B------:R-:W-:Y:S01]  /*cd20*/  HMMA.16816.F32 R64, R68, R74, R64 ;  /* 0x0000004a4440723c */ /* 0x000fe20000001840 */
[----:B------:R-:W4:Y:S06]  /*cd30*/  LDSM.16.MT88.4 R72, [R144+0x9000] ;  /* 0x009000009048783b */ /* 0x000f2c0000004200 */
[----:B------:R-:W-:Y:S01]  /*cd40*/  F2FP.F16.F32.PACK_AB R69, R142, R129 ;  /* 0x000000818e45723e */ /* 0x000fe200000000ff */
[----:B------:R-:W-:Y:S03]  /*cd50*/  FADD.FTZ R129, R129, R124 ;  /* 0x0000007c81817221 */ /* 0x000fe60000010000 */
[----:B------:R-:W-:Y:S01]  /*cd60*/  F2FP.F16.F32.PACK_AB R71, R138, R131 ;  /* 0x000000838a47723e */ /* 0x000fe200000000ff */
[----:B------:R-:W-:Y:S01]  /*cd70*/  FADD.FTZ R142, R142, R129 ;  /* 0x000000818e8e7221 */ /* 0x000fe20000010000 */
[C---:B------:R-:W-:Y:S01]  /*cd80*/  F2FP.F16.F32.PACK_AB R68, R134.reuse, R133 ;  /* 0x000000858644723e */ /* 0x040fe200000000ff */
[----:B------:R-:W-:Y:S01]  /*cd90*/  FADD.FTZ R133, R133, R128 ;  /* 0x0000008085857221 */ /* 0x000fe20000010000 */
[----:B------:R-:W-:Y:S01]  /*cda0*/  F2FP.F16.F32.PACK_AB R70, R135, R132 ;  /* 0x000000848746723e */ /* 0x000fe200000000ff */
[----:B------:R-:W-:Y:S02]  /*cdb0*/  FADD.FTZ R131, R131, R142 ;  /* 0x0000008e83837221 */ /* 0x000fe40000010000 */
[----:B------:R-:W-:Y:S02]  /*cdc0*/  FADD.FTZ R133, R134, R133 ;  /* 0x0000008586857221 */ /* 0x000fe40000010000 */
[----:B------:R-:W-:Y:S02]  /*cdd0*/  FADD.FTZ R131, R138, R131 ;  /* 0x000000838a837221 */ /* 0x000fe40000010000 */
[C---:B---3--:R-:W-:Y:S03]  /*cde0*/  HMMA.16816.F32 R4, R68.reuse, R76, R4 ;  /* 0x0000004c4404723c */ /* 0x048fe60000001804 */
[----:B------:R-:W-:Y:S01]  /*cdf0*/  FADD.FTZ R132, R132, R133 ;  /* 0x0000008584847221 */ /* 0x000fe20000010000 */
[----:B------:R-:W-:Y:S02]  /*ce00*/  FADD.FTZ R122, R122, R131 ;  /* 0x000000837a7a7221 */ /* 0x000fe40000010000 */
        /* <DEDUP_REMOVED lines=10> */
[C---:B------:R-:W-:Y:S01]  /*ceb0*/  HMMA.16816.F32 R24, R68.reuse, R86, R24 ;  /* 0x000000564418723c */ /* 0x040fe20000001818 */
[----:B------:R-:W-:Y:S04]  /*cec0*/  LDSM.16.MT88.4 R84, [R144+0xb000] ;  /* 0x00b000009054783b */ /* 0x000fe80000004200 */
[----:B------:R-:W-:Y:S01]  /*ced0*/  FADD.FTZ R103, R103, R122 ;  /* 0x0000007a67677221 */ /* 0x000fe20000010000 */
[C---:B----4-:R-:W-:Y:S05]  /*cee0*/  HMMA.16816.F32 R28, R68.reuse, R72, R28 ;  /* 0x00000048441c723c */ /* 0x050fea000000181c */
[----:B------:R-:W-:Y:S01]  /*cef0*/  FADD.FTZ R130, R130, R139 ;  /* 0x0000008b82827221 */ /* 0x000fe20000010000 */
[C---:B------:R-:W-:Y:S01]  /*cf00*/  HMMA.16816.F32 R32, R68.reuse, R74, R32 ;  /* 0x0000004a4420723c */ /* 0x040fe20000001820 */
[----:B------:R-:W2:Y:S04]  /*cf10*/  LDSM.16.MT88.4 R72, [R145+0xb000] ;  /* 0x00b000009148783b */ /* 0x000ea80000004200 */
[----:B------:R-:W-:Y:S01]  /*cf20*/  FADD.FTZ R179, R102, R103 ;  /* 0x0000006766b37221 */ /* 0x000fe20000010000 */
[C---:B---3--:R-:W-:Y:S05]  /*cf30*/  HMMA.16816.F32 R36, R68.reuse, R76, R36 ;  /* 0x0000004c4424723c */ /* 0x048fea0000001824 */
[----:B------:R-:W-:Y:S01]  /*cf40*/  FADD.FTZ R180, R117, R130 ;  /* 0x0000008275b47221 */ /* 0x000fe20000010000 */
[C---:B------:R-:W-:Y:S01]  /*cf50*/  HMMA.16816.F32 R40, R68.reuse, R78, R40 ;  /* 0x0000004e4428723c */ /* 0x040fe20000001828 */
[----:B------:R-:W3:Y:S05]  /*cf60*/  LDSM.16.MT88.4 R76, [R146+0x9800] ;  /* 0x00980000924c783b */ /* 0x000eea0000004200 */
[C---:B-1----:R-:W-:Y:S06]  /*cf70*/  HMMA.16816.F32 R44, R68.reuse, R80, R44 ;  /* 0x00000050442c723c */ /* 0x042fec000000182c */
[C---:B------:R-:W-:Y:S06]  /*cf80*/  HMMA.16816.F32 R48, R68.reuse, R82, R48 ;  /* 0x000000524430723c */ /* 0x040fec0000001830 */
[C---:B--2---:R-:W-:Y:S06]  /*cf90*/  HMMA.16816.F32 R52, R68.reuse, R72, R52 ;  /* 0x000000484434723c */ /* 0x044fec0000001834 */
[C---:B------:R-:W-:Y:S01]  /*cfa0*/  HMMA.16816.F32 R56, R68.reuse, R74, R56 ;  /* 0x0000004a4438723c */ /* 0x040fe20000001838 */
[----:B------:R-:W1:Y:S05]  /*cfb0*/  LDSM.16.MT88.4 R72, [R145+0x9800] ;  /* 0x009800009148783b */ /* 0x000e6a0000004200 */
[C---:B------:R-:W-:Y:S06]  /*cfc0*/  HMMA.16816.F32 R60, R68.reuse, R84, R60 ;  /* 0x00000054443c723c */ /* 0x040fec000000183c */
[----:B------:R-:W-:Y:S01]  /*cfd0*/  HMMA.16816.F32 R64, R68, R86, R64 ;  /* 0x000000564440723c */ /* 0x000fe20000001840 */
[----:B------:R-:W2:Y:S05]  /*cfe0*/  LDSM.16.MT88.4 R68, [R144+0x9800] ;  /* 0x009800009044783b */ /* 0x000eaa0000004200 */
[C---:B------:R-:W-:Y:S03]  /*cff0*/  HMMA.16816.F32 R96, R104.reuse, R92, R4 ;  /* 0x0000005c6860723c */ /* 0x040fe60000001804 */
[----:B------:R-:W4:Y:S03]  /*d000*/  LDSM.16.MT88.4 R4, [R148+0xb800] ;  /* 0x00b800009404783b */ /* 0x000f260000004200 */
[C---:B------:R-:W-:Y:S05]  /*d010*/  HMMA.16816.F32 R92, R104.reuse, R94, R8 ;  /* 0x0000005e685c723c */ /* 0x040fea0000001808 */
[----:B------:R-:W5:Y:S01]  /*d020*/  LDSM.16.MT88.4 R8, [R146+0xb800] ;  /* 0x00b800009208783b */ /* 0x000f620000004200 */
[C---:B---3--:R-:W-:Y:S06]  /*d030*/  HMMA.16816.F32 R88, R104.reuse, R76, R12 ;  /* 0x0000004c6858723c */ /* 0x048fec000000180c */
[C---:B------:R-:W-:Y:S01]  /*d040*/  HMMA.16816.F32 R84, R104.reuse, R78, R16 ;  /* 0x0000004e6854723c */ /* 0x040fe20000001810 */
[----:B------:R-:W3:Y:S05]  /*d050*/  LDSM.16.MT88.4 R12, [R145+0xb800] ;  /* 0x00b80000910c783b */ /* 0x000eea0000004200 */
[C---:B-1----:R-:W-:Y:S03]  /*d060*/  HMMA.16816.F32 R80, R104.reuse, R72, R20 ;  /* 0x000000486850723c */ /* 0x042fe60000001814 */
[----:B------:R-:W1:Y:S03]  /*d070*/  LDSM.16.MT88.4 R16, [R144+0xb800] ;  /* 0x00b800009010783b */ /* 0x000e660000004200 */
[C---:B------:R-:W-:Y:S06]  /*d080*/  HMMA.16816.F32 R76, R104.reuse, R74, R24 ;  /* 0x0000004a684c723c */ /* 0x040fec0000001818 */
[C---:B--2---:R-:W-:Y:S06]  /*d090*/  HMMA.16816.F32 R72, R104.reuse, R68, R28 ;  /* 0x000000446848723c */ /* 0x044fec000000181c */
[C---:B------:R-:W-:Y:S06]  /*d0a0*/  HMMA.16816.F32 R68, R104.reuse, R70, R32 ;  /* 0x000000466844723c */ /* 0x040fec0000001820 */
[C---:B----4-:R-:W-:Y:S06]  /*d0b0*/  HMMA.16816.F32 R36, R104.reuse, R4, R36 ;  /* 0x000000046824723c */ /* 0x050fec0000001824 */
[C---:B------:R-:W-:Y:S06]  /*d0c0*/  HMMA.16816.F32 R40, R104.reuse, R6, R40 ;  /* 0x000000066828723c */ /* 0x040fec0000001828 */
[C---:B-----5:R-:W-:Y:S06]  /*d0d0*/  HMMA.16816.F32 R44, R104.reuse, R8, R44 ;  /* 0x00000008682c723c */ /* 0x060fec000000182c */
        /* <DEDUP_REMOVED lines=8> */
.L_x_6796:
[----:B------:R-:W1:Y:S01]  /*d160*/  SHFL.BFLY PT, R3, R180, 0x2, 0x1f ;  /* 0x0c401f00b4037f89 */ /* 0x000e6200000e0000 */
[----:B------:R-:W2:Y:S01]  /*d170*/  S2UR UR4, SR_CgaCtaId ;  /* 0x00000000000479c3 */ /* 0x000ea20000008800 */
[----:B------:R-:W-:Y:S01]  /*d180*/  MOV R9, 0x3f800000 ;  /* 0x3f80000000097802 */ /* 0x000fe20000000f00 */
[----:B------:R-:W-:Y:S01]  /*d190*/  UMOV UR5, 0x400 ;  /* 0x0000040000057882 */ /* 0x000fe20000000000 */
[----:B------:R-:W3:Y:S01]  /*d1a0*/  SHFL.BFLY PT, R2, R179, 0x2, 0x1f ;  /* 0x0c401f00b3027f89 */ /* 0x000ee200000e0000 */
[----:B------:R-:W-:Y:S02]  /*d1b0*/  MOV R10, 0x3f800000 ;  /* 0x3f800000000a7802 */ /* 0x000fe40000000f00 */
        /* <DEDUP_REMOVED lines=194> */
.L_x_6801:
[----:B------:R-:W2:Y:S01]  /*dde0*/  S2R R4, SR_CTAID.Y ;  /* 0x0000000000047919 */ /* 0x000ea20000002600 */
[----:B------:R-:W2:Y:S08]  /*ddf0*/  S2UR UR6, SR_CTAID.Z ;  /* 0x00000000000679c3 */ /* 0x000eb00000002700 */
[----:B------:R-:W2:Y:S08]  /*de00*/  LDC R7, c[0x0][0x270] ;  /* 0x00009c00ff077b82 */ /* 0x000eb00000000800 */
[----:B------:R-:W3:Y:S01]  /*de10*/  LDC R2, c[0x0][0x2c4] ;  /* 0x0000b100ff027b82 */ /* 0x000ee20000000800 */
[----:B--2---:R-:W-:-:S04]  /*de20*/  IMAD R7, R4, R7, UR6 ;  /* 0x0000000604077e24 */ /* 0x004fc8000f8e0207 */
[----:B---3--:R-:W-:-:S07]  /*de30*/  IMAD R2, R7, R2, RZ ;  /* 0x0000000207027224 */ /* 0x008fce00078e02ff */
.L_x_6802:
        /* <DEDUP_REMOVED lines=22> */
.L_x_6804:
[----:B------:R-:W-:Y:S05]  /*dfa0*/  BSYNC B0 ;  /* 0x0000000000007941 */ /* 0x000fea0003800000 */
.L_x_6803:
        /* <DEDUP_REMOVED lines=57> */
.L_x_6806:
[----:B------:R-:W-:Y:S05]  /*e340*/  BSYNC B0 ;  /* 0x0000000000007941 */ /* 0x000fea0003800000 */
.L_x_6805:
        /* <DEDUP_REMOVED lines=20> */
.L_x_6808:
[----:B------:R-:W-:Y:S05]  /*e490*/  BSYNC B0 ;  /* 0x0000000000007941 */ /* 0x000fea0003800000 */
.L_x_6807:
        /* <DEDUP_REMOVED lines=20> */
.L_x_6810:
[----:B------:R-:W-:Y:S05]  /*e5e0*/  BSYNC B0 ;  /* 0x0000000000007941 */ /* 0x000fea0003800000 */
.L_x_6809:
        /* <DEDUP_REMOVED lines=20> */
.L_x_6811:
        /* <DEDUP_REMOVED lines=13> */
.L_x_8419:


//--------------------- .text._ZN5flash24flash_fwd_splitkv_kernelI23Flash_fwd_kernel_traitsILi128ELi64ELi64ELi4ELb0ELb0EN7cutlass6half_tE19Flash_kernel_traitsILi128ELi64ELi64ELi4ES3_EELb1ELb0ELb0ELb0ELb1ELb0ELb0ELb1EEEvNS_16Flash_fwd_paramsE --------------------------
	.section	.text._ZN5flash24flash_fwd_splitkv_kernelI23Flash_fwd_kernel_traitsILi128ELi64ELi64ELi4ELb0ELb0EN7cutlass6half_tE19Flash_kernel_traitsILi128ELi64ELi64ELi4ES3_EELb1ELb0ELb0ELb0ELb1ELb0ELb0ELb1EEEvNS_16Flash_fwd_paramsE,"ax",@progbits
	.align	128
        .global         _ZN5flash24flash_fwd_splitkv_kernelI23Flash_fwd_kernel_traitsILi128ELi64ELi64ELi4ELb0ELb0EN7cutlass6half_tE19Flash_kernel_traitsILi128ELi64ELi64ELi4ES3_EELb1ELb0ELb0ELb0ELb1ELb0ELb0ELb1EEEvNS_16Flash_fwd_paramsE
        .type           _ZN5flash24flash_fwd_splitkv_kernelI23Flash_fwd_kernel_traitsILi128ELi64ELi64ELi4ELb0ELb0EN7cutlass6half_tE19Flash_kernel_traitsILi128ELi64ELi64ELi4ES3_EELb1ELb0ELb0ELb0ELb1ELb0ELb0ELb1EEEvNS_16Flash_fwd_paramsE,@function
        .size           _ZN5flash24flash_fwd_splitkv_kernelI23Flash_fwd_kernel_traitsILi128ELi64ELi64ELi4ELb0ELb0EN7cutlass6half_tE19Flash_kernel_traitsILi128ELi64ELi64ELi4ES3_EELb1ELb0ELb0ELb0ELb1ELb0ELb0ELb1EEEvNS_16Flash_fwd_paramsE,(.L_x_8420 - _ZN5flash24flash_fwd_splitkv_kernelI23Flash_fwd_kernel_traitsILi128ELi64ELi64ELi4ELb0ELb0EN7cutlass6half_tE19Flash_kernel_traitsILi128ELi64ELi64ELi4ES3_EELb1ELb0ELb0ELb0ELb1ELb0ELb0ELb1EEEvNS_16Flash_fwd_paramsE)
        .other          _ZN5flash24flash_fwd_splitkv_kernelI23Flash_fwd_kernel_traitsILi128ELi64ELi64ELi4ELb0ELb0EN7cutlass6half_tE19Flash_kernel_traitsILi128ELi64ELi64ELi4ES3_EELb1ELb0ELb0ELb0ELb1ELb0ELb0ELb1EEEvNS_16Flash_fwd_paramsE,@"STO_CUDA_ENTRY STV_DEFAULT"
_ZN5flash24flash_fwd_splitkv_kernelI23Flash_fwd_kernel_traitsILi128ELi64ELi64ELi4ELb0ELb0EN7cutlass6half_tE19Flash_kernel_traitsILi128ELi64ELi64ELi4ES3_EELb1ELb0ELb0ELb0ELb1ELb0ELb0ELb1EEEvNS_16Flash_fwd_paramsE:
.text._ZN5flash24flash_fwd_splitkv_kernelI23Flash_fwd_kernel_traitsILi128ELi64ELi64ELi4ELb0ELb0EN7cutlass6half_tE19Flash_kernel_traitsILi128ELi64ELi64ELi4ES3_EELb1ELb0ELb0ELb0ELb1ELb0ELb0ELb1EEEvNS_16Flash_fwd_paramsE:
        /* <DEDUP_REMOVED lines=29> */
[----:B------:R-:W1:Y:S01]  /*01d0*/  S2R R54, SR_TID.X ;  /* 0x0000000000367919 */ /* 0x000e620000002100 */
        /* <DEDUP_REMOVED lines=11> */
.L_x_6812:
[----:B------:R-:W1:Y:S02]  /*0290*/  LDC R7, c[0x0][0x2c8] ;  /* 0x0000b200ff077b82 */ /* 0x000e640000000800 */
.L_x_6813:
        /* <DEDUP_REMOVED lines=17> */
[----:B------:R-:W-:-:S03]  /*03b0*/  UIADD3 UR5, UR5, 0x3f, URZ ;  /* 0x0000003f05057890 */ /* 0x000fc6000fffe03f */
[----:B------:R-:W-:Y:S01]  /*03c0*/  @!P1 SEL R3, R4, RZ, P0 ;  /* 0x000000ff04039207 */ /* 0x000fe20000000000 */
[----:B------:R-:W-:Y:S01]  /*03d0*/  USHF.R.S32.HI UR4, URZ, 0x1f, UR5 ;  /* 0x0000001f3f047899 */ /* 0x000fe20008011405 */
[----:B------:R-:W-:-:S03]  /*03e0*/  IADD3 R4, -R159, 0x7f, R56 ;  /* 0x0000007f9f047810 */ /* 0x000fc60007ffe138 */
[----:B------:R-:W-:Y:S01]  /*03f0*/  @!P1 IMAD.IADD R58, R66, 0x1, R3 ;  /* 0x00000001423a9824 */ /* 0x000fe200078e0203 */
[----:B------:R-:W-:-:S03]  /*0400*/  ULEA.HI UR4, UR4, UR5, URZ, 0x6 ;  /* 0x0000000504047291 */ /* 0x000fc6000f8f303f */
[----:B------:R-:W-:Y:S01]  /*0410*/  VIADD R2, R58, 0x3f ;  /* 0x0000003f3a027836 */ /* 0x000fe20000000000 */
[----:B------:R-:W-:Y:S01]  /*0420*/  USHF.R.S32.HI UR4, URZ, 0x6, UR4 ;  /* 0x000000063f047899 */ /* 0x000fe20008011404 */
[----:B--2---:R-:W-:-:S03]  /*0430*/  IADD3 R4, R4, R5, R58 ;  /* 0x0000000504047210 */ /* 0x004fc60007ffe03a */
[----:B------:R-:W-:Y:S02]  /*0440*/  SHF.R.S32.HI R5, RZ, 0x1f, R2 ;  /* 0x0000001fff057819 */ /* 0x000fe40000011402 */
[----:B------:R-:W-:Y:S02]  /*0450*/  SHF.R.S32.HI R3, RZ, 0x1f, R4 ;  /* 0x0000001fff037819 */ /* 0x000fe40000011404 */
[----:B------:R-:W-:Y:S02]  /*0460*/  LEA.HI R5, R5, R2, RZ, 0x6 ;  /* 0x0000000205057211 */ /* 0x000fe400078f30ff */
[----:B------:R-:W-:Y:S02]  /*0470*/  LEA.HI R3, R3, R4, RZ, 0x6 ;  /* 0x0000000403037211 */ /* 0x000fe400078f30ff */
[----:B------:R-:W-:Y:S02]  /*0480*/  SHF.R.S32.HI R5, RZ, 0x6, R5 ;  /* 0x00000006ff057819 */ /* 0x000fe40000011405 */
[----:B------:R-:W-:-:S04]  /*0490*/  SHF.R.S32.HI R102, RZ, 0x6, R3 ;  /* 0x00000006ff667819 */ /* 0x000fc80000011403 */
[----:B------:R-:W-:-:S04]  /*04a0*/  VIMNMX3 R102, R5, UR4, R102, PT ;  /* 0x0000000405667c0f */ /* 0x000fc8000b800166 */
[----:B------:R-:W-:-:S13]  /*04b0*/  ISETP.GT.AND P0, PT, R102, RZ, PT ;  /* 0x000000ff6600720c */ /* 0x000fda0003f04270 */
[----:B------:R-:W-:Y:S05]  /*04c0*/  @P0 BRA `(.L_x_6814) ;  /* 0x0000000400e80947 */ /* 0x000fea0003800000 */
[----:B------:R-:W-:Y:S01]  /*04d0*/  ISETP.NE.AND P0, PT, R160, -0x1, PT ;  /* 0xffffffffa000780c */ /* 0x000fe20003f05270 */
[----:B------:R-:W1:Y:S01]  /*04e0*/  LDC.64 R4, c[0x0][0x298] ;  /* 0x0000a600ff047b82 */ /* 0x000e620000000a00 */
[----:B------:R-:W-:Y:S01]  /*04f0*/  SHF.R.S32.HI R7, RZ, 0x1f, R54 ;  /* 0x0000001fff077819 */ /* 0x000fe20000011436 */
[----:B------:R-:W-:Y:S01]  /*0500*/  IMAD.IADD R159, R159, 0x1, -R56 ;  /* 0x000000019f9f7824 */ /* 0x000fe200078e0a38 */
[----:B------:R-:W-:Y:S01]  /*0510*/  ULDC.64 UR4, c[0x0][0x2a0] ;  /* 0x0000a80000047ab9 */ /* 0x000fe20000000a00 */
[----:B------:R-:W-:Y:S01]  /*0520*/  ULDC UR8, c[0x0][0x270] ;  /* 0x00009c0000087ab9 */ /* 0x000fe20000000800 */
[----:B------:R-:W-:Y:S01]  /*0530*/  LEA.HI R0, R7, R54, RZ, 0x3 ;  /* 0x0000003607007211 */ /* 0x000fe200078f18ff */
[----:B------:R-:W-:Y:S01]  /*0540*/  BSSY B0, `(.L_x_6815) ;  /* 0x0000031000007945 */ /* 0x000fe20003800000 */
[----:B------:R-:W-:Y:S02]  /*0550*/  LOP3.LUT P6, RZ, R54, 0x7, RZ, 0xc0, !PT ;  /* 0x0000000736ff7812 */ /* 0x000fe400078cc0ff */
[----:B------:R-:W-:-:S02]  /*0560*/  LOP3.LUT R7, R0, 0x1ffffff8, RZ, 0xc0, !PT ;  /* 0x1ffffff800077812 */ /* 0x000fc400078ec0ff */
[----:B------:R-:W-:Y:S01]  /*0570*/  SHF.R.S32.HI R0, RZ, 0x3, R0 ;  /* 0x00000003ff007819 */ /* 0x000fe20000011400 */
[----:B------:R-:W2:Y:S02]  /*0580*/  @!P0 LDC.64 R2, c[0x0][0x290] ;  /* 0x0000a400ff028b82 */ /* 0x000ea40000000a00 */
[----:B------:R-:W-:Y:S01]  /*0590*/  IMAD.IADD R7, R54, 0x1, -R7 ;  /* 0x0000000136077824 */ /* 0x000fe200078e0a07 */
[----:B------:R-:W-:-:S03]  /*05a0*/  ISETP.GE.OR P5, PT, R0, R159, P6 ;  /* 0x0000009f0000720c */ /* 0x000fc600037a6670 */
[----:B------:R-:W-:Y:S01]  /*05b0*/  IMAD.SHL.U32 R12, R7, 0x8, RZ ;  /* 0x00000008070c7824 */ /* 0x000fe200078e00ff */
[----:B------:R-:W-:-:S04]  /*05c0*/  SHF.R.S32.HI R7, RZ, 0x1f, R56 ;  /* 0x0000001fff077819 */ /* 0x000fc80000011438 */
[--C-:B------:R-:W-:Y:S01]  /*05d0*/  SHF.R.S32.HI R13, RZ, 0x1f, R12.reuse ;  /* 0x0000001fff0d7819 */ /* 0x100fe2000001140c */
[-C--:B-1----:R-:W-:Y:S02]  /*05e0*/  IMAD R7, R7, R4.reuse, RZ ;  /* 0x0000000407077224 */ /* 0x082fe400078e02ff */
[----:B------:R-:W-:-:S04]  /*05f0*/  IMAD.WIDE.U32 R12, R56, R4, R12 ;  /* 0x00000004380c7225 */ /* 0x000fc800078e000c */
[----:B------:R-:W-:Y:S02]  /*0600*/  IMAD R7, R56, R5, R7 ;  /* 0x0000000538077224 */ /* 0x000fe400078e0207 */
[-C--:B--2---:R-:W-:Y:S02]  /*0610*/  @!P0 IMAD R6, R9, R2.reuse, RZ ;  /* 0x0000000209068224 */ /* 0x084fe400078e02ff */
[----:B------:R-:W-:-:S04]  /*0620*/  @!P0 IMAD.WIDE.U32 R10, R25, R2, RZ ;  /* 0x00000002190a8225 */ /* 0x000fc800078e00ff */
[----:B------:R-:W-:-:S04]  /*0630*/  @P0 IMAD.WIDE.U32 R8, R160, R4, RZ ;  /* 0x00000004a0080225 */ /* 0x000fc800078e00ff */
[----:B------:R-:W-:Y:S01]  /*0640*/  @!P0 IMAD R3, R25, R3, R6 ;  /* 0x0000000319038224 */ /* 0x000fe200078e0206 */
[----:B------:R-:W-:Y:S01]  /*0650*/  IADD3 R6, R0, 0x10, RZ ;  /* 0x0000001000067810 */ /* 0x000fe20007ffe0ff */
[----:B------:R-:W-:Y:S02]  /*0660*/  @!P0 IMAD.MOV.U32 R8, RZ, RZ, R10 ;  /* 0x000000ffff088224 */ /* 0x000fe400078e000a */
[----:B------:R-:W-:Y:S01]  /*0670*/  @P0 IMAD R160, R160, R5, R9 ;  /* 0x00000005a0a00224 */ /* 0x000fe200078e0209 */
[----:B------:R-:W-:Y:S01]  /*0680*/  @!P0 IADD3 R160, R11, R3, RZ ;  /* 0x000000030ba08210 */ /* 0x000fe20007ffe0ff */
[--C-:B------:R-:W-:Y:S01]  /*0690*/  IMAD R25, R25, UR8, R128.reuse ;  /* 0x0000000819197c24 */ /* 0x100fe2000f8e0280 */
[----:B------:R-:W-:Y:S01]  /*06a0*/  IADD3 R8, P0, R8, R12, RZ ;  /* 0x0000000c08087210 */ /* 0x000fe20007f1e0ff */
[----:B------:R-:W-:Y:S01]  /*06b0*/  VIADD R2, R0, 0x20 ;  /* 0x0000002000027836 */ /* 0x000fe20000000000 */
[----:B------:R-:W-:Y:S02]  /*06c0*/  SHF.R.S32.HI R3, RZ, 0x1f, R128 ;  /* 0x0000001fff037819 */ /* 0x000fe40000011480 */
[----:B------:R-:W-:-:S02]  /*06d0*/  IADD3.X R9, R160, R13, R7, P0, !PT ;  /* 0x0000000da0097210 */ /* 0x000fc400007fe407 */
[-C--:B------:R-:W-:Y:S01]  /*06e0*/  ISETP.GE.AND P0, PT, R0, R159.reuse, PT ;  /* 0x0000009f0000720c */ /* 0x080fe20003f06270 */
[----:B------:R-:W-:Y:S01]  /*06f0*/  IMAD R3, R3, UR4, RZ ;  /* 0x0000000403037c24 */ /* 0x000fe2000f8e02ff */
[CC--:B------:R-:W-:Y:S02]  /*0700*/  ISETP.GE.AND P2, PT, R6.reuse, R159.reuse, PT ;  /* 0x0000009f0600720c */ /* 0x0c0fe40003f46270 */
[-C--:B------:R-:W-:Y:S01]  /*0710*/  ISETP.GE.OR P4, PT, R6, R159.reuse, P6 ;  /* 0x0000009f0600720c */ /* 0x080fe20003786670 */
[----:B------:R-:W-:Y:S01]  /*0720*/  IMAD R15, R128, UR5, R3 ;  /* 0x00000005800f7c24 */ /* 0x000fe2000f8e0203 */
[-C--:B------:R-:W-:Y:S01]  /*0730*/  ISETP.GE.AND P1, PT, R2, R159.reuse, PT ;  /* 0x0000009f0200720c */ /* 0x080fe20003f26270 */
[----:B------:R-:W-:Y:S01]  /*0740*/  IMAD.WIDE.U32 R128, R128, UR4, R8 ;  /* 0x0000000480807c25 */ /* 0x000fe2000f8e0008 */
[----:B------:R-:W-:Y:S01]  /*0750*/  ULDC UR4, c[0x0][0x2c4] ;  /* 0x0000b10000047ab9 */ /* 0x000fe20000000800 */
[----:B------:R-:W-:Y:S02]  /*0760*/  ISETP.GE.OR P3, PT, R2, R159, P6 ;  /* 0x0000009f0200720c */ /* 0x000fe40003766670 */
[----:B------:R-:W-:Y:S01]  /*0770*/  IMAD R3, R25, UR4, R56 ;  /* 0x0000000419037c24 */ /* 0x000fe2000f8e0238 */
[----:B------:R-:W-:-:S02]  /*0780*/  SHF.R.S32.HI R8, RZ, 0x1f, R0 ;  /* 0x0000001fff087819 */ /* 0x000fc40000011400 */
[----:B------:R-:W-:Y:S01]  /*0790*/  IADD3 R15, R129, R15, RZ ;  /* 0x0000000f810f7210 */ /* 0x000fe20007ffe0ff */
[----:B------:R-:W-:Y:S07]  /*07a0*/  @P0 BRA `(.L_x_6816) ;  /* 0x0000000000280947 */ /* 0x000fee0003800000 */
        /* <DEDUP_REMOVED lines=10> */
.L_x_6816:
[----:B------:R-:W-:Y:S05]  /*0850*/  BSYNC B0 ;  /* 0x0000000000007941 */ /* 0x000fea0003800000 */
.L_x_6815:
        /* <DEDUP_REMOVED lines=17> */
.L_x_6818:
[----:B------:R-:W-:Y:S05]  /*0970*/  BSYNC B0 ;  /* 0x0000000000007941 */ /* 0x000fea0003800000 */
.L_x_6817:
        /* <DEDUP_REMOVED lines=16> */
.L_x_6820:
[----:B------:R-:W-:Y:S05]  /*0a80*/  BSYNC B0 ;  /* 0x0000000000007941 */ /* 0x000fea0003800000 */
.L_x_6819:
        /* <DEDUP_REMOVED lines=14> */
.L_x_6822:
[----:B------:R-:W-:Y:S05]  /*0b70*/  BSYNC B0 ;  /* 0x0000000000007941 */ /* 0x000fea0003800000 */
.L_x_6821:
[----:B------:R-:W-:Y:S01]  /*0b80*/  ISETP.GE.OR P6, PT, R10, R159, P6 ;  /* 0x0000009f0a00720c */ /* 0x000fe200037c6670 */
[----:B------:R-:W-:Y:S01]  /*0b90*/  ULDC.64 UR4, c[0x0][0x2b0] ;  /* 0x0000ac0000047ab9 */ /* 0x000fe20000000a00 */
[----:B------:R-:W-:Y:S01]  /*0ba0*/  LEA.HI.X.SX32 R3, R3, R8, 0x1, P0 ;  /* 0x0000000803037211 */ /* 0x000fe200000f0eff */
[----:B------:R-:W-:Y:S01]  /*0bb0*/  @!P5 IMAD.MOV.U32 R9, RZ, RZ, 0x7f800000 ;  /* 0x7f800000ff09d424 */ /* 0x000fe200078e00ff */
[C---:B------:R-:W-:Y:S01]  /*0bc0*/  LEA R2, P0, R6.reuse, UR4, 0x2 ;  /* 0x0000000406027c11 */ /* 0x040fe2000f8010ff */
[----:B------:R-:W-:Y:S02]  /*0bd0*/  @!P4 IMAD.MOV.U32 R7, RZ, RZ, 0x7f800000 ;  /* 0x7f800000ff07c424 */ /* 0x000fe400078e00ff */
[----:B---3--:R-:W-:Y:S01]  /*0be0*/  @!P3 IMAD.MOV.U32 R5, RZ, RZ, 0x7f800000 ;  /* 0x7f800000ff05b424 */ /* 0x008fe200078e00ff */
        /* <DEDUP_REMOVED lines=8> */
.L_x_6814:
[----:B------:R-:W1:Y:S01]  /*0c70*/  LDC.64 R2, c[0x0][0x368] ;  /* 0x0000da00ff027b82 */ /* 0x000e620000000a00 */
        /* <DEDUP_REMOVED lines=11> */
[----:B-1----:R-:W1:Y:S02]  /*0d30*/  LDC.64 R2, c[0x0][0x378] ;  /* 0x0000de00ff027b82 */ /* 0x002e640000000a00 */
        /* <DEDUP_REMOVED lines=9> */
.L_x_6823:
        /* <DEDUP_REMOVED lines=15> */
[----:B------:R-:W1:Y:S04]  /*0ec0*/  LDC R5, c[0x0][0x278] ;  /* 0x00009e00ff057b82 */ /* 0x000e680000000800 */
        /* <DEDUP_REMOVED lines=28> */
[----:B------:R-:W-:Y:S02]  /*1090*/  IMAD R3, R2, R3, R6 ;  /* 0x0000000302037224 */ /* 0x000fe400078e0206 */
[----:B------:R-:W-:-:S03]  /*10a0*/  IMAD.MOV R6, RZ, RZ, -R15 ;  /* 0x000000ffff067224 */ /* 0x000fc600078e0a0f */
[----:B------:R-:W-:Y:S01]  /*10b0*/  ISETP.GT.U32.AND P1, PT, R2, R3, PT ;  /* 0x000000030200720c */ /* 0x000fe20003f24070 */
[----:B------:R-:W-:-:S12]  /*10c0*/  IMAD R21, R8, R6, R7 ;  /* 0x0000000608157224 */ /* 0x000fd800078e0207 */
        /* <DEDUP_REMOVED lines=22> */
[----:B------:R-:W-:Y:S01]  /*1230*/  IMAD.WIDE.U32 R14, R21, R134, R14 ;  /* 0x00000086150e7225 */ /* 0x000fe200078e000e */
[----:B------:R-:W-:-:S03]  /*1240*/  MOV R8, R12 ;  /* 0x0000000c00087202 */ /* 0x000fc60000000f00 */
[----:B------:R-:W-:Y:S01]  /*1250*/  IMAD R6, R21, R135, R6 ;  /* 0x0000008715067224 */ /* 0x000fe200078e0206 */
[----:B------:R-:W-:-:S03]  /*1260*/  MOV R22, R14 ;  /* 0x0000000e00167202 */ /* 0x000fc60000000f00 */
[----:B------:R-:W-:Y:S02]  /*1270*/  IMAD.IADD R23, R15, 0x1, R6 ;  /* 0x000000010f177824 */ /* 0x000fe400078e0206 */
[----:B------:R-:W-:Y:S02]  /*1280*/  IMAD R15, R5, UR4, RZ ;  /* 0x00000004050f7c24 */ /* 0x000fe4000f8e02ff */
[----:B-----5:R-:W-:-:S04]  /*1290*/  IMAD.WIDE.U32 R24, R4, UR4, R22 ;  /* 0x0000000404187c25 */ /* 0x020fc8000f8e0016 */
[----:B------:R-:W-:Y:S01]  /*12a0*/  IMAD R15, R4, UR5, R15 ;  /* 0x00000005040f7c24 */ /* 0x000fe2000f8e020f */
[----:B------:R-:W-:Y:S01]  /*12b0*/  MOV R6, R24 ;  /* 0x0000001800067202 */ /* 0x000fe20000000f00 */
[----:B------:R-:W-:-:S03]  /*12c0*/  IMAD.IADD R23, R13, 0x1, R3 ;  /* 0x000000010d177824 */ /* 0x000fc600078e0203 */
[----:B------:R-:W-:Y:S01]  /*12d0*/  IADD3 R15, R25, R15, RZ ;  /* 0x0000000f190f7210 */ /* 0x000fe20007ffe0ff */
[----:B------:R-:W-:Y:S06]  /*12e0*/  BRA `(.L_x_6825) ;  /* 0x0000000400487947 */ /* 0x000fec0003800000 */
.L_x_6824:
[----:B------:R-:W1:Y:S01]  /*12f0*/  LDC R21, c[0x0][0x278] ;  /* 0x00009e00ff157b82 */ /* 0x000e620000000800 */
[----:B------:R-:W-:-:S13]  /*1300*/  ISETP.NE.AND P4, PT, R15, -0x1, PT ;  /* 0xffffffff0f00780c */ /* 0x000fda0003f85270 */
[----:B------:R-:W2:Y:S01]  /*1310*/  @P4 LDC.64 R134, c[0x0][0x248] ;  /* 0x00009200ff864b82 */ /* 0x000ea20000000a00 */
[----:B------:R-:W-:-:S07]  /*1320*/  @P4 IMAD.IADD R22, R0, 0x1, R15 ;  /* 0x0000000100164824 */ /* 0x000fce00078e020f */
[----:B------:R-:W3:Y:S01]  /*1330*/  @P4 LDC.64 R12, c[0x0][0x250] ;  /* 0x00009400ff0c4b82 */ /* 0x000ee20000000a00 */
[----:B-1----:R-:W-:-:S04]  /*1340*/  IABS R3, R21 ;  /* 0x0000001500037213 */ /* 0x002fc80000000000 */
[----:B------:R-:W1:Y:S08]  /*1350*/  I2F.RP R5, R3 ;  /* 0x0000000300057306 */ /* 0x000e700000209400 */
[----:B-1----:R-:W1:Y:S02]  /*1360*/  MUFU.RCP R6, R5 ;  /* 0x0000000500067308 */ /* 0x002e640000001000 */
[----:B-1----:R-:W-:-:S02]  /*1370*/  VIADD R6, R6, 0xffffffe ;  /* 0x0ffffffe06067836 */ /* 0x002fc40000000000 */
[----:B--2---:R-:W-:-:S04]  /*1380*/  @P4 IMAD R5, R22, R135, RZ ;  /* 0x0000008716054224 */ /* 0x004fc800078e02ff */
[----:B------:R-:W1:Y:S01]  /*1390*/  F2I.FTZ.U32.TRUNC.NTZ R7, R6 ;  /* 0x0000000600077305 */ /* 0x000e62000021f000 */
[----:B------:R-:W-:-:S05]  /*13a0*/  @P4 IMAD.WIDE.U32 R22, R22, R134, RZ ;  /* 0x0000008616164225 */ /* 0x000fca00078e00ff */
[----:B------:R-:W-:Y:S01]  /*13b0*/  @P4 IADD3 R5, R23, R5, RZ ;  /* 0x0000000517054210 */ /* 0x000fe20007ffe0ff */
[----:B-1----:R-:W-:Y:S01]  /*13c0*/  IMAD.MOV R2, RZ, RZ, -R7 ;  /* 0x000000ffff027224 */ /* 0x002fe200078e0a07 */
[----:B------:R-:W-:-:S03]  /*13d0*/  MOV R6, RZ ;  /* 0x000000ff00067202 */ /* 0x000fc60000000f00 */
[----:B------:R-:W-:Y:S01]  /*13e0*/  IMAD R4, R2, R3, RZ ;  /* 0x0000000302047224 */ /* 0x000fe200078e02ff */
[----:B------:R-:W-:-:S03]  /*13f0*/  IABS R2, R128 ;  /* 0x0000008000027213 */ /* 0x000fc60000000000 */
[----:B------:R-:W-:Y:S01]  /*1400*/  IMAD.HI.U32 R7, R7, R4, R6 ;  /* 0x0000000407077227 */ /* 0x000fe200078e0006 */
[----:B------:R-:W-:-:S03]  /*1410*/  @P4 MOV R6, R22 ;  /* 0x0000001600064202 */ /* 0x000fc60000000f00 */
[----:B------:R-:W-:-:S04]  /*1420*/  IMAD.MOV.U32 R4, RZ, RZ, R2 ;  /* 0x000000ffff047224 */ /* 0x000fc800078e0002 */
[----:B------:R-:W-:Y:S01]  /*1430*/  IMAD.HI.U32 R10, R7, R4, RZ ;  /* 0x00000004070a7227 */ /* 0x000fe200078e00ff */
[----:B------:R-:W-:-:S03]  /*1440*/  LEA R7, R102, 0xffffffc0, 0x6 ;  /* 0xffffffc066077811 */ /* 0x000fc600078e30ff */
[----:B------:R-:W-:Y:S01]  /*1450*/  IMAD.MOV R2, RZ, RZ, -R10 ;  /* 0x000000ffff027224 */ /* 0x000fe200078e0a0a */
[----:B------:R-:W-:-:S03]  /*1460*/  SHF.R.S32.HI R19, RZ, 0x1f, R7 ;  /* 0x0000001fff137819 */ /* 0x000fc60000011407 */
[----:B------:R-:W-:Y:S01]  /*1470*/  IMAD R2, R3, R2, R4 ;  /* 0x0000000203027224 */ /* 0x000fe200078e0204 */
[----:B------:R-:W-:-:S04]  /*1480*/  LOP3.LUT R4, R128, R21, RZ, 0x3c, !PT ;  /* 0x0000001580047212 */ /* 0x000fc800078e3cff */
[----:B------:R-:W-:Y:S02]  /*1490*/  ISETP.GT.U32.AND P0, PT, R3, R2, PT ;  /* 0x000000020300720c */ /* 0x000fe40003f04070 */
[----:B------:R-:W-:-:S11]  /*14a0*/  ISETP.GE.AND P1, PT, R4, RZ, PT ;  /* 0x000000ff0400720c */ /* 0x000fd60003f26270 */
[-C--:B------:R-:W-:Y:S02]  /*14b0*/  @!P0 IADD3 R2, R2, -R3.reuse, RZ ;  /* 0x8000000302028210 */ /* 0x080fe40007ffe0ff */
[----:B------:R-:W-:Y:S02]  /*14c0*/  @!P0 IADD3 R10, R10, 0x1, RZ ;  /* 0x000000010a0a8810 */ /* 0x000fe40007ffe0ff */
[----:B------:R-:W-:Y:S02]  /*14d0*/  ISETP.GE.U32.AND P2, PT, R2, R3, PT ;  /* 0x000000030200720c */ /* 0x000fe40003f46070 */
[----:B------:R-:W1:Y:S01]  /*14e0*/  LDC.64 R2, c[0x0][0x260] ;  /* 0x00009800ff027b82 */ /* 0x000e620000000a00 */
[----:B------:R-:W-:-:S10]  /*14f0*/  ISETP.NE.AND P0, PT, R21, RZ, PT ;  /* 0x000000ff1500720c */ /* 0x000fd40003f05270 */
[----:B------:R-:W-:-:S04]  /*1500*/  @P2 VIADD R10, R10, 0x1 ;  /* 0x000000010a0a2836 */ /* 0x000fc80000000000 */
[----:B------:R-:W-:Y:S01]  /*1510*/  @!P1 IMAD.MOV R10, RZ, RZ, -R10 ;  /* 0x000000ffff0a9224 */ /* 0x000fe200078e0a0a */
[----:B---3--:R-:W-:Y:S06]  /*1520*/  @P4 BRA `(.L_x_6826) ;  /* 0x0000000000344947 */ /* 0x008fec0003800000 */
        /* <DEDUP_REMOVED lines=13> */
.L_x_6826:
        /* <DEDUP_REMOVED lines=8> */
[----:B------:R-:W-:Y:S01]  /*1680*/  @P4 IMAD.WIDE.U32 R22, R15, R12, RZ ;  /* 0x0000000c0f164225 */ /* 0x000fe200078e00ff */
[----:B------:R-:W-:-:S03]  /*1690*/  IADD3 R21, R21, R4, RZ ;  /* 0x0000000415157210 */ /* 0x000fc60007ffe0ff */
[----:B-1----:R-:W-:Y:S01]  /*16a0*/  IMAD R4, R5, R2, RZ ;  /* 0x0000000205047224 */ /* 0x002fe200078e02ff */
[----:B------:R-:W-:Y:S01]  /*16b0*/  @P4 MOV R8, R22 ;  /* 0x0000001600084202 */ /* 0x000fe20000000f00 */
[----:B------:R-:W-:-:S04]  /*16c0*/  IMAD.WIDE.U32 R20, R10, R2, R20 ;  /* 0x000000020a147225 */ /* 0x000fc800078e0014 */
[----:B------:R-:W-:Y:S01]  /*16d0*/  IMAD R3, R10, R3, R4 ;  /* 0x000000030a037224 */ /* 0x000fe200078e0204 */
[----:B------:R-:W-:Y:S01]  /*16e0*/  MOV R6, R20 ;  /* 0x0000001400067202 */ /* 0x000fe20000000f00 */
[----:B------:R-:W-:Y:S01]  /*16f0*/  @P4 IMAD R23, R15, R13, R23 ;  /* 0x0000000d0f174224 */ /* 0x000fe200078e0217 */
[----:B------:R-:W-:Y:S02]  /*1700*/  MOV R4, R10 ;  /* 0x0000000a00047202 */ /* 0x000fe40000000f00 */
        /* <DEDUP_REMOVED lines=16> */
.L_x_6825:
[----:B------:R1:W5:Y:S01]  /*1810*/  @P5 LDG.E R0, desc[UR6][R130.64] ;  /* 0x0000000682005981 */ /* 0x000362000c1e1900 */
[----:B------:R-:W-:Y:S01]  /*1820*/  ISETP.NE.AND P0, PT, R160, -0x1, PT ;  /* 0xffffffffa000780c */ /* 0x000fe20003f05270 */
[----:B------:R-:W2:Y:S01]  /*1830*/  LDC.64 R2, c[0x0][0x240] ;  /* 0x00009000ff027b82 */ /* 0x000ea20000000a00 */
[----:B------:R-:W-:Y:S01]  /*1840*/  SHF.R.S32.HI R121, RZ, 0x1f, R54 ;  /* 0x0000001fff797819 */ /* 0x000fe20000011436 */
[----:B------:R-:W-:Y:S01]  /*1850*/  ULDC.64 UR4, c[0x0][0x268] ;  /* 0x00009a0000047ab9 */ /* 0x000fe20000000a00 */
[----:B------:R-:W-:Y:S01]  /*1860*/  SHF.R.S32.HI R65, RZ, 0x1f, R66 ;  /* 0x0000001fff417819 */ /* 0x000fe20000011442 */
[----:B------:R-:W-:Y:S01]  /*1870*/  IMAD.MOV.U32 R43, RZ, RZ, 0x20 ;  /* 0x00000020ff2b7424 */ /* 0x000fe200078e00ff */
[----:B------:R-:W-:Y:S01]  /*1880*/  LEA.HI R57, R121, R54, RZ, 0x3 ;  /* 0x0000003679397211 */ /* 0x000fe200078f18ff */
[----:B------:R-:W-:Y:S01]  /*1890*/  IMAD.SHL.U32 R97, R134, 0x10, RZ ;  /* 0x0000001086617824 */ /* 0x000fe200078e00ff */
[----:B------:R-:W-:Y:S01]  /*18a0*/  LEA.HI R65, R65, R66, RZ, 0x6 ;  /* 0x0000004241417211 */ /* 0x000fe200078f30ff */
[----:B------:R-:W3:Y:S01]  /*18b0*/  LDC R119, c[0x0][0x2e0] ;  /* 0x0000b800ff777b82 */ /* 0x000ee20000000800 */
[----:B------:R-:W-:-:S02]  /*18c0*/  SHF.R.S32.HI R126, RZ, 0x3, R57 ;  /* 0x00000003ff7e7819 */ /* 0x000fc40000011439 */
[----:B------:R-:W-:Y:S02]  /*18d0*/  LOP3.LUT R57, R57, 0xfffffff8, RZ, 0xc0, !PT ;  /* 0xfffffff839397812 */ /* 0x000fe400078ec0ff */
[----:B------:R-:W-:Y:S01]  /*18e0*/  SHF.R.S32.HI R127, RZ, 0x1f, R126 ;  /* 0x0000001fff7f7819 */ /* 0x000fe2000001147e */
[----:B------:R-:W-:Y:S01]  /*18f0*/  IMAD.SHL.U32 R27, R126, 0x40, RZ ;  /* 0x000000407e1b7824 */ /* 0x000fe200078e00ff */
[----:B------:R-:W-:Y:S01]  /*1900*/  SHF.R.S32.HI R65, RZ, 0x6, R65 ;  /* 0x00000006ff417819 */ /* 0x000fe20000011441 */
[----:B------:R-:W4:Y:S01]  /*1910*/  @!P0 LDC.64 R12, c[0x0][0x228] ;  /* 0x00008a00ff0c8b82 */ /* 0x000f220000000a00 */
[----:B------:R-:W-:Y:S01]  /*1920*/  IMAD.IADD R57, R54, 0x1, -R57 ;  /* 0x0000000136397824 */ /* 0x000fe200078e0a39 */
[----:B------:R-:W-:Y:S02]  /*1930*/  MOV R45, 0x10 ;  /* 0x00000010002d7802 */ /* 0x000fe40000000f00 */
[----:B------:R-:W-:Y:S01]  /*1940*/  LOP3.LUT R27, R27, 0x1c0, RZ, 0xc0, !PT ;  /* 0x000001c01b1b7812 */ /* 0x000fe200078ec0ff */
[----:B------:R-:W-:Y:S01]  /*1950*/  IMAD.SHL.U32 R16, R57, 0x8, RZ ;  /* 0x0000000839107824 */ /* 0x000fe200078e00ff */
[----:B------:R-:W-:-:S02]  /*1960*/  VIMNMX R65, RZ, R65, !PT ;  /* 0x00000041ff417248 */ /* 0x000fc40007fe0100 */
[----:B------:R-:W-:Y:S01]  /*1970*/  SHF.R.U32.HI R122, RZ, 0x3, R27 ;  /* 0x00000003ff7a7819 */ /* 0x000fe2000001161b */
[C---:B--2---:R-:W-:Y:S01]  /*1980*/  @P0 IMAD.WIDE.U32 R28, R160.reuse, R2, RZ ;  /* 0x00000002a01c0225 */ /* 0x044fe200078e00ff */
[----:B-----5:R-:W-:Y:S01]  /*1990*/  LOP3.LUT R25, R27, 0x38, R16, 0xf8, !PT ;  /* 0x000000381b197812 */ /* 0x020fe200078ef810 */
[----:B------:R-:W2:Y:S01]  /*19a0*/  LDC.64 R132, c[0x0][0x250] ;  /* 0x00009400ff847b82 */ /* 0x000ea20000000a00 */
[----:B------:R-:W-:Y:S02]  /*19b0*/  LEA.HI R27, R121, R54, RZ, 0x6 ;  /* 0x00000036791b7211 */ /* 0x000fe400078f30ff */
[----:B------:R-:W-:Y:S01]  /*19c0*/  LOP3.LUT R122, R25, R122, RZ, 0x3c, !PT ;  /* 0x0000007a197a7212 */ /* 0x000fe200078e3cff */
[----:B------:R-:W-:Y:S01]  /*19d0*/  @P0 IMAD R25, R160, R3, R29 ;  /* 0x00000003a0190224 */ /* 0x000fe200078e021d */
[----:B------:R-:W-:Y:S01]  /*19e0*/  LEA.HI R121, R121, R54, RZ, 0x4 ;  /* 0x0000003679797211 */ /* 0x000fe200078f20ff */
[----:B------:R-:W-:Y:S01]  /*19f0*/  IMAD.SHL.U32 R27, R27, 0x8, RZ ;  /* 0x000000081b1b7824 */ /* 0x000fe200078e00ff */
[----:B------:R-:W-:-:S02]  /*1a00*/  @P0 MOV R10, R28 ;  /* 0x0000001c000a0202 */ /* 0x000fc40000000f00 */
[----:B---3--:R-:W-:Y:S02]  /*1a10*/  LEA.HI R119, R119, R119, RZ, 0x1 ;  /* 0x0000007777777211 */ /* 0x008fe400078f08ff */
[----:B------:R-:W-:Y:S01]  /*1a20*/  LOP3.LUT R122, R122, 0xfffffe00, R27, 0xf8, !PT ;  /* 0xfffffe007a7a7812 */ /* 0x000fe200078ef81b */
[-C--:B----4-:R-:W-:Y:S01]  /*1a30*/  @!P0 IMAD R14, R9, R12.reuse, RZ ;  /* 0x0000000c090e8224 */ /* 0x090fe200078e02ff */
[----:B------:R-:W-:Y:S01]  /*1a40*/  LOP3.LUT R27, R121, 0xfffffff0, RZ, 0xc0, !PT ;  /* 0xfffffff0791b7812 */ /* 0x000fe200078ec0ff */
[C---:B------:R-:W-:Y:S01]  /*1a50*/  @!P0 IMAD.WIDE.U32 R28, R11.reuse, R12, RZ ;  /* 0x0000000c0b1c8225 */ /* 0x040fe200078e00ff */
[----:B------:R-:W-:Y:S02]  /*1a60*/  SHF.R.S32.HI R117, RZ, 0x1, R119 ;  /* 0x00000001ff757819 */ /* 0x000fe40000011477 */
[----:B------:R-:W-:Y:S01]  /*1a70*/  SHF.L.U64.HI R96, R134, 0x4, R135 ;  /* 0x0000000486607819 */ /* 0x000fe20000010287 */
[----:B------:R-:W-:Y:S02]  /*1a80*/  @!P0 IMAD R14, R11, R13, R14 ;  /* 0x0000000d0b0e8224 */ /* 0x000fe400078e020e */
[----:B------:R-:W-:-:S02]  /*1a90*/  @!P0 IMAD.MOV.U32 R10, RZ, RZ, R28 ;  /* 0x000000ffff0a8224 */ /* 0x000fc400078e001c */
[----:B------:R-:W-:Y:S01]  /*1aa0*/  IMAD.IADD R120, R54, 0x1, -R27 ;  /* 0x0000000136787824 */ /* 0x000fe200078e0a1b */
[----:B--2---:R-:W-:Y:S01]  /*1ab0*/  SHF.L.U64.HI R59, R132, 0x4, R133 ;  /* 0x00000004843b7819 */ /* 0x004fe20000010285 */
[----:B------:R-:W-:Y:S01]  /*1ac0*/  IMAD.WIDE R12, R17, 0x40, R126 ;  /* 0x00000040110c7825 */ /* 0x000fe200078e027e */
[----:B------:R-:W-:Y:S02]  /*1ad0*/  SHF.R.S32.HI R17, RZ, 0x1f, R16 ;  /* 0x0000001fff117819 */ /* 0x000fe40000011410 */
[C---:B------:R-:W-:Y:S01]  /*1ae0*/  IADD3 R28, P1, R16.reuse, R10, RZ ;  /* 0x0000000a101c7210 */ /* 0x040fe20007f3e0ff */
[----:B------:R-:W-:Y:S01]  /*1af0*/  @!P0 IMAD.IADD R25, R29, 0x1, R14 ;  /* 0x000000011d198824 */ /* 0x000fe200078e020e */
[----:B------:R-:W-:Y:S01]  /*1b00*/  IADD3 R24, P0, R16, R8, RZ ;  /* 0x0000000810187210 */ /* 0x000fe20007f1e0ff */
[----:B------:R-:W-:Y:S01]  /*1b10*/  IMAD R10, R13, R2, RZ ;  /* 0x000000020d0a7224 */ /* 0x000fe200078e02ff */
[----:B------:R-:W-:Y:S01]  /*1b20*/  SHF.R.S32.HI R61, RZ, 0x1f, R120 ;  /* 0x0000001fff3d7819 */ /* 0x000fe20000011478 */
[----:B------:R-:W-:Y:S01]  /*1b30*/  IMAD R13, R5, UR4, RZ ;  /* 0x00000004050d7c24 */ /* 0x000fe2000f8e02ff */
[C---:B------:R-:W-:Y:S01]  /*1b40*/  IADD3.X R29, R17.reuse, R25, RZ, P1, !PT ;  /* 0x00000019111d7210 */ /* 0x040fe20000ffe4ff */
[----:B------:R-:W-:Y:S01]  /*1b50*/  IMAD.X R25, R17, 0x1, R23, P0 ;  /* 0x0000000111197824 */ /* 0x000fe200000e0617 */
[----:B------:R-:W-:Y:S01]  /*1b60*/  IADD3 R104, P0, R126, R21, RZ ;  /* 0x000000157e687210 */ /* 0x000fe20007f1e0ff */
[----:B------:R-:W-:Y:S01]  /*1b70*/  IMAD R20, R4, UR5, R13 ;  /* 0x0000000504147c24 */ /* 0x000fe2000f8e020d */
[----:B------:R-:W-:Y:S01]  /*1b80*/  LEA.HI R61, R61, R120, RZ, 0x3 ;  /* 0x000000783d3d7211 */ /* 0x000fe200078f18ff */
[----:B------:R-:W-:Y:S01]  /*1b90*/  IMAD.WIDE.U32 R22, R12, R2, R28 ;  /* 0x000000020c167225 */ /* 0x000fe200078e001c */
[----:B------:R-:W-:-:S02]  /*1ba0*/  IADD3.X R19, R127, R19, RZ, P0, !PT ;  /* 0x000000137f137210 */ /* 0x000fc400007fe4ff */
[----:B------:R-:W-:Y:S01]  /*1bb0*/  LOP3.LUT R13, R61, 0xfffffff8, RZ, 0xc0, !PT ;  /* 0xfffffff83d0d7812 */ /* 0x000fe200078ec0ff */
[----:B------:R-:W-:Y:S01]  /*1bc0*/  IMAD R3, R12, R3, R10 ;  /* 0x000000030c037224 */ /* 0x000fe200078e020a */
[----:B------:R-:W-:Y:S01]  /*1bd0*/  IADD3 R124, P0, R16, R6, RZ ;  /* 0x00000006107c7210 */ /* 0x000fe20007f1e0ff */
[----:B------:R-:W-:Y:S01]  /*1be0*/  IMAD.WIDE.U32 R24, R4, UR4, R24 ;  /* 0x0000000404187c25 */ /* 0x000fe2000f8e0018 */
[----:B------:R-:W-:Y:S01]  /*1bf0*/  SHF.R.S32.HI R2, RZ, 0x1f, R128 ;  /* 0x0000001fff027819 */ /* 0x000fe20000011480 */
[----:B------:R-:W-:Y:S01]  /*1c00*/  ULDC.64 UR4, c[0x0][0x258] ;  /* 0x0000960000047ab9 */ /* 0x000fe20000000a00 */
[----:B------:R-:W-:Y:S01]  /*1c10*/  IADD3.X R125, R17, R15, RZ, P0, !PT ;  /* 0x0000000f117d7210 */ /* 0x000fe200007fe4ff */
[----:B------:R-:W-:Y:S01]  /*1c20*/  IMAD.IADD R120, R120, 0x1, -R13 ;  /* 0x0000000178787824 */ /* 0x000fe200078e0a0d */
[----:B------:R-:W-:Y:S01]  /*1c30*/  ISETP.GT.AND P0, PT, R102, R65, PT ;  /* 0x000000416600720c */ /* 0x000fe20003f04270 */
[----:B------:R-:W-:Y:S01]  /*1c40*/  IMAD R123, R2, UR4, RZ ;  /* 0x00000004027b7c24 */ /* 0x000fe2000f8e02ff */
[----:B------:R-:W-:Y:S01]  /*1c50*/  SHF.L.U32 R13, R57, 0x2, RZ ;  /* 0x00000002390d7819 */ /* 0x000fe200000006ff */
[----:B------:R-:W-:Y:S01]  /*1c60*/  IMAD.IADD R21, R25, 0x1, R20 ;  /* 0x0000000119157824 */ /* 0x000fe200078e0214 */
[----:B------:R-:W-:Y:S01]  /*1c70*/  R2P PR, R120, 0x6 ;  /* 0x0000000678007804 */ /* 0x000fe20000000000 */
[----:B------:R-:W-:-:S02]  /*1c80*/  IMAD.IADD R23, R23, 0x1, R3 ;  /* 0x0000000117177824 */ /* 0x000fc400078e0203 */
[----:B------:R-:W-:Y:S02]  /*1c90*/  IMAD R19, R19, R132, RZ ;  /* 0x0000008413137224 */ /* 0x000fe400078e02ff */
[----:B------:R-:W-:Y:S01]  /*1ca0*/  IMAD R116, R126, R117, R13 ;  /* 0x000000757e747224 */ /* 0x000fe200078e020d */
[----:B------:R-:W-:Y:S01]  /*1cb0*/  SEL R45, R45, 0xfffffff0, !P1 ;  /* 0xfffffff02d2d7807 */ /* 0x000fe20004800000 */
[----:B------:R-:W-:Y:S01]  /*1cc0*/  IMAD.MOV.U32 R20, RZ, RZ, R24 ;  /* 0x000000ffff147224 */ /* 0x000fe200078e0018 */
[----:B------:R-:W-:Y:S01]  /*1cd0*/  SEL R43, R43, 0xffffffe0, !P2 ;  /* 0xffffffe02b2b7807 */ /* 0x000fe20005000000 */
[----:B------:R-:W-:Y:S01]  /*1ce0*/  IMAD R3, R127, R134, RZ ;  /* 0x000000867f037224 */ /* 0x000fe200078e02ff */
[----:B------:R-:W-:Y:S01]  /*1cf0*/  SHF.R.S32.HI R109, RZ, 0x1f, R116 ;  /* 0x0000001fff6d7819 */ /* 0x000fe20000011474 */
[C---:B------:R-:W-:Y:S02]  /*1d00*/  IMAD R123, R128.reuse, UR5, R123 ;  /* 0x00000005807b7c24 */ /* 0x040fe4000f8e027b */
[----:B------:R-:W-:-:S04]  /*1d10*/  IMAD.WIDE.U32 R128, R128, UR4, R22 ;  /* 0x0000000480807c25 */ /* 0x000fc8000f8e0016 */
[C---:B------:R-:W-:Y:S01]  /*1d20*/  IMAD R101, R104.reuse, R133, R19 ;  /* 0x0000008568657224 */ /* 0x040fe200078e0213 */
[----:B------:R-:W-:Y:S01]  /*1d30*/  IADD3 R123, R129, R123, RZ ;  /* 0x0000007b817b7210 */ /* 0x000fe20007ffe0ff */
[----:B------:R-:W-:Y:S02]  /*1d40*/  IMAD.IADD R114, R13, 0x1, R116 ;  /* 0x000000010d727824 */ /* 0x000fe400078e0274 */
[----:B------:R-:W-:-:S03]  /*1d50*/  IMAD.WIDE.U32 R104, R104, R132, R20 ;  /* 0x0000008468687225 */ /* 0x000fc600078e0014 */
[----:B------:R-:W-:Y:S01]  /*1d60*/  SHF.R.S32.HI R108, RZ, 0x1f, R114 ;  /* 0x0000001fff6c7819 */ /* 0x000fe20000011472 */
[C---:B------:R-:W-:Y:S02]  /*1d70*/  IMAD R3, R126.reuse, R135, R3 ;  /* 0x000000877e037224 */ /* 0x040fe400078e0203 */
[----:B------:R-:W-:-:S04]  /*1d80*/  IMAD.WIDE.U32 R124, R126, R134, R124 ;  /* 0x000000867e7c7225 */ /* 0x000fc800078e007c */
[----:B------:R-:W-:Y:S02]  /*1d90*/  IMAD.SHL.U32 R60, R132, 0x10, RZ ;  /* 0x00000010843c7824 */ /* 0x000fe400078e00ff */
[----:B------:R-:W-:Y:S02]  /*1da0*/  IMAD.SHL.U32 R118, R117, 0x10, RZ ;  /* 0x0000001075767824 */ /* 0x000fe400078e00ff */
[----:B------:R-:W-:Y:S02]  /*1db0*/  IMAD.IADD R52, R125, 0x1, R3 ;  /* 0x000000017d347824 */ /* 0x000fe400078e0203 */
[----:B------:R-:W-:Y:S02]  /*1dc0*/  IMAD.IADD R101, R105, 0x1, R101 ;  /* 0x0000000169657824 */ /* 0x000fe400078e0265 */
[----:B------:R-:W-:Y:S01]  /*1dd0*/  @!P5 IMAD.MOV.U32 R0, RZ, RZ, RZ ;  /* 0x000000ffff00d224 */ /* 0x000fe200078e00ff */
[----:B-1----:R-:W-:Y:S06]  /*1de0*/  @!P0 BRA `(.L_x_6827) ;  /* 0x0000006000588947 */ /* 0x002fec0003800000 */
[----:B------:R-:W1:Y:S01]  /*1df0*/  LDC.64 R2, c[0x0][0x338] ;  /* 0x0000ce00ff027b82 */ /* 0x000e620000000a00 */
[----:B------:R-:W-:Y:S01]  /*1e00*/  ULDC.64 UR10, c[0x0][0x330] ;  /* 0x0000cc00000a7ab9 */ /* 0x000fe20000000a00 */
[----:B------:R-:W-:Y:S01]  /*1e10*/  SHF.R.S32.HI R13, RZ, 0x1f, R7 ;  /* 0x0000001fff0d7819 */ /* 0x000fe20000011407 */
[----:B------:R-:W-:Y:S01]  /*1e20*/  ULDC.64 UR4, c[0x0][0x328] ;  /* 0x0000ca0000047ab9 */ /* 0x000fe20000000a00 */
[--C-:B------:R-:W-:Y:S01]  /*1e30*/  SHF.R.S32.HI R10, RZ, 0x1f, R66.reuse ;  /* 0x0000001fff0a7819 */ /* 0x100fe20000011442 */
[----:B------:R-:W-:Y:S01]  /*1e40*/  IMAD R6, R9, UR10, RZ ;  /* 0x0000000a09067c24 */ /* 0x000fe2000f8e02ff */
[----:B------:R-:W-:Y:S01]  /*1e50*/  IADD3 R8, P1, P0, R7, R126, -R66 ;  /* 0x0000007e07087210 */ /* 0x000fe2000783e842 */
[----:B------:R-:W-:Y:S01]  /*1e60*/  IMAD R12, R9, UR4, RZ ;  /* 0x00000004090c7c24 */ /* 0x000fe2000f8e02ff */
[----:B------:R-:W-:Y:S01]  /*1e70*/  ULDC.64 UR12, c[0x0][0x350] ;  /* 0x0000d400000c7ab9 */ /* 0x000fe20000000a00 */
[----:B------:R-:W-:Y:S01]  /*1e80*/  IMAD.WIDE.U32 R14, R11, UR10, R16 ;  /* 0x0000000a0b0e7c25 */ /* 0x000fe2000f8e0010 */
[----:B------:R-:W-:Y:S01]  /*1e90*/  IADD3.X R13, R13, R127, ~R10, P1, P0 ;  /* 0x0000007f0d0d7210 */ /* 0x000fe20000fe0c0a */
[----:B------:R-:W2:Y:S01]  /*1ea0*/  LDC R67, c[0x0][0x340] ;  /* 0x0000d000ff437b82 */ /* 0x000ea20000000800 */
[----:B------:R-:W-:Y:S01]  /*1eb0*/  IADD3 R0, R0, R7, RZ ;  /* 0x0000000700007210 */ /* 0x000fe20007ffe0ff */
[C---:B------:R-:W-:Y:S01]  /*1ec0*/  IMAD R6, R11.reuse, UR11, R6 ;  /* 0x0000000b0b067c24 */ /* 0x040fe2000f8e0206 */
[----:B------:R-:W-:Y:S01]  /*1ed0*/  ULDC.64 UR10, c[0x0][0x348] ;  /* 0x0000d200000a7ab9 */ /* 0x000fe20000000a00 */
[C---:B------:R-:W-:Y:S01]  /*1ee0*/  IMAD.WIDE.U32 R18, R11.reuse, UR4, R16 ;  /* 0x000000040b127c25 */ /* 0x040fe2000f8e0010 */
[----:B------:R-:W-:Y:S01]  /*1ef0*/  IADD3 R64, R126, 0x10, RZ ;  /* 0x000000107e407810 */ /* 0x000fe20007ffe0ff */
[----:B------:R-:W-:Y:S01]  /*1f00*/  ULDC.U8 UR22, c[0x0][0x3c3] ;  /* 0x0000f0c000167ab9 */ /* 0x000fe20000000000 */
[----:B------:R-:W-:Y:S01]  /*1f10*/  SHF.R.S32.HI R107, RZ, 0x1f, R118 ;  /* 0x0000001fff6b7819 */ /* 0x000fe20000011476 */
[----:B------:R-:W-:Y:S01]  /*1f20*/  IMAD R12, R11, UR5, R12 ;  /* 0x000000050b0c7c24 */ /* 0x000fe2000f8e020c */
[----:B------:R-:W-:Y:S01]  /*1f30*/  ULDC.64 UR4, c[0x0][0x340] ;  /* 0x0000d00000047ab9 */ /* 0x000fe20000000a00 */
[----:B------:R-:W-:Y:S01]  /*1f40*/  IMAD.IADD R15, R15, 0x1, R6 ;  /* 0x000000010f0f7824 */ /* 0x000fe200078e0206 */
[----:B------:R-:W-:Y:S01]  /*1f50*/  USHF.L.U32 UR14, UR4, 0x5, URZ ;  /* 0x00000005040e7899 */ /* 0x000fe2000800063f */
[----:B------:R-:W-:Y:S01]  /*1f60*/  IMAD R9, R13, UR4, RZ ;  /* 0x000000040d097c24 */ /* 0x000fe2000f8e02ff */
[----:B------:R-:W-:Y:S01]  /*1f70*/  USHF.L.U64.HI UR15, UR4, 0x4, UR5 ;  /* 0x00000004040f7899 */ /* 0x000fe20008010205 */
[----:B------:R-:W-:Y:S01]  /*1f80*/  IMAD.IADD R19, R19, 0x1, R12 ;  /* 0x0000000113137824 */ /* 0x000fe200078e020c */
[----:B------:R-:W-:Y:S01]  /*1f90*/  USHF.L.U32 UR20, UR4, 0x4, URZ ;  /* 0x0000000404147899 */ /* 0x000fe2000800063f */
[-C--:B-1----:R-:W-:Y:S01]  /*1fa0*/  IMAD R6, R13, R2.reuse, RZ ;  /* 0x000000020d067224 */ /* 0x082fe200078e02ff */
[----:B------:R-:W-:Y:S01]  /*1fb0*/  UIMAD.WIDE.U32 UR18, UR4, 0x60, URZ ;  /* 0x00000060041278a5 */ /* 0x000fe2000f8e003f */
[----:B------:R-:W-:Y:S01]  /*1fc0*/  IMAD R9, R8, UR5, R9 ;  /* 0x0000000508097c24 */ /* 0x000fe2000f8e0209 */
[----:B------:R-:W-:Y:S01]  /*1fd0*/  SHF.L.U64.HI R68, R2, 0x4, R3 ;  /* 0x0000000402447819 */ /* 0x000fe20000010203 */
[----:B------:R-:W-:Y:S01]  /*1fe0*/  IMAD.WIDE.U32 R14, R8, UR4, R14 ;  /* 0x00000004080e7c25 */ /* 0x000fe2000f8e000e */
[----:B------:R-:W-:Y:S01]  /*1ff0*/  SHF.L.U64.HI R70, R2, 0x5, R3 ;  /* 0x0000000502467819 */ /* 0x000fe20000010203 */
[----:B------:R-:W-:Y:S01]  /*2000*/  USHF.L.U64.HI UR23, UR20, 0x1, UR15 ;  /* 0x0000000114177899 */ /* 0x000fe2000801020f */
[----:B------:R-:W-:Y:S01]  /*2010*/  IADD3 R12, R16, 0x40, RZ ;  /* 0x00000040100c7810 */ /* 0x000fe20007ffe0ff */
[C---:B------:R-:W-:Y:S01]  /*2020*/  IMAD R6, R8.reuse, R3, R6 ;  /* 0x0000000308067224 */ /* 0x040fe200078e0206 */
[----:B------:R-:W-:Y:S01]  /*2030*/  USHF.L.U32 UR25, UR14, 0x1, URZ ;  /* 0x000000010e197899 */ /* 0x000fe2000800063f */
[----:B------:R-:W-:Y:S01]  /*2040*/  IMAD.WIDE.U32 R10, R8, R2, R18 ;  /* 0x00000002080a7225 */ /* 0x000fe200078e0012 */
[----:B------:R-:W-:Y:S01]  /*2050*/  ULDC UR21, c[0x0][0x2e0] ;  /* 0x0000b80000157ab9 */ /* 0x000fe20000000800 */
[----:B------:R-:W-:Y:S01]  /*2060*/  ULDC.64 UR16, c[0x0][0x250] ;  /* 0x0000940000107ab9 */ /* 0x000fe20000000a00 */
[----:B------:R-:W-:Y:S01]  /*2070*/  USHF.L.U32 UR20, UR20, 0x1, URZ ;  /* 0x0000000114147899 */ /* 0x000fe2000800063f */
[----:B------:R-:W-:-:S02]  /*2080*/  IMAD.IADD R15, R15, 0x1, R9 ;  /* 0x000000010f0f7824 */ /* 0x000fc400078e0209 */
[----:B------:R-:W-:Y:S02]  /*2090*/  IMAD R89, R5, UR12, RZ ;  /* 0x0000000c05597c24 */ /* 0x000fe4000f8e02ff */
[----:B------:R-:W-:Y:S02]  /*20a0*/  IMAD.IADD R11, R11, 0x1, R6 ;  /* 0x000000010b0b7824 */ /* 0x000fe400078e0206 */
[C---:B------:R-:W-:Y:S02]  /*20b0*/  IMAD R89, R4.reuse, UR13, R89 ;  /* 0x0000000d04597c24 */ /* 0x040fe4000f8e0259 */
[----:B------:R-:W-:Y:S01]  /*20c0*/  IMAD.WIDE.U32 R6, R4, UR12, R14 ;  /* 0x0000000c04067c25 */ /* 0x000fe2000f8e000e */
[----:B------:R-:W-:-:S03]  /*20d0*/  ULDC.64 UR12, c[0x0][0x320] ;  /* 0x0000c800000c7ab9 */ /* 0x000fc60000000a00 */
[----:B------:R-:W-:Y:S01]  /*20e0*/  IMAD R91, R5, UR10, RZ ;  /* 0x0000000a055b7c24 */ /* 0x000fe2000f8e02ff */
[----:B------:R-:W-:Y:S01]  /*20f0*/  IADD3 R89, R7, R89, RZ ;  /* 0x0000005907597210 */ /* 0x000fe20007ffe0ff */
[----:B------:R-:W-:Y:S01]  /*2100*/  IMAD R7, R117, R0, RZ ;  /* 0x0000000075077224 */ /* 0x000fe200078e02ff */
[----:B------:R-:W-:Y:S01]  /*2110*/  LEA R88, P1, R6, UR12, 0x1 ;  /* 0x0000000c06587c11 */ /* 0x000fe2000f8208ff */
[C---:B------:R-:W-:Y:S01]  /*2120*/  IMAD R91, R4.reuse, UR11, R91 ;  /* 0x0000000b045b7c24 */ /* 0x040fe2000f8e025b */
[----:B------:R-:W-:Y:S01]  /*2130*/  UIMAD UR12, UR5, 0x60, URZ ;  /* 0x00000060050c78a4 */ /* 0x000fe2000f8e023f */
[----:B------:R-:W-:Y:S01]  /*2140*/  IMAD.WIDE.U32 R4, R4, UR10, R10 ;  /* 0x0000000a04047c25 */ /* 0x000fe2000f8e000a */
[----:B------:R-:W-:Y:S01]  /*2150*/  ULDC.64 UR10, c[0x0][0x318] ;  /* 0x0000c600000a7ab9 */ /* 0x000fe20000000a00 */
[----:B------:R-:W-:Y:S01]  /*2160*/  SHF.R.S32.HI R47, RZ, 0x1f, R7 ;  /* 0x0000001fff2f7819 */ /* 0x000fe20000011407 */
[----:B------:R-:W-:Y:S01]  /*2170*/  UIADD3 UR27, UR19, UR12, URZ ;  /* 0x0000000c131b7290 */ /* 0x000fe2000fffe03f */
[----:B------:R-:W-:Y:S01]  /*2180*/  IMAD.IADD R91, R5, 0x1, R91 ;  /* 0x00000001055b7824 */ /* 0x000fe200078e025b */
[-C--:B------:R-:W-:Y:S01]  /*2190*/  IADD3 R94, P2, R114, R7.reuse, RZ ;  /* 0x00000007725e7210 */ /* 0x080fe20007f5e0ff */
[----:B------:R-:W-:Y:S01]  /*21a0*/  IMAD.SHL.U32 R81, R133, 0x20, RZ ;  /* 0x0000002085517824 */ /* 0x000fe200078e00ff */
[----:B------:R-:W-:Y:S01]  /*21b0*/  IADD3 R46, P4, R116, R7, RZ ;  /* 0x00000007742e7210 */ /* 0x000fe20007f9e0ff */
[----:B------:R-:W-:Y:S01]  /*21c0*/  IMAD.WIDE.U32 R8, R132, 0x20, RZ ;  /* 0x0000002084087825 */ /* 0x000fe200078e00ff */
[----:B------:R-:W-:-:S02]  /*21d0*/  LEA R90, P0, R4, UR10, 0x1 ;  /* 0x0000000a045a7c11 */ /* 0x000fc4000f8008ff */
[----:B------:R-:W-:Y:S01]  /*21e0*/  IADD3.X R95, R108, R47, RZ, P2, !PT ;  /* 0x0000002f6c5f7210 */ /* 0x000fe200017fe4ff */
[----:B------:R-:W-:Y:S01]  /*21f0*/  IMAD.X R47, R109, 0x1, R47, P4 ;  /* 0x000000016d2f7824 */ /* 0x000fe200020e062f */
[----:B------:R-:W-:Y:S01]  /*2200*/  LEA.HI.X R89, R6, UR13, R89, 0x1, P1 ;  /* 0x0000000d06597c11 */ /* 0x000fe200088f0c59 */
[----:B------:R-:W-:Y:S01]  /*2210*/  USHF.L.U64.HI UR13, UR4, 0x5, UR5 ;  /* 0x00000005040d7899 */ /* 0x000fe20008010205 */
[----:B------:R-:W-:Y:S01]  /*2220*/  LEA.HI.X R91, R4, UR11, R91, 0x1, P0 ;  /* 0x0000000b045b7c11 */ /* 0x000fe200080f0c5b */
[----:B------:R-:W-:Y:S01]  /*2230*/  ULDC.64 UR10, c[0x0][0x218] ;  /* 0x00008600000a7ab9 */ /* 0x000fe20000000a00 */
[----:B------:R-:W-:Y:S01]  /*2240*/  ULDC.64 UR4, c[0x0][0x220] ;  /* 0x0000880000047ab9 */ /* 0x000fe20000000a00 */
[----:B------:R-:W-:Y:S01]  /*2250*/  LEA R84, P1, R124, UR10, 0x1 ;  /* 0x0000000a7c547c11 */ /* 0x000fe2000f8208ff */
[----:B------:R-:W-:Y:S01]  /*2260*/  VIADD R112, R118, 0x40 ;  /* 0x0000004076707836 */ /* 0x000fe20000000000 */
[----:B------:R-:W-:Y:S01]  /*2270*/  LEA R87, P0, R104, UR4, 0x1 ;  /* 0x0000000468577c11 */ /* 0x000fe2000f8008ff */
[----:B------:R-:W-:Y:S01]  /*2280*/  IMAD.SHL.U32 R69, R2, 0x10, RZ ;  /* 0x0000001002457824 */ /* 0x000fe200078e00ff */
[C---:B------:R-:W-:Y:S01]  /*2290*/  SHF.L.U64.HI R95, R94.reuse, 0x1, R95 ;  /* 0x000000015e5f7819 */ /* 0x040fe2000001025f */
[----:B------:R-:W-:Y:S01]  /*22a0*/  IMAD.SHL.U32 R94, R94, 0x2, RZ ;  /* 0x000000025e5e7824 */ /* 0x000fe200078e00ff */
[C---:B------:R-:W-:Y:S01]  /*22b0*/  SHF.L.U64.HI R47, R46.reuse, 0x1, R47 ;  /* 0x000000012e2f7819 */ /* 0x040fe2000001022f */
[----:B------:R-:W-:Y:S01]  /*22c0*/  IMAD.IADD R81, R9, 0x1, R81 ;  /* 0x0000000109517824 */ /* 0x000fe200078e0251 */
[----:B------:R-:W-:Y:S01]  /*22d0*/  SHF.L.U32 R46, R46, 0x1, RZ ;  /* 0x000000012e2e7819 */ /* 0x000fe200000006ff */
[----:B------:R-:W-:Y:S01]  /*22e0*/  IMAD.SHL.U32 R5, R135, 0x20, RZ ;  /* 0x0000002087057824 */ /* 0x000fe200078e00ff */
[----:B------:R-:W-:Y:S01]  /*22f0*/  LEA.HI.X R85, R124, UR11, R52, 0x1, P1 ;  /* 0x0000000b7c557c11 */ /* 0x000fe200088f0c34 */
[----:B------:R-:W-:Y:S01]  /*2300*/  ULDC.64 UR10, c[0x0][0x360] ;  /* 0x0000d800000a7ab9 */ /* 0x000fe20000000a00 */
[----:B------:R-:W-:Y:S01]  /*2310*/  LEA.HI.X R86, R104, UR5, R101, 0x1, P0 ;  /* 0x0000000568567c11 */ /* 0x000fe200080f0c65 */
[----:B------:R-:W-:Y:S01]  /*2320*/  ULDC.64 UR4, c[0x0][0x358] ;  /* 0x0000d60000047ab9 */ /* 0x000fe20000000a00 */
[----:B------:R-:W-:Y:S01]  /*2330*/  IADD3 R10, P1, R46, UR10, RZ ;  /* 0x0000000a2e0a7c10 */ /* 0x000fe2000ff3e0ff */
[----:B------:R-:W-:Y:S01]  /*2340*/  IMAD R83, R133, 0x60, RZ ;  /* 0x0000006085537824 */ /* 0x000fe200078e02ff */
[----:B------:R-:W-:Y:S01]  /*2350*/  IADD3 R92, P4, R94, UR10, RZ ;  /* 0x0000000a5e5c7c10 */ /* 0x000fe2000ff9e0ff */
[C---:B------:R-:W-:Y:S01]  /*2360*/  IMAD.SHL.U32 R115, R117.reuse, 0x20, RZ ;  /* 0x0000002075737824 */ /* 0x040fe200078e00ff */
[----:B------:R-:W-:Y:S01]  /*2370*/  IADD3 R46, P0, R46, UR4, RZ ;  /* 0x000000042e2e7c10 */ /* 0x000fe2000ff1e0ff */
[----:B------:R-:W-:Y:S01]  /*2380*/  IMAD R113, R117, 0x30, RZ ;  /* 0x0000003075717824 */ /* 0x000fe200078e02ff */
[----:B------:R-:W-:Y:S01]  /*2390*/  IADD3 R94, P2, R94, UR4, RZ ;  /* 0x000000045e5e7c10 */ /* 0x000fe2000ff5e0ff */
[----:B------:R-:W-:Y:S01]  /*23a0*/  IMAD.WIDE.U32 R134, R134, 0x20, RZ ;  /* 0x0000002086867825 */ /* 0x000fe200078e00ff */
[----:B------:R-:W-:Y:S01]  /*23b0*/  IADD3.X R9, R47, UR11, RZ, P1, !PT ;  /* 0x0000000b2f097c10 */ /* 0x000fe20008ffe4ff */
[----:B------:R-:W-:Y:S01]  /*23c0*/  USHF.L.U64.HI UR24, UR14, 0x1, UR13 ;  /* 0x000000010e187899 */ /* 0x000fe2000801020d */
[----:B------:R-:W-:Y:S01]  /*23d0*/  IADD3.X R93, R95, UR11, RZ, P4, !PT ;  /* 0x0000000b5f5d7c10 */ /* 0x000fe2000a7fe4ff */
[----:B------:R-:W-:Y:S01]  /*23e0*/  IMAD.WIDE.U32 R132, R132, 0x60, RZ ;  /* 0x0000006084847825 */ /* 0x000fe200078e00ff */
[----:B------:R-:W-:Y:S01]  /*23f0*/  IADD3.X R47, R47, UR5, RZ, P0, !PT ;  /* 0x000000052f2f7c10 */ /* 0x000fe200087fe4ff */
[----:B------:R-:W-:Y:S01]  /*2400*/  ULDC UR4, c[0x0][0x2e0] ;  /* 0x0000b80000047ab9 */ /* 0x000fe20000000800 */
[----:B------:R-:W-:Y:S01]  /*2410*/  IADD3.X R95, R95, UR5, RZ, P2, !PT ;  /* 0x000000055f5f7c10 */ /* 0x000fe200097fe4ff */
[----:B------:R-:W-:Y:S01]  /*2420*/  IMAD.SHL.U32 R82, R8, 0x2, RZ ;  /* 0x0000000208527824 */ /* 0x000fe200078e00ff */
[----:B------:R-:W-:Y:S01]  /*2430*/  IADD3 R76, P1, P0, R97, 0x40, R97 ;  /* 0x00000040614c7810 */ /* 0x000fe2000783e061 */
[----:B------:R-:W-:Y:S01]  /*2440*/  IMAD.SHL.U32 R71, R2, 0x20, RZ ;  /* 0x0000002002477824 */ /* 0x000fe200078e00ff */
[----:B------:R-:W-:Y:S01]  /*2450*/  IADD3 R111, R118, R112, RZ ;  /* 0x00000070766f7210 */ /* 0x000fe20007ffe0ff */
[C---:B------:R-:W-:Y:S01]  /*2460*/  VIADD R63, R126.reuse, 0x20 ;  /* 0x000000207e3f7836 */ /* 0x040fe20000000000 */
[----:B------:R-:W-:Y:S01]  /*2470*/  IADD3 R74, P4, P2, R69, 0x40, R69 ;  /* 0x00000040454a7810 */ /* 0x000fe20007a9e045 */
[----:B------:R-:W-:Y:S01]  /*2480*/  VIADD R62, R126, 0x30 ;  /* 0x000000307e3e7836 */ /* 0x000fe20000000000 */
[----:B------:R-:W-:Y:S01]  /*2490*/  IADD3.X R75, R96, RZ, R96, P1, P0 ;  /* 0x000000ff604b7210 */ /* 0x000fe20000fe0460 */
[----:B------:R-:W-:Y:S01]  /*24a0*/  IMAD.IADD R110, R118, 0x1, R111 ;  /* 0x00000001766e7824 */ /* 0x000fe200078e026f */
[----:B------:R-:W-:Y:S01]  /*24b0*/  IADD3 R78, P1, R74, R69, RZ ;  /* 0x000000454a4e7210 */ /* 0x000fe20007f3e0ff */
[----:B------:R-:W-:Y:S01]  /*24c0*/  IMAD.IADD R72, R135, 0x1, R5 ;  /* 0x0000000187487824 */ /* 0x000fe200078e0205 */
[--C-:B------:R-:W-:Y:S01]  /*24d0*/  IADD3.X R73, R68, RZ, R68.reuse, P4, P2 ;  /* 0x000000ff44497210 */ /* 0x100fe200027e4444 */
[----:B------:R-:W-:Y:S01]  /*24e0*/  IMAD.IADD R83, R133, 0x1, R83 ;  /* 0x0000000185537824 */ /* 0x000fe200078e0253 */
[----:B------:R-:W-:Y:S01]  /*24f0*/  IADD3 R80, P0, R97, R76, RZ ;  /* 0x0000004c61507210 */ /* 0x000fe20007f1e0ff */
[----:B--2---:R-:W-:Y:S01]  /*2500*/  IMAD.U32 R67, R67, -0x40, RZ ;  /* 0xffffffc043437824 */ /* 0x004fe200078e00ff */
[----:B------:R-:W-:Y:S01]  /*2510*/  SHF.L.U64.HI R81, R8, 0x1, R81 ;  /* 0x0000000108517819 */ /* 0x000fe20000010251 */
[----:B------:R-:W-:Y:S01]  /*2520*/  IMAD.X R77, R73, 0x1, R68, P1 ;  /* 0x00000001494d7824 */ /* 0x000fe200008e0644 */
[----:B------:R-:W-:Y:S01]  /*2530*/  MOV R11, R102 ;  /* 0x00000066000b7202 */ /* 0x000fe20000000f00 */
[----:B------:R-:W-:Y:S01]  /*2540*/  ULDC UR5, c[0x0][0x2e0] ;  /* 0x0000b80000057ab9 */ /* 0x000fe20000000800 */
[----:B------:R-:W-:Y:S01]  /*2550*/  SHF.R.S32.HI R106, RZ, 0x1f, R115 ;  /* 0x0000001fff6a7819 */ /* 0x000fe20000011473 */
[----:B------:R-:W-:Y:S01]  /*2560*/  ULDC.64 UR10, c[0x0][0x248] ;  /* 0x00009200000a7ab9 */ /* 0x000fe20000000a00 */
[----:B------:R-:W-:Y:S01]  /*2570*/  SHF.R.S32.HI R103, RZ, 0x1f, R112 ;  /* 0x0000001fff677819 */ /* 0x000fe20000011470 */
[----:B------:R-:W-:Y:S01]  /*2580*/  ULDC.64 UR12, c[0x0][0x230] ;  /* 0x00008c00000c7ab9 */ /* 0x000fe20000000a00 */
[----:B------:R-:W-:Y:S01]  /*2590*/  SHF.R.S32.HI R100, RZ, 0x1f, R113 ;  /* 0x0000001fff647819 */ /* 0x000fe20000011471 */
[----:B------:R-:W-:Y:S01]  /*25a0*/  ULDC.64 UR14, c[0x0][0x238] ;  /* 0x00008e00000e7ab9 */ /* 0x000fe20000000a00 */
[----:B------:R-:W-:-:S02]  /*25b0*/  IADD3.X R79, R96, R75, RZ, P0, !PT ;  /* 0x0000004b604f7210 */ /* 0x000fc400007fe4ff */
[----:B------:R-:W-:Y:S02]  /*25c0*/  SHF.R.S32.HI R99, RZ, 0x1f, R111 ;  /* 0x0000001fff637819 */ /* 0x000fe4000001146f */
[----:B------:R-:W-:-:S07]  /*25d0*/  SHF.R.S32.HI R98, RZ, 0x1f, R110 ;  /* 0x0000001fff627819 */ /* 0x000fce000001146e */
.L_x_6865:
[----:B------:R-:W-:Y:S01]  /*25e0*/  IMAD.SHL.U32 R14, R11, 0x40, RZ ;  /* 0x000000400b0e7824 */ /* 0x000fe200078e00ff */
[----:B------:R-:W-:Y:S03]  /*25f0*/  ISETP.NE.AND P6, PT, RZ, UR4, PT ;  /* 0x00000004ff007c0c */ /* 0x000fe6000bfc5270 */
[----:B------:R-:W-:Y:S04]  /*2600*/  VIADD R13, R14, 0xffffffc0 ;  /* 0xffffffc00e0d7836 */ /* 0x000fe80000000000 */
[--C-:B------:R-:W-:Y:S02]  /*2610*/  IMAD.IADD R15, R58, 0x1, -R13.reuse ;  /* 0x000000013a0f7824 */ /* 0x100fe400078e0a0d */
[----:B------:R-:W-:Y:S03]  /*2620*/  IMAD.IADD R3, R66, 0x1, -R13 ;  /* 0x0000000142037824 */ /* 0x000fe600078e0a0d */
[-C--:B------:R-:W-:Y:S02]  /*2630*/  ISETP.GE.AND P1, PT, R126, R15.reuse, PT ;  /* 0x0000000f7e00720c */ /* 0x080fe40003f26270 */
[----:B------:R-:W-:Y:S02]  /*2640*/  ISETP.GE.AND P5, PT, R64, R15, PT ;  /* 0x0000000f4000720c */ /* 0x000fe40003fa6270 */
[-C--:B------:R-:W-:Y:S02]  /*2650*/  ISETP.GE.AND P1, PT, R126, R3.reuse, !P1 ;  /* 0x000000037e00720c */ /* 0x080fe40004f26270 */
[----:B------:R-:W-:Y:S02]  /*2660*/  ISETP.GE.AND P5, PT, R64, R3, !P5 ;  /* 0x000000034000720c */ /* 0x000fe40006fa6270 */
[CC--:B------:R-:W-:Y:S02]  /*2670*/  ISETP.GE.AND P4, PT, R63.reuse, R15.reuse, PT ;  /* 0x0000000f3f00720c */ /* 0x0c0fe40003f86270 */
[C---:B------:R-:W-:Y:S02]  /*2680*/  ISETP.GE.AND P2, PT, R62.reuse, R15, PT ;  /* 0x0000000f3e00720c */ /* 0x040fe40003f46270 */
[-C--:B------:R-:W-:Y:S02]  /*2690*/  ISETP.GE.AND P4, PT, R63, R3.reuse, !P4 ;  /* 0x000000033f00720c */ /* 0x080fe40006786270 */
[----:B------:R-:W-:Y:S03]  /*26a0*/  ISETP.GE.AND P2, PT, R62, R3, !P2 ;  /* 0x000000033e00720c */ /* 0x000fe60005746270 */
[----:B-1----:R-:W2:Y:S01]  /*26b0*/  @P1 LDG.E.128 R24, desc[UR6][R88.64] ;  /* 0x0000000658181981 */ /* 0x002ea2000c1e1d00 */
[----:B------:R-:W-:Y:S01]  /*26c0*/  @P1 IMAD.MOV.U32 R18, RZ, RZ, R87 ;  /* 0x000000ffff121224 */ /* 0x000fe200078e0057 */
[----:B------:R-:W-:Y:S01]  /*26d0*/  @P5 IADD3 R28, P0, R88, UR20, RZ ;  /* 0x00000014581c5c10 */ /* 0x000fe2000ff1e0ff */
[----:B------:R-:W-:Y:S03]  /*26e0*/  @P1 IMAD.MOV.U32 R19, RZ, RZ, R86 ;  /* 0x000000ffff131224 */ /* 0x000fe600078e0056 */
[C---:B------:R-:W-:Y:S02]  /*26f0*/  @P5 IADD3.X R29, R89.reuse, UR23, RZ, P0, !PT ;  /* 0x00000017591d5c10 */ /* 0x040fe400087fe4ff */
[C---:B------:R-:W-:Y:S04]  /*2700*/  @P5 LEA R30, P0, R60.reuse, R87, 0x1 ;  /* 0x000000573c1e5211 */ /* 0x040fe800078008ff */
[----:B------:R-:W-:Y:S02]  /*2710*/  @P5 LEA.HI.X R31, R60, R86, R59, 0x1, P0 ;  /* 0x000000563c1f5211 */ /* 0x000fe400000f0c3b */
[----:B------:R-:W-:Y:S04]  /*2720*/  @P4 IADD3 R32, P0, R88, UR25, RZ ;  /* 0x0000001958204c10 */ /* 0x000fe8000ff1e0ff */
[----:B------:R-:W-:Y:S01]  /*2730*/  @P4 IADD3.X R33, R89, UR24, RZ, P0, !PT ;  /* 0x0000001859214c10 */ /* 0x000fe200087fe4ff */
[----:B--2---:R-:W-:Y:S04]  /*2740*/  @P1 STG.E.128 desc[UR6][R18.64], R24 ;  /* 0x0000001812001986 */ /* 0x004fe8000c101d06 */
[----:B----4-:R-:W2:Y:S04]  /*2750*/  @P1 LDG.E.128 R20, desc[UR6][R88.64+0x80] ;  /* 0x0000800658141981 */ /* 0x010ea8000c1e1d00 */
[----:B--2---:R1:W-:Y:S04]  /*2760*/  @P1 STG.E.128 desc[UR6][R18.64+0x80], R20 ;  /* 0x0000801412001986 */ /* 0x0043e8000c101d06 */
[----:B------:R-:W2:Y:S01]  /*2770*/  @P5 LDG.E.128 R4, desc[UR6][R28.64] ;  /* 0x000000061c045981 */ /* 0x000ea2000c1e1d00 */
[----:B-1----:R-:W-:Y:S05]  /*2780*/  @P4 IADD3 R18, P0, R87, R82, RZ ;  /* 0x0000005257124210 */ /* 0x002fea0007f1e0ff */
[----:B------:R-:W-:Y:S01]  /*2790*/  @P4 IMAD.X R19, R86, 0x1, R81, P0 ;  /* 0x0000000156134824 */ /* 0x000fe200000e0651 */
[----:B------:R-:W-:Y:S04]  /*27a0*/  @P2 IADD3 R2, P0, R88, UR18, RZ ;  /* 0x0000001258022c10 */ /* 0x000fe8000ff1e0ff */
[----:B------:R-:W-:Y:S01]  /*27b0*/  @P2 IADD3.X R3, R89, UR27, RZ, P0, !PT ;  /* 0x0000001b59032c10 */ /* 0x000fe200087fe4ff */
[----:B--2---:R1:W-:Y:S04]  /*27c0*/  @P5 STG.E.128 desc[UR6][R30.64], R4 ;  /* 0x000000041e005986 */ /* 0x0043e8000c101d06 */
[----:B------:R2:W3:Y:S02]  /*27d0*/  @P5 LDG.E.128 R24, desc[UR6][R28.64+0x80] ;  /* 0x000080061c185981 */ /* 0x0004e4000c1e1d00 */
[----:B--2---:R-:W-:Y:S05]  /*27e0*/  @P2 IADD3 R28, P0, R87, R132, RZ ;  /* 0x00000084571c2210 */ /* 0x004fea0007f1e0ff */
[----:B------:R-:W-:Y:S01]  /*27f0*/  @P2 IMAD.X R29, R86, 0x1, R83, P0 ;  /* 0x00000001561d2824 */ /* 0x000fe200000e0653 */
[C---:B------:R-:W-:Y:S04]  /*2800*/  LEA R88, P0, R67.reuse, R88, 0x1 ;  /* 0x0000005843587211 */ /* 0x040fe800078008ff */
[----:B------:R-:W-:Y:S01]  /*2810*/  LEA.HI.X.SX32 R89, R67, R89, 0x1, P0 ;  /* 0x0000005943597211 */ /* 0x000fe200000f0eff */
[----:B---3--:R2:W-:Y:S04]  /*2820*/  @P5 STG.E.128 desc[UR6][R30.64+0x80], R24 ;  /* 0x000080181e005986 */ /* 0x0085e8000c101d06 */
[----:B------:R-:W3:Y:S04]  /*2830*/  @P4 LDG.E.128 R20, desc[UR6][R32.64] ;  /* 0x0000000620144981 */ /* 0x000ee8000c1e1d00 */
[----:B---3--:R3:W-:Y:S04]  /*2840*/  @P4 STG.E.128 desc[UR6][R18.64], R20 ;  /* 0x0000001412004986 */ /* 0x0087e8000c101d06 */
[----:B-1----:R-:W4:Y:S04]  /*2850*/  @P4 LDG.E.128 R4, desc[UR6][R32.64+0x80] ;  /* 0x0000800620044981 */ /* 0x002f28000c1e1d00 */
[----:B----4-:R1:W-:Y:S04]  /*2860*/  @P4 STG.E.128 desc[UR6][R18.64+0x80], R4 ;  /* 0x0000800412004986 */ /* 0x0103e8000c101d06 */
[----:B--2---:R-:W2:Y:S04]  /*2870*/  @P2 LDG.E.128 R24, desc[UR6][R2.64] ;  /* 0x0000000602182981 */ /* 0x004ea8000c1e1d00 */
[----:B--2---:R1:W-:Y:S04]  /*2880*/  @P2 STG.E.128 desc[UR6][R28.64], R24 ;  /* 0x000000181c002986 */ /* 0x0043e8000c101d06 */
[----:B---3--:R-:W2:Y:S04]  /*2890*/  @P2 LDG.E.128 R20, desc[UR6][R2.64+0x80] ;  /* 0x0000800602142981 */ /* 0x008ea8000c1e1d00 */
[----:B--2---:R1:W-:Y:S01]  /*28a0*/  @P2 STG.E.128 desc[UR6][R28.64+0x80], R20 ;  /* 0x000080141c002986 */ /* 0x0043e2000c101d06 */
[----:B------:R-:W-:Y:S05]  /*28b0*/  @!P6 BRA `(.L_x_6828) ;  /* 0x0000004c00a4e947 */ /* 0x000fea0003800000 */
[----:B------:R-:W-:Y:S11]  /*28c0*/  ISETP.NE.AND P0, PT, RZ, UR22, PT ;  /* 0x00000016ff007c0c */ /* 0x000ff6000bf05270 */
[----:B------:R-:W-:Y:S02]  /*28d0*/  @!UPT UIADD3 URZ, URZ, URZ, URZ ;  /* 0x0000003f3f3ff290 */ /* 0x000fe4000fffe03f */
[----:B------:R-:W-:Y:S05]  /*28e0*/  @!P0 BRA `(.L_x_6829) ;  /* 0x0000001c00348947 */ /* 0x000fea0003800000 */
[----:B------:R-:W2:Y:S01]  /*28f0*/  LDC R49, c[0x0][0x2e0] ;  /* 0x0000b800ff317b82 */ /* 0x000ea20000000800 */
[----:B------:R-:W-:Y:S01]  /*2900*/  BSSY B0, `(.L_x_6830) ;  /* 0x000006b000007945 */ /* 0x000fe20003800000 */
[----:B--2---:R-:W-:Y:S03]  /*2910*/  LEA R49, -R49, RZ, 0x5 ;  /* 0x000000ff31317211 */ /* 0x004fe600078e29ff */
[----:B------:R-:W-:Y:S05]  /*2920*/  @!P1 BRA `(.L_x_6831) ;  /* 0x0000000400a09947 */ /* 0x000fea0003800000 */
[----:B------:R-:W-:Y:S01]  /*2930*/  ISETP.GE.AND P0, PT, R16, UR4, PT ;  /* 0x0000000410007c0c */ /* 0x000fe2000bf06270 */
[----:B-1----:R-:W2:Y:S01]  /*2940*/  LDG.E.128 R24, desc[UR6][R90.64] ;  /* 0x000000065a187981 */ /* 0x002ea2000c1e1d00 */
[----:B------:R-:W-:Y:S11]  /*2950*/  ISETP.GE.AND P1, PT, R12, UR4, PT ;  /* 0x000000040c007c0c */ /* 0x000ff6000bf26270 */
[----:B------:R-:W-:Y:S02]  /*2960*/  @!P0 MOV R8, R10 ;  /* 0x0000000a00088202 */ /* 0x000fe40000000f00 */
[----:B------:R-:W-:Y:S02]  /*2970*/  @!P0 MOV R36, R46 ;  /* 0x0000002e00248202 */ /* 0x000fe40000000f00 */
[-C--:B------:R-:W-:Y:S01]  /*2980*/  @!P0 MOV R37, R47.reuse ;  /* 0x0000002f00258202 */ /* 0x080fe20000000f00 */
[----:B------:R1:W3:Y:S06]  /*2990*/  @!P0 LDG.E.64 R18, desc[UR6][R8.64] ;  /* 0x0000000608128981 */ /* 0x0002ec000c1e1b00 */
[----:B------:R4:W5:Y:S01]  /*29a0*/  @!P0 LDG.E.64 R32, desc[UR6][R36.64] ;  /* 0x0000000624208981 */ /* 0x000962000c1e1b00 */
[----:B-1----:R-:W-:Y:S02]  /*29b0*/  @!P1 MOV R8, R10 ;  /* 0x0000000a00089202 */ /* 0x002fe40000000f00 */
[----:B----4-:R-:W-:Y:S02]  /*29c0*/  @!P1 MOV R36, R46 ;  /* 0x0000002e00249202 */ /* 0x010fe40000000f00 */
[----:B------:R-:W-:Y:S01]  /*29d0*/  @!P1 MOV R37, R47 ;  /* 0x0000002f00259202 */ /* 0x000fe20000000f00 */
[--C-:B---3--:R-:W-:Y:S01]  /*29e0*/  @!P0 HADD2.F32 R22, -RZ, R18.reuse.H0_H0 ;  /* 0x20000012ff168230 */ /* 0x108fe20000004100 */
[----:B--2---:R-:W-:Y:S01]  /*29f0*/  @!P0 MOV R15, R24 ;  /* 0x00000018000f8202 */ /* 0x004fe20000000f00 */
[----:B------:R-:W-:Y:S01]  /*2a00*/  @!P0 HADD2.F32 R20, -RZ, R18.H1_H1 ;  /* 0x30000012ff148230 */ /* 0x000fe20000004100 */
[----:B------:R-:W-:Y:S02]  /*2a10*/  @!P0 MOV R23, R25 ;  /* 0x0000001900178202 */ /* 0x000fe40000000f00 */
[----:B------:R-:W-:Y:S01]  /*2a20*/  @!P0 MOV R18, R27 ;  /* 0x0000001b00128202 */ /* 0x000fe20000000f00 */
[--C-:B------:R-:W-:Y:S02]  /*2a30*/  @!P0 HADD2.F32 R29, -RZ, R15.reuse.H1_H1 ;  /* 0x3000000fff1d8230 */ /* 0x100fe40000004100 */
[----:B------:R-:W-:Y:S02]  /*2a40*/  @!P0 HADD2.F32 R21, -RZ, R15.H0_H0 ;  /* 0x2000000fff158230 */ /* 0x000fe40000004100 */
[----:B-----5:R-:W-:Y:S02]  /*2a50*/  @!P0 HADD2.F32 R30, -RZ, R32.H0_H0 ;  /* 0x20000020ff1e8230 */ /* 0x020fe40000004100 */
        /* <DEDUP_REMOVED lines=12> */
[--C-:B------:R-:W-:Y:S01]  /*2b20*/  @!P0 HADD2.F32 R33, -RZ, R18.reuse.H1_H1 ;  /* 0x30000012ff218230 */ /* 0x100fe20000004100 */
[----:B------:R-:W-:Y:S01]  /*2b30*/  @!P0 F2FP.F16.F32.PACK_AB R39, R0, R39 ;  /* 0x000000270027823e */ /* 0x000fe200000000ff */
[----:B------:R-:W-:Y:S02]  /*2b40*/  @!P0 HADD2.F32 R19, -RZ, R19.H1_H1 ;  /* 0x30000013ff138230 */ /* 0x000fe40000004100 */
[----:B------:R-:W-:Y:S01]  /*2b50*/  @!P0 FMUL.FTZ R3, R22, R15 ;  /* 0x0000000f16038220 */ /* 0x000fe20000410000 */
[----:B------:R-:W-:Y:S01]  /*2b60*/  @!P0 HADD2.F32 R29, -RZ, R23.H1_H1 ;  /* 0x30000017ff1d8230 */ /* 0x000fe20000004100 */
[----:B------:R-:W-:Y:S01]  /*2b70*/  @!P0 MOV R24, R39 ;  /* 0x0000002700188202 */ /* 0x000fe20000000f00 */
[----:B------:R-:W-:Y:S02]  /*2b80*/  @!P0 HADD2.F32 R18, -RZ, R18.H0_H0 ;  /* 0x20000012ff128230 */ /* 0x000fe40000004100 */
[----:B------:R-:W-:Y:S01]  /*2b90*/  @!P0 FMUL.FTZ R51, R33, R19 ;  /* 0x0000001321338220 */ /* 0x000fe20000410000 */
[----:B------:R-:W-:Y:S02]  /*2ba0*/  @!P0 HADD2.F32 R32, -RZ, R32.H1_H1 ;  /* 0x30000020ff208230 */ /* 0x000fe40000004100 */
[C---:B------:R-:W-:Y:S01]  /*2bb0*/  @!P0 FMUL.FTZ R41, R29.reuse, R20 ;  /* 0x000000141d298220 */ /* 0x040fe20000410000 */
[----:B------:R-:W-:Y:S01]  /*2bc0*/  @!P0 FMUL.FTZ R38, R30, R15 ;  /* 0x0000000f1e268220 */ /* 0x000fe20000410000 */
[C---:B------:R-:W-:Y:S01]  /*2bd0*/  @!P0 FMUL.FTZ R4, R18.reuse, R19 ;  /* 0x0000001312048220 */ /* 0x040fe20000410000 */
[----:B------:R-:W-:Y:S01]  /*2be0*/  @!P0 FFMA.FTZ R51, R18, R35, -R51 ;  /* 0x0000002312338223 */ /* 0x000fe20000010833 */
[-C--:B------:R-:W-:Y:S01]  /*2bf0*/  @!P0 FFMA.FTZ R2, R29, R32.reuse, R2 ;  /* 0x000000201d028223 */ /* 0x080fe20000010002 */
[-C--:B------:R-:W-:Y:S01]  /*2c00*/  @!P0 FFMA.FTZ R3, R30, R31.reuse, R3 ;  /* 0x0000001f1e038223 */ /* 0x080fe20000010003 */
[----:B------:R-:W-:Y:S01]  /*2c10*/  @!P0 FFMA.FTZ R41, R21, R32, -R41 ;  /* 0x0000002015298223 */ /* 0x000fe20000010829 */
[----:B------:R-:W-:Y:S01]  /*2c20*/  @!P0 FFMA.FTZ R38, R22, R31, -R38 ;  /* 0x0000001f16268223 */ /* 0x000fe20000010826 */
[----:B------:R-:W-:Y:S03]  /*2c30*/  @!P0 FFMA.FTZ R4, R33, R35, R4 ;  /* 0x0000002321048223 */ /* 0x000fe60000010004 */
        /* <DEDUP_REMOVED lines=55> */
.L_x_6831:
[----:B------:R-:W-:Y:S05]  /*2fb0*/  BSYNC B0 ;  /* 0x0000000000007941 */ /* 0x000fea0003800000 */
.L_x_6830:
[----:B------:R-:W-:Y:S04]  /*2fc0*/  BSSY B0, `(.L_x_6832) ;  /* 0x000006e000007945 */ /* 0x000fe80003800000 */
[----:B------:R-:W-:Y:S05]  /*2fd0*/  @!P5 BRA `(.L_x_6833) ;  /* 0x0000000400b0d947 */ /* 0x000fea0003800000 */
[C---:B------:R-:W-:Y:S02]  /*2fe0*/  LEA R136, P1, R69.reuse, R90, 0x1 ;  /* 0x0000005a45887211 */ /* 0x040fe400078208ff */
[----:B------:R-:W-:Y:S02]  /*2ff0*/  SHF.L.U32 R41, R118, 0x1, RZ ;  /* 0x0000000176297819 */ /* 0x000fe400000006ff */
[----:B------:R-:W-:Y:S02]  /*3000*/  ISETP.GE.AND P0, PT, R16, UR4, PT ;  /* 0x0000000410007c0c */ /* 0x000fe4000bf06270 */
[----:B------:R-:W-:Y:S02]  /*3010*/  LEA.HI.X R137, R69, R91, R68, 0x1, P1 ;  /* 0x0000005b45897211 */ /* 0x000fe400008f0c44 */
[----:B------:R-:W-:Y:S02]  /*3020*/  SHF.L.U64.HI R40, R118, 0x1, R107 ;  /* 0x0000000176287819 */ /* 0x000fe4000001026b */
[C---:B-1----:R-:W-:Y:S01]  /*3030*/  IADD3 R28, P1, R41.reuse, R10, RZ ;  /* 0x0000000a291c7210 */ /* 0x042fe20007f3e0ff */
[----:B------:R-:W3:Y:S01]  /*3040*/  LDG.E.128 R24, desc[UR6][R136.64] ;  /* 0x0000000688187981 */ /* 0x000ee2000c1e1d00 */
[----:B------:R-:W-:Y:S02]  /*3050*/  IADD3 R38, P5, R41, R46, RZ ;  /* 0x0000002e29267210 */ /* 0x000fe40007fbe0ff */
[C---:B------:R-:W-:Y:S02]  /*3060*/  IADD3.X R29, R40.reuse, R9, RZ, P1, !PT ;  /* 0x00000009281d7210 */ /* 0x040fe40000ffe4ff */
[----:B------:R-:W-:Y:S02]  /*3070*/  IADD3.X R39, R40, R47, RZ, P5, !PT ;  /* 0x0000002f28277210 */ /* 0x000fe40002ffe4ff */
[----:B------:R-:W-:Y:S01]  /*3080*/  LEA R40, P5, R97, R84, 0x1 ;  /* 0x0000005461287211 */ /* 0x000fe200078a08ff */
[----:B------:R-:W2:Y:S01]  /*3090*/  @!P0 LDG.E.64 R18, desc[UR6][R28.64] ;  /* 0x000000061c128981 */ /* 0x000ea2000c1e1b00 */
[----:B------:R-:W-:Y:S05]  /*30a0*/  ISETP.GE.AND P1, PT, R12, UR4, PT ;  /* 0x000000040c007c0c */ /* 0x000fea000bf26270 */
[----:B------:R-:W4:Y:S01]  /*30b0*/  @!P0 LDG.E.64 R34, desc[UR6][R38.64] ;  /* 0x0000000626228981 */ /* 0x000f22000c1e1b00 */
[--C-:B--2---:R-:W-:Y:S01]  /*30c0*/  @!P0 HADD2.F32 R22, -RZ, R18.reuse.H0_H0 ;  /* 0x20000012ff168230 */ /* 0x104fe20000004100 */
[----:B---3--:R-:W-:Y:S01]  /*30d0*/  @!P0 MOV R15, R24 ;  /* 0x00000018000f8202 */ /* 0x008fe20000000f00 */
        /* <DEDUP_REMOVED lines=17> */
[----:B------:R-:W-:Y:S01]  /*31f0*/  @!P0 FMUL.FTZ R2, R21, R20 ;  /* 0x0000001415028220 */ /* 0x000fe20000410000 */
[----:B------:R-:W-:Y:S01]  /*3200*/  @!P0 F2FP.F16.F32.PACK_AB R44, R0, R41 ;  /* 0x00000029002c823e */ /* 0x000fe200000000ff */
[--C-:B------:R-:W-:Y:S01]  /*3210*/  @!P0 HADD2.F32 R35, -RZ, R18.reuse.H1_H1 ;  /* 0x30000012ff238230 */ /* 0x100fe20000004100 */
[----:B------:R-:W-:Y:S01]  /*3220*/  LEA.HI.X R41, R97, R85, R96, 0x1, P5 ;  /* 0x0000005561297211 */ /* 0x000fe200028f0c60 */
[----:B------:R-:W-:Y:S01]  /*3230*/  @!P0 HADD2.F32 R19, -RZ, R19.H1_H1 ;  /* 0x30000013ff138230 */ /* 0x000fe20000004100 */
[----:B------:R-:W-:Y:S01]  /*3240*/  @!P0 MOV R24, R44 ;  /* 0x0000002c00188202 */ /* 0x000fe20000000f00 */
[----:B------:R-:W-:Y:S02]  /*3250*/  @!P0 HADD2.F32 R31, -RZ, R23.H1_H1 ;  /* 0x30000017ff1f8230 */ /* 0x000fe40000004100 */
[----:B------:R-:W-:Y:S01]  /*3260*/  @!P0 FMUL.FTZ R3, R22, R15 ;  /* 0x0000000f16038220 */ /* 0x000fe20000410000 */
        /* <DEDUP_REMOVED lines=67> */
.L_x_6833:
[----:B------:R-:W-:Y:S05]  /*36a0*/  BSYNC B0 ;  /* 0x0000000000007941 */ /* 0x000fea0003800000 */
.L_x_6832:
[----:B------:R-:W-:Y:S04]  /*36b0*/  BSSY B0, `(.L_x_6834) ;  /* 0x0000072000007945 */ /* 0x000fe80003800000 */
[----:B------:R-:W-:Y:S05]  /*36c0*/  @!P4 BRA `(.L_x_6835) ;  /* 0x0000000400c0c947 */ /* 0x000fea0003800000 */
[----:B------:R-:W-:Y:S02]  /*36d0*/  LEA R136, P1, R71, R90, 0x1 ;  /* 0x0000005a47887211 */ /* 0x000fe400078208ff */
[----:B------:R-:W-:Y:S02]  /*36e0*/  SHF.L.U32 R51, R115, 0x1, RZ ;  /* 0x0000000173337819 */ /* 0x000fe400000006ff */
[----:B------:R-:W-:Y:S02]  /*36f0*/  ISETP.GE.AND P0, PT, R16, UR4, PT ;  /* 0x0000000410007c0c */ /* 0x000fe4000bf06270 */
[----:B------:R-:W-:Y:S02]  /*3700*/  LEA.HI.X R137, R71, R91, R70, 0x1, P1 ;  /* 0x0000005b47897211 */ /* 0x000fe400008f0c46 */
[----:B------:R-:W-:Y:S02]  /*3710*/  SHF.L.U64.HI R42, R115, 0x1, R106 ;  /* 0x00000001732a7819 */ /* 0x000fe4000001026a */
[C---:B-1----:R-:W-:Y:S01]  /*3720*/  IADD3 R28, P1, R51.reuse, R10, RZ ;  /* 0x0000000a331c7210 */ /* 0x042fe20007f3e0ff */
[----:B------:R1:W4:Y:S01]  /*3730*/  LDG.E.128 R24, desc[UR6][R136.64] ;  /* 0x0000000688187981 */ /* 0x000322000c1e1d00 */
[----:B---3--:R-:W-:Y:S02]  /*3740*/  IADD3 R40, P4, R51, R46, RZ ;  /* 0x0000002e33287210 */ /* 0x008fe40007f9e0ff */
[C---:B------:R-:W-:Y:S02]  /*3750*/  IADD3.X R29, R42.reuse, R9, RZ, P1, !PT ;  /* 0x000000092a1d7210 */ /* 0x040fe40000ffe4ff */
[----:B------:R-:W-:Y:S02]  /*3760*/  IADD3.X R41, R42, R47, RZ, P4, !PT ;  /* 0x0000002f2a297210 */ /* 0x000fe400027fe4ff */
[----:B------:R-:W-:Y:S01]  /*3770*/  LEA R138, P5, R134, R84, 0x1 ;  /* 0x00000054868a7211 */ /* 0x000fe200078a08ff */
[----:B------:R-:W2:Y:S01]  /*3780*/  @!P0 LDG.E.64 R18, desc[UR6][R28.64] ;  /* 0x000000061c128981 */ /* 0x000ea2000c1e1b00 */
[----:B------:R-:W-:Y:S02]  /*3790*/  ISETP.GE.AND P1, PT, R12, UR4, PT ;  /* 0x000000040c007c0c */ /* 0x000fe4000bf26270 */
[----:B------:R-:W-:Y:S03]  /*37a0*/  LEA.HI.X R139, R134, R85, R72, 0x1, P5 ;  /* 0x00000055868b7211 */ /* 0x000fe600028f0c48 */
[----:B------:R-:W3:Y:S01]  /*37b0*/  @!P0 LDG.E.64 R38, desc[UR6][R40.64] ;  /* 0x0000000628268981 */ /* 0x000ee2000c1e1b00 */
[C---:B-1----:R-:W-:Y:S04]  /*37c0*/  LEA R136, P4, R74.reuse, R90, 0x1 ;  /* 0x0000005a4a887211 */ /* 0x042fe800078808ff */
[----:B------:R-:W-:Y:S01]  /*37d0*/  LEA.HI.X R137, R74, R91, R73, 0x1, P4 ;  /* 0x0000005b4a897211 */ /* 0x000fe200020f0c49 */
[--C-:B--2---:R-:W-:Y:S01]  /*37e0*/  @!P0 HADD2.F32 R23, -RZ, R18.reuse.H0_H0 ;  /* 0x20000012ff178230 */ /* 0x104fe20000004100 */
[----:B----4-:R-:W-:Y:S01]  /*37f0*/  @!P0 MOV R15, R24 ;  /* 0x00000018000f8202 */ /* 0x010fe20000000f00 */
        /* <DEDUP_REMOVED lines=43> */
[----:B------:R2:W3:Y:S08]  /*3ab0*/  LDG.E.128 R20, desc[UR6][R136.64] ;  /* 0x0000000688147981 */ /* 0x0004f0000c1e1d00 */
[----:B------:R-:W4:Y:S06]  /*3ac0*/  @!P1 LDG.E.64 R18, desc[UR6][R28.64+0x40] ;  /* 0x000040061c129981 */ /* 0x000f2c000c1e1b00 */
[----:B------:R-:W5:Y:S01]  /*3ad0*/  @!P1 LDG.E.64 R36, desc[UR6][R40.64+0x40] ;  /* 0x0000400628249981 */ /* 0x000f62000c1e1b00 */
[C---:B--2---:R-:W-:Y:S04]  /*3ae0*/  LEA R136, P0, R76.reuse, R84, 0x1 ;  /* 0x000000544c887211 */ /* 0x044fe800078008ff */
[----:B------:R-:W-:Y:S02]  /*3af0*/  LEA.HI.X R137, R76, R85, R75, 0x1, P0 ;  /* 0x000000554c897211 */ /* 0x000fe400000f0c4b */
[----:B---3--:R-:W-:Y:S02]  /*3b00*/  @!P1 MOV R15, R20 ;  /* 0x00000014000f9202 */ /* 0x008fe40000000f00 */
[----:B-1----:R-:W-:Y:S02]  /*3b10*/  @!P1 MOV R27, R21 ;  /* 0x00000015001b9202 */ /* 0x002fe40000000f00 */
[----:B------:R-:W-:Y:S01]  /*3b20*/  @!P1 MOV R26, R22 ;  /* 0x00000016001a9202 */ /* 0x000fe20000000f00 */
[--C-:B------:R-:W-:Y:S02]  /*3b30*/  @!P1 HADD2.F32 R32, -RZ, R15.reuse.H1_H1 ;  /* 0x3000000fff209230 */ /* 0x100fe40000004100 */
[----:B------:R-:W-:Y:S02]  /*3b40*/  @!P1 HADD2.F32 R25, -RZ, R15.H0_H0 ;  /* 0x2000000fff199230 */ /* 0x000fe40000004100 */
[--C-:B----4-:R-:W-:Y:S02]  /*3b50*/  @!P1 HADD2.F32 R30, -RZ, R18.reuse.H0_H0 ;  /* 0x20000012ff1e9230 */ /* 0x110fe40000004100 */
[----:B------:R-:W-:Y:S01]  /*3b60*/  @!P1 HADD2.F32 R24, -RZ, R18.H1_H1 ;  /* 0x30000012ff189230 */ /* 0x000fe20000004100 */
[----:B------:R-:W-:Y:S01]  /*3b70*/  @!P1 MOV R18, R23 ;  /* 0x0000001700129202 */ /* 0x000fe20000000f00 */
[--C-:B------:R-:W-:Y:S02]  /*3b80*/  @!P1 HADD2.F32 R15, -RZ, R19.reuse.H0_H0 ;  /* 0x20000013ff0f9230 */ /* 0x100fe40000004100 */
[CC--:B------:R-:W-:Y:S01]  /*3b90*/  @!P1 FMUL.FTZ R42, R32.reuse, R30.reuse ;  /* 0x0000001e202a9220 */ /* 0x0c0fe20000410000 */
[----:B-----5:R-:W-:Y:S02]  /*3ba0*/  @!P1 HADD2.F32 R34, -RZ, R36.H0_H0 ;  /* 0x20000024ff229230 */ /* 0x020fe40000004100 */
        /* <DEDUP_REMOVED lines=34> */
.L_x_6835:
[----:B------:R-:W-:Y:S05]  /*3dd0*/  BSYNC B0 ;  /* 0x0000000000007941 */ /* 0x000fea0003800000 */
.L_x_6834:
[----:B------:R-:W-:Y:S04]  /*3de0*/  BSSY B0, `(.L_x_6836) ;  /* 0x0000076000007945 */ /* 0x000fe80003800000 */
[----:B------:R-:W-:Y:S05]  /*3df0*/  @!P2 BRA `(.L_x_6837) ;  /* 0x0000000400d0a947 */ /* 0x000fea0003800000 */
[----:B---3--:R-:W4:Y:S01]  /*3e00*/  LDC.64 R40, c[0x0][0x338] ;  /* 0x0000ce00ff287b82 */ /* 0x008f220000000a00 */
[----:B------:R-:W-:Y:S02]  /*3e10*/  ISETP.GE.AND P0, PT, R16, UR4, PT ;  /* 0x0000000410007c0c */ /* 0x000fe4000bf06270 */
[----:B------:R-:W-:Y:S04]  /*3e20*/  SHF.L.U32 R51, R113, 0x1, RZ ;  /* 0x0000000171337819 */ /* 0x000fe800000006ff */
[C---:B-1----:R-:W-:Y:S02]  /*3e30*/  IADD3 R28, P1, R51.reuse, R10, RZ ;  /* 0x0000000a331c7210 */ /* 0x042fe40007f3e0ff */
[----:B------:R-:W-:Y:S01]  /*3e40*/  IADD3 R38, P2, R51, R46, RZ ;  /* 0x0000002e33267210 */ /* 0x000fe20007f5e0ff */
[----:B----4-:R-:W-:Y:S01]  /*3e50*/  IMAD.WIDE.U32 R136, R40, 0x60, R90 ;  /* 0x0000006028887825 */ /* 0x010fe200078e005a */
[----:B------:R-:W-:Y:S03]  /*3e60*/  SHF.L.U64.HI R40, R113, 0x1, R100 ;  /* 0x0000000171287819 */ /* 0x000fe60000010264 */
[----:B------:R-:W-:Y:S01]  /*3e70*/  IMAD R41, R41, 0x60, RZ ;  /* 0x0000006029297824 */ /* 0x000fe200078e02ff */
[C---:B------:R-:W-:Y:S02]  /*3e80*/  IADD3.X R29, R40.reuse, R9, RZ, P1, !PT ;  /* 0x00000009281d7210 */ /* 0x040fe40000ffe4ff */
[----:B------:R-:W-:Y:S02]  /*3e90*/  IADD3.X R39, R40, R47, RZ, P2, !PT ;  /* 0x0000002f28277210 */ /* 0x000fe400017fe4ff */
[----:B------:R-:W-:Y:S01]  /*3ea0*/  IADD3 R137, R137, R41, RZ ;  /* 0x0000002989897210 */ /* 0x000fe20007ffe0ff */
[----:B------:R-:W2:Y:S01]  /*3eb0*/  @!P0 LDG.E.64 R18, desc[UR6][R28.64] ;  /* 0x000000061c128981 */ /* 0x000ea2000c1e1b00 */
[----:B------:R-:W1:Y:S01]  /*3ec0*/  LDC.64 R40, c[0x0][0x248] ;  /* 0x00009200ff287b82 */ /* 0x000e620000000a00 */
[----:B------:R-:W-:Y:S04]  /*3ed0*/  ISETP.GE.AND P1, PT, R12, UR4, PT ;  /* 0x000000040c007c0c */ /* 0x000fe8000bf26270 */
[----:B------:R3:W4:Y:S08]  /*3ee0*/  LDG.E.128 R24, desc[UR6][R136.64] ;  /* 0x0000000688187981 */ /* 0x000730000c1e1d00 */
[----:B------:R-:W5:Y:S01]  /*3ef0*/  @!P0 LDG.E.64 R36, desc[UR6][R38.64] ;  /* 0x0000000626248981 */ /* 0x000f62000c1e1b00 */
[----:B-1----:R-:W-:Y:S02]  /*3f00*/  IMAD R41, R41, 0x60, RZ ;  /* 0x0000006029297824 */ /* 0x002fe400078e02ff */
[----:B---3--:R-:W-:Y:S01]  /*3f10*/  IMAD.WIDE.U32 R136, R40, 0x60, R84 ;  /* 0x0000006028887825 */ /* 0x008fe200078e0054 */
[C---:B------:R-:W-:Y:S04]  /*3f20*/  LEA R40, P2, R78.reuse, R90, 0x1 ;  /* 0x0000005a4e287211 */ /* 0x040fe800078408ff */
[----:B------:R-:W-:Y:S02]  /*3f30*/  IADD3 R137, R137, R41, RZ ;  /* 0x0000002989897210 */ /* 0x000fe40007ffe0ff */
[----:B------:R-:W-:Y:S01]  /*3f40*/  LEA.HI.X R41, R78, R91, R77, 0x1, P2 ;  /* 0x0000005b4e297211 */ /* 0x000fe200010f0c4d */
[--C-:B--2---:R-:W-:Y:S02]  /*3f50*/  @!P0 HADD2.F32 R20, -RZ, R18.reuse.H0_H0 ;  /* 0x20000012ff148230 */ /* 0x104fe40000004100 */
[----:B------:R-:W-:Y:S01]  /*3f60*/  @!P0 HADD2.F32 R18, -RZ, R18.H1_H1 ;  /* 0x30000012ff128230 */ /* 0x000fe20000004100 */
[----:B----4-:R-:W-:Y:S02]  /*3f70*/  @!P0 MOV R15, R24 ;  /* 0x00000018000f8202 */ /* 0x010fe40000000f00 */
[----:B------:R-:W-:Y:S03]  /*3f80*/  @!P0 MOV R22, R25 ;  /* 0x0000001900168202 */ /* 0x000fe60000000f00 */
[--C-:B------:R-:W-:Y:S02]  /*3f90*/  @!P0 HADD2.F32 R31, -RZ, R15.reuse.H1_H1 ;  /* 0x3000000fff1f8230 */ /* 0x100fe40000004100 */
[----:B------:R-:W-:Y:S02]  /*3fa0*/  @!P0 HADD2.F32 R21, -RZ, R15.H0_H0 ;  /* 0x2000000fff158230 */ /* 0x000fe40000004100 */
[----:B-----5:R-:W-:Y:S02]  /*3fb0*/  @!P0 HADD2.F32 R32, -RZ, R36.H0_H0 ;  /* 0x20000024ff208230 */ /* 0x020fe40000004100 */
[-C--:B------:R-:W-:Y:S01]  /*3fc0*/  @!P0 FMUL.FTZ R51, R31, R20.reuse ;  /* 0x000000141f338220 */ /* 0x080fe20000410000 */
[--C-:B------:R-:W-:Y:S02]  /*3fd0*/  @!P0 HADD2.F32 R33, -RZ, R22.reuse.H1_H1 ;  /* 0x30000016ff218230 */ /* 0x100fe40000004100 */
[C---:B------:R-:W-:Y:S01]  /*3fe0*/  @!P0 FMUL.FTZ R0, R21.reuse, R20 ;  /* 0x0000001415008220 */ /* 0x040fe20000410000 */
[----:B------:R-:W-:Y:S01]  /*3ff0*/  @!P0 HADD2.F32 R23, -RZ, R22.H0_H0 ;  /* 0x20000016ff178230 */ /* 0x000fe20000004100 */
[----:B------:R-:W-:Y:S01]  /*4000*/  @!P0 MOV R20, R26 ;  /* 0x0000001a00148202 */ /* 0x000fe20000000f00 */
[--C-:B------:R-:W-:Y:S02]  /*4010*/  @!P0 HADD2.F32 R15, -RZ, R19.reuse.H0_H0 ;  /* 0x20000013ff0f8230 */ /* 0x100fe40000004100 */
[-C--:B------:R-:W-:Y:S01]  /*4020*/  @!P0 FFMA.FTZ R51, R21, R32.reuse, -R51 ;  /* 0x0000002015338223 */ /* 0x080fe20000010833 */
[----:B------:R-:W-:Y:S01]  /*4030*/  @!P0 HADD2.F32 R19, -RZ, R19.H1_H1 ;  /* 0x30000013ff138230 */ /* 0x000fe20000004100 */
[----:B------:R-:W-:Y:S01]  /*4040*/  @!P0 MOV R21, R27 ;  /* 0x0000001b00158202 */ /* 0x000fe20000000f00 */
[----:B------:R-:W-:Y:S02]  /*4050*/  @!P0 HADD2.F32 R34, -RZ, R36.H1_H1 ;  /* 0x30000024ff228230 */ /* 0x000fe40000004100 */
[----:B------:R-:W-:Y:S01]  /*4060*/  @!P0 FFMA.FTZ R0, R31, R32, R0 ;  /* 0x000000201f008223 */ /* 0x000fe20000010000 */
[--C-:B------:R-:W-:Y:S02]  /*4070*/  @!P0 HADD2.F32 R32, -RZ, R20.reuse.H1_H1 ;  /* 0x30000014ff208230 */ /* 0x100fe40000004100 */
[-C--:B------:R-:W-:Y:S01]  /*4080*/  @!P0 FMUL.FTZ R2, R23, R18.reuse ;  /* 0x0000001217028220 */ /* 0x080fe20000410000 */
[----:B------:R-:W-:Y:S02]  /*4090*/  @!P0 HADD2.F32 R20, -RZ, R20.H0_H0 ;  /* 0x20000014ff148230 */ /* 0x000fe40000004100 */
[----:B------:R-:W-:Y:S01]  /*40a0*/  @!P0 FMUL.FTZ R53, R33, R18 ;  /* 0x0000001221358220 */ /* 0x000fe20000410000 */
        /* <DEDUP_REMOVED lines=73> */
.L_x_6837:
[----:B------:R-:W-:Y:S05]  /*4540*/  BSYNC B0 ;  /* 0x0000000000007941 */ /* 0x000fea0003800000 */
.L_x_6836:
[C---:B------:R-:W-:Y:S01]  /*4550*/  LEA R46, P1, R49.reuse, R46, 0x1 ;  /* 0x0000002e312e7211 */ /* 0x040fe200078208ff */
[----:B------:R-:W-:Y:S01]  /*4560*/  IMAD.MOV.U32 R8, RZ, RZ, R10 ;  /* 0x000000ffff087224 */ /* 0x000fe200078e000a */
[----:B------:R-:W-:Y:S02]  /*4570*/  UMOV UR4, UR21 ;  /* 0x0000001500047c82 */ /* 0x000fe40008000000 */
[C---:B------:R-:W-:Y:S02]  /*4580*/  LEA.HI.X.SX32 R47, R49.reuse, R47, 0x1, P1 ;  /* 0x0000002f312f7211 */ /* 0x040fe400008f0eff */
[C---:B------:R-:W-:Y:S04]  /*4590*/  LEA R10, P0, R49.reuse, R8, 0x1 ;  /* 0x00000008310a7211 */ /* 0x040fe800078008ff */
[----:B------:R-:W-:Y:S01]  /*45a0*/  LEA.HI.X.SX32 R9, R49, R9, 0x1, P0 ;  /* 0x0000000931097211 */ /* 0x000fe200000f0eff */
[----:B------:R-:W-:Y:S08]  /*45b0*/  BRA `(.L_x_6838) ;  /* 0x0000003000e87947 */ /* 0x000ff00003800000 */
.L_x_6829:
[----:B------:R-:W-:Y:S04]  /*45c0*/  BSSY B1, `(.L_x_6839) ;  /* 0x00000b9000017945 */ /* 0x000fe80003800000 */
[----:B------:R-:W-:Y:S05]  /*45d0*/  @!P1 BRA `(.L_x_6840) ;  /* 0x0000000800dc9947 */ /* 0x000fea0003800000 */
[----:B------:R2:W5:Y:S01]  /*45e0*/  LDG.E.128 R36, desc[UR6][R90.64] ;  /* 0x000000065a247981 */ /* 0x000562000c1e1d00 */
[----:B------:R-:W-:Y:S01]  /*45f0*/  ISETP.GE.AND P0, PT, R16, UR4, PT ;  /* 0x0000000410007c0c */ /* 0x000fe2000bf06270 */
[----:B------:R-:W-:Y:S11]  /*4600*/  BSSY B0, `(.L_x_6841) ;  /* 0x0000057000007945 */ /* 0x000ff60003800000 */
[----:B------:R-:W-:Y:S01]  /*4610*/  @!UPT UIADD3 URZ, URZ, URZ, URZ ;  /* 0x0000003f3f3ff290 */ /* 0x000fe2000fffe03f */
[----:B------:R-:W-:Y:S05]  /*4620*/  @P0 BRA `(.L_x_6842) ;  /* 0x0000000400500947 */ /* 0x000fea0003800000 */
[--C-:B-1---5:R-:W-:Y:S01]  /*4630*/  HADD2.F32 R29, -RZ, R36.reuse.H0_H0 ;  /* 0x20000024ff1d7230 */ /* 0x122fe20000004100 */
        /* <DEDUP_REMOVED lines=16> */
[----:B------:R-:W-:Y:S02]  /*4740*/  LEA R18, P1, R141, R90, 0x1 ;  /* 0x0000005a8d127211 */ /* 0x000fe400078208ff */
[----:B------:R-:W-:Y:S02]  /*4750*/  LEA R138, P0, R137, R92, 0x1 ;  /* 0x0000005c898a7211 */ /* 0x000fe400078008ff */
[----:B------:R-:W-:Y:S01]  /*4760*/  LEA.HI.X.SX32 R19, R141, R91, 0x1, P1 ;  /* 0x0000005b8d137211 */ /* 0x000fe200008f0eff */
[----:B------:R-:W3:Y:S01]  /*4770*/  LDG.E.128 R48, desc[UR6][R48.64] ;  /* 0x0000000630307981 */ /* 0x000ee2000c1e1d00 */
[----:B------:R-:W-:Y:S07]  /*4780*/  LEA.HI.X.SX32 R139, R137, R93, 0x1, P0 ;  /* 0x0000005d898b7211 */ /* 0x000fee00000f0eff */
[----:B------:R-:W4:Y:S08]  /*4790*/  LDG.E.128 R20, desc[UR6][R18.64] ;  /* 0x0000000612147981 */ /* 0x000f30000c1e1d00 */
[----:B------:R-:W2:Y:S01]  /*47a0*/  LDG.E.128 R136, desc[UR6][R138.64] ;  /* 0x000000068a887981 */ /* 0x000ea2000c1e1d00 */
[--C-:B---3--:R-:W-:Y:S02]  /*47b0*/  HADD2.F32 R31, -RZ, R48.reuse.H0_H0 ;  /* 0x20000030ff1f7230 */ /* 0x108fe40000004100 */
[----:B------:R-:W-:Y:S02]  /*47c0*/  HADD2.F32 R34, -RZ, R48.H1_H1 ;  /* 0x30000030ff227230 */ /* 0x000fe40000004100 */
[--C-:B------:R-:W-:Y:S02]  /*47d0*/  HADD2.F32 R35, -RZ, R49.reuse.H0_H0 ;  /* 0x20000031ff237230 */ /* 0x100fe40000004100 */
[----:B------:R-:W-:Y:S02]  /*47e0*/  HADD2.F32 R37, -RZ, R49.H1_H1 ;  /* 0x30000031ff257230 */ /* 0x000fe40000004100 */
[----:B----4-:R-:W-:Y:S01]  /*47f0*/  HADD2.F32 R27, -RZ, R21.H0_H0 ;  /* 0x20000015ff1b7230 */ /* 0x010fe20000004100 */
[----:B------:R-:W-:Y:S01]  /*4800*/  MOV R15, R20 ;  /* 0x00000014000f7202 */ /* 0x000fe20000000f00 */
[--C-:B------:R-:W-:Y:S01]  /*4810*/  HADD2.F32 R38, -RZ, R50.reuse.H0_H0 ;  /* 0x20000032ff267230 */ /* 0x100fe20000004100 */
[----:B------:R-:W-:Y:S01]  /*4820*/  MOV R19, R23 ;  /* 0x0000001700137202 */ /* 0x000fe20000000f00 */
[----:B------:R-:W-:Y:S01]  /*4830*/  HADD2.F32 R39, -RZ, R50.H1_H1 ;  /* 0x30000032ff277230 */ /* 0x000fe20000004100 */
[----:B------:R-:W-:Y:S01]  /*4840*/  MOV R28, R22 ;  /* 0x00000016001c7202 */ /* 0x000fe20000000f00 */
[----:B------:R-:W-:Y:S02]  /*4850*/  HADD2.F32 R32, -RZ, R15.H0_H0 ;  /* 0x2000000fff207230 */ /* 0x000fe40000004100 */
[--C-:B--2---:R-:W-:Y:S02]  /*4860*/  HADD2.F32 R25, -RZ, R136.reuse.H0_H0 ;  /* 0x20000088ff197230 */ /* 0x104fe40000004100 */
        /* <DEDUP_REMOVED lines=48> */
.L_x_6842:
[----:B------:R-:W-:Y:S05]  /*4b70*/  BSYNC B0 ;  /* 0x0000000000007941 */ /* 0x000fea0003800000 */
.L_x_6841:
[----:B-----5:R3:W-:Y:S01]  /*4b80*/  STG.E.128 desc[UR6][R84.64], R36 ;  /* 0x0000002454007986 */ /* 0x0207e2000c101d06 */
[----:B------:R-:W-:Y:S01]  /*4b90*/  ISETP.GE.AND P0, PT, R12, UR4, PT ;  /* 0x000000040c007c0c */ /* 0x000fe2000bf06270 */
[----:B------:R-:W-:Y:S01]  /*4ba0*/  BSSY B0, `(.L_x_6843) ;  /* 0x0000059000007945 */ /* 0x000fe20003800000 */
[----:B------:R-:W-:Y:S05]  /*4bb0*/  IADD3 R140, P1, R90, 0x80, RZ ;  /* 0x000000805a8c7810 */ /* 0x000fea0007f3e0ff */
[----:B------:R-:W-:Y:S01]  /*4bc0*/  IMAD.X R141, RZ, RZ, R91, P1 ;  /* 0x000000ffff8d7224 */ /* 0x000fe200008e065b */
[----:B---3--:R3:W5:Y:S05]  /*4bd0*/  LDG.E.128 R36, desc[UR6][R90.64+0x80] ;  /* 0x000080065a247981 */ /* 0x00876a000c1e1d00 */
        /* <DEDUP_REMOVED lines=18> */
[C---:B------:R-:W-:Y:S02]  /*4d00*/  LEA R18, P1, R44.reuse, R140, 0x1 ;  /* 0x0000008c2c127211 */ /* 0x040fe400078208ff */
[C---:B------:R-:W-:Y:S02]  /*4d10*/  LEA R138, P0, R137.reuse, R92, 0x1 ;  /* 0x0000005c898a7211 */ /* 0x040fe400078008ff */
[----:B------:R-:W-:Y:S01]  /*4d20*/  LEA.HI.X.SX32 R19, R44, R141, 0x1, P1 ;  /* 0x0000008d2c137211 */ /* 0x000fe200008f0eff */
[----:B------:R-:W4:Y:S01]  /*4d30*/  LDG.E.128 R48, desc[UR6][R48.64+0x80] ;  /* 0x0000800630307981 */ /* 0x000f22000c1e1d00 */
[----:B------:R-:W-:Y:S07]  /*4d40*/  LEA.HI.X.SX32 R139, R137, R93, 0x1, P0 ;  /* 0x0000005d898b7211 */ /* 0x000fee00000f0eff */
[----:B------:R-:W2:Y:S08]  /*4d50*/  LDG.E.128 R20, desc[UR6][R18.64] ;  /* 0x0000000612147981 */ /* 0x000eb0000c1e1d00 */
[----:B------:R-:W3:Y:S01]  /*4d60*/  LDG.E.128 R136, desc[UR6][R138.64+0x80] ;  /* 0x000080068a887981 */ /* 0x000ee2000c1e1d00 */
[--C-:B----4-:R-:W-:Y:S02]  /*4d70*/  HADD2.F32 R31, -RZ, R48.reuse.H0_H0 ;  /* 0x20000030ff1f7230 */ /* 0x110fe40000004100 */
        /* <DEDUP_REMOVED lines=10> */
[--C-:B---3--:R-:W-:Y:S02]  /*4e20*/  HADD2.F32 R25, -RZ, R136.reuse.H0_H0 ;  /* 0x20000088ff197230 */ /* 0x108fe40000004100 */
        /* <DEDUP_REMOVED lines=48> */
.L_x_6844:
[----:B------:R-:W-:Y:S05]  /*5130*/  BSYNC B0 ;  /* 0x0000000000007941 */ /* 0x000fea0003800000 */
.L_x_6843:
[----:B-----5:R4:W-:Y:S02]  /*5140*/  STG.E.128 desc[UR6][R84.64+0x80], R36 ;  /* 0x0000802454007986 */ /* 0x0209e4000c101d06 */
.L_x_6840:
[----:B------:R-:W-:Y:S05]  /*5150*/  BSYNC B1 ;  /* 0x0000000000017941 */ /* 0x000fea0003800000 */
.L_x_6839:
[----:B------:R-:W-:Y:S04]  /*5160*/  BSSY B1, `(.L_x_6845) ;  /* 0x00000c4000017945 */ /* 0x000fe80003800000 */
[----:B------:R-:W-:Y:S05]  /*5170*/  @!P5 BRA `(.L_x_6846) ;  /* 0x0000000c0008d947 */ /* 0x000fea0003800000 */
        /* <DEDUP_REMOVED lines=21> */
[C---:B-1----:R-:W-:Y:S02]  /*52d0*/  LEA R18, P0, R139.reuse, R142, 0x1 ;  /* 0x0000008e8b127211 */ /* 0x042fe400078008ff */
[----:B------:R-:W-:Y:S02]  /*52e0*/  IADD3 R137, P5, R118, R136, RZ ;  /* 0x0000008876897210 */ /* 0x000fe40007fbe0ff */
[----:B------:R-:W-:Y:S02]  /*52f0*/  LEA.HI.X.SX32 R19, R139, R143, 0x1, P0 ;  /* 0x0000008f8b137211 */ /* 0x000fe400000f0eff */
[----:B------:R-:W-:Y:S02]  /*5300*/  LEA.HI.X.SX32 R136, R136, R107, 0x1, P5 ;  /* 0x0000006b88887211 */ /* 0x000fe400028f0eff */
[C---:B------:R-:W-:Y:S01]  /*5310*/  LEA R146, P0, R137.reuse, R92, 0x1 ;  /* 0x0000005c89927211 */ /* 0x040fe200078008ff */
[----:B------:R-:W2:Y:S01]  /*5320*/  LDG.E.128 R24, desc[UR6][R18.64] ;  /* 0x0000000612187981 */ /* 0x000ea2000c1e1d00 */
[----:B------:R-:W-:Y:S02]  /*5330*/  @P1 IADD3 R144, RZ, -UR26, RZ ;  /* 0x8000001aff901c10 */ /* 0x000fe4000fffe0ff */
[----:B------:R-:W-:Y:S02]  /*5340*/  LEA.HI.X R147, R137, R93, R136, 0x1, P0 ;  /* 0x0000005d89937211 */ /* 0x000fe400000f0c88 */
[----:B------:R-:W-:Y:S03]  /*5350*/  IADD3 R145, P0, R118, R144, RZ ;  /* 0x0000009076917210 */ /* 0x000fe60007f1e0ff */
[----:B------:R-:W3:Y:S01]  /*5360*/  LDG.E.128 R136, desc[UR6][R146.64] ;  /* 0x0000000692887981 */ /* 0x000ee2000c1e1d00 */
[----:B------:R-:W-:Y:S02]  /*5370*/  LEA.HI.X.SX32 R144, R144, R107, 0x1, P0 ;  /* 0x0000006b90907211 */ /* 0x000fe400000f0eff */
[C---:B----4-:R-:W-:Y:S04]  /*5380*/  LEA R36, P0, R145.reuse, R94, 0x1 ;  /* 0x0000005e91247211 */ /* 0x050fe800078008ff */
[----:B------:R-:W-:Y:S05]  /*5390*/  LEA.HI.X R37, R145, R95, R144, 0x1, P0 ;  /* 0x0000005f91257211 */ /* 0x000fea00000f0c90 */
[----:B------:R1:W4:Y:S02]  /*53a0*/  LDG.E.128 R48, desc[UR6][R36.64] ;  /* 0x0000000624307981 */ /* 0x000324000c1e1d00 */
[----:B-1----:R-:W-:Y:S02]  /*53b0*/  HADD2.F32 R36, -RZ, R55.H0_H0 ;  /* 0x20000037ff247230 */ /* 0x002fe40000004100 */
[--C-:B--2---:R-:W-:Y:S01]  /*53c0*/  HADD2.F32 R30, -RZ, R24.reuse.H0_H0 ;  /* 0x20000018ff1e7230 */ /* 0x104fe20000004100 */
[----:B------:R-:W-:Y:S01]  /*53d0*/  MOV R31, R25 ;  /* 0x00000019001f7202 */ /* 0x000fe20000000f00 */
[----:B------:R-:W-:Y:S01]  /*53e0*/  HADD2.F32 R28, -RZ, R24.H1_H1 ;  /* 0x30000018ff1c7230 */ /* 0x000fe20000004100 */
[----:B------:R-:W-:Y:S02]  /*53f0*/  MOV R21, R27 ;  /* 0x0000001b00157202 */ /* 0x000fe40000000f00 */
[----:B------:R-:W-:Y:S01]  /*5400*/  MOV R22, R26 ;  /* 0x0000001a00167202 */ /* 0x000fe20000000f00 */
[----:B------:R-:W-:Y:S02]  /*5410*/  HADD2.F32 R26, -RZ, R31.H0_H0 ;  /* 0x2000001fff1a7230 */ /* 0x000fe40000004100 */
[--C-:B---3--:R-:W-:Y:S02]  /*5420*/  HADD2.F32 R29, -RZ, R136.reuse.H0_H0 ;  /* 0x20000088ff1d7230 */ /* 0x108fe40000004100 */
[--C-:B------:R-:W-:Y:S02]  /*5430*/  HADD2.F32 R25, -RZ, R137.reuse.H0_H0 ;  /* 0x20000089ff197230 */ /* 0x100fe40000004100 */
[----:B------:R-:W-:Y:S02]  /*5440*/  HADD2.F32 R27, -RZ, R136.H1_H1 ;  /* 0x30000088ff1b7230 */ /* 0x000fe40000004100 */
[----:B------:R-:W-:Y:S01]  /*5450*/  @!P1 FADD.FTZ R29, -R29, -RZ ;  /* 0x800000ff1d1d9221 */ /* 0x000fe20000010100 */
[----:B------:R-:W-:Y:S02]  /*5460*/  HADD2.F32 R23, -RZ, R137.H1_H1 ;  /* 0x30000089ff177230 */ /* 0x000fe40000004100 */
[----:B------:R-:W-:Y:S01]  /*5470*/  @!P1 FADD.FTZ R25, -R25, -RZ ;  /* 0x800000ff19199221 */ /* 0x000fe20000010100 */
[----:B------:R-:W-:Y:S02]  /*5480*/  HADD2.F32 R24, -RZ, R31.H1_H1 ;  /* 0x3000001fff187230 */ /* 0x000fe40000004100 */
[----:B------:R-:W-:Y:S01]  /*5490*/  @!P1 FADD.FTZ R27, -R27, -RZ ;  /* 0x800000ff1b1b9221 */ /* 0x000fe20000010100 */
[--C-:B------:R-:W-:Y:S02]  /*54a0*/  HADD2.F32 R20, -RZ, R138.reuse.H0_H0 ;  /* 0x2000008aff147230 */ /* 0x100fe40000004100 */
[----:B------:R-:W-:Y:S01]  /*54b0*/  @!P1 FADD.FTZ R23, -R23, -RZ ;  /* 0x800000ff17179221 */ /* 0x000fe20000010100 */
[----:B------:R-:W-:Y:S02]  /*54c0*/  HADD2.F32 R19, -RZ, R138.H1_H1 ;  /* 0x3000008aff137230 */ /* 0x000fe40000004100 */
[----:B------:R-:W-:Y:S01]  /*54d0*/  FMUL.FTZ R0, R30, R29 ;  /* 0x0000001d1e007220 */ /* 0x000fe20000410000 */
[--C-:B----4-:R-:W-:Y:S02]  /*54e0*/  HADD2.F32 R32, -RZ, R48.reuse.H0_H0 ;  /* 0x20000030ff207230 */ /* 0x110fe40000004100 */
[----:B------:R-:W-:Y:S01]  /*54f0*/  FMUL.FTZ R3, R26, R25 ;  /* 0x000000191a037220 */ /* 0x000fe20000410000 */
[--C-:B------:R-:W-:Y:S02]  /*5500*/  HADD2.F32 R18, -RZ, R139.reuse.H0_H0 ;  /* 0x2000008bff127230 */ /* 0x100fe40000004100 */
[----:B------:R-:W-:Y:S01]  /*5510*/  FMUL.FTZ R2, R28, R27 ;  /* 0x0000001b1c027220 */ /* 0x000fe20000410000 */
[----:B------:R-:W-:Y:S02]  /*5520*/  HADD2.F32 R15, -RZ, R139.H1_H1 ;  /* 0x3000008bff0f7230 */ /* 0x000fe40000004100 */
[----:B------:R-:W-:Y:S01]  /*5530*/  FMUL.FTZ R4, R24, R23 ;  /* 0x0000001718047220 */ /* 0x000fe20000410000 */
[----:B------:R-:W-:Y:S02]  /*5540*/  HADD2.F32 R34, -RZ, R48.H1_H1 ;  /* 0x30000030ff227230 */ /* 0x000fe40000004100 */
[----:B------:R-:W-:Y:S01]  /*5550*/  @!P1 FADD.FTZ R20, -R20, -RZ ;  /* 0x800000ff14149221 */ /* 0x000fe20000010100 */
[--C-:B------:R-:W-:Y:S02]  /*5560*/  HADD2.F32 R25, -RZ, R22.reuse.H0_H0 ;  /* 0x20000016ff197230 */ /* 0x100fe40000004100 */
[----:B------:R-:W-:Y:S01]  /*5570*/  @!P1 FADD.FTZ R19, -R19, -RZ ;  /* 0x800000ff13139221 */ /* 0x000fe20000010100 */
        /* <DEDUP_REMOVED lines=15> */
[----:B------:R-:W-:Y:S01]  /*5670*/  FMUL.FTZ R7, R23, R18 ;  /* 0x0000001217077220 */ /* 0x000fe20000410000 */
[----:B------:R-:W-:Y:S02]  /*5680*/  HADD2.F32 R40, -RZ, R50.H1_H1 ;  /* 0x30000032ff287230 */ /* 0x000fe40000004100 */
[----:B------:R-:W-:Y:S01]  /*5690*/  FMUL.FTZ R8, R22, R15 ;  /* 0x0000000f16087220 */ /* 0x000fe20000410000 */
[----:B------:R-:W-:Y:S02]  /*56a0*/  HADD2.F32 R35, -RZ, R44.H1_H1 ;  /* 0x3000002cff237230 */ /* 0x000fe40000004100 */
[----:B------:R-:W-:Y:S01]  /*56b0*/  FFMA.FTZ R4, R33, R38, R4 ;  /* 0x0000002621047223 */ /* 0x000fe20000010004 */
[----:B------:R-:W-:Y:S02]  /*56c0*/  HADD2.F32 R41, -RZ, R51.H0_H0 ;  /* 0x20000033ff297230 */ /* 0x000fe40000004100 */
[----:B------:R-:W-:Y:S01]  /*56d0*/  FFMA.FTZ R5, R32, R39, R5 ;  /* 0x0000002720057223 */ /* 0x000fe20000010005 */
[----:B------:R-:W-:Y:S01]  /*56e0*/  F2FP.F16.F32.PACK_AB R32, R2, R0 ;  /* 0x000000000220723e */ /* 0x000fe200000000ff */
[----:B------:R-:W-:Y:S01]  /*56f0*/  HADD2.F32 R34, -RZ, R53.H0_H0 ;  /* 0x20000035ff227230 */ /* 0x000fe20000004100 */
[----:B------:R-:W-:Y:S01]  /*5700*/  F2FP.F16.F32.PACK_AB R33, R4, R3 ;  /* 0x000000030421723e */ /* 0x000fe200000000ff */
[----:B------:R-:W-:Y:S02]  /*5710*/  HADD2.F32 R42, -RZ, R51.H1_H1 ;  /* 0x30000033ff2a7230 */ /* 0x000fe40000004100 */
[----:B------:R-:W-:Y:S01]  /*5720*/  FFMA.FTZ R6, R35, R40, R6 ;  /* 0x0000002823067223 */ /* 0x000fe20000010006 */
[----:B------:R-:W-:Y:S02]  /*5730*/  HADD2.F32 R37, -RZ, R53.H1_H1 ;  /* 0x30000035ff257230 */ /* 0x000fe40000004100 */
[----:B------:R-:W-:Y:S02]  /*5740*/  FFMA.FTZ R7, R34, R41, R7 ;  /* 0x0000002922077223 */ /* 0x000fe40000010007 */
[----:B------:R-:W-:Y:S01]  /*5750*/  F2FP.F16.F32.PACK_AB R34, R6, R5 ;  /* 0x000000050622723e */ /* 0x000fe200000000ff */
[----:B------:R-:W-:Y:S05]  /*5760*/  FFMA.FTZ R8, R37, R42, R8 ;  /* 0x0000002a25087223 */ /* 0x000fea0000010008 */
[----:B------:R-:W-:Y:S02]  /*5770*/  F2FP.F16.F32.PACK_AB R35, R8, R7 ;  /* 0x000000070823723e */ /* 0x000fe400000000ff */
.L_x_6848:
[----:B------:R-:W-:Y:S05]  /*5780*/  BSYNC B0 ;  /* 0x0000000000007941 */ /* 0x000fea0003800000 */
.L_x_6847:
[----:B-----5:R2:W-:Y:S01]  /*5790*/  STG.E.128 desc[UR6][R140.64], R32 ;  /* 0x000000208c007986 */ /* 0x0205e2000c101d06 */
[----:B------:R-:W-:Y:S01]  /*57a0*/  ISETP.GE.AND P0, PT, R12, UR4, PT ;  /* 0x000000040c007c0c */ /* 0x000fe2000bf06270 */
[----:B------:R-:W-:Y:S01]  /*57b0*/  BSSY B0, `(.L_x_6849) ;  /* 0x000005d000007945 */ /* 0x000fe20003800000 */
[----:B------:R-:W-:Y:S05]  /*57c0*/  IADD3 R144, P1, R142, 0x80, RZ ;  /* 0x000000808e907810 */ /* 0x000fea0007f3e0ff */
[----:B------:R-:W-:Y:S01]  /*57d0*/  IMAD.X R145, RZ, RZ, R143, P1 ;  /* 0x000000ffff917224 */ /* 0x000fe200008e068f */
[----:B--2---:R2:W5:Y:S05]  /*57e0*/  LDG.E.128 R32, desc[UR6][R142.64+0x80] ;  /* 0x000080068e207981 */ /* 0x00456a000c1e1d00 */
[----:B------:R-:W-:Y:S05]  /*57f0*/  @P0 BRA `(.L_x_6850) ;  /* 0x0000000400600947 */ /* 0x000fea0003800000 */
[----:B------:R-:W-:Y:S01]  /*5800*/  ULEA.HI UR26, UR4, UR4, URZ, 0x1 ;  /* 0x00000004041a7291 */ /* 0x000fe2000f8f083f */
[----:B------:R-:W-:Y:S02]  /*5810*/  MOV R137, RZ ;  /* 0x000000ff00897202 */ /* 0x000fe40000000f00 */
[----:B-12---:R-:W-:Y:S01]  /*5820*/  MOV R142, RZ ;  /* 0x000000ff008e7202 */ /* 0x006fe20000000f00 */
        /* <DEDUP_REMOVED lines=10> */
[----:B------:R-:W-:Y:S02]  /*58d0*/  LEA R18, P0, R138, R144, 0x1 ;  /* 0x000000908a127211 */ /* 0x000fe400078008ff */
        /* <DEDUP_REMOVED lines=74> */
.L_x_6850:
[----:B------:R-:W-:Y:S05]  /*5d80*/  BSYNC B0 ;  /* 0x0000000000007941 */ /* 0x000fea0003800000 */
.L_x_6849:
[----:B-----5:R1:W-:Y:S02]  /*5d90*/  STG.E.128 desc[UR6][R140.64+0x80], R32 ;  /* 0x000080208c007986 */ /* 0x0203e4000c101d06 */
.L_x_6846:
[----:B------:R-:W-:Y:S05]  /*5da0*/  BSYNC B1 ;  /* 0x0000000000017941 */ /* 0x000fea0003800000 */
.L_x_6845:
[----:B------:R-:W-:Y:S04]  /*5db0*/  BSSY B1, `(.L_x_6851) ;  /* 0x00000c6000017945 */ /* 0x000fe80003800000 */
[----:B------:R-:W-:Y:S05]  /*5dc0*/  @!P4 BRA `(.L_x_6852) ;  /* 0x0000000c0010c947 */ /* 0x000fea0003800000 */
[C---:B-12---:R-:W-:Y:S01]  /*5dd0*/  LEA R142, P5, R71.reuse, R90, 0x1 ;  /* 0x0000005a478e7211 */ /* 0x046fe200078a08ff */
[----:B------:R-:W-:Y:S01]  /*5de0*/  BSSY B0, `(.L_x_6853) ;  /* 0x0000061000007945 */ /* 0x000fe20003800000 */
[----:B------:R-:W-:Y:S02]  /*5df0*/  ISETP.GE.AND P4, PT, R16, UR4, PT ;  /* 0x0000000410007c0c */ /* 0x000fe4000bf86270 */
[----:B------:R-:W-:Y:S02]  /*5e00*/  LEA.HI.X R143, R71, R91, R70, 0x1, P5 ;  /* 0x0000005b478f7211 */ /* 0x000fe400028f0c46 */
[----:B------:R-:W-:Y:S02]  /*5e10*/  LEA R144, P1, R134, R84, 0x1 ;  /* 0x0000005486907211 */ /* 0x000fe400078208ff */
[----:B------:R-:W-:Y:S01]  /*5e20*/  LEA R140, P0, R74, R90, 0x1 ;  /* 0x0000005a4a8c7211 */ /* 0x000fe200078008ff */
[----:B------:R1:W5:Y:S01]  /*5e30*/  LDG.E.128 R32, desc[UR6][R142.64] ;  /* 0x000000068e207981 */ /* 0x000362000c1e1d00 */
[----:B------:R-:W-:Y:S02]  /*5e40*/  LEA.HI.X R145, R134, R85, R72, 0x1, P1 ;  /* 0x0000005586917211 */ /* 0x000fe400008f0c48 */
[----:B------:R-:W-:Y:S03]  /*5e50*/  LEA.HI.X R141, R74, R91, R73, 0x1, P0 ;  /* 0x0000005b4a8d7211 */ /* 0x000fe600000f0c49 */
        /* <DEDUP_REMOVED lines=16> */
[----:B------:R-:W-:Y:S02]  /*5f60*/  LEA.HI.X.SX32 R137, R137, R106, 0x1, P4 ;  /* 0x0000006a89897211 */ /* 0x000fe400020f0eff */
[C---:B------:R-:W-:Y:S01]  /*5f70*/  LEA R146, P0, R136.reuse, R92, 0x1 ;  /* 0x0000005c88927211 */ /* 0x040fe200078008ff */
[----:B------:R-:W2:Y:S01]  /*5f80*/  LDG.E.128 R24, desc[UR6][R18.64] ;  /* 0x0000000612187981 */ /* 0x000ea2000c1e1d00 */
[----:B-1----:R-:W-:Y:S02]  /*5f90*/  MOV R142, RZ ;  /* 0x000000ff008e7202 */ /* 0x002fe40000000f00 */
        /* <DEDUP_REMOVED lines=69> */
.L_x_6854:
[----:B------:R-:W-:Y:S05]  /*63f0*/  BSYNC B0 ;  /* 0x0000000000007941 */ /* 0x000fea0003800000 */
.L_x_6853:
[----:B-----5:R2:W-:Y:S01]  /*6400*/  STG.E.128 desc[UR6][R144.64], R32 ;  /* 0x0000002090007986 */ /* 0x0205e2000c101d06 */
[----:B------:R-:W-:Y:S01]  /*6410*/  ISETP.GE.AND P1, PT, R12, UR4, PT ;  /* 0x000000040c007c0c */ /* 0x000fe2000bf26270 */
[----:B------:R-:W-:Y:S01]  /*6420*/  BSSY B0, `(.L_x_6855) ;  /* 0x000005d000007945 */ /* 0x000fe20003800000 */
[C---:B-1----:R-:W-:Y:S04]  /*6430*/  LEA R142, P0, R76.reuse, R84, 0x1 ;  /* 0x000000544c8e7211 */ /* 0x042fe800078008ff */
[----:B------:R-:W-:Y:S01]  /*6440*/  LEA.HI.X R143, R76, R85, R75, 0x1, P0 ;  /* 0x000000554c8f7211 */ /* 0x000fe200000f0c4b */
[----:B--2---:R1:W5:Y:S06]  /*6450*/  LDG.E.128 R32, desc[UR6][R140.64] ;  /* 0x000000068c207981 */ /* 0x00436c000c1e1d00 */
        /* <DEDUP_REMOVED lines=89> */
.L_x_6856:
[----:B------:R-:W-:Y:S05]  /*69f0*/  BSYNC B0 ;  /* 0x0000000000007941 */ /* 0x000fea0003800000 */
.L_x_6855:
[----:B-----5:R2:W-:Y:S02]  /*6a00*/  STG.E.128 desc[UR6][R142.64], R32 ;  /* 0x000000208e007986 */ /* 0x0205e4000c101d06 */
.L_x_6852:
[----:B------:R-:W-:Y:S05]  /*6a10*/  BSYNC B1 ;  /* 0x0000000000017941 */ /* 0x000fea0003800000 */
.L_x_6851:
[----:B------:R-:W-:Y:S04]  /*6a20*/  BSSY B1, `(.L_x_6857) ;  /* 0x00000ca000017945 */ /* 0x000fe80003800000 */
[----:B------:R-:W-:Y:S05]  /*6a30*/  @!P2 BRA `(.L_x_6858) ;  /* 0x0000000c0020a947 */ /* 0x000fea0003800000 */
[----:B-1----:R-:W2:Y:S01]  /*6a40*/  LDC.64 R4, c[0x0][0x338] ;  /* 0x0000ce00ff047b82 */ /* 0x002ea20000000a00 */
[----:B------:R-:W-:Y:S01]  /*6a50*/  ISETP.GE.AND P1, PT, R16, UR4, PT ;  /* 0x0000000410007c0c */ /* 0x000fe2000bf26270 */
[----:B------:R-:W-:Y:S01]  /*6a60*/  BSSY B0, `(.L_x_6859) ;  /* 0x0000064000007945 */ /* 0x000fe20003800000 */
[C---:B------:R-:W-:Y:S05]  /*6a70*/  LEA R140, P0, R78.reuse, R90, 0x1 ;  /* 0x0000005a4e8c7211 */ /* 0x040fea00078008ff */
[----:B------:R-:W1:Y:S01]  /*6a80*/  LDC.64 R2, c[0x0][0x248] ;  /* 0x00009200ff027b82 */ /* 0x000e620000000a00 */
[----:B------:R-:W-:Y:S01]  /*6a90*/  LEA.HI.X R141, R78, R91, R77, 0x1, P0 ;  /* 0x0000005b4e8d7211 */ /* 0x000fe200000f0c4d */
[----:B--2---:R-:W-:Y:S04]  /*6aa0*/  IMAD.WIDE.U32 R142, R4, 0x60, R90 ;  /* 0x00000060048e7825 */ /* 0x004fe800078e005a */
[----:B------:R-:W-:Y:S02]  /*6ab0*/  IMAD R5, R5, 0x60, RZ ;  /* 0x0000006005057824 */ /* 0x000fe400078e02ff */
[----:B-1----:R-:W-:Y:S03]  /*6ac0*/  IMAD.WIDE.U32 R144, R2, 0x60, R84 ;  /* 0x0000006002907825 */ /* 0x002fe600078e0054 */
[----:B------:R-:W-:Y:S01]  /*6ad0*/  IADD3 R143, R143, R5, RZ ;  /* 0x000000058f8f7210 */ /* 0x000fe20007ffe0ff */
[----:B------:R-:W-:Y:S04]  /*6ae0*/  IMAD R3, R3, 0x60, RZ ;  /* 0x0000006003037824 */ /* 0x000fe800078e02ff */
[----:B------:R1:W5:Y:S01]  /*6af0*/  LDG.E.128 R32, desc[UR6][R142.64] ;  /* 0x000000068e207981 */ /* 0x000362000c1e1d00 */
        /* <DEDUP_REMOVED lines=90> */
.L_x_6860:
[----:B------:R-:W-:Y:S05]  /*70a0*/  BSYNC B0 ;  /* 0x0000000000007941 */ /* 0x000fea0003800000 */
.L_x_6859:
        /* <DEDUP_REMOVED lines=26> */
[----:B------:R-:W-:Y:S02]  /*7250*/  @P1 IADD3 R145, RZ, -UR26, RZ ;  /* 0x8000001aff911c10 */ /* 0x000fe4000fffe0ff */
[----:B------:R-:W-:Y:S02]  /*7260*/  LEA.HI.X R147, R136, R93, R137, 0x1, P0 ;  /* 0x0000005d88937211 */ /* 0x000fe400000f0c89 */
[----:B-1----:R-:W-:Y:S03]  /*7270*/  IADD3 R141, P0, R110, R145, RZ ;  /* 0x000000916e8d7210 */ /* 0x002fe60007f1e0ff */
        /* <DEDUP_REMOVED lines=66> */
.L_x_6862:
[----:B------:R-:W-:Y:S05]  /*76a0*/  BSYNC B0 ;  /* 0x0000000000007941 */ /* 0x000fea0003800000 */
.L_x_6861:
[----:B-----5:R2:W-:Y:S02]  /*76b0*/  STG.E.128 desc[UR6][R142.64], R32 ;  /* 0x000000208e007986 */ /* 0x0205e4000c101d06 */
.L_x_6858:
[----:B------:R-:W-:Y:S05]  /*76c0*/  BSYNC B1 ;  /* 0x0000000000017941 */ /* 0x000fea0003800000 */
.L_x_6857:
        /* <DEDUP_REMOVED lines=8> */
.L_x_6828:
[----:B-1----:R-:W2:Y:S01]  /*7750*/  @P1 LDG.E.128 R24, desc[UR6][R90.64] ;  /* 0x000000065a181981 */ /* 0x002ea2000c1e1d00 */
[----:B------:R-:W1:Y:S01]  /*7760*/  @P2 LDC.64 R2, c[0x0][0x338] ;  /* 0x0000ce00ff022b82 */ /* 0x000e620000000a00 */
[C---:B------:R-:W-:Y:S01]  /*7770*/  @P5 LEA R18, P0, R69.reuse, R90, 0x1 ;  /* 0x0000005a45125211 */ /* 0x040fe200078008ff */
[----:B------:R-:W-:Y:S03]  /*7780*/  UMOV UR4, URZ ;  /* 0x0000003f00047c82 */ /* 0x000fe60008000000 */
        /* <DEDUP_REMOVED lines=18> */
[----:B------:R-:W-:Y:S04]  /*78b0*/  @P2 IMAD R3, R3, 0x60, RZ ;  /* 0x0000006003032824 */ /* 0x000fe800078e02ff */
[----:B------:R-:W-:Y:S01]  /*78c0*/  @P2 IMAD.IADD R29, R29, 0x1, R3 ;  /* 0x000000011d1d2824 */ /* 0x000fe200078e0203 */
[----:B---3--:R1:W-:Y:S04]  /*78d0*/  @P5 STG.E.128 desc[UR6][R36.64+0x80], R4 ;  /* 0x0000800424005986 */ /* 0x0083e8000c101d06 */
[----:B------:R-:W2:Y:S04]  /*78e0*/  @P4 LDG.E.128 R24, desc[UR6][R34.64] ;  /* 0x0000000622184981 */ /* 0x000ea8000c1e1d00 */
[----:B--2---:R2:W-:Y:S04]  /*78f0*/  @P4 STG.E.128 desc[UR6][R32.64], R24 ;  /* 0x0000001820004986 */ /* 0x0045e8000c101d06 */
[----:B------:R-:W3:Y:S04]  /*7900*/  @P4 LDG.E.128 R20, desc[UR6][R34.64+0x80] ;  /* 0x0000800622144981 */ /* 0x000ee8000c1e1d00 */
[----:B---3--:R3:W-:Y:S04]  /*7910*/  @P4 STG.E.128 desc[UR6][R32.64+0x80], R20 ;  /* 0x0000801420004986 */ /* 0x0087e8000c101d06 */
[----:B-1----:R-:W4:Y:S04]  /*7920*/  @P2 LDG.E.128 R4, desc[UR6][R18.64] ;  /* 0x0000000612042981 */ /* 0x002f28000c1e1d00 */
[----:B----4-:R3:W-:Y:S04]  /*7930*/  @P2 STG.E.128 desc[UR6][R28.64], R4 ;  /* 0x000000041c002986 */ /* 0x0107e8000c101d06 */
[----:B--2---:R-:W2:Y:S04]  /*7940*/  @P2 LDG.E.128 R24, desc[UR6][R18.64+0x80] ;  /* 0x0000800612182981 */ /* 0x004ea8000c1e1d00 */
[----:B--2---:R3:W-:Y:S02]  /*7950*/  @P2 STG.E.128 desc[UR6][R28.64+0x80], R24 ;  /* 0x000080181c002986 */ /* 0x0047e4000c101d06 */
.L_x_6838:
[----:B------:R-:W5:Y:S02]  /*7960*/  LDC R0, c[0x0][0x338] ;  /* 0x0000ce00ff007b82 */ /* 0x000f640000000800 */
[----:B-----5:R-:W-:Y:S05]  /*7970*/  IMAD.U32 R3, R0, -0x40, RZ ;  /* 0xffffffc000037824 */ /* 0x020fea00078e00ff */
[C---:B--23--:R-:W-:Y:S04]  /*7980*/  LEA R90, P0, R3.reuse, R90, 0x1 ;  /* 0x0000005a035a7211 */ /* 0x04cfe800078008ff */
[----:B------:R-:W-:Y:S01]  /*7990*/  LEA.HI.X.SX32 R91, R3, R91, 0x1, P0 ;  /* 0x0000005b035b7211 */ /* 0x000fe200000f0eff */
[----:B------:R-:W-:Y:S08]  /*79a0*/  @!P3 BRA `(.L_x_6863) ;  /* 0x000000040030b947 */ /* 0x000ff00003800000 */
[----:B------:R-:W-:Y:S04]  /*79b0*/  IADD3 R0, R11, -0x1, RZ ;  /* 0xffffffff0b007810 */ /* 0x000fe80007ffe0ff */
[----:B------:R-:W-:Y:S11]  /*79c0*/  ISETP.GT.AND P0, PT, R0, R65, PT ;  /* 0x000000410000720c */ /* 0x000ff60003f04270 */
[----:B------:R-:W-:Y:S02]  /*79d0*/  @!UPT UIADD3 URZ, URZ, URZ, URZ ;  /* 0x0000003f3f3ff290 */ /* 0x000fe4000fffe03f */
[----:B------:R-:W-:Y:S05]  /*79e0*/  @!P0 BRA `(.L_x_6864) ;  /* 0x0000000400488947 */ /* 0x000fea0003800000 */
[----:B-1--4-:R-:W-:Y:S01]  /*79f0*/  IMAD.MOV.U32 R20, RZ, RZ, RZ ;  /* 0x000000ffff147224 */ /* 0x012fe200078e00ff */
        /* <DEDUP_REMOVED lines=71> */
.L_x_6863:
[----:B------:R-:W2:Y:S01]  /*7e70*/  LDC R2, c[0x0][0x250] ;  /* 0x00009400ff027b82 */ /* 0x000ea20000000800 */
[----:B-1----:R-:W-:Y:S02]  /*7e80*/  IMAD.MOV.U32 R4, RZ, RZ, R87 ;  /* 0x000000ffff047224 */ /* 0x002fe400078e0057 */
[----:B------:R-:W-:Y:S05]  /*7e90*/  IMAD.MOV.U32 R5, RZ, RZ, R86 ;  /* 0x000000ffff057224 */ /* 0x000fea00078e0056 */
[----:B------:R-:W1:Y:S02]  /*7ea0*/  LDC R0, c[0x0][0x248] ;  /* 0x00009200ff007b82 */ /* 0x000e640000000800 */
[----:B-1----:R-:W-:Y:S02]  /*7eb0*/  IMAD.U32 R3, R0, -0x40, RZ ;  /* 0xffffffc000037824 */ /* 0x002fe400078e00ff */
[----:B--2---:R-:W-:Y:S03]  /*7ec0*/  IMAD.U32 R2, R2, -0x40, RZ ;  /* 0xffffffc002027824 */ /* 0x004fe600078e00ff */
[C---:B----4-:R-:W-:Y:S02]  /*7ed0*/  LEA R84, P0, R3.reuse, R84, 0x1 ;  /* 0x0000005403547211 */ /* 0x050fe400078008ff */
[C---:B------:R-:W-:Y:S02]  /*7ee0*/  LEA R87, P1, R2.reuse, R4, 0x1 ;  /* 0x0000000402577211 */ /* 0x040fe400078208ff */
[----:B------:R-:W-:Y:S02]  /*7ef0*/  LEA.HI.X.SX32 R85, R3, R85, 0x1, P0 ;  /* 0x0000005503557211 */ /* 0x000fe400000f0eff */
[----:B------:R-:W-:Y:S09]  /*7f00*/  LEA.HI.X.SX32 R86, R2, R5, 0x1, P1 ;  /* 0x0000000502567211 */ /* 0x000ff200008f0eff */
.L_x_6864:
[----:B------:R-:W-:Y:S04]  /*7f10*/  IADD3 R11, R11, -0x1, RZ ;  /* 0xffffffff0b0b7810 */ /* 0x000fe80007ffe0ff */
[----:B------:R-:W-:Y:S11]  /*7f20*/  ISETP.GT.AND P0, PT, R11, R65, PT ;  /* 0x000000410b00720c */ /* 0x000ff60003f04270 */
[----:B------:R-:W-:Y:S02]  /*7f30*/  @!UPT UIADD3 URZ, URZ, URZ, URZ ;  /* 0x0000003f3f3ff290 */ /* 0x000fe4000fffe03f */
[----:B------:R-:W-:Y:S05]  /*7f40*/  @P0 BRA `(.L_x_6865) ;  /* 0xffffffa400a40947 */ /* 0x000fea000383ffff */
.L_x_6827:
[----:B------:R-:W2:Y:S01]  /*7f50*/  S2UR UR4, SR_CgaCtaId ;  /* 0x00000000000479c3 */ /* 0x000ea20000008800 */
[----:B------:R-:W-:Y:S01]  /*7f60*/  ULDC UR5, c[0x0][0x2e0] ;  /* 0x0000b80000057ab9 */ /* 0x000fe20000000800 */
[----:B------:R-:W-:-:S06]  /*7f70*/  UMOV UR10, 0x400 ;  /* 0x00000400000a7882 */ /* 0x000fcc0000000000 */
[----:B------:R-:W-:Y:S01]  /*7f80*/  BAR.SYNC.DEFER_BLOCKING 0x0 ;  /* 0x0000000000007b1d */ /* 0x000fe20000010000 */
[----:B------:R-:W-:-:S07]  /*7f90*/  ISETP.NE.AND P0, PT, RZ, UR5, PT ;  /* 0x00000005ff007c0c */ /* 0x000fce000bf05270 */
[----:B------:R-:W3:Y:S01]  /*7fa0*/  LDC.64 R2, c[0x0][0x240] ;  /* 0x00009000ff027b82 */ /* 0x000ee20000000a00 */
[----:B------:R-:W-:Y:S01]  /*7fb0*/  BSSY B2, `(.L_x_6866) ;  /* 0x00004f2000027945 */ /* 0x000fe20003800000 */
[----:B--2---:R-:W-:-:S06]  /*7fc0*/  ULEA UR4, UR4, UR10, 0x18 ;  /* 0x0000000a04047291 */ /* 0x004fcc000f8ec03f */
[----:B------:R-:W-:Y:S02]  /*7fd0*/  LEA R161, R122, UR4, 0x1 ;  /* 0x000000047aa17c11 */ /* 0x000fe4000f8e08ff */
[C---:B---3--:R-:W-:Y:S01]  /*7fe0*/  SHF.L.U64.HI R13, R2.reuse, 0x4, R3 ;  /* 0x00000004020d7819 */ /* 0x048fe20000010203 */
[----:B------:R-:W-:Y:S01]  /*7ff0*/  IMAD.SHL.U32 R15, R2, 0x10, RZ ;  /* 0x00000010020f7824 */ /* 0x000fe200078e00ff */
[----:B------:R-:W-:Y:S06]  /*8000*/  @!P0 BRA `(.L_x_6867) ;  /* 0x0000004c00108947 */ /* 0x000fec0003800000 */
[----:B------:R-:W-:Y:S01]  /*8010*/  ISETP.NE.U32.AND P0, PT, RZ, UR8, PT ;  /* 0x00000008ff007c0c */ /* 0x000fe2000bf05070 */
[----:B-1----:R-:W-:-:S03]  /*8020*/  IMAD.MOV.U32 R7, RZ, RZ, RZ ;  /* 0x000000ffff077224 */ /* 0x002fc600078e00ff */
[----:B------:R-:W-:Y:S01]  /*8030*/  ISETP.NE.AND.EX P0, PT, RZ, UR9, PT, P0 ;  /* 0x00000009ff007c0c */ /* 0x000fe2000bf05300 */
[----:B------:R-:W-:-:S12]  /*8040*/  ULDC.64 UR8, c[0x0][0x210] ;  /* 0x0000840000087ab9 */ /* 0x000fd80000000a00 */
[----:B------:R-:W2:Y:S01]  /*8050*/  @P0 LDG.E R7, desc[UR6][R130.64] ;  /* 0x0000000682070981 */ /* 0x000ea2000c1e1900 */
[-C--:B------:R-:W-:Y:S01]  /*8060*/  IADD3 R15, P1, R15, R128.reuse, RZ ;  /* 0x000000800f0f7210 */ /* 0x080fe20007f3e0ff */
[----:B------:R-:W-:Y:S01]  /*8070*/  ULDC.U8 UR10, c[0x0][0x3c3] ;  /* 0x0000f0c0000a7ab9 */ /* 0x000fe20000000000 */
[C---:B------:R-:W-:Y:S01]  /*8080*/  LEA R0, P0, R2.reuse, R128, 0x5 ;  /* 0x0000008002007211 */ /* 0x040fe200078028ff */
[----:B------:R-:W-:Y:S02]  /*8090*/  IMAD.MOV.U32 R122, RZ, RZ, R128 ;  /* 0x000000ffff7a7224 */ /* 0x000fe400078e0080 */
[----:B------:R-:W-:Y:S01]  /*80a0*/  IMAD.X R4, R13, 0x1, R123, P1 ;  /* 0x000000010d047824 */ /* 0x000fe200008e067b */
[C---:B------:R-:W-:Y:S01]  /*80b0*/  LEA.HI.X R5, R2.reuse, R123, R3, 0x5, P0 ;  /* 0x0000007b02057211 */ /* 0x040fe200000f2c03 */
[----:B------:R-:W-:Y:S01]  /*80c0*/  IMAD.WIDE.U32 R10, R2, 0x30, R122 ;  /* 0x00000030020a7825 */ /* 0x000fe200078e007a */
[----:B------:R-:W-:Y:S02]  /*80d0*/  LEA R34, P0, R15, UR8, 0x1 ;  /* 0x000000080f227c11 */ /* 0x000fe4000f8008ff */
[----:B----4-:R-:W-:Y:S01]  /*80e0*/  LEA R36, P1, R128, UR8, 0x1 ;  /* 0x0000000880247c11 */ /* 0x010fe2000f8208ff */
[----:B------:R-:W-:Y:S01]  /*80f0*/  IMAD R3, R3, 0x30, RZ ;  /* 0x0000003003037824 */ /* 0x000fe200078e02ff */
[----:B------:R-:W-:Y:S01]  /*8100*/  LEA.HI.X R35, R15, UR9, R4, 0x1, P0 ;  /* 0x000000090f237c11 */ /* 0x000fe200080f0c04 */
[----:B------:R-:W-:Y:S01]  /*8110*/  IMAD.IADD R21, R159, 0x1, -R56 ;  /* 0x000000019f157824 */ /* 0x000fe200078e0a38 */
[----:B------:R-:W-:Y:S01]  /*8120*/  ISETP.NE.AND P0, PT, RZ, UR10, PT ;  /* 0x0000000aff007c0c */ /* 0x000fe2000bf05270 */
        /* <DEDUP_REMOVED lines=72> */
.L_x_6872:
[----:B------:R-:W-:Y:S05]  /*85b0*/  BSYNC B0 ;  /* 0x0000000000007941 */ /* 0x000fea0003800000 */
.L_x_6871:
        /* <DEDUP_REMOVED lines=46> */
.L_x_6874:
[----:B------:R-:W-:Y:S05]  /*88a0*/  BSYNC B0 ;  /* 0x0000000000007941 */ /* 0x000fea0003800000 */
.L_x_6873:
[----:B------:R3:W-:Y:S02]  /*88b0*/  STS.128 [R161+0x2000], R8 ;  /* 0x00200008a1007388 */ /* 0x0007e40000000c00 */
.L_x_6870:
[----:B------:R-:W-:Y:S05]  /*88c0*/  BSYNC B1 ;  /* 0x0000000000017941 */ /* 0x000fea0003800000 */
.L_x_6869:
        /* <DEDUP_REMOVED lines=61> */
.L_x_6878:
[----:B------:R-:W-:Y:S05]  /*8ca0*/  BSYNC B0 ;  /* 0x0000000000007941 */ /* 0x000fea0003800000 */
.L_x_6877:
        /* <DEDUP_REMOVED lines=46> */
.L_x_6880:
[----:B------:R-:W-:Y:S05]  /*8f90*/  BSYNC B0 ;  /* 0x0000000000007941 */ /* 0x000fea0003800000 */
.L_x_6879:
[----:B------:R4:W-:Y:S02]  /*8fa0*/  STS.128 [R161+0x2800], R8 ;  /* 0x00280008a1007388 */ /* 0x0009e40000000c00 */
.L_x_6876:
[----:B------:R-:W-:Y:S05]  /*8fb0*/  BSYNC B1 ;  /* 0x0000000000017941 */ /* 0x000fea0003800000 */
.L_x_6875:
        /* <DEDUP_REMOVED lines=62> */
.L_x_6884:
[----:B------:R-:W-:Y:S05]  /*93a0*/  BSYNC B0 ;  /* 0x0000000000007941 */ /* 0x000fea0003800000 */
.L_x_6883:
        /* <DEDUP_REMOVED lines=46> */
.L_x_6886:
[----:B------:R-:W-:Y:S05]  /*9690*/  BSYNC B0 ;  /* 0x0000000000007941 */ /* 0x000fea0003800000 */
.L_x_6885:
[----:B------:R2:W-:Y:S02]  /*96a0*/  STS.128 [R161+0x3000], R8 ;  /* 0x00300008a1007388 */ /* 0x0005e40000000c00 */
.L_x_6882:
[----:B------:R-:W-:Y:S05]  /*96b0*/  BSYNC B1 ;  /* 0x0000000000017941 */ /* 0x000fea0003800000 */
.L_x_6881:
        /* <DEDUP_REMOVED lines=59> */
.L_x_6889:
[----:B------:R-:W-:Y:S05]  /*9a70*/  BSYNC B0 ;  /* 0x0000000000007941 */ /* 0x000fea0003800000 */
.L_x_6888:
        /* <DEDUP_REMOVED lines=44> */
.L_x_6891:
[----:B------:R-:W-:Y:S05]  /*9d40*/  BSYNC B0 ;  /* 0x0000000000007941 */ /* 0x000fea0003800000 */
.L_x_6890:
[----:B------:R2:W-:Y:S01]  /*9d50*/  STS.128 [R161+0x3800], R8 ;  /* 0x00380008a1007388 */ /* 0x0005e20000000c00 */
[----:B------:R-:W-:Y:S05]  /*9d60*/  BRA `(.L_x_6887) ;  /* 0x0000003000587947 */ /* 0x000fea0003800000 */
.L_x_6868:
        /* <DEDUP_REMOVED lines=89> */
.L_x_6895:
[----:B------:R-:W-:Y:S05]  /*a300*/  BSYNC B0 ;  /* 0x0000000000007941 */ /* 0x000fea0003800000 */
.L_x_6894:
        /* <DEDUP_REMOVED lines=88> */
.L_x_6897:
[----:B------:R-:W-:Y:S05]  /*a890*/  BSYNC B0 ;  /* 0x0000000000007941 */ /* 0x000fea0003800000 */
.L_x_6896:
[----:B------:R3:W-:Y:S02]  /*a8a0*/  STS.128 [R161+0x2000], R12 ;  /* 0x0020000ca1007388 */ /* 0x0007e40000000c00 */
.L_x_6893:
[----:B------:R-:W-:Y:S05]  /*a8b0*/  BSYNC B1 ;  /* 0x0000000000017941 */ /* 0x000fea0003800000 */
.L_x_6892:
        /* <DEDUP_REMOVED lines=94> */
.L_x_6901:
[----:B------:R-:W-:Y:S05]  /*aea0*/  BSYNC B0 ;  /* 0x0000000000007941 */ /* 0x000fea0003800000 */
.L_x_6900:
        /* <DEDUP_REMOVED lines=91> */
.L_x_6903:
[----:B------:R-:W-:Y:S05]  /*b460*/  BSYNC B0 ;  /* 0x0000000000007941 */ /* 0x000fea0003800000 */
.L_x_6902:
[----:B------:R4:W-:Y:S02]  /*b470*/  STS.128 [R161+0x2800], R12 ;  /* 0x0028000ca1007388 */ /* 0x0009e40000000c00 */
.L_x_6899:
[----:B------:R-:W-:Y:S05]  /*b480*/  BSYNC B1 ;  /* 0x0000000000017941 */ /* 0x000fea0003800000 */
.L_x_6898:
        /* <DEDUP_REMOVED lines=95> */
.L_x_6907:
[----:B------:R-:W-:Y:S05]  /*ba80*/  BSYNC B0 ;  /* 0x0000000000007941 */ /* 0x000fea0003800000 */
.L_x_6906:
        /* <DEDUP_REMOVED lines=90> */
.L_x_6909:
[----:B------:R-:W-:Y:S05]  /*c030*/  BSYNC B0 ;  /* 0x0000000000007941 */ /* 0x000fea0003800000 */
.L_x_6908:
[----:B------:R4:W-:Y:S02]  /*c040*/  STS.128 [R161+0x3000], R12 ;  /* 0x0030000ca1007388 */ /* 0x0009e40000000c00 */
.L_x_6905:
[----:B------:R-:W-:Y:S05]  /*c050*/  BSYNC B1 ;  /* 0x0000000000017941 */ /* 0x000fea0003800000 */
.L_x_6904:
        /* <DEDUP_REMOVED lines=94> */
.L_x_6911:
[----:B------:R-:W-:Y:S05]  /*c640*/  BSYNC B0 ;  /* 0x0000000000007941 */ /* 0x000fea0003800000 */
.L_x_6910:
        /* <DEDUP_REMOVED lines=93> */
.L_x_6913:
[----:B------:R-:W-:Y:S05]  /*cc20*/  BSYNC B0 ;  /* 0x0000000000007941 */ /* 0x000fea0003800000 */
.L_x_6912:
[----:B------:R4:W-:Y:S01]  /*cc30*/  STS.128 [R161+0x3800], R12 ;  /* 0x0038000ca1007388 */ /* 0x0009e20000000c00 */
[----:B------:R-:W-:Y:S05]  /*cc40*/  BRA `(.L_x_6887) ;  /* 0x0000000000a07947 */ /* 0x000fea0003800000 */
.L_x_6867:
[----:B-1----:R-:W-:Y:S02]  /*cc50*/  IMAD.IADD R5, R159, 0x1, -R56 ;  /* 0x000000019f057824 */ /* 0x002fe400078e0a38 */
        /* <DEDUP_REMOVED lines=8> */
[----:B------:R-:W-:-:S04]  /*cce0*/  @!P5 IADD3 R15, P1, R15, R128, RZ ;  /* 0x000000800f0fd210 */ /* 0x000fc80007f3e0ff */
[----:B------:R-:W-:Y:S02]  /*ccf0*/  @!P2 IMAD.MOV.U32 R22, RZ, RZ, R128 ;  /* 0x000000ffff16a224 */ /* 0x000fe400078e0080 */
[----:B------:R-:W2:Y:S01]  /*cd00*/  @!P5 LDC.64 R8, c[0x0][0x210] ;  /* 0x00008400ff08db82 */ /* 0x000ea20000000a00 */
[--C-:B------:R-:W-:Y:S02]  /*cd10*/  @!P2 IMAD.MOV.U32 R23, RZ, RZ, R123.reuse ;  /* 0x000000ffff17a224 */ /* 0x100fe400078e007b */
[----:B------:R-:W-:Y:S02]  /*cd20*/  @!P5 IMAD.X R12, R13, 0x1, R123, P1 ;  /* 0x000000010d0cd824 */ /* 0x000fe400008e067b */
[----:B------:R-:W-:-:S03]  /*cd30*/  @!P2 IMAD.WIDE.U32 R22, R2, 0x30, R22 ;  /* 0x000000300216a825 */ /* 0x000fc600078e0016 */
[----:B------:R-:W3:Y:S08]  /*cd40*/  @!P4 LDC.64 R6, c[0x0][0x210] ;  /* 0x00008400ff06cb82 */ /* 0x000ef00000000a00 */
[----:B------:R-:W4:Y:S01]  /*cd50*/  @!P2 LDC.64 R4, c[0x0][0x210] ;  /* 0x00008400ff04ab82 */ /* 0x000f220000000a00 */
[----:B-1----:R-:W-:-:S04]  /*cd60*/  @!P6 LEA R16, P0, R128, R10, 0x1 ;  /* 0x0000000a8010e211 */ /* 0x002fc800078008ff */
[----:B------:R-:W-:Y:S01]  /*cd70*/  @!P6 LEA.HI.X R17, R128, R11, R123, 0x1, P0 ;  /* 0x0000000b8011e211 */ /* 0x000fe200000f0c7b */
[----:B------:R-:W-:Y:S01]  /*cd80*/  @!P2 IMAD R11, R3, 0x30, RZ ;  /* 0x00000030030ba824 */ /* 0x000fe200078e02ff */
[C---:B------:R-:W-:Y:S02]  /*cd90*/  @!P4 LEA R10, P0, R2.reuse, R128, 0x5 ;  /* 0x00000080020ac211 */ /* 0x040fe400078028ff */
[----:B--2---:R-:W-:Y:S01]  /*cda0*/  @!P5 LEA R8, P1, R15, R8, 0x1 ;  /* 0x000000080f08d211 */ /* 0x004fe200078208ff */
[----:B------:R-:W-:Y:S01]  /*cdb0*/  @!P2 IMAD.IADD R11, R23, 0x1, R11 ;  /* 0x00000001170ba824 */ /* 0x000fe200078e020b */
[----:B------:R-:W-:Y:S01]  /*cdc0*/  @!P4 LEA.HI.X R2, R2, R123, R3, 0x5, P0 ;  /* 0x0000007b0202c211 */ /* 0x000fe200000f2c03 */
[----:B------:R-:W-:Y:S01]  /*cdd0*/  @!PT LDS RZ, [RZ] ;  /* 0x00000000fffff984 */ /* 0x000fe20000000800 */
[----:B------:R-:W-:Y:S01]  /*cde0*/  @!PT LDS RZ, [RZ] ;  /* 0x00000000fffff984 */ /* 0x000fe20000000800 */
[----:B------:R-:W-:Y:S01]  /*cdf0*/  @!PT LDS RZ, [RZ] ;  /* 0x00000000fffff984 */ /* 0x000fe20000000800 */
[----:B------:R1:W-:Y:S01]  /*ce00*/  @!P6 LDGSTS.E.BYPASS.LTC128B.128 [R161], desc[UR6][R16.64] ;  /* 0x0000000010a1efae */ /* 0x0003e2000b901d46 */
[----:B------:R-:W-:Y:S02]  /*ce10*/  @!P5 LEA.HI.X R9, R15, R9, R12, 0x1, P1 ;  /* 0x000000090f09d211 */ /* 0x000fe400008f0c0c */
[C---:B---3--:R-:W-:Y:S01]  /*ce20*/  @!P4 LEA R6, P1, R10.reuse, R6, 0x1 ;  /* 0x000000060a06c211 */ /* 0x048fe200078208ff */
[----:B------:R1:W-:Y:S03]  /*ce30*/  @!P6 LDGSTS.E.BYPASS.LTC128B.128 [R161+0x2000], desc[UR6][R16.64+0x80] ;  /* 0x0200008010a1efae */ /* 0x0003e6000b901d46 */
[----:B------:R-:W-:Y:S01]  /*ce40*/  @!P4 LEA.HI.X R7, R10, R7, R2, 0x1, P1 ;  /* 0x000000070a07c211 */ /* 0x000fe200008f0c02 */
[----:B------:R1:W-:Y:S01]  /*ce50*/  @!P5 LDGSTS.E.BYPASS.LTC128B.128 [R161+0x800], desc[UR6][R8.64] ;  /* 0x0080000008a1dfae */ /* 0x0003e2000b901d46 */
[----:B----4-:R-:W-:-:S03]  /*ce60*/  @!P2 LEA R4, P0, R22, R4, 0x1 ;  /* 0x000000041604a211 */ /* 0x010fc600078008ff */
[----:B------:R1:W-:Y:S01]  /*ce70*/  @!P5 LDGSTS.E.BYPASS.LTC128B.128 [R161+0x2800], desc[UR6][R8.64+0x80] ;  /* 0x0280008008a1dfae */ /* 0x0003e2000b901d46 */
[----:B------:R-:W-:-:S03]  /*ce80*/  @!P2 LEA.HI.X R5, R22, R5, R11, 0x1, P0 ;  /* 0x000000051605a211 */ /* 0x000fc600000f0c0b */
[----:B------:R1:W-:Y:S04]  /*ce90*/  @!P4 LDGSTS.E.BYPASS.LTC128B.128 [R161+0x1000], desc[UR6][R6.64] ;  /* 0x0100000006a1cfae */ /* 0x0003e8000b901d46 */
[----:B------:R1:W-:Y:S04]  /*cea0*/  @!P4 LDGSTS.E.BYPASS.LTC128B.128 [R161+0x3000], desc[UR6][R6.64+0x80] ;  /* 0x0300008006a1cfae */ /* 0x0003e8000b901d46 */
[----:B------:R1:W-:Y:S04]  /*ceb0*/  @!P2 LDGSTS.E.BYPASS.LTC128B.128 [R161+0x1800], desc[UR6][R4.64] ;  /* 0x0180000004a1afae */ /* 0x0003e8000b901d46 */
[----:B------:R1:W-:Y:S02]  /*cec0*/  @!P2 LDGSTS.E.BYPASS.LTC128B.128 [R161+0x3800], desc[UR6][R4.64+0x80] ;  /* 0x0380008004a1afae */ /* 0x0003e4000b901d46 */
.L_x_6887:
[----:B------:R-:W-:Y:S05]  /*ced0*/  BSYNC B2 ;  /* 0x0000000000027941 */ /* 0x000fea0003800000 */
.L_x_6866:
[----:B------:R-:W-:Y:S01]  /*cee0*/  VIADD R166, R102, 0xffffffff ;  /* 0xffffffff66a67836 */ /* 0x000fe20000000000 */
[----:B------:R-:W-:Y:S01]  /*cef0*/  ULDC.64 UR12, c[0x0][0x218] ;  /* 0x00008600000c7ab9 */ /* 0x000fe20000000a00 */
[----:B------:R-:W-:Y:S01]  /*cf00*/  IMAD.SHL.U32 R2, R57, 0x40, RZ ;  /* 0x0000004039027824 */ /* 0x000fe200078e00ff */
[----:B------:R-:W-:Y:S01]  /*cf10*/  LEA R164, P1, R124, UR12, 0x1 ;  /* 0x0000000c7ca47c11 */ /* 0x000fe2000f8208ff */
[----:B------:R-:W-:Y:S01]  /*cf20*/  IMAD.SHL.U32 R3, R166, 0x40, RZ ;  /* 0x00000040a6037824 */ /* 0x000fe200078e00ff */
[----:B------:R-:W-:Y:S01]  /*cf30*/  ULDC.64 UR10, c[0x0][0x220] ;  /* 0x00008800000a7ab9 */ /* 0x000fe20000000a00 */
[----:B------:R-:W-:Y:S01]  /*cf40*/  IMAD.SHL.U32 R157, R126, 0x8, RZ ;  /* 0x000000087e9d7824 */ /* 0x000fe200078e00ff */
[----:B------:R-:W-:Y:S01]  /*cf50*/  LEA.HI.X R165, R124, UR13, R52, 0x1, P1 ;  /* 0x0000000d7ca57c11 */ /* 0x000fe200088f0c34 */
[----:B-1234-:R-:W-:Y:S01]  /*cf60*/  IMAD.IADD R9, R58, 0x1, -R3 ;  /* 0x000000013a097824 */ /* 0x01efe200078e0a03 */
[----:B------:R-:W-:Y:S01]  /*cf70*/  LOP3.LUT R2, R2, 0x1c0, RZ, 0xc0, !PT ;  /* 0x000001c002027812 */ /* 0x000fe200078ec0ff */
[----:B------:R-:W-:Y:S01]  /*cf80*/  IMAD.SHL.U32 R41, R61, 0x40, RZ ;  /* 0x000000403d297824 */ /* 0x000fe200078e00ff */
[----:B------:R-:W-:-:S02]  /*cf90*/  ULDC UR5, c[0x0][0x398] ;  /* 0x0000e60000057ab9 */ /* 0x000fc40000000800 */
[-C--:B------:R-:W-:Y:S02]  /*cfa0*/  ISETP.GE.AND P5, PT, R18, R9.reuse, PT ;  /* 0x000000091200720c */ /* 0x080fe40003fa6270 */
[-C--:B------:R-:W-:Y:S02]  /*cfb0*/  ISETP.GE.AND P4, PT, R20, R9.reuse, PT ;  /* 0x000000091400720c */ /* 0x080fe40003f86270 */
[-C--:B------:R-:W-:Y:S02]  /*cfc0*/  ISETP.GE.AND P0, PT, R126, R9.reuse, PT ;  /* 0x000000097e00720c */ /* 0x080fe40003f06270 */
[CC--:B------:R-:W-:Y:S02]  /*cfd0*/  ISETP.GE.AND P6, PT, R0.reuse, R9.reuse, PT ;  /* 0x000000090000720c */ /* 0x0c0fe40003fc6270 */
[----:B------:R-:W-:Y:S02]  /*cfe0*/  ISETP.GE.AND P2, PT, R0, R9, PT ;  /* 0x000000090000720c */ /* 0x000fe40003f46270 */
[----:B------:R-:W-:-:S02]  /*cff0*/  SHF.R.S32.HI R0, RZ, 0x4, R121 ;  /* 0x00000004ff007819 */ /* 0x000fc40000011479 */
[----:B------:R-:W-:Y:S01]  /*d000*/  LOP3.LUT R157, R2, 0x8, R157, 0xf8, !PT ;  /* 0x00000008029d7812 */ /* 0x000fe200078ef89d */
[----:B------:R-:W1:Y:S01]  /*d010*/  @!P5 LDC.64 R6, c[0x0][0x248] ;  /* 0x00009200ff06db82 */ /* 0x000e620000000a00 */
[----:B------:R-:W-:Y:S02]  /*d020*/  SHF.R.U32.HI R2, RZ, 0x3, R2 ;  /* 0x00000003ff027819 */ /* 0x000fe40000011602 */
[----:B------:R-:W-:Y:S01]  /*d030*/  LOP3.LUT R41, R41, 0xfffffe00, RZ, 0xc0, !PT ;  /* 0xfffffe0029297812 */ /* 0x000fe200078ec0ff */
[----:B------:R-:W-:Y:S01]  /*d040*/  @!PT LDS RZ, [RZ] ;  /* 0x00000000fffff984 */ /* 0x000fe20000000800 */
[----:B------:R-:W-:Y:S01]  /*d050*/  @!PT LDS RZ, [RZ] ;  /* 0x00000000fffff984 */ /* 0x000fe20000000800 */
[----:B------:R-:W-:Y:S01]  /*d060*/  @!PT LDS RZ, [RZ] ;  /* 0x00000000fffff984 */ /* 0x000fe20000000800 */
[----:B------:R-:W-:Y:S01]  /*d070*/  @!P0 LDGSTS.E.BYPASS.LTC128B.128 [R161+0x4000], desc[UR6][R164.64] ;  /* 0x04000000a4a18fae */ /* 0x000fe2000b901d46 */
[----:B------:R-:W-:Y:S02]  /*d080*/  LOP3.LUT R157, R157, R2, RZ, 0x3c, !PT ;  /* 0x000000029d9d7212 */ /* 0x000fe400078e3cff */
[C---:B------:R-:W-:Y:S01]  /*d090*/  @!P6 LEA R10, P1, R97.reuse, R164, 0x1 ;  /* 0x000000a4610ae211 */ /* 0x040fe200078208ff */
[----:B------:R-:W2:Y:S01]  /*d0a0*/  @!P4 LDC.64 R4, c[0x0][0x248] ;  /* 0x00009200ff04cb82 */ /* 0x000ea20000000a00 */
[----:B------:R-:W-:Y:S02]  /*d0b0*/  @!P0 LDGSTS.E.BYPASS.LTC128B.128 [R161+0x6000], desc[UR6][R164.64+0x80] ;  /* 0x06000080a4a18fae */ /* 0x000fe4000b901d46 */
[----:B------:R-:W-:-:S02]  /*d0c0*/  @!P6 LEA.HI.X R11, R97, R165, R96, 0x1, P1 ;  /* 0x000000a5610be211 */ /* 0x000fc400008f0c60 */
[----:B------:R-:W-:-:S03]  /*d0d0*/  ISETP.GE.AND P1, PT, R18, R9, PT ;  /* 0x000000091200720c */ /* 0x000fc60003f26270 */
[----:B------:R-:W-:Y:S04]  /*d0e0*/  @!P6 LDGSTS.E.BYPASS.LTC128B.128 [R161+0x4800], desc[UR6][R10.64] ;  /* 0x048000000aa1efae */ /* 0x000fe8000b901d46 */
[----:B------:R3:W-:Y:S01]  /*d0f0*/  @!P6 LDGSTS.E.BYPASS.LTC128B.128 [R161+0x6800], desc[UR6][R10.64+0x80] ;  /* 0x068000800aa1efae */ /* 0x0007e2000b901d46 */
[----:B------:R-:W-:Y:S02]  /*d100*/  ISETP.GE.AND P6, PT, R126, R9, PT ;  /* 0x000000097e00720c */ /* 0x000fe40003fc6270 */
[----:B-1----:R-:W-:-:S04]  /*d110*/  @!P5 LEA R12, P0, R6, R164, 0x6 ;  /* 0x000000a4060cd211 */ /* 0x002fc800078030ff */
[----:B------:R-:W-:Y:S02]  /*d120*/  @!P5 LEA.HI.X R13, R6, R165, R7, 0x6, P0 ;  /* 0x000000a5060dd211 */ /* 0x000fe400000f3407 */
[----:B------:R-:W-:Y:S01]  /*d130*/  ISETP.GE.AND P0, PT, R20, R9, PT ;  /* 0x000000091400720c */ /* 0x000fe20003f06270 */
[----:B--2---:R-:W-:Y:S02]  /*d140*/  @!P4 IMAD.WIDE.U32 R6, R4, 0x60, R164 ;  /* 0x000000600406c825 */ /* 0x004fe400078e00a4 */
[----:B------:R-:W-:Y:S01]  /*d150*/  @!P5 LDGSTS.E.BYPASS.LTC128B.128 [R161+0x5000], desc[UR6][R12.64] ;  /* 0x050000000ca1dfae */ /* 0x000fe2000b901d46 */
[----:B------:R-:W-:Y:S01]  /*d160*/  SHF.R.S32.HI R9, RZ, 0x1f, R54 ;  /* 0x0000001fff097819 */ /* 0x000fe20000011436 */
[----:B------:R-:W-:Y:S02]  /*d170*/  @!P4 IMAD R5, R5, 0x60, RZ ;  /* 0x000000600505c824 */ /* 0x000fe400078e02ff */
[----:B------:R1:W-:Y:S01]  /*d180*/  @!P5 LDGSTS.E.BYPASS.LTC128B.128 [R161+0x7000], desc[UR6][R12.64+0x80] ;  /* 0x070000800ca1dfae */ /* 0x0003e2000b901d46 */
[----:B------:R-:W-:Y:S01]  /*d190*/  @!P4 IMAD.MOV.U32 R14, RZ, RZ, R6 ;  /* 0x000000ffff0ec224 */ /* 0x000fe200078e0006 */
[----:B------:R-:W-:Y:S01]  /*d1a0*/  LEA.HI R2, R9, R54, RZ, 0x5 ;  /* 0x0000003609027211 */ /* 0x000fe200078f28ff */
[----:B------:R-:W-:Y:S01]  /*d1b0*/  @!P4 IMAD.IADD R15, R5, 0x1, R7 ;  /* 0x00000001050fc824 */ /* 0x000fe200078e0207 */
[----:B------:R-:W-:Y:S01]  /*d1c0*/  LEA.HI R5, R121, R0, RZ, 0x1 ;  /* 0x0000000079057211 */ /* 0x000fe200078f08ff */
[----:B------:R-:W2:Y:S01]  /*d1d0*/  @!P1 LDC.64 R6, c[0x0][0x250] ;  /* 0x00009400ff069b82 */ /* 0x000ea20000000a00 */
[----:B------:R-:W-:-:S02]  /*d1e0*/  SHF.R.S32.HI R42, RZ, 0x5, R2 ;  /* 0x00000005ff2a7819 */ /* 0x000fc40000011402 */
[----:B------:R-:W-:Y:S01]  /*d1f0*/  @!P4 LDGSTS.E.BYPASS.LTC128B.128 [R161+0x5800], desc[UR6][R14.64] ;  /* 0x058000000ea1cfae */ /* 0x000fe2000b901d46 */
[----:B------:R-:W-:Y:S01]  /*d200*/  LOP3.LUT R5, R5, 0xfffffffe, RZ, 0xc0, !PT ;  /* 0xfffffffe05057812 */ /* 0x000fe200078ec0ff */
[----:B---3--:R-:W-:Y:S01]  /*d210*/  IMAD.SHL.U32 R11, R120, 0x40, RZ ;  /* 0x00000040780b7824 */ /* 0x008fe200078e00ff */
[----:B------:R-:W-:Y:S01]  /*d220*/  LOP3.LUT R47, R2, 0xffffffe0, RZ, 0xc0, !PT ;  /* 0xffffffe0022f7812 */ /* 0x000fe200078ec0ff */
[----:B------:R-:W-:Y:S01]  /*d230*/  @!P4 LDGSTS.E.BYPASS.LTC128B.128 [R161+0x7800], desc[UR6][R14.64+0x80] ;  /* 0x078000800ea1cfae */ /* 0x000fe2000b901d46 */
[----:B------:R-:W-:Y:S01]  /*d240*/  LEA R168, P4, R104, UR10, 0x1 ;  /* 0x0000000a68a87c11 */ /* 0x000fe2000f8808ff */
[----:B------:R-:W-:Y:S01]  /*d250*/  IMAD.IADD R0, R0, 0x1, -R5 ;  /* 0x0000000100007824 */ /* 0x000fe200078e0a05 */
[----:B------:R-:W-:Y:S01]  /*d260*/  LOP3.LUT R11, R11, 0x1c0, RZ, 0xc0, !PT ;  /* 0x000001c00b0b7812 */ /* 0x000fe200078ec0ff */
[----:B------:R-:W0:Y:S01]  /*d270*/  LDGDEPBAR ;  /* 0x00000000000079af */ /* 0x000e220000000000 */
[----:B------:R-:W3:Y:S01]  /*d280*/  @!P0 LDC.64 R4, c[0x0][0x250] ;  /* 0x00009400ff048b82 */ /* 0x000ee20000000a00 */
[----:B------:R-:W-:Y:S01]  /*d290*/  LEA.HI.X R167, R104, UR11, R101, 0x1, P4 ;  /* 0x0000000b68a77c11 */ /* 0x000fe2000a0f0c65 */
[----:B------:R-:W-:-:S02]  /*d2a0*/  IMAD.SHL.U32 R40, R0, 0x8, RZ ;  /* 0x0000000800287824 */ /* 0x000fc400078e00ff */
[----:B------:R-:W-:Y:S02]  /*d2b0*/  IMAD R157, R0, 0x200, R157 ;  /* 0x00000200009d7824 */ /* 0x000fe400078e029d */
[----:B------:R-:W-:Y:S01]  /*d2c0*/  @!P6 IMAD.MOV.U32 R169, RZ, RZ, R167 ;  /* 0x000000ffffa9e224 */ /* 0x000fe200078e00a7 */
[----:B------:R-:W-:Y:S02]  /*d2d0*/  LOP3.LUT R40, R11, 0x8, R40, 0xf8, !PT ;  /* 0x000000080b287812 */ /* 0x000fe400078ef828 */
[----:B------:R-:W-:Y:S02]  /*d2e0*/  SHF.R.U32.HI R11, RZ, 0x3, R11 ;  /* 0x00000003ff0b7819 */ /* 0x000fe4000001160b */
[----:B-1----:R-:W-:Y:S02]  /*d2f0*/  @!P2 LEA R12, P4, R60, R168, 0x1 ;  /* 0x000000a83c0ca211 */ /* 0x002fe400078808ff */
[----:B------:R-:W-:Y:S02]  /*d300*/  LOP3.LUT R40, R40, R11, RZ, 0x3c, !PT ;  /* 0x0000000b28287212 */ /* 0x000fe400078e3cff */
[----:B------:R-:W-:-:S02]  /*d310*/  @!P2 LEA.HI.X R13, R60, R167, R59, 0x1, P4 ;  /* 0x000000a73c0da211 */ /* 0x000fc400020f0c3b */
[C---:B--2---:R-:W-:Y:S02]  /*d320*/  @!P1 LEA R8, P4, R6.reuse, R168, 0x6 ;  /* 0x000000a806089211 */ /* 0x044fe400078830ff */
[----:B------:R-:W-:Y:S02]  /*d330*/  LEA R157, R157, UR4, 0x1 ;  /* 0x000000049d9d7c11 */ /* 0x000fe4000f8e08ff */
[----:B------:R-:W-:Y:S01]  /*d340*/  @!P1 LEA.HI.X R9, R6, R167, R7, 0x6, P4 ;  /* 0x000000a706099211 */ /* 0x000fe200020f3407 */
[----:B------:R-:W-:Y:S01]  /*d350*/  IMAD R7, R42, 0x400, R41 ;  /* 0x000004002a077824 */ /* 0x000fe200078e0229 */
[----:B------:R-:W-:-:S04]  /*d360*/  DEPBAR.LE SB0, 0x0 ;  /* 0x000080000000791a */ /* 0x000fc80000000000 */
[----:B------:R-:W-:Y:S01]  /*d370*/  BAR.SYNC.DEFER_BLOCKING 0x0 ;  /* 0x0000000000007b1d */ /* 0x000fe20000010000 */
[----:B---3--:R-:W-:Y:S02]  /*d380*/  @!P0 IMAD R5, R5, 0x60, RZ ;  /* 0x0000006005058824 */ /* 0x008fe400078e02ff */
[----:B------:R-:W-:Y:S02]  /*d390*/  IMAD.IADD R158, R40, 0x1, R7 ;  /* 0x00000001289e7824 */ /* 0x000fe400078e0207 */
[C---:B------:R-:W-:Y:S02]  /*d3a0*/  VIADD R0, R157.reuse, 0x4000 ;  /* 0x000040009d007836 */ /* 0x040fe40000000000 */
[----:B------:R-:W-:Y:S01]  /*d3b0*/  VIADD R155, R157, 0x4020 ;  /* 0x000040209d9b7836 */ /* 0x000fe20000000000 */
[----:B------:R-:W-:-:S05]  /*d3c0*/  LEA R158, R158, UR4, 0x1 ;  /* 0x000000049e9e7c11 */ /* 0x000fca000f8e08ff */
[--C-:B------:R-:W-:Y:S02]  /*d3d0*/  IMAD R156, R45, 0x2, R158.reuse ;  /* 0x000000022d9c7824 */ /* 0x100fe400078e029e */
[C---:B------:R-:W-:Y:S02]  /*d3e0*/  IMAD R154, R43.reuse, 0x2, R158 ;  /* 0x000000022b9a7824 */ /* 0x040fe400078e029e */
[----:B------:R-:W-:Y:S01]  /*d3f0*/  IMAD R153, R43, 0x2, R156 ;  /* 0x000000022b997824 */ /* 0x000fe200078e029c */
        /* <DEDUP_REMOVED lines=15> */
[----:B------:R-:W-:Y:S01]  /*d4f0*/  @P1 STS.128 [R161+0xb000], RZ ;  /* 0x00b000ffa1001388 */ /* 0x000fe20000000c00 */
[----:B-1----:R-:W-:-:S03]  /*d500*/  @!P0 IMAD.MOV.U32 R169, RZ, RZ, R167 ;  /* 0x000000ffffa98224 */ /* 0x002fc600078e00a7 */
[----:B------:R-:W-:Y:S01]  /*d510*/  @!PT LDS RZ, [RZ] ;  /* 0x00000000fffff984 */ /* 0x000fe20000000800 */
[----:B------:R-:W-:Y:S01]  /*d520*/  @!PT LDS RZ, [RZ] ;  /* 0x00000000fffff984 */ /* 0x000fe20000000800 */
[----:B------:R-:W-:Y:S01]  /*d530*/  @!PT LDS RZ, [RZ] ;  /* 0x00000000fffff984 */ /* 0x000fe20000000800 */
[----:B------:R-:W-:Y:S01]  /*d540*/  @!P1 LDGSTS.E.BYPASS.LTC128B.128 [R161+0x9000], desc[UR6][R8.64] ;  /* 0x0900000008a19fae */ /* 0x000fe2000b901d46 */
[----:B------:R-:W-:-:S03]  /*d550*/  @!P0 IMAD.WIDE.U32 R10, R4, 0x60, R168 ;  /* 0x00000060040a8825 */ /* 0x000fc600078e00a8 */
[----:B------:R-:W-:Y:S01]  /*d560*/  @!P1 LDGSTS.E.BYPASS.LTC128B.128 [R161+0xb000], desc[UR6][R8.64+0x80] ;  /* 0x0b00008008a19fae */ /* 0x000fe2000b901d46 */
[----:B------:R-:W-:Y:S01]  /*d570*/  R2P PR, R57, 0x6 ;  /* 0x0000000639007804 */ /* 0x000fe20000000000 */
[----:B------:R-:W-:Y:S02]  /*d580*/  @!P0 IMAD.IADD R11, R5, 0x1, R11 ;  /* 0x00000001050b8824 */ /* 0x000fe400078e020b */
        /* <DEDUP_REMOVED lines=14> */
[----:B------:R-:W3:Y:S01]  /*d670*/  LDSM.16.M88.4 R68, [R157+0x4800] ;  /* 0x004800009d44783b */ /* 0x000ee20000000200 */
[----:B------:R-:W-:Y:S02]  /*d680*/  VIADD R143, R155, 0x2000 ;  /* 0x000020009b8f7836 */ /* 0x000fe40000000000 */
[----:B------:R-:W-:Y:S01]  /*d690*/  IMAD.IADD R151, R157, 0x1, R0 ;  /* 0x000000019d977824 */ /* 0x000fe200078e0200 */
[----:B------:R-:W4:Y:S01]  /*d6a0*/  LDSM.16.M88.4 R20, [R157+0x4000] ;  /* 0x004000009d14783b */ /* 0x000f220000000200 */
[----:B------:R-:W-:-:S02]  /*d6b0*/  IMAD.IADD R144, R0, 0x1, R155 ;  /* 0x0000000100907824 */ /* 0x000fc400078e029b */
[C---:B------:R-:W-:Y:S01]  /*d6c0*/  IMAD.IADD R0, R54.reuse, 0x1, -R47 ;  /* 0x0000000136007824 */ /* 0x040fe200078e0a2f */
[----:B------:R-:W5:Y:S01]  /*d6d0*/  LDSM.16.M88.4 R60, [R157+0x5000] ;  /* 0x005000009d3c783b */ /* 0x000f620000000200 */
[----:B------:R-:W-:Y:S02]  /*d6e0*/  IMAD.SHL.U32 R54, R54, 0x2, RZ ;  /* 0x0000000236367824 */ /* 0x000fe400078e00ff */
[C---:B------:R-:W-:Y:S01]  /*d6f0*/  VIADD R142, R155.reuse, 0x2800 ;  /* 0x000028009b8e7836 */ /* 0x040fe20000000000 */
[----:B------:R-:W5:Y:S01]  /*d700*/  LDSM.16.M88.4 R88, [R157+0x5800] ;  /* 0x005800009d58783b */ /* 0x000f620000000200 */
[C---:B------:R-:W-:Y:S02]  /*d710*/  VIADD R141, R155.reuse, 0x3000 ;  /* 0x000030009b8d7836 */ /* 0x040fe40000000000 */
[----:B------:R-:W-:Y:S01]  /*d720*/  VIADD R140, R155, 0x3800 ;  /* 0x000038009b8c7836 */ /* 0x000fe20000000000 */
[----:B------:R-:W-:Y:S04]  /*d730*/  LDSM.16.M88.4 R80, [R156] ;  /* 0x000000009c50783b */ /* 0x000fe80000000200 */
[----:B------:R-:W5:Y:S04]  /*d740*/  LDSM.16.M88.4 R28, [R155+0x800] ;  /* 0x000800009b1c783b */ /* 0x000f680000000200 */
[----:B------:R-:W5:Y:S04]  /*d750*/  LDSM.16.M88.4 R32, [R155] ;  /* 0x000000009b20783b */ /* 0x000f680000000200 */
[----:B------:R-:W5:Y:S04]  /*d760*/  LDSM.16.M88.4 R4, [R155+0x1000] ;  /* 0x001000009b04783b */ /* 0x000f680000000200 */
[----:B------:R-:W5:Y:S04]  /*d770*/  LDSM.16.M88.4 R84, [R155+0x1800] ;  /* 0x001800009b54783b */ /* 0x000f680000000200 */
[----:B------:R-:W-:Y:S01]  /*d780*/  LDSM.16.M88.4 R36, [R154] ;  /* 0x000000009a24783b */ /* 0x000fe20000000200 */
[C---:B---3--:R-:W-:Y:S03]  /*d790*/  HMMA.16816.F32 R72, R16.reuse, R68, RZ ;  /* 0x000000441048723c */ /* 0x048fe600000018ff */
[----:B------:R-:W3:Y:S04]  /*d7a0*/  LDSM.16.M88.4 R76, [R151+0x4000] ;  /* 0x00400000974c783b */ /* 0x000ee80000000200 */
[----:B--2---:R-:W2:Y:S01]  /*d7b0*/  LDSM.16.M88.4 R12, [R151+0x4800] ;  /* 0x00480000970c783b */ /* 0x004ea20000000200 */
[C---:B----4-:R-:W-:Y:S03]  /*d7c0*/  HMMA.16816.F32 R24, R16.reuse, R20, RZ ;  /* 0x000000141018723c */ /* 0x050fe600000018ff */
[----:B-1----:R-:W1:Y:S03]  /*d7d0*/  LDSM.16.M88.4 R8, [R151+0x5000] ;  /* 0x005000009708783b */ /* 0x002e660000000200 */
[C---:B------:R-:W-:Y:S01]  /*d7e0*/  HMMA.16816.F32 R68, R16.reuse, R70, RZ ;  /* 0x000000461044723c */ /* 0x040fe200000018ff */
[----:B------:R-:W-:Y:S04]  /*d7f0*/  LDSM.16.M88.4 R92, [R157+0x6800] ;  /* 0x006800009d5c783b */ /* 0x000fe80000000200 */
[----:B------:R-:W0:Y:S01]  /*d800*/  LDGDEPBAR ;  /* 0x00000000000079af */ /* 0x000e220000000000 */
[C---:B------:R-:W-:Y:S06]  /*d810*/  HMMA.16816.F32 R20, R16.reuse, R22, RZ ;  /* 0x000000161014723c */ /* 0x040fec00000018ff */
[C---:B-----5:R-:W-:Y:S06]  /*d820*/  HMMA.16816.F32 R64, R16.reuse, R60, RZ ;  /* 0x0000003c1040723c */ /* 0x060fec00000018ff */
[C---:B------:R-:W-:Y:S06]  /*d830*/  HMMA.16816.F32 R60, R16.reuse, R62, RZ ;  /* 0x0000003e103c723c */ /* 0x040fec00000018ff */
[C---:B------:R-:W-:Y:S06]  /*d840*/  HMMA.16816.F32 R48, R16.reuse, R88, RZ ;  /* 0x000000581030723c */ /* 0x040fec00000018ff */
[----:B------:R-:W-:Y:S01]  /*d850*/  HMMA.16816.F32 R16, R16, R90, RZ ;  /* 0x0000005a1010723c */ /* 0x000fe200000018ff */
        /* <DEDUP_REMOVED lines=8> */
[C---:B------:R-:W-:Y:S01]  /*d8e0*/  HMMA.16816.F32 R60, R80.reuse, R6, R60 ;  /* 0x00000006503c723c */ /* 0x040fe2000000183c */
[----:B------:R-:W-:Y:S05]  /*d8f0*/  LDSM.16.M88.4 R4, [R144] ;  /* 0x000000009004783b */ /* 0x000fea0000000200 */
[C---:B------:R-:W-:Y:S06]  /*d900*/  HMMA.16816.F32 R48, R80.reuse, R84, R48 ;  /* 0x000000545030723c */ /* 0x040fec0000001830 */
[----:B------:R-:W-:Y:S01]  /*d910*/  HMMA.16816.F32 R16, R80, R86, R16 ;  /* 0x000000565010723c */ /* 0x000fe20000001810 */
[----:B------:R-:W5:Y:S04]  /*d920*/  LDSM.16.M88.4 R84, [R144+0x800] ;  /* 0x000800009054783b */ /* 0x000f680000000200 */
[----:B------:R-:W5:Y:S01]  /*d930*/  LDSM.16.M88.4 R80, [R144+0x1000] ;  /* 0x001000009050783b */ /* 0x000f620000000200 */
        /* <DEDUP_REMOVED lines=10> */
[----:B------:R-:W-:Y:S01]  /*d9e0*/  HMMA.16816.F32 R36, R36, R30, R16 ;  /* 0x0000001e2424723c */ /* 0x000fe20000001810 */
[----:B------:R-:W4:Y:S04]  /*d9f0*/  LDSM.16.M88.4 R28, [R157+0x7000] ;  /* 0x007000009d1c783b */ /* 0x000f280000000200 */
[----:B------:R-:W4:Y:S01]  /*da00*/  LDSM.16.M88.4 R16, [R157+0x7800] ;  /* 0x007800009d10783b */ /* 0x000f220000000200 */
[C---:B-----5:R-:W-:Y:S06]  /*da10*/  HMMA.16816.F32 R72, R32.reuse, R84, R72 ;  /* 0x000000542048723c */ /* 0x060fec0000001848 */
[C---:B------:R-:W-:Y:S06]  /*da20*/  HMMA.16816.F32 R24, R32.reuse, R4, R24 ;  /* 0x000000042018723c */ /* 0x040fec0000001818 */
[C---:B------:R-:W-:Y:S01]  /*da30*/  HMMA.16816.F32 R20, R32.reuse, R6, R20 ;  /* 0x000000062014723c */ /* 0x040fe20000001814 */
[----:B------:R-:W-:Y:S05]  /*da40*/  LDSM.16.M88.4 R4, [R155+0x2000] ;  /* 0x002000009b04783b */ /* 0x000fea0000000200 */
[C---:B------:R-:W-:Y:S01]  /*da50*/  HMMA.16816.F32 R68, R32.reuse, R86, R68 ;  /* 0x000000562044723c */ /* 0x040fe20000001844 */
[----:B------:R-:W5:Y:S05]  /*da60*/  LDSM.16.M88.4 R84, [R155+0x2800] ;  /* 0x002800009b54783b */ /* 0x000f6a0000000200 */
[C---:B------:R-:W-:Y:S06]  /*da70*/  HMMA.16816.F32 R64, R32.reuse, R80, R64 ;  /* 0x000000502040723c */ /* 0x040fec0000001840 */
[C---:B------:R-:W-:Y:S01]  /*da80*/  HMMA.16816.F32 R60, R32.reuse, R82, R60 ;  /* 0x00000052203c723c */ /* 0x040fe2000000183c */
[----:B------:R-:W5:Y:S05]  /*da90*/  LDSM.16.M88.4 R80, [R155+0x3000] ;  /* 0x003000009b50783b */ /* 0x000f6a0000000200 */
[C---:B---3--:R-:W-:Y:S06]  /*daa0*/  HMMA.16816.F32 R48, R32.reuse, R76, R48 ;  /* 0x0000004c2030723c */ /* 0x048fec0000001830 */
[----:B------:R-:W-:Y:S01]  /*dab0*/  HMMA.16816.F32 R36, R32, R78, R36 ;  /* 0x0000004e2024723c */ /* 0x000fe20000001824 */
[----:B------:R-:W-:Y:S04]  /*dac0*/  LDSM.16.M88.4 R32, [R151+0x6000] ;  /* 0x006000009720783b */ /* 0x000fe80000000200 */
[----:B------:R-:W-:Y:S01]  /*dad0*/  LDSM.16.M88.4 R76, [R155+0x3800] ;  /* 0x003800009b4c783b */ /* 0x000fe20000000200 */
[C---:B--2---:R-:W-:Y:S06]  /*dae0*/  HMMA.16816.F32 R72, R12.reuse, R92, R72 ;  /* 0x0000005c0c48723c */ /* 0x044fec0000001848 */
[C---:B-1----:R-:W-:Y:S06]  /*daf0*/  HMMA.16816.F32 R24, R12.reuse, R8, R24 ;  /* 0x000000080c18723c */ /* 0x042fec0000001818 */
[C---:B------:R-:W-:Y:S01]  /*db00*/  HMMA.16816.F32 R20, R12.reuse, R10, R20 ;  /* 0x0000000a0c14723c */ /* 0x040fe20000001814 */
[----:B------:R-:W-:Y:S05]  /*db10*/  LDSM.16.M88.4 R8, [R154+0x2000] ;  /* 0x002000009a08783b */ /* 0x000fea0000000200 */
[C---:B----4-:R-:W-:Y:S06]  /*db20*/  HMMA.16816.F32 R64, R12.reuse, R28, R64 ;  /* 0x0000001c0c40723c */ /* 0x050fec0000001840 */
[C---:B------:R-:W-:Y:S01]  /*db30*/  HMMA.16816.F32 R60, R12.reuse, R30, R60 ;  /* 0x0000001e0c3c723c */ /* 0x040fe2000000183c */
[----:B------:R-:W1:Y:S05]  /*db40*/  LDSM.16.M88.4 R28, [R151+0x6800] ;  /* 0x00680000971c783b */ /* 0x000e6a0000000200 */
[C---:B------:R-:W-:Y:S06]  /*db50*/  HMMA.16816.F32 R68, R12.reuse, R94, R68 ;  /* 0x0000005e0c44723c */ /* 0x040fec0000001844 */
[C---:B------:R-:W-:Y:S06]  /*db60*/  HMMA.16816.F32 R48, R12.reuse, R16, R48 ;  /* 0x000000100c30723c */ /* 0x040fec0000001830 */
[----:B------:R-:W-:Y:S01]  /*db70*/  HMMA.16816.F32 R36, R12, R18, R36 ;  /* 0x000000120c24723c */ /* 0x000fe20000001824 */
[----:B------:R-:W2:Y:S04]  /*db80*/  LDSM.16.M88.4 R16, [R151+0x7000] ;  /* 0x007000009710783b */ /* 0x000ea80000000200 */
[----:B------:R-:W-:Y:S01]  /*db90*/  LDSM.16.M88.4 R12, [R144+0x2000] ;  /* 0x00200000900c783b */ /* 0x000fe20000000200 */
[C---:B-----5:R-:W-:Y:S06]  /*dba0*/  HMMA.16816.F32 R72, R88.reuse, R84, R72 ;  /* 0x000000545848723c */ /* 0x060fec0000001848 */
[C---:B------:R-:W-:Y:S06]  /*dbb0*/  HMMA.16816.F32 R24, R88.reuse, R4, R24 ;  /* 0x000000045818723c */ /* 0x040fec0000001818 */
[C---:B------:R-:W-:Y:S06]  /*dbc0*/  HMMA.16816.F32 R64, R88.reuse, R80, R64 ;  /* 0x000000505840723c */ /* 0x040fec0000001840 */
[C---:B------:R-:W-:Y:S01]  /*dbd0*/  HMMA.16816.F32 R20, R88.reuse, R6, R20 ;  /* 0x000000065814723c */ /* 0x040fe20000001814 */
[----:B------:R-:W3:Y:S05]  /*dbe0*/  LDSM.16.M88.4 R4, [R153+0x2000] ;  /* 0x002000009904783b */ /* 0x000eea0000000200 */
[----:B------:R-:W-:Y:S06]  /*dbf0*/  HMMA.16816.F32 R68, R88, R86, R68 ;  /* 0x000000565844723c */ /* 0x000fec0000001844 */
[C---:B-1----:R-:W-:Y:S06]  /*dc00*/  HMMA.16816.F32 R72, R8.reuse, R28, R72 ;  /* 0x0000001c0848723c */ /* 0x042fec0000001848 */
[----:B------:R-:W-:Y:S01]  /*dc10*/  HMMA.16816.F32 R24, R8, R32, R24 ;  /* 0x000000200818723c */ /* 0x000fe20000001818 */
[----:B------:R-:W-:-:S04]  /*dc20*/  SHF.R.S32.HI R29, RZ, 0x1f, R0 ;  /* 0x0000001fff1d7819 */ /* 0x000fc80000011400 */
[----:B------:R-:W-:Y:S01]  /*dc30*/  LEA.HI R170, R29, R0, RZ, 0x2 ;  /* 0x000000001daa7211 */ /* 0x000fe200078f10ff */
[----:B--2---:R-:W-:Y:S01]  /*dc40*/  HMMA.16816.F32 R64, R8, R16, R64 ;  /* 0x000000100840723c */ /* 0x004fe20000001840 */
[----:B------:R-:W-:Y:S02]  /*dc50*/  LOP3.LUT R0, R40, R41, RZ, 0xfc, !PT ;  /* 0x0000002928007212 */ /* 0x000fe400078efcff */
[----:B------:R-:W-:-:S03]  /*dc60*/  SHF.R.S32.HI R170, RZ, 0x2, R170 ;  /* 0x00000002ffaa7819 */ /* 0x000fc600000114aa */
[----:B------:R-:W-:Y:S01]  /*dc70*/  HMMA.16816.F32 R32, R8, R34, R20 ;  /* 0x000000220820723c */ /* 0x000fe20000001814 */
[----:B------:R-:W-:Y:S01]  /*dc80*/  IMAD R17, R42, 0x10, R56 ;  /* 0x000000102a117824 */ /* 0x000fe200078e0238 */
[----:B------:R-:W-:Y:S01]  /*dc90*/  LDSM.16.M88.4 R20, [R144+0x2800] ;  /* 0x002800009014783b */ /* 0x000fe20000000200 */
[----:B------:R-:W-:-:S03]  /*dca0*/  LOP3.LUT R16, R54, 0x6, RZ, 0xc0, !PT ;  /* 0x0000000636107812 */ /* 0x000fc600078ec0ff */
[----:B------:R-:W-:Y:S01]  /*dcb0*/  HMMA.16816.F32 R68, R8, R30, R68 ;  /* 0x0000001e0844723c */ /* 0x000fe20000001844 */
[----:B------:R-:W1:Y:S01]  /*dcc0*/  LDSM.16.M88.4 R28, [R151+0x7800] ;  /* 0x00780000971c783b */ /* 0x000e620000000200 */
[----:B------:R-:W-:Y:S01]  /*dcd0*/  IADD3 R17, R17, 0x1, R170 ;  /* 0x0000000111117810 */ /* 0x000fe20007ffe0aa */
[----:B------:R-:W-:-:S03]  /*dce0*/  IMAD.IADD R16, R3, 0x1, R16 ;  /* 0x0000000103107824 */ /* 0x000fc600078e0210 */
[----:B------:R-:W-:Y:S01]  /*dcf0*/  IADD3 R17, R58, R17, -R159 ;  /* 0x000000113a117210 */ /* 0x000fe20007ffe89f */
[C---:B------:R-:W-:Y:S04]  /*dd00*/  HMMA.16816.F32 R60, R88.reuse, R82, R60 ;  /* 0x00000052583c723c */ /* 0x040fe8000000183c */
[----:B------:R-:W-:Y:S02]  /*dd10*/  VIADD R103, R17, UR5 ;  /* 0x0000000511677c36 */ /* 0x000fe40008000000 */
[----:B------:R-:W-:Y:S01]  /*dd20*/  HMMA.16816.F32 R48, R88, R76, R48 ;  /* 0x0000004c5830723c */ /* 0x000fe20000001830 */
[----:B------:R-:W-:Y:S02]  /*dd30*/  VIADD R17, R16, 0x8 ;  /* 0x0000000810117836 */ /* 0x000fe40000000000 */
[----:B------:R-:W-:-:S02]  /*dd40*/  VIMNMX R2, R103, R58, PT ;  /* 0x0000003a67027248 */ /* 0x000fc40003fe0100 */
[----:B------:R-:W-:Y:S01]  /*dd50*/  VIADDMNMX R103, R103, 0x8, R58, PT ;  /* 0x0000000867677846 */ /* 0x000fe2000380013a */
[----:B------:R-:W-:Y:S01]  /*dd60*/  HMMA.16816.F32 R36, R88, R78, R36 ;  /* 0x0000004e5824723c */ /* 0x000fe20000001824 */
[----:B------:R-:W2:Y:S01]  /*dd70*/  LDSM.16.M88.4 R76, [R144+0x3000] ;  /* 0x00300000904c783b */ /* 0x000ea20000000200 */
[C---:B------:R-:W-:Y:S02]  /*dd80*/  ISETP.GE.AND P0, PT, R17.reuse, R2, PT ;  /* 0x000000021100720c */ /* 0x040fe40003f06270 */
[----:B------:R-:W-:Y:S02]  /*dd90*/  ISETP.GE.AND P4, PT, R17, R103, PT ;  /* 0x000000671100720c */ /* 0x000fe40003f86270 */
[C---:B---3--:R-:W-:Y:S06]  /*dda0*/  HMMA.16816.F32 R24, R4.reuse, R12, R24 ;  /* 0x0000000c0418723c */ /* 0x048fec0000001818 */
[----:B------:R-:W-:Y:S01]  /*ddb0*/  HMMA.16816.F32 R32, R4, R14, R32 ;  /* 0x0000000e0420723c */ /* 0x000fe20000001820 */
[----:B------:R-:W-:-:S05]  /*ddc0*/  VIADD R12, R16, 0x1 ;  /* 0x00000001100c7836 */ /* 0x000fca0000000000 */
[C---:B------:R-:W-:Y:S01]  /*ddd0*/  ISETP.GE.AND P1, PT, R12.reuse, R2, PT ;  /* 0x000000020c00720c */ /* 0x040fe20003f26270 */
[----:B------:R-:W-:Y:S01]  /*dde0*/  HMMA.16816.F32 R60, R8, R18, R60 ;  /* 0x00000012083c723c */ /* 0x000fe2000000183c */
[----:B------:R-:W-:Y:S02]  /*ddf0*/  ISETP.GE.AND P6, PT, R12, R103, PT ;  /* 0x000000670c00720c */ /* 0x000fe40003fc6270 */
[----:B------:R-:W3:Y:S01]  /*de00*/  LDSM.16.M88.4 R12, [R144+0x3800] ;  /* 0x00380000900c783b */ /* 0x000ee20000000200 */
[----:B------:R-:W-:-:S04]  /*de10*/  DEPBAR.LE SB0, 0x0 ;  /* 0x000080000000791a */ /* 0x000fc80000000000 */
[----:B-1----:R-:W-:Y:S01]  /*de20*/  HMMA.16816.F32 R48, R8, R28, R48 ;  /* 0x0000001c0830723c */ /* 0x002fe20000001830 */
[C---:B------:R-:W-:Y:S02]  /*de30*/  VIADD R18, R16.reuse, 0x9 ;  /* 0x0000000910127836 */ /* 0x040fe40000000000 */
[----:B------:R-:W-:Y:S01]  /*de40*/  VIADD R19, R16, 0x10 ;  /* 0x0000001010137836 */ /* 0x000fe20000000000 */
[----:B------:R-:W-:Y:S02]  /*de50*/  FSEL R25, R25, -INF , !P1 ;  /* 0xff80000019197808 */ /* 0x000fe40004800000 */
[C---:B------:R-:W-:Y:S01]  /*de60*/  HMMA.16816.F32 R72, R4.reuse, R20, R72 ;  /* 0x000000140448723c */ /* 0x040fe20000001848 */
[-C--:B------:R-:W-:Y:S02]  /*de70*/  ISETP.GE.AND P5, PT, R18, R2.reuse, PT ;  /* 0x000000021200720c */ /* 0x080fe40003fa6270 */
[----:B------:R-:W-:Y:S02]  /*de80*/  FSEL R17, R32, -INF , !P0 ;  /* 0xff80000020117808 */ /* 0x000fe40004000000 */
[-C--:B------:R-:W-:Y:S01]  /*de90*/  ISETP.GE.AND P2, PT, R18, R103.reuse, PT ;  /* 0x000000671200720c */ /* 0x080fe20003f46270 */
[----:B------:R-:W-:Y:S01]  /*dea0*/  HMMA.16816.F32 R68, R4, R22, R68 ;  /* 0x000000160444723c */ /* 0x000fe20000001844 */
[C---:B------:R-:W-:Y:S01]  /*deb0*/  ISETP.GE.AND P1, PT, R19.reuse, R2, PT ;  /* 0x000000021300720c */ /* 0x040fe20003f26270 */
[C---:B------:R-:W-:Y:S01]  /*dec0*/  VIADD R20, R16.reuse, 0x18 ;  /* 0x0000001810147836 */ /* 0x040fe20000000000 */
[----:B------:R-:W-:Y:S01]  /*ded0*/  ISETP.GE.AND P0, PT, R19, R103, PT ;  /* 0x000000671300720c */ /* 0x000fe20003f06270 */
[----:B------:R-:W-:Y:S01]  /*dee0*/  VIADD R21, R16, 0x19 ;  /* 0x0000001910157836 */ /* 0x000fe20000000000 */
[----:B------:R-:W-:Y:S01]  /*def0*/  FSEL R34, R34, -INF , !P4 ;  /* 0xff80000022227808 */ /* 0x000fe20006000000 */
[----:B------:R-:W-:Y:S01]  /*df00*/  HMMA.16816.F32 R36, R8, R30, R36 ;  /* 0x0000001e0824723c */ /* 0x000fe20000001824 */
[----:B------:R-:W-:Y:S01]  /*df10*/  VIADD R18, R16, 0x11 ;  /* 0x0000001110127836 */ /* 0x000fe20000000000 */
[----:B------:R-:W-:-:S04]  /*df20*/  FSEL R33, R33, -INF , !P5 ;  /* 0xff80000021217808 */ /* 0x000fc80006800000 */
[C---:B--2---:R-:W-:Y:S01]  /*df30*/  HMMA.16816.F32 R64, R4.reuse, R76, R64 ;  /* 0x0000004c0440723c */ /* 0x044fe20000001840 */
[----:B------:R-:W-:Y:S01]  /*df40*/  VIADD R11, R16, 0x21 ;  /* 0x00000021100b7836 */ /* 0x000fe20000000000 */
[-C--:B------:R-:W-:Y:S01]  /*df50*/  ISETP.GE.AND P4, PT, R18, R2.reuse, PT ;  /* 0x000000021200720c */ /* 0x080fe20003f86270 */
[----:B------:R-:W-:Y:S01]  /*df60*/  VIADD R8, R16, 0x20 ;  /* 0x0000002010087836 */ /* 0x000fe20000000000 */
[----:B------:R-:W-:Y:S01]  /*df70*/  BAR.SYNC.DEFER_BLOCKING 0x0 ;  /* 0x0000000000007b1d */ /* 0x000fe20000010000 */
[-C--:B------:R-:W-:Y:S01]  /*df80*/  ISETP.GE.AND P5, PT, R18, R103.reuse, PT ;  /* 0x000000671200720c */ /* 0x080fe20003fa6270 */
[C---:B------:R-:W-:Y:S01]  /*df90*/  HMMA.16816.F32 R60, R4.reuse, R78, R60 ;  /* 0x0000004e043c723c */ /* 0x040fe2000000183c */
[----:B------:R-:W-:Y:S02]  /*dfa0*/  FSEL R19, R72, -INF , !P1 ;  /* 0xff80000048137808 */ /* 0x000fe40004800000 */
[----:B------:R-:W-:Y:S02]  /*dfb0*/  FSEL R74, R74, -INF , !P0 ;  /* 0xff8000004a4a7808 */ /* 0x000fe40004000000 */
[----:B------:R-:W-:Y:S01]  /*dfc0*/  ISETP.GE.AND P1, PT, R20, R103, PT ;  /* 0x000000671400720c */ /* 0x000fe20003f26270 */
[----:B---3--:R-:W-:Y:S01]  /*dfd0*/  HMMA.16816.F32 R48, R4, R12, R48 ;  /* 0x0000000c0430723c */ /* 0x008fe20000001830 */
[----:B------:R-:W-:-:S02]  /*dfe0*/  ISETP.GE.AND P0, PT, R21, R2, PT ;  /* 0x000000021500720c */ /* 0x000fc40003f06270 */
[----:B------:R-:W-:Y:S02]  /*dff0*/  FSEL R18, R35, -INF , !P2 ;  /* 0xff80000023127808 */ /* 0x000fe40005000000 */
[-C--:B------:R-:W-:Y:S01]  /*e000*/  ISETP.GE.AND P2, PT, R20, R2.reuse, PT ;  /* 0x000000021400720c */ /* 0x080fe20003f46270 */
[----:B------:R-:W-:Y:S01]  /*e010*/  HMMA.16816.F32 R36, R4, R14, R36 ;  /* 0x0000000e0424723c */ /* 0x000fe20000001824 */
[----:B------:R-:W-:Y:S01]  /*e020*/  FSEL R70, R70, -INF , !P1 ;  /* 0xff80000046467808 */ /* 0x000fe20004800000 */
[C---:B------:R-:W-:Y:S01]  /*e030*/  VIADD R12, R16.reuse, 0x29 ;  /* 0x00000029100c7836 */ /* 0x040fe20000000000 */
[----:B------:R-:W-:Y:S02]  /*e040*/  FSEL R69, R69, -INF , !P0 ;  /* 0xff80000045457808 */ /* 0x000fe40004000000 */
[----:B------:R-:W-:Y:S02]  /*e050*/  FSEL R73, R73, -INF , !P4 ;  /* 0xff80000049497808 */ /* 0x000fe40006000000 */
[----:B------:R-:W-:Y:S01]  /*e060*/  FSEL R10, R75, -INF , !P5 ;  /* 0xff8000004b0a7808 */ /* 0x000fe20006800000 */
[----:B------:R-:W-:Y:S01]  /*e070*/  VIADD R5, R16, 0x38 ;  /* 0x0000003810057836 */ /* 0x000fe20000000000 */
[----:B------:R-:W-:-:S02]  /*e080*/  ISETP.GE.AND P1, PT, R11, R2, PT ;  /* 0x000000020b00720c */ /* 0x000fc40003f26270 */
[-C--:B------:R-:W-:Y:S01]  /*e090*/  ISETP.GE.AND P0, PT, R11, R103.reuse, PT ;  /* 0x000000670b00720c */ /* 0x080fe20003f06270 */
[----:B------:R-:W-:Y:S01]  /*e0a0*/  VIADD R11, R16, 0x28 ;  /* 0x00000028100b7836 */ /* 0x000fe20000000000 */
[-C--:B------:R-:W-:Y:S02]  /*e0b0*/  ISETP.GE.AND P4, PT, R21, R103.reuse, PT ;  /* 0x000000671500720c */ /* 0x080fe40003f86270 */
[----:B------:R-:W-:Y:S02]  /*e0c0*/  ISETP.GE.AND P5, PT, R8, R2, PT ;  /* 0x000000020800720c */ /* 0x000fe40003fa6270 */
[----:B------:R-:W-:Y:S02]  /*e0d0*/  FSEL R9, R68, -INF , !P2 ;  /* 0xff80000044097808 */ /* 0x000fe40005000000 */
[----:B------:R-:W-:Y:S02]  /*e0e0*/  ISETP.GE.AND P2, PT, R8, R103, PT ;  /* 0x000000670800720c */ /* 0x000fe40003f46270 */
        /* <DEDUP_REMOVED lines=15> */
[CC--:B------:R-:W-:Y:S01]  /*e1e0*/  ISETP.GE.AND P4, PT, R16.reuse, R103.reuse, PT ;  /* 0x000000671000720c */ /* 0x0c0fe20003f86270 */
[----:B------:R-:W-:Y:S01]  /*e1f0*/  VIADD R16, R16, 0x39 ;  /* 0x0000003910107836 */ /* 0x000fe20000000000 */
[----:B------:R-:W-:Y:S02]  /*e200*/  FSEL R132, R63, -INF , !P1 ;  /* 0xff8000003f847808 */ /* 0x000fe40004800000 */
[----:B------:R-:W-:Y:S02]  /*e210*/  FSEL R4, R27, -INF , !P6 ;  /* 0xff8000001b047808 */ /* 0x000fe40007000000 */
[C---:B------:R-:W-:Y:S02]  /*e220*/  ISETP.GE.AND P6, PT, R5.reuse, R2, PT ;  /* 0x000000020500720c */ /* 0x040fe40003fc6270 */
[----:B------:R-:W-:Y:S02]  /*e230*/  ISETP.GE.AND P1, PT, R5, R103, PT ;  /* 0x000000670500720c */ /* 0x000fe40003f26270 */
[----:B------:R-:W-:-:S02]  /*e240*/  FSEL R5, R24, -INF , !P0 ;  /* 0xff80000018057808 */ /* 0x000fc40004000000 */
[----:B------:R-:W-:Y:S02]  /*e250*/  ISETP.GE.AND P0, PT, R16, R103, PT ;  /* 0x000000671000720c */ /* 0x000fe40003f06270 */
[----:B------:R-:W-:Y:S02]  /*e260*/  FSEL R136, R66, -INF , !P2 ;  /* 0xff80000042887808 */ /* 0x000fe40005000000 */
[----:B------:R-:W-:Y:S02]  /*e270*/  FSEL R120, R39, -INF , !P0 ;  /* 0xff80000027787808 */ /* 0x000fe40004000000 */
[----:B------:R-:W-:Y:S02]  /*e280*/  ISETP.GE.AND P0, PT, R102, 0x2, PT ;  /* 0x000000026600780c */ /* 0x000fe40003f06270 */
[----:B------:R-:W-:Y:S02]  /*e290*/  FSEL R138, R62, -INF , !P5 ;  /* 0xff8000003e8a7808 */ /* 0x000fe40006800000 */
[----:B------:R-:W-:-:S02]  /*e2a0*/  ISETP.GE.AND P2, PT, R12, R2, PT ;  /* 0x000000020c00720c */ /* 0x000fc40003f46270 */
[-C--:B------:R-:W-:Y:S02]  /*e2b0*/  ISETP.GE.AND P5, PT, R11, R2.reuse, PT ;  /* 0x000000020b00720c */ /* 0x080fe40003fa6270 */
[----:B------:R-:W-:Y:S02]  /*e2c0*/  FSEL R139, R61, -INF , !P2 ;  /* 0xff8000003d8b7808 */ /* 0x000fe40005000000 */
[----:B------:R-:W-:Y:S02]  /*e2d0*/  FSEL R129, R49, -INF , !P5 ;  /* 0xff80000031817808 */ /* 0x000fe40006800000 */
        /* <DEDUP_REMOVED lines=69> */
.L_x_6915:
[----:B------:R-:W-:Y:S02]  /*e730*/  ULDC UR14, c[0x0][0x248] ;  /* 0x00009200000e7ab9 */ /* 0x000fe40000000800 */
[----:B------:R-:W-:-:S06]  /*e740*/  USHF.L.U32 UR5, UR14, 0x6, URZ ;  /* 0x000000060e057899 */ /* 0x000fcc000800063f */
[----:B------:R-:W-:-:S04]  /*e750*/  IADD3 R6, RZ, -UR5, RZ ;  /* 0x80000005ff067c10 */ /* 0x000fc8000fffe0ff */
[----:B------:R-:W-:-:S07]  /*e760*/  SHF.R.S32.HI R7, RZ, 0x1f, R6 ;  /* 0x0000001fff077819 */ /* 0x000fce0000011406 */
.L_x_6916:
[----:B------:R-:W-:Y:S01]  /*e770*/  USHF.L.U32 UR8, UR14, 0x5, URZ ;  /* 0x000000050e087899 */ /* 0x000fe2000800063f */
[C---:B------:R-:W-:Y:S01]  /*e780*/  LEA R164, P1, R6.reuse, R164, 0x1 ;  /* 0x000000a406a47211 */ /* 0x040fe200078208ff */
[----:B------:R-:W-:Y:S01]  /*e790*/  ULDC UR5, c[0x0][0x24c] ;  /* 0x0000930000057ab9 */ /* 0x000fe20000000800 */
[C---:B------:R-:W-:Y:S01]  /*e7a0*/  IADD3 R124, P2, R6.reuse, R124, RZ ;  /* 0x0000007c067c7210 */ /* 0x040fe20007f5e0ff */
[----:B------:R-:W-:Y:S01]  /*e7b0*/  USHF.L.U64.HI UR5, UR14, 0x5, UR5 ;  /* 0x000000050e057899 */ /* 0x000fe20008010205 */
[----:B------:R-:W-:Y:S02]  /*e7c0*/  LEA.HI.X R165, R6, R165, R7, 0x1, P1 ;  /* 0x000000a506a57211 */ /* 0x000fe400008f0c07 */
[----:B------:R-:W-:Y:S01]  /*e7d0*/  IADD3 R12, P1, R164, UR8, RZ ;  /* 0x00000008a40c7c10 */ /* 0x000fe2000ff3e0ff */
[----:B------:R-:W-:Y:S01]  /*e7e0*/  IMAD.X R7, R7, 0x1, R52, P2 ;  /* 0x0000000107077824 */ /* 0x000fe200010e0634 */
[----:B------:R-:W-:Y:S01]  /*e7f0*/  LEA R14, P2, R124, UR12, 0x1 ;  /* 0x0000000c7c0e7c11 */ /* 0x000fe2000f8408ff */
[----:B------:R-:W-:Y:S01]  /*e800*/  @!PT LDS RZ, [RZ] ;  /* 0x00000000fffff984 */ /* 0x000fe20000000800 */
[----:B------:R-:W-:Y:S01]  /*e810*/  @!PT LDS RZ, [RZ] ;  /* 0x00000000fffff984 */ /* 0x000fe20000000800 */
[----:B------:R-:W-:Y:S01]  /*e820*/  @!PT LDS RZ, [RZ] ;  /* 0x00000000fffff984 */ /* 0x000fe20000000800 */
[----:B------:R1:W-:Y:S01]  /*e830*/  LDGSTS.E.BYPASS.LTC128B.128 [R161+0x4000], desc[UR6][R164.64] ;  /* 0x04000000a4a17fae */ /* 0x0003e2000b901d46 */
[----:B------:R-:W-:-:S02]  /*e840*/  IADD3.X R13, R165, UR5, RZ, P1, !PT ;  /* 0x00000005a50d7c10 */ /* 0x000fc40008ffe4ff */
[----:B------:R-:W-:Y:S02]  /*e850*/  IADD3 R6, P1, R12, UR8, RZ ;  /* 0x000000080c067c10 */ /* 0x000fe4000ff3e0ff */
[----:B------:R-:W-:Y:S02]  /*e860*/  LEA.HI.X R15, R124, UR13, R7, 0x1, P2 ;  /* 0x0000000d7c0f7c11 */ /* 0x000fe400090f0c07 */
        /* <DEDUP_REMOVED lines=10> */
[----:B------:R-:W0:Y:S02]  /*e910*/  LDGDEPBAR ;  /* 0x00000000000079af */ /* 0x000e240000000000 */
.L_x_6914:
        /* <DEDUP_REMOVED lines=34> */
[----:B------:R-:W-:Y:S01]  /*eb40*/  LDSM.16.MT88.4 R36, [R152+0x8000] ;  /* 0x008000009824783b */ /* 0x000fe20000004200 */
[C---:B------:R-:W-:Y:S02]  /*eb50*/  LEA R149, R43.reuse, R152, 0x1 ;  /* 0x000000982b957211 */ /* 0x040fe400078e08ff */
[----:B------:R-:W-:Y:S01]  /*eb60*/  LEA R148, R43, R150, 0x1 ;  /* 0x000000962b947211 */ /* 0x000fe200078e08ff */
[----:B------:R-:W-:Y:S04]  /*eb70*/  LDSM.16.MT88.4 R92, [R150+0xa000] ;  /* 0x00a00000965c783b */ /* 0x000fe80000004200 */
[----:B------:R-:W-:Y:S04]  /*eb80*/  LDSM.16.MT88.4 R60, [R148+0x8000] ;  /* 0x00800000943c783b */ /* 0x000fe80000004200 */
[----:B------:R-:W-:Y:S04]  /*eb90*/  LDSM.16.MT88.4 R44, [R150+0x8000] ;  /* 0x00800000962c783b */ /* 0x000fe80000004200 */
[----:B------:R-:W-:Y:S01]  /*eba0*/  LDSM.16.MT88.4 R12, [R152+0xa800] ;  /* 0x00a80000980c783b */ /* 0x000fe20000004200 */
[----:B-1----:R-:W-:-:S03]  /*ebb0*/  FMNMX.FTZ R3, R6, R3, !PT ;  /* 0x0000000306037209 */ /* 0x002fc60007810000 */
[----:B------:R-:W-:Y:S04]  /*ebc0*/  LDSM.16.MT88.4 R52, [R149+0x8000] ;  /* 0x008000009534783b */ /* 0x000fe80000004200 */
[----:B------:R-:W1:Y:S04]  /*ebd0*/  SHFL.BFLY PT, R6, R7, 0x2, 0x1f ;  /* 0x0c401f0007067f89 */ /* 0x000e6800000e0000 */
[----:B------:R-:W2:Y:S04]  /*ebe0*/  SHFL.BFLY PT, R100, R3, 0x1, 0x1f ;  /* 0x0c201f0003647f89 */ /* 0x000ea800000e0000 */
[----:B------:R-:W-:Y:S04]  /*ebf0*/  LDSM.16.MT88.4 R80, [R149+0xa000] ;  /* 0x00a000009550783b */ /* 0x000fe80000004200 */
[----:B------:R-:W-:Y:S04]  /*ec00*/  LDSM.16.MT88.4 R28, [R148+0xa000] ;  /* 0x00a00000941c783b */ /* 0x000fe80000004200 */
[----:B------:R-:W-:Y:S01]  /*ec10*/  LDSM.16.MT88.4 R20, [R149+0x8800] ;  /* 0x008800009514783b */ /* 0x000fe20000004200 */
[----:B-1----:R-:W-:-:S02]  /*ec20*/  FMNMX.FTZ R6, R7, R6, !PT ;  /* 0x0000000607067209 */ /* 0x002fc40007810000 */
        /* <DEDUP_REMOVED lines=14> */
[----:B------:R-:W-:Y:S01]  /*ed10*/  FFMA.FTZ R175, R127, UR12, -R124 ;  /* 0x0000000c7faf7c23 */ /* 0x000fe2000801087c */
[----:B-1----:R-:W-:-:S04]  /*ed20*/  FMNMX.FTZ R3, R6, R3, !PT ;  /* 0x0000000306037209 */ /* 0x002fc80007810000 */
[C---:B------:R-:W-:Y:S01]  /*ed30*/  FSETP.NEU.FTZ.AND P1, PT, R3.reuse, -INF , PT ;  /* 0xff8000000300780b */ /* 0x040fe20003f3d000 */
[----:B------:R-:W-:Y:S01]  /*ed40*/  FMUL.FTZ R123, R3, UR12 ;  /* 0x0000000c037b7c20 */ /* 0x000fe20008410000 */
[----:B------:R-:W1:Y:S04]  /*ed50*/  MUFU.EX2 R116, R116 ;  /* 0x0000007400747308 */ /* 0x000e680000000800 */
[----:B------:R-:W-:-:S04]  /*ed60*/  FSEL R123, R123, RZ, P1 ;  /* 0x000000ff7b7b7208 */ /* 0x000fc80000800000 */
        /* <DEDUP_REMOVED lines=9> */
[----:B------:R-:W4:Y:S01]  /*ee00*/  LDSM.16.MT88.4 R16, [R148+0x8800] ;  /* 0x008800009410783b */ /* 0x000f220000004200 */
[--C-:B------:R-:W-:Y:S01]  /*ee10*/  FFMA.FTZ R0, R8, UR12, -R123.reuse ;  /* 0x0000000c08007c23 */ /* 0x100fe2000801087b */
[----:B-1----:R-:W-:Y:S01]  /*ee20*/  F2FP.F16.F32.PACK_AB R84, R116, R119 ;  /* 0x000000777454723e */ /* 0x002fe200000000ff */
[--C-:B------:R-:W-:Y:S01]  /*ee30*/  FFMA.FTZ R110, R74, UR12, -R123.reuse ;  /* 0x0000000c4a6e7c23 */ /* 0x100fe2000801087b */
[----:B------:R-:W1:Y:S01]  /*ee40*/  LDSM.16.MT88.4 R8, [R150+0xa800] ;  /* 0x00a800009608783b */ /* 0x000e620000004200 */
[--C-:B------:R-:W-:Y:S01]  /*ee50*/  FFMA.FTZ R122, R122, UR12, -R123.reuse ;  /* 0x0000000c7a7a7c23 */ /* 0x100fe2000801087b */
[----:B------:R-:W-:Y:S01]  /*ee60*/  FFMA.FTZ R173, R120, UR12, -R123 ;  /* 0x0000000c78ad7c23 */ /* 0x000fe2000801087b */
[----:B------:R-:W-:Y:S01]  /*ee70*/  MUFU.EX2 R115, R115 ;  /* 0x0000007300737308 */ /* 0x000fe20000000800 */
[----:B------:R-:W5:Y:S01]  /*ee80*/  LDSM.16.MT88.4 R24, [R150+0x8800] ;  /* 0x008800009618783b */ /* 0x000f620000004200 */
[----:B------:R-:W-:-:S03]  /*ee90*/  FADD.FTZ R116, R119, R116 ;  /* 0x0000007477747221 */ /* 0x000fc60000010000 */
[----:B------:R-:W5:Y:S03]  /*eea0*/  LDSM.16.MT88.4 R32, [R152+0x8800] ;  /* 0x008800009820783b */ /* 0x000f660000004200 */
        /* <DEDUP_REMOVED lines=44> */
[C---:B----4-:R-:W-:Y:S01]  /*f170*/  HMMA.16816.F32 R56, R4.reuse, R16, R56 ;  /* 0x000000100438723c */ /* 0x050fe20000001838 */
[----:B------:R-:W-:Y:S05]  /*f180*/  MUFU.EX2 R173, R173 ;  /* 0x000000ad00ad7308 */ /* 0x000fea0000000800 */
[C---:B------:R-:W-:Y:S01]  /*f190*/  HMMA.16816.F32 R60, R4.reuse, R18, R60 ;  /* 0x00000012043c723c */ /* 0x040fe2000000183c */
[----:B------:R-:W2:Y:S05]  /*f1a0*/  LDSM.16.MT88.4 R16, [R149+0xa800] ;  /* 0x00a800009510783b */ /* 0x000eaa0000004200 */
[C---:B------:R-:W-:Y:S06]  /*f1b0*/  HMMA.16816.F32 R64, R4.reuse, R12, R64 ;  /* 0x0000000c0440723c */ /* 0x040fec0000001840 */
[C---:B------:R-:W-:Y:S01]  /*f1c0*/  HMMA.16816.F32 R68, R4.reuse, R14, R68 ;  /* 0x0000000e0444723c */ /* 0x040fe20000001844 */
[----:B------:R-:W3:Y:S05]  /*f1d0*/  LDSM.16.MT88.4 R12, [R148+0xa800] ;  /* 0x00a80000940c783b */ /* 0x000eea0000004200 */
[C---:B-1----:R-:W-:Y:S06]  /*f1e0*/  HMMA.16816.F32 R72, R4.reuse, R8, R72 ;  /* 0x000000080448723c */ /* 0x042fec0000001848 */
[----:B------:R-:W-:Y:S01]  /*f1f0*/  HMMA.16816.F32 R92, R4, R10, R92 ;  /* 0x0000000a045c723c */ /* 0x000fe2000000185c */
[----:B------:R-:W1:Y:S05]  /*f200*/  LDSM.16.MT88.4 R8, [R152+0x9000] ;  /* 0x009000009808783b */ /* 0x000e6a0000004200 */
[C---:B------:R-:W-:Y:S06]  /*f210*/  HMMA.16816.F32 R76, R84.reuse, R80, RZ ;  /* 0x00000050544c723c */ /* 0x040fec00000018ff */
[C---:B------:R-:W-:Y:S06]  /*f220*/  HMMA.16816.F32 R52, R84.reuse, R54, RZ ;  /* 0x000000365434723c */ /* 0x040fec00000018ff */
[C---:B------:R-:W-:Y:S06]  /*f230*/  HMMA.16816.F32 R80, R84.reuse, R82, RZ ;  /* 0x000000525450723c */ /* 0x040fec00000018ff */
[C---:B------:R-:W-:Y:S06]  /*f240*/  HMMA.16816.F32 R88, R84.reuse, R28, RZ ;  /* 0x0000001c5458723c */ /* 0x040fec00000018ff */
[----:B------:R-:W-:Y:S01]  /*f250*/  HMMA.16816.F32 R84, R84, R30, RZ ;  /* 0x0000001e5454723c */ /* 0x000fe200000018ff */
[--C-:B------:R-:W-:Y:S01]  /*f260*/  FFMA.FTZ R28, R136, UR12, -R123.reuse ;  /* 0x0000000c881c7c23 */ /* 0x100fe2000801087b */
[----:B------:R-:W-:-:S04]  /*f270*/  FFMA.FTZ R29, R134, UR12, -R123 ;  /* 0x0000000c861d7c23 */ /* 0x000fc8000801087b */
[C---:B-----5:R-:W-:Y:S01]  /*f280*/  HMMA.16816.F32 R40, R4.reuse, R24, R40 ;  /* 0x000000180428723c */ /* 0x060fe20000001828 */
        /* <DEDUP_REMOVED lines=8> */
[--C-:B------:R-:W-:Y:S01]  /*f310*/  FFMA.FTZ R27, R137, UR12, -R124.reuse ;  /* 0x0000000c891b7c23 */ /* 0x100fe2000801087c */
[----:B------:R-:W-:-:S04]  /*f320*/  FFMA.FTZ R26, R135, UR12, -R124 ;  /* 0x0000000c871a7c23 */ /* 0x000fc8000801087c */
[----:B------:R-:W-:Y:S01]  /*f330*/  HMMA.16816.F32 R36, R4, R34, R36 ;  /* 0x000000220424723c */ /* 0x000fe20000001824 */
[----:B------:R-:W-:Y:S01]  /*f340*/  MUFU.EX2 R27, R27 ;  /* 0x0000001b001b7308 */ /* 0x000fe20000000800 */
[--C-:B------:R-:W-:Y:S01]  /*f350*/  FFMA.FTZ R32, R130, UR12, -R124.reuse ;  /* 0x0000000c82207c23 */ /* 0x100fe2000801087c */
[----:B------:R-:W-:-:S03]  /*f360*/  FFMA.FTZ R33, R129, UR12, -R124 ;  /* 0x0000000c81217c23 */ /* 0x000fc6000801087c */
[C---:B------:R-:W-:Y:S01]  /*f370*/  HMMA.16816.F32 R48, R4.reuse, R20, R48 ;  /* 0x000000140430723c */ /* 0x040fe20000001830 */
[----:B------:R-:W-:Y:S01]  /*f380*/  FFMA.FTZ R34, R131, UR12, -R124 ;  /* 0x0000000c83227c23 */ /* 0x000fe2000801087c */
[--C-:B------:R-:W-:Y:S01]  /*f390*/  FFMA.FTZ R35, R126, UR12, -R123.reuse ;  /* 0x0000000c7e237c23 */ /* 0x100fe2000801087b */
[----:B------:R-:W4:Y:S01]  /*f3a0*/  MUFU.EX2 R26, R26 ;  /* 0x0000001a001a7308 */ /* 0x000f220000000800 */
[----:B------:R-:W-:Y:S02]  /*f3b0*/  FFMA.FTZ R124, R128, UR12, -R123 ;  /* 0x0000000c807c7c23 */ /* 0x000fe4000801087b */
[C---:B------:R-:W-:Y:S01]  /*f3c0*/  HMMA.16816.F32 R52, R4.reuse, R22, R52 ;  /* 0x000000160434723c */ /* 0x040fe20000001834 */
[----:B------:R-:W-:Y:S04]  /*f3d0*/  LDSM.16.MT88.4 R20, [R149+0x9000] ;  /* 0x009000009514783b */ /* 0x000fe80000004200 */
[----:B------:R-:W-:Y:S01]  /*f3e0*/  MUFU.EX2 R25, R25 ;  /* 0x0000001900197308 */ /* 0x000fe20000000800 */
[C---:B--2---:R-:W-:Y:S06]  /*f3f0*/  HMMA.16816.F32 R76, R4.reuse, R16, R76 ;  /* 0x00000010044c723c */ /* 0x044fec000000184c */
[C---:B------:R-:W-:Y:S01]  /*f400*/  HMMA.16816.F32 R80, R4.reuse, R18, R80 ;  /* 0x000000120450723c */ /* 0x040fe20000001850 */
[----:B------:R-:W2:Y:S01]  /*f410*/  MUFU.EX2 R24, R24 ;  /* 0x0000001800187308 */ /* 0x000ea20000000800 */
[----:B------:R-:W5:Y:S04]  /*f420*/  LDSM.16.MT88.4 R16, [R150+0x9000] ;  /* 0x009000009610783b */ /* 0x000f680000004200 */
[C---:B---3--:R-:W-:Y:S03]  /*f430*/  HMMA.16816.F32 R88, R4.reuse, R12, R88 ;  /* 0x0000000c0458723c */ /* 0x048fe60000001858 */
[----:B------:R-:W-:Y:S03]  /*f440*/  MUFU.EX2 R30, R30 ;  /* 0x0000001e001e7308 */ /* 0x000fe60000000800 */
[----:B------:R-:W-:Y:S01]  /*f450*/  HMMA.16816.F32 R84, R4, R14, R84 ;  /* 0x0000000e0454723c */ /* 0x000fe20000001854 */
[----:B------:R-:W3:Y:S04]  /*f460*/  LDSM.16.MT88.4 R12, [R148+0x9000] ;  /* 0x00900000940c783b */ /* 0x000ee80000004200 */
[----:B------:R-:W1:Y:S02]  /*f470*/  MUFU.EX2 R31, R31 ;  /* 0x0000001f001f7308 */ /* 0x000e640000000800 */
[----:B----4-:R-:W-:Y:S01]  /*f480*/  F2FP.F16.F32.PACK_AB R4, R26, R27 ;  /* 0x0000001b1a04723e */ /* 0x010fe200000000ff */
[----:B------:R-:W-:Y:S01]  /*f490*/  FADD.FTZ R27, R27, R106 ;  /* 0x0000006a1b1b7221 */ /* 0x000fe20000010000 */
[C---:B------:R-:W-:Y:S01]  /*f4a0*/  F2FP.F16.F32.PACK_AB R5, R29.reuse, R28 ;  /* 0x0000001c1d05723e */ /* 0x040fe200000000ff */
[----:B------:R-:W-:Y:S01]  /*f4b0*/  FADD.FTZ R28, R28, R111 ;  /* 0x0000006f1c1c7221 */ /* 0x000fe20000010000 */
[----:B--2---:R-:W-:Y:S01]  /*f4c0*/  F2FP.F16.F32.PACK_AB R6, R24, R25 ;  /* 0x000000191806723e */ /* 0x004fe200000000ff */
[----:B------:R-:W-:Y:S01]  /*f4d0*/  FADD.FTZ R26, R26, R27 ;  /* 0x0000001b1a1a7221 */ /* 0x000fe20000010000 */
[----:B------:R-:W-:Y:S01]  /*f4e0*/  MUFU.EX2 R32, R32 ;  /* 0x0000002000207308 */ /* 0x000fe20000000800 */
[----:B------:R-:W-:-:S02]  /*f4f0*/  FADD.FTZ R29, R29, R28 ;  /* 0x0000001c1d1d7221 */ /* 0x000fc40000010000 */
[----:B------:R-:W-:-:S04]  /*f500*/  FADD.FTZ R25, R25, R26 ;  /* 0x0000001a19197221 */ /* 0x000fc80000010000 */
[----:B------:R-:W-:Y:S01]  /*f510*/  FADD.FTZ R25, R24, R25 ;  /* 0x0000001918197221 */ /* 0x000fe20000010000 */
[----:B------:R-:W2:Y:S01]  /*f520*/  MUFU.EX2 R33, R33 ;  /* 0x0000002100217308 */ /* 0x000ea20000000800 */
[----:B-1----:R-:W-:Y:S01]  /*f530*/  F2FP.F16.F32.PACK_AB R7, R31, R30 ;  /* 0x0000001e1f07723e */ /* 0x002fe200000000ff */
[----:B------:R-:W-:-:S04]  /*f540*/  FADD.FTZ R30, R30, R29 ;  /* 0x0000001d1e1e7221 */ /* 0x000fc80000010000 */
[----:B------:R-:W-:Y:S02]  /*f550*/  FADD.FTZ R30, R31, R30 ;  /* 0x0000001e1f1e7221 */ /* 0x000fe40000010000 */
[C---:B------:R-:W-:Y:S01]  /*f560*/  HMMA.16816.F32 R96, R4.reuse, R8, R96 ;  /* 0x000000080460723c */ /* 0x040fe20000001860 */
[----:B------:R-:W-:Y:S05]  /*f570*/  MUFU.EX2 R34, R34 ;  /* 0x0000002200227308 */ /* 0x000fea0000000800 */
[C---:B------:R-:W-:Y:S01]  /*f580*/  HMMA.16816.F32 R36, R4.reuse, R10, R36 ;  /* 0x0000000a0424723c */ /* 0x040fe20000001824 */
[----:B------:R-:W1:Y:S02]  /*f590*/  LDSM.16.MT88.4 R8, [R152+0xb000] ;  /* 0x00b000009808783b */ /* 0x000e640000004200 */
[----:B------:R-:W-:Y:S03]  /*f5a0*/  MUFU.EX2 R35, R35 ;  /* 0x0000002300237308 */ /* 0x000fe60000000800 */
[C---:B-----5:R-:W-:Y:S05]  /*f5b0*/  HMMA.16816.F32 R40, R4.reuse, R16, R40 ;  /* 0x000000100428723c */ /* 0x060fea0000001828 */
[----:B------:R-:W4:Y:S01]  /*f5c0*/  MUFU.EX2 R124, R124 ;  /* 0x0000007c007c7308 */ /* 0x000f220000000800 */
[C---:B------:R-:W-:Y:S01]  /*f5d0*/  HMMA.16816.F32 R44, R4.reuse, R18, R44 ;  /* 0x00000012042c723c */ /* 0x040fe2000000182c */
[----:B------:R-:W5:Y:S05]  /*f5e0*/  LDSM.16.MT88.4 R16, [R150+0xb000] ;  /* 0x00b000009610783b */ /* 0x000f6a0000004200 */
        /* <DEDUP_REMOVED lines=15> */
[C---:B-1----:R-:W-:Y:S06]  /*f6e0*/  HMMA.16816.F32 R88, R4.reuse, R8, R88 ;  /* 0x000000080458723c */ /* 0x042fec0000001858 */
[----:B------:R-:W-:Y:S01]  /*f6f0*/  HMMA.16816.F32 R84, R4, R10, R84 ;  /* 0x0000000a0454723c */ /* 0x000fe20000001854 */
[----:B------:R-:W1:Y:S06]  /*f700*/  LDSM.16.MT88.4 R8, [R148+0x9800] ;  /* 0x009800009408783b */ /* 0x000e6c0000004200 */
[----:B--2---:R-:W-:Y:S01]  /*f710*/  F2FP.F16.F32.PACK_AB R4, R33, R32 ;  /* 0x000000202104723e */ /* 0x004fe200000000ff */
[----:B------:R-:W-:Y:S01]  /*f720*/  FADD.FTZ R32, R32, R25 ;  /* 0x0000001920207221 */ /* 0x000fe20000010000 */
[C---:B----4-:R-:W-:Y:S01]  /*f730*/  F2FP.F16.F32.PACK_AB R5, R124.reuse, R35 ;  /* 0x000000237c05723e */ /* 0x050fe200000000ff */
        /* <DEDUP_REMOVED lines=23> */
[C---:B----4-:R-:W-:Y:S06]  /*f8b0*/  HMMA.16816.F32 R72, R4.reuse, R16, R72 ;  /* 0x000000100448723c */ /* 0x050fec0000001848 */
        /* <DEDUP_REMOVED lines=65> */
[----:B------:R-:W-:-:S05]  /*fcd0*/  SHF.R.S32.HI R4, RZ, 0x1f, R6 ;  /* 0x0000001fff047819 */ /* 0x000fca0000011406 */
[----:B------:R-:W-:-:S04]  /*fce0*/  IMAD R5, R4, UR4, RZ ;  /* 0x0000000404057c24 */ /* 0x000fc8000f8e02ff */
[C---:B------:R-:W-:Y:S02]  /*fcf0*/  IMAD R5, R6.reuse, UR5, R5 ;  /* 0x0000000506057c24 */ /* 0x040fe4000f8e0205 */
[----:B------:R-:W-:-:S05]  /*fd00*/  IMAD.WIDE.U32 R6, R6, UR4, R8 ;  /* 0x0000000406067c25 */ /* 0x000fca000f8e0008 */
[----:B------:R-:W-:Y:S01]  /*fd10*/  IADD3 R0, R7, R5, RZ ;  /* 0x0000000507007210 */ /* 0x000fe20007ffe0ff */
[----:B------:R-:W-:Y:S01]  /*fd20*/  IMAD.MOV.U32 R5, RZ, RZ, R6 ;  /* 0x000000ffff057224 */ /* 0x000fe200078e0006 */
[----:B------:R-:W-:Y:S06]  /*fd30*/  BRA `(.L_x_6919) ;  /* 0x0000000000107947 */ /* 0x000fec0003800000 */
.L_x_6918:
[----:B------:R-:W-:Y:S02]  /*fd40*/  ULDC UR8, c[0x0][0x250] ;  /* 0x0000940000087ab9 */ /* 0x000fe40000000800 */
[----:B------:R-:W-:-:S06]  /*fd50*/  USHF.L.U32 UR4, UR8, 0x6, URZ ;  /* 0x0000000608047899 */ /* 0x000fcc000800063f */
[----:B------:R-:W-:-:S04]  /*fd60*/  IADD3 R5, RZ, -UR4, RZ ;  /* 0x80000004ff057c10 */ /* 0x000fc8000fffe0ff */
[----:B------:R-:W-:-:S07]  /*fd70*/  SHF.R.S32.HI R0, RZ, 0x1f, R5 ;  /* 0x0000001fff007819 */ /* 0x000fce0000011405 */
.L_x_6919:
        /* <DEDUP_REMOVED lines=9> */
[----:B------:R-:W-:Y:S01]  /*fe10*/  IMAD.MOV.U32 R169, RZ, RZ, R167 ;  /* 0x000000ffffa97224 */ /* 0x000fe200078e00a7 */
[----:B------:R-:W-:Y:S01]  /*fe20*/  IADD3.X R9, R167, UR4, RZ, P0, !PT ;  /* 0x00000004a7097c10 */ /* 0x000fe200087fe4ff */
[----:B------:R-:W1:Y:S01]  /*fe30*/  S2R R0, SR_TID.X ;  /* 0x0000000000007919 */ /* 0x000e620000002100 */
[----:B------:R-:W-:-:S02]  /*fe40*/  IADD3 R10, P0, R8, UR5, RZ ;  /* 0x00000005080a7c10 */ /* 0x000fc4000ff1e0ff */
[----:B------:R-:W-:Y:S01]  /*fe50*/  LEA.HI.X R17, R104, UR11, R101, 0x1, P1 ;  /* 0x0000000b68117c11 */ /* 0x000fe200088f0c65 */
[----:B------:R-:W-:Y:S01]  /*fe60*/  @!PT LDS RZ, [RZ] ;  /* 0x00000000fffff984 */ /* 0x000fe20000000800 */
[----:B------:R-:W-:Y:S01]  /*fe70*/  @!PT LDS RZ, [RZ] ;  /* 0x00000000fffff984 */ /* 0x000fe20000000800 */
[----:B------:R-:W-:Y:S01]  /*fe80*/  @!PT LDS RZ, [RZ] ;  /* 0x00000000fffff984 */ /* 0x000fe20000000800 */
[----:B------:R-:W-:Y:S01]  /*fe90*/  LDGSTS.E.BYPASS.LTC128B.128 [R161+0x8000], desc[UR6][R168.64] ;  /* 0x08000000a8a17fae */ /* 0x000fe2000b901d46 */
[----:B------:R-:W-:Y:S02]  /*fea0*/  IADD3.X R11, R9, UR4, RZ, P0, !PT ;  /* 0x00000004090b7c10 */ /* 0x000fe400087fe4ff */
[----:B------:R-:W-:Y:S01]  /*feb0*/  IADD3 R104, P0, R10, UR5, RZ ;  /* 0x000000050a687c10 */ /* 0x000fe2000ff1e0ff */
[----:B------:R2:W-:Y:S03]  /*fec0*/  LDGSTS.E.BYPASS.LTC128B.128 [R161+0xa000], desc[UR6][R16.64+0x80] ;  /* 0x0a00008010a17fae */ /* 0x0005e6000b901d46 */
[----:B------:R-:W-:Y:S01]  /*fed0*/  IADD3.X R105, R11, UR4, RZ, P0, !PT ;  /* 0x000000040b697c10 */ /* 0x000fe200087fe4ff */
[----:B------:R-:W-:Y:S01]  /*fee0*/  LDGSTS.E.BYPASS.LTC128B.128 [R161+0x8800], desc[UR6][R8.64] ;  /* 0x0880000008a17fae */ /* 0x000fe2000b901d46 */
[----:B------:R-:W-:-:S03]  /*fef0*/  ISETP.GE.AND P0, PT, R102, 0x3, PT ;  /* 0x000000036600780c */ /* 0x000fc60003f06270 */
[----:B------:R-:W-:Y:S04]  /*ff00*/  LDGSTS.E.BYPASS.LTC128B.128 [R161+0xa800], desc[UR6][R8.64+0x80] ;  /* 0x0a80008008a17fae */ /* 0x000fe8000b901d46 */
[----:B------:R-:W-:Y:S04]  /*ff10*/  LDGSTS.E.BYPASS.LTC128B.128 [R161+0x9000], desc[UR6][R10.64] ;  /* 0x090000000aa17fae */ /* 0x000fe8000b901d46 */
[----:B------:R3:W-:Y:S04]  /*ff20*/  LDGSTS.E.BYPASS.LTC128B.128 [R161+0xb000], desc[UR6][R10.64+0x80] ;  /* 0x0b0000800aa17fae */ /* 0x0007e8000b901d46 */
[----:B------:R-:W-:Y:S04]  /*ff30*/  LDGSTS.E.BYPASS.LTC128B.128 [R161+0x9800], desc[UR6][R104.64] ;  /* 0x0980000068a17fae */ /* 0x000fe8000b901d46 */
[----:B------:R4:W-:Y:S01]  /*ff40*/  LDGSTS.E.BYPASS.LTC128B.128 [R161+0xb800], desc[UR6][R104.64+0x80] ;  /* 0x0b80008068a17fae */ /* 0x0009e2000b901d46 */
[----:B-1----:R-:W-:-:S03]  /*ff50*/  IMAD.SHL.U32 R0, R0, 0x2, RZ ;  /* 0x0000000200007824 */ /* 0x002fc600078e00ff */
[----:B------:R-:W-:Y:S04]  /*ff60*/  LDSM.16.M88.4 R32, [R158] ;  /* 0x000000009e20783b */ /* 0x000fe80000000200 */
[----:B------:R-:W2:Y:S04]  /*ff70*/  LDSM.16.M88.4 R12, [R157+0x4000] ;  /* 0x004000009d0c783b */ /* 0x000ea80000000200 */
[----:B------:R-:W3:Y:S04]  /*ff80*/  LDSM.16.M88.4 R4, [R157+0x4800] ;  /* 0x004800009d04783b */ /* 0x000ee80000000200 */
[----:B------:R-:W1:Y:S04]  /*ff90*/  LDSM.16.M88.4 R108, [R157+0x5000] ;  /* 0x005000009d6c783b */ /* 0x000e680000000200 */
[----:B------:R-:W4:Y:S04]  /*ffa0*/  LDSM.16.M88.4 R24, [R157+0x5800] ;  /* 0x005800009d18783b */ /* 0x000f280000000200 */
[----:B------:R-:W-:Y:S04]  /*ffb0*/  LDSM.16.M88.4 R28, [R156] ;  /* 0x000000009c1c783b */ /* 0x000fe80000000200 */
[----:B------:R-:W5:Y:S04]  /*ffc0*/  LDSM.16.M88.4 R20, [R155] ;  /* 0x000000009b14783b */ /* 0x000f680000000200 */
[----:B------:R-:W5:Y:S04]  /*ffd0*/  LDSM.16.M88.4 R120, [R146] ;  /* 0x000000009278783b */ /* 0x000f680000000200 */
[----:B------:R-:W5:Y:S04]  /*ffe0*/  LDSM.16.M88.4 R116, [R145] ;  /* 0x000000009174783b */ /* 0x000f680000000200 */
[----:B------:R-:W5:Y:S04]  /*fff0*/  LDSM.16.M88.4 R128, [R147] ;  /* 0x000000009380783b */ /* 0x000f680000000200 */
[----:B------:R-:W-:Y:S01]  /*10000*/  LDSM.16.M88.4 R124, [R151+0x4800] ;  /* 0x00480000977c783b */ /* 0x000fe20000000200 */
[C---:B--2---:R-:W-:Y:S03]  /*10010*/  HMMA.16816.F32 R16, R32.reuse, R12, RZ ;  /* 0x0000000c2010723c */ /* 0x044fe600000018ff */
[----:B------:R-:W0:Y:S03]  /*10020*/  LDGDEPBAR ;  /* 0x00000000000079af */ /* 0x000e260000000000 */
[C---:B------:R-:W-:Y:S06]  /*10030*/  HMMA.16816.F32 R12, R32.reuse, R14, RZ ;  /* 0x0000000e200c723c */ /* 0x040fec00000018ff */
[C---:B---3--:R-:W-:Y:S06]  /*10040*/  HMMA.16816.F32 R8, R32.reuse, R4, RZ ;  /* 0x000000042008723c */ /* 0x048fec00000018ff */
[C---:B-1----:R-:W-:Y:S06]  /*10050*/  HMMA.16816.F32 R112, R32.reuse, R108, RZ ;  /* 0x0000006c2070723c */ /* 0x042fec00000018ff */
[C---:B------:R-:W-:Y:S06]  /*10060*/  HMMA.16816.F32 R4, R32.reuse, R6, RZ ;  /* 0x000000062004723c */ /* 0x040fec00000018ff */
[C---:B------:R-:W-:Y:S06]  /*10070*/  HMMA.16816.F32 R108, R32.reuse, R110, RZ ;  /* 0x0000006e206c723c */ /* 0x040fec00000018ff */
[C---:B----4-:R-:W-:Y:S06]  /*10080*/  HMMA.16816.F32 R104, R32.reuse, R24, RZ ;  /* 0x000000182068723c */ /* 0x050fec00000018ff */
[----:B------:R-:W-:Y:S01]  /*10090*/  HMMA.16816.F32 R32, R32, R26, RZ ;  /* 0x0000001a2020723c */ /* 0x000fe200000018ff */
[----:B------:R-:W-:Y:S05]  /*100a0*/  LDSM.16.M88.4 R24, [R154] ;  /* 0x000000009a18783b */ /* 0x000fea0000000200 */
[C---:B-----5:R-:W-:Y:S06]  /*100b0*/  HMMA.16816.F32 R16, R28.reuse, R20, R16 ;  /* 0x000000141c10723c */ /* 0x060fec0000001810 */
[C---:B------:R-:W-:Y:S01]  /*100c0*/  HMMA.16816.F32 R12, R28.reuse, R22, R12 ;  /* 0x000000161c0c723c */ /* 0x040fe2000000180c */
[----:B------:R-:W1:Y:S05]  /*100d0*/  LDSM.16.M88.4 R20, [R151+0x4000] ;  /* 0x004000009714783b */ /* 0x000e6a0000000200 */
[C---:B------:R-:W-:Y:S06]  /*100e0*/  HMMA.16816.F32 R112, R28.reuse, R120, R112 ;  /* 0x000000781c70723c */ /* 0x040fec0000001870 */
[C---:B------:R-:W-:Y:S01]  /*100f0*/  HMMA.16816.F32 R108, R28.reuse, R122, R108 ;  /* 0x0000007a1c6c723c */ /* 0x040fe2000000186c */
[----:B------:R-:W2:Y:S05]  /*10100*/  LDSM.16.M88.4 R120, [R151+0x5000] ;  /* 0x005000009778783b */ /* 0x000eaa0000000200 */
[C---:B------:R-:W-:Y:S06]  /*10110*/  HMMA.16816.F32 R104, R28.reuse, R116, R104 ;  /* 0x000000741c68723c */ /* 0x040fec0000001868 */
[C---:B------:R-:W-:Y:S01]  /*10120*/  HMMA.16816.F32 R32, R28.reuse, R118, R32 ;  /* 0x000000761c20723c */ /* 0x040fe20000001820 */
[----:B------:R-:W3:Y:S05]  /*10130*/  LDSM.16.M88.4 R116, [R151+0x5800] ;  /* 0x005800009774783b */ /* 0x000eea0000000200 */
[C---:B------:R-:W-:Y:S06]  /*10140*/  HMMA.16816.F32 R8, R28.reuse, R128, R8 ;  /* 0x000000801c08723c */ /* 0x040fec0000001808 */
[----:B------:R-:W-:Y:S01]  /*10150*/  HMMA.16816.F32 R4, R28, R130, R4 ;  /* 0x000000821c04723c */ /* 0x000fe20000001804 */
[----:B------:R-:W-:Y:S04]  /*10160*/  LDSM.16.M88.4 R28, [R153] ;  /* 0x00000000991c783b */ /* 0x000fe80000000200 */
[----:B------:R-:W-:Y:S01]  /*10170*/  LDSM.16.M88.4 R128, [R144+0x800] ;  /* 0x000800009080783b */ /* 0x000fe20000000200 */
        /* <DEDUP_REMOVED lines=34> */
[----:B------:R-:W2:Y:S05]  /*103a0*/  LDSM.16.M88.4 R120, [R141] ;  /* 0x000000008d78783b */ /* 0x000eaa0000000200 */
[C---:B---3--:R-:W-:Y:S06]  /*103b0*/  HMMA.16816.F32 R104, R24.reuse, R116, R104 ;  /* 0x000000741868723c */ /* 0x048fec0000001868 */
[----:B------:R-:W-:Y:S01]  /*103c0*/  HMMA.16816.F32 R32, R24, R118, R32 ;  /* 0x000000761820723c */ /* 0x000fe20000001820 */
[----:B------:R-:W3:Y:S04]  /*103d0*/  LDSM.16.M88.4 R116, [R140] ;  /* 0x000000008c74783b */ /* 0x000ee80000000200 */
[----:B------:R-:W4:Y:S01]  /*103e0*/  LDSM.16.M88.4 R24, [R151+0x6000] ;  /* 0x006000009718783b */ /* 0x000f220000000200 */
        /* <DEDUP_REMOVED lines=8> */
[C---:B---3--:R-:W-:Y:S06]  /*10470*/  HMMA.16816.F32 R104, R28.reuse, R116, R104 ;  /* 0x000000741c68723c */ /* 0x048fec0000001868 */
[----:B------:R-:W-:Y:S01]  /*10480*/  HMMA.16816.F32 R32, R28, R118, R32 ;  /* 0x000000761c20723c */ /* 0x000fe20000001820 */
[----:B------:R-:W-:Y:S04]  /*10490*/  LDSM.16.M88.4 R28, [R153+0x2000] ;  /* 0x00200000991c783b */ /* 0x000fe80000000200 */
[----:B------:R-:W3:Y:S01]  /*104a0*/  LDSM.16.M88.4 R116, [R151+0x7800] ;  /* 0x007800009774783b */ /* 0x000ee20000000200 */
[C---:B----4-:R-:W-:Y:S06]  /*104b0*/  HMMA.16816.F32 R16, R124.reuse, R24, R16 ;  /* 0x000000187c10723c */ /* 0x050fec0000001810 */
[C---:B------:R-:W-:Y:S01]  /*104c0*/  HMMA.16816.F32 R12, R124.reuse, R26, R12 ;  /* 0x0000001a7c0c723c */ /* 0x040fe2000000180c */
[----:B------:R-:W4:Y:S05]  /*104d0*/  LDSM.16.M88.4 R24, [R144+0x2000] ;  /* 0x002000009018783b */ /* 0x000f2a0000000200 */
[C---:B-1----:R-:W-:Y:S06]  /*104e0*/  HMMA.16816.F32 R8, R124.reuse, R20, R8 ;  /* 0x000000147c08723c */ /* 0x042fec0000001808 */
[C---:B------:R-:W-:Y:S01]  /*104f0*/  HMMA.16816.F32 R4, R124.reuse, R22, R4 ;  /* 0x000000167c04723c */ /* 0x040fe20000001804 */
[----:B------:R-:W1:Y:S05]  /*10500*/  LDSM.16.M88.4 R20, [R144+0x2800] ;  /* 0x002800009014783b */ /* 0x000e6a0000000200 */
[C---:B--2---:R-:W-:Y:S06]  /*10510*/  HMMA.16816.F32 R112, R124.reuse, R120, R112 ;  /* 0x000000787c70723c */ /* 0x044fec0000001870 */
[C---:B------:R-:W-:Y:S06]  /*10520*/  HMMA.16816.F32 R108, R124.reuse, R122, R108 ;  /* 0x0000007a7c6c723c */ /* 0x040fec000000186c */
[C---:B---3--:R-:W-:Y:S06]  /*10530*/  HMMA.16816.F32 R104, R124.reuse, R116, R104 ;  /* 0x000000747c68723c */ /* 0x048fec0000001868 */
[----:B------:R-:W-:Y:S01]  /*10540*/  HMMA.16816.F32 R32, R124, R118, R32 ;  /* 0x000000767c20723c */ /* 0x000fe20000001820 */
[----:B------:R-:W2:Y:S05]  /*10550*/  LDSM.16.M88.4 R116, [R144+0x3000] ;  /* 0x003000009074783b */ /* 0x000eaa0000000200 */
[C---:B----4-:R-:W-:Y:S06]  /*10560*/  HMMA.16816.F32 R16, R28.reuse, R24, R16 ;  /* 0x000000181c10723c */ /* 0x050fec0000001810 */
[----:B------:R-:W-:Y:S01]  /*10570*/  HMMA.16816.F32 R12, R28, R26, R12 ;  /* 0x0000001a1c0c723c */ /* 0x000fe2000000180c */
[----:B------:R-:W-:-:S05]  /*10580*/  LOP3.LUT R25, R0, 0x6, RZ, 0xc0, !PT ;  /* 0x0000000600197812 */ /* 0x000fca00078ec0ff */
[----:B------:R-:W-:Y:S01]  /*10590*/  IMAD R0, R166, 0x40, R25 ;  /* 0x00000040a6007824 */ /* 0x000fe200078e0219 */
[C---:B-1----:R-:W-:Y:S03]  /*105a0*/  HMMA.16816.F32 R8, R28.reuse, R20, R8 ;  /* 0x000000141c08723c */ /* 0x042fe60000001808 */
[C---:B------:R-:W-:Y:S01]  /*105b0*/  VIADD R24, R0.reuse, 0x1 ;  /* 0x0000000100187836 */ /* 0x040fe20000000000 */
[CC--:B------:R-:W-:Y:S02]  /*105c0*/  ISETP.GE.AND P2, PT, R0.reuse, R103.reuse, PT ;  /* 0x000000670000720c */ /* 0x0c0fe40003f46270 */
[----:B------:R-:W-:Y:S01]  /*105d0*/  HMMA.16816.F32 R4, R28, R22, R4 ;  /* 0x000000161c04723c */ /* 0x000fe20000001804 */
[----:B------:R-:W-:Y:S01]  /*105e0*/  VIADD R20, R0, 0x9 ;  /* 0x0000000900147836 */ /* 0x000fe20000000000 */
[----:B------:R-:W-:Y:S01]  /*105f0*/  ISETP.GE.AND P4, PT, R24, R2, PT ;  /* 0x000000021800720c */ /* 0x000fe20003f86270 */
[----:B------:R-:W-:Y:S01]  /*10600*/  VIADD R21, R0, 0x8 ;  /* 0x0000000800157836 */ /* 0x000fe20000000000 */
[----:B------:R-:W-:-:S02]  /*10610*/  ISETP.GE.AND P6, PT, R24, R103, PT ;  /* 0x000000671800720c */ /* 0x000fc40003fc6270 */
[----:B------:R-:W1:Y:S01]  /*10620*/  LDSM.16.M88.4 R24, [R144+0x3800] ;  /* 0x003800009018783b */ /* 0x000e620000000200 */
[----:B------:R-:W-:Y:S01]  /*10630*/  ISETP.GE.AND P1, PT, R0, R2, PT ;  /* 0x000000020000720c */ /* 0x000fe20003f26270 */
[----:B------:R-:W-:-:S04]  /*10640*/  DEPBAR.LE SB0, 0x0 ;  /* 0x000080000000791a */ /* 0x000fc80000000000 */
[----:B------:R-:W-:Y:S02]  /*10650*/  FSEL R18, R18, -INF , !P2 ;  /* 0xff80000012127808 */ /* 0x000fe40005000000 */
[----:B------:R-:W-:Y:S01]  /*10660*/  FSEL R17, R17, -INF , !P4 ;  /* 0xff80000011117808 */ /* 0x000fe20006000000 */
[C---:B--2---:R-:W-:Y:S01]  /*10670*/  HMMA.16816.F32 R112, R28.reuse, R116, R112 ;  /* 0x000000741c70723c */ /* 0x044fe20000001870 */
[----:B------:R-:W-:Y:S02]  /*10680*/  FSEL R127, R16, -INF , !P1 ;  /* 0xff800000107f7808 */ /* 0x000fe40004800000 */
[CC--:B------:R-:W-:Y:S01]  /*10690*/  ISETP.GE.AND P2, PT, R20.reuse, R2.reuse, PT ;  /* 0x000000021400720c */ /* 0x0c0fe20003f46270 */
[----:B------:R-:W-:Y:S01]  /*106a0*/  BAR.SYNC.DEFER_BLOCKING 0x0 ;  /* 0x0000000000007b1d */ /* 0x000fe20000010000 */
[-C--:B------:R-:W-:Y:S01]  /*106b0*/  ISETP.GE.AND P4, PT, R20, R103.reuse, PT ;  /* 0x000000671400720c */ /* 0x080fe20003f86270 */
[C---:B------:R-:W-:Y:S01]  /*106c0*/  VIADD R20, R0.reuse, 0x10 ;  /* 0x0000001000147836 */ /* 0x040fe20000000000 */
[C---:B------:R-:W-:Y:S01]  /*106d0*/  ISETP.GE.AND P5, PT, R21.reuse, R2, PT ;  /* 0x000000021500720c */ /* 0x040fe20003fa6270 */
[----:B------:R-:W-:Y:S01]  /*106e0*/  HMMA.16816.F32 R108, R28, R118, R108 ;  /* 0x000000761c6c723c */ /* 0x000fe2000000186c */
        /* <DEDUP_REMOVED lines=8> */
[----:B------:R-:W-:Y:S02]  /*10770*/  ISETP.GE.AND P1, PT, R21, R2, PT ;  /* 0x000000021500720c */ /* 0x000fe40003f26270 */
[----:B------:R-:W-:Y:S01]  /*10780*/  FSEL R12, R15, -INF , !P4 ;  /* 0xff8000000f0c7808 */ /* 0x000fe20006000000 */
[----:B------:R-:W-:Y:S01]  /*10790*/  VIADD R15, R0, 0x19 ;  /* 0x00000019000f7836 */ /* 0x000fe20000000000 */
[----:B------:R-:W-:-:S02]  /*107a0*/  FSEL R19, R13, -INF , !P2 ;  /* 0xff8000000d137808 */ /* 0x000fc40005000000 */
[----:B------:R-:W-:Y:S01]  /*107b0*/  FSEL R13, R8, -INF , !P6 ;  /* 0xff800000080d7808 */ /* 0x000fe20007000000 */
[----:B------:R-:W-:Y:S01]  /*107c0*/  VIADD R8, R0, 0x20 ;  /* 0x0000002000087836 */ /* 0x000fe20000000000 */
[----:B------:R-:W-:Y:S01]  /*107d0*/  FSEL R125, R9, -INF , !P1 ;  /* 0xff800000097d7808 */ /* 0x000fe20004800000 */
[C---:B-1----:R-:W-:Y:S01]  /*107e0*/  HMMA.16816.F32 R104, R28.reuse, R24, R104 ;  /* 0x000000181c68723c */ /* 0x042fe20000001868 */
[-C--:B------:R-:W-:Y:S01]  /*107f0*/  ISETP.GE.AND P4, PT, R20, R2.reuse, PT ;  /* 0x000000021400720c */ /* 0x080fe20003f86270 */
[----:B------:R-:W-:Y:S01]  /*10800*/  VIADD R9, R0, 0x21 ;  /* 0x0000002100097836 */ /* 0x000fe20000000000 */
[----:B------:R-:W-:Y:S02]  /*10810*/  ISETP.GE.AND P6, PT, R20, R103, PT ;  /* 0x000000671400720c */ /* 0x000fe40003fc6270 */
[----:B------:R-:W-:Y:S01]  /*10820*/  FSEL R124, R10, -INF , !P5 ;  /* 0xff8000000a7c7808 */ /* 0x000fe20006800000 */
[----:B------:R-:W-:Y:S01]  /*10830*/  HMMA.16816.F32 R32, R28, R26, R32 ;  /* 0x0000001a1c20723c */ /* 0x000fe20000001820 */
[----:B------:R-:W-:-:S02]  /*10840*/  ISETP.GE.AND P5, PT, R15, R2, PT ;  /* 0x000000020f00720c */ /* 0x000fc40003fa6270 */
[-C--:B------:R-:W-:Y:S02]  /*10850*/  ISETP.GE.AND P2, PT, R21, R103.reuse, PT ;  /* 0x000000671500720c */ /* 0x080fe40003f46270 */
[----:B------:R-:W-:Y:S01]  /*10860*/  FSEL R23, R4, -INF , !P4 ;  /* 0xff80000004177808 */ /* 0x000fe20006000000 */
[----:B------:R-:W-:Y:S01]  /*10870*/  VIADD R4, R0, 0x29 ;  /* 0x0000002900047836 */ /* 0x000fe20000000000 */
[----:B------:R-:W-:Y:S02]  /*10880*/  FSEL R22, R6, -INF , !P6 ;  /* 0xff80000006167808 */ /* 0x000fe40007000000 */
[-C--:B------:R-:W-:Y:S02]  /*10890*/  ISETP.GE.AND P4, PT, R8, R103.reuse, PT ;  /* 0x000000670800720c */ /* 0x080fe40003f86270 */
[----:B------:R-:W-:Y:S02]  /*108a0*/  ISETP.GE.AND P6, PT, R9, R2, PT ;  /* 0x000000020900720c */ /* 0x000fe40003fc6270 */
[----:B------:R-:W-:Y:S01]  /*108b0*/  FSEL R21, R5, -INF , !P5 ;  /* 0xff80000005157808 */ /* 0x000fe20006800000 */
[----:B------:R-:W-:Y:S01]  /*108c0*/  VIADD R5, R0, 0x28 ;  /* 0x0000002800057836 */ /* 0x000fe20000000000 */
[----:B------:R-:W-:-:S02]  /*108d0*/  ISETP.GE.AND P1, PT, R15, R103, PT ;  /* 0x000000670f00720c */ /* 0x000fc40003f26270 */
[----:B------:R-:W-:Y:S02]  /*108e0*/  FSEL R122, R11, -INF , !P2 ;  /* 0xff8000000b7a7808 */ /* 0x000fe40005000000 */
[-C--:B------:R-:W-:Y:S02]  /*108f0*/  ISETP.GE.AND P2, PT, R8, R2.reuse, PT ;  /* 0x000000020800720c */ /* 0x080fe40003f46270 */
[----:B------:R-:W-:Y:S02]  /*10900*/  FSEL R116, R114, -INF , !P4 ;  /* 0xff80000072747808 */ /* 0x000fe40006000000 */
[----:B------:R-:W-:Y:S02]  /*10910*/  FSEL R119, R113, -INF , !P6 ;  /* 0xff80000071777808 */ /* 0x000fe40007000000 */
[----:B------:R-:W-:Y:S02]  /*10920*/  FSEL R20, R7, -INF , !P1 ;  /* 0xff80000007147808 */ /* 0x000fe40004800000 */
[----:B------:R-:W-:-:S02]  /*10930*/  ISETP.GE.AND P4, PT, R4, R2, PT ;  /* 0x000000020400720c */ /* 0x000fc40003f86270 */
[-C--:B------:R-:W-:Y:S01]  /*10940*/  ISETP.GE.AND P6, PT, R4, R103.reuse, PT ;  /* 0x000000670400720c */ /* 0x080fe20003fc6270 */
[----:B------:R-:W-:Y:S01]  /*10950*/  VIADD R4, R0, 0x30 ;  /* 0x0000003000047836 */ /* 0x000fe20000000000 */
[-C--:B------:R-:W-:Y:S02]  /*10960*/  ISETP.GE.AND P5, PT, R9, R103.reuse, PT ;  /* 0x000000670900720c */ /* 0x080fe40003fa6270 */
        /* <DEDUP_REMOVED lines=11> */
[----:B------:R-:W-:Y:S02]  /*10a20*/  ISETP.GE.AND P2, PT, R5, R2, PT ;  /* 0x000000020500720c */ /* 0x000fe40003f46270 */
[----:B------:R-:W-:-:S02]  /*10a30*/  FSEL R121, R109, -INF , !P4 ;  /* 0xff8000006d797808 */ /* 0x000fc40006000000 */
[----:B------:R-:W-:Y:S02]  /*10a40*/  FSEL R114, R111, -INF , !P6 ;  /* 0xff8000006f727808 */ /* 0x000fe40007000000 */
[----:B------:R-:W-:Y:S02]  /*10a50*/  ISETP.GE.AND P4, PT, R5, R103, PT ;  /* 0x000000670500720c */ /* 0x000fe40003f86270 */
[----:B------:R-:W-:Y:S02]  /*10a60*/  FSEL R113, R104, -INF , !P5 ;  /* 0xff80000068717808 */ /* 0x000fe40006800000 */
[----:B------:R-:W-:Y:S02]  /*10a70*/  FSEL R111, R105, -INF , !P2 ;  /* 0xff800000696f7808 */ /* 0x000fe40005000000 */
[----:B------:R-:W-:Y:S02]  /*10a80*/  FSEL R108, R106, -INF , !P1 ;  /* 0xff8000006a6c7808 */ /* 0x000fe40004800000 */
[----:B------:R-:W-:-:S02]  /*10a90*/  ISETP.GE.AND P6, PT, R4, R2, PT ;  /* 0x000000020400720c */ /* 0x000fc40003fc6270 */
[----:B------:R-:W-:Y:S02]  /*10aa0*/  ISETP.GE.AND P5, PT, R0, R2, PT ;  /* 0x000000020000720c */ /* 0x000fe40003fa6270 */
[-C--:B------:R-:W-:Y:S02]  /*10ab0*/  ISETP.GE.AND P2, PT, R4, R103.reuse, PT ;  /* 0x000000670400720c */ /* 0x080fe40003f46270 */
[----:B------:R-:W-:Y:S02]  /*10ac0*/  ISETP.GE.AND P1, PT, R0, R103, PT ;  /* 0x000000670000720c */ /* 0x000fe40003f26270 */
[----:B------:R-:W-:Y:S02]  /*10ad0*/  FSEL R106, R107, -INF , !P4 ;  /* 0xff8000006b6a7808 */ /* 0x000fe40006000000 */
[----:B------:R-:W-:Y:S02]  /*10ae0*/  FSEL R109, R32, -INF , !P6 ;  /* 0xff800000206d7808 */ /* 0x000fe40007000000 */
[----:B------:R-:W-:-:S02]  /*10af0*/  FSEL R107, R33, -INF , !P5 ;  /* 0xff800000216b7808 */ /* 0x000fc40006800000 */
[----:B------:R-:W-:Y:S02]  /*10b00*/  FSEL R102, R34, -INF , !P2 ;  /* 0xff80000022667808 */ /* 0x000fe40005000000 */
[----:B------:R-:W-:Y:S01]  /*10b10*/  FSEL R101, R35, -INF , !P1 ;  /* 0xff80000023657808 */ /* 0x000fe20004800000 */
[----:B------:R-:W-:Y:S06]  /*10b20*/  @!P0 BRA `(.L_x_6920) ;  /* 0x0000000400608947 */ /* 0x000fec0003800000 */
[----:B------:R-:W-:Y:S05]  /*10b30*/  @!P3 BRA `(.L_x_6921) ;  /* 0x0000000000f0b947 */ /* 0x000fea0003800000 */
        /* <DEDUP_REMOVED lines=60> */
.L_x_6921:
[----:B------:R-:W-:Y:S02]  /*10f00*/  ULDC UR8, c[0x0][0x248] ;  /* 0x0000920000087ab9 */ /* 0x000fe40000000800 */
[----:B------:R-:W-:-:S06]  /*10f10*/  USHF.L.U32 UR4, UR8, 0x6, URZ ;  /* 0x0000000608047899 */ /* 0x000fcc000800063f */
[----:B------:R-:W-:-:S04]  /*10f20*/  IADD3 R6, RZ, -UR4, RZ ;  /* 0x80000004ff067c10 */ /* 0x000fc8000fffe0ff */
[----:B------:R-:W-:-:S07]  /*10f30*/  SHF.R.S32.HI R0, RZ, 0x1f, R6 ;  /* 0x0000001fff007819 */ /* 0x000fce0000011406 */
.L_x_6922:
        /* <DEDUP_REMOVED lines=23> */
.L_x_6920:
        /* <DEDUP_REMOVED lines=49> */
[----:B------:R-:W-:Y:S01]  /*113c0*/  FFMA.FTZ R25, R19, UR12, -R110 ;  /* 0x0000000c13197c23 */ /* 0x000fe2000801086e */
[----:B------:R-:W-:Y:S01]  /*113d0*/  FSEL R6, R28, RZ, P0 ;  /* 0x000000ff1c067208 */ /* 0x000fe20000000000 */
[----:B------:R-:W-:Y:S01]  /*113e0*/  FADD.FTZ R4, R100, -R5 ;  /* 0x8000000564047221 */ /* 0x000fe20000010000 */
[--C-:B------:R-:W-:Y:S01]  /*113f0*/  FFMA.FTZ R24, R18, UR12, -R103.reuse ;  /* 0x0000000c12187c23 */ /* 0x100fe20008010867 */
[--C-:B------:R-:W-:Y:S01]  /*11400*/  FFMA.FTZ R2, R16, UR12, -R103.reuse ;  /* 0x0000000c10027c23 */ /* 0x100fe20008010867 */
[--C-:B------:R-:W-:Y:S01]  /*11410*/  FFMA.FTZ R0, R14, UR12, -R103.reuse ;  /* 0x0000000c0e007c23 */ /* 0x100fe20008010867 */
[----:B------:R-:W1:Y:S01]  /*11420*/  LDSM.16.MT88.4 R16, [R152+0x8000] ;  /* 0x008000009810783b */ /* 0x000e620000004200 */
[----:B------:R-:W-:Y:S01]  /*11430*/  FADD.FTZ R6, R3, -R6 ;  /* 0x8000000603067221 */ /* 0x000fe20000010000 */
[--C-:B------:R-:W-:Y:S01]  /*11440*/  FFMA.FTZ R31, R12, UR12, -R103.reuse ;  /* 0x0000000c0c1f7c23 */ /* 0x100fe20008010867 */
[--C-:B------:R-:W-:Y:S01]  /*11450*/  FFMA.FTZ R3, R13, UR12, -R110.reuse ;  /* 0x0000000c0d037c23 */ /* 0x100fe2000801086e */
[--C-:B------:R-:W-:Y:S01]  /*11460*/  FFMA.FTZ R32, R127, UR12, -R110.reuse ;  /* 0x0000000c7f207c23 */ /* 0x100fe2000801086e */
[----:B------:R-:W2:Y:S01]  /*11470*/  LDSM.16.MT88.4 R12, [R149+0x8000] ;  /* 0x00800000950c783b */ /* 0x000ea20000004200 */
        /* <DEDUP_REMOVED lines=12> */
[----:B------:R-:W-:Y:S01]  /*11540*/  LDSM.16.MT88.4 R20, [R150+0x8800] ;  /* 0x008800009614783b */ /* 0x000fe20000004200 */
        /* <DEDUP_REMOVED lines=109> */
[----:B------:R-:W-:Y:S01]  /*11c20*/  FFMA.FTZ R32, R175, R33, R32 ;  /* 0x00000021af207223 */ /* 0x000fe20000010020 */
[----:B------:R-:W-:Y:S01]  /*11c30*/  HMMA.16816.F32 R68, R4, R10, R68 ;  /* 0x0000000a0444723c */ /* 0x000fe20000001844 */
[----:B------:R-:W3:Y:S01]  /*11c40*/  LDSM.16.MT88.4 R8, [R148+0xa000] ;  /* 0x00a000009408783b */ /* 0x000ee20000004200 */
[----:B------:R-:W-:Y:S01]  /*11c50*/  MUFU.EX2 R104, R104 ;  /* 0x0000006800687308 */ /* 0x000fe20000000800 */
[----:B------:R-:W-:Y:S01]  /*11c60*/  FFMA.FTZ R173, R173, R30, R24 ;  /* 0x0000001eadad7223 */ /* 0x000fe20000010018 */
[----:B------:R-:W-:-:S02]  /*11c70*/  FADD.FTZ R27, R27, R32 ;  /* 0x000000201b1b7221 */ /* 0x000fc40000010000 */
[C---:B--2---:R-:W-:Y:S01]  /*11c80*/  HMMA.16816.F32 R72, R4.reuse, R12, R72 ;  /* 0x0000000c0448723c */ /* 0x044fe20000001848 */
[----:B------:R-:W-:Y:S01]  /*11c90*/  FADD.FTZ R173, R2, R173 ;  /* 0x000000ad02ad7221 */ /* 0x000fe20000010000 */
[----:B------:R-:W-:Y:S02]  /*11ca0*/  FADD.FTZ R26, R26, R27 ;  /* 0x0000001b1a1a7221 */ /* 0x000fe40000010000 */
[----:B------:R-:W2:Y:S01]  /*11cb0*/  MUFU.EX2 R105, R105 ;  /* 0x0000006900697308 */ /* 0x000ea20000000800 */
[----:B------:R-:W-:Y:S01]  /*11cc0*/  FADD.FTZ R0, R0, R173 ;  /* 0x000000ad00007221 */ /* 0x000fe20000010000 */
[----:B------:R-:W-:Y:S01]  /*11cd0*/  HMMA.16816.F32 R92, R4, R14, R92 ;  /* 0x0000000e045c723c */ /* 0x000fe2000000185c */
[----:B------:R-:W5:Y:S01]  /*11ce0*/  LDSM.16.MT88.4 R12, [R152+0x8800] ;  /* 0x00880000980c783b */ /* 0x000f620000004200 */
[----:B------:R-:W-:Y:S01]  /*11cf0*/  FADD.FTZ R26, R25, R26 ;  /* 0x0000001a191a7221 */ /* 0x000fe20000010000 */
[----:B------:R-:W-:-:S03]  /*11d00*/  FADD.FTZ R31, R31, R0 ;  /* 0x000000001f1f7221 */ /* 0x000fc60000010000 */
[----:B------:R-:W-:Y:S08]  /*11d10*/  MUFU.EX2 R112, R112 ;  /* 0x0000007000707308 */ /* 0x000ff00000000800 */
[----:B------:R-:W2:Y:S01]  /*11d20*/  MUFU.EX2 R115, R115 ;  /* 0x0000007300737308 */ /* 0x000ea20000000800 */
[C---:B-1----:R-:W-:Y:S07]  /*11d30*/  HMMA.16816.F32 R76, R4.reuse, R16, R76 ;  /* 0x00000010044c723c */ /* 0x042fee000000184c */
[----:B------:R-:W-:Y:S01]  /*11d40*/  MUFU.EX2 R117, R117 ;  /* 0x0000007500757308 */ /* 0x000fe20000000800 */
[C---:B------:R-:W-:Y:S01]  /*11d50*/  HMMA.16816.F32 R80, R4.reuse, R18, R80 ;  /* 0x000000120450723c */ /* 0x040fe20000001850 */
[----:B------:R-:W1:Y:S05]  /*11d60*/  LDSM.16.MT88.4 R16, [R149+0x8800] ;  /* 0x008800009510783b */ /* 0x000e6a0000004200 */
[C---:B---3--:R-:W-:Y:S01]  /*11d70*/  HMMA.16816.F32 R88, R4.reuse, R8, R88 ;  /* 0x000000080458723c */ /* 0x048fe20000001858 */
[----:B------:R-:W3:Y:S05]  /*11d80*/  MUFU.EX2 R122, R122 ;  /* 0x0000007a007a7308 */ /* 0x000eea0000000800 */
[----:B------:R-:W-:Y:S01]  /*11d90*/  HMMA.16816.F32 R84, R4, R10, R84 ;  /* 0x0000000a0454723c */ /* 0x000fe20000001854 */
[----:B------:R-:W3:Y:S02]  /*11da0*/  LDSM.16.MT88.4 R8, [R148+0x8800] ;  /* 0x008800009408783b */ /* 0x000ee40000004200 */
[----:B------:R-:W-:Y:S04]  /*11db0*/  MUFU.EX2 R119, R119 ;  /* 0x0000007700777308 */ /* 0x000fe80000000800 */
[----:B----4-:R-:W-:Y:S01]  /*11dc0*/  F2FP.F16.F32.PACK_AB R4, R34, R3 ;  /* 0x000000032204723e */ /* 0x010fe200000000ff */
[----:B------:R-:W-:Y:S01]  /*11dd0*/  FADD.FTZ R3, R3, R26 ;  /* 0x0000001a03037221 */ /* 0x000fe20000010000 */
[----:B--2---:R-:W-:Y:S01]  /*11de0*/  F2FP.F16.F32.PACK_AB R5, R105, R104 ;  /* 0x000000686905723e */ /* 0x004fe200000000ff */
[----:B------:R-:W-:Y:S01]  /*11df0*/  FADD.FTZ R104, R104, R31 ;  /* 0x0000001f68687221 */ /* 0x000fe20000010000 */
[----:B------:R-:W-:Y:S01]  /*11e00*/  F2FP.F16.F32.PACK_AB R6, R100, R35 ;  /* 0x000000236406723e */ /* 0x000fe200000000ff */
[----:B------:R-:W-:Y:S01]  /*11e10*/  MUFU.EX2 R124, R124 ;  /* 0x0000007c007c7308 */ /* 0x000fe20000000800 */
[----:B------:R-:W-:Y:S01]  /*11e20*/  F2FP.F16.F32.PACK_AB R7, R115, R112 ;  /* 0x000000707307723e */ /* 0x000fe200000000ff */
[----:B------:R-:W-:Y:S01]  /*11e30*/  FADD.FTZ R34, R34, R3 ;  /* 0x0000000322227221 */ /* 0x000fe20000010000 */
[----:B------:R-:W-:Y:S01]  /*11e40*/  FADD.FTZ R105, R105, R104 ;  /* 0x0000006869697221 */ /* 0x000fe20000010000 */
[----:B------:R-:W-:-:S02]  /*11e50*/  MOV R3, R28 ;  /* 0x0000001c00037202 */ /* 0x000fc40000000f00 */
[----:B------:R-:W-:Y:S01]  /*11e60*/  FADD.FTZ R35, R35, R34 ;  /* 0x0000002223237221 */ /* 0x000fe20000010000 */
[----:B------:R-:W-:Y:S01]  /*11e70*/  FADD.FTZ R112, R112, R105 ;  /* 0x0000006970707221 */ /* 0x000fe20000010000 */
[----:B-----5:R-:W-:Y:S01]  /*11e80*/  HMMA.16816.F32 R96, R4, R12, R96 ;  /* 0x0000000c0460723c */ /* 0x020fe20000001860 */
[----:B------:R-:W-:Y:S01]  /*11e90*/  MUFU.EX2 R116, R116 ;  /* 0x0000007400747308 */ /* 0x000fe20000000800 */
[----:B------:R-:W-:Y:S01]  /*11ea0*/  FADD.FTZ R100, R100, R35 ;  /* 0x0000002364647221 */ /* 0x000fe20000010000 */
[----:B------:R-:W-:-:S03]  /*11eb0*/  FADD.FTZ R115, R115, R112 ;  /* 0x0000007073737221 */ /* 0x000fc60000010000 */
[C---:B------:R-:W-:Y:S01]  /*11ec0*/  HMMA.16816.F32 R36, R4.reuse, R14, R36 ;  /* 0x0000000e0424723c */ /* 0x040fe20000001824 */
[----:B------:R-:W2:Y:S02]  /*11ed0*/  LDSM.16.MT88.4 R12, [R152+0xa800] ;  /* 0x00a80000980c783b */ /* 0x000ea40000004200 */
        /* <DEDUP_REMOVED lines=8> */
[----:B------:R-:W5:Y:S02]  /*11f60*/  LDSM.16.MT88.4 R8, [R149+0xa800] ;  /* 0x00a800009508783b */ /* 0x000f640000004200 */
[----:B------:R-:W-:Y:S03]  /*11f70*/  MUFU.EX2 R113, R113 ;  /* 0x0000007100717308 */ /* 0x000fe60000000800 */
[C---:B------:R-:W-:Y:S05]  /*11f80*/  HMMA.16816.F32 R40, R4.reuse, R20, R40 ;  /* 0x000000140428723c */ /* 0x040fea0000001828 */
[----:B------:R-:W3:Y:S01]  /*11f90*/  MUFU.EX2 R114, R114 ;  /* 0x0000007200727308 */ /* 0x000ee20000000800 */
[C---:B------:R-:W-:Y:S01]  /*11fa0*/  HMMA.16816.F32 R44, R4.reuse, R22, R44 ;  /* 0x00000016042c723c */ /* 0x040fe2000000182c */
[----:B------:R-:W-:Y:S05]  /*11fb0*/  LDSM.16.MT88.4 R20, [R149+0x9000] ;  /* 0x009000009514783b */ /* 0x000fea0000004200 */
[C---:B--2---:R-:W-:Y:S01]  /*11fc0*/  HMMA.16816.F32 R64, R4.reuse, R12, R64 ;  /* 0x0000000c0440723c */ /* 0x044fe20000001840 */
[----:B------:R-:W-:Y:S05]  /*11fd0*/  MUFU.EX2 R109, R109 ;  /* 0x0000006d006d7308 */ /* 0x000fea0000000800 */
[C---:B------:R-:W-:Y:S01]  /*11fe0*/  HMMA.16816.F32 R68, R4.reuse, R14, R68 ;  /* 0x0000000e0444723c */ /* 0x040fe20000001844 */
[----:B------:R-:W2:Y:S02]  /*11ff0*/  LDSM.16.MT88.4 R12, [R148+0xa800] ;  /* 0x00a80000940c783b */ /* 0x000ea40000004200 */
[----:B------:R-:W-:Y:S03]  /*12000*/  MUFU.EX2 R110, R110 ;  /* 0x0000006e006e7308 */ /* 0x000fe60000000800 */
        /* <DEDUP_REMOVED lines=8> */
[----:B------:R-:W-:Y:S08]  /*12090*/  MUFU.EX2 R101, R108 ;  /* 0x0000006c00657308 */ /* 0x000ff00000000800 */
[----:B------:R-:W5:Y:S01]  /*120a0*/  MUFU.EX2 R102, R102 ;  /* 0x0000006600667308 */ /* 0x000f620000000800 */
[C---:B--2---:R-:W-:Y:S06]  /*120b0*/  HMMA.16816.F32 R88, R4.reuse, R12, R88 ;  /* 0x0000000c0458723c */ /* 0x044fec0000001858 */
[----:B------:R-:W-:Y:S01]  /*120c0*/  HMMA.16816.F32 R84, R4, R14, R84 ;  /* 0x0000000e0454723c */ /* 0x000fe20000001854 */
[----:B------:R-:W2:Y:S06]  /*120d0*/  LDSM.16.MT88.4 R12, [R148+0x9000] ;  /* 0x00900000940c783b */ /* 0x000eac0000004200 */
[----:B------:R-:W-:Y:S01]  /*120e0*/  F2FP.F16.F32.PACK_AB R4, R122, R117 ;  /* 0x000000757a04723e */ /* 0x000fe200000000ff */
[----:B------:R-:W-:Y:S01]  /*120f0*/  FADD.FTZ R117, R117, R100 ;  /* 0x0000006475757221 */ /* 0x000fe20000010000 */
[----:B----4-:R-:W-:Y:S01]  /*12100*/  F2FP.F16.F32.PACK_AB R5, R121, R116 ;  /* 0x000000747905723e */ /* 0x010fe200000000ff */
[----:B------:R-:W-:Y:S01]  /*12110*/  FADD.FTZ R116, R116, R115 ;  /* 0x0000007374747221 */ /* 0x000fe20000010000 */
[----:B------:R-:W-:Y:S01]  /*12120*/  F2FP.F16.F32.PACK_AB R6, R124, R119 ;  /* 0x000000777c06723e */ /* 0x000fe200000000ff */
[----:B------:R-:W-:Y:S01]  /*12130*/  FADD.FTZ R122, R122, R117 ;  /* 0x000000757a7a7221 */ /* 0x000fe20000010000 */
[----:B---3--:R-:W-:Y:S01]  /*12140*/  F2FP.F16.F32.PACK_AB R7, R123, R118 ;  /* 0x000000767b07723e */ /* 0x008fe200000000ff */
[----:B------:R-:W-:Y:S01]  /*12150*/  FADD.FTZ R121, R121, R116 ;  /* 0x0000007479797221 */ /* 0x000fe20000010000 */
[----:B------:R-:W-:Y:S01]  /*12160*/  MOV R100, R29 ;  /* 0x0000001d00647202 */ /* 0x000fe20000000f00 */
[----:B------:R-:W-:-:S02]  /*12170*/  FADD.FTZ R119, R119, R122 ;  /* 0x0000007a77777221 */ /* 0x000fc40000010000 */
[----:B------:R-:W-:Y:S02]  /*12180*/  FADD.FTZ R0, R118, R121 ;  /* 0x0000007976007221 */ /* 0x000fe40000010000 */
[----:B-1----:R-:W-:Y:S01]  /*12190*/  HMMA.16816.F32 R96, R4, R16, R96 ;  /* 0x000000100460723c */ /* 0x002fe20000001860 */
[----:B------:R-:W-:Y:S01]  /*121a0*/  FADD.FTZ R124, R124, R119 ;  /* 0x000000777c7c7221 */ /* 0x000fe20000010000 */
[----:B------:R-:W-:-:S04]  /*121b0*/  FADD.FTZ R0, R123, R0 ;  /* 0x000000007b007221 */ /* 0x000fc80000010000 */
[C---:B------:R-:W-:Y:S01]  /*121c0*/  HMMA.16816.F32 R36, R4.reuse, R18, R36 ;  /* 0x000000120424723c */ /* 0x040fe20000001824 */
[----:B------:R-:W1:Y:S05]  /*121d0*/  LDSM.16.MT88.4 R16, [R152+0xb000] ;  /* 0x00b000009810783b */ /* 0x000e6a0000004200 */
[C---:B-----5:R-:W-:Y:S06]  /*121e0*/  HMMA.16816.F32 R40, R4.reuse, R8, R40 ;  /* 0x000000080428723c */ /* 0x060fec0000001828 */
[C---:B------:R-:W-:Y:S01]  /*121f0*/  HMMA.16816.F32 R44, R4.reuse, R10, R44 ;  /* 0x0000000a042c723c */ /* 0x040fe2000000182c */
[----:B------:R-:W3:Y:S05]  /*12200*/  LDSM.16.MT88.4 R8, [R150+0xb000] ;  /* 0x00b000009608783b */ /* 0x000eea0000004200 */
[C---:B------:R-:W-:Y:S06]  /*12210*/  HMMA.16816.F32 R48, R4.reuse, R20, R48 ;  /* 0x000000140430723c */ /* 0x040fec0000001830 */
        /* <DEDUP_REMOVED lines=13> */
[----:B------:R-:W-:Y:S05]  /*122f0*/  LDSM.16.MT88.4 R20, [R148+0x9800] ;  /* 0x009800009414783b */ /* 0x000fea0000004200 */
        /* <DEDUP_REMOVED lines=27> */
[C---:B-1----:R-:W-:Y:S06]  /*124b0*/  HMMA.16816.F32 R64, R4.reuse, R16, R64 ;  /* 0x000000100440723c */ /* 0x042fec0000001840 */
[C---:B------:R-:W-:Y:S06]  /*124c0*/  HMMA.16816.F32 R68, R4.reuse, R18, R68 ;  /* 0x000000120444723c */ /* 0x040fec0000001844 */
[C---:B---3--:R-:W-:Y:S06]  /*124d0*/  HMMA.16816.F32 R72, R4.reuse, R8, R72 ;  /* 0x000000080448723c */ /* 0x048fec0000001848 */
[C---:B------:R-:W-:Y:S06]  /*124e0*/  HMMA.16816.F32 R92, R4.reuse, R10, R92 ;  /* 0x0000000a045c723c */ /* 0x040fec000000185c */
[C---:B--2---:R-:W-:Y:S06]  /*124f0*/  HMMA.16816.F32 R76, R4.reuse, R12, R76 ;  /* 0x0000000c044c723c */ /* 0x044fec000000184c */
[C---:B------:R-:W-:Y:S06]  /*12500*/  HMMA.16816.F32 R80, R4.reuse, R14, R80 ;  /* 0x0000000e0450723c */ /* 0x040fec0000001850 */
[C---:B----4-:R-:W-:Y:S06]  /*12510*/  HMMA.16816.F32 R88, R4.reuse, R20, R88 ;  /* 0x000000140458723c */ /* 0x050fec0000001858 */
[----:B------:R-:W-:-:S15]  /*12520*/  HMMA.16816.F32 R84, R4, R22, R84 ;  /* 0x000000160454723c */ /* 0x000fde0000001854 */
[----:B------:R-:W-:-:S09]  /*12530*/  NOP ;  /* 0x0000000000007918 */ /* 0x000fd20000000000 */
.L_x_6917:
[----:B------:R-:W-:-:S13]  /*12540*/  ISETP.GE.AND P0, PT, R166, 0x1, PT ;  /* 0x00000001a600780c */ /* 0x000fda0003f06270 */
[----:B------:R-:W-:Y:S05]  /*12550*/  @!P0 BRA `(.L_x_6923) ;  /* 0x0000002400d48947 */ /* 0x000fea0003800000 */
[----:B------:R-:W-:Y:S01]  /*12560*/  ULDC.64 UR8, c[0x0][0x250] ;  /* 0x0000940000087ab9 */ /* 0x000fe20000000a00 */
[----:B------:R-:W-:Y:S01]  /*12570*/  ULDC.64 UR4, c[0x0][0x248] ;  /* 0x0000920000047ab9 */ /* 0x000fe20000000a00 */
[----:B------:R-:W-:Y:S01]  /*12580*/  ULEA UR11, -UR8, URZ, 0x6 ;  /* 0x0000003f080b7291 */ /* 0x000fe2000f8e313f */
[----:B------:R-:W-:Y:S01]  /*12590*/  IMAD.MOV.U32 R0, RZ, RZ, R3 ;  /* 0x000000ffff007224 */ /* 0x000fe200078e0003 */
[----:B------:R-:W-:Y:S01]  /*125a0*/  ULEA UR10, -UR4, URZ, 0x6 ;  /* 0x0000003f040a7291 */ /* 0x000fe2000f8e313f */
[----:B------:R-:W-:Y:S01]  /*125b0*/  IMAD.MOV.U32 R101, RZ, RZ, R100 ;  /* 0x000000ffff657224 */ /* 0x000fe200078e0064 */
[----:B------:R-:W-:Y:S02]  /*125c0*/  USHF.L.U64.HI UR5, UR4, 0x5, UR5 ;  /* 0x0000000504057899 */ /* 0x000fe40008010205 */
[----:B------:R-:W-:Y:S01]  /*125d0*/  USHF.L.U32 UR12, UR4, 0x5, URZ ;  /* 0x00000005040c7899 */ /* 0x000fe2000800063f */
[----:B------:R-:W-:Y:S01]  /*125e0*/  MOV R172, UR11 ;  /* 0x0000000b00ac7c02 */ /* 0x000fe20008000f00 */
[----:B------:R-:W-:-:S02]  /*125f0*/  USHF.R.S32.HI UR4, URZ, 0x1f, UR11 ;  /* 0x0000001f3f047899 */ /* 0x000fc4000801140b */
[----:B------:R-:W-:Y:S02]  /*12600*/  USHF.L.U64.HI UR9, UR8, 0x5, UR9 ;  /* 0x0000000508097899 */ /* 0x000fe40008010209 */
[----:B------:R-:W-:Y:S02]  /*12610*/  USHF.L.U32 UR8, UR8, 0x5, URZ ;  /* 0x0000000508087899 */ /* 0x000fe4000800063f */
[----:B------:R-:W-:Y:S01]  /*12620*/  MOV R171, UR4 ;  /* 0x0000000400ab7c02 */ /* 0x000fe20008000f00 */
[----:B------:R-:W-:Y:S01]  /*12630*/  USHF.R.S32.HI UR13, URZ, 0x1f, UR10 ;  /* 0x0000001f3f0d7899 */ /* 0x000fe2000801140a */
[----:B------:R-:W-:-:S11]  /*12640*/  ULDC UR4, c[0x0][0x2ec] ;  /* 0x0000bb0000047ab9 */ /* 0x000fd60000000800 */
.L_x_6927:
        /* <DEDUP_REMOVED lines=66> */
.L_x_6924:
        /* <DEDUP_REMOVED lines=15> */
[----:B------:R-:W-:Y:S01]  /*12b60*/  ISETP.GE.AND P0, PT, R166, 0x2, PT ;  /* 0x00000002a600780c */ /* 0x000fe20003f06270 */
[----:B------:R1:W-:Y:S04]  /*12b70*/  LDGSTS.E.BYPASS.LTC128B.128 [R161+0xa800], desc[UR6][R4.64+0x80] ;  /* 0x0a80008004a17fae */ /* 0x0003e8000b901d46 */
[----:B------:R-:W-:Y:S04]  /*12b80*/  LDGSTS.E.BYPASS.LTC128B.128 [R161+0x9000], desc[UR6][R2.64] ;  /* 0x0900000002a17fae */ /* 0x000fe8000b901d46 */
[----:B------:R-:W-:Y:S04]  /*12b90*/  LDGSTS.E.BYPASS.LTC128B.128 [R161+0xb000], desc[UR6][R2.64+0x80] ;  /* 0x0b00008002a17fae */ /* 0x000fe8000b901d46 */
[----:B------:R-:W-:Y:S04]  /*12ba0*/  LDGSTS.E.BYPASS.LTC128B.128 [R161+0x9800], desc[UR6][R8.64] ;  /* 0x0980000008a17fae */ /* 0x000fe8000b901d46 */
[----:B------:R2:W-:Y:S04]  /*12bb0*/  LDGSTS.E.BYPASS.LTC128B.128 [R161+0xb800], desc[UR6][R8.64+0x80] ;  /* 0x0b80008008a17fae */ /* 0x0005e8000b901d46 */
[----:B------:R-:W-:Y:S04]  /*12bc0*/  LDSM.16.M88.4 R104, [R158] ;  /* 0x000000009e68783b */ /* 0x000fe80000000200 */
[----:B------:R-:W1:Y:S04]  /*12bd0*/  LDSM.16.M88.4 R108, [R157+0x4000] ;  /* 0x004000009d6c783b */ /* 0x000e680000000200 */
[----:B------:R-:W3:Y:S04]  /*12be0*/  LDSM.16.M88.4 R112, [R157+0x4800] ;  /* 0x004800009d70783b */ /* 0x000ee80000000200 */
[----:B------:R-:W4:Y:S04]  /*12bf0*/  LDSM.16.M88.4 R116, [R157+0x5000] ;  /* 0x005000009d74783b */ /* 0x000f280000000200 */
[----:B------:R-:W5:Y:S04]  /*12c00*/  LDSM.16.M88.4 R120, [R157+0x5800] ;  /* 0x005800009d78783b */ /* 0x000f680000000200 */
[----:B------:R-:W0:Y:S04]  /*12c10*/  LDGDEPBAR ;  /* 0x00000000000079af */ /* 0x000e280000000000 */
[----:B------:R-:W-:Y:S04]  /*12c20*/  LDSM.16.M88.4 R124, [R156] ;  /* 0x000000009c7c783b */ /* 0x000fe80000000200 */
[----:B------:R-:W5:Y:S04]  /*12c30*/  LDSM.16.M88.4 R128, [R155] ;  /* 0x000000009b80783b */ /* 0x000f680000000200 */
[----:B------:R-:W5:Y:S04]  /*12c40*/  LDSM.16.M88.4 R132, [R147] ;  /* 0x000000009384783b */ /* 0x000f680000000200 */
[----:B------:R-:W5:Y:S01]  /*12c50*/  LDSM.16.M88.4 R136, [R146] ;  /* 0x000000009288783b */ /* 0x000f620000000200 */
[C---:B-1----:R-:W-:Y:S06]  /*12c60*/  HMMA.16816.F32 R4, R104.reuse, R108, RZ ;  /* 0x0000006c6804723c */ /* 0x042fec00000018ff */
[C---:B--2---:R-:W-:Y:S01]  /*12c70*/  HMMA.16816.F32 R8, R104.reuse, R110, RZ ;  /* 0x0000006e6808723c */ /* 0x044fe200000018ff */
[----:B------:R-:W1:Y:S05]  /*12c80*/  LDSM.16.M88.4 R108, [R145] ;  /* 0x00000000916c783b */ /* 0x000e6a0000000200 */
        /* <DEDUP_REMOVED lines=10> */
[C---:B------:R-:W-:Y:S06]  /*12d30*/  HMMA.16816.F32 R4, R124.reuse, R128, R4 ;  /* 0x000000807c04723c */ /* 0x040fec0000001804 */
[C---:B------:R-:W-:Y:S01]  /*12d40*/  HMMA.16816.F32 R8, R124.reuse, R130, R8 ;  /* 0x000000827c08723c */ /* 0x040fe20000001808 */
[----:B------:R-:W4:Y:S05]  /*12d50*/  LDSM.16.M88.4 R128, [R151+0x5800] ;  /* 0x005800009780783b */ /* 0x000f2a0000000200 */
[C---:B------:R-:W-:Y:S06]  /*12d60*/  HMMA.16816.F32 R12, R124.reuse, R132, R12 ;  /* 0x000000847c0c723c */ /* 0x040fec000000180c */
[C---:B------:R-:W-:Y:S06]  /*12d70*/  HMMA.16816.F32 R16, R124.reuse, R134, R16 ;  /* 0x000000867c10723c */ /* 0x040fec0000001810 */
[C---:B------:R-:W-:Y:S06]  /*12d80*/  HMMA.16816.F32 R20, R124.reuse, R136, R20 ;  /* 0x000000887c14723c */ /* 0x040fec0000001814 */
[C---:B------:R-:W-:Y:S06]  /*12d90*/  HMMA.16816.F32 R24, R124.reuse, R138, R24 ;  /* 0x0000008a7c18723c */ /* 0x040fec0000001818 */
[C---:B-1----:R-:W-:Y:S06]  /*12da0*/  HMMA.16816.F32 R28, R124.reuse, R108, R28 ;  /* 0x0000006c7c1c723c */ /* 0x042fec000000181c */
[----:B------:R-:W-:Y:S01]  /*12db0*/  HMMA.16816.F32 R32, R124, R110, R32 ;  /* 0x0000006e7c20723c */ /* 0x000fe20000001820 */
[----:B------:R-:W-:Y:S04]  /*12dc0*/  LDSM.16.M88.4 R108, [R153] ;  /* 0x00000000996c783b */ /* 0x000fe80000000200 */
[----:B------:R-:W1:Y:S01]  /*12dd0*/  LDSM.16.M88.4 R124, [R144] ;  /* 0x00000000907c783b */ /* 0x000e620000000200 */
        /* <DEDUP_REMOVED lines=10> */
[----:B------:R-:W-:Y:S01]  /*12e80*/  HMMA.16816.F32 R32, R104, R130, R32 ;  /* 0x000000826820723c */ /* 0x000fe20000001820 */
[----:B------:R-:W-:Y:S04]  /*12e90*/  LDSM.16.M88.4 R104, [R158+0x2000] ;  /* 0x002000009e68783b */ /* 0x000fe80000000200 */
[----:B------:R-:W4:Y:S01]  /*12ea0*/  LDSM.16.M88.4 R128, [R157+0x6000] ;  /* 0x006000009d80783b */ /* 0x000f220000000200 */
[C---:B-1----:R-:W-:Y:S06]  /*12eb0*/  HMMA.16816.F32 R4, R108.reuse, R124, R4 ;  /* 0x0000007c6c04723c */ /* 0x042fec0000001804 */
[C---:B------:R-:W-:Y:S01]  /*12ec0*/  HMMA.16816.F32 R8, R108.reuse, R126, R8 ;  /* 0x0000007e6c08723c */ /* 0x040fe20000001808 */
[----:B------:R-:W1:Y:S05]  /*12ed0*/  LDSM.16.M88.4 R124, [R157+0x6800] ;  /* 0x006800009d7c783b */ /* 0x000e6a0000000200 */
[C---:B--2---:R-:W-:Y:S06]  /*12ee0*/  HMMA.16816.F32 R12, R108.reuse, R112, R12 ;  /* 0x000000706c0c723c */ /* 0x044fec000000180c */
[C---:B------:R-:W-:Y:S01]  /*12ef0*/  HMMA.16816.F32 R16, R108.reuse, R114, R16 ;  /* 0x000000726c10723c */ /* 0x040fe20000001810 */
[----:B------:R-:W-:Y:S05]  /*12f00*/  LDSM.16.M88.4 R112, [R157+0x7800] ;  /* 0x007800009d70783b */ /* 0x000fea0000000200 */
[C---:B-----5:R-:W-:Y:S06]  /*12f10*/  HMMA.16816.F32 R20, R108.reuse, R116, R20 ;  /* 0x000000746c14723c */ /* 0x060fec0000001814 */
[C---:B------:R-:W-:Y:S01]  /*12f20*/  HMMA.16816.F32 R24, R108.reuse, R118, R24 ;  /* 0x000000766c18723c */ /* 0x040fe20000001818 */
[----:B------:R-:W-:Y:S05]  /*12f30*/  LDSM.16.M88.4 R116, [R156+0x2000] ;  /* 0x002000009c74783b */ /* 0x000fea0000000200 */
[C---:B---3--:R-:W-:Y:S06]  /*12f40*/  HMMA.16816.F32 R28, R108.reuse, R120, R28 ;  /* 0x000000786c1c723c */ /* 0x048fec000000181c */
[----:B------:R-:W-:Y:S01]  /*12f50*/  HMMA.16816.F32 R32, R108, R122, R32 ;  /* 0x0000007a6c20723c */ /* 0x000fe20000001820 */
[----:B------:R-:W2:Y:S04]  /*12f60*/  LDSM.16.M88.4 R108, [R157+0x7000] ;  /* 0x007000009d6c783b */ /* 0x000ea80000000200 */
[----:B------:R-:W3:Y:S01]  /*12f70*/  LDSM.16.M88.4 R120, [R143] ;  /* 0x000000008f78783b */ /* 0x000ee20000000200 */
[C---:B----4-:R-:W-:Y:S06]  /*12f80*/  HMMA.16816.F32 R4, R104.reuse, R128, R4 ;  /* 0x000000806804723c */ /* 0x050fec0000001804 */
        /* <DEDUP_REMOVED lines=10> */
[----:B------:R-:W2:Y:S04]  /*13030*/  LDSM.16.M88.4 R104, [R140] ;  /* 0x000000008c68783b */ /* 0x000ea80000000200 */
        /* <DEDUP_REMOVED lines=12> */
[----:B------:R-:W-:Y:S04]  /*13100*/  LDSM.16.M88.4 R104, [R153+0x2000] ;  /* 0x002000009968783b */ /* 0x000fe80000000200 */
[----:B------:R-:W-:Y:S01]  /*13110*/  LDSM.16.M88.4 R116, [R144+0x2800] ;  /* 0x002800009074783b */ /* 0x000fe20000000200 */
        /* <DEDUP_REMOVED lines=8> */
[----:B------:R-:W4:Y:S01]  /*131a0*/  LDSM.16.M88.4 R128, [R144+0x3800] ;  /* 0x003800009080783b */ /* 0x000f220000000200 */
[----:B------:R-:W-:Y:S04]  /*131b0*/  DEPBAR.LE SB0, 0x0 ;  /* 0x000080000000791a */ /* 0x000fe80000000000 */
[C---:B-1----:R-:W-:Y:S01]  /*131c0*/  HMMA.16816.F32 R28, R108.reuse, R124, R28 ;  /* 0x0000007c6c1c723c */ /* 0x042fe2000000181c */
[----:B------:R-:W-:Y:S05]  /*131d0*/  BAR.SYNC.DEFER_BLOCKING 0x0 ;  /* 0x0000000000007b1d */ /* 0x000fea0000010000 */
[----:B------:R-:W-:Y:S06]  /*131e0*/  HMMA.16816.F32 R32, R108, R126, R32 ;  /* 0x0000007e6c20723c */ /* 0x000fec0000001820 */
        /* <DEDUP_REMOVED lines=10> */
[----:B------:R-:W-:Y:S11]  /*13290*/  @!P0 BRA `(.L_x_6925) ;  /* 0x0000000400548947 */ /* 0x000ff60003800000 */
        /* <DEDUP_REMOVED lines=36> */
[----:B------:R-:W1:Y:S01]  /*134e0*/  LDC.64 R102, c[0x0][0x248] ;  /* 0x00009200ff667b82 */ /* 0x000e620000000a00 */
        /* <DEDUP_REMOVED lines=28> */
.L_x_6926:
        /* <DEDUP_REMOVED lines=20> */
.L_x_6925:
        /* <DEDUP_REMOVED lines=148> */
[----:B------:R-:W-:Y:S01]  /*14130*/  FMUL.FTZ R16, R2, R88 ;  /* 0x0000005802107220 */ /* 0x000fe20000410000 */
[C---:B------:R-:W-:Y:S01]  /*14140*/  HMMA.16816.F32 R36, R96.reuse, R106, R36 ;  /* 0x0000006a6024723c */ /* 0x040fe20000001824 */
[----:B------:R-:W1:Y:S04]  /*14150*/  LDSM.16.MT88.4 R104, [R152+0xa000] ;  /* 0x00a000009868783b */ /* 0x000e680000004200 */
[----:B------:R-:W2:Y:S01]  /*14160*/  MUFU.EX2 R125, R125 ;  /* 0x0000007d007d7308 */ /* 0x000ea20000000800 */
[----:B------:R-:W-:Y:S01]  /*14170*/  ISETP.GT.AND P0, PT, R166, 0x1, PT ;  /* 0x00000001a600780c */ /* 0x000fe20003f04270 */
        /* <DEDUP_REMOVED lines=179> */
.L_x_6923:
[----:B------:R-:W1:Y:S01]  /*14cb0*/  SHFL.BFLY PT, R0, R173, 0x2, 0x1f ;  /* 0x0c401f00ad007f89 */ /* 0x000e6200000e0000 */
[----:B------:R-:W2:Y:S01]  /*14cc0*/  S2UR UR4, SR_CgaCtaId ;  /* 0x00000000000479c3 */ /* 0x000ea20000008800 */
[----:B------:R-:W-:Y:S01]  /*14cd0*/  MOV R5, 0x3f800000 ;  /* 0x3f80000000057802 */ /* 0x000fe20000000f00 */
[----:B------:R-:W-:Y:S01]  /*14ce0*/  UMOV UR5, 0x400 ;  /* 0x0000040000057882 */ /* 0x000fe20000000000 */
[----:B------:R-:W3:Y:S01]  /*14cf0*/  SHFL.BFLY PT, R2, R175, 0x2, 0x1f ;  /* 0x0c401f00af027f89 */ /* 0x000ee200000e0000 */
[----:B------:R-:W-:Y:S01]  /*14d00*/  MOV R6, 0x3f800000 ;  /* 0x3f80000000067802 */ /* 0x000fe20000000f00 */
[----:B-1----:R-:W-:Y:S01]  /*14d10*/  FADD.FTZ R7, R0, R173 ;  /* 0x000000ad00077221 */ /* 0x002fe20000010000 */
[----:B--2---:R-:W-:Y:S01]  /*14d20*/  ULEA UR4, UR4, UR5, 0x18 ;  /* 0x0000000504047291 */ /* 0x004fe2000f8ec03f */
[----:B------:R-:W1:Y:S01]  /*14d30*/  S2R R0, SR_TID.X ;  /* 0x0000000000007919 */ /* 0x000e620000002100 */
[----:B---3--:R-:W-:Y:S02]  /*14d40*/  FADD.FTZ R9, R2, R175 ;  /* 0x000000af02097221 */ /* 0x008fe40000010000 */
[----:B------:R-:W2:Y:S04]  /*14d50*/  SHFL.BFLY PT, R2, R7, 0x1, 0x1f ;  /* 0x0c201f0007027f89 */ /* 0x000ea800000e0000 */
[----:B------:R-:W3:Y:S01]  /*14d60*/  SHFL.BFLY PT, R4, R9, 0x1, 0x1f ;  /* 0x0c201f0009047f89 */ /* 0x000ee200000e0000 */
[----:B--2---:R-:W-:Y:S01]  /*14d70*/  FADD.FTZ R2, R7, R2 ;  /* 0x0000000207027221 */ /* 0x004fe20000010000 */
[----:B-1----:R-:W-:Y:S01]  /*14d80*/  SHF.R.S32.HI R7, RZ, 0x1f, R0 ;  /* 0x0000001fff077819 */ /* 0x002fe20000011400 */
[----:B---3--:R-:W-:-:S03]  /*14d90*/  FADD.FTZ R4, R9, R4 ;  /* 0x0000000409047221 */ /* 0x008fc60000010000 */
[----:B------:R-:W-:Y:S02]  /*14da0*/  FSETP.NE.FTZ.AND P3, PT, R2, RZ, PT ;  /* 0x000000ff0200720b */ /* 0x000fe40003f75000 */
[----:B------:R-:W-:Y:S02]  /*14db0*/  LEA.HI R8, R7, R0, RZ, 0x2 ;  /* 0x0000000007087211 */ /* 0x000fe400078f10ff */
[----:B------:R-:W-:Y:S02]  /*14dc0*/  FSETP.NE.FTZ.AND P4, PT, R4, RZ, PT ;  /* 0x000000ff0400720b */ /* 0x000fe40003f95000 */
[--C-:B------:R-:W-:Y:S02]  /*14dd0*/  SHF.R.S32.HI R10, RZ, 0x2, R8.reuse ;  /* 0x00000002ff0a7819 */ /* 0x100fe40000011408 */
[----:B------:R-:W-:Y:S02]  /*14de0*/  SHF.R.S32.HI R9, RZ, 0x1f, R8 ;  /* 0x0000001fff097819 */ /* 0x000fe40000011408 */
[----:B------:R-:W-:-:S02]  /*14df0*/  LOP3.LUT R11, R8, 0x3ffffffc, RZ, 0xc0, !PT ;  /* 0x3ffffffc080b7812 */ /* 0x000fc400078ec0ff */
[----:B------:R-:W-:Y:S01]  /*14e00*/  LEA.HI R9, R9, R10, RZ, 0x3 ;  /* 0x0000000a09097211 */ /* 0x000fe200078f18ff */
[----:B------:R-:W1:Y:S01]  /*14e10*/  @P3 MUFU.RCP R6, R2 ;  /* 0x0000000200063308 */ /* 0x000e620000001000 */
[-C--:B------:R-:W-:Y:S02]  /*14e20*/  IADD3 R11, -R11, R0.reuse, RZ ;  /* 0x000000000b0b7210 */ /* 0x080fe40007ffe1ff */
[----:B------:R-:W-:Y:S01]  /*14e30*/  LOP3.LUT R9, R9, 0xfffffff8, RZ, 0xc0, !PT ;  /* 0xfffffff809097812 */ /* 0x000fe200078ec0ff */
[----:B------:R-:W2:Y:S03]  /*14e40*/  @P4 LDC R25, c[0x0][0x2e8] ;  /* 0x0000ba00ff194b82 */ /* 0x000ea60000000800 */
[----:B------:R-:W-:Y:S01]  /*14e50*/  IADD3 R9, R10, -R9, RZ ;  /* 0x800000090a097210 */ /* 0x000fe20007ffe0ff */
[----:B------:R-:W3:Y:S01]  /*14e60*/  @P4 MUFU.RCP R5, R4 ;  /* 0x0000000400054308 */ /* 0x000ee20000001000 */
[----:B------:R-:W-:-:S02]  /*14e70*/  LEA.HI R10, R7, R0, RZ, 0x5 ;  /* 0x00000000070a7211 */ /* 0x000fc400078f28ff */
[C---:B------:R-:W-:Y:S02]  /*14e80*/  SHF.L.U32 R12, R9.reuse, 0x6, RZ ;  /* 0x00000006090c7819 */ /* 0x040fe400000006ff */
[----:B------:R-:W-:Y:S02]  /*14e90*/  SHF.R.S32.HI R8, RZ, 0x5, R10 ;  /* 0x00000005ff087819 */ /* 0x000fe4000001140a */
[----:B------:R-:W-:Y:S01]  /*14ea0*/  LOP3.LUT R12, R12, 0x1c0, RZ, 0xc0, !PT ;  /* 0x000001c00c0c7812 */ /* 0x000fe200078ec0ff */
[----:B------:R-:W4:Y:S01]  /*14eb0*/  @P4 MUFU.LG2 R4, R4 ;  /* 0x0000000400044308 */ /* 0x000f220000000c00 */
[----:B------:R-:W-:Y:S01]  /*14ec0*/  LOP3.LUT R13, R9, 0x1, RZ, 0xc0, !PT ;  /* 0x00000001090d7812 */ /* 0x000fe200078ec0ff */
[----:B-1----:R-:W-:Y:S01]  /*14ed0*/  FMUL.FTZ R99, R6, R99 ;  /* 0x0000006306637220 */ /* 0x002fe20000410000 */
[----:B------:R-:W-:Y:S01]  /*14ee0*/  LEA R11, R8, R11, 0x9 ;  /* 0x0000000b080b7211 */ /* 0x000fe200078e48ff */
[----:B------:R-:W-:Y:S01]  /*14ef0*/  FMUL.FTZ R98, R6, R98 ;  /* 0x0000006206627220 */ /* 0x000fe20000410000 */
[----:B------:R-:W-:Y:S01]  /*14f00*/  LEA.HI R12, R12, R12, RZ, 0x1d ;  /* 0x0000000c0c0c7211 */ /* 0x000fe200078fe8ff */
[C---:B------:R-:W-:Y:S01]  /*14f10*/  FMUL.FTZ R39, R6.reuse, R39 ;  /* 0x0000002706277220 */ /* 0x040fe20000410000 */
[----:B------:R-:W-:Y:S01]  /*14f20*/  ISETP.NE.U32.AND P0, PT, R13, 0x1, PT ;  /* 0x000000010d00780c */ /* 0x000fe20003f05070 */
[C---:B------:R-:W-:Y:S01]  /*14f30*/  FMUL.FTZ R38, R6.reuse, R38 ;  /* 0x0000002606267220 */ /* 0x040fe20000410000 */
[----:B------:R-:W-:Y:S01]  /*14f40*/  LEA R11, R11, R12, 0x1 ;  /* 0x0000000c0b0b7211 */ /* 0x000fe200078e08ff */
[----:B---3--:R-:W-:Y:S01]  /*14f50*/  FMUL.FTZ R96, R5, R96 ;  /* 0x0000006005607220 */ /* 0x008fe20000410000 */
[----:B------:R-:W-:Y:S01]  /*14f60*/  R2P PR, R9, 0x6 ;  /* 0x0000000609007804 */ /* 0x000fe20000000000 */
[C---:B------:R-:W-:Y:S01]  /*14f70*/  FMUL.FTZ R97, R5.reuse, R97 ;  /* 0x0000006105617220 */ /* 0x040fe20000410000 */
[----:B------:R-:W-:Y:S01]  /*14f80*/  MOV R9, 0x20 ;  /* 0x0000002000097802 */ /* 0x000fe20000000f00 */
[----:B------:R-:W-:Y:S01]  /*14f90*/  FMUL.FTZ R36, R5, R36 ;  /* 0x0000002405247220 */ /* 0x000fe20000410000 */
[----:B------:R-:W-:Y:S01]  /*14fa0*/  LEA R11, R11, UR4, 0x1 ;  /* 0x000000040b0b7c11 */ /* 0x000fe2000f8e08ff */
[----:B------:R-:W-:Y:S01]  /*14fb0*/  FMUL.FTZ R37, R5, R37 ;  /* 0x0000002505257220 */ /* 0x000fe20000410000 */
[----:B------:R-:W-:Y:S01]  /*14fc0*/  SEL R12, R9, 0xffffffe0, !P1 ;  /* 0xffffffe0090c7807 */ /* 0x000fe20004800000 */
[C---:B------:R-:W-:Y:S01]  /*14fd0*/  FMUL.FTZ R40, R5.reuse, R40 ;  /* 0x0000002805287220 */ /* 0x040fe20000410000 */
[----:B------:R-:W-:Y:S01]  /*14fe0*/  MOV R9, 0x40 ;  /* 0x0000004000097802 */ /* 0x000fe20000000f00 */
[C---:B------:R-:W-:Y:S01]  /*14ff0*/  FMUL.FTZ R41, R5.reuse, R41 ;  /* 0x0000002905297220 */ /* 0x040fe20000410000 */
[C---:B------:R-:W-:Y:S01]  /*15000*/  FMUL.FTZ R43, R6.reuse, R43 ;  /* 0x0000002b062b7220 */ /* 0x040fe20000410000 */
[C---:B------:R-:W-:Y:S01]  /*15010*/  FMUL.FTZ R42, R6.reuse, R42 ;  /* 0x0000002a062a7220 */ /* 0x040fe20000410000 */
[C---:B------:R-:W-:Y:S01]  /*15020*/  FMUL.FTZ R44, R5.reuse, R44 ;  /* 0x0000002c052c7220 */ /* 0x040fe20000410000 */
[----:B------:R-:W-:Y:S01]  /*15030*/  FMUL.FTZ R45, R5, R45 ;  /* 0x0000002d052d7220 */ /* 0x000fe20000410000 */
        /* <DEDUP_REMOVED lines=9> */
[----:B------:R-:W-:Y:S01]  /*150d0*/  FMUL.FTZ R53, R5, R53 ;  /* 0x0000003505357220 */ /* 0x000fe20000410000 */
[C---:B------:R-:W-:Y:S01]  /*150e0*/  FMUL.FTZ R55, R6.reuse, R55 ;  /* 0x0000003706377220 */ /* 0x040fe20000410000 */
[C---:B------:R-:W-:Y:S01]  /*150f0*/  FMUL.FTZ R54, R6.reuse, R54 ;  /* 0x0000003606367220 */ /* 0x040fe20000410000 */
        /* <DEDUP_REMOVED lines=82> */
[----:B------:R-:W3:Y:S01]  /*15620*/  @P3 MUFU.LG2 R2, R2 ;  /* 0x0000000200023308 */ /* 0x000ee20000000c00 */
[----:B------:R-:W-:Y:S01]  /*15630*/  F2FP.F16.F32.PACK_AB R94, R95, R94 ;  /* 0x0000005e5f5e723e */ /* 0x000fe200000000ff */
[----:B------:R-:W-:Y:S01]  /*15640*/  STS [R19+0x400], R54 ;  /* 0x0004003613007388 */ /* 0x000fe20000000800 */
[----:B------:R-:W-:Y:S01]  /*15650*/  F2FP.F16.F32.PACK_AB R76, R77, R76 ;  /* 0x0000004c4d4c723e */ /* 0x000fe200000000ff */
[----:B------:R-:W-:Y:S01]  /*15660*/  ULDC.U8 UR4, c[0x0][0x3d8] ;  /* 0x0000f60000047ab9 */ /* 0x000fe20000000000 */
        /* <DEDUP_REMOVED lines=17> */
[----:B------:R-:W-:Y:S04]  /*15780*/  STS [R15+0x2400], R74 ;  /* 0x0024004a0f007388 */ /* 0x000fe80000000800 */
[----:B------:R-:W-:Y:S04]  /*15790*/  STS [R9+0x2000], R92 ;  /* 0x0020005c09007388 */ /* 0x000fe80000000800 */
[----:B------:R2:W-:Y:S01]  /*157a0*/  STS [R9+0x2400], R94 ;  /* 0x0024005e09007388 */ /* 0x0005e20000000800 */
[----:B-----5:R-:W-:-:S03]  /*157b0*/  MOV R11, 0x7f800000 ;  /* 0x7f800000000b7802 */ /* 0x020fc60000000f00 */
[----:B------:R2:W-:Y:S04]  /*157c0*/  STS [R17+0x2000], R76 ;  /* 0x0020004c11007388 */ /* 0x0005e80000000800 */
[----:B------:R2:W-:Y:S01]  /*157d0*/  STS [R17+0x2400], R78 ;  /* 0x0024004e11007388 */ /* 0x0005e20000000800 */
[----:B----4-:R-:W-:Y:S01]  /*157e0*/  @P4 FMUL.FTZ R13, R4, 0.69314718246459960938 ;  /* 0x3f317218040d4820 */ /* 0x010fe20000410000 */
[----:B---3--:R-:W-:Y:S02]  /*157f0*/  @P3 FMUL.FTZ R4, R2, 0.69314718246459960938 ;  /* 0x3f31721802043820 */ /* 0x008fe40000410000 */
[----:B------:R3:W-:Y:S02]  /*15800*/  STS [R19+0x2000], R80 ;  /* 0x0020005013007388 */ /* 0x0007e40000000800 */
[----:B-1----:R-:W-:-:S02]  /*15810*/  @P3 FFMA.FTZ R11, R3, R12, R4 ;  /* 0x0000000c030b3223 */ /* 0x002fc40000010004 */
[----:B------:R3:W-:Y:S04]  /*15820*/  STS [R19+0x2400], R82 ;  /* 0x0024005213007388 */ /* 0x0007e80000000800 */
[----:B------:R3:W-:Y:S04]  /*15830*/  STS [R21+0x2000], R88 ;  /* 0x0020005815007388 */ /* 0x0007e80000000800 */
[----:B------:R3:W-:Y:S01]  /*15840*/  STS [R21+0x2400], R90 ;  /* 0x0024005a15007388 */ /* 0x0007e20000000800 */
[----:B--2---:R-:W-:Y:S01]  /*15850*/  MOV R9, 0x7f800000 ;  /* 0x7f80000000097802 */ /* 0x004fe20000000f00 */
[----:B------:R-:W-:-:S02]  /*15860*/  @P4 FFMA.FTZ R9, R100, R25, R13 ;  /* 0x0000001964094223 */ /* 0x000fc4000001000d */
[----:B------:R3:W-:Y:S04]  /*15870*/  STS [R23+0x2000], R5 ;  /* 0x0020000517007388 */ /* 0x0007e80000000800 */
[----:B------:R3:W-:Y:S01]  /*15880*/  STS [R23+0x2400], R6 ;  /* 0x0024000617007388 */ /* 0x0007e20000000800 */
[----:B------:R-:W-:Y:S05]  /*15890*/  @!P0 BRA `(.L_x_6928) ;  /* 0x0000000000248947 */ /* 0x000fea0003800000 */
[----:B------:R-:W3:Y:S01]  /*158a0*/  S2R R17, SR_CTAID.Y ;  /* 0x0000000000117919 */ /* 0x000ee20000002600 */
[----:B------:R-:W3:Y:S01]  /*158b0*/  LDC R2, c[0x0][0x2c4] ;  /* 0x0000b100ff027b82 */ /* 0x000ee20000000800 */
[----:B------:R-:W-:Y:S01]  /*158c0*/  ISETP.NE.AND P0, PT, R160, -0x1, PT ;  /* 0xffffffffa000780c */ /* 0x000fe20003f05270 */
[----:B------:R-:W1:Y:S06]  /*158d0*/  S2R R26, SR_CTAID.Z ;  /* 0x00000000001a7919 */ /* 0x000e6c0000002700 */
[----:B------:R-:W1:Y:S01]  /*158e0*/  LDC R3, c[0x0][0x2e4] ;  /* 0x0000b900ff037b82 */ /* 0x000e620000000800 */
[----:B---3--:R-:W-:-:S05]  /*158f0*/  IMAD R5, R17, R2, RZ ;  /* 0x0000000211057224 */ /* 0x008fca00078e02ff */
[----:B------:R-:W-:-:S05]  /*15900*/  SEL R2, R5, R160, !P0 ;  /* 0x000000a005027207 */ /* 0x000fca0004000000 */
[----:B-1----:R-:W-:Y:S01]  /*15910*/  IMAD R2, R26, R3, R2 ;  /* 0x000000031a027224 */ /* 0x002fe200078e0202 */
[----:B------:R-:W-:Y:S06]  /*15920*/  BRA `(.L_x_6929) ;  /* 0x0000000000187947 */ /* 0x000fec0003800000 */
.L_x_6928:
[----:B------:R-:W1:Y:S01]  /*15930*/  S2R R26, SR_CTAID.Z ;  /* 0x00000000001a7919 */ /* 0x000e620000002700 */
[----:B------:R-:W1:Y:S01]  /*15940*/  LDC R3, c[0x0][0x270] ;  /* 0x00009c00ff037b82 */ /* 0x000e620000000800 */
[----:B------:R-:W1:Y:S07]  /*15950*/  S2R R17, SR_CTAID.Y ;  /* 0x0000000000117919 */ /* 0x000e6e0000002600 */
[----:B------:R-:W2:Y:S01]  /*15960*/  LDC R2, c[0x0][0x2c4] ;  /* 0x0000b100ff027b82 */ /* 0x000ea20000000800 */
[----:B-1----:R-:W-:-:S04]  /*15970*/  IMAD R3, R17, R3, R26 ;  /* 0x0000000311037224 */ /* 0x002fc800078e021a */
[----:B--2---:R-:W-:-:S07]  /*15980*/  IMAD R2, R3, R2, RZ ;  /* 0x0000000203027224 */ /* 0x004fce00078e02ff */
.L_x_6929:
[----:B---3--:R-:W-:Y:S01]  /*15990*/  LOP3.LUT R5, R10, 0xffffffe0, RZ, 0xc0, !PT ;  /* 0xffffffe00a057812 */ /* 0x008fe200078ec0ff */
        /* <DEDUP_REMOVED lines=12> */
[----:B------:R-:W-:Y:S01]  /*15a60*/  VIADD R4, R170, 0x8 ;  /* 0x00000008aa047836 */ /* 0x000fe20000000000 */
[----:B------:R-:W-:Y:S01]  /*15a70*/  ULDC.64 UR4, c[0x0][0x2b0] ;  /* 0x0000ac0000047ab9 */ /* 0x000fe20000000a00 */
[C---:B--2---:R-:W-:Y:S02]  /*15a80*/  IMAD R13, R3.reuse, 0x40, R2 ;  /* 0x00000040030d7824 */ /* 0x044fe400078e0202 */
        /* <DEDUP_REMOVED lines=10> */
.L_x_6931:
[----:B------:R-:W-:Y:S05]  /*15b30*/  BSYNC B0 ;  /* 0x0000000000007941 */ /* 0x000fea0003800000 */
.L_x_6930:
[----:B------:R-:W3:Y:S01]  /*15b40*/  S2UR UR5, SR_CTAID.X ;  /* 0x00000000000579c3 */ /* 0x000ee20000002500 */
[----:B-12---:R-:W-:Y:S01]  /*15b50*/  SHF.R.S32.HI R9, RZ, 0x1f, R6 ;  /* 0x0000001fff097819 */ /* 0x006fe20000011406 */
[----:B------:R1:W2:Y:S01]  /*15b60*/  LDS.128 R12, [R161+0x3800] ;  /* 0x00380000a10c7984 */ /* 0x0002a20000000c00 */
[----:B------:R-:W-:Y:S01]  /*15b70*/  LEA.HI R7, R7, R0, RZ, 0x3 ;  /* 0x0000000007077211 */ /* 0x000fe200078f18ff */
[----:B------:R-:W-:Y:S01]  /*15b80*/  BSSY B0, `(.L_x_6932) ;  /* 0x0000036000007945 */ /* 0x000fe20003800000 */
[----:B------:R-:W-:Y:S02]  /*15b90*/  LEA.HI R6, R9, R6, RZ, 0x3 ;  /* 0x0000000609067211 */ /* 0x000fe400078f18ff */
[----:B------:R-:W-:Y:S01]  /*15ba0*/  LOP3.LUT R7, R7, 0xfffffff8, RZ, 0xc0, !PT ;  /* 0xfffffff807077812 */ /* 0x000fe200078ec0ff */
[----:B------:R-:W4:Y:S01]  /*15bb0*/  LDC.64 R2, c[0x0][0x290] ;  /* 0x0000a400ff027b82 */ /* 0x000f220000000a00 */
[----:B------:R-:W-:Y:S01]  /*15bc0*/  SHF.R.S32.HI R6, RZ, 0x3, R6 ;  /* 0x00000003ff067819 */ /* 0x000fe20000011406 */
[----:B------:R1:W1:Y:S01]  /*15bd0*/  LDS.128 R8, [R161+0x1800] ;  /* 0x00180000a1087984 */ /* 0x0002620000000c00 */
[----:B------:R-:W-:Y:S01]  /*15be0*/  SHF.R.S32.HI R19, RZ, 0x1f, R17 ;  /* 0x0000001fff137819 */ /* 0x000fe20000011411 */
[----:B------:R-:W-:Y:S01]  /*15bf0*/  IMAD.IADD R7, R0, 0x1, -R7 ;  /* 0x0000000100077824 */ /* 0x000fe200078e0a07 */
[----:B------:R-:W-:Y:S01]  /*15c00*/  ISETP.NE.AND P0, PT, R160, -0x1, PT ;  /* 0xffffffffa000780c */ /* 0x000fe20003f05270 */
[----:B------:R-:W-:-:S02]  /*15c10*/  VIADD R0, R6, 0x10 ;  /* 0x0000001006007836 */ /* 0x000fc40000000000 */
[----:B------:R-:W5:Y:S01]  /*15c20*/  LDC.64 R4, c[0x0][0x298] ;  /* 0x0000a600ff047b82 */ /* 0x000f620000000a00 */
[----:B------:R-:W-:Y:S01]  /*15c30*/  IMAD.SHL.U32 R18, R7, 0x8, RZ ;  /* 0x0000000807127824 */ /* 0x000fe200078e00ff */
[----:B---3--:R-:W-:-:S04]  /*15c40*/  USHF.L.U32 UR5, UR5, 0x6, URZ ;  /* 0x0000000605057899 */ /* 0x008fc8000800063f */
[----:B------:R-:W-:Y:S02]  /*15c50*/  USHF.R.S32.HI UR4, URZ, 0x1f, UR5 ;  /* 0x0000001f3f047899 */ /* 0x000fe40008011405 */
[----:B------:R-:W-:-:S05]  /*15c60*/  VIADD R159, R159, -UR5 ;  /* 0x800000059f9f7c36 */ /* 0x000fca0008000000 */
[----:B------:R-:W-:Y:S01]  /*15c70*/  ISETP.GE.AND P3, PT, R0, R159, PT ;  /* 0x0000009f0000720c */ /* 0x000fe20003f66270 */
[----:B----4-:R-:W-:Y:S01]  /*15c80*/  IMAD R0, R19, R2, RZ ;  /* 0x0000000213007224 */ /* 0x010fe200078e02ff */
[----:B------:R-:W-:-:S03]  /*15c90*/  SHF.R.S32.HI R19, RZ, 0x1f, R18 ;  /* 0x0000001fff137819 */ /* 0x000fc60000011412 */
[----:B------:R-:W-:Y:S02]  /*15ca0*/  IMAD R0, R17, R3, R0 ;  /* 0x0000000311007224 */ /* 0x000fe400078e0200 */
[----:B-----5:R-:W-:-:S04]  /*15cb0*/  IMAD.WIDE.U32 R20, R160, R4, RZ ;  /* 0x00000004a0147225 */ /* 0x020fc800078e00ff */
[----:B------:R-:W-:-:S04]  /*15cc0*/  IMAD.WIDE.U32 R16, R17, R2, RZ ;  /* 0x0000000211107225 */ /* 0x000fc800078e00ff */
[----:B------:R-:W-:Y:S01]  /*15cd0*/  IMAD.WIDE.U32 R18, R4, UR5, R18 ;  /* 0x0000000504127c25 */ /* 0x000fe2000f8e0012 */
[----:B------:R-:W-:-:S03]  /*15ce0*/  SEL R20, R16, R20, !P0 ;  /* 0x0000001410147207 */ /* 0x000fc60004000000 */
[----:B------:R-:W-:Y:S02]  /*15cf0*/  IMAD R2, R4, UR4, RZ ;  /* 0x0000000404027c24 */ /* 0x000fe4000f8e02ff */
[----:B------:R-:W-:Y:S01]  /*15d00*/  IMAD R160, R160, R5, R21 ;  /* 0x00000005a0a07224 */ /* 0x000fe200078e0215 */
[----:B------:R-:W-:Y:S01]  /*15d10*/  @!P0 IADD3 R160, R17, R0, RZ ;  /* 0x0000000011a08210 */ /* 0x000fe20007ffe0ff */
[----:B------:R-:W-:Y:S01]  /*15d20*/  IMAD R3, R5, UR5, R2 ;  /* 0x0000000505037c24 */ /* 0x000fe2000f8e0202 */
[----:B------:R-:W-:Y:S01]  /*15d30*/  SHF.R.S32.HI R0, RZ, 0x1f, R26 ;  /* 0x0000001fff007819 */ /* 0x000fe2000001141a */
[----:B------:R-:W-:Y:S01]  /*15d40*/  ULDC.64 UR4, c[0x0][0x2a0] ;  /* 0x0000a80000047ab9 */ /* 0x000fe20000000a00 */
[----:B------:R-:W-:Y:S01]  /*15d50*/  IADD3 R20, P0, R20, R18, RZ ;  /* 0x0000001214147210 */ /* 0x000fe20007f1e0ff */
[----:B------:R-:W-:Y:S02]  /*15d60*/  VIADD R16, R6, 0x20 ;  /* 0x0000002006107836 */ /* 0x000fe40000000000 */
[----:B------:R-:W-:Y:S01]  /*15d70*/  IMAD R29, R0, UR4, RZ ;  /* 0x00000004001d7c24 */ /* 0x000fe2000f8e02ff */
[----:B------:R-:W-:Y:S01]  /*15d80*/  IADD3.X R21, R160, R3, R19, P0, !PT ;  /* 0x00000003a0157210 */ /* 0x000fe200007fe413 */
[----:B------:R-:W-:Y:S01]  /*15d90*/  VIADD R2, R6, 0x30 ;  /* 0x0000003006027836 */ /* 0x000fe20000000000 */
[-C--:B------:R-:W-:Y:S01]  /*15da0*/  ISETP.GE.AND P2, PT, R16, R159.reuse, PT ;  /* 0x0000009f1000720c */ /* 0x080fe20003f46270 */
[C---:B------:R-:W-:Y:S01]  /*15db0*/  IMAD R29, R26.reuse, UR5, R29 ;  /* 0x000000051a1d7c24 */ /* 0x040fe2000f8e021d */
[----:B------:R3:W4:Y:S01]  /*15dc0*/  LDS.128 R16, [R161+0x2000] ;  /* 0x00200000a1107984 */ /* 0x0007220000000c00 */
[----:B------:R-:W-:Y:S01]  /*15dd0*/  IMAD.WIDE.U32 R26, R26, UR4, R20 ;  /* 0x000000041a1a7c25 */ /* 0x000fe2000f8e0014 */
[----:B------:R-:W-:-:S02]  /*15de0*/  ISETP.GE.AND P0, PT, R6, R159, PT ;  /* 0x0000009f0600720c */ /* 0x000fc40003f06270 */
[----:B------:R3:W1:Y:S01]  /*15df0*/  LDS.128 R20, [R161] ;  /* 0x00000000a1147984 */ /* 0x0006620000000c00 */
[----:B------:R-:W-:Y:S02]  /*15e00*/  ISETP.GE.AND P1, PT, R2, R159, PT ;  /* 0x0000009f0200720c */ /* 0x000fe40003f26270 */
[----:B------:R-:W-:Y:S02]  /*15e10*/  SHF.R.S32.HI R3, RZ, 0x1f, R6 ;  /* 0x0000001fff037819 */ /* 0x000fe40000011406 */
[----:B------:R-:W-:-:S06]  /*15e20*/  IADD3 R29, R29, R27, RZ ;  /* 0x0000001b1d1d7210 */ /* 0x000fcc0007ffe0ff */
[----:B--2---:R-:W-:Y:S05]  /*15e30*/  @P0 BRA `(.L_x_6933) ;  /* 0x0000000000280947 */ /* 0x004fea0003800000 */
        /* <DEDUP_REMOVED lines=8> */
[----:B-1----:R2:W-:Y:S04]  /*15ec0*/  STG.E.128 desc[UR6][R30.64], R20 ;  /* 0x000000141e007986 */ /* 0x0025e8000c101d06 */
[----:B----4-:R2:W-:Y:S02]  /*15ed0*/  STG.E.128 desc[UR6][R30.64+0x80], R16 ;  /* 0x000080101e007986 */ /* 0x0105e4000c101d06 */
.L_x_6933:
[----:B------:R-:W-:Y:S05]  /*15ee0*/  BSYNC B0 ;  /* 0x0000000000007941 */ /* 0x000fea0003800000 */
.L_x_6932:
[----:B-12---:R1:W2:Y:S01]  /*15ef0*/  LDS.128 R20, [R161+0x800] ;  /* 0x00080000a1147984 */ /* 0x0062a20000000c00 */
        /* <DEDUP_REMOVED lines=14> */
[----:B--2---:R2:W-:Y:S04]  /*15fe0*/  STG.E.128 desc[UR6][R30.64], R20 ;  /* 0x000000141e007986 */ /* 0x0045e8000c101d06 */
[----:B----4-:R2:W-:Y:S02]  /*15ff0*/  STG.E.128 desc[UR6][R30.64+0x80], R16 ;  /* 0x000080101e007986 */ /* 0x0105e4000c101d06 */
.L_x_6935:
[----:B------:R-:W-:Y:S05]  /*16000*/  BSYNC B0 ;  /* 0x0000000000007941 */ /* 0x000fea0003800000 */
.L_x_6934:
[----:B--2-4-:R2:W4:Y:S01]  /*16010*/  LDS.128 R16, [R161+0x1000] ;  /* 0x00100000a1107984 */ /* 0x0145220000000c00 */
        /* <DEDUP_REMOVED lines=16> */
.L_x_6937:
[----:B------:R-:W-:Y:S05]  /*16120*/  BSYNC B0 ;  /* 0x0000000000007941 */ /* 0x000fea0003800000 */
.L_x_6936:
        /* <DEDUP_REMOVED lines=15> */
.L_x_6938:
        /* <DEDUP_REMOVED lines=14> */
.L_x_8420:


//--------------------- .text._ZN5flash24flash_fwd_splitkv_kernelI23Flash_fwd_kernel_traitsILi128ELi64ELi64ELi4ELb0ELb0EN7cutlass6half_tE19Flash_kernel_traitsILi128ELi64ELi64ELi4ES3_EELb1ELb0ELb0ELb0ELb1ELb1ELb0ELb1EEEvNS_16Flash_fwd_paramsE --------------------------
	.section	.text._ZN5flash24flash_fwd_splitkv_kernelI23Flash_fwd_kernel_traitsILi128ELi64ELi64ELi4ELb0ELb0EN7cutlass6half_tE19Flash_kernel_traitsILi128ELi64ELi64ELi4ES3_EELb1ELb0ELb0ELb0ELb1ELb1ELb0ELb1EEEvNS_16Flash_fwd_paramsE,"ax",@progbits
	.align	128
        .global         _ZN5flash24flash_fwd_splitkv_kernelI23Flash_fwd_kernel_traitsILi128ELi64ELi64ELi4ELb0ELb0EN7cutlass6half_tE19Flash_kernel_traitsILi128ELi64ELi64ELi4ES3_EELb1ELb0ELb0ELb0ELb1ELb1ELb0ELb1EEEvNS_16Flash_fwd_paramsE
        .type           _ZN5flash24flash_fwd_splitkv_kernelI23Flash_fwd_kernel_traitsILi128ELi64ELi64ELi4ELb0ELb0EN7cutlass6half_tE19Flash_kernel_traitsILi128ELi64ELi64ELi4ES3_EELb1ELb0ELb0ELb0ELb1ELb1ELb0ELb1EEEvNS_16Flash_fwd_paramsE,@function
        .size           _ZN5flash24flash_fwd_splitkv_kernelI23Flash_fwd_kernel_traitsILi128ELi64ELi64ELi4ELb0ELb0EN7cutlass6half_tE19Flash_kernel_traitsILi128ELi64ELi64ELi4ES3_EELb1ELb0ELb0ELb0ELb1ELb1ELb0ELb1EEEvNS_16Flash_fwd_paramsE,(.L_x_8421 - _ZN5flash24flash_fwd_splitkv_kernelI23Flash_fwd_kernel_traitsILi128ELi64ELi64ELi4ELb0ELb0EN7cutlass6half_tE19Flash_kernel_traitsILi128ELi64ELi64ELi4ES3_EELb1ELb0ELb0ELb0ELb1ELb1ELb0ELb1EEEvNS_16Flash_fwd_paramsE)
        .other          _ZN5flash24flash_fwd_splitkv_kernelI23Flash_fwd_kernel_traitsILi128ELi64ELi64ELi4ELb0ELb0EN7cutlass6half_tE19Flash_kernel_traitsILi128ELi64ELi64ELi4ES3_EELb1ELb0ELb0ELb0ELb1ELb1ELb0ELb1EEEvNS_16Flash_fwd_paramsE,@"STO_CUDA_ENTRY STV_DEFAULT"
_ZN5flash24flash_fwd_splitkv_kernelI23Flash_fwd_kernel_traitsILi128ELi64ELi64ELi4ELb0ELb0EN7cutlass6half_tE19Flash_kernel_traitsILi128ELi64ELi64ELi4ES3_EELb1ELb0ELb0ELb0ELb1ELb1ELb0ELb1EEEvNS_16Flash_fwd_paramsE:
.text._ZN5flash24flash_fwd_splitkv_kernelI23Flash_fwd_kernel_traitsILi128ELi64ELi64ELi4ELb0ELb0EN7cutlass6half_tE19Flash_kernel_traitsILi128ELi64ELi64ELi4ES3_EELb1ELb0ELb0ELb0ELb1ELb1ELb0ELb1EEEvNS_16Flash_fwd_paramsE:
        /* <DEDUP_REMOVED lines=41> */
.L_x_6939:
[----:B------:R-:W1:Y:S02]  /*0290*/  LDC R7, c[0x0][0x2c8] ;  /* 0x0000b200ff077b82 */ /* 0x000e640000000800 */
.L_x_6940:
        /* <DEDUP_REMOVED lines=91> */
.L_x_6943:
[----:B------:R-:W-:Y:S05]  /*0850*/  BSYNC B0 ;  /* 0x0000000000007941 */ /* 0x000fea0003800000 */
.L_x_6942:
        /* <DEDUP_REMOVED lines=17> */
.L_x_6945:
[----:B------:R-:W-:Y:S05]  /*0970*/  BSYNC B0 ;  /* 0x0000000000007941 */ /* 0x000fea0003800000 */
.L_x_6944:
        /* <DEDUP_REMOVED lines=16> */
.L_x_6947:
[----:B------:R-:W-:Y:S05]  /*0a80*/  BSYNC B0 ;  /* 0x0000000000007941 */ /* 0x000fea0003800000 */
.L_x_6946:
        /* <DEDUP_REMOVED lines=14> */
.L_x_6949:
[----:B------:R-:W-:Y:S05]  /*0b70*/  BSYNC B0 ;  /* 0x0000000000007941 */ /* 0x000fea0003800000 */
.L_x_6948:
        /* <DEDUP_REMOVED lines=15> */
.L_x_6941:
        /* <DEDUP_REMOVED lines=22> */
.L_x_6950:
        /* <DEDUP_REMOVED lines=82> */
.L_x_6951:
        /* <DEDUP_REMOVED lines=49> */
.L_x_6953:
        /* <DEDUP_REMOVED lines=33> */
.L_x_6952:
        /* <DEDUP_REMOVED lines=221> */
.L_x_6992:
        /* <DEDUP_REMOVED lines=157> */
.L_x_6958:
[----:B------:R-:W-:Y:S05]  /*2fb0*/  BSYNC B0 ;  /* 0x0000000000007941 */ /* 0x000fea0003800000 */
.L_x_6957:
        /* <DEDUP_REMOVED lines=110> */
.L_x_6960:
[----:B------:R-:W-:Y:S05]  /*36a0*/  BSYNC B0 ;  /* 0x0000000000007941 */ /* 0x000fea0003800000 */
.L_x_6959:
        /* <DEDUP_REMOVED lines=114> */
.L_x_6962:
[----:B------:R-:W-:Y:S05]  /*3dd0*/  BSYNC B0 ;  /* 0x0000000000007941 */ /* 0x000fea0003800000 */
.L_x_6961:
        /* <DEDUP_REMOVED lines=118> */
.L_x_6964:
[----:B------:R-:W-:Y:S05]  /*4540*/  BSYNC B0 ;  /* 0x0000000000007941 */ /* 0x000fea0003800000 */
.L_x_6963:
[C---:B------:R-:W-:Y:S01]  /*4550*/  LEA R46, P1, R49.reuse, R46, 0x1 ;  /* 0x0000002e312e7211 */ /* 0x040fe200078208ff */
[----:B------:R-:W-:Y:S01]  /*4560*/  IMAD.MOV.U32 R8, RZ, RZ, R10 ;  /* 0x000000ffff087224 */ /* 0x000fe200078e000a */
[----:B------:R-:W-:Y:S02]  /*4570*/  UMOV UR4, UR21 ;  /* 0x0000001500047c82 */ /* 0x000fe40008000000 */
[C---:B------:R-:W-:Y:S02]  /*4580*/  LEA.HI.X.SX32 R47, R49.reuse, R47, 0x1, P1 ;  /* 0x0000002f312f7211 */ /* 0x040fe400008f0eff */
[C---:B------:R-:W-:Y:S04]  /*4590*/  LEA R10, P0, R49.reuse, R8, 0x1 ;  /* 0x00000008310a7211 */ /* 0x040fe800078008ff */
[----:B------:R-:W-:Y:S01]  /*45a0*/  LEA.HI.X.SX32 R9, R49, R9, 0x1, P0 ;  /* 0x0000000931097211 */ /* 0x000fe200000f0eff */
[----:B------:R-:W-:Y:S08]  /*45b0*/  BRA `(.L_x_6965) ;  /* 0x0000003000e87947 */ /* 0x000ff00003800000 */
.L_x_6956:
        /* <DEDUP_REMOVED lines=91> */
.L_x_6969:
[----:B------:R-:W-:Y:S05]  /*4b70*/  BSYNC B0 ;  /* 0x0000000000007941 */ /* 0x000fea0003800000 */
.L_x_6968:
        /* <DEDUP_REMOVED lines=91> */
.L_x_6971:
[----:B------:R-:W-:Y:S05]  /*5130*/  BSYNC B0 ;  /* 0x0000000000007941 */ /* 0x000fea0003800000 */
.L_x_6970:
[----:B-----5:R4:W-:Y:S02]  /*5140*/  STG.E.128 desc[UR6][R84.64+0x80], R36 ;  /* 0x0000802454007986 */ /* 0x0209e4000c101d06 */
.L_x_6967:
[----:B------:R-:W-:Y:S05]  /*5150*/  BSYNC B1 ;  /* 0x0000000000017941 */ /* 0x000fea0003800000 */
.L_x_6966:
        /* <DEDUP_REMOVED lines=98> */
.L_x_6975:
[----:B------:R-:W-:Y:S05]  /*5780*/  BSYNC B0 ;  /* 0x0000000000007941 */ /* 0x000fea0003800000 */
.L_x_6974:
        /* <DEDUP_REMOVED lines=95> */
.L_x_6977:
[----:B------:R-:W-:Y:S05]  /*5d80*/  BSYNC B0 ;  /* 0x0000000000007941 */ /* 0x000fea0003800000 */
.L_x_6976:
[----:B-----5:R1:W-:Y:S02]  /*5d90*/  STG.E.128 desc[UR6][R140.64+0x80], R32 ;  /* 0x000080208c007986 */ /* 0x0203e4000c101d06 */
.L_x_6973:
[----:B------:R-:W-:Y:S05]  /*5da0*/  BSYNC B1 ;  /* 0x0000000000017941 */ /* 0x000fea0003800000 */
.L_x_6972:
        /* <DEDUP_REMOVED lines=100> */
.L_x_6981:
[----:B------:R-:W-:Y:S05]  /*63f0*/  BSYNC B0 ;  /* 0x0000000000007941 */ /* 0x000fea0003800000 */
.L_x_6980:
        /* <DEDUP_REMOVED lines=95> */
.L_x_6983:
[----:B------:R-:W-:Y:S05]  /*69f0*/  BSYNC B0 ;  /* 0x0000000000007941 */ /* 0x000fea0003800000 */
.L_x_6982:
[----:B-----5:R2:W-:Y:S02]  /*6a00*/  STG.E.128 desc[UR6][R142.64], R32 ;  /* 0x000000208e007986 */ /* 0x0205e4000c101d06 */
.L_x_6979:
[----:B------:R-:W-:Y:S05]  /*6a10*/  BSYNC B1 ;  /* 0x0000000000017941 */ /* 0x000fea0003800000 */
.L_x_6978:
        /* <DEDUP_REMOVED lines=104> */
.L_x_6987:
[----:B------:R-:W-:Y:S05]  /*70a0*/  BSYNC B0 ;  /* 0x0000000000007941 */ /* 0x000fea0003800000 */
.L_x_6986:
        /* <DEDUP_REMOVED lines=95> */
.L_x_6989:
[----:B------:R-:W-:Y:S05]  /*76a0*/  BSYNC B0 ;  /* 0x0000000000007941 */ /* 0x000fea0003800000 */
.L_x_6988:
[----:B-----5:R2:W-:Y:S02]  /*76b0*/  STG.E.128 desc[UR6][R142.64], R32 ;  /* 0x000000208e007986 */ /* 0x0205e4000c101d06 */
.L_x_6985:
[----:B------:R-:W-:Y:S05]  /*76c0*/  BSYNC B1 ;  /* 0x0000000000017941 */ /* 0x000fea0003800000 */
.L_x_6984:
        /* <DEDUP_REMOVED lines=8> */
.L_x_6955:
        /* <DEDUP_REMOVED lines=33> */
.L_x_6965:
        /* <DEDUP_REMOVED lines=81> */
.L_x_6990:
        /* <DEDUP_REMOVED lines=10> */
.L_x_6991:
[----:B------:R-:W-:Y:S04]  /*7f10*/  IADD3 R11, R11, -0x1, RZ ;  /* 0xffffffff0b0b7810 */ /* 0x000fe80007ffe0ff */
[----:B------:R-:W-:Y:S11]  /*7f20*/  ISETP.GT.AND P0, PT, R11, R65, PT ;  /* 0x000000410b00720c */ /* 0x000ff60003f04270 */
[----:B------:R-:W-:Y:S02]  /*7f30*/  @!UPT UIADD3 URZ, URZ, URZ, URZ ;  /* 0x0000003f3f3ff290 */ /* 0x000fe4000fffe03f */
[----:B------:R-:W-:Y:S05]  /*7f40*/  @P0 BRA `(.L_x_6992) ;  /* 0xffffffa400a40947 */ /* 0x000fea000383ffff */
.L_x_6954:
        /* <DEDUP_REMOVED lines=102> */
.L_x_6999:
[----:B------:R-:W-:Y:S05]  /*85b0*/  BSYNC B0 ;  /* 0x0000000000007941 */ /* 0x000fea0003800000 */
.L_x_6998:
        /* <DEDUP_REMOVED lines=46> */
.L_x_7001:
[----:B------:R-:W-:Y:S05]  /*88a0*/  BSYNC B0 ;  /* 0x0000000000007941 */ /* 0x000fea0003800000 */
.L_x_7000:
[----:B------:R3:W-:Y:S02]  /*88b0*/  STS.128 [R153+0x2000], R8 ;  /* 0x0020000899007388 */ /* 0x0007e40000000c00 */
.L_x_6997:
[----:B------:R-:W-:Y:S05]  /*88c0*/  BSYNC B1 ;  /* 0x0000000000017941 */ /* 0x000fea0003800000 */
.L_x_6996:
        /* <DEDUP_REMOVED lines=61> */
.L_x_7005:
[----:B------:R-:W-:Y:S05]  /*8ca0*/  BSYNC B0 ;  /* 0x0000000000007941 */ /* 0x000fea0003800000 */
.L_x_7004:
        /* <DEDUP_REMOVED lines=46> */
.L_x_7007:
[----:B------:R-:W-:Y:S05]  /*8f90*/  BSYNC B0 ;  /* 0x0000000000007941 */ /* 0x000fea0003800000 */
.L_x_7006:
[----:B------:R4:W-:Y:S02]  /*8fa0*/  STS.128 [R153+0x2800], R8 ;  /* 0x0028000899007388 */ /* 0x0009e40000000c00 */
.L_x_7003:
[----:B------:R-:W-:Y:S05]  /*8fb0*/  BSYNC B1 ;  /* 0x0000000000017941 */ /* 0x000fea0003800000 */
.L_x_7002:
        /* <DEDUP_REMOVED lines=62> */
.L_x_7011:
[----:B------:R-:W-:Y:S05]  /*93a0*/  BSYNC B0 ;  /* 0x0000000000007941 */ /* 0x000fea0003800000 */
.L_x_7010:
        /* <DEDUP_REMOVED lines=46> */
.L_x_7013:
[----:B------:R-:W-:Y:S05]  /*9690*/  BSYNC B0 ;  /* 0x0000000000007941 */ /* 0x000fea0003800000 */
.L_x_7012:
[----:B------:R2:W-:Y:S02]  /*96a0*/  STS.128 [R153+0x3000], R8 ;  /* 0x0030000899007388 */ /* 0x0005e40000000c00 */
.L_x_7009:
[----:B------:R-:W-:Y:S05]  /*96b0*/  BSYNC B1 ;  /* 0x0000000000017941 */ /* 0x000fea0003800000 */
.L_x_7008:
        /* <DEDUP_REMOVED lines=59> */
.L_x_7016:
[----:B------:R-:W-:Y:S05]  /*9a70*/  BSYNC B0 ;  /* 0x0000000000007941 */ /* 0x000fea0003800000 */
.L_x_7015:
        /* <DEDUP_REMOVED lines=44> */
.L_x_7018:
[----:B------:R-:W-:Y:S05]  /*9d40*/  BSYNC B0 ;  /* 0x0000000000007941 */ /* 0x000fea0003800000 */
.L_x_7017:
[----:B------:R2:W-:Y:S01]  /*9d50*/  STS.128 [R153+0x3800], R8 ;  /* 0x0038000899007388 */ /* 0x0005e20000000c00 */
[----:B------:R-:W-:Y:S05]  /*9d60*/  BRA `(.L_x_7014) ;  /* 0x0000003000587947 */ /* 0x000fea0003800000 */
.L_x_6995:
        /* <DEDUP_REMOVED lines=89> */
.L_x_7022:
[----:B------:R-:W-:Y:S05]  /*a300*/  BSYNC B0 ;  /* 0x0000000000007941 */ /* 0x000fea0003800000 */
.L_x_7021:
        /* <DEDUP_REMOVED lines=88> */
.L_x_7024:
[----:B------:R-:W-:Y:S05]  /*a890*/  BSYNC B0 ;  /* 0x0000000000007941 */ /* 0x000fea0003800000 */
.L_x_7023:
[----:B------:R3:W-:Y:S02]  /*a8a0*/  STS.128 [R153+0x2000], R12 ;  /* 0x0020000c99007388 */ /* 0x0007e40000000c00 */
.L_x_7020:
[----:B------:R-:W-:Y:S05]  /*a8b0*/  BSYNC B1 ;  /* 0x0000000000017941 */ /* 0x000fea0003800000 */
.L_x_7019:
        /* <DEDUP_REMOVED lines=94> */
.L_x_7028:
[----:B------:R-:W-:Y:S05]  /*aea0*/  BSYNC B0 ;  /* 0x0000000000007941 */ /* 0x000fea0003800000 */
.L_x_7027:
        /* <DEDUP_REMOVED lines=91> */
.L_x_7030:
[----:B------:R-:W-:Y:S05]  /*b460*/  BSYNC B0 ;  /* 0x0000000000007941 */ /* 0x000fea0003800000 */
.L_x_7029:
[----:B------:R4:W-:Y:S02]  /*b470*/  STS.128 [R153+0x2800], R12 ;  /* 0x0028000c99007388 */ /* 0x0009e40000000c00 */
.L_x_7026:
[----:B------:R-:W-:Y:S05]  /*b480*/  BSYNC B1 ;  /* 0x0000000000017941 */ /* 0x000fea0003800000 */
.L_x_7025:
        /* <DEDUP_REMOVED lines=95> */
.L_x_7034:
[----:B------:R-:W-:Y:S05]  /*ba80*/  BSYNC B0 ;  /* 0x0000000000007941 */ /* 0x000fea0003800000 */
.L_x_7033:
        /* <DEDUP_REMOVED lines=90> */
.L_x_7036:
[----:B------:R-:W-:Y:S05]  /*c030*/  BSYNC B0 ;  /* 0x0000000000007941 */ /* 0x000fea0003800000 */
.L_x_7035:
[----:B------:R4:W-:Y:S02]  /*c040*/  STS.128 [R153+0x3000], R12 ;  /* 0x0030000c99007388 */ /* 0x0009e40000000c00 */
.L_x_7032:
[----:B------:R-:W-:Y:S05]  /*c050*/  BSYNC B1 ;  /* 0x0000000000017941 */ /* 0x000fea0003800000 */
.L_x_7031:
        /* <DEDUP_REMOVED lines=94> */
.L_x_7038:
[----:B------:R-:W-:Y:S05]  /*c640*/  BSYNC B0 ;  /* 0x0000000000007941 */ /* 0x000fea0003800000 */
.L_x_7037:
        /* <DEDUP_REMOVED lines=93> */
.L_x_7040:
[----:B------:R-:W-:Y:S05]  /*cc20*/  BSYNC B0 ;  /* 0x0000000000007941 */ /* 0x000fea0003800000 */
.L_x_7039:
[----:B------:R4:W-:Y:S01]  /*cc30*/  STS.128 [R153+0x3800], R12 ;  /* 0x0038000c99007388 */ /* 0x0009e20000000c00 */
[----:B------:R-:W-:Y:S05]  /*cc40*/  BRA `(.L_x_7014) ;  /* 0x0000000000a07947 */ /* 0x000fea0003800000 */
.L_x_6994:
        /* <DEDUP_REMOVED lines=40> */
.L_x_7014:
[----:B------:R-:W-:Y:S05]  /*ced0*/  BSYNC B2 ;  /* 0x0000000000027941 */ /* 0x000fea0003800000 */
.L_x_6993:
        /* <DEDUP_REMOVED lines=11> */
[----:B------:R-:W-:-:S02]  /*cf90*/  ULDC.64 UR16, c[0x0][0x398] ;  /* 0x0000e60000107ab9 */ /* 0x000fc40000000a00 */
        /* <DEDUP_REMOVED lines=39> */
[----:B---3--:R-:W-:Y:S02]  /*d210*/  IMAD.SHL.U32 R11, R120, 0x40, RZ ;  /* 0x00000040780b7824 */ /* 0x008fe400078e00ff */
        /* <DEDUP_REMOVED lines=51> */
[----:B------:R1:W-:Y:S01]  /*d550*/  @!P1 LDGSTS.E.BYPASS.LTC128B.128 [R153+0xb000], desc[UR6][R8.64+0x80] ;  /* 0x0b00008008999fae */ /* 0x0003e2000b901d46 */
[----:B------:R-:W-:Y:S01]  /*d560*/  R2P PR, R57, 0x6 ;  /* 0x0000000639007804 */ /* 0x000fe20000000000 */
[----:B------:R-:W-:Y:S02]  /*d570*/  @!P0 IMAD.IADD R5, R5, 0x1, R11 ;  /* 0x0000000105058824 */ /* 0x000fe400078e020b */
[----:B------:R-:W-:Y:S01]  /*d580*/  @P0 STS.128 [R153+0x9800], RZ ;  /* 0x009800ff99000388 */ /* 0x000fe20000000c00 */
[----:B------:R-:W-:-:S03]  /*d590*/  @!P0 IMAD.MOV.U32 R4, RZ, RZ, R10 ;  /* 0x000000ffff048224 */ /* 0x000fc600078e000a */
[----:B------:R-:W-:Y:S04]  /*d5a0*/  @P0 STS.128 [R153+0xb800], RZ ;  /* 0x00b800ff99000388 */ /* 0x000fe80000000c00 */
[----:B------:R-:W-:Y:S01]  /*d5b0*/  @!PT LDS RZ, [RZ] ;  /* 0x00000000fffff984 */ /* 0x000fe20000000800 */
[----:B------:R-:W-:Y:S01]  /*d5c0*/  @!PT LDS RZ, [RZ] ;  /* 0x00000000fffff984 */ /* 0x000fe20000000800 */
[----:B------:R-:W-:Y:S01]  /*d5d0*/  @!PT LDS RZ, [RZ] ;  /* 0x00000000fffff984 */ /* 0x000fe20000000800 */
[----:B------:R-:W-:Y:S02]  /*d5e0*/  @!P0 LDGSTS.E.BYPASS.LTC128B.128 [R153+0x9800], desc[UR6][R4.64] ;  /* 0x0980000004998fae */ /* 0x000fe4000b901d46 */
[----:B------:R-:W-:Y:S02]  /*d5f0*/  @P1 VIADD R147, R0, 0xffffffe0 ;  /* 0xffffffe000931836 */ /* 0x000fe40000000000 */
        /* <DEDUP_REMOVED lines=8> */
[----:B------:R-:W-:-:S02]  /*d680*/  VIADD R135, R147, 0x2000 ;  /* 0x0000200093877836 */ /* 0x000fc40000000000 */
[----:B------:R-:W-:Y:S01]  /*d690*/  IMAD.IADD R143, R149, 0x1, R0 ;  /* 0x00000001958f7824 */ /* 0x000fe200078e0200 */
[----:B------:R-:W-:Y:S01]  /*d6a0*/  LDSM.16.M88.4 R20, [R148] ;  /* 0x000000009414783b */ /* 0x000fe20000000200 */
[----:B------:R-:W-:Y:S02]  /*d6b0*/  IMAD.IADD R136, R0, 0x1, R147 ;  /* 0x0000000100887824 */ /* 0x000fe400078e0293 */
[C---:B------:R-:W-:Y:S01]  /*d6c0*/  VIADD R134, R147.reuse, 0x2800 ;  /* 0x0000280093867836 */ /* 0x040fe20000000000 */
[----:B-1----:R-:W-:Y:S01]  /*d6d0*/  LDSM.16.M88.4 R8, [R147] ;  /* 0x000000009308783b */ /* 0x002fe20000000200 */
[C---:B------:R-:W-:Y:S02]  /*d6e0*/  VIADD R133, R147.reuse, 0x3000 ;  /* 0x0000300093857836 */ /* 0x040fe40000000000 */
[----:B------:R-:W-:Y:S01]  /*d6f0*/  VIADD R132, R147, 0x3800 ;  /* 0x0000380093847836 */ /* 0x000fe20000000000 */
[----:B------:R-:W1:Y:S04]  /*d700*/  LDSM.16.M88.4 R64, [R149+0x4800] ;  /* 0x004800009540783b */ /* 0x000e680000000200 */
[----:B------:R-:W-:Y:S04]  /*d710*/  LDSM.16.M88.4 R16, [R146] ;  /* 0x000000009210783b */ /* 0x000fe80000000200 */
[----:B--2---:R-:W-:Y:S04]  /*d720*/  LDSM.16.M88.4 R4, [R143+0x4000] ;  /* 0x004000008f04783b */ /* 0x004fe80000000200 */
[----:B------:R-:W2:Y:S04]  /*d730*/  LDSM.16.M88.4 R92, [R149+0x5000] ;  /* 0x00500000955c783b */ /* 0x000ea80000000200 */
[----:B------:R-:W4:Y:S04]  /*d740*/  LDSM.16.M88.4 R36, [R147+0x800] ;  /* 0x000800009324783b */ /* 0x000f280000000200 */
[----:B------:R-:W-:Y:S04]  /*d750*/  LDSM.16.M88.4 R84, [R145] ;  /* 0x000000009154783b */ /* 0x000fe80000000200 */
[----:B------:R-:W-:Y:S01]  /*d760*/  LDSM.16.M88.4 R12, [R136] ;  /* 0x00000000880c783b */ /* 0x000fe20000000200 */
[C---:B---3--:R-:W-:Y:S03]  /*d770*/  HMMA.16816.F32 R24, R108.reuse, R32, RZ ;  /* 0x000000206c18723c */ /* 0x048fe600000018ff */
[----:B------:R-:W3:Y:S04]  /*d780*/  LDSM.16.M88.4 R28, [R147+0x1000] ;  /* 0x00100000931c783b */ /* 0x000ee80000000200 */
[----:B------:R-:W5:Y:S01]  /*d790*/  LDSM.16.M88.4 R60, [R143+0x4800] ;  /* 0x004800008f3c783b */ /* 0x000f620000000200 */
[C---:B------:R-:W-:Y:S03]  /*d7a0*/  HMMA.16816.F32 R32, R108.reuse, R34, RZ ;  /* 0x000000226c20723c */ /* 0x040fe600000018ff */
[----:B------:R-:W-:Y:S03]  /*d7b0*/  LDSM.16.M88.4 R72, [R150+0x2000] ;  /* 0x002000009648783b */ /* 0x000fe60000000200 */
[C---:B-1----:R-:W-:Y:S01]  /*d7c0*/  HMMA.16816.F32 R48, R108.reuse, R64, RZ ;  /* 0x000000406c30723c */ /* 0x042fe200000018ff */
        /* <DEDUP_REMOVED lines=8> */
[----:B------:R-:W-:Y:S03]  /*d850*/  LDSM.16.M88.4 R8, [R149+0x5800] ;  /* 0x005800009508783b */ /* 0x000fe60000000200 */
[----:B--2---:R-:W-:Y:S01]  /*d860*/  HMMA.16816.F32 R76, R108, R92, RZ ;  /* 0x0000005c6c4c723c */ /* 0x004fe200000018ff */
[----:B------:R-:W-:Y:S04]  /*d870*/  LDSM.16.M88.4 R128, [R147+0x1800] ;  /* 0x001800009380783b */ /* 0x000fe80000000200 */
[----:B------:R-:W-:Y:S01]  /*d880*/  LDSM.16.M88.4 R96, [R143+0x5800] ;  /* 0x005800008f60783b */ /* 0x000fe20000000200 */
[----:B----4-:R-:W-:Y:S03]  /*d890*/  HMMA.16816.F32 R48, R20, R36, R48 ;  /* 0x000000241430723c */ /* 0x010fe60000001830 */
[----:B------:R-:W0:Y:S03]  /*d8a0*/  LDGDEPBAR ;  /* 0x00000000000079af */ /* 0x000e260000000000 */
[C---:B------:R-:W-:Y:S06]  /*d8b0*/  HMMA.16816.F32 R24, R16.reuse, R4, R24 ;  /* 0x000000041018723c */ /* 0x040fec0000001818 */
[----:B------:R-:W-:Y:S01]  /*d8c0*/  HMMA.16816.F32 R32, R16, R6, R32 ;  /* 0x000000061020723c */ /* 0x000fe20000001820 */
[----:B------:R-:W1:Y:S05]  /*d8d0*/  LDSM.16.M88.4 R4, [R149+0x6000] ;  /* 0x006000009504783b */ /* 0x000e6a0000000200 */
[C---:B------:R-:W-:Y:S01]  /*d8e0*/  HMMA.16816.F32 R64, R20.reuse, R38, R64 ;  /* 0x000000261440723c */ /* 0x040fe20000001840 */
[----:B------:R-:W-:Y:S05]  /*d8f0*/  LDSM.16.M88.4 R36, [R147+0x2000] ;  /* 0x002000009324783b */ /* 0x000fea0000000200 */
[----:B---3--:R-:W-:Y:S06]  /*d900*/  HMMA.16816.F32 R76, R20, R28, R76 ;  /* 0x0000001c144c723c */ /* 0x008fec000000184c */
        /* <DEDUP_REMOVED lines=56> */
[----:B------:R-:W-:Y:S03]  /*dc90*/  MUFU.TANH R55, R55 ;  /* 0x0000003700377308 */ /* 0x000fe60000002400 */
[C---:B---3--:R-:W-:Y:S05]  /*dca0*/  HMMA.16816.F32 R76, R8.reuse, R28, R76 ;  /* 0x0000001c084c723c */ /* 0x048fea000000184c */
[----:B------:R-:W-:Y:S01]  /*dcb0*/  MUFU.TANH R59, R59 ;  /* 0x0000003b003b7308 */ /* 0x000fe20000002400 */
[----:B------:R-:W-:Y:S01]  /*dcc0*/  HMMA.16816.F32 R48, R8, R36, R48 ;  /* 0x000000240830723c */ /* 0x000fe20000001830 */
[----:B------:R-:W-:-:S02]  /*dcd0*/  FMUL.FTZ R28, R35, UR17 ;  /* 0x00000011231c7c20 */ /* 0x000fc40008410000 */
[----:B------:R-:W2:Y:S03]  /*dce0*/  LDSM.16.M88.4 R32, [R147+0x3800] ;  /* 0x003800009320783b */ /* 0x000ea60000000200 */
[----:B------:R-:W-:Y:S01]  /*dcf0*/  HMMA.16816.F32 R64, R8, R38, R64 ;  /* 0x000000260840723c */ /* 0x000fe20000001840 */
[----:B------:R-:W3:Y:S01]  /*dd00*/  LDSM.16.M88.4 R36, [R136+0x3000] ;  /* 0x003000008824783b */ /* 0x000ee20000000200 */
[----:B------:R-:W1:Y:S04]  /*dd10*/  MUFU.TANH R28, R28 ;  /* 0x0000001c001c7308 */ /* 0x000e680000002400 */
        /* <DEDUP_REMOVED lines=11> */
[C---:B--2---:R-:W-:Y:S06]  /*ddd0*/  HMMA.16816.F32 R108, R12.reuse, R34, R108 ;  /* 0x000000220c6c723c */ /* 0x044fec000000186c */
[----:B------:R-:W-:Y:S01]  /*dde0*/  HMMA.16816.F32 R88, R12, R32, R88 ;  /* 0x000000200c58723c */ /* 0x000fe20000001858 */
[----:B------:R-:W-:Y:S01]  /*ddf0*/  FMUL.FTZ R29, R48, UR17 ;  /* 0x00000011301d7c20 */ /* 0x000fe20008410000 */
[----:B------:R-:W-:Y:S01]  /*de00*/  FMUL.FTZ R24, R50, UR17 ;  /* 0x0000001132187c20 */ /* 0x000fe20008410000 */
[----:B------:R-:W-:Y:S01]  /*de10*/  FMUL.FTZ R48, R49, UR17 ;  /* 0x0000001131307c20 */ /* 0x000fe20008410000 */
[----:B------:R-:W-:-:S02]  /*de20*/  FMUL.FTZ R25, R51, UR17 ;  /* 0x0000001133197c20 */ /* 0x000fc40008410000 */
[----:B---3--:R-:W-:Y:S01]  /*de30*/  HMMA.16816.F32 R76, R4, R36, R76 ;  /* 0x00000024044c723c */ /* 0x008fe2000000184c */
[----:B------:R-:W-:Y:S01]  /*de40*/  LOP3.LUT R33, R40, 0xffffffe0, RZ, 0xc0, !PT ;  /* 0xffffffe028217812 */ /* 0x000fe200078ec0ff */
[----:B------:R-:W2:Y:S01]  /*de50*/  MUFU.TANH R29, R29 ;  /* 0x0000001d001d7308 */ /* 0x000ea20000002400 */
[----:B------:R-:W-:-:S03]  /*de60*/  FMUL.FTZ R32, R67, UR17 ;  /* 0x0000001143207c20 */ /* 0x000fc60008410000 */
[----:B------:R-:W-:Y:S01]  /*de70*/  IMAD.IADD R0, R56, 0x1, -R33 ;  /* 0x0000000138007824 */ /* 0x000fe200078e0a21 */
[----:B------:R-:W-:Y:S01]  /*de80*/  HMMA.16816.F32 R92, R8, R30, R92 ;  /* 0x0000001e085c723c */ /* 0x000fe2000000185c */
[----:B------:R-:W-:Y:S02]  /*de90*/  FMUL.FTZ R36, R64, UR17 ;  /* 0x0000001140247c20 */ /* 0x000fe40008410000 */
[----:B------:R-:W3:Y:S01]  /*dea0*/  MUFU.TANH R24, R24 ;  /* 0x0000001800187308 */ /* 0x000ee20000002400 */
[----:B------:R-:W-:-:S03]  /*deb0*/  SHF.R.S32.HI R27, RZ, 0x1f, R0 ;  /* 0x0000001fff1b7819 */ /* 0x000fc60000011400 */
[----:B------:R-:W-:Y:S01]  /*dec0*/  FMUL.FTZ R31, R66, UR17 ;  /* 0x00000011421f7c20 */ /* 0x000fe20008410000 */
[----:B------:R-:W-:Y:S01]  /*ded0*/  LEA.HI R162, R27, R0, RZ, 0x2 ;  /* 0x000000001ba27211 */ /* 0x000fe200078f10ff */
[----:B------:R-:W-:Y:S01]  /*dee0*/  IMAD R27, R42, 0x10, R58 ;  /* 0x000000102a1b7824 */ /* 0x000fe200078e023a */
[C---:B----4-:R-:W-:Y:S01]  /*def0*/  HMMA.16816.F32 R108, R8.reuse, R18, R108 ;  /* 0x00000012086c723c */ /* 0x050fe2000000186c */
[----:B------:R-:W-:Y:S01]  /*df00*/  LOP3.LUT R0, R2, R41, RZ, 0xfc, !PT ;  /* 0x0000002902007212 */ /* 0x000fe200078efcff */
[----:B------:R-:W4:Y:S01]  /*df10*/  MUFU.TANH R48, R48 ;  /* 0x0000003000307308 */ /* 0x000f220000002400 */
[----:B------:R-:W-:Y:S01]  /*df20*/  SHF.R.S32.HI R162, RZ, 0x2, R162 ;  /* 0x00000002ffa27819 */ /* 0x000fe200000114a2 */
[----:B------:R-:W-:Y:S02]  /*df30*/  FMUL.FTZ R30, R65, UR17 ;  /* 0x00000011411e7c20 */ /* 0x000fe40008410000 */
[----:B------:R-:W-:Y:S01]  /*df40*/  HMMA.16816.F32 R88, R8, R16, R88 ;  /* 0x000000100858723c */ /* 0x000fe20000001858 */
[----:B------:R-:W-:Y:S01]  /*df50*/  IADD3 R27, R27, 0x1, R162 ;  /* 0x000000011b1b7810 */ /* 0x000fe20007ffe0a2 */
[----:B------:R-:W-:Y:S01]  /*df60*/  FMUL.FTZ R77, R77, UR17 ;  /* 0x000000114d4d7c20 */ /* 0x000fe20008410000 */
[----:B------:R-:W-:Y:S01]  /*df70*/  FMUL.FTZ R79, R79, UR17 ;  /* 0x000000114f4f7c20 */ /* 0x000fe20008410000 */
[----:B------:R-:W4:Y:S01]  /*df80*/  MUFU.TANH R25, R25 ;  /* 0x0000001900197308 */ /* 0x000f220000002400 */
[----:B------:R-:W-:Y:S01]  /*df90*/  IADD3 R103, R54, R27, -R151 ;  /* 0x0000001b36677210 */ /* 0x000fe20007ffe897 */
[----:B------:R-:W-:Y:S01]  /*dfa0*/  FMUL.FTZ R76, R76, UR17 ;  /* 0x000000114c4c7c20 */ /* 0x000fe20008410000 */
[----:B------:R-:W-:Y:S01]  /*dfb0*/  IMAD.SHL.U32 R16, R56, 0x2, RZ ;  /* 0x0000000238107824 */ /* 0x000fe200078e00ff */
[----:B------:R-:W-:Y:S01]  /*dfc0*/  HMMA.16816.F32 R92, R4, R38, R92 ;  /* 0x00000026045c723c */ /* 0x000fe2000000185c */
[----:B------:R-:W-:Y:S01]  /*dfd0*/  FMUL.FTZ R78, R78, UR17 ;  /* 0x000000114e4e7c20 */ /* 0x000fe20008410000 */
[----:B------:R-:W-:-:S02]  /*dfe0*/  VIADD R103, R103, UR16 ;  /* 0x0000001067677c36 */ /* 0x000fc40008000000 */
[----:B------:R-:W-:Y:S01]  /*dff0*/  LOP3.LUT R16, R16, 0x6, RZ, 0xc0, !PT ;  /* 0x0000000610107812 */ /* 0x000fe200078ec0ff */
[----:B------:R-:W4:Y:S02]  /*e000*/  MUFU.TANH R36, R36 ;  /* 0x0000002400247308 */ /* 0x000f240000002400 */
[----:B------:R-:W-:Y:S02]  /*e010*/  VIMNMX R2, R103, R54, PT ;  /* 0x0000003667027248 */ /* 0x000fe40003fe0100 */
[----:B------:R-:W-:Y:S01]  /*e020*/  IMAD.IADD R16, R3, 0x1, R16 ;  /* 0x0000000103107824 */ /* 0x000fe200078e0210 */
[----:B------:R-:W-:Y:S01]  /*e030*/  VIADDMNMX R103, R103, 0x8, R54, PT ;  /* 0x0000000867677846 */ /* 0x000fe20003800136 */
[----:B-----5:R-:W-:Y:S02]  /*e040*/  HMMA.16816.F32 R108, R4, R22, R108 ;  /* 0x00000016046c723c */ /* 0x020fe4000000186c */
[C---:B------:R-:W-:Y:S01]  /*e050*/  VIADD R12, R16.reuse, 0x1 ;  /* 0x00000001100c7836 */ /* 0x040fe20000000000 */
[----:B------:R-:W5:Y:S01]  /*e060*/  MUFU.TANH R31, R31 ;  /* 0x0000001f001f7308 */ /* 0x000f620000002400 */
[----:B------:R-:W-:-:S02]  /*e070*/  VIADD R13, R16, 0x8 ;  /* 0x00000008100d7836 */ /* 0x000fc40000000000 */
[----:B------:R-:W-:Y:S01]  /*e080*/  HMMA.16816.F32 R88, R4, R20, R88 ;  /* 0x000000140458723c */ /* 0x000fe20000001858 */
[-C--:B------:R-:W-:Y:S01]  /*e090*/  ISETP.GE.AND P5, PT, R12, R2.reuse, PT ;  /* 0x000000020c00720c */ /* 0x080fe20003fa6270 */
[----:B------:R-:W-:Y:S01]  /*e0a0*/  VIADD R9, R16, 0x18 ;  /* 0x0000001810097836 */ /* 0x000fe20000000000 */
[-C--:B------:R-:W-:Y:S01]  /*e0b0*/  ISETP.GE.AND P1, PT, R12, R103.reuse, PT ;  /* 0x000000670c00720c */ /* 0x080fe20003f26270 */
[C---:B------:R-:W-:Y:S01]  /*e0c0*/  VIADD R12, R16.reuse, 0x9 ;  /* 0x00000009100c7836 */ /* 0x040fe20000000000 */
[CC--:B------:R-:W-:Y:S01]  /*e0d0*/  ISETP.GE.AND P0, PT, R13.reuse, R2.reuse, PT ;  /* 0x000000020d00720c */ /* 0x0c0fe20003f06270 */
[----:B------:R-:W5:Y:S01]  /*e0e0*/  MUFU.TANH R30, R30 ;  /* 0x0000001e001e7308 */ /* 0x000f620000002400 */
[-C--:B------:R-:W-:Y:S01]  /*e0f0*/  ISETP.GE.AND P2, PT, R13, R103.reuse, PT ;  /* 0x000000670d00720c */ /* 0x080fe20003f46270 */
[----:B------:R-:W-:Y:S01]  /*e100*/  VIADD R13, R16, 0x10 ;  /* 0x00000010100d7836 */ /* 0x000fe20000000000 */
[-C--:B------:R-:W-:Y:S01]  /*e110*/  ISETP.GE.AND P6, PT, R12, R2.reuse, PT ;  /* 0x000000020c00720c */ /* 0x080fe20003fc6270 */
[----:B------:R-:W-:Y:S01]  /*e120*/  VIADD R10, R16, 0x11 ;  /* 0x00000011100a7836 */ /* 0x000fe20000000000 */
[-C--:B------:R-:W-:Y:S01]  /*e130*/  ISETP.GE.AND P4, PT, R12, R103.reuse, PT ;  /* 0x000000670c00720c */ /* 0x080fe20003f86270 */
[----:B------:R-:W-:Y:S01]  /*e140*/  VIADD R11, R16, 0x20 ;  /* 0x00000020100b7836 */ /* 0x000fe20000000000 */
[----:B-1----:R-:W-:Y:S01]  /*e150*/  FSEL R57, R57, -INF , !P6 ;  /* 0xff80000039397808 */ /* 0x002fe20007000000 */
[----:B------:R-:W1:Y:S01]  /*e160*/  MUFU.TANH R32, R32 ;  /* 0x0000002000207308 */ /* 0x000e620000002400 */
[----:B------:R-:W-:Y:S01]  /*e170*/  FSEL R28, R28, -INF , !P4 ;  /* 0xff8000001c1c7808 */ /* 0x000fe20006000000 */
[----:B------:R-:W-:Y:S01]  /*e180*/  FMUL.FTZ R93, R93, UR17 ;  /* 0x000000115d5d7c20 */ /* 0x000fe20008410000 */
[----:B------:R-:W-:Y:S01]  /*e190*/  FSEL R47, R47, -INF , !P5 ;  /* 0xff8000002f2f7808 */ /* 0x000fe20006800000 */
[----:B------:R-:W-:Y:S01]  /*e1a0*/  VIADD R4, R16, 0x21 ;  /* 0x0000002110047836 */ /* 0x000fe20000000000 */
[----:B------:R-:W-:Y:S01]  /*e1b0*/  FSEL R12, R53, -INF , !P1 ;  /* 0xff800000350c7808 */ /* 0x000fe20004800000 */
[----:B------:R-:W-:Y:S01]  /*e1c0*/  FMUL.FTZ R108, R108, UR17 ;  /* 0x000000116c6c7c20 */ /* 0x000fe20008410000 */
[CC--:B------:R-:W-:Y:S01]  /*e1d0*/  ISETP.GE.AND P6, PT, R9.reuse, R2.reuse, PT ;  /* 0x000000020900720c */ /* 0x0c0fe20003fc6270 */
[----:B------:R-:W1:Y:S01]  /*e1e0*/  MUFU.TANH R165, R77 ;  /* 0x0000004d00a57308 */ /* 0x000e620000002400 */
[-C--:B------:R-:W-:Y:S01]  /*e1f0*/  ISETP.GE.AND P4, PT, R9, R103.reuse, PT ;  /* 0x000000670900720c */ /* 0x080fe20003f86270 */
[----:B------:R-:W-:Y:S01]  /*e200*/  VIADD R9, R16, 0x19 ;  /* 0x0000001910097836 */ /* 0x000fe20000000000 */
[CC--:B------:R-:W-:Y:S01]  /*e210*/  ISETP.GE.AND P5, PT, R13.reuse, R2.reuse, PT ;  /* 0x000000020d00720c */ /* 0x0c0fe20003fa6270 */
[----:B------:R-:W-:Y:S01]  /*e220*/  FMUL.FTZ R88, R88, UR17 ;  /* 0x0000001158587c20 */ /* 0x000fe20008410000 */
[-C--:B------:R-:W-:Y:S01]  /*e230*/  ISETP.GE.AND P1, PT, R13, R103.reuse, PT ;  /* 0x000000670d00720c */ /* 0x080fe20003f26270 */
[----:B------:R-:W-:Y:S01]  /*e240*/  FMUL.FTZ R90, R90, UR17 ;  /* 0x000000115a5a7c20 */ /* 0x000fe20008410000 */
[----:B------:R-:W-:Y:S01]  /*e250*/  FSEL R55, R55, -INF , !P0 ;  /* 0xff80000037377808 */ /* 0x000fe20004000000 */
[----:B------:R-:W1:Y:S01]  /*e260*/  MUFU.TANH R168, R79 ;  /* 0x0000004f00a87308 */ /* 0x000e620000002400 */
[----:B------:R-:W-:Y:S01]  /*e270*/  FSEL R8, R59, -INF , !P2 ;  /* 0xff8000003b087808 */ /* 0x000fe20005000000 */
[----:B------:R-:W-:Y:S01]  /*e280*/  FMUL.FTZ R92, R92, UR17 ;  /* 0x000000115c5c7c20 */ /* 0x000fe20008410000 */
[-C--:B------:R-:W-:Y:S01]  /*e290*/  ISETP.GE.AND P0, PT, R10, R2.reuse, PT ;  /* 0x000000020a00720c */ /* 0x080fe20003f06270 */
[----:B------:R-:W-:Y:S01]  /*e2a0*/  FMUL.FTZ R94, R94, UR17 ;  /* 0x000000115e5e7c20 */ /* 0x000fe20008410000 */
[-C--:B------:R-:W-:Y:S01]  /*e2b0*/  ISETP.GE.AND P2, PT, R10, R103.reuse, PT ;  /* 0x000000670a00720c */ /* 0x080fe20003f46270 */
[----:B------:R-:W-:Y:S01]  /*e2c0*/  VIADD R13, R16, 0x29 ;  /* 0x00000029100d7836 */ /* 0x000fe20000000000 */
[----:B--2---:R-:W-:Y:S01]  /*e2d0*/  FSEL R29, R29, -INF , !P5 ;  /* 0xff8000001d1d7808 */ /* 0x004fe20006800000 */
[----:B------:R-:W2:Y:S01]  /*e2e0*/  MUFU.TANH R167, R76 ;  /* 0x0000004c00a77308 */ /* 0x000ea20000002400 */
[----:B---3--:R-:W-:Y:S01]  /*e2f0*/  FSEL R24, R24, -INF , !P1 ;  /* 0xff80000018187808 */ /* 0x008fe20004800000 */
[----:B------:R-:W-:Y:S01]  /*e300*/  FMUL.FTZ R95, R95, UR17 ;  /* 0x000000115f5f7c20 */ /* 0x000fe20008410000 */
[-C--:B------:R-:W-:Y:S01]  /*e310*/  ISETP.GE.AND P5, PT, R9, R2.reuse, PT ;  /* 0x000000020900720c */ /* 0x080fe20003fa6270 */
[----:B------:R-:W-:Y:S01]  /*e320*/  FMUL.FTZ R89, R89, UR17 ;  /* 0x0000001159597c20 */ /* 0x000fe20008410000 */
[-C--:B------:R-:W-:Y:S01]  /*e330*/  ISETP.GE.AND P1, PT, R9, R103.reuse, PT ;  /* 0x000000670900720c */ /* 0x080fe20003f26270 */
[----:B------:R-:W-:Y:S01]  /*e340*/  FMUL.FTZ R91, R91, UR17 ;  /* 0x000000115b5b7c20 */ /* 0x000fe20008410000 */
[----:B----4-:R-:W-:Y:S01]  /*e350*/  FSEL R9, R48, -INF , !P0 ;  /* 0xff80000030097808 */ /* 0x010fe20004000000 */
[----:B------:R-:W-:Y:S01]  /*e360*/  MUFU.TANH R161, R93 ;  /* 0x0000005d00a17308 */ /* 0x000fe20000002400 */
[----:B------:R-:W-:Y:S01]  /*e370*/  FSEL R10, R25, -INF , !P2 ;  /* 0xff800000190a7808 */ /* 0x000fe20005000000 */
[----:B------:R-:W-:Y:S01]  /*e380*/  FMUL.FTZ R109, R109, UR17 ;  /* 0x000000116d6d7c20 */ /* 0x000fe20008410000 */
[CC--:B------:R-:W-:Y:S01]  /*e390*/  ISETP.GE.AND P0, PT, R11.reuse, R2.reuse, PT ;  /* 0x000000020b00720c */ /* 0x0c0fe20003f06270 */
[----:B------:R-:W-:Y:S01]  /*e3a0*/  FMUL.FTZ R110, R110, UR17 ;  /* 0x000000116e6e7c20 */ /* 0x000fe20008410000 */
[----:B------:R-:W-:Y:S01]  /*e3b0*/  ISETP.GE.AND P2, PT, R11, R103, PT ;  /* 0x000000670b00720c */ /* 0x000fe20003f46270 */
[----:B------:R-:W-:Y:S01]  /*e3c0*/  VIADD R11, R16, 0x28 ;  /* 0x00000028100b7836 */ /* 0x000fe20000000000 */
[----:B------:R-:W-:Y:S01]  /*e3d0*/  FSEL R5, R36, -INF , !P6 ;  /* 0xff80000024057808 */ /* 0x000fe20007000000 */
[----:B------:R-:W3:Y:S01]  /*e3e0*/  MUFU.TANH R170, R78 ;  /* 0x0000004e00aa7308 */ /* 0x000ee20000002400 */
[----:B-----5:R-:W-:Y:S01]  /*e3f0*/  FSEL R6, R31, -INF , !P4 ;  /* 0xff8000001f067808 */ /* 0x020fe20006000000 */
[----:B------:R-:W-:Y:S01]  /*e400*/  FMUL.FTZ R111, R111, UR17 ;  /* 0x000000116f6f7c20 */ /* 0x000fe20008410000 */
[----:B------:R-:W-:-:S02]  /*e410*/  ISETP.GE.AND P6, PT, R4, R2, PT ;  /* 0x000000020400720c */ /* 0x000fc40003fc6270 */
[-C--:B------:R-:W-:Y:S02]  /*e420*/  ISETP.GE.AND P4, PT, R4, R103.reuse, PT ;  /* 0x000000670400720c */ /* 0x080fe40003f86270 */
[----:B------:R-:W-:Y:S01]  /*e430*/  FSEL R7, R30, -INF , !P5 ;  /* 0xff8000001e077808 */ /* 0x000fe20006800000 */
[----:B------:R-:W4:Y:S01]  /*e440*/  MUFU.TANH R129, R108 ;  /* 0x0000006c00817308 */ /* 0x000f220000002400 */
[----:B-1----:R-:W-:Y:S02]  /*e450*/  FSEL R4, R32, -INF , !P1 ;  /* 0xff80000020047808 */ /* 0x002fe40004800000 */
[C---:B------:R-:W-:Y:S02]  /*e460*/  ISETP.GE.AND P5, PT, R11.reuse, R2, PT ;  /* 0x000000020b00720c */ /* 0x040fe40003fa6270 */
[----:B------:R-:W-:Y:S01]  /*e470*/  ISETP.GE.AND P1, PT, R11, R103, PT ;  /* 0x000000670b00720c */ /* 0x000fe20003f26270 */
[----:B------:R-:W-:Y:S01]  /*e480*/  VIADD R11, R16, 0x30 ;  /* 0x00000030100b7836 */ /* 0x000fe20000000000 */
[----:B------:R-:W-:Y:S01]  /*e490*/  FSEL R165, R165, -INF , !P6 ;  /* 0xff800000a5a57808 */ /* 0x000fe20007000000 */
[----:B------:R-:W1:Y:S01]  /*e4a0*/  MUFU.TANH R131, R88 ;  /* 0x0000005800837308 */ /* 0x000e620000002400 */
[----:B------:R-:W-:-:S02]  /*e4b0*/  FSEL R168, R168, -INF , !P4 ;  /* 0xff800000a8a87808 */ /* 0x000fc40006000000 */
[----:B--2---:R-:W-:Y:S02]  /*e4c0*/  FSEL R167, R167, -INF , !P0 ;  /* 0xff800000a7a77808 */ /* 0x004fe40004000000 */
[CC--:B------:R-:W-:Y:S02]  /*e4d0*/  ISETP.GE.AND P6, PT, R11.reuse, R2.reuse, PT ;  /* 0x000000020b00720c */ /* 0x0c0fe40003fc6270 */
[----:B------:R-:W-:Y:S01]  /*e4e0*/  ISETP.GE.AND P4, PT, R11, R103, PT ;  /* 0x000000670b00720c */ /* 0x000fe20003f86270 */
[----:B------:R-:W2:Y:S01]  /*e4f0*/  MUFU.TANH R128, R90 ;  /* 0x0000005a00807308 */ /* 0x000ea20000002400 */
[----:B------:R-:W-:Y:S01]  /*e500*/  ISETP.GE.AND P0, PT, R13, R2, PT ;  /* 0x000000020d00720c */ /* 0x000fe20003f06270 */
[----:B------:R-:W-:Y:S01]  /*e510*/  VIADD R11, R16, 0x38 ;  /* 0x00000038100b7836 */ /* 0x000fe20000000000 */
[----:B---3--:R-:W-:Y:S02]  /*e520*/  FSEL R170, R170, -INF , !P2 ;  /* 0xff800000aaaa7808 */ /* 0x008fe40005000000 */
[----:B------:R-:W-:-:S02]  /*e530*/  FSEL R161, R161, -INF , !P0 ;  /* 0xff800000a1a17808 */ /* 0x000fc40004000000 */
[----:B------:R-:W-:Y:S01]  /*e540*/  ISETP.GE.AND P0, PT, R11, R2, PT ;  /* 0x000000020b00720c */ /* 0x000fe20003f06270 */
[----:B------:R-:W3:Y:S01]  /*e550*/  MUFU.TANH R163, R92 ;  /* 0x0000005c00a37308 */ /* 0x000ee20000002400 */
[----:B------:R-:W-:Y:S01]  /*e560*/  ISETP.GE.AND P2, PT, R13, R103, PT ;  /* 0x000000670d00720c */ /* 0x000fe20003f46270 */
[----:B------:R-:W-:Y:S01]  /*e570*/  VIADD R13, R16, 0x31 ;  /* 0x00000031100d7836 */ /* 0x000fe20000000000 */
[----:B----4-:R-:W-:Y:S02]  /*e580*/  FSEL R129, R129, -INF , !P0 ;  /* 0xff80000081817808 */ /* 0x010fe40004000000 */
[----:B------:R-:W-:Y:S02]  /*e590*/  ISETP.GE.AND P0, PT, R102, 0x2, PT ;  /* 0x000000026600780c */ /* 0x000fe40003f06270 */
[----:B-1----:R-:W-:Y:S01]  /*e5a0*/  FSEL R131, R131, -INF , !P6 ;  /* 0xff80000083837808 */ /* 0x002fe20007000000 */
[----:B------:R-:W1:Y:S01]  /*e5b0*/  MUFU.TANH R166, R94 ;  /* 0x0000005e00a67308 */ /* 0x000e620000002400 */
[----:B--2---:R-:W-:-:S02]  /*e5c0*/  FSEL R128, R128, -INF , !P4 ;  /* 0xff80000080807808 */ /* 0x004fc40006000000 */
[CC--:B------:R-:W-:Y:S02]  /*e5d0*/  ISETP.GE.AND P6, PT, R16.reuse, R2.reuse, PT ;  /* 0x000000021000720c */ /* 0x0c0fe40003fc6270 */
[C---:B------:R-:W-:Y:S01]  /*e5e0*/  ISETP.GE.AND P4, PT, R16.reuse, R103, PT ;  /* 0x000000671000720c */ /* 0x040fe20003f86270 */
[----:B------:R-:W-:Y:S02]  /*e5f0*/  VIADD R16, R16, 0x39 ;  /* 0x0000003910107836 */ /* 0x000fe40000000000 */
[----:B------:R-:W2:Y:S01]  /*e600*/  MUFU.TANH R164, R95 ;  /* 0x0000005f00a47308 */ /* 0x000ea20000002400 */
[----:B---3--:R-:W-:Y:S02]  /*e610*/  FSEL R163, R163, -INF , !P5 ;  /* 0xff800000a3a37808 */ /* 0x008fe40006800000 */
[----:B------:R-:W-:Y:S02]  /*e620*/  ISETP.GE.AND P5, PT, R13, R2, PT ;  /* 0x000000020d00720c */ /* 0x000fe40003fa6270 */
[----:B------:R-:W-:-:S03]  /*e630*/  FSEL R46, R46, -INF , !P4 ;  /* 0xff8000002e2e7808 */ /* 0x000fc60006000000 */
[----:B------:R-:W3:Y:S01]  /*e640*/  MUFU.TANH R130, R89 ;  /* 0x0000005900827308 */ /* 0x000ee20000002400 */
[----:B-1----:R-:W-:Y:S01]  /*e650*/  FSEL R166, R166, -INF , !P1 ;  /* 0xff800000a6a67808 */ /* 0x002fe20004800000 */
[----:B------:R-:W-:Y:S01]  /*e660*/  BAR.SYNC.DEFER_BLOCKING 0x0 ;  /* 0x0000000000007b1d */ /* 0x000fe20000010000 */
[----:B------:R-:W-:-:S05]  /*e670*/  ISETP.GE.AND P1, PT, R13, R103, PT ;  /* 0x000000670d00720c */ /* 0x000fca0003f26270 */
[----:B------:R-:W1:Y:S01]  /*e680*/  MUFU.TANH R126, R91 ;  /* 0x0000005b007e7308 */ /* 0x000e620000002400 */
[----:B--2---:R-:W-:Y:S02]  /*e690*/  FSEL R164, R164, -INF , !P2 ;  /* 0xff800000a4a47808 */ /* 0x004fe40005000000 */
[----:B------:R-:W-:Y:S02]  /*e6a0*/  ISETP.GE.AND P2, PT, R11, R103, PT ;  /* 0x000000670b00720c */ /* 0x000fe40003f46270 */
        /* <DEDUP_REMOVED lines=9> */
[----:B---3--:R-:W-:Y:S02]  /*e740*/  FSEL R122, R122, -INF , !P2 ;  /* 0xff8000007a7a7808 */ /* 0x008fe40005000000 */
[----:B-1----:R-:W-:Y:S01]  /*e750*/  FSEL R120, R120, -INF , !P1 ;  /* 0xff80000078787808 */ /* 0x002fe20004800000 */
        /* <DEDUP_REMOVED lines=62> */
.L_x_7042:
[----:B------:R-:W-:Y:S02]  /*eb40*/  ULDC UR14, c[0x0][0x248] ;  /* 0x00009200000e7ab9 */ /* 0x000fe40000000800 */
[----:B------:R-:W-:-:S06]  /*eb50*/  USHF.L.U32 UR5, UR14, 0x6, URZ ;  /* 0x000000060e057899 */ /* 0x000fcc000800063f */
[----:B------:R-:W-:-:S04]  /*eb60*/  IADD3 R3, RZ, -UR5, RZ ;  /* 0x80000005ff037c10 */ /* 0x000fc8000fffe0ff */
[----:B------:R-:W-:-:S07]  /*eb70*/  SHF.R.S32.HI R14, RZ, 0x1f, R3 ;  /* 0x0000001fff0e7819 */ /* 0x000fce0000011403 */
.L_x_7043:
        /* <DEDUP_REMOVED lines=27> */
.L_x_7041:
        /* <DEDUP_REMOVED lines=48> */
[----:B------:R-:W-:Y:S04]  /*f030*/  LDSM.16.MT88.4 R32, [R144+0x8800] ;  /* 0x008800009020783b */ /* 0x000fe80000004200 */
        /* <DEDUP_REMOVED lines=23> */
[----:B------:R-:W2:Y:S01]  /*f1b0*/  LDSM.16.MT88.4 R8, [R142+0xa800] ;  /* 0x00a800008e08783b */ /* 0x000ea20000004200 */
[----:B------:R-:W-:Y:S01]  /*f1c0*/  FFMA.FTZ R106, R7, UR12, -R124 ;  /* 0x0000000c076a7c23 */ /* 0x000fe2000801087c */
[--C-:B------:R-:W-:Y:S01]  /*f1d0*/  FFMA.FTZ R110, R24, UR12, -R123.reuse ;  /* 0x0000000c186e7c23 */ /* 0x100fe2000801087b */
[----:B------:R-:W4:Y:S01]  /*f1e0*/  MUFU.EX2 R116, R116 ;  /* 0x0000007400747308 */ /* 0x000f220000000800 */
[--C-:B------:R-:W-:Y:S01]  /*f1f0*/  FFMA.FTZ R111, R6, UR12, -R123.reuse ;  /* 0x0000000c066f7c23 */ /* 0x100fe2000801087b */
[--C-:B------:R-:W-:Y:S01]  /*f200*/  FFMA.FTZ R0, R4, UR12, -R123.reuse ;  /* 0x0000000c04007c23 */ /* 0x100fe2000801087b */
[----:B------:R-:W5:Y:S01]  /*f210*/  LDSM.16.MT88.4 R56, [R141+0xa000] ;  /* 0x00a000008d38783b */ /* 0x000f620000004200 */
[--C-:B------:R-:W-:Y:S01]  /*f220*/  FFMA.FTZ R125, R126, UR12, -R123.reuse ;  /* 0x0000000c7e7d7c23 */ /* 0x100fe2000801087b */
[----:B------:R-:W-:-:S02]  /*f230*/  FFMA.FTZ R122, R122, UR12, -R123 ;  /* 0x0000000c7a7a7c23 */ /* 0x000fc4000801087b */
[----:B------:R-:W5:Y:S01]  /*f240*/  LDSM.16.MT88.4 R28, [R140+0xa000] ;  /* 0x00a000008c1c783b */ /* 0x000f620000004200 */
[----:B------:R-:W-:Y:S03]  /*f250*/  MUFU.EX2 R117, R117 ;  /* 0x0000007500757308 */ /* 0x000fe60000000800 */
[----:B------:R-:W5:Y:S05]  /*f260*/  LDSM.16.MT88.4 R24, [R142+0x8800] ;  /* 0x008800008e18783b */ /* 0x000f6a0000004200 */
        /* <DEDUP_REMOVED lines=48> */
[C---:B------:R-:W-:Y:S06]  /*f570*/  HMMA.16816.F32 R72, R4.reuse, R16, R72 ;  /* 0x000000100448723c */ /* 0x040fec0000001848 */
[C---:B------:R-:W-:Y:S01]  /*f580*/  HMMA.16816.F32 R68, R4.reuse, R18, R68 ;  /* 0x000000120444723c */ /* 0x040fe20000001844 */
[----:B------:R-:W3:Y:S05]  /*f590*/  LDSM.16.MT88.4 R16, [R141+0xa800] ;  /* 0x00a800008d10783b */ /* 0x000eea0000004200 */
[C---:B-1----:R-:W-:Y:S06]  /*f5a0*/  HMMA.16816.F32 R36, R4.reuse, R12, R36 ;  /* 0x0000000c0424723c */ /* 0x042fec0000001824 */
[C---:B------:R-:W-:Y:S01]  /*f5b0*/  HMMA.16816.F32 R40, R4.reuse, R14, R40 ;  /* 0x0000000e0428723c */ /* 0x040fe20000001828 */
[----:B------:R-:W1:Y:S05]  /*f5c0*/  LDSM.16.MT88.4 R12, [R140+0xa800] ;  /* 0x00a800008c0c783b */ /* 0x000e6a0000004200 */
[C---:B--2---:R-:W-:Y:S06]  /*f5d0*/  HMMA.16816.F32 R44, R4.reuse, R8, R44 ;  /* 0x00000008042c723c */ /* 0x044fec000000182c */
[----:B------:R-:W-:Y:S01]  /*f5e0*/  HMMA.16816.F32 R48, R4, R10, R48 ;  /* 0x0000000a0430723c */ /* 0x000fe20000001830 */
[----:B------:R-:W2:Y:S05]  /*f5f0*/  LDSM.16.MT88.4 R8, [R144+0x9000] ;  /* 0x009000009008783b */ /* 0x000eaa0000004200 */
[C---:B-----5:R-:W-:Y:S06]  /*f600*/  HMMA.16816.F32 R52, R64.reuse, R56, RZ ;  /* 0x000000384034723c */ /* 0x060fec00000018ff */
[C---:B------:R-:W-:Y:S06]  /*f610*/  HMMA.16816.F32 R76, R64.reuse, R78, RZ ;  /* 0x0000004e404c723c */ /* 0x040fec00000018ff */
[C---:B------:R-:W-:Y:S06]  /*f620*/  HMMA.16816.F32 R56, R64.reuse, R58, RZ ;  /* 0x0000003a4038723c */ /* 0x040fec00000018ff */
[C---:B------:R-:W-:Y:S06]  /*f630*/  HMMA.16816.F32 R60, R64.reuse, R28, RZ ;  /* 0x0000001c403c723c */ /* 0x040fec00000018ff */
[----:B------:R-:W-:Y:S01]  /*f640*/  HMMA.16816.F32 R64, R64, R30, RZ ;  /* 0x0000001e4040723c */ /* 0x000fe200000018ff */
[--C-:B------:R-:W-:Y:S01]  /*f650*/  FFMA.FTZ R28, R170, UR12, -R123.reuse ;  /* 0x0000000caa1c7c23 */ /* 0x100fe2000801087b */
        /* <DEDUP_REMOVED lines=11> */
[----:B------:R-:W-:Y:S01]  /*f710*/  FFMA.FTZ R26, R165, UR12, -R124 ;  /* 0x0000000ca51a7c23 */ /* 0x000fe2000801087c */
[----:B------:R-:W-:-:S03]  /*f720*/  FFMA.FTZ R165, R120, UR12, -R123 ;  /* 0x0000000c78a57c23 */ /* 0x000fc6000801087b */
[----:B------:R-:W-:Y:S01]  /*f730*/  HMMA.16816.F32 R92, R4, R34, R92 ;  /* 0x00000022045c723c */ /* 0x000fe2000000185c */
[----:B------:R-:W-:Y:S01]  /*f740*/  MUFU.EX2 R27, R27 ;  /* 0x0000001b001b7308 */ /* 0x000fe20000000800 */
[--C-:B------:R-:W-:Y:S01]  /*f750*/  FFMA.FTZ R32, R131, UR12, -R124.reuse ;  /* 0x0000000c83207c23 */ /* 0x100fe2000801087c */
[----:B------:R-:W-:-:S03]  /*f760*/  FFMA.FTZ R33, R130, UR12, -R124 ;  /* 0x0000000c82217c23 */ /* 0x000fc6000801087c */
[C---:B------:R-:W-:Y:S01]  /*f770*/  HMMA.16816.F32 R80, R4.reuse, R20, R80 ;  /* 0x000000140450723c */ /* 0x040fe20000001850 */
[--C-:B------:R-:W-:Y:S01]  /*f780*/  FFMA.FTZ R34, R129, UR12, -R124.reuse ;  /* 0x0000000c81227c23 */ /* 0x100fe2000801087c */
[----:B------:R-:W-:Y:S01]  /*f790*/  FFMA.FTZ R35, R127, UR12, -R124 ;  /* 0x0000000c7f237c23 */ /* 0x000fe2000801087c */
[----:B------:R-:W4:Y:S01]  /*f7a0*/  MUFU.EX2 R26, R26 ;  /* 0x0000001a001a7308 */ /* 0x000f220000000800 */
[----:B------:R-:W-:Y:S02]  /*f7b0*/  FFMA.FTZ R124, R128, UR12, -R123 ;  /* 0x0000000c807c7c23 */ /* 0x000fe4000801087b */
[C---:B------:R-:W-:Y:S01]  /*f7c0*/  HMMA.16816.F32 R76, R4.reuse, R22, R76 ;  /* 0x00000016044c723c */ /* 0x040fe2000000184c */
[----:B------:R-:W-:Y:S04]  /*f7d0*/  LDSM.16.MT88.4 R20, [R141+0x9000] ;  /* 0x009000008d14783b */ /* 0x000fe80000004200 */
[----:B------:R-:W-:Y:S01]  /*f7e0*/  MUFU.EX2 R25, R25 ;  /* 0x0000001900197308 */ /* 0x000fe20000000800 */
[C---:B---3--:R-:W-:Y:S06]  /*f7f0*/  HMMA.16816.F32 R52, R4.reuse, R16, R52 ;  /* 0x000000100434723c */ /* 0x048fec0000001834 */
[C---:B------:R-:W-:Y:S01]  /*f800*/  HMMA.16816.F32 R56, R4.reuse, R18, R56 ;  /* 0x000000120438723c */ /* 0x040fe20000001838 */
[----:B------:R-:W3:Y:S01]  /*f810*/  MUFU.EX2 R24, R24 ;  /* 0x0000001800187308 */ /* 0x000ee20000000800 */
[----:B------:R-:W5:Y:S04]  /*f820*/  LDSM.16.MT88.4 R16, [R142+0x9000] ;  /* 0x009000008e10783b */ /* 0x000f680000004200 */
[C---:B-1----:R-:W-:Y:S03]  /*f830*/  HMMA.16816.F32 R60, R4.reuse, R12, R60 ;  /* 0x0000000c043c723c */ /* 0x042fe6000000183c */
[----:B------:R-:W-:Y:S03]  /*f840*/  MUFU.EX2 R30, R30 ;  /* 0x0000001e001e7308 */ /* 0x000fe60000000800 */
[----:B------:R-:W-:Y:S01]  /*f850*/  HMMA.16816.F32 R64, R4, R14, R64 ;  /* 0x0000000e0440723c */ /* 0x000fe20000001840 */
[----:B------:R-:W1:Y:S04]  /*f860*/  LDSM.16.MT88.4 R12, [R140+0x9000] ;  /* 0x009000008c0c783b */ /* 0x000e680000004200 */
[----:B------:R-:W2:Y:S02]  /*f870*/  MUFU.EX2 R31, R31 ;  /* 0x0000001f001f7308 */ /* 0x000ea40000000800 */
[----:B----4-:R-:W-:Y:S01]  /*f880*/  F2FP.F16.F32.PACK_AB R4, R26, R27 ;  /* 0x0000001b1a04723e */ /* 0x010fe200000000ff */
[----:B------:R-:W-:Y:S01]  /*f890*/  FADD.FTZ R27, R27, R106 ;  /* 0x0000006a1b1b7221 */ /* 0x000fe20000010000 */
[C---:B------:R-:W-:Y:S01]  /*f8a0*/  F2FP.F16.F32.PACK_AB R5, R29.reuse, R28 ;  /* 0x0000001c1d05723e */ /* 0x040fe200000000ff */
[----:B------:R-:W-:Y:S01]  /*f8b0*/  FADD.FTZ R28, R28, R111 ;  /* 0x0000006f1c1c7221 */ /* 0x000fe20000010000 */
[----:B---3--:R-:W-:Y:S01]  /*f8c0*/  F2FP.F16.F32.PACK_AB R6, R24, R25 ;  /* 0x000000191806723e */ /* 0x008fe200000000ff */
[----:B------:R-:W-:Y:S01]  /*f8d0*/  FADD.FTZ R26, R26, R27 ;  /* 0x0000001b1a1a7221 */ /* 0x000fe20000010000 */
[----:B------:R-:W-:Y:S01]  /*f8e0*/  MUFU.EX2 R32, R32 ;  /* 0x0000002000207308 */ /* 0x000fe20000000800 */
[----:B------:R-:W-:-:S02]  /*f8f0*/  FADD.FTZ R29, R29, R28 ;  /* 0x0000001c1d1d7221 */ /* 0x000fc40000010000 */
[----:B------:R-:W-:-:S04]  /*f900*/  FADD.FTZ R25, R25, R26 ;  /* 0x0000001a19197221 */ /* 0x000fc80000010000 */
[----:B------:R-:W-:Y:S01]  /*f910*/  FADD.FTZ R25, R24, R25 ;  /* 0x0000001918197221 */ /* 0x000fe20000010000 */
[----:B------:R-:W3:Y:S01]  /*f920*/  MUFU.EX2 R33, R33 ;  /* 0x0000002100217308 */ /* 0x000ee20000000800 */
[----:B--2---:R-:W-:Y:S01]  /*f930*/  F2FP.F16.F32.PACK_AB R7, R31, R30 ;  /* 0x0000001e1f07723e */ /* 0x004fe200000000ff */
[----:B------:R-:W-:-:S04]  /*f940*/  FADD.FTZ R30, R30, R29 ;  /* 0x0000001d1e1e7221 */ /* 0x000fc80000010000 */
[----:B------:R-:W-:Y:S02]  /*f950*/  FADD.FTZ R31, R31, R30 ;  /* 0x0000001e1f1f7221 */ /* 0x000fe40000010000 */
[C---:B------:R-:W-:Y:S01]  /*f960*/  HMMA.16816.F32 R96, R4.reuse, R8, R96 ;  /* 0x000000080460723c */ /* 0x040fe20000001860 */
[----:B------:R-:W-:Y:S05]  /*f970*/  MUFU.EX2 R34, R34 ;  /* 0x0000002200227308 */ /* 0x000fea0000000800 */
[C---:B------:R-:W-:Y:S01]  /*f980*/  HMMA.16816.F32 R92, R4.reuse, R10, R92 ;  /* 0x0000000a045c723c */ /* 0x040fe2000000185c */
[----:B------:R-:W2:Y:S02]  /*f990*/  LDSM.16.MT88.4 R8, [R144+0xb000] ;  /* 0x00b000009008783b */ /* 0x000ea40000004200 */
[----:B------:R-:W-:Y:S03]  /*f9a0*/  MUFU.EX2 R35, R35 ;  /* 0x0000002300237308 */ /* 0x000fe60000000800 */
[C---:B-----5:R-:W-:Y:S05]  /*f9b0*/  HMMA.16816.F32 R88, R4.reuse, R16, R88 ;  /* 0x000000100458723c */ /* 0x060fea0000001858 */
[----:B------:R-:W4:Y:S01]  /*f9c0*/  MUFU.EX2 R124, R124 ;  /* 0x0000007c007c7308 */ /* 0x000f220000000800 */
[C---:B------:R-:W-:Y:S01]  /*f9d0*/  HMMA.16816.F32 R84, R4.reuse, R18, R84 ;  /* 0x000000120454723c */ /* 0x040fe20000001854 */
[----:B------:R-:W5:Y:S05]  /*f9e0*/  LDSM.16.MT88.4 R16, [R142+0xb000] ;  /* 0x00b000008e10783b */ /* 0x000f6a0000004200 */
[C---:B-1----:R-:W-:Y:S01]  /*f9f0*/  HMMA.16816.F32 R72, R4.reuse, R12, R72 ;  /* 0x0000000c0448723c */ /* 0x042fe20000001848 */
[----:B------:R-:W1:Y:S05]  /*fa00*/  MUFU.EX2 R165, R165 ;  /* 0x000000a500a57308 */ /* 0x000e6a0000000800 */
        /* <DEDUP_REMOVED lines=43> */
[C---:B----4-:R-:W-:Y:S06]  /*fcc0*/  HMMA.16816.F32 R44, R4.reuse, R16, R44 ;  /* 0x00000010042c723c */ /* 0x050fec000000182c */
        /* <DEDUP_REMOVED lines=72> */
.L_x_7045:
[----:B------:R-:W-:Y:S02]  /*10150*/  ULDC UR8, c[0x0][0x250] ;  /* 0x0000940000087ab9 */ /* 0x000fe40000000800 */
[----:B------:R-:W-:-:S06]  /*10160*/  USHF.L.U32 UR4, UR8, 0x6, URZ ;  /* 0x0000000608047899 */ /* 0x000fcc000800063f */
[----:B------:R-:W-:-:S04]  /*10170*/  IADD3 R5, RZ, -UR4, RZ ;  /* 0x80000004ff057c10 */ /* 0x000fc8000fffe0ff */
[----:B------:R-:W-:-:S07]  /*10180*/  SHF.R.S32.HI R0, RZ, 0x1f, R5 ;  /* 0x0000001fff007819 */ /* 0x000fce0000011405 */
.L_x_7046:
        /* <DEDUP_REMOVED lines=10> */
[----:B------:R-:W-:-:S02]  /*10230*/  IADD3.X R5, R159, UR4, RZ, P0, !PT ;  /* 0x000000049f057c10 */ /* 0x000fc400087fe4ff */
[----:B------:R-:W-:Y:S02]  /*10240*/  IADD3 R6, P0, R4, UR5, RZ ;  /* 0x0000000504067c10 */ /* 0x000fe4000ff1e0ff */
        /* <DEDUP_REMOVED lines=21> */
[----:B-1----:R-:W-:Y:S04]  /*103a0*/  LDSM.16.M88.4 R8, [R148] ;  /* 0x000000009408783b */ /* 0x002fe80000000200 */
[----:B--2---:R-:W1:Y:S04]  /*103b0*/  LDSM.16.M88.4 R4, [R138] ;  /* 0x000000008a04783b */ /* 0x004e680000000200 */
[----:B------:R-:W2:Y:S04]  /*103c0*/  LDSM.16.M88.4 R120, [R147] ;  /* 0x000000009378783b */ /* 0x000ea80000000200 */
[----:B------:R-:W2:Y:S04]  /*103d0*/  LDSM.16.M88.4 R116, [R139] ;  /* 0x000000008b74783b */ /* 0x000ea80000000200 */
[----:B------:R-:W-:Y:S04]  /*103e0*/  LDSM.16.M88.4 R128, [R145] ;  /* 0x000000009180783b */ /* 0x000fe80000000200 */
[----:B------:R-:W-:Y:S01]  /*103f0*/  LDSM.16.M88.4 R124, [R136] ;  /* 0x00000000887c783b */ /* 0x000fe20000000200 */
[C---:B----4-:R-:W-:Y:S03]  /*10400*/  HMMA.16816.F32 R108, R12.reuse, R104, RZ ;  /* 0x000000680c6c723c */ /* 0x050fe600000018ff */
[----:B------:R-:W0:Y:S03]  /*10410*/  LDGDEPBAR ;  /* 0x00000000000079af */ /* 0x000e260000000000 */
[C---:B-----5:R-:W-:Y:S06]  /*10420*/  HMMA.16816.F32 R32, R12.reuse, R28, RZ ;  /* 0x0000001c0c20723c */ /* 0x060fec00000018ff */
[C---:B---3--:R-:W-:Y:S06]  /*10430*/  HMMA.16816.F32 R24, R12.reuse, R20, RZ ;  /* 0x000000140c18723c */ /* 0x048fec00000018ff */
[C---:B------:R-:W-:Y:S06]  /*10440*/  HMMA.16816.F32 R104, R12.reuse, R106, RZ ;  /* 0x0000006a0c68723c */ /* 0x040fec00000018ff */
[C---:B------:R-:W-:Y:S06]  /*10450*/  HMMA.16816.F32 R28, R12.reuse, R30, RZ ;  /* 0x0000001e0c1c723c */ /* 0x040fec00000018ff */
[C---:B------:R-:W-:Y:S06]  /*10460*/  HMMA.16816.F32 R20, R12.reuse, R22, RZ ;  /* 0x000000160c14723c */ /* 0x040fec00000018ff */
[C---:B------:R-:W-:Y:S06]  /*10470*/  HMMA.16816.F32 R16, R12.reuse, R112, RZ ;  /* 0x000000700c10723c */ /* 0x040fec00000018ff */
[----:B------:R-:W-:Y:S01]  /*10480*/  HMMA.16816.F32 R12, R12, R114, RZ ;  /* 0x000000720c0c723c */ /* 0x000fe200000018ff */
[----:B------:R-:W3:Y:S05]  /*10490*/  LDSM.16.M88.4 R112, [R137] ;  /* 0x000000008970783b */ /* 0x000eea0000000200 */
[C---:B-1----:R-:W-:Y:S06]  /*104a0*/  HMMA.16816.F32 R24, R8.reuse, R4, R24 ;  /* 0x000000040818723c */ /* 0x042fec0000001818 */
[C---:B------:R-:W-:Y:S01]  /*104b0*/  HMMA.16816.F32 R20, R8.reuse, R6, R20 ;  /* 0x000000060814723c */ /* 0x040fe20000001814 */
[----:B------:R-:W-:Y:S05]  /*104c0*/  LDSM.16.M88.4 R4, [R146] ;  /* 0x000000009204783b */ /* 0x000fea0000000200 */
        /* <DEDUP_REMOVED lines=19> */
[C---:B----4-:R-:W-:Y:S06]  /*10600*/  HMMA.16816.F32 R16, R4.reuse, R8, R16 ;  /* 0x000000080410723c */ /* 0x050fec0000001810 */
[----:B------:R-:W-:Y:S01]  /*10610*/  HMMA.16816.F32 R12, R4, R10, R12 ;  /* 0x0000000a040c723c */ /* 0x000fe2000000180c */
[----:B------:R-:W-:Y:S04]  /*10620*/  LDSM.16.M88.4 R8, [R150+0x2000] ;  /* 0x002000009608783b */ /* 0x000fe80000000200 */
[----:B------:R-:W3:Y:S01]  /*10630*/  LDSM.16.M88.4 R4, [R149+0x6000] ;  /* 0x006000009504783b */ /* 0x000ee20000000200 */
        /* <DEDUP_REMOVED lines=9> */
[C---:B------:R-:W-:Y:S06]  /*106d0*/  HMMA.16816.F32 R24, R128.reuse, R116, R24 ;  /* 0x000000748018723c */ /* 0x040fec0000001818 */
[----:B------:R-:W-:Y:S01]  /*106e0*/  HMMA.16816.F32 R20, R128, R118, R20 ;  /* 0x000000768014723c */ /* 0x000fe20000001814 */
[----:B------:R-:W2:Y:S04]  /*106f0*/  LDSM.16.M88.4 R116, [R135] ;  /* 0x000000008774783b */ /* 0x000ea80000000200 */
[----:B------:R-:W5:Y:S01]  /*10700*/  LDSM.16.M88.4 R128, [R149+0x7000] ;  /* 0x007000009580783b */ /* 0x000f620000000200 */
[C---:B---3--:R-:W-:Y:S06]  /*10710*/  HMMA.16816.F32 R108, R8.reuse, R4, R108 ;  /* 0x00000004086c723c */ /* 0x048fec000000186c */
[C---:B------:R-:W-:Y:S01]  /*10720*/  HMMA.16816.F32 R104, R8.reuse, R6, R104 ;  /* 0x000000060868723c */ /* 0x040fe20000001868 */
[----:B------:R-:W-:Y:S05]  /*10730*/  LDSM.16.M88.4 R4, [R143+0x6000] ;  /* 0x006000008f04783b */ /* 0x000fea0000000200 */
[C---:B----4-:R-:W-:Y:S06]  /*10740*/  HMMA.16816.F32 R16, R8.reuse, R124, R16 ;  /* 0x0000007c0810723c */ /* 0x050fec0000001810 */
[C---:B------:R-:W-:Y:S01]  /*10750*/  HMMA.16816.F32 R12, R8.reuse, R126, R12 ;  /* 0x0000007e080c723c */ /* 0x040fe2000000180c */
[----:B------:R-:W-:Y:S05]  /*10760*/  LDSM.16.M88.4 R124, [R143+0x6800] ;  /* 0x006800008f7c783b */ /* 0x000fea0000000200 */
[C---:B-1----:R-:W-:Y:S06]  /*10770*/  HMMA.16816.F32 R32, R8.reuse, R112, R32 ;  /* 0x000000700820723c */ /* 0x042fec0000001820 */
[----:B------:R-:W-:Y:S01]  /*10780*/  HMMA.16816.F32 R28, R8, R114, R28 ;  /* 0x00000072081c723c */ /* 0x000fe2000000181c */
[----:B------:R-:W1:Y:S05]  /*10790*/  LDSM.16.M88.4 R112, [R146+0x2000] ;  /* 0x002000009270783b */ /* 0x000e6a0000000200 */
[C---:B--2---:R-:W-:Y:S06]  /*107a0*/  HMMA.16816.F32 R108, R120.reuse, R116, R108 ;  /* 0x00000074786c723c */ /* 0x044fec000000186c */
[----:B------:R-:W-:Y:S01]  /*107b0*/  HMMA.16816.F32 R104, R120, R118, R104 ;  /* 0x000000767868723c */ /* 0x000fe20000001868 */
[----:B------:R-:W2:Y:S05]  /*107c0*/  LDSM.16.M88.4 R116, [R133] ;  /* 0x000000008574783b */ /* 0x000eaa0000000200 */
[C---:B-----5:R-:W-:Y:S06]  /*107d0*/  HMMA.16816.F32 R24, R8.reuse, R128, R24 ;  /* 0x000000800818723c */ /* 0x060fec0000001818 */
[----:B------:R-:W-:Y:S01]  /*107e0*/  HMMA.16816.F32 R20, R8, R130, R20 ;  /* 0x000000820814723c */ /* 0x000fe20000001814 */
[----:B------:R-:W3:Y:S04]  /*107f0*/  LDSM.16.M88.4 R128, [R134] ;  /* 0x000000008680783b */ /* 0x000ee80000000200 */
[----:B------:R-:W-:Y:S01]  /*10800*/  LDSM.16.M88.4 R8, [R145+0x2000] ;  /* 0x002000009108783b */ /* 0x000fe20000000200 */
[C---:B-1----:R-:W-:Y:S06]  /*10810*/  HMMA.16816.F32 R108, R112.reuse, R4, R108 ;  /* 0x00000004706c723c */ /* 0x042fec000000186c */
[----:B------:R-:W-:Y:S01]  /*10820*/  HMMA.16816.F32 R104, R112, R6, R104 ;  /* 0x000000067068723c */ /* 0x000fe20000001868 */
[----:B------:R-:W1:Y:S05]  /*10830*/  LDSM.16.M88.4 R4, [R136+0x2000] ;  /* 0x002000008804783b */ /* 0x000e6a0000000200 */
[C---:B--2---:R-:W-:Y:S06]  /*10840*/  HMMA.16816.F32 R24, R120.reuse, R116, R24 ;  /* 0x000000747818723c */ /* 0x044fec0000001818 */
[C---:B------:R-:W-:Y:S06]  /*10850*/  HMMA.16816.F32 R20, R120.reuse, R118, R20 ;  /* 0x000000767814723c */ /* 0x040fec0000001814 */
[C---:B---3--:R-:W-:Y:S06]  /*10860*/  HMMA.16816.F32 R32, R120.reuse, R128, R32 ;  /* 0x000000807820723c */ /* 0x048fec0000001820 */
[----:B------:R-:W-:Y:S01]  /*10870*/  HMMA.16816.F32 R28, R120, R130, R28 ;  /* 0x00000082781c723c */ /* 0x000fe2000000181c */
[----:B------:R-:W2:Y:S05]  /*10880*/  LDSM.16.M88.4 R128, [R132] ;  /* 0x000000008480783b */ /* 0x000eaa0000000200 */
[C---:B-1----:R-:W-:Y:S06]  /*10890*/  HMMA.16816.F32 R108, R8.reuse, R4, R108 ;  /* 0x00000004086c723c */ /* 0x042fec000000186c */
[----:B------:R-:W-:Y:S01]  /*108a0*/  HMMA.16816.F32 R104, R8, R6, R104 ;  /* 0x000000060868723c */ /* 0x000fe20000001868 */
[----:B------:R-:W1:Y:S05]  /*108b0*/  LDSM.16.M88.4 R4, [R143+0x7000] ;  /* 0x007000008f04783b */ /* 0x000e6a0000000200 */
[C---:B------:R-:W-:Y:S06]  /*108c0*/  HMMA.16816.F32 R32, R112.reuse, R124, R32 ;  /* 0x0000007c7020723c */ /* 0x040fec0000001820 */
[----:B------:R-:W-:Y:S06]  /*108d0*/  HMMA.16816.F32 R28, R112, R126, R28 ;  /* 0x0000007e701c723c */ /* 0x000fec000000181c */
[----:B------:R-:W-:Y:S01]  /*108e0*/  FMUL.FTZ R108, R108, UR17 ;  /* 0x000000116c6c7c20 */ /* 0x000fe20008410000 */
[----:B------:R-:W-:Y:S01]  /*108f0*/  FMUL.FTZ R117, R109, UR17 ;  /* 0x000000116d757c20 */ /* 0x000fe20008410000 */
[----:B------:R-:W-:Y:S01]  /*10900*/  FMUL.FTZ R118, R110, UR17 ;  /* 0x000000116e767c20 */ /* 0x000fe20008410000 */
[----:B------:R-:W-:Y:S01]  /*10910*/  FMUL.FTZ R0, R111, UR17 ;  /* 0x000000116f007c20 */ /* 0x000fe20008410000 */
[----:B------:R3:W4:Y:S01]  /*10920*/  MUFU.TANH R116, R108 ;  /* 0x0000006c00747308 */ /* 0x0007220000002400 */
[----:B--2---:R-:W-:Y:S01]  /*10930*/  HMMA.16816.F32 R16, R120, R128, R16 ;  /* 0x000000807810723c */ /* 0x004fe20000001810 */
[----:B------:R-:W-:Y:S01]  /*10940*/  FMUL.FTZ R101, R104, UR17 ;  /* 0x0000001168657c20 */ /* 0x000fe20008410000 */
[----:B------:R-:W-:Y:S01]  /*10950*/  FMUL.FTZ R104, R105, UR17 ;  /* 0x0000001169687c20 */ /* 0x000fe20008410000 */
[----:B------:R-:W-:Y:S01]  /*10960*/  FMUL.FTZ R105, R106, UR17 ;  /* 0x000000116a697c20 */ /* 0x000fe20008410000 */
[----:B------:R-:W-:-:S02]  /*10970*/  FMUL.FTZ R106, R107, UR17 ;  /* 0x000000116b6a7c20 */ /* 0x000fc40008410000 */
[----:B------:R-:W-:Y:S01]  /*10980*/  HMMA.16816.F32 R120, R120, R130, R12 ;  /* 0x000000827878723c */ /* 0x000fe2000000180c */
[----:B------:R-:W2:Y:S01]  /*10990*/  LDSM.16.M88.4 R12, [R136+0x2800] ;  /* 0x00280000880c783b */ /* 0x000ea20000000200 */
[----:B------:R-:W5:Y:S03]  /*109a0*/  MUFU.TANH R117, R117 ;  /* 0x0000007500757308 */ /* 0x000f660000002400 */
[----:B---3--:R-:W3:Y:S05]  /*109b0*/  LDSM.16.M88.4 R108, [R136+0x3000] ;  /* 0x00300000886c783b */ /* 0x008eea0000000200 */
[----:B------:R-:W5:Y:S01]  /*109c0*/  MUFU.TANH R118, R118 ;  /* 0x0000007600767308 */ /* 0x000f620000002400 */
[C---:B-1----:R-:W-:Y:S06]  /*109d0*/  HMMA.16816.F32 R24, R112.reuse, R4, R24 ;  /* 0x000000047018723c */ /* 0x042fec0000001818 */
[----:B------:R-:W-:Y:S01]  /*109e0*/  HMMA.16816.F32 R20, R112, R6, R20 ;  /* 0x000000067014723c */ /* 0x000fe20000001814 */
[----:B------:R-:W1:Y:S01]  /*109f0*/  LDSM.16.M88.4 R4, [R143+0x7800] ;  /* 0x007800008f04783b */ /* 0x000e620000000200 */
[----:B------:R-:W5:Y:S08]  /*10a00*/  MUFU.TANH R0, R0 ;  /* 0x0000000000007308 */ /* 0x000f700000002400 */
[----:B------:R-:W-:Y:S08]  /*10a10*/  MUFU.TANH R104, R104 ;  /* 0x0000006800687308 */ /* 0x000ff00000002400 */
[----:B------:R-:W5:Y:S01]  /*10a20*/  MUFU.TANH R105, R105 ;  /* 0x0000006900697308 */ /* 0x000f620000002400 */
[C---:B--2---:R-:W-:Y:S07]  /*10a30*/  HMMA.16816.F32 R32, R8.reuse, R12, R32 ;  /* 0x0000000c0820723c */ /* 0x044fee0000001820 */
[----:B------:R-:W2:Y:S01]  /*10a40*/  MUFU.TANH R106, R106 ;  /* 0x0000006a006a7308 */ /* 0x000ea20000002400 */
[----:B------:R-:W-:Y:S01]  /*10a50*/  HMMA.16816.F32 R28, R8, R14, R28 ;  /* 0x0000000e081c723c */ /* 0x000fe2000000181c */
[----:B------:R-:W4:Y:S01]  /*10a60*/  LDSM.16.M88.4 R12, [R136+0x3800] ;  /* 0x00380000880c783b */ /* 0x000f220000000200 */
[----:B------:R-:W-:-:S04]  /*10a70*/  DEPBAR.LE SB0, 0x0 ;  /* 0x000080000000791a */ /* 0x000fc80000000000 */
[----:B---3--:R-:W-:Y:S01]  /*10a80*/  HMMA.16816.F32 R24, R8, R108, R24 ;  /* 0x0000006c0818723c */ /* 0x008fe20000001818 */
[----:B------:R-:W3:Y:S01]  /*10a90*/  S2R R108, SR_TID.X ;  /* 0x00000000006c7919 */ /* 0x000ee20000002100 */
[----:B------:R-:W-:Y:S04]  /*10aa0*/  MUFU.TANH R101, R101 ;  /* 0x0000006500657308 */ /* 0x000fe80000002400 */
[C---:B-1----:R-:W-:Y:S06]  /*10ab0*/  HMMA.16816.F32 R16, R112.reuse, R4, R16 ;  /* 0x000000047010723c */ /* 0x042fec0000001810 */
[----:B------:R-:W-:Y:S01]  /*10ac0*/  HMMA.16816.F32 R120, R112, R6, R120 ;  /* 0x000000067078723c */ /* 0x000fe20000001878 */
[----:B------:R-:W-:Y:S01]  /*10ad0*/  FMUL.FTZ R107, R32, UR17 ;  /* 0x00000011206b7c20 */ /* 0x000fe20008410000 */
[----:B------:R-:W-:Y:S01]  /*10ae0*/  FMUL.FTZ R32, R33, UR17 ;  /* 0x0000001121207c20 */ /* 0x000fe20008410000 */
[----:B------:R-:W-:Y:S01]  /*10af0*/  FMUL.FTZ R33, R35, UR17 ;  /* 0x0000001123217c20 */ /* 0x000fe20008410000 */
[----:B------:R-:W-:-:S02]  /*10b00*/  FMUL.FTZ R34, R34, UR17 ;  /* 0x0000001122227c20 */ /* 0x000fc40008410000 */
[C---:B------:R-:W-:Y:S01]  /*10b10*/  HMMA.16816.F32 R20, R8.reuse, R110, R20 ;  /* 0x0000006e0814723c */ /* 0x040fe20000001814 */
[----:B------:R-:W1:Y:S01]  /*10b20*/  MUFU.TANH R107, R107 ;  /* 0x0000006b006b7308 */ /* 0x000e620000002400 */
[----:B------:R-:W-:Y:S01]  /*10b30*/  FMUL.FTZ R35, R28, UR17 ;  /* 0x000000111c237c20 */ /* 0x000fe20008410000 */
[----:B------:R-:W-:Y:S01]  /*10b40*/  FMUL.FTZ R28, R29, UR17 ;  /* 0x000000111d1c7c20 */ /* 0x000fe20008410000 */
[----:B------:R-:W-:Y:S01]  /*10b50*/  FMUL.FTZ R29, R31, UR17 ;  /* 0x000000111f1d7c20 */ /* 0x000fe20008410000 */
[----:B------:R-:W-:Y:S01]  /*10b60*/  FMUL.FTZ R30, R30, UR17 ;  /* 0x000000111e1e7c20 */ /* 0x000fe20008410000 */
[----:B------:R-:W-:Y:S01]  /*10b70*/  FMUL.FTZ R125, R24, UR17 ;  /* 0x00000011187d7c20 */ /* 0x000fe20008410000 */
[----:B------:R-:W-:Y:S01]  /*10b80*/  FMUL.FTZ R24, R26, UR17 ;  /* 0x000000111a187c20 */ /* 0x000fe20008410000 */
[----:B------:R-:W-:Y:S01]  /*10b90*/  FMUL.FTZ R25, R25, UR17 ;  /* 0x0000001119197c20 */ /* 0x000fe20008410000 */
[----:B------:R-:W1:Y:S01]  /*10ba0*/  MUFU.TANH R33, R33 ;  /* 0x0000002100217308 */ /* 0x000e620000002400 */
[----:B------:R-:W-:Y:S01]  /*10bb0*/  FMUL.FTZ R27, R27, UR17 ;  /* 0x000000111b1b7c20 */ /* 0x000fe20008410000 */
[----:B---3--:R-:W-:Y:S01]  /*10bc0*/  IMAD.SHL.U32 R5, R108, 0x2, RZ ;  /* 0x000000026c057824 */ /* 0x008fe200078e00ff */
[C---:B----4-:R-:W-:Y:S05]  /*10bd0*/  HMMA.16816.F32 R16, R8.reuse, R12, R16 ;  /* 0x0000000c0810723c */ /* 0x050fea0000001810 */
[----:B------:R-:W-:Y:S01]  /*10be0*/  MUFU.TANH R35, R35 ;  /* 0x0000002300237308 */ /* 0x000fe20000002400 */
[----:B------:R-:W-:Y:S01]  /*10bf0*/  LOP3.LUT R5, R5, 0x6, RZ, 0xc0, !PT ;  /* 0x0000000605057812 */ /* 0x000fe200078ec0ff */
[----:B------:R-:W-:Y:S05]  /*10c00*/  HMMA.16816.F32 R120, R8, R14, R120 ;  /* 0x0000000e0878723c */ /* 0x000fea0000001878 */
[----:B------:R-:W-:Y:S01]  /*10c10*/  FMUL.FTZ R26, R20, UR17 ;  /* 0x00000011141a7c20 */ /* 0x000fe20008410000 */
[----:B------:R-:W-:Y:S01]  /*10c20*/  IMAD R4, R158, 0x40, R5 ;  /* 0x000000409e047824 */ /* 0x000fe200078e0205 */
[----:B------:R-:W-:Y:S01]  /*10c30*/  MUFU.TANH R32, R32 ;  /* 0x0000002000207308 */ /* 0x000fe20000002400 */
[----:B------:R-:W-:Y:S01]  /*10c40*/  FMUL.FTZ R23, R23, UR17 ;  /* 0x0000001117177c20 */ /* 0x000fe20008410000 */
[----:B------:R-:W-:Y:S01]  /*10c50*/  FMUL.FTZ R22, R22, UR17 ;  /* 0x0000001116167c20 */ /* 0x000fe20008410000 */
[C---:B------:R-:W-:Y:S01]  /*10c60*/  VIADD R6, R4.reuse, 0x1 ;  /* 0x0000000104067836 */ /* 0x040fe20000000000 */
[CC--:B------:R-:W-:Y:S01]  /*10c70*/  ISETP.GE.AND P5, PT, R4.reuse, R2.reuse, PT ;  /* 0x000000020400720c */ /* 0x0c0fe20003fa6270 */
[C---:B------:R-:W-:Y:S01]  /*10c80*/  VIADD R20, R4.reuse, 0x9 ;  /* 0x0000000904147836 */ /* 0x040fe20000000000 */
[CC--:B------:R-:W-:Y:S01]  /*10c90*/  ISETP.GE.AND P2, PT, R4.reuse, R103.reuse, PT ;  /* 0x000000670400720c */ /* 0x0c0fe20003f46270 */
[----:B------:R-:W-:Y:S01]  /*10ca0*/  VIADD R8, R4, 0x11 ;  /* 0x0000001104087836 */ /* 0x000fe20000000000 */
[CC--:B------:R-:W-:Y:S01]  /*10cb0*/  ISETP.GE.AND P4, PT, R6.reuse, R2.reuse, PT ;  /* 0x000000020600720c */ /* 0x0c0fe20003f86270 */
[----:B------:R-:W3:Y:S01]  /*10cc0*/  MUFU.TANH R34, R34 ;  /* 0x0000002200227308 */ /* 0x000ee20000002400 */
[-C--:B------:R-:W-:Y:S01]  /*10cd0*/  ISETP.GE.AND P1, PT, R6, R103.reuse, PT ;  /* 0x000000670600720c */ /* 0x080fe20003f26270 */
[----:B------:R-:W-:Y:S01]  /*10ce0*/  VIADD R6, R4, 0x8 ;  /* 0x0000000804067836 */ /* 0x000fe20000000000 */
[----:B------:R-:W-:Y:S01]  /*10cf0*/  FSEL R7, R116, -INF , !P5 ;  /* 0xff80000074077808 */ /* 0x000fe20006800000 */
[----:B------:R-:W-:Y:S01]  /*10d00*/  VIADD R14, R4, 0x18 ;  /* 0x00000018040e7836 */ /* 0x000fe20000000000 */
[----:B-----5:R-:W-:Y:S01]  /*10d10*/  FSEL R13, R117, -INF , !P4 ;  /* 0xff800000750d7808 */ /* 0x020fe20006000000 */
[----:B------:R-:W-:Y:S01]  /*10d20*/  FMUL.FTZ R115, R16, UR17 ;  /* 0x0000001110737c20 */ /* 0x000fe20008410000 */
[CC--:B------:R-:W-:Y:S01]  /*10d30*/  ISETP.GE.AND P6, PT, R6.reuse, R2.reuse, PT ;  /* 0x000000020600720c */ /* 0x0c0fe20003fc6270 */
[----:B------:R-:W-:Y:S01]  /*10d40*/  MUFU.TANH R29, R29 ;  /* 0x0000001d001d7308 */ /* 0x000fe20000002400 */
[-C--:B------:R-:W-:Y:S01]  /*10d50*/  ISETP.GE.AND P5, PT, R6, R103.reuse, PT ;  /* 0x000000670600720c */ /* 0x080fe20003fa6270 */
[----:B------:R-:W-:Y:S01]  /*10d60*/  VIADD R16, R4, 0x19 ;  /* 0x0000001904107836 */ /* 0x000fe20000000000 */
[----:B------:R-:W-:Y:S01]  /*10d70*/  FSEL R6, R118, -INF , !P2 ;  /* 0xff80000076067808 */ /* 0x000fe20005000000 */
[----:B------:R-:W-:Y:S01]  /*10d80*/  FMUL.FTZ R12, R21, UR17 ;  /* 0x00000011150c7c20 */ /* 0x000fe20008410000 */
[-C--:B------:R-:W-:Y:S01]  /*10d90*/  ISETP.GE.AND P2, PT, R20, R2.reuse, PT ;  /* 0x000000021400720c */ /* 0x080fe20003f46270 */
[----:B------:R-:W-:Y:S01]  /*10da0*/  FMUL.FTZ R111, R120, UR17 ;  /* 0x00000011786f7c20 */ /* 0x000fe20008410000 */
[-C--:B------:R-:W-:Y:S01]  /*10db0*/  ISETP.GE.AND P4, PT, R20, R103.reuse, PT ;  /* 0x000000671400720c */ /* 0x080fe20003f86270 */
[----:B------:R-:W-:Y:S01]  /*10dc0*/  VIADD R20, R4, 0x10 ;  /* 0x0000001004147836 */ /* 0x000fe20000000000 */
[----:B------:R-:W4:Y:S01]  /*10dd0*/  MUFU.TANH R125, R125 ;  /* 0x0000007d007d7308 */ /* 0x000f220000002400 */
[----:B------:R-:W-:Y:S01]  /*10de0*/  FSEL R0, R0, -INF , !P1 ;  /* 0xff80000000007808 */ /* 0x000fe20004800000 */
[----:B------:R-:W-:Y:S01]  /*10df0*/  FMUL.FTZ R17, R17, UR17 ;  /* 0x0000001111117c20 */ /* 0x000fe20008410000 */
[----:B------:R-:W-:Y:S01]  /*10e00*/  FSEL R10, R105, -INF , !P5 ;  /* 0xff800000690a7808 */ /* 0x000fe20006800000 */
[----:B------:R-:W-:Y:S01]  /*10e10*/  FMUL.FTZ R102, R122, UR17 ;  /* 0x000000117a667c20 */ /* 0x000fe20008410000 */
[-C--:B------:R-:W-:Y:S01]  /*10e20*/  ISETP.GE.AND P1, PT, R20, R2.reuse, PT ;  /* 0x000000021400720c */ /* 0x080fe20003f26270 */
[----:B------:R-:W-:Y:S01]  /*10e30*/  FMUL.FTZ R18, R18, UR17 ;  /* 0x0000001112127c20 */ /* 0x000fe20008410000 */
[----:B------:R-:W-:Y:S01]  /*10e40*/  FSEL R11, R104, -INF , !P2 ;  /* 0xff800000680b7808 */ /* 0x000fe20005000000 */
[----:B------:R-:W5:Y:S01]  /*10e50*/  MUFU.TANH R28, R28 ;  /* 0x0000001c001c7308 */ /* 0x000f620000002400 */
[C---:B------:R-:W-:Y:S01]  /*10e60*/  ISETP.GE.AND P5, PT, R8.reuse, R2, PT ;  /* 0x000000020800720c */ /* 0x040fe20003fa6270 */
[----:B------:R-:W-:Y:S01]  /*10e70*/  FMUL.FTZ R19, R19, UR17 ;  /* 0x0000001113137c20 */ /* 0x000fe20008410000 */
[----:B------:R-:W-:-:S02]  /*10e80*/  ISETP.GE.AND P2, PT, R8, R103, PT ;  /* 0x000000670800720c */ /* 0x000fc40003f46270 */
[----:B--2---:R-:W-:Y:S02]  /*10e90*/  FSEL R8, R106, -INF , !P4 ;  /* 0xff8000006a087808 */ /* 0x004fe40006000000 */
[----:B-1----:R-:W-:Y:S01]  /*10ea0*/  FSEL R15, R107, -INF , !P1 ;  /* 0xff8000006b0f7808 */ /* 0x002fe20004800000 */
[----:B------:R-:W-:Y:S01]  /*10eb0*/  MUFU.TANH R30, R30 ;  /* 0x0000001e001e7308 */ /* 0x000fe20000002400 */
[C---:B------:R-:W-:Y:S01]  /*10ec0*/  ISETP.GE.AND P4, PT, R14.reuse, R2, PT ;  /* 0x000000020e00720c */ /* 0x040fe20003f86270 */
[----:B------:R-:W-:Y:S01]  /*10ed0*/  FMUL.FTZ R107, R121, UR17 ;  /* 0x00000011796b7c20 */ /* 0x000fe20008410000 */
[-C--:B------:R-:W-:Y:S01]  /*10ee0*/  ISETP.GE.AND P1, PT, R14, R103.reuse, PT ;  /* 0x000000670e00720c */ /* 0x080fe20003f26270 */
[----:B------:R-:W-:Y:S01]  /*10ef0*/  VIADD R14, R4, 0x20 ;  /* 0x00000020040e7836 */ /* 0x000fe20000000000 */
[----:B------:R-:W-:Y:S01]  /*10f00*/  FSEL R9, R101, -INF , !P6 ;  /* 0xff80000065097808 */ /* 0x000fe20007000000 */
[----:B------:R-:W-:Y:S01]  /*10f10*/  FMUL.FTZ R101, R123, UR17 ;  /* 0x000000117b657c20 */ /* 0x000fe20008410000 */
[----:B------:R-:W-:Y:S01]  /*10f20*/  ISETP.GE.AND P6, PT, R20, R103, PT ;  /* 0x000000671400720c */ /* 0x000fe20003fc6270 */
[----:B------:R-:W-:Y:S01]  /*10f30*/  MUFU.TANH R119, R25 ;  /* 0x0000001900777308 */ /* 0x000fe20000002400 */
[----:B------:R-:W-:-:S02]  /*10f40*/  FSEL R112, R33, -INF , !P2 ;  /* 0xff80000021707808 */ /* 0x000fc40005000000 */
[----:B---3--:R-:W-:Y:S02]  /*10f50*/  FSEL R104, R34, -INF , !P6 ;  /* 0xff80000022687808 */ /* 0x008fe40007000000 */
[----:B------:R-:W-:Y:S02]  /*10f60*/  FSEL R105, R32, -INF , !P5 ;  /* 0xff80000020697808 */ /* 0x000fe40006800000 */
[-C--:B------:R-:W-:Y:S01]  /*10f70*/  ISETP.GE.AND P2, PT, R14, R2.reuse, PT ;  /* 0x000000020e00720c */ /* 0x080fe20003f46270 */
[----:B------:R-:W1:Y:S01]  /*10f80*/  MUFU.TANH R5, R27 ;  /* 0x0000001b00057308 */ /* 0x000e620000002400 */
[C---:B------:R-:W-:Y:S02]  /*10f90*/  ISETP.GE.AND P6, PT, R16.reuse, R2, PT ;  /* 0x000000021000720c */ /* 0x040fe40003fc6270 */
[----:B------:R-:W-:Y:S01]  /*10fa0*/  ISETP.GE.AND P5, PT, R16, R103, PT ;  /* 0x000000671000720c */ /* 0x000fe20003fa6270 */
[----:B------:R-:W-:Y:S01]  /*10fb0*/  VIADD R16, R4, 0x21 ;  /* 0x0000002104107836 */ /* 0x000fe20000000000 */
[----:B----4-:R-:W-:-:S02]  /*10fc0*/  FSEL R125, R125, -INF , !P2 ;  /* 0xff8000007d7d7808 */ /* 0x010fc40005000000 */
[----:B------:R-:W-:Y:S01]  /*10fd0*/  FSEL R20, R29, -INF , !P5 ;  /* 0xff8000001d147808 */ /* 0x000fe20006800000 */
[----:B------:R-:W2:Y:S01]  /*10fe0*/  MUFU.TANH R25, R26 ;  /* 0x0000001a00197308 */ /* 0x000ea20000002400 */
[----:B-----5:R-:W-:Y:S02]  /*10ff0*/  FSEL R21, R28, -INF , !P6 ;  /* 0xff8000001c157808 */ /* 0x020fe40007000000 */
[----:B------:R-:W-:-:S05]  /*11000*/  ISETP.GE.AND P6, PT, R16, R103, PT ;  /* 0x000000671000720c */ /* 0x000fca0003fc6270 */
[----:B------:R3:W-:Y:S01]  /*11010*/  MUFU.TANH R114, R23 ;  /* 0x0000001700727308 */ /* 0x0007e20000002400 */
[----:B-1----:R-:W-:Y:S01]  /*11020*/  FSEL R118, R5, -INF , !P6 ;  /* 0xff80000005767808 */ /* 0x002fe20007000000 */
[----:B------:R-:W-:-:S06]  /*11030*/  VIADD R5, R4, 0x38 ;  /* 0x0000003804057836 */ /* 0x000fcc0000000000 */
[----:B------:R-:W1:Y:S08]  /*11040*/  MUFU.TANH R24, R24 ;  /* 0x0000001800187308 */ /* 0x000e700000002400 */
[----:B------:R4:W5:Y:S01]  /*11050*/  MUFU.TANH R116, R22 ;  /* 0x0000001600747308 */ /* 0x0009620000002400 */
[----:B---3--:R-:W-:Y:S02]  /*11060*/  FSEL R23, R35, -INF , !P4 ;  /* 0xff80000023177808 */ /* 0x008fe40006000000 */
[----:B------:R-:W-:Y:S01]  /*11070*/  ISETP.GE.AND P4, PT, R14, R103, PT ;  /* 0x000000670e00720c */ /* 0x000fe20003f86270 */
[----:B------:R-:W-:-:S04]  /*11080*/  VIADD R14, R4, 0x28 ;  /* 0x00000028040e7836 */ /* 0x000fc80000000000 */
[----:B------:R-:W3:Y:S01]  /*11090*/  MUFU.TANH R12, R12 ;  /* 0x0000000c000c7308 */ /* 0x000ee20000002400 */
[CC--:B------:R-:W-:Y:S02]  /*110a0*/  ISETP.GE.AND P5, PT, R14.reuse, R2.reuse, PT ;  /* 0x000000020e00720c */ /* 0x0c0fe40003fa6270 */
[----:B------:R-:W-:Y:S01]  /*110b0*/  ISETP.GE.AND P2, PT, R14, R103, PT ;  /* 0x000000670e00720c */ /* 0x000fe20003f46270 */
[----:B------:R-:W-:Y:S01]  /*110c0*/  VIADD R14, R4, 0x30 ;  /* 0x00000030040e7836 */ /* 0x000fe20000000000 */
[----:B--2---:R-:W-:Y:S02]  /*110d0*/  FSEL R121, R25, -INF , !P5 ;  /* 0xff80000019797808 */ /* 0x004fe40006800000 */
[----:B-1----:R-:W-:Y:S01]  /*110e0*/  FSEL R120, R24, -INF , !P4 ;  /* 0xff80000018787808 */ /* 0x002fe20006000000 */
[----:B------:R-:W1:Y:S01]  /*110f0*/  MUFU.TANH R115, R115 ;  /* 0x0000007300737308 */ /* 0x000e620000002400 */
[----:B----4-:R-:W-:Y:S02]  /*11100*/  FSEL R22, R30, -INF , !P1 ;  /* 0xff8000001e167808 */ /* 0x010fe40004800000 */
[-C--:B------:R-:W-:Y:S01]  /*11110*/  ISETP.GE.AND P1, PT, R16, R2.reuse, PT ;  /* 0x000000021000720c */ /* 0x080fe20003f26270 */
[----:B------:R-:W-:Y:S01]  /*11120*/  VIADD R16, R4, 0x29 ;  /* 0x0000002904107836 */ /* 0x000fe20000000000 */
[----:B------:R-:W-:-:S02]  /*11130*/  ISETP.GE.AND P6, PT, R14, R2, PT ;  /* 0x000000020e00720c */ /* 0x000fc40003fc6270 */
[----:B------:R-:W-:Y:S01]  /*11140*/  FSEL R119, R119, -INF , !P1 ;  /* 0xff80000077777808 */ /* 0x000fe20004800000 */
[----:B------:R-:W2:Y:S01]  /*11150*/  MUFU.TANH R113, R17 ;  /* 0x0000001100717308 */ /* 0x000ea20000002400 */
[-C--:B------:R-:W-:Y:S01]  /*11160*/  ISETP.GE.AND P5, PT, R14, R103.reuse, PT ;  /* 0x000000670e00720c */ /* 0x080fe20003fa6270 */
[----:B------:R-:W-:Y:S01]  /*11170*/  VIADD R14, R4, 0x31 ;  /* 0x00000031040e7836 */ /* 0x000fe20000000000 */
[----:B------:R-:W-:Y:S01]  /*11180*/  ISETP.GE.AND P1, PT, R16, R103, PT ;  /* 0x000000671000720c */ /* 0x000fe20003f26270 */
[----:B------:R-:W-:Y:S01]  /*11190*/  VIADD R4, R4, 0x39 ;  /* 0x0000003904047836 */ /* 0x000fe20000000000 */
[----:B-----5:R-:W-:Y:S02]  /*111a0*/  FSEL R116, R116, -INF , !P2 ;  /* 0xff80000074747808 */ /* 0x020fe40005000000 */
[----:B------:R-:W-:Y:S01]  /*111b0*/  FSEL R114, R114, -INF , !P1 ;  /* 0xff80000072727808 */ /* 0x000fe20004800000 */
[----:B------:R-:W4:Y:S01]  /*111c0*/  MUFU.TANH R111, R111 ;  /* 0x0000006f006f7308 */ /* 0x000f220000002400 */
[----:B------:R-:W-:-:S02]  /*111d0*/  ISETP.GE.AND P4, PT, R16, R2, PT ;  /* 0x000000021000720c */ /* 0x000fc40003f86270 */
[-C--:B------:R-:W-:Y:S02]  /*111e0*/  ISETP.GE.AND P2, PT, R14, R2.reuse, PT ;  /* 0x000000020e00720c */ /* 0x080fe40003f46270 */
[-C--:B------:R-:W-:Y:S02]  /*111f0*/  ISETP.GE.AND P1, PT, R5, R2.reuse, PT ;  /* 0x000000020500720c */ /* 0x080fe40003f26270 */
[----:B---3--:R-:W-:Y:S01]  /*11200*/  FSEL R117, R12, -INF , !P4 ;  /* 0xff8000000c757808 */ /* 0x008fe20006000000 */
[----:B------:R-:W3:Y:S01]  /*11210*/  MUFU.TANH R107, R107 ;  /* 0x0000006b006b7308 */ /* 0x000ee20000002400 */
[----:B-1----:R-:W-:Y:S02]  /*11220*/  FSEL R115, R115, -INF , !P6 ;  /* 0xff80000073737808 */ /* 0x002fe40007000000 */
[----:B--2---:R-:W-:Y:S02]  /*11230*/  FSEL R113, R113, -INF , !P2 ;  /* 0xff80000071717808 */ /* 0x004fe40005000000 */
[----:B------:R-:W-:Y:S01]  /*11240*/  ISETP.GE.AND P4, PT, R14, R103, PT ;  /* 0x000000670e00720c */ /* 0x000fe20003f86270 */
[----:B------:R-:W-:Y:S01]  /*11250*/  BAR.SYNC.DEFER_BLOCKING 0x0 ;  /* 0x0000000000007b1d */ /* 0x000fe20000010000 */
[----:B------:R-:W-:-:S02]  /*11260*/  ISETP.GE.AND P6, PT, R4, R2, PT ;  /* 0x000000020400720c */ /* 0x000fc40003fc6270 */
[----:B----4-:R-:W-:Y:S02]  /*11270*/  FSEL R111, R111, -INF , !P1 ;  /* 0xff8000006f6f7808 */ /* 0x010fe40004800000 */
[-C--:B------:R-:W-:Y:S01]  /*11280*/  ISETP.GE.AND P2, PT, R5, R103.reuse, PT ;  /* 0x000000670500720c */ /* 0x080fe20003f46270 */
[----:B------:R-:W1:Y:S01]  /*11290*/  MUFU.TANH R108, R18 ;  /* 0x00000012006c7308 */ /* 0x000e620000002400 */
[----:B------:R-:W-:Y:S02]  /*112a0*/  ISETP.GE.AND P1, PT, R4, R103, PT ;  /* 0x000000670400720c */ /* 0x000fe40003f26270 */
[----:B---3--:R-:W-:-:S05]  /*112b0*/  FSEL R107, R107, -INF , !P6 ;  /* 0xff8000006b6b7808 */ /* 0x008fca0007000000 */
[----:B------:R-:W2:Y:S08]  /*112c0*/  MUFU.TANH R106, R19 ;  /* 0x00000013006a7308 */ /* 0x000eb00000002400 */
        /* <DEDUP_REMOVED lines=68> */
.L_x_7048:
[----:B------:R-:W-:Y:S02]  /*11710*/  ULDC UR8, c[0x0][0x248] ;  /* 0x0000920000087ab9 */ /* 0x000fe40000000800 */
[----:B------:R-:W-:-:S06]  /*11720*/  USHF.L.U32 UR4, UR8, 0x6, URZ ;  /* 0x0000000608047899 */ /* 0x000fcc000800063f */
[----:B------:R-:W-:-:S04]  /*11730*/  IADD3 R16, RZ, -UR4, RZ ;  /* 0x80000004ff107c10 */ /* 0x000fc8000fffe0ff */
[----:B------:R-:W-:-:S07]  /*11740*/  SHF.R.S32.HI R2, RZ, 0x1f, R16 ;  /* 0x0000001fff027819 */ /* 0x000fce0000011410 */
.L_x_7049:
        /* <DEDUP_REMOVED lines=23> */
.L_x_7047:
        /* <DEDUP_REMOVED lines=37> */
[----:B------:R-:W2:Y:S04]  /*11b10*/  SHFL.BFLY PT, R29, R2, 0x1, 0x1f ;  /* 0x0c201f00021d7f89 */ /* 0x000ea800000e0000 */
[----:B------:R-:W3:Y:S01]  /*11b20*/  LDSM.16.MT88.4 R16, [R144+0x8000] ;  /* 0x008000009010783b */ /* 0x000ee20000004200 */
        /* <DEDUP_REMOVED lines=15> */
[----:B------:R-:W-:Y:S01]  /*11c20*/  FSEL R6, R28, RZ, P0 ;  /* 0x000000ff1c067208 */ /* 0x000fe20000000000 */
[----:B------:R-:W1:Y:S01]  /*11c30*/  LDSM.16.MT88.4 R8, [R142+0x8000] ;  /* 0x008000008e08783b */ /* 0x000e620000004200 */
[----:B------:R-:W-:Y:S01]  /*11c40*/  FADD.FTZ R4, R100, -R5 ;  /* 0x8000000564047221 */ /* 0x000fe20000010000 */
[--C-:B------:R-:W-:Y:S01]  /*11c50*/  FFMA.FTZ R27, R13, UR12, -R110.reuse ;  /* 0x0000000c0d1b7c23 */ /* 0x100fe2000801086e */
[----:B------:R-:W-:Y:S01]  /*11c60*/  FFMA.FTZ R33, R7, UR12, -R110 ;  /* 0x0000000c07217c23 */ /* 0x000fe2000801086e */
[----:B------:R-:W-:Y:S01]  /*11c70*/  FADD.FTZ R6, R3, -R6 ;  /* 0x8000000603067221 */ /* 0x000fe20000010000 */
[--C-:B------:R-:W-:Y:S01]  /*11c80*/  FFMA.FTZ R3, R15, UR12, -R110.reuse ;  /* 0x0000000c0f037c23 */ /* 0x100fe2000801086e */
[----:B------:R-:W-:Y:S01]  /*11c90*/  FMUL.FTZ R32, R4, UR12 ;  /* 0x0000000c04207c20 */ /* 0x000fe20008410000 */
[----:B------:R-:W2:Y:S01]  /*11ca0*/  LDSM.16.MT88.4 R12, [R141+0x8000] ;  /* 0x008000008d0c783b */ /* 0x000ea20000004200 */
        /* <DEDUP_REMOVED lines=25> */
[----:B------:R-:W5:Y:S01]  /*11e40*/  MUFU.EX2 R25, R25 ;  /* 0x0000001900197308 */ /* 0x000f620000000800 */
[----:B----4-:R-:W-:Y:S01]  /*11e50*/  F2FP.F16.F32.PACK_AB R4, R27, R33 ;  /* 0x000000211b04723e */ /* 0x010fe200000000ff */
[--C-:B------:R-:W-:Y:S01]  /*11e60*/  FFMA.FTZ R108, R102, UR12, -R103.reuse ;  /* 0x0000000c666c7c23 */ /* 0x100fe20008010867 */
[--C-:B------:R-:W-:Y:S01]  /*11e70*/  FFMA.FTZ R106, R106, UR12, -R103.reuse ;  /* 0x0000000c6a6a7c23 */ /* 0x100fe20008010867 */
[----:B------:R-:W-:-:S04]  /*11e80*/  FFMA.FTZ R102, R101, UR12, -R103 ;  /* 0x0000000c65667c23 */ /* 0x000fc80008010867 */
[----:B------:R-:W-:Y:S08]  /*11e90*/  MUFU.EX2 R24, R24 ;  /* 0x0000001800187308 */ /* 0x000ff00000000800 */
[----:B------:R-:W4:Y:S01]  /*11ea0*/  MUFU.EX2 R2, R2 ;  /* 0x0000000200027308 */ /* 0x000f220000000800 */
[----:B-----5:R-:W-:-:S07]  /*11eb0*/  F2FP.F16.F32.PACK_AB R6, R25, R26 ;  /* 0x0000001a1906723e */ /* 0x020fce00000000ff */
[----:B------:R-:W-:Y:S08]  /*11ec0*/  MUFU.EX2 R0, R0 ;  /* 0x0000000000007308 */ /* 0x000ff00000000800 */
[----:B------:R-:W5:Y:S01]  /*11ed0*/  MUFU.EX2 R31, R31 ;  /* 0x0000001f001f7308 */ /* 0x000f620000000800 */
[----:B----4-:R-:W-:-:S07]  /*11ee0*/  F2FP.F16.F32.PACK_AB R5, R2, R24 ;  /* 0x000000180205723e */ /* 0x010fce00000000ff */
[----:B------:R-:W4:Y:S08]  /*11ef0*/  MUFU.EX2 R32, R32 ;  /* 0x0000002000207308 */ /* 0x000f300000000800 */
[----:B------:R-:W3:Y:S01]  /*11f00*/  MUFU.EX2 R30, R30 ;  /* 0x0000001e001e7308 */ /* 0x000ee20000000800 */
        /* <DEDUP_REMOVED lines=18> */
[C---:B------:R-:W-:Y:S01]  /*12030*/  HMMA.16816.F32 R96, R4.reuse, R16, R96 ;  /* 0x000000100460723c */ /* 0x040fe20000001860 */
[-C--:B------:R-:W-:Y:S01]  /*12040*/  FMUL.FTZ R80, R80, R32.reuse ;  /* 0x0000002050507220 */ /* 0x080fe20000410000 */
[-C--:B------:R-:W-:Y:S01]  /*12050*/  FMUL.FTZ R81, R81, R32.reuse ;  /* 0x0000002051517220 */ /* 0x080fe20000410000 */
[----:B------:R-:W-:Y:S01]  /*12060*/  FMUL.FTZ R76, R76, R32 ;  /* 0x000000204c4c7220 */ /* 0x000fe20000410000 */
[-C--:B------:R-:W-:Y:S01]  /*12070*/  FMUL.FTZ R82, R82, R30.reuse ;  /* 0x0000001e52527220 */ /* 0x080fe20000410000 */
[----:B------:R-:W-:Y:S01]  /*12080*/  FMUL.FTZ R83, R83, R30 ;  /* 0x0000001e53537220 */ /* 0x000fe20000410000 */
[C---:B------:R-:W-:Y:S01]  /*12090*/  HMMA.16816.F32 R92, R4.reuse, R18, R92 ;  /* 0x00000012045c723c */ /* 0x040fe2000000185c */
[----:B------:R-:W3:Y:S01]  /*120a0*/  LDSM.16.MT88.4 R16, [R140+0x8000] ;  /* 0x008000008c10783b */ /* 0x000ee20000004200 */
[----:B------:R-:W-:Y:S01]  /*120b0*/  FMUL.FTZ R77, R77, R32 ;  /* 0x000000204d4d7220 */ /* 0x000fe20000410000 */
[-C--:B------:R-:W-:Y:S01]  /*120c0*/  FMUL.FTZ R78, R78, R30.reuse ;  /* 0x0000001e4e4e7220 */ /* 0x080fe20000410000 */
[----:B------:R-:W-:Y:S01]  /*120d0*/  FMUL.FTZ R79, R79, R30 ;  /* 0x0000001e4f4f7220 */ /* 0x000fe20000410000 */
[-C--:B------:R-:W-:Y:S01]  /*120e0*/  FMUL.FTZ R72, R72, R32.reuse ;  /* 0x0000002048487220 */ /* 0x080fe20000410000 */
[C---:B-1----:R-:W-:Y:S01]  /*120f0*/  HMMA.16816.F32 R88, R4.reuse, R8, R88 ;  /* 0x000000080458723c */ /* 0x042fe20000001858 */
[-C--:B------:R-:W-:Y:S01]  /*12100*/  FMUL.FTZ R73, R73, R32.reuse ;  /* 0x0000002049497220 */ /* 0x080fe20000410000 */
[----:B------:R-:W-:Y:S01]  /*12110*/  FMUL.FTZ R68, R68, R32 ;  /* 0x0000002044447220 */ /* 0x000fe20000410000 */
[-C--:B------:R-:W-:Y:S01]  /*12120*/  FMUL.FTZ R74, R74, R30.reuse ;  /* 0x0000001e4a4a7220 */ /* 0x080fe20000410000 */
[----:B------:R-:W-:Y:S01]  /*12130*/  FMUL.FTZ R75, R75, R30 ;  /* 0x0000001e4b4b7220 */ /* 0x000fe20000410000 */
[----:B------:R-:W-:Y:S01]  /*12140*/  FMUL.FTZ R69, R69, R32 ;  /* 0x0000002045457220 */ /* 0x000fe20000410000 */
[C---:B------:R-:W-:Y:S01]  /*12150*/  HMMA.16816.F32 R84, R4.reuse, R10, R84 ;  /* 0x0000000a0454723c */ /* 0x040fe20000001854 */
[----:B------:R-:W1:Y:S01]  /*12160*/  LDSM.16.MT88.4 R8, [R144+0xa000] ;  /* 0x00a000009008783b */ /* 0x000e620000004200 */
[-C--:B------:R-:W-:Y:S01]  /*12170*/  FMUL.FTZ R70, R70, R30.reuse ;  /* 0x0000001e46467220 */ /* 0x080fe20000410000 */
[----:B------:R-:W-:Y:S01]  /*12180*/  FMUL.FTZ R71, R71, R30 ;  /* 0x0000001e47477220 */ /* 0x000fe20000410000 */
[-C--:B------:R-:W-:Y:S01]  /*12190*/  FMUL.FTZ R36, R36, R32.reuse ;  /* 0x0000002024247220 */ /* 0x080fe20000410000 */
[-C--:B------:R-:W-:Y:S01]  /*121a0*/  FMUL.FTZ R37, R37, R32.reuse ;  /* 0x0000002025257220 */ /* 0x080fe20000410000 */
[C---:B--2---:R-:W-:Y:S01]  /*121b0*/  HMMA.16816.F32 R80, R4.reuse, R12, R80 ;  /* 0x0000000c0450723c */ /* 0x044fe20000001850 */
[----:B------:R-:W-:Y:S01]  /*121c0*/  FMUL.FTZ R40, R40, R32 ;  /* 0x0000002028287220 */ /* 0x000fe20000410000 */
[-C--:B------:R-:W-:Y:S01]  /*121d0*/  FMUL.FTZ R38, R38, R30.reuse ;  /* 0x0000001e26267220 */ /* 0x080fe20000410000 */
[----:B------:R-:W-:Y:S01]  /*121e0*/  FMUL.FTZ R39, R39, R30 ;  /* 0x0000001e27277220 */ /* 0x000fe20000410000 */
[----:B------:R-:W-:Y:S01]  /*121f0*/  FMUL.FTZ R41, R41, R32 ;  /* 0x0000002029297220 */ /* 0x000fe20000410000 */
[-C--:B------:R-:W-:Y:S01]  /*12200*/  FMUL.FTZ R42, R42, R30.reuse ;  /* 0x0000001e2a2a7220 */ /* 0x080fe20000410000 */
[C---:B------:R-:W-:Y:S01]  /*12210*/  HMMA.16816.F32 R76, R4.reuse, R14, R76 ;  /* 0x0000000e044c723c */ /* 0x040fe2000000184c */
[----:B------:R-:W2:Y:S01]  /*12220*/  LDSM.16.MT88.4 R12, [R142+0xa000] ;  /* 0x00a000008e0c783b */ /* 0x000ea20000004200 */
[----:B------:R-:W-:Y:S01]  /*12230*/  FMUL.FTZ R43, R43, R30 ;  /* 0x0000001e2b2b7220 */ /* 0x000fe20000410000 */
[-C--:B------:R-:W-:Y:S01]  /*12240*/  FMUL.FTZ R44, R44, R32.reuse ;  /* 0x000000202c2c7220 */ /* 0x080fe20000410000 */
[-C--:B------:R-:W-:Y:S01]  /*12250*/  FMUL.FTZ R45, R45, R32.reuse ;  /* 0x000000202d2d7220 */ /* 0x080fe20000410000 */
[----:B------:R-:W-:Y:S01]  /*12260*/  FMUL.FTZ R48, R48, R32 ;  /* 0x0000002030307220 */ /* 0x000fe20000410000 */
[-C--:B------:R-:W-:Y:S01]  /*12270*/  FMUL.FTZ R46, R46, R30.reuse ;  /* 0x0000001e2e2e7220 */ /* 0x080fe20000410000 */
[----:B------:R-:W-:Y:S01]  /*12280*/  FMUL.FTZ R47, R47, R30 ;  /* 0x0000001e2f2f7220 */ /* 0x000fe20000410000 */
[----:B------:R-:W-:Y:S01]  /*12290*/  FMUL.FTZ R49, R49, R32 ;  /* 0x0000002031317220 */ /* 0x000fe20000410000 */
[-C--:B------:R-:W-:Y:S01]  /*122a0*/  FMUL.FTZ R50, R50, R30.reuse ;  /* 0x0000001e32327220 */ /* 0x080fe20000410000 */
[----:B------:R-:W-:Y:S01]  /*122b0*/  FMUL.FTZ R51, R51, R30 ;  /* 0x0000001e33337220 */ /* 0x000fe20000410000 */
[----:B------:R-:W-:Y:S01]  /*122c0*/  MUFU.EX2 R34, R34 ;  /* 0x0000002200227308 */ /* 0x000fe20000000800 */
[-C--:B------:R-:W-:Y:S01]  /*122d0*/  FMUL.FTZ R52, R52, R32.reuse ;  /* 0x0000002034347220 */ /* 0x080fe20000410000 */
[-C--:B------:R-:W-:Y:S01]  /*122e0*/  FMUL.FTZ R53, R53, R32.reuse ;  /* 0x0000002035357220 */ /* 0x080fe20000410000 */
[----:B------:R-:W-:Y:S01]  /*122f0*/  FMUL.FTZ R56, R56, R32 ;  /* 0x0000002038387220 */ /* 0x000fe20000410000 */
[-C--:B------:R-:W-:Y:S01]  /*12300*/  FMUL.FTZ R54, R54, R30.reuse ;  /* 0x0000001e36367220 */ /* 0x080fe20000410000 */
[----:B------:R-:W-:Y:S01]  /*12310*/  FMUL.FTZ R55, R55, R30 ;  /* 0x0000001e37377220 */ /* 0x000fe20000410000 */
[C---:B---3--:R-:W-:Y:S01]  /*12320*/  HMMA.16816.F32 R72, R4.reuse, R16, R72 ;  /* 0x000000100448723c */ /* 0x048fe20000001848 */
[----:B------:R-:W-:Y:S01]  /*12330*/  FMUL.FTZ R57, R57, R32 ;  /* 0x0000002039397220 */ /* 0x000fe20000410000 */
[----:B------:R-:W-:Y:S01]  /*12340*/  MUFU.EX2 R35, R35 ;  /* 0x0000002300237308 */ /* 0x000fe20000000800 */
[-C--:B------:R-:W-:Y:S01]  /*12350*/  FMUL.FTZ R58, R58, R30.reuse ;  /* 0x0000001e3a3a7220 */ /* 0x080fe20000410000 */
[----:B------:R-:W-:Y:S01]  /*12360*/  FMUL.FTZ R59, R59, R30 ;  /* 0x0000001e3b3b7220 */ /* 0x000fe20000410000 */
[-C--:B------:R-:W-:Y:S01]  /*12370*/  FMUL.FTZ R60, R60, R32.reuse ;  /* 0x000000203c3c7220 */ /* 0x080fe20000410000 */
[C---:B------:R-:W-:Y:S01]  /*12380*/  HMMA.16816.F32 R68, R4.reuse, R18, R68 ;  /* 0x000000120444723c */ /* 0x040fe20000001844 */
[----:B------:R-:W3:Y:S01]  /*12390*/  LDSM.16.MT88.4 R16, [R141+0xa000] ;  /* 0x00a000008d10783b */ /* 0x000ee20000004200 */
[-C--:B------:R-:W-:Y:S01]  /*123a0*/  FMUL.FTZ R61, R61, R32.reuse ;  /* 0x000000203d3d7220 */ /* 0x080fe20000410000 */
[-C--:B------:R-:W-:Y:S01]  /*123b0*/  FMUL.FTZ R64, R64, R32.reuse ;  /* 0x0000002040407220 */ /* 0x080fe20000410000 */
[----:B------:R-:W-:Y:S01]  /*123c0*/  MUFU.EX2 R100, R100 ;  /* 0x0000006400647308 */ /* 0x000fe20000000800 */
[----:B------:R-:W-:Y:S01]  /*123d0*/  FMUL.FTZ R65, R65, R32 ;  /* 0x0000002041417220 */ /* 0x000fe20000410000 */
[C---:B-1----:R-:W-:Y:S01]  /*123e0*/  HMMA.16816.F32 R36, R4.reuse, R8, R36 ;  /* 0x000000080424723c */ /* 0x042fe20000001824 */
[-C--:B------:R-:W-:Y:S01]  /*123f0*/  FMUL.FTZ R62, R62, R30.reuse ;  /* 0x0000001e3e3e7220 */ /* 0x080fe20000410000 */
[-C--:B------:R-:W-:Y:S01]  /*12400*/  FMUL.FTZ R63, R63, R30.reuse ;  /* 0x0000001e3f3f7220 */ /* 0x080fe20000410000 */
[-C--:B------:R-:W-:Y:S01]  /*12410*/  FMUL.FTZ R66, R66, R30.reuse ;  /* 0x0000001e42427220 */ /* 0x080fe20000410000 */
[----:B------:R-:W-:Y:S01]  /*12420*/  FMUL.FTZ R67, R67, R30 ;  /* 0x0000001e43437220 */ /* 0x000fe20000410000 */
[----:B------:R-:W-:Y:S01]  /*12430*/  FFMA.FTZ R32, R166, R32, R33 ;  /* 0x00000020a6207223 */ /* 0x000fe20000010021 */
[----:B------:R-:W-:Y:S01]  /*12440*/  HMMA.16816.F32 R40, R4, R10, R40 ;  /* 0x0000000a0428723c */ /* 0x000fe20000001828 */
[----:B------:R-:W1:Y:S01]  /*12450*/  LDSM.16.MT88.4 R8, [R140+0xa000] ;  /* 0x00a000008c08783b */ /* 0x000e620000004200 */
[----:B------:R-:W4:Y:S01]  /*12460*/  MUFU.EX2 R104, R104 ;  /* 0x0000006800687308 */ /* 0x000f220000000800 */
        /* <DEDUP_REMOVED lines=11> */
[----:B------:R-:W-:Y:S01]  /*12520*/  MUFU.EX2 R109, R109 ;  /* 0x0000006d006d7308 */ /* 0x000fe20000000800 */
[----:B----4-:R-:W-:-:S07]  /*12530*/  FADD.FTZ R0, R104, R31 ;  /* 0x0000001f68007221 */ /* 0x010fce0000010000 */
[----:B------:R-:W4:Y:S01]  /*12540*/  MUFU.EX2 R112, R112 ;  /* 0x0000007000707308 */ /* 0x000f220000000800 */
[----:B--2---:R-:W-:Y:S01]  /*12550*/  FADD.FTZ R0, R105, R0 ;  /* 0x0000000069007221 */ /* 0x004fe20000010000 */
[C---:B---3--:R-:W-:Y:S06]  /*12560*/  HMMA.16816.F32 R52, R4.reuse, R16, R52 ;  /* 0x000000100434723c */ /* 0x048fec0000001834 */
[----:B------:R-:W2:Y:S01]  /*12570*/  MUFU.EX2 R122, R122 ;  /* 0x0000007a007a7308 */ /* 0x000ea20000000800 */
[C---:B------:R-:W-:Y:S01]  /*12580*/  HMMA.16816.F32 R56, R4.reuse, R18, R56 ;  /* 0x000000120438723c */ /* 0x040fe20000001838 */
[----:B------:R-:W3:Y:S05]  /*12590*/  LDSM.16.MT88.4 R16, [R141+0x8800] ;  /* 0x008800008d10783b */ /* 0x000eea0000004200 */
[C---:B-1----:R-:W-:Y:S01]  /*125a0*/  HMMA.16816.F32 R60, R4.reuse, R8, R60 ;  /* 0x00000008043c723c */ /* 0x042fe2000000183c */
[----:B------:R-:W1:Y:S05]  /*125b0*/  MUFU.EX2 R119, R119 ;  /* 0x0000007700777308 */ /* 0x000e6a0000000800 */
[----:B------:R-:W-:Y:S01]  /*125c0*/  HMMA.16816.F32 R64, R4, R10, R64 ;  /* 0x0000000a0440723c */ /* 0x000fe20000001840 */
[----:B------:R-:W1:Y:S02]  /*125d0*/  LDSM.16.MT88.4 R8, [R140+0x8800] ;  /* 0x008800008c08783b */ /* 0x000e640000004200 */
[----:B------:R-:W-:Y:S04]  /*125e0*/  MUFU.EX2 R121, R121 ;  /* 0x0000007900797308 */ /* 0x000fe80000000800 */
[----:B------:R-:W-:Y:S01]  /*125f0*/  F2FP.F16.F32.PACK_AB R4, R34, R3 ;  /* 0x000000032204723e */ /* 0x000fe200000000ff */
[----:B------:R-:W-:Y:S01]  /*12600*/  FADD.FTZ R3, R3, R26 ;  /* 0x0000001a03037221 */ /* 0x000fe20000010000 */
[----:B------:R-:W-:-:S02]  /*12610*/  F2FP.F16.F32.PACK_AB R5, R105, R104 ;  /* 0x000000686905723e */ /* 0x000fc400000000ff */
        /* <DEDUP_REMOVED lines=8> */
[----:B------:R-:W4:Y:S01]  /*126a0*/  MUFU.EX2 R117, R117 ;  /* 0x0000007500757308 */ /* 0x000f220000000800 */
[----:B------:R-:W-:Y:S01]  /*126b0*/  FADD.FTZ R3, R100, R3 ;  /* 0x0000000364037221 */ /* 0x000fe20000010000 */
[----:B------:R-:W-:-:S03]  /*126c0*/  MOV R100, R29 ;  /* 0x0000001d00647202 */ /* 0x000fc60000000f00 */
[C---:B------:R-:W-:Y:S01]  /*126d0*/  HMMA.16816.F32 R92, R4.reuse, R14, R92 ;  /* 0x0000000e045c723c */ /* 0x040fe2000000185c */
[----:B------:R-:W5:Y:S01]  /*126e0*/  LDSM.16.MT88.4 R12, [R144+0xa800] ;  /* 0x00a80000900c783b */ /* 0x000f620000004200 */
[----:B--2---:R-:W-:Y:S01]  /*126f0*/  FADD.FTZ R0, R122, R3 ;  /* 0x000000037a007221 */ /* 0x004fe20000010000 */
[----:B------:R-:W2:Y:S03]  /*12700*/  MUFU.EX2 R118, R118 ;  /* 0x0000007600767308 */ /* 0x000ea60000000800 */
[----:B---3--:R-:W-:Y:S01]  /*12710*/  HMMA.16816.F32 R80, R4, R16, R80 ;  /* 0x000000100450723c */ /* 0x008fe20000001850 */
[----:B-1----:R-:W-:-:S04]  /*12720*/  FADD.FTZ R0, R119, R0 ;  /* 0x0000000077007221 */ /* 0x002fc80000010000 */
[----:B------:R-:W-:Y:S01]  /*12730*/  MUFU.EX2 R116, R116 ;  /* 0x0000007400747308 */ /* 0x000fe20000000800 */
[----:B------:R-:W-:Y:S01]  /*12740*/  HMMA.16816.F32 R76, R4, R18, R76 ;  /* 0x00000012044c723c */ /* 0x000fe2000000184c */
[----:B------:R-:W1:Y:S01]  /*12750*/  LDSM.16.MT88.4 R16, [R142+0xa800] ;  /* 0x00a800008e10783b */ /* 0x000e620000004200 */
[----:B----4-:R-:W-:-:S04]  /*12760*/  FADD.FTZ R3, R117, R112 ;  /* 0x0000007075037221 */ /* 0x010fc80000010000 */
[----:B------:R-:W-:Y:S01]  /*12770*/  HMMA.16816.F32 R72, R4, R8, R72 ;  /* 0x000000080448723c */ /* 0x000fe20000001848 */
[----:B------:R-:W3:Y:S01]  /*12780*/  MUFU.EX2 R123, R123 ;  /* 0x0000007b007b7308 */ /* 0x000ee20000000800 */
[----:B--2---:R-:W-:-:S04]  /*12790*/  FADD.FTZ R3, R118, R3 ;  /* 0x0000000376037221 */ /* 0x004fc80000010000 */
[C---:B------:R-:W-:Y:S01]  /*127a0*/  HMMA.16816.F32 R68, R4.reuse, R10, R68 ;  /* 0x0000000a0444723c */ /* 0x040fe20000001844 */
[----:B------:R-:W2:Y:S02]  /*127b0*/  LDSM.16.MT88.4 R8, [R141+0xa800] ;  /* 0x00a800008d08783b */ /* 0x000ea40000004200 */
[----:B------:R-:W-:Y:S03]  /*127c0*/  MUFU.EX2 R114, R114 ;  /* 0x0000007200727308 */ /* 0x000fe60000000800 */
[C---:B------:R-:W-:Y:S05]  /*127d0*/  HMMA.16816.F32 R88, R4.reuse, R20, R88 ;  /* 0x000000140458723c */ /* 0x040fea0000001858 */
[----:B------:R-:W4:Y:S01]  /*127e0*/  MUFU.EX2 R113, R113 ;  /* 0x0000007100717308 */ /* 0x000f220000000800 */
[C---:B------:R-:W-:Y:S01]  /*127f0*/  HMMA.16816.F32 R84, R4.reuse, R22, R84 ;  /* 0x000000160454723c */ /* 0x040fe20000001854 */
[----:B------:R-:W-:Y:S05]  /*12800*/  LDSM.16.MT88.4 R20, [R141+0x9000] ;  /* 0x009000008d14783b */ /* 0x000fea0000004200 */
        /* <DEDUP_REMOVED lines=10> */
[----:B------:R-:W2:Y:S05]  /*128b0*/  MUFU.EX2 R106, R106 ;  /* 0x0000006a006a7308 */ /* 0x000eaa0000000800 */
[C---:B------:R-:W-:Y:S01]  /*128c0*/  HMMA.16816.F32 R56, R4.reuse, R10, R56 ;  /* 0x0000000a0438723c */ /* 0x040fe20000001838 */
[----:B------:R-:W4:Y:S02]  /*128d0*/  LDSM.16.MT88.4 R8, [R142+0x9000] ;  /* 0x009000008e08783b */ /* 0x000f240000004200 */
[----:B------:R-:W-:Y:S08]  /*128e0*/  MUFU.EX2 R101, R108 ;  /* 0x0000006c00657308 */ /* 0x000ff00000000800 */
[----:B------:R-:W2:Y:S01]  /*128f0*/  MUFU.EX2 R102, R102 ;  /* 0x0000006600667308 */ /* 0x000ea20000000800 */
[C---:B-----5:R-:W-:Y:S06]  /*12900*/  HMMA.16816.F32 R60, R4.reuse, R12, R60 ;  /* 0x0000000c043c723c */ /* 0x060fec000000183c */
[----:B------:R-:W-:Y:S01]  /*12910*/  HMMA.16816.F32 R64, R4, R14, R64 ;  /* 0x0000000e0440723c */ /* 0x000fe20000001840 */
[----:B------:R-:W5:Y:S06]  /*12920*/  LDSM.16.MT88.4 R12, [R140+0x9000] ;  /* 0x009000008c0c783b */ /* 0x000f6c0000004200 */
[----:B------:R-:W-:-:S02]  /*12930*/  F2FP.F16.F32.PACK_AB R4, R119, R122 ;  /* 0x0000007a7704723e */ /* 0x000fc400000000ff */
[----:B------:R-:W-:Y:S02]  /*12940*/  F2FP.F16.F32.PACK_AB R5, R118, R117 ;  /* 0x000000757605723e */ /* 0x000fe400000000ff */
[----:B------:R-:W-:Y:S01]  /*12950*/  F2FP.F16.F32.PACK_AB R6, R124, R121 ;  /* 0x000000797c06723e */ /* 0x000fe200000000ff */
[----:B------:R-:W-:Y:S01]  /*12960*/  FADD.FTZ R121, R121, R0 ;  /* 0x0000000079797221 */ /* 0x000fe20000010000 */
[C---:B---3--:R-:W-:Y:S01]  /*12970*/  F2FP.F16.F32.PACK_AB R7, R123.reuse, R116 ;  /* 0x000000747b07723e */ /* 0x048fe200000000ff */
[----:B------:R-:W-:Y:S02]  /*12980*/  FADD.FTZ R0, R116, R3 ;  /* 0x0000000374007221 */ /* 0x000fe40000010000 */
[----:B------:R-:W-:Y:S02]  /*12990*/  FADD.FTZ R3, R124, R121 ;  /* 0x000000797c037221 */ /* 0x000fe40000010000 */
[----:B------:R-:W-:Y:S02]  /*129a0*/  FADD.FTZ R0, R123, R0 ;  /* 0x000000007b007221 */ /* 0x000fe40000010000 */
        /* <DEDUP_REMOVED lines=9> */
[C---:B-----5:R-:W-:Y:S06]  /*12a40*/  HMMA.16816.F32 R72, R4.reuse, R12, R72 ;  /* 0x0000000c0448723c */ /* 0x060fec0000001848 */
        /* <DEDUP_REMOVED lines=11> */
[C---:B-----5:R-:W-:Y:S06]  /*12b00*/  HMMA.16816.F32 R52, R4.reuse, R12, R52 ;  /* 0x0000000c0434723c */ /* 0x060fec0000001834 */
        /* <DEDUP_REMOVED lines=34> */
[----:B------:R-:W-:-:S15]  /*12d30*/  HMMA.16816.F32 R64, R4, R22, R64 ;  /* 0x000000160440723c */ /* 0x000fde0000001840 */
[----:B------:R-:W-:-:S09]  /*12d40*/  NOP ;  /* 0x0000000000007918 */ /* 0x000fd20000000000 */
.L_x_7044:
        /* <DEDUP_REMOVED lines=16> */
[----:B------:R-:W-:Y:S01]  /*12e50*/  ULDC UR4, c[0x0][0x2ec] ;  /* 0x0000bb0000047ab9 */ /* 0x000fe20000000800 */
[----:B------:R-:W-:-:S10]  /*12e60*/  ULDC UR11, c[0x0][0x39c] ;  /* 0x0000e700000b7ab9 */ /* 0x000fd40000000800 */
.L_x_7054:
        /* <DEDUP_REMOVED lines=66> */
.L_x_7051:
        /* <DEDUP_REMOVED lines=16> */
[----:B------:R1:W-:Y:S05]  /*13390*/  LDGSTS.E.BYPASS.LTC128B.128 [R153+0xa800], desc[UR6][R4.64+0x80] ;  /* 0x0a80008004997fae */ /* 0x0003ea000b901d46 */
[----:B------:R-:W-:Y:S05]  /*133a0*/  LDGSTS.E.BYPASS.LTC128B.128 [R153+0x9000], desc[UR6][R2.64] ;  /* 0x0900000002997fae */ /* 0x000fea000b901d46 */
[----:B------:R-:W-:Y:S05]  /*133b0*/  LDGSTS.E.BYPASS.LTC128B.128 [R153+0xb000], desc[UR6][R2.64+0x80] ;  /* 0x0b00008002997fae */ /* 0x000fea000b901d46 */
[----:B------:R-:W-:Y:S05]  /*133c0*/  LDGSTS.E.BYPASS.LTC128B.128 [R153+0x9800], desc[UR6][R16.64] ;  /* 0x0980000010997fae */ /* 0x000fea000b901d46 */
[----:B------:R2:W-:Y:S05]  /*133d0*/  LDGSTS.E.BYPASS.LTC128B.128 [R153+0xb800], desc[UR6][R16.64+0x80] ;  /* 0x0b80008010997fae */ /* 0x0005ea000b901d46 */
[----:B------:R-:W-:Y:S05]  /*133e0*/  LDSM.16.M88.4 R104, [R150] ;  /* 0x000000009668783b */ /* 0x000fea0000000200 */
[----:B------:R-:W1:Y:S05]  /*133f0*/  LDSM.16.M88.4 R108, [R149+0x4000] ;  /* 0x00400000956c783b */ /* 0x000e6a0000000200 */
[----:B------:R-:W3:Y:S05]  /*13400*/  LDSM.16.M88.4 R112, [R149+0x4800] ;  /* 0x004800009570783b */ /* 0x000eea0000000200 */
[----:B------:R-:W4:Y:S05]  /*13410*/  LDSM.16.M88.4 R116, [R149+0x5000] ;  /* 0x005000009574783b */ /* 0x000f2a0000000200 */
[----:B------:R-:W5:Y:S05]  /*13420*/  LDSM.16.M88.4 R120, [R149+0x5800] ;  /* 0x005800009578783b */ /* 0x000f6a0000000200 */
[----:B------:R-:W0:Y:S05]  /*13430*/  LDGDEPBAR ;  /* 0x00000000000079af */ /* 0x000e2a0000000000 */
[----:B------:R-:W-:Y:S05]  /*13440*/  LDSM.16.M88.4 R124, [R148] ;  /* 0x00000000947c783b */ /* 0x000fea0000000200 */
[----:B------:R-:W5:Y:S01]  /*13450*/  LDSM.16.M88.4 R128, [R147] ;  /* 0x000000009380783b */ /* 0x000f620000000200 */
[C---:B-1----:R-:W-:Y:S06]  /*13460*/  HMMA.16816.F32 R4, R104.reuse, R108, RZ ;  /* 0x0000006c6804723c */ /* 0x042fec00000018ff */
[C---:B------:R-:W-:Y:S01]  /*13470*/  HMMA.16816.F32 R8, R104.reuse, R110, RZ ;  /* 0x0000006e6808723c */ /* 0x040fe200000018ff */
[----:B------:R-:W1:Y:S05]  /*13480*/  LDSM.16.M88.4 R108, [R139] ;  /* 0x000000008b6c783b */ /* 0x000e6a0000000200 */
[C---:B---3--:R-:W-:Y:S06]  /*13490*/  HMMA.16816.F32 R12, R104.reuse, R112, RZ ;  /* 0x00000070680c723c */ /* 0x048fec00000018ff */
[C---:B--2---:R-:W-:Y:S01]  /*134a0*/  HMMA.16816.F32 R16, R104.reuse, R114, RZ ;  /* 0x000000726810723c */ /* 0x044fe200000018ff */
[----:B------:R-:W2:Y:S05]  /*134b0*/  LDSM.16.M88.4 R112, [R138] ;  /* 0x000000008a70783b */ /* 0x000eaa0000000200 */
[C---:B----4-:R-:W-:Y:S06]  /*134c0*/  HMMA.16816.F32 R20, R104.reuse, R116, RZ ;  /* 0x000000746814723c */ /* 0x050fec00000018ff */
[C---:B------:R-:W-:Y:S01]  /*134d0*/  HMMA.16816.F32 R24, R104.reuse, R118, RZ ;  /* 0x000000766818723c */ /* 0x040fe200000018ff */
[----:B------:R-:W3:Y:S05]  /*134e0*/  LDSM.16.M88.4 R116, [R137] ;  /* 0x000000008974783b */ /* 0x000eea0000000200 */
[C---:B-----5:R-:W-:Y:S06]  /*134f0*/  HMMA.16816.F32 R28, R104.reuse, R120, RZ ;  /* 0x00000078681c723c */ /* 0x060fec00000018ff */
[----:B------:R-:W-:Y:S01]  /*13500*/  HMMA.16816.F32 R32, R104, R122, RZ ;  /* 0x0000007a6820723c */ /* 0x000fe200000018ff */
[----:B------:R-:W-:Y:S05]  /*13510*/  LDSM.16.M88.4 R104, [R146] ;  /* 0x000000009268783b */ /* 0x000fea0000000200 */
[C---:B------:R-:W-:Y:S01]  /*13520*/  HMMA.16816.F32 R4, R124.reuse, R128, R4 ;  /* 0x000000807c04723c */ /* 0x040fe20000001804 */
[----:B------:R-:W4:Y:S05]  /*13530*/  LDSM.16.M88.4 R120, [R143+0x4000] ;  /* 0x004000008f78783b */ /* 0x000f2a0000000200 */
[C---:B------:R-:W-:Y:S01]  /*13540*/  HMMA.16816.F32 R8, R124.reuse, R130, R8 ;  /* 0x000000827c08723c */ /* 0x040fe20000001808 */
        /* <DEDUP_REMOVED lines=9> */
[----:B------:R-:W-:Y:S05]  /*135e0*/  LDSM.16.M88.4 R116, [R145] ;  /* 0x000000009174783b */ /* 0x000fea0000000200 */
[C---:B----4-:R-:W-:Y:S01]  /*135f0*/  HMMA.16816.F32 R4, R104.reuse, R120, R4 ;  /* 0x000000786804723c */ /* 0x050fe20000001804 */
[----:B------:R-:W3:Y:S05]  /*13600*/  LDSM.16.M88.4 R124, [R136] ;  /* 0x00000000887c783b */ /* 0x000eea0000000200 */
[C---:B------:R-:W-:Y:S01]  /*13610*/  HMMA.16816.F32 R8, R104.reuse, R122, R8 ;  /* 0x0000007a6808723c */ /* 0x040fe20000001808 */
[----:B------:R-:W4:Y:S05]  /*13620*/  LDSM.16.M88.4 R120, [R136+0x800] ;  /* 0x000800008878783b */ /* 0x000f2a0000000200 */
[C---:B-----5:R-:W-:Y:S06]  /*13630*/  HMMA.16816.F32 R12, R104.reuse, R128, R12 ;  /* 0x00000080680c723c */ /* 0x060fec000000180c */
[C---:B------:R-:W-:Y:S01]  /*13640*/  HMMA.16816.F32 R16, R104.reuse, R130, R16 ;  /* 0x000000826810723c */ /* 0x040fe20000001810 */
[----:B------:R-:W5:Y:S05]  /*13650*/  LDSM.16.M88.4 R128, [R136+0x1000] ;  /* 0x001000008880783b */ /* 0x000f6a0000000200 */
[C---:B-1----:R-:W-:Y:S06]  /*13660*/  HMMA.16816.F32 R20, R104.reuse, R108, R20 ;  /* 0x0000006c6814723c */ /* 0x042fec0000001814 */
[C---:B------:R-:W-:Y:S01]  /*13670*/  HMMA.16816.F32 R24, R104.reuse, R110, R24 ;  /* 0x0000006e6818723c */ /* 0x040fe20000001818 */
[----:B------:R-:W-:Y:S05]  /*13680*/  LDSM.16.M88.4 R108, [R150+0x2000] ;  /* 0x00200000966c783b */ /* 0x000fea0000000200 */
[C---:B--2---:R-:W-:Y:S06]  /*13690*/  HMMA.16816.F32 R28, R104.reuse, R112, R28 ;  /* 0x00000070681c723c */ /* 0x044fec000000181c */
[----:B------:R-:W-:Y:S01]  /*136a0*/  HMMA.16816.F32 R32, R104, R114, R32 ;  /* 0x000000726820723c */ /* 0x000fe20000001820 */
[----:B------:R-:W1:Y:S05]  /*136b0*/  LDSM.16.M88.4 R104, [R136+0x1800] ;  /* 0x001800008868783b */ /* 0x000e6a0000000200 */
[C---:B---3--:R-:W-:Y:S01]  /*136c0*/  HMMA.16816.F32 R4, R116.reuse, R124, R4 ;  /* 0x0000007c7404723c */ /* 0x048fe20000001804 */
[----:B------:R-:W2:Y:S05]  /*136d0*/  LDSM.16.M88.4 R112, [R149+0x6000] ;  /* 0x006000009570783b */ /* 0x000eaa0000000200 */
        /* <DEDUP_REMOVED lines=41> */
[C---:B------:R-:W-:Y:S06]  /*13970*/  HMMA.16816.F32 R16, R108.reuse, R114, R16 ;  /* 0x000000726c10723c */ /* 0x040fec0000001810 */
        /* <DEDUP_REMOVED lines=11> */
[----:B------:R-:W-:Y:S02]  /*13a30*/  FMUL.FTZ R187, R7, UR11 ;  /* 0x0000000b07bb7c20 */ /* 0x000fe40008410000 */
[----:B------:R-:W2:Y:S01]  /*13a40*/  LDSM.16.M88.4 R4, [R136+0x3000] ;  /* 0x003000008804783b */ /* 0x000ea20000000200 */
[----:B------:R-:W3:Y:S01]  /*13a50*/  MUFU.TANH R190, R190 ;  /* 0x000000be00be7308 */ /* 0x000ee20000002400 */
[----:B------:R-:W-:Y:S01]  /*13a60*/  FMUL.FTZ R8, R8, UR11 ;  /* 0x0000000b08087c20 */ /* 0x000fe20008410000 */
[----:B------:R-:W-:Y:S01]  /*13a70*/  FMUL.FTZ R9, R9, UR11 ;  /* 0x0000000b09097c20 */ /* 0x000fe20008410000 */
[----:B------:R-:W-:Y:S01]  /*13a80*/  FMUL.FTZ R10, R10, UR11 ;  /* 0x0000000b0a0a7c20 */ /* 0x000fe20008410000 */
[----:B------:R-:W-:Y:S01]  /*13a90*/  FMUL.FTZ R11, R11, UR11 ;  /* 0x0000000b0b0b7c20 */ /* 0x000fe20008410000 */
[C---:B-1----:R-:W-:Y:S05]  /*13aa0*/  HMMA.16816.F32 R12, R104.reuse, R108, R12 ;  /* 0x0000006c680c723c */ /* 0x042fea000000180c */
[----:B------:R-:W1:Y:S01]  /*13ab0*/  MUFU.TANH R194, R8 ;  /* 0x0000000800c27308 */ /* 0x000e620000002400 */
[C---:B------:R-:W-:Y:S09]  /*13ac0*/  HMMA.16816.F32 R16, R104.reuse, R110, R16 ;  /* 0x0000006e6810723c */ /* 0x040ff20000001810 */
[----:B------:R-:W4:Y:S10]  /*13ad0*/  MUFU.TANH R192, R9 ;  /* 0x0000000900c07308 */ /* 0x000f340000002400 */
[----:B------:R-:W1:Y:S01]  /*13ae0*/  MUFU.TANH R185, R10 ;  /* 0x0000000a00b97308 */ /* 0x000e620000002400 */
[----:B------:R-:W-:Y:S01]  /*13af0*/  FMUL.FTZ R12, R12, UR11 ;  /* 0x0000000b0c0c7c20 */ /* 0x000fe20008410000 */
[----:B------:R-:W-:Y:S01]  /*13b00*/  FMUL.FTZ R13, R13, UR11 ;  /* 0x0000000b0d0d7c20 */ /* 0x000fe20008410000 */
[----:B------:R-:W-:Y:S07]  /*13b10*/  FMUL.FTZ R14, R14, UR11 ;  /* 0x0000000b0e0e7c20 */ /* 0x000fee0008410000 */
[----:B------:R5:W1:Y:S01]  /*13b20*/  MUFU.TANH R189, R11 ;  /* 0x0000000b00bd7308 */ /* 0x000a620000002400 */
[----:B------:R-:W-:Y:S01]  /*13b30*/  FMUL.FTZ R15, R15, UR11 ;  /* 0x0000000b0f0f7c20 */ /* 0x000fe20008410000 */
[----:B------:R-:W-:Y:S01]  /*13b40*/  FMUL.FTZ R16, R16, UR11 ;  /* 0x0000000b10107c20 */ /* 0x000fe20008410000 */
[----:B------:R-:W-:Y:S01]  /*13b50*/  FMUL.FTZ R17, R17, UR11 ;  /* 0x0000000b11117c20 */ /* 0x000fe20008410000 */
[----:B------:R-:W-:Y:S01]  /*13b60*/  FMUL.FTZ R18, R18, UR11 ;  /* 0x0000000b12127c20 */ /* 0x000fe20008410000 */
[----:B------:R-:W-:Y:S01]  /*13b70*/  FMUL.FTZ R19, R19, UR11 ;  /* 0x0000000b13137c20 */ /* 0x000fe20008410000 */
[C---:B--2---:R-:W-:Y:S04]  /*13b80*/  HMMA.16816.F32 R20, R104.reuse, R4, R20 ;  /* 0x000000046814723c */ /* 0x044fe80000001814 */
[----:B------:R-:W2:Y:S02]  /*13b90*/  MUFU.TANH R188, R188 ;  /* 0x000000bc00bc7308 */ /* 0x000ea40000002400 */
[C---:B------:R-:W-:Y:S08]  /*13ba0*/  HMMA.16816.F32 R24, R104.reuse, R6, R24 ;  /* 0x000000066818723c */ /* 0x040ff00000001818 */
[----:B------:R-:W1:Y:S01]  /*13bb0*/  MUFU.TANH R167, R167 ;  /* 0x000000a700a77308 */ /* 0x000e620000002400 */
[----:B-----5:R-:W5:Y:S01]  /*13bc0*/  LDSM.16.M88.4 R8, [R136+0x3800] ;  /* 0x003800008808783b */ /* 0x020f620000000200 */
[----:B------:R-:W-:Y:S08]  /*13bd0*/  DEPBAR.LE SB0, 0x0 ;  /* 0x000080000000791a */ /* 0x000ff00000000000 */
[----:B------:R-:W1:Y:S01]  /*13be0*/  MUFU.TANH R187, R187 ;  /* 0x000000bb00bb7308 */ /* 0x000e620000002400 */
[----:B------:R-:W-:Y:S01]  /*13bf0*/  BAR.SYNC.DEFER_BLOCKING 0x0 ;  /* 0x0000000000007b1d */ /* 0x000fe20000010000 */
[----:B------:R-:W-:Y:S08]  /*13c00*/  FMUL.FTZ R20, R20, UR11 ;  /* 0x0000000b14147c20 */ /* 0x000ff00008410000 */
        /* <DEDUP_REMOVED lines=10> */
[----:B------:R1:W1:Y:S01]  /*13cb0*/  MUFU.TANH R169, R15 ;  /* 0x0000000f00a97308 */ /* 0x0002620000002400 */
[C---:B-----5:R-:W-:Y:S06]  /*13cc0*/  HMMA.16816.F32 R28, R104.reuse, R8, R28 ;  /* 0x00000008681c723c */ /* 0x060fec000000181c */
[----:B------:R-:W-:Y:S03]  /*13cd0*/  HMMA.16816.F32 R32, R104, R10, R32 ;  /* 0x0000000a6820723c */ /* 0x000fe60000001820 */
[----:B------:R1:W1:Y:S10]  /*13ce0*/  MUFU.TANH R176, R16 ;  /* 0x0000001000b07308 */ /* 0x0002740000002400 */
        /* <DEDUP_REMOVED lines=44> */
[----:B--2---:R-:W1:Y:S02]  /*13fb0*/  MUFU.RCP R3, R5 ;  /* 0x0000000500037308 */ /* 0x004e640000001000 */
        /* <DEDUP_REMOVED lines=48> */
.L_x_7053:
        /* <DEDUP_REMOVED lines=20> */
.L_x_7052:
[----:B--2---:R-:W-:Y:S01]  /*14400*/  FMNMX.FTZ R5, R190, R103, !PT ;  /* 0x00000067be057209 */ /* 0x004fe20007810000 */
        /* <DEDUP_REMOVED lines=126> */
[C---:B------:R-:W-:Y:S01]  /*14bf0*/  FMUL.FTZ R60, R2.reuse, R60 ;  /* 0x0000003c023c7220 */ /* 0x040fe20000410000 */
[----:B------:R-:W-:Y:S01]  /*14c00*/  FMUL.FTZ R61, R2, R61 ;  /* 0x0000003d023d7220 */ /* 0x000fe20000410000 */
        /* <DEDUP_REMOVED lines=8> */
[--C-:B------:R-:W-:Y:S01]  /*14c90*/  FFMA.FTZ R182, R182, UR4, -R109.reuse ;  /* 0x00000004b6b67c23 */ /* 0x100fe2000801086d */
[--C-:B------:R-:W-:Y:S01]  /*14ca0*/  FFMA.FTZ R178, R178, UR4, -R109.reuse ;  /* 0x00000004b2b27c23 */ /* 0x100fe2000801086d */
[--C-:B------:R-:W-:Y:S01]  /*14cb0*/  FFMA.FTZ R170, R170, UR4, -R109.reuse ;  /* 0x00000004aaaa7c23 */ /* 0x100fe2000801086d */
[----:B------:R-:W-:Y:S01]  /*14cc0*/  FFMA.FTZ R130, R130, UR4, -R109 ;  /* 0x0000000482827c23 */ /* 0x000fe2000801086d */
[----:B------:R4:W-:Y:S01]  /*14cd0*/  MUFU.EX2 R169, R171 ;  /* 0x000000ab00a97308 */ /* 0x0009e20000000800 */
[C---:B------:R-:W-:Y:S01]  /*14ce0*/  FMUL.FTZ R52, R2.reuse, R52 ;  /* 0x0000003402347220 */ /* 0x040fe20000410000 */
[----:B------:R-:W-:Y:S01]  /*14cf0*/  FMUL.FTZ R53, R2, R53 ;  /* 0x0000003502357220 */ /* 0x000fe20000410000 */
[C---:B------:R-:W-:Y:S01]  /*14d00*/  FMUL.FTZ R54, R0.reuse, R54 ;  /* 0x0000003600367220 */ /* 0x040fe20000410000 */
[----:B------:R-:W-:Y:S01]  /*14d10*/  FMUL.FTZ R55, R0, R55 ;  /* 0x0000003700377220 */ /* 0x000fe20000410000 */
[C---:B------:R-:W-:Y:S01]  /*14d20*/  FMUL.FTZ R56, R2.reuse, R56 ;  /* 0x0000003802387220 */ /* 0x040fe20000410000 */
[----:B------:R-:W-:Y:S01]  /*14d30*/  FMUL.FTZ R57, R2, R57 ;  /* 0x0000003902397220 */ /* 0x000fe20000410000 */
[----:B---3--:R-:W-:Y:S01]  /*14d40*/  F2FP.F16.F32.PACK_AB R99, R120, R121 ;  /* 0x000000797863723e */ /* 0x008fe200000000ff */
[C---:B------:R-:W-:Y:S01]  /*14d50*/  FMUL.FTZ R58, R0.reuse, R58 ;  /* 0x0000003a003a7220 */ /* 0x040fe20000410000 */
[----:B------:R-:W-:Y:S01]  /*14d60*/  FMUL.FTZ R59, R0, R59 ;  /* 0x0000003b003b7220 */ /* 0x000fe20000410000 */
[----:B------:R-:W-:Y:S01]  /*14d70*/  MUFU.EX2 R126, R126 ;  /* 0x0000007e007e7308 */ /* 0x000fe20000000800 */
[----:B------:R-:W-:Y:S01]  /*14d80*/  FFMA.FTZ R129, R2, R166, R129 ;  /* 0x000000a602817223 */ /* 0x000fe20000010081 */
[----:B------:R-:W-:Y:S01]  /*14d90*/  ISETP.GT.AND P0, PT, R158, 0x1, PT ;  /* 0x000000019e00780c */ /* 0x000fe20003f04270 */
[----:B------:R-:W-:Y:S01]  /*14da0*/  FFMA.FTZ R127, R0, R165, R127 ;  /* 0x000000a5007f7223 */ /* 0x000fe2000001007f */
[C---:B------:R-:W-:Y:S06]  /*14db0*/  HMMA.16816.F32 R4, R96.reuse, R16, R4 ;  /* 0x000000106004723c */ /* 0x040fec0000001804 */
[----:B------:R-:W3:Y:S01]  /*14dc0*/  MUFU.EX2 R167, R167 ;  /* 0x000000a700a77308 */ /* 0x000ee20000000800 */
[--C-:B----4-:R-:W-:Y:S01]  /*14dd0*/  FFMA.FTZ R171, R176, UR4, -R109.reuse ;  /* 0x00000004b0ab7c23 */ /* 0x110fe2000801086d */
[C---:B------:R-:W-:Y:S03]  /*14de0*/  HMMA.16816.F32 R8, R96.reuse, R18, R8 ;  /* 0x000000126008723c */ /* 0x040fe60000001808 */
[C---:B------:R-:W-:Y:S03]  /*14df0*/  FMUL.FTZ R16, R2.reuse, R84 ;  /* 0x0000005402107220 */ /* 0x040fe60000410000 */
[C---:B------:R-:W-:Y:S02]  /*14e00*/  HMMA.16816.F32 R12, R96.reuse, R24, R12 ;  /* 0x00000018600c723c */ /* 0x040fe4000000180c */
[----:B------:R-:W4:Y:S03]  /*14e10*/  MUFU.EX2 R172, R172 ;  /* 0x000000ac00ac7308 */ /* 0x000f260000000800 */
[----:B------:R-:W-:Y:S01]  /*14e20*/  FMUL.FTZ R17, R2, R85 ;  /* 0x0000005502117220 */ /* 0x000fe20000410000 */
[C---:B------:R-:W-:Y:S01]  /*14e30*/  FMUL.FTZ R18, R0.reuse, R86 ;  /* 0x0000005600127220 */ /* 0x040fe20000410000 */
[----:B------:R-:W-:Y:S01]  /*14e40*/  FMUL.FTZ R19, R0, R87 ;  /* 0x0000005700137220 */ /* 0x000fe20000410000 */
[C---:B------:R-:W-:Y:S01]  /*14e50*/  FMUL.FTZ R24, R2.reuse, R76 ;  /* 0x0000004c02187220 */ /* 0x040fe20000410000 */
[----:B------:R-:W-:Y:S03]  /*14e60*/  LDSM.16.MT88.4 R84, [R141+0x8800] ;  /* 0x008800008d54783b */ /* 0x000fe60000004200 */
[----:B------:R-:W-:Y:S01]  /*14e70*/  MUFU.EX2 R171, R171 ;  /* 0x000000ab00ab7308 */ /* 0x000fe20000000800 */
        /* <DEDUP_REMOVED lines=8> */
[----:B------:R-:W5:Y:S04]  /*14f00*/  MUFU.EX2 R174, R174 ;  /* 0x000000ae00ae7308 */ /* 0x000f680000000800 */
[C---:B------:R-:W-:Y:S01]  /*14f10*/  FMUL.FTZ R26, R0.reuse, R78 ;  /* 0x0000004e001a7220 */ /* 0x040fe20000410000 */
[----:B------:R-:W-:Y:S01]  /*14f20*/  FMUL.FTZ R27, R0, R79 ;  /* 0x0000004f001b7220 */ /* 0x000fe20000410000 */
[C---:B------:R-:W-:Y:S01]  /*14f30*/  FMUL.FTZ R32, R2.reuse, R68 ;  /* 0x0000004402207220 */ /* 0x040fe20000410000 */
[----:B------:R-:W-:Y:S03]  /*14f40*/  LDSM.16.MT88.4 R76, [R144+0x8800] ;  /* 0x00880000904c783b */ /* 0x000fe60000004200 */
[----:B------:R-:W-:Y:S01]  /*14f50*/  MUFU.EX2 R173, R173 ;  /* 0x000000ad00ad7308 */ /* 0x000fe20000000800 */
[----:B------:R-:W-:Y:S01]  /*14f60*/  FMUL.FTZ R33, R2, R69 ;  /* 0x0000004502217220 */ /* 0x000fe20000410000 */
[--C-:B------:R-:W-:Y:S01]  /*14f70*/  FFMA.FTZ R175, R168, UR4, -R109.reuse ;  /* 0x00000004a8af7c23 */ /* 0x100fe2000801086d */
[C---:B------:R-:W-:Y:S03]  /*14f80*/  HMMA.16816.F32 R24, R96.reuse, R34, R24 ;  /* 0x000000226018723c */ /* 0x040fe60000001818 */
[----:B------:R-:W-:Y:S01]  /*14f90*/  FFMA.FTZ R168, R131, UR4, -R108 ;  /* 0x0000000483a87c23 */ /* 0x000fe2000801086c */
[----:B------:R-:W-:Y:S03]  /*14fa0*/  FFMA.FTZ R109, R128, UR4, -R109 ;  /* 0x00000004806d7c23 */ /* 0x000fe6000801086d */
[----:B------:R-:W5:Y:S01]  /*14fb0*/  MUFU.EX2 R176, R176 ;  /* 0x000000b000b07308 */ /* 0x000f620000000800 */
[C---:B------:R-:W-:Y:S03]  /*14fc0*/  HMMA.16816.F32 R28, R96.reuse, R104, R28 ;  /* 0x00000068601c723c */ /* 0x040fe6000000181c */
[C---:B------:R-:W-:Y:S01]  /*14fd0*/  FMUL.FTZ R34, R0.reuse, R70 ;  /* 0x0000004600227220 */ /* 0x040fe20000410000 */
[----:B------:R-:W-:Y:S05]  /*14fe0*/  FMUL.FTZ R35, R0, R71 ;  /* 0x0000004700237220 */ /* 0x000fea0000410000 */
[----:B------:R1:W-:Y:S01]  /*14ff0*/  MUFU.EX2 R131, R109 ;  /* 0x0000006d00837308 */ /* 0x0003e20000000800 */
[----:B------:R-:W3:Y:S01]  /*15000*/  LDSM.16.MT88.4 R68, [R141+0xa000] ;  /* 0x00a000008d44783b */ /* 0x000ee20000004200 */
[----:B------:R-:W-:Y:S01]  /*15010*/  FADD.FTZ R129, R125, R129 ;  /* 0x000000817d817221 */ /* 0x000fe20000010000 */
[----:B------:R-:W-:Y:S01]  /*15020*/  FADD.FTZ R122, R122, R127 ;  /* 0x0000007f7a7a7221 */ /* 0x000fe20000010000 */
[C---:B------:R-:W-:Y:S06]  /*15030*/  HMMA.16816.F32 R32, R96.reuse, R106, R32 ;  /* 0x0000006a6020723c */ /* 0x040fec0000001820 */
[----:B------:R-:W-:Y:S01]  /*15040*/  MUFU.EX2 R183, R183 ;  /* 0x000000b700b77308 */ /* 0x000fe20000000800 */
[----:B------:R-:W-:Y:S01]  /*15050*/  FADD.FTZ R124, R124, R129 ;  /* 0x000000817c7c7221 */ /* 0x000fe20000010000 */
[----:B------:R-:W-:Y:S03]  /*15060*/  FADD.FTZ R121, R121, R122 ;  /* 0x0000007a79797221 */ /* 0x000fe60000010000 */
[----:B------:R-:W-:Y:S01]  /*15070*/  IADD3 R0, R158, -0x1, RZ ;  /* 0xffffffff9e007810 */ /* 0x000fe20007ffe0ff */
[C---:B--2---:R-:W-:Y:S04]  /*15080*/  HMMA.16816.F32 R36, R96.reuse, R88, R36 ;  /* 0x000000586024723c */ /* 0x044fe80000001824 */
[----:B------:R-:W-:Y:S01]  /*15090*/  MUFU.EX2 R182, R182 ;  /* 0x000000b600b67308 */ /* 0x000fe20000000800 */
[----:B-1----:R-:W-:Y:S01]  /*150a0*/  LDSM.16.MT88.4 R108, [R140+0x9800] ;  /* 0x009800008c6c783b */ /* 0x002fe20000004200 */
[C---:B------:R-:W-:Y:S05]  /*150b0*/  HMMA.16816.F32 R40, R96.reuse, R90, R40 ;  /* 0x0000005a6028723c */ /* 0x040fea0000001828 */
[----:B------:R-:W-:Y:S01]  /*150c0*/  FADD.FTZ R123, R123, R124 ;  /* 0x0000007c7b7b7221 */ /* 0x000fe20000010000 */
[C---:B------:R-:W-:Y:S01]  /*150d0*/  HMMA.16816.F32 R44, R96.reuse, R80, R44 ;  /* 0x00000050602c723c */ /* 0x040fe2000000182c */
[----:B------:R-:W-:Y:S01]  /*150e0*/  LDSM.16.MT88.4 R88, [R140+0x8800] ;  /* 0x008800008c58783b */ /* 0x000fe20000004200 */
[----:B------:R-:W-:Y:S03]  /*150f0*/  MUFU.EX2 R181, R181 ;  /* 0x000000b500b57308 */ /* 0x000fe60000000800 */
[----:B------:R-:W-:Y:S01]  /*15100*/  FADD.FTZ R120, R120, R121 ;  /* 0x0000007978787221 */ /* 0x000fe20000010000 */
[C---:B------:R-:W-:Y:S03]  /*15110*/  HMMA.16816.F32 R48, R96.reuse, R82, R48 ;  /* 0x000000526030723c */ /* 0x040fe60000001830 */
[----:B------:R-:W1:Y:S03]  /*15120*/  LDSM.16.MT88.4 R80, [R142+0x8800] ;  /* 0x008800008e50783b */ /* 0x000e660000004200 */
[----:B------:R-:W-:Y:S01]  /*15130*/  MUFU.EX2 R184, R184 ;  /* 0x000000b800b87308 */ /* 0x000fe20000000800 */
[----:B------:R-:W-:Y:S04]  /*15140*/  MOV R158, R0 ;  /* 0x00000000009e7202 */ /* 0x000fe80000000f00 */
[----:B------:R-:W-:Y:S01]  /*15150*/  MOV R0, R3 ;  /* 0x0000000300007202 */ /* 0x000fe20000000f00 */
[C---:B---3--:R-:W-:Y:S04]  /*15160*/  HMMA.16816.F32 R52, R96.reuse, R68, R52 ;  /* 0x000000446034723c */ /* 0x048fe80000001834 */
[----:B------:R-:W-:Y:S02]  /*15170*/  MUFU.EX2 R179, R179 ;  /* 0x000000b300b37308 */ /* 0x000fe40000000800 */
[C---:B------:R-:W-:Y:S08]  /*15180*/  HMMA.16816.F32 R56, R96.reuse, R70, R56 ;  /* 0x000000466038723c */ /* 0x040ff00000001838 */
[----:B------:R-:W-:Y:S03]  /*15190*/  MUFU.EX2 R178, R178 ;  /* 0x000000b200b27308 */ /* 0x000fe60000000800 */
[----:B------:R-:W-:Y:S01]  /*151a0*/  F2FP.F16.F32.PACK_AB R68, R167, R126 ;  /* 0x0000007ea744723e */ /* 0x000fe200000000ff */
[C---:B------:R-:W-:Y:S03]  /*151b0*/  HMMA.16816.F32 R60, R96.reuse, R72, R60 ;  /* 0x00000048603c723c */ /* 0x040fe6000000183c */
[----:B----4-:R-:W-:Y:S03]  /*151c0*/  F2FP.F16.F32.PACK_AB R69, R172, R169 ;  /* 0x000000a9ac45723e */ /* 0x010fe600000000ff */
[----:B------:R-:W-:Y:S01]  /*151d0*/  HMMA.16816.F32 R64, R96, R74, R64 ;  /* 0x0000004a6040723c */ /* 0x000fe20000001840 */
[----:B------:R-:W2:Y:S01]  /*151e0*/  LDSM.16.MT88.4 R72, [R144+0xa800] ;  /* 0x00a800009048783b */ /* 0x000ea20000004200 */
[----:B------:R-:W-:Y:S03]  /*151f0*/  MUFU.EX2 R177, R177 ;  /* 0x000000b100b17308 */ /* 0x000fe60000000800 */
[----:B-----5:R-:W-:Y:S01]  /*15200*/  F2FP.F16.F32.PACK_AB R70, R174, R171 ;  /* 0x000000abae46723e */ /* 0x020fe200000000ff */
        /* <DEDUP_REMOVED lines=8> */
[----:B------:R-:W-:Y:S01]  /*15290*/  FADD.FTZ R171, R171, R126 ;  /* 0x0000007eabab7221 */ /* 0x000fe20000010000 */
[C---:B------:R-:W-:Y:S01]  /*152a0*/  HMMA.16816.F32 R8, R68.reuse, R78, R8 ;  /* 0x0000004e4408723c */ /* 0x040fe20000001808 */
[----:B------:R-:W3:Y:S02]  /*152b0*/  LDSM.16.MT88.4 R76, [R142+0xa800] ;  /* 0x00a800008e4c783b */ /* 0x000ee40000004200 */
[----:B------:R-:W-:Y:S03]  /*152c0*/  FADD.FTZ R173, R173, R172 ;  /* 0x000000acadad7221 */ /* 0x000fe60000010000 */
[C---:B-1----:R-:W-:Y:S02]  /*152d0*/  HMMA.16816.F32 R12, R68.reuse, R80, R12 ;  /* 0x00000050440c723c */ /* 0x042fe4000000180c */
[----:B------:R-:W1:Y:S03]  /*152e0*/  MUFU.EX2 R175, R175 ;  /* 0x000000af00af7308 */ /* 0x000e660000000800 */
[----:B------:R-:W-:Y:S01]  /*152f0*/  FADD.FTZ R174, R174, R171 ;  /* 0x000000abaeae7221 */ /* 0x000fe20000010000 */
[C---:B------:R-:W-:Y:S01]  /*15300*/  HMMA.16816.F32 R16, R68.reuse, R82, R16 ;  /* 0x000000524410723c */ /* 0x040fe20000001810 */
[----:B------:R-:W4:Y:S05]  /*15310*/  LDSM.16.MT88.4 R80, [R141+0xa800] ;  /* 0x00a800008d50783b */ /* 0x000f2a0000004200 */
[----:B------:R-:W-:Y:S01]  /*15320*/  MUFU.EX2 R161, R161 ;  /* 0x000000a100a17308 */ /* 0x000fe20000000800 */
[----:B------:R-:W-:Y:S01]  /*15330*/  FADD.FTZ R176, R176, R173 ;  /* 0x000000adb0b07221 */ /* 0x000fe20000010000 */
[C---:B------:R-:W-:Y:S08]  /*15340*/  HMMA.16816.F32 R20, R68.reuse, R84, R20 ;  /* 0x000000544414723c */ /* 0x040ff00000001814 */
[----:B------:R-:W5:Y:S01]  /*15350*/  MUFU.EX2 R168, R168 ;  /* 0x000000a800a87308 */ /* 0x000f620000000800 */
[C---:B------:R-:W-:Y:S01]  /*15360*/  HMMA.16816.F32 R24, R68.reuse, R86, R24 ;  /* 0x000000564418723c */ /* 0x040fe20000001818 */
[----:B------:R-:W4:Y:S02]  /*15370*/  LDSM.16.MT88.4 R84, [R140+0xa800] ;  /* 0x00a800008c54783b */ /* 0x000f240000004200 */
[----:B-1----:R-:W-:Y:S03]  /*15380*/  F2FP.F16.F32.PACK_AB R104, R175, R170 ;  /* 0x000000aaaf68723e */ /* 0x002fe600000000ff */
[C---:B------:R-:W-:Y:S03]  /*15390*/  HMMA.16816.F32 R28, R68.reuse, R88, R28 ;  /* 0x00000058441c723c */ /* 0x040fe6000000181c */
[----:B------:R-:W1:Y:S03]  /*153a0*/  MUFU.EX2 R130, R130 ;  /* 0x0000008200827308 */ /* 0x000e660000000800 */
[C---:B------:R-:W-:Y:S01]  /*153b0*/  HMMA.16816.F32 R32, R68.reuse, R90, R32 ;  /* 0x0000005a4420723c */ /* 0x040fe20000001820 */
[----:B------:R-:W-:Y:S06]  /*153c0*/  LDSM.16.MT88.4 R88, [R142+0x9000] ;  /* 0x009000008e58783b */ /* 0x000fec0000004200 */
[----:B------:R-:W-:Y:S01]  /*153d0*/  MUFU.EX2 R102, R102 ;  /* 0x0000006600667308 */ /* 0x000fe20000000800 */
[----:B-----5:R-:W-:Y:S01]  /*153e0*/  F2FP.F16.F32.PACK_AB R105, R168, R161 ;  /* 0x000000a1a869723e */ /* 0x020fe200000000ff */
[C---:B--2---:R-:W-:Y:S08]  /*153f0*/  HMMA.16816.F32 R36, R68.reuse, R72, R36 ;  /* 0x000000484424723c */ /* 0x044ff00000001824 */
[----:B------:R-:W2:Y:S01]  /*15400*/  MUFU.EX2 R101, R101 ;  /* 0x0000006500657308 */ /* 0x000ea20000000800 */
[C---:B------:R-:W-:Y:S01]  /*15410*/  HMMA.16816.F32 R40, R68.reuse, R74, R40 ;  /* 0x0000004a4428723c */ /* 0x040fe20000001828 */
[----:B------:R-:W5:Y:S02]  /*15420*/  LDSM.16.MT88.4 R72, [R144+0x9000] ;  /* 0x009000009048783b */ /* 0x000f640000004200 */
[----:B-1----:R-:W-:Y:S03]  /*15430*/  F2FP.F16.F32.PACK_AB R106, R131, R130 ;  /* 0x00000082836a723e */ /* 0x002fe600000000ff */
[C---:B---3--:R-:W-:Y:S06]  /*15440*/  HMMA.16816.F32 R44, R68.reuse, R76, R44 ;  /* 0x0000004c442c723c */ /* 0x048fec000000182c */
[C---:B------:R-:W-:Y:S01]  /*15450*/  HMMA.16816.F32 R48, R68.reuse, R78, R48 ;  /* 0x0000004e4430723c */ /* 0x040fe20000001830 */
[----:B------:R-:W1:Y:S04]  /*15460*/  LDSM.16.MT88.4 R76, [R141+0x9000] ;  /* 0x009000008d4c783b */ /* 0x000e680000004200 */
[----:B--2---:R-:W-:Y:S01]  /*15470*/  F2FP.F16.F32.PACK_AB R107, R101, R102 ;  /* 0x00000066656b723e */ /* 0x004fe200000000ff */
[C---:B----4-:R-:W-:Y:S06]  /*15480*/  HMMA.16816.F32 R52, R68.reuse, R80, R52 ;  /* 0x000000504434723c */ /* 0x050fec0000001834 */
[C---:B------:R-:W-:Y:S01]  /*15490*/  HMMA.16816.F32 R56, R68.reuse, R82, R56 ;  /* 0x000000524438723c */ /* 0x040fe20000001838 */
[----:B------:R-:W2:Y:S05]  /*154a0*/  LDSM.16.MT88.4 R80, [R140+0x9000] ;  /* 0x009000008c50783b */ /* 0x000eaa0000004200 */
[C---:B------:R-:W-:Y:S06]  /*154b0*/  HMMA.16816.F32 R60, R68.reuse, R84, R60 ;  /* 0x00000054443c723c */ /* 0x040fec000000183c */
        /* <DEDUP_REMOVED lines=12> */
[C---:B-----5:R-:W-:Y:S03]  /*15580*/  HMMA.16816.F32 R4, R68.reuse, R72, R4 ;  /* 0x000000484404723c */ /* 0x060fe60000001804 */
[----:B------:R-:W-:Y:S01]  /*15590*/  FADD.FTZ R179, R178, R179 ;  /* 0x000000b3b2b37221 */ /* 0x000fe20000010000 */
[----:B------:R-:W-:Y:S02]  /*155a0*/  FADD.FTZ R180, R180, R177 ;  /* 0x000000b1b4b47221 */ /* 0x000fe40000010000 */
[C---:B------:R-:W-:Y:S01]  /*155b0*/  HMMA.16816.F32 R8, R68.reuse, R74, R8 ;  /* 0x0000004a4408723c */ /* 0x040fe20000001808 */
[----:B------:R-:W4:Y:S04]  /*155c0*/  LDSM.16.MT88.4 R72, [R142+0xb000] ;  /* 0x00b000008e48783b */ /* 0x000f280000004200 */
[----:B------:R-:W-:Y:S01]  /*155d0*/  FADD.FTZ R170, R170, R179 ;  /* 0x000000b3aaaa7221 */ /* 0x000fe20000010000 */
[C---:B------:R-:W-:Y:S05]  /*155e0*/  HMMA.16816.F32 R12, R68.reuse, R88, R12 ;  /* 0x00000058440c723c */ /* 0x040fea000000180c */
[----:B------:R-:W-:Y:S01]  /*155f0*/  FADD.FTZ R161, R161, R180 ;  /* 0x000000b4a1a17221 */ /* 0x000fe20000010000 */
[C---:B------:R-:W-:Y:S01]  /*15600*/  HMMA.16816.F32 R16, R68.reuse, R90, R16 ;  /* 0x0000005a4410723c */ /* 0x040fe20000001810 */
[----:B------:R-:W5:Y:S04]  /*15610*/  LDSM.16.MT88.4 R88, [R141+0xb000] ;  /* 0x00b000008d58783b */ /* 0x000f680000004200 */
        /* <DEDUP_REMOVED lines=17> */
[C---:B-----5:R-:W-:Y:S06]  /*15730*/  HMMA.16816.F32 R52, R68.reuse, R88, R52 ;  /* 0x000000584434723c */ /* 0x060fec0000001834 */
[C---:B------:R-:W-:Y:S06]  /*15740*/  HMMA.16816.F32 R56, R68.reuse, R90, R56 ;  /* 0x0000005a4438723c */ /* 0x040fec0000001838 */
[C---:B-1----:R-:W-:Y:S06]  /*15750*/  HMMA.16816.F32 R60, R68.reuse, R76, R60 ;  /* 0x0000004c443c723c */ /* 0x042fec000000183c */
[----:B------:R-:W-:Y:S06]  /*15760*/  HMMA.16816.F32 R64, R68, R78, R64 ;  /* 0x0000004e4440723c */ /* 0x000fec0000001840 */
[C---:B------:R-:W-:Y:S01]  /*15770*/  HMMA.16816.F32 R96, R104.reuse, R92, R4 ;  /* 0x0000005c6860723c */ /* 0x040fe20000001804 */
[----:B------:R-:W1:Y:S05]  /*15780*/  LDSM.16.MT88.4 R4, [R141+0xb800] ;  /* 0x00b800008d04783b */ /* 0x000e6a0000004200 */
[C---:B------:R-:W-:Y:S03]  /*15790*/  HMMA.16816.F32 R92, R104.reuse, R94, R8 ;  /* 0x0000005e685c723c */ /* 0x040fe60000001808 */
[----:B------:R-:W4:Y:S03]  /*157a0*/  LDSM.16.MT88.4 R8, [R140+0xb800] ;  /* 0x00b800008c08783b */ /* 0x000f260000004200 */
[C---:B--2---:R-:W-:Y:S06]  /*157b0*/  HMMA.16816.F32 R88, R104.reuse, R84, R12 ;  /* 0x000000546858723c */ /* 0x044fec000000180c */
        /* <DEDUP_REMOVED lines=16> */
.L_x_7050:
        /* <DEDUP_REMOVED lines=200> */
.L_x_7055:
[----:B------:R-:W1:Y:S01]  /*16540*/  S2R R26, SR_CTAID.Z ;  /* 0x00000000001a7919 */ /* 0x000e620000002700 */
[----:B------:R-:W1:Y:S01]  /*16550*/  LDC R3, c[0x0][0x270] ;  /* 0x00009c00ff037b82 */ /* 0x000e620000000800 */
[----:B------:R-:W1:Y:S07]  /*16560*/  S2R R17, SR_CTAID.Y ;  /* 0x0000000000117919 */ /* 0x000e6e0000002600 */
[----:B------:R-:W2:Y:S01]  /*16570*/  LDC R2, c[0x0][0x2c4] ;  /* 0x0000b100ff027b82 */ /* 0x000ea20000000800 */
[----:B-1----:R-:W-:-:S04]  /*16580*/  IMAD R3, R17, R3, R26 ;  /* 0x0000000311037224 */ /* 0x002fc800078e021a */
[----:B--2---:R-:W-:-:S07]  /*16590*/  IMAD R2, R3, R2, RZ ;  /* 0x0000000203027224 */ /* 0x004fce00078e02ff */
.L_x_7056:
        /* <DEDUP_REMOVED lines=26> */
.L_x_7058:
[----:B------:R-:W-:Y:S05]  /*16740*/  BSYNC B0 ;  /* 0x0000000000007941 */ /* 0x000fea0003800000 */
.L_x_7057:
        /* <DEDUP_REMOVED lines=58> */
.L_x_7060:
[----:B------:R-:W-:Y:S05]  /*16af0*/  BSYNC B0 ;  /* 0x0000000000007941 */ /* 0x000fea0003800000 */
.L_x_7059:
        /* <DEDUP_REMOVED lines=17> */
.L_x_7062:
[----:B------:R-:W-:Y:S05]  /*16c10*/  BSYNC B0 ;  /* 0x0000000000007941 */ /* 0x000fea0003800000 */
.L_x_7061:
        /* <DEDUP_REMOVED lines=17> */
.L_x_7064:
[----:B------:R-:W-:Y:S05]  /*16d30*/  BSYNC B0 ;  /* 0x0000000000007941 */ /* 0x000fea0003800000 */
.L_x_7063:
        /* <DEDUP_REMOVED lines=15> */
.L_x_7065:
        /* <DEDUP_REMOVED lines=13> */
.L_x_8421:


//--------------------- .text._ZN5flash24flash_fwd_splitkv_kernelI23Flash_fwd_kernel_traitsILi128ELi64ELi64ELi4ELb0ELb0EN7cutlass6half_tE19Flash_kernel_traitsILi128ELi64ELi64ELi4ES3_EELb1ELb0ELb1ELb0ELb0ELb0ELb0ELb1EEEvNS_16Flash_fwd_paramsE --------------------------
	.section	.text._ZN5flash24flash_fwd_splitkv_kernelI23Flash_fwd_kernel_traitsILi128ELi64ELi64ELi4ELb0ELb0EN7cutlass6half_tE19Flash_kernel_traitsILi128ELi64ELi64ELi4ES3_EELb1ELb0ELb1ELb0ELb0ELb0ELb0ELb1EEEvNS_16Flash_fwd_paramsE,"ax",@progbits
	.align	128
        .global         _ZN5flash24flash_fwd_splitkv_kernelI23Flash_fwd_kernel_traitsILi128ELi64ELi64ELi4ELb0ELb0EN7cutlass6half_tE19Flash_kernel_traitsILi128ELi64ELi64ELi4ES3_EELb1ELb0ELb1ELb0ELb0ELb0ELb0ELb1EEEvNS_16Flash_fwd_paramsE
        .type           _ZN5flash24flash_fwd_splitkv_kernelI23Flash_fwd_kernel_traitsILi128ELi64ELi64ELi4ELb0ELb0EN7cutlass6half_tE19Flash_kernel_traitsILi128ELi64ELi64ELi4ES3_EELb1ELb0ELb1ELb0ELb0ELb0ELb0ELb1EEEvNS_16Flash_fwd_paramsE,@function
        .size           _ZN5flash24flash_fwd_splitkv_kernelI23Flash_fwd_kernel_traitsILi128ELi64ELi64ELi4ELb0ELb0EN7cutlass6half_tE19Flash_kernel_traitsILi128ELi64ELi64ELi4ES3_EELb1ELb0ELb1ELb0ELb0ELb0ELb0ELb1EEEvNS_16Flash_fwd_paramsE,(.L_x_8422 - _ZN5flash24flash_fwd_splitkv_kernelI23Flash_fwd_kernel_traitsILi128ELi64ELi64ELi4ELb0ELb0EN7cutlass6half_tE19Flash_kernel_traitsILi128ELi64ELi64ELi4ES3_EELb1ELb0ELb1ELb0ELb0ELb0ELb0ELb1EEEvNS_16Flash_fwd_paramsE)
        .other          _ZN5flash24flash_fwd_splitkv_kernelI23Flash_fwd_kernel_traitsILi128ELi64ELi64ELi4ELb0ELb0EN7cutlass6half_tE19Flash_kernel_traitsILi128ELi64ELi64ELi4ES3_EELb1ELb0ELb1ELb0ELb0ELb0ELb0ELb1EEEvNS_16Flash_fwd_paramsE,@"STO_CUDA_ENTRY STV_DEFAULT"
_ZN5flash24flash_fwd_splitkv_kernelI23Flash_fwd_kernel_traitsILi128ELi64ELi64ELi4ELb0ELb0EN7cutlass6half_tE19Flash_kernel_traitsILi128ELi64ELi64ELi4ES3_EELb1ELb0ELb1ELb0ELb0ELb0ELb0ELb1EEEvNS_16Flash_fwd_paramsE:
.text._ZN5flash24flash_fwd_splitkv_kernelI23Flash_fwd_kernel_traitsILi128ELi64ELi64ELi4ELb0ELb0EN7cutlass6half_tE19Flash_kernel_traitsILi128ELi64ELi64ELi4ES3_EELb1ELb0ELb1ELb0ELb0ELb0ELb0ELb1EEEvNS_16Flash_fwd_paramsE:
        /* <DEDUP_REMOVED lines=40> */
.L_x_7066:
[----:B------:R-:W1:Y:S02]  /*0280*/  LDC R61, c[0x0][0x2c8] ;  /* 0x0000b200ff3d7b82 */ /* 0x000e640000000800 */
.L_x_7067:
        /* <DEDUP_REMOVED lines=48> */
[C---:B------:R-:W-:Y:S01]  /*0590*/  ISETP.GE.AND P2, PT, R0.reuse, R155, PT ;  /* 0x0000009b0000720c */ /* 0x040fe20003f46270 */
[----:B------:R-:W-:-:S03]  /*05a0*/  VIADD R8, R0, 0x10 ;  /* 0x0000001000087836 */ /* 0x000fc60000000000 */
[----:B------:R-:W-:Y:S02]  /*05b0*/  ISETP.NE.AND P6, PT, R50, RZ, PT ;  /* 0x000000ff3200720c */ /* 0x000fe40003fc5270 */
[CC--:B------:R-:W-:Y:S02]  /*05c0*/  ISETP.GE.AND P1, PT, R8.reuse, R155.reuse, PT ;  /* 0x0000009b0800720c */ /* 0x0c0fe40003f26270 */
[----:B------:R-:W-:Y:S01]  /*05d0*/  ISETP.GE.OR P4, PT, R8, R155, P6 ;  /* 0x0000009b0800720c */ /* 0x000fe20003786670 */
[----:B-1----:R-:W-:Y:S01]  /*05e0*/  @P0 IMAD.WIDE.U32 R10, R156, R4, RZ ;  /* 0x000000049c0a0225 */ /* 0x002fe200078e00ff */
[----:B------:R-:W-:-:S03]  /*05f0*/  SHF.R.S32.HI R8, RZ, 0x1f, R0 ;  /* 0x0000001fff087819 */ /* 0x000fc60000011400 */
        /* <DEDUP_REMOVED lines=8> */
[----:B------:R-:W-:Y:S01]  /*0680*/  SHF.R.S32.HI R3, RZ, 0x1f, R132 ;  /* 0x0000001fff037819 */ /* 0x000fe20000011484 */
[----:B------:R-:W-:Y:S01]  /*0690*/  IMAD R2, R11, R4, RZ ;  /* 0x000000040b027224 */ /* 0x000fe200078e02ff */
[----:B------:R-:W-:-:S03]  /*06a0*/  SHF.R.S32.HI R7, RZ, 0x1f, R6 ;  /* 0x0000001fff077819 */ /* 0x000fc60000011406 */
[----:B------:R-:W-:Y:S01]  /*06b0*/  IMAD R11, R54, R5, R2 ;  /* 0x00000005360b7224 */ /* 0x000fe200078e0202 */
[----:B------:R-:W-:Y:S01]  /*06c0*/  IADD3 R2, R0, 0x20, RZ ;  /* 0x0000002000027810 */ /* 0x000fe20007ffe0ff */
[----:B------:R-:W-:-:S04]  /*06d0*/  IMAD.WIDE.U32 R12, R54, R4, R6 ;  /* 0x00000004360c7225 */ /* 0x000fc800078e0006 */
[----:B------:R-:W-:Y:S01]  /*06e0*/  IMAD R15, R3, UR4, RZ ;  /* 0x00000004030f7c24 */ /* 0x000fe2000f8e02ff */
[----:B------:R-:W-:Y:S01]  /*06f0*/  IADD3 R10, P0, R10, R12, RZ ;  /* 0x0000000c0a0a7210 */ /* 0x000fe20007f1e0ff */
[----:B------:R-:W-:Y:S02]  /*0700*/  IMAD R3, R9, UR8, R132 ;  /* 0x0000000809037c24 */ /* 0x000fe4000f8e0284 */
[----:B------:R-:W-:Y:S01]  /*0710*/  IMAD R15, R132, UR5, R15 ;  /* 0x00000005840f7c24 */ /* 0x000fe2000f8e020f */
[----:B------:R-:W-:Y:S01]  /*0720*/  IADD3.X R11, R156, R13, R11, P0, !PT ;  /* 0x0000000d9c0b7210 */ /* 0x000fe200007fe40b */
[----:B------:R-:W-:Y:S01]  /*0730*/  VIADD R9, R6, 0x40 ;  /* 0x0000004006097836 */ /* 0x000fe20000000000 */
[----:B------:R-:W-:Y:S01]  /*0740*/  ISETP.GE.AND P0, PT, R2, R155, PT ;  /* 0x0000009b0200720c */ /* 0x000fe20003f06270 */
[----:B------:R-:W-:Y:S01]  /*0750*/  IMAD.WIDE.U32 R132, R132, UR4, R10 ;  /* 0x0000000484847c25 */ /* 0x000fe2000f8e000a */
[----:B------:R-:W-:-:S03]  /*0760*/  ULDC UR4, c[0x0][0x2c4] ;  /* 0x0000b10000047ab9 */ /* 0x000fc60000000800 */
[----:B------:R-:W-:Y:S01]  /*0770*/  IMAD R3, R3, UR4, R54 ;  /* 0x0000000403037c24 */ /* 0x000fe2000f8e0236 */
[----:B------:R-:W-:Y:S01]  /*0780*/  IADD3 R15, R133, R15, RZ ;  /* 0x0000000f850f7210 */ /* 0x000fe20007ffe0ff */
        /* <DEDUP_REMOVED lines=14> */
.L_x_7070:
[----:B------:R-:W-:Y:S05]  /*0870*/  BSYNC B0 ;  /* 0x0000000000007941 */ /* 0x000fea0003800000 */
.L_x_7069:
        /* <DEDUP_REMOVED lines=19> */
.L_x_7072:
[----:B------:R-:W-:Y:S05]  /*09b0*/  BSYNC B0 ;  /* 0x0000000000007941 */ /* 0x000fea0003800000 */
.L_x_7071:
        /* <DEDUP_REMOVED lines=20> */
.L_x_7074:
[----:B------:R-:W-:Y:S05]  /*0b00*/  BSYNC B0 ;  /* 0x0000000000007941 */ /* 0x000fea0003800000 */
.L_x_7073:
        /* <DEDUP_REMOVED lines=19> */
.L_x_7076:
[----:B------:R-:W-:Y:S05]  /*0c40*/  BSYNC B0 ;  /* 0x0000000000007941 */ /* 0x000fea0003800000 */
.L_x_7075:
        /* <DEDUP_REMOVED lines=15> */
.L_x_7068:
        /* <DEDUP_REMOVED lines=22> */
.L_x_7077:
        /* <DEDUP_REMOVED lines=75> */
[C---:B------:R-:W-:Y:S02]  /*1350*/  IMAD R9, R0.reuse, UR5, R9 ;  /* 0x0000000500097c24 */ /* 0x040fe4000f8e0209 */
[----:B------:R-:W-:-:S04]  /*1360*/  IMAD.WIDE.U32 R10, R0, UR4, R10 ;  /* 0x00000004000a7c25 */ /* 0x000fc8000f8e000a */
[----:B------:R-:W-:Y:S01]  /*1370*/  IMAD.IADD R21, R7, 0x1, R3 ;  /* 0x0000000107157824 */ /* 0x000fe200078e0203 */
[----:B------:R-:W-:Y:S02]  /*1380*/  IADD3 R11, R11, R9, RZ ;  /* 0x000000090b0b7210 */ /* 0x000fe40007ffe0ff */
[----:B------:R-:W-:Y:S01]  /*1390*/  MOV R4, R10 ;  /* 0x0000000a00047202 */ /* 0x000fe20000000f00 */
[----:B------:R-:W-:Y:S06]  /*13a0*/  BRA `(.L_x_7079) ;  /* 0x00000004003c7947 */ /* 0x000fec0003800000 */
.L_x_7078:
[----:B------:R-:W1:Y:S01]  /*13b0*/  LDC R13, c[0x0][0x278] ;  /* 0x00009e00ff0d7b82 */ /* 0x000e620000000800 */
[----:B------:R-:W-:Y:S02]  /*13c0*/  IABS R4, R132 ;  /* 0x0000008400047213 */ /* 0x000fe40000000000 */
        /* <DEDUP_REMOVED lines=12> */
[----:B------:R-:W-:-:S04]  /*1490*/  IMAD R5, R0, R3, RZ ;  /* 0x0000000300057224 */ /* 0x000fc800078e02ff */
[----:B------:R-:W-:Y:S02]  /*14a0*/  IMAD.HI.U32 R5, R7, R5, R6 ;  /* 0x0000000507057227 */ /* 0x000fe400078e0006 */
[----:B------:R-:W1:Y:S04]  /*14b0*/  @P4 LDC.64 R6, c[0x0][0x250] ;  /* 0x00009400ff064b82 */ /* 0x000e680000000a00 */
        /* <DEDUP_REMOVED lines=31> */
.L_x_7080:
        /* <DEDUP_REMOVED lines=30> */
[----:B------:R-:W-:-:S07]  /*1890*/  IADD3 R21, R7, R3, RZ ;  /* 0x0000000307157210 */ /* 0x000fce0007ffe0ff */
.L_x_7079:
[----:B------:R1:W5:Y:S01]  /*18a0*/  @P5 LDG.E R7, desc[UR6][R140.64] ;  /* 0x000000068c075981 */ /* 0x000362000c1e1900 */
[----:B------:R-:W-:Y:S01]  /*18b0*/  ISETP.NE.AND P0, PT, R156, -0x1, PT ;  /* 0xffffffff9c00780c */ /* 0x000fe20003f05270 */
[----:B------:R-:W2:Y:S01]  /*18c0*/  LDC.64 R2, c[0x0][0x240] ;  /* 0x00009000ff027b82 */ /* 0x000ea20000000a00 */
[----:B------:R-:W-:Y:S01]  /*18d0*/  SHF.R.S32.HI R13, RZ, 0x1f, R50 ;  /* 0x0000001fff0d7819 */ /* 0x000fe20000011432 */
[----:B------:R-:W-:Y:S01]  /*18e0*/  ULDC UR5, c[0x0][0x2d0] ;  /* 0x0000b40000057ab9 */ /* 0x000fe20000000800 */
[----:B------:R-:W-:Y:S01]  /*18f0*/  ULDC.64 UR10, c[0x0][0x268] ;  /* 0x00009a00000a7ab9 */ /* 0x000fe20000000a00 */
[----:B------:R-:W-:Y:S01]  /*1900*/  SHF.R.S32.HI R133, RZ, 0x1f, R132 ;  /* 0x0000001fff857819 */ /* 0x000fe20000011484 */
[----:B------:R-:W-:Y:S01]  /*1910*/  IMAD.MOV.U32 R41, RZ, RZ, 0x10 ;  /* 0x00000010ff297424 */ /* 0x000fe200078e00ff */
[CC--:B------:R-:W-:Y:S01]  /*1920*/  LEA.HI R134, R13.reuse, R50.reuse, RZ, 0x3 ;  /* 0x000000320d867211 */ /* 0x0c0fe200078f18ff */
[----:B------:R-:W-:Y:S01]  /*1930*/  IMAD.MOV.U32 R39, RZ, RZ, 0x20 ;  /* 0x00000020ff277424 */ /* 0x000fe200078e00ff */
[----:B------:R-:W-:Y:S01]  /*1940*/  LEA.HI R126, R13, R50, RZ, 0x4 ;  /* 0x000000320d7e7211 */ /* 0x000fe200078f20ff */
[----:B------:R-:W3:Y:S01]  /*1950*/  LDC R120, c[0x0][0x2e0] ;  /* 0x0000b800ff787b82 */ /* 0x000ee20000000800 */
[----:B------:R-:W-:Y:S01]  /*1960*/  LOP3.LUT R55, R134, 0xfffffff8, RZ, 0xc0, !PT ;  /* 0xfffffff886377812 */ /* 0x000fe200078ec0ff */
[----:B------:R-:W-:Y:S01]  /*1970*/  IMAD.SHL.U32 R152, R144, 0x10, RZ ;  /* 0x0000001090987824 */ /* 0x000fe200078e00ff */
[----:B------:R-:W-:-:S02]  /*1980*/  SHF.R.S32.HI R134, RZ, 0x3, R134 ;  /* 0x00000003ff867819 */ /* 0x000fc40000011486 */
[----:B------:R-:W-:Y:S01]  /*1990*/  LOP3.LUT R23, R126, 0xfffffff0, RZ, 0xc0, !PT ;  /* 0xfffffff07e177812 */ /* 0x000fe200078ec0ff */
[----:B------:R-:W-:Y:S01]  /*19a0*/  IMAD.IADD R55, R50, 0x1, -R55 ;  /* 0x0000000132377824 */ /* 0x000fe200078e0a37 */
[--C-:B------:R-:W-:Y:S01]  /*19b0*/  SHF.R.S32.HI R135, RZ, 0x1f, R134.reuse ;  /* 0x0000001fff877819 */ /* 0x100fe20000011486 */
[----:B-----5:R-:W4:Y:S01]  /*19c0*/  @!P0 LDC.64 R8, c[0x0][0x228] ;  /* 0x00008a00ff088b82 */ /* 0x020f220000000a00 */
[----:B------:R-:W-:Y:S01]  /*19d0*/  IMAD.SHL.U32 R127, R134, 0x40, RZ ;  /* 0x00000040867f7824 */ /* 0x000fe200078e00ff */
[CC--:B------:R-:W-:Y:S01]  /*19e0*/  LEA.HI R10, R13.reuse, R50.reuse, RZ, 0x6 ;  /* 0x000000320d0a7211 */ /* 0x0c0fe200078f30ff */
[----:B------:R-:W-:Y:S01]  /*19f0*/  IMAD.IADD R124, R50, 0x1, -R23 ;  /* 0x00000001327c7824 */ /* 0x000fe200078e0a17 */
[----:B------:R-:W-:Y:S01]  /*1a00*/  LEA.HI R52, R13, R50, RZ, 0x5 ;  /* 0x000000320d347211 */ /* 0x000fe200078f28ff */
[----:B------:R-:W-:Y:S01]  /*1a10*/  IMAD.SHL.U32 R102, R55, 0x8, RZ ;  /* 0x0000000837667824 */ /* 0x000fe200078e00ff */
[----:B------:R-:W-:Y:S01]  /*1a20*/  LOP3.LUT R127, R127, 0x1c0, RZ, 0xc0, !PT ;  /* 0x000001c07f7f7812 */ /* 0x000fe200078ec0ff */
[----:B------:R-:W-:Y:S01]  /*1a30*/  IMAD.WIDE R24, R19, 0x40, R134 ;  /* 0x0000004013187825 */ /* 0x000fe200078e0286 */
[----:B------:R-:W-:Y:S01]  /*1a40*/  SHF.R.S32.HI R125, RZ, 0x1f, R124 ;  /* 0x0000001fff7d7819 */ /* 0x000fe2000001147c */
[----:B------:R-:W1:Y:S01]  /*1a50*/  LDC.64 R142, c[0x0][0x250] ;  /* 0x00009400ff8e7b82 */ /* 0x000e620000000a00 */
[----:B------:R-:W-:Y:S01]  /*1a60*/  LOP3.LUT R12, R127, 0x38, R102, 0xf8, !PT ;  /* 0x000000387f0c7812 */ /* 0x000fe200078ef866 */
[----:B--2---:R-:W-:Y:S01]  /*1a70*/  @P0 IMAD.WIDE.U32 R18, R156, R2, RZ ;  /* 0x000000029c120225 */ /* 0x004fe200078e00ff */
[----:B------:R-:W-:-:S02]  /*1a80*/  SHF.R.U32.HI R127, RZ, 0x3, R127 ;  /* 0x00000003ff7f7819 */ /* 0x000fc4000001167f */
[----:B------:R-:W-:Y:S01]  /*1a90*/  LEA.HI R125, R125, R124, RZ, 0x3 ;  /* 0x0000007c7d7d7211 */ /* 0x000fe200078f18ff */
[----:B------:R-:W-:Y:S01]  /*1aa0*/  VIADD R100, R102, 0x40 ;  /* 0x0000004066647836 */ /* 0x000fe20000000000 */
[----:B------:R-:W-:Y:S01]  /*1ab0*/  LOP3.LUT R127, R12, R127, RZ, 0x3c, !PT ;  /* 0x0000007f0c7f7212 */ /* 0x000fe200078e3cff */
[----:B------:R-:W-:Y:S01]  /*1ac0*/  @P0 IMAD R19, R156, R3, R19 ;  /* 0x000000039c130224 */ /* 0x000fe200078e0213 */
[----:B------:R-:W-:Y:S01]  /*1ad0*/  LOP3.LUT R23, R125, 0xfffffff8, RZ, 0xc0, !PT ;  /* 0xfffffff87d177812 */ /* 0x000fe200078ec0ff */
[----:B------:R-:W-:Y:S01]  /*1ae0*/  IMAD.SHL.U32 R118, R55, 0x4, RZ ;  /* 0x0000000437767824 */ /* 0x000fe200078e00ff */
[----:B------:R-:W-:Y:S01]  /*1af0*/  ISETP.GE.AND P1, PT, R102, UR5, PT ;  /* 0x0000000566007c0c */ /* 0x000fe2000bf26270 */
[----:B------:R-:W-:Y:S01]  /*1b00*/  IMAD R131, R135, R144, RZ ;  /* 0x0000009087837224 */ /* 0x000fe200078e02ff */
[----:B------:R-:W-:Y:S01]  /*1b10*/  SHF.R.S32.HI R103, RZ, 0x1f, R102 ;  /* 0x0000001fff677819 */ /* 0x000fe20000011466 */
[----:B------:R-:W-:Y:S01]  /*1b20*/  IMAD.IADD R124, R124, 0x1, -R23 ;  /* 0x000000017c7c7824 */ /* 0x000fe200078e0a17 */
[----:B------:R-:W-:Y:S01]  /*1b30*/  SEL R23, RZ, 0x1, P1 ;  /* 0x00000001ff177807 */ /* 0x000fe20000800000 */
[----:B----4-:R-:W-:Y:S01]  /*1b40*/  @!P0 IMAD.WIDE.U32 R26, R65, R8, RZ ;  /* 0x00000008411a8225 */ /* 0x010fe200078e00ff */
[----:B---3--:R-:W-:-:S02]  /*1b50*/  LEA.HI R120, R120, R120, RZ, 0x1 ;  /* 0x0000007878787211 */ /* 0x008fc400078f08ff */
[----:B------:R-:W-:Y:S01]  /*1b60*/  LOP3.LUT R53, R52, 0xffffffe0, RZ, 0xc0, !PT ;  /* 0xffffffe034357812 */ /* 0x000fe200078ec0ff */
[----:B------:R-:W-:Y:S01]  /*1b70*/  @!P0 IMAD R12, R63, R8, RZ ;  /* 0x000000083f0c8224 */ /* 0x000fe200078e02ff */
[----:B------:R-:W-:Y:S01]  /*1b80*/  SHF.R.S32.HI R123, RZ, 0x1, R120 ;  /* 0x00000001ff7b7819 */ /* 0x000fe20000011478 */
[----:B------:R-:W-:Y:S01]  /*1b90*/  @P0 IMAD.MOV.U32 R8, RZ, RZ, R18 ;  /* 0x000000ffff080224 */ /* 0x000fe200078e0012 */
[----:B------:R-:W-:Y:S01]  /*1ba0*/  @!P0 MOV R8, R26 ;  /* 0x0000001a00088202 */ /* 0x000fe20000000f00 */
[----:B------:R-:W-:Y:S01]  /*1bb0*/  @!P0 IMAD R9, R65, R9, R12 ;  /* 0x0000000941098224 */ /* 0x000fe200078e020c */
[----:B------:R-:W-:Y:S01]  /*1bc0*/  SHF.L.U64.HI R151, R144, 0x4, R145 ;  /* 0x0000000490977819 */ /* 0x000fe20000010291 */
[----:B------:R-:W-:Y:S01]  /*1bd0*/  IMAD R119, R134, R123, R118 ;  /* 0x0000007b86777224 */ /* 0x000fe200078e0276 */
[----:B------:R-:W-:Y:S01]  /*1be0*/  IADD3 R18, P1, R102, R8, RZ ;  /* 0x0000000866127210 */ /* 0x000fe20007f3e0ff */
[----:B------:R-:W-:Y:S01]  /*1bf0*/  @!P0 IMAD.IADD R19, R27, 0x1, R9 ;  /* 0x000000011b138824 */ /* 0x000fe200078e0209 */
[----:B------:R-:W-:Y:S01]  /*1c00*/  ISETP.GE.AND P0, PT, R100, UR5, PT ;  /* 0x0000000564007c0c */ /* 0x000fe2000bf06270 */
[----:B------:R-:W-:Y:S01]  /*1c10*/  IMAD R9, R5, UR10, RZ ;  /* 0x0000000a05097c24 */ /* 0x000fe2000f8e02ff */
[----:B------:R-:W-:Y:S01]  /*1c20*/  IADD3 R118, R118, R119, RZ ;  /* 0x0000007776767210 */ /* 0x000fe20007ffe0ff */
[----:B------:R-:W-:Y:S01]  /*1c30*/  IMAD.X R19, R103, 0x1, R19, P1 ;  /* 0x0000000167137824 */ /* 0x000fe200008e0613 */
[----:B------:R-:W-:Y:S01]  /*1c40*/  SEL R122, RZ, 0xffffffff, P0 ;  /* 0xffffffffff7a7807 */ /* 0x000fe20000000000 */
[----:B------:R-:W-:Y:S01]  /*1c50*/  IMAD R9, R0, UR11, R9 ;  /* 0x0000000b00097c24 */ /* 0x000fe2000f8e0209 */
[----:B------:R-:W-:Y:S01]  /*1c60*/  IADD3 R20, P0, R102, R6, RZ ;  /* 0x0000000666147210 */ /* 0x000fe20007f1e0ff */
[-C--:B------:R-:W-:Y:S01]  /*1c70*/  IMAD R6, R25, R2.reuse, RZ ;  /* 0x0000000219067224 */ /* 0x080fe200078e02ff */
[----:B-1----:R-:W-:Y:S01]  /*1c80*/  SHF.L.U64.HI R153, R142, 0x4, R143 ;  /* 0x000000048e997819 */ /* 0x002fe2000001028f */
[----:B------:R-:W-:Y:S01]  /*1c90*/  IMAD.WIDE.U32 R18, R24, R2, R18 ;  /* 0x0000000218127225 */ /* 0x000fe200078e0012 */
[----:B------:R-:W-:-:S02]  /*1ca0*/  SHF.R.S32.HI R2, RZ, 0x1f, R61 ;  /* 0x0000001fff027819 */ /* 0x000fc4000001143d */
[----:B------:R-:W-:Y:S01]  /*1cb0*/  SHF.L.U32 R154, R142, 0x4, RZ ;  /* 0x000000048e9a7819 */ /* 0x000fe200000006ff */
[----:B------:R-:W-:Y:S01]  /*1cc0*/  IMAD.X R21, R103, 0x1, R21, P0 ;  /* 0x0000000167157824 */ /* 0x000fe200000e0615 */
[----:B------:R-:W-:Y:S01]  /*1cd0*/  LEA.HI R59, R2, R61, RZ, 0x6 ;  /* 0x0000003d023b7211 */ /* 0x000fe200078f30ff */
[----:B------:R-:W-:Y:S01]  /*1ce0*/  IMAD R6, R24, R3, R6 ;  /* 0x0000000318067224 */ /* 0x000fe200078e0206 */
[----:B------:R-:W-:Y:S01]  /*1cf0*/  IADD3 R106, P0, R134, R17, RZ ;  /* 0x00000011866a7210 */ /* 0x000fe20007f1e0ff */
[----:B------:R-:W-:Y:S01]  /*1d00*/  IMAD.WIDE.U32 R20, R0, UR10, R20 ;  /* 0x0000000a00147c25 */ /* 0x000fe2000f8e0014 */
[----:B------:R-:W-:Y:S01]  /*1d10*/  SHF.R.S32.HI R59, RZ, 0x6, R59 ;  /* 0x00000006ff3b7819 */ /* 0x000fe2000001143b */
[----:B------:R-:W-:Y:S01]  /*1d20*/  ULDC.64 UR10, c[0x0][0x258] ;  /* 0x00009600000a7ab9 */ /* 0x000fe20000000a00 */
[----:B------:R-:W-:Y:S01]  /*1d30*/  IADD3.X R15, R135, R15, RZ, P0, !PT ;  /* 0x0000000f870f7210 */ /* 0x000fe200007fe4ff */
[----:B------:R-:W-:Y:S01]  /*1d40*/  IMAD.IADD R21, R21, 0x1, R9 ;  /* 0x0000000115157824 */ /* 0x000fe200078e0209 */
[----:B------:R-:W-:Y:S01]  /*1d50*/  IADD3 R128, P0, R102, R4, RZ ;  /* 0x0000000466807210 */ /* 0x000fe20007f1e0ff */
[----:B------:R-:W-:Y:S01]  /*1d60*/  IMAD.IADD R19, R19, 0x1, R6 ;  /* 0x0000000113137824 */ /* 0x000fe200078e0206 */
[----:B------:R-:W-:Y:S01]  /*1d70*/  VIMNMX R59, RZ, R59, !PT ;  /* 0x0000003bff3b7248 */ /* 0x000fe20007fe0100 */
[-C--:B------:R-:W-:Y:S01]  /*1d80*/  IMAD R15, R15, R142.reuse, RZ ;  /* 0x0000008e0f0f7224 */ /* 0x080fe200078e02ff */
[----:B------:R-:W-:Y:S01]  /*1d90*/  SHF.R.S32.HI R52, RZ, 0x5, R52 ;  /* 0x00000005ff347819 */ /* 0x000fe20000011434 */
[----:B------:R-:W-:Y:S01]  /*1da0*/  IMAD.X R129, R103, 0x1, R11, P0 ;  /* 0x0000000167817824 */ /* 0x000fe200000e060b */
[----:B------:R-:W-:Y:S01]  /*1db0*/  ISETP.GT.AND P0, PT, R104, R59, PT ;  /* 0x0000003b6800720c */ /* 0x000fe20003f04270 */
[----:B------:R-:W-:Y:S01]  /*1dc0*/  IMAD R139, R133, UR10, RZ ;  /* 0x0000000a858b7c24 */ /* 0x000fe2000f8e02ff */
[----:B------:R-:W-:Y:S01]  /*1dd0*/  SHF.R.S32.HI R110, RZ, 0x1f, R119 ;  /* 0x0000001fff6e7819 */ /* 0x000fe20000011477 */
[----:B------:R-:W-:Y:S01]  /*1de0*/  IMAD.SHL.U32 R10, R10, 0x8, RZ ;  /* 0x000000080a0a7824 */ /* 0x000fe200078e00ff */
[----:B------:R-:W-:Y:S01]  /*1df0*/  R2P PR, R124, 0x6 ;  /* 0x000000067c007804 */ /* 0x000fe20000000000 */
[----:B------:R-:W-:Y:S01]  /*1e00*/  IMAD.SHL.U32 R122, R122, 0x2, RZ ;  /* 0x000000027a7a7824 */ /* 0x000fe200078e00ff */
[----:B------:R-:W-:Y:S01]  /*1e10*/  SHF.R.S32.HI R109, RZ, 0x1f, R118 ;  /* 0x0000001fff6d7819 */ /* 0x000fe20000011476 */
[C---:B------:R-:W-:Y:S01]  /*1e20*/  IMAD R101, R106.reuse, R143, R15 ;  /* 0x0000008f6a657224 */ /* 0x040fe200078e020f */
[----:B------:R-:W-:Y:S01]  /*1e30*/  LOP3.LUT R127, R127, 0xfffffe00, R10, 0xf8, !PT ;  /* 0xfffffe007f7f7812 */ /* 0x000fe200078ef80a */
[----:B------:R-:W-:Y:S01]  /*1e40*/  IMAD.WIDE.U32 R106, R106, R142, R20 ;  /* 0x0000008e6a6a7225 */ /* 0x000fe200078e0014 */
[----:B------:R-:W-:-:S02]  /*1e50*/  LOP3.LUT R122, R122, 0x2, R23, 0xe2, !PT ;  /* 0x000000027a7a7812 */ /* 0x000fc400078ee217 */
[----:B------:R-:W-:Y:S01]  /*1e60*/  SEL R41, R41, 0xfffffff0, !P1 ;  /* 0xfffffff029297807 */ /* 0x000fe20004800000 */
[C---:B------:R-:W-:Y:S01]  /*1e70*/  IMAD R139, R132.reuse, UR11, R139 ;  /* 0x0000000b848b7c24 */ /* 0x040fe2000f8e028b */
[----:B------:R-:W-:Y:S01]  /*1e80*/  SEL R39, R39, 0xffffffe0, !P2 ;  /* 0xffffffe027277807 */ /* 0x000fe20005000000 */
[----:B------:R-:W-:-:S04]  /*1e90*/  IMAD.WIDE.U32 R136, R132, UR10, R18 ;  /* 0x0000000a84887c25 */ /* 0x000fc8000f8e0012 */
[C---:B------:R-:W-:Y:S02]  /*1ea0*/  IMAD R131, R134.reuse, R145, R131 ;  /* 0x0000009186837224 */ /* 0x040fe400078e0283 */
[----:B------:R-:W-:-:S04]  /*1eb0*/  IMAD.WIDE.U32 R128, R134, R144, R128 ;  /* 0x0000009086807225 */ /* 0x000fc800078e0080 */
[----:B------:R-:W-:Y:S02]  /*1ec0*/  IMAD.IADD R53, R50, 0x1, -R53 ;  /* 0x0000000132357824 */ /* 0x000fe400078e0a35 */
[----:B------:R-:W-:Y:S02]  /*1ed0*/  IMAD.SHL.U32 R121, R123, 0x10, RZ ;  /* 0x000000107b797824 */ /* 0x000fe400078e00ff */
[----:B------:R-:W-:Y:S02]  /*1ee0*/  IMAD.IADD R131, R129, 0x1, R131 ;  /* 0x0000000181837824 */ /* 0x000fe400078e0283 */
[----:B------:R-:W-:Y:S02]  /*1ef0*/  IMAD.IADD R139, R137, 0x1, R139 ;  /* 0x00000001898b7824 */ /* 0x000fe400078e028b */
[----:B------:R-:W-:Y:S02]  /*1f00*/  IMAD.IADD R101, R107, 0x1, R101 ;  /* 0x000000016b657824 */ /* 0x000fe400078e0265 */
[----:B------:R-:W-:Y:S01]  /*1f10*/  @!P5 IMAD.MOV.U32 R7, RZ, RZ, RZ ;  /* 0x000000ffff07d224 */ /* 0x000fe200078e00ff */
[----:B------:R-:W-:Y:S06]  /*1f20*/  @!P0 BRA `(.L_x_7081) ;  /* 0x00000068006c8947 */ /* 0x000fec0003800000 */
[----:B------:R-:W1:Y:S01]  /*1f30*/  LDC.64 R2, c[0x0][0x338] ;  /* 0x0000ce00ff027b82 */ /* 0x000e620000000a00 */
[----:B------:R-:W-:Y:S01]  /*1f40*/  ULDC.64 UR10, c[0x0][0x328] ;  /* 0x0000ca00000a7ab9 */ /* 0x000fe20000000a00 */
[----:B------:R-:W-:Y:S01]  /*1f50*/  ULDC.64 UR12, c[0x0][0x330] ;  /* 0x0000cc00000c7ab9 */ /* 0x000fe20000000a00 */
[----:B------:R-:W-:Y:S01]  /*1f60*/  SHF.R.S32.HI R9, RZ, 0x1f, R42 ;  /* 0x0000001fff097819 */ /* 0x000fe2000001142a */
[C---:B------:R-:W-:Y:S01]  /*1f70*/  IMAD R4, R63.reuse, UR10, RZ ;  /* 0x0000000a3f047c24 */ /* 0x040fe2000f8e02ff */
[--C-:B------:R-:W-:Y:S01]  /*1f80*/  SHF.R.S32.HI R10, RZ, 0x1f, R61.reuse ;  /* 0x0000001fff0a7819 */ /* 0x100fe2000001143d */
[----:B------:R-:W-:Y:S01]  /*1f90*/  IMAD R6, R63, UR12, RZ ;  /* 0x0000000c3f067c24 */ /* 0x000fe2000f8e02ff */
[----:B------:R-:W-:Y:S01]  /*1fa0*/  IADD3 R8, P1, P0, R42, R134, -R61 ;  /* 0x000000862a087210 */ /* 0x000fe2000783e83d */
[----:B------:R-:W-:Y:S01]  /*1fb0*/  IMAD.WIDE.U32 R14, R65, UR10, R102 ;  /* 0x0000000a410e7c25 */ /* 0x000fe2000f8e0066 */
[----:B------:R-:W-:Y:S01]  /*1fc0*/  IADD3 R42, R7, R42, RZ ;  /* 0x0000002a072a7210 */ /* 0x000fe20007ffe0ff */
[----:B------:R-:W-:Y:S01]  /*1fd0*/  ULDC.64 UR14, c[0x0][0x350] ;  /* 0x0000d400000e7ab9 */ /* 0x000fe20000000a00 */
[----:B------:R-:W-:Y:S01]  /*1fe0*/  IADD3.X R9, R9, R135, ~R10, P1, P0 ;  /* 0x0000008709097210 */ /* 0x000fe20000fe0c0a */
[C---:B------:R-:W-:Y:S01]  /*1ff0*/  IMAD R4, R65.reuse, UR11, R4 ;  /* 0x0000000b41047c24 */ /* 0x040fe2000f8e0204 */
[----:B------:R-:W-:Y:S01]  /*2000*/  ULDC.64 UR10, c[0x0][0x340] ;  /* 0x0000d000000a7ab9 */ /* 0x000fe20000000a00 */
[C---:B------:R-:W-:Y:S01]  /*2010*/  IMAD.WIDE.U32 R12, R65.reuse, UR12, R102 ;  /* 0x0000000c410c7c25 */ /* 0x040fe2000f8e0066 */
[----:B------:R-:W-:Y:S01]  /*2020*/  USHF.L.U32 UR20, UR10, 0x5, URZ ;  /* 0x000000050a147899 */ /* 0x000fe2000800063f */
[----:B------:R-:W-:Y:S01]  /*2030*/  LOP3.LUT R115, R122, 0xffff, RZ, 0xc0, !PT ;  /* 0x0000ffff7a737812 */ /* 0x000fe200078ec0ff */
[----:B------:R-:W-:Y:S01]  /*2040*/  USHF.L.U64.HI UR21, UR10, 0x4, UR11 ;  /* 0x000000040a157899 */ /* 0x000fe2000801020b */
[----:B------:R-:W-:Y:S01]  /*2050*/  IMAD R6, R65, UR13, R6 ;  /* 0x0000000d41067c24 */ /* 0x000fe2000f8e0206 */
[----:B------:R-:W-:Y:S01]  /*2060*/  ULDC.64 UR12, c[0x0][0x348] ;  /* 0x0000d200000c7ab9 */ /* 0x000fe20000000a00 */
[----:B------:R-:W-:Y:S01]  /*2070*/  IMAD.IADD R15, R15, 0x1, R4 ;  /* 0x000000010f0f7824 */ /* 0x000fe200078e0204 */
[----:B------:R-:W-:Y:S01]  /*2080*/  USHF.L.U32 UR22, UR10, 0x4, URZ ;  /* 0x000000040a167899 */ /* 0x000fe2000800063f */
[----:B------:R-:W-:Y:S01]  /*2090*/  IMAD.IADD R13, R13, 0x1, R6 ;  /* 0x000000010d0d7824 */ /* 0x000fe200078e0206 */
[----:B------:R-:W-:Y:S01]  /*20a0*/  UIMAD.WIDE.U32 UR18, UR10, 0x60, URZ ;  /* 0x000000600a1278a5 */ /* 0x000fe2000f8e003f */
[C---:B------:R-:W-:Y:S01]  /*20b0*/  IMAD R11, R9.reuse, UR10, RZ ;  /* 0x0000000a090b7c24 */ /* 0x040fe2000f8e02ff */
[----:B-1----:R-:W-:Y:S01]  /*20c0*/  SHF.L.U64.HI R60, R2, 0x4, R3 ;  /* 0x00000004023c7819 */ /* 0x002fe20000010203 */
[-C--:B------:R-:W-:Y:S01]  /*20d0*/  IMAD R4, R9, R2.reuse, RZ ;  /* 0x0000000209047224 */ /* 0x080fe200078e02ff */
[C---:B------:R-:W-:Y:S01]  /*20e0*/  LOP3.LUT R117, R115.reuse, 0x1, RZ, 0xc0, !PT ;  /* 0x0000000173757812 */ /* 0x040fe200078ec0ff */
[----:B------:R-:W-:Y:S01]  /*20f0*/  IMAD R11, R8, UR11, R11 ;  /* 0x0000000b080b7c24 */ /* 0x000fe2000f8e020b */
[----:B------:R-:W-:Y:S01]  /*2100*/  SHF.L.U64.HI R62, R2, 0x5, R3 ;  /* 0x00000005023e7819 */ /* 0x000fe20000010203 */
[----:B------:R-:W-:Y:S01]  /*2110*/  IMAD.WIDE.U32 R12, R8, UR10, R12 ;  /* 0x0000000a080c7c25 */ /* 0x000fe2000f8e000c */
[----:B------:R-:W-:Y:S01]  /*2120*/  IADD3 R57, R134, 0x20, RZ ;  /* 0x0000002086397810 */ /* 0x000fe20007ffe0ff */
[----:B------:R-:W-:Y:S01]  /*2130*/  USHF.L.U64.HI UR21, UR22, 0x1, UR21 ;  /* 0x0000000116157899 */ /* 0x000fe20008010215 */
[----:B------:R-:W-:Y:S01]  /*2140*/  SHF.R.S32.HI R108, RZ, 0x1f, R121 ;  /* 0x0000001fff6c7819 */ /* 0x000fe20000011479 */
[C---:B------:R-:W-:Y:S01]  /*2150*/  IMAD R4, R8.reuse, R3, R4 ;  /* 0x0000000308047224 */ /* 0x040fe200078e0204 */
[----:B------:R-:W-:Y:S01]  /*2160*/  LOP3.LUT R115, R115, 0x2, RZ, 0xc0, !PT ;  /* 0x0000000273737812 */ /* 0x000fe200078ec0ff */
[----:B------:R-:W-:Y:S01]  /*2170*/  IMAD.WIDE.U32 R8, R8, R2, R14 ;  /* 0x0000000208087225 */ /* 0x000fe200078e000e */
[----:B------:R-:W-:Y:S01]  /*2180*/  ULDC UR4, c[0x0][0x2e0] ;  /* 0x0000b80000047ab9 */ /* 0x000fe20000000800 */
[----:B------:R-:W-:Y:S01]  /*2190*/  ULDC.U8 UR25, c[0x0][0x3c3] ;  /* 0x0000f0c000197ab9 */ /* 0x000fe20000000000 */
[----:B------:R-:W-:Y:S01]  /*21a0*/  ULDC UR24, c[0x0][0x2e0] ;  /* 0x0000b80000187ab9 */ /* 0x000fe20000000800 */
[----:B------:R-:W-:Y:S01]  /*21b0*/  IMAD.IADD R13, R13, 0x1, R11 ;  /* 0x000000010d0d7824 */ /* 0x000fe200078e020b */
[----:B------:R-:W-:Y:S01]  /*21c0*/  MOV R11, R104 ;  /* 0x00000068000b7202 */ /* 0x000fe20000000f00 */
[----:B------:R-:W-:Y:S01]  /*21d0*/  IMAD.IADD R7, R9, 0x1, R4 ;  /* 0x0000000109077824 */ /* 0x000fe200078e0204 */
[----:B------:R-:W-:Y:S01]  /*21e0*/  ULDC UR23, c[0x0][0x2e0] ;  /* 0x0000b80000177ab9 */ /* 0x000fe20000000800 */
[C---:B------:R-:W-:Y:S01]  /*21f0*/  IMAD R89, R5.reuse, UR14, RZ ;  /* 0x0000000e05597c24 */ /* 0x040fe2000f8e02ff */
[----:B------:R-:W-:Y:S01]  /*2200*/  ULDC.64 UR16, c[0x0][0x250] ;  /* 0x0000940000107ab9 */ /* 0x000fe20000000a00 */
[----:B------:R-:W-:Y:S01]  /*2210*/  IMAD.MOV.U32 R6, RZ, RZ, R8 ;  /* 0x000000ffff067224 */ /* 0x000fe200078e0008 */
        /* <DEDUP_REMOVED lines=11> */
[----:B------:R-:W-:-:S02]  /*22d0*/  IADD3 R42, P4, R119, R42, RZ ;  /* 0x0000002a772a7210 */ /* 0x000fc40007f9e0ff */
[----:B------:R-:W-:Y:S01]  /*22e0*/  IMAD.IADD R89, R5, 0x1, R89 ;  /* 0x0000000105597824 */ /* 0x000fe200078e0259 */
[----:B------:R-:W-:Y:S01]  /*22f0*/  LEA R88, P1, R4, UR14, 0x1 ;  /* 0x0000000e04587c11 */ /* 0x000fe2000f8208ff */
[----:B------:R-:W-:Y:S01]  /*2300*/  IMAD.IADD R91, R7, 0x1, R91 ;  /* 0x00000001075b7824 */ /* 0x000fe200078e025b */
[----:B------:R-:W-:Y:S01]  /*2310*/  LEA R90, P0, R6, UR12, 0x1 ;  /* 0x0000000c065a7c11 */ /* 0x000fe2000f8008ff */
[----:B------:R-:W-:Y:S01]  /*2320*/  IMAD.X R95, R109, 0x1, R43, P2 ;  /* 0x000000016d5f7824 */ /* 0x000fe200010e062b */
[----:B------:R-:W-:Y:S01]  /*2330*/  LEA.HI.X R89, R4, UR15, R89, 0x1, P1 ;  /* 0x0000000f04597c11 */ /* 0x000fe200088f0c59 */
[----:B------:R-:W-:Y:S01]  /*2340*/  IMAD.X R43, R110, 0x1, R43, P4 ;  /* 0x000000016e2b7824 */ /* 0x000fe200020e062b */
[----:B------:R-:W-:Y:S01]  /*2350*/  LEA.HI.X R91, R6, UR13, R91, 0x1, P0 ;  /* 0x0000000d065b7c11 */ /* 0x000fe200080f0c5b */
[----:B------:R-:W-:Y:S01]  /*2360*/  USHF.L.U64.HI UR15, UR10, 0x5, UR11 ;  /* 0x000000050a0f7899 */ /* 0x000fe2000801020b */
[----:B------:R-:W-:Y:S01]  /*2370*/  IMAD.SHL.U32 R78, R143, 0x20, RZ ;  /* 0x000000208f4e7824 */ /* 0x000fe200078e00ff */
[----:B------:R-:W-:Y:S01]  /*2380*/  UIMAD UR14, UR11, 0x60, URZ ;  /* 0x000000600b0e78a4 */ /* 0x000fe2000f8e023f */
[----:B------:R-:W-:Y:S01]  /*2390*/  SHF.L.U64.HI R43, R42, 0x1, R43 ;  /* 0x000000012a2b7819 */ /* 0x000fe2000001022b */
[----:B------:R-:W-:Y:S01]  /*23a0*/  ULDC.64 UR12, c[0x0][0x218] ;  /* 0x00008600000c7ab9 */ /* 0x000fe20000000a00 */
[----:B------:R-:W-:Y:S01]  /*23b0*/  ULDC.64 UR10, c[0x0][0x220] ;  /* 0x00008800000a7ab9 */ /* 0x000fe20000000a00 */
[----:B------:R-:W-:Y:S01]  /*23c0*/  LEA R84, P1, R128, UR12, 0x1 ;  /* 0x0000000c80547c11 */ /* 0x000fe2000f8208ff */
[----:B------:R-:W-:Y:S01]  /*23d0*/  IMAD.WIDE.U32 R8, R142, 0x20, RZ ;  /* 0x000000208e087825 */ /* 0x000fe200078e00ff */
[----:B------:R-:W-:Y:S01]  /*23e0*/  LEA R86, P0, R106, UR10, 0x1 ;  /* 0x0000000a6a567c11 */ /* 0x000fe2000f8008ff */
[----:B------:R-:W-:Y:S01]  /*23f0*/  USHF.L.U64.HI UR26, UR20, 0x1, UR15 ;  /* 0x00000001141a7899 */ /* 0x000fe2000801020f */
[----:B------:R-:W-:Y:S01]  /*2400*/  SHF.L.U32 R42, R42, 0x1, RZ ;  /* 0x000000012a2a7819 */ /* 0x000fe200000006ff */
[----:B------:R-:W-:Y:S01]  /*2410*/  IMAD.SHL.U32 R67, R2, 0x10, RZ ;  /* 0x0000001002437824 */ /* 0x000fe200078e00ff */
[----:B------:R-:W-:Y:S01]  /*2420*/  LEA.HI.X R83, R128, UR13, R131, 0x1, P1 ;  /* 0x0000000d80537c11 */ /* 0x000fe200088f0c83 */
[----:B------:R-:W-:Y:S01]  /*2430*/  ULDC.64 UR12, c[0x0][0x360] ;  /* 0x0000d800000c7ab9 */ /* 0x000fe20000000a00 */
[----:B------:R-:W-:Y:S01]  /*2440*/  LEA.HI.X R87, R106, UR11, R101, 0x1, P0 ;  /* 0x0000000b6a577c11 */ /* 0x000fe200080f0c65 */
[----:B------:R-:W-:Y:S01]  /*2450*/  ULDC.64 UR10, c[0x0][0x358] ;  /* 0x0000d600000a7ab9 */ /* 0x000fe20000000a00 */
[C---:B------:R-:W-:Y:S01]  /*2460*/  SHF.L.U64.HI R95, R94.reuse, 0x1, R95 ;  /* 0x000000015e5f7819 */ /* 0x040fe2000001025f */
[----:B------:R-:W-:Y:S01]  /*2470*/  IMAD.SHL.U32 R94, R94, 0x2, RZ ;  /* 0x000000025e5e7824 */ /* 0x000fe200078e00ff */
[C---:B------:R-:W-:Y:S01]  /*2480*/  IADD3 R10, P1, R42.reuse, UR12, RZ ;  /* 0x0000000c2a0a7c10 */ /* 0x040fe2000ff3e0ff */
[----:B------:R-:W-:Y:S01]  /*2490*/  VIADD R114, R121, 0x40 ;  /* 0x0000004079727836 */ /* 0x000fe20000000000 */
[----:B------:R-:W-:Y:S01]  /*24a0*/  IADD3 R42, P0, R42, UR10, RZ ;  /* 0x0000000a2a2a7c10 */ /* 0x000fe2000ff1e0ff */
[----:B------:R-:W-:Y:S01]  /*24b0*/  IMAD R7, R143, 0x60, RZ ;  /* 0x000000608f077824 */ /* 0x000fe200078e02ff */
[----:B------:R-:W-:Y:S01]  /*24c0*/  IADD3 R78, R9, R78, RZ ;  /* 0x0000004e094e7210 */ /* 0x000fe20007ffe0ff */
[----:B------:R-:W-:Y:S01]  /*24d0*/  IMAD.IADD R112, R121, 0x1, R114 ;  /* 0x0000000179707824 */ /* 0x000fe200078e0272 */
[----:B------:R-:W-:Y:S01]  /*24e0*/  IADD3.X R9, R43, UR13, RZ, P1, !PT ;  /* 0x0000000d2b097c10 */ /* 0x000fe20008ffe4ff */
[----:B------:R-:W-:Y:S01]  /*24f0*/  IMAD.SHL.U32 R116, R123, 0x20, RZ ;  /* 0x000000207b747824 */ /* 0x000fe200078e00ff */
[----:B------:R-:W-:Y:S01]  /*2500*/  IADD3.X R43, R43, UR11, RZ, P0, !PT ;  /* 0x0000000b2b2b7c10 */ /* 0x000fe200087fe4ff */
[----:B------:R-:W-:Y:S01]  /*2510*/  IMAD R113, R123, 0x30, RZ ;  /* 0x000000307b717824 */ /* 0x000fe200078e02ff */
[----:B------:R-:W-:Y:S01]  /*2520*/  IADD3 R92, P4, R94, UR12, RZ ;  /* 0x0000000c5e5c7c10 */ /* 0x000fe2000ff9e0ff */
[----:B------:R-:W-:Y:S01]  /*2530*/  IMAD.IADD R111, R121, 0x1, R112 ;  /* 0x00000001796f7824 */ /* 0x000fe200078e0270 */
[----:B------:R-:W-:Y:S01]  /*2540*/  IADD3 R75, P0, R152, 0x40, RZ ;  /* 0x00000040984b7810 */ /* 0x000fe20007f1e0ff */
[----:B------:R-:W-:Y:S01]  /*2550*/  IMAD.WIDE.U32 R142, R142, 0x60, RZ ;  /* 0x000000608e8e7825 */ /* 0x000fe200078e00ff */
[----:B------:R-:W-:Y:S01]  /*2560*/  IADD3 R94, P2, R94, UR10, RZ ;  /* 0x0000000a5e5e7c10 */ /* 0x000fe2000ff5e0ff */
[----:B------:R-:W-:Y:S01]  /*2570*/  UIADD3 UR28, UR19, UR14, URZ ;  /* 0x0000000e131c7290 */ /* 0x000fe2000fffe03f */
[----:B------:R-:W-:Y:S01]  /*2580*/  IADD3 R66, P1, R67, 0x40, RZ ;  /* 0x0000004043427810 */ /* 0x000fe20007f3e0ff */
[----:B------:R-:W-:Y:S01]  /*2590*/  IMAD.SHL.U32 R80, R8, 0x2, RZ ;  /* 0x0000000208507824 */ /* 0x000fe200078e00ff */
[C---:B------:R-:W-:Y:S01]  /*25a0*/  IADD3.X R93, R95.reuse, UR13, RZ, P4, !PT ;  /* 0x0000000d5f5d7c10 */ /* 0x040fe2000a7fe4ff */
[----:B------:R-:W-:Y:S01]  /*25b0*/  IMAD.SHL.U32 R69, R2, 0x20, RZ ;  /* 0x0000002002457824 */ /* 0x000fe200078e00ff */
[----:B------:R-:W-:Y:S01]  /*25c0*/  IADD3.X R70, RZ, R151, RZ, P0, !PT ;  /* 0x00000097ff467210 */ /* 0x000fe200007fe4ff */
[C---:B------:R-:W-:Y:S01]  /*25d0*/  VIADD R58, R134.reuse, 0x10 ;  /* 0x00000010863a7836 */ /* 0x040fe20000000000 */
[----:B------:R-:W-:Y:S01]  /*25e0*/  IADD3.X R95, R95, UR11, RZ, P2, !PT ;  /* 0x0000000b5f5f7c10 */ /* 0x000fe200097fe4ff */
[----:B------:R-:W-:Y:S01]  /*25f0*/  VIADD R56, R134, 0x30 ;  /* 0x0000003086387836 */ /* 0x000fe20000000000 */
[----:B------:R-:W-:Y:S01]  /*2600*/  IADD3 R77, P0, R152, R75, RZ ;  /* 0x0000004b984d7210 */ /* 0x000fe20007f1e0ff */
[----:B------:R-:W-:Y:S01]  /*2610*/  IMAD.IADD R82, R143, 0x1, R7 ;  /* 0x000000018f527824 */ /* 0x000fe200078e0207 */
[-C--:B------:R-:W-:Y:S01]  /*2620*/  IADD3 R68, P2, R66, R67.reuse, RZ ;  /* 0x0000004342447210 */ /* 0x080fe20007f5e0ff */
[----:B------:R-:W-:Y:S01]  /*2630*/  ULDC.64 UR10, c[0x0][0x248] ;  /* 0x00009200000a7ab9 */ /* 0x000fe20000000a00 */
[----:B------:R-:W-:Y:S01]  /*2640*/  IADD3.X R71, RZ, R60, RZ, P1, !PT ;  /* 0x0000003cff477210 */ /* 0x000fe20000ffe4ff */
[----:B------:R-:W-:Y:S01]  /*2650*/  IMAD.X R72, R151, 0x1, R70, P0 ;  /* 0x0000000197487824 */ /* 0x000fe200000e0646 */
[----:B------:R-:W-:Y:S01]  /*2660*/  SHF.L.U32 R5, R145, 0x5, RZ ;  /* 0x0000000591057819 */ /* 0x000fe200000006ff */
[----:B------:R-:W-:Y:S01]  /*2670*/  IMAD.WIDE.U32 R144, R144, 0x20, RZ ;  /* 0x0000002090907825 */ /* 0x000fe200078e00ff */
[----:B------:R-:W-:Y:S01]  /*2680*/  IADD3 R79, P1, R68, R67, RZ ;  /* 0x00000043444f7210 */ /* 0x000fe20007f3e0ff */
[----:B------:R-:W-:Y:S01]  /*2690*/  USHF.L.U32 UR20, UR20, 0x1, URZ ;  /* 0x0000000114147899 */ /* 0x000fe2000800063f */
[----:B------:R-:W-:Y:S01]  /*26a0*/  IADD3 R81, P0, R152, R77, RZ ;  /* 0x0000004d98517210 */ /* 0x000fe20007f1e0ff */
[----:B------:R-:W-:Y:S01]  /*26b0*/  IMAD.X R73, R71, 0x1, R60, P2 ;  /* 0x0000000147497824 */ /* 0x000fe200010e063c */
[----:B------:R-:W-:Y:S01]  /*26c0*/  SHF.L.U64.HI R78, R8, 0x1, R78 ;  /* 0x00000001084e7819 */ /* 0x000fe2000001024e */
[----:B------:R-:W-:Y:S01]  /*26d0*/  IMAD.IADD R64, R145, 0x1, R5 ;  /* 0x0000000191407824 */ /* 0x000fe200078e0205 */
[----:B------:R-:W-:Y:S01]  /*26e0*/  SHF.R.S32.HI R105, RZ, 0x1f, R116 ;  /* 0x0000001fff697819 */ /* 0x000fe20000011474 */
[----:B------:R-:W-:Y:S01]  /*26f0*/  IMAD.X R74, R73, 0x1, R60, P1 ;  /* 0x00000001494a7824 */ /* 0x000fe200008e063c */
[----:B------:R-:W-:Y:S01]  /*2700*/  SHF.R.S32.HI R99, RZ, 0x1f, R114 ;  /* 0x0000001fff637819 */ /* 0x000fe20000011472 */
[----:B------:R-:W-:Y:S01]  /*2710*/  ULDC.64 UR12, c[0x0][0x230] ;  /* 0x00008c00000c7ab9 */ /* 0x000fe20000000a00 */
[----:B------:R-:W-:Y:S01]  /*2720*/  SHF.R.S32.HI R98, RZ, 0x1f, R113 ;  /* 0x0000001fff627819 */ /* 0x000fe20000011471 */
[----:B------:R-:W-:Y:S01]  /*2730*/  ULDC.64 UR14, c[0x0][0x238] ;  /* 0x00008e00000e7ab9 */ /* 0x000fe20000000a00 */
[----:B------:R-:W-:-:S02]  /*2740*/  SHF.R.S32.HI R97, RZ, 0x1f, R112 ;  /* 0x0000001fff617819 */ /* 0x000fc40000011470 */
[----:B------:R-:W-:Y:S02]  /*2750*/  IADD3.X R76, R151, R72, RZ, P0, !PT ;  /* 0x00000048974c7210 */ /* 0x000fe400007fe4ff */
[----:B------:R-:W-:-:S07]  /*2760*/  SHF.R.S32.HI R96, RZ, 0x1f, R111 ;  /* 0x0000001fff607819 */ /* 0x000fce000001146f */
.L_x_7150:
        /* <DEDUP_REMOVED lines=19> */
.L_x_7083:
[----:B------:R-:W-:Y:S05]  /*28a0*/  BSYNC B0 ;  /* 0x0000000000007941 */ /* 0x000fea0003800000 */
.L_x_7082:
[----:B------:R-:W-:Y:S04]  /*28b0*/  BSSY B0, `(.L_x_7084) ;  /* 0x000000c000007945 */ /* 0x000fe80003800000 */
[----:B------:R-:W-:Y:S05]  /*28c0*/  @!P4 BRA `(.L_x_7085) ;  /* 0x000000000028c947 */ /* 0x000fea0003800000 */
[----:B------:R-:W-:Y:S02]  /*28d0*/  ISETP.NE.AND P1, PT, R117, RZ, PT ;  /* 0x000000ff7500720c */ /* 0x000fe40003f25270 */
[----:B------:R-:W-:Y:S02]  /*28e0*/  IADD3 R22, P0, R88, UR22, RZ ;  /* 0x0000001658167c10 */ /* 0x000fe4000ff1e0ff */
[C---:B------:R-:W-:Y:S02]  /*28f0*/  LEA R20, P5, R154.reuse, R86, 0x1 ;  /* 0x000000569a147211 */ /* 0x040fe400078a08ff */
[----:B------:R-:W-:Y:S02]  /*2900*/  IADD3.X R23, R89, UR21, RZ, P0, !PT ;  /* 0x0000001559177c10 */ /* 0x000fe400087fe4ff */
[----:B------:R-:W-:Y:S02]  /*2910*/  ISETP.NE.AND P0, PT, R115, RZ, PT ;  /* 0x000000ff7300720c */ /* 0x000fe40003f05270 */
[----:B------:R-:W-:Y:S03]  /*2920*/  LEA.HI.X R21, R154, R87, R153, 0x1, P5 ;  /* 0x000000579a157211 */ /* 0x000fe600028f0c99 */
[----:B--2---:R-:W2:Y:S04]  /*2930*/  @P1 LDG.E.128 R16, desc[UR6][R22.64] ;  /* 0x0000000616101981 */ /* 0x004ea8000c1e1d00 */
[----:B--2---:R3:W-:Y:S04]  /*2940*/  @P1 STG.E.128 desc[UR6][R20.64], R16 ;  /* 0x0000001014001986 */ /* 0x0047e8000c101d06 */
[----:B------:R-:W2:Y:S04]  /*2950*/  @P0 LDG.E.128 R4, desc[UR6][R22.64+0x80] ;  /* 0x0000800616040981 */ /* 0x000ea8000c1e1d00 */
[----:B--2---:R3:W-:Y:S02]  /*2960*/  @P0 STG.E.128 desc[UR6][R20.64+0x80], R4 ;  /* 0x0000800414000986 */ /* 0x0047e4000c101d06 */
.L_x_7085:
[----:B------:R-:W-:Y:S05]  /*2970*/  BSYNC B0 ;  /* 0x0000000000007941 */ /* 0x000fea0003800000 */
.L_x_7084:
        /* <DEDUP_REMOVED lines=12> */
.L_x_7087:
[----:B------:R-:W-:Y:S05]  /*2a40*/  BSYNC B0 ;  /* 0x0000000000007941 */ /* 0x000fea0003800000 */
.L_x_7086:
        /* <DEDUP_REMOVED lines=16> */
.L_x_7089:
[----:B------:R-:W-:Y:S05]  /*2b50*/  BSYNC B0 ;  /* 0x0000000000007941 */ /* 0x000fea0003800000 */
.L_x_7088:
        /* <DEDUP_REMOVED lines=65> */
.L_x_7095:
[----:B------:R-:W-:Y:S05]  /*2f70*/  BSYNC B0 ;  /* 0x0000000000007941 */ /* 0x000fea0003800000 */
.L_x_7094:
        /* <DEDUP_REMOVED lines=52> */
.L_x_7093:
[----:B------:R-:W-:Y:S05]  /*32c0*/  BSYNC B1 ;  /* 0x0000000000017941 */ /* 0x000fea0003800000 */
.L_x_7092:
        /* <DEDUP_REMOVED lines=66> */
.L_x_7099:
[----:B------:R-:W-:Y:S05]  /*36f0*/  BSYNC B0 ;  /* 0x0000000000007941 */ /* 0x000fea0003800000 */
.L_x_7098:
        /* <DEDUP_REMOVED lines=54> */
.L_x_7097:
[----:B------:R-:W-:Y:S05]  /*3a60*/  BSYNC B1 ;  /* 0x0000000000017941 */ /* 0x000fea0003800000 */
.L_x_7096:
        /* <DEDUP_REMOVED lines=66> */
.L_x_7103:
[----:B------:R-:W-:Y:S05]  /*3e90*/  BSYNC B0 ;  /* 0x0000000000007941 */ /* 0x000fea0003800000 */
.L_x_7102:
        /* <DEDUP_REMOVED lines=54> */
.L_x_7101:
[----:B------:R-:W-:Y:S05]  /*4200*/  BSYNC B1 ;  /* 0x0000000000017941 */ /* 0x000fea0003800000 */
.L_x_7100:
        /* <DEDUP_REMOVED lines=71> */
.L_x_7107:
[----:B------:R-:W-:Y:S05]  /*4680*/  BSYNC B0 ;  /* 0x0000000000007941 */ /* 0x000fea0003800000 */
.L_x_7106:
        /* <DEDUP_REMOVED lines=54> */
.L_x_7105:
[----:B------:R-:W-:Y:S05]  /*49f0*/  BSYNC B1 ;  /* 0x0000000000017941 */ /* 0x000fea0003800000 */
.L_x_7104:
        /* <DEDUP_REMOVED lines=9> */
.L_x_7091:
        /* <DEDUP_REMOVED lines=97> */
.L_x_7114:
[----:B------:R-:W-:Y:S05]  /*50a0*/  BSYNC B0 ;  /* 0x0000000000007941 */ /* 0x000fea0003800000 */
.L_x_7113:
[----:B-----5:R1:W-:Y:S02]  /*50b0*/  STG.E.128 desc[UR6][R84.64], R32 ;  /* 0x0000002054007986 */ /* 0x0203e4000c101d06 */
.L_x_7112:
[----:B------:R-:W-:Y:S05]  /*50c0*/  BSYNC B1 ;  /* 0x0000000000017941 */ /* 0x000fea0003800000 */
.L_x_7111:
        /* <DEDUP_REMOVED lines=95> */
.L_x_7116:
[----:B------:R-:W-:Y:S05]  /*56c0*/  BSYNC B0 ;  /* 0x0000000000007941 */ /* 0x000fea0003800000 */
.L_x_7115:
[----:B-----5:R1:W-:Y:S02]  /*56d0*/  STG.E.128 desc[UR6][R84.64+0x80], R32 ;  /* 0x0000802054007986 */ /* 0x0203e4000c101d06 */
.L_x_7110:
[----:B------:R-:W-:Y:S05]  /*56e0*/  BSYNC B2 ;  /* 0x0000000000027941 */ /* 0x000fea0003800000 */
.L_x_7109:
        /* <DEDUP_REMOVED lines=103> */
.L_x_7122:
[----:B------:R-:W-:Y:S05]  /*5d60*/  BSYNC B0 ;  /* 0x0000000000007941 */ /* 0x000fea0003800000 */
.L_x_7121:
[----:B-----5:R1:W-:Y:S02]  /*5d70*/  STG.E.128 desc[UR6][R146.64], R28 ;  /* 0x0000001c92007986 */ /* 0x0203e4000c101d06 */
.L_x_7120:
[----:B------:R-:W-:Y:S05]  /*5d80*/  BSYNC B1 ;  /* 0x0000000000017941 */ /* 0x000fea0003800000 */
.L_x_7119:
        /* <DEDUP_REMOVED lines=99> */
.L_x_7124:
[----:B------:R-:W-:Y:S05]  /*63c0*/  BSYNC B0 ;  /* 0x0000000000007941 */ /* 0x000fea0003800000 */
.L_x_7123:
[----:B-----5:R1:W-:Y:S02]  /*63d0*/  STG.E.128 desc[UR6][R146.64], R28 ;  /* 0x0000001c92007986 */ /* 0x0203e4000c101d06 */
.L_x_7118:
[----:B------:R-:W-:Y:S05]  /*63e0*/  BSYNC B2 ;  /* 0x0000000000027941 */ /* 0x000fea0003800000 */
.L_x_7117:
        /* <DEDUP_REMOVED lines=103> */
.L_x_7130:
[----:B------:R-:W-:Y:S05]  /*6a60*/  BSYNC B0 ;  /* 0x0000000000007941 */ /* 0x000fea0003800000 */
.L_x_7129:
[----:B-----5:R1:W-:Y:S02]  /*6a70*/  STG.E.128 desc[UR6][R146.64], R28 ;  /* 0x0000001c92007986 */ /* 0x0203e4000c101d06 */
.L_x_7128:
[----:B------:R-:W-:Y:S05]  /*6a80*/  BSYNC B1 ;  /* 0x0000000000017941 */ /* 0x000fea0003800000 */
.L_x_7127:
        /* <DEDUP_REMOVED lines=99> */
.L_x_7132:
[----:B------:R-:W-:Y:S05]  /*70c0*/  BSYNC B0 ;  /* 0x0000000000007941 */ /* 0x000fea0003800000 */
.L_x_7131:
[----:B-----5:R1:W-:Y:S02]  /*70d0*/  STG.E.128 desc[UR6][R146.64], R28 ;  /* 0x0000001c92007986 */ /* 0x0203e4000c101d06 */
.L_x_7126:
[----:B------:R-:W-:Y:S05]  /*70e0*/  BSYNC B2 ;  /* 0x0000000000027941 */ /* 0x000fea0003800000 */
.L_x_7125:
        /* <DEDUP_REMOVED lines=108> */
.L_x_7138:
[----:B------:R-:W-:Y:S05]  /*77b0*/  BSYNC B0 ;  /* 0x0000000000007941 */ /* 0x000fea0003800000 */
.L_x_7137:
[----:B-----5:R1:W-:Y:S02]  /*77c0*/  STG.E.128 desc[UR6][R148.64], R28 ;  /* 0x0000001c94007986 */ /* 0x0203e4000c101d06 */
.L_x_7136:
[----:B------:R-:W-:Y:S05]  /*77d0*/  BSYNC B1 ;  /* 0x0000000000017941 */ /* 0x000fea0003800000 */
.L_x_7135:
        /* <DEDUP_REMOVED lines=99> */
.L_x_7140:
[----:B------:R-:W-:Y:S05]  /*7e10*/  BSYNC B0 ;  /* 0x0000000000007941 */ /* 0x000fea0003800000 */
.L_x_7139:
[----:B-----5:R1:W-:Y:S02]  /*7e20*/  STG.E.128 desc[UR6][R146.64], R28 ;  /* 0x0000001c92007986 */ /* 0x0203e4000c101d06 */
.L_x_7134:
[----:B------:R-:W-:Y:S05]  /*7e30*/  BSYNC B2 ;  /* 0x0000000000027941 */ /* 0x000fea0003800000 */
.L_x_7133:
        /* <DEDUP_REMOVED lines=8> */
.L_x_7090:
        /* <DEDUP_REMOVED lines=10> */
.L_x_7142:
[----:B------:R-:W-:Y:S05]  /*7f60*/  BSYNC B0 ;  /* 0x0000000000007941 */ /* 0x000fea0003800000 */
.L_x_7141:
        /* <DEDUP_REMOVED lines=16> */
.L_x_7144:
[----:B------:R-:W-:Y:S05]  /*8070*/  BSYNC B0 ;  /* 0x0000000000007941 */ /* 0x000fea0003800000 */
.L_x_7143:
        /* <DEDUP_REMOVED lines=16> */
.L_x_7146:
[----:B------:R-:W-:Y:S05]  /*8180*/  BSYNC B0 ;  /* 0x0000000000007941 */ /* 0x000fea0003800000 */
.L_x_7145:
        /* <DEDUP_REMOVED lines=22> */
.L_x_7147:
[----:B------:R-:W-:Y:S05]  /*82f0*/  BSYNC B0 ;  /* 0x0000000000007941 */ /* 0x000fea0003800000 */
.L_x_7108:
        /* <DEDUP_REMOVED lines=81> */
.L_x_7148:
        /* <DEDUP_REMOVED lines=9> */
.L_x_7149:
[----:B------:R-:W-:Y:S04]  /*88a0*/  IADD3 R11, R11, -0x1, RZ ;  /* 0xffffffff0b0b7810 */ /* 0x000fe80007ffe0ff */
[----:B------:R-:W-:Y:S11]  /*88b0*/  ISETP.GT.AND P0, PT, R11, R59, PT ;  /* 0x0000003b0b00720c */ /* 0x000ff60003f04270 */
[----:B------:R-:W-:Y:S02]  /*88c0*/  @!UPT UIADD3 URZ, URZ, URZ, URZ ;  /* 0x0000003f3f3ff290 */ /* 0x000fe4000fffe03f */
[----:B------:R-:W-:Y:S05]  /*88d0*/  @P0 BRA `(.L_x_7150) ;  /* 0xffffff9c00a40947 */ /* 0x000fea000383ffff */
.L_x_7081:
        /* <DEDUP_REMOVED lines=23> */
[----:B------:R-:W-:Y:S01]  /*8a50*/  IMAD.IADD R13, R155, 0x1, -R54 ;  /* 0x000000019b0d7824 */ /* 0x000fe200078e0a36 */
[----:B------:R-:W-:Y:S01]  /*8a60*/  LEA R26, P1, R4, UR8, 0x1 ;  /* 0x00000008041a7c11 */ /* 0x000fe2000f8208ff */
[--C-:B------:R-:W-:Y:S01]  /*8a70*/  IMAD.X R6, R7, 0x1, R139.reuse, P2 ;  /* 0x0000000107067824 */ /* 0x100fe200010e068b */
[----:B------:R-:W-:Y:S01]  /*8a80*/  LEA R28, P4, R136, UR8, 0x1 ;  /* 0x00000008881c7c11 */ /* 0x000fe2000f8808ff */
[----:B------:R-:W-:Y:S01]  /*8a90*/  IMAD.WIDE.U32 R10, R2, 0x30, R138 ;  /* 0x00000030020a7825 */ /* 0x000fe200078e008a */
[----:B------:R-:W-:-:S02]  /*8aa0*/  LEA.HI.X R27, R4, UR9, R5, 0x1, P1 ;  /* 0x00000009041b7c11 */ /* 0x000fc400088f0c05 */
[----:B------:R-:W-:Y:S01]  /*8ab0*/  ISETP.NE.AND P1, PT, RZ, UR5, PT ;  /* 0x00000005ff007c0c */ /* 0x000fe2000bf25270 */
[----:B------:R-:W-:Y:S01]  /*8ac0*/  IMAD R5, R3, 0x30, RZ ;  /* 0x0000003003057824 */ /* 0x000fe200078e02ff */
[----:B------:R-:W-:Y:S02]  /*8ad0*/  LEA R24, P2, R9, UR8, 0x1 ;  /* 0x0000000809187c11 */ /* 0x000fe4000f8408ff */
[----:B------:R-:W-:Y:S01]  /*8ae0*/  LEA.HI.X R29, R136, UR9, R139, 0x1, P4 ;  /* 0x00000009881d7c11 */ /* 0x000fe2000a0f0c8b */
[----:B------:R-:W-:Y:S01]  /*8af0*/  IMAD.IADD R2, R11, 0x1, R5 ;  /* 0x000000010b027824 */ /* 0x000fe200078e0205 */
[----:B------:R-:W-:Y:S02]  /*8b00*/  LEA.HI.X R25, R9, UR9, R6, 0x1, P2 ;  /* 0x0000000909197c11 */ /* 0x000fe400090f0c06 */
[----:B------:R-:W-:Y:S02]  /*8b10*/  LEA R14, P4, R10, UR8, 0x1 ;  /* 0x000000080a0e7c11 */ /* 0x000fe4000f8808ff */
[----:B------:R-:W-:-:S02]  /*8b20*/  ISETP.GE.AND P2, PT, R134, R13, PT ;  /* 0x0000000d8600720c */ /* 0x000fc40003f46270 */
[----:B------:R-:W-:Y:S02]  /*8b30*/  LEA.HI.X R15, R10, UR9, R2, 0x1, P4 ;  /* 0x000000090a0f7c11 */ /* 0x000fe4000a0f0c02 */
[----:B------:R-:W-:Y:S02]  /*8b40*/  ISETP.GT.AND P2, PT, R50, -0x8, !P2 ;  /* 0xfffffff83200780c */ /* 0x000fe40005744270 */
        /* <DEDUP_REMOVED lines=68> */
.L_x_7159:
[----:B------:R-:W-:Y:S05]  /*8f90*/  BSYNC B0 ;  /* 0x0000000000007941 */ /* 0x000fea0003800000 */
.L_x_7158:
[----:B-----5:R3:W-:Y:S02]  /*8fa0*/  STS.128 [R157], R8 ;  /* 0x000000089d007388 */ /* 0x0207e40000000c00 */
.L_x_7157:
[----:B------:R-:W-:Y:S05]  /*8fb0*/  BSYNC B1 ;  /* 0x0000000000017941 */ /* 0x000fea0003800000 */
.L_x_7156:
        /* <DEDUP_REMOVED lines=47> */
.L_x_7161:
[----:B------:R-:W-:Y:S05]  /*92b0*/  BSYNC B0 ;  /* 0x0000000000007941 */ /* 0x000fea0003800000 */
.L_x_7160:
[----:B-----5:R1:W-:Y:S02]  /*92c0*/  STS.128 [R157+0x2000], R8 ;  /* 0x002000089d007388 */ /* 0x0203e40000000c00 */
.L_x_7155:
[----:B------:R-:W-:Y:S05]  /*92d0*/  BSYNC B2 ;  /* 0x0000000000027941 */ /* 0x000fea0003800000 */
.L_x_7154:
        /* <DEDUP_REMOVED lines=27> */
[----:B------:R-:W-:Y:S02]  /*9490*/  HADD2.F32 R21, -RZ, R9.H1_H1 ;  /* 0x30000009ff157230 */ /* 0x000fe40000004100 */
[----:B------:R-:W-:Y:S02]  /*94a0*/  HADD2.F32 R19, -RZ, R11.H1_H1 ;  /* 0x3000000bff137230 */ /* 0x000fe40000004100 */
[----:B------:R-:W-:-:S02]  /*94b0*/  HADD2.F32 R22, -RZ, R9.H0_H0 ;  /* 0x20000009ff167230 */ /* 0x000fc40000004100 */
[----:B------:R-:W-:Y:S02]  /*94c0*/  HADD2.F32 R18, -RZ, R11.H0_H0 ;  /* 0x2000000bff127230 */ /* 0x000fe40000004100 */
[----:B---3--:R-:W-:Y:S02]  /*94d0*/  HADD2.F32 R10, -RZ, R2.H1_H1 ;  /* 0x30000002ff0a7230 */ /* 0x008fe40000004100 */
[----:B------:R-:W-:Y:S02]  /*94e0*/  HADD2.F32 R0, -RZ, R3.H1_H1 ;  /* 0x30000003ff007230 */ /* 0x000fe40000004100 */
[----:B--2---:R-:W-:Y:S02]  /*94f0*/  HADD2.F32 R17, -RZ, R4.H1_H1 ;  /* 0x30000004ff117230 */ /* 0x004fe40000004100 */
        /* <DEDUP_REMOVED lines=31> */
.L_x_7167:
[----:B------:R-:W-:Y:S05]  /*96f0*/  BSYNC B0 ;  /* 0x0000000000007941 */ /* 0x000fea0003800000 */
.L_x_7166:
[----:B-----5:R3:W-:Y:S02]  /*9700*/  STS.128 [R157+0x800], R8 ;  /* 0x000800089d007388 */ /* 0x0207e40000000c00 */
.L_x_7165:
[----:B------:R-:W-:Y:S05]  /*9710*/  BSYNC B1 ;  /* 0x0000000000017941 */ /* 0x000fea0003800000 */
.L_x_7164:
        /* <DEDUP_REMOVED lines=47> */
.L_x_7169:
[----:B------:R-:W-:Y:S05]  /*9a10*/  BSYNC B0 ;  /* 0x0000000000007941 */ /* 0x000fea0003800000 */
.L_x_7168:
[----:B-----5:R3:W-:Y:S02]  /*9a20*/  STS.128 [R157+0x2800], R8 ;  /* 0x002800089d007388 */ /* 0x0207e40000000c00 */
.L_x_7163:
[----:B------:R-:W-:Y:S05]  /*9a30*/  BSYNC B2 ;  /* 0x0000000000027941 */ /* 0x000fea0003800000 */
.L_x_7162:
[----:B-1----:R-:W-:Y:S01]  /*9a40*/  VIADD R24, R134, 0x20 ;  /* 0x0000002086187836 */ /* 0x002fe20000000000 */
        /* <DEDUP_REMOVED lines=65> */
.L_x_7175:
[----:B------:R-:W-:Y:S05]  /*9e60*/  BSYNC B0 ;  /* 0x0000000000007941 */ /* 0x000fea0003800000 */
.L_x_7174:
[----:B-----5:R3:W-:Y:S02]  /*9e70*/  STS.128 [R157+0x1000], R8 ;  /* 0x001000089d007388 */ /* 0x0207e40000000c00 */
.L_x_7173:
[----:B------:R-:W-:Y:S05]  /*9e80*/  BSYNC B1 ;  /* 0x0000000000017941 */ /* 0x000fea0003800000 */
.L_x_7172:
        /* <DEDUP_REMOVED lines=47> */
.L_x_7177:
[----:B------:R-:W-:Y:S05]  /*a180*/  BSYNC B0 ;  /* 0x0000000000007941 */ /* 0x000fea0003800000 */
.L_x_7176:
[----:B-----5:R1:W-:Y:S02]  /*a190*/  STS.128 [R157+0x3000], R8 ;  /* 0x003000089d007388 */ /* 0x0203e40000000c00 */
.L_x_7171:
[----:B------:R-:W-:Y:S05]  /*a1a0*/  BSYNC B2 ;  /* 0x0000000000027941 */ /* 0x000fea0003800000 */
.L_x_7170:
[----:B--23--:R-:W-:-:S05]  /*a1b0*/  VIADD R26, R134, 0x30 ;  /* 0x00000030861a7836 */ /* 0x00cfca0000000000 */
        /* <DEDUP_REMOVED lines=25> */
[--C-:B-----5:R-:W-:Y:S01]  /*a350*/  HADD2.F32 R13, -RZ, R11.reuse.H1_H1 ;  /* 0x3000000bff0d7230 */ /* 0x120fe20000004100 */
[----:B------:R-:W-:Y:S01]  /*a360*/  MOV R16, R10 ;  /* 0x0000000a00107202 */ /* 0x000fe20000000f00 */
[----:B------:R-:W-:Y:S02]  /*a370*/  HADD2.F32 R17, -RZ, R11.H0_H0 ;  /* 0x2000000bff117230 */ /* 0x000fe40000004100 */
[--C-:B------:R-:W-:Y:S02]  /*a380*/  HADD2.F32 R18, -RZ, R9.reuse.H1_H1 ;  /* 0x30000009ff127230 */ /* 0x100fe40000004100 */
[----:B------:R-:W-:-:S02]  /*a390*/  HADD2.F32 R20, -RZ, R9.H0_H0 ;  /* 0x20000009ff147230 */ /* 0x000fc40000004100 */
[----:B---3--:R-:W-:Y:S02]  /*a3a0*/  HADD2.F32 R0, -RZ, R3.H1_H1 ;  /* 0x30000003ff007230 */ /* 0x008fe40000004100 */
[----:B------:R-:W-:Y:S02]  /*a3b0*/  HADD2.F32 R7, -RZ, R2.H1_H1 ;  /* 0x30000002ff077230 */ /* 0x000fe40000004100 */
[----:B--2---:R-:W-:Y:S02]  /*a3c0*/  HADD2.F32 R11, -RZ, R5.H1_H1 ;  /* 0x30000005ff0b7230 */ /* 0x004fe40000004100 */
[-C--:B------:R-:W-:Y:S01]  /*a3d0*/  FMUL.FTZ R6, R13, R0.reuse ;  /* 0x000000000d067220 */ /* 0x080fe20000410000 */
[----:B------:R-:W-:Y:S02]  /*a3e0*/  HADD2.F32 R10, -RZ, R4.H1_H1 ;  /* 0x30000004ff0a7230 */ /* 0x000fe40000004100 */
[C---:B------:R-:W-:Y:S01]  /*a3f0*/  FMUL.FTZ R0, R17.reuse, R0 ;  /* 0x0000000011007220 */ /* 0x040fe20000410000 */
[-C--:B------:R-:W-:Y:S01]  /*a400*/  FMUL.FTZ R9, R18, R7.reuse ;  /* 0x0000000712097220 */ /* 0x080fe20000410000 */
[C---:B------:R-:W-:Y:S01]  /*a410*/  FMUL.FTZ R7, R20.reuse, R7 ;  /* 0x0000000714077220 */ /* 0x040fe20000410000 */
[-C--:B------:R-:W-:Y:S01]  /*a420*/  FFMA.FTZ R6, R17, R11.reuse, -R6 ;  /* 0x0000000b11067223 */ /* 0x080fe20000010806 */
[----:B------:R-:W-:Y:S01]  /*a430*/  FFMA.FTZ R11, R13, R11, R0 ;  /* 0x0000000b0d0b7223 */ /* 0x000fe20000010000 */
[----:B------:R-:W-:Y:S01]  /*a440*/  FFMA.FTZ R9, R20, R10, -R9 ;  /* 0x0000000a14097223 */ /* 0x000fe20000010809 */
[----:B------:R-:W-:-:S02]  /*a450*/  HADD2.F32 R0, -RZ, R16.H0_H0 ;  /* 0x20000010ff007230 */ /* 0x000fc40000004100 */
[----:B------:R-:W-:Y:S01]  /*a460*/  FFMA.FTZ R10, R18, R10, R7 ;  /* 0x0000000a120a7223 */ /* 0x000fe20000010007 */
[----:B------:R-:W-:Y:S01]  /*a470*/  HADD2.F32 R2, -RZ, R2.H0_H0 ;  /* 0x20000002ff027230 */ /* 0x000fe20000004100 */
[----:B------:R-:W-:Y:S01]  /*a480*/  F2FP.F16.F32.PACK_AB R11, R11, R6 ;  /* 0x000000060b0b723e */ /* 0x000fe200000000ff */
[----:B------:R-:W-:Y:S02]  /*a490*/  HADD2.F32 R3, -RZ, R3.H0_H0 ;  /* 0x20000003ff037230 */ /* 0x000fe40000004100 */
[----:B------:R-:W-:Y:S01]  /*a4a0*/  HADD2.F32 R13, -RZ, R8.H1_H1 ;  /* 0x30000008ff0d7230 */ /* 0x000fe20000004100 */
[----:B------:R-:W-:Y:S01]  /*a4b0*/  F2FP.F16.F32.PACK_AB R9, R10, R9 ;  /* 0x000000090a09723e */ /* 0x000fe200000000ff */
[----:B------:R-:W-:Y:S02]  /*a4c0*/  HADD2.F32 R16, -RZ, R16.H1_H1 ;  /* 0x30000010ff107230 */ /* 0x000fe40000004100 */
        /* <DEDUP_REMOVED lines=13> */
.L_x_7182:
[----:B------:R-:W-:Y:S05]  /*a5a0*/  BSYNC B0 ;  /* 0x0000000000007941 */ /* 0x000fea0003800000 */
.L_x_7181:
[----:B-----5:R3:W-:Y:S02]  /*a5b0*/  STS.128 [R157+0x1800], R8 ;  /* 0x001800089d007388 */ /* 0x0207e40000000c00 */
.L_x_7180:
[----:B------:R-:W-:Y:S05]  /*a5c0*/  BSYNC B1 ;  /* 0x0000000000017941 */ /* 0x000fea0003800000 */
.L_x_7179:
        /* <DEDUP_REMOVED lines=8> */
[--C-:B-----5:R-:W-:Y:S01]  /*a650*/  HADD2.F32 R13, -RZ, R11.reuse.H1_H1 ;  /* 0x3000000bff0d7230 */ /* 0x120fe20000004100 */
[----:B-1----:R-:W-:Y:S01]  /*a660*/  MOV R14, R10 ;  /* 0x0000000a000e7202 */ /* 0x002fe20000000f00 */
        /* <DEDUP_REMOVED lines=35> */
.L_x_7184:
[----:B------:R-:W-:Y:S05]  /*a8a0*/  BSYNC B0 ;  /* 0x0000000000007941 */ /* 0x000fea0003800000 */
.L_x_7183:
[----:B-----5:R3:W-:Y:S01]  /*a8b0*/  STS.128 [R157+0x3800], R8 ;  /* 0x003800089d007388 */ /* 0x0207e20000000c00 */
[----:B------:R-:W-:Y:S05]  /*a8c0*/  BRA `(.L_x_7178) ;  /* 0x0000003400c07947 */ /* 0x000fea0003800000 */
.L_x_7153:
        /* <DEDUP_REMOVED lines=57> */
[----:B------:R-:W-:Y:S01]  /*ac60*/  FMUL.FTZ R6, R3, R6 ;  /* 0x0000000603067220 */ /* 0x000fe20000410000 */
[----:B------:R-:W-:Y:S01]  /*ac70*/  FMUL.FTZ R7, R4, R7 ;  /* 0x0000000704077220 */ /* 0x000fe20000410000 */
[----:B------:R-:W-:Y:S01]  /*ac80*/  @!P2 FADD.FTZ R30, -R30, -RZ ;  /* 0x800000ff1e1ea221 */ /* 0x000fe20000010100 */
[----:B------:R-:W-:Y:S02]  /*ac90*/  HADD2.F32 R18, -RZ, R18.H1_H1 ;  /* 0x30000012ff127230 */ /* 0x000fe40000004100 */
[----:B------:R-:W-:Y:S01]  /*aca0*/  FMUL.FTZ R5, R12, R5 ;  /* 0x000000050c057220 */ /* 0x000fe20000410000 */
[----:B-----5:R-:W-:Y:S02]  /*acb0*/  HADD2.F32 R3, -RZ, R20.H0_H0 ;  /* 0x20000014ff037230 */ /* 0x020fe40000004100 */
[----:B------:R-:W-:Y:S01]  /*acc0*/  @!P2 FADD.FTZ R31, -R31, -RZ ;  /* 0x800000ff1f1fa221 */ /* 0x000fe20000010100 */
[--C-:B--2---:R-:W-:Y:S02]  /*acd0*/  HADD2.F32 R4, -RZ, R8.reuse.H0_H0 ;  /* 0x20000008ff047230 */ /* 0x104fe40000004100 */
[----:B------:R-:W-:-:S02]  /*ace0*/  HADD2.F32 R16, -RZ, R8.H1_H1 ;  /* 0x30000008ff107230 */ /* 0x000fc40000004100 */
[----:B------:R-:W-:Y:S02]  /*acf0*/  HADD2.F32 R20, -RZ, R20.H1_H1 ;  /* 0x30000014ff147230 */ /* 0x000fe40000004100 */
[----:B------:R-:W-:Y:S02]  /*ad00*/  HADD2.F32 R12, -RZ, R21.H0_H0 ;  /* 0x20000015ff0c7230 */ /* 0x000fe40000004100 */
[--C-:B------:R-:W-:Y:S02]  /*ad10*/  HADD2.F32 R8, -RZ, R9.reuse.H0_H0 ;  /* 0x20000009ff087230 */ /* 0x100fe40000004100 */
[----:B------:R-:W-:Y:S01]  /*ad20*/  FMUL.FTZ R17, R17, R30 ;  /* 0x0000001e11117220 */ /* 0x000fe20000410000 */
        /* <DEDUP_REMOVED lines=23> */
.L_x_7190:
[----:B------:R-:W-:Y:S05]  /*aea0*/  BSYNC B0 ;  /* 0x0000000000007941 */ /* 0x000fea0003800000 */
.L_x_7189:
[----:B-----5:R3:W-:Y:S02]  /*aeb0*/  STS.128 [R157], R20 ;  /* 0x000000149d007388 */ /* 0x0207e40000000c00 */
.L_x_7188:
[----:B------:R-:W-:Y:S05]  /*aec0*/  BSYNC B1 ;  /* 0x0000000000017941 */ /* 0x000fea0003800000 */
.L_x_7187:
        /* <DEDUP_REMOVED lines=29> */
[----:B------:R-:W-:Y:S02]  /*b0a0*/  HADD2.F32 R31, -RZ, R17.H0_H0 ;  /* 0x20000011ff1f7230 */ /* 0x000fe40000004100 */
[--C-:B----4-:R-:W-:Y:S02]  /*b0b0*/  HADD2.F32 R3, -RZ, R4.reuse.H0_H0 ;  /* 0x20000004ff037230 */ /* 0x110fe40000004100 */
[----:B------:R-:W-:Y:S02]  /*b0c0*/  HADD2.F32 R12, -RZ, R4.H1_H1 ;  /* 0x30000004ff0c7230 */ /* 0x000fe40000004100 */
[--C-:B------:R-:W-:Y:S02]  /*b0d0*/  HADD2.F32 R4, -RZ, R5.reuse.H0_H0 ;  /* 0x20000005ff047230 */ /* 0x100fe40000004100 */
[----:B---3--:R-:W-:-:S02]  /*b0e0*/  HADD2.F32 R28, -RZ, R5.H1_H1 ;  /* 0x30000005ff1c7230 */ /* 0x008fc40000004100 */
        /* <DEDUP_REMOVED lines=25> */
[--C-:B------:R-:W-:Y:S02]  /*b280*/  HADD2.F32 R4, -RZ, R8.reuse.H0_H0 ;  /* 0x20000008ff047230 */ /* 0x100fe40000004100 */
        /* <DEDUP_REMOVED lines=28> */
.L_x_7192:
[----:B------:R-:W-:Y:S05]  /*b450*/  BSYNC B0 ;  /* 0x0000000000007941 */ /* 0x000fea0003800000 */
.L_x_7191:
[----:B-----5:R1:W-:Y:S02]  /*b460*/  STS.128 [R157+0x2000], R20 ;  /* 0x002000149d007388 */ /* 0x0203e40000000c00 */
.L_x_7186:
[----:B------:R-:W-:Y:S05]  /*b470*/  BSYNC B2 ;  /* 0x0000000000027941 */ /* 0x000fea0003800000 */
.L_x_7185:
        /* <DEDUP_REMOVED lines=98> */
.L_x_7198:
[----:B------:R-:W-:Y:S05]  /*baa0*/  BSYNC B0 ;  /* 0x0000000000007941 */ /* 0x000fea0003800000 */
.L_x_7197:
[----:B-----5:R3:W-:Y:S02]  /*bab0*/  STS.128 [R157+0x800], R20 ;  /* 0x000800149d007388 */ /* 0x0207e40000000c00 */
.L_x_7196:
[----:B------:R-:W-:Y:S05]  /*bac0*/  BSYNC B1 ;  /* 0x0000000000017941 */ /* 0x000fea0003800000 */
.L_x_7195:
        /* <DEDUP_REMOVED lines=91> */
.L_x_7200:
[----:B------:R-:W-:Y:S05]  /*c080*/  BSYNC B0 ;  /* 0x0000000000007941 */ /* 0x000fea0003800000 */
.L_x_7199:
[----:B-----5:R1:W-:Y:S02]  /*c090*/  STS.128 [R157+0x2800], R16 ;  /* 0x002800109d007388 */ /* 0x0203e40000000c00 */
.L_x_7194:
[----:B------:R-:W-:Y:S05]  /*c0a0*/  BSYNC B2 ;  /* 0x0000000000027941 */ /* 0x000fea0003800000 */
.L_x_7193:
        /* <DEDUP_REMOVED lines=67> */
[--C-:B-----5:R-:W-:Y:S02]  /*c4e0*/  HADD2.F32 R3, -RZ, R20.reuse.H0_H0 ;  /* 0x20000014ff037230 */ /* 0x120fe40000004100 */
[----:B------:R-:W-:Y:S01]  /*c4f0*/  FMUL.FTZ R29, R18, R29 ;  /* 0x0000001d121d7220 */ /* 0x000fe20000410000 */
[----:B------:R-:W-:Y:S02]  /*c500*/  HADD2.F32 R19, -RZ, R20.H1_H1 ;  /* 0x30000014ff137230 */ /* 0x000fe40000004100 */
[----:B------:R-:W-:Y:S01]  /*c510*/  @!P1 FADD.FTZ R5, -R5, -RZ ;  /* 0x800000ff05059221 */ /* 0x000fe20000010100 */
[----:B---3--:R-:W-:-:S02]  /*c520*/  HADD2.F32 R4, -RZ, R8.H0_H0 ;  /* 0x20000008ff047230 */ /* 0x008fc40000004100 */
[----:B------:R-:W-:Y:S02]  /*c530*/  HADD2.F32 R20, -RZ, R8.H1_H1 ;  /* 0x30000008ff147230 */ /* 0x000fe40000004100 */
[----:B------:R-:W-:Y:S01]  /*c540*/  FMUL.FTZ R16, R16, R25 ;  /* 0x0000001910107220 */ /* 0x000fe20000410000 */
        /* <DEDUP_REMOVED lines=25> */
.L_x_7206:
[----:B------:R-:W-:Y:S05]  /*c6e0*/  BSYNC B0 ;  /* 0x0000000000007941 */ /* 0x000fea0003800000 */
.L_x_7205:
[----:B-----5:R1:W-:Y:S02]  /*c6f0*/  STS.128 [R157+0x1000], R20 ;  /* 0x001000149d007388 */ /* 0x0203e40000000c00 */
.L_x_7204:
[----:B------:R-:W-:Y:S05]  /*c700*/  BSYNC B1 ;  /* 0x0000000000017941 */ /* 0x000fea0003800000 */
.L_x_7203:
        /* <DEDUP_REMOVED lines=32> */
[--C-:B------:R-:W-:Y:S02]  /*c910*/  HADD2.F32 R29, -RZ, R17.reuse.H0_H0 ;  /* 0x20000011ff1d7230 */ /* 0x100fe40000004100 */
[----:B------:R-:W-:Y:S02]  /*c920*/  HADD2.F32 R17, -RZ, R17.H1_H1 ;  /* 0x30000011ff117230 */ /* 0x000fe40000004100 */
[--C-:B---3--:R-:W-:Y:S02]  /*c930*/  HADD2.F32 R3, -RZ, R4.reuse.H0_H0 ;  /* 0x20000004ff037230 */ /* 0x108fe40000004100 */
[----:B------:R-:W-:Y:S02]  /*c940*/  HADD2.F32 R25, -RZ, R4.H1_H1 ;  /* 0x30000004ff197230 */ /* 0x000fe40000004100 */
[----:B------:R-:W-:-:S02]  /*c950*/  HADD2.F32 R4, -RZ, R5.H0_H0 ;  /* 0x20000005ff047230 */ /* 0x000fc40000004100 */
[----:B-1----:R-:W-:Y:S02]  /*c960*/  HADD2.F32 R26, -RZ, R5.H1_H1 ;  /* 0x30000005ff1a7230 */ /* 0x002fe40000004100 */
        /* <DEDUP_REMOVED lines=25> */
[----:B----4-:R-:W-:-:S02]  /*cb00*/  HADD2.F32 R4, -RZ, R8.H0_H0 ;  /* 0x20000008ff047230 */ /* 0x010fc40000004100 */
        /* <DEDUP_REMOVED lines=27> */
.L_x_7208:
[----:B------:R-:W-:Y:S05]  /*ccc0*/  BSYNC B0 ;  /* 0x0000000000007941 */ /* 0x000fea0003800000 */
.L_x_7207:
[----:B-----5:R3:W-:Y:S02]  /*ccd0*/  STS.128 [R157+0x3000], R20 ;  /* 0x003000149d007388 */ /* 0x0207e40000000c00 */
.L_x_7202:
[----:B------:R-:W-:Y:S05]  /*cce0*/  BSYNC B2 ;  /* 0x0000000000027941 */ /* 0x000fea0003800000 */
.L_x_7201:
[----:B-1-3--:R-:W-:-:S05]  /*ccf0*/  VIADD R26, R134, 0x30 ;  /* 0x00000030861a7836 */ /* 0x00afca0000000000 */
        /* <DEDUP_REMOVED lines=39> */
[----:B------:R-:W-:Y:S02]  /*cf70*/  HADD2.F32 R32, -RZ, R18.H0_H0 ;  /* 0x20000012ff207230 */ /* 0x000fe40000004100 */
        /* <DEDUP_REMOVED lines=14> */
[----:B------:R-:W-:Y:S02]  /*d060*/  HADD2.F32 R4, -RZ, R19.H1_H1 ;  /* 0x30000013ff047230 */ /* 0x000fe40000004100 */
[----:B------:R-:W-:Y:S01]  /*d070*/  @!P1 FADD.FTZ R7, -R7, -RZ ;  /* 0x800000ff07079221 */ /* 0x000fe20000010100 */
[----:B------:R-:W-:Y:S02]  /*d080*/  HADD2.F32 R18, -RZ, R18.H1_H1 ;  /* 0x30000012ff127230 */ /* 0x000fe40000004100 */
[----:B------:R-:W-:Y:S01]  /*d090*/  @!P1 FADD.FTZ R27, -R27, -RZ ;  /* 0x800000ff1b1b9221 */ /* 0x000fe20000010100 */
[----:B------:R-:W-:-:S02]  /*d0a0*/  HADD2.F32 R16, -RZ, R16.H1_H1 ;  /* 0x30000010ff107230 */ /* 0x000fc40000004100 */
[----:B------:R-:W-:Y:S01]  /*d0b0*/  FMUL.FTZ R6, R3, R6 ;  /* 0x0000000603067220 */ /* 0x000fe20000410000 */
[----:B------:R-:W-:Y:S02]  /*d0c0*/  HADD2.F32 R30, -RZ, R17.H1_H1 ;  /* 0x30000011ff1e7230 */ /* 0x000fe40000004100 */
[----:B------:R-:W-:Y:S01]  /*d0d0*/  FMUL.FTZ R7, R4, R7 ;  /* 0x0000000704077220 */ /* 0x000fe20000410000 */
[----:B------:R-:W-:Y:S01]  /*d0e0*/  @!P1 FADD.FTZ R13, -R13, -RZ ;  /* 0x800000ff0d0d9221 */ /* 0x000fe20000010100 */
[----:B------:R-:W-:Y:S01]  /*d0f0*/  FMUL.FTZ R27, R18, R27 ;  /* 0x0000001b121b7220 */ /* 0x000fe20000410000 */
[----:B-----5:R-:W-:Y:S02]  /*d100*/  HADD2.F32 R3, -RZ, R20.H0_H0 ;  /* 0x20000014ff037230 */ /* 0x020fe40000004100 */
[----:B------:R-:W-:Y:S01]  /*d110*/  @!P1 FADD.FTZ R5, -R5, -RZ ;  /* 0x800000ff05059221 */ /* 0x000fe20000010100 */
[--C-:B---3--:R-:W-:Y:S02]  /*d120*/  HADD2.F32 R4, -RZ, R8.reuse.H0_H0 ;  /* 0x20000008ff047230 */ /* 0x108fe40000004100 */
[----:B------:R-:W-:-:S02]  /*d130*/  HADD2.F32 R17, -RZ, R8.H1_H1 ;  /* 0x30000008ff117230 */ /* 0x000fc40000004100 */
[----:B------:R-:W-:Y:S02]  /*d140*/  HADD2.F32 R18, -RZ, R21.H0_H0 ;  /* 0x20000015ff127230 */ /* 0x000fe40000004100 */
[----:B------:R-:W-:Y:S02]  /*d150*/  HADD2.F32 R8, -RZ, R9.H0_H0 ;  /* 0x20000009ff087230 */ /* 0x000fe40000004100 */
[----:B------:R-:W-:Y:S01]  /*d160*/  @!P1 FADD.FTZ R25, -R25, -RZ ;  /* 0x800000ff19199221 */ /* 0x000fe20000010100 */
        /* <DEDUP_REMOVED lines=9> */
[----:B------:R-:W-:Y:S01]  /*d200*/  FMUL.FTZ R30, R30, R25 ;  /* 0x000000191e1e7220 */ /* 0x000fe20000410000 */
[----:B------:R-:W-:Y:S02]  /*d210*/  HADD2.F32 R9, -RZ, R9.H1_H1 ;  /* 0x30000009ff097230 */ /* 0x000fe40000004100 */
        /* <DEDUP_REMOVED lines=15> */
.L_x_7212:
[----:B------:R-:W-:Y:S05]  /*d310*/  BSYNC B0 ;  /* 0x0000000000007941 */ /* 0x000fea0003800000 */
.L_x_7211:
[----:B-----5:R1:W-:Y:S02]  /*d320*/  STS.128 [R157+0x1800], R20 ;  /* 0x001800149d007388 */ /* 0x0203e40000000c00 */
.L_x_7210:
[----:B------:R-:W-:Y:S05]  /*d330*/  BSYNC B1 ;  /* 0x0000000000017941 */ /* 0x000fea0003800000 */
.L_x_7209:
        /* <DEDUP_REMOVED lines=9> */
[----:B------:R-:W-:Y:S02]  /*d3d0*/  MOV R6, 0x30 ;  /* 0x0000003000067802 */ /* 0x000fe40000000f00 */
[----:B------:R-:W-:Y:S02]  /*d3e0*/  MOV R3, RZ ;  /* 0x000000ff00037202 */ /* 0x000fe40000000f00 */
[----:B------:R-:W-:-:S04]  /*d3f0*/  IADD3 R8, P2, R14, 0x80, RZ ;  /* 0x000000800e087810 */ /* 0x000fc80007f5e0ff */
[----:B------:R-:W-:Y:S02]  /*d400*/  IADD3.X R9, RZ, R15, RZ, P2, !PT ;  /* 0x0000000fff097210 */ /* 0x000fe400017fe4ff */
[--C-:B------:R-:W-:Y:S02]  /*d410*/  @P0 SHF.R.S32.HI R123, RZ, 0x1, R120.reuse ;  /* 0x00000001ff7b0819 */ /* 0x100fe40000011478 */
[--C-:B------:R-:W-:Y:S02]  /*d420*/  @P0 SHF.R.S32.HI R5, RZ, 0x1, R120.reuse ;  /* 0x00000001ff050819 */ /* 0x100fe40000011478 */
[C---:B------:R-:W-:Y:S01]  /*d430*/  @P0 IADD3 R4, -R123.reuse, RZ, RZ ;  /* 0x000000ff7b040210 */ /* 0x040fe20007ffe1ff */
[----:B------:R-:W-:Y:S01]  /*d440*/  IMAD R7, R123, R6, 0x40 ;  /* 0x000000407b077424 */ /* 0x000fe200078e0206 */
[----:B------:R-:W-:Y:S02]  /*d450*/  @P0 IADD3 R3, -R5, RZ, RZ ;  /* 0x000000ff05030210 */ /* 0x000fe40007ffe1ff */
[----:B------:R-:W-:Y:S01]  /*d460*/  @P0 SHF.R.S32.HI R120, RZ, 0x1, R120 ;  /* 0x00000001ff780819 */ /* 0x000fe20000011478 */
[----:B-1----:R-:W-:Y:S01]  /*d470*/  IMAD.WIDE R20, R4, 0x2, R8 ;  /* 0x0000000204147825 */ /* 0x002fe200078e0208 */
[----:B------:R-:W-:-:S04]  /*d480*/  IADD3 R0, P1, R7, R0, RZ ;  /* 0x0000000007007210 */ /* 0x000fc80007f3e0ff */
[----:B------:R-:W-:Y:S01]  /*d490*/  LEA.HI.X.SX32 R2, R7, R2, 0x1, P1 ;  /* 0x0000000207027211 */ /* 0x000fe200008f0eff */
[----:B------:R-:W2:Y:S01]  /*d4a0*/  LDG.E.128 R20, desc[UR6][R20.64] ;  /* 0x0000000614147981 */ /* 0x000ea2000c1e1d00 */
[----:B------:R-:W-:-:S04]  /*d4b0*/  IADD3 R5, P1, R3, R0, RZ ;  /* 0x0000000003057210 */ /* 0x000fc80007f3e0ff */
[----:B------:R-:W-:Y:S02]  /*d4c0*/  LEA.HI.X.SX32 R6, R3, R2, 0x1, P1 ;  /* 0x0000000203067211 */ /* 0x000fe400008f0eff */
[C---:B---3--:R-:W-:Y:S02]  /*d4d0*/  LEA R14, P1, R5.reuse, UR8, 0x1 ;  /* 0x00000008050e7c11 */ /* 0x048fe4000f8208ff */
[----:B------:R-:W-:Y:S02]  /*d4e0*/  MOV R3, RZ ;  /* 0x000000ff00037202 */ /* 0x000fe40000000f00 */
[----:B------:R-:W-:Y:S01]  /*d4f0*/  LEA.HI.X R15, R5, UR9, R6, 0x1, P1 ;  /* 0x00000009050f7c11 */ /* 0x000fe200088f0c06 */
[----:B------:R-:W-:Y:S01]  /*d500*/  ULDC.64 UR8, c[0x0][0x358] ;  /* 0x0000d60000087ab9 */ /* 0x000fe20000000a00 */
[----:B------:R-:W-:-:S03]  /*d510*/  @P0 IADD3 R3, -R120, RZ, RZ ;  /* 0x000000ff78030210 */ /* 0x000fc60007ffe1ff */
[----:B------:R2:W3:Y:S01]  /*d520*/  LDG.E.128 R4, desc[UR6][R14.64] ;  /* 0x000000060e047981 */ /* 0x0004e2000c1e1d00 */
[----:B------:R-:W-:-:S04]  /*d530*/  IADD3 R0, P1, R3, R0, RZ ;  /* 0x0000000003007210 */ /* 0x000fc80007f3e0ff */
[----:B------:R-:W-:Y:S02]  /*d540*/  LEA.HI.X.SX32 R3, R3, R2, 0x1, P1 ;  /* 0x0000000203037211 */ /* 0x000fe400008f0eff */
[----:B------:R-:W-:-:S04]  /*d550*/  LEA R8, P1, R0, UR8, 0x1 ;  /* 0x0000000800087c11 */ /* 0x000fc8000f8208ff */
[----:B------:R-:W-:-:S06]  /*d560*/  LEA.HI.X R9, R0, UR9, R3, 0x1, P1 ;  /* 0x0000000900097c11 */ /* 0x000fcc00088f0c03 */
[----:B------:R-:W4:Y:S01]  /*d570*/  LDG.E.128 R8, desc[UR6][R8.64] ;  /* 0x0000000608087981 */ /* 0x000f22000c1e1d00 */
[----:B--2---:R-:W-:Y:S02]  /*d580*/  HADD2.F32 R15, -RZ, R20.H0_H0 ;  /* 0x20000014ff0f7230 */ /* 0x004fe40000004100 */
[--C-:B------:R-:W-:Y:S02]  /*d590*/  HADD2.F32 R25, -RZ, R21.reuse.H0_H0 ;  /* 0x20000015ff197230 */ /* 0x100fe40000004100 */
[----:B------:R-:W-:Y:S02]  /*d5a0*/  HADD2.F32 R14, -RZ, R21.H1_H1 ;  /* 0x30000015ff0e7230 */ /* 0x000fe40000004100 */
[----:B---3--:R-:W-:Y:S02]  /*d5b0*/  HADD2.F32 R0, -RZ, R4.H0_H0 ;  /* 0x20000004ff007230 */ /* 0x008fe40000004100 */
        /* <DEDUP_REMOVED lines=13> */
[----:B------:R-:W-:Y:S02]  /*d690*/  HADD2.F32 R2, -RZ, R22.H0_H0 ;  /* 0x20000016ff027230 */ /* 0x000fe40000004100 */
[----:B------:R-:W-:Y:S01]  /*d6a0*/  @!P0 FADD.FTZ R3, -R3, -RZ ;  /* 0x800000ff03038221 */ /* 0x000fe20000010100 */
[--C-:B------:R-:W-:Y:S02]  /*d6b0*/  HADD2.F32 R0, -RZ, R23.reuse.H1_H1 ;  /* 0x30000017ff007230 */ /* 0x100fe40000004100 */
[----:B------:R-:W-:Y:S01]  /*d6c0*/  @!P0 FADD.FTZ R7, -R7, -RZ ;  /* 0x800000ff07078221 */ /* 0x000fe20000010100 */
[----:B------:R-:W-:Y:S02]  /*d6d0*/  HADD2.F32 R27, -RZ, R20.H1_H1 ;  /* 0x30000014ff1b7230 */ /* 0x000fe40000004100 */
[----:B------:R-:W-:Y:S01]  /*d6e0*/  @!P0 FADD.FTZ R4, -R4, -RZ ;  /* 0x800000ff04048221 */ /* 0x000fe20000010100 */
[----:B------:R-:W-:-:S02]  /*d6f0*/  HADD2.F32 R5, -RZ, R23.H0_H0 ;  /* 0x20000017ff057230 */ /* 0x000fc40000004100 */
[----:B------:R-:W-:Y:S01]  /*d700*/  @!P0 FADD.FTZ R6, -R6, -RZ ;  /* 0x800000ff06068221 */ /* 0x000fe20000010100 */
[----:B------:R-:W-:Y:S01]  /*d710*/  FMUL.FTZ R3, R2, R3 ;  /* 0x0000000302037220 */ /* 0x000fe20000410000 */
[----:B------:R-:W-:Y:S01]  /*d720*/  FMUL.FTZ R7, R0, R7 ;  /* 0x0000000700077220 */ /* 0x000fe20000410000 */
[----:B------:R-:W-:Y:S01]  /*d730*/  FMUL.FTZ R27, R27, R4 ;  /* 0x000000041b1b7220 */ /* 0x000fe20000410000 */
[----:B------:R-:W-:Y:S01]  /*d740*/  FMUL.FTZ R6, R5, R6 ;  /* 0x0000000605067220 */ /* 0x000fe20000410000 */
[----:B-----5:R-:W-:Y:S02]  /*d750*/  HADD2.F32 R0, -RZ, R16.H0_H0 ;  /* 0x20000010ff007230 */ /* 0x020fe40000004100 */
[----:B----4-:R-:W-:Y:S02]  /*d760*/  HADD2.F32 R2, -RZ, R8.H0_H0 ;  /* 0x20000008ff027230 */ /* 0x010fe40000004100 */
[----:B------:R-:W-:Y:S01]  /*d770*/  @!P0 FADD.FTZ R13, -R13, -RZ ;  /* 0x800000ff0d0d8221 */ /* 0x000fe20000010100 */
[----:B------:R-:W-:-:S02]  /*d780*/  HADD2.F32 R22, -RZ, R22.H1_H1 ;  /* 0x30000016ff167230 */ /* 0x000fc40000004100 */
[----:B------:R-:W-:Y:S02]  /*d790*/  HADD2.F32 R16, -RZ, R16.H1_H1 ;  /* 0x30000010ff107230 */ /* 0x000fe40000004100 */
[----:B------:R-:W-:Y:S02]  /*d7a0*/  HADD2.F32 R4, -RZ, R17.H0_H0 ;  /* 0x20000011ff047230 */ /* 0x000fe40000004100 */
[----:B------:R-:W-:Y:S02]  /*d7b0*/  HADD2.F32 R8, -RZ, R8.H1_H1 ;  /* 0x30000008ff087230 */ /* 0x000fe40000004100 */
[----:B------:R-:W-:Y:S02]  /*d7c0*/  HADD2.F32 R5, -RZ, R9.H0_H0 ;  /* 0x20000009ff057230 */ /* 0x000fe40000004100 */
[----:B------:R-:W-:Y:S01]  /*d7d0*/  FFMA.FTZ R0, R0, R2, R15 ;  /* 0x0000000200007223 */ /* 0x000fe2000001000f */
[----:B------:R-:W-:Y:S01]  /*d7e0*/  FMUL.FTZ R13, R22, R13 ;  /* 0x0000000d160d7220 */ /* 0x000fe20000410000 */
        /* <DEDUP_REMOVED lines=21> */
.L_x_7214:
[----:B------:R-:W-:Y:S05]  /*d940*/  BSYNC B0 ;  /* 0x0000000000007941 */ /* 0x000fea0003800000 */
.L_x_7213:
[----:B-----5:R1:W-:Y:S01]  /*d950*/  STS.128 [R157+0x3800], R16 ;  /* 0x003800109d007388 */ /* 0x0203e20000000c00 */
[----:B------:R-:W-:Y:S05]  /*d960*/  BRA `(.L_x_7178) ;  /* 0x0000000400987947 */ /* 0x000fea0003800000 */
.L_x_7152:
        /* <DEDUP_REMOVED lines=29> */
.L_x_7216:
[----:B------:R-:W-:Y:S05]  /*db40*/  BSYNC B0 ;  /* 0x0000000000007941 */ /* 0x000fea0003800000 */
.L_x_7215:
        /* <DEDUP_REMOVED lines=23> */
.L_x_7218:
[----:B------:R-:W-:Y:S05]  /*dcc0*/  BSYNC B0 ;  /* 0x0000000000007941 */ /* 0x000fea0003800000 */
.L_x_7217:
        /* <DEDUP_REMOVED lines=23> */
.L_x_7220:
[----:B------:R-:W-:Y:S05]  /*de40*/  BSYNC B0 ;  /* 0x0000000000007941 */ /* 0x000fea0003800000 */
.L_x_7219:
        /* <DEDUP_REMOVED lines=18> */
[----:B------:R-:W-:-:S04]  /*df70*/  LEA R2, P0, R136, UR8, 0x1 ;  /* 0x0000000888027c11 */ /* 0x000fc8000f8008ff */
[----:B------:R-:W-:-:S05]  /*df80*/  LEA.HI.X R3, R136, UR9, R0, 0x1, P0 ;  /* 0x0000000988037c11 */ /* 0x000fca00080f0c00 */
[----:B------:R-:W-:Y:S01]  /*df90*/  @!PT LDS RZ, [RZ] ;  /* 0x00000000fffff984 */ /* 0x000fe20000000800 */
[----:B------:R-:W-:Y:S01]  /*dfa0*/  @!PT LDS RZ, [RZ] ;  /* 0x00000000fffff984 */ /* 0x000fe20000000800 */
[----:B------:R-:W-:Y:S01]  /*dfb0*/  @!PT LDS RZ, [RZ] ;  /* 0x00000000fffff984 */ /* 0x000fe20000000800 */
[----:B------:R1:W-:Y:S04]  /*dfc0*/  LDGSTS.E.BYPASS.LTC128B.128 [R157+0x3800], desc[UR6][R2.64+0x80] ;  /* 0x03800080029d7fae */ /* 0x0003e8000b901d46 */
.L_x_7178:
[----:B------:R-:W-:Y:S05]  /*dfd0*/  BSYNC B3 ;  /* 0x0000000000037941 */ /* 0x000fea0003800000 */
.L_x_7151:
[----:B------:R-:W-:Y:S01]  /*dfe0*/  VIADD R161, R104, 0xffffffff ;  /* 0xffffffff68a17836 */ /* 0x000fe20000000000 */
[----:B-1234-:R-:W1:Y:S01]  /*dff0*/  LDC.64 R4, c[0x0][0x3c8] ;  /* 0x0000f200ff047b82 */ /* 0x01ee620000000a00 */
[----:B------:R-:W-:Y:S01]  /*e000*/  ULDC.64 UR12, c[0x0][0x218] ;  /* 0x00008600000c7ab9 */ /* 0x000fe20000000a00 */
[----:B------:R-:W-:Y:S01]  /*e010*/  BSSY B0, `(.L_x_7221) ;  /* 0x000001d000007945 */ /* 0x000fe20003800000 */
[----:B------:R-:W-:Y:S01]  /*e020*/  IMAD.SHL.U32 R2, R161, 0x40, RZ ;  /* 0x00000040a1027824 */ /* 0x000fe200078e00ff */
[----:B------:R-:W-:Y:S02]  /*e030*/  LEA R160, P4, R128, UR12, 0x1 ;  /* 0x0000000c80a07c11 */ /* 0x000fe4000f8808ff */
[----:B------:R-:W-:Y:S01]  /*e040*/  LOP3.LUT R162, R122, 0xff, RZ, 0xc0, !PT ;  /* 0x000000ff7aa27812 */ /* 0x000fe200078ec0ff */
[----:B------:R-:W-:Y:S01]  /*e050*/  IMAD.IADD R9, R48, 0x1, -R2 ;  /* 0x0000000130097824 */ /* 0x000fe200078e0a02 */
[----:B------:R-:W-:-:S04]  /*e060*/  LEA.HI.X R163, R128, UR13, R131, 0x1, P4 ;  /* 0x0000000d80a37c11 */ /* 0x000fc8000a0f0c83 */
[-C--:B------:R-:W-:Y:S02]  /*e070*/  ISETP.GE.AND P5, PT, R134, R9.reuse, PT ;  /* 0x000000098600720c */ /* 0x080fe40003fa6270 */
[CC--:B------:R-:W-:Y:S02]  /*e080*/  ISETP.GE.AND P0, PT, R12.reuse, R9.reuse, PT ;  /* 0x000000090c00720c */ /* 0x0c0fe40003f06270 */
[-C--:B------:R-:W-:Y:S02]  /*e090*/  ISETP.GE.AND P2, PT, R12, R9.reuse, PT ;  /* 0x000000090c00720c */ /* 0x080fe40003f46270 */
[CC--:B------:R-:W-:Y:S02]  /*e0a0*/  ISETP.GE.AND P1, PT, R24.reuse, R9.reuse, PT ;  /* 0x000000091800720c */ /* 0x0c0fe40003f26270 */
[----:B------:R-:W-:-:S05]  /*e0b0*/  ISETP.GE.AND P6, PT, R24, R9, PT ;  /* 0x000000091800720c */ /* 0x000fca0003fc6270 */
[----:B------:R-:W-:Y:S08]  /*e0c0*/  @P5 BRA `(.L_x_7222) ;  /* 0x0000000000445947 */ /* 0x000ff00003800000 */
        /* <DEDUP_REMOVED lines=17> */
.L_x_7222:
[----:B------:R-:W-:Y:S05]  /*e1e0*/  BSYNC B0 ;  /* 0x0000000000007941 */ /* 0x000fea0003800000 */
.L_x_7221:
[----:B------:R-:W-:Y:S04]  /*e1f0*/  BSSY B0, `(.L_x_7223) ;  /* 0x0000015000007945 */ /* 0x000fe80003800000 */
[----:B------:R-:W-:Y:S05]  /*e200*/  @P0 BRA `(.L_x_7224) ;  /* 0x00000000004c0947 */ /* 0x000fea0003800000 */
[C---:B------:R-:W-:Y:S02]  /*e210*/  LOP3.LUT R0, R162.reuse, 0x1, RZ, 0xc0, !PT ;  /* 0x00000001a2007812 */ /* 0x040fe400078ec0ff */
[----:B------:R-:W-:Y:S02]  /*e220*/  LOP3.LUT P0, RZ, R162, 0x2, RZ, 0xc0, !PT ;  /* 0x00000002a2ff7812 */ /* 0x000fe4000780c0ff */
[----:B------:R-:W-:-:S13]  /*e230*/  ISETP.NE.U32.AND P4, PT, R0, 0x1, PT ;  /* 0x000000010000780c */ /* 0x000fda0003f85070 */
[----:B--2---:R-:W-:-:S04]  /*e240*/  @!P4 LEA R10, P5, R152, R160, 0x1 ;  /* 0x000000a0980ac211 */ /* 0x004fc800078a08ff */
        /* <DEDUP_REMOVED lines=15> */
.L_x_7224:
[----:B------:R-:W-:Y:S05]  /*e340*/  BSYNC B0 ;  /* 0x0000000000007941 */ /* 0x000fea0003800000 */
.L_x_7223:
[----:B------:R-:W-:Y:S01]  /*e350*/  BSSY B0, `(.L_x_7225) ;  /* 0x000001a000007945 */ /* 0x000fe20003800000 */
[----:B------:R-:W-:Y:S02]  /*e360*/  ISETP.GE.AND P0, PT, R26, R9, PT ;  /* 0x000000091a00720c */ /* 0x000fe40003f06270 */
[----:B------:R-:W-:Y:S01]  /*e370*/  SHF.R.S32.HI R3, RZ, 0x4, R126 ;  /* 0x00000004ff037819 */ /* 0x000fe2000001147e */
[----:B------:R-:W-:Y:S05]  /*e380*/  @P1 BRA `(.L_x_7226) ;  /* 0x0000000000581947 */ /* 0x000fea0003800000 */
[----:B--23--:R-:W2:Y:S01]  /*e390*/  LDC.64 R6, c[0x0][0x248] ;  /* 0x00009200ff067b82 */ /* 0x00cea20000000a00 */
[C---:B------:R-:W-:Y:S02]  /*e3a0*/  LOP3.LUT R0, R162.reuse, 0x1, RZ, 0xc0, !PT ;  /* 0x00000001a2007812 */ /* 0x040fe400078ec0ff */
[----:B------:R-:W-:Y:S02]  /*e3b0*/  LOP3.LUT P1, RZ, R162, 0x2, RZ, 0xc0, !PT ;  /* 0x00000002a2ff7812 */ /* 0x000fe4000782c0ff */
[----:B------:R-:W-:Y:S01]  /*e3c0*/  ISETP.NE.U32.AND P4, PT, R0, 0x1, PT ;  /* 0x000000010000780c */ /* 0x000fe20003f85070 */
[C---:B--2---:R-:W-:Y:S01]  /*e3d0*/  IMAD.SHL.U32 R11, R6.reuse, 0x20, RZ ;  /* 0x00000020060b7824 */ /* 0x044fe200078e00ff */
        /* <DEDUP_REMOVED lines=17> */
.L_x_7226:
[----:B------:R-:W-:Y:S05]  /*e4f0*/  BSYNC B0 ;  /* 0x0000000000007941 */ /* 0x000fea0003800000 */
.L_x_7225:
[----:B------:R-:W-:Y:S01]  /*e500*/  LEA.HI R0, R126, R3, RZ, 0x1 ;  /* 0x000000037e007211 */ /* 0x000fe200078f08ff */
[----:B------:R-:W-:Y:S01]  /*e510*/  BSSY B0, `(.L_x_7227) ;  /* 0x000001f000007945 */ /* 0x000fe20003800000 */
[-C--:B------:R-:W-:Y:S02]  /*e520*/  ISETP.GE.AND P5, PT, R26, R9.reuse, PT ;  /* 0x000000091a00720c */ /* 0x080fe40003fa6270 */
[----:B------:R-:W-:Y:S02]  /*e530*/  ISETP.GE.AND P4, PT, R134, R9, PT ;  /* 0x000000098600720c */ /* 0x000fe40003f86270 */
[----:B------:R-:W-:Y:S01]  /*e540*/  LOP3.LUT R0, R0, 0xfffffffe, RZ, 0xc0, !PT ;  /* 0xfffffffe00007812 */ /* 0x000fe200078ec0ff */
[----:B------:R-:W-:Y:S10]  /*e550*/  @P0 BRA `(.L_x_7228) ;  /* 0x0000000000680947 */ /* 0x000ff40003800000 */
[----:B------:R-:W-:-:S13]  /*e560*/  LOP3.LUT P0, RZ, R162, 0x2, RZ, 0xc0, !PT ;  /* 0x00000002a2ff7812 */ /* 0x000fda000780c0ff */
[----:B--23--:R-:W4:Y:S01]  /*e570*/  @P0 LDC.64 R6, c[0x0][0x248] ;  /* 0x00009200ff060b82 */ /* 0x00cf220000000a00 */
[----:B------:R-:W-:-:S04]  /*e580*/  @P0 IMAD.MOV.U32 R130, RZ, RZ, R128 ;  /* 0x000000ffff820224 */ /* 0x000fc800078e0080 */
[----:B----4-:R-:W-:Y:S01]  /*e590*/  @P0 IMAD.WIDE.U32 R10, R6, 0x30, R130 ;  /* 0x00000030060a0825 */ /* 0x010fe200078e0082 */
[----:B------:R-:W-:-:S03]  /*e5a0*/  LOP3.LUT R6, R162, 0x1, RZ, 0xc0, !PT ;  /* 0x00000001a2067812 */ /* 0x000fc600078ec0ff */
[----:B------:R-:W-:Y:S01]  /*e5b0*/  @P0 IMAD R7, R7, 0x30, RZ ;  /* 0x0000003007070824 */ /* 0x000fe200078e02ff */
[----:B------:R-:W-:-:S04]  /*e5c0*/  @P0 LEA R8, P1, R10, UR12, 0x1 ;  /* 0x0000000c0a080c11 */ /* 0x000fc8000f8208ff */
[----:B------:R-:W-:-:S04]  /*e5d0*/  @P0 IADD3 R7, R11, R7, RZ ;  /* 0x000000070b070210 */ /* 0x000fc80007ffe0ff */
[----:B------:R-:W-:Y:S02]  /*e5e0*/  @P0 LEA.HI.X R9, R10, UR13, R7, 0x1, P1 ;  /* 0x0000000d0a090c11 */ /* 0x000fe400088f0c07 */
[----:B------:R-:W-:-:S13]  /*e5f0*/  ISETP.NE.U32.AND P1, PT, R6, 0x1, PT ;  /* 0x000000010600780c */ /* 0x000fda0003f25070 */
[----:B------:R-:W2:Y:S01]  /*e600*/  @!P1 LDC.64 R6, c[0x0][0x248] ;  /* 0x00009200ff069b82 */ /* 0x000ea20000000a00 */
[----:B------:R-:W-:Y:S01]  /*e610*/  @!P1 MOV R11, R163 ;  /* 0x000000a3000b9202 */ /* 0x000fe20000000f00 */
[----:B------:R-:W-:-:S04]  /*e620*/  @!P1 IMAD.MOV.U32 R10, RZ, RZ, R160 ;  /* 0x000000ffff0a9224 */ /* 0x000fc800078e00a0 */
[----:B--2---:R-:W-:-:S04]  /*e630*/  @!P1 IMAD.WIDE.U32 R10, R6, 0x60, R10 ;  /* 0x00000060060a9825 */ /* 0x004fc800078e000a */
[----:B------:R-:W-:-:S04]  /*e640*/  @!P1 IMAD R7, R7, 0x60, RZ ;  /* 0x0000006007079824 */ /* 0x000fc800078e02ff */
        /* <DEDUP_REMOVED lines=11> */
.L_x_7228:
[----:B------:R-:W-:Y:S05]  /*e700*/  BSYNC B0 ;  /* 0x0000000000007941 */ /* 0x000fea0003800000 */
.L_x_7227:
[----:B------:R-:W0:Y:S01]  /*e710*/  LDGDEPBAR ;  /* 0x00000000000079af */ /* 0x000e220000000000 */
[----:B------:R-:W-:Y:S01]  /*e720*/  IMAD.IADD R0, R3, 0x1, -R0 ;  /* 0x0000000103007824 */ /* 0x000fe200078e0a00 */
[----:B------:R-:W-:Y:S01]  /*e730*/  ULDC.64 UR8, c[0x0][0x3d0] ;  /* 0x0000f40000087ab9 */ /* 0x000fe20000000a00 */
[----:B------:R-:W-:Y:S01]  /*e740*/  IMAD.SHL.U32 R3, R55, 0x40, RZ ;  /* 0x0000004037037824 */ /* 0x000fe200078e00ff */
[----:B------:R-:W-:Y:S01]  /*e750*/  ULDC.64 UR10, c[0x0][0x220] ;  /* 0x00008800000a7ab9 */ /* 0x000fe20000000a00 */
[----:B--23--:R-:W-:Y:S01]  /*e760*/  IMAD R6, R63, UR8, RZ ;  /* 0x000000083f067c24 */ /* 0x00cfe2000f8e02ff */
[----:B------:R-:W-:Y:S01]  /*e770*/  ULDC UR5, c[0x0][0x2e8] ;  /* 0x0000ba0000057ab9 */ /* 0x000fe20000000800 */
[----:B------:R-:W-:Y:S01]  /*e780*/  IMAD.SHL.U32 R134, R134, 0x8, RZ ;  /* 0x0000000886867824 */ /* 0x000fe200078e00ff */
[----:B------:R-:W-:Y:S01]  /*e790*/  LOP3.LUT R3, R3, 0x1c0, RZ, 0xc0, !PT ;  /* 0x000001c003037812 */ /* 0x000fe200078ec0ff */
[----:B------:R-:W-:-:S03]  /*e7a0*/  IMAD.WIDE.U32 R132, R65, UR8, R132 ;  /* 0x0000000841847c25 */ /* 0x000fc6000f8e0084 */
[----:B------:R-:W-:Y:S01]  /*e7b0*/  LOP3.LUT R134, R3, 0x8, R134, 0xf8, !PT ;  /* 0x0000000803867812 */ /* 0x000fe200078ef886 */
[----:B------:R-:W-:Y:S01]  /*e7c0*/  IMAD R6, R65, UR9, R6 ;  /* 0x0000000941067c24 */ /* 0x000fe2000f8e0206 */
[----:B------:R-:W-:Y:S01]  /*e7d0*/  SHF.R.U32.HI R3, RZ, 0x3, R3 ;  /* 0x00000003ff037819 */ /* 0x000fe20000011603 */
[----:B------:R-:W-:Y:S01]  /*e7e0*/  IMAD.SHL.U32 R124, R124, 0x40, RZ ;  /* 0x000000407c7c7824 */ /* 0x000fe200078e00ff */
[----:B-1----:R-:W-:Y:S01]  /*e7f0*/  LEA R4, P0, R132, R4, 0x2 ;  /* 0x0000000484047211 */ /* 0x002fe200078010ff */
[----:B------:R-:W-:Y:S01]  /*e800*/  IMAD.IADD R6, R133, 0x1, R6 ;  /* 0x0000000185067824 */ /* 0x000fe200078e0206 */
[----:B------:R-:W-:Y:S01]  /*e810*/  LOP3.LUT R3, R134, R3, RZ, 0x3c, !PT ;  /* 0x0000000386037212 */ /* 0x000fe200078e3cff */
[----:B------:R-:W-:Y:S01]  /*e820*/  IMAD.SHL.U32 R7, R0, 0x8, RZ ;  /* 0x0000000800077824 */ /* 0x000fe200078e00ff */
[----:B------:R-:W-:Y:S01]  /*e830*/  LOP3.LUT R124, R124, 0x1c0, RZ, 0xc0, !PT ;  /* 0x000001c07c7c7812 */ /* 0x000fe200078ec0ff */
[----:B------:R-:W-:Y:S01]  /*e840*/  IMAD.SHL.U32 R37, R125, 0x40, RZ ;  /* 0x000000407d257824 */ /* 0x000fe200078e00ff */
[----:B------:R-:W-:Y:S01]  /*e850*/  LEA.HI.X R5, R132, R5, R6, 0x2, P0 ;  /* 0x0000000584057211 */ /* 0x000fe200000f1406 */
[----:B------:R-:W-:Y:S01]  /*e860*/  IMAD R149, R0, 0x200, R3 ;  /* 0x0000020000957824 */ /* 0x000fe200078e0203 */
[----:B------:R-:W-:-:S04]  /*e870*/  DEPBAR.LE SB0, 0x0 ;  /* 0x000080000000791a */ /* 0x000fc80000000000 */
[----:B------:R1:W5:Y:S01]  /*e880*/  LDG.E R3, desc[UR6][R4.64] ;  /* 0x0000000604037981 */ /* 0x000362000c1e1900 */
[----:B------:R-:W-:Y:S02]  /*e890*/  LOP3.LUT R7, R124, 0x8, R7, 0xf8, !PT ;  /* 0x000000087c077812 */ /* 0x000fe400078ef807 */
[----:B------:R-:W-:Y:S01]  /*e8a0*/  SHF.R.U32.HI R36, RZ, 0x3, R124 ;  /* 0x00000003ff247819 */ /* 0x000fe2000001167c */
[----:B------:R-:W-:Y:S01]  /*e8b0*/  BAR.SYNC.DEFER_BLOCKING 0x0 ;  /* 0x0000000000007b1d */ /* 0x000fe20000010000 */
[----:B------:R-:W-:Y:S02]  /*e8c0*/  LOP3.LUT R37, R37, 0xfffffe00, RZ, 0xc0, !PT ;  /* 0xfffffe0025257812 */ /* 0x000fe400078ec0ff */
[----:B------:R-:W-:Y:S02]  /*e8d0*/  LOP3.LUT R36, R7, R36, RZ, 0x3c, !PT ;  /* 0x0000002407247212 */ /* 0x000fe400078e3cff */
[----:B------:R-:W-:Y:S01]  /*e8e0*/  LEA R170, P0, R106, UR10, 0x1 ;  /* 0x0000000a6aaa7c11 */ /* 0x000fe2000f8008ff */
[----:B------:R-:W-:Y:S01]  /*e8f0*/  IMAD R7, R52, 0x400, R37 ;  /* 0x0000040034077824 */ /* 0x000fe200078e0225 */
[----:B------:R-:W2:Y:S01]  /*e900*/  MUFU.RCP R38, UR5 ;  /* 0x0000000500267d08 */ /* 0x000ea20008001000 */
[----:B------:R-:W-:Y:S02]  /*e910*/  BSSY B0, `(.L_x_7229) ;  /* 0x0000017000007945 */ /* 0x000fe40003800000 */
[----:B------:R-:W-:Y:S01]  /*e920*/  IMAD.IADD R150, R36, 0x1, R7 ;  /* 0x0000000124967824 */ /* 0x000fe200078e0207 */
[----:B------:R1:W-:Y:S04]  /*e930*/  @P4 STS.128 [R157+0x8000], RZ ;  /* 0x008000ff9d004388 */ /* 0x0003e80000000c00 */
[----:B------:R1:W-:Y:S01]  /*e940*/  @P4 STS.128 [R157+0xa000], RZ ;  /* 0x00a000ff9d004388 */ /* 0x0003e20000000c00 */
[----:B------:R-:W-:-:S02]  /*e950*/  LEA.HI.X R171, R106, UR11, R101, 0x1, P0 ;  /* 0x0000000b6aab7c11 */ /* 0x000fc400080f0c65 */
[----:B------:R-:W-:Y:S02]  /*e960*/  LEA R149, R149, UR4, 0x1 ;  /* 0x0000000495957c11 */ /* 0x000fe4000f8e08ff */
[----:B------:R-:W-:Y:S01]  /*e970*/  LEA R150, R150, UR4, 0x1 ;  /* 0x0000000496967c11 */ /* 0x000fe2000f8e08ff */
[----:B------:R-:W-:Y:S06]  /*e980*/  @P4 BRA `(.L_x_7230) ;  /* 0x00000000003c4947 */ /* 0x000fec0003800000 */
        /* <DEDUP_REMOVED lines=15> */
.L_x_7230:
[----:B------:R-:W-:Y:S05]  /*ea80*/  BSYNC B0 ;  /* 0x0000000000007941 */ /* 0x000fea0003800000 */
.L_x_7229:
[----:B------:R1:W-:Y:S01]  /*ea90*/  @P2 STS.128 [R157+0x8800], RZ ;  /* 0x008800ff9d002388 */ /* 0x0003e20000000c00 */
[----:B------:R-:W-:Y:S03]  /*eaa0*/  BSSY B0, `(.L_x_7231) ;  /* 0x0000014000007945 */ /* 0x000fe60003800000 */
[----:B------:R1:W-:Y:S01]  /*eab0*/  @P2 STS.128 [R157+0xa800], RZ ;  /* 0x00a800ff9d002388 */ /* 0x0003e20000000c00 */
[----:B------:R-:W-:Y:S05]  /*eac0*/  @P2 BRA `(.L_x_7232) ;  /* 0x0000000000442947 */ /* 0x000fea0003800000 */
[C---:B------:R-:W-:Y:S02]  /*ead0*/  LOP3.LUT R0, R162.reuse, 0x1, RZ, 0xc0, !PT ;  /* 0x00000001a2007812 */ /* 0x040fe400078ec0ff */
[----:B------:R-:W-:Y:S02]  /*eae0*/  LOP3.LUT P1, RZ, R162, 0x2, RZ, 0xc0, !PT ;  /* 0x00000002a2ff7812 */ /* 0x000fe4000782c0ff */
[----:B------:R-:W-:-:S11]  /*eaf0*/  ISETP.NE.U32.AND P2, PT, R0, 0x1, PT ;  /* 0x000000010000780c */ /* 0x000fd60003f45070 */
[CC--:B-1-3--:R-:W-:Y:S02]  /*eb00*/  @P1 LEA R4, P0, R154.reuse, R170.reuse, 0x1 ;  /* 0x000000aa9a041211 */ /* 0x0cafe400078008ff */
        /* <DEDUP_REMOVED lines=13> */
.L_x_7232:
[----:B------:R-:W-:Y:S05]  /*ebe0*/  BSYNC B0 ;  /* 0x0000000000007941 */ /* 0x000fea0003800000 */
.L_x_7231:
[----:B------:R1:W-:Y:S01]  /*ebf0*/  @P6 STS.128 [R157+0x9000], RZ ;  /* 0x009000ff9d006388 */ /* 0x0003e20000000c00 */
[----:B------:R-:W-:Y:S03]  /*ec00*/  BSSY B0, `(.L_x_7233) ;  /* 0x0000017000007945 */ /* 0x000fe60003800000 */
[----:B------:R1:W-:Y:S01]  /*ec10*/  @P6 STS.128 [R157+0xb000], RZ ;  /* 0x00b000ff9d006388 */ /* 0x0003e20000000c00 */
[----:B------:R-:W-:Y:S05]  /*ec20*/  @P6 BRA `(.L_x_7234) ;  /* 0x0000000000506947 */ /* 0x000fea0003800000 */
[----:B-1-3--:R-:W1:Y:S01]  /*ec30*/  LDC.64 R4, c[0x0][0x250] ;  /* 0x00009400ff047b82 */ /* 0x00ae620000000a00 */
[C---:B------:R-:W-:Y:S02]  /*ec40*/  LOP3.LUT R0, R162.reuse, 0x1, RZ, 0xc0, !PT ;  /* 0x00000001a2007812 */ /* 0x040fe400078ec0ff */
[----:B------:R-:W-:Y:S02]  /*ec50*/  LOP3.LUT P1, RZ, R162, 0x2, RZ, 0xc0, !PT ;  /* 0x00000002a2ff7812 */ /* 0x000fe4000782c0ff */
[----:B------:R-:W-:Y:S01]  /*ec60*/  ISETP.NE.U32.AND P2, PT, R0, 0x1, PT ;  /* 0x000000010000780c */ /* 0x000fe20003f45070 */
[C---:B-1----:R-:W-:Y:S01]  /*ec70*/  IMAD.SHL.U32 R0, R4.reuse, 0x20, RZ ;  /* 0x0000002004007824 */ /* 0x042fe200078e00ff */
        /* <DEDUP_REMOVED lines=15> */
.L_x_7234:
[----:B------:R-:W-:Y:S05]  /*ed70*/  BSYNC B0 ;  /* 0x0000000000007941 */ /* 0x000fea0003800000 */
.L_x_7233:
[----:B------:R1:W-:Y:S01]  /*ed80*/  @P5 STS.128 [R157+0x9800], RZ ;  /* 0x009800ff9d005388 */ /* 0x0003e20000000c00 */
[----:B------:R-:W-:Y:S03]  /*ed90*/  BSSY B0, `(.L_x_7235) ;  /* 0x0000018000007945 */ /* 0x000fe60003800000 */
[----:B------:R1:W-:Y:S01]  /*eda0*/  @P5 STS.128 [R157+0xb800], RZ ;  /* 0x00b800ff9d005388 */ /* 0x0003e20000000c00 */
[----:B------:R-:W-:Y:S05]  /*edb0*/  @P5 BRA `(.L_x_7236) ;  /* 0x0000000000545947 */ /* 0x000fea0003800000 */
[C---:B------:R-:W-:Y:S02]  /*edc0*/  LOP3.LUT R0, R162.reuse, 0x1, RZ, 0xc0, !PT ;  /* 0x00000001a2007812 */ /* 0x040fe400078ec0ff */
[----:B------:R-:W-:Y:S02]  /*edd0*/  LOP3.LUT P0, RZ, R162, 0x2, RZ, 0xc0, !PT ;  /* 0x00000002a2ff7812 */ /* 0x000fe4000780c0ff */
[----:B------:R-:W-:-:S11]  /*ede0*/  ISETP.NE.U32.AND P1, PT, R0, 0x1, PT ;  /* 0x000000010000780c */ /* 0x000fd60003f25070 */
[----:B-1-3--:R-:W1:Y:S08]  /*edf0*/  @P0 LDC.64 R4, c[0x0][0x250] ;  /* 0x00009400ff040b82 */ /* 0x00ae700000000a00 */
[----:B------:R-:W4:Y:S01]  /*ee00*/  @!P1 LDC.64 R6, c[0x0][0x250] ;  /* 0x00009400ff069b82 */ /* 0x000f220000000a00 */
[----:B-1----:R-:W-:-:S04]  /*ee10*/  @P0 IMAD.WIDE.U32 R8, R4, 0x60, R170 ;  /* 0x0000006004080825 */ /* 0x002fc800078e00aa */
[----:B------:R-:W-:Y:S02]  /*ee20*/  @P0 IMAD R5, R5, 0x60, RZ ;  /* 0x0000006005050824 */ /* 0x000fe400078e02ff */
[----:B----4-:R-:W-:-:S03]  /*ee30*/  @!P1 IMAD.WIDE.U32 R10, R6, 0x60, R170 ;  /* 0x00000060060a9825 */ /* 0x010fc600078e00aa */
        /* <DEDUP_REMOVED lines=13> */
.L_x_7236:
[----:B------:R-:W-:Y:S05]  /*ef10*/  BSYNC B0 ;  /* 0x0000000000007941 */ /* 0x000fea0003800000 */
.L_x_7235:
[----:B------:R-:W-:Y:S01]  /*ef20*/  LDSM.16.M88.4 R60, [R150] ;  /* 0x00000000963c783b */ /* 0x000fe20000000200 */
[----:B------:R-:W-:Y:S01]  /*ef30*/  R2P PR, R55, 0x6 ;  /* 0x0000000637007804 */ /* 0x000fe20000000000 */
[C---:B------:R-:W-:Y:S01]  /*ef40*/  VIADD R0, R149.reuse, 0x4000 ;  /* 0x0000400095007836 */ /* 0x040fe20000000000 */
[----:B------:R-:W-:Y:S01]  /*ef50*/  SHF.R.S32.HI R164, RZ, 0x1f, R53 ;  /* 0x0000001fffa47819 */ /* 0x000fe20000011435 */
[----:B------:R-:W1:Y:S01]  /*ef60*/  LDSM.16.M88.4 R32, [R149+0x4000] ;  /* 0x004000009520783b */ /* 0x000e620000000200 */
[----:B------:R-:W-:Y:S01]  /*ef70*/  VIADD R147, R149, 0x4020 ;  /* 0x0000402095937836 */ /* 0x000fe20000000000 */
[----:B------:R-:W-:Y:S01]  /*ef80*/  ULDC UR5, c[0x0][0x398] ;  /* 0x0000e60000057ab9 */ /* 0x000fe20000000800 */
[--C-:B------:R-:W-:Y:S01]  /*ef90*/  IMAD R148, R41, 0x2, R150.reuse ;  /* 0x0000000229947824 */ /* 0x100fe200078e0296 */
[----:B------:R-:W1:Y:S01]  /*efa0*/  LDSM.16.M88.4 R24, [R149+0x4800] ;  /* 0x004800009518783b */ /* 0x000e620000000200 */
[C---:B------:R-:W-:Y:S01]  /*efb0*/  IMAD R146, R39.reuse, 0x2, R150 ;  /* 0x0000000227927824 */ /* 0x040fe200078e0296 */
[----:B------:R-:W-:Y:S01]  /*efc0*/  LEA.HI R164, R164, R53, RZ, 0x2 ;  /* 0x00000035a4a47211 */ /* 0x000fe200078f10ff */
[----:B------:R-:W-:Y:S01]  /*efd0*/  IMAD R145, R39, 0x2, R148 ;  /* 0x0000000227917824 */ /* 0x000fe200078e0294 */
[----:B------:R-:W1:Y:S01]  /*efe0*/  LDSM.16.M88.4 R16, [R149+0x5000] ;  /* 0x005000009510783b */ /* 0x000e620000000200 */
[----:B------:R-:W-:Y:S01]  /*eff0*/  IMAD.SHL.U32 R165, R50, 0x2, RZ ;  /* 0x0000000232a57824 */ /* 0x000fe200078e00ff */
[----:B------:R-:W-:Y:S01]  /*f000*/  SHF.R.S32.HI R164, RZ, 0x2, R164 ;  /* 0x00000002ffa47819 */ /* 0x000fe200000114a4 */
[----:B------:R-:W-:Y:S01]  /*f010*/  @P1 VIADD R147, R0, 0xffffffe0 ;  /* 0xffffffe000931836 */ /* 0x000fe20000000000 */
[----:B----4-:R-:W4:Y:S01]  /*f020*/  LDSM.16.M88.4 R12, [R149+0x5800] ;  /* 0x00580000950c783b */ /* 0x010f220000000200 */
[----:B------:R-:W-:Y:S01]  /*f030*/  IMAD.MOV.U32 R0, RZ, RZ, 0x40 ;  /* 0x00000040ff007424 */ /* 0x000fe200078e00ff */
[----:B------:R-:W-:Y:S01]  /*f040*/  LOP3.LUT R165, R165, 0x6, RZ, 0xc0, !PT ;  /* 0x00000006a5a57812 */ /* 0x000fe200078ec0ff */
[----:B--2--5:R-:W-:Y:S01]  /*f050*/  FMUL.FTZ R3, R3, R38 ;  /* 0x0000002603037220 */ /* 0x024fe20000410000 */
[----:B------:R-:W-:Y:S01]  /*f060*/  LDSM.16.M88.4 R68, [R148] ;  /* 0x000000009444783b */ /* 0x000fe20000000200 */
[C---:B------:R-:W-:Y:S01]  /*f070*/  VIADD R139, R147.reuse, 0x800 ;  /* 0x00000800938b7836 */ /* 0x040fe20000000000 */
[----:B------:R-:W-:Y:S01]  /*f080*/  SEL R0, R0, 0xffffffc0, !P2 ;  /* 0xffffffc000007807 */ /* 0x000fe20005000000 */
[C---:B------:R-:W-:Y:S01]  /*f090*/  VIADD R138, R147.reuse, 0x1000 ;  /* 0x00001000938a7836 */ /* 0x040fe20000000000 */
[----:B-1-3--:R-:W1:Y:S01]  /*f0a0*/  LDSM.16.M88.4 R4, [R147] ;  /* 0x000000009304783b */ /* 0x00ae620000000200 */
[----:B------:R-:W-:-:S02]  /*f0b0*/  VIADD R137, R147, 0x1800 ;  /* 0x0000180093897836 */ /* 0x000fc40000000000 */
[----:B------:R-:W-:Y:S01]  /*f0c0*/  IMAD.IADD R143, R149, 0x1, R0 ;  /* 0x00000001958f7824 */ /* 0x000fe200078e0200 */
[----:B------:R-:W2:Y:S01]  /*f0d0*/  LDSM.16.M88.4 R64, [R147+0x800] ;  /* 0x000800009340783b */ /* 0x000ea20000000200 */
[----:B------:R-:W-:Y:S02]  /*f0e0*/  IMAD.IADD R136, R0, 0x1, R147 ;  /* 0x0000000100887824 */ /* 0x000fe400078e0293 */
[----:B------:R-:W-:Y:S01]  /*f0f0*/  IMAD.IADD R0, R2, 0x1, R165 ;  /* 0x0000000102007824 */ /* 0x000fe200078e02a5 */
[----:B------:R-:W3:Y:S01]  /*f100*/  LDSM.16.M88.4 R8, [R147+0x1000] ;  /* 0x001000009308783b */ /* 0x000ee20000000200 */
[C---:B------:R-:W-:Y:S02]  /*f110*/  VIADD R135, R147.reuse, 0x2000 ;  /* 0x0000200093877836 */ /* 0x040fe40000000000 */
[C---:B------:R-:W-:Y:S01]  /*f120*/  VIADD R134, R147.reuse, 0x2800 ;  /* 0x0000280093867836 */ /* 0x040fe20000000000 */
[----:B------:R-:W3:Y:S01]  /*f130*/  LDSM.16.M88.4 R72, [R147+0x1800] ;  /* 0x001800009348783b */ /* 0x000ee20000000200 */
[----:B------:R-:W-:-:S02]  /*f140*/  VIADD R133, R147, 0x3000 ;  /* 0x0000300093857836 */ /* 0x000fc40000000000 */
[----:B------:R-:W-:Y:S01]  /*f150*/  VIADD R132, R147, 0x3800 ;  /* 0x0000380093847836 */ /* 0x000fe20000000000 */
[----:B------:R-:W-:Y:S01]  /*f160*/  LDSM.16.M88.4 R76, [R146] ;  /* 0x00000000924c783b */ /* 0x000fe20000000200 */
[C---:B------:R-:W-:Y:S03]  /*f170*/  HMMA.16816.F32 R44, R60.reuse, R32, RZ ;  /* 0x000000203c2c723c */ /* 0x040fe600000018ff */
[----:B------:R-:W3:Y:S04]  /*f180*/  LDSM.16.M88.4 R56, [R143+0x4000] ;  /* 0x004000008f38783b */ /* 0x000ee80000000200 */
        /* <DEDUP_REMOVED lines=9> */
[C---:B----4-:R-:W-:Y:S06]  /*f220*/  HMMA.16816.F32 R80, R60.reuse, R12, RZ ;  /* 0x0000000c3c50723c */ /* 0x050fec00000018ff */
[----:B------:R-:W-:Y:S01]  /*f230*/  HMMA.16816.F32 R60, R60, R14, RZ ;  /* 0x0000000e3c3c723c */ /* 0x000fe200000018ff */
        /* <DEDUP_REMOVED lines=9> */
[----:B------:R-:W3:Y:S05]  /*f2d0*/  LDSM.16.M88.4 R8, [R145] ;  /* 0x000000009108783b */ /* 0x000eea0000000200 */
[C---:B------:R-:W-:Y:S06]  /*f2e0*/  HMMA.16816.F32 R80, R68.reuse, R72, R80 ;  /* 0x000000484450723c */ /* 0x040fec0000001850 */
[----:B------:R-:W-:Y:S01]  /*f2f0*/  HMMA.16816.F32 R60, R68, R74, R60 ;  /* 0x0000004a443c723c */ /* 0x000fe2000000183c */
[----:B------:R-:W3:Y:S04]  /*f300*/  LDSM.16.M88.4 R72, [R136+0x800] ;  /* 0x000800008848783b */ /* 0x000ee80000000200 */
[----:B------:R-:W-:Y:S01]  /*f310*/  LDSM.16.M88.4 R68, [R136+0x1000] ;  /* 0x001000008844783b */ /* 0x000fe20000000200 */
[C---:B------:R-:W-:Y:S06]  /*f320*/  HMMA.16816.F32 R44, R76.reuse, R56, R44 ;  /* 0x000000384c2c723c */ /* 0x040fec000000182c */
[C---:B------:R-:W-:Y:S01]  /*f330*/  HMMA.16816.F32 R32, R76.reuse, R58, R32 ;  /* 0x0000003a4c20723c */ /* 0x040fe20000001820 */
[----:B------:R-:W-:Y:S05]  /*f340*/  LDSM.16.M88.4 R56, [R136+0x1800] ;  /* 0x001800008838783b */ /* 0x000fea0000000200 */
[C---:B----4-:R-:W-:Y:S06]  /*f350*/  HMMA.16816.F32 R28, R76.reuse, R12, R28 ;  /* 0x0000000c4c1c723c */ /* 0x050fec000000181c */
[C---:B------:R-:W-:Y:S01]  /*f360*/  HMMA.16816.F32 R24, R76.reuse, R14, R24 ;  /* 0x0000000e4c18723c */ /* 0x040fe20000001818 */
[----:B------:R-:W-:Y:S05]  /*f370*/  LDSM.16.M88.4 R12, [R150+0x2000] ;  /* 0x00200000960c783b */ /* 0x000fea0000000200 */
[C---:B-1----:R-:W-:Y:S06]  /*f380*/  HMMA.16816.F32 R20, R76.reuse, R4, R20 ;  /* 0x000000044c14723c */ /* 0x042fec0000001814 */
[C---:B------:R-:W-:Y:S01]  /*f390*/  HMMA.16816.F32 R16, R76.reuse, R6, R16 ;  /* 0x000000064c10723c */ /* 0x040fe20000001810 */
[----:B------:R-:W1:Y:S05]  /*f3a0*/  LDSM.16.M88.4 R4, [R149+0x6000] ;  /* 0x006000009504783b */ /* 0x000e6a0000000200 */
[C---:B--2---:R-:W-:Y:S06]  /*f3b0*/  HMMA.16816.F32 R80, R76.reuse, R64, R80 ;  /* 0x000000404c50723c */ /* 0x044fec0000001850 */
[----:B------:R-:W-:Y:S01]  /*f3c0*/  HMMA.16816.F32 R76, R76, R66, R60 ;  /* 0x000000424c4c723c */ /* 0x000fe2000000183c */
[----:B------:R-:W2:Y:S04]  /*f3d0*/  LDSM.16.M88.4 R64, [R149+0x6800] ;  /* 0x006800009540783b */ /* 0x000ea80000000200 */
[----:B------:R-:W4:Y:S01]  /*f3e0*/  LDSM.16.M88.4 R60, [R149+0x7000] ;  /* 0x00700000953c783b */ /* 0x000f220000000200 */
[C---:B---3--:R-:W-:Y:S06]  /*f3f0*/  HMMA.16816.F32 R44, R8.reuse, R84, R44 ;  /* 0x00000054082c723c */ /* 0x048fec000000182c */
[C---:B------:R-:W-:Y:S01]  /*f400*/  HMMA.16816.F32 R32, R8.reuse, R86, R32 ;  /* 0x000000560820723c */ /* 0x040fe20000001820 */
[----:B------:R-:W-:Y:S05]  /*f410*/  LDSM.16.M88.4 R84, [R147+0x3800] ;  /* 0x003800009354783b */ /* 0x000fea0000000200 */
[C---:B------:R-:W-:Y:S06]  /*f420*/  HMMA.16816.F32 R28, R8.reuse, R72, R28 ;  /* 0x00000048081c723c */ /* 0x040fec000000181c */
        /* <DEDUP_REMOVED lines=8> */
[----:B------:R-:W3:Y:S05]  /*f4b0*/  LDSM.16.M88.4 R56, [R149+0x7800] ;  /* 0x007800009538783b */ /* 0x000eea0000000200 */
[----:B------:R-:W-:Y:S01]  /*f4c0*/  HMMA.16816.F32 R16, R8, R70, R16 ;  /* 0x000000460810723c */ /* 0x000fe20000001810 */
[----:B------:R-:W3:Y:S04]  /*f4d0*/  LDSM.16.M88.4 R8, [R147+0x2000] ;  /* 0x002000009308783b */ /* 0x000ee80000000200 */
[----:B------:R-:W-:Y:S01]  /*f4e0*/  LDSM.16.M88.4 R68, [R143+0x6000] ;  /* 0x006000008f44783b */ /* 0x000fe20000000200 */
[C---:B--2---:R-:W-:Y:S06]  /*f4f0*/  HMMA.16816.F32 R28, R12.reuse, R64, R28 ;  /* 0x000000400c1c723c */ /* 0x044fec000000181c */
[C---:B------:R-:W-:Y:S01]  /*f500*/  HMMA.16816.F32 R24, R12.reuse, R66, R24 ;  /* 0x000000420c18723c */ /* 0x040fe20000001818 */
[----:B------:R-:W2:Y:S05]  /*f510*/  LDSM.16.M88.4 R64, [R143+0x6800] ;  /* 0x006800008f40783b */ /* 0x000eaa0000000200 */
[C---:B----4-:R-:W-:Y:S06]  /*f520*/  HMMA.16816.F32 R20, R12.reuse, R60, R20 ;  /* 0x0000003c0c14723c */ /* 0x050fec0000001814 */
[----:B------:R-:W-:Y:S01]  /*f530*/  HMMA.16816.F32 R16, R12, R62, R16 ;  /* 0x0000003e0c10723c */ /* 0x000fe20000001810 */
[----:B------:R-:W4:Y:S05]  /*f540*/  LDSM.16.M88.4 R60, [R143+0x7000] ;  /* 0x007000008f3c783b */ /* 0x000f2a0000000200 */
[----:B-1----:R-:W-:Y:S06]  /*f550*/  HMMA.16816.F32 R28, R88, R4, R28 ;  /* 0x00000004581c723c */ /* 0x002fec000000181c */
[C---:B---3--:R-:W-:Y:S06]  /*f560*/  HMMA.16816.F32 R80, R12.reuse, R56, R80 ;  /* 0x000000380c50723c */ /* 0x048fec0000001850 */
[----:B------:R-:W-:Y:S01]  /*f570*/  HMMA.16816.F32 R76, R12, R58, R76 ;  /* 0x0000003a0c4c723c */ /* 0x000fe2000000184c */
[----:B------:R-:W-:Y:S04]  /*f580*/  LDSM.16.M88.4 R56, [R143+0x7800] ;  /* 0x007800008f38783b */ /* 0x000fe80000000200 */
[----:B------:R-:W-:Y:S01]  /*f590*/  LDSM.16.M88.4 R12, [R136+0x2000] ;  /* 0x00200000880c783b */ /* 0x000fe20000000200 */
[C---:B------:R-:W-:Y:S06]  /*f5a0*/  HMMA.16816.F32 R44, R88.reuse, R8, R44 ;  /* 0x00000008582c723c */ /* 0x040fec000000182c */
[C---:B------:R-:W-:Y:S01]  /*f5b0*/  HMMA.16816.F32 R32, R88.reuse, R10, R32 ;  /* 0x0000000a5820723c */ /* 0x040fe20000001820 */
[----:B------:R-:W-:Y:S05]  /*f5c0*/  LDSM.16.M88.4 R8, [R145+0x2000] ;  /* 0x002000009108783b */ /* 0x000fea0000000200 */
[C---:B------:R-:W-:Y:S01]  /*f5d0*/  HMMA.16816.F32 R24, R88.reuse, R6, R24 ;  /* 0x000000065818723c */ /* 0x040fe20000001818 */
[----:B------:R-:W1:Y:S05]  /*f5e0*/  LDSM.16.M88.4 R4, [R136+0x2800] ;  /* 0x002800008804783b */ /* 0x000e6a0000000200 */
[----:B------:R-:W-:Y:S06]  /*f5f0*/  HMMA.16816.F32 R20, R88, R92, R20 ;  /* 0x0000005c5814723c */ /* 0x000fec0000001814 */
[----:B--2---:R-:W-:Y:S06]  /*f600*/  HMMA.16816.F32 R28, R72, R64, R28 ;  /* 0x00000040481c723c */ /* 0x004fec000000181c */
[C---:B------:R-:W-:Y:S06]  /*f610*/  HMMA.16816.F32 R16, R88.reuse, R94, R16 ;  /* 0x0000005e5810723c */ /* 0x040fec0000001810 */
[C---:B------:R-:W-:Y:S06]  /*f620*/  HMMA.16816.F32 R80, R88.reuse, R84, R80 ;  /* 0x000000545850723c */ /* 0x040fec0000001850 */
[----:B------:R-:W-:Y:S06]  /*f630*/  HMMA.16816.F32 R76, R88, R86, R76 ;  /* 0x00000056584c723c */ /* 0x000fec000000184c */
[C---:B------:R-:W-:Y:S06]  /*f640*/  HMMA.16816.F32 R44, R72.reuse, R68, R44 ;  /* 0x00000044482c723c */ /* 0x040fec000000182c */
[C---:B------:R-:W-:Y:S01]  /*f650*/  HMMA.16816.F32 R68, R72.reuse, R70, R32 ;  /* 0x000000464844723c */ /* 0x040fe20000001820 */
[----:B------:R-:W2:Y:S05]  /*f660*/  LDSM.16.M88.4 R32, [R136+0x3000] ;  /* 0x003000008820783b */ /* 0x000eaa0000000200 */
[C---:B------:R-:W-:Y:S06]  /*f670*/  HMMA.16816.F32 R24, R72.reuse, R66, R24 ;  /* 0x000000424818723c */ /* 0x040fec0000001818 */
[----:B----4-:R-:W-:Y:S01]  /*f680*/  HMMA.16816.F32 R64, R72, R60, R20 ;  /* 0x0000003c4840723c */ /* 0x010fe20000001814 */
[----:B------:R-:W3:Y:S01]  /*f690*/  LDSM.16.M88.4 R20, [R136+0x3800] ;  /* 0x003800008814783b */ /* 0x000ee20000000200 */
[----:B------:R-:W-:-:S04]  /*f6a0*/  DEPBAR.LE SB0, 0x0 ;  /* 0x000080000000791a */ /* 0x000fc80000000000 */
[----:B-1----:R-:W-:Y:S06]  /*f6b0*/  HMMA.16816.F32 R28, R8, R4, R28 ;  /* 0x00000004081c723c */ /* 0x002fec000000181c */
[----:B------:R-:W-:Y:S01]  /*f6c0*/  HMMA.16816.F32 R16, R72, R62, R16 ;  /* 0x0000003e4810723c */ /* 0x000fe20000001810 */
[----:B------:R-:W-:-:S05]  /*f6d0*/  IMAD R5, R52, 0x10, R54 ;  /* 0x0000001034057824 */ /* 0x000fca00078e0236 */
[----:B------:R-:W-:Y:S01]  /*f6e0*/  HMMA.16816.F32 R80, R72, R56, R80 ;  /* 0x000000384850723c */ /* 0x000fe20000001850 */
[----:B------:R-:W-:Y:S01]  /*f6f0*/  IADD3 R4, R5, 0x1, R164 ;  /* 0x0000000105047810 */ /* 0x000fe20007ffe0a4 */
[----:B------:R-:W-:-:S03]  /*f700*/  VIADD R5, R0, 0x1 ;  /* 0x0000000100057836 */ /* 0x000fc60000000000 */
[----:B------:R-:W-:Y:S01]  /*f710*/  IADD3 R4, R48, R4, -R155 ;  /* 0x0000000430047210 */ /* 0x000fe20007ffe89b */
[----:B------:R-:W-:Y:S06]  /*f720*/  HMMA.16816.F32 R76, R72, R58, R76 ;  /* 0x0000003a484c723c */ /* 0x000fec000000184c */
[C---:B------:R-:W-:Y:S06]  /*f730*/  HMMA.16816.F32 R44, R8.reuse, R12, R44 ;  /* 0x0000000c082c723c */ /* 0x040fec000000182c */
[C---:B------:R-:W-:Y:S06]  /*f740*/  HMMA.16816.F32 R68, R8.reuse, R14, R68 ;  /* 0x0000000e0844723c */ /* 0x040fec0000001844 */
[----:B------:R-:W-:Y:S01]  /*f750*/  HMMA.16816.F32 R24, R8, R6, R24 ;  /* 0x000000060818723c */ /* 0x000fe20000001818 */
[----:B------:R-:W-:-:S05]  /*f760*/  VIADD R14, R0, 0x11 ;  /* 0x00000011000e7836 */ /* 0x000fca0000000000 */
[C---:B--2---:R-:W-:Y:S01]  /*f770*/  HMMA.16816.F32 R64, R8.reuse, R32, R64 ;  /* 0x000000200840723c */ /* 0x044fe20000001840 */
[----:B------:R-:W-:Y:S01]  /*f780*/  VIADD R7, R4, UR5 ;  /* 0x0000000504077c36 */ /* 0x000fe20008000000 */
[----:B------:R-:W-:Y:S02]  /*f790*/  I2FP.F32.S32 R6, R5 ;  /* 0x0000000500067245 */ /* 0x000fe40000201400 */
[----:B------:R-:W-:Y:S02]  /*f7a0*/  LOP3.LUT R4, R36, R37, RZ, 0xfc, !PT ;  /* 0x0000002524047212 */ /* 0x000fe400078efcff */
[C---:B------:R-:W-:Y:S01]  /*f7b0*/  VIMNMX R105, R7.reuse, R48, PT ;  /* 0x0000003007697248 */ /* 0x040fe20003fe0100 */
[----:B------:R-:W-:Y:S01]  /*f7c0*/  HMMA.16816.F32 R16, R8, R34, R16 ;  /* 0x000000220810723c */ /* 0x000fe20000001810 */
[----:B------:R-:W-:Y:S01]  /*f7d0*/  VIADDMNMX R166, R7, 0x8, R48, PT ;  /* 0x0000000807a67846 */ /* 0x000fe20003800130 */
[----:B------:R-:W-:Y:S01]  /*f7e0*/  VIADD R7, R0, 0x8 ;  /* 0x0000000800077836 */ /* 0x000fe20000000000 */
[----:B------:R-:W-:Y:S01]  /*f7f0*/  BAR.SYNC.DEFER_BLOCKING 0x0 ;  /* 0x0000000000007b1d */ /* 0x000fe20000010000 */
[----:B------:R-:W-:-:S02]  /*f800*/  ISETP.GE.AND P5, PT, R5, R105, PT ;  /* 0x000000690500720c */ /* 0x000fc40003fa6270 */
[-C--:B------:R-:W-:Y:S01]  /*f810*/  ISETP.GE.AND P0, PT, R5, R166.reuse, PT ;  /* 0x000000a60500720c */ /* 0x080fe20003f06270 */
[C---:B---3--:R-:W-:Y:S01]  /*f820*/  HMMA.16816.F32 R80, R8.reuse, R20, R80 ;  /* 0x000000140850723c */ /* 0x048fe20000001850 */
[----:B------:R-:W-:Y:S02]  /*f830*/  I2FP.F32.S32 R5, R7 ;  /* 0x0000000700057245 */ /* 0x000fe40000201400 */
[C---:B------:R-:W-:Y:S02]  /*f840*/  ISETP.GE.AND P1, PT, R7.reuse, R105, PT ;  /* 0x000000690700720c */ /* 0x040fe40003f26270 */
[----:B------:R-:W-:Y:S01]  /*f850*/  ISETP.GE.AND P2, PT, R7, R166, PT ;  /* 0x000000a60700720c */ /* 0x000fe20003f46270 */
[----:B------:R-:W-:Y:S01]  /*f860*/  HMMA.16816.F32 R76, R8, R22, R76 ;  /* 0x00000016084c723c */ /* 0x000fe2000000184c */
[C---:B------:R-:W-:Y:S01]  /*f870*/  FFMA.FTZ R21, R3.reuse, R6, R47 ;  /* 0x0000000603157223 */ /* 0x040fe2000001002f */
[----:B------:R-:W-:Y:S01]  /*f880*/  FFMA.FTZ R13, R3, R5, R70 ;  /* 0x00000005030d7223 */ /* 0x000fe20000010046 */
[----:B------:R-:W-:-:S03]  /*f890*/  VIADD R7, R0, 0x18 ;  /* 0x0000001800077836 */ /* 0x000fc60000000000 */
[----:B------:R-:W-:Y:S01]  /*f8a0*/  FSEL R21, R21, -INF , !P0 ;  /* 0xff80000015157808 */ /* 0x000fe20004000000 */
[C---:B------:R-:W-:Y:S01]  /*f8b0*/  FFMA.FTZ R8, R3.reuse, R6, R45 ;  /* 0x0000000603087223 */ /* 0x040fe2000001002d */
[C---:B------:R-:W-:Y:S02]  /*f8c0*/  VIADD R10, R0.reuse, 0x9 ;  /* 0x00000009000a7836 */ /* 0x040fe40000000000 */
[----:B------:R-:W-:Y:S01]  /*f8d0*/  FFMA.FTZ R6, R3, R5, R68 ;  /* 0x0000000503067223 */ /* 0x000fe20000010044 */
[C---:B------:R-:W-:Y:S01]  /*f8e0*/  VIADD R11, R0.reuse, 0x10 ;  /* 0x00000010000b7836 */ /* 0x040fe20000000000 */
[----:B------:R-:W-:Y:S01]  /*f8f0*/  FSEL R13, R13, -INF , !P2 ;  /* 0xff8000000d0d7808 */ /* 0x000fe20005000000 */
[----:B------:R-:W-:Y:S01]  /*f900*/  VIADD R23, R0, 0x20 ;  /* 0x0000002000177836 */ /* 0x000fe20000000000 */
[----:B------:R-:W-:Y:S02]  /*f910*/  FSEL R8, R8, -INF , !P5 ;  /* 0xff80000008087808 */ /* 0x000fe40006800000 */
[----:B------:R-:W-:-:S02]  /*f920*/  ISETP.GE.AND P6, PT, R10, R105, PT ;  /* 0x000000690a00720c */ /* 0x000fc40003fc6270 */
[-C--:B------:R-:W-:Y:S02]  /*f930*/  ISETP.GE.AND P4, PT, R10, R166.reuse, PT ;  /* 0x000000a60a00720c */ /* 0x080fe40003f86270 */
[C---:B------:R-:W-:Y:S02]  /*f940*/  ISETP.GE.AND P5, PT, R11.reuse, R105, PT ;  /* 0x000000690b00720c */ /* 0x040fe40003fa6270 */
[----:B------:R-:W-:Y:S02]  /*f950*/  ISETP.GE.AND P0, PT, R11, R166, PT ;  /* 0x000000a60b00720c */ /* 0x000fe40003f06270 */
[----:B------:R-:W-:Y:S02]  /*f960*/  FSEL R6, R6, -INF , !P1 ;  /* 0xff80000006067808 */ /* 0x000fe40004800000 */
[----:B------:R-:W-:Y:S02]  /*f970*/  I2FP.F32.S32 R10, R10 ;  /* 0x0000000a000a7245 */ /* 0x000fe40000201400 */
[----:B------:R-:W-:-:S02]  /*f980*/  I2FP.F32.S32 R11, R11 ;  /* 0x0000000b000b7245 */ /* 0x000fc40000201400 */
[C---:B------:R-:W-:Y:S01]  /*f990*/  ISETP.GE.AND P1, PT, R14.reuse, R105, PT ;  /* 0x000000690e00720c */ /* 0x040fe20003f26270 */
[C---:B------:R-:W-:Y:S01]  /*f9a0*/  FFMA.FTZ R20, R3.reuse, R10, R69 ;  /* 0x0000000a03147223 */ /* 0x040fe20000010045 */
[----:B------:R-:W-:Y:S01]  /*f9b0*/  ISETP.GE.AND P2, PT, R14, R166, PT ;  /* 0x000000a60e00720c */ /* 0x000fe20003f46270 */
[C---:B------:R-:W-:Y:S01]  /*f9c0*/  FFMA.FTZ R15, R3.reuse, R10, R71 ;  /* 0x0000000a030f7223 */ /* 0x040fe20000010047 */
[----:B------:R-:W-:Y:S01]  /*f9d0*/  I2FP.F32.S32 R14, R14 ;  /* 0x0000000e000e7245 */ /* 0x000fe20000201400 */
[CC--:B------:R-:W-:Y:S01]  /*f9e0*/  FFMA.FTZ R12, R3.reuse, R11.reuse, R28 ;  /* 0x0000000b030c7223 */ /* 0x0c0fe2000001001c */
[C---:B------:R-:W-:Y:S01]  /*f9f0*/  FFMA.FTZ R11, R3.reuse, R11, R30 ;  /* 0x0000000b030b7223 */ /* 0x040fe2000001001e */
[----:B------:R-:W-:Y:S01]  /*fa00*/  VIADD R28, R0, 0x19 ;  /* 0x00000019001c7836 */ /* 0x000fe20000000000 */
[----:B------:R-:W-:Y:S01]  /*fa10*/  FSEL R20, R20, -INF , !P6 ;  /* 0xff80000014147808 */ /* 0x000fe20007000000 */
[CC--:B------:R-:W-:Y:S01]  /*fa20*/  FFMA.FTZ R10, R3.reuse, R14.reuse, R29 ;  /* 0x0000000e030a7223 */ /* 0x0c0fe2000001001d */
[----:B------:R-:W-:Y:S01]  /*fa30*/  FFMA.FTZ R9, R3, R14, R31 ;  /* 0x0000000e03097223 */ /* 0x000fe2000001001f */
[----:B------:R-:W-:-:S02]  /*fa40*/  FSEL R15, R15, -INF , !P4 ;  /* 0xff8000000f0f7808 */ /* 0x000fc40006000000 */
[----:B------:R-:W-:Y:S02]  /*fa50*/  FSEL R12, R12, -INF , !P5 ;  /* 0xff8000000c0c7808 */ /* 0x000fe40006800000 */
[----:B------:R-:W-:Y:S02]  /*fa60*/  FSEL R11, R11, -INF , !P0 ;  /* 0xff8000000b0b7808 */ /* 0x000fe40004000000 */
[----:B------:R-:W-:Y:S02]  /*fa70*/  FSEL R10, R10, -INF , !P1 ;  /* 0xff8000000a0a7808 */ /* 0x000fe40004800000 */
[----:B------:R-:W-:Y:S02]  /*fa80*/  FSEL R9, R9, -INF , !P2 ;  /* 0xff80000009097808 */ /* 0x000fe40005000000 */
[C---:B------:R-:W-:Y:S02]  /*fa90*/  ISETP.GE.AND P6, PT, R7.reuse, R105, PT ;  /* 0x000000690700720c */ /* 0x040fe40003fc6270 */
[----:B------:R-:W-:-:S02]  /*faa0*/  ISETP.GE.AND P4, PT, R7, R166, PT ;  /* 0x000000a60700720c */ /* 0x000fc40003f86270 */
[CC--:B------:R-:W-:Y:S02]  /*fab0*/  ISETP.GE.AND P5, PT, R28.reuse, R105.reuse, PT ;  /* 0x000000691c00720c */ /* 0x0c0fe40003fa6270 */
[-C--:B------:R-:W-:Y:S02]  /*fac0*/  ISETP.GE.AND P0, PT, R28, R166.reuse, PT ;  /* 0x000000a61c00720c */ /* 0x080fe40003f06270 */
[C---:B------:R-:W-:Y:S02]  /*fad0*/  ISETP.GE.AND P1, PT, R23.reuse, R105, PT ;  /* 0x000000691700720c */ /* 0x040fe40003f26270 */
[----:B------:R-:W-:Y:S02]  /*fae0*/  ISETP.GE.AND P2, PT, R23, R166, PT ;  /* 0x000000a61700720c */ /* 0x000fe40003f46270 */
[----:B------:R-:W-:Y:S02]  /*faf0*/  I2FP.F32.S32 R7, R7 ;  /* 0x0000000700077245 */ /* 0x000fe40000201400 */
[----:B------:R-:W-:-:S02]  /*fb00*/  I2FP.F32.S32 R28, R28 ;  /* 0x0000001c001c7245 */ /* 0x000fc40000201400 */
[----:B------:R-:W-:Y:S01]  /*fb10*/  I2FP.F32.S32 R23, R23 ;  /* 0x0000001700177245 */ /* 0x000fe20000201400 */
[C---:B------:R-:W-:Y:S01]  /*fb20*/  FFMA.FTZ R22, R3.reuse, R7, R24 ;  /* 0x0000000703167223 */ /* 0x040fe20000010018 */
[C---:B------:R-:W-:Y:S02]  /*fb30*/  VIADD R24, R0.reuse, 0x29 ;  /* 0x0000002900187836 */ /* 0x040fe40000000000 */
[CC--:B------:R-:W-:Y:S01]  /*fb40*/  FFMA.FTZ R14, R3.reuse, R28.reuse, R25 ;  /* 0x0000001c030e7223 */ /* 0x0c0fe20000010019 */
[C---:B------:R-:W-:Y:S01]  /*fb50*/  FFMA.FTZ R5, R3.reuse, R28, R27 ;  /* 0x0000001c03057223 */ /* 0x040fe2000001001b */
[CC--:B------:R-:W-:Y:S01]  /*fb60*/  FFMA.FTZ R64, R3.reuse, R23.reuse, R64 ;  /* 0x0000001703407223 */ /* 0x0c0fe20000010040 */
[C---:B------:R-:W-:Y:S01]  /*fb70*/  FFMA.FTZ R66, R3.reuse, R23, R66 ;  /* 0x0000001703427223 */ /* 0x040fe20000010042 */
[----:B------:R-:W-:Y:S01]  /*fb80*/  VIADD R23, R0, 0x28 ;  /* 0x0000002800177836 */ /* 0x000fe20000000000 */
[----:B------:R-:W-:Y:S01]  /*fb90*/  FSEL R14, R14, -INF , !P5 ;  /* 0xff8000000e0e7808 */ /* 0x000fe20006800000 */
[----:B------:R-:W-:Y:S01]  /*fba0*/  FFMA.FTZ R7, R3, R7, R26 ;  /* 0x0000000703077223 */ /* 0x000fe2000001001a */
        /* <DEDUP_REMOVED lines=11> */
[----:B------:R-:W-:Y:S01]  /*fc60*/  FFMA.FTZ R172, R3, R23, R16 ;  /* 0x0000001703ac7223 */ /* 0x000fe20000010010 */
[----:B------:R-:W-:Y:S01]  /*fc70*/  FSEL R7, R7, -INF , !P4 ;  /* 0xff80000007077808 */ /* 0x000fe20006000000 */
[C---:B------:R-:W-:Y:S01]  /*fc80*/  FFMA.FTZ R19, R3.reuse, R24, R19 ;  /* 0x0000001803137223 */ /* 0x040fe20000010013 */
[----:B------:R-:W-:Y:S01]  /*fc90*/  ISETP.GE.AND P6, PT, R26, R105, PT ;  /* 0x000000691a00720c */ /* 0x000fe20003fc6270 */
[----:B------:R-:W-:Y:S01]  /*fca0*/  VIADD R16, R0, 0x38 ;  /* 0x0000003800107836 */ /* 0x000fe20000000000 */
[----:B------:R-:W-:Y:S01]  /*fcb0*/  ISETP.GE.AND P4, PT, R26, R166, PT ;  /* 0x000000a61a00720c */ /* 0x000fe20003f86270 */
[----:B------:R-:W-:Y:S01]  /*fcc0*/  FFMA.FTZ R18, R3, R23, R18 ;  /* 0x0000001703127223 */ /* 0x000fe20000010012 */
[----:B------:R-:W-:Y:S01]  /*fcd0*/  I2FP.F32.S32 R26, R26 ;  /* 0x0000001a001a7245 */ /* 0x000fe20000201400 */
[C---:B------:R-:W-:Y:S01]  /*fce0*/  VIADD R23, R0.reuse, 0x31 ;  /* 0x0000003100177836 */ /* 0x040fe20000000000 */
[----:B------:R-:W-:Y:S01]  /*fcf0*/  FSEL R127, R19, -INF , !P2 ;  /* 0xff800000137f7808 */ /* 0x000fe20005000000 */
[C---:B------:R-:W-:Y:S01]  /*fd00*/  FFMA.FTZ R168, R3.reuse, R24, R17 ;  /* 0x0000001803a87223 */ /* 0x040fe20000010011 */
[----:B------:R-:W-:Y:S01]  /*fd10*/  I2FP.F32.S32 R19, R16 ;  /* 0x0000001000137245 */ /* 0x000fe20000201400 */
[CC--:B------:R-:W-:Y:S01]  /*fd20*/  FFMA.FTZ R65, R3.reuse, R26.reuse, R65 ;  /* 0x0000001a03417223 */ /* 0x0c0fe20000010041 */
[C---:B------:R-:W-:Y:S01]  /*fd30*/  FFMA.FTZ R67, R3.reuse, R26, R67 ;  /* 0x0000001a03437223 */ /* 0x040fe20000010043 */
[----:B------:R-:W-:Y:S01]  /*fd40*/  VIADD R17, R0, 0x30 ;  /* 0x0000003000117836 */ /* 0x000fe20000000000 */
[----:B------:R-:W-:Y:S01]  /*fd50*/  FSEL R169, R18, -INF , !P0 ;  /* 0xff80000012a97808 */ /* 0x000fe20004000000 */
[C---:B------:R-:W-:Y:S01]  /*fd60*/  FFMA.FTZ R76, R3.reuse, R19, R76 ;  /* 0x00000013034c7223 */ /* 0x040fe2000001004c */
[----:B------:R-:W-:Y:S01]  /*fd70*/  I2FP.F32.S32 R18, R23 ;  /* 0x0000001700127245 */ /* 0x000fe20000201400 */
[----:B------:R-:W-:Y:S01]  /*fd80*/  FFMA.FTZ R78, R3, R19, R78 ;  /* 0x00000013034e7223 */ /* 0x000fe2000001004e */
[----:B------:R-:W-:-:S02]  /*fd90*/  FSEL R168, R168, -INF , !P1 ;  /* 0xff800000a8a87808 */ /* 0x000fc40004800000 */
[----:B------:R-:W-:Y:S01]  /*fda0*/  FSEL R174, R65, -INF , !P6 ;  /* 0xff80000041ae7808 */ /* 0x000fe20007000000 */
[-C--:B------:R-:W-:Y:S01]  /*fdb0*/  FFMA.FTZ R81, R3, R18.reuse, R81 ;  /* 0x0000001203517223 */ /* 0x080fe20000010051 */
[----:B------:R-:W-:Y:S01]  /*fdc0*/  FSEL R173, R67, -INF , !P4 ;  /* 0xff80000043ad7808 */ /* 0x000fe20006000000 */
[----:B------:R-:W-:Y:S01]  /*fdd0*/  FFMA.FTZ R83, R3, R18, R83 ;  /* 0x0000001203537223 */ /* 0x000fe20000010053 */
[-C--:B------:R-:W-:Y:S02]  /*fde0*/  ISETP.GE.AND P1, PT, R16, R105.reuse, PT ;  /* 0x000000691000720c */ /* 0x080fe40003f26270 */
[C---:B------:R-:W-:Y:S02]  /*fdf0*/  ISETP.GE.AND P6, PT, R17.reuse, R105, PT ;  /* 0x000000691100720c */ /* 0x040fe40003fc6270 */
[----:B------:R-:W-:Y:S02]  /*fe00*/  ISETP.GE.AND P4, PT, R17, R166, PT ;  /* 0x000000a61100720c */ /* 0x000fe40003f86270 */
[----:B------:R-:W-:-:S02]  /*fe10*/  I2FP.F32.S32 R17, R17 ;  /* 0x0000001100117245 */ /* 0x000fc40000201400 */
[----:B------:R-:W-:Y:S02]  /*fe20*/  FSEL R172, R172, -INF , !P5 ;  /* 0xff800000acac7808 */ /* 0x000fe40006800000 */
[-C--:B------:R-:W-:Y:S01]  /*fe30*/  ISETP.GE.AND P2, PT, R16, R166.reuse, PT ;  /* 0x000000a61000720c */ /* 0x080fe20003f46270 */
[----:B------:R-:W-:Y:S01]  /*fe40*/  VIADD R16, R0, 0x39 ;  /* 0x0000003900107836 */ /* 0x000fe20000000000 */
[----:B------:R-:W-:Y:S01]  /*fe50*/  ISETP.GE.AND P5, PT, R23, R105, PT ;  /* 0x000000691700720c */ /* 0x000fe20003fa6270 */
[-C--:B------:R-:W-:Y:S01]  /*fe60*/  FFMA.FTZ R80, R3, R17.reuse, R80 ;  /* 0x0000001103507223 */ /* 0x080fe20000010050 */
[----:B------:R-:W-:Y:S01]  /*fe70*/  ISETP.GE.AND P0, PT, R23, R166, PT ;  /* 0x000000a61700720c */ /* 0x000fe20003f06270 */
[----:B------:R-:W-:Y:S01]  /*fe80*/  FFMA.FTZ R82, R3, R17, R82 ;  /* 0x0000001103527223 */ /* 0x000fe20000010052 */
[----:B------:R-:W-:Y:S02]  /*fe90*/  FSEL R123, R76, -INF , !P1 ;  /* 0xff8000004c7b7808 */ /* 0x000fe40004800000 */
[----:B------:R-:W-:-:S02]  /*fea0*/  ISETP.GE.AND P1, PT, R104, 0x2, PT ;  /* 0x000000026800780c */ /* 0x000fc40003f26270 */
[----:B------:R-:W-:Y:S02]  /*feb0*/  FSEL R120, R81, -INF , !P5 ;  /* 0xff80000051787808 */ /* 0x000fe40006800000 */
[----:B------:R-:W-:Y:S02]  /*fec0*/  FSEL R116, R83, -INF , !P0 ;  /* 0xff80000053747808 */ /* 0x000fe40004000000 */
[----:B------:R-:W-:Y:S02]  /*fed0*/  I2FP.F32.S32 R17, R0 ;  /* 0x0000000000117245 */ /* 0x000fe40000201400 */
[C---:B------:R-:W-:Y:S02]  /*fee0*/  ISETP.GE.AND P5, PT, R16.reuse, R105, PT ;  /* 0x000000691000720c */ /* 0x040fe40003fa6270 */
[----:B------:R-:W-:Y:S02]  /*fef0*/  ISETP.GE.AND P0, PT, R16, R166, PT ;  /* 0x000000a61000720c */ /* 0x000fe40003f06270 */
[----:B------:R-:W-:-:S02]  /*ff00*/  I2FP.F32.S32 R16, R16 ;  /* 0x0000001000107245 */ /* 0x000fc40000201400 */
        /* <DEDUP_REMOVED lines=8> */
[----:B------:R-:W-:Y:S02]  /*ff90*/  FSEL R119, R78, -INF , !P2 ;  /* 0xff8000004e777808 */ /* 0x000fe40005000000 */
[----:B------:R-:W-:-:S02]  /*ffa0*/  FSEL R122, R77, -INF , !P5 ;  /* 0xff8000004d7a7808 */ /* 0x000fc40006800000 */
        /* <DEDUP_REMOVED lines=55> */
[----:B------:R-:W-:Y:S01]  /*10320*/  IMAD.WIDE.U32 R24, R19, UR8, RZ ;  /* 0x0000000813187c25 */ /* 0x000fe2000f8e00ff */
[----:B------:R-:W-:Y:S02]  /*10330*/  ULDC.64 UR8, c[0x0][0x230] ;  /* 0x00008c0000087ab9 */ /* 0x000fe40000000a00 */
        /* <DEDUP_REMOVED lines=8> */
.L_x_7238:
[----:B------:R-:W1:Y:S02]  /*103c0*/  LDC R23, c[0x0][0x248] ;  /* 0x00009200ff177b82 */ /* 0x000e640000000800 */
[----:B-1----:R-:W-:-:S04]  /*103d0*/  LEA R23, -R23, RZ, 0x6 ;  /* 0x000000ff17177211 */ /* 0x002fc800078e31ff */
[----:B------:R-:W-:-:S07]  /*103e0*/  SHF.R.S32.HI R2, RZ, 0x1f, R23 ;  /* 0x0000001fff027819 */ /* 0x000fce0000011417 */
.L_x_7239:
        /* <DEDUP_REMOVED lines=75> */
.L_x_7237:
        /* <DEDUP_REMOVED lines=48> */
[----:B-1----:R-:W-:-:S03]  /*10ba0*/  FMNMX.FTZ R2, R19, R2, !PT ;  /* 0x0000000213027209 */ /* 0x002fc60007810000 */
        /* <DEDUP_REMOVED lines=27> */
[----:B------:R-:W2:Y:S01]  /*10d60*/  MUFU.EX2 R34, R34 ;  /* 0x0000002200227308 */ /* 0x000ea20000000800 */
[--C-:B------:R-:W-:Y:S01]  /*10d70*/  FFMA.FTZ R108, R11, UR8, -R124.reuse ;  /* 0x000000080b6c7c23 */ /* 0x100fe2000801087c */
[--C-:B------:R-:W-:Y:S01]  /*10d80*/  FFMA.FTZ R33, R9, UR8, -R124.reuse ;  /* 0x0000000809217c23 */ /* 0x100fe2000801087c */
[----:B-1----:R-:W-:Y:S01]  /*10d90*/  F2FP.F16.F32.PACK_AB R88, R112, R113 ;  /* 0x000000717058723e */ /* 0x002fe200000000ff */
[----:B------:R-:W1:Y:S01]  /*10da0*/  LDSM.16.MT88.4 R8, [R144+0x8800] ;  /* 0x008800009008783b */ /* 0x000e620000004200 */
[--C-:B------:R-:W-:Y:S01]  /*10db0*/  FFMA.FTZ R32, R7, UR8, -R124.reuse ;  /* 0x0000000807207c23 */ /* 0x100fe2000801087c */
[--C-:B------:R-:W-:Y:S01]  /*10dc0*/  FFMA.FTZ R29, R5, UR8, -R124.reuse ;  /* 0x00000008051d7c23 */ /* 0x100fe2000801087c */
[--C-:B------:R-:W-:Y:S01]  /*10dd0*/  FFMA.FTZ R117, R117, UR8, -R124.reuse ;  /* 0x0000000875757c23 */ /* 0x100fe2000801087c */
[----:B------:R-:W-:Y:S01]  /*10de0*/  MUFU.EX2 R115, R115 ;  /* 0x0000007300737308 */ /* 0x000fe20000000800 */
[----:B------:R-:W3:Y:S01]  /*10df0*/  LDSM.16.MT88.4 R12, [R140+0xa000] ;  /* 0x00a000008c0c783b */ /* 0x000ee20000004200 */
[--C-:B------:R-:W-:Y:S01]  /*10e00*/  FFMA.FTZ R116, R116, UR8, -R124.reuse ;  /* 0x0000000874747c23 */ /* 0x100fe2000801087c */
[----:B------:R-:W-:Y:S01]  /*10e10*/  FFMA.FTZ R119, R119, UR8, -R124 ;  /* 0x0000000877777c23 */ /* 0x000fe2000801087c */
[----:B------:R-:W-:Y:S01]  /*10e20*/  FADD.FTZ R112, R113, R112 ;  /* 0x0000007071707221 */ /* 0x000fe20000010000 */
[----:B------:R-:W4:Y:S03]  /*10e30*/  LDSM.16.MT88.4 R16, [R142+0x8800] ;  /* 0x008800008e10783b */ /* 0x000f260000004200 */
[----:B------:R-:W5:Y:S01]  /*10e40*/  MUFU.EX2 R114, R114 ;  /* 0x0000007200727308 */ /* 0x000f620000000800 */
[----:B--2---:R-:W-:Y:S01]  /*10e50*/  F2FP.F16.F32.PACK_AB R90, R34, R111 ;  /* 0x0000006f225a723e */ /* 0x004fe200000000ff */
[----:B------:R-:W-:Y:S01]  /*10e60*/  LDSM.16.MT88.4 R20, [R140+0x8800] ;  /* 0x008800008c14783b */ /* 0x000fe20000004200 */
[----:B------:R-:W-:-:S04]  /*10e70*/  FADD.FTZ R111, R111, R112 ;  /* 0x000000706f6f7221 */ /* 0x000fc80000010000 */
[----:B------:R-:W-:Y:S01]  /*10e80*/  FADD.FTZ R34, R34, R111 ;  /* 0x0000006f22227221 */ /* 0x000fe20000010000 */
[----:B------:R-:W-:Y:S08]  /*10e90*/  MUFU.EX2 R110, R110 ;  /* 0x0000006e006e7308 */ /* 0x000ff00000000800 */
[----:B------:R-:W2:Y:S01]  /*10ea0*/  MUFU.EX2 R109, R109 ;  /* 0x0000006d006d7308 */ /* 0x000ea20000000800 */
[----:B-----5:R-:W-:Y:S01]  /*10eb0*/  F2FP.F16.F32.PACK_AB R89, R114, R115 ;  /* 0x000000737259723e */ /* 0x020fe200000000ff */
[----:B------:R-:W-:-:S06]  /*10ec0*/  FADD.FTZ R115, R115, R114 ;  /* 0x0000007273737221 */ /* 0x000fcc0000010000 */
[----:B------:R-:W-:Y:S08]  /*10ed0*/  MUFU.EX2 R35, R35 ;  /* 0x0000002300237308 */ /* 0x000ff00000000800 */
[----:B------:R-:W5:Y:S01]  /*10ee0*/  MUFU.EX2 R30, R30 ;  /* 0x0000001e001e7308 */ /* 0x000f620000000800 */
[----:B--2---:R-:W-:Y:S01]  /*10ef0*/  F2FP.F16.F32.PACK_AB R91, R109, R110 ;  /* 0x0000006e6d5b723e */ /* 0x004fe200000000ff */
[----:B------:R-:W-:-:S04]  /*10f00*/  FADD.FTZ R110, R110, R115 ;  /* 0x000000736e6e7221 */ /* 0x000fc80000010000 */
[----:B------:R-:W-:Y:S02]  /*10f10*/  FADD.FTZ R109, R109, R110 ;  /* 0x0000006e6d6d7221 */ /* 0x000fe40000010000 */
[C---:B------:R-:W-:Y:S01]  /*10f20*/  HMMA.16816.F32 R96, R88.reuse, R92, RZ ;  /* 0x0000005c5860723c */ /* 0x040fe200000018ff */
[----:B------:R-:W-:Y:S05]  /*10f30*/  MUFU.EX2 R31, R31 ;  /* 0x0000001f001f7308 */ /* 0x000fea0000000800 */
[C---:B------:R-:W-:Y:S03]  /*10f40*/  HMMA.16816.F32 R92, R88.reuse, R94, RZ ;  /* 0x0000005e585c723c */ /* 0x040fe600000018ff */
[----:B------:R-:W2:Y:S01]  /*10f50*/  MUFU.EX2 R28, R28 ;  /* 0x0000001c001c7308 */ /* 0x000ea20000000800 */
        /* <DEDUP_REMOVED lines=19> */
[C---:B------:R-:W-:Y:S01]  /*11090*/  HMMA.16816.F32 R76, R88.reuse, R80, RZ ;  /* 0x00000050584c723c */ /* 0x040fe200000018ff */
[----:B------:R-:W-:Y:S05]  /*110a0*/  MUFU.EX2 R121, R121 ;  /* 0x0000007900797308 */ /* 0x000fea0000000800 */
[----:B------:R-:W-:Y:S01]  /*110b0*/  HMMA.16816.F32 R40, R88, R42, RZ ;  /* 0x0000002a5828723c */ /* 0x000fe200000018ff */
[----:B--2---:R-:W-:Y:S02]  /*110c0*/  F2FP.F16.F32.PACK_AB R7, R29, R32 ;  /* 0x000000201d07723e */ /* 0x004fe400000000ff */
[----:B------:R-:W-:Y:S01]  /*110d0*/  MUFU.EX2 R120, R120 ;  /* 0x0000007800787308 */ /* 0x000fe20000000800 */
[----:B------:R-:W-:-:S02]  /*110e0*/  FADD.FTZ R32, R32, R33 ;  /* 0x0000002120207221 */ /* 0x000fc40000010000 */
[----:B------:R-:W-:Y:S02]  /*110f0*/  HMMA.16816.F32 R48, R88, R50, RZ ;  /* 0x000000325830723c */ /* 0x000fe400000018ff */
[----:B------:R-:W-:-:S04]  /*11100*/  FADD.FTZ R32, R29, R32 ;  /* 0x000000201d207221 */ /* 0x000fc80000010000 */
        /* <DEDUP_REMOVED lines=10> */
[C---:B---3--:R-:W-:Y:S03]  /*111b0*/  HMMA.16816.F32 R84, R88.reuse, R12, RZ ;  /* 0x0000000c5854723c */ /* 0x048fe600000018ff */
[----:B------:R-:W-:Y:S03]  /*111c0*/  MUFU.EX2 R119, R119 ;  /* 0x0000007700777308 */ /* 0x000fe60000000800 */
[----:B------:R-:W-:Y:S01]  /*111d0*/  HMMA.16816.F32 R88, R88, R14, RZ ;  /* 0x0000000e5858723c */ /* 0x000fe200000018ff */
[----:B------:R-:W2:Y:S05]  /*111e0*/  LDSM.16.MT88.4 R12, [R141+0xa800] ;  /* 0x00a800008d0c783b */ /* 0x000eaa0000004200 */
[C---:B----4-:R-:W-:Y:S06]  /*111f0*/  HMMA.16816.F32 R36, R4.reuse, R16, R36 ;  /* 0x000000100424723c */ /* 0x050fec0000001824 */
        /* <DEDUP_REMOVED lines=12> */
[----:B------:R-:W-:Y:S03]  /*112c0*/  MUFU.EX2 R25, R25 ;  /* 0x0000001900197308 */ /* 0x000fe60000000800 */
[C---:B------:R-:W-:Y:S01]  /*112d0*/  HMMA.16816.F32 R80, R4.reuse, R14, R80 ;  /* 0x0000000e0450723c */ /* 0x040fe20000001850 */
[----:B------:R-:W2:Y:S04]  /*112e0*/  LDSM.16.MT88.4 R12, [R144+0x9000] ;  /* 0x00900000900c783b */ /* 0x000ea80000004200 */
[----:B------:R-:W4:Y:S01]  /*112f0*/  MUFU.EX2 R26, R26 ;  /* 0x0000001a001a7308 */ /* 0x000f220000000800 */
[C---:B------:R-:W-:Y:S06]  /*11300*/  HMMA.16816.F32 R52, R4.reuse, R20, R52 ;  /* 0x000000140434723c */ /* 0x040fec0000001834 */
[----:B-1----:R-:W-:Y:S01]  /*11310*/  HMMA.16816.F32 R84, R4, R8, R84 ;  /* 0x000000080454723c */ /* 0x002fe20000001854 */
[----:B------:R-:W-:Y:S01]  /*11320*/  FFMA.FTZ R21, R168, UR8, -R125 ;  /* 0x00000008a8157c23 */ /* 0x000fe2000801087d */
[--C-:B------:R-:W-:Y:S01]  /*11330*/  FFMA.FTZ R20, R127, UR8, -R124.reuse ;  /* 0x000000087f147c23 */ /* 0x100fe2000801087c */
[----:B------:R-:W-:Y:S01]  /*11340*/  MUFU.EX2 R24, R24 ;  /* 0x0000001800187308 */ /* 0x000fe20000000800 */
[----:B------:R-:W-:-:S02]  /*11350*/  FFMA.FTZ R168, R118, UR8, -R124 ;  /* 0x0000000876a87c23 */ /* 0x000fc4000801087c */
[C---:B------:R-:W-:Y:S01]  /*11360*/  HMMA.16816.F32 R88, R4.reuse, R10, R88 ;  /* 0x0000000a0458723c */ /* 0x040fe20000001858 */
[----:B------:R-:W1:Y:S04]  /*11370*/  LDSM.16.MT88.4 R8, [R142+0x9000] ;  /* 0x009000008e08783b */ /* 0x000e680000004200 */
[----:B------:R-:W5:Y:S01]  /*11380*/  MUFU.EX2 R21, R21 ;  /* 0x0000001500157308 */ /* 0x000f620000000800 */
[C---:B------:R-:W-:Y:S06]  /*11390*/  HMMA.16816.F32 R56, R4.reuse, R22, R56 ;  /* 0x000000160438723c */ /* 0x040fec0000001838 */
[C---:B---3--:R-:W-:Y:S01]  /*113a0*/  HMMA.16816.F32 R68, R4.reuse, R16, R68 ;  /* 0x000000100444723c */ /* 0x048fe20000001844 */
[--C-:B------:R-:W-:Y:S01]  /*113b0*/  FFMA.FTZ R22, R173, UR8, -R124.reuse ;  /* 0x00000008ad167c23 */ /* 0x100fe2000801087c */
[----:B------:R-:W-:Y:S01]  /*113c0*/  FFMA.FTZ R23, R169, UR8, -R124 ;  /* 0x00000008a9177c23 */ /* 0x000fe2000801087c */
[----:B------:R-:W-:Y:S03]  /*113d0*/  MUFU.EX2 R27, R27 ;  /* 0x0000001b001b7308 */ /* 0x000fe60000000800 */
[----:B------:R-:W-:Y:S01]  /*113e0*/  HMMA.16816.F32 R72, R4, R18, R72 ;  /* 0x000000120448723c */ /* 0x000fe20000001848 */
[----:B------:R-:W3:Y:S04]  /*113f0*/  LDSM.16.MT88.4 R16, [R141+0x9000] ;  /* 0x009000008d10783b */ /* 0x000ee80000004200 */
[----:B------:R-:W2:Y:S02]  /*11400*/  MUFU.EX2 R22, R22 ;  /* 0x0000001600167308 */ /* 0x000ea40000000800 */
        /* <DEDUP_REMOVED lines=8> */
[----:B--2---:R-:W-:Y:S01]  /*11490*/  F2FP.F16.F32.PACK_AB R5, R22, R27 ;  /* 0x0000001b1605723e */ /* 0x004fe200000000ff */
[----:B------:R-:W-:-:S04]  /*114a0*/  FADD.FTZ R27, R27, R32 ;  /* 0x000000201b1b7221 */ /* 0x000fc80000010000 */
[----:B------:R-:W-:Y:S02]  /*114b0*/  FADD.FTZ R22, R22, R27 ;  /* 0x0000001b16167221 */ /* 0x000fe40000010000 */
[----:B------:R-:W2:Y:S01]  /*114c0*/  MUFU.EX2 R168, R168 ;  /* 0x000000a800a87308 */ /* 0x000ea20000000800 */
        /* <DEDUP_REMOVED lines=115> */
[C---:B------:R-:W-:Y:S01]  /*11c00*/  IMAD R5, R6.reuse, UR5, R5 ;  /* 0x0000000506057c24 */ /* 0x040fe2000f8e0205 */
[----:B--2---:R-:W-:Y:S01]  /*11c10*/  IADD3 R4, -R9, R4, RZ ;  /* 0x0000000409047210 */ /* 0x004fe20007ffe1ff */
[----:B------:R-:W-:Y:S01]  /*11c20*/  IMAD.WIDE.U32 R8, R6, UR4, RZ ;  /* 0x0000000406087c25 */ /* 0x000fe2000f8e00ff */
[----:B------:R-:W-:Y:S02]  /*11c30*/  ULDC.64 UR4, c[0x0][0x238] ;  /* 0x00008e0000047ab9 */ /* 0x000fe40000000a00 */
        /* <DEDUP_REMOVED lines=8> */
.L_x_7241:
[----:B------:R-:W1:Y:S02]  /*11cc0*/  LDC R5, c[0x0][0x250] ;  /* 0x00009400ff057b82 */ /* 0x000e640000000800 */
[----:B-1----:R-:W-:-:S04]  /*11cd0*/  LEA R5, -R5, RZ, 0x6 ;  /* 0x000000ff05057211 */ /* 0x002fc800078e31ff */
[----:B------:R-:W-:-:S07]  /*11ce0*/  SHF.R.S32.HI R6, RZ, 0x1f, R5 ;  /* 0x0000001fff067819 */ /* 0x000fce0000011405 */
.L_x_7242:
        /* <DEDUP_REMOVED lines=26> */
[----:B------:R-:W-:Y:S01]  /*11e90*/  @P2 LDGSTS.E.BYPASS.LTC128B.128 [R157+0xa000], desc[UR6][R12.64+0x80] ;  /* 0x0a0000800c9d2fae */ /* 0x000fe2000b901d46 */
[C---:B------:R-:W-:Y:S02]  /*11ea0*/  @P0 LEA R14, P6, R5.reuse, R170, 0x1 ;  /* 0x000000aa050e0211 */ /* 0x040fe400078c08ff */
[----:B------:R-:W-:Y:S01]  /*11eb0*/  @P2 IADD3 R6, P5, R5, R106, RZ ;  /* 0x0000006a05062210 */ /* 0x000fe20007fbe0ff */
[----:B------:R-:W-:Y:S01]  /*11ec0*/  @!P2 STS.128 [R157+0xa000], RZ ;  /* 0x00a000ff9d00a388 */ /* 0x000fe20000000c00 */
[----:B------:R-:W-:-:S02]  /*11ed0*/  IADD3 R7, P4, R154, R5, RZ ;  /* 0x000000059a077210 */ /* 0x000fc40007f9e0ff */
[-CC-:B------:R-:W-:Y:S01]  /*11ee0*/  @P0 LEA.HI.X R15, R5, R171.reuse, R4.reuse, 0x1, P6 ;  /* 0x000000ab050f0211 */ /* 0x180fe200030f0c04 */
        /* <DEDUP_REMOVED lines=8> */
[C---:B------:R-:W-:Y:S01]  /*11f70*/  @P0 LEA R18, P4, R7.reuse, R170, 0x1 ;  /* 0x000000aa07120211 */ /* 0x040fe200078808ff */
[----:B------:R-:W-:Y:S01]  /*11f80*/  @P2 IMAD.X R101, R4, 0x1, R101, P1 ;  /* 0x0000000104652824 */ /* 0x000fe200008e0665 */
[----:B------:R-:W-:Y:S01]  /*11f90*/  @P2 LEA.HI.X R17, R6, UR11, R5, 0x1, P5 ;  /* 0x0000000b06112c11 */ /* 0x000fe2000a8f0c05 */
[----:B------:R-:W-:Y:S01]  /*11fa0*/  @!P0 STS.128 [R157+0x8800], RZ ;  /* 0x008800ff9d008388 */ /* 0x000fe20000000c00 */
[C---:B------:R-:W-:Y:S01]  /*11fb0*/  @P2 LEA R112, P1, R106.reuse, UR10, 0x1 ;  /* 0x0000000a6a702c11 */ /* 0x040fe2000f8208ff */
[----:B------:R-:W-:Y:S01]  /*11fc0*/  IMAD.MOV.U32 R170, RZ, RZ, R128 ;  /* 0x000000ffffaa7224 */ /* 0x000fe200078e0080 */
[----:B------:R-:W-:Y:S01]  /*11fd0*/  @P0 LEA.HI.X R19, R7, R171, R4, 0x1, P4 ;  /* 0x000000ab07130211 */ /* 0x000fe200020f0c04 */
[----:B------:R-:W-:Y:S01]  /*11fe0*/  @!PT LDS RZ, [RZ] ;  /* 0x00000000fffff984 */ /* 0x000fe20000000800 */
[----:B------:R-:W-:Y:S01]  /*11ff0*/  @!PT LDS RZ, [RZ] ;  /* 0x00000000fffff984 */ /* 0x000fe20000000800 */
[----:B------:R-:W-:Y:S01]  /*12000*/  @!PT LDS RZ, [RZ] ;  /* 0x00000000fffff984 */ /* 0x000fe20000000800 */
[----:B------:R-:W-:Y:S01]  /*12010*/  @P2 LDGSTS.E.BYPASS.LTC128B.128 [R157+0xa800], desc[UR6][R8.64+0x80] ;  /* 0x0a800080089d2fae */ /* 0x000fe2000b901d46 */
[----:B------:R-:W-:Y:S01]  /*12020*/  @P2 LEA.HI.X R113, R106, UR11, R101, 0x1, P1 ;  /* 0x0000000b6a712c11 */ /* 0x000fe200088f0c65 */
[----:B------:R-:W-:-:S02]  /*12030*/  IMAD R101, R161, 0x40, R165 ;  /* 0x00000040a1657824 */ /* 0x000fc400078e02a5 */
[----:B------:R-:W-:Y:S01]  /*12040*/  @!P2 STS.128 [R157+0xa800], RZ ;  /* 0x00a800ff9d00a388 */ /* 0x000fe20000000c00 */
[----:B------:R-:W-:Y:S02]  /*12050*/  IMAD.MOV.U32 R171, RZ, RZ, R129 ;  /* 0x000000ffffab7224 */ /* 0x000fe400078e0081 */
[C---:B------:R-:W-:Y:S01]  /*12060*/  VIADD R106, R101.reuse, 0x1 ;  /* 0x00000001656a7836 */ /* 0x040fe20000000000 */
[----:B------:R-:W-:Y:S01]  /*12070*/  @!PT LDS RZ, [RZ] ;  /* 0x00000000fffff984 */ /* 0x000fe20000000800 */
[----:B------:R-:W-:Y:S01]  /*12080*/  @!PT LDS RZ, [RZ] ;  /* 0x00000000fffff984 */ /* 0x000fe20000000800 */
[----:B------:R-:W-:Y:S01]  /*12090*/  @!PT LDS RZ, [RZ] ;  /* 0x00000000fffff984 */ /* 0x000fe20000000800 */
[----:B------:R1:W-:Y:S01]  /*120a0*/  @P0 LDGSTS.E.BYPASS.LTC128B.128 [R157+0x9000], desc[UR6][R14.64] ;  /* 0x090000000e9d0fae */ /* 0x0003e2000b901d46 */
[C---:B------:R-:W-:Y:S02]  /*120b0*/  VIADD R107, R101.reuse, 0x8 ;  /* 0x00000008656b7836 */ /* 0x040fe40000000000 */
[C---:B------:R-:W-:Y:S01]  /*120c0*/  VIADD R184, R101.reuse, 0x18 ;  /* 0x0000001865b87836 */ /* 0x040fe20000000000 */
[----:B------:R-:W-:Y:S01]  /*120d0*/  @!P0 STS.128 [R157+0x9000], RZ ;  /* 0x009000ff9d008388 */ /* 0x000fe20000000c00 */
[CC--:B------:R-:W-:Y:S01]  /*120e0*/  ISETP.GE.AND P6, PT, R106.reuse, R105.reuse, PT ;  /* 0x000000696a00720c */ /* 0x0c0fe20003fc6270 */
[----:B------:R-:W-:Y:S01]  /*120f0*/  VIADD R176, R101, 0x28 ;  /* 0x0000002865b07836 */ /* 0x000fe20000000000 */
[----:B------:R-:W-:Y:S01]  /*12100*/  ISETP.GE.AND P4, PT, R106, R166, PT ;  /* 0x000000a66a00720c */ /* 0x000fe20003f86270 */
[----:B------:R-:W-:Y:S01]  /*12110*/  @!PT LDS RZ, [RZ] ;  /* 0x00000000fffff984 */ /* 0x000fe20000000800 */
[----:B------:R-:W-:Y:S01]  /*12120*/  @!PT LDS RZ, [RZ] ;  /* 0x00000000fffff984 */ /* 0x000fe20000000800 */
[----:B------:R-:W-:Y:S01]  /*12130*/  @!PT LDS RZ, [RZ] ;  /* 0x00000000fffff984 */ /* 0x000fe20000000800 */
[----:B------:R-:W-:Y:S01]  /*12140*/  @P2 LDGSTS.E.BYPASS.LTC128B.128 [R157+0xb000], desc[UR6][R16.64+0x80] ;  /* 0x0b000080109d2fae */ /* 0x000fe2000b901d46 */
[----:B------:R-:W-:-:S02]  /*12150*/  ISETP.GE.AND P5, PT, R107, R105, PT ;  /* 0x000000696b00720c */ /* 0x000fc40003fa6270 */
[----:B------:R-:W-:Y:S01]  /*12160*/  ISETP.GE.AND P1, PT, R107, R166, PT ;  /* 0x000000a66b00720c */ /* 0x000fe20003f26270 */
[----:B------:R-:W-:Y:S04]  /*12170*/  @!P2 STS.128 [R157+0xb000], RZ ;  /* 0x00b000ff9d00a388 */ /* 0x000fe80000000c00 */
[----:B------:R-:W-:Y:S01]  /*12180*/  @!PT LDS RZ, [RZ] ;  /* 0x00000000fffff984 */ /* 0x000fe20000000800 */
[----:B------:R-:W-:Y:S01]  /*12190*/  @!PT LDS RZ, [RZ] ;  /* 0x00000000fffff984 */ /* 0x000fe20000000800 */
[----:B------:R-:W-:Y:S01]  /*121a0*/  @!PT LDS RZ, [RZ] ;  /* 0x00000000fffff984 */ /* 0x000fe20000000800 */
[----:B------:R-:W-:Y:S04]  /*121b0*/  @P0 LDGSTS.E.BYPASS.LTC128B.128 [R157+0x9800], desc[UR6][R18.64] ;  /* 0x09800000129d0fae */ /* 0x000fe8000b901d46 */
[----:B------:R-:W-:Y:S01]  /*121c0*/  @!P0 STS.128 [R157+0x9800], RZ ;  /* 0x009800ff9d008388 */ /* 0x000fe20000000c00 */
[----:B------:R-:W-:-:S02]  /*121d0*/  ISETP.GE.AND P0, PT, R104, 0x3, PT ;  /* 0x000000036800780c */ /* 0x000fc40003f06270 */
[----:B------:R-:W-:Y:S01]  /*121e0*/  I2FP.F32.S32 R104, R106 ;  /* 0x0000006a00687245 */ /* 0x000fe20000201400 */
[----:B------:R-:W-:Y:S01]  /*121f0*/  @!PT LDS RZ, [RZ] ;  /* 0x00000000fffff984 */ /* 0x000fe20000000800 */
[----:B------:R-:W-:Y:S01]  /*12200*/  @!PT LDS RZ, [RZ] ;  /* 0x00000000fffff984 */ /* 0x000fe20000000800 */
[----:B------:R-:W-:Y:S01]  /*12210*/  @!PT LDS RZ, [RZ] ;  /* 0x00000000fffff984 */ /* 0x000fe20000000800 */
[----:B------:R2:W-:Y:S01]  /*12220*/  @P2 LDGSTS.E.BYPASS.LTC128B.128 [R157+0xb800], desc[UR6][R112.64+0x80] ;  /* 0x0b800080709d2fae */ /* 0x0005e2000b901d46 */
[----:B------:R-:W-:-:S03]  /*12230*/  VIADD R106, R101, 0x9 ;  /* 0x00000009656a7836 */ /* 0x000fc60000000000 */
        /* <DEDUP_REMOVED lines=9> */
[----:B--2---:R-:W-:Y:S04]  /*122d0*/  LDSM.16.M88.4 R112, [R137] ;  /* 0x000000008970783b */ /* 0x004fe80000000200 */
[----:B------:R-:W0:Y:S01]  /*122e0*/  LDGDEPBAR ;  /* 0x00000000000079af */ /* 0x000e220000000000 */
[C---:B---3--:R-:W-:Y:S06]  /*122f0*/  HMMA.16816.F32 R32, R4.reuse, R28, RZ ;  /* 0x0000001c0420723c */ /* 0x048fec00000018ff */
[C---:B----4-:R-:W-:Y:S06]  /*12300*/  HMMA.16816.F32 R24, R4.reuse, R20, RZ ;  /* 0x000000140418723c */ /* 0x050fec00000018ff */
[C---:B-1----:R-:W-:Y:S06]  /*12310*/  HMMA.16816.F32 R16, R4.reuse, R12, RZ ;  /* 0x0000000c0410723c */ /* 0x042fec00000018ff */
        /* <DEDUP_REMOVED lines=89> */
[CC--:B------:R-:W-:Y:S01]  /*128b0*/  FFMA.FTZ R33, R3.reuse, R104.reuse, R33 ;  /* 0x0000006803217223 */ /* 0x0c0fe20000010021 */
[----:B------:R-:W-:Y:S01]  /*128c0*/  FFMA.FTZ R104, R3, R104, R35 ;  /* 0x0000006803687223 */ /* 0x000fe20000010023 */
[----:B------:R-:W-:Y:S01]  /*128d0*/  I2FP.F32.S32 R35, R107 ;  /* 0x0000006b00237245 */ /* 0x000fe20000201400 */
[----:B--2---:R-:W-:Y:S01]  /*128e0*/  HMMA.16816.F32 R8, R124, R108, R8 ;  /* 0x0000006c7c08723c */ /* 0x004fe20000001808 */
[----:B------:R-:W-:Y:S01]  /*128f0*/  VIADD R107, R101, 0x11 ;  /* 0x00000011656b7836 */ /* 0x000fe20000000000 */
[----:B------:R-:W-:-:S02]  /*12900*/  FSEL R33, R33, -INF , !P6 ;  /* 0xff80000021217808 */ /* 0x000fc40007000000 */
[----:B------:R-:W-:Y:S01]  /*12910*/  FSEL R104, R104, -INF , !P4 ;  /* 0xff80000068687808 */ /* 0x000fe20006000000 */
[C---:B------:R-:W-:Y:S01]  /*12920*/  FFMA.FTZ R30, R3.reuse, R35, R30 ;  /* 0x00000023031e7223 */ /* 0x040fe2000001001e */
[----:B------:R-:W-:Y:S01]  /*12930*/  BAR.SYNC.DEFER_BLOCKING 0x0 ;  /* 0x0000000000007b1d */ /* 0x000fe20000010000 */
[C---:B------:R-:W-:Y:S01]  /*12940*/  ISETP.GE.AND P6, PT, R106.reuse, R105, PT ;  /* 0x000000696a00720c */ /* 0x040fe20003fc6270 */
[C---:B----4-:R-:W-:Y:S01]  /*12950*/  HMMA.16816.F32 R16, R124.reuse, R112, R16 ;  /* 0x000000707c10723c */ /* 0x050fe20000001810 */
[----:B------:R-:W-:Y:S02]  /*12960*/  I2FP.F32.S32 R108, R106 ;  /* 0x0000006a006c7245 */ /* 0x000fe40000201400 */
[----:B------:R-:W-:Y:S01]  /*12970*/  ISETP.GE.AND P4, PT, R106, R166, PT ;  /* 0x000000a66a00720c */ /* 0x000fe20003f86270 */
[----:B------:R-:W-:Y:S01]  /*12980*/  FFMA.FTZ R106, R3, R35, R28 ;  /* 0x00000023036a7223 */ /* 0x000fe2000001001c */
[----:B------:R-:W-:Y:S02]  /*12990*/  VIADD R35, R101, 0x10 ;  /* 0x0000001065237836 */ /* 0x000fe40000000000 */
[CC--:B------:R-:W-:Y:S01]  /*129a0*/  FFMA.FTZ R28, R3.reuse, R108.reuse, R31 ;  /* 0x0000006c031c7223 */ /* 0x0c0fe2000001001f */
[----:B------:R-:W-:Y:S01]  /*129b0*/  FSEL R30, R30, -INF , !P1 ;  /* 0xff8000001e1e7808 */ /* 0x000fe20004800000 */
[----:B------:R-:W-:Y:S01]  /*129c0*/  HMMA.16816.F32 R12, R124, R114, R12 ;  /* 0x000000727c0c723c */ /* 0x000fe2000000180c */
[----:B------:R-:W-:Y:S01]  /*129d0*/  FSEL R31, R106, -INF , !P5 ;  /* 0xff8000006a1f7808 */ /* 0x000fe20006800000 */
[----:B------:R-:W-:Y:S01]  /*129e0*/  FFMA.FTZ R29, R3, R108, R29 ;  /* 0x0000006c031d7223 */ /* 0x000fe2000001001d */
[----:B------:R-:W-:-:S02]  /*129f0*/  ISETP.GE.AND P5, PT, R35, R105, PT ;  /* 0x000000692300720c */ /* 0x000fc40003fa6270 */
[----:B------:R-:W-:Y:S01]  /*12a00*/  ISETP.GE.AND P1, PT, R35, R166, PT ;  /* 0x000000a62300720c */ /* 0x000fe20003f26270 */
[----:B------:R-:W-:Y:S01]  /*12a10*/  HMMA.16816.F32 R4, R124, R110, R4 ;  /* 0x0000006e7c04723c */ /* 0x000fe20000001804 */
        /* <DEDUP_REMOVED lines=9> */
[----:B------:R-:W-:-:S02]  /*12ab0*/  FSEL R131, R24, -INF , !P5 ;  /* 0xff80000018837808 */ /* 0x000fc40006800000 */
[----:B------:R-:W-:Y:S02]  /*12ac0*/  FSEL R186, R26, -INF , !P1 ;  /* 0xff8000001aba7808 */ /* 0x000fe40004800000 */
[C---:B------:R-:W-:Y:S02]  /*12ad0*/  ISETP.GE.AND P5, PT, R184.reuse, R105, PT ;  /* 0x00000069b800720c */ /* 0x040fe40003fa6270 */
[----:B------:R-:W-:Y:S02]  /*12ae0*/  ISETP.GE.AND P1, PT, R184, R166, PT ;  /* 0x000000a6b800720c */ /* 0x000fe40003f26270 */
[----:B------:R-:W-:Y:S02]  /*12af0*/  I2FP.F32.S32 R184, R184 ;  /* 0x000000b800b87245 */ /* 0x000fe40000201400 */
[----:B------:R-:W-:Y:S02]  /*12b00*/  I2FP.F32.S32 R24, R25 ;  /* 0x0000001900187245 */ /* 0x000fe40000201400 */
[----:B------:R-:W-:Y:S01]  /*12b10*/  ISETP.GE.AND P6, PT, R107, R105, PT ;  /* 0x000000696b00720c */ /* 0x000fe20003fc6270 */
[----:B------:R-:W-:Y:S01]  /*12b20*/  FFMA.FTZ R181, R3, R184, R20 ;  /* 0x000000b803b57223 */ /* 0x000fe20000010014 */
[----:B------:R-:W-:-:S02]  /*12b30*/  VIADD R20, R101, 0x20 ;  /* 0x0000002065147836 */ /* 0x000fc40000000000 */
[C---:B------:R-:W-:Y:S01]  /*12b40*/  FFMA.FTZ R184, R3.reuse, R184, R22 ;  /* 0x000000b803b87223 */ /* 0x040fe20000010016 */
[-C--:B------:R-:W-:Y:S01]  /*12b50*/  FFMA.FTZ R167, R3, R24.reuse, R21 ;  /* 0x0000001803a77223 */ /* 0x080fe20000010015 */
[----:B------:R-:W-:Y:S01]  /*12b60*/  VIADD R22, R101, 0x21 ;  /* 0x0000002165167836 */ /* 0x000fe20000000000 */
[----:B------:R-:W-:Y:S01]  /*12b70*/  FSEL R181, R181, -INF , !P5 ;  /* 0xff800000b5b57808 */ /* 0x000fe20006800000 */
[C---:B------:R-:W-:Y:S01]  /*12b80*/  FFMA.FTZ R23, R3.reuse, R24, R23 ;  /* 0x0000001803177223 */ /* 0x040fe20000010017 */
[----:B------:R-:W-:Y:S02]  /*12b90*/  I2FP.F32.S32 R21, R20 ;  /* 0x0000001400157245 */ /* 0x000fe40000201400 */
[----:B------:R-:W-:Y:S02]  /*12ba0*/  FSEL R184, R184, -INF , !P1 ;  /* 0xff800000b8b87808 */ /* 0x000fe40004800000 */
[C---:B------:R-:W-:Y:S01]  /*12bb0*/  ISETP.GE.AND P5, PT, R20.reuse, R105, PT ;  /* 0x000000691400720c */ /* 0x040fe20003fa6270 */
[CC--:B------:R-:W-:Y:S01]  /*12bc0*/  FFMA.FTZ R16, R3.reuse, R21.reuse, R16 ;  /* 0x0000001503107223 */ /* 0x0c0fe20000010010 */
[----:B------:R-:W-:Y:S01]  /*12bd0*/  ISETP.GE.AND P1, PT, R20, R166, PT ;  /* 0x000000a61400720c */ /* 0x000fe20003f26270 */
[----:B------:R-:W-:Y:S01]  /*12be0*/  FFMA.FTZ R18, R3, R21, R18 ;  /* 0x0000001503127223 */ /* 0x000fe20000010012 */
        /* <DEDUP_REMOVED lines=9> */
[----:B------:R-:W-:-:S02]  /*12c80*/  ISETP.GE.AND P4, PT, R107, R166, PT ;  /* 0x000000a66b00720c */ /* 0x000fc40003f86270 */
[----:B------:R-:W-:Y:S01]  /*12c90*/  I2FP.F32.S32 R16, R17 ;  /* 0x0000001100107245 */ /* 0x000fe20000201400 */
[CC--:B------:R-:W-:Y:S01]  /*12ca0*/  FFMA.FTZ R179, R3.reuse, R176.reuse, R12 ;  /* 0x000000b003b37223 */ /* 0x0c0fe2000001000c */
[----:B------:R-:W-:Y:S01]  /*12cb0*/  FFMA.FTZ R176, R3, R176, R14 ;  /* 0x000000b003b07223 */ /* 0x000fe2000001000e */
[----:B------:R-:W-:Y:S01]  /*12cc0*/  VIADD R12, R101, 0x30 ;  /* 0x00000030650c7836 */ /* 0x000fe20000000000 */
[----:B------:R-:W-:Y:S01]  /*12cd0*/  FSEL R127, R127, -INF , !P6 ;  /* 0xff8000007f7f7808 */ /* 0x000fe20007000000 */
[-C--:B------:R-:W-:Y:S01]  /*12ce0*/  FFMA.FTZ R173, R3, R16.reuse, R13 ;  /* 0x0000001003ad7223 */ /* 0x080fe2000001000d */
[----:B------:R-:W-:Y:S01]  /*12cf0*/  FSEL R172, R27, -INF , !P4 ;  /* 0xff8000001bac7808 */ /* 0x000fe20006000000 */
[----:B------:R-:W-:Y:S01]  /*12d00*/  VIADD R14, R101, 0x31 ;  /* 0x00000031650e7836 */ /* 0x000fe20000000000 */
[----:B------:R-:W-:Y:S01]  /*12d10*/  ISETP.GE.AND P6, PT, R25, R105, PT ;  /* 0x000000691900720c */ /* 0x000fe20003fc6270 */
[----:B------:R-:W-:Y:S01]  /*12d20*/  FFMA.FTZ R15, R3, R16, R15 ;  /* 0x00000010030f7223 */ /* 0x000fe2000001000f */
[----:B------:R-:W-:-:S02]  /*12d30*/  ISETP.GE.AND P4, PT, R25, R166, PT ;  /* 0x000000a61900720c */ /* 0x000fc40003f86270 */
[----:B------:R-:W-:Y:S02]  /*12d40*/  FSEL R179, R179, -INF , !P5 ;  /* 0xff800000b3b37808 */ /* 0x000fe40006800000 */
[----:B------:R-:W-:Y:S02]  /*12d50*/  FSEL R176, R176, -INF , !P1 ;  /* 0xff800000b0b07808 */ /* 0x000fe40004800000 */
        /* <DEDUP_REMOVED lines=8> */
[----:B------:R-:W-:-:S02]  /*12de0*/  ISETP.GE.AND P6, PT, R22, R105, PT ;  /* 0x000000691600720c */ /* 0x000fc40003fc6270 */
[----:B------:R-:W-:Y:S02]  /*12df0*/  ISETP.GE.AND P4, PT, R22, R166, PT ;  /* 0x000000a61600720c */ /* 0x000fe40003f86270 */
[----:B------:R-:W-:Y:S02]  /*12e00*/  FSEL R175, R175, -INF , !P6 ;  /* 0xff800000afaf7808 */ /* 0x000fe40007000000 */
[----:B------:R-:W-:Y:S02]  /*12e10*/  FSEL R178, R19, -INF , !P4 ;  /* 0xff80000013b27808 */ /* 0x000fe40006000000 */
[----:B------:R-:W-:Y:S02]  /*12e20*/  I2FP.F32.S32 R8, R14 ;  /* 0x0000000e00087245 */ /* 0x000fe40000201400 */
[C---:B------:R-:W-:Y:S02]  /*12e30*/  ISETP.GE.AND P6, PT, R17.reuse, R105, PT ;  /* 0x000000691100720c */ /* 0x040fe40003fc6270 */
[----:B------:R-:W-:Y:S01]  /*12e40*/  ISETP.GE.AND P4, PT, R17, R166, PT ;  /* 0x000000a61100720c */ /* 0x000fe20003f86270 */
        /* <DEDUP_REMOVED lines=10> */
[----:B------:R-:W-:Y:S02]  /*12ef0*/  FSEL R122, R122, -INF , !P5 ;  /* 0xff8000007a7a7808 */ /* 0x000fe40006800000 */
        /* <DEDUP_REMOVED lines=16> */
[----:B------:R-:W-:Y:S01]  /*13000*/  FFMA.FTZ R7, R3, R4, R7 ;  /* 0x0000000403077223 */ /* 0x000fe20000010007 */
[----:B------:R-:W-:-:S02]  /*13010*/  FSEL R9, R9, -INF , !P6 ;  /* 0xff80000009097808 */ /* 0x000fc40007000000 */
[----:B------:R-:W-:Y:S02]  /*13020*/  FSEL R125, R5, -INF , !P5 ;  /* 0xff800000057d7808 */ /* 0x000fe40006800000 */
[----:B------:R-:W-:Y:S02]  /*13030*/  FSEL R8, R8, -INF , !P4 ;  /* 0xff80000008087808 */ /* 0x000fe40006000000 */
[----:B------:R-:W-:Y:S01]  /*13040*/  FSEL R118, R7, -INF , !P1 ;  /* 0xff80000007767808 */ /* 0x000fe20004800000 */
        /* <DEDUP_REMOVED lines=45> */
[----:B------:R-:W2:Y:S01]  /*13320*/  LDG.E R12, desc[UR6][R18.64] ;  /* 0x00000006120c7981 */ /* 0x000ea2000c1e1900 */
[----:B------:R-:W-:-:S05]  /*13330*/  IMAD.WIDE R16, R4, 0x4, R158 ;  /* 0x0000000404107825 */ /* 0x000fca00078e029e */
[----:B------:R-:W2:Y:S01]  /*13340*/  LDG.E R11, desc[UR6][R16.64] ;  /* 0x00000006100b7981 */ /* 0x000ea2000c1e1900 */
[----:B------:R-:W-:Y:S02]  /*13350*/  IMAD.IADD R13, R13, 0x1, -R4 ;  /* 0x000000010d0d7824 */ /* 0x000fe400078e0a04 */
[----:B------:R-:W3:Y:S02]  /*13360*/  LDC.64 R4, c[0x0][0x230] ;  /* 0x00008c00ff047b82 */ /* 0x000ee40000000a00 */
[----:B------:R-:W-:-:S05]  /*13370*/  IMAD R10, R13, R10, -0x40 ;  /* 0xffffffc00d0a7424 */ /* 0x000fca00078e020a */
[----:B------:R-:W-:-:S05]  /*13380*/  SHF.R.S32.HI R13, RZ, 0x1f, R10 ;  /* 0x0000001fff0d7819 */ /* 0x000fca000001140a */
[----:B-1----:R-:W-:-:S04]  /*13390*/  IMAD R13, R13, R6, RZ ;  /* 0x000000060d0d7224 */ /* 0x002fc800078e02ff */
[----:B------:R-:W-:Y:S01]  /*133a0*/  IMAD R7, R10, R7, R13 ;  /* 0x000000070a077224 */ /* 0x000fe200078e020d */
[----:B--2---:R-:W-:Y:S01]  /*133b0*/  IADD3 R11, -R12, R11, RZ ;  /* 0x0000000b0c0b7210 */ /* 0x004fe20007ffe1ff */
[----:B------:R-:W-:-:S03]  /*133c0*/  IMAD.WIDE.U32 R12, R10, R6, RZ ;  /* 0x000000060a0c7225 */ /* 0x000fc600078e00ff */
[----:B------:R-:W-:Y:S01]  /*133d0*/  SHF.R.S32.HI R15, RZ, 0x1f, R11 ;  /* 0x0000001fff0f7819 */ /* 0x000fe2000001140b */
[----:B------:R-:W-:-:S04]  /*133e0*/  IMAD.IADD R13, R13, 0x1, R7 ;  /* 0x000000010d0d7824 */ /* 0x000fc800078e0207 */
[-C--:B---3--:R-:W-:Y:S02]  /*133f0*/  IMAD R6, R15, R4.reuse, RZ ;  /* 0x000000040f067224 */ /* 0x088fe400078e02ff */
[----:B------:R-:W-:-:S04]  /*13400*/  IMAD.WIDE.U32 R12, R11, R4, R12 ;  /* 0x000000040b0c7225 */ /* 0x000fc800078e000c */
[----:B------:R-:W-:Y:S02]  /*13410*/  IMAD R5, R11, R5, R6 ;  /* 0x000000050b057224 */ /* 0x000fe400078e0206 */
[----:B------:R-:W-:-:S03]  /*13420*/  IMAD.MOV.U32 R7, RZ, RZ, R12 ;  /* 0x000000ffff077224 */ /* 0x000fc600078e000c */
[----:B------:R-:W-:Y:S01]  /*13430*/  IADD3 R10, R13, R5, RZ ;  /* 0x000000050d0a7210 */ /* 0x000fe20007ffe0ff */
[----:B------:R-:W-:Y:S06]  /*13440*/  BRA `(.L_x_7245) ;  /* 0x00000000000c7947 */ /* 0x000fec0003800000 */
.L_x_7244:
[----:B------:R-:W1:Y:S02]  /*13450*/  LDC R7, c[0x0][0x248] ;  /* 0x00009200ff077b82 */ /* 0x000e640000000800 */
[----:B-1----:R-:W-:-:S04]  /*13460*/  LEA R7, -R7, RZ, 0x6 ;  /* 0x000000ff07077211 */ /* 0x002fc800078e31ff */
[----:B------:R-:W-:-:S07]  /*13470*/  SHF.R.S32.HI R10, RZ, 0x1f, R7 ;  /* 0x0000001fff0a7819 */ /* 0x000fce0000011407 */
.L_x_7245:
        /* <DEDUP_REMOVED lines=69> */
.L_x_7243:
[----:B-1----:R-:W-:Y:S01]  /*138d0*/  FMNMX.FTZ R4, R2, R9, !PT ;  /* 0x0000000902047209 */ /* 0x002fe20007810000 */
        /* <DEDUP_REMOVED lines=87> */
[----:B------:R-:W-:Y:S01]  /*13e50*/  FFMA.FTZ R123, R123, UR8, -R126 ;  /* 0x000000087b7b7c23 */ /* 0x000fe2000801087e */
[--C-:B------:R-:W-:Y:S01]  /*13e60*/  FFMA.FTZ R120, R120, UR8, -R121.reuse ;  /* 0x0000000878787c23 */ /* 0x100fe20008010879 */
[--C-:B------:R-:W-:Y:S01]  /*13e70*/  FFMA.FTZ R183, R110, UR8, -R121.reuse ;  /* 0x000000086eb77c23 */ /* 0x100fe20008010879 */
[--C-:B------:R-:W-:Y:S01]  /*13e80*/  FFMA.FTZ R125, R111, UR8, -R121.reuse ;  /* 0x000000086f7d7c23 */ /* 0x100fe20008010879 */
[----:B------:R-:W-:-:S02]  /*13e90*/  FFMA.FTZ R118, R118, UR8, -R121 ;  /* 0x0000000876767c23 */ /* 0x000fc40008010879 */
        /* <DEDUP_REMOVED lines=34> */
[----:B------:R-:W-:Y:S01]  /*140c0*/  MUFU.EX2 R131, R131 ;  /* 0x0000008300837308 */ /* 0x000fe20000000800 */
[-C--:B------:R-:W-:Y:S01]  /*140d0*/  FMUL.FTZ R28, R52, R109.reuse ;  /* 0x0000006d341c7220 */ /* 0x080fe20000410000 */
[-C--:B------:R-:W-:Y:S01]  /*140e0*/  FMUL.FTZ R29, R53, R109.reuse ;  /* 0x0000006d351d7220 */ /* 0x080fe20000410000 */
[C---:B------:R-:W-:Y:S01]  /*140f0*/  HMMA.16816.F32 R24, R104.reuse, R26, R48 ;  /* 0x0000001a6818723c */ /* 0x040fe20000001830 */
[----:B------:R-:W3:Y:S01]  /*14100*/  LDSM.16.MT88.4 R48, [R142+0xa000] ;  /* 0x00a000008e30783b */ /* 0x000ee20000004200 */
[-C--:B------:R-:W-:Y:S01]  /*14110*/  FMUL.FTZ R30, R54, R0.reuse ;  /* 0x00000000361e7220 */ /* 0x080fe20000410000 */
[-C--:B------:R-:W-:Y:S01]  /*14120*/  FMUL.FTZ R31, R55, R0.reuse ;  /* 0x00000000371f7220 */ /* 0x080fe20000410000 */
[-C--:B------:R-:W-:Y:S01]  /*14130*/  FMUL.FTZ R56, R56, R109.reuse ;  /* 0x0000006d38387220 */ /* 0x080fe20000410000 */
[----:B------:R-:W4:Y:S01]  /*14140*/  MUFU.EX2 R130, R130 ;  /* 0x0000008200827308 */ /* 0x000f220000000800 */
[C---:B-1----:R-:W-:Y:S01]  /*14150*/  HMMA.16816.F32 R4, R104.reuse, R8, R4 ;  /* 0x000000086804723c */ /* 0x042fe20000001804 */
[-C--:B------:R-:W-:Y:S01]  /*14160*/  FMUL.FTZ R57, R57, R109.reuse ;  /* 0x0000006d39397220 */ /* 0x080fe20000410000 */
        /* <DEDUP_REMOVED lines=9> */
[----:B------:R-:W-:Y:S01]  /*14200*/  LDSM.16.MT88.4 R76, [R141+0x8800] ;  /* 0x008800008d4c783b */ /* 0x000fe20000004200 */
[C---:B--2---:R-:W-:Y:S01]  /*14210*/  HMMA.16816.F32 R28, R104.reuse, R32, R28 ;  /* 0x00000020681c723c */ /* 0x044fe2000000181c */
[----:B------:R-:W-:Y:S01]  /*14220*/  FMUL.FTZ R13, R37, R109 ;  /* 0x0000006d250d7220 */ /* 0x000fe20000410000 */
[-C--:B------:R-:W-:Y:S01]  /*14230*/  FMUL.FTZ R14, R38, R0.reuse ;  /* 0x00000000260e7220 */ /* 0x080fe20000410000 */
[----:B------:R-:W1:Y:S01]  /*14240*/  MUFU.EX2 R127, R127 ;  /* 0x0000007f007f7308 */ /* 0x000e620000000800 */
[----:B----4-:R-:W-:Y:S01]  /*14250*/  F2FP.F16.F32.PACK_AB R68, R130, R131 ;  /* 0x000000838244723e */ /* 0x010fe200000000ff */
[-C--:B------:R-:W-:Y:S01]  /*14260*/  FMUL.FTZ R15, R39, R0.reuse ;  /* 0x00000000270f7220 */ /* 0x080fe20000410000 */
[C---:B------:R-:W-:Y:S01]  /*14270*/  HMMA.16816.F32 R32, R104.reuse, R34, R56 ;  /* 0x000000226820723c */ /* 0x040fe20000001838 */
[----:B------:R-:W2:Y:S01]  /*14280*/  LDSM.16.MT88.4 R56, [R141+0xa000] ;  /* 0x00a000008d38783b */ /* 0x000ea20000004200 */
[-C--:B------:R-:W-:Y:S01]  /*14290*/  FMUL.FTZ R40, R40, R109.reuse ;  /* 0x0000006d28287220 */ /* 0x080fe20000410000 */
[-C--:B------:R-:W-:Y:S01]  /*142a0*/  FMUL.FTZ R41, R41, R109.reuse ;  /* 0x0000006d29297220 */ /* 0x080fe20000410000 */
[-C--:B------:R-:W-:Y:S01]  /*142b0*/  FMUL.FTZ R42, R42, R0.reuse ;  /* 0x000000002a2a7220 */ /* 0x080fe20000410000 */
[----:B------:R-:W-:Y:S01]  /*142c0*/  MUFU.EX2 R129, R129 ;  /* 0x0000008100817308 */ /* 0x000fe20000000800 */
[-C--:B------:R-:W-:Y:S01]  /*142d0*/  FMUL.FTZ R43, R43, R0.reuse ;  /* 0x000000002b2b7220 */ /* 0x080fe20000410000 */
[C---:B------:R-:W-:Y:S01]  /*142e0*/  HMMA.16816.F32 R12, R104.reuse, R16, R12 ;  /* 0x00000010680c723c */ /* 0x040fe2000000180c */
[-C--:B------:R-:W-:Y:S01]  /*142f0*/  FMUL.FTZ R80, R80, R109.reuse ;  /* 0x0000006d50507220 */ /* 0x080fe20000410000 */
[-C--:B------:R-:W-:Y:S01]  /*14300*/  FMUL.FTZ R81, R81, R109.reuse ;  /* 0x0000006d51517220 */ /* 0x080fe20000410000 */
[-C--:B------:R-:W-:Y:S01]  /*14310*/  FMUL.FTZ R82, R82, R0.reuse ;  /* 0x0000000052527220 */ /* 0x080fe20000410000 */
[----:B------:R-:W-:Y:S01]  /*14320*/  FMUL.FTZ R83, R83, R0 ;  /* 0x0000000053537220 */ /* 0x000fe20000410000 */
[-C--:B------:R-:W-:Y:S01]  /*14330*/  FMUL.FTZ R36, R60, R109.reuse ;  /* 0x0000006d3c247220 */ /* 0x080fe20000410000 */
[----:B------:R-:W4:Y:S01]  /*14340*/  MUFU.EX2 R172, R172 ;  /* 0x000000ac00ac7308 */ /* 0x000f220000000800 */
[----:B-1----:R-:W-:Y:S01]  /*14350*/  F2FP.F16.F32.PACK_AB R70, R127, R128 ;  /* 0x000000807f46723e */ /* 0x002fe200000000ff */
[C---:B------:R-:W-:Y:S01]  /*14360*/  HMMA.16816.F32 R16, R104.reuse, R18, R40 ;  /* 0x000000126810723c */ /* 0x040fe20000001828 */
[----:B------:R-:W1:Y:S01]  /*14370*/  LDSM.16.MT88.4 R40, [R144+0xa000] ;  /* 0x00a000009028783b */ /* 0x000e620000004200 */
        /* <DEDUP_REMOVED lines=12> */
[----:B------:R-:W-:Y:S01]  /*14440*/  FMUL.FTZ R61, R85, R109 ;  /* 0x0000006d553d7220 */ /* 0x000fe20000410000 */
[----:B------:R-:W5:Y:S01]  /*14450*/  MUFU.EX2 R166, R166 ;  /* 0x000000a600a67308 */ /* 0x000f620000000800 */
[----:B----4-:R-:W-:Y:S01]  /*14460*/  F2FP.F16.F32.PACK_AB R69, R172, R129 ;  /* 0x00000081ac45723e */ /* 0x010fe200000000ff */
[-C--:B------:R-:W-:Y:S01]  /*14470*/  FMUL.FTZ R62, R86, R0.reuse ;  /* 0x00000000563e7220 */ /* 0x080fe20000410000 */
[-C--:B------:R-:W-:Y:S01]  /*14480*/  FMUL.FTZ R63, R87, R0.reuse ;  /* 0x00000000573f7220 */ /* 0x080fe20000410000 */
[----:B------:R-:W-:Y:S01]  /*14490*/  LDSM.16.MT88.4 R92, [R144+0x9000] ;  /* 0x00900000905c783b */ /* 0x000fe20000004200 */
[-C--:B------:R-:W-:Y:S01]  /*144a0*/  FMUL.FTZ R88, R88, R109.reuse ;  /* 0x0000006d58587220 */ /* 0x080fe20000410000 */
[-C--:B------:R-:W-:Y:S01]  /*144b0*/  FMUL.FTZ R89, R89, R109.reuse ;  /* 0x0000006d59597220 */ /* 0x080fe20000410000 */
[-C--:B------:R-:W-:Y:S01]  /*144c0*/  FMUL.FTZ R90, R90, R0.reuse ;  /* 0x000000005a5a7220 */ /* 0x080fe20000410000 */
[-C--:B------:R-:W-:Y:S01]  /*144d0*/  FMUL.FTZ R91, R91, R0.reuse ;  /* 0x000000005b5b7220 */ /* 0x080fe20000410000 */
[----:B------:R-:W-:Y:S01]  /*144e0*/  MUFU.EX2 R177, R177 ;  /* 0x000000b100b17308 */ /* 0x000fe20000000800 */
[----:B------:R-:W-:Y:S01]  /*144f0*/  FFMA.FTZ R169, R169, R109, R108 ;  /* 0x0000006da9a97223 */ /* 0x000fe2000001006c */
[----:B--2---:R-:W-:Y:S01]  /*14500*/  HMMA.16816.F32 R52, R104, R56, R52 ;  /* 0x000000386834723c */ /* 0x004fe20000001834 */
[----:B------:R-:W-:-:S02]  /*14510*/  FFMA.FTZ R0, R168, R0, R119 ;  /* 0x00000000a8007223 */ /* 0x000fc40000010077 */
[----:B------:R-:W-:Y:S02]  /*14520*/  FADD.FTZ R116, R116, R169 ;  /* 0x000000a974747221 */ /* 0x000fe40000010000 */
[----:B------:R-:W-:Y:S01]  /*14530*/  FADD.FTZ R101, R101, R0 ;  /* 0x0000000065657221 */ /* 0x000fe20000010000 */
[----:B-----5:R-:W-:Y:S01]  /*14540*/  F2FP.F16.F32.PACK_AB R71, R166, R167 ;  /* 0x000000a7a647723e */ /* 0x020fe200000000ff */
[----:B------:R-:W-:Y:S01]  /*14550*/  HMMA.16816.F32 R56, R104, R58, R80 ;  /* 0x0000003a6838723c */ /* 0x000fe20000001850 */
[----:B------:R-:W2:Y:S01]  /*14560*/  LDSM.16.MT88.4 R80, [R142+0x8800] ;  /* 0x008800008e50783b */ /* 0x000ea20000004200 */
[----:B------:R-:W-:Y:S01]  /*14570*/  MUFU.EX2 R182, R182 ;  /* 0x000000b600b67308 */ /* 0x000fe20000000800 */
[----:B------:R-:W-:Y:S01]  /*14580*/  FADD.FTZ R113, R113, R116 ;  /* 0x0000007471717221 */ /* 0x000fe20000010000 */
[----:B------:R-:W-:Y:S02]  /*14590*/  FADD.FTZ R2, R2, R101 ;  /* 0x0000006502027221 */ /* 0x000fe40000010000 */
[----:B------:R-:W-:Y:S01]  /*145a0*/  HMMA.16816.F32 R20, R68, R76, R20 ;  /* 0x0000004c4414723c */ /* 0x000fe20000001814 */
[----:B------:R-:W-:Y:S01]  /*145b0*/  FADD.FTZ R112, R112, R113 ;  /* 0x0000007170707221 */ /* 0x000fe20000010000 */
[----:B------:R-:W-:-:S02]  /*145c0*/  FADD.FTZ R2, R117, R2 ;  /* 0x0000000275027221 */ /* 0x000fc40000010000 */
[----:B------:R-:W-:Y:S02]  /*145d0*/  MUFU.EX2 R175, R175 ;  /* 0x000000af00af7308 */ /* 0x000fe40000000800 */
[----:B------:R-:W-:Y:S01]  /*145e0*/  HMMA.16816.F32 R24, R68, R78, R24 ;  /* 0x0000004e4418723c */ /* 0x000fe20000001818 */
[----:B------:R-:W4:Y:S01]  /*145f0*/  LDSM.16.MT88.4 R76, [R142+0xa800] ;  /* 0x00a800008e4c783b */ /* 0x000f220000004200 */
[----:B------:R-:W-:Y:S01]  /*14600*/  FADD.FTZ R129, R129, R2 ;  /* 0x0000000281817221 */ /* 0x000fe20000010000 */
[----:B------:R-:W-:-:S03]  /*14610*/  MOV R2, R115 ;  /* 0x0000007300027202 */ /* 0x000fc60000000f00 */
[----:B-1----:R-:W-:Y:S01]  /*14620*/  HMMA.16816.F32 R36, R104, R40, R36 ;  /* 0x000000286824723c */ /* 0x002fe20000001824 */
[----:B------:R-:W-:Y:S01]  /*14630*/  MUFU.EX2 R184, R184 ;  /* 0x000000b800b87308 */ /* 0x000fe20000000800 */
[----:B------:R-:W-:-:S04]  /*14640*/  FADD.FTZ R172, R172, R129 ;  /* 0x00000081acac7221 */ /* 0x000fc80000010000 */
[C---:B---3--:R-:W-:Y:S01]  /*14650*/  HMMA.16816.F32 R4, R68.reuse, R72, R4 ;  /* 0x000000484404723c */ /* 0x048fe20000001804 */
[----:B------:R-:W-:Y:S02]  /*14660*/  FADD.FTZ R167, R167, R172 ;  /* 0x000000aca7a77221 */ /* 0x000fe40000010000 */
[----:B------:R-:W-:Y:S02]  /*14670*/  MUFU.EX2 R179, R179 ;  /* 0x000000b300b37308 */ /* 0x000fe40000000800 */
[----:B------:R-:W-:Y:S01]  /*14680*/  FADD.FTZ R166, R166, R167 ;  /* 0x000000a7a6a67221 */ /* 0x000fe20000010000 */
[----:B------:R-:W-:Y:S01]  /*14690*/  HMMA.16816.F32 R8, R68, R74, R8 ;  /* 0x0000004a4408723c */ /* 0x000fe20000001808 */
[----:B------:R-:W1:Y:S04]  /*146a0*/  LDSM.16.MT88.4 R72, [R140+0x8800] ;  /* 0x008800008c48783b */ /* 0x000e680000004200 */
[----:B------:R-:W-:Y:S01]  /*146b0*/  MUFU.EX2 R178, R178 ;  /* 0x000000b200b27308 */ /* 0x000fe20000000800 */
[----:B------:R-:W-:Y:S01]  /*146c0*/  HMMA.16816.F32 R40, R104, R42, R64 ;  /* 0x0000002a6828723c */ /* 0x000fe20000001840 */
[----:B------:R-:W3:Y:S05]  /*146d0*/  LDSM.16.MT88.4 R64, [R140+0xa000] ;  /* 0x00a000008c40783b */ /* 0x000eea0000004200 */
[C---:B--2---:R-:W-:Y:S01]  /*146e0*/  HMMA.16816.F32 R12, R68.reuse, R80, R12 ;  /* 0x00000050440c723c */ /* 0x044fe2000000180c */
[----:B------:R-:W-:Y:S05]  /*146f0*/  MUFU.EX2 R173, R173 ;  /* 0x000000ad00ad7308 */ /* 0x000fea0000000800 */
[C---:B------:R-:W-:Y:S01]  /*14700*/  HMMA.16816.F32 R16, R68.reuse, R82, R16 ;  /* 0x000000524410723c */ /* 0x040fe20000001810 */
[----:B------:R-:W2:Y:S02]  /*14710*/  LDSM.16.MT88.4 R80, [R144+0xa800] ;  /* 0x00a800009050783b */ /* 0x000ea40000004200 */
[----:B------:R-:W-:Y:S03]  /*14720*/  MUFU.EX2 R174, R174 ;  /* 0x000000ae00ae7308 */ /* 0x000fe60000000800 */
[C---:B----4-:R-:W-:Y:S05]  /*14730*/  HMMA.16816.F32 R44, R68.reuse, R76, R44 ;  /* 0x0000004c442c723c */ /* 0x050fea000000182c */
[----:B------:R-:W-:Y:S01]  /*14740*/  MUFU.EX2 R122, R122 ;  /* 0x0000007a007a7308 */ /* 0x000fe20000000800 */
[C---:B------:R-:W-:Y:S01]  /*14750*/  HMMA.16816.F32 R48, R68.reuse, R78, R48 ;  /* 0x0000004e4430723c */ /* 0x040fe20000001830 */
[----:B------:R-:W4:Y:S06]  /*14760*/  LDSM.16.MT88.4 R76, [R140+0xa800] ;  /* 0x00a800008c4c783b */ /* 0x000f2c0000004200 */
[----:B------:R-:W5:Y:S01]  /*14770*/  MUFU.EX2 R181, R181 ;  /* 0x000000b500b57308 */ /* 0x000f620000000800 */
[C---:B-1----:R-:W-:Y:S07]  /*14780*/  HMMA.16816.F32 R28, R68.reuse, R72, R28 ;  /* 0x00000048441c723c */ /* 0x042fee000000181c */
[----:B------:R-:W-:Y:S01]  /*14790*/  MUFU.EX2 R123, R123 ;  /* 0x0000007b007b7308 */ /* 0x000fe20000000800 */
[----:B------:R-:W-:Y:S01]  /*147a0*/  HMMA.16816.F32 R32, R68, R74, R32 ;  /* 0x0000004a4420723c */ /* 0x000fe20000001820 */
[----:B------:R-:W1:Y:S05]  /*147b0*/  LDSM.16.MT88.4 R72, [R141+0xa800] ;  /* 0x00a800008d48783b */ /* 0x000e6a0000004200 */
[----:B---3--:R-:W-:Y:S01]  /*147c0*/  HMMA.16816.F32 R60, R104, R64, R60 ;  /* 0x00000040683c723c */ /* 0x008fe2000000183c */
[----:B------:R-:W3:Y:S01]  /*147d0*/  MUFU.EX2 R124, R124 ;  /* 0x0000007c007c7308 */ /* 0x000ee20000000800 */
[----:B-----5:R-:W-:-:S04]  /*147e0*/  F2FP.F16.F32.PACK_AB R108, R181, R122 ;  /* 0x0000007ab56c723e */ /* 0x020fc800000000ff */
[----:B------:R-:W-:Y:S01]  /*147f0*/  HMMA.16816.F32 R64, R104, R66, R88 ;  /* 0x000000426840723c */ /* 0x000fe20000001858 */
[----:B------:R-:W5:Y:S02]  /*14800*/  LDSM.16.MT88.4 R104, [R140+0xb000] ;  /* 0x00b000008c68783b */ /* 0x000f640000004200 */
[----:B------:R-:W-:Y:S03]  /*14810*/  MUFU.EX2 R120, R120 ;  /* 0x0000007800787308 */ /* 0x000fe60000000800 */
[C---:B--2---:R-:W-:Y:S05]  /*14820*/  HMMA.16816.F32 R36, R68.reuse, R80, R36 ;  /* 0x000000504424723c */ /* 0x044fea0000001824 */
[----:B------:R-:W2:Y:S01]  /*14830*/  MUFU.EX2 R183, R183 ;  /* 0x000000b700b77308 */ /* 0x000ea20000000800 */
[----:B------:R-:W-:Y:S01]  /*14840*/  HMMA.16816.F32 R40, R68, R82, R40 ;  /* 0x000000524428723c */ /* 0x000fe20000001828 */
[----:B------:R-:W-:Y:S01]  /*14850*/  LDSM.16.MT88.4 R80, [R141+0xb000] ;  /* 0x00b000008d50783b */ /* 0x000fe20000004200 */
[----:B---3--:R-:W-:-:S04]  /*14860*/  F2FP.F16.F32.PACK_AB R110, R124, R123 ;  /* 0x0000007b7c6e723e */ /* 0x008fc800000000ff */
[C---:B----4-:R-:W-:Y:S01]  /*14870*/  HMMA.16816.F32 R60, R68.reuse, R76, R60 ;  /* 0x0000004c443c723c */ /* 0x050fe2000000183c */
[----:B------:R-:W-:Y:S05]  /*14880*/  MUFU.EX2 R125, R125 ;  /* 0x0000007d007d7308 */ /* 0x000fea0000000800 */
[----:B------:R-:W-:Y:S03]  /*14890*/  HMMA.16816.F32 R64, R68, R78, R64 ;  /* 0x0000004e4440723c */ /* 0x000fe60000001840 */
[----:B------:R-:W3:Y:S01]  /*148a0*/  MUFU.EX2 R118, R118 ;  /* 0x0000007600767308 */ /* 0x000ee20000000800 */
[----:B--2---:R-:W-:-:S02]  /*148b0*/  F2FP.F16.F32.PACK_AB R109, R183, R120 ;  /* 0x00000078b76d723e */ /* 0x004fc400000000ff */
[C---:B-1----:R-:W-:Y:S06]  /*148c0*/  HMMA.16816.F32 R52, R68.reuse, R72, R52 ;  /* 0x000000484434723c */ /* 0x042fec0000001834 */
[----:B------:R-:W-:Y:S01]  /*148d0*/  HMMA.16816.F32 R56, R68, R74, R56 ;  /* 0x0000004a4438723c */ /* 0x000fe20000001838 */
[----:B------:R-:W1:Y:S06]  /*148e0*/  LDSM.16.MT88.4 R72, [R142+0x9000] ;  /* 0x009000008e48783b */ /* 0x000e6c0000004200 */
[----:B------:R-:W-:-:S02]  /*148f0*/  F2FP.F16.F32.PACK_AB R68, R182, R177 ;  /* 0x000000b1b644723e */ /* 0x000fc400000000ff */
[----:B------:R-:W-:Y:S01]  /*14900*/  F2FP.F16.F32.PACK_AB R69, R178, R179 ;  /* 0x000000b3b245723e */ /* 0x000fe200000000ff */
[----:B------:R-:W-:Y:S01]  /*14910*/  FADD.FTZ R179, R179, R166 ;  /* 0x000000a6b3b37221 */ /* 0x000fe20000010000 */
[----:B------:R-:W-:Y:S02]  /*14920*/  F2FP.F16.F32.PACK_AB R70, R184, R175 ;  /* 0x000000afb846723e */ /* 0x000fe400000000ff */
[----:B------:R-:W-:Y:S01]  /*14930*/  F2FP.F16.F32.PACK_AB R71, R174, R173 ;  /* 0x000000adae47723e */ /* 0x000fe200000000ff */
[----:B------:R-:W-:Y:S01]  /*14940*/  FADD.FTZ R178, R178, R179 ;  /* 0x000000b3b2b27221 */ /* 0x000fe20000010000 */
[----:B---3--:R-:W-:-:S05]  /*14950*/  F2FP.F16.F32.PACK_AB R111, R118, R125 ;  /* 0x0000007d766f723e */ /* 0x008fca00000000ff */
[C---:B------:R-:W-:Y:S01]  /*14960*/  HMMA.16816.F32 R96, R68.reuse, R92, R4 ;  /* 0x0000005c4460723c */ /* 0x040fe20000001804 */
[----:B------:R-:W2:Y:S05]  /*14970*/  LDSM.16.MT88.4 R4, [R140+0x9000] ;  /* 0x009000008c04783b */ /* 0x000eaa0000004200 */
[C---:B------:R-:W-:Y:S01]  /*14980*/  HMMA.16816.F32 R92, R68.reuse, R94, R8 ;  /* 0x0000005e445c723c */ /* 0x040fe20000001808 */
[----:B------:R-:W-:Y:S05]  /*14990*/  LDSM.16.MT88.4 R8, [R144+0xb000] ;  /* 0x00b000009008783b */ /* 0x000fea0000004200 */
[C---:B-----5:R-:W-:Y:S06]  /*149a0*/  HMMA.16816.F32 R84, R68.reuse, R104, R60 ;  /* 0x000000684454723c */ /* 0x060fec000000183c */
[C---:B------:R-:W-:Y:S01]  /*149b0*/  HMMA.16816.F32 R104, R68.reuse, R106, R64 ;  /* 0x0000006a4468723c */ /* 0x040fe20000001840 */
[----:B------:R-:W-:Y:S05]  /*149c0*/  LDSM.16.MT88.4 R64, [R144+0xb800] ;  /* 0x00b800009040783b */ /* 0x000fea0000004200 */
[C---:B-1----:R-:W-:Y:S01]  /*149d0*/  HMMA.16816.F32 R88, R68.reuse, R72, R12 ;  /* 0x000000484458723c */ /* 0x042fe2000000180c */
[----:B------:R-:W1:Y:S05]  /*149e0*/  LDSM.16.MT88.4 R12, [R141+0x9000] ;  /* 0x009000008d0c783b */ /* 0x000e6a0000004200 */
[C---:B------:R-:W-:Y:S01]  /*149f0*/  HMMA.16816.F32 R16, R68.reuse, R74, R16 ;  /* 0x0000004a4410723c */ /* 0x040fe20000001810 */
[----:B------:R-:W3:Y:S05]  /*14a00*/  LDSM.16.MT88.4 R72, [R142+0xb000] ;  /* 0x00b000008e48783b */ /* 0x000eea0000004200 */
[C---:B------:R-:W-:Y:S06]  /*14a10*/  HMMA.16816.F32 R76, R68.reuse, R80, R52 ;  /* 0x00000050444c723c */ /* 0x040fec0000001834 */
[C---:B--2---:R-:W-:Y:S06]  /*14a20*/  HMMA.16816.F32 R28, R68.reuse, R4, R28 ;  /* 0x00000004441c723c */ /* 0x044fec000000181c */
[C---:B------:R-:W-:Y:S06]  /*14a30*/  HMMA.16816.F32 R32, R68.reuse, R6, R32 ;  /* 0x000000064420723c */ /* 0x040fec0000001820 */
[C---:B------:R-:W-:Y:S01]  /*14a40*/  HMMA.16816.F32 R80, R68.reuse, R82, R56 ;  /* 0x000000524450723c */ /* 0x040fe20000001838 */
[----:B------:R-:W2:Y:S05]  /*14a50*/  LDSM.16.MT88.4 R56, [R140+0x9800] ;  /* 0x009800008c38783b */ /* 0x000eaa0000004200 */
[C---:B-1----:R-:W-:Y:S06]  /*14a60*/  HMMA.16816.F32 R20, R68.reuse, R12, R20 ;  /* 0x0000000c4414723c */ /* 0x042fec0000001814 */
[C---:B------:R-:W-:Y:S06]  /*14a70*/  HMMA.16816.F32 R24, R68.reuse, R14, R24 ;  /* 0x0000000e4418723c */ /* 0x040fec0000001818 */
[C---:B------:R-:W-:Y:S01]  /*14a80*/  HMMA.16816.F32 R12, R68.reuse, R8, R36 ;  /* 0x00000008440c723c */ /* 0x040fe20000001824 */
[----:B------:R-:W1:Y:S05]  /*14a90*/  LDSM.16.MT88.4 R36, [R144+0x9800] ;  /* 0x009800009024783b */ /* 0x000e6a0000004200 */
[C---:B------:R-:W-:Y:S01]  /*14aa0*/  HMMA.16816.F32 R8, R68.reuse, R10, R40 ;  /* 0x0000000a4408723c */ /* 0x040fe20000001828 */
[----:B------:R-:W4:Y:S05]  /*14ab0*/  LDSM.16.MT88.4 R40, [R142+0x9800] ;  /* 0x009800008e28783b */ /* 0x000f2a0000004200 */
[C---:B---3--:R-:W-:Y:S06]  /*14ac0*/  HMMA.16816.F32 R4, R68.reuse, R72, R44 ;  /* 0x000000484404723c */ /* 0x048fec000000182c */
[----:B------:R-:W-:Y:S01]  /*14ad0*/  HMMA.16816.F32 R72, R68, R74, R48 ;  /* 0x0000004a4448723c */ /* 0x000fe20000001830 */
[----:B------:R-:W3:Y:S05]  /*14ae0*/  LDSM.16.MT88.4 R48, [R141+0x9800] ;  /* 0x009800008d30783b */ /* 0x000eea0000004200 */
[C---:B------:R-:W-:Y:S01]  /*14af0*/  HMMA.16816.F32 R60, R108.reuse, R64, R12 ;  /* 0x000000406c3c723c */ /* 0x040fe2000000180c */
[----:B------:R-:W5:Y:S05]  /*14b00*/  LDSM.16.MT88.4 R12, [R141+0xb800] ;  /* 0x00b800008d0c783b */ /* 0x000f6a0000004200 */
[C---:B--2---:R-:W-:Y:S06]  /*14b10*/  HMMA.16816.F32 R52, R108.reuse, R56, R28 ;  /* 0x000000386c34723c */ /* 0x044fec000000181c */
[C---:B------:R-:W-:Y:S06]  /*14b20*/  HMMA.16816.F32 R56, R108.reuse, R58, R32 ;  /* 0x0000003a6c38723c */ /* 0x040fec0000001820 */
[C---:B-1----:R-:W-:Y:S06]  /*14b30*/  HMMA.16816.F32 R96, R108.reuse, R36, R96 ;  /* 0x000000246c60723c */ /* 0x042fec0000001860 */
[C---:B------:R-:W-:Y:S06]  /*14b40*/  HMMA.16816.F32 R92, R108.reuse, R38, R92 ;  /* 0x000000266c5c723c */ /* 0x040fec000000185c */
[C---:B----4-:R-:W-:Y:S01]  /*14b50*/  HMMA.16816.F32 R36, R108.reuse, R40, R88 ;  /* 0x000000286c24723c */ /* 0x050fe20000001858 */
[----:B------:R-:W1:Y:S05]  /*14b60*/  LDSM.16.MT88.4 R88, [R140+0xb800] ;  /* 0x00b800008c58783b */ /* 0x000e6a0000004200 */
[C---:B------:R-:W-:Y:S01]  /*14b70*/  HMMA.16816.F32 R40, R108.reuse, R42, R16 ;  /* 0x0000002a6c28723c */ /* 0x040fe20000001810 */
[----:B------:R-:W2:Y:S05]  /*14b80*/  LDSM.16.MT88.4 R16, [R142+0xb800] ;  /* 0x00b800008e10783b */ /* 0x000eaa0000004200 */
[C---:B---3--:R-:W-:Y:S06]  /*14b90*/  HMMA.16816.F32 R44, R108.reuse, R48, R20 ;  /* 0x000000306c2c723c */ /* 0x048fec0000001814 */
[C---:B------:R-:W-:Y:S06]  /*14ba0*/  HMMA.16816.F32 R48, R108.reuse, R50, R24 ;  /* 0x000000326c30723c */ /* 0x040fec0000001818 */
[C---:B------:R-:W-:Y:S06]  /*14bb0*/  HMMA.16816.F32 R64, R108.reuse, R66, R8 ;  /* 0x000000426c40723c */ /* 0x040fec0000001808 */
[C---:B-----5:R-:W-:Y:S06]  /*14bc0*/  HMMA.16816.F32 R76, R108.reuse, R12, R76 ;  /* 0x0000000c6c4c723c */ /* 0x060fec000000184c */
[C---:B------:R-:W-:Y:S06]  /*14bd0*/  HMMA.16816.F32 R80, R108.reuse, R14, R80 ;  /* 0x0000000e6c50723c */ /* 0x040fec0000001850 */
[C---:B-1----:R-:W-:Y:S06]  /*14be0*/  HMMA.16816.F32 R84, R108.reuse, R88, R84 ;  /* 0x000000586c54723c */ /* 0x042fec0000001854 */
[C---:B--2---:R-:W-:Y:S06]  /*14bf0*/  HMMA.16816.F32 R68, R108.reuse, R16, R4 ;  /* 0x000000106c44723c */ /* 0x044fec0000001804 */
[----:B------:R-:W-:Y:S01]  /*14c00*/  HMMA.16816.F32 R72, R108, R18, R72 ;  /* 0x000000126c48723c */ /* 0x000fe20000001848 */
[----:B------:R-:W-:Y:S01]  /*14c10*/  FADD.FTZ R5, R131, R112 ;  /* 0x0000007083057221 */ /* 0x000fe20000010000 */
[----:B------:R-:W-:-:S03]  /*14c20*/  FADD.FTZ R7, R173, R178 ;  /* 0x000000b2ad077221 */ /* 0x000fc60000010000 */
[----:B------:R-:W-:Y:S01]  /*14c30*/  FADD.FTZ R5, R130, R5 ;  /* 0x0000000582057221 */ /* 0x000fe20000010000 */
[----:B------:R-:W-:Y:S01]  /*14c40*/  HMMA.16816.F32 R88, R108, R90, R104 ;  /* 0x0000005a6c58723c */ /* 0x000fe20000001868 */
[----:B------:R-:W-:Y:S02]  /*14c50*/  FADD.FTZ R7, R174, R7 ;  /* 0x00000007ae077221 */ /* 0x000fe40000010000 */
[----:B------:R-:W-:Y:S02]  /*14c60*/  FADD.FTZ R0, R128, R5 ;  /* 0x0000000580007221 */ /* 0x000fe40000010000 */
[----:B------:R-:W-:Y:S02]  /*14c70*/  FADD.FTZ R120, R120, R7 ;  /* 0x0000000778787221 */ /* 0x000fe40000010000 */
[----:B------:R-:W-:Y:S02]  /*14c80*/  FADD.FTZ R0, R127, R0 ;  /* 0x000000007f007221 */ /* 0x000fe40000010000 */
[----:B------:R-:W-:-:S02]  /*14c90*/  FADD.FTZ R120, R183, R120 ;  /* 0x00000078b7787221 */ /* 0x000fc40000010000 */
[----:B------:R-:W-:Y:S01]  /*14ca0*/  FADD.FTZ R177, R177, R0 ;  /* 0x00000000b1b17221 */ /* 0x000fe20000010000 */
[----:B------:R-:W-:Y:S01]  /*14cb0*/  MOV R0, R114 ;  /* 0x0000007200007202 */ /* 0x000fe20000000f00 */
[----:B------:R-:W-:Y:S02]  /*14cc0*/  FADD.FTZ R125, R125, R120 ;  /* 0x000000787d7d7221 */ /* 0x000fe40000010000 */
        /* <DEDUP_REMOVED lines=8> */
.L_x_7240:
        /* <DEDUP_REMOVED lines=13> */
.L_x_7250:
        /* <DEDUP_REMOVED lines=58> */
[-C--:B-1----:R-:W-:Y:S04]  /*151c0*/  IMAD R0, R13, R6.reuse, RZ ;  /* 0x000000060d007224 */ /* 0x082fe800078e02ff */
[C---:B------:R-:W-:Y:S02]  /*151d0*/  IMAD R0, R11.reuse, R7, R0 ;  /* 0x000000070b007224 */ /* 0x040fe400078e0200 */
[----:B--2---:R-:W-:Y:S02]  /*151e0*/  IMAD.IADD R2, R2, 0x1, -R9 ;  /* 0x0000000102027824 */ /* 0x004fe400078e0a09 */
[----:B------:R-:W-:Y:S03]  /*151f0*/  IMAD.WIDE.U32 R8, R11, R6, RZ ;  /* 0x000000060b087225 */ /* 0x000fe600078e00ff */
[----:B------:R-:W-:Y:S02]  /*15200*/  SHF.R.S32.HI R7, RZ, 0x1f, R2 ;  /* 0x0000001fff077819 */ /* 0x000fe40000011402 */
[----:B------:R-:W-:Y:S03]  /*15210*/  IADD3 R9, R9, R0, RZ ;  /* 0x0000000009097210 */ /* 0x000fe60007ffe0ff */
[-C--:B---3--:R-:W-:Y:S02]  /*15220*/  IMAD R7, R7, R4.reuse, RZ ;  /* 0x0000000407077224 */ /* 0x088fe400078e02ff */
[C---:B------:R-:W-:Y:S04]  /*15230*/  IMAD.WIDE.U32 R8, R2.reuse, R4, R8 ;  /* 0x0000000402087225 */ /* 0x040fe800078e0008 */
[----:B------:R-:W-:Y:S01]  /*15240*/  IMAD R7, R2, R5, R7 ;  /* 0x0000000502077224 */ /* 0x000fe200078e0207 */
[----:B------:R-:W-:Y:S03]  /*15250*/  MOV R107, R8 ;  /* 0x00000008006b7202 */ /* 0x000fe60000000f00 */
[----:B------:R-:W-:Y:S07]  /*15260*/  IMAD.IADD R2, R9, 0x1, R7 ;  /* 0x0000000109027824 */ /* 0x000fee00078e0207 */
.L_x_7247:
        /* <DEDUP_REMOVED lines=23> */
[----:B------:R-:W-:Y:S02]  /*153e0*/  IADD3 R177, P0, R154, R173, RZ ;  /* 0x000000ad9ab17210 */ /* 0x000fe40007f1e0ff */
[-CC-:B------:R-:W-:Y:S01]  /*153f0*/  @P2 LEA.HI.X R173, R173, R171.reuse, R2.reuse, 0x1, P1 ;  /* 0x000000abadad2211 */ /* 0x180fe200008f0c02 */
[----:B------:R-:W-:Y:S01]  /*15400*/  @!PT LDS RZ, [RZ] ;  /* 0x00000000fffff984 */ /* 0x000fe20000000800 */
[----:B------:R-:W-:Y:S01]  /*15410*/  @!PT LDS RZ, [RZ] ;  /* 0x00000000fffff984 */ /* 0x000fe20000000800 */
[----:B------:R-:W-:Y:S01]  /*15420*/  @!PT LDS RZ, [RZ] ;  /* 0x00000000fffff984 */ /* 0x000fe20000000800 */
[----:B------:R-:W-:Y:S01]  /*15430*/  @P4 LDGSTS.E.BYPASS.LTC128B.128 [R157+0x8800], desc[UR6][R178.64] ;  /* 0x08800000b29d4fae */ /* 0x000fe2000b901d46 */
[-C--:B------:R-:W-:Y:S01]  /*15440*/  @P4 LEA R180, P5, R177, R170.reuse, 0x1 ;  /* 0x000000aab1b44211 */ /* 0x080fe200078a08ff */
[----:B------:R-:W-:Y:S01]  /*15450*/  IMAD.X R0, R153, 0x1, R2, P0 ;  /* 0x0000000199007824 */ /* 0x000fe200000e0602 */
[C---:B------:R-:W-:Y:S01]  /*15460*/  @P2 LEA R170, P0, R177.reuse, R170, 0x1 ;  /* 0x000000aab1aa2211 */ /* 0x040fe200078008ff */
[----:B------:R-:W-:Y:S03]  /*15470*/  @!P4 STS.128 [R157+0x8800], RZ ;  /* 0x008800ff9d00c388 */ /* 0x000fe60000000c00 */
[CCC-:B------:R-:W-:Y:S01]  /*15480*/  @P4 LEA.HI.X R181, R177.reuse, R171.reuse, R0.reuse, 0x1, P5 ;  /* 0x000000abb1b54211 */ /* 0x1c0fe200028f0c00 */
[----:B------:R-:W-:Y:S01]  /*15490*/  @!PT LDS RZ, [RZ] ;  /* 0x00000000fffff984 */ /* 0x000fe20000000800 */
[----:B------:R-:W-:Y:S01]  /*154a0*/  @!PT LDS RZ, [RZ] ;  /* 0x00000000fffff984 */ /* 0x000fe20000000800 */
[----:B------:R-:W-:Y:S01]  /*154b0*/  @!PT LDS RZ, [RZ] ;  /* 0x00000000fffff984 */ /* 0x000fe20000000800 */
[----:B------:R-:W-:Y:S01]  /*154c0*/  @P2 LDGSTS.E.BYPASS.LTC128B.128 [R157+0xa800], desc[UR6][R174.64+0x80] ;  /* 0x0a800080ae9d2fae */ /* 0x000fe2000b901d46 */
[----:B------:R-:W-:Y:S02]  /*154d0*/  @P2 LEA.HI.X R171, R177, R171, R0, 0x1, P0 ;  /* 0x000000abb1ab2211 */ /* 0x000fe400000f0c00 */
        /* <DEDUP_REMOVED lines=26> */
[----:B------:R-:W0:Y:S01]  /*15680*/  LDGDEPBAR ;  /* 0x00000000000079af */ /* 0x000e220000000000 */
[----:B-1----:R-:W-:Y:S03]  /*15690*/  IMAD.MOV.U32 R170, RZ, RZ, R106 ;  /* 0x000000ffffaa7224 */ /* 0x002fe600078e006a */
[----:B------:R-:W1:Y:S01]  /*156a0*/  LDSM.16.M88.4 R124, [R149+0x5800] ;  /* 0x00580000957c783b */ /* 0x000e620000000200 */
[----:B------:R-:W-:Y:S03]  /*156b0*/  IMAD.MOV.U32 R171, RZ, RZ, R107 ;  /* 0x000000ffffab7224 */ /* 0x000fe600078e006b */
        /* <DEDUP_REMOVED lines=10> */
[C---:B-1----:R-:W-:Y:S06]  /*15760*/  HMMA.16816.F32 R28, R108.reuse, R124, RZ ;  /* 0x0000007c6c1c723c */ /* 0x042fec00000018ff */
[----:B------:R-:W-:Y:S01]  /*15770*/  HMMA.16816.F32 R32, R108, R126, RZ ;  /* 0x0000007e6c20723c */ /* 0x000fe200000018ff */
[----:B------:R-:W1:Y:S04]  /*15780*/  LDSM.16.M88.4 R108, [R137] ;  /* 0x00000000896c783b */ /* 0x000e680000000200 */
        /* <DEDUP_REMOVED lines=9> */
[C---:B-1----:R-:W-:Y:S06]  /*15820*/  HMMA.16816.F32 R28, R112.reuse, R108, R28 ;  /* 0x0000006c701c723c */ /* 0x042fec000000181c */
[----:B------:R-:W-:Y:S01]  /*15830*/  HMMA.16816.F32 R32, R112, R110, R32 ;  /* 0x0000006e7020723c */ /* 0x000fe20000001820 */
[----:B------:R-:W1:Y:S04]  /*15840*/  LDSM.16.M88.4 R108, [R143+0x5000] ;  /* 0x005000008f6c783b */ /* 0x000e680000000200 */
[----:B------:R-:W3:Y:S01]  /*15850*/  LDSM.16.M88.4 R112, [R143+0x5800] ;  /* 0x005800008f70783b */ /* 0x000ee20000000200 */
[C---:B--2---:R-:W-:Y:S06]  /*15860*/  HMMA.16816.F32 R4, R116.reuse, R120, R4 ;  /* 0x000000787404723c */ /* 0x044fec0000001804 */
        /* <DEDUP_REMOVED lines=120> */
[----:B------:R-:W-:Y:S01]  /*15ff0*/  SEL R113, R113, R110, !P5 ;  /* 0x0000006e71717207 */ /* 0x000fe20006800000 */
[----:B------:R-:W1:Y:S01]  /*16000*/  LDC.64 R108, c[0x0][0x248] ;  /* 0x00009200ff6c7b82 */ /* 0x000e620000000a00 */
        /* <DEDUP_REMOVED lines=18> */
[----:B------:R-:W-:Y:S04]  /*16130*/  IMAD R109, R2, R107, R109 ;  /* 0x0000006b026d7224 */ /* 0x000fe800078e026d */
[----:B------:R-:W-:Y:S01]  /*16140*/  IMAD.IADD R2, R111, 0x1, R109 ;  /* 0x000000016f027824 */ /* 0x000fe200078e026d */
[----:B------:R-:W-:Y:S07]  /*16150*/  MOV R111, R110 ;  /* 0x0000006e006f7202 */ /* 0x000fee0000000f00 */
.L_x_7249:
        /* <DEDUP_REMOVED lines=21> */
[C-C-:B------:R-:W-:Y:S01]  /*162b0*/  @P4 LEA.HI.X R119, R107.reuse, R163, R2.reuse, 0x1, P6 ;  /* 0x000000a36b774211 */ /* 0x140fe200030f0c02 */
[----:B------:R1:W-:Y:S01]  /*162c0*/  @!P2 STS.128 [R157+0x6000], RZ ;  /* 0x006000ff9d00a388 */ /* 0x0003e20000000c00 */
[----:B------:R-:W-:Y:S02]  /*162d0*/  IADD3 R111, P0, R152, R107, RZ ;  /* 0x0000006b986f7210 */ /* 0x000fe40007f1e0ff */
[-CC-:B------:R-:W-:Y:S01]  /*162e0*/  @P2 LEA.HI.X R107, R107, R163.reuse, R2.reuse, 0x1, P1 ;  /* 0x000000a36b6b2211 */ /* 0x180fe200008f0c02 */
        /* <DEDUP_REMOVED lines=8> */
[----:B------:R-:W-:Y:S02]  /*16370*/  IMAD.MOV.U32 R160, RZ, RZ, R114 ;  /* 0x000000ffffa07224 */ /* 0x000fe400078e0072 */
        /* <DEDUP_REMOVED lines=29> */
.L_x_7248:
[----:B------:R-:W-:Y:S01]  /*16550*/  IADD3 R120, R161, -0x1, RZ ;  /* 0xffffffffa1787810 */ /* 0x000fe20007ffe0ff */
[----:B-1----:R-:W-:Y:S03]  /*16560*/  LDSM.16.MT88.4 R116, [R141+0x8000] ;  /* 0x008000008d74783b */ /* 0x002fe60000004200 */
        /* <DEDUP_REMOVED lines=10> */
[C---:B------:R-:W-:Y:S01]  /*16610*/  FFMA.FTZ R10, R3.reuse, R109, R10 ;  /* 0x0000006d030a7223 */ /* 0x040fe2000001000a */
[----:B------:R-:W-:Y:S01]  /*16620*/  I2FP.F32.S32 R107, R107 ;  /* 0x0000006b006b7245 */ /* 0x000fe20000201400 */
[CC--:B------:R-:W-:Y:S01]  /*16630*/  FFMA.FTZ R11, R3.reuse, R104.reuse, R11 ;  /* 0x00000068030b7223 */ /* 0x0c0fe2000001000b */
[C---:B------:R-:W-:Y:S01]  /*16640*/  FFMA.FTZ R9, R3.reuse, R104, R9 ;  /* 0x0000006803097223 */ /* 0x040fe20000010009 */
[C---:B------:R-:W-:Y:S01]  /*16650*/  IADD3 R104, R0.reuse, 0x19, RZ ;  /* 0x0000001900687810 */ /* 0x040fe20007ffe0ff */
        /* <DEDUP_REMOVED lines=24> */
[----:B------:R-:W-:Y:S02]  /*167e0*/  FMNMX.FTZ R104, R8, R107, !PT ;  /* 0x0000006b08687209 */ /* 0x000fe40007810000 */
[C---:B------:R-:W-:Y:S01]  /*167f0*/  IADD3 R108, R0.reuse, 0x28, RZ ;  /* 0x00000028006c7810 */ /* 0x040fe20007ffe0ff */
[----:B------:R-:W-:Y:S01]  /*16800*/  FFMA.FTZ R15, R3, R2, R15 ;  /* 0x00000002030f7223 */ /* 0x000fe2000001000f */
[----:B------:R-:W-:Y:S01]  /*16810*/  FMNMX.FTZ R107, R11, R106, !PT ;  /* 0x0000006a0b6b7209 */ /* 0x000fe20007810000 */
[----:B------:R-:W-:Y:S01]  /*16820*/  FFMA.FTZ R13, R3, R2, R13 ;  /* 0x00000002030d7223 */ /* 0x000fe2000001000d */
[----:B------:R-:W-:Y:S02]  /*16830*/  FMNMX.FTZ R109, R9, R104, !PT ;  /* 0x00000068096d7209 */ /* 0x000fe40007810000 */
[----:B------:R-:W-:Y:S02]  /*16840*/  IADD3 R2, R0, 0x21, RZ ;  /* 0x0000002100027810 */ /* 0x000fe40007ffe0ff */
        /* <DEDUP_REMOVED lines=10> */
[----:B------:R-:W-:Y:S02]  /*168f0*/  IADD3 R2, R0, 0x29, RZ ;  /* 0x0000002900027810 */ /* 0x000fe40007ffe0ff */
[----:B------:R-:W-:Y:S02]  /*16900*/  FMNMX.FTZ R106, R18, R111, !PT ;  /* 0x0000006f126a7209 */ /* 0x000fe40007810000 */
        /* <DEDUP_REMOVED lines=49> */
[----:B------:R-:W-:Y:S01]  /*16c20*/  FSETP.NEU.FTZ.AND P0, PT, R0, -INF , PT ;  /* 0xff8000000000780b */ /* 0x000fe20003f1d000 */
[----:B------:R-:W1:Y:S01]  /*16c30*/  LDSM.16.MT88.4 R108, [R144+0x8000] ;  /* 0x00800000906c783b */ /* 0x000e620000004200 */
[----:B------:R-:W-:Y:S01]  /*16c40*/  FADD.FTZ R105, -R2, R101 ;  /* 0x0000006502697221 */ /* 0x000fe20000010100 */
[----:B------:R-:W-:Y:S01]  /*16c50*/  FMUL.FTZ R101, R104, UR4 ;  /* 0x0000000468657c20 */ /* 0x000fe20008410000 */
[----:B------:R-:W-:Y:S01]  /*16c60*/  FSEL R127, R127, RZ, P0 ;  /* 0x000000ff7f7f7208 */ /* 0x000fe20000000000 */
[C---:B------:R-:W-:Y:S01]  /*16c70*/  FMUL.FTZ R126, R2.reuse, UR4 ;  /* 0x00000004027e7c20 */ /* 0x040fe20008410000 */
[----:B------:R-:W-:Y:S01]  /*16c80*/  FMUL.FTZ R106, R105, UR4 ;  /* 0x00000004696a7c20 */ /* 0x000fe20008410000 */
[----:B------:R-:W-:Y:S02]  /*16c90*/  FSETP.NEU.FTZ.AND P0, PT, R2, -INF , PT ;  /* 0xff8000000200780b */ /* 0x000fe40003f1d000 */
[--C-:B------:R-:W-:Y:S01]  /*16ca0*/  FFMA.FTZ R122, R10, UR4, -R127.reuse ;  /* 0x000000040a7a7c23 */ /* 0x100fe2000801087f */
[----:B------:R2:W3:Y:S01]  /*16cb0*/  MUFU.EX2 R104, R106 ;  /* 0x0000006a00687308 */ /* 0x0004e20000000800 */
[----:B------:R-:W-:Y:S01]  /*16cc0*/  FSEL R126, R126, RZ, P0 ;  /* 0x000000ff7e7e7208 */ /* 0x000fe20000000000 */
[--C-:B------:R-:W-:Y:S01]  /*16cd0*/  FFMA.FTZ R105, R11, UR4, -R127.reuse ;  /* 0x000000040b697c23 */ /* 0x100fe2000801087f */
[--C-:B------:R-:W-:Y:S01]  /*16ce0*/  FFMA.FTZ R124, R6, UR4, -R127.reuse ;  /* 0x00000004067c7c23 */ /* 0x100fe2000801087f */
[--C-:B------:R-:W-:Y:S01]  /*16cf0*/  FFMA.FTZ R107, R7, UR4, -R127.reuse ;  /* 0x00000004076b7c23 */ /* 0x100fe2000801087f */
[--C-:B------:R-:W-:Y:S01]  /*16d00*/  FFMA.FTZ R173, R30, UR4, -R127.reuse ;  /* 0x000000041ead7c23 */ /* 0x100fe2000801087f */
[--C-:B------:R-:W-:Y:S01]  /*16d10*/  FFMA.FTZ R121, R8, UR4, -R126.reuse ;  /* 0x0000000408797c23 */ /* 0x100fe2000801087e */
[--C-:B------:R-:W-:Y:S01]  /*16d20*/  FFMA.FTZ R125, R4, UR4, -R126.reuse ;  /* 0x00000004047d7c23 */ /* 0x100fe2000801087e */
[--C-:B------:R-:W-:Y:S02]  /*16d30*/  FFMA.FTZ R123, R5, UR4, -R126.reuse ;  /* 0x00000004057b7c23 */ /* 0x100fe4000801087e */
[----:B------:R-:W4:Y:S01]  /*16d40*/  MUFU.EX2 R101, R101 ;  /* 0x0000006500657308 */ /* 0x000f220000000800 */
[--C-:B------:R-:W-:Y:S01]  /*16d50*/  FFMA.FTZ R128, R12, UR4, -R126.reuse ;  /* 0x000000040c807c23 */ /* 0x100fe2000801087e */
[--C-:B------:R-:W-:Y:S01]  /*16d60*/  FFMA.FTZ R129, R13, UR4, -R126.reuse ;  /* 0x000000040d817c23 */ /* 0x100fe2000801087e */
[--C-:B------:R-:W-:Y:S01]  /*16d70*/  FFMA.FTZ R131, R21, UR4, -R126.reuse ;  /* 0x0000000415837c23 */ /* 0x100fe2000801087e */
[--C-:B------:R-:W-:Y:S01]  /*16d80*/  FFMA.FTZ R130, R24, UR4, -R126.reuse ;  /* 0x0000000418827c23 */ /* 0x100fe2000801087e */
[--C-:B------:R-:W-:Y:S01]  /*16d90*/  FFMA.FTZ R30, R31, UR4, -R127.reuse ;  /* 0x000000041f1e7c23 */ /* 0x100fe2000801087f */
[----:B------:R-:W-:Y:S01]  /*16da0*/  FFMA.FTZ R31, R34, UR4, -R127 ;  /* 0x00000004221f7c23 */ /* 0x000fe2000801087f */
[--C-:B------:R-:W-:Y:S01]  /*16db0*/  FFMA.FTZ R28, R28, UR4, -R126.reuse ;  /* 0x000000041c1c7c23 */ /* 0x100fe2000801087e */
[----:B--2---:R-:W-:Y:S02]  /*16dc0*/  FFMA.FTZ R106, R9, UR4, -R126 ;  /* 0x00000004096a7c23 */ /* 0x004fe4000801087e */
        /* <DEDUP_REMOVED lines=72> */
[----:B------:R-:W-:Y:S01]  /*17250*/  MUFU.EX2 R128, R128 ;  /* 0x0000008000807308 */ /* 0x000fe20000000800 */
[----:B----4-:R-:W-:Y:S01]  /*17260*/  F2FP.F16.F32.PACK_AB R98, R106, R121 ;  /* 0x000000796a62723e */ /* 0x010fe200000000ff */
[C---:B------:R-:W-:Y:S01]  /*17270*/  FMUL.FTZ R12, R104.reuse, R88 ;  /* 0x00000058680c7220 */ /* 0x040fe20000410000 */
[C---:B------:R-:W-:Y:S01]  /*17280*/  FMUL.FTZ R13, R104.reuse, R89 ;  /* 0x00000059680d7220 */ /* 0x040fe20000410000 */
[----:B------:R-:W-:Y:S01]  /*17290*/  FFMA.FTZ R124, R101, R168, R124 ;  /* 0x000000a8657c7223 */ /* 0x000fe2000001007c */
[----:B------:R-:W-:Y:S01]  /*172a0*/  ISETP.GT.AND P0, PT, R161, 0x1, PT ;  /* 0x00000001a100780c */ /* 0x000fe20003f04270 */
[----:B------:R-:W-:Y:S01]  /*172b0*/  FFMA.FTZ R125, R104, R169, R125 ;  /* 0x000000a9687d7223 */ /* 0x000fe2000001007d */
[----:B------:R-:W-:Y:S01]  /*172c0*/  MOV R161, R120 ;  /* 0x0000007800a17202 */ /* 0x000fe20000000f00 */
[C---:B-1----:R-:W-:Y:S02]  /*172d0*/  HMMA.16816.F32 R4, R96.reuse, R108, R4 ;  /* 0x0000006c6004723c */ /* 0x042fe40000001804 */
[----:B------:R-:W-:Y:S03]  /*172e0*/  MUFU.EX2 R131, R131 ;  /* 0x0000008300837308 */ /* 0x000fe60000000800 */
[----:B------:R-:W-:Y:S01]  /*172f0*/  FADD.FTZ R107, R107, R124 ;  /* 0x0000007c6b6b7221 */ /* 0x000fe20000010000 */
[C---:B------:R-:W-:Y:S01]  /*17300*/  HMMA.16816.F32 R8, R96.reuse, R110, R8 ;  /* 0x0000006e6008723c */ /* 0x040fe20000001808 */
[----:B------:R-:W1:Y:S05]  /*17310*/  LDSM.16.MT88.4 R108, [R144+0xa000] ;  /* 0x00a00000906c783b */ /* 0x000e6a0000004200 */
[----:B------:R-:W-:Y:S01]  /*17320*/  MUFU.EX2 R130, R130 ;  /* 0x0000008200827308 */ /* 0x000fe20000000800 */
[C---:B------:R-:W-:Y:S09]  /*17330*/  HMMA.16816.F32 R36, R96.reuse, R112, R36 ;  /* 0x000000706024723c */ /* 0x040ff20000001824 */
[----:B------:R-:W-:Y:S01]  /*17340*/  MUFU.EX2 R129, R129 ;  /* 0x0000008100817308 */ /* 0x000fe20000000800 */
[C---:B------:R-:W-:Y:S01]  /*17350*/  HMMA.16816.F32 R40, R96.reuse, R114, R40 ;  /* 0x000000726028723c */ /* 0x040fe20000001828 */
[----:B------:R-:W2:Y:S05]  /*17360*/  LDSM.16.MT88.4 R112, [R142+0xa000] ;  /* 0x00a000008e70783b */ /* 0x000eaa0000004200 */
[C---:B------:R-:W-:Y:S03]  /*17370*/  HMMA.16816.F32 R44, R96.reuse, R116, R44 ;  /* 0x00000074602c723c */ /* 0x040fe6000000182c */
[----:B------:R-:W-:Y:S03]  /*17380*/  MUFU.EX2 R173, R173 ;  /* 0x000000ad00ad7308 */ /* 0x000fe60000000800 */
[C---:B------:R-:W-:Y:S07]  /*17390*/  HMMA.16816.F32 R48, R96.reuse, R118, R48 ;  /* 0x000000766030723c */ /* 0x040fee0000001830 */
[----:B------:R-:W-:Y:S01]  /*173a0*/  MUFU.EX2 R30, R30 ;  /* 0x0000001e001e7308 */ /* 0x000fe20000000800 */
[--C-:B------:R-:W-:Y:S01]  /*173b0*/  FFMA.FTZ R117, R14, UR4, -R127.reuse ;  /* 0x000000040e757c23 */ /* 0x100fe2000801087f */
[C---:B---3--:R-:W-:Y:S03]  /*173c0*/  HMMA.16816.F32 R52, R96.reuse, R92, R52 ;  /* 0x0000005c6034723c */ /* 0x048fe60000001834 */
[----:B------:R-:W-:Y:S03]  /*173d0*/  FMUL.FTZ R14, R101, R90 ;  /* 0x0000005a650e7220 */ /* 0x000fe60000410000 */
[C---:B------:R-:W-:Y:S01]  /*173e0*/  HMMA.16816.F32 R56, R96.reuse, R94, R56 ;  /* 0x0000005e6038723c */ /* 0x040fe20000001838 */
[----:B------:R-:W3:Y:S01]  /*173f0*/  LDSM.16.MT88.4 R92, [R141+0xa000] ;  /* 0x00a000008d5c783b */ /* 0x000ee20000004200 */
[----:B------:R-:W-:Y:S03]  /*17400*/  MUFU.EX2 R117, R117 ;  /* 0x0000007500757308 */ /* 0x000fe60000000800 */
[--C-:B------:R-:W-:Y:S01]  /*17410*/  FFMA.FTZ R116, R15, UR4, -R127.reuse ;  /* 0x000000040f747c23 */ /* 0x100fe2000801087f */
[C---:B-1----:R-:W-:Y:S06]  /*17420*/  HMMA.16816.F32 R60, R96.reuse, R108, R60 ;  /* 0x0000006c603c723c */ /* 0x042fec000000183c */
[----:B------:R-:W-:Y:S01]  /*17430*/  MUFU.EX2 R31, R31 ;  /* 0x0000001f001f7308 */ /* 0x000fe20000000800 */
[----:B------:R-:W-:Y:S01]  /*17440*/  FMUL.FTZ R15, R101, R91 ;  /* 0x0000005b650f7220 */ /* 0x000fe20000410000 */
[C---:B------:R-:W-:Y:S01]  /*17450*/  HMMA.16816.F32 R64, R96.reuse, R110, R64 ;  /* 0x0000006e6040723c */ /* 0x040fe20000001840 */
[----:B------:R-:W1:Y:S02]  /*17460*/  LDSM.16.MT88.4 R108, [R140+0xa000] ;  /* 0x00a000008c6c783b */ /* 0x000e640000004200 */
[--C-:B------:R-:W-:Y:S03]  /*17470*/  FFMA.FTZ R118, R18, UR4, -R127.reuse ;  /* 0x0000000412767c23 */ /* 0x100fe6000801087f */
[C---:B--2---:R-:W-:Y:S02]  /*17480*/  HMMA.16816.F32 R68, R96.reuse, R112, R68 ;  /* 0x000000706044723c */ /* 0x044fe40000001844 */
[----:B------:R-:W-:Y:S01]  /*17490*/  MUFU.EX2 R116, R116 ;  /* 0x0000007400747308 */ /* 0x000fe20000000800 */
[----:B------:R-:W-:Y:S02]  /*174a0*/  LDSM.16.MT88.4 R88, [R141+0x8800] ;  /* 0x008800008d58783b */ /* 0x000fe40000004200 */
[--C-:B------:R-:W-:Y:S01]  /*174b0*/  FFMA.FTZ R119, R19, UR4, -R127.reuse ;  /* 0x0000000413777c23 */ /* 0x100fe2000801087f */
[C---:B------:R-:W-:Y:S06]  /*174c0*/  HMMA.16816.F32 R72, R96.reuse, R114, R72 ;  /* 0x000000726048723c */ /* 0x040fec0000001848 */
[----:B------:R-:W-:Y:S01]  /*174d0*/  MUFU.EX2 R118, R118 ;  /* 0x0000007600767308 */ /* 0x000fe20000000800 */
[----:B------:R-:W-:Y:S01]  /*174e0*/  LDSM.16.MT88.4 R112, [R142+0x8800] ;  /* 0x008800008e70783b */ /* 0x000fe20000004200 */
[----:B------:R-:W-:Y:S08]  /*174f0*/  MOV R101, R2 ;  /* 0x0000000200657202 */ /* 0x000ff00000000f00 */
[----:B------:R-:W2:Y:S01]  /*17500*/  MUFU.EX2 R119, R119 ;  /* 0x0000007700777308 */ /* 0x000ea20000000800 */
[C---:B---3--:R-:W-:Y:S09]  /*17510*/  HMMA.16816.F32 R76, R96.reuse, R92, R76 ;  /* 0x0000005c604c723c */ /* 0x048ff2000000184c */
[----:B------:R-:W-:Y:S01]  /*17520*/  MUFU.EX2 R28, R28 ;  /* 0x0000001c001c7308 */ /* 0x000fe20000000800 */
[C---:B------:R-:W-:Y:S01]  /*17530*/  HMMA.16816.F32 R80, R96.reuse, R94, R80 ;  /* 0x0000005e6050723c */ /* 0x040fe20000001850 */
[----:B------:R-:W3:Y:S02]  /*17540*/  LDSM.16.MT88.4 R92, [R144+0x8800] ;  /* 0x00880000905c783b */ /* 0x000ee40000004200 */
[----:B--2---:R-:W-:Y:S03]  /*17550*/  F2FP.F16.F32.PACK_AB R19, R119, R118 ;  /* 0x000000767713723e */ /* 0x004fe600000000ff */
[C---:B-1----:R-:W-:Y:S06]  /*17560*/  HMMA.16816.F32 R84, R96.reuse, R108, R84 ;  /* 0x0000006c6054723c */ /* 0x042fec0000001854 */
[----:B------:R-:W-:Y:S01]  /*17570*/  HMMA.16816.F32 R12, R96, R110, R12 ;  /* 0x0000006e600c723c */ /* 0x000fe2000000180c */
[----:B------:R-:W-:Y:S04]  /*17580*/  LDSM.16.MT88.4 R96, [R144+0xa800] ;  /* 0x00a800009060783b */ /* 0x000fe80000004200 */
[--C-:B------:R-:W-:Y:S01]  /*17590*/  FFMA.FTZ R109, R16, UR4, -R126.reuse ;  /* 0x00000004106d7c23 */ /* 0x100fe2000801087e */
[--C-:B------:R-:W-:Y:S01]  /*175a0*/  FFMA.FTZ R108, R17, UR4, -R126.reuse ;  /* 0x00000004116c7c23 */ /* 0x100fe2000801087e */
[----:B------:R-:W-:Y:S01]  /*175b0*/  F2FP.F16.F32.PACK_AB R17, R116, R117 ;  /* 0x000000757411723e */ /* 0x000fe200000000ff */
[--C-:B------:R-:W-:Y:S03]  /*175c0*/  FFMA.FTZ R110, R22, UR4, -R127.reuse ;  /* 0x00000004166e7c23 */ /* 0x100fe6000801087f */
[----:B------:R-:W-:Y:S01]  /*175d0*/  MUFU.EX2 R109, R109 ;  /* 0x0000006d006d7308 */ /* 0x000fe20000000800 */
[----:B------:R-:W-:Y:S01]  /*175e0*/  F2FP.F16.F32.PACK_AB R16, R129, R128 ;  /* 0x000000808110723e */ /* 0x000fe200000000ff */
[--C-:B------:R-:W-:Y:S08]  /*175f0*/  FFMA.FTZ R111, R23, UR4, -R127.reuse ;  /* 0x00000004176f7c23 */ /* 0x100ff0000801087f */
[----:B------:R-:W1:Y:S10]  /*17600*/  MUFU.EX2 R108, R108 ;  /* 0x0000006c006c7308 */ /* 0x000e740000000800 */
[----:B------:R-:W-:Y:S10]  /*17610*/  MUFU.EX2 R110, R110 ;  /* 0x0000006e006e7308 */ /* 0x000ff40000000800 */
[----:B------:R-:W2:Y:S01]  /*17620*/  MUFU.EX2 R111, R111 ;  /* 0x0000006f006f7308 */ /* 0x000ea20000000800 */
[----:B-1----:R-:W-:Y:S07]  /*17630*/  F2FP.F16.F32.PACK_AB R18, R108, R109 ;  /* 0x0000006d6c12723e */ /* 0x002fee00000000ff */
[C---:B---3--:R-:W-:Y:S06]  /*17640*/  HMMA.16816.F32 R4, R16.reuse, R92, R4 ;  /* 0x0000005c1004723c */ /* 0x048fec0000001804 */
[C---:B------:R-:W-:Y:S01]  /*17650*/  HMMA.16816.F32 R8, R16.reuse, R94, R8 ;  /* 0x0000005e1008723c */ /* 0x040fe20000001808 */
[----:B------:R-:W1:Y:S05]  /*17660*/  LDSM.16.MT88.4 R92, [R140+0x8800] ;  /* 0x008800008c5c783b */ /* 0x000e6a0000004200 */
[C---:B------:R-:W-:Y:S06]  /*17670*/  HMMA.16816.F32 R36, R16.reuse, R112, R36 ;  /* 0x000000701024723c */ /* 0x040fec0000001824 */
[C---:B------:R-:W-:Y:S05]  /*17680*/  HMMA.16816.F32 R40, R16.reuse, R114, R40 ;  /* 0x000000721028723c */ /* 0x040fea0000001828 */
[--C-:B------:R-:W-:Y:S01]  /*17690*/  FFMA.FTZ R112, R26, UR4, -R127.reuse ;  /* 0x000000041a707c23 */ /* 0x100fe2000801087f */
[C---:B------:R-:W-:Y:S05]  /*176a0*/  HMMA.16816.F32 R44, R16.reuse, R88, R44 ;  /* 0x00000058102c723c */ /* 0x040fea000000182c */
[--C-:B------:R-:W-:Y:S01]  /*176b0*/  FFMA.FTZ R113, R27, UR4, -R127.reuse ;  /* 0x000000041b717c23 */ /* 0x100fe2000801087f */
[C---:B------:R-:W-:Y:S01]  /*176c0*/  HMMA.16816.F32 R48, R16.reuse, R90, R48 ;  /* 0x0000005a1030723c */ /* 0x040fe20000001830 */
[----:B------:R-:W3:Y:S01]  /*176d0*/  LDSM.16.MT88.4 R88, [R142+0xa800] ;  /* 0x00a800008e58783b */ /* 0x000ee20000004200 */
[----:B------:R-:W-:Y:S03]  /*176e0*/  MUFU.EX2 R112, R112 ;  /* 0x0000007000707308 */ /* 0x000fe60000000800 */
[--C-:B------:R-:W-:Y:S01]  /*176f0*/  FFMA.FTZ R114, R20, UR4, -R126.reuse ;  /* 0x0000000414727c23 */ /* 0x100fe2000801087e */
[--C-:B------:R-:W-:Y:S01]  /*17700*/  FFMA.FTZ R115, R25, UR4, -R126.reuse ;  /* 0x0000000419737c23 */ /* 0x100fe2000801087e */
[----:B------:R-:W-:Y:S02]  /*17710*/  FFMA.FTZ R127, R35, UR4, -R127 ;  /* 0x00000004237f7c23 */ /* 0x000fe4000801087f */
[----:B------:R-:W-:Y:S03]  /*17720*/  LDSM.16.MT88.4 R20, [R141+0x9000] ;  /* 0x009000008d14783b */ /* 0x000fe60000004200 */
[----:B------:R-:W4:Y:S01]  /*17730*/  MUFU.EX2 R113, R113 ;  /* 0x0000007100717308 */ /* 0x000f220000000800 */
[C---:B-1----:R-:W-:Y:S04]  /*17740*/  HMMA.16816.F32 R52, R16.reuse, R92, R52 ;  /* 0x0000005c1034723c */ /* 0x042fe80000001834 */
[----:B------:R-:W-:Y:S05]  /*17750*/  LDSM.16.MT88.4 R24, [R140+0x9000] ;  /* 0x009000008c18783b */ /* 0x000fea0000004200 */
[----:B------:R-:W1:Y:S01]  /*17760*/  MUFU.EX2 R114, R114 ;  /* 0x0000007200727308 */ /* 0x000e620000000800 */
[C---:B------:R-:W-:Y:S02]  /*17770*/  HMMA.16816.F32 R56, R16.reuse, R94, R56 ;  /* 0x0000005e1038723c */ /* 0x040fe40000001838 */
[----:B------:R-:W5:Y:S07]  /*17780*/  LDSM.16.MT88.4 R92, [R141+0xa800] ;  /* 0x00a800008d5c783b */ /* 0x000f6e0000004200 */
[----:B------:R-:W1:Y:S01]  /*17790*/  MUFU.EX2 R115, R115 ;  /* 0x0000007300737308 */ /* 0x000e620000000800 */
[C---:B------:R-:W-:Y:S06]  /*177a0*/  HMMA.16816.F32 R60, R16.reuse, R96, R60 ;  /* 0x00000060103c723c */ /* 0x040fec000000183c */
[C---:B------:R-:W-:Y:S01]  /*177b0*/  HMMA.16816.F32 R64, R16.reuse, R98, R64 ;  /* 0x000000621040723c */ /* 0x040fe20000001840 */
[----:B------:R-:W2:Y:S02]  /*177c0*/  LDSM.16.MT88.4 R96, [R140+0xa800] ;  /* 0x00a800008c60783b */ /* 0x000ea40000004200 */
[----:B------:R-:W1:Y:S03]  /*177d0*/  MUFU.EX2 R34, R127 ;  /* 0x0000007f00227308 */ /* 0x000e660000000800 */
[C---:B---3--:R-:W-:Y:S06]  /*177e0*/  HMMA.16816.F32 R68, R16.reuse, R88, R68 ;  /* 0x000000581044723c */ /* 0x048fec0000001844 */
[C---:B------:R-:W-:Y:S01]  /*177f0*/  HMMA.16816.F32 R72, R16.reuse, R90, R72 ;  /* 0x0000005a1048723c */ /* 0x040fe20000001848 */
[----:B------:R-:W3:Y:S05]  /*17800*/  LDSM.16.MT88.4 R88, [R144+0x9000] ;  /* 0x009000009058783b */ /* 0x000eea0000004200 */
[C---:B-----5:R-:W-:Y:S06]  /*17810*/  HMMA.16816.F32 R76, R16.reuse, R92, R76 ;  /* 0x0000005c104c723c */ /* 0x060fec000000184c */
[C---:B------:R-:W-:Y:S01]  /*17820*/  HMMA.16816.F32 R80, R16.reuse, R94, R80 ;  /* 0x0000005e1050723c */ /* 0x040fe20000001850 */
[----:B------:R-:W5:Y:S05]  /*17830*/  LDSM.16.MT88.4 R92, [R142+0x9000] ;  /* 0x009000008e5c783b */ /* 0x000f6a0000004200 */
[C---:B--2---:R-:W-:Y:S06]  /*17840*/  HMMA.16816.F32 R84, R16.reuse, R96, R84 ;  /* 0x000000601054723c */ /* 0x044fec0000001854 */
[----:B------:R-:W-:Y:S07]  /*17850*/  HMMA.16816.F32 R12, R16, R98, R12 ;  /* 0x00000062100c723c */ /* 0x000fee000000180c */
[----:B------:R-:W-:Y:S04]  /*17860*/  F2FP.F16.F32.PACK_AB R17, R111, R110 ;  /* 0x0000006e6f11723e */ /* 0x000fe800000000ff */
[----:B----4-:R-:W-:Y:S02]  /*17870*/  F2FP.F16.F32.PACK_AB R19, R113, R112 ;  /* 0x000000707113723e */ /* 0x010fe400000000ff */
[----:B-1----:R-:W-:Y:S02]  /*17880*/  F2FP.F16.F32.PACK_AB R16, R131, R114 ;  /* 0x000000728310723e */ /* 0x002fe400000000ff */
[----:B------:R-:W-:Y:S07]  /*17890*/  F2FP.F16.F32.PACK_AB R18, R115, R130 ;  /* 0x000000827312723e */ /* 0x000fee00000000ff */
[C---:B---3--:R-:W-:Y:S06]  /*178a0*/  HMMA.16816.F32 R4, R16.reuse, R88, R4 ;  /* 0x000000581004723c */ /* 0x048fec0000001804 */
[C---:B------:R-:W-:Y:S01]  /*178b0*/  HMMA.16816.F32 R8, R16.reuse, R90, R8 ;  /* 0x0000005a1008723c */ /* 0x040fe20000001808 */
[----:B------:R-:W1:Y:S05]  /*178c0*/  LDSM.16.MT88.4 R88, [R144+0xb000] ;  /* 0x00b000009058783b */ /* 0x000e6a0000004200 */
[C---:B-----5:R-:W-:Y:S06]  /*178d0*/  HMMA.16816.F32 R36, R16.reuse, R92, R36 ;  /* 0x0000005c1024723c */ /* 0x060fec0000001824 */
[C---:B------:R-:W-:Y:S01]  /*178e0*/  HMMA.16816.F32 R40, R16.reuse, R94, R40 ;  /* 0x0000005e1028723c */ /* 0x040fe20000001828 */
[----:B------:R-:W-:Y:S05]  /*178f0*/  LDSM.16.MT88.4 R92, [R144+0x9800] ;  /* 0x00980000905c783b */ /* 0x000fea0000004200 */
[C---:B------:R-:W-:Y:S06]  /*17900*/  HMMA.16816.F32 R44, R16.reuse, R20, R44 ;  /* 0x00000014102c723c */ /* 0x040fec000000182c */
        /* <DEDUP_REMOVED lines=12> */
[C---:B------:R-:W-:Y:S05]  /*179d0*/  HMMA.16816.F32 R80, R16.reuse, R26, R80 ;  /* 0x0000001a1050723c */ /* 0x040fea0000001850 */
[--C-:B------:R-:W-:Y:S01]  /*179e0*/  FFMA.FTZ R25, R29, UR4, -R126.reuse ;  /* 0x000000041d197c23 */ /* 0x100fe2000801087e */
[C---:B-1----:R-:W-:Y:S05]  /*179f0*/  HMMA.16816.F32 R84, R16.reuse, R88, R84 ;  /* 0x000000581054723c */ /* 0x042fea0000001854 */
[--C-:B------:R-:W-:Y:S01]  /*17a00*/  FFMA.FTZ R24, R32, UR4, -R126.reuse ;  /* 0x0000000420187c23 */ /* 0x100fe2000801087e */
[----:B------:R-:W-:Y:S01]  /*17a10*/  HMMA.16816.F32 R12, R16, R90, R12 ;  /* 0x0000005a100c723c */ /* 0x000fe2000000180c */
[----:B------:R-:W1:Y:S01]  /*17a20*/  MUFU.EX2 R25, R25 ;  /* 0x0000001900197308 */ /* 0x000e620000000800 */
[----:B------:R-:W3:Y:S03]  /*17a30*/  LDSM.16.MT88.4 R16, [R141+0x9800] ;  /* 0x009800008d10783b */ /* 0x000ee60000004200 */
[----:B------:R-:W-:Y:S01]  /*17a40*/  FFMA.FTZ R126, R33, UR4, -R126 ;  /* 0x00000004217e7c23 */ /* 0x000fe2000801087e */
[----:B------:R-:W-:Y:S01]  /*17a50*/  F2FP.F16.F32.PACK_AB R89, R30, R173 ;  /* 0x000000ad1e59723e */ /* 0x000fe200000000ff */
[----:B------:R-:W-:Y:S01]  /*17a60*/  FADD.FTZ R26, R123, R125 ;  /* 0x0000007d7b1a7221 */ /* 0x000fe20000010000 */
[----:B------:R-:W-:Y:S03]  /*17a70*/  F2FP.F16.F32.PACK_AB R91, R34, R31 ;  /* 0x0000001f225b723e */ /* 0x000fe600000000ff */
[----:B------:R-:W-:Y:S01]  /*17a80*/  MUFU.EX2 R24, R24 ;  /* 0x0000001800187308 */ /* 0x000fe20000000800 */
[----:B------:R-:W-:Y:S04]  /*17a90*/  FADD.FTZ R121, R121, R26 ;  /* 0x0000001a79797221 */ /* 0x000fe80000010000 */
[----:B------:R-:W-:Y:S05]  /*17aa0*/  FADD.FTZ R121, R106, R121 ;  /* 0x000000796a797221 */ /* 0x000fea0000010000 */
[----:B------:R-:W4:Y:S01]  /*17ab0*/  MUFU.EX2 R27, R126 ;  /* 0x0000007e001b7308 */ /* 0x000f220000000800 */
[----:B-1----:R-:W-:Y:S01]  /*17ac0*/  F2FP.F16.F32.PACK_AB R88, R25, R28 ;  /* 0x0000001c1958723e */ /* 0x002fe200000000ff */
[----:B------:R-:W-:Y:S04]  /*17ad0*/  FADD.FTZ R128, R128, R121 ;  /* 0x0000007980807221 */ /* 0x000fe80000010000 */
[----:B------:R-:W-:Y:S01]  /*17ae0*/  FADD.FTZ R128, R129, R128 ;  /* 0x0000008081807221 */ /* 0x000fe20000010000 */
[----:B----4-:R-:W-:Y:S07]  /*17af0*/  F2FP.F16.F32.PACK_AB R90, R27, R24 ;  /* 0x000000181b5a723e */ /* 0x010fee00000000ff */
[C---:B------:R-:W-:Y:S01]  /*17b00*/  HMMA.16816.F32 R96, R88.reuse, R92, R4 ;  /* 0x0000005c5860723c */ /* 0x040fe20000001804 */
[----:B------:R-:W1:Y:S05]  /*17b10*/  LDSM.16.MT88.4 R4, [R140+0x9800] ;  /* 0x009800008c04783b */ /* 0x000e6a0000004200 */
[C---:B------:R-:W-:Y:S03]  /*17b20*/  HMMA.16816.F32 R92, R88.reuse, R94, R8 ;  /* 0x0000005e585c723c */ /* 0x040fe60000001808 */
[----:B------:R-:W4:Y:S03]  /*17b30*/  LDSM.16.MT88.4 R8, [R144+0xb800] ;  /* 0x00b800009008783b */ /* 0x000f260000004200 */
        /* <DEDUP_REMOVED lines=9> */
[C---:B----4-:R-:W-:Y:S06]  /*17bd0*/  HMMA.16816.F32 R60, R88.reuse, R8, R60 ;  /* 0x00000008583c723c */ /* 0x050fec000000183c */
[C---:B------:R-:W-:Y:S05]  /*17be0*/  HMMA.16816.F32 R64, R88.reuse, R10, R64 ;  /* 0x0000000a5840723c */ /* 0x040fea0000001840 */
[----:B------:R-:W-:Y:S01]  /*17bf0*/  FADD.FTZ R8, R122, R107 ;  /* 0x0000006b7a087221 */ /* 0x000fe20000010000 */
[C---:B--2---:R-:W-:Y:S05]  /*17c00*/  HMMA.16816.F32 R68, R88.reuse, R20, R68 ;  /* 0x000000145844723c */ /* 0x044fea0000001844 */
[----:B------:R-:W-:Y:S01]  /*17c10*/  FADD.FTZ R8, R105, R8 ;  /* 0x0000000869087221 */ /* 0x000fe20000010000 */
[C---:B------:R-:W-:Y:S05]  /*17c20*/  HMMA.16816.F32 R72, R88.reuse, R22, R72 ;  /* 0x000000165848723c */ /* 0x040fea0000001848 */
[----:B------:R-:W-:Y:S01]  /*17c30*/  FADD.FTZ R117, R117, R8 ;  /* 0x0000000875757221 */ /* 0x000fe20000010000 */
[C---:B---3--:R-:W-:Y:S05]  /*17c40*/  HMMA.16816.F32 R76, R88.reuse, R16, R76 ;  /* 0x00000010584c723c */ /* 0x048fea000000184c */
[----:B------:R-:W-:Y:S01]  /*17c50*/  MOV R105, R0 ;  /* 0x0000000000697202 */ /* 0x000fe20000000f00 */
[----:B------:R-:W-:Y:S01]  /*17c60*/  FADD.FTZ R117, R116, R117 ;  /* 0x0000007574757221 */ /* 0x000fe20000010000 */
[----:B------:R-:W-:Y:S01]  /*17c70*/  FADD.FTZ R9, R109, R128 ;  /* 0x000000806d097221 */ /* 0x000fe20000010000 */
[C---:B------:R-:W-:Y:S03]  /*17c80*/  HMMA.16816.F32 R80, R88.reuse, R18, R80 ;  /* 0x000000125850723c */ /* 0x040fe60000001850 */
[----:B------:R-:W-:Y:S01]  /*17c90*/  FADD.FTZ R118, R118, R117 ;  /* 0x0000007576767221 */ /* 0x000fe20000010000 */
[----:B------:R-:W-:Y:S02]  /*17ca0*/  FADD.FTZ R9, R108, R9 ;  /* 0x000000096c097221 */ /* 0x000fe40000010000 */
        /* <DEDUP_REMOVED lines=20> */
.L_x_7246:
        /* <DEDUP_REMOVED lines=96> */
[----:B------:R-:W-:Y:S01]  /*183f0*/  IADD3 R8, -R8, R3, RZ ;  /* 0x0000000308087210 */ /* 0x000fe20007ffe1ff */
[----:B-----5:R-:W-:Y:S01]  /*18400*/  @P4 FMUL.FTZ R5, R5, 0.69314718246459960938 ;  /* 0x3f31721805054820 */ /* 0x020fe20000410000 */
[----:B------:R-:W-:-:S02]  /*18410*/  LOP3.LUT R10, R10, 0x1c0, RZ, 0xc0, !PT ;  /* 0x000001c00a0a7812 */ /* 0x000fc400078ec0ff */
[----:B------:R-:W-:Y:S02]  /*18420*/  LOP3.LUT R11, R9, 0x1, RZ, 0xc0, !PT ;  /* 0x00000001090b7812 */ /* 0x000fe400078ec0ff */
[----:B------:R-:W-:Y:S02]  /*18430*/  LEA R8, R7, R8, 0x9 ;  /* 0x0000000807087211 */ /* 0x000fe400078e48ff */
[----:B------:R-:W-:Y:S02]  /*18440*/  LEA.HI R13, R10, R10, RZ, 0x1d ;  /* 0x0000000a0a0d7211 */ /* 0x000fe400078fe8ff */
[----:B------:R-:W-:Y:S02]  /*18450*/  ISETP.NE.U32.AND P0, PT, R11, 0x1, PT ;  /* 0x000000010b00780c */ /* 0x000fe40003f05070 */
[----:B------:R-:W-:Y:S02]  /*18460*/  LEA R8, R8, R13, 0x1 ;  /* 0x0000000d08087211 */ /* 0x000fe400078e08ff */
[----:B------:R-:W-:-:S02]  /*18470*/  R2P PR, R9, 0x6 ;  /* 0x0000000609007804 */ /* 0x000fc40000000000 */
[----:B------:R-:W-:Y:S01]  /*18480*/  LEA R11, R8, UR4, 0x1 ;  /* 0x00000004080b7c11 */ /* 0x000fe2000f8e08ff */
[----:B------:R-:W-:Y:S01]  /*18490*/  ULDC.U8 UR4, c[0x0][0x3d8] ;  /* 0x0000f60000047ab9 */ /* 0x000fe20000000000 */
[----:B------:R-:W-:Y:S02]  /*184a0*/  MOV R8, 0x20 ;  /* 0x0000002000087802 */ /* 0x000fe40000000f00 */
[----:B------:R-:W-:Y:S02]  /*184b0*/  MOV R10, 0x40 ;  /* 0x00000040000a7802 */ /* 0x000fe40000000f00 */
[C---:B------:R-:W-:Y:S02]  /*184c0*/  IADD3 R9, R11.reuse, -0x10, RZ ;  /* 0xfffffff00b097810 */ /* 0x040fe40007ffe0ff */
[----:B------:R-:W-:Y:S02]  /*184d0*/  SEL R8, R8, 0xffffffe0, !P1 ;  /* 0xffffffe008087807 */ /* 0x000fe40004800000 */
[----:B------:R-:W-:-:S02]  /*184e0*/  @P0 IADD3 R9, R11, 0x10, RZ ;  /* 0x000000100b090810 */ /* 0x000fc40007ffe0ff */
[----:B------:R-:W-:Y:S02]  /*184f0*/  F2FP.F16.F32.PACK_AB R96, R97, R96 ;  /* 0x000000606160723e */ /* 0x000fe400000000ff */
[----:B------:R-:W-:Y:S02]  /*18500*/  F2FP.F16.F32.PACK_AB R98, R99, R98 ;  /* 0x000000626362723e */ /* 0x000fe400000000ff */
[----:B------:R-:W-:Y:S01]  /*18510*/  SEL R10, R10, 0xffffffc0, !P2 ;  /* 0xffffffc00a0a7807 */ /* 0x000fe20005000000 */
[----:B------:R-:W-:Y:S01]  /*18520*/  STS [R11], R96 ;  /* 0x000000600b007388 */ /* 0x000fe20000000800 */
[----:B------:R-:W-:Y:S02]  /*18530*/  F2FP.F16.F32.PACK_AB R92, R93, R92 ;  /* 0x0000005c5d5c723e */ /* 0x000fe400000000ff */
[----:B------:R-:W-:Y:S01]  /*18540*/  F2FP.F16.F32.PACK_AB R94, R95, R94 ;  /* 0x0000005e5f5e723e */ /* 0x000fe200000000ff */
        /* <DEDUP_REMOVED lines=13> */
[----:B------:R-:W-:Y:S02]  /*18620*/  IADD3 R17, R11, R10, RZ ;  /* 0x0000000a0b117210 */ /* 0x000fe40007ffe0ff */
        /* <DEDUP_REMOVED lines=34> */
[----:B------:R3:W-:Y:S01]  /*18850*/  STS [R11+0x2400], R62 ;  /* 0x0024003e0b007388 */ /* 0x0007e20000000800 */
[----:B------:R-:W-:Y:S02]  /*18860*/  F2FP.F16.F32.PACK_AB R88, R89, R88 ;  /* 0x000000585958723e */ /* 0x000fe400000000ff */
[----:B------:R-:W-:Y:S01]  /*18870*/  F2FP.F16.F32.PACK_AB R90, R91, R90 ;  /* 0x0000005a5b5a723e */ /* 0x000fe200000000ff */
[----:B------:R-:W-:Y:S01]  /*18880*/  STS [R9+0x2000], R64 ;  /* 0x0020004009007388 */ /* 0x000fe20000000800 */
[----:B------:R-:W-:Y:S02]  /*18890*/  ISETP.NE.AND P0, PT, RZ, UR4, PT ;  /* 0x00000004ff007c0c */ /* 0x000fe4000bf05270 */
        /* <DEDUP_REMOVED lines=29> */
.L_x_7251:
[----:B------:R-:W1:Y:S01]  /*18a70*/  S2R R20, SR_CTAID.Z ;  /* 0x0000000000147919 */ /* 0x000e620000002700 */
[----:B------:R-:W1:Y:S01]  /*18a80*/  LDC R0, c[0x0][0x270] ;  /* 0x00009c00ff007b82 */ /* 0x000e620000000800 */
[----:B------:R-:W1:Y:S07]  /*18a90*/  S2R R13, SR_CTAID.Y ;  /* 0x00000000000d7919 */ /* 0x000e6e0000002600 */
[----:B------:R-:W3:Y:S01]  /*18aa0*/  LDC R4, c[0x0][0x2c4] ;  /* 0x0000b100ff047b82 */ /* 0x000ee20000000800 */
[----:B-1----:R-:W-:-:S04]  /*18ab0*/  IMAD R5, R13, R0, R20 ;  /* 0x000000000d057224 */ /* 0x002fc800078e0214 */
[----:B---3--:R-:W-:-:S07]  /*18ac0*/  IMAD R4, R5, R4, RZ ;  /* 0x0000000405047224 */ /* 0x008fce00078e02ff */
.L_x_7252:
        /* <DEDUP_REMOVED lines=26> */
.L_x_7254:
[----:B------:R-:W-:Y:S05]  /*18c70*/  BSYNC B0 ;  /* 0x0000000000007941 */ /* 0x000fea0003800000 */
.L_x_7253:
[----:B------:R-:W4:Y:S01]  /*18c80*/  S2UR UR5, SR_CTAID.X ;  /* 0x00000000000579c3 */ /* 0x000f220000002500 */
[----:B-1----:R-:W-:Y:S01]  /*18c90*/  SHF.R.S32.HI R7, RZ, 0x1f, R0 ;  /* 0x0000001fff077819 */ /* 0x002fe20000011400 */
[----:B---3--:R1:W3:Y:S01]  /*18ca0*/  LDS.128 R8, [R157+0x1800] ;  /* 0x001800009d087984 */ /* 0x0082e20000000c00 */
[----:B------:R-:W-:Y:S01]  /*18cb0*/  ISETP.NE.AND P0, PT, R156, -0x1, PT ;  /* 0xffffffff9c00780c */ /* 0x000fe20003f05270 */
[----:B------:R-:W-:Y:S01]  /*18cc0*/  BSSY B0, `(.L_x_7255) ;  /* 0x0000035000007945 */ /* 0x000fe20003800000 */
[----:B------:R-:W-:Y:S02]  /*18cd0*/  LEA.HI R0, R7, R0, RZ, 0x3 ;  /* 0x0000000007007211 */ /* 0x000fe400078f18ff */
[----:B------:R-:W-:Y:S01]  /*18ce0*/  SHF.R.S32.HI R7, RZ, 0x1f, R13 ;  /* 0x0000001fff077819 */ /* 0x000fe2000001140d */
[----:B------:R-:W2:Y:S01]  /*18cf0*/  LDC.64 R2, c[0x0][0x290] ;  /* 0x0000a400ff027b82 */ /* 0x000ea20000000a00 */
[----:B------:R-:W-:-:S05]  /*18d00*/  SHF.R.S32.HI R0, RZ, 0x3, R0 ;  /* 0x00000003ff007819 */ /* 0x000fca0000011400 */
[----:B------:R-:W-:Y:S02]  /*18d10*/  VIADD R6, R0, 0x10 ;  /* 0x0000001000067836 */ /* 0x000fe40000000000 */
[----:B------:R-:W5:Y:S01]  /*18d20*/  LDC.64 R4, c[0x0][0x298] ;  /* 0x0000a600ff047b82 */ /* 0x000f620000000a00 */
[----:B----4-:R-:W-:-:S04]  /*18d30*/  USHF.L.U32 UR5, UR5, 0x6, URZ ;  /* 0x0000000605057899 */ /* 0x010fc8000800063f */
[----:B------:R-:W-:Y:S02]  /*18d40*/  USHF.R.S32.HI UR4, URZ, 0x1f, UR5 ;  /* 0x0000001f3f047899 */ /* 0x000fe40008011405 */
[----:B------:R-:W-:Y:S02]  /*18d50*/  VIADD R155, R155, -UR5 ;  /* 0x800000059b9b7c36 */ /* 0x000fe40008000000 */
[----:B--2---:R-:W-:-:S03]  /*18d60*/  IMAD.WIDE.U32 R16, R13, R2, RZ ;  /* 0x000000020d107225 */ /* 0x004fc600078e00ff */
[----:B------:R-:W-:Y:S01]  /*18d70*/  ISETP.GE.AND P5, PT, R6, R155, PT ;  /* 0x0000009b0600720c */ /* 0x000fe20003fa6270 */
[----:B------:R-:W-:Y:S01]  /*18d80*/  IMAD R6, R7, R2, RZ ;  /* 0x0000000207067224 */ /* 0x000fe200078e02ff */
[----:B------:R-:W-:-:S03]  /*18d90*/  SHF.R.S32.HI R7, RZ, 0x1f, R102 ;  /* 0x0000001fff077819 */ /* 0x000fc60000011466 */
[----:B------:R-:W-:Y:S01]  /*18da0*/  IMAD R3, R13, R3, R6 ;  /* 0x000000030d037224 */ /* 0x000fe200078e0206 */
[----:B------:R-:W-:Y:S01]  /*18db0*/  MOV R6, R102 ;  /* 0x0000006600067202 */ /* 0x000fe20000000f00 */
[----:B-----5:R-:W-:-:S04]  /*18dc0*/  IMAD.WIDE.U32 R14, R156, R4, RZ ;  /* 0x000000049c0e7225 */ /* 0x020fc800078e00ff */
[----:B------:R-:W-:Y:S01]  /*18dd0*/  IMAD.WIDE.U32 R12, R4, UR5, R6 ;  /* 0x00000005040c7c25 */ /* 0x000fe2000f8e0006 */
[----:B------:R-:W-:Y:S02]  /*18de0*/  SEL R2, R16, R14, !P0 ;  /* 0x0000000e10027207 */ /* 0x000fe40004000000 */
[----:B------:R-:W-:Y:S01]  /*18df0*/  SHF.R.S32.HI R7, RZ, 0x1f, R20 ;  /* 0x0000001fff077819 */ /* 0x000fe20000011414 */
[----:B------:R-:W-:Y:S02]  /*18e00*/  IMAD R6, R4, UR4, RZ ;  /* 0x0000000404067c24 */ /* 0x000fe4000f8e02ff */
[----:B------:R-:W-:Y:S02]  /*18e10*/  IMAD R156, R156, R5, R15 ;  /* 0x000000059c9c7224 */ /* 0x000fe400078e020f */
[----:B------:R-:W-:Y:S01]  /*18e20*/  @!P0 IMAD.IADD R156, R17, 0x1, R3 ;  /* 0x00000001119c8824 */ /* 0x000fe200078e0203 */
[----:B------:R-:W-:Y:S01]  /*18e30*/  IADD3 R12, P0, R2, R12, RZ ;  /* 0x0000000c020c7210 */ /* 0x000fe20007f1e0ff */
[----:B------:R-:W-:Y:S01]  /*18e40*/  IMAD R3, R5, UR5, R6 ;  /* 0x0000000505037c24 */ /* 0x000fe2000f8e0206 */
[----:B------:R-:W-:Y:S01]  /*18e50*/  ULDC.64 UR4, c[0x0][0x2a0] ;  /* 0x0000a80000047ab9 */ /* 0x000fe20000000a00 */
[----:B------:R1:W2:Y:S01]  /*18e60*/  LDS.128 R16, [R157] ;  /* 0x000000009d107984 */ /* 0x0002a20000000c00 */
        /* <DEDUP_REMOVED lines=24> */
[----:B--2---:R3:W-:Y:S04]  /*18ff0*/  @!P1 STG.E.128 desc[UR6][R22.64], R16 ;  /* 0x0000001016009986 */ /* 0x0047e8000c101d06 */
[----:B----4-:R3:W-:Y:S02]  /*19000*/  @!P0 STG.E.128 desc[UR6][R22.64+0x80], R12 ;  /* 0x0000800c16008986 */ /* 0x0107e4000c101d06 */
.L_x_7256:
[----:B------:R-:W-:Y:S05]  /*19010*/  BSYNC B0 ;  /* 0x0000000000007941 */ /* 0x000fea0003800000 */
.L_x_7255:
[----:B--23--:R2:W3:Y:S01]  /*19020*/  LDS.128 R16, [R157+0x800] ;  /* 0x000800009d107984 */ /* 0x00c4e20000000c00 */
        /* <DEDUP_REMOVED lines=19> */
.L_x_7258:
[----:B------:R-:W-:Y:S05]  /*19160*/  BSYNC B0 ;  /* 0x0000000000007941 */ /* 0x000fea0003800000 */
.L_x_7257:
        /* <DEDUP_REMOVED lines=20> */
.L_x_7260:
[----:B------:R-:W-:Y:S05]  /*192b0*/  BSYNC B0 ;  /* 0x0000000000007941 */ /* 0x000fea0003800000 */
.L_x_7259:
        /* <DEDUP_REMOVED lines=20> */
.L_x_7261:
        /* <DEDUP_REMOVED lines=16> */
.L_x_8422:


//--------------------- .text._ZN5flash24flash_fwd_splitkv_kernelI23Flash_fwd_kernel_traitsILi128ELi64ELi64ELi4ELb0ELb0EN7cutlass6half_tE19Flash_kernel_traitsILi128ELi64ELi64ELi4ES3_EELb1ELb0ELb1ELb0ELb0ELb1ELb0ELb1EEEvNS_16Flash_fwd_paramsE --------------------------
	.section	.text._ZN5flash24flash_fwd_splitkv_kernelI23Flash_fwd_kernel_traitsILi128ELi64ELi64ELi4ELb0ELb0EN7cutlass6half_tE19Flash_kernel_traitsILi128ELi64ELi64ELi4ES3_EELb1ELb0ELb1ELb0ELb0ELb1ELb0ELb1EEEvNS_16Flash_fwd_paramsE,"ax",@progbits
	.align	128
        .global         _ZN5flash24flash_fwd_splitkv_kernelI23Flash_fwd_kernel_traitsILi128ELi64ELi64ELi4ELb0ELb0EN7cutlass6half_tE19Flash_kernel_traitsILi128ELi64ELi64ELi4ES3_EELb1ELb0ELb1ELb0ELb0ELb1ELb0ELb1EEEvNS_16Flash_fwd_paramsE
        .type           _ZN5flash24flash_fwd_splitkv_kernelI23Flash_fwd_kernel_traitsILi128ELi64ELi64ELi4ELb0ELb0EN7cutlass6half_tE19Flash_kernel_traitsILi128ELi64ELi64ELi4ES3_EELb1ELb0ELb1ELb0ELb0ELb1ELb0ELb1EEEvNS_16Flash_fwd_paramsE,@function
        .size           _ZN5flash24flash_fwd_splitkv_kernelI23Flash_fwd_kernel_traitsILi128ELi64ELi64ELi4ELb0ELb0EN7cutlass6half_tE19Flash_kernel_traitsILi128ELi64ELi64ELi4ES3_EELb1ELb0ELb1ELb0ELb0ELb1ELb0ELb1EEEvNS_16Flash_fwd_paramsE,(.L_x_8423 - _ZN5flash24flash_fwd_splitkv_kernelI23Flash_fwd_kernel_traitsILi128ELi64ELi64ELi4ELb0ELb0EN7cutlass6half_tE19Flash_kernel_traitsILi128ELi64ELi64ELi4ES3_EELb1ELb0ELb1ELb0ELb0ELb1ELb0ELb1EEEvNS_16Flash_fwd_paramsE)
        .other          _ZN5flash24flash_fwd_splitkv_kernelI23Flash_fwd_kernel_traitsILi128ELi64ELi64ELi4ELb0ELb0EN7cutlass6half_tE19Flash_kernel_traitsILi128ELi64ELi64ELi4ES3_EELb1ELb0ELb1ELb0ELb0ELb1ELb0ELb1EEEvNS_16Flash_fwd_paramsE,@"STO_CUDA_ENTRY STV_DEFAULT"
_ZN5flash24flash_fwd_splitkv_kernelI23Flash_fwd_kernel_traitsILi128ELi64ELi64ELi4ELb0ELb0EN7cutlass6half_tE19Flash_kernel_traitsILi128ELi64ELi64ELi4ES3_EELb1ELb0ELb1ELb0ELb0ELb1ELb0ELb1EEEvNS_16Flash_fwd_paramsE:
.text._ZN5flash24flash_fwd_splitkv_kernelI23Flash_fwd_kernel_traitsILi128ELi64ELi64ELi4ELb0ELb0EN7cutlass6half_tE19Flash_kernel_traitsILi128ELi64ELi64ELi4ES3_EELb1ELb0ELb1ELb0ELb0ELb1ELb0ELb1EEEvNS_16Flash_fwd_paramsE:
        /* <DEDUP_REMOVED lines=40> */
.L_x_7262:
[----:B------:R-:W1:Y:S02]  /*0280*/  LDC R61, c[0x0][0x2c8] ;  /* 0x0000b200ff3d7b82 */ /* 0x000e640000000800 */
.L_x_7263:
        /* <DEDUP_REMOVED lines=94> */
.L_x_7266:
[----:B------:R-:W-:Y:S05]  /*0870*/  BSYNC B0 ;  /* 0x0000000000007941 */ /* 0x000fea0003800000 */
.L_x_7265:
        /* <DEDUP_REMOVED lines=19> */
.L_x_7268:
[----:B------:R-:W-:Y:S05]  /*09b0*/  BSYNC B0 ;  /* 0x0000000000007941 */ /* 0x000fea0003800000 */
.L_x_7267:
        /* <DEDUP_REMOVED lines=20> */
.L_x_7270:
[----:B------:R-:W-:Y:S05]  /*0b00*/  BSYNC B0 ;  /* 0x0000000000007941 */ /* 0x000fea0003800000 */
.L_x_7269:
        /* <DEDUP_REMOVED lines=19> */
.L_x_7272:
[----:B------:R-:W-:Y:S05]  /*0c40*/  BSYNC B0 ;  /* 0x0000000000007941 */ /* 0x000fea0003800000 */
.L_x_7271:
        /* <DEDUP_REMOVED lines=15> */
.L_x_7264:
        /* <DEDUP_REMOVED lines=22> */
.L_x_7273:
        /* <DEDUP_REMOVED lines=81> */
.L_x_7274:
        /* <DEDUP_REMOVED lines=48> */
.L_x_7276:
        /* <DEDUP_REMOVED lines=31> */
.L_x_7275:
        /* <DEDUP_REMOVED lines=237> */
.L_x_7346:
        /* <DEDUP_REMOVED lines=19> */
.L_x_7279:
[----:B------:R-:W-:Y:S05]  /*28a0*/  BSYNC B0 ;  /* 0x0000000000007941 */ /* 0x000fea0003800000 */
.L_x_7278:
        /* <DEDUP_REMOVED lines=12> */
.L_x_7281:
[----:B------:R-:W-:Y:S05]  /*2970*/  BSYNC B0 ;  /* 0x0000000000007941 */ /* 0x000fea0003800000 */
.L_x_7280:
        /* <DEDUP_REMOVED lines=12> */
.L_x_7283:
[----:B------:R-:W-:Y:S05]  /*2a40*/  BSYNC B0 ;  /* 0x0000000000007941 */ /* 0x000fea0003800000 */
.L_x_7282:
        /* <DEDUP_REMOVED lines=16> */
.L_x_7285:
[----:B------:R-:W-:Y:S05]  /*2b50*/  BSYNC B0 ;  /* 0x0000000000007941 */ /* 0x000fea0003800000 */
.L_x_7284:
        /* <DEDUP_REMOVED lines=65> */
.L_x_7291:
[----:B------:R-:W-:Y:S05]  /*2f70*/  BSYNC B0 ;  /* 0x0000000000007941 */ /* 0x000fea0003800000 */
.L_x_7290:
        /* <DEDUP_REMOVED lines=52> */
.L_x_7289:
[----:B------:R-:W-:Y:S05]  /*32c0*/  BSYNC B1 ;  /* 0x0000000000017941 */ /* 0x000fea0003800000 */
.L_x_7288:
        /* <DEDUP_REMOVED lines=66> */
.L_x_7295:
[----:B------:R-:W-:Y:S05]  /*36f0*/  BSYNC B0 ;  /* 0x0000000000007941 */ /* 0x000fea0003800000 */
.L_x_7294:
        /* <DEDUP_REMOVED lines=54> */
.L_x_7293:
[----:B------:R-:W-:Y:S05]  /*3a60*/  BSYNC B1 ;  /* 0x0000000000017941 */ /* 0x000fea0003800000 */
.L_x_7292:
        /* <DEDUP_REMOVED lines=66> */
.L_x_7299:
[----:B------:R-:W-:Y:S05]  /*3e90*/  BSYNC B0 ;  /* 0x0000000000007941 */ /* 0x000fea0003800000 */
.L_x_7298:
        /* <DEDUP_REMOVED lines=54> */
.L_x_7297:
[----:B------:R-:W-:Y:S05]  /*4200*/  BSYNC B1 ;  /* 0x0000000000017941 */ /* 0x000fea0003800000 */
.L_x_7296:
        /* <DEDUP_REMOVED lines=71> */
.L_x_7303:
[----:B------:R-:W-:Y:S05]  /*4680*/  BSYNC B0 ;  /* 0x0000000000007941 */ /* 0x000fea0003800000 */
.L_x_7302:
        /* <DEDUP_REMOVED lines=54> */
.L_x_7301:
[----:B------:R-:W-:Y:S05]  /*49f0*/  BSYNC B1 ;  /* 0x0000000000017941 */ /* 0x000fea0003800000 */
.L_x_7300:
        /* <DEDUP_REMOVED lines=9> */
.L_x_7287:
        /* <DEDUP_REMOVED lines=97> */
.L_x_7310:
[----:B------:R-:W-:Y:S05]  /*50a0*/  BSYNC B0 ;  /* 0x0000000000007941 */ /* 0x000fea0003800000 */
.L_x_7309:
[----:B-----5:R1:W-:Y:S02]  /*50b0*/  STG.E.128 desc[UR6][R84.64], R32 ;  /* 0x0000002054007986 */ /* 0x0203e4000c101d06 */
.L_x_7308:
[----:B------:R-:W-:Y:S05]  /*50c0*/  BSYNC B1 ;  /* 0x0000000000017941 */ /* 0x000fea0003800000 */
.L_x_7307:
        /* <DEDUP_REMOVED lines=95> */
.L_x_7312:
[----:B------:R-:W-:Y:S05]  /*56c0*/  BSYNC B0 ;  /* 0x0000000000007941 */ /* 0x000fea0003800000 */
.L_x_7311:
[----:B-----5:R1:W-:Y:S02]  /*56d0*/  STG.E.128 desc[UR6][R84.64+0x80], R32 ;  /* 0x0000802054007986 */ /* 0x0203e4000c101d06 */
.L_x_7306:
[----:B------:R-:W-:Y:S05]  /*56e0*/  BSYNC B2 ;  /* 0x0000000000027941 */ /* 0x000fea0003800000 */
.L_x_7305:
        /* <DEDUP_REMOVED lines=103> */
.L_x_7318:
[----:B------:R-:W-:Y:S05]  /*5d60*/  BSYNC B0 ;  /* 0x0000000000007941 */ /* 0x000fea0003800000 */
.L_x_7317:
[----:B-----5:R1:W-:Y:S02]  /*5d70*/  STG.E.128 desc[UR6][R146.64], R28 ;  /* 0x0000001c92007986 */ /* 0x0203e4000c101d06 */
.L_x_7316:
[----:B------:R-:W-:Y:S05]  /*5d80*/  BSYNC B1 ;  /* 0x0000000000017941 */ /* 0x000fea0003800000 */
.L_x_7315:
        /* <DEDUP_REMOVED lines=99> */
.L_x_7320:
[----:B------:R-:W-:Y:S05]  /*63c0*/  BSYNC B0 ;  /* 0x0000000000007941 */ /* 0x000fea0003800000 */
.L_x_7319:
[----:B-----5:R1:W-:Y:S02]  /*63d0*/  STG.E.128 desc[UR6][R146.64], R28 ;  /* 0x0000001c92007986 */ /* 0x0203e4000c101d06 */
.L_x_7314:
[----:B------:R-:W-:Y:S05]  /*63e0*/  BSYNC B2 ;  /* 0x0000000000027941 */ /* 0x000fea0003800000 */
.L_x_7313:
        /* <DEDUP_REMOVED lines=103> */
.L_x_7326:
[----:B------:R-:W-:Y:S05]  /*6a60*/  BSYNC B0 ;  /* 0x0000000000007941 */ /* 0x000fea0003800000 */
.L_x_7325:
[----:B-----5:R1:W-:Y:S02]  /*6a70*/  STG.E.128 desc[UR6][R146.64], R28 ;  /* 0x0000001c92007986 */ /* 0x0203e4000c101d06 */
.L_x_7324:
[----:B------:R-:W-:Y:S05]  /*6a80*/  BSYNC B1 ;  /* 0x0000000000017941 */ /* 0x000fea0003800000 */
.L_x_7323:
        /* <DEDUP_REMOVED lines=99> */
.L_x_7328:
[----:B------:R-:W-:Y:S05]  /*70c0*/  BSYNC B0 ;  /* 0x0000000000007941 */ /* 0x000fea0003800000 */
.L_x_7327:
[----:B-----5:R1:W-:Y:S02]  /*70d0*/  STG.E.128 desc[UR6][R146.64], R28 ;  /* 0x0000001c92007986 */ /* 0x0203e4000c101d06 */
.L_x_7322:
[----:B------:R-:W-:Y:S05]  /*70e0*/  BSYNC B2 ;  /* 0x0000000000027941 */ /* 0x000fea0003800000 */
.L_x_7321:
        /* <DEDUP_REMOVED lines=108> */
.L_x_7334:
[----:B------:R-:W-:Y:S05]  /*77b0*/  BSYNC B0 ;  /* 0x0000000000007941 */ /* 0x000fea0003800000 */
.L_x_7333:
[----:B-----5:R1:W-:Y:S02]  /*77c0*/  STG.E.128 desc[UR6][R148.64], R28 ;  /* 0x0000001c94007986 */ /* 0x0203e4000c101d06 */
.L_x_7332:
[----:B------:R-:W-:Y:S05]  /*77d0*/  BSYNC B1 ;  /* 0x0000000000017941 */ /* 0x000fea0003800000 */
.L_x_7331:
        /* <DEDUP_REMOVED lines=99> */
.L_x_7336:
[----:B------:R-:W-:Y:S05]  /*7e10*/  BSYNC B0 ;  /* 0x0000000000007941 */ /* 0x000fea0003800000 */
.L_x_7335:
[----:B-----5:R1:W-:Y:S02]  /*7e20*/  STG.E.128 desc[UR6][R146.64], R28 ;  /* 0x0000001c92007986 */ /* 0x0203e4000c101d06 */
.L_x_7330:
[----:B------:R-:W-:Y:S05]  /*7e30*/  BSYNC B2 ;  /* 0x0000000000027941 */ /* 0x000fea0003800000 */
.L_x_7329:
        /* <DEDUP_REMOVED lines=8> */
.L_x_7286:
        /* <DEDUP_REMOVED lines=10> */
.L_x_7338:
[----:B------:R-:W-:Y:S05]  /*7f60*/  BSYNC B0 ;  /* 0x0000000000007941 */ /* 0x000fea0003800000 */
.L_x_7337:
        /* <DEDUP_REMOVED lines=16> */
.L_x_7340:
[----:B------:R-:W-:Y:S05]  /*8070*/  BSYNC B0 ;  /* 0x0000000000007941 */ /* 0x000fea0003800000 */
.L_x_7339:
        /* <DEDUP_REMOVED lines=16> */
.L_x_7342:
[----:B------:R-:W-:Y:S05]  /*8180*/  BSYNC B0 ;  /* 0x0000000000007941 */ /* 0x000fea0003800000 */
.L_x_7341:
        /* <DEDUP_REMOVED lines=22> */
.L_x_7343:
[----:B------:R-:W-:Y:S05]  /*82f0*/  BSYNC B0 ;  /* 0x0000000000007941 */ /* 0x000fea0003800000 */
.L_x_7304:
        /* <DEDUP_REMOVED lines=81> */
.L_x_7344:
        /* <DEDUP_REMOVED lines=9> */
.L_x_7345:
[----:B------:R-:W-:Y:S04]  /*88a0*/  IADD3 R11, R11, -0x1, RZ ;  /* 0xffffffff0b0b7810 */ /* 0x000fe80007ffe0ff */
[----:B------:R-:W-:Y:S11]  /*88b0*/  ISETP.GT.AND P0, PT, R11, R59, PT ;  /* 0x0000003b0b00720c */ /* 0x000ff60003f04270 */
[----:B------:R-:W-:Y:S02]  /*88c0*/  @!UPT UIADD3 URZ, URZ, URZ, URZ ;  /* 0x0000003f3f3ff290 */ /* 0x000fe4000fffe03f */
[----:B------:R-:W-:Y:S05]  /*88d0*/  @P0 BRA `(.L_x_7346) ;  /* 0xffffff9c00a40947 */ /* 0x000fea000383ffff */
.L_x_7277:
        /* <DEDUP_REMOVED lines=107> */
.L_x_7355:
[----:B------:R-:W-:Y:S05]  /*8f90*/  BSYNC B0 ;  /* 0x0000000000007941 */ /* 0x000fea0003800000 */
.L_x_7354:
[----:B-----5:R3:W-:Y:S02]  /*8fa0*/  STS.128 [R157], R8 ;  /* 0x000000089d007388 */ /* 0x0207e40000000c00 */
.L_x_7353:
[----:B------:R-:W-:Y:S05]  /*8fb0*/  BSYNC B1 ;  /* 0x0000000000017941 */ /* 0x000fea0003800000 */
.L_x_7352:
        /* <DEDUP_REMOVED lines=47> */
.L_x_7357:
[----:B------:R-:W-:Y:S05]  /*92b0*/  BSYNC B0 ;  /* 0x0000000000007941 */ /* 0x000fea0003800000 */
.L_x_7356:
[----:B-----5:R1:W-:Y:S02]  /*92c0*/  STS.128 [R157+0x2000], R8 ;  /* 0x002000089d007388 */ /* 0x0203e40000000c00 */
.L_x_7351:
[----:B------:R-:W-:Y:S05]  /*92d0*/  BSYNC B2 ;  /* 0x0000000000027941 */ /* 0x000fea0003800000 */
.L_x_7350:
        /* <DEDUP_REMOVED lines=65> */
.L_x_7363:
[----:B------:R-:W-:Y:S05]  /*96f0*/  BSYNC B0 ;  /* 0x0000000000007941 */ /* 0x000fea0003800000 */
.L_x_7362:
[----:B-----5:R3:W-:Y:S02]  /*9700*/  STS.128 [R157+0x800], R8 ;  /* 0x000800089d007388 */ /* 0x0207e40000000c00 */
.L_x_7361:
[----:B------:R-:W-:Y:S05]  /*9710*/  BSYNC B1 ;  /* 0x0000000000017941 */ /* 0x000fea0003800000 */
.L_x_7360:
        /* <DEDUP_REMOVED lines=47> */
.L_x_7365:
[----:B------:R-:W-:Y:S05]  /*9a10*/  BSYNC B0 ;  /* 0x0000000000007941 */ /* 0x000fea0003800000 */
.L_x_7364:
[----:B-----5:R3:W-:Y:S02]  /*9a20*/  STS.128 [R157+0x2800], R8 ;  /* 0x002800089d007388 */ /* 0x0207e40000000c00 */
.L_x_7359:
[----:B------:R-:W-:Y:S05]  /*9a30*/  BSYNC B2 ;  /* 0x0000000000027941 */ /* 0x000fea0003800000 */
.L_x_7358:
        /* <DEDUP_REMOVED lines=66> */
.L_x_7371:
[----:B------:R-:W-:Y:S05]  /*9e60*/  BSYNC B0 ;  /* 0x0000000000007941 */ /* 0x000fea0003800000 */
.L_x_7370:
[----:B-----5:R3:W-:Y:S02]  /*9e70*/  STS.128 [R157+0x1000], R8 ;  /* 0x001000089d007388 */ /* 0x0207e40000000c00 */
.L_x_7369:
[----:B------:R-:W-:Y:S05]  /*9e80*/  BSYNC B1 ;  /* 0x0000000000017941 */ /* 0x000fea0003800000 */
.L_x_7368:
        /* <DEDUP_REMOVED lines=47> */
.L_x_7373:
[----:B------:R-:W-:Y:S05]  /*a180*/  BSYNC B0 ;  /* 0x0000000000007941 */ /* 0x000fea0003800000 */
.L_x_7372:
[----:B-----5:R1:W-:Y:S02]  /*a190*/  STS.128 [R157+0x3000], R8 ;  /* 0x003000089d007388 */ /* 0x0203e40000000c00 */
.L_x_7367:
[----:B------:R-:W-:Y:S05]  /*a1a0*/  BSYNC B2 ;  /* 0x0000000000027941 */ /* 0x000fea0003800000 */
.L_x_7366:
        /* <DEDUP_REMOVED lines=63> */
.L_x_7378:
[----:B------:R-:W-:Y:S05]  /*a5a0*/  BSYNC B0 ;  /* 0x0000000000007941 */ /* 0x000fea0003800000 */
.L_x_7377:
[----:B-----5:R3:W-:Y:S02]  /*a5b0*/  STS.128 [R157+0x1800], R8 ;  /* 0x001800089d007388 */ /* 0x0207e40000000c00 */
.L_x_7376:
[----:B------:R-:W-:Y:S05]  /*a5c0*/  BSYNC B1 ;  /* 0x0000000000017941 */ /* 0x000fea0003800000 */
.L_x_7375:
        /* <DEDUP_REMOVED lines=45> */
.L_x_7380:
[----:B------:R-:W-:Y:S05]  /*a8a0*/  BSYNC B0 ;  /* 0x0000000000007941 */ /* 0x000fea0003800000 */
.L_x_7379:
[----:B-----5:R3:W-:Y:S01]  /*a8b0*/  STS.128 [R157+0x3800], R8 ;  /* 0x003800089d007388 */ /* 0x0207e20000000c00 */
[----:B------:R-:W-:Y:S05]  /*a8c0*/  BRA `(.L_x_7374) ;  /* 0x0000003400c07947 */ /* 0x000fea0003800000 */
.L_x_7349:
        /* <DEDUP_REMOVED lines=93> */
.L_x_7386:
[----:B------:R-:W-:Y:S05]  /*aea0*/  BSYNC B0 ;  /* 0x0000000000007941 */ /* 0x000fea0003800000 */
.L_x_7385:
[----:B-----5:R3:W-:Y:S02]  /*aeb0*/  STS.128 [R157], R20 ;  /* 0x000000149d007388 */ /* 0x0207e40000000c00 */
.L_x_7384:
[----:B------:R-:W-:Y:S05]  /*aec0*/  BSYNC B1 ;  /* 0x0000000000017941 */ /* 0x000fea0003800000 */
.L_x_7383:
        /* <DEDUP_REMOVED lines=88> */
.L_x_7388:
[----:B------:R-:W-:Y:S05]  /*b450*/  BSYNC B0 ;  /* 0x0000000000007941 */ /* 0x000fea0003800000 */
.L_x_7387:
[----:B-----5:R1:W-:Y:S02]  /*b460*/  STS.128 [R157+0x2000], R20 ;  /* 0x002000149d007388 */ /* 0x0203e40000000c00 */
.L_x_7382:
[----:B------:R-:W-:Y:S05]  /*b470*/  BSYNC B2 ;  /* 0x0000000000027941 */ /* 0x000fea0003800000 */
.L_x_7381:
        /* <DEDUP_REMOVED lines=98> */
.L_x_7394:
[----:B------:R-:W-:Y:S05]  /*baa0*/  BSYNC B0 ;  /* 0x0000000000007941 */ /* 0x000fea0003800000 */
.L_x_7393:
[----:B-----5:R3:W-:Y:S02]  /*bab0*/  STS.128 [R157+0x800], R20 ;  /* 0x000800149d007388 */ /* 0x0207e40000000c00 */
.L_x_7392:
[----:B------:R-:W-:Y:S05]  /*bac0*/  BSYNC B1 ;  /* 0x0000000000017941 */ /* 0x000fea0003800000 */
.L_x_7391:
        /* <DEDUP_REMOVED lines=91> */
.L_x_7396:
[----:B------:R-:W-:Y:S05]  /*c080*/  BSYNC B0 ;  /* 0x0000000000007941 */ /* 0x000fea0003800000 */
.L_x_7395:
[----:B-----5:R1:W-:Y:S02]  /*c090*/  STS.128 [R157+0x2800], R16 ;  /* 0x002800109d007388 */ /* 0x0203e40000000c00 */
.L_x_7390:
[----:B------:R-:W-:Y:S05]  /*c0a0*/  BSYNC B2 ;  /* 0x0000000000027941 */ /* 0x000fea0003800000 */
.L_x_7389:
        /* <DEDUP_REMOVED lines=99> */
.L_x_7402:
[----:B------:R-:W-:Y:S05]  /*c6e0*/  BSYNC B0 ;  /* 0x0000000000007941 */ /* 0x000fea0003800000 */
.L_x_7401:
[----:B-----5:R1:W-:Y:S02]  /*c6f0*/  STS.128 [R157+0x1000], R20 ;  /* 0x001000149d007388 */ /* 0x0203e40000000c00 */
.L_x_7400:
[----:B------:R-:W-:Y:S05]  /*c700*/  BSYNC B1 ;  /* 0x0000000000017941 */ /* 0x000fea0003800000 */
.L_x_7399:
        /* <DEDUP_REMOVED lines=91> */
.L_x_7404:
[----:B------:R-:W-:Y:S05]  /*ccc0*/  BSYNC B0 ;  /* 0x0000000000007941 */ /* 0x000fea0003800000 */
.L_x_7403:
[----:B-----5:R3:W-:Y:S02]  /*ccd0*/  STS.128 [R157+0x3000], R20 ;  /* 0x003000149d007388 */ /* 0x0207e40000000c00 */
.L_x_7398:
[----:B------:R-:W-:Y:S05]  /*cce0*/  BSYNC B2 ;  /* 0x0000000000027941 */ /* 0x000fea0003800000 */
.L_x_7397:
        /* <DEDUP_REMOVED lines=98> */
.L_x_7408:
[----:B------:R-:W-:Y:S05]  /*d310*/  BSYNC B0 ;  /* 0x0000000000007941 */ /* 0x000fea0003800000 */
.L_x_7407:
[----:B-----5:R1:W-:Y:S02]  /*d320*/  STS.128 [R157+0x1800], R20 ;  /* 0x001800149d007388 */ /* 0x0203e40000000c00 */
.L_x_7406:
[----:B------:R-:W-:Y:S05]  /*d330*/  BSYNC B1 ;  /* 0x0000000000017941 */ /* 0x000fea0003800000 */
.L_x_7405:
        /* <DEDUP_REMOVED lines=96> */
.L_x_7410:
[----:B------:R-:W-:Y:S05]  /*d940*/  BSYNC B0 ;  /* 0x0000000000007941 */ /* 0x000fea0003800000 */
.L_x_7409:
[----:B-----5:R1:W-:Y:S01]  /*d950*/  STS.128 [R157+0x3800], R16 ;  /* 0x003800109d007388 */ /* 0x0203e20000000c00 */
[----:B------:R-:W-:Y:S05]  /*d960*/  BRA `(.L_x_7374) ;  /* 0x0000000400987947 */ /* 0x000fea0003800000 */
.L_x_7348:
        /* <DEDUP_REMOVED lines=29> */
.L_x_7412:
[----:B------:R-:W-:Y:S05]  /*db40*/  BSYNC B0 ;  /* 0x0000000000007941 */ /* 0x000fea0003800000 */
.L_x_7411:
        /* <DEDUP_REMOVED lines=23> */
.L_x_7414:
[----:B------:R-:W-:Y:S05]  /*dcc0*/  BSYNC B0 ;  /* 0x0000000000007941 */ /* 0x000fea0003800000 */
.L_x_7413:
        /* <DEDUP_REMOVED lines=23> */
.L_x_7416:
[----:B------:R-:W-:Y:S05]  /*de40*/  BSYNC B0 ;  /* 0x0000000000007941 */ /* 0x000fea0003800000 */
.L_x_7415:
        /* <DEDUP_REMOVED lines=24> */
.L_x_7374:
[----:B------:R-:W-:Y:S05]  /*dfd0*/  BSYNC B3 ;  /* 0x0000000000037941 */ /* 0x000fea0003800000 */
.L_x_7347:
        /* <DEDUP_REMOVED lines=32> */
.L_x_7418:
[----:B------:R-:W-:Y:S05]  /*e1e0*/  BSYNC B0 ;  /* 0x0000000000007941 */ /* 0x000fea0003800000 */
.L_x_7417:
        /* <DEDUP_REMOVED lines=21> */
.L_x_7420:
[----:B------:R-:W-:Y:S05]  /*e340*/  BSYNC B0 ;  /* 0x0000000000007941 */ /* 0x000fea0003800000 */
.L_x_7419:
        /* <DEDUP_REMOVED lines=26> */
.L_x_7422:
[----:B------:R-:W-:Y:S05]  /*e4f0*/  BSYNC B0 ;  /* 0x0000000000007941 */ /* 0x000fea0003800000 */
.L_x_7421:
        /* <DEDUP_REMOVED lines=32> */
.L_x_7424:
[----:B------:R-:W-:Y:S05]  /*e700*/  BSYNC B0 ;  /* 0x0000000000007941 */ /* 0x000fea0003800000 */
.L_x_7423:
        /* <DEDUP_REMOVED lines=55> */
.L_x_7426:
[----:B------:R-:W-:Y:S05]  /*ea80*/  BSYNC B0 ;  /* 0x0000000000007941 */ /* 0x000fea0003800000 */
.L_x_7425:
        /* <DEDUP_REMOVED lines=21> */
.L_x_7428:
[----:B------:R-:W-:Y:S05]  /*ebe0*/  BSYNC B0 ;  /* 0x0000000000007941 */ /* 0x000fea0003800000 */
.L_x_7427:
        /* <DEDUP_REMOVED lines=24> */
.L_x_7430:
[----:B------:R-:W-:Y:S05]  /*ed70*/  BSYNC B0 ;  /* 0x0000000000007941 */ /* 0x000fea0003800000 */
.L_x_7429:
        /* <DEDUP_REMOVED lines=25> */
.L_x_7432:
[----:B------:R-:W-:Y:S05]  /*ef10*/  BSYNC B0 ;  /* 0x0000000000007941 */ /* 0x000fea0003800000 */
.L_x_7431:
[----:B------:R-:W-:Y:S01]  /*ef20*/  LDSM.16.M88.4 R96, [R150] ;  /* 0x000000009660783b */ /* 0x000fe20000000200 */
[----:B------:R-:W-:Y:S01]  /*ef30*/  R2P PR, R55, 0x6 ;  /* 0x0000000637007804 */ /* 0x000fe20000000000 */
[C---:B------:R-:W-:Y:S01]  /*ef40*/  VIADD R0, R149.reuse, 0x4000 ;  /* 0x0000400095007836 */ /* 0x040fe20000000000 */
[----:B------:R-:W-:Y:S01]  /*ef50*/  SHF.R.S32.HI R164, RZ, 0x1f, R53 ;  /* 0x0000001fffa47819 */ /* 0x000fe20000011435 */
[----:B------:R-:W3:Y:S01]  /*ef60*/  LDSM.16.M88.4 R32, [R149+0x4000] ;  /* 0x004000009520783b */ /* 0x000ee20000000200 */
[----:B------:R-:W-:Y:S01]  /*ef70*/  VIADD R147, R149, 0x4020 ;  /* 0x0000402095937836 */ /* 0x000fe20000000000 */
[----:B------:R-:W-:Y:S01]  /*ef80*/  ULDC.64 UR14, c[0x0][0x398] ;  /* 0x0000e600000e7ab9 */ /* 0x000fe20000000a00 */
[--C-:B------:R-:W-:Y:S01]  /*ef90*/  IMAD R148, R41, 0x2, R150.reuse ;  /* 0x0000000229947824 */ /* 0x100fe200078e0296 */
[----:B------:R-:W3:Y:S01]  /*efa0*/  LDSM.16.M88.4 R76, [R149+0x4800] ;  /* 0x00480000954c783b */ /* 0x000ee20000000200 */
[C---:B------:R-:W-:Y:S01]  /*efb0*/  IMAD R146, R39.reuse, 0x2, R150 ;  /* 0x0000000227927824 */ /* 0x040fe200078e0296 */
[----:B------:R-:W-:Y:S01]  /*efc0*/  LEA.HI R164, R164, R53, RZ, 0x2 ;  /* 0x00000035a4a47211 */ /* 0x000fe200078f10ff */
[----:B------:R-:W-:Y:S01]  /*efd0*/  IMAD.SHL.U32 R165, R48, 0x2, RZ ;  /* 0x0000000230a57824 */ /* 0x000fe200078e00ff */
[----:B-1--4-:R-:W-:Y:S01]  /*efe0*/  LDSM.16.M88.4 R8, [R148] ;  /* 0x000000009408783b */ /* 0x012fe20000000200 */
[----:B------:R-:W-:Y:S01]  /*eff0*/  LEA R145, R39, R148, 0x1 ;  /* 0x0000009427917211 */ /* 0x000fe200078e08ff */
[----:B------:R-:W-:Y:S01]  /*f000*/  @P1 VIADD R147, R0, 0xffffffe0 ;  /* 0xffffffe000931836 */ /* 0x000fe20000000000 */
[----:B------:R-:W-:Y:S01]  /*f010*/  SHF.R.S32.HI R164, RZ, 0x2, R164 ;  /* 0x00000002ffa47819 */ /* 0x000fe200000114a4 */
[----:B------:R-:W-:Y:S01]  /*f020*/  LDSM.16.M88.4 R68, [R149+0x5000] ;  /* 0x005000009544783b */ /* 0x000fe20000000200 */
[----:B------:R-:W-:Y:S01]  /*f030*/  IMAD.MOV.U32 R0, RZ, RZ, 0x40 ;  /* 0x00000040ff007424 */ /* 0x000fe200078e00ff */
[----:B------:R-:W-:Y:S01]  /*f040*/  LOP3.LUT R165, R165, 0x6, RZ, 0xc0, !PT ;  /* 0x00000006a5a57812 */ /* 0x000fe200078ec0ff */
[C---:B------:R-:W-:Y:S01]  /*f050*/  VIADD R139, R147.reuse, 0x800 ;  /* 0x00000800938b7836 */ /* 0x040fe20000000000 */
[----:B------:R-:W1:Y:S01]  /*f060*/  LDSM.16.M88.4 R44, [R147] ;  /* 0x00000000932c783b */ /* 0x000e620000000200 */
[C---:B------:R-:W-:Y:S01]  /*f070*/  VIADD R138, R147.reuse, 0x1000 ;  /* 0x00001000938a7836 */ /* 0x040fe20000000000 */
[----:B------:R-:W-:Y:S01]  /*f080*/  SEL R0, R0, 0xffffffc0, !P2 ;  /* 0xffffffc000007807 */ /* 0x000fe20005000000 */
[C---:B------:R-:W-:Y:S01]  /*f090*/  VIADD R137, R147.reuse, 0x1800 ;  /* 0x0000180093897836 */ /* 0x040fe20000000000 */
[----:B------:R-:W4:Y:S01]  /*f0a0*/  LDSM.16.M88.4 R28, [R149+0x5800] ;  /* 0x00580000951c783b */ /* 0x000f220000000200 */
[C---:B------:R-:W-:Y:S01]  /*f0b0*/  IADD3 R135, R147.reuse, 0x2000, RZ ;  /* 0x0000200093877810 */ /* 0x040fe20007ffe0ff */
[----:B------:R-:W-:-:S02]  /*f0c0*/  VIADD R134, R147, 0x2800 ;  /* 0x0000280093867836 */ /* 0x000fc40000000000 */
[----:B------:R-:W-:Y:S01]  /*f0d0*/  IMAD.IADD R143, R149, 0x1, R0 ;  /* 0x00000001958f7824 */ /* 0x000fe200078e0200 */
[----:B------:R-:W4:Y:S01]  /*f0e0*/  LDSM.16.M88.4 R24, [R147+0x800] ;  /* 0x000800009318783b */ /* 0x000f220000000200 */
[----:B------:R-:W-:Y:S02]  /*f0f0*/  IMAD.IADD R136, R0, 0x1, R147 ;  /* 0x0000000100887824 */ /* 0x000fe400078e0293 */
[----:B--2--5:R-:W-:Y:S01]  /*f100*/  FMUL.FTZ R0, R3, R38 ;  /* 0x0000002603007220 */ /* 0x024fe20000410000 */
[C---:B------:R-:W-:Y:S01]  /*f110*/  VIADD R133, R147.reuse, 0x3000 ;  /* 0x0000300093857836 */ /* 0x040fe20000000000 */
[----:B---3--:R-:W-:Y:S01]  /*f120*/  LDSM.16.M88.4 R4, [R146] ;  /* 0x000000009204783b */ /* 0x008fe20000000200 */
[----:B------:R-:W-:-:S03]  /*f130*/  VIADD R132, R147, 0x3800 ;  /* 0x0000380093847836 */ /* 0x000fc60000000000 */
[----:B------:R-:W2:Y:S04]  /*f140*/  LDSM.16.M88.4 R12, [R143+0x4000] ;  /* 0x004000008f0c783b */ /* 0x000ea80000000200 */
[----:B------:R-:W3:Y:S01]  /*f150*/  LDSM.16.M88.4 R16, [R147+0x1000] ;  /* 0x001000009310783b */ /* 0x000ee20000000200 */
[C---:B------:R-:W-:Y:S03]  /*f160*/  HMMA.16816.F32 R20, R96.reuse, R32, RZ ;  /* 0x000000206014723c */ /* 0x040fe600000018ff */
[----:B------:R-:W-:Y:S04]  /*f170*/  LDSM.16.M88.4 R60, [R145] ;  /* 0x00000000913c783b */ /* 0x000fe80000000200 */
[----:B------:R-:W3:Y:S01]  /*f180*/  LDSM.16.M88.4 R112, [R136] ;  /* 0x000000008870783b */ /* 0x000ee20000000200 */
[C---:B------:R-:W-:Y:S03]  /*f190*/  HMMA.16816.F32 R32, R96.reuse, R34, RZ ;  /* 0x000000226020723c */ /* 0x040fe600000018ff */
[----:B------:R-:W3:Y:S03]  /*f1a0*/  LDSM.16.M88.4 R108, [R147+0x1800] ;  /* 0x00180000936c783b */ /* 0x000ee60000000200 */
[C---:B------:R-:W-:Y:S01]  /*f1b0*/  HMMA.16816.F32 R80, R96.reuse, R76, RZ ;  /* 0x0000004c6050723c */ /* 0x040fe200000018ff */
[----:B------:R-:W3:Y:S04]  /*f1c0*/  LDSM.16.M88.4 R92, [R143+0x4800] ;  /* 0x004800008f5c783b */ /* 0x000ee80000000200 */
[----:B------:R-:W3:Y:S01]  /*f1d0*/  LDSM.16.M88.4 R88, [R143+0x5000] ;  /* 0x005000008f58783b */ /* 0x000ee20000000200 */
[----:B------:R-:W-:Y:S03]  /*f1e0*/  HMMA.16816.F32 R76, R96, R78, RZ ;  /* 0x0000004e604c723c */ /* 0x000fe600000018ff */
[----:B------:R-:W-:Y:S03]  /*f1f0*/  LDSM.16.M88.4 R84, [R143+0x5800] ;  /* 0x005800008f54783b */ /* 0x000fe60000000200 */
[C---:B-1----:R-:W-:Y:S01]  /*f200*/  HMMA.16816.F32 R20, R8.reuse, R44, R20 ;  /* 0x0000002c0814723c */ /* 0x042fe20000001814 */
[----:B------:R-:W-:Y:S04]  /*f210*/  LDSM.16.M88.4 R56, [R136+0x800] ;  /* 0x000800008838783b */ /* 0x000fe80000000200 */
[----:B------:R-:W0:Y:S01]  /*f220*/  LDGDEPBAR ;  /* 0x00000000000079af */ /* 0x000e220000000000 */
[----:B------:R-:W-:Y:S03]  /*f230*/  HMMA.16816.F32 R32, R8, R46, R32 ;  /* 0x0000002e0820723c */ /* 0x000fe60000001820 */
[----:B------:R-:W-:Y:S03]  /*f240*/  LDSM.16.M88.4 R44, [R136+0x1000] ;  /* 0x00100000882c783b */ /* 0x000fe60000000200 */
[C---:B------:R-:W-:Y:S06]  /*f250*/  HMMA.16816.F32 R72, R96.reuse, R68, RZ ;  /* 0x000000446048723c */ /* 0x040fec00000018ff */
[C---:B------:R-:W-:Y:S06]  /*f260*/  HMMA.16816.F32 R68, R96.reuse, R70, RZ ;  /* 0x000000466044723c */ /* 0x040fec00000018ff */
        /* <DEDUP_REMOVED lines=9> */
[C---:B---3--:R-:W-:Y:S06]  /*f300*/  HMMA.16816.F32 R72, R8.reuse, R16, R72 ;  /* 0x000000100848723c */ /* 0x048fec0000001848 */
[----:B------:R-:W-:Y:S01]  /*f310*/  HMMA.16816.F32 R68, R8, R18, R68 ;  /* 0x000000120844723c */ /* 0x000fe20000001844 */
[----:B------:R-:W-:Y:S05]  /*f320*/  LDSM.16.M88.4 R16, [R148+0x2000] ;  /* 0x002000009410783b */ /* 0x000fea0000000200 */
[----:B------:R-:W-:Y:S06]  /*f330*/  HMMA.16816.F32 R20, R60, R112, R20 ;  /* 0x000000703c14723c */ /* 0x000fec0000001814 */
[C---:B------:R-:W-:Y:S06]  /*f340*/  HMMA.16816.F32 R64, R8.reuse, R108, R64 ;  /* 0x0000006c0840723c */ /* 0x040fec0000001840 */
[----:B------:R-:W-:Y:S01]  /*f350*/  HMMA.16816.F32 R96, R8, R110, R96 ;  /* 0x0000006e0860723c */ /* 0x000fe20000001860 */
[----:B------:R-:W-:Y:S05]  /*f360*/  LDSM.16.M88.4 R8, [R149+0x6800] ;  /* 0x006800009508783b */ /* 0x000fea0000000200 */
[C---:B------:R-:W-:Y:S06]  /*f370*/  HMMA.16816.F32 R80, R4.reuse, R92, R80 ;  /* 0x0000005c0450723c */ /* 0x040fec0000001850 */
[----:B------:R-:W-:Y:S01]  /*f380*/  HMMA.16816.F32 R76, R4, R94, R76 ;  /* 0x0000005e044c723c */ /* 0x000fe2000000184c */
[----:B------:R-:W-:Y:S05]  /*f390*/  LDSM.16.M88.4 R92, [R146+0x2000] ;  /* 0x00200000925c783b */ /* 0x000fea0000000200 */
[----:B------:R-:W-:Y:S06]  /*f3a0*/  HMMA.16816.F32 R32, R60, R114, R32 ;  /* 0x000000723c20723c */ /* 0x000fec0000001820 */
[C---:B------:R-:W-:Y:S06]  /*f3b0*/  HMMA.16816.F32 R72, R4.reuse, R88, R72 ;  /* 0x000000580448723c */ /* 0x040fec0000001848 */
[----:B------:R-:W-:Y:S01]  /*f3c0*/  HMMA.16816.F32 R68, R4, R90, R68 ;  /* 0x0000005a0444723c */ /* 0x000fe20000001844 */
[----:B------:R-:W2:Y:S05]  /*f3d0*/  LDSM.16.M88.4 R88, [R136+0x1800] ;  /* 0x001800008858783b */ /* 0x000eaa0000000200 */
[----:B-1----:R-:W-:Y:S06]  /*f3e0*/  HMMA.16816.F32 R20, R28, R24, R20 ;  /* 0x000000181c14723c */ /* 0x002fec0000001814 */
[C---:B------:R-:W-:Y:S01]  /*f3f0*/  HMMA.16816.F32 R108, R4.reuse, R84, R64 ;  /* 0x00000054046c723c */ /* 0x040fe20000001840 */
[----:B------:R-:W-:Y:S05]  /*f400*/  LDSM.16.M88.4 R64, [R143+0x6000] ;  /* 0x006000008f40783b */ /* 0x000fea0000000200 */
[----:B------:R-:W-:Y:S01]  /*f410*/  HMMA.16816.F32 R96, R4, R86, R96 ;  /* 0x000000560460723c */ /* 0x000fe20000001860 */
[----:B------:R-:W-:Y:S04]  /*f420*/  LDSM.16.M88.4 R4, [R147+0x2800] ;  /* 0x002800009304783b */ /* 0x000fe80000000200 */
[----:B------:R-:W-:Y:S01]  /*f430*/  LDSM.16.M88.4 R84, [R149+0x7800] ;  /* 0x007800009554783b */ /* 0x000fe20000000200 */
[C---:B------:R-:W-:Y:S06]  /*f440*/  HMMA.16816.F32 R80, R60.reuse, R56, R80 ;  /* 0x000000383c50723c */ /* 0x040fec0000001850 */
[----:B------:R-:W-:Y:S01]  /*f450*/  HMMA.16816.F32 R76, R60, R58, R76 ;  /* 0x0000003a3c4c723c */ /* 0x000fe2000000184c */
[----:B------:R-:W-:Y:S05]  /*f460*/  LDSM.16.M88.4 R56, [R136+0x2000] ;  /* 0x002000008838783b */ /* 0x000fea0000000200 */
[----:B------:R-:W-:Y:S01]  /*f470*/  HMMA.16816.F32 R32, R28, R26, R32 ;  /* 0x0000001a1c20723c */ /* 0x000fe20000001820 */
[----:B------:R-:W1:Y:S05]  /*f480*/  LDSM.16.M88.4 R24, [R149+0x7000] ;  /* 0x007000009518783b */ /* 0x000e6a0000000200 */
[C---:B------:R-:W-:Y:S06]  /*f490*/  HMMA.16816.F32 R72, R60.reuse, R44, R72 ;  /* 0x0000002c3c48723c */ /* 0x040fec0000001848 */
[C---:B------:R-:W-:Y:S01]  /*f4a0*/  HMMA.16816.F32 R68, R60.reuse, R46, R68 ;  /* 0x0000002e3c44723c */ /* 0x040fe20000001844 */
[----:B------:R-:W-:Y:S05]  /*f4b0*/  LDSM.16.M88.4 R44, [R145+0x2000] ;  /* 0x00200000912c783b */ /* 0x000fea0000000200 */
[----:B--2---:R-:W-:Y:S06]  /*f4c0*/  HMMA.16816.F32 R108, R60, R88, R108 ;  /* 0x000000583c6c723c */ /* 0x004fec000000186c */
[----:B------:R-:W-:Y:S06]  /*f4d0*/  HMMA.16816.F32 R80, R28, R8, R80 ;  /* 0x000000081c50723c */ /* 0x000fec0000001850 */
[----:B------:R-:W-:Y:S01]  /*f4e0*/  HMMA.16816.F32 R96, R60, R90, R96 ;  /* 0x0000005a3c60723c */ /* 0x000fe20000001860 */
[----:B------:R-:W2:Y:S05]  /*f4f0*/  LDSM.16.M88.4 R60, [R147+0x3000] ;  /* 0x00300000933c783b */ /* 0x000eaa0000000200 */
[----:B------:R-:W-:Y:S01]  /*f500*/  HMMA.16816.F32 R76, R28, R10, R76 ;  /* 0x0000000a1c4c723c */ /* 0x000fe2000000184c */
[----:B------:R-:W-:Y:S05]  /*f510*/  LDSM.16.M88.4 R8, [R147+0x3800] ;  /* 0x003800009308783b */ /* 0x000fea0000000200 */
[C---:B------:R-:W-:Y:S06]  /*f520*/  HMMA.16816.F32 R20, R16.reuse, R12, R20 ;  /* 0x0000000c1014723c */ /* 0x040fec0000001814 */
[----:B------:R-:W-:Y:S01]  /*f530*/  HMMA.16816.F32 R32, R16, R14, R32 ;  /* 0x0000000e1020723c */ /* 0x000fe20000001820 */
[----:B------:R-:W3:Y:S05]  /*f540*/  LDSM.16.M88.4 R12, [R143+0x6800] ;  /* 0x006800008f0c783b */ /* 0x000eea0000000200 */
[----:B-1----:R-:W-:Y:S06]  /*f550*/  HMMA.16816.F32 R72, R28, R24, R72 ;  /* 0x000000181c48723c */ /* 0x002fec0000001848 */
[C---:B------:R-:W-:Y:S06]  /*f560*/  HMMA.16816.F32 R80, R16.reuse, R4, R80 ;  /* 0x000000041050723c */ /* 0x040fec0000001850 */
[----:B------:R-:W-:Y:S01]  /*f570*/  HMMA.16816.F32 R76, R16, R6, R76 ;  /* 0x00000006104c723c */ /* 0x000fe2000000184c */
[----:B------:R-:W1:Y:S05]  /*f580*/  LDSM.16.M88.4 R4, [R143+0x7000] ;  /* 0x007000008f04783b */ /* 0x000e6a0000000200 */
[C---:B------:R-:W-:Y:S01]  /*f590*/  HMMA.16816.F32 R68, R28.reuse, R26, R68 ;  /* 0x0000001a1c44723c */ /* 0x040fe20000001844 */
[----:B------:R-:W4:Y:S05]  /*f5a0*/  LDSM.16.M88.4 R24, [R136+0x2800] ;  /* 0x002800008818783b */ /* 0x000f2a0000000200 */
[C---:B------:R-:W-:Y:S06]  /*f5b0*/  HMMA.16816.F32 R108, R28.reuse, R84, R108 ;  /* 0x000000541c6c723c */ /* 0x040fec000000186c */
[----:B------:R-:W-:Y:S01]  /*f5c0*/  HMMA.16816.F32 R96, R28, R86, R96 ;  /* 0x000000561c60723c */ /* 0x000fe20000001860 */
[----:B------:R-:W4:Y:S05]  /*f5d0*/  LDSM.16.M88.4 R28, [R143+0x7800] ;  /* 0x007800008f1c783b */ /* 0x000f2a0000000200 */
[C---:B------:R-:W-:Y:S06]  /*f5e0*/  HMMA.16816.F32 R20, R92.reuse, R64, R20 ;  /* 0x000000405c14723c */ /* 0x040fec0000001814 */
[----:B------:R-:W-:Y:S06]  /*f5f0*/  HMMA.16816.F32 R32, R92, R66, R32 ;  /* 0x000000425c20723c */ /* 0x000fec0000001820 */
[----:B--2---:R-:W-:Y:S06]  /*f600*/  HMMA.16816.F32 R72, R16, R60, R72 ;  /* 0x0000003c1048723c */ /* 0x004fec0000001848 */
[C---:B---3--:R-:W-:Y:S06]  /*f610*/  HMMA.16816.F32 R80, R92.reuse, R12, R80 ;  /* 0x0000000c5c50723c */ /* 0x048fec0000001850 */
[----:B------:R-:W-:Y:S01]  /*f620*/  HMMA.16816.F32 R76, R92, R14, R76 ;  /* 0x0000000e5c4c723c */ /* 0x000fe2000000184c */
[----:B------:R-:W2:Y:S05]  /*f630*/  LDSM.16.M88.4 R12, [R136+0x3000] ;  /* 0x00300000880c783b */ /* 0x000eaa0000000200 */
[C---:B------:R-:W-:Y:S06]  /*f640*/  HMMA.16816.F32 R68, R16.reuse, R62, R68 ;  /* 0x0000003e1044723c */ /* 0x040fec0000001844 */
[C---:B------:R-:W-:Y:S06]  /*f650*/  HMMA.16816.F32 R108, R16.reuse, R8, R108 ;  /* 0x00000008106c723c */ /* 0x040fec000000186c */
[----:B------:R-:W-:Y:S01]  /*f660*/  HMMA.16816.F32 R96, R16, R10, R96 ;  /* 0x0000000a1060723c */ /* 0x000fe20000001860 */
[----:B------:R-:W3:Y:S01]  /*f670*/  LDSM.16.M88.4 R8, [R136+0x3800] ;  /* 0x003800008808783b */ /* 0x000ee20000000200 */
[----:B------:R-:W-:-:S04]  /*f680*/  DEPBAR.LE SB0, 0x0 ;  /* 0x000080000000791a */ /* 0x000fc80000000000 */
[C---:B------:R-:W-:Y:S06]  /*f690*/  HMMA.16816.F32 R20, R44.reuse, R56, R20 ;  /* 0x000000382c14723c */ /* 0x040fec0000001814 */
[----:B------:R-:W-:Y:S06]  /*f6a0*/  HMMA.16816.F32 R32, R44, R58, R32 ;  /* 0x0000003a2c20723c */ /* 0x000fec0000001820 */
[----:B-1----:R-:W-:Y:S06]  /*f6b0*/  HMMA.16816.F32 R72, R92, R4, R72 ;  /* 0x000000045c48723c */ /* 0x002fec0000001848 */
[----:B----4-:R-:W-:Y:S01]  /*f6c0*/  HMMA.16816.F32 R80, R44, R24, R80 ;  /* 0x000000182c50723c */ /* 0x010fe20000001850 */
[----:B------:R-:W-:-:S05]  /*f6d0*/  LOP3.LUT R4, R36, R37, RZ, 0xfc, !PT ;  /* 0x0000002524047212 */ /* 0x000fca00078efcff */
[C---:B------:R-:W-:Y:S01]  /*f6e0*/  HMMA.16816.F32 R68, R92.reuse, R6, R68 ;  /* 0x000000065c44723c */ /* 0x040fe20000001844 */
[----:B------:R-:W-:Y:S01]  /*f6f0*/  FMUL.FTZ R21, R21, UR15 ;  /* 0x0000000f15157c20 */ /* 0x000fe20008410000 */
[----:B------:R-:W-:Y:S01]  /*f700*/  FMUL.FTZ R23, R23, UR15 ;  /* 0x0000000f17177c20 */ /* 0x000fe20008410000 */
[----:B------:R-:W-:Y:S01]  /*f710*/  FMUL.FTZ R20, R20, UR15 ;  /* 0x0000000f14147c20 */ /* 0x000fe20008410000 */
[----:B------:R-:W-:Y:S02]  /*f720*/  FMUL.FTZ R22, R22, UR15 ;  /* 0x0000000f16167c20 */ /* 0x000fe40008410000 */
[C---:B------:R-:W-:Y:S01]  /*f730*/  HMMA.16816.F32 R108, R92.reuse, R28, R108 ;  /* 0x0000001c5c6c723c */ /* 0x040fe2000000186c */
[----:B------:R-:W-:Y:S01]  /*f740*/  FMUL.FTZ R25, R32, UR15 ;  /* 0x0000000f20197c20 */ /* 0x000fe20008410000 */
[----:B------:R-:W-:Y:S01]  /*f750*/  FMUL.FTZ R5, R34, UR15 ;  /* 0x0000000f22057c20 */ /* 0x000fe20008410000 */
[----:B------:R-:W1:Y:S01]  /*f760*/  MUFU.TANH R21, R21 ;  /* 0x0000001500157308 */ /* 0x000e620000002400 */
[----:B------:R-:W-:Y:S01]  /*f770*/  FMUL.FTZ R17, R33, UR15 ;  /* 0x0000000f21117c20 */ /* 0x000fe20008410000 */
[----:B------:R-:W-:Y:S01]  /*f780*/  FMUL.FTZ R7, R35, UR15 ;  /* 0x0000000f23077c20 */ /* 0x000fe20008410000 */
[----:B------:R-:W-:Y:S05]  /*f790*/  HMMA.16816.F32 R96, R92, R30, R96 ;  /* 0x0000001e5c60723c */ /* 0x000fea0000001860 */
[----:B------:R-:W4:Y:S01]  /*f7a0*/  MUFU.TANH R23, R23 ;  /* 0x0000001700177308 */ /* 0x000f220000002400 */
[----:B------:R-:W-:Y:S01]  /*f7b0*/  HMMA.16816.F32 R76, R44, R26, R76 ;  /* 0x0000001a2c4c723c */ /* 0x000fe2000000184c */
[----:B------:R-:W-:-:S02]  /*f7c0*/  IMAD R31, R52, 0x10, R54 ;  /* 0x00000010341f7824 */ /* 0x000fc400078e0236 */
[----:B------:R-:W-:Y:S01]  /*f7d0*/  FMUL.FTZ R19, R80, UR15 ;  /* 0x0000000f50137c20 */ /* 0x000fe20008410000 */
[----:B------:R-:W-:Y:S02]  /*f7e0*/  FMUL.FTZ R29, R82, UR15 ;  /* 0x0000000f521d7c20 */ /* 0x000fe40008410000 */
[----:B------:R-:W-:Y:S01]  /*f7f0*/  IADD3 R31, R31, 0x1, R164 ;  /* 0x000000011f1f7810 */ /* 0x000fe20007ffe0a4 */
[----:B--2---:R-:W-:Y:S01]  /*f800*/  HMMA.16816.F32 R72, R44, R12, R72 ;  /* 0x0000000c2c48723c */ /* 0x004fe20000001848 */
[----:B------:R-:W2:Y:S01]  /*f810*/  MUFU.TANH R25, R25 ;  /* 0x0000001900197308 */ /* 0x000ea20000002400 */
[----:B------:R-:W-:Y:S01]  /*f820*/  FMUL.FTZ R27, R81, UR15 ;  /* 0x0000000f511b7c20 */ /* 0x000fe20008410000 */
[----:B------:R-:W-:-:S03]  /*f830*/  IADD3 R31, R50, R31, -R155 ;  /* 0x0000001f321f7210 */ /* 0x000fc60007ffe89b */
[C---:B------:R-:W-:Y:S01]  /*f840*/  HMMA.16816.F32 R68, R44.reuse, R14, R68 ;  /* 0x0000000e2c44723c */ /* 0x040fe20000001844 */
[----:B------:R-:W-:Y:S02]  /*f850*/  IMAD.IADD R12, R2, 0x1, R165 ;  /* 0x00000001020c7824 */ /* 0x000fe400078e02a5 */
[----:B------:R-:W-:Y:S01]  /*f860*/  FMUL.FTZ R13, R83, UR15 ;  /* 0x0000000f530d7c20 */ /* 0x000fe20008410000 */
[----:B------:R-:W2:Y:S01]  /*f870*/  MUFU.TANH R5, R5 ;  /* 0x0000000500057308 */ /* 0x000ea20000002400 */
[----:B------:R-:W-:Y:S01]  /*f880*/  VIADD R31, R31, UR14 ;  /* 0x0000000e1f1f7c36 */ /* 0x000fe20008000000 */
[C---:B---3--:R-:W-:Y:S01]  /*f890*/  HMMA.16816.F32 R108, R44.reuse, R8, R108 ;  /* 0x000000082c6c723c */ /* 0x048fe2000000186c */
[C---:B------:R-:W-:Y:S01]  /*f8a0*/  IADD3 R6, R12.reuse, 0x1, RZ ;  /* 0x000000010c067810 */ /* 0x040fe20007ffe0ff */
[C---:B------:R-:W-:Y:S02]  /*f8b0*/  VIADD R14, R12.reuse, 0x10 ;  /* 0x000000100c0e7836 */ /* 0x040fe40000000000 */
[C---:B------:R-:W-:Y:S01]  /*f8c0*/  VIMNMX R105, R31.reuse, R50, PT ;  /* 0x000000321f697248 */ /* 0x040fe20003fe0100 */
[C---:B------:R-:W-:Y:S01]  /*f8d0*/  VIADD R26, R12.reuse, 0x21 ;  /* 0x000000210c1a7836 */ /* 0x040fe20000000000 */
[----:B------:R-:W-:Y:S01]  /*f8e0*/  VIADDMNMX R166, R31, 0x8, R50, PT ;  /* 0x000000081fa67846 */ /* 0x000fe20003800132 */
[----:B------:R-:W3:Y:S01]  /*f8f0*/  MUFU.TANH R17, R17 ;  /* 0x0000001100117308 */ /* 0x000ee20000002400 */
[----:B------:R-:W-:Y:S01]  /*f900*/  VIADD R8, R12, 0x8 ;  /* 0x000000080c087836 */ /* 0x000fe20000000000 */
[CC--:B------:R-:W-:Y:S01]  /*f910*/  ISETP.GE.AND P5, PT, R6.reuse, R105.reuse, PT ;  /* 0x000000690600720c */ /* 0x0c0fe20003fa6270 */
[----:B------:R-:W-:Y:S01]  /*f920*/  HMMA.16816.F32 R96, R44, R10, R96 ;  /* 0x0000000a2c60723c */ /* 0x000fe20000001860 */
[----:B------:R-:W-:Y:S01]  /*f930*/  ISETP.GE.AND P0, PT, R6, R166, PT ;  /* 0x000000a60600720c */ /* 0x000fe20003f06270 */
[----:B------:R-:W-:Y:S01]  /*f940*/  FMUL.FTZ R15, R76, UR15 ;  /* 0x0000000f4c0f7c20 */ /* 0x000fe20008410000 */
[----:B------:R-:W-:Y:S01]  /*f950*/  I2FP.F32.S32 R6, R6 ;  /* 0x0000000600067245 */ /* 0x000fe20000201400 */
[----:B------:R-:W-:Y:S01]  /*f960*/  FMUL.FTZ R31, R78, UR15 ;  /* 0x0000000f4e1f7c20 */ /* 0x000fe20008410000 */
[----:B------:R-:W3:Y:S01]  /*f970*/  MUFU.TANH R7, R7 ;  /* 0x0000000700077308 */ /* 0x000ee20000002400 */
[C---:B------:R-:W-:Y:S01]  /*f980*/  ISETP.GE.AND P1, PT, R8.reuse, R105, PT ;  /* 0x000000690800720c */ /* 0x040fe20003f26270 */
[----:B------:R-:W-:Y:S01]  /*f990*/  FMUL.FTZ R33, R79, UR15 ;  /* 0x0000000f4f217c20 */ /* 0x000fe20008410000 */
[----:B------:R-:W-:Y:S01]  /*f9a0*/  ISETP.GE.AND P2, PT, R8, R166, PT ;  /* 0x000000a60800720c */ /* 0x000fe20003f46270 */
[C---:B-1----:R-:W-:Y:S01]  /*f9b0*/  FFMA.FTZ R10, R0.reuse, R6, R21 ;  /* 0x00000006000a7223 */ /* 0x042fe20000010015 */
[----:B------:R-:W-:Y:S01]  /*f9c0*/  I2FP.F32.S32 R8, R8 ;  /* 0x0000000800087245 */ /* 0x000fe20000201400 */
[----:B----4-:R-:W-:Y:S01]  /*f9d0*/  FFMA.FTZ R23, R0, R6, R23 ;  /* 0x0000000600177223 */ /* 0x010fe20000010017 */
[----:B------:R-:W-:Y:S01]  /*f9e0*/  VIADD R9, R12, 0x9 ;  /* 0x000000090c097836 */ /* 0x000fe20000000000 */
[----:B------:R-:W1:Y:S01]  /*f9f0*/  MUFU.TANH R19, R19 ;  /* 0x0000001300137308 */ /* 0x000e620000002400 */
[----:B------:R-:W-:Y:S01]  /*fa00*/  FMUL.FTZ R77, R77, UR15 ;  /* 0x0000000f4d4d7c20 */ /* 0x000fe20008410000 */
[CC--:B--2---:R-:W-:Y:S01]  /*fa10*/  FFMA.FTZ R6, R0.reuse, R8.reuse, R25 ;  /* 0x0000000800067223 */ /* 0x0c4fe20000010019 */
[----:B------:R-:W-:Y:S01]  /*fa20*/  FFMA.FTZ R21, R0, R8, R5 ;  /* 0x0000000800157223 */ /* 0x000fe20000010005 */
[----:B------:R-:W-:Y:S01]  /*fa30*/  FMUL.FTZ R37, R72, UR15 ;  /* 0x0000000f48257c20 */ /* 0x000fe20008410000 */
[----:B------:R-:W-:-:S02]  /*fa40*/  VIADD R8, R12, 0x11 ;  /* 0x000000110c087836 */ /* 0x000fc40000000000 */
[----:B------:R-:W-:Y:S01]  /*fa50*/  FMUL.FTZ R74, R74, UR15 ;  /* 0x0000000f4a4a7c20 */ /* 0x000fe20008410000 */
[----:B------:R-:W-:Y:S01]  /*fa60*/  FSEL R10, R10, -INF , !P5 ;  /* 0xff8000000a0a7808 */ /* 0x000fe20006800000 */
[----:B------:R-:W2:Y:S01]  /*fa70*/  MUFU.TANH R29, R29 ;  /* 0x0000001d001d7308 */ /* 0x000ea20000002400 */
[----:B------:R-:W-:Y:S01]  /*fa80*/  FSEL R23, R23, -INF , !P0 ;  /* 0xff80000017177808 */ /* 0x000fe20004000000 */
[----:B------:R-:W-:Y:S01]  /*fa90*/  FMUL.FTZ R35, R73, UR15 ;  /* 0x0000000f49237c20 */ /* 0x000fe20008410000 */
[----:B------:R-:W-:Y:S01]  /*faa0*/  I2FP.F32.S32 R5, R9 ;  /* 0x0000000900057245 */ /* 0x000fe20000201400 */
[----:B------:R-:W-:Y:S01]  /*fab0*/  FMUL.FTZ R75, R75, UR15 ;  /* 0x0000000f4b4b7c20 */ /* 0x000fe20008410000 */
[C---:B------:R-:W-:Y:S01]  /*fac0*/  ISETP.GE.AND P5, PT, R14.reuse, R105, PT ;  /* 0x000000690e00720c */ /* 0x040fe20003fa6270 */
[----:B------:R-:W-:Y:S01]  /*fad0*/  FMUL.FTZ R69, R69, UR15 ;  /* 0x0000000f45457c20 */ /* 0x000fe20008410000 */
[----:B------:R-:W-:Y:S01]  /*fae0*/  ISETP.GE.AND P0, PT, R14, R166, PT ;  /* 0x000000a60e00720c */ /* 0x000fe20003f06270 */
[----:B------:R-:W4:Y:S01]  /*faf0*/  MUFU.TANH R27, R27 ;  /* 0x0000001b001b7308 */ /* 0x000f220000002400 */
[----:B------:R-:W-:Y:S01]  /*fb00*/  I2FP.F32.S32 R14, R14 ;  /* 0x0000000e000e7245 */ /* 0x000fe20000201400 */
[-C--:B---3--:R-:W-:Y:S01]  /*fb10*/  FFMA.FTZ R17, R0, R5.reuse, R17 ;  /* 0x0000000500117223 */ /* 0x088fe20000010011 */
[----:B------:R-:W-:Y:S01]  /*fb20*/  FSEL R6, R6, -INF , !P1 ;  /* 0xff80000006067808 */ /* 0x000fe20004800000 */
[C---:B------:R-:W-:Y:S01]  /*fb30*/  FFMA.FTZ R7, R0.reuse, R5, R7 ;  /* 0x0000000500077223 */ /* 0x040fe20000010007 */
[----:B------:R-:W-:Y:S01]  /*fb40*/  FSEL R21, R21, -INF , !P2 ;  /* 0xff80000015157808 */ /* 0x000fe20005000000 */
[----:B-1----:R-:W-:Y:S01]  /*fb50*/  FFMA.FTZ R18, R0, R14, R19 ;  /* 0x0000000e00127223 */ /* 0x002fe20000010013 */
[CC--:B------:R-:W-:Y:S01]  /*fb60*/  ISETP.GE.AND P1, PT, R8.reuse, R105.reuse, PT ;  /* 0x000000690800720c */ /* 0x0c0fe20003f26270 */
[----:B------:R-:W1:Y:S01]  /*fb70*/  MUFU.TANH R13, R13 ;  /* 0x0000000d000d7308 */ /* 0x000e620000002400 */
[----:B------:R-:W-:Y:S01]  /*fb80*/  ISETP.GE.AND P2, PT, R8, R166, PT ;  /* 0x000000a60800720c */ /* 0x000fe20003f46270 */
[----:B--2---:R-:W-:Y:S01]  /*fb90*/  FFMA.FTZ R11, R0, R14, R29 ;  /* 0x0000000e000b7223 */ /* 0x004fe2000001001d */
[----:B------:R-:W-:Y:S01]  /*fba0*/  I2FP.F32.S32 R8, R8 ;  /* 0x0000000800087245 */ /* 0x000fe20000201400 */
[----:B------:R-:W-:Y:S01]  /*fbb0*/  VIADD R5, R12, 0x18 ;  /* 0x000000180c057836 */ /* 0x000fe20000000000 */
[----:B------:R-:W-:Y:S01]  /*fbc0*/  ISETP.GE.AND P4, PT, R9, R166, PT ;  /* 0x000000a60900720c */ /* 0x000fe20003f86270 */
[----:B------:R-:W-:Y:S01]  /*fbd0*/  FMUL.FTZ R71, R71, UR15 ;  /* 0x0000000f47477c20 */ /* 0x000fe20008410000 */
[----:B------:R-:W-:Y:S01]  /*fbe0*/  ISETP.GE.AND P6, PT, R9, R105, PT ;  /* 0x000000690900720c */ /* 0x000fe20003fc6270 */
[----:B------:R-:W2:Y:S01]  /*fbf0*/  MUFU.TANH R15, R15 ;  /* 0x0000000f000f7308 */ /* 0x000ea20000002400 */
[-C--:B----4-:R-:W-:Y:S01]  /*fc00*/  FFMA.FTZ R14, R0, R8.reuse, R27 ;  /* 0x00000008000e7223 */ /* 0x090fe2000001001b */
[----:B------:R-:W-:Y:S01]  /*fc10*/  IADD3 R24, R12, 0x19, RZ ;  /* 0x000000190c187810 */ /* 0x000fe20007ffe0ff */
[----:B------:R-:W-:Y:S01]  /*fc20*/  FMUL.FTZ R70, R70, UR15 ;  /* 0x0000000f46467c20 */ /* 0x000fe20008410000 */
[----:B------:R-:W-:Y:S01]  /*fc30*/  FSEL R18, R18, -INF , !P5 ;  /* 0xff80000012127808 */ /* 0x000fe20006800000 */
[----:B------:R-:W-:Y:S01]  /*fc40*/  FMUL.FTZ R68, R68, UR15 ;  /* 0x0000000f44447c20 */ /* 0x000fe20008410000 */
[----:B------:R-:W-:Y:S01]  /*fc50*/  FSEL R11, R11, -INF , !P0 ;  /* 0xff8000000b0b7808 */ /* 0x000fe20004000000 */
[----:B------:R-:W-:Y:S01]  /*fc60*/  FMUL.FTZ R96, R96, UR15 ;  /* 0x0000000f60607c20 */ /* 0x000fe20008410000 */
[----:B------:R-:W3:Y:S01]  /*fc70*/  MUFU.TANH R31, R31 ;  /* 0x0000001f001f7308 */ /* 0x000ee20000002400 */
[----:B-1----:R-:W-:Y:S01]  /*fc80*/  FFMA.FTZ R9, R0, R8, R13 ;  /* 0x0000000800097223 */ /* 0x002fe2000001000d */
[----:B------:R-:W-:Y:S01]  /*fc90*/  VIADD R8, R12, 0x20 ;  /* 0x000000200c087836 */ /* 0x000fe20000000000 */
[----:B------:R-:W-:Y:S01]  /*fca0*/  FSEL R13, R7, -INF , !P4 ;  /* 0xff800000070d7808 */ /* 0x000fe20006000000 */
[----:B------:R-:W-:Y:S01]  /*fcb0*/  FMUL.FTZ R108, R108, UR15 ;  /* 0x0000000f6c6c7c20 */ /* 0x000fe20008410000 */
[----:B------:R-:W-:Y:S01]  /*fcc0*/  I2FP.F32.S32 R7, R5 ;  /* 0x0000000500077245 */ /* 0x000fe20000201400 */
[----:B------:R-:W-:Y:S01]  /*fcd0*/  VIADD R19, R12, 0x29 ;  /* 0x000000290c137836 */ /* 0x000fe20000000000 */
[C---:B------:R-:W-:Y:S01]  /*fce0*/  ISETP.GE.AND P5, PT, R24.reuse, R105, PT ;  /* 0x000000691800720c */ /* 0x040fe20003fa6270 */
[----:B------:R-:W1:Y:S01]  /*fcf0*/  MUFU.TANH R3, R77 ;  /* 0x0000004d00037308 */ /* 0x000e620000002400 */
[----:B------:R-:W-:Y:S01]  /*fd00*/  ISETP.GE.AND P0, PT, R24, R166, PT ;  /* 0x000000a61800720c */ /* 0x000fe20003f06270 */
[----:B--2---:R-:W-:Y:S01]  /*fd10*/  FFMA.FTZ R16, R0, R7, R15 ;  /* 0x0000000700107223 */ /* 0x004fe2000001000f */
[----:B------:R-:W-:Y:S01]  /*fd20*/  I2FP.F32.S32 R24, R24 ;  /* 0x0000001800187245 */ /* 0x000fe20000201400 */
[----:B------:R-:W-:Y:S01]  /*fd30*/  FMUL.FTZ R110, R110, UR15 ;  /* 0x0000000f6e6e7c20 */ /* 0x000fe20008410000 */
[----:B------:R-:W-:Y:S01]  /*fd40*/  FSEL R14, R14, -INF , !P1 ;  /* 0xff8000000e0e7808 */ /* 0x000fe20004800000 */
[----:B------:R-:W-:Y:S01]  /*fd50*/  FMUL.FTZ R109, R109, UR15 ;  /* 0x0000000f6d6d7c20 */ /* 0x000fe20008410000 */
[----:B------:R-:W-:Y:S01]  /*fd60*/  FSEL R9, R9, -INF , !P2 ;  /* 0xff80000009097808 */ /* 0x000fe20005000000 */
[----:B------:R-:W-:Y:S01]  /*fd70*/  MUFU.TANH R33, R33 ;  /* 0x0000002100217308 */ /* 0x000fe20000002400 */
[----:B------:R-:W-:Y:S01]  /*fd80*/  ISETP.GE.AND P1, PT, R8, R105, PT ;  /* 0x000000690800720c */ /* 0x000fe20003f26270 */
[----:B---3--:R-:W-:Y:S01]  /*fd90*/  FFMA.FTZ R7, R0, R7, R31 ;  /* 0x0000000700077223 */ /* 0x008fe2000001001f */
[----:B------:R-:W-:Y:S01]  /*fda0*/  ISETP.GE.AND P2, PT, R8, R166, PT ;  /* 0x000000a60800720c */ /* 0x000fe20003f46270 */
[----:B------:R-:W-:Y:S01]  /*fdb0*/  FMUL.FTZ R111, R111, UR15 ;  /* 0x0000000f6f6f7c20 */ /* 0x000fe20008410000 */
[----:B------:R-:W-:Y:S01]  /*fdc0*/  I2FP.F32.S32 R8, R8 ;  /* 0x0000000800087245 */ /* 0x000fe20000201400 */
[----:B------:R-:W-:Y:S01]  /*fdd0*/  FMUL.FTZ R97, R97, UR15 ;  /* 0x0000000f61617c20 */ /* 0x000fe20008410000 */
[----:B------:R-:W-:Y:S01]  /*fde0*/  ISETP.GE.AND P4, PT, R5, R166, PT ;  /* 0x000000a60500720c */ /* 0x000fe20003f86270 */
[----:B------:R-:W2:Y:S01]  /*fdf0*/  MUFU.TANH R37, R37 ;  /* 0x0000002500257308 */ /* 0x000ea20000002400 */
[----:B-1----:R-:W-:Y:S01]  /*fe00*/  FFMA.FTZ R3, R0, R24, R3 ;  /* 0x0000001800037223 */ /* 0x002fe20000010003 */
[----:B------:R-:W-:Y:S01]  /*fe10*/  I2FP.F32.S32 R28, R19 ;  /* 0x00000013001c7245 */ /* 0x000fe20000201400 */
[----:B------:R-:W-:Y:S01]  /*fe20*/  FMUL.FTZ R99, R99, UR15 ;  /* 0x0000000f63637c20 */ /* 0x000fe20008410000 */
[----:B------:R-:W-:Y:S01]  /*fe30*/  FSEL R7, R7, -INF , !P4 ;  /* 0xff80000007077808 */ /* 0x000fe20006000000 */
[----:B------:R-:W-:Y:S01]  /*fe40*/  FMUL.FTZ R98, R98, UR15 ;  /* 0x0000000f62627c20 */ /* 0x000fe20008410000 */
[----:B------:R-:W-:-:S02]  /*fe50*/  ISETP.GE.AND P4, PT, R26, R166, PT ;  /* 0x000000a61a00720c */ /* 0x000fc40003f86270 */
[----:B------:R-:W1:Y:S08]  /*fe60*/  MUFU.TANH R45, R74 ;  /* 0x0000004a002d7308 */ /* 0x000e700000002400 */
[----:B------:R3:W-:Y:S01]  /*fe70*/  MUFU.TANH R43, R20 ;  /* 0x00000014002b7308 */ /* 0x0007e20000002400 */
[----:B--2---:R-:W-:-:S05]  /*fe80*/  FFMA.FTZ R37, R0, R8, R37 ;  /* 0x0000000800257223 */ /* 0x004fca0000010025 */
[----:B------:R-:W-:Y:S02]  /*fe90*/  FSEL R174, R37, -INF , !P1 ;  /* 0xff80000025ae7808 */ /* 0x000fe40004800000 */
[----:B------:R-:W2:Y:S01]  /*fea0*/  MUFU.TANH R35, R35 ;  /* 0x0000002300237308 */ /* 0x000ea20000002400 */
[----:B-1----:R-:W-:Y:S01]  /*feb0*/  FFMA.FTZ R45, R0, R8, R45 ;  /* 0x00000008002d7223 */ /* 0x002fe2000001002d */
[----:B------:R-:W-:Y:S02]  /*fec0*/  FSEL R8, R3, -INF , !P5 ;  /* 0xff80000003087808 */ /* 0x000fe40006800000 */
[----:B------:R-:W-:Y:S02]  /*fed0*/  ISETP.GE.AND P1, PT, R19, R105, PT ;  /* 0x000000691300720c */ /* 0x000fe40003f26270 */
[----:B------:R-:W-:Y:S02]  /*fee0*/  FSEL R173, R45, -INF , !P2 ;  /* 0xff8000002dad7808 */ /* 0x000fe40005000000 */
[----:B------:R-:W1:Y:S01]  /*fef0*/  MUFU.TANH R75, R75 ;  /* 0x0000004b004b7308 */ /* 0x000e620000002400 */
[----:B---3--:R-:W-:-:S02]  /*ff00*/  FSEL R20, R17, -INF , !P6 ;  /* 0xff80000011147808 */ /* 0x008fc40007000000 */
[-C--:B------:R-:W-:Y:S01]  /*ff10*/  ISETP.GE.AND P6, PT, R5, R105.reuse, PT ;  /* 0x000000690500720c */ /* 0x080fe20003fc6270 */
[----:B------:R-:W-:Y:S01]  /*ff20*/  FFMA.FTZ R5, R0, R24, R33 ;  /* 0x0000001800057223 */ /* 0x000fe20000010021 */
[C---:B------:R-:W-:Y:S01]  /*ff30*/  VIADD R24, R12.reuse, 0x28 ;  /* 0x000000280c187836 */ /* 0x040fe20000000000 */
[----:B------:R-:W-:Y:S01]  /*ff40*/  ISETP.GE.AND P2, PT, R19, R166, PT ;  /* 0x000000a61300720c */ /* 0x000fe20003f46270 */
[----:B------:R-:W-:Y:S01]  /*ff50*/  VIADD R19, R12, 0x38 ;  /* 0x000000380c137836 */ /* 0x000fe20000000000 */
[----:B------:R-:W3:Y:S01]  /*ff60*/  MUFU.TANH R17, R70 ;  /* 0x0000004600117308 */ /* 0x000ee20000002400 */
[----:B------:R-:W-:Y:S02]  /*ff70*/  FSEL R16, R16, -INF , !P6 ;  /* 0xff80000010107808 */ /* 0x000fe40007000000 */
[----:B------:R-:W-:Y:S02]  /*ff80*/  ISETP.GE.AND P6, PT, R26, R105, PT ;  /* 0x000000691a00720c */ /* 0x000fe40003fc6270 */
[----:B------:R-:W-:-:S02]  /*ff90*/  FSEL R5, R5, -INF , !P0 ;  /* 0xff80000005057808 */ /* 0x000fc40004000000 */
[----:B------:R-:W-:Y:S01]  /*ffa0*/  I2FP.F32.S32 R26, R26 ;  /* 0x0000001a001a7245 */ /* 0x000fe20000201400 */
[----:B------:R-:W4:Y:S01]  /*ffb0*/  MUFU.TANH R69, R69 ;  /* 0x0000004500457308 */ /* 0x000f220000002400 */
[C---:B------:R-:W-:Y:S02]  /*ffc0*/  ISETP.GE.AND P5, PT, R24.reuse, R105, PT ;  /* 0x000000691800720c */ /* 0x040fe40003fa6270 */
[----:B------:R-:W-:Y:S01]  /*ffd0*/  ISETP.GE.AND P0, PT, R24, R166, PT ;  /* 0x000000a61800720c */ /* 0x000fe20003f06270 */
[C---:B--2---:R-:W-:Y:S01]  /*ffe0*/  FFMA.FTZ R35, R0.reuse, R26, R35 ;  /* 0x0000001a00237223 */ /* 0x044fe20000010023 */
[----:B------:R-:W-:Y:S01]  /*fff0*/  I2FP.F32.S32 R24, R24 ;  /* 0x0000001800187245 */ /* 0x000fe20000201400 */
[----:B-1----:R-:W-:Y:S01]  /*10000*/  FFMA.FTZ R75, R0, R26, R75 ;  /* 0x0000001a004b7223 */ /* 0x002fe2000001004b */
[----:B------:R-:W-:Y:S01]  /*10010*/  VIADD R26, R12, 0x30 ;  /* 0x000000300c1a7836 */ /* 0x000fe20000000000 */
[----:B------:R-:W1:Y:S01]  /*10020*/  MUFU.TANH R71, R71 ;  /* 0x0000004700477308 */ /* 0x000e620000002400 */
[----:B------:R-:W-:Y:S01]  /*10030*/  FSEL R172, R35, -INF , !P6 ;  /* 0xff80000023ac7808 */ /* 0x000fe20007000000 */
[----:B---3--:R-:W-:Y:S01]  /*10040*/  FFMA.FTZ R17, R0, R24, R17 ;  /* 0x0000001800117223 */ /* 0x008fe20000010011 */
[----:B------:R-:W-:-:S02]  /*10050*/  FSEL R169, R75, -INF , !P4 ;  /* 0xff8000004ba97808 */ /* 0x000fc40006000000 */
[C---:B------:R-:W-:Y:S02]  /*10060*/  ISETP.GE.AND P6, PT, R26.reuse, R105, PT ;  /* 0x000000691a00720c */ /* 0x040fe40003fc6270 */
[----:B------:R-:W-:Y:S01]  /*10070*/  ISETP.GE.AND P4, PT, R26, R166, PT ;  /* 0x000000a61a00720c */ /* 0x000fe20003f86270 */
[----:B------:R-:W2:Y:S01]  /*10080*/  MUFU.TANH R25, R68 ;  /* 0x0000004400197308 */ /* 0x000ea20000002400 */
[C---:B----4-:R-:W-:Y:S01]  /*10090*/  FFMA.FTZ R69, R0.reuse, R28, R69 ;  /* 0x0000001c00457223 */ /* 0x050fe20000010045 */
[----:B------:R-:W-:Y:S02]  /*100a0*/  FSEL R167, R17, -INF , !P0 ;  /* 0xff80000011a77808 */ /* 0x000fe40004000000 */
[----:B------:R-:W-:Y:S02]  /*100b0*/  I2FP.F32.S32 R26, R26 ;  /* 0x0000001a001a7245 */ /* 0x000fe40000201400 */
[----:B------:R-:W-:Y:S02]  /*100c0*/  FSEL R126, R69, -INF , !P1 ;  /* 0xff800000457e7808 */ /* 0x000fe40004800000 */
[----:B------:R-:W3:Y:S01]  /*100d0*/  MUFU.TANH R27, R96 ;  /* 0x00000060001b7308 */ /* 0x000ee20000002400 */
[----:B-1----:R-:W-:Y:S01]  /*100e0*/  FFMA.FTZ R71, R0, R28, R71 ;  /* 0x0000001c00477223 */ /* 0x002fe20000010047 */
[----:B------:R-:W-:-:S02]  /*100f0*/  I2FP.F32.S32 R28, R19 ;  /* 0x00000013001c7245 */ /* 0x000fc40000201400 */
[----:B------:R-:W-:Y:S02]  /*10100*/  ISETP.GE.AND P1, PT, R19, R105, PT ;  /* 0x000000691300720c */ /* 0x000fe40003f26270 */
[----:B------:R-:W-:Y:S02]  /*10110*/  FSEL R127, R71, -INF , !P2 ;  /* 0xff800000477f7808 */ /* 0x000fe40005000000 */
[----:B------:R-:W1:Y:S01]  /*10120*/  MUFU.TANH R15, R108 ;  /* 0x0000006c000f7308 */ /* 0x000e620000002400 */
[----:B--2---:R-:W-:Y:S01]  /*10130*/  FFMA.FTZ R25, R0, R24, R25 ;  /* 0x0000001800197223 */ /* 0x004fe20000010019 */
[C---:B------:R-:W-:Y:S02]  /*10140*/  IADD3 R24, R12.reuse, 0x31, RZ ;  /* 0x000000310c187810 */ /* 0x040fe40007ffe0ff */
[----:B------:R-:W-:Y:S01]  /*10150*/  ISETP.GE.AND P2, PT, R19, R166, PT ;  /* 0x000000a61300720c */ /* 0x000fe20003f46270 */
[----:B------:R-:W-:Y:S01]  /*10160*/  VIADD R19, R12, 0x39 ;  /* 0x000000390c137836 */ /* 0x000fe20000000000 */
[----:B------:R-:W-:-:S02]  /*10170*/  FSEL R168, R25, -INF , !P5 ;  /* 0xff80000019a87808 */ /* 0x000fc40006800000 */
[----:B------:R-:W2:Y:S01]  /*10180*/  MUFU.TANH R3, R110 ;  /* 0x0000006e00037308 */ /* 0x000ea20000002400 */
[----:B---3--:R-:W-:Y:S01]  /*10190*/  FFMA.FTZ R27, R0, R28, R27 ;  /* 0x0000001c001b7223 */ /* 0x008fe2000001001b */
[C---:B------:R-:W-:Y:S02]  /*101a0*/  ISETP.GE.AND P5, PT, R24.reuse, R105, PT ;  /* 0x000000691800720c */ /* 0x040fe40003fa6270 */
[----:B------:R-:W-:Y:S02]  /*101b0*/  ISETP.GE.AND P0, PT, R24, R166, PT ;  /* 0x000000a61800720c */ /* 0x000fe40003f06270 */
[----:B------:R-:W-:Y:S02]  /*101c0*/  FSEL R121, R27, -INF , !P1 ;  /* 0xff8000001b797808 */ /* 0x000fe40004800000 */
[----:B------:R-:W3:Y:S01]  /*101d0*/  MUFU.TANH R109, R109 ;  /* 0x0000006d006d7308 */ /* 0x000ee20000002400 */
[----:B-1----:R-:W-:Y:S01]  /*101e0*/  FFMA.FTZ R15, R0, R26, R15 ;  /* 0x0000001a000f7223 */ /* 0x002fe2000001000f */
[----:B------:R-:W-:-:S02]  /*101f0*/  I2FP.F32.S32 R24, R24 ;  /* 0x0000001800187245 */ /* 0x000fc40000201400 */
[----:B------:R-:W-:Y:S02]  /*10200*/  ISETP.GE.AND P1, PT, R104, 0x2, PT ;  /* 0x000000026800780c */ /* 0x000fe40003f26270 */
[----:B------:R-:W-:Y:S02]  /*10210*/  FSEL R123, R15, -INF , !P6 ;  /* 0xff8000000f7b7808 */ /* 0x000fe40007000000 */
[----:B------:R-:W1:Y:S01]  /*10220*/  MUFU.TANH R111, R111 ;  /* 0x0000006f006f7308 */ /* 0x000e620000002400 */
[----:B--2---:R-:W-:Y:S01]  /*10230*/  FFMA.FTZ R3, R0, R26, R3 ;  /* 0x0000001a00037223 */ /* 0x004fe20000010003 */
[----:B------:R-:W-:Y:S02]  /*10240*/  I2FP.F32.S32 R15, R12 ;  /* 0x0000000c000f7245 */ /* 0x000fe40000201400 */
[----:B------:R-:W-:Y:S02]  /*10250*/  I2FP.F32.S32 R116, R19 ;  /* 0x0000001300747245 */ /* 0x000fe40000201400 */
[----:B------:R-:W-:-:S02]  /*10260*/  FSEL R119, R3, -INF , !P4 ;  /* 0xff80000003777808 */ /* 0x000fc40006000000 */
[----:B------:R-:W2:Y:S01]  /*10270*/  MUFU.TANH R97, R97 ;  /* 0x0000006100617308 */ /* 0x000ea20000002400 */
[----:B---3--:R-:W-:Y:S01]  /*10280*/  FFMA.FTZ R109, R0, R24, R109 ;  /* 0x00000018006d7223 */ /* 0x008fe2000001006d */
[C---:B------:R-:W-:Y:S01]  /*10290*/  ISETP.GE.AND P6, PT, R12.reuse, R105, PT ;  /* 0x000000690c00720c */ /* 0x040fe20003fc6270 */
[----:B------:R-:W-:Y:S01]  /*102a0*/  BAR.SYNC.DEFER_BLOCKING 0x0 ;  /* 0x0000000000007b1d */ /* 0x000fe20000010000 */
[----:B------:R-:W-:Y:S01]  /*102b0*/  ISETP.GE.AND P4, PT, R12, R166, PT ;  /* 0x000000a60c00720c */ /* 0x000fe20003f86270 */
[C---:B------:R-:W-:Y:S01]  /*102c0*/  FFMA.FTZ R12, R0.reuse, R15, R43 ;  /* 0x0000000f000c7223 */ /* 0x040fe2000001002b */
[----:B------:R-:W-:Y:S02]  /*102d0*/  FSEL R122, R109, -INF , !P5 ;  /* 0xff8000006d7a7808 */ /* 0x000fe40006800000 */
[----:B------:R-:W-:Y:S01]  /*102e0*/  ISETP.GE.AND P5, PT, R19, R105, PT ;  /* 0x000000691300720c */ /* 0x000fe20003fa6270 */
[----:B------:R-:W3:Y:S01]  /*102f0*/  MUFU.TANH R117, R98 ;  /* 0x0000006200757308 */ /* 0x000ee20000002400 */
[----:B-1----:R-:W-:Y:S01]  /*10300*/  FFMA.FTZ R111, R0, R24, R111 ;  /* 0x00000018006f7223 */ /* 0x002fe2000001006f */
[----:B------:R-:W-:-:S04]  /*10310*/  FSEL R12, R12, -INF , !P6 ;  /* 0xff8000000c0c7808 */ /* 0x000fc80007000000 */
[----:B------:R-:W-:Y:S02]  /*10320*/  FSEL R118, R111, -INF , !P0 ;  /* 0xff8000006f767808 */ /* 0x000fe40004000000 */
[----:B------:R-:W1:Y:S01]  /*10330*/  MUFU.TANH R17, R22 ;  /* 0x0000001600117308 */ /* 0x000e620000002400 */
[----:B--2---:R-:W-:Y:S01]  /*10340*/  FFMA.FTZ R120, R0, R116, R97 ;  /* 0x0000007400787223 */ /* 0x004fe20000010061 */
[----:B------:R-:W-:-:S04]  /*10350*/  ISETP.GE.AND P0, PT, R19, R166, PT ;  /* 0x000000a61300720c */ /* 0x000fc80003f06270 */
[----:B------:R-:W-:Y:S02]  /*10360*/  FSEL R120, R120, -INF , !P5 ;  /* 0xff80000078787808 */ /* 0x000fe40006800000 */
[----:B------:R-:W2:Y:S01]  /*10370*/  MUFU.TANH R99, R99 ;  /* 0x0000006300637308 */ /* 0x000ea20000002400 */
[----:B---3--:R-:W-:-:S05]  /*10380*/  FFMA.FTZ R117, R0, R28, R117 ;  /* 0x0000001c00757223 */ /* 0x008fca0000010075 */
[----:B------:R-:W-:Y:S01]  /*10390*/  FSEL R117, R117, -INF , !P2 ;  /* 0xff80000075757808 */ /* 0x000fe20005000000 */
[----:B-1----:R-:W-:-:S05]  /*103a0*/  FFMA.FTZ R15, R0, R15, R17 ;  /* 0x0000000f000f7223 */ /* 0x002fca0000010011 */
[----:B------:R-:W-:Y:S01]  /*103b0*/  FSEL R15, R15, -INF , !P4 ;  /* 0xff8000000f0f7808 */ /* 0x000fe20006000000 */
[----:B--2---:R-:W-:-:S05]  /*103c0*/  FFMA.FTZ R116, R0, R116, R99 ;  /* 0x0000007400747223 */ /* 0x004fca0000010063 */
        /* <DEDUP_REMOVED lines=63> */
.L_x_7434:
[----:B------:R-:W1:Y:S02]  /*107c0*/  LDC R17, c[0x0][0x248] ;  /* 0x00009200ff117b82 */ /* 0x000e640000000800 */
[----:B-1----:R-:W-:-:S04]  /*107d0*/  LEA R17, -R17, RZ, 0x6 ;  /* 0x000000ff11117211 */ /* 0x002fc800078e31ff */
[----:B------:R-:W-:-:S07]  /*107e0*/  SHF.R.S32.HI R2, RZ, 0x1f, R17 ;  /* 0x0000001fff027819 */ /* 0x000fce0000011411 */
.L_x_7435:
        /* <DEDUP_REMOVED lines=9> */
[----:B------:R-:W-:Y:S01]  /*10880*/  @P0 LEA R24, P4, R22, UR12, 0x1 ;  /* 0x0000000c16180c11 */ /* 0x000fe2000f8808ff */
        /* <DEDUP_REMOVED lines=27> */
[----:B------:R-:W-:Y:S01]  /*10a40*/  @P0 LEA R32, P4, R19, UR12, 0x1 ;  /* 0x0000000c13200c11 */ /* 0x000fe2000f8808ff */
        /* <DEDUP_REMOVED lines=37> */
.L_x_7433:
        /* <DEDUP_REMOVED lines=32> */
[-C--:B------:R-:W-:Y:S01]  /*10ea0*/  LEA R142, R41, R144.reuse, 0x1 ;  /* 0x00000090298e7211 */ /* 0x080fe200078e08ff */
        /* <DEDUP_REMOVED lines=12> */
[----:B--2---:R-:W-:-:S03]  /*10f70*/  FMNMX.FTZ R17, R22, R17, !PT ;  /* 0x0000001116117209 */ /* 0x004fc60007810000 */
[----:B------:R-:W-:Y:S04]  /*10f80*/  LDSM.16.MT88.4 R56, [R141+0xa000] ;  /* 0x00a000008d38783b */ /* 0x000fe80000004200 */
        /* <DEDUP_REMOVED lines=19> */
[----:B------:R-:W-:Y:S01]  /*110c0*/  LDSM.16.MT88.4 R16, [R142+0x8800] ;  /* 0x008800008e10783b */ /* 0x000fe20000004200 */
[----:B------:R-:W1:Y:S01]  /*110d0*/  MUFU.EX2 R112, R112 ;  /* 0x0000007000707308 */ /* 0x000e620000000800 */
[C---:B------:R-:W-:Y:S01]  /*110e0*/  FSETP.NEU.FTZ.AND P0, PT, R2.reuse, -INF , PT ;  /* 0xff8000000200780b */ /* 0x040fe20003f1d000 */
[----:B------:R-:W-:Y:S01]  /*110f0*/  FMUL.FTZ R124, R2, UR8 ;  /* 0x00000008027c7c20 */ /* 0x000fe20008410000 */
[----:B------:R-:W-:-:S04]  /*11100*/  FFMA.FTZ R120, R120, UR8, -R125 ;  /* 0x0000000878787c23 */ /* 0x000fc8000801087d */
        /* <DEDUP_REMOVED lines=19> */
[----:B------:R-:W-:Y:S03]  /*11240*/  LDSM.16.MT88.4 R20, [R140+0x8800] ;  /* 0x008800008c14783b */ /* 0x000fe60000004200 */
[----:B------:R-:W4:Y:S01]  /*11250*/  MUFU.EX2 R114, R114 ;  /* 0x0000007200727308 */ /* 0x000f220000000800 */
[----:B--2---:R-:W-:Y:S01]  /*11260*/  F2FP.F16.F32.PACK_AB R66, R34, R111 ;  /* 0x0000006f2242723e */ /* 0x004fe200000000ff */
[----:B------:R-:W-:-:S04]  /*11270*/  FADD.FTZ R111, R111, R112 ;  /* 0x000000706f6f7221 */ /* 0x000fc80000010000 */
[----:B------:R-:W-:Y:S02]  /*11280*/  FADD.FTZ R34, R34, R111 ;  /* 0x0000006f22227221 */ /* 0x000fe40000010000 */
[----:B------:R-:W-:Y:S08]  /*11290*/  MUFU.EX2 R110, R110 ;  /* 0x0000006e006e7308 */ /* 0x000ff00000000800 */
[----:B------:R-:W2:Y:S01]  /*112a0*/  MUFU.EX2 R109, R109 ;  /* 0x0000006d006d7308 */ /* 0x000ea20000000800 */
[----:B----4-:R-:W-:Y:S01]  /*112b0*/  F2FP.F16.F32.PACK_AB R65, R114, R115 ;  /* 0x000000737241723e */ /* 0x010fe200000000ff */
[----:B------:R-:W-:-:S06]  /*112c0*/  FADD.FTZ R115, R115, R114 ;  /* 0x0000007273737221 */ /* 0x000fcc0000010000 */
[----:B------:R-:W-:Y:S08]  /*112d0*/  MUFU.EX2 R35, R35 ;  /* 0x0000002300237308 */ /* 0x000ff00000000800 */
[----:B------:R-:W4:Y:S01]  /*112e0*/  MUFU.EX2 R30, R30 ;  /* 0x0000001e001e7308 */ /* 0x000f220000000800 */
[----:B--2---:R-:W-:Y:S01]  /*112f0*/  F2FP.F16.F32.PACK_AB R67, R109, R110 ;  /* 0x0000006e6d43723e */ /* 0x004fe200000000ff */
[----:B------:R-:W-:-:S04]  /*11300*/  FADD.FTZ R110, R110, R115 ;  /* 0x000000736e6e7221 */ /* 0x000fc80000010000 */
[----:B------:R-:W-:Y:S02]  /*11310*/  FADD.FTZ R109, R109, R110 ;  /* 0x0000006e6d6d7221 */ /* 0x000fe40000010000 */
[C---:B------:R-:W-:Y:S01]  /*11320*/  HMMA.16816.F32 R96, R64.reuse, R92, RZ ;  /* 0x0000005c4060723c */ /* 0x040fe200000018ff */
[----:B------:R-:W-:Y:S05]  /*11330*/  MUFU.EX2 R31, R31 ;  /* 0x0000001f001f7308 */ /* 0x000fea0000000800 */
[C---:B------:R-:W-:Y:S03]  /*11340*/  HMMA.16816.F32 R92, R64.reuse, R94, RZ ;  /* 0x0000005e405c723c */ /* 0x040fe600000018ff */
[----:B------:R-:W2:Y:S01]  /*11350*/  MUFU.EX2 R28, R28 ;  /* 0x0000001c001c7308 */ /* 0x000ea20000000800 */
        /* <DEDUP_REMOVED lines=8> */
[----:B--2---:R-:W-:Y:S01]  /*113e0*/  F2FP.F16.F32.PACK_AB R6, R28, R31 ;  /* 0x0000001f1c06723e */ /* 0x004fe200000000ff */
[----:B------:R-:W-:-:S03]  /*113f0*/  FADD.FTZ R31, R31, R30 ;  /* 0x0000001e1f1f7221 */ /* 0x000fc60000010000 */
[C---:B------:R-:W-:Y:S01]  /*11400*/  HMMA.16816.F32 R80, R64.reuse, R76, RZ ;  /* 0x0000004c4050723c */ /* 0x040fe200000018ff */
[----:B------:R-:W-:Y:S02]  /*11410*/  FADD.FTZ R31, R28, R31 ;  /* 0x0000001f1c1f7221 */ /* 0x000fe40000010000 */
        /* <DEDUP_REMOVED lines=29> */
[C---:B------:R-:W-:Y:S06]  /*115f0*/  HMMA.16816.F32 R88, R4.reuse, R16, R88 ;  /* 0x000000100458723c */ /* 0x040fec0000001858 */
        /* <DEDUP_REMOVED lines=9> */
[----:B------:R-:W-:-:S03]  /*11690*/  FFMA.FTZ R168, R116, UR8, -R124 ;  /* 0x0000000874a87c23 */ /* 0x000fc6000801087c */
        /* <DEDUP_REMOVED lines=162> */
.L_x_7437:
[----:B------:R-:W1:Y:S02]  /*120c0*/  LDC R5, c[0x0][0x250] ;  /* 0x00009400ff057b82 */ /* 0x000e640000000800 */
[----:B-1----:R-:W-:-:S04]  /*120d0*/  LEA R5, -R5, RZ, 0x6 ;  /* 0x000000ff05057211 */ /* 0x002fc800078e31ff */
[----:B------:R-:W-:-:S07]  /*120e0*/  SHF.R.S32.HI R6, RZ, 0x1f, R5 ;  /* 0x0000001fff067819 */ /* 0x000fce0000011405 */
.L_x_7438:
        /* <DEDUP_REMOVED lines=52> */
[----:B------:R-:W-:-:S02]  /*12430*/  IMAD.MOV.U32 R171, RZ, RZ, R129 ;  /* 0x000000ffffab7224 */ /* 0x000fc400078e0081 */
        /* <DEDUP_REMOVED lines=86> */
[C---:B--2---:R-:W-:Y:S06]  /*129a0*/  HMMA.16816.F32 R8, R108.reuse, R112, R8 ;  /* 0x000000706c08723c */ /* 0x044fec0000001808 */
[C---:B------:R-:W-:Y:S01]  /*129b0*/  HMMA.16816.F32 R4, R108.reuse, R114, R4 ;  /* 0x000000726c04723c */ /* 0x040fe20000001804 */
[----:B------:R-:W2:Y:S05]  /*129c0*/  LDSM.16.M88.4 R112, [R133] ;  /* 0x000000008570783b */ /* 0x000eaa0000000200 */
[C---:B------:R-:W-:Y:S06]  /*129d0*/  HMMA.16816.F32 R24, R108.reuse, R120, R24 ;  /* 0x000000786c18723c */ /* 0x040fec0000001818 */
[----:B------:R-:W-:Y:S01]  /*129e0*/  HMMA.16816.F32 R20, R108, R122, R20 ;  /* 0x0000007a6c14723c */ /* 0x000fe20000001814 */
[----:B------:R-:W3:Y:S04]  /*129f0*/  LDSM.16.M88.4 R108, [R132] ;  /* 0x00000000846c783b */ /* 0x000ee80000000200 */
[----:B------:R-:W4:-:S13]  /*12a00*/  LDSM.16.M88.4 R120, [R135] ;  /* 0x000000008778783b */ /* 0x000f1a0000000200 */
        /* <DEDUP_REMOVED lines=30> */
[C---:B------:R-:W-:Y:S06]  /*12bf0*/  HMMA.16816.F32 R28, R124.reuse, R122, R28 ;  /* 0x0000007a7c1c723c */ /* 0x040fec000000181c */
[----:B------:R-:W-:Y:S01]  /*12c00*/  FMUL.FTZ R26, R26, UR15 ;  /* 0x0000000f1a1a7c20 */ /* 0x000fe20008410000 */
[----:B------:R-:W-:Y:S01]  /*12c10*/  FMUL.FTZ R24, R24, UR15 ;  /* 0x0000000f18187c20 */ /* 0x000fe20008410000 */
[----:B------:R-:W-:Y:S01]  /*12c20*/  FMUL.FTZ R25, R25, UR15 ;  /* 0x0000000f19197c20 */ /* 0x000fe20008410000 */
[----:B------:R-:W-:Y:S01]  /*12c30*/  FMUL.FTZ R27, R27, UR15 ;  /* 0x0000000f1b1b7c20 */ /* 0x000fe20008410000 */
[----:B------:R3:W-:Y:S02]  /*12c40*/  MUFU.TANH R117, R26 ;  /* 0x0000001a00757308 */ /* 0x0007e40000002400 */
[----:B------:R-:W-:Y:S01]  /*12c50*/  FMUL.FTZ R22, R22, UR15 ;  /* 0x0000000f16167c20 */ /* 0x000fe20008410000 */
[----:B------:R-:W-:Y:S01]  /*12c60*/  FMUL.FTZ R21, R21, UR15 ;  /* 0x0000000f15157c20 */ /* 0x000fe20008410000 */
[----:B------:R-:W-:Y:S01]  /*12c70*/  FMUL.FTZ R23, R23, UR15 ;  /* 0x0000000f17177c20 */ /* 0x000fe20008410000 */
[C---:B-1----:R-:W-:Y:S03]  /*12c80*/  HMMA.16816.F32 R16, R124.reuse, R112, R16 ;  /* 0x000000707c10723c */ /* 0x042fe60000001810 */
[----:B------:R-:W-:Y:S01]  /*12c90*/  FMUL.FTZ R33, R33, UR15 ;  /* 0x0000000f21217c20 */ /* 0x000fe20008410000 */
[----:B------:R-:W-:Y:S01]  /*12ca0*/  FMUL.FTZ R35, R35, UR15 ;  /* 0x0000000f23237c20 */ /* 0x000fe20008410000 */
[----:B------:R-:W-:Y:S01]  /*12cb0*/  FMUL.FTZ R32, R32, UR15 ;  /* 0x0000000f20207c20 */ /* 0x000fe20008410000 */
[----:B------:R-:W-:Y:S01]  /*12cc0*/  MUFU.TANH R25, R25 ;  /* 0x0000001900197308 */ /* 0x000fe20000002400 */
[----:B------:R-:W-:Y:S01]  /*12cd0*/  FMUL.FTZ R34, R34, UR15 ;  /* 0x0000000f22227c20 */ /* 0x000fe20008410000 */
[----:B------:R-:W-:Y:S01]  /*12ce0*/  HMMA.16816.F32 R12, R124, R114, R12 ;  /* 0x000000727c0c723c */ /* 0x000fe2000000180c */
[----:B------:R-:W-:Y:S01]  /*12cf0*/  FMUL.FTZ R28, R28, UR15 ;  /* 0x0000000f1c1c7c20 */ /* 0x000fe20008410000 */
[----:B------:R-:W-:Y:S01]  /*12d00*/  FMUL.FTZ R30, R30, UR15 ;  /* 0x0000000f1e1e7c20 */ /* 0x000fe20008410000 */
[----:B------:R-:W-:Y:S01]  /*12d10*/  FMUL.FTZ R113, R20, UR15 ;  /* 0x0000000f14717c20 */ /* 0x000fe20008410000 */
[----:B------:R-:W-:-:S02]  /*12d20*/  IMAD R20, R161, 0x40, R165 ;  /* 0x00000040a1147824 */ /* 0x000fc400078e02a5 */
[----:B------:R-:W-:Y:S01]  /*12d30*/  FMUL.FTZ R29, R29, UR15 ;  /* 0x0000000f1d1d7c20 */ /* 0x000fe20008410000 */
[----:B------:R-:W1:Y:S01]  /*12d40*/  MUFU.TANH R33, R33 ;  /* 0x0000002100217308 */ /* 0x000e620000002400 */
[----:B------:R-:W-:Y:S01]  /*12d50*/  FMUL.FTZ R31, R31, UR15 ;  /* 0x0000000f1f1f7c20 */ /* 0x000fe20008410000 */
[----:B--2---:R-:W-:Y:S01]  /*12d60*/  HMMA.16816.F32 R8, R124, R108, R8 ;  /* 0x0000006c7c08723c */ /* 0x004fe20000001808 */
[C---:B------:R-:W-:Y:S02]  /*12d70*/  VIADD R172, R20.reuse, 0x11 ;  /* 0x0000001114ac7836 */ /* 0x040fe40000000000 */
[----:B------:R-:W-:-:S03]  /*12d80*/  VIADD R174, R20, 0x29 ;  /* 0x0000002914ae7836 */ /* 0x000fc60000000000 */
[----:B------:R-:W2:Y:S01]  /*12d90*/  MUFU.TANH R35, R35 ;  /* 0x0000002300237308 */ /* 0x000ea20000002400 */
[----:B------:R-:W-:Y:S01]  /*12da0*/  HMMA.16816.F32 R4, R124, R110, R4 ;  /* 0x0000006e7c04723c */ /* 0x000fe20000001804 */
[----:B------:R-:W-:-:S06]  /*12db0*/  FMUL.FTZ R16, R16, UR15 ;  /* 0x0000000f10107c20 */ /* 0x000fcc0008410000 */
[----:B------:R4:W-:Y:S01]  /*12dc0*/  MUFU.TANH R101, R32 ;  /* 0x0000002000657308 */ /* 0x0009e20000002400 */
[----:B---3--:R-:W-:-:S07]  /*12dd0*/  FMUL.FTZ R26, R12, UR15 ;  /* 0x0000000f0c1a7c20 */ /* 0x008fce0008410000 */
[----:B------:R3:W5:Y:S02]  /*12de0*/  MUFU.TANH R107, R28 ;  /* 0x0000001c006b7308 */ /* 0x0007640000002400 */
[----:B------:R-:W-:Y:S01]  /*12df0*/  FMUL.FTZ R10, R10, UR15 ;  /* 0x0000000f0a0a7c20 */ /* 0x000fe20008410000 */
[----:B------:R-:W-:Y:S01]  /*12e00*/  FMUL.FTZ R9, R9, UR15 ;  /* 0x0000000f09097c20 */ /* 0x000fe20008410000 */
[----:B------:R-:W-:-:S04]  /*12e10*/  FMUL.FTZ R11, R11, UR15 ;  /* 0x0000000f0b0b7c20 */ /* 0x000fc80008410000 */
[----:B------:R5:W5:Y:S01]  /*12e20*/  MUFU.TANH R119, R30 ;  /* 0x0000001e00777308 */ /* 0x000b620000002400 */
[----:B----4-:R-:W-:Y:S01]  /*12e30*/  FMUL.FTZ R32, R17, UR15 ;  /* 0x0000000f11207c20 */ /* 0x010fe20008410000 */
[----:B------:R-:W-:Y:S02]  /*12e40*/  VIADD R17, R20, 0x1 ;  /* 0x0000000114117836 */ /* 0x000fe40000000000 */
[----:B------:R-:W-:Y:S01]  /*12e50*/  FMUL.FTZ R5, R5, UR15 ;  /* 0x0000000f05057c20 */ /* 0x000fe20008410000 */
[----:B------:R-:W-:Y:S02]  /*12e60*/  FMUL.FTZ R7, R7, UR15 ;  /* 0x0000000f07077c20 */ /* 0x000fe40008410000 */
[----:B------:R-:W-:Y:S01]  /*12e70*/  I2FP.F32.S32 R12, R17 ;  /* 0x00000011000c7245 */ /* 0x000fe20000201400 */
[----:B------:R4:W-:Y:S01]  /*12e80*/  MUFU.TANH R109, R22 ;  /* 0x00000016006d7308 */ /* 0x0009e20000002400 */
[----:B------:R-:W-:Y:S01]  /*12e90*/  ISETP.GE.AND P6, PT, R17, R105, PT ;  /* 0x000000691100720c */ /* 0x000fe20003fc6270 */
[----:B---3--:R-:W-:Y:S01]  /*12ea0*/  FMUL.FTZ R28, R19, UR15 ;  /* 0x0000000f131c7c20 */ /* 0x008fe20008410000 */
[----:B------:R-:W-:Y:S01]  /*12eb0*/  ISETP.GE.AND P4, PT, R17, R166, PT ;  /* 0x000000a61100720c */ /* 0x000fe20003f86270 */
[CC--:B-1----:R-:W-:Y:S01]  /*12ec0*/  FFMA.FTZ R17, R0.reuse, R12.reuse, R33 ;  /* 0x0000000c00117223 */ /* 0x0c2fe20000010021 */
[----:B--2---:R-:W-:Y:S01]  /*12ed0*/  FFMA.FTZ R33, R0, R12, R35 ;  /* 0x0000000c00217223 */ /* 0x004fe20000010023 */
[----:B------:R-:W-:-:S02]  /*12ee0*/  VIADD R12, R20, 0x9 ;  /* 0x00000009140c7836 */ /* 0x000fc40000000000 */
[----:B------:R-:W1:Y:S01]  /*12ef0*/  MUFU.TANH R29, R29 ;  /* 0x0000001d001d7308 */ /* 0x000e620000002400 */
[----:B-----5:R-:W-:Y:S01]  /*12f00*/  FMUL.FTZ R30, R18, UR15 ;  /* 0x0000000f121e7c20 */ /* 0x020fe20008410000 */
[----:B------:R-:W-:Y:S01]  /*12f10*/  FMUL.FTZ R18, R15, UR15 ;  /* 0x0000000f0f127c20 */ /* 0x000fe20008410000 */
[----:B------:R-:W-:Y:S02]  /*12f20*/  FSEL R17, R17, -INF , !P6 ;  /* 0xff80000011117808 */ /* 0x000fe40007000000 */
[----:B------:R-:W-:-:S03]  /*12f30*/  ISETP.GE.AND P6, PT, R12, R105, PT ;  /* 0x000000690c00720c */ /* 0x000fc60003fc6270 */
[----:B------:R-:W2:Y:S01]  /*12f40*/  MUFU.TANH R31, R31 ;  /* 0x0000001f001f7308 */ /* 0x000ea20000002400 */
[----:B----4-:R-:W-:Y:S01]  /*12f50*/  FMUL.FTZ R22, R14, UR15 ;  /* 0x0000000f0e167c20 */ /* 0x010fe20008410000 */
[----:B------:R-:W-:-:S05]  /*12f60*/  VIADD R14, R20, 0x8 ;  /* 0x00000008140e7836 */ /* 0x000fca0000000000 */
[C---:B------:R-:W-:Y:S01]  /*12f70*/  ISETP.GE.AND P5, PT, R14.reuse, R105, PT ;  /* 0x000000690e00720c */ /* 0x040fe20003fa6270 */
[----:B------:R3:W4:Y:S01]  /*12f80*/  MUFU.TANH R115, R24 ;  /* 0x0000001800737308 */ /* 0x0007220000002400 */
[----:B------:R-:W-:Y:S02]  /*12f90*/  ISETP.GE.AND P1, PT, R14, R166, PT ;  /* 0x000000a60e00720c */ /* 0x000fe40003f26270 */
[----:B------:R-:W-:-:S05]  /*12fa0*/  I2FP.F32.S32 R14, R14 ;  /* 0x0000000e000e7245 */ /* 0x000fca0000201400 */
[----:B------:R5:W-:Y:S01]  /*12fb0*/  MUFU.TANH R111, R16 ;  /* 0x00000010006f7308 */ /* 0x000be20000002400 */
[CC--:B------:R-:W-:Y:S01]  /*12fc0*/  FFMA.FTZ R15, R0.reuse, R14.reuse, R107 ;  /* 0x0000000e000f7223 */ /* 0x0c0fe2000001006b */
[----:B------:R-:W-:-:S04]  /*12fd0*/  FFMA.FTZ R14, R0, R14, R119 ;  /* 0x0000000e000e7223 */ /* 0x000fc80000010077 */
[----:B------:R-:W-:Y:S02]  /*12fe0*/  FSEL R15, R15, -INF , !P5 ;  /* 0xff8000000f0f7808 */ /* 0x000fe40006800000 */
[----:B------:R-:W-:Y:S01]  /*12ff0*/  MUFU.TANH R113, R113 ;  /* 0x0000007100717308 */ /* 0x000fe20000002400 */
[----:B---3--:R-:W-:Y:S01]  /*13000*/  FMUL.FTZ R24, R13, UR15 ;  /* 0x0000000f0d187c20 */ /* 0x008fe20008410000 */
[----:B------:R-:W-:Y:S01]  /*13010*/  VIADD R13, R20, 0x10 ;  /* 0x00000010140d7836 */ /* 0x000fe20000000000 */
[----:B------:R-:W-:-:S04]  /*13020*/  FSEL R14, R14, -INF , !P1 ;  /* 0xff8000000e0e7808 */ /* 0x000fc80004800000 */
[----:B------:R-:W-:Y:S01]  /*13030*/  ISETP.GE.AND P5, PT, R13, R105, PT ;  /* 0x000000690d00720c */ /* 0x000fe20003fa6270 */
[----:B------:R3:W-:Y:S01]  /*13040*/  MUFU.TANH R19, R32 ;  /* 0x0000002000137308 */ /* 0x0007e20000002400 */
[----:B-----5:R-:W-:Y:S02]  /*13050*/  FSEL R16, R33, -INF , !P4 ;  /* 0xff80000021107808 */ /* 0x020fe40006000000 */
[----:B------:R-:W-:Y:S02]  /*13060*/  ISETP.GE.AND P4, PT, R12, R166, PT ;  /* 0x000000a60c00720c */ /* 0x000fe40003f86270 */
[----:B------:R-:W-:Y:S02]  /*13070*/  I2FP.F32.S32 R12, R12 ;  /* 0x0000000c000c7245 */ /* 0x000fe40000201400 */
[----:B------:R-:W-:Y:S01]  /*13080*/  ISETP.GE.AND P1, PT, R13, R166, PT ;  /* 0x000000a60d00720c */ /* 0x000fe20003f26270 */
[----:B------:R-:W5:Y:S08]  /*13090*/  MUFU.TANH R27, R27 ;  /* 0x0000001b001b7308 */ /* 0x000f700000002400 */
[----:B------:R-:W5:Y:S01]  /*130a0*/  MUFU.TANH R21, R21 ;  /* 0x0000001500157308 */ /* 0x000f620000002400 */
[----:B---3--:R-:W-:Y:S01]  /*130b0*/  I2FP.F32.S32 R32, R13 ;  /* 0x0000000d00207245 */ /* 0x008fe20000201400 */
[CC--:B-1----:R-:W-:Y:S01]  /*130c0*/  FFMA.FTZ R13, R0.reuse, R12.reuse, R29 ;  /* 0x0000000c000d7223 */ /* 0x0c2fe2000001001d */
[----:B--2---:R-:W-:Y:S01]  /*130d0*/  FFMA.FTZ R12, R0, R12, R31 ;  /* 0x0000000c000c7223 */ /* 0x004fe2000001001f */
[----:B------:R-:W-:-:S02]  /*130e0*/  VIADD R29, R20, 0x18 ;  /* 0x00000018141d7836 */ /* 0x000fc40000000000 */
[-C--:B----4-:R-:W-:Y:S01]  /*130f0*/  FFMA.FTZ R115, R0, R32.reuse, R115 ;  /* 0x0000002000737223 */ /* 0x090fe20000010073 */
[----:B------:R-:W-:Y:S01]  /*13100*/  FSEL R13, R13, -INF , !P6 ;  /* 0xff8000000d0d7808 */ /* 0x000fe20007000000 */
[----:B------:R-:W1:Y:S01]  /*13110*/  MUFU.TANH R23, R23 ;  /* 0x0000001700177308 */ /* 0x000e620000002400 */
[----:B------:R-:W-:Y:S01]  /*13120*/  FSEL R12, R12, -INF , !P4 ;  /* 0xff8000000c0c7808 */ /* 0x000fe20006000000 */
[----:B------:R-:W-:Y:S01]  /*13130*/  FFMA.FTZ R117, R0, R32, R117 ;  /* 0x0000002000757223 */ /* 0x000fe20000010075 */
[C---:B------:R-:W-:Y:S02]  /*13140*/  ISETP.GE.AND P6, PT, R172.reuse, R105, PT ;  /* 0x00000069ac00720c */ /* 0x040fe40003fc6270 */
[----:B------:R-:W-:Y:S02]  /*13150*/  ISETP.GE.AND P4, PT, R172, R166, PT ;  /* 0x000000a6ac00720c */ /* 0x000fe40003f86270 */
[----:B------:R-:W-:Y:S01]  /*13160*/  I2FP.F32.S32 R172, R172 ;  /* 0x000000ac00ac7245 */ /* 0x000fe20000201400 */
[----:B------:R2:W-:Y:S01]  /*13170*/  MUFU.TANH R33, R28 ;  /* 0x0000001c00217308 */ /* 0x0005e20000002400 */
[----:B------:R-:W-:-:S02]  /*13180*/  FSEL R131, R115, -INF , !P5 ;  /* 0xff80000073837808 */ /* 0x000fc40006800000 */
[----:B------:R-:W-:Y:S01]  /*13190*/  FSEL R186, R117, -INF , !P1 ;  /* 0xff80000075ba7808 */ /* 0x000fe20004800000 */
[-C--:B------:R-:W-:Y:S01]  /*131a0*/  FFMA.FTZ R167, R0, R172.reuse, R25 ;  /* 0x000000ac00a77223 */ /* 0x080fe20000010019 */
[----:B------:R-:W-:Y:S01]  /*131b0*/  VIADD R25, R20, 0x19 ;  /* 0x0000001914197836 */ /* 0x000fe20000000000 */
[C---:B------:R-:W-:Y:S01]  /*131c0*/  ISETP.GE.AND P5, PT, R29.reuse, R105, PT ;  /* 0x000000691d00720c */ /* 0x040fe20003fa6270 */
[----:B-----5:R-:W-:Y:S01]  /*131d0*/  FFMA.FTZ R172, R0, R172, R27 ;  /* 0x000000ac00ac7223 */ /* 0x020fe2000001001b */
[----:B------:R-:W3:Y:S01]  /*131e0*/  MUFU.TANH R35, R30 ;  /* 0x0000001e00237308 */ /* 0x000ee20000002400 */
[----:B------:R-:W-:Y:S02]  /*131f0*/  ISETP.GE.AND P1, PT, R29, R166, PT ;  /* 0x000000a61d00720c */ /* 0x000fe40003f26270 */
[----:B------:R-:W-:Y:S02]  /*13200*/  FSEL R167, R167, -INF , !P6 ;  /* 0xff800000a7a77808 */ /* 0x000fe40007000000 */
[----:B------:R-:W-:-:S02]  /*13210*/  FSEL R172, R172, -INF , !P4 ;  /* 0xff800000acac7808 */ /* 0x000fc40006000000 */
[C---:B------:R-:W-:Y:S01]  /*13220*/  ISETP.GE.AND P6, PT, R25.reuse, R105, PT ;  /* 0x000000691900720c */ /* 0x040fe20003fc6270 */
[----:B------:R4:W5:Y:S01]  /*13230*/  MUFU.TANH R31, R26 ;  /* 0x0000001a001f7308 */ /* 0x0009620000002400 */
[----:B--2---:R-:W-:Y:S02]  /*13240*/  I2FP.F32.S32 R28, R29 ;  /* 0x0000001d001c7245 */ /* 0x004fe40000201400 */
[----:B------:R-:W-:-:S03]  /*13250*/  ISETP.GE.AND P4, PT, R25, R166, PT ;  /* 0x000000a61900720c */ /* 0x000fc60003f86270 */
[CC--:B------:R-:W-:Y:S01]  /*13260*/  FFMA.FTZ R113, R0.reuse, R28.reuse, R113 ;  /* 0x0000001c00717223 */ /* 0x0c0fe20000010071 */
[----:B------:R-:W-:Y:S01]  /*13270*/  FFMA.FTZ R109, R0, R28, R109 ;  /* 0x0000001c006d7223 */ /* 0x000fe2000001006d */
[----:B------:R2:W-:Y:S03]  /*13280*/  MUFU.TANH R29, R24 ;  /* 0x00000018001d7308 */ /* 0x0005e60000002400 */
[----:B------:R-:W-:Y:S02]  /*13290*/  FSEL R127, R113, -INF , !P5 ;  /* 0xff800000717f7808 */ /* 0x000fe40006800000 */
[----:B------:R-:W-:-:S03]  /*132a0*/  FSEL R182, R109, -INF , !P1 ;  /* 0xff8000006db67808 */ /* 0x000fc60004800000 */
[----:B------:R3:W5:Y:S01]  /*132b0*/  MUFU.TANH R27, R22 ;  /* 0x00000016001b7308 */ /* 0x0007620000002400 */
[----:B----4-:R-:W-:-:S05]  /*132c0*/  VIADD R26, R20, 0x20 ;  /* 0x00000020141a7836 */ /* 0x010fca0000000000 */
[C---:B------:R-:W-:Y:S01]  /*132d0*/  ISETP.GE.AND P5, PT, R26.reuse, R105, PT ;  /* 0x000000691a00720c */ /* 0x040fe20003fa6270 */
[----:B------:R-:W-:Y:S01]  /*132e0*/  BAR.SYNC.DEFER_BLOCKING 0x0 ;  /* 0x0000000000007b1d */ /* 0x000fe20000010000 */
[----:B------:R-:W-:Y:S02]  /*132f0*/  ISETP.GE.AND P1, PT, R26, R166, PT ;  /* 0x000000a61a00720c */ /* 0x000fe40003f26270 */
[----:B--2---:R-:W-:Y:S02]  /*13300*/  I2FP.F32.S32 R24, R25 ;  /* 0x0000001900187245 */ /* 0x004fe40000201400 */
[----:B------:R-:W-:Y:S01]  /*13310*/  I2FP.F32.S32 R26, R26 ;  /* 0x0000001a001a7245 */ /* 0x000fe20000201400 */
[----:B------:R2:W4:Y:S02]  /*13320*/  MUFU.TANH R25, R18 ;  /* 0x0000001200197308 */ /* 0x0005240000002400 */
[CC--:B------:R-:W-:Y:S01]  /*13330*/  FFMA.FTZ R181, R0.reuse, R24.reuse, R21 ;  /* 0x0000001800b57223 */ /* 0x0c0fe20000010015 */
[----:B-1----:R-:W-:Y:S01]  /*13340*/  FFMA.FTZ R23, R0, R24, R23 ;  /* 0x0000001800177223 */ /* 0x002fe20000010017 */
[----:B------:R-:W-:-:S02]  /*13350*/  VIADD R24, R20, 0x21 ;  /* 0x0000002114187836 */ /* 0x000fc40000000000 */
[----:B---3--:R-:W-:Y:S01]  /*13360*/  FMUL.FTZ R22, R8, UR15 ;  /* 0x0000000f08167c20 */ /* 0x008fe20008410000 */
[CC--:B------:R-:W-:Y:S01]  /*13370*/  FFMA.FTZ R111, R0.reuse, R26.reuse, R111 ;  /* 0x0000001a006f7223 */ /* 0x0c0fe2000001006f */
[----:B------:R-:W-:Y:S01]  /*13380*/  FFMA.FTZ R35, R0, R26, R35 ;  /* 0x0000001a00237223 */ /* 0x000fe20000010023 */
[----:B------:R-:W-:Y:S01]  /*13390*/  VIADD R8, R20, 0x28 ;  /* 0x0000002814087836 */ /* 0x000fe20000000000 */
[----:B------:R-:W-:Y:S01]  /*133a0*/  FSEL R181, R181, -INF , !P6 ;  /* 0xff800000b5b57808 */ /* 0x000fe20007000000 */
[----:B------:R-:W1:Y:S01]  /*133b0*/  MUFU.TANH R21, R22 ;  /* 0x0000001600157308 */ /* 0x000e620000002400 */
[----:B------:R-:W-:Y:S02]  /*133c0*/  FSEL R175, R111, -INF , !P5 ;  /* 0xff8000006faf7808 */ /* 0x000fe40006800000 */
[----:B------:R-:W-:Y:S02]  /*133d0*/  FSEL R180, R35, -INF , !P1 ;  /* 0xff80000023b47808 */ /* 0x000fe40004800000 */
[----:B------:R-:W-:-:S02]  /*133e0*/  ISETP.GE.AND P5, PT, R8, R105, PT ;  /* 0x000000690800720c */ /* 0x000fc40003fa6270 */
[----:B--2---:R-:W-:Y:S01]  /*133f0*/  I2FP.F32.S32 R18, R24 ;  /* 0x0000001800127245 */ /* 0x004fe20000201400 */
[----:B------:R-:W-:Y:S01]  /*13400*/  MUFU.TANH R9, R9 ;  /* 0x0000000900097308 */ /* 0x000fe20000002400 */
[----:B------:R-:W-:Y:S02]  /*13410*/  ISETP.GE.AND P1, PT, R8, R166, PT ;  /* 0x000000a60800720c */ /* 0x000fe40003f26270 */
[----:B------:R-:W-:Y:S01]  /*13420*/  I2FP.F32.S32 R8, R8 ;  /* 0x0000000800087245 */ /* 0x000fe20000201400 */
[CC--:B------:R-:W-:Y:S01]  /*13430*/  FFMA.FTZ R19, R0.reuse, R18.reuse, R19 ;  /* 0x0000001200137223 */ /* 0x0c0fe20000010013 */
[----:B------:R-:W-:Y:S01]  /*13440*/  FSEL R184, R23, -INF , !P4 ;  /* 0xff80000017b87808 */ /* 0x000fe20006000000 */
[----:B------:R-:W-:Y:S01]  /*13450*/  FFMA.FTZ R33, R0, R18, R33 ;  /* 0x0000001200217223 */ /* 0x000fe20000010021 */
[CC--:B------:R-:W-:Y:S01]  /*13460*/  ISETP.GE.AND P6, PT, R24.reuse, R105.reuse, PT ;  /* 0x000000691800720c */ /* 0x0c0fe20003fc6270 */
[----:B------:R-:W2:Y:S01]  /*13470*/  MUFU.TANH R23, R10 ;  /* 0x0000000a00177308 */ /* 0x000ea20000002400 */
[----:B------:R-:W-:Y:S01]  /*13480*/  ISETP.GE.AND P4, PT, R24, R166, PT ;  /* 0x000000a61800720c */ /* 0x000fe20003f86270 */
[CC--:B-----5:R-:W-:Y:S01]  /*13490*/  FFMA.FTZ R31, R0.reuse, R8.reuse, R31 ;  /* 0x00000008001f7223 */ /* 0x0e0fe2000001001f */
[----:B------:R-:W-:Y:S01]  /*134a0*/  FFMA.FTZ R27, R0, R8, R27 ;  /* 0x00000008001b7223 */ /* 0x000fe2000001001b */
[----:B------:R-:W-:Y:S01]  /*134b0*/  VIADD R8, R20, 0x30 ;  /* 0x0000003014087836 */ /* 0x000fe20000000000 */
[----:B------:R-:W-:Y:S01]  /*134c0*/  FSEL R177, R19, -INF , !P6 ;  /* 0xff80000013b17808 */ /* 0x000fe20007000000 */
[----:B------:R-:W-:Y:S01]  /*134d0*/  FMUL.FTZ R19, R4, UR15 ;  /* 0x0000000f04137c20 */ /* 0x000fe20008410000 */
[----:B------:R-:W-:Y:S01]  /*134e0*/  FSEL R178, R33, -INF , !P4 ;  /* 0xff80000021b27808 */ /* 0x000fe20006000000 */
[----:B------:R-:W3:Y:S01]  /*134f0*/  MUFU.TANH R11, R11 ;  /* 0x0000000b000b7308 */ /* 0x000ee20000002400 */
[----:B------:R-:W-:-:S02]  /*13500*/  ISETP.GE.AND P6, PT, R174, R105, PT ;  /* 0x00000069ae00720c */ /* 0x000fc40003fc6270 */
[----:B------:R-:W-:Y:S02]  /*13510*/  ISETP.GE.AND P4, PT, R174, R166, PT ;  /* 0x000000a6ae00720c */ /* 0x000fe40003f86270 */
[----:B------:R-:W-:Y:S02]  /*13520*/  I2FP.F32.S32 R174, R174 ;  /* 0x000000ae00ae7245 */ /* 0x000fe40000201400 */
[----:B------:R-:W-:Y:S01]  /*13530*/  FSEL R179, R31, -INF , !P5 ;  /* 0xff8000001fb37808 */ /* 0x000fe20006800000 */
[----:B------:R-:W5:Y:S01]  /*13540*/  MUFU.TANH R19, R19 ;  /* 0x0000001300137308 */ /* 0x000f620000002400 */
[----:B------:R-:W-:Y:S01]  /*13550*/  FSEL R176, R27, -INF , !P1 ;  /* 0xff8000001bb07808 */ /* 0x000fe20004800000 */
[-C--:B------:R-:W-:Y:S01]  /*13560*/  FFMA.FTZ R29, R0, R174.reuse, R29 ;  /* 0x000000ae001d7223 */ /* 0x080fe2000001001d */
[----:B------:R-:W-:Y:S01]  /*13570*/  ISETP.GE.AND P5, PT, R8, R105, PT ;  /* 0x000000690800720c */ /* 0x000fe20003fa6270 */
[----:B----4-:R-:W-:Y:S01]  /*13580*/  FFMA.FTZ R174, R0, R174, R25 ;  /* 0x000000ae00ae7223 */ /* 0x010fe20000010019 */
[----:B------:R-:W-:-:S02]  /*13590*/  ISETP.GE.AND P1, PT, R8, R166, PT ;  /* 0x000000a60800720c */ /* 0x000fc40003f26270 */
[----:B------:R-:W-:Y:S01]  /*135a0*/  I2FP.F32.S32 R4, R8 ;  /* 0x0000000800047245 */ /* 0x000fe20000201400 */
[----:B------:R-:W-:Y:S01]  /*135b0*/  FMUL.FTZ R8, R6, UR15 ;  /* 0x0000000f06087c20 */ /* 0x000fe20008410000 */
[----:B------:R-:W-:Y:S01]  /*135c0*/  VIADD R6, R20, 0x31 ;  /* 0x0000003114067836 */ /* 0x000fe20000000000 */
[----:B------:R-:W-:Y:S01]  /*135d0*/  FSEL R173, R29, -INF , !P6 ;  /* 0xff8000001dad7808 */ /* 0x000fe20007000000 */
[----:B------:R-:W-:Y:S01]  /*135e0*/  MUFU.TANH R5, R5 ;  /* 0x0000000500057308 */ /* 0x000fe20000002400 */
[CC--:B-1----:R-:W-:Y:S01]  /*135f0*/  FFMA.FTZ R121, R0.reuse, R4.reuse, R21 ;  /* 0x0000000400797223 */ /* 0x0c2fe20000010015 */
[----:B--2---:R-:W-:Y:S01]  /*13600*/  FFMA.FTZ R23, R0, R4, R23 ;  /* 0x0000000400177223 */ /* 0x004fe20000010017 */
[----:B------:R-:W-:Y:S01]  /*13610*/  VIADD R4, R20, 0x38 ;  /* 0x0000003814047836 */ /* 0x000fe20000000000 */
[----:B------:R-:W-:Y:S02]  /*13620*/  FSEL R174, R174, -INF , !P4 ;  /* 0xff800000aeae7808 */ /* 0x000fe40006000000 */
[----:B------:R-:W-:-:S02]  /*13630*/  ISETP.GE.AND P6, PT, R6, R105, PT ;  /* 0x000000690600720c */ /* 0x000fc40003fc6270 */
[----:B------:R-:W1:Y:S01]  /*13640*/  MUFU.TANH R25, R8 ;  /* 0x0000000800197308 */ /* 0x000e620000002400 */
[----:B------:R-:W-:Y:S02]  /*13650*/  ISETP.GE.AND P4, PT, R6, R166, PT ;  /* 0x000000a60600720c */ /* 0x000fe40003f86270 */
[----:B------:R-:W-:Y:S02]  /*13660*/  FSEL R121, R121, -INF , !P5 ;  /* 0xff80000079797808 */ /* 0x000fe40006800000 */
[----:B------:R-:W-:Y:S02]  /*13670*/  FSEL R122, R23, -INF , !P1 ;  /* 0xff800000177a7808 */ /* 0x000fe40004800000 */
[----:B------:R-:W-:Y:S01]  /*13680*/  I2FP.F32.S32 R6, R6 ;  /* 0x0000000600067245 */ /* 0x000fe20000201400 */
[----:B------:R-:W2:Y:S01]  /*13690*/  MUFU.TANH R21, R34 ;  /* 0x0000002200157308 */ /* 0x000ea20000002400 */
[C---:B------:R-:W-:Y:S02]  /*136a0*/  ISETP.GE.AND P5, PT, R4.reuse, R105, PT ;  /* 0x000000690400720c */ /* 0x040fe40003fa6270 */
[----:B------:R-:W-:Y:S01]  /*136b0*/  ISETP.GE.AND P1, PT, R4, R166, PT ;  /* 0x000000a60400720c */ /* 0x000fe20003f26270 */
[C---:B------:R-:W-:Y:S01]  /*136c0*/  FFMA.FTZ R9, R0.reuse, R6, R9 ;  /* 0x0000000600097223 */ /* 0x040fe20000010009 */
[----:B------:R-:W-:Y:S01]  /*136d0*/  I2FP.F32.S32 R4, R4 ;  /* 0x0000000400047245 */ /* 0x000fe20000201400 */
[----:B---3--:R-:W-:-:S02]  /*136e0*/  FFMA.FTZ R11, R0, R6, R11 ;  /* 0x00000006000b7223 */ /* 0x008fc4000001000b */
[----:B------:R-:W3:Y:S01]  /*136f0*/  MUFU.TANH R7, R7 ;  /* 0x0000000700077308 */ /* 0x000ee20000002400 */
[----:B------:R-:W-:Y:S01]  /*13700*/  FSEL R124, R9, -INF , !P6 ;  /* 0xff800000097c7808 */ /* 0x000fe20007000000 */
[CC--:B-----5:R-:W-:Y:S01]  /*13710*/  FFMA.FTZ R19, R0.reuse, R4.reuse, R19 ;  /* 0x0000000400137223 */ /* 0x0e0fe20000010013 */
[----:B-1----:R-:W-:Y:S01]  /*13720*/  FFMA.FTZ R25, R0, R4, R25 ;  /* 0x0000000400197223 */ /* 0x002fe20000010019 */
[C---:B------:R-:W-:Y:S01]  /*13730*/  VIADD R4, R20.reuse, 0x39 ;  /* 0x0000003914047836 */ /* 0x040fe20000000000 */
[----:B------:R-:W-:Y:S02]  /*13740*/  FSEL R118, R11, -INF , !P4 ;  /* 0xff8000000b767808 */ /* 0x000fe40006000000 */
[C---:B------:R-:W-:Y:S02]  /*13750*/  ISETP.GE.AND P6, PT, R20.reuse, R105, PT ;  /* 0x000000691400720c */ /* 0x040fe40003fc6270 */
[----:B------:R-:W-:Y:S02]  /*13760*/  ISETP.GE.AND P4, PT, R20, R166, PT ;  /* 0x000000a61400720c */ /* 0x000fe40003f86270 */
[----:B------:R-:W-:-:S02]  /*13770*/  I2FP.F32.S32 R20, R20 ;  /* 0x0000001400147245 */ /* 0x000fc40000201400 */
[----:B------:R-:W-:Y:S02]  /*13780*/  I2FP.F32.S32 R6, R4 ;  /* 0x0000000400067245 */ /* 0x000fe40000201400 */
[----:B------:R-:W-:Y:S01]  /*13790*/  FSEL R123, R19, -INF , !P5 ;  /* 0xff800000137b7808 */ /* 0x000fe20006800000 */
[CC--:B------:R-:W-:Y:S01]  /*137a0*/  FFMA.FTZ R9, R0.reuse, R20.reuse, R101 ;  /* 0x0000001400097223 */ /* 0x0c0fe20000010065 */
[----:B------:R-:W-:Y:S01]  /*137b0*/  FSEL R120, R25, -INF , !P1 ;  /* 0xff80000019787808 */ /* 0x000fe20004800000 */
[C---:B--2---:R-:W-:Y:S01]  /*137c0*/  FFMA.FTZ R8, R0.reuse, R20, R21 ;  /* 0x0000001400087223 */ /* 0x044fe20000010015 */
[CC--:B------:R-:W-:Y:S01]  /*137d0*/  FFMA.FTZ R5, R0.reuse, R6.reuse, R5 ;  /* 0x0000000600057223 */ /* 0x0c0fe20000010005 */
[----:B---3--:R-:W-:Y:S01]  /*137e0*/  FFMA.FTZ R7, R0, R6, R7 ;  /* 0x0000000600077223 */ /* 0x008fe20000010007 */
[C---:B------:R-:W-:Y:S02]  /*137f0*/  ISETP.GE.AND P5, PT, R4.reuse, R105, PT ;  /* 0x000000690400720c */ /* 0x040fe40003fa6270 */
[----:B------:R-:W-:-:S02]  /*13800*/  ISETP.GE.AND P1, PT, R4, R166, PT ;  /* 0x000000a60400720c */ /* 0x000fc40003f26270 */
[----:B------:R-:W-:Y:S02]  /*13810*/  FSEL R9, R9, -INF , !P6 ;  /* 0xff80000009097808 */ /* 0x000fe40007000000 */
        /* <DEDUP_REMOVED lines=67> */
.L_x_7440:
[----:B------:R-:W1:Y:S02]  /*13c50*/  LDC R7, c[0x0][0x248] ;  /* 0x00009200ff077b82 */ /* 0x000e640000000800 */
[----:B-1----:R-:W-:-:S04]  /*13c60*/  LEA R7, -R7, RZ, 0x6 ;  /* 0x000000ff07077211 */ /* 0x002fc800078e31ff */
[----:B------:R-:W-:-:S07]  /*13c70*/  SHF.R.S32.HI R10, RZ, 0x1f, R7 ;  /* 0x0000001fff0a7819 */ /* 0x000fce0000011407 */
.L_x_7441:
        /* <DEDUP_REMOVED lines=69> */
.L_x_7439:
        /* <DEDUP_REMOVED lines=92> */
[----:B------:R-:W-:-:S02]  /*14690*/  FFMA.FTZ R117, R117, UR8, -R119 ;  /* 0x0000000875757c23 */ /* 0x000fc40008010877 */
        /* <DEDUP_REMOVED lines=20> */
[----:B------:R-:W2:Y:S01]  /*147e0*/  LDSM.16.MT88.4 R72, [R142+0xa000] ;  /* 0x00a000008e48783b */ /* 0x000ea20000004200 */
[-C--:B------:R-:W-:Y:S01]  /*147f0*/  FMUL.FTZ R54, R54, R114.reuse ;  /* 0x0000007236367220 */ /* 0x080fe20000410000 */
[-C--:B------:R-:W-:Y:S01]  /*14800*/  FMUL.FTZ R55, R55, R114.reuse ;  /* 0x0000007237377220 */ /* 0x080fe20000410000 */
[-C--:B------:R-:W-:Y:S01]  /*14810*/  FMUL.FTZ R58, R58, R114.reuse ;  /* 0x000000723a3a7220 */ /* 0x080fe20000410000 */
        /* <DEDUP_REMOVED lines=28> */
[----:B------:R-:W4:Y:S01]  /*149e0*/  LDSM.16.MT88.4 R76, [R144+0xa000] ;  /* 0x00a00000904c783b */ /* 0x000f220000004200 */
[-C--:B------:R-:W-:Y:S01]  /*149f0*/  FMUL.FTZ R93, R93, R115.reuse ;  /* 0x000000735d5d7220 */ /* 0x080fe20000410000 */
[-C--:B------:R-:W-:Y:S01]  /*14a00*/  FMUL.FTZ R94, R94, R114.reuse ;  /* 0x000000725e5e7220 */ /* 0x080fe20000410000 */
[-C--:B------:R-:W-:Y:S01]  /*14a10*/  FMUL.FTZ R95, R95, R114.reuse ;  /* 0x000000725f5f7220 */ /* 0x080fe20000410000 */
[----:B------:R-:W5:Y:S01]  /*14a20*/  MUFU.EX2 R131, R131 ;  /* 0x0000008300837308 */ /* 0x000f620000000800 */
[C---:B-1----:R-:W-:Y:S01]  /*14a30*/  HMMA.16816.F32 R4, R104.reuse, R8, R4 ;  /* 0x000000086804723c */ /* 0x042fe20000001804 */
[-C--:B------:R-:W-:Y:S01]  /*14a40*/  FMUL.FTZ R60, R60, R115.reuse ;  /* 0x000000733c3c7220 */ /* 0x080fe20000410000 */
[-C--:B------:R-:W-:Y:S01]  /*14a50*/  FMUL.FTZ R61, R61, R115.reuse ;  /* 0x000000733d3d7220 */ /* 0x080fe20000410000 */
[-C--:B------:R-:W-:Y:S01]  /*14a60*/  FMUL.FTZ R62, R62, R114.reuse ;  /* 0x000000723e3e7220 */ /* 0x080fe20000410000 */
[-C--:B------:R-:W-:Y:S01]  /*14a70*/  FMUL.FTZ R63, R63, R114.reuse ;  /* 0x000000723f3f7220 */ /* 0x080fe20000410000 */
[-C--:B------:R-:W-:Y:S01]  /*14a80*/  FMUL.FTZ R64, R64, R115.reuse ;  /* 0x0000007340407220 */ /* 0x080fe20000410000 */
[C---:B--2---:R-:W-:Y:S01]  /*14a90*/  HMMA.16816.F32 R44, R104.reuse, R72, R44 ;  /* 0x00000048682c723c */ /* 0x044fe2000000182c */
[----:B------:R-:W1:Y:S01]  /*14aa0*/  MUFU.EX2 R130, R130 ;  /* 0x0000008200827308 */ /* 0x000e620000000800 */
[-C--:B------:R-:W-:Y:S01]  /*14ab0*/  FMUL.FTZ R65, R65, R115.reuse ;  /* 0x0000007341417220 */ /* 0x080fe20000410000 */
[-C--:B------:R-:W-:Y:S01]  /*14ac0*/  FMUL.FTZ R66, R66, R114.reuse ;  /* 0x0000007242427220 */ /* 0x080fe20000410000 */
[-C--:B------:R-:W-:Y:S01]  /*14ad0*/  FMUL.FTZ R67, R67, R114.reuse ;  /* 0x0000007243437220 */ /* 0x080fe20000410000 */
[-C--:B------:R-:W-:Y:S01]  /*14ae0*/  FMUL.FTZ R36, R36, R115.reuse ;  /* 0x0000007324247220 */ /* 0x080fe20000410000 */
[C---:B------:R-:W-:Y:S01]  /*14af0*/  HMMA.16816.F32 R48, R104.reuse, R74, R48 ;  /* 0x0000004a6830723c */ /* 0x040fe20000001830 */
[----:B------:R-:W-:Y:S01]  /*14b00*/  LDSM.16.MT88.4 R72, [R144+0x8800] ;  /* 0x008800009048783b */ /* 0x000fe20000004200 */
[-C--:B------:R-:W-:Y:S01]  /*14b10*/  FMUL.FTZ R37, R37, R115.reuse ;  /* 0x0000007325257220 */ /* 0x080fe20000410000 */
[----:B------:R-:W-:Y:S01]  /*14b20*/  MUFU.EX2 R128, R128 ;  /* 0x0000008000807308 */ /* 0x000fe20000000800 */
[-C--:B------:R-:W-:Y:S01]  /*14b30*/  FMUL.FTZ R38, R38, R114.reuse ;  /* 0x0000007226267220 */ /* 0x080fe20000410000 */
[-C--:B------:R-:W-:Y:S01]  /*14b40*/  FMUL.FTZ R39, R39, R114.reuse ;  /* 0x0000007227277220 */ /* 0x080fe20000410000 */
[C---:B------:R-:W-:Y:S01]  /*14b50*/  HMMA.16816.F32 R8, R104.reuse, R10, R92 ;  /* 0x0000000a6808723c */ /* 0x040fe2000000185c */
[-C--:B------:R-:W-:Y:S01]  /*14b60*/  FMUL.FTZ R40, R40, R115.reuse ;  /* 0x0000007328287220 */ /* 0x080fe20000410000 */
[-C--:B------:R-:W-:Y:S01]  /*14b70*/  FMUL.FTZ R41, R41, R115.reuse ;  /* 0x0000007329297220 */ /* 0x080fe20000410000 */
[-C--:B------:R-:W-:Y:S01]  /*14b80*/  FMUL.FTZ R42, R42, R114.reuse ;  /* 0x000000722a2a7220 */ /* 0x080fe20000410000 */
[-C--:B------:R-:W-:Y:S01]  /*14b90*/  FMUL.FTZ R43, R43, R114.reuse ;  /* 0x000000722b2b7220 */ /* 0x080fe20000410000 */
[----:B------:R-:W-:Y:S01]  /*14ba0*/  MUFU.EX2 R127, R127 ;  /* 0x0000007f007f7308 */ /* 0x000fe20000000800 */
[C---:B---3--:R-:W-:Y:S01]  /*14bb0*/  HMMA.16816.F32 R52, R104.reuse, R68, R52 ;  /* 0x000000446834723c */ /* 0x048fe20000001834 */
[----:B------:R-:W-:Y:S01]  /*14bc0*/  LDSM.16.MT88.4 R80, [R142+0x8800] ;  /* 0x008800008e50783b */ /* 0x000fe20000004200 */
[-C--:B------:R-:W-:Y:S01]  /*14bd0*/  FMUL.FTZ R12, R88, R115.reuse ;  /* 0x00000073580c7220 */ /* 0x080fe20000410000 */
[-C--:B------:R-:W-:Y:S01]  /*14be0*/  FMUL.FTZ R13, R89, R115.reuse ;  /* 0x00000073590d7220 */ /* 0x080fe20000410000 */
[-C--:B------:R-:W-:Y:S01]  /*14bf0*/  FMUL.FTZ R14, R90, R114.reuse ;  /* 0x000000725a0e7220 */ /* 0x080fe20000410000 */
[-C--:B------:R-:W-:Y:S01]  /*14c00*/  FMUL.FTZ R15, R91, R114.reuse ;  /* 0x000000725b0f7220 */ /* 0x080fe20000410000 */
[C---:B------:R-:W-:Y:S01]  /*14c10*/  HMMA.16816.F32 R56, R104.reuse, R70, R56 ;  /* 0x000000466838723c */ /* 0x040fe20000001838 */
[----:B------:R-:W2:Y:S01]  /*14c20*/  LDSM.16.MT88.4 R68, [R140+0xa000] ;  /* 0x00a000008c44783b */ /* 0x000ea20000004200 */
[----:B------:R-:W-:Y:S01]  /*14c30*/  MUFU.EX2 R129, R129 ;  /* 0x0000008100817308 */ /* 0x000fe20000000800 */
[-C--:B------:R-:W-:Y:S01]  /*14c40*/  FMUL.FTZ R84, R84, R115.reuse ;  /* 0x0000007354547220 */ /* 0x080fe20000410000 */
[-C--:B------:R-:W-:Y:S01]  /*14c50*/  FMUL.FTZ R85, R85, R115.reuse ;  /* 0x0000007355557220 */ /* 0x080fe20000410000 */
[-C--:B------:R-:W-:Y:S01]  /*14c60*/  FMUL.FTZ R86, R86, R114.reuse ;  /* 0x0000007256567220 */ /* 0x080fe20000410000 */
[C---:B----4-:R-:W-:Y:S01]  /*14c70*/  HMMA.16816.F32 R36, R104.reuse, R76, R36 ;  /* 0x0000004c6824723c */ /* 0x050fe20000001824 */
[-C--:B------:R-:W-:Y:S01]  /*14c80*/  FMUL.FTZ R87, R87, R114.reuse ;  /* 0x0000007257577220 */ /* 0x080fe20000410000 */
[----:B------:R-:W-:Y:S01]  /*14c90*/  LDSM.16.MT88.4 R92, [R144+0x9800] ;  /* 0x00980000905c783b */ /* 0x000fe20000004200 */
[----:B------:R-:W-:Y:S01]  /*14ca0*/  FFMA.FTZ R115, R169, R115, R116 ;  /* 0x00000073a9737223 */ /* 0x000fe20000010074 */
[----:B------:R-:W3:Y:S01]  /*14cb0*/  MUFU.EX2 R172, R172 ;  /* 0x000000ac00ac7308 */ /* 0x000ee20000000800 */
[----:B------:R-:W-:Y:S01]  /*14cc0*/  FFMA.FTZ R114, R168, R114, R113 ;  /* 0x00000072a8727223 */ /* 0x000fe20000010071 */
[----:B------:R-:W-:Y:S01]  /*14cd0*/  HMMA.16816.F32 R40, R104, R78, R40 ;  /* 0x0000004e6828723c */ /* 0x000fe20000001828 */
[----:B------:R-:W4:Y:S01]  /*14ce0*/  LDSM.16.MT88.4 R76, [R141+0x8800] ;  /* 0x008800008d4c783b */ /* 0x000f220000004200 */
[----:B------:R-:W-:Y:S01]  /*14cf0*/  FADD.FTZ R112, R112, R115 ;  /* 0x0000007370707221 */ /* 0x000fe20000010000 */
[----:B------:R-:W-:-:S03]  /*14d00*/  FADD.FTZ R114, R101, R114 ;  /* 0x0000007265727221 */ /* 0x000fc60000010000 */
[----:B------:R-:W-:Y:S01]  /*14d10*/  MUFU.EX2 R167, R167 ;  /* 0x000000a700a77308 */ /* 0x000fe20000000800 */
[----:B------:R-:W-:Y:S01]  /*14d20*/  HMMA.16816.F32 R12, R104, R16, R12 ;  /* 0x00000010680c723c */ /* 0x000fe2000000180c */
[----:B------:R-:W-:Y:S01]  /*14d30*/  FADD.FTZ R109, R109, R112 ;  /* 0x000000706d6d7221 */ /* 0x000fe20000010000 */
[----:B------:R-:W-:-:S03]  /*14d40*/  FADD.FTZ R3, R3, R114 ;  /* 0x0000007203037221 */ /* 0x000fc60000010000 */
[----:B------:R-:W-:Y:S01]  /*14d50*/  FADD.FTZ R108, R108, R109 ;  /* 0x0000006d6c6c7221 */ /* 0x000fe20000010000 */
[----:B------:R-:W-:Y:S01]  /*14d60*/  HMMA.16816.F32 R16, R104, R18, R84 ;  /* 0x000000126810723c */ /* 0x000fe20000001854 */
[----:B------:R-:W3:Y:S01]  /*14d70*/  MUFU.EX2 R166, R166 ;  /* 0x000000a600a67308 */ /* 0x000ee20000000800 */
[----:B------:R-:W-:Y:S01]  /*14d80*/  LDSM.16.MT88.4 R84, [R142+0x9800] ;  /* 0x009800008e54783b */ /* 0x000fe20000004200 */
[----:B------:R-:W-:Y:S01]  /*14d90*/  FADD.FTZ R2, R2, R3 ;  /* 0x0000000302027221 */ /* 0x000fe20000010000 */
[----:B-----5:R-:W-:-:S04]  /*14da0*/  FADD.FTZ R3, R131, R108 ;  /* 0x0000006c83037221 */ /* 0x020fc80000010000 */
[C---:B-1----:R-:W-:Y:S01]  /*14db0*/  FADD.FTZ R3, R130.reuse, R3 ;  /* 0x0000000382037221 */ /* 0x042fe20000010000 */
[----:B------:R-:W-:Y:S01]  /*14dc0*/  MUFU.EX2 R181, R181 ;  /* 0x000000b500b57308 */ /* 0x000fe20000000800 */
[C---:B--2---:R-:W-:Y:S07]  /*14dd0*/  HMMA.16816.F32 R60, R104.reuse, R68, R60 ;  /* 0x00000044683c723c */ /* 0x044fee000000183c */
[----:B------:R-:W-:Y:S01]  /*14de0*/  MUFU.EX2 R182, R182 ;  /* 0x000000b600b67308 */ /* 0x000fe20000000800 */
[----:B------:R-:W-:Y:S01]  /*14df0*/  HMMA.16816.F32 R64, R104, R70, R64 ;  /* 0x000000466840723c */ /* 0x000fe20000001840 */
[----:B------:R-:W-:-:S02]  /*14e00*/  F2FP.F16.F32.PACK_AB R68, R130, R131 ;  /* 0x000000838244723e */ /* 0x000fc400000000ff */
[----:B---3--:R-:W-:-:S04]  /*14e10*/  F2FP.F16.F32.PACK_AB R69, R172, R129 ;  /* 0x00000081ac45723e */ /* 0x008fc800000000ff */
[----:B------:R-:W-:Y:S01]  /*14e20*/  MUFU.EX2 R175, R175 ;  /* 0x000000af00af7308 */ /* 0x000fe20000000800 */
[----:B------:R-:W-:Y:S01]  /*14e30*/  FADD.FTZ R129, R129, R2 ;  /* 0x0000000281817221 */ /* 0x000fe20000010000 */
[----:B------:R-:W-:Y:S01]  /*14e40*/  FADD.FTZ R2, R128, R3 ;  /* 0x0000000380027221 */ /* 0x000fe20000010000 */
[C---:B------:R-:W-:Y:S02]  /*14e50*/  F2FP.F16.F32.PACK_AB R70, R127.reuse, R128 ;  /* 0x000000807f46723e */ /* 0x040fe400000000ff */
[----:B------:R-:W-:Y:S01]  /*14e60*/  F2FP.F16.F32.PACK_AB R71, R166, R167 ;  /* 0x000000a7a647723e */ /* 0x000fe200000000ff */
[----:B------:R-:W-:Y:S01]  /*14e70*/  FADD.FTZ R172, R172, R129 ;  /* 0x00000081acac7221 */ /* 0x000fe20000010000 */
[----:B------:R-:W-:Y:S01]  /*14e80*/  FADD.FTZ R2, R127, R2 ;  /* 0x000000027f027221 */ /* 0x000fe20000010000 */
[----:B------:R-:W-:Y:S02]  /*14e90*/  MUFU.EX2 R184, R184 ;  /* 0x000000b800b87308 */ /* 0x000fe40000000800 */
[----:B------:R-:W-:-:S02]  /*14ea0*/  FADD.FTZ R167, R167, R172 ;  /* 0x000000aca7a77221 */ /* 0x000fc40000010000 */
[C---:B------:R-:W-:Y:S02]  /*14eb0*/  HMMA.16816.F32 R4, R68.reuse, R72, R4 ;  /* 0x000000484404723c */ /* 0x040fe40000001804 */
[----:B------:R-:W-:Y:S02]  /*14ec0*/  FADD.FTZ R166, R166, R167 ;  /* 0x000000a7a6a67221 */ /* 0x000fe40000010000 */
[----:B------:R-:W-:Y:S02]  /*14ed0*/  MUFU.EX2 R177, R177 ;  /* 0x000000b100b17308 */ /* 0x000fe40000000800 */
[C---:B------:R-:W-:Y:S01]  /*14ee0*/  HMMA.16816.F32 R8, R68.reuse, R74, R8 ;  /* 0x0000004a4408723c */ /* 0x040fe20000001808 */
[----:B------:R-:W1:Y:S05]  /*14ef0*/  LDSM.16.MT88.4 R72, [R140+0x8800] ;  /* 0x008800008c48783b */ /* 0x000e6a0000004200 */
        /* <DEDUP_REMOVED lines=8> */
[----:B------:R-:W3:Y:S06]  /*14f80*/  LDSM.16.MT88.4 R76, [R142+0xa800] ;  /* 0x00a800008e4c783b */ /* 0x000eec0000004200 */
[----:B------:R-:W-:Y:S08]  /*14f90*/  MUFU.EX2 R121, R121 ;  /* 0x0000007900797308 */ /* 0x000ff00000000800 */
[----:B------:R-:W4:Y:S01]  /*14fa0*/  MUFU.EX2 R124, R124 ;  /* 0x0000007c007c7308 */ /* 0x000f220000000800 */
[C---:B-1----:R-:W-:Y:S06]  /*14fb0*/  HMMA.16816.F32 R28, R68.reuse, R72, R28 ;  /* 0x00000048441c723c */ /* 0x042fec000000181c */
[C---:B------:R-:W-:Y:S01]  /*14fc0*/  HMMA.16816.F32 R32, R68.reuse, R74, R32 ;  /* 0x0000004a4420723c */ /* 0x040fe20000001820 */
[----:B------:R-:W1:Y:S01]  /*14fd0*/  LDSM.16.MT88.4 R72, [R141+0xa800] ;  /* 0x00a800008d48783b */ /* 0x000e620000004200 */
[----:B------:R-:W-:Y:S04]  /*14fe0*/  MUFU.EX2 R123, R123 ;  /* 0x0000007b007b7308 */ /* 0x000fe80000000800 */
[----:B--2---:R-:W-:Y:S01]  /*14ff0*/  HMMA.16816.F32 R36, R68, R80, R36 ;  /* 0x000000504424723c */ /* 0x004fe20000001824 */
[----:B----4-:R-:W-:-:S03]  /*15000*/  F2FP.F16.F32.PACK_AB R104, R124, R121 ;  /* 0x000000797c68723e */ /* 0x010fc600000000ff */
[----:B------:R-:W2:Y:S02]  /*15010*/  MUFU.EX2 R126, R126 ;  /* 0x0000007e007e7308 */ /* 0x000ea40000000800 */
[C---:B------:R-:W-:Y:S01]  /*15020*/  HMMA.16816.F32 R40, R68.reuse, R82, R40 ;  /* 0x000000524428723c */ /* 0x040fe20000001828 */
[----:B------:R-:W4:Y:S05]  /*15030*/  LDSM.16.MT88.4 R80, [R140+0xa800] ;  /* 0x00a800008c50783b */ /* 0x000f2a0000004200 */
[C---:B---3--:R-:W-:Y:S01]  /*15040*/  HMMA.16816.F32 R44, R68.reuse, R76, R44 ;  /* 0x0000004c442c723c */ /* 0x048fe2000000182c */
[----:B------:R-:W-:Y:S05]  /*15050*/  MUFU.EX2 R122, R122 ;  /* 0x0000007a007a7308 */ /* 0x000fea0000000800 */
[----:B------:R-:W-:Y:S01]  /*15060*/  HMMA.16816.F32 R48, R68, R78, R48 ;  /* 0x0000004e4430723c */ /* 0x000fe20000001830 */
[----:B------:R-:W3:Y:S02]  /*15070*/  LDSM.16.MT88.4 R76, [R144+0x9000] ;  /* 0x00900000904c783b */ /* 0x000ee40000004200 */
[----:B------:R-:W5:Y:S01]  /*15080*/  MUFU.EX2 R125, R125 ;  /* 0x0000007d007d7308 */ /* 0x000f620000000800 */
[----:B--2---:R-:W-:-:S07]  /*15090*/  F2FP.F16.F32.PACK_AB R106, R126, R123 ;  /* 0x0000007b7e6a723e */ /* 0x004fce00000000ff */
[----:B------:R-:W-:Y:S01]  /*150a0*/  MUFU.EX2 R118, R118 ;  /* 0x0000007600767308 */ /* 0x000fe20000000800 */
[C---:B-1----:R-:W-:Y:S07]  /*150b0*/  HMMA.16816.F32 R52, R68.reuse, R72, R52 ;  /* 0x000000484434723c */ /* 0x042fee0000001834 */
[----:B------:R-:W1:Y:S01]  /*150c0*/  MUFU.EX2 R117, R117 ;  /* 0x0000007500757308 */ /* 0x000e620000000800 */
[----:B-----5:R-:W-:Y:S01]  /*150d0*/  F2FP.F16.F32.PACK_AB R105, R125, R122 ;  /* 0x0000007a7d69723e */ /* 0x020fe200000000ff */
[C---:B------:R-:W-:Y:S01]  /*150e0*/  HMMA.16816.F32 R56, R68.reuse, R74, R56 ;  /* 0x0000004a4438723c */ /* 0x040fe20000001838 */
[----:B------:R-:W2:Y:S05]  /*150f0*/  LDSM.16.MT88.4 R72, [R142+0x9000] ;  /* 0x009000008e48783b */ /* 0x000eaa0000004200 */
[C---:B----4-:R-:W-:Y:S06]  /*15100*/  HMMA.16816.F32 R60, R68.reuse, R80, R60 ;  /* 0x00000050443c723c */ /* 0x050fec000000183c */
[----:B------:R-:W-:Y:S01]  /*15110*/  HMMA.16816.F32 R64, R68, R82, R64 ;  /* 0x000000524440723c */ /* 0x000fe20000001840 */
[----:B------:R-:W4:Y:S01]  /*15120*/  LDSM.16.MT88.4 R80, [R141+0x9000] ;  /* 0x009000008d50783b */ /* 0x000f220000004200 */
[----:B-1----:R-:W-:-:S05]  /*15130*/  F2FP.F16.F32.PACK_AB R107, R117, R118 ;  /* 0x00000076756b723e */ /* 0x002fca00000000ff */
        /* <DEDUP_REMOVED lines=9> */
[----:B------:R-:W-:Y:S02]  /*151d0*/  FADD.FTZ R175, R175, R182 ;  /* 0x000000b6afaf7221 */ /* 0x000fe40000010000 */
[----:B------:R-:W-:-:S02]  /*151e0*/  FADD.FTZ R3, R173, R178 ;  /* 0x000000b2ad037221 */ /* 0x000fc40000010000 */
[----:B---3--:R-:W-:Y:S01]  /*151f0*/  HMMA.16816.F32 R4, R68, R76, R4 ;  /* 0x0000004c4404723c */ /* 0x008fe20000001804 */
[----:B------:R-:W-:Y:S01]  /*15200*/  FADD.FTZ R184, R184, R175 ;  /* 0x000000afb8b87221 */ /* 0x000fe20000010000 */
[----:B------:R-:W-:-:S03]  /*15210*/  FADD.FTZ R3, R174, R3 ;  /* 0x00000003ae037221 */ /* 0x000fc60000010000 */
[----:B------:R-:W-:Y:S01]  /*15220*/  FADD.FTZ R121, R121, R184 ;  /* 0x000000b879797221 */ /* 0x000fe20000010000 */
[C---:B------:R-:W-:Y:S01]  /*15230*/  HMMA.16816.F32 R8, R68.reuse, R78, R8 ;  /* 0x0000004e4408723c */ /* 0x040fe20000001808 */
[----:B------:R-:W1:Y:S01]  /*15240*/  LDSM.16.MT88.4 R76, [R140+0x9000] ;  /* 0x009000008c4c783b */ /* 0x000e620000004200 */
[----:B------:R-:W-:Y:S01]  /*15250*/  FADD.FTZ R122, R122, R3 ;  /* 0x000000037a7a7221 */ /* 0x000fe20000010000 */
[----:B------:R-:W-:Y:S01]  /*15260*/  FADD.FTZ R124, R124, R121 ;  /* 0x000000797c7c7221 */ /* 0x000fe20000010000 */
[----:B------:R-:W-:Y:S02]  /*15270*/  MOV R3, R111 ;  /* 0x0000006f00037202 */ /* 0x000fe40000000f00 */
        /* <DEDUP_REMOVED lines=8> */
[C---:B----4-:R-:W-:Y:S06]  /*15300*/  HMMA.16816.F32 R20, R68.reuse, R80, R20 ;  /* 0x000000504414723c */ /* 0x050fec0000001814 */
        /* <DEDUP_REMOVED lines=37> */
.L_x_7436:
        /* <DEDUP_REMOVED lines=14> */
.L_x_7446:
        /* <DEDUP_REMOVED lines=69> */
.L_x_7443:
        /* <DEDUP_REMOVED lines=65> */
[----:B------:R-:W0:Y:S05]  /*15ea0*/  LDGDEPBAR ;  /* 0x00000000000079af */ /* 0x000e2a0000000000 */
[----:B------:R-:W3:Y:S05]  /*15eb0*/  LDSM.16.M88.4 R124, [R149+0x5800] ;  /* 0x00580000957c783b */ /* 0x000eea0000000200 */
[----:B-1----:R-:W-:Y:S01]  /*15ec0*/  LDSM.16.M88.4 R128, [R138] ;  /* 0x000000008a80783b */ /* 0x002fe20000000200 */
[C---:B----4-:R-:W-:Y:S06]  /*15ed0*/  HMMA.16816.F32 R4, R108.reuse, R112, RZ ;  /* 0x000000706c04723c */ /* 0x050fec00000018ff */
[C---:B------:R-:W-:Y:S01]  /*15ee0*/  HMMA.16816.F32 R8, R108.reuse, R114, RZ ;  /* 0x000000726c08723c */ /* 0x040fe200000018ff */
[----:B------:R-:W-:Y:S05]  /*15ef0*/  LDSM.16.M88.4 R112, [R148] ;  /* 0x000000009470783b */ /* 0x000fea0000000200 */
[C---:B-----5:R-:W-:Y:S06]  /*15f00*/  HMMA.16816.F32 R12, R108.reuse, R116, RZ ;  /* 0x000000746c0c723c */ /* 0x060fec00000018ff */
        /* <DEDUP_REMOVED lines=126> */
[----:B---3--:R-:W-:Y:S09]  /*166f0*/  FMUL.FTZ R106, R29, UR5 ;  /* 0x000000051d6a7c20 */ /* 0x008ff20008410000 */
[----:B------:R-:W3:Y:S01]  /*16700*/  MUFU.TANH R193, R193 ;  /* 0x000000c100c17308 */ /* 0x000ee20000002400 */
[----:B-----5:R-:W-:Y:S01]  /*16710*/  FMUL.FTZ R105, R30, UR5 ;  /* 0x000000051e697c20 */ /* 0x020fe20008410000 */
        /* <DEDUP_REMOVED lines=31> */
[----:B------:R4:W1:Y:S10]  /*16910*/  MUFU.TANH R106, R34 ;  /* 0x00000022006a7308 */ /* 0x0008740000002400 */
[----:B------:R4:W1:Y:S01]  /*16920*/  MUFU.TANH R105, R35 ;  /* 0x0000002300697308 */ /* 0x0008620000002400 */
[----:B--23--:R-:W-:Y:S05]  /*16930*/  @!P0 BRA `(.L_x_7444) ;  /* 0x0000000800048947 */ /* 0x00cfea0003800000 */
        /* <DEDUP_REMOVED lines=62> */
[----:B------:R-:W-:Y:S04]  /*16d20*/  IMAD R4, R5, R2, RZ ;  /* 0x0000000205047224 */ /* 0x000fe800078e02ff */
[----:B------:R-:W-:Y:S01]  /*16d30*/  IMAD R4, R7, R3, R4 ;  /* 0x0000000307047224 */ /* 0x000fe200078e0204 */
[----:B------:R-:W-:Y:S03]  /*16d40*/  MOV R7, R10 ;  /* 0x0000000a00077202 */ /* 0x000fe60000000f00 */
[----:B------:R-:W-:Y:S07]  /*16d50*/  IMAD.IADD R4, R11, 0x1, R4 ;  /* 0x000000010b047824 */ /* 0x000fee00078e0204 */
.L_x_7445:
        /* <DEDUP_REMOVED lines=63> */
.L_x_7444:
[----:B------:R-:W-:Y:S01]  /*17150*/  IADD3 R108, R161, -0x1, RZ ;  /* 0xffffffffa16c7810 */ /* 0x000fe20007ffe0ff */
[----:B--2---:R-:W-:Y:S03]  /*17160*/  LDSM.16.MT88.4 R16, [R144+0x8000] ;  /* 0x008000009010783b */ /* 0x004fe60000004200 */
[----:B------:R-:W-:Y:S04]  /*17170*/  LEA R2, R108, R165, 0x6 ;  /* 0x000000a56c027211 */ /* 0x000fe800078e30ff */
[C---:B------:R-:W-:Y:S01]  /*17180*/  IADD3 R8, R2.reuse, 0x1, RZ ;  /* 0x0000000102087810 */ /* 0x040fe20007ffe0ff */
[----:B------:R-:W-:Y:S01]  /*17190*/  LDSM.16.MT88.4 R24, [R142+0x8000] ;  /* 0x008000008e18783b */ /* 0x000fe20000004200 */
[----:B------:R-:W-:Y:S02]  /*171a0*/  I2FP.F32.S32 R3, R2 ;  /* 0x0000000200037245 */ /* 0x000fe40000201400 */
[C---:B------:R-:W-:Y:S02]  /*171b0*/  IADD3 R4, R2.reuse, 0x9, RZ ;  /* 0x0000000902047810 */ /* 0x040fe40007ffe0ff */
[----:B------:R-:W-:Y:S01]  /*171c0*/  IADD3 R7, R2, 0x10, RZ ;  /* 0x0000001002077810 */ /* 0x000fe20007ffe0ff */
[-C--:B-1----:R-:W-:Y:S01]  /*171d0*/  FFMA.FTZ R189, R0, R3.reuse, R189 ;  /* 0x0000000300bd7223 */ /* 0x082fe200000100bd */
[----:B------:R-:W-:Y:S01]  /*171e0*/  IADD3 R6, R2, 0x8, RZ ;  /* 0x0000000802067810 */ /* 0x000fe20007ffe0ff */
[C---:B------:R-:W-:Y:S01]  /*171f0*/  FFMA.FTZ R185, R0.reuse, R3, R185 ;  /* 0x0000000300b97223 */ /* 0x040fe200000100b9 */
[----:B------:R-:W-:Y:S01]  /*17200*/  I2FP.F32.S32 R8, R8 ;  /* 0x0000000800087245 */ /* 0x000fe20000201400 */
[----:B----4-:R-:W-:Y:S01]  /*17210*/  LDSM.16.MT88.4 R32, [R141+0x8000] ;  /* 0x008000008d20783b */ /* 0x010fe20000004200 */
[----:B------:R-:W-:Y:S02]  /*17220*/  I2FP.F32.S32 R4, R4 ;  /* 0x0000000400047245 */ /* 0x000fe40000201400 */
[----:B------:R-:W-:Y:S01]  /*17230*/  I2FP.F32.S32 R7, R7 ;  /* 0x0000000700077245 */ /* 0x000fe20000201400 */
[C---:B------:R-:W-:Y:S01]  /*17240*/  FFMA.FTZ R191, R0.reuse, R8, R191 ;  /* 0x0000000800bf7223 */ /* 0x040fe200000100bf */
[----:B------:R-:W-:Y:S01]  /*17250*/  I2FP.F32.S32 R6, R6 ;  /* 0x0000000600067245 */ /* 0x000fe20000201400 */
[CC--:B------:R-:W-:Y:S01]  /*17260*/  FFMA.FTZ R199, R0.reuse, R4.reuse, R199 ;  /* 0x0000000400c77223 */ /* 0x0c0fe200000100c7 */
[C---:B------:R-:W-:Y:S01]  /*17270*/  FFMA.FTZ R195, R0.reuse, R4, R195 ;  /* 0x0000000400c37223 */ /* 0x040fe200000100c3 */
[----:B------:R-:W-:Y:S01]  /*17280*/  FMNMX.FTZ R4, R189, R101, !PT ;  /* 0x00000065bd047209 */ /* 0x000fe20007810000 */
[CC--:B------:R-:W-:Y:S01]  /*17290*/  FFMA.FTZ R183, R0.reuse, R7.reuse, R183 ;  /* 0x0000000700b77223 */ /* 0x0c0fe200000100b7 */
[C---:B------:R-:W-:Y:S01]  /*172a0*/  FFMA.FTZ R130, R0.reuse, R7, R130 ;  /* 0x0000000700827223 */ /* 0x040fe20000010082 */
[C---:B------:R-:W-:Y:S01]  /*172b0*/  FFMA.FTZ R187, R0.reuse, R8, R187 ;  /* 0x0000000800bb7223 */ /* 0x040fe200000100bb */
[CC--:B------:R-:W-:Y:S01]  /*172c0*/  FFMA.FTZ R193, R0.reuse, R6.reuse, R193 ;  /* 0x0000000600c17223 */ /* 0x0c0fe200000100c1 */
[----:B------:R-:W-:Y:S01]  /*172d0*/  FFMA.FTZ R197, R0, R6, R197 ;  /* 0x0000000600c57223 */ /* 0x000fe200000100c5 */
[C---:B------:R-:W-:Y:S02]  /*172e0*/  IADD3 R7, R2.reuse, 0x19, RZ ;  /* 0x0000001902077810 */ /* 0x040fe40007ffe0ff */
[----:B------:R-:W-:Y:S02]  /*172f0*/  FMNMX.FTZ R6, R185, R104, !PT ;  /* 0x00000068b9067209 */ /* 0x000fe40007810000 */
        /* <DEDUP_REMOVED lines=28> */
[-C--:B------:R-:W-:Y:S01]  /*174c0*/  FFMA.FTZ R178, R0, R5.reuse, R178 ;  /* 0x0000000500b27223 */ /* 0x080fe200000100b2 */
[----:B------:R-:W-:Y:S01]  /*174d0*/  IADD3 R9, R2, 0x28, RZ ;  /* 0x0000002802097810 */ /* 0x000fe20007ffe0ff */
[----:B------:R-:W-:Y:S01]  /*174e0*/  FFMA.FTZ R179, R0, R5, R179 ;  /* 0x0000000500b37223 */ /* 0x000fe200000100b3 */
[----:B------:R-:W-:Y:S02]  /*174f0*/  IADD3 R3, R2, 0x30, RZ ;  /* 0x0000003002037810 */ /* 0x000fe40007ffe0ff */
[----:B------:R-:W-:Y:S02]  /*17500*/  FMNMX.FTZ R4, R129, R4, !PT ;  /* 0x0000000481047209 */ /* 0x000fe40007810000 */
[----:B------:R-:W-:Y:S02]  /*17510*/  FMNMX.FTZ R7, R126, R7, !PT ;  /* 0x000000077e077209 */ /* 0x000fe40007810000 */
[----:B------:R-:W-:Y:S02]  /*17520*/  I2FP.F32.S32 R9, R9 ;  /* 0x0000000900097245 */ /* 0x000fe40000201400 */
[----:B------:R-:W-:Y:S02]  /*17530*/  I2FP.F32.S32 R3, R3 ;  /* 0x0000000300037245 */ /* 0x000fe40000201400 */
[----:B------:R-:W-:Y:S01]  /*17540*/  IADD3 R5, R2, 0x29, RZ ;  /* 0x0000002902057810 */ /* 0x000fe20007ffe0ff */
[C---:B------:R-:W-:Y:S01]  /*17550*/  FFMA.FTZ R174, R0.reuse, R9, R174 ;  /* 0x0000000900ae7223 */ /* 0x040fe200000100ae */
        /* <DEDUP_REMOVED lines=25> */
[C---:B------:R-:W-:Y:S01]  /*176f0*/  FFMA.FTZ R107, R0.reuse, R5, R107 ;  /* 0x00000005006b7223 */ /* 0x040fe2000001006b */
        /* <DEDUP_REMOVED lines=67> */
[----:B------:R-:W-:Y:S01]  /*17b30*/  FMUL.FTZ R39, R101, R39 ;  /* 0x0000002765277220 */ /* 0x000fe20000410000 */
[C---:B------:R-:W-:Y:S03]  /*17b40*/  FMUL.FTZ R36, R104.reuse, R36 ;  /* 0x0000002468247220 */ /* 0x040fe60000410000 */
        /* <DEDUP_REMOVED lines=23> */
[C---:B------:R-:W-:Y:S03]  /*17cc0*/  FMUL.FTZ R53, R104.reuse, R53 ;  /* 0x0000003568357220 */ /* 0x040fe60000410000 */
[----:B------:R-:W-:Y:S01]  /*17cd0*/  MUFU.EX2 R113, R113 ;  /* 0x0000007100717308 */ /* 0x000fe20000000800 */
[--C-:B------:R-:W-:Y:S01]  /*17ce0*/  FFMA.FTZ R131, R131, UR4, -R120.reuse ;  /* 0x0000000483837c23 */ /* 0x100fe20008010878 */
[--C-:B------:R-:W-:Y:S01]  /*17cf0*/  FFMA.FTZ R129, R129, UR4, -R120.reuse ;  /* 0x0000000481817c23 */ /* 0x100fe20008010878 */
[C---:B------:R-:W-:Y:S01]  /*17d00*/  FMUL.FTZ R58, R101.reuse, R58 ;  /* 0x0000003a653a7220 */ /* 0x040fe20000410000 */
[C---:B------:R-:W-:Y:S01]  /*17d10*/  FMUL.FTZ R59, R101.reuse, R59 ;  /* 0x0000003b653b7220 */ /* 0x040fe20000410000 */
[C---:B------:R-:W-:Y:S01]  /*17d20*/  FMUL.FTZ R56, R104.reuse, R56 ;  /* 0x0000003868387220 */ /* 0x040fe20000410000 */
[----:B------:R-:W-:Y:S01]  /*17d30*/  FMUL.FTZ R57, R104, R57 ;  /* 0x0000003968397220 */ /* 0x000fe20000410000 */
[C---:B------:R-:W-:Y:S03]  /*17d40*/  FMUL.FTZ R62, R101.reuse, R62 ;  /* 0x0000003e653e7220 */ /* 0x040fe60000410000 */
[----:B------:R-:W3:Y:S01]  /*17d50*/  MUFU.EX2 R112, R112 ;  /* 0x0000007000707308 */ /* 0x000ee20000000800 */
[----:B-----5:R-:W-:Y:S01]  /*17d60*/  F2FP.F16.F32.PACK_AB R96, R114, R117 ;  /* 0x000000757260723e */ /* 0x020fe200000000ff */
[C---:B------:R-:W-:Y:S01]  /*17d70*/  FMUL.FTZ R63, R101.reuse, R63 ;  /* 0x0000003f653f7220 */ /* 0x040fe20000410000 */
[C---:B------:R-:W-:Y:S01]  /*17d80*/  FMUL.FTZ R60, R104.reuse, R60 ;  /* 0x0000003c683c7220 */ /* 0x040fe20000410000 */
[C---:B------:R-:W-:Y:S01]  /*17d90*/  FMUL.FTZ R61, R104.reuse, R61 ;  /* 0x0000003d683d7220 */ /* 0x040fe20000410000 */
[C---:B------:R-:W-:Y:S01]  /*17da0*/  FMUL.FTZ R66, R101.reuse, R66 ;  /* 0x0000004265427220 */ /* 0x040fe20000410000 */
[----:B------:R-:W-:Y:S01]  /*17db0*/  FMUL.FTZ R67, R101, R67 ;  /* 0x0000004365437220 */ /* 0x000fe20000410000 */
[C---:B------:R-:W-:Y:S03]  /*17dc0*/  FMUL.FTZ R64, R104.reuse, R64 ;  /* 0x0000004068407220 */ /* 0x040fe60000410000 */
[----:B------:R5:W-:Y:S01]  /*17dd0*/  MUFU.EX2 R126, R128 ;  /* 0x00000080007e7308 */ /* 0x000be20000000800 */
[----:B------:R-:W-:Y:S01]  /*17de0*/  FMUL.FTZ R65, R104, R65 ;  /* 0x0000004168417220 */ /* 0x000fe20000410000 */
[----:B------:R-:W-:Y:S01]  /*17df0*/  LDSM.16.MT88.4 R92, [R144+0x9800] ;  /* 0x00980000905c783b */ /* 0x000fe20000004200 */
[--C-:B------:R-:W-:Y:S01]  /*17e00*/  FFMA.FTZ R183, R172, UR4, -R123.reuse ;  /* 0x00000004acb77c23 */ /* 0x100fe2000801087b */
[--C-:B------:R-:W-:Y:S01]  /*17e10*/  FFMA.FTZ R178, R178, UR4, -R123.reuse ;  /* 0x00000004b2b27c23 */ /* 0x100fe2000801087b */
[----:B------:R-:W-:Y:S01]  /*17e20*/  FFMA.FTZ R174, R174, UR4, -R123 ;  /* 0x00000004aeae7c23 */ /* 0x000fe2000801087b */
[--C-:B------:R-:W-:Y:S01]  /*17e30*/  FFMA.FTZ R172, R179, UR4, -R120.reuse ;  /* 0x00000004b3ac7c23 */ /* 0x100fe20008010878 */
[--C-:B------:R-:W-:Y:S03]  /*17e40*/  FFMA.FTZ R177, R177, UR4, -R120.reuse ;  /* 0x00000004b1b17c23 */ /* 0x100fe60008010878 */
[----:B------:R-:W-:Y:S01]  /*17e50*/  MUFU.EX2 R125, R125 ;  /* 0x0000007d007d7308 */ /* 0x000fe20000000800 */
[----:B---3--:R-:W-:Y:S01]  /*17e60*/  F2FP.F16.F32.PACK_AB R98, R112, R113 ;  /* 0x000000717062723e */ /* 0x008fe200000000ff */
[--C-:B------:R-:W-:Y:S01]  /*17e70*/  FFMA.FTZ R173, R173, UR4, -R120.reuse ;  /* 0x00000004adad7c23 */ /* 0x100fe20008010878 */
[----:B------:R-:W-:Y:S01]  /*17e80*/  FFMA.FTZ R117, R104, R169, R117 ;  /* 0x000000a968757223 */ /* 0x000fe20000010075 */
[--C-:B------:R-:W-:Y:S01]  /*17e90*/  FFMA.FTZ R182, R115, UR4, -R120.reuse ;  /* 0x0000000473b67c23 */ /* 0x100fe20008010878 */
[--C-:B------:R-:W-:Y:S01]  /*17ea0*/  FFMA.FTZ R115, R107, UR4, -R120.reuse ;  /* 0x000000046b737c23 */ /* 0x100fe20008010878 */
[--C-:B------:R-:W-:Y:S01]  /*17eb0*/  FFMA.FTZ R119, R119, UR4, -R120.reuse ;  /* 0x0000000477777c23 */ /* 0x100fe20008010878 */
[--C-:B------:R-:W-:Y:S01]  /*17ec0*/  FFMA.FTZ R122, R122, UR4, -R123.reuse ;  /* 0x000000047a7a7c23 */ /* 0x100fe2000801087b */
[C---:B------:R-:W-:Y:S02]  /*17ed0*/  HMMA.16816.F32 R4, R96.reuse, R16, R4 ;  /* 0x000000106004723c */ /* 0x040fe40000001804 */
[----:B------:R-:W-:Y:S03]  /*17ee0*/  MUFU.EX2 R178, R178 ;  /* 0x000000b200b27308 */ /* 0x000fe60000000800 */
[--C-:B-----5:R-:W-:Y:S01]  /*17ef0*/  FFMA.FTZ R128, R181, UR4, -R120.reuse ;  /* 0x00000004b5807c23 */ /* 0x120fe20008010878 */
[C---:B------:R-:W-:Y:S06]  /*17f00*/  HMMA.16816.F32 R8, R96.reuse, R18, R8 ;  /* 0x000000126008723c */ /* 0x040fec0000001808 */
[----:B------:R-:W-:Y:S01]  /*17f10*/  MUFU.EX2 R174, R174 ;  /* 0x000000ae00ae7308 */ /* 0x000fe20000000800 */
[----:B------:R-:W-:Y:S01]  /*17f20*/  ISETP.GT.AND P0, PT, R161, 0x1, PT ;  /* 0x00000001a100780c */ /* 0x000fe20003f04270 */
[C---:B------:R-:W-:Y:S01]  /*17f30*/  FMUL.FTZ R16, R104.reuse, R84 ;  /* 0x0000005468107220 */ /* 0x040fe20000410000 */
[C---:B------:R-:W-:Y:S03]  /*17f40*/  HMMA.16816.F32 R12, R96.reuse, R24, R12 ;  /* 0x00000018600c723c */ /* 0x040fe6000000180c */
[C---:B------:R-:W-:Y:S01]  /*17f50*/  FMUL.FTZ R18, R101.reuse, R86 ;  /* 0x0000005665127220 */ /* 0x040fe20000410000 */
[----:B------:R-:W-:Y:S01]  /*17f60*/  FMUL.FTZ R19, R101, R87 ;  /* 0x0000005765137220 */ /* 0x000fe20000410000 */
[C---:B------:R-:W-:Y:S02]  /*17f70*/  FMUL.FTZ R17, R104.reuse, R85 ;  /* 0x0000005568117220 */ /* 0x040fe40000410000 */
[C---:B------:R-:W-:Y:S01]  /*17f80*/  FMUL.FTZ R24, R104.reuse, R76 ;  /* 0x0000004c68187220 */ /* 0x040fe20000410000 */
[----:B------:R-:W-:Y:S01]  /*17f90*/  LDSM.16.MT88.4 R84, [R142+0x9800] ;  /* 0x009800008e54783b */ /* 0x000fe20000004200 */
        /* <DEDUP_REMOVED lines=11> */
[C---:B------:R-:W-:Y:S01]  /*18050*/  FMUL.FTZ R32, R104.reuse, R68 ;  /* 0x0000004468207220 */ /* 0x040fe20000410000 */
[----:B------:R-:W-:Y:S01]  /*18060*/  LDSM.16.MT88.4 R76, [R140+0xa000] ;  /* 0x00a000008c4c783b */ /* 0x000fe20000004200 */
[----:B------:R-:W-:Y:S02]  /*18070*/  MUFU.EX2 R172, R172 ;  /* 0x000000ac00ac7308 */ /* 0x000fe40000000800 */
[----:B------:R-:W-:Y:S01]  /*18080*/  FMUL.FTZ R33, R104, R69 ;  /* 0x0000004568217220 */ /* 0x000fe20000410000 */
[----:B------:R-:W-:Y:S01]  /*18090*/  FFMA.FTZ R123, R105, UR4, -R123 ;  /* 0x00000004697b7c23 */ /* 0x000fe2000801087b */
[C---:B------:R-:W-:Y:S03]  /*180a0*/  HMMA.16816.F32 R24, R96.reuse, R34, R24 ;  /* 0x000000226018723c */ /* 0x040fe60000001818 */
[----:B------:R-:W-:Y:S03]  /*180b0*/  FFMA.FTZ R120, R118, UR4, -R120 ;  /* 0x0000000476787c23 */ /* 0x000fe60008010878 */
[----:B------:R-:W-:Y:S01]  /*180c0*/  MUFU.EX2 R177, R177 ;  /* 0x000000b100b17308 */ /* 0x000fe20000000800 */
[C---:B------:R-:W-:Y:S01]  /*180d0*/  FFMA.FTZ R116, R101.reuse, R168, R116 ;  /* 0x000000a865747223 */ /* 0x040fe20000010074 */
[C---:B--2---:R-:W-:Y:S03]  /*180e0*/  HMMA.16816.F32 R28, R96.reuse, R88, R28 ;  /* 0x00000058601c723c */ /* 0x044fe6000000181c */
[C---:B------:R-:W-:Y:S01]  /*180f0*/  FMUL.FTZ R34, R101.reuse, R70 ;  /* 0x0000004665227220 */ /* 0x040fe20000410000 */
[----:B------:R-:W-:Y:S04]  /*18100*/  FMUL.FTZ R35, R101, R71 ;  /* 0x0000004765237220 */ /* 0x000fe80000410000 */
[----:B------:R-:W-:Y:S01]  /*18110*/  MUFU.EX2 R176, R176 ;  /* 0x000000b000b07308 */ /* 0x000fe20000000800 */
[----:B------:R-:W2:Y:S02]  /*18120*/  LDSM.16.MT88.4 R68, [R141+0xa000] ;  /* 0x00a000008d44783b */ /* 0x000ea40000004200 */
[----:B------:R-:W-:Y:S01]  /*18130*/  FADD.FTZ R111, R111, R116 ;  /* 0x000000746f6f7221 */ /* 0x000fe20000010000 */
[----:B------:R-:W-:Y:S01]  /*18140*/  FADD.FTZ R114, R114, R117 ;  /* 0x0000007572727221 */ /* 0x000fe20000010000 */
[C---:B------:R-:W-:Y:S05]  /*18150*/  HMMA.16816.F32 R32, R96.reuse, R90, R32 ;  /* 0x0000005a6020723c */ /* 0x040fea0000001820 */
[----:B------:R-:W-:Y:S01]  /*18160*/  MUFU.EX2 R173, R173 ;  /* 0x000000ad00ad7308 */ /* 0x000fe20000000800 */
[----:B------:R-:W-:Y:S01]  /*18170*/  FADD.FTZ R113, R113, R114 ;  /* 0x0000007271717221 */ /* 0x000fe20000010000 */
[----:B------:R-:W-:Y:S01]  /*18180*/  MOV R161, R108 ;  /* 0x0000006c00a17202 */ /* 0x000fe20000000f00 */
[C---:B-1----:R-:W-:Y:S07]  /*18190*/  HMMA.16816.F32 R36, R96.reuse, R80, R36 ;  /* 0x000000506024723c */ /* 0x042fee0000001824 */
[----:B------:R-:W1:Y:S01]  /*181a0*/  MUFU.EX2 R124, R124 ;  /* 0x0000007c007c7308 */ /* 0x000e620000000800 */
[----:B------:R-:W-:Y:S01]  /*181b0*/  FADD.FTZ R113, R112, R113 ;  /* 0x0000007170717221 */ /* 0x000fe20000010000 */
[C---:B------:R-:W-:Y:S01]  /*181c0*/  HMMA.16816.F32 R40, R96.reuse, R82, R40 ;  /* 0x000000526028723c */ /* 0x040fe20000001828 */
[----:B------:R-:W-:Y:S02]  /*181d0*/  LDSM.16.MT88.4 R80, [R142+0x8800] ;  /* 0x008800008e50783b */ /* 0x000fe40000004200 */
[----:B------:R-:W-:Y:S03]  /*181e0*/  MOV R101, R2 ;  /* 0x0000000200657202 */ /* 0x000fe60000000f00 */
[C---:B----4-:R-:W-:Y:S02]  /*181f0*/  HMMA.16816.F32 R44, R96.reuse, R72, R44 ;  /* 0x00000048602c723c */ /* 0x050fe4000000182c */
[----:B------:R-:W3:Y:S04]  /*18200*/  MUFU.EX2 R127, R127 ;  /* 0x0000007f007f7308 */ /* 0x000ee80000000800 */
[C---:B------:R-:W-:Y:S01]  /*18210*/  HMMA.16816.F32 R48, R96.reuse, R74, R48 ;  /* 0x0000004a6030723c */ /* 0x040fe20000001830 */
[----:B------:R-:W4:Y:S05]  /*18220*/  LDSM.16.MT88.4 R72, [R144+0x8800] ;  /* 0x008800009048783b */ /* 0x000f2a0000004200 */
[----:B------:R-:W-:Y:S01]  /*18230*/  MUFU.EX2 R130, R130 ;  /* 0x0000008200827308 */ /* 0x000fe20000000800 */
[C---:B--2---:R-:W-:Y:S09]  /*18240*/  HMMA.16816.F32 R52, R96.reuse, R68, R52 ;  /* 0x000000446034723c */ /* 0x044ff20000001834 */
[----:B------:R-:W2:Y:S01]  /*18250*/  MUFU.EX2 R131, R131 ;  /* 0x0000008300837308 */ /* 0x000ea20000000800 */
[C---:B------:R-:W-:Y:S09]  /*18260*/  HMMA.16816.F32 R56, R96.reuse, R70, R56 ;  /* 0x000000466038723c */ /* 0x040ff20000001838 */
[----:B------:R-:W-:Y:S02]  /*18270*/  MUFU.EX2 R129, R129 ;  /* 0x0000008100817308 */ /* 0x000fe40000000800 */
[----:B-1----:R-:W-:Y:S01]  /*18280*/  F2FP.F16.F32.PACK_AB R69, R124, R125 ;  /* 0x0000007d7c45723e */ /* 0x002fe200000000ff */
[C---:B------:R-:W-:Y:S07]  /*18290*/  HMMA.16816.F32 R60, R96.reuse, R76, R60 ;  /* 0x0000004c603c723c */ /* 0x040fee000000183c */
[----:B------:R-:W1:Y:S01]  /*182a0*/  MUFU.EX2 R128, R128 ;  /* 0x0000008000807308 */ /* 0x000e620000000800 */
[----:B------:R-:W-:Y:S01]  /*182b0*/  HMMA.16816.F32 R64, R96, R78, R64 ;  /* 0x0000004e6040723c */ /* 0x000fe20000001840 */
[----:B------:R-:W5:Y:S02]  /*182c0*/  LDSM.16.MT88.4 R76, [R141+0x8800] ;  /* 0x008800008d4c783b */ /* 0x000f640000004200 */
[----:B---3--:R-:W-:Y:S02]  /*182d0*/  F2FP.F16.F32.PACK_AB R71, R127, R126 ;  /* 0x0000007e7f47723e */ /* 0x008fe400000000ff */
[C---:B--2---:R-:W-:Y:S04]  /*182e0*/  F2FP.F16.F32.PACK_AB R68, R131.reuse, R130 ;  /* 0x000000828344723e */ /* 0x044fe800000000ff */
[----:B------:R-:W-:Y:S02]  /*182f0*/  MUFU.EX2 R122, R122 ;  /* 0x0000007a007a7308 */ /* 0x000fe40000000800 */
[----:B------:R-:W-:Y:S04]  /*18300*/  FADD.FTZ R130, R130, R113 ;  /* 0x0000007182827221 */ /* 0x000fe80000010000 */
[----:B------:R-:W-:Y:S01]  /*18310*/  FADD.FTZ R130, R131, R130 ;  /* 0x0000008283827221 */ /* 0x000fe20000010000 */
[----:B-1----:R-:W-:Y:S03]  /*18320*/  F2FP.F16.F32.PACK_AB R70, R128, R129 ;  /* 0x000000818046723e */ /* 0x002fe600000000ff */
[----:B------:R-:W1:Y:S04]  /*18330*/  MUFU.EX2 R121, R121 ;  /* 0x0000007900797308 */ /* 0x000e680000000800 */
[C---:B----4-:R-:W-:Y:S06]  /*18340*/  HMMA.16816.F32 R4, R68.reuse, R72, R4 ;  /* 0x000000484404723c */ /* 0x050fec0000001804 */
[----:B------:R-:W-:Y:S01]  /*18350*/  MUFU.EX2 R175, R175 ;  /* 0x000000af00af7308 */ /* 0x000fe20000000800 */
[C---:B------:R-:W-:Y:S01]  /*18360*/  HMMA.16816.F32 R8, R68.reuse, R74, R8 ;  /* 0x0000004a4408723c */ /* 0x040fe20000001808 */
[----:B------:R-:W2:Y:S08]  /*18370*/  LDSM.16.MT88.4 R72, [R140+0x8800] ;  /* 0x008800008c48783b */ /* 0x000eb00000004200 */
[----:B------:R-:W3:Y:S02]  /*18380*/  MUFU.EX2 R180, R123 ;  /* 0x0000007b00b47308 */ /* 0x000ee40000000800 */
[----:B-1----:R-:W-:Y:S01]  /*18390*/  F2FP.F16.F32.PACK_AB R105, R121, R122 ;  /* 0x0000007a7969723e */ /* 0x002fe200000000ff */
[C---:B------:R-:W-:Y:S06]  /*183a0*/  HMMA.16816.F32 R12, R68.reuse, R80, R12 ;  /* 0x00000050440c723c */ /* 0x040fec000000180c */
[C---:B------:R-:W-:Y:S01]  /*183b0*/  HMMA.16816.F32 R16, R68.reuse, R82, R16 ;  /* 0x000000524410723c */ /* 0x040fe20000001810 */
[----:B------:R-:W1:Y:S01]  /*183c0*/  LDSM.16.MT88.4 R80, [R144+0xa800] ;  /* 0x00a800009050783b */ /* 0x000e620000004200 */
[----:B------:R-:W-:Y:S04]  /*183d0*/  MUFU.EX2 R119, R119 ;  /* 0x0000007700777308 */ /* 0x000fe80000000800 */
[C---:B-----5:R-:W-:Y:S06]  /*183e0*/  HMMA.16816.F32 R20, R68.reuse, R76, R20 ;  /* 0x0000004c4414723c */ /* 0x060fec0000001814 */
[----:B------:R-:W4:Y:S01]  /*183f0*/  MUFU.EX2 R182, R182 ;  /* 0x000000b600b67308 */ /* 0x000f220000000800 */
[----:B---3--:R-:W-:Y:S01]  /*18400*/  F2FP.F16.F32.PACK_AB R107, R180, R175 ;  /* 0x000000afb46b723e */ /* 0x008fe200000000ff */
[C---:B------:R-:W-:Y:S01]  /*18410*/  HMMA.16816.F32 R24, R68.reuse, R78, R24 ;  /* 0x0000004e4418723c */ /* 0x040fe20000001818 */
[----:B------:R-:W3:Y:S07]  /*18420*/  LDSM.16.MT88.4 R76, [R142+0xa800] ;  /* 0x00a800008e4c783b */ /* 0x000eee0000004200 */
[----:B------:R-:W-:Y:S10]  /*18430*/  MUFU.EX2 R115, R115 ;  /* 0x0000007300737308 */ /* 0x000ff40000000800 */
[----:B------:R-:W5:Y:S01]  /*18440*/  MUFU.EX2 R120, R120 ;  /* 0x0000007800787308 */ /* 0x000f620000000800 */
[----:B----4-:R-:W-:Y:S01]  /*18450*/  F2FP.F16.F32.PACK_AB R104, R182, R119 ;  /* 0x00000077b668723e */ /* 0x010fe200000000ff */
[C---:B--2---:R-:W-:Y:S06]  /*18460*/  HMMA.16816.F32 R28, R68.reuse, R72, R28 ;  /* 0x00000048441c723c */ /* 0x044fec000000181c */
[C---:B------:R-:W-:Y:S01]  /*18470*/  HMMA.16816.F32 R32, R68.reuse, R74, R32 ;  /* 0x0000004a4420723c */ /* 0x040fe20000001820 */
[----:B------:R-:W2:Y:S05]  /*18480*/  LDSM.16.MT88.4 R72, [R141+0xa800] ;  /* 0x00a800008d48783b */ /* 0x000eaa0000004200 */
[C---:B-1----:R-:W-:Y:S05]  /*18490*/  HMMA.16816.F32 R36, R68.reuse, R80, R36 ;  /* 0x000000504424723c */ /* 0x042fea0000001824 */
[----:B-----5:R-:W-:Y:S01]  /*184a0*/  F2FP.F16.F32.PACK_AB R106, R120, R115 ;  /* 0x00000073786a723e */ /* 0x020fe200000000ff */
[C---:B------:R-:W-:Y:S01]  /*184b0*/  HMMA.16816.F32 R40, R68.reuse, R82, R40 ;  /* 0x000000524428723c */ /* 0x040fe20000001828 */
[----:B------:R-:W1:Y:S05]  /*184c0*/  LDSM.16.MT88.4 R80, [R140+0xa800] ;  /* 0x00a800008c50783b */ /* 0x000e6a0000004200 */
[C---:B---3--:R-:W-:Y:S06]  /*184d0*/  HMMA.16816.F32 R44, R68.reuse, R76, R44 ;  /* 0x0000004c442c723c */ /* 0x048fec000000182c */
        /* <DEDUP_REMOVED lines=30> */
[C---:B------:R-:W-:Y:S06]  /*186c0*/  HMMA.16816.F32 R56, R68.reuse, R74, R56 ;  /* 0x0000004a4438723c */ /* 0x040fec0000001838 */
[C---:B---3--:R-:W-:Y:S06]  /*186d0*/  HMMA.16816.F32 R60, R68.reuse, R76, R60 ;  /* 0x0000004c443c723c */ /* 0x048fec000000183c */
[----:B------:R-:W-:Y:S01]  /*186e0*/  HMMA.16816.F32 R64, R68, R78, R64 ;  /* 0x0000004e4440723c */ /* 0x000fe20000001840 */
[----:B------:R-:W1:Y:S05]  /*186f0*/  LDSM.16.MT88.4 R76, [R141+0x9800] ;  /* 0x009800008d4c783b */ /* 0x000e6a0000004200 */
[C---:B------:R-:W-:Y:S03]  /*18700*/  HMMA.16816.F32 R96, R104.reuse, R92, R4 ;  /* 0x0000005c6860723c */ /* 0x040fe60000001804 */
[----:B------:R-:W2:Y:S03]  /*18710*/  LDSM.16.MT88.4 R68, [R140+0x9800] ;  /* 0x009800008c44783b */ /* 0x000ea60000004200 */
[C---:B------:R-:W-:Y:S05]  /*18720*/  HMMA.16816.F32 R92, R104.reuse, R94, R8 ;  /* 0x0000005e685c723c */ /* 0x040fea0000001808 */
[----:B------:R-:W3:Y:S01]  /*18730*/  LDSM.16.MT88.4 R4, [R144+0xb800] ;  /* 0x00b800009004783b */ /* 0x000ee20000004200 */
[C---:B------:R-:W-:Y:S06]  /*18740*/  HMMA.16816.F32 R88, R104.reuse, R84, R12 ;  /* 0x000000546858723c */ /* 0x040fec000000180c */
[C---:B------:R-:W-:Y:S01]  /*18750*/  HMMA.16816.F32 R84, R104.reuse, R86, R16 ;  /* 0x000000566854723c */ /* 0x040fe20000001810 */
[----:B------:R-:W4:Y:S08]  /*18760*/  LDSM.16.MT88.4 R8, [R142+0xb800] ;  /* 0x00b800008e08783b */ /* 0x000f300000004200 */
[----:B------:R-:W5:Y:S01]  /*18770*/  LDSM.16.MT88.4 R12, [R141+0xb800] ;  /* 0x00b800008d0c783b */ /* 0x000f620000004200 */
[C---:B-1----:R-:W-:Y:S07]  /*18780*/  HMMA.16816.F32 R80, R104.reuse, R76, R20 ;  /* 0x0000004c6850723c */ /* 0x042fee0000001814 */
[----:B------:R-:W1:Y:S01]  /*18790*/  LDSM.16.MT88.4 R16, [R140+0xb800] ;  /* 0x00b800008c10783b */ /* 0x000e620000004200 */
[C---:B------:R-:W-:Y:S06]  /*187a0*/  HMMA.16816.F32 R76, R104.reuse, R78, R24 ;  /* 0x0000004e684c723c */ /* 0x040fec0000001818 */
[C---:B--2---:R-:W-:Y:S06]  /*187b0*/  HMMA.16816.F32 R72, R104.reuse, R68, R28 ;  /* 0x000000446848723c */ /* 0x044fec000000181c */
[C---:B------:R-:W-:Y:S06]  /*187c0*/  HMMA.16816.F32 R68, R104.reuse, R70, R32 ;  /* 0x000000466844723c */ /* 0x040fec0000001820 */
[C---:B---3--:R-:W-:Y:S06]  /*187d0*/  HMMA.16816.F32 R36, R104.reuse, R4, R36 ;  /* 0x000000046824723c */ /* 0x048fec0000001824 */
        /* <DEDUP_REMOVED lines=17> */
[----:B------:R-:W-:Y:S02]  /*188f0*/  FADD.FTZ R177, R177, R172 ;  /* 0x000000acb1b17221 */ /* 0x000fe40000010000 */
[----:B------:R-:W-:Y:S01]  /*18900*/  MOV R104, R3 ;  /* 0x0000000300687202 */ /* 0x000fe20000000f00 */
        /* <DEDUP_REMOVED lines=14> */
.L_x_7442:
        /* <DEDUP_REMOVED lines=15> */
[----:B----4-:R-:W-:Y:S02]  /*18ae0*/  SHF.R.S32.HI R9, RZ, 0x1f, R0 ;  /* 0x0000001fff097819 */ /* 0x010fe40000011400 */
[----:B------:R-:W-:-:S09]  /*18af0*/  FSETP.NE.FTZ.AND P3, PT, R4, RZ, PT ;  /* 0x000000ff0400720b */ /* 0x000fd20003f75000 */
        /* <DEDUP_REMOVED lines=183> */
.L_x_7447:
[----:B------:R-:W2:Y:S01]  /*19670*/  S2R R20, SR_CTAID.Z ;  /* 0x0000000000147919 */ /* 0x000ea20000002700 */
[----:B------:R-:W2:Y:S01]  /*19680*/  LDC R3, c[0x0][0x270] ;  /* 0x00009c00ff037b82 */ /* 0x000ea20000000800 */
[----:B------:R-:W2:Y:S07]  /*19690*/  S2R R7, SR_CTAID.Y ;  /* 0x0000000000077919 */ /* 0x000eae0000002600 */
[----:B------:R-:W3:Y:S01]  /*196a0*/  LDC R2, c[0x0][0x2c4] ;  /* 0x0000b100ff027b82 */ /* 0x000ee20000000800 */
[----:B--2---:R-:W-:-:S04]  /*196b0*/  IMAD R3, R7, R3, R20 ;  /* 0x0000000307037224 */ /* 0x004fc800078e0214 */
[----:B---3--:R-:W-:-:S07]  /*196c0*/  IMAD R2, R3, R2, RZ ;  /* 0x0000000203027224 */ /* 0x008fce00078e02ff */
.L_x_7448:
        /* <DEDUP_REMOVED lines=26> */
.L_x_7450:
[----:B------:R-:W-:Y:S05]  /*19870*/  BSYNC B0 ;  /* 0x0000000000007941 */ /* 0x000fea0003800000 */
.L_x_7449:
        /* <DEDUP_REMOVED lines=57> */
.L_x_7452:
[----:B------:R-:W-:Y:S05]  /*19c10*/  BSYNC B0 ;  /* 0x0000000000007941 */ /* 0x000fea0003800000 */
.L_x_7451:
        /* <DEDUP_REMOVED lines=20> */
.L_x_7454:
[----:B------:R-:W-:Y:S05]  /*19d60*/  BSYNC B0 ;  /* 0x0000000000007941 */ /* 0x000fea0003800000 */
.L_x_7453:
        /* <DEDUP_REMOVED lines=20> */
.L_x_7456:
[----:B------:R-:W-:Y:S05]  /*19eb0*/  BSYNC B0 ;  /* 0x0000000000007941 */ /* 0x000fea0003800000 */
.L_x_7455:
        /* <DEDUP_REMOVED lines=20> */
.L_x_7457:
        /* <DEDUP_REMOVED lines=16> */
.L_x_8423:


//--------------------- .text._ZN5flash24flash_fwd_splitkv_kernelI23Flash_fwd_kernel_traitsILi128ELi64ELi64ELi4ELb0ELb0EN7cutlass6half_tE19Flash_kernel_traitsILi128ELi64ELi64ELi4ES3_EELb1ELb0ELb0ELb0ELb1ELb0ELb1ELb0EEEvNS_16Flash_fwd_paramsE --------------------------
	.section	.text._ZN5flash24flash_fwd_splitkv_kernelI23Flash_fwd_kernel_traitsILi128ELi64ELi64ELi4ELb0ELb0EN7cutlass6half_tE19Flash_kernel_traitsILi128ELi64ELi64ELi4ES3_EELb1ELb0ELb0ELb0ELb1ELb0ELb1ELb0EEEvNS_16Flash_fwd_paramsE,"ax",@progbits
	.align	128
        .global         _ZN5flash24flash_fwd_splitkv_kernelI23Flash_fwd_kernel_traitsILi128ELi64ELi64ELi4ELb0ELb0EN7cutlass6half_tE19Flash_kernel_traitsILi128ELi64ELi64ELi4ES3_EELb1ELb0ELb0ELb0ELb1ELb0ELb1ELb0EEEvNS_16Flash_fwd_paramsE
        .type           _ZN5flash24flash_fwd_splitkv_kernelI23Flash_fwd_kernel_traitsILi128ELi64ELi64ELi4ELb0ELb0EN7cutlass6half_tE19Flash_kernel_traitsILi128ELi64ELi64ELi4ES3_EELb1ELb0ELb0ELb0ELb1ELb0ELb1ELb0EEEvNS_16Flash_fwd_paramsE,@function
        .size           _ZN5flash24flash_fwd_splitkv_kernelI23Flash_fwd_kernel_traitsILi128ELi64ELi64ELi4ELb0ELb0EN7cutlass6half_tE19Flash_kernel_traitsILi128ELi64ELi64ELi4ES3_EELb1ELb0ELb0ELb0ELb1ELb0ELb1ELb0EEEvNS_16Flash_fwd_paramsE,(.L_x_8424 - _ZN5flash24flash_fwd_splitkv_kernelI23Flash_fwd_kernel_traitsILi128ELi64ELi64ELi4ELb0ELb0EN7cutlass6half_tE19Flash_kernel_traitsILi128ELi64ELi64ELi4ES3_EELb1ELb0ELb0ELb0ELb1ELb0ELb1ELb0EEEvNS_16Flash_fwd_paramsE)
        .other          _ZN5flash24flash_fwd_splitkv_kernelI23Flash_fwd_kernel_traitsILi128ELi64ELi64ELi4ELb0ELb0EN7cutlass6half_tE19Flash_kernel_traitsILi128ELi64ELi64ELi4ES3_EELb1ELb0ELb0ELb0ELb1ELb0ELb1ELb0EEEvNS_16Flash_fwd_paramsE,@"STO_CUDA_ENTRY STV_DEFAULT"
_ZN5flash24flash_fwd_splitkv_kernelI23Flash_fwd_kernel_traitsILi128ELi64ELi64ELi4ELb0ELb0EN7cutlass6half_tE19Flash_kernel_traitsILi128ELi64ELi64ELi4ES3_EELb1ELb0ELb0ELb0ELb1ELb0ELb1ELb0EEEvNS_16Flash_fwd_paramsE:
.text._ZN5flash24flash_fwd_splitkv_kernelI23Flash_fwd_kernel_traitsILi128ELi64ELi64ELi4ELb0ELb0EN7cutlass6half_tE19Flash_kernel_traitsILi128ELi64ELi64ELi4ES3_EELb1ELb0ELb0ELb0ELb1ELb0ELb1ELb0EEEvNS_16Flash_fwd_paramsE:
        /* <DEDUP_REMOVED lines=32> */
[----:B------:R-:W-:-:S05]  /*0200*/  @!P2 LOP3.LUT R153, RZ, R5, RZ, 0x33, !PT ;  /* 0x00000005ff99a212 */ /* 0x000fca00078e33ff */
[C---:B---3--:R-:W-:Y:S01]  /*0210*/  IMAD.WIDE R14, R153.reuse, 0x4, R8 ;  /* 0x00000004990e7825 */ /* 0x048fe200078e0208 */
[----:B-1----:R-:W-:Y:S01]  /*0220*/  ISETP.EQ.U32.AND P2, PT, R2, RZ, PT ;  /* 0x000000ff0200720c */ /* 0x002fe20003f42070 */
[----:B------:R-:W1:Y:S03]  /*0230*/  @P0 LDC.64 R8, c[0x0][0x300] ;  /* 0x0000c000ff080b82 */ /* 0x000e660000000a00 */
[----:B------:R-:W3:Y:S04]  /*0240*/  @P1 LDG.E R18, desc[UR10][R14.64] ;  /* 0x0000000a0e121981 */ /* 0x000ee8000c1e1900 */
[----:B------:R-:W3:Y:S01]  /*0250*/  @P1 LDG.E R7, desc[UR10][R14.64+0x4] ;  /* 0x0000040a0e071981 */ /* 0x000ee2000c1e1900 */
[----:B--2---:R-:W-:Y:S01]  /*0260*/  ISETP.NE.AND P3, PT, R0, RZ, PT ;  /* 0x000000ff0000720c */ /* 0x004fe20003f65270 */
[----:B----4-:R-:W-:Y:S01]  /*0270*/  IMAD.WIDE R10, R153, 0x4, R10 ;  /* 0x00000004990a7825 */ /* 0x010fe200078e020a */
[----:B------:R-:W-:-:S02]  /*0280*/  MOV R13, 0xffffffff ;  /* 0xffffffff000d7802 */ /* 0x000fc40000000f00 */
[----:B------:R-:W-:Y:S01]  /*0290*/  ISETP.EQ.OR.EX P2, PT, R3, RZ, !P3, P2 ;  /* 0x000000ff0300720c */ /* 0x000fe20005f42720 */
[----:B------:R-:W-:-:S12]  /*02a0*/  IMAD.MOV.U32 R6, RZ, RZ, RZ ;  /* 0x000000ffff067224 */ /* 0x000fd800078e00ff */
[----:B------:R2:W5:Y:S01]  /*02b0*/  @!P2 LDG.E R13, desc[UR10][R10.64] ;  /* 0x0000000a0a0da981 */ /* 0x000562000c1e1900 */
[----:B-1----:R-:W-:Y:S01]  /*02c0*/  @P0 IMAD.WIDE R8, R153, 0x4, R8 ;  /* 0x0000000499080825 */ /* 0x002fe200078e0208 */
[----:B------:R-:W1:Y:S04]  /*02d0*/  S2R R43, SR_CTAID.X ;  /* 0x00000000002b7919 */ /* 0x000e680000002500 */
[----:B------:R2:W5:Y:S01]  /*02e0*/  @P0 LDG.E R6, desc[UR10][R8.64] ;  /* 0x0000000a08060981 */ /* 0x000562000c1e1900 */
[----:B------:R-:W-:Y:S01]  /*02f0*/  ISETP.NE.U32.AND P0, PT, R2, RZ, PT ;  /* 0x000000ff0200720c */ /* 0x000fe20003f05070 */
[----:B------:R-:W4:Y:S03]  /*0300*/  S2R R0, SR_CTAID.Y ;  /* 0x0000000000007919 */ /* 0x000f260000002600 */
[----:B------:R-:W-:-:S02]  /*0310*/  ISETP.NE.AND.EX P0, PT, R3, RZ, PT, P0 ;  /* 0x000000ff0300720c */ /* 0x000fc40003f05300 */
[----:B------:R-:W-:-:S05]  /*0320*/  IADD3 R2, -R153, RZ, RZ ;  /* 0x000000ff99027210 */ /* 0x000fca0007ffe1ff */
[----:B------:R-:W-:Y:S02]  /*0330*/  IMAD R38, R5, R2, R38 ;  /* 0x0000000205267224 */ /* 0x000fe400078e0226 */
[----:B---3--:R-:W-:-:S06]  /*0340*/  @P1 IMAD.IADD R94, R7, 0x1, -R18 ;  /* 0x00000001075e1824 */ /* 0x008fcc00078e0a12 */
[----:B------:R-:W3:Y:S01]  /*0350*/  @!P1 LDC R94, c[0x0][0x2c4] ;  /* 0x0000b100ff5e9b82 */ /* 0x000ee20000000800 */
[----:B-12-4-:R-:W-:Y:S05]  /*0360*/  @!P0 BRA `(.L_x_7458) ;  /* 0x0000000000108947 */ /* 0x016fea0003800000 */
[----:B------:R-:W2:Y:S02]  /*0370*/  @P3 LDG.E R2, desc[UR10][R10.64+0x4] ;  /* 0x0000040a0a023981 */ /* 0x000ea4000c1e1900 */
[----:B--2--5:R-:W-:-:S06]  /*0380*/  @P3 IADD3 R9, R2, -R13, RZ ;  /* 0x8000000d02093210 */ /* 0x024fcc0007ffe0ff */
[----:B------:R2:W5:Y:S01]  /*0390*/  @!P3 LDG.E R9, desc[UR10][R10.64] ;  /* 0x0000000a0a09b981 */ /* 0x000562000c1e1900 */
[----:B------:R-:W-:Y:S05]  /*03a0*/  BRA `(.L_x_7459) ;  /* 0x0000000000047947 */ /* 0x000fea0003800000 */
.L_x_7458:
[----:B------:R-:W1:Y:S02]  /*03b0*/  LDC R9, c[0x0][0x2c8] ;  /* 0x0000b200ff097b82 */ /* 0x000e640000000800 */
.L_x_7459:
        /* <DEDUP_REMOVED lines=9> */
[----:B------:R-:W3:Y:S01]  /*0450*/  LDC R8, c[0x0][0x10] ;  /* 0x00000400ff087b82 */ /* 0x000ee20000000800 */
[----:B------:R-:W1:Y:S07]  /*0460*/  S2R R33, SR_TID.X ;  /* 0x0000000000217919 */ /* 0x000e6e0000002100 */
[----:B----4-:R-:W4:Y:S08]  /*0470*/  LDC R2, c[0x0][0x2c8] ;  /* 0x0000b200ff027b82 */ /* 0x010f300000000800 */
[----:B------:R-:W1:Y:S01]  /*0480*/  LDC R92, c[0x0][0x398] ;  /* 0x0000e600ff5c7b82 */ /* 0x000e620000000800 */
[----:B---3--:R-:W-:-:S04]  /*0490*/  IABS R7, R8 ;  /* 0x0000000800077213 */ /* 0x008fc80000000000 */
[----:B------:R-:W3:Y:S01]  /*04a0*/  I2F.RP R3, R7 ;  /* 0x0000000700037306 */ /* 0x000ee20000209400 */
[----:B----4-:R-:W-:-:S05]  /*04b0*/  VIADD R2, R2, 0x3f ;  /* 0x0000003f02027836 */ /* 0x010fca0000000000 */
[----:B--2---:R-:W-:-:S04]  /*04c0*/  SHF.R.S32.HI R11, RZ, 0x1f, R2 ;  /* 0x0000001fff0b7819 */ /* 0x004fc80000011402 */
[----:B------:R-:W-:Y:S01]  /*04d0*/  LEA.HI R11, R11, R2, RZ, 0x6 ;  /* 0x000000020b0b7211 */ /* 0x000fe200078f30ff */
[----:B---3--:R-:W2:Y:S01]  /*04e0*/  MUFU.RCP R16, R3 ;  /* 0x0000000300107308 */ /* 0x008ea20000001000 */
[-C--:B------:R-:W-:Y:S02]  /*04f0*/  IABS R2, R8.reuse ;  /* 0x0000000800027213 */ /* 0x080fe40000000000 */
[----:B------:R-:W-:-:S03]  /*0500*/  LEA.HI.SX32 R11, R11, R8, 0x1a ;  /* 0x000000080b0b7211 */ /* 0x000fc600078fd2ff */
[----:B------:R-:W-:Y:S02]  /*0510*/  IMAD.MOV R2, RZ, RZ, -R2 ;  /* 0x000000ffff027224 */ /* 0x000fe400078e0a02 */
[----:B------:R-:W-:Y:S02]  /*0520*/  VIADD R11, R11, 0xffffffff ;  /* 0xffffffff0b0b7836 */ /* 0x000fe40000000000 */
[----:B--2---:R-:W-:-:S03]  /*0530*/  VIADD R16, R16, 0xffffffe ;  /* 0x0ffffffe10107836 */ /* 0x004fc60000000000 */
[----:B------:R-:W-:Y:S02]  /*0540*/  IABS R3, R11 ;  /* 0x0000000b00037213 */ /* 0x000fe40000000000 */
[----:B------:R-:W-:Y:S01]  /*0550*/  LOP3.LUT R11, R11, R8, RZ, 0x3c, !PT ;  /* 0x000000080b0b7212 */ /* 0x000fe200078e3cff */
[----:B------:R-:W2:Y:S03]  /*0560*/  F2I.FTZ.U32.TRUNC.NTZ R17, R16 ;  /* 0x0000001000117305 */ /* 0x000ea6000021f000 */
[----:B------:R-:W-:Y:S01]  /*0570*/  ISETP.GE.AND P0, PT, R11, RZ, PT ;  /* 0x000000ff0b00720c */ /* 0x000fe20003f06270 */
        /* <DEDUP_REMOVED lines=12> */
[----:B------:R-:W-:Y:S01]  /*0640*/  ISETP.GE.U32.AND P4, PT, R12, R7, PT ;  /* 0x000000070c00720c */ /* 0x000fe20003f86070 */
[----:B-----5:R-:W-:Y:S01]  /*0650*/  @P3 IMAD.IADD R7, R15, 0x1, -R6 ;  /* 0x000000010f073824 */ /* 0x020fe200078e0a06 */
        /* <DEDUP_REMOVED lines=8> */
[----:B------:R-:W-:Y:S01]  /*06e0*/  IADD3 R3, R3, R92, R7 ;  /* 0x0000005c03037210 */ /* 0x000fe20007ffe007 */
        /* <DEDUP_REMOVED lines=31> */
[----:B------:R-:W-:Y:S01]  /*08e0*/  VIADD R12, R0, 0x10 ;  /* 0x00000010000c7836 */ /* 0x000fe20000000000 */
[----:B------:R-:W-:Y:S01]  /*08f0*/  IADD3 R2, P0, R4, R6, RZ ;  /* 0x0000000604027210 */ /* 0x000fe20007f1e0ff */
[C---:B------:R-:W-:Y:S01]  /*0900*/  VIADD R8, R0.reuse, 0x20 ;  /* 0x0000002000087836 */ /* 0x040fe20000000000 */
[----:B------:R-:W-:Y:S01]  /*0910*/  SHF.R.S32.HI R5, RZ, 0x1f, R3 ;  /* 0x0000001fff057819 */ /* 0x000fe20000011403 */
[----:B------:R-:W-:Y:S01]  /*0920*/  VIADD R6, R0, 0x28 ;  /* 0x0000002800067836 */ /* 0x000fe20000000000 */
[----:B------:R-:W-:Y:S01]  /*0930*/  LEA.HI.X.SX32 R7, R4, R7, 0x1, P0 ;  /* 0x0000000704077211 */ /* 0x000fe200000f0eff */
[----:B------:R-:W-:Y:S01]  /*0940*/  VIADD R4, R0, 0x8 ;  /* 0x0000000800047836 */ /* 0x000fe20000000000 */
[----:B------:R-:W-:-:S02]  /*0950*/  LEA R14, P0, R2, UR4, 0x2 ;  /* 0x00000004020e7c11 */ /* 0x000fc4000f8010ff */
[-C--:B------:R-:W-:Y:S02]  /*0960*/  ISETP.GE.AND P1, PT, R12, R93.reuse, PT ;  /* 0x0000005d0c00720c */ /* 0x080fe40003f26270 */
[----:B------:R-:W-:Y:S01]  /*0970*/  LEA.HI.X R15, R2, UR5, R7, 0x2, P0 ;  /* 0x00000005020f7c11 */ /* 0x000fe200080f1407 */
[----:B------:R-:W-:Y:S01]  /*0980*/  VIADD R2, R0, 0x38 ;  /* 0x0000003800027836 */ /* 0x000fe20000000000 */
[-C--:B------:R-:W-:Y:S01]  /*0990*/  ISETP.GE.AND P0, PT, R10, R93.reuse, PT ;  /* 0x0000005d0a00720c */ /* 0x080fe20003f06270 */
[----:B------:R-:W-:Y:S01]  /*09a0*/  ULDC.64 UR4, c[0x0][0x2b8] ;  /* 0x0000ae0000047ab9 */ /* 0x000fe20000000a00 */
[-C--:B------:R-:W-:Y:S01]  /*09b0*/  ISETP.GE.AND P2, PT, R4, R93.reuse, PT ;  /* 0x0000005d0400720c */ /* 0x080fe20003f46270 */
[----:B------:R1:W-:Y:S01]  /*09c0*/  @!P3 STG.E.128 desc[UR10][R14.64], RZ ;  /* 0x000000ff0e00b986 */ /* 0x0003e2000c101d0a */
[-C--:B------:R-:W-:Y:S02]  /*09d0*/  ISETP.GE.AND P4, PT, R8, R93.reuse, PT ;  /* 0x0000005d0800720c */ /* 0x080fe40003f86270 */
[-C--:B------:R-:W-:Y:S01]  /*09e0*/  ISETP.GE.OR P5, PT, R4, R93.reuse, P6 ;  /* 0x0000005d0400720c */ /* 0x080fe200037a6670 */
[----:B------:R-:W-:Y:S01]  /*09f0*/  VIADD R4, R0, 0x30 ;  /* 0x0000003000047836 */ /* 0x000fe20000000000 */
        /* <DEDUP_REMOVED lines=47> */
.L_x_7460:
        /* <DEDUP_REMOVED lines=24> */
.L_x_7461:
[----:B------:R-:W-:Y:S05]  /*0e70*/  @!P0 BRA `(.L_x_7462) ;  /* 0x0000000400448947 */ /* 0x000fea0003800000 */
[----:B------:R-:W1:Y:S01]  /*0e80*/  LDC R10, c[0x0][0x380] ;  /* 0x0000e000ff0a7b82 */ /* 0x000e620000000800 */
[----:B------:R-:W-:-:S07]  /*0e90*/  LEA R35, R34, 0xffffffc0, 0x6 ;  /* 0xffffffc022237811 */ /* 0x000fce00078e30ff */
[----:B------:R-:W2:Y:S01]  /*0ea0*/  LDC R11, c[0x0][0x278] ;  /* 0x00009e00ff0b7b82 */ /* 0x000ea20000000800 */
[----:B-----5:R-:W-:Y:S01]  /*0eb0*/  IABS R0, R35 ;  /* 0x0000002300007213 */ /* 0x020fe20000000000 */
[----:B------:R-:W-:Y:S01]  /*0ec0*/  IMAD.MOV.U32 R8, RZ, RZ, RZ ;  /* 0x000000ffff087224 */ /* 0x000fe200078e00ff */
        /* <DEDUP_REMOVED lines=65> */
[----:B------:R-:W-:Y:S01]  /*12e0*/  IMAD R6, R35, R9, R6 ;  /* 0x0000000923067224 */ /* 0x000fe200078e0206 */
[----:B------:R-:W-:Y:S01]  /*12f0*/  MOV R12, R10 ;  /* 0x0000000a000c7202 */ /* 0x000fe20000000f00 */
[----:B------:R-:W-:-:S03]  /*1300*/  IMAD.WIDE.U32 R26, R4, R2, RZ ;  /* 0x00000002041a7225 */ /* 0x000fc600078e00ff */
[----:B------:R-:W-:Y:S01]  /*1310*/  IADD3 R13, R11, R6, RZ ;  /* 0x000000060b0d7210 */ /* 0x000fe20007ffe0ff */
[----:B------:R-:W-:Y:S02]  /*1320*/  IMAD R11, R21, UR4, RZ ;  /* 0x00000004150b7c24 */ /* 0x000fe4000f8e02ff */
[----:B------:R-:W-:Y:S01]  /*1330*/  IMAD.IADD R28, R27, 0x1, R3 ;  /* 0x000000011b1c7824 */ /* 0x000fe200078e0203 */
[----:B------:R-:W-:Y:S01]  /*1340*/  MOV R3, R0 ;  /* 0x0000000000037202 */ /* 0x000fe20000000f00 */
[C---:B------:R-:W-:Y:S02]  /*1350*/  IMAD R11, R0.reuse, UR5, R11 ;  /* 0x00000005000b7c24 */ /* 0x040fe4000f8e020b */
[----:B------:R-:W-:-:S05]  /*1360*/  IMAD.WIDE.U32 R36, R0, UR4, R12 ;  /* 0x0000000400247c25 */ /* 0x000fca000f8e000c */
[----:B------:R-:W-:Y:S01]  /*1370*/  IADD3 R14, R37, R11, RZ ;  /* 0x0000000b250e7210 */ /* 0x000fe20007ffe0ff */
[----:B------:R-:W-:Y:S06]  /*1380*/  BRA `(.L_x_7463) ;  /* 0x0000000400347947 */ /* 0x000fec0003800000 */
.L_x_7462:
        /* <DEDUP_REMOVED lines=21> */
[C---:B------:R-:W-:Y:S02]  /*14e0*/  IMAD R2, R3.reuse, R2, R4 ;  /* 0x0000000203027224 */ /* 0x040fe400078e0204 */
[----:B------:R-:W2:Y:S03]  /*14f0*/  @P4 LDC.64 R4, c[0x0][0x250] ;  /* 0x00009400ff044b82 */ /* 0x000ea60000000a00 */
[----:B------:R-:W-:-:S13]  /*1500*/  ISETP.GT.U32.AND P1, PT, R3, R2, PT ;  /* 0x000000020300720c */ /* 0x000fda0003f24070 */
[----:B------:R-:W-:Y:S01]  /*1510*/  @!P1 IADD3 R2, R2, -R3, RZ ;  /* 0x8000000302029210 */ /* 0x000fe20007ffe0ff */
[----:B-1----:R-:W-:Y:S01]  /*1520*/  @P4 IMAD R11, R16, R9, RZ ;  /* 0x00000009100b4224 */ /* 0x002fe200078e02ff */
[----:B------:R-:W-:Y:S01]  /*1530*/  @!P1 IADD3 R12, R12, 0x1, RZ ;  /* 0x000000010c0c9810 */ /* 0x000fe20007ffe0ff */
[----:B------:R-:W-:Y:S01]  /*1540*/  @P4 IMAD.WIDE.U32 R16, R16, R8, RZ ;  /* 0x0000000810104225 */ /* 0x000fe200078e00ff */
[----:B------:R-:W-:Y:S02]  /*1550*/  ISETP.GE.U32.AND P3, PT, R2, R3, PT ;  /* 0x000000030200720c */ /* 0x000fe40003f66070 */
[----:B------:R-:W1:Y:S01]  /*1560*/  LDC.64 R2, c[0x0][0x260] ;  /* 0x00009800ff027b82 */ /* 0x000e620000000a00 */
[----:B------:R-:W-:Y:S02]  /*1570*/  ISETP.NE.AND P1, PT, R15, RZ, PT ;  /* 0x000000ff0f00720c */ /* 0x000fe40003f25270 */
[----:B------:R-:W-:Y:S02]  /*1580*/  @P4 IADD3 R11, R17, R11, RZ ;  /* 0x0000000b110b4210 */ /* 0x000fe40007ffe0ff */
[----:B------:R-:W-:-:S06]  /*1590*/  @P4 MOV R14, R16 ;  /* 0x00000010000e4202 */ /* 0x000fcc0000000f00 */
        /* <DEDUP_REMOVED lines=16> */
.L_x_7464:
[----:B------:R-:W-:Y:S01]  /*16a0*/  @!P1 LOP3.LUT R12, RZ, R15, RZ, 0x33, !PT ;  /* 0x0000000fff0c9212 */ /* 0x000fe200078e33ff */
[----:B------:R-:W-:Y:S01]  /*16b0*/  IMAD R10, R25, R8, RZ ;  /* 0x00000008190a7224 */ /* 0x000fe200078e02ff */
[----:B------:R-:W-:Y:S02]  /*16c0*/  MOV R15, R11 ;  /* 0x0000000b000f7202 */ /* 0x000fe40000000f00 */
[----:B------:R-:W-:Y:S01]  /*16d0*/  SHF.R.S32.HI R21, RZ, 0x1f, R12 ;  /* 0x0000001fff157819 */ /* 0x000fe2000001140c */
[----:B------:R-:W-:Y:S01]  /*16e0*/  IMAD R11, R9, R35, R10 ;  /* 0x00000023090b7224 */ /* 0x000fe200078e020a */
        /* <DEDUP_REMOVED lines=23> */
.L_x_7463:
[----:B------:R-:W-:Y:S01]  /*1860*/  ISETP.NE.AND P1, PT, R18, -0x1, PT ;  /* 0xffffffff1200780c */ /* 0x000fe20003f25270 */
[----:B------:R-:W-:Y:S01]  /*1870*/  IMAD.IADD R146, R94, 0x1, -R93 ;  /* 0x000000015e927824 */ /* 0x000fe200078e0a5d */
[----:B------:R-:W-:Y:S01]  /*1880*/  SHF.R.S32.HI R6, RZ, 0x1f, R33 ;  /* 0x0000001fff067819 */ /* 0x000fe20000011421 */
[----:B------:R-:W-:Y:S01]  /*1890*/  VIADD R150, R34, 0xffffffff ;  /* 0xffffffff22967836 */ /* 0x000fe20000000000 */
[----:B------:R-:W-:Y:S01]  /*18a0*/  SHF.R.S32.HI R45, RZ, 0x1f, R38 ;  /* 0x0000001fff2d7819 */ /* 0x000fe20000011426 */
[----:B------:R-:W-:Y:S01]  /*18b0*/  ULDC.64 UR4, c[0x0][0x258] ;  /* 0x0000960000047ab9 */ /* 0x000fe20000000a00 */
[----:B-----5:R-:W-:Y:S01]  /*18c0*/  LEA.HI R0, R6, R33, RZ, 0x3 ;  /* 0x0000002106007211 */ /* 0x020fe200078f18ff */
[----:B------:R-:W-:Y:S01]  /*18d0*/  ULDC.64 UR6, c[0x0][0x268] ;  /* 0x00009a0000067ab9 */ /* 0x000fe20000000a00 */
[----:B------:R-:W-:Y:S01]  /*18e0*/  ULDC.64 UR8, c[0x0][0x220] ;  /* 0x0000880000087ab9 */ /* 0x000fe20000000a00 */
[----:B------:R-:W-:Y:S01]  /*18f0*/  IMAD R45, R45, UR4, RZ ;  /* 0x000000042d2d7c24 */ /* 0x000fe2000f8e02ff */
[----:B------:R-:W-:-:S02]  /*1900*/  SHF.R.S32.HI R16, RZ, 0x3, R0 ;  /* 0x00000003ff107819 */ /* 0x000fc40000011400 */
[----:B------:R-:W-:Y:S01]  /*1910*/  LOP3.LUT R0, R0, 0xfffffff8, RZ, 0xc0, !PT ;  /* 0xfffffff800007812 */ /* 0x000fe200078ec0ff */
[----:B------:R-:W1:Y:S01]  /*1920*/  @P1 LDC.64 R10, c[0x0][0x240] ;  /* 0x00009000ff0a1b82 */ /* 0x000e620000000a00 */
[----:B------:R-:W-:Y:S01]  /*1930*/  @!P1 SHF.R.S32.HI R13, RZ, 0x1f, R153 ;  /* 0x0000001fff0d9819 */ /* 0x000fe20000011499 */
[C---:B------:R-:W-:Y:S01]  /*1940*/  VIADD R24, R16.reuse, 0x10 ;  /* 0x0000001010187836 */ /* 0x040fe20000000000 */
[C---:B------:R-:W-:Y:S01]  /*1950*/  ISETP.GE.AND P4, PT, R16.reuse, R146, PT ;  /* 0x000000921000720c */ /* 0x040fe20003f86270 */
[----:B------:R-:W-:Y:S01]  /*1960*/  IMAD.IADD R0, R33, 0x1, -R0 ;  /* 0x0000000121007824 */ /* 0x000fe200078e0a00 */
[----:B------:R-:W-:Y:S01]  /*1970*/  SHF.R.S32.HI R17, RZ, 0x1f, R16 ;  /* 0x0000001fff117819 */ /* 0x000fe20000011410 */
[----:B------:R-:W-:Y:S01]  /*1980*/  VIADD R22, R16, 0x20 ;  /* 0x0000002010167836 */ /* 0x000fe20000000000 */
[----:B------:R-:W-:Y:S01]  /*1990*/  LEA.HI R95, R6, R33, RZ, 0x5 ;  /* 0x00000021065f7211 */ /* 0x000fe200078f28ff */
[----:B------:R-:W2:Y:S01]  /*19a0*/  @!P1 LDC.64 R4, c[0x0][0x228] ;  /* 0x00008a00ff049b82 */ /* 0x000ea20000000a00 */
[----:B------:R-:W-:-:S02]  /*19b0*/  VIADD R20, R16, 0x30 ;  /* 0x0000003010147836 */ /* 0x000fc40000000000 */
[----:B------:R-:W-:Y:S01]  /*19c0*/  IMAD.SHL.U32 R41, R0, 0x8, RZ ;  /* 0x0000000800297824 */ /* 0x000fe200078e00ff */
[-C--:B------:R-:W-:Y:S01]  /*19d0*/  ISETP.GE.AND P6, PT, R22, R146.reuse, PT ;  /* 0x000000921600720c */ /* 0x080fe20003fc6270 */
[----:B------:R-:W-:Y:S01]  /*19e0*/  IMAD R45, R38, UR5, R45 ;  /* 0x00000005262d7c24 */ /* 0x000fe2000f8e022d */
[----:B------:R-:W-:Y:S01]  /*19f0*/  ISETP.GE.AND P2, PT, R20, R146, PT ;  /* 0x000000921400720c */ /* 0x000fe20003f46270 */
[----:B------:R-:W-:Y:S01]  /*1a00*/  IMAD.WIDE R42, R43, 0x40, R16 ;  /* 0x000000402b2a7825 */ /* 0x000fe200078e0210 */
[----:B------:R-:W-:Y:S01]  /*1a10*/  IADD3 R26, P3, R41, R26, RZ ;  /* 0x0000001a291a7210 */ /* 0x000fe20007f7e0ff */
[----:B------:R-:W-:Y:S01]  /*1a20*/  UMOV UR5, 0x400 ;  /* 0x0000040000057882 */ /* 0x000fe20000000000 */
[----:B------:R-:W-:-:S05]  /*1a30*/  SHF.R.S32.HI R15, RZ, 0x1f, R41 ;  /* 0x0000001fff0f7819 */ /* 0x000fca0000011429 */
[----:B------:R-:W-:Y:S02]  /*1a40*/  IMAD.X R27, R15, 0x1, R28, P3 ;  /* 0x000000010f1b7824 */ /* 0x000fe400018e061c */
[C---:B-1----:R-:W-:Y:S01]  /*1a50*/  @P1 IMAD.WIDE.U32 R46, R18.reuse, R10, RZ ;  /* 0x0000000a122e1225 */ /* 0x042fe200078e00ff */
[----:B------:R-:W1:Y:S03]  /*1a60*/  @!P6 S2R R31, SR_CgaCtaId ;  /* 0x00000000001fe919 */ /* 0x000e660000008800 */
[----:B------:R-:W-:Y:S01]  /*1a70*/  @P1 IMAD R18, R18, R11, R47 ;  /* 0x0000000b12121224 */ /* 0x000fe200078e022f */
[----:B------:R-:W3:Y:S01]  /*1a80*/  @!P2 S2R R29, SR_CgaCtaId ;  /* 0x00000000001da919 */ /* 0x000ee20000008800 */
[----:B------:R-:W-:-:S04]  /*1a90*/  IMAD.WIDE.U32 R26, R3, UR6, R26 ;  /* 0x00000006031a7c25 */ /* 0x000fc8000f8e001a */
[-C--:B--2---:R-:W-:Y:S02]  /*1aa0*/  @!P1 IMAD R2, R13, R4.reuse, RZ ;  /* 0x000000040d029224 */ /* 0x084fe400078e02ff */
[----:B------:R-:W-:-:S04]  /*1ab0*/  @!P1 IMAD.WIDE.U32 R10, R153, R4, RZ ;  /* 0x00000004990a9225 */ /* 0x000fc800078e00ff */
[----:B------:R-:W-:Y:S02]  /*1ac0*/  @!P1 IMAD R5, R153, R5, R2 ;  /* 0x0000000599059224 */ /* 0x000fe400078e0202 */
[----:B------:R-:W-:Y:S02]  /*1ad0*/  @!P1 IMAD.MOV.U32 R46, RZ, RZ, R10 ;  /* 0x000000ffff2e9224 */ /* 0x000fe400078e000a */
[----:B------:R-:W-:Y:S01]  /*1ae0*/  @!P1 IMAD.IADD R18, R11, 0x1, R5 ;  /* 0x000000010b129824 */ /* 0x000fe200078e0205 */
[----:B------:R-:W-:Y:S01]  /*1af0*/  ISETP.GE.AND P1, PT, R24, R146, PT ;  /* 0x000000921800720c */ /* 0x000fe20003f26270 */
[----:B------:R-:W2:Y:S01]  /*1b00*/  @!P4 LDC.64 R10, c[0x0][0x240] ;  /* 0x00009000ff0acb82 */ /* 0x000ea20000000a00 */
[----:B------:R-:W-:Y:S01]  /*1b10*/  IMAD.SHL.U32 R2, R150, 0x40, RZ ;  /* 0x0000004096027824 */ /* 0x000fe200078e00ff */
[----:B------:R-:W-:-:S03]  /*1b20*/  IADD3 R46, P3, R41, R46, RZ ;  /* 0x0000002e292e7210 */ /* 0x000fc60007f7e0ff */
[----:B------:R-:W-:Y:S02]  /*1b30*/  IMAD.IADD R19, R7, 0x1, -R2 ;  /* 0x0000000107137824 */ /* 0x000fe400078e0a02 */
[----:B------:R-:W-:Y:S01]  /*1b40*/  IMAD.X R47, R15, 0x1, R18, P3 ;  /* 0x000000010f2f7824 */ /* 0x000fe200018e0612 */
[----:B------:R-:W4:Y:S01]  /*1b50*/  @!P4 LDC.64 R4, c[0x0][0x210] ;  /* 0x00008400ff04cb82 */ /* 0x000f220000000a00 */
[----:B------:R-:W-:Y:S01]  /*1b60*/  IADD3 R36, P3, R41, R36, RZ ;  /* 0x0000002429247210 */ /* 0x000fe20007f7e0ff */
[C---:B------:R-:W-:Y:S01]  /*1b70*/  IMAD.SHL.U32 R18, R16.reuse, 0x40, RZ ;  /* 0x0000004010127824 */ /* 0x040fe200078e00ff */
[----:B------:R-:W-:Y:S01]  /*1b80*/  ISETP.GE.AND P5, PT, R16, R19, PT ;  /* 0x000000131000720c */ /* 0x000fe20003fa6270 */
[----:B------:R-:W1:Y:S01]  /*1b90*/  @!P1 S2R R12, SR_CgaCtaId ;  /* 0x00000000000c9919 */ /* 0x000e620000008800 */
[----:B------:R-:W-:Y:S02]  /*1ba0*/  IMAD.WIDE.U32 R38, R38, UR4, R46 ;  /* 0x0000000426267c25 */ /* 0x000fe4000f8e002e */
[----:B------:R-:W-:Y:S01]  /*1bb0*/  LOP3.LUT R18, R18, 0x1c0, RZ, 0xc0, !PT ;  /* 0x000001c012127812 */ /* 0x000fe200078ec0ff */
[----:B------:R-:W3:Y:S01]  /*1bc0*/  S2UR UR4, SR_CgaCtaId ;  /* 0x00000000000479c3 */ /* 0x000ee20000008800 */
[----:B------:R-:W-:-:S02]  /*1bd0*/  IMAD.X R37, R15, 0x1, R14, P3 ;  /* 0x000000010f257824 */ /* 0x000fc400018e060e */
[----:B------:R-:W-:Y:S01]  /*1be0*/  IMAD.IADD R45, R39, 0x1, R45 ;  /* 0x00000001272d7824 */ /* 0x000fe200078e022d */
[----:B------:R-:W-:Y:S01]  /*1bf0*/  @!P1 MOV R39, 0x400 ;  /* 0x0000040000279802 */ /* 0x000fe20000000f00 */
[----:B------:R-:W-:Y:S02]  /*1c00*/  @!P4 IMAD.MOV.U32 R44, RZ, RZ, R38 ;  /* 0x000000ffff2cc224 */ /* 0x000fe400078e0026 */
[----:B------:R-:W-:Y:S01]  /*1c10*/  IMAD.WIDE.U32 R36, R16, R8, R36 ;  /* 0x0000000810247225 */ /* 0x000fe200078e0024 */
[----:B------:R-:W1:Y:S01]  /*1c20*/  @!P5 S2R R23, SR_CgaCtaId ;  /* 0x000000000017d919 */ /* 0x000e620000008800 */
[----:B------:R-:W1:Y:S01]  /*1c30*/  @!P1 LDC.64 R14, c[0x0][0x240] ;  /* 0x00009000ff0e9b82 */ /* 0x000e620000000a00 */
[----:B------:R-:W-:Y:S01]  /*1c40*/  @!P5 MOV R28, 0x400 ;  /* 0x00000400001cd802 */ /* 0x000fe20000000f00 */
[-C--:B--2---:R-:W-:Y:S02]  /*1c50*/  @!P4 IMAD R13, R43, R10.reuse, RZ ;  /* 0x0000000a2b0dc224 */ /* 0x084fe400078e02ff */
[----:B------:R-:W-:-:S04]  /*1c60*/  @!P4 IMAD.WIDE.U32 R48, R42, R10, R44 ;  /* 0x0000000a2a30c225 */ /* 0x000fc800078e002c */
[----:B------:R-:W-:Y:S01]  /*1c70*/  @!P4 IMAD R13, R42, R11, R13 ;  /* 0x0000000b2a0dc224 */ /* 0x000fe200078e020d */
[----:B----4-:R-:W-:Y:S01]  /*1c80*/  @!P4 LEA R46, P3, R48, R4, 0x1 ;  /* 0x00000004302ec211 */ /* 0x010fe200078608ff */
[----:B------:R-:W-:Y:S01]  /*1c90*/  @!P2 IMAD.MOV.U32 R44, RZ, RZ, R38 ;  /* 0x000000ffff2ca224 */ /* 0x000fe200078e0026 */
[----:B------:R-:W-:Y:S01]  /*1ca0*/  LOP3.LUT R11, R18, 0x38, R41, 0xf8, !PT ;  /* 0x00000038120b7812 */ /* 0x000fe200078ef829 */
[----:B------:R-:W-:Y:S01]  /*1cb0*/  @!P4 IMAD.IADD R10, R49, 0x1, R13 ;  /* 0x00000001310ac824 */ /* 0x000fe200078e020d */
[----:B------:R-:W-:Y:S01]  /*1cc0*/  SHF.R.U32.HI R18, RZ, 0x3, R18 ;  /* 0x00000003ff127819 */ /* 0x000fe20000011612 */
[----:B------:R-:W-:Y:S01]  /*1cd0*/  @!P1 IMAD.MOV.U32 R49, RZ, RZ, R45 ;  /* 0x000000ffff319224 */ /* 0x000fe200078e002d */
[----:B---3--:R-:W-:Y:S01]  /*1ce0*/  ULEA UR4, UR4, UR5, 0x18 ;  /* 0x0000000504047291 */ /* 0x008fe2000f8ec03f */
[----:B------:R-:W-:Y:S01]  /*1cf0*/  IMAD.MOV.U32 R103, RZ, RZ, R36 ;  /* 0x000000ffff677224 */ /* 0x000fe200078e0024 */
[----:B------:R-:W-:Y:S01]  /*1d00*/  @!P4 LEA.HI.X R47, R48, R5, R10, 0x1, P3 ;  /* 0x00000005302fc211 */ /* 0x000fe200018f0c0a */
[----:B------:R-:W-:Y:S01]  /*1d10*/  @!P1 IMAD.MOV.U32 R48, RZ, RZ, R38 ;  /* 0x000000ffff309224 */ /* 0x000fe200078e0026 */
[----:B------:R-:W2:Y:S01]  /*1d20*/  @!P1 LDC.64 R4, c[0x0][0x210] ;  /* 0x00008400ff049b82 */ /* 0x000ea20000000a00 */
[----:B------:R-:W-:-:S02]  /*1d30*/  @!P1 IADD3 R32, P3, R42, 0x10, RZ ;  /* 0x000000102a209810 */ /* 0x000fc40007f7e0ff */
[----:B-1----:R-:W-:Y:S02]  /*1d40*/  @!P1 LEA R39, R12, R39, 0x18 ;  /* 0x000000270c279211 */ /* 0x002fe400078ec0ff */
[----:B------:R-:W-:Y:S01]  /*1d50*/  LOP3.LUT R18, R11, R18, RZ, 0x3c, !PT ;  /* 0x000000120b127212 */ /* 0x000fe200078e3cff */
[----:B------:R-:W-:Y:S01]  /*1d60*/  @!P1 IMAD.X R41, RZ, RZ, R43, P3 ;  /* 0x000000ffff299224 */ /* 0x000fe200018e062b */
[----:B------:R-:W-:Y:S01]  /*1d70*/  @!P6 MOV R12, 0x400 ;  /* 0x00000400000ce802 */ /* 0x000fe20000000f00 */
[----:B------:R-:W-:Y:S01]  /*1d80*/  @!P1 IMAD.WIDE.U32 R48, R32, R14, R48 ;  /* 0x0000000e20309225 */ /* 0x000fe200078e0030 */
[----:B------:R-:W-:Y:S02]  /*1d90*/  @!P2 MOV R10, 0x400 ;  /* 0x00000400000aa802 */ /* 0x000fe40000000f00 */
[----:B------:R-:W-:Y:S02]  /*1da0*/  LEA.HI R11, R6, R33, RZ, 0x6 ;  /* 0x00000021060b7211 */ /* 0x000fe400078f30ff */
[----:B------:R-:W-:-:S02]  /*1db0*/  @!P6 LEA R31, R31, R12, 0x18 ;  /* 0x0000000c1f1fe211 */ /* 0x000fc400078ec0ff */
[----:B------:R-:W-:Y:S01]  /*1dc0*/  @!P2 LEA R29, R29, R10, 0x18 ;  /* 0x0000000a1d1da211 */ /* 0x000fe200078ec0ff */
[----:B------:R-:W-:Y:S01]  /*1dd0*/  IMAD.SHL.U32 R11, R11, 0x8, RZ ;  /* 0x000000080b0b7824 */ /* 0x000fe200078e00ff */
[----:B------:R-:W1:Y:S01]  /*1de0*/  @!P6 LDC.64 R12, c[0x0][0x240] ;  /* 0x00009000ff0ceb82 */ /* 0x000e620000000a00 */
[----:B------:R-:W-:Y:S01]  /*1df0*/  @!P1 IMAD R10, R41, R14, RZ ;  /* 0x0000000e290a9224 */ /* 0x000fe200078e02ff */
[----:B------:R-:W-:Y:S02]  /*1e00*/  @!P6 IADD3 R30, P3, R42, 0x20, RZ ;  /* 0x000000202a1ee810 */ /* 0x000fe40007f7e0ff */
[----:B------:R-:W-:Y:S01]  /*1e10*/  LOP3.LUT R18, R18, 0xfffffe00, R11, 0xf8, !PT ;  /* 0xfffffe0012127812 */ /* 0x000fe200078ef80b */
[----:B------:R-:W-:Y:S01]  /*1e20*/  @!P1 IMAD R15, R32, R15, R10 ;  /* 0x0000000f200f9224 */ /* 0x000fe200078e020a */
[----:B------:R-:W-:Y:S01]  /*1e30*/  @!P5 LEA R23, R23, R28, 0x18 ;  /* 0x0000001c1717d211 */ /* 0x000fe200078ec0ff */
[----:B------:R-:W-:Y:S01]  /*1e40*/  @!P6 IMAD.X R41, RZ, RZ, R43, P3 ;  /* 0x000000ffff29e224 */ /* 0x000fe200018e062b */
[----:B------:R-:W3:Y:S01]  /*1e50*/  @!P2 LDC.64 R10, c[0x0][0x240] ;  /* 0x00009000ff0aab82 */ /* 0x000ee20000000a00 */
[----:B------:R-:W-:Y:S01]  /*1e60*/  @!P2 IADD3 R28, P3, R42, 0x30, RZ ;  /* 0x000000302a1ca810 */ /* 0x000fe20007f7e0ff */
[----:B------:R-:W-:Y:S01]  /*1e70*/  @!P1 IMAD.IADD R32, R49, 0x1, R15 ;  /* 0x0000000131209824 */ /* 0x000fe200078e020f */
[C---:B------:R-:W-:Y:S01]  /*1e80*/  LEA R151, R18.reuse, UR4, 0x1 ;  /* 0x0000000412977c11 */ /* 0x040fe2000f8e08ff */
[----:B------:R-:W-:-:S02]  /*1e90*/  @!P1 IMAD R39, R18, 0x2, R39 ;  /* 0x0000000212279824 */ /* 0x000fc400078e0227 */
[----:B------:R-:W-:Y:S01]  /*1ea0*/  @!P2 IMAD.X R43, RZ, RZ, R43, P3 ;  /* 0x000000ffff2ba224 */ /* 0x000fe200018e062b */
[----:B--2---:R-:W-:Y:S01]  /*1eb0*/  @!P1 LEA R50, P3, R48, R4, 0x1 ;  /* 0x0000000430329211 */ /* 0x004fe200078608ff */
[----:B------:R-:W2:Y:S01]  /*1ec0*/  @!P6 LDC.64 R14, c[0x0][0x210] ;  /* 0x00008400ff0eeb82 */ /* 0x000ea20000000a00 */
[----:B------:R-:W-:Y:S01]  /*1ed0*/  @!PT LDS RZ, [RZ] ;  /* 0x00000000fffff984 */ /* 0x000fe20000000800 */
[----:B------:R-:W-:Y:S01]  /*1ee0*/  @!PT LDS RZ, [RZ] ;  /* 0x00000000fffff984 */ /* 0x000fe20000000800 */
[----:B------:R-:W-:Y:S01]  /*1ef0*/  @!PT LDS RZ, [RZ] ;  /* 0x00000000fffff984 */ /* 0x000fe20000000800 */
[----:B------:R-:W-:Y:S01]  /*1f00*/  @!P4 LDGSTS.E.BYPASS.LTC128B.128 [R151], desc[UR10][R46.64] ;  /* 0x000000002e97cfae */ /* 0x000fe2000b901d4a */
[----:B------:R-:W-:Y:S01]  /*1f10*/  @!P6 IMAD R31, R18, 0x2, R31 ;  /* 0x00000002121fe824 */ /* 0x000fe200078e021f */
[----:B------:R-:W-:Y:S01]  /*1f20*/  @!P1 LEA.HI.X R51, R48, R5, R32, 0x1, P3 ;  /* 0x0000000530339211 */ /* 0x000fe200018f0c20 */
[----:B------:R-:W-:Y:S01]  /*1f30*/  @!P2 IMAD R29, R18, 0x2, R29 ;  /* 0x00000002121da824 */ /* 0x000fe200078e021d */
[----:B------:R4:W-:Y:S01]  /*1f40*/  @!P4 LDGSTS.E.BYPASS.LTC128B.128 [R151+0x2000], desc[UR10][R46.64+0x80] ;  /* 0x020000802e97cfae */ /* 0x0009e2000b901d4a */
[----:B------:R-:W-:Y:S01]  /*1f50*/  ISETP.GE.AND P3, PT, R24, R19, PT ;  /* 0x000000131800720c */ /* 0x000fe20003f66270 */
[----:B------:R-:W-:Y:S01]  /*1f60*/  @!P5 IMAD R23, R18, 0x2, R23 ;  /* 0x000000021217d824 */ /* 0x000fe200078e0217 */
[----:B------:R-:W2:Y:S01]  /*1f70*/  @!P2 LDC.64 R4, c[0x0][0x210] ;  /* 0x00008400ff04ab82 */ /* 0x000ea20000000a00 */
[----:B------:R-:W-:Y:S01]  /*1f80*/  @!P1 LDGSTS.E.BYPASS.LTC128B.128 [R39+0x800], desc[UR10][R50.64] ;  /* 0x0080000032279fae */ /* 0x000fe2000b901d4a */
[----:B-1----:R-:W-:-:S03]  /*1f90*/  @!P6 IMAD R32, R41, R12, RZ ;  /* 0x0000000c2920e224 */ /* 0x002fc600078e02ff */
[----:B------:R1:W-:Y:S01]  /*1fa0*/  @!P1 LDGSTS.E.BYPASS.LTC128B.128 [R39+0x2800], desc[UR10][R50.64+0x80] ;  /* 0x0280008032279fae */ /* 0x0003e2000b901d4a */
[----:B------:R-:W-:Y:S01]  /*1fb0*/  IADD3 R104, P1, R16, R35, RZ ;  /* 0x0000002310687210 */ /* 0x000fe20007f3e0ff */
[----:B------:R-:W-:Y:S01]  /*1fc0*/  @!P6 IMAD R32, R30, R13, R32 ;  /* 0x0000000d1e20e224 */ /* 0x000fe200078e0220 */
[----:B------:R-:W-:-:S03]  /*1fd0*/  SHF.R.S32.HI R35, RZ, 0x5, R95 ;  /* 0x00000005ff237819 */ /* 0x000fc6000001145f */
[C---:B------:R-:W-:Y:S01]  /*1fe0*/  IMAD.X R25, R17.reuse, 0x1, R25, P1 ;  /* 0x0000000111197824 */ /* 0x040fe200008e0619 */
[----:B------:R-:W-:Y:S01]  /*1ff0*/  ISETP.GE.AND P1, PT, R22, R19, PT ;  /* 0x000000131600720c */ /* 0x000fe20003f26270 */
[----:B------:R-:W-:-:S04]  /*2000*/  IMAD R17, R17, R8, RZ ;  /* 0x0000000811117224 */ /* 0x000fc800078e02ff */
[----:B------:R-:W-:Y:S02]  /*2010*/  IMAD R158, R16, R9, R17 ;  /* 0x00000009109e7224 */ /* 0x000fe400078e0211 */
[----:B------:R-:W1:Y:S02]  /*2020*/  @!P3 S2R R17, SR_CgaCtaId ;  /* 0x000000000011b919 */ /* 0x000e640000008800 */
[----:B------:R-:W-:Y:S02]  /*2030*/  IMAD.IADD R158, R37, 0x1, R158 ;  /* 0x00000001259e7824 */ /* 0x000fe400078e029e */
[----:B----4-:R-:W-:Y:S02]  /*2040*/  @!P6 IMAD.MOV.U32 R46, RZ, RZ, R38 ;  /* 0x000000ffff2ee224 */ /* 0x010fe400078e0026 */
[--C-:B------:R-:W-:Y:S02]  /*2050*/  @!P6 IMAD.MOV.U32 R47, RZ, RZ, R45.reuse ;  /* 0x000000ffff2fe224 */ /* 0x100fe400078e002d */
[----:B---3--:R-:W-:-:S04]  /*2060*/  @!P2 IMAD.WIDE.U32 R44, R28, R10, R44 ;  /* 0x0000000a1c2ca225 */ /* 0x008fc800078e002c */
[----:B------:R-:W-:Y:S02]  /*2070*/  @!P6 IMAD.WIDE.U32 R46, R30, R12, R46 ;  /* 0x0000000c1e2ee225 */ /* 0x000fe400078e002e */
[----:B------:R-:W3:Y:S02]  /*2080*/  @!P5 LDC.64 R12, c[0x0][0x218] ;  /* 0x00008600ff0cdb82 */ /* 0x000ee40000000a00 */
[----:B------:R-:W-:Y:S01]  /*2090*/  @!P2 IMAD R30, R43, R10, RZ ;  /* 0x0000000a2b1ea224 */ /* 0x000fe200078e02ff */
[----:B--2---:R-:W-:Y:S01]  /*20a0*/  @!P6 LEA R14, P4, R46, R14, 0x1 ;  /* 0x0000000e2e0ee211 */ /* 0x004fe200078808ff */
[----:B------:R-:W-:Y:S02]  /*20b0*/  @!P6 IMAD.IADD R32, R47, 0x1, R32 ;  /* 0x000000012f20e824 */ /* 0x000fe400078e0220 */
[----:B------:R-:W-:Y:S02]  /*20c0*/  @!P2 IMAD R30, R28, R11, R30 ;  /* 0x0000000b1c1ea224 */ /* 0x000fe400078e021e */
[----:B------:R-:W2:Y:S01]  /*20d0*/  @!P3 LDC.64 R10, c[0x0][0x218] ;  /* 0x00008600ff0abb82 */ /* 0x000ea20000000a00 */
[----:B------:R-:W-:Y:S01]  /*20e0*/  @!P6 LEA.HI.X R15, R46, R15, R32, 0x1, P4 ;  /* 0x0000000f2e0fe211 */ /* 0x000fe200020f0c20 */
[----:B------:R-:W-:Y:S01]  /*20f0*/  @!P2 IMAD.IADD R30, R45, 0x1, R30 ;  /* 0x000000012d1ea824 */ /* 0x000fe200078e021e */
[----:B------:R-:W-:Y:S01]  /*2100*/  @!P2 LEA R38, P4, R44, R4, 0x1 ;  /* 0x000000042c26a211 */ /* 0x000fe200078808ff */
[----:B------:R-:W-:-:S02]  /*2110*/  IMAD.WIDE.U32 R42, R8, 0x20, RZ ;  /* 0x00000020082a7825 */ /* 0x000fc400078e00ff */
[----:B------:R-:W-:Y:S01]  /*2120*/  @!P6 LDGSTS.E.BYPASS.LTC128B.128 [R31+0x1000], desc[UR10][R14.64] ;  /* 0x010000000e1fefae */ /* 0x000fe2000b901d4a */
[----:B-1----:R-:W-:Y:S02]  /*2130*/  @!P2 LEA.HI.X R39, R44, R5, R30, 0x1, P4 ;  /* 0x000000052c27a211 */ /* 0x002fe400020f0c1e */
[----:B------:R-:W1:Y:S01]  /*2140*/  @!P1 LDC.64 R4, c[0x0][0x218] ;  /* 0x00008600ff049b82 */ /* 0x000e620000000a00 */
[----:B------:R4:W-:Y:S01]  /*2150*/  @!P6 LDGSTS.E.BYPASS.LTC128B.128 [R31+0x3000], desc[UR10][R14.64+0x80] ;  /* 0x030000800e1fefae */ /* 0x0009e2000b901d4a */
[----:B------:R-:W-:-:S03]  /*2160*/  ISETP.GE.AND P6, PT, R20, R19, PT ;  /* 0x000000131400720c */ /* 0x000fc60003fc6270 */
[----:B------:R-:W-:Y:S01]  /*2170*/  @!P2 LDGSTS.E.BYPASS.LTC128B.128 [R29+0x1800], desc[UR10][R38.64] ;  /* 0x01800000261dafae */ /* 0x000fe2000b901d4a */
[----:B---3--:R-:W-:-:S03]  /*2180*/  @!P5 LEA R36, P4, R103, R12, 0x1 ;  /* 0x0000000c6724d211 */ /* 0x008fc600078808ff */
[----:B------:R3:W-:Y:S01]  /*2190*/  @!P2 LDGSTS.E.BYPASS.LTC128B.128 [R29+0x3800], desc[UR10][R38.64+0x80] ;  /* 0x03800080261dafae */ /* 0x0007e2000b901d4a */
[C---:B------:R-:W-:Y:S02]  /*21a0*/  @!P3 LEA R12, P2, R8.reuse, R103, 0x4 ;  /* 0x00000067080cb211 */ /* 0x040fe400078420ff */
[----:B------:R-:W-:Y:S02]  /*21b0*/  @!P5 LEA.HI.X R37, R103, R13, R158, 0x1, P4 ;  /* 0x0000000d6725d211 */ /* 0x000fe400020f0c9e */
[----:B------:R-:W-:Y:S02]  /*21c0*/  @!P3 LEA.HI.X R13, R8, R158, R9, 0x4, P2 ;  /* 0x0000009e080db211 */ /* 0x000fe400010f2409 */
[C---:B--2---:R-:W-:Y:S01]  /*21d0*/  @!P3 LEA R40, P4, R12.reuse, R10, 0x1 ;  /* 0x0000000a0c28b211 */ /* 0x044fe200078808ff */
[----:B------:R-:W-:Y:S01]  /*21e0*/  @!P5 LDGSTS.E.BYPASS.LTC128B.128 [R23+0x4000], desc[UR10][R36.64] ;  /* 0x040000002417dfae */ /* 0x000fe2000b901d4a */
[----:B------:R-:W-:Y:S02]  /*21f0*/  @!P3 MOV R10, 0x400 ;  /* 0x00000400000ab802 */ /* 0x000fe40000000f00 */
[----:B------:R-:W-:Y:S01]  /*2200*/  @!P3 LEA.HI.X R41, R12, R11, R13, 0x1, P4 ;  /* 0x0000000b0c29b211 */ /* 0x000fe200020f0c0d */
[----:B------:R-:W-:Y:S01]  /*2210*/  @!P5 LDGSTS.E.BYPASS.LTC128B.128 [R23+0x6000], desc[UR10][R36.64+0x80] ;  /* 0x060000802417dfae */ /* 0x000fe2000b901d4a */
[----:B------:R-:W-:-:S02]  /*2220*/  @!P3 LEA R17, R17, R10, 0x18 ;  /* 0x0000000a1111b211 */ /* 0x000fc400078ec0ff */
[-C--:B------:R-:W-:Y:S01]  /*2230*/  ISETP.GE.AND P4, PT, R24, R19.reuse, PT ;  /* 0x000000131800720c */ /* 0x080fe20003f86270 */
[----:B------:R-:W2:Y:S01]  /*2240*/  @!P1 S2R R13, SR_CgaCtaId ;  /* 0x00000000000d9919 */ /* 0x000ea20000008800 */
[----:B------:R-:W-:Y:S01]  /*2250*/  ISETP.GE.AND P5, PT, R16, R19, PT ;  /* 0x000000131000720c */ /* 0x000fe20003fa6270 */
[----:B------:R-:W-:Y:S01]  /*2260*/  @!P3 IMAD R17, R18, 0x2, R17 ;  /* 0x000000021211b824 */ /* 0x000fe200078e0211 */
[----:B----4-:R-:W-:Y:S01]  /*2270*/  @!P1 IADD3 R14, P2, R103, R42, RZ ;  /* 0x0000002a670e9210 */ /* 0x010fe20007f5e0ff */
[----:B------:R-:W-:Y:S01]  /*2280*/  IMAD.SHL.U32 R15, R9, 0x20, RZ ;  /* 0x00000020090f7824 */ /* 0x000fe200078e00ff */
[----:B------:R-:W4:Y:S01]  /*2290*/  @!P6 S2R R12, SR_CgaCtaId ;  /* 0x00000000000ce919 */ /* 0x000f220000008800 */
[----:B------:R-:W-:-:S03]  /*22a0*/  IMAD.SHL.U32 R16, R16, 0x8, RZ ;  /* 0x0000000810107824 */ /* 0x000fc600078e00ff */
[----:B------:R-:W-:Y:S01]  /*22b0*/  @!P1 IADD3.X R15, R158, R43, R15, P2, !PT ;  /* 0x0000002b9e0f9210 */ /* 0x000fe200017fe40f */
[----:B------:R-:W-:Y:S01]  /*22c0*/  @!P3 LDGSTS.E.BYPASS.LTC128B.128 [R17+0x4800], desc[UR10][R40.64] ;  /* 0x048000002811bfae */ /* 0x000fe2000b901d4a */
[----:B-1----:R-:W-:Y:S02]  /*22d0*/  @!P1 LEA R28, P2, R14, R4, 0x1 ;  /* 0x000000040e1c9211 */ /* 0x002fe400078408ff */
[----:B------:R-:W-:Y:S01]  /*22e0*/  LEA.HI R4, R6, R33, RZ, 0x4 ;  /* 0x0000002106047211 */ /* 0x000fe200078f20ff */
[----:B------:R1:W-:Y:S01]  /*22f0*/  @!P3 LDGSTS.E.BYPASS.LTC128B.128 [R17+0x6800], desc[UR10][R40.64+0x80] ;  /* 0x068000802811bfae */ /* 0x0003e2000b901d4a */
[----:B---3--:R-:W-:Y:S02]  /*2300*/  @!P1 LEA.HI.X R29, R14, R5, R15, 0x1, P2 ;  /* 0x000000050e1d9211 */ /* 0x008fe400010f0c0f */
[----:B------:R-:W-:Y:S02]  /*2310*/  LOP3.LUT R10, R4, 0xfffffff0, RZ, 0xc0, !PT ;  /* 0xfffffff0040a7812 */ /* 0x000fe400078ec0ff */
[----:B------:R-:W-:Y:S01]  /*2320*/  SHF.R.S32.HI R15, RZ, 0x4, R4 ;  /* 0x00000004ff0f7819 */ /* 0x000fe20000011404 */
[----:B------:R-:W-:Y:S01]  /*2330*/  IMAD R4, R21, UR6, RZ ;  /* 0x0000000615047c24 */ /* 0x000fe2000f8e02ff */
[-C--:B------:R-:W-:Y:S01]  /*2340*/  ISETP.GE.AND P3, PT, R22, R19.reuse, PT ;  /* 0x000000131600720c */ /* 0x080fe20003f66270 */
[----:B------:R-:W-:Y:S01]  /*2350*/  @!P6 IMAD.MOV.U32 R21, RZ, RZ, R158 ;  /* 0x000000ffff15e224 */ /* 0x000fe200078e009e */
[----:B------:R-:W-:Y:S01]  /*2360*/  ISETP.GE.AND P2, PT, R20, R19, PT ;  /* 0x000000131400720c */ /* 0x000fe20003f46270 */
[----:B------:R-:W-:Y:S01]  /*2370*/  IMAD.IADD R19, R33, 0x1, -R10 ;  /* 0x0000000121137824 */ /* 0x000fe200078e0a0a */
[----:B------:R-:W-:Y:S01]  /*2380*/  LEA.HI R20, R15, R15, RZ, 0x1 ;  /* 0x0000000f0f147211 */ /* 0x000fe200078f08ff */
[----:B------:R-:W3:Y:S01]  /*2390*/  LDC.64 R10, c[0x0][0x250] ;  /* 0x00009400ff0a7b82 */ /* 0x000ee20000000a00 */
[----:B------:R-:W-:-:S02]  /*23a0*/  @!P1 MOV R22, 0x400 ;  /* 0x0000040000169802 */ /* 0x000fc40000000f00 */
[----:B------:R-:W-:Y:S02]  /*23b0*/  SHF.R.S32.HI R14, RZ, 0x1f, R19 ;  /* 0x0000001fff0e7819 */ /* 0x000fe40000011413 */
[----:B------:R-:W-:Y:S02]  /*23c0*/  LOP3.LUT R20, R20, 0xfffffffe, RZ, 0xc0, !PT ;  /* 0xfffffffe14147812 */ /* 0x000fe400078ec0ff */
[----:B------:R-:W-:Y:S02]  /*23d0*/  LEA.HI R14, R14, R19, RZ, 0x3 ;  /* 0x000000130e0e7211 */ /* 0x000fe400078f18ff */
[----:B------:R-:W-:Y:S02]  /*23e0*/  IADD3 R15, R15, -R20, RZ ;  /* 0x800000140f0f7210 */ /* 0x000fe40007ffe0ff */
[C---:B------:R-:W-:Y:S01]  /*23f0*/  LOP3.LUT R20, R14.reuse, 0xfffffff8, RZ, 0xc0, !PT ;  /* 0xfffffff80e147812 */ /* 0x040fe200078ec0ff */
[----:B------:R-:W-:Y:S02]  /*2400*/  IMAD.SHL.U32 R6, R14, 0x40, RZ ;  /* 0x000000400e067824 */ /* 0x000fe400078e00ff */
[----:B-1----:R-:W-:Y:S01]  /*2410*/  IMAD R17, R3, UR7, R4 ;  /* 0x0000000703117c24 */ /* 0x002fe2000f8e0204 */
[----:B------:R-:W-:Y:S01]  /*2420*/  @!P6 MOV R3, 0x400 ;  /* 0x000004000003e802 */ /* 0x000fe20000000f00 */
[----:B------:R-:W1:Y:S01]  /*2430*/  @!P6 LDC.64 R4, c[0x0][0x218] ;  /* 0x00008600ff04eb82 */ /* 0x000e620000000a00 */
[----:B------:R-:W-:Y:S01]  /*2440*/  LOP3.LUT R6, R6, 0xfffffe00, RZ, 0xc0, !PT ;  /* 0xfffffe0006067812 */ /* 0x000fe200078ec0ff */
[----:B------:R-:W-:Y:S01]  /*2450*/  IMAD.IADD R27, R27, 0x1, R17 ;  /* 0x000000011b1b7824 */ /* 0x000fe200078e0211 */
[----:B--2---:R-:W-:-:S02]  /*2460*/  @!P1 LEA R17, R13, R22, 0x18 ;  /* 0x000000160d119211 */ /* 0x004fc400078ec0ff */
[----:B----4-:R-:W-:Y:S01]  /*2470*/  @!P6 LEA R13, R12, R3, 0x18 ;  /* 0x000000030c0de211 */ /* 0x010fe200078ec0ff */
[----:B------:R-:W-:Y:S02]  /*2480*/  IMAD.SHL.U32 R12, R0, 0x40, RZ ;  /* 0x00000040000c7824 */ /* 0x000fe400078e00ff */
[----:B------:R-:W-:Y:S02]  /*2490*/  IMAD.IADD R3, R19, 0x1, -R20 ;  /* 0x0000000113037824 */ /* 0x000fe400078e0a14 */
[----:B------:R-:W-:Y:S01]  /*24a0*/  @!P6 IMAD.MOV.U32 R20, RZ, RZ, R103 ;  /* 0x000000ffff14e224 */ /* 0x000fe200078e0067 */
[----:B------:R-:W-:Y:S01]  /*24b0*/  LOP3.LUT R19, R12, 0x1c0, RZ, 0xc0, !PT ;  /* 0x000001c00c137812 */ /* 0x000fe200078ec0ff */
[----:B------:R-:W-:Y:S02]  /*24c0*/  @!P1 IMAD R17, R18, 0x2, R17 ;  /* 0x0000000212119824 */ /* 0x000fe400078e0211 */
[----:B------:R-:W-:Y:S01]  /*24d0*/  @!P6 IMAD R12, R9, 0x30, RZ ;  /* 0x00000030090ce824 */ /* 0x000fe200078e02ff */
[----:B------:R-:W-:Y:S01]  /*24e0*/  LOP3.LUT R16, R19, 0x8, R16, 0xf8, !PT ;  /* 0x0000000813107812 */ /* 0x000fe200078ef810 */
[----:B------:R-:W-:Y:S01]  /*24f0*/  @!P6 IMAD.WIDE.U32 R20, R8, 0x30, R20 ;  /* 0x000000300814e825 */ /* 0x000fe200078e0014 */
[----:B------:R-:W-:Y:S01]  /*2500*/  @!P1 LDGSTS.E.BYPASS.LTC128B.128 [R17+0x5000], desc[UR10][R28.64] ;  /* 0x050000001c119fae */ /* 0x000fe2000b901d4a */
[----:B------:R-:W-:-:S02]  /*2510*/  SHF.R.U32.HI R19, RZ, 0x3, R19 ;  /* 0x00000003ff137819 */ /* 0x000fc40000011613 */
[----:B------:R-:W-:Y:S01]  /*2520*/  @!P6 IMAD.IADD R12, R21, 0x1, R12 ;  /* 0x00000001150ce824 */ /* 0x000fe200078e020c */
[----:B------:R2:W-:Y:S01]  /*2530*/  @!P1 LDGSTS.E.BYPASS.LTC128B.128 [R17+0x7000], desc[UR10][R28.64+0x80] ;  /* 0x070000801c119fae */ /* 0x0005e2000b901d4a */
[----:B------:R-:W-:Y:S01]  /*2540*/  @!P6 IMAD R21, R18, 0x2, R13 ;  /* 0x000000021215e824 */ /* 0x000fe200078e020d */
[----:B------:R-:W-:Y:S01]  /*2550*/  LOP3.LUT R16, R16, R19, RZ, 0x3c, !PT ;  /* 0x0000001310107212 */ /* 0x000fe200078e3cff */
[----:B---3--:R-:W-:Y:S01]  /*2560*/  IMAD R25, R25, R10, RZ ;  /* 0x0000000a19197224 */ /* 0x008fe200078e02ff */
[----:B-1----:R-:W-:-:S03]  /*2570*/  @!P6 LEA R4, P1, R20, R4, 0x1 ;  /* 0x000000041404e211 */ /* 0x002fc600078208ff */
[----:B------:R-:W-:Y:S01]  /*2580*/  IMAD R25, R104, R11, R25 ;  /* 0x0000000b68197224 */ /* 0x000fe200078e0219 */
[----:B------:R-:W-:Y:S01]  /*2590*/  @!P6 LEA.HI.X R5, R20, R5, R12, 0x1, P1 ;  /* 0x000000051405e211 */ /* 0x000fe200008f0c0c */
[----:B------:R-:W-:-:S04]  /*25a0*/  IMAD.WIDE.U32 R104, R104, R10, R26 ;  /* 0x0000000a68687225 */ /* 0x000fc800078e001a */
[----:B------:R-:W-:Y:S01]  /*25b0*/  @!P6 LDGSTS.E.BYPASS.LTC128B.128 [R21+0x5800], desc[UR10][R4.64] ;  /* 0x058000000415efae */ /* 0x000fe2000b901d4a */
[----:B------:R-:W-:Y:S01]  /*25c0*/  IMAD.IADD R32, R105, 0x1, R25 ;  /* 0x0000000169207824 */ /* 0x000fe200078e0219 */
[C---:B------:R-:W-:Y:S01]  /*25d0*/  LEA R148, P1, R104.reuse, UR8, 0x1 ;  /* 0x0000000868947c11 */ /* 0x040fe2000f8208ff */
[C---:B------:R-:W-:Y:S01]  /*25e0*/  IMAD R144, R15.reuse, 0x200, R16 ;  /* 0x000002000f907824 */ /* 0x040fe200078e0210 */
[----:B------:R1:W-:Y:S01]  /*25f0*/  @!P6 LDGSTS.E.BYPASS.LTC128B.128 [R21+0x7800], desc[UR10][R4.64+0x80] ;  /* 0x078000800415efae */ /* 0x0003e2000b901d4a */
[----:B------:R-:W-:Y:S01]  /*2600*/  IMAD.SHL.U32 R16, R15, 0x8, RZ ;  /* 0x000000080f107824 */ /* 0x000fe200078e00ff */
[----:B------:R-:W-:Y:S01]  /*2610*/  LEA.HI.X R149, R104, UR9, R32, 0x1, P1 ;  /* 0x0000000968957c11 */ /* 0x000fe200088f0c20 */
[----:B------:R-:W-:Y:S01]  /*2620*/  IMAD.WIDE.U32 R12, R10, 0x20, RZ ;  /* 0x000000200a0c7825 */ /* 0x000fe200078e00ff */
[----:B------:R-:W0:Y:S01]  /*2630*/  LDGDEPBAR ;  /* 0x00000000000079af */ /* 0x000e220000000000 */
[----:B------:R-:W-:Y:S02]  /*2640*/  LEA R144, R144, UR4, 0x1 ;  /* 0x0000000490907c11 */ /* 0x000fe4000f8e08ff */
[----:B------:R-:W-:Y:S01]  /*2650*/  @!P2 IMAD.WIDE.U32 R18, R10, 0x60, R148 ;  /* 0x000000600a12a825 */ /* 0x000fe200078e0094 */
[----:B------:R-:W-:-:S03]  /*2660*/  @!P4 IADD3 R12, P1, R148, R12, RZ ;  /* 0x0000000c940cc210 */ /* 0x000fc60007f3e0ff */
[----:B--2---:R-:W-:Y:S02]  /*2670*/  IMAD.SHL.U32 R17, R3, 0x40, RZ ;  /* 0x0000004003117824 */ /* 0x004fe400078e00ff */
[----:B------:R-:W-:-:S03]  /*2680*/  VIADD R142, R144, 0x4020 ;  /* 0x00004020908e7836 */ /* 0x000fc60000000000 */
[----:B------:R-:W-:Y:S01]  /*2690*/  LOP3.LUT R15, R17, 0x1c0, RZ, 0xc0, !PT ;  /* 0x000001c0110f7812 */ /* 0x000fe200078ec0ff */
[----:B------:R-:W-:-:S03]  /*26a0*/  @!P2 IMAD R17, R11, 0x60, RZ ;  /* 0x000000600b11a824 */ /* 0x000fc600078e02ff */
[----:B------:R-:W-:Y:S01]  /*26b0*/  LOP3.LUT R16, R15, 0x8, R16, 0xf8, !PT ;  /* 0x000000080f107812 */ /* 0x000fe200078ef810 */
[----:B------:R-:W-:Y:S01]  /*26c0*/  @!P2 IMAD.IADD R17, R19, 0x1, R17 ;  /* 0x000000011311a824 */ /* 0x000fe200078e0211 */
[----:B-1----:R-:W-:Y:S01]  /*26d0*/  SHF.R.U32.HI R5, RZ, 0x3, R15 ;  /* 0x00000003ff057819 */ /* 0x002fe2000001160f */
[----:B------:R-:W-:-:S04]  /*26e0*/  DEPBAR.LE SB0, 0x0 ;  /* 0x000080000000791a */ /* 0x000fc80000000000 */
[----:B------:R-:W-:Y:S01]  /*26f0*/  BAR.SYNC.DEFER_BLOCKING 0x0 ;  /* 0x0000000000007b1d */ /* 0x000fe20000010000 */
[----:B------:R-:W-:Y:S01]  /*2700*/  IMAD.SHL.U32 R4, R11, 0x20, RZ ;  /* 0x000000200b047824 */ /* 0x000fe200078e00ff */
[----:B------:R-:W-:Y:S01]  /*2710*/  LOP3.LUT R5, R16, R5, RZ, 0x3c, !PT ;  /* 0x0000000510057212 */ /* 0x000fe200078e3cff */
[----:B------:R-:W-:-:S03]  /*2720*/  @!P2 IMAD.MOV.U32 R16, RZ, RZ, R18 ;  /* 0x000000ffff10a224 */ /* 0x000fc600078e0012 */
[----:B------:R-:W-:Y:S01]  /*2730*/  @!P4 IADD3.X R13, R149, R13, R4, P1, !PT ;  /* 0x0000000d950dc210 */ /* 0x000fe20000ffe404 */
[C---:B------:R-:W-:Y:S01]  /*2740*/  IMAD R4, R35.reuse, 0x400, R6 ;  /* 0x0000040023047824 */ /* 0x040fe200078e0206 */
[C---:B------:R-:W-:Y:S01]  /*2750*/  @!P3 LEA R18, P1, R10.reuse, R148, 0x6 ;  /* 0x000000940a12b211 */ /* 0x040fe200078230ff */
[----:B------:R-:W-:Y:S02]  /*2760*/  IMAD R35, R35, 0x10, R93 ;  /* 0x0000001023237824 */ /* 0x000fe400078e025d */
[C---:B------:R-:W-:Y:S01]  /*2770*/  IMAD.IADD R145, R5.reuse, 0x1, R4 ;  /* 0x0000000105917824 */ /* 0x040fe200078e0204 */
[----:B------:R-:W-:Y:S01]  /*2780*/  @!P3 LEA.HI.X R19, R10, R149, R11, 0x6, P1 ;  /* 0x000000950a13b211 */ /* 0x000fe200008f340b */
[----:B------:R-:W-:Y:S01]  /*2790*/  IMAD.MOV.U32 R4, RZ, RZ, 0x10 ;  /* 0x00000010ff047424 */ /* 0x000fe200078e00ff */
[----:B------:R-:W-:Y:S02]  /*27a0*/  LOP3.LUT R5, R5, R6, RZ, 0xfc, !PT ;  /* 0x0000000605057212 */ /* 0x000fe400078efcff */
[----:B------:R-:W-:Y:S01]  /*27b0*/  LEA R145, R145, UR4, 0x1 ;  /* 0x0000000491917c11 */ /* 0x000fe2000f8e08ff */
        /* <DEDUP_REMOVED lines=33> */
[----:B-1----:R-:W2:Y:S01]  /*29d0*/  LDSM.16.M88.4 R12, [R144+0x4000] ;  /* 0x00400000900c783b */ /* 0x002ea20000000200 */
[----:B------:R-:W-:Y:S01]  /*29e0*/  @P3 VIADD R142, R3, 0xffffffe0 ;  /* 0xffffffe0038e3836 */ /* 0x000fe20000000000 */
[----:B------:R-:W-:Y:S01]  /*29f0*/  LOP3.LUT P1, RZ, R0, 0x4, RZ, 0xc0, !PT ;  /* 0x0000000400ff7812 */ /* 0x000fe2000782c0ff */
[----:B------:R-:W-:Y:S01]  /*2a00*/  IMAD R143, R4, 0x2, R145 ;  /* 0x00000002048f7824 */ /* 0x000fe200078e0291 */
[----:B------:R-:W1:Y:S01]  /*2a10*/  LDSM.16.M88.4 R48, [R144+0x5000] ;  /* 0x005000009030783b */ /* 0x000e620000000200 */
[----:B------:R-:W-:-:S02]  /*2a20*/  IMAD.MOV.U32 R3, RZ, RZ, 0x20 ;  /* 0x00000020ff037424 */ /* 0x000fc400078e00ff */
[C---:B------:R-:W-:Y:S01]  /*2a30*/  VIADD R134, R142.reuse, 0x800 ;  /* 0x000008008e867836 */ /* 0x040fe20000000000 */
[----:B------:R-:W-:Y:S01]  /*2a40*/  LDSM.16.M88.4 R64, [R143] ;  /* 0x000000008f40783b */ /* 0x000fe20000000200 */
[C---:B------:R-:W-:Y:S01]  /*2a50*/  VIADD R133, R142.reuse, 0x1000 ;  /* 0x000010008e857836 */ /* 0x040fe20000000000 */
[C---:B------:R-:W-:Y:S01]  /*2a60*/  SEL R0, R3.reuse, 0xffffffe0, !P2 ;  /* 0xffffffe003007807 */ /* 0x040fe20005000000 */
[C---:B------:R-:W-:Y:S01]  /*2a70*/  VIADD R132, R142.reuse, 0x1800 ;  /* 0x000018008e847836 */ /* 0x040fe20000000000 */
[----:B------:R-:W3:Y:S01]  /*2a80*/  LDSM.16.M88.4 R20, [R142] ;  /* 0x000000008e14783b */ /* 0x000ee20000000200 */
[----:B------:R-:W-:Y:S01]  /*2a90*/  SEL R3, R3, 0xffffffe0, !P1 ;  /* 0xffffffe003037807 */ /* 0x000fe20004800000 */
[----:B------:R-:W-:Y:S01]  /*2aa0*/  VIADD R130, R142, 0x2000 ;  /* 0x000020008e827836 */ /* 0x000fe20000000000 */
[----:B------:R-:W-:Y:S01]  /*2ab0*/  ISETP.GT.AND P2, PT, R150, R147, PT ;  /* 0x000000939600720c */ /* 0x000fe20003f44270 */
[----:B------:R-:W4:Y:S01]  /*2ac0*/  LDSM.16.M88.4 R80, [R144+0x4800] ;  /* 0x004800009050783b */ /* 0x000f220000000200 */
[----:B------:R-:W-:-:S02]  /*2ad0*/  IMAD R141, R0, 0x2, R145 ;  /* 0x00000002008d7824 */ /* 0x000fc400078e0291 */
[C---:B------:R-:W-:Y:S01]  /*2ae0*/  IMAD R138, R3.reuse, 0x2, R144 ;  /* 0x00000002038a7824 */ /* 0x040fe200078e0290 */
[----:B------:R-:W4:Y:S01]  /*2af0*/  LDSM.16.M88.4 R72, [R144+0x5800] ;  /* 0x005800009048783b */ /* 0x000f220000000200 */
[----:B------:R-:W-:Y:S02]  /*2b00*/  IMAD R140, R0, 0x2, R143 ;  /* 0x00000002008c7824 */ /* 0x000fe400078e028f */
[----:B------:R-:W-:Y:S01]  /*2b10*/  IMAD R131, R3, 0x2, R142 ;  /* 0x0000000203837824 */ /* 0x000fe200078e028e */
[----:B------:R-:W4:Y:S01]  /*2b20*/  LDSM.16.M88.4 R60, [R142+0x1000] ;  /* 0x001000008e3c783b */ /* 0x000f220000000200 */
[C---:B------:R-:W-:Y:S02]  /*2b30*/  VIADD R129, R142.reuse, 0x2800 ;  /* 0x000028008e817836 */ /* 0x040fe40000000000 */
[C---:B------:R-:W-:Y:S01]  /*2b40*/  VIADD R128, R142.reuse, 0x3000 ;  /* 0x000030008e807836 */ /* 0x040fe20000000000 */
[----:B------:R-:W-:Y:S01]  /*2b50*/  LDSM.16.M88.4 R36, [R141] ;  /* 0x000000008d24783b */ /* 0x000fe20000000200 */
[----:B------:R-:W3:Y:S01]  /*2b60*/  @!P2 LDC.64 R100, c[0x0][0x218] ;  /* 0x00008600ff64ab82 */ /* 0x000ee20000000a00 */
[----:B------:R-:W-:-:S02]  /*2b70*/  VIADD R102, R142, 0x3800 ;  /* 0x000038008e667836 */ /* 0x000fc40000000000 */
[----:B------:R-:W4:Y:S04]  /*2b80*/  LDSM.16.M88.4 R28, [R138+0x4000] ;  /* 0x004000008a1c783b */ /* 0x000f280000000200 */
[----:B------:R-:W4:Y:S01]  /*2b90*/  LDSM.16.M88.4 R68, [R142+0x800] ;  /* 0x000800008e44783b */ /* 0x000f220000000200 */
[C---:B--2---:R-:W-:Y:S03]  /*2ba0*/  HMMA.16816.F32 R16, R40.reuse, R12, RZ ;  /* 0x0000000c2810723c */ /* 0x044fe600000018ff */
[----:B------:R-:W2:Y:S04]  /*2bb0*/  LDSM.16.M88.4 R56, [R142+0x1800] ;  /* 0x001800008e38783b */ /* 0x000ea80000000200 */
[----:B------:R-:W-:Y:S01]  /*2bc0*/  LDSM.16.M88.4 R24, [R138+0x4800] ;  /* 0x004800008a18783b */ /* 0x000fe20000000200 */
[C---:B------:R-:W-:Y:S03]  /*2bd0*/  HMMA.16816.F32 R12, R40.reuse, R14, RZ ;  /* 0x0000000e280c723c */ /* 0x040fe600000018ff */
[----:B------:R-:W-:Y:S03]  /*2be0*/  LDSM.16.M88.4 R88, [R138+0x5800] ;  /* 0x005800008a58783b */ /* 0x000fe60000000200 */
[----:B-1----:R-:W-:Y:S01]  /*2bf0*/  HMMA.16816.F32 R52, R40, R48, RZ ;  /* 0x000000302834723c */ /* 0x002fe200000018ff */
[----:B------:R-:W-:Y:S01]  /*2c00*/  LDSM.16.M88.4 R76, [R140] ;  /* 0x000000008c4c783b */ /* 0x000fe20000000200 */
[----:B---3--:R-:W-:-:S03]  /*2c10*/  @!P2 LEA R156, P1, R103, R100, 0x1 ;  /* 0x00000064679ca211 */ /* 0x008fc600078208ff */
[----:B------:R-:W0:Y:S01]  /*2c20*/  LDGDEPBAR ;  /* 0x00000000000079af */ /* 0x000e220000000000 */
[----:B------:R-:W-:Y:S01]  /*2c30*/  HMMA.16816.F32 R48, R40, R50, RZ ;  /* 0x000000322830723c */ /* 0x000fe200000018ff */
[----:B------:R-:W-:-:S05]  /*2c40*/  @!P2 LEA.HI.X R157, R103, R101, R158, 0x1, P1 ;  /* 0x00000065679da211 */ /* 0x000fca00008f0c9e */
[C---:B------:R-:W-:Y:S06]  /*2c50*/  HMMA.16816.F32 R16, R64.reuse, R20, R16 ;  /* 0x000000144010723c */ /* 0x040fec0000001810 */
[----:B------:R-:W-:Y:S01]  /*2c60*/  HMMA.16816.F32 R12, R64, R22, R12 ;  /* 0x00000016400c723c */ /* 0x000fe2000000180c */
[----:B------:R-:W1:Y:S05]  /*2c70*/  LDSM.16.M88.4 R20, [R138+0x5000] ;  /* 0x005000008a14783b */ /* 0x000e6a0000000200 */
[C---:B----4-:R-:W-:Y:S06]  /*2c80*/  HMMA.16816.F32 R84, R40.reuse, R80, RZ ;  /* 0x000000502854723c */ /* 0x050fec00000018ff */
[C---:B------:R-:W-:Y:S06]  /*2c90*/  HMMA.16816.F32 R80, R40.reuse, R82, RZ ;  /* 0x000000522850723c */ /* 0x040fec00000018ff */
[C---:B------:R-:W-:Y:S06]  /*2ca0*/  HMMA.16816.F32 R44, R40.reuse, R72, RZ ;  /* 0x00000048282c723c */ /* 0x040fec00000018ff */
[----:B------:R-:W-:Y:S01]  /*2cb0*/  HMMA.16816.F32 R40, R40, R74, RZ ;  /* 0x0000004a2828723c */ /* 0x000fe200000018ff */
[----:B------:R-:W3:Y:S05]  /*2cc0*/  LDSM.16.M88.4 R72, [R131] ;  /* 0x000000008348783b */ /* 0x000eea0000000200 */
[C---:B------:R-:W-:Y:S06]  /*2cd0*/  HMMA.16816.F32 R52, R64.reuse, R60, R52 ;  /* 0x0000003c4034723c */ /* 0x040fec0000001834 */
[----:B------:R-:W-:Y:S01]  /*2ce0*/  HMMA.16816.F32 R48, R64, R62, R48 ;  /* 0x0000003e4030723c */ /* 0x000fe20000001830 */
[----:B------:R-:W-:Y:S05]  /*2cf0*/  LDSM.16.M88.4 R60, [R145+0x2000] ;  /* 0x00200000913c783b */ /* 0x000fea0000000200 */
[C---:B------:R-:W-:Y:S06]  /*2d00*/  HMMA.16816.F32 R16, R36.reuse, R28, R16 ;  /* 0x0000001c2410723c */ /* 0x040fec0000001810 */
[----:B------:R-:W-:Y:S01]  /*2d10*/  HMMA.16816.F32 R12, R36, R30, R12 ;  /* 0x0000001e240c723c */ /* 0x000fe2000000180c */
[----:B------:R-:W4:Y:S05]  /*2d20*/  LDSM.16.M88.4 R28, [R131+0x1000] ;  /* 0x00100000831c783b */ /* 0x000f2a0000000200 */
[C---:B------:R-:W-:Y:S06]  /*2d30*/  HMMA.16816.F32 R84, R64.reuse, R68, R84 ;  /* 0x000000444054723c */ /* 0x040fec0000001854 */
[C---:B------:R-:W-:Y:S01]  /*2d40*/  HMMA.16816.F32 R80, R64.reuse, R70, R80 ;  /* 0x000000464050723c */ /* 0x040fe20000001850 */
[----:B------:R-:W4:Y:S05]  /*2d50*/  LDSM.16.M88.4 R68, [R131+0x800] ;  /* 0x000800008344783b */ /* 0x000f2a0000000200 */
[C---:B--2---:R-:W-:Y:S06]  /*2d60*/  HMMA.16816.F32 R44, R64.reuse, R56, R44 ;  /* 0x00000038402c723c */ /* 0x044fec000000182c */
[----:B------:R-:W-:Y:S01]  /*2d70*/  HMMA.16816.F32 R40, R64, R58, R40 ;  /* 0x0000003a4028723c */ /* 0x000fe20000001828 */
[----:B------:R-:W2:Y:S04]  /*2d80*/  LDSM.16.M88.4 R64, [R131+0x1800] ;  /* 0x001800008340783b */ /* 0x000ea80000000200 */
[----:B------:R-:W2:Y:S01]  /*2d90*/  LDSM.16.M88.4 R56, [R144+0x6000] ;  /* 0x006000009038783b */ /* 0x000ea20000000200 */
        /* <DEDUP_REMOVED lines=18> */
[----:B------:R-:W4:Y:S05]  /*2ec0*/  LDSM.16.M88.4 R68, [R142+0x2800] ;  /* 0x002800008e44783b */ /* 0x000f2a0000000200 */
[C---:B--2---:R-:W-:Y:S06]  /*2ed0*/  HMMA.16816.F32 R44, R76.reuse, R64, R44 ;  /* 0x000000404c2c723c */ /* 0x044fec000000182c */
[----:B------:R-:W-:Y:S01]  /*2ee0*/  HMMA.16816.F32 R40, R76, R66, R40 ;  /* 0x000000424c28723c */ /* 0x000fe20000001828 */
[----:B------:R-:W2:Y:S04]  /*2ef0*/  LDSM.16.M88.4 R76, [R142+0x3800] ;  /* 0x003800008e4c783b */ /* 0x000ea80000000200 */
[----:B------:R-:W-:Y:S01]  /*2f00*/  LDSM.16.M88.4 R64, [R141+0x2000] ;  /* 0x002000008d40783b */ /* 0x000fe20000000200 */
        /* <DEDUP_REMOVED lines=17> */
[C---:B------:R-:W-:Y:S06]  /*3020*/  HMMA.16816.F32 R84, R72.reuse, R68, R84 ;  /* 0x000000444854723c */ /* 0x040fec0000001854 */
[C---:B------:R-:W-:Y:S01]  /*3030*/  HMMA.16816.F32 R80, R72.reuse, R70, R80 ;  /* 0x000000464850723c */ /* 0x040fe20000001850 */
[----:B------:R-:W4:Y:S05]  /*3040*/  LDSM.16.M88.4 R68, [R131+0x2800] ;  /* 0x002800008344783b */ /* 0x000f2a0000000200 */
[C---:B------:R-:W-:Y:S01]  /*3050*/  HMMA.16816.F32 R48, R72.reuse, R30, R48 ;  /* 0x0000001e4830723c */ /* 0x040fe20000001830 */
[----:B------:R-:W-:Y:S05]  /*3060*/  LDSM.16.M88.4 R28, [R131+0x3800] ;  /* 0x00380000831c783b */ /* 0x000fea0000000200 */
[C---:B--2---:R-:W-:Y:S06]  /*3070*/  HMMA.16816.F32 R44, R72.reuse, R76, R44 ;  /* 0x0000004c482c723c */ /* 0x044fec000000182c */
[----:B------:R-:W-:Y:S06]  /*3080*/  HMMA.16816.F32 R40, R72, R78, R40 ;  /* 0x0000004e4828723c */ /* 0x000fec0000001828 */
[C---:B------:R-:W-:Y:S06]  /*3090*/  HMMA.16816.F32 R16, R64.reuse, R56, R16 ;  /* 0x000000384010723c */ /* 0x040fec0000001810 */
[----:B------:R-:W-:Y:S01]  /*30a0*/  HMMA.16816.F32 R56, R64, R58, R12 ;  /* 0x0000003a4038723c */ /* 0x000fe2000000180c */
[----:B------:R-:W2:Y:S01]  /*30b0*/  LDSM.16.M88.4 R12, [R131+0x3000] ;  /* 0x00300000830c783b */ /* 0x000ea20000000200 */
[----:B------:R-:W-:-:S04]  /*30c0*/  DEPBAR.LE SB0, 0x0 ;  /* 0x000080000000791a */ /* 0x000fc80000000000 */
[C---:B-1----:R-:W-:Y:S06]  /*30d0*/  HMMA.16816.F32 R52, R64.reuse, R20, R52 ;  /* 0x000000144034723c */ /* 0x042fec0000001834 */
[----:B------:R-:W-:Y:S01]  /*30e0*/  HMMA.16816.F32 R84, R64, R24, R84 ;  /* 0x000000184054723c */ /* 0x000fe20000001854 */
[----:B------:R-:W-:-:S05]  /*30f0*/  LOP3.LUT R20, R95, 0xffffffe0, RZ, 0xc0, !PT ;  /* 0xffffffe05f147812 */ /* 0x000fca00078ec0ff */
[----:B------:R-:W-:Y:S01]  /*3100*/  IMAD.IADD R3, R33, 0x1, -R20 ;  /* 0x0000000121037824 */ /* 0x000fe200078e0a14 */
[C---:B------:R-:W-:Y:S04]  /*3110*/  HMMA.16816.F32 R80, R64.reuse, R26, R80 ;  /* 0x0000001a4050723c */ /* 0x040fe80000001850 */
[----:B------:R-:W-:Y:S02]  /*3120*/  SHF.R.S32.HI R20, RZ, 0x1f, R3 ;  /* 0x0000001fff147819 */ /* 0x000fe40000011403 */
[----:B------:R-:W-:Y:S02]  /*3130*/  HMMA.16816.F32 R48, R64, R22, R48 ;  /* 0x000000164030723c */ /* 0x000fe40000001830 */
[----:B------:R-:W-:-:S04]  /*3140*/  LEA.HI R20, R20, R3, RZ, 0x2 ;  /* 0x0000000314147211 */ /* 0x000fc800078f10ff */
[----:B------:R-:W-:Y:S01]  /*3150*/  HMMA.16816.F32 R44, R64, R88, R44 ;  /* 0x00000058402c723c */ /* 0x000fe2000000182c */
[----:B------:R-:W-:-:S04]  /*3160*/  SHF.R.S32.HI R152, RZ, 0x2, R20 ;  /* 0x00000002ff987819 */ /* 0x000fc80000011414 */
[----:B------:R-:W-:Y:S01]  /*3170*/  IADD3 R3, R35, 0x1, R152 ;  /* 0x0000000123037810 */ /* 0x000fe20007ffe098 */
[----:B------:R-:W-:Y:S03]  /*3180*/  HMMA.16816.F32 R40, R64, R90, R40 ;  /* 0x0000005a4028723c */ /* 0x000fe60000001828 */
[----:B------:R-:W-:-:S03]  /*3190*/  IADD3 R3, R7, R3, -R94 ;  /* 0x0000000307037210 */ /* 0x000fc60007ffe85e */
[C---:B---3--:R-:W-:Y:S02]  /*31a0*/  HMMA.16816.F32 R16, R36.reuse, R60, R16 ;  /* 0x0000003c2410723c */ /* 0x048fe40000001810 */
[----:B------:R-:W-:Y:S02]  /*31b0*/  IMAD.IADD R92, R3, 0x1, R92 ;  /* 0x00000001035c7824 */ /* 0x000fe400078e025c */
[----:B------:R-:W-:Y:S02]  /*31c0*/  IMAD.SHL.U32 R3, R33, 0x2, RZ ;  /* 0x0000000221037824 */ /* 0x000fe400078e00ff */
[C---:B------:R-:W-:Y:S01]  /*31d0*/  HMMA.16816.F32 R56, R36.reuse, R62, R56 ;  /* 0x0000003e2438723c */ /* 0x040fe20000001838 */
[C---:B------:R-:W-:Y:S02]  /*31e0*/  VIMNMX R160, R92.reuse, R7, PT ;  /* 0x000000075ca07248 */ /* 0x040fe40003fe0100 */
[----:B------:R-:W-:Y:S02]  /*31f0*/  VIADDMNMX R159, R92, 0x8, R7, PT ;  /* 0x000000085c9f7846 */ /* 0x000fe40003800107 */
[----:B------:R-:W-:Y:S01]  /*3200*/  LOP3.LUT R3, R3, 0x6, RZ, 0xc0, !PT ;  /* 0x0000000603037812 */ /* 0x000fe200078ec0ff */
[C---:B----4-:R-:W-:Y:S06]  /*3210*/  HMMA.16816.F32 R84, R36.reuse, R68, R84 ;  /* 0x000000442454723c */ /* 0x050fec0000001854 */
[C---:B------:R-:W-:Y:S06]  /*3220*/  HMMA.16816.F32 R80, R36.reuse, R70, R80 ;  /* 0x000000462450723c */ /* 0x040fec0000001850 */
[C---:B--2---:R-:W-:Y:S06]  /*3230*/  HMMA.16816.F32 R52, R36.reuse, R12, R52 ;  /* 0x0000000c2434723c */ /* 0x044fec0000001834 */
[C---:B------:R-:W-:Y:S06]  /*3240*/  HMMA.16816.F32 R48, R36.reuse, R14, R48 ;  /* 0x0000000e2430723c */ /* 0x040fec0000001830 */
[C---:B------:R-:W-:Y:S06]  /*3250*/  HMMA.16816.F32 R44, R36.reuse, R28, R44 ;  /* 0x0000001c242c723c */ /* 0x040fec000000182c */
        /* <DEDUP_REMOVED lines=64> */
.L_x_7466:
[----:B------:R-:W-:-:S04]  /*3660*/  LEA R6, -R8, RZ, 0x6 ;  /* 0x000000ff08067211 */ /* 0x000fc800078e31ff */
[----:B------:R-:W-:-:S07]  /*3670*/  SHF.R.S32.HI R13, RZ, 0x1f, R6 ;  /* 0x0000001fff0d7819 */ /* 0x000fce0000011406 */
.L_x_7467:
        /* <DEDUP_REMOVED lines=25> */
.L_x_7465:
[----:B------:R-:W-:Y:S01]  /*3810*/  IMAD.IADD R3, R2, 0x1, R3 ;  /* 0x0000000102037824 */ /* 0x000fe200078e0203 */
[----:B------:R-:W-:Y:S01]  /*3820*/  ULDC UR6, c[0x0][0x2ec] ;  /* 0x0000bb0000067ab9 */ /* 0x000fe20000000800 */
[----:B------:R-:W-:Y:S02]  /*3830*/  LEA R139, R5, UR4, 0x1 ;  /* 0x00000004058b7c11 */ /* 0x000fe4000f8e08ff */
[C---:B------:R-:W-:Y:S02]  /*3840*/  VIADD R6, R3.reuse, 0x1 ;  /* 0x0000000103067836 */ /* 0x040fe40000000000 */
[C---:B------:R-:W-:Y:S01]  /*3850*/  VIADD R2, R3.reuse, 0x8 ;  /* 0x0000000803027836 */ /* 0x040fe20000000000 */
[----:B------:R-:W-:Y:S01]  /*3860*/  LDSM.16.MT88.4 R36, [R139+0x8000] ;  /* 0x008000008b24783b */ /* 0x000fe20000004200 */
[C---:B------:R-:W-:Y:S01]  /*3870*/  VIADD R23, R3.reuse, 0x19 ;  /* 0x0000001903177836 */ /* 0x040fe20000000000 */
[CC--:B------:R-:W-:Y:S01]  /*3880*/  ISETP.GE.AND P2, PT, R6.reuse, R160.reuse, PT ;  /* 0x000000a00600720c */ /* 0x0c0fe20003f46270 */
[C---:B-1----:R-:W-:Y:S01]  /*3890*/  VIADD R21, R3.reuse, 0x21 ;  /* 0x0000002103157836 */ /* 0x042fe20000000000 */
[-C--:B------:R-:W-:Y:S01]  /*38a0*/  ISETP.GE.AND P4, PT, R6, R159.reuse, PT ;  /* 0x0000009f0600720c */ /* 0x080fe20003f86270 */
[C---:B------:R-:W-:Y:S01]  /*38b0*/  VIADD R6, R3.reuse, 0x9 ;  /* 0x0000000903067836 */ /* 0x040fe20000000000 */
[-C--:B------:R-:W-:Y:S01]  /*38c0*/  ISETP.GE.AND P1, PT, R2, R160.reuse, PT ;  /* 0x000000a00200720c */ /* 0x080fe20003f26270 */
[----:B------:R-:W-:Y:S01]  /*38d0*/  VIADD R15, R3, 0x30 ;  /* 0x00000030030f7836 */ /* 0x000fe20000000000 */
[----:B------:R-:W-:Y:S01]  /*38e0*/  FSEL R24, R17, -INF , !P2 ;  /* 0xff80000011187808 */ /* 0x000fe20005000000 */
[C---:B------:R-:W-:Y:S01]  /*38f0*/  VIADD R17, R3.reuse, 0x29 ;  /* 0x0000002903117836 */ /* 0x040fe20000000000 */
[-C--:B------:R-:W-:Y:S01]  /*3900*/  ISETP.GE.AND P5, PT, R6, R159.reuse, PT ;  /* 0x0000009f0600720c */ /* 0x080fe20003fa6270 */
[C---:B------:R-:W-:Y:S01]  /*3910*/  VIADD R13, R3.reuse, 0x31 ;  /* 0x00000031030d7836 */ /* 0x040fe20000000000 */
[----:B------:R-:W-:Y:S01]  /*3920*/  ISETP.GE.AND P3, PT, R2, R159, PT ;  /* 0x0000009f0200720c */ /* 0x000fe20003f66270 */
[----:B------:R-:W-:Y:S01]  /*3930*/  VIADD R2, R3, 0x10 ;  /* 0x0000001003027836 */ /* 0x000fe20000000000 */
[----:B------:R-:W-:Y:S01]  /*3940*/  FSEL R12, R59, -INF , !P5 ;  /* 0xff8000003b0c7808 */ /* 0x000fe20006800000 */
[C---:B------:R-:W-:Y:S01]  /*3950*/  VIADD R7, R3.reuse, 0x38 ;  /* 0x0000003803077836 */ /* 0x040fe20000000000 */
[CC--:B------:R-:W-:Y:S01]  /*3960*/  ISETP.GE.AND P5, PT, R3.reuse, R160.reuse, PT ;  /* 0x000000a00300720c */ /* 0x0c0fe20003fa6270 */
[--C-:B------:R-:W-:Y:S01]  /*3970*/  IMAD R137, R4, 0x2, R139.reuse ;  /* 0x0000000204897824 */ /* 0x100fe200078e028b */
[----:B------:R-:W-:Y:S01]  /*3980*/  ISETP.GE.AND P6, PT, R6, R160, PT ;  /* 0x000000a00600720c */ /* 0x000fe20003fc6270 */
[----:B------:R-:W-:Y:S01]  /*3990*/  VIADD R6, R3, 0x11 ;  /* 0x0000001103067836 */ /* 0x000fe20000000000 */
[----:B------:R-:W-:Y:S01]  /*39a0*/  FSEL R26, R16, -INF , !P5 ;  /* 0xff800000101a7808 */ /* 0x000fe20006800000 */
[----:B------:R-:W-:Y:S01]  /*39b0*/  IMAD R136, R0, 0x2, R139 ;  /* 0x0000000200887824 */ /* 0x000fe200078e028b */
[----:B------:R-:W-:Y:S01]  /*39c0*/  FSEL R56, R56, -INF , !P1 ;  /* 0xff80000038387808 */ /* 0x000fe20004800000 */
[----:B------:R-:W-:Y:S01]  /*39d0*/  IMAD R135, R0, 0x2, R137 ;  /* 0x0000000200877824 */ /* 0x000fe200078e0289 */
[----:B------:R-:W-:Y:S01]  /*39e0*/  FMNMX.FTZ R25, R26, R24, !PT ;  /* 0x000000181a197209 */ /* 0x000fe20007810000 */
[----:B------:R-:W-:Y:S01]  /*39f0*/  LDSM.16.MT88.4 R68, [R139+0xa000] ;  /* 0x00a000008b44783b */ /* 0x000fe20000004200 */
[----:B------:R-:W-:-:S02]  /*3a00*/  FSEL R58, R58, -INF , !P3 ;  /* 0xff8000003a3a7808 */ /* 0x000fc40005800000 */
[CC--:B------:R-:W-:Y:S01]  /*3a10*/  ISETP.GE.AND P1, PT, R2.reuse, R160.reuse, PT ;  /* 0x000000a00200720c */ /* 0x0c0fe20003f26270 */
[----:B------:R-:W-:Y:S01]  /*3a20*/  LDSM.16.MT88.4 R60, [R135+0x8000] ;  /* 0x00800000873c783b */ /* 0x000fe20000004200 */
[----:B------:R-:W-:Y:S02]  /*3a30*/  ISETP.GE.AND P3, PT, R2, R159, PT ;  /* 0x0000009f0200720c */ /* 0x000fe40003f66270 */
[----:B------:R-:W-:Y:S01]  /*3a40*/  FSEL R2, R57, -INF , !P6 ;  /* 0xff80000039027808 */ /* 0x000fe20007000000 */
[----:B------:R-:W-:Y:S01]  /*3a50*/  LDSM.16.MT88.4 R76, [R137+0xa000] ;  /* 0x00a00000894c783b */ /* 0x000fe20000004200 */
[----:B------:R-:W-:Y:S02]  /*3a60*/  FMNMX.FTZ R25, R56, R25, !PT ;  /* 0x0000001938197209 */ /* 0x000fe40007810000 */
[C---:B------:R-:W-:Y:S02]  /*3a70*/  ISETP.GE.AND P6, PT, R6.reuse, R160, PT ;  /* 0x000000a00600720c */ /* 0x040fe40003fc6270 */
[----:B------:R-:W-:Y:S01]  /*3a80*/  ISETP.GE.AND P2, PT, R6, R159, PT ;  /* 0x0000009f0600720c */ /* 0x000fe20003f46270 */
[----:B------:R-:W-:Y:S01]  /*3a90*/  VIADD R6, R3, 0x18 ;  /* 0x0000001803067836 */ /* 0x000fe20000000000 */
[----:B------:R-:W-:-:S02]  /*3aa0*/  FSEL R84, R84, -INF , !P1 ;  /* 0xff80000054547808 */ /* 0x000fc40004800000 */
[----:B------:R-:W-:Y:S02]  /*3ab0*/  FMNMX.FTZ R25, R2, R25, !PT ;  /* 0x0000001902197209 */ /* 0x000fe40007810000 */
[-C--:B------:R-:W-:Y:S02]  /*3ac0*/  ISETP.GE.AND P5, PT, R6, R160.reuse, PT ;  /* 0x000000a00600720c */ /* 0x080fe40003fa6270 */
[----:B------:R-:W-:Y:S02]  /*3ad0*/  FSEL R22, R85, -INF , !P6 ;  /* 0xff80000055167808 */ /* 0x000fe40007000000 */
[----:B------:R-:W-:Y:S02]  /*3ae0*/  FMNMX.FTZ R25, R84, R25, !PT ;  /* 0x0000001954197209 */ /* 0x000fe40007810000 */
[----:B------:R-:W-:Y:S01]  /*3af0*/  FSEL R14, R19, -INF , !P4 ;  /* 0xff800000130e7808 */ /* 0x000fe20006000000 */
[C---:B------:R-:W-:Y:S01]  /*3b00*/  VIADD R19, R3.reuse, 0x28 ;  /* 0x0000002803137836 */ /* 0x040fe20000000000 */
[-C--:B------:R-:W-:Y:S01]  /*3b10*/  ISETP.GE.AND P1, PT, R6, R159.reuse, PT ;  /* 0x0000009f0600720c */ /* 0x080fe20003f26270 */
[C---:B------:R-:W-:Y:S01]  /*3b20*/  VIADD R6, R3.reuse, 0x20 ;  /* 0x0000002003067836 */ /* 0x040fe20000000000 */
[C---:B------:R-:W-:Y:S01]  /*3b30*/  ISETP.GE.AND P4, PT, R3.reuse, R159, PT ;  /* 0x0000009f0300720c */ /* 0x040fe20003f86270 */
[----:B------:R-:W-:Y:S01]  /*3b40*/  VIADD R3, R3, 0x39 ;  /* 0x0000003903037836 */ /* 0x000fe20000000000 */
[----:B------:R-:W-:-:S02]  /*3b50*/  ISETP.GE.AND P6, PT, R23, R160, PT ;  /* 0x000000a01700720c */ /* 0x000fc40003fc6270 */
[----:B------:R-:W-:Y:S02]  /*3b60*/  FSEL R80, R80, -INF , !P5 ;  /* 0xff80000050507808 */ /* 0x000fe40006800000 */
[----:B------:R-:W-:Y:S02]  /*3b70*/  FMNMX.FTZ R25, R22, R25, !PT ;  /* 0x0000001916197209 */ /* 0x000fe40007810000 */
[----:B------:R-:W-:Y:S02]  /*3b80*/  FSEL R18, R18, -INF , !P4 ;  /* 0xff80000012127808 */ /* 0x000fe40006000000 */
[----:B------:R-:W-:Y:S02]  /*3b90*/  ISETP.GE.AND P4, PT, R6, R160, PT ;  /* 0x000000a00600720c */ /* 0x000fe40003f86270 */
[----:B------:R-:W-:Y:S02]  /*3ba0*/  FSEL R20, R81, -INF , !P6 ;  /* 0xff80000051147808 */ /* 0x000fe40007000000 */
[----:B------:R-:W-:-:S02]  /*3bb0*/  FMNMX.FTZ R25, R80, R25, !PT ;  /* 0x0000001950197209 */ /* 0x000fc40007810000 */
[-C--:B------:R-:W-:Y:S02]  /*3bc0*/  ISETP.GE.AND P5, PT, R21, R160.reuse, PT ;  /* 0x000000a01500720c */ /* 0x080fe40003fa6270 */
[----:B------:R-:W-:Y:S02]  /*3bd0*/  FSEL R174, R52, -INF , !P4 ;  /* 0xff80000034ae7808 */ /* 0x000fe40006000000 */
[----:B------:R-:W-:Y:S02]  /*3be0*/  FMNMX.FTZ R25, R20, R25, !PT ;  /* 0x0000001914197209 */ /* 0x000fe40007810000 */
        /* <DEDUP_REMOVED lines=12> */
[----:B------:R-:W-:Y:S02]  /*3cb0*/  FMNMX.FTZ R27, R168, R27, !PT ;  /* 0x0000001ba81b7209 */ /* 0x000fe40007810000 */
[----:B------:R-:W-:Y:S02]  /*3cc0*/  ISETP.GE.AND P5, PT, R7, R160, PT ;  /* 0x000000a00700720c */ /* 0x000fe40003fa6270 */
[----:B------:R-:W-:-:S02]  /*3cd0*/  FSEL R119, R45, -INF , !P6 ;  /* 0xff8000002d777808 */ /* 0x000fc40007000000 */
[----:B------:R-:W-:Y:S02]  /*3ce0*/  FMNMX.FTZ R25, R58, R25, !PT ;  /* 0x000000193a197209 */ /* 0x000fe40007810000 */
[----:B------:R-:W-:Y:S02]  /*3cf0*/  FMNMX.FTZ R16, R120, R27, !PT ;  /* 0x0000001b78107209 */ /* 0x000fe40007810000 */
[----:B------:R-:W-:Y:S02]  /*3d00*/  ISETP.GE.AND P4, PT, R3, R160, PT ;  /* 0x000000a00300720c */ /* 0x000fe40003f86270 */
[----:B------:R-:W-:Y:S02]  /*3d10*/  FSEL R86, R86, -INF , !P3 ;  /* 0xff80000056567808 */ /* 0x000fe40005800000 */
[----:B------:R-:W-:Y:S02]  /*3d20*/  FSEL R121, R40, -INF , !P5 ;  /* 0xff80000028797808 */ /* 0x000fe40006800000 */
[----:B------:R-:W-:-:S02]  /*3d30*/  FMNMX.FTZ R25, R12, R25, !PT ;  /* 0x000000190c197209 */ /* 0x000fc40007810000 */
[----:B------:R-:W-:Y:S02]  /*3d40*/  FMNMX.FTZ R28, R119, R16, !PT ;  /* 0x00000010771c7209 */ /* 0x000fe40007810000 */
[----:B------:R-:W-:Y:S02]  /*3d50*/  FSEL R16, R87, -INF , !P2 ;  /* 0xff80000057107808 */ /* 0x000fe40005000000 */
[----:B------:R-:W-:Y:S02]  /*3d60*/  FSEL R122, R41, -INF , !P4 ;  /* 0xff800000297a7808 */ /* 0x000fe40006000000 */
[----:B------:R-:W-:Y:S02]  /*3d70*/  FMNMX.FTZ R25, R86, R25, !PT ;  /* 0x0000001956197209 */ /* 0x000fe40007810000 */
[----:B------:R-:W-:Y:S02]  /*3d80*/  FMNMX.FTZ R27, R121, R28, !PT ;  /* 0x0000001c791b7209 */ /* 0x000fe40007810000 */
[----:B------:R-:W-:-:S02]  /*3d90*/  ISETP.GE.AND P2, PT, R23, R159, PT ;  /* 0x0000009f1700720c */ /* 0x000fc40003f46270 */
        /* <DEDUP_REMOVED lines=25> */
[----:B------:R-:W-:Y:S01]  /*3f30*/  FMNMX.FTZ R25, R164, R25, !PT ;  /* 0x00000019a4197209 */ /* 0x000fe20007810000 */
[----:B------:R-:W-:Y:S01]  /*3f40*/  LDSM.16.MT88.4 R44, [R137+0x8000] ;  /* 0x00800000892c783b */ /* 0x000fe20000004200 */
[----:B-1----:R-:W-:-:S02]  /*3f50*/  FMNMX.FTZ R28, R23, R28, !PT ;  /* 0x0000001c171c7209 */ /* 0x002fc40007810000 */
[----:B------:R-:W-:Y:S02]  /*3f60*/  ISETP.GE.AND P2, PT, R3, R159, PT ;  /* 0x0000009f0300720c */ /* 0x000fe40003f46270 */
[----:B------:R-:W-:Y:S01]  /*3f70*/  FSEL R126, R42, -INF , !P1 ;  /* 0xff8000002a7e7808 */ /* 0x000fe20004800000 */
[----:B------:R-:W1:Y:S01]  /*3f80*/  SHFL.BFLY PT, R3, R28, 0x1, 0x1f ;  /* 0x0c201f001c037f89 */ /* 0x000e6200000e0000 */
[----:B------:R-:W-:Y:S02]  /*3f90*/  FMNMX.FTZ R25, R162, R25, !PT ;  /* 0x00000019a2197209 */ /* 0x000fe40007810000 */
[----:B------:R-:W-:Y:S02]  /*3fa0*/  FSEL R124, R43, -INF , !P2 ;  /* 0xff8000002b7c7808 */ /* 0x000fe40005000000 */
[----:B------:R-:W-:Y:S02]  /*3fb0*/  FMNMX.FTZ R25, R126, R25, !PT ;  /* 0x000000197e197209 */ /* 0x000fe40007810000 */
[----:B------:R-:W-:-:S02]  /*3fc0*/  ISETP.GT.AND P4, PT, R150, R147, PT ;  /* 0x000000939600720c */ /* 0x000fc40003f84270 */
        /* <DEDUP_REMOVED lines=28> */
[----:B------:R-:W-:Y:S01]  /*4190*/  LDSM.16.MT88.4 R24, [R135+0x8800] ;  /* 0x008800008718783b */ /* 0x000fe20000004200 */
[C---:B------:R-:W-:Y:S01]  /*41a0*/  FMUL.FTZ R123, R2.reuse, UR6 ;  /* 0x00000006027b7c20 */ /* 0x040fe20008410000 */
[----:B------:R-:W-:Y:S01]  /*41b0*/  FSETP.NEU.FTZ.AND P1, PT, R2, -INF , PT ;  /* 0xff8000000200780b */ /* 0x000fe20003f3d000 */
[----:B------:R-:W-:-:S03]  /*41c0*/  FADD.FTZ R115, R116, R115 ;  /* 0x0000007374737221 */ /* 0x000fc60000010000 */
[----:B------:R-:W-:Y:S01]  /*41d0*/  FSEL R123, R123, RZ, P1 ;  /* 0x000000ff7b7b7208 */ /* 0x000fe20000800000 */
[----:B------:R-:W-:Y:S04]  /*41e0*/  MUFU.EX2 R110, R110 ;  /* 0x0000006e006e7308 */ /* 0x000fe80000000800 */
        /* <DEDUP_REMOVED lines=10> */
[--C-:B------:R-:W-:Y:S01]  /*4290*/  FFMA.FTZ R16, R6, UR6, -R123.reuse ;  /* 0x0000000606107c23 */ /* 0x100fe2000801087b */
[----:B------:R-:W1:Y:S01]  /*42a0*/  LDSM.16.MT88.4 R80, [R136+0xa000] ;  /* 0x00a000008850783b */ /* 0x000e620000004200 */
[--C-:B------:R-:W-:Y:S01]  /*42b0*/  FFMA.FTZ R162, R162, UR6, -R123.reuse ;  /* 0x00000006a2a27c23 */ /* 0x100fe2000801087b */
[----:B------:R-:W-:Y:S01]  /*42c0*/  FFMA.FTZ R126, R126, UR6, -R123 ;  /* 0x000000067e7e7c23 */ /* 0x000fe2000801087b */
[----:B------:R-:W2:Y:S01]  /*42d0*/  MUFU.EX2 R117, R117 ;  /* 0x0000007500757308 */ /* 0x000ea20000000800 */
[----:B------:R-:W-:-:S04]  /*42e0*/  FADD.FTZ R114, R114, R115 ;  /* 0x0000007372727221 */ /* 0x000fc80000010000 */
[----:B------:R-:W-:-:S03]  /*42f0*/  FADD.FTZ R109, R109, R114 ;  /* 0x000000726d6d7221 */ /* 0x000fc60000010000 */
[----:B------:R-:W-:Y:S08]  /*4300*/  MUFU.EX2 R113, R113 ;  /* 0x0000007100717308 */ /* 0x000ff00000000800 */
        /* <DEDUP_REMOVED lines=17> */
[----:B---3--:R-:W-:Y:S01]  /*4420*/  F2FP.F16.F32.PACK_AB R6, R33, R106 ;  /* 0x0000006a2106723e */ /* 0x008fe200000000ff */
[----:B------:R-:W-:Y:S01]  /*4430*/  HMMA.16816.F32 R68, R84, R70, RZ ;  /* 0x000000465444723c */ /* 0x000fe200000018ff */
[----:B------:R-:W-:-:S04]  /*4440*/  FADD.FTZ R106, R106, R35 ;  /* 0x000000236a6a7221 */ /* 0x000fc80000010000 */
[----:B------:R-:W-:Y:S01]  /*4450*/  FADD.FTZ R33, R33, R106 ;  /* 0x0000006a21217221 */ /* 0x000fe20000010000 */
[----:B------:R-:W-:Y:S01]  /*4460*/  MUFU.EX2 R107, R107 ;  /* 0x0000006b006b7308 */ /* 0x000fe20000000800 */
[C---:B------:R-:W-:Y:S06]  /*4470*/  HMMA.16816.F32 R40, R84.reuse, R44, RZ ;  /* 0x0000002c5428723c */ /* 0x040fec00000018ff */
        /* <DEDUP_REMOVED lines=8> */
[----:B------:R-:W-:Y:S01]  /*4500*/  MUFU.EX2 R119, R119 ;  /* 0x0000007700777308 */ /* 0x000fe20000000800 */
[----:B---3--:R-:W-:Y:S01]  /*4510*/  F2FP.F16.F32.PACK_AB R7, R0, R107 ;  /* 0x0000006b0007723e */ /* 0x008fe200000000ff */
[----:B------:R-:W2:Y:S01]  /*4520*/  LDSM.16.MT88.4 R16, [R135+0xa000] ;  /* 0x00a000008710783b */ /* 0x000ea20000004200 */
[----:B-1----:R-:W-:Y:S01]  /*4530*/  HMMA.16816.F32 R92, R84, R80, RZ ;  /* 0x00000050545c723c */ /* 0x002fe200000018ff */
[----:B------:R-:W-:-:S04]  /*4540*/  FADD.FTZ R107, R107, R108 ;  /* 0x0000006c6b6b7221 */ /* 0x000fc80000010000 */
[----:B------:R-:W-:Y:S01]  /*4550*/  MUFU.EX2 R121, R121 ;  /* 0x0000007900797308 */ /* 0x000fe20000000800 */
[----:B------:R-:W-:Y:S01]  /*4560*/  HMMA.16816.F32 R96, R4, R12, R96 ;  /* 0x0000000c0460723c */ /* 0x000fe20000001860 */
[----:B------:R-:W-:-:S05]  /*4570*/  FADD.FTZ R0, R0, R107 ;  /* 0x0000006b00007221 */ /* 0x000fca0000010000 */
[----:B------:R-:W-:Y:S01]  /*4580*/  HMMA.16816.F32 R36, R4, R14, R36 ;  /* 0x0000000e0424723c */ /* 0x000fe20000001824 */
[----:B------:R-:W1:Y:S01]  /*4590*/  LDSM.16.MT88.4 R12, [R139+0xa800] ;  /* 0x00a800008b0c783b */ /* 0x000e620000004200 */
[----:B------:R-:W-:Y:S04]  /*45a0*/  MUFU.EX2 R122, R122 ;  /* 0x0000007a007a7308 */ /* 0x000fe80000000800 */
[C---:B------:R-:W-:Y:S04]  /*45b0*/  HMMA.16816.F32 R44, R84.reuse, R46, RZ ;  /* 0x0000002e542c723c */ /* 0x040fe800000018ff */
[----:B------:R-:W-:Y:S02]  /*45c0*/  MUFU.EX2 R162, R162 ;  /* 0x000000a200a27308 */ /* 0x000fe40000000800 */
[C---:B------:R-:W-:Y:S06]  /*45d0*/  HMMA.16816.F32 R52, R84.reuse, R54, RZ ;  /* 0x000000365434723c */ /* 0x040fec00000018ff */
[C---:B------:R-:W-:Y:S06]  /*45e0*/  HMMA.16816.F32 R60, R84.reuse, R62, RZ ;  /* 0x0000003e543c723c */ /* 0x040fec00000018ff */
[C---:B------:R-:W-:Y:S06]  /*45f0*/  HMMA.16816.F32 R76, R84.reuse, R78, RZ ;  /* 0x0000004e544c723c */ /* 0x040fec00000018ff */
[C---:B------:R-:W-:Y:S06]  /*4600*/  HMMA.16816.F32 R80, R84.reuse, R82, RZ ;  /* 0x000000525450723c */ /* 0x040fec00000018ff */
[C---:B--2---:R-:W-:Y:S06]  /*4610*/  HMMA.16816.F32 R88, R84.reuse, R16, RZ ;  /* 0x000000105458723c */ /* 0x044fec00000018ff */
        /* <DEDUP_REMOVED lines=13> */
[----:B------:R-:W-:Y:S01]  /*46f0*/  FFMA.FTZ R30, R174, UR6, -R125 ;  /* 0x00000006ae1e7c23 */ /* 0x000fe2000801087d */
[----:B------:R-:W-:Y:S01]  /*4700*/  FFMA.FTZ R31, R180, UR6, -R123 ;  /* 0x00000006b41f7c23 */ /* 0x000fe2000801087b */
[----:B------:R-:W-:Y:S03]  /*4710*/  MUFU.EX2 R29, R29 ;  /* 0x0000001d001d7308 */ /* 0x000fe60000000800 */
        /* <DEDUP_REMOVED lines=11> */
[--C-:B------:R-:W-:Y:S01]  /*47d0*/  FFMA.FTZ R24, R166, UR6, -R123.reuse ;  /* 0x00000006a6187c23 */ /* 0x100fe2000801087b */
[--C-:B------:R-:W-:Y:S01]  /*47e0*/  FFMA.FTZ R125, R164, UR6, -R123.reuse ;  /* 0x00000006a47d7c23 */ /* 0x100fe2000801087b */
[----:B------:R-:W-:-:S02]  /*47f0*/  FFMA.FTZ R166, R124, UR6, -R123 ;  /* 0x000000067ca67c23 */ /* 0x000fc4000801087b */
        /* <DEDUP_REMOVED lines=18> */
[----:B------:R-:W2:Y:S08]  /*4920*/  MUFU.EX2 R125, R125 ;  /* 0x0000007d007d7308 */ /* 0x000eb00000000800 */
[----:B------:R-:W-:Y:S01]  /*4930*/  MUFU.EX2 R123, R126 ;  /* 0x0000007e007b7308 */ /* 0x000fe20000000800 */
[----:B---3--:R-:W-:Y:S01]  /*4940*/  F2FP.F16.F32.PACK_AB R7, R24, R27 ;  /* 0x0000001b1807723e */ /* 0x008fe200000000ff */
[----:B------:R-:W-:-:S04]  /*4950*/  FADD.FTZ R27, R27, R26 ;  /* 0x0000001a1b1b7221 */ /* 0x000fc80000010000 */
[----:B------:R-:W-:Y:S02]  /*4960*/  FADD.FTZ R24, R24, R27 ;  /* 0x0000001b18187221 */ /* 0x000fe40000010000 */
[C---:B------:R-:W-:Y:S01]  /*4970*/  HMMA.16816.F32 R96, R4.reuse, R16, R96 ;  /* 0x000000100460723c */ /* 0x040fe20000001860 */
[----:B------:R-:W3:Y:S05]  /*4980*/  MUFU.EX2 R166, R166 ;  /* 0x000000a600a67308 */ /* 0x000eea0000000800 */
[C---:B------:R-:W-:Y:S01]  /*4990*/  HMMA.16816.F32 R36, R4.reuse, R18, R36 ;  /* 0x000000120424723c */ /* 0x040fe20000001824 */
[----:B------:R-:W4:Y:S05]  /*49a0*/  LDSM.16.MT88.4 R16, [R135+0x9000] ;  /* 0x009000008710783b */ /* 0x000f2a0000004200 */
        /* <DEDUP_REMOVED lines=27> */
[----:B---3--:R-:W-:Y:S01]  /*4b60*/  F2FP.F16.F32.PACK_AB R7, R166, R123 ;  /* 0x0000007ba607723e */ /* 0x008fe200000000ff */
        /* <DEDUP_REMOVED lines=92> */
.L_x_7469:
[----:B------:R-:W-:-:S04]  /*5130*/  LEA R0, -R10, RZ, 0x6 ;  /* 0x000000ff0a007211 */ /* 0x000fc800078e31ff */
[----:B------:R-:W-:-:S07]  /*5140*/  SHF.R.S32.HI R5, RZ, 0x1f, R0 ;  /* 0x0000001fff057819 */ /* 0x000fce0000011400 */
.L_x_7470:
        /* <DEDUP_REMOVED lines=16> */
[--C-:B------:R-:W-:Y:S02]  /*5250*/  IMAD.X R15, R13, 0x1, R0.reuse, P1 ;  /* 0x000000010d0f7824 */ /* 0x100fe400008e0600 */
        /* <DEDUP_REMOVED lines=16> */
[----:B-1----:R-:W-:Y:S01]  /*5360*/  LDSM.16.M88.4 R112, [R132] ;  /* 0x000000008470783b */ /* 0x002fe20000000200 */
[----:B------:R-:W1:Y:S03]  /*5370*/  S2R R0, SR_TID.X ;  /* 0x0000000000007919 */ /* 0x000e660000002100 */
[----:B------:R-:W0:Y:S01]  /*5380*/  LDGDEPBAR ;  /* 0x00000000000079af */ /* 0x000e220000000000 */
[C---:B--2---:R-:W-:Y:S06]  /*5390*/  HMMA.16816.F32 R104, R4.reuse, R32, RZ ;  /* 0x000000200468723c */ /* 0x044fec00000018ff */
[C---:B---3--:R-:W-:Y:S06]  /*53a0*/  HMMA.16816.F32 R28, R4.reuse, R24, RZ ;  /* 0x00000018041c723c */ /* 0x048fec00000018ff */
[C---:B----4-:R-:W-:Y:S06]  /*53b0*/  HMMA.16816.F32 R20, R4.reuse, R16, RZ ;  /* 0x000000100414723c */ /* 0x050fec00000018ff */
[C---:B------:R-:W-:Y:S06]  /*53c0*/  HMMA.16816.F32 R32, R4.reuse, R34, RZ ;  /* 0x000000220420723c */ /* 0x040fec00000018ff */
[----:B------:R-:W-:Y:S01]  /*53d0*/  HMMA.16816.F32 R24, R4, R26, RZ ;  /* 0x0000001a0418723c */ /* 0x000fe200000018ff */
[----:B-1----:R-:W-:-:S05]  /*53e0*/  IMAD.SHL.U32 R0, R0, 0x2, RZ ;  /* 0x0000000200007824 */ /* 0x002fca00078e00ff */
        /* <DEDUP_REMOVED lines=81> */
[----:B------:R-:W4:Y:S01]  /*5900*/  LDSM.16.M88.4 R108, [R131+0x3800] ;  /* 0x00380000836c783b */ /* 0x000f220000000200 */
[----:B------:R-:W-:-:S04]  /*5910*/  DEPBAR.LE SB0, 0x0 ;  /* 0x000080000000791a */ /* 0x000fc80000000000 */
[C---:B-1----:R-:W-:Y:S06]  /*5920*/  HMMA.16816.F32 R104, R124.reuse, R120, R104 ;  /* 0x000000787c68723c */ /* 0x042fec0000001868 */
[C---:B------:R-:W-:Y:S06]  /*5930*/  HMMA.16816.F32 R32, R124.reuse, R122, R32 ;  /* 0x0000007a7c20723c */ /* 0x040fec0000001820 */
[C---:B--2---:R-:W-:Y:S06]  /*5940*/  HMMA.16816.F32 R20, R124.reuse, R112, R20 ;  /* 0x000000707c14723c */ /* 0x044fec0000001814 */
[----:B------:R-:W-:Y:S01]  /*5950*/  HMMA.16816.F32 R16, R124, R114, R16 ;  /* 0x000000727c10723c */ /* 0x000fe20000001810 */
[----:B------:R-:W-:-:S05]  /*5960*/  LOP3.LUT R113, R0, 0x6, RZ, 0xc0, !PT ;  /* 0x0000000600717812 */ /* 0x000fca00078ec0ff */
[----:B---3--:R-:W-:Y:S01]  /*5970*/  HMMA.16816.F32 R28, R124, R116, R28 ;  /* 0x000000747c1c723c */ /* 0x008fe2000000181c */
[----:B------:R-:W-:-:S04]  /*5980*/  IMAD R112, R150, 0x40, R113 ;  /* 0x0000004096707824 */ /* 0x000fc800078e0271 */
[C---:B------:R-:W-:Y:S01]  /*5990*/  VIADD R0, R112.reuse, 0x8 ;  /* 0x0000000870007836 */ /* 0x040fe20000000000 */
[C---:B------:R-:W-:Y:S01]  /*59a0*/  HMMA.16816.F32 R24, R124.reuse, R118, R24 ;  /* 0x000000767c18723c */ /* 0x040fe20000001818 */
[----:B------:R-:W-:Y:S01]  /*59b0*/  BAR.SYNC.DEFER_BLOCKING 0x0 ;  /* 0x0000000000007b1d */ /* 0x000fe20000010000 */
[-C--:B------:R-:W-:Y:S02]  /*59c0*/  ISETP.GE.AND P2, PT, R112, R159.reuse, PT ;  /* 0x0000009f7000720c */ /* 0x080fe40003f46270 */
[CC--:B------:R-:W-:Y:S02]  /*59d0*/  ISETP.GE.AND P6, PT, R0.reuse, R160.reuse, PT ;  /* 0x000000a00000720c */ /* 0x0c0fe40003fc6270 */
[C---:B----4-:R-:W-:Y:S01]  /*59e0*/  HMMA.16816.F32 R12, R124.reuse, R108, R12 ;  /* 0x0000006c7c0c723c */ /* 0x050fe2000000180c */
[----:B------:R-:W-:Y:S02]  /*59f0*/  ISETP.GE.AND P5, PT, R0, R159, PT ;  /* 0x0000009f0000720c */ /* 0x000fe40003fa6270 */
[----:B------:R-:W-:Y:S01]  /*5a00*/  FSEL R0, R106, -INF , !P2 ;  /* 0xff8000006a007808 */ /* 0x000fe20005000000 */
[C---:B------:R-:W-:Y:S01]  /*5a10*/  VIADD R106, R112.reuse, 0x10 ;  /* 0x00000010706a7836 */ /* 0x040fe20000000000 */
[CC--:B------:R-:W-:Y:S01]  /*5a20*/  ISETP.GE.AND P4, PT, R112.reuse, R160.reuse, PT ;  /* 0x000000a07000720c */ /* 0x0c0fe20003f86270 */
[----:B------:R-:W-:Y:S01]  /*5a30*/  HMMA.16816.F32 R4, R124, R110, R4 ;  /* 0x0000006e7c04723c */ /* 0x000fe20000001804 */
[----:B------:R-:W-:Y:S01]  /*5a40*/  VIADD R108, R112, 0x1 ;  /* 0x00000001706c7836 */ /* 0x000fe20000000000 */
[----:B------:R-:W-:Y:S01]  /*5a50*/  FSEL R164, R34, -INF , !P5 ;  /* 0xff80000022a47808 */ /* 0x000fe20006800000 */
[----:B------:R-:W-:Y:S01]  /*5a60*/  VIADD R34, R112, 0x18 ;  /* 0x0000001870227836 */ /* 0x000fe20000000000 */
[----:B------:R-:W-:Y:S01]  /*5a70*/  FSEL R163, R104, -INF , !P4 ;  /* 0xff80000068a37808 */ /* 0x000fe20006000000 */
[----:B------:R-:W-:Y:S01]  /*5a80*/  VIADD R104, R112, 0x11 ;  /* 0x0000001170687836 */ /* 0x000fe20000000000 */
[----:B------:R-:W-:-:S02]  /*5a90*/  ISETP.GE.AND P3, PT, R108, R160, PT ;  /* 0x000000a06c00720c */ /* 0x000fc40003f66270 */
[-C--:B------:R-:W-:Y:S01]  /*5aa0*/  ISETP.GE.AND P1, PT, R108, R159.reuse, PT ;  /* 0x0000009f6c00720c */ /* 0x080fe20003f26270 */
[----:B------:R-:W-:Y:S01]  /*5ab0*/  VIADD R108, R112, 0x9 ;  /* 0x00000009706c7836 */ /* 0x000fe20000000000 */
[----:B------:R-:W-:Y:S01]  /*5ac0*/  FSEL R165, R32, -INF , !P6 ;  /* 0xff80000020a57808 */ /* 0x000fe20007000000 */
[----:B------:R-:W-:Y:S01]  /*5ad0*/  VIADD R32, R112, 0x19 ;  /* 0x0000001970207836 */ /* 0x000fe20000000000 */
[----:B------:R-:W-:Y:S02]  /*5ae0*/  FSEL R120, R107, -INF , !P1 ;  /* 0xff8000006b787808 */ /* 0x000fe40004800000 */
[----:B------:R-:W-:Y:S02]  /*5af0*/  ISETP.GE.AND P1, PT, R106, R159, PT ;  /* 0x0000009f6a00720c */ /* 0x000fe40003f26270 */
[----:B------:R-:W-:Y:S02]  /*5b00*/  ISETP.GE.AND P4, PT, R108, R160, PT ;  /* 0x000000a06c00720c */ /* 0x000fe40003f86270 */
[----:B------:R-:W-:-:S02]  /*5b10*/  FSEL R161, R105, -INF , !P3 ;  /* 0xff80000069a17808 */ /* 0x000fc40005800000 */
[-C--:B------:R-:W-:Y:S02]  /*5b20*/  ISETP.GE.AND P3, PT, R106, R160.reuse, PT ;  /* 0x000000a06a00720c */ /* 0x080fe40003f66270 */
[----:B------:R-:W-:Y:S01]  /*5b30*/  FSEL R116, R30, -INF , !P1 ;  /* 0xff8000001e747808 */ /* 0x000fe20004800000 */
[----:B------:R-:W-:Y:S01]  /*5b40*/  VIADD R30, R112, 0x20 ;  /* 0x00000020701e7836 */ /* 0x000fe20000000000 */
[-C--:B------:R-:W-:Y:S02]  /*5b50*/  ISETP.GE.AND P6, PT, R104, R160.reuse, PT ;  /* 0x000000a06800720c */ /* 0x080fe40003fc6270 */
[----:B------:R-:W-:Y:S02]  /*5b60*/  FSEL R33, R33, -INF , !P4 ;  /* 0xff80000021217808 */ /* 0x000fe40006000000 */
[----:B------:R-:W-:Y:S02]  /*5b70*/  ISETP.GE.AND P4, PT, R34, R160, PT ;  /* 0x000000a02200720c */ /* 0x000fe40003f86270 */
[----:B------:R-:W-:-:S02]  /*5b80*/  ISETP.GE.AND P5, PT, R104, R159, PT ;  /* 0x0000009f6800720c */ /* 0x000fc40003fa6270 */
[----:B------:R-:W-:Y:S01]  /*5b90*/  FSEL R123, R28, -INF , !P3 ;  /* 0xff8000001c7b7808 */ /* 0x000fe20005800000 */
[----:B------:R-:W-:Y:S01]  /*5ba0*/  VIADD R28, R112, 0x21 ;  /* 0x00000021701c7836 */ /* 0x000fe20000000000 */
[CC--:B------:R-:W-:Y:S02]  /*5bb0*/  ISETP.GE.AND P1, PT, R32.reuse, R159.reuse, PT ;  /* 0x0000009f2000720c */ /* 0x0c0fe40003f26270 */
[-C--:B------:R-:W-:Y:S02]  /*5bc0*/  ISETP.GE.AND P3, PT, R32, R160.reuse, PT ;  /* 0x000000a02000720c */ /* 0x080fe40003f66270 */
[----:B------:R-:W-:Y:S02]  /*5bd0*/  FSEL R113, R29, -INF , !P6 ;  /* 0xff8000001d717808 */ /* 0x000fe40007000000 */
[----:B------:R-:W-:Y:S02]  /*5be0*/  ISETP.GE.AND P2, PT, R108, R159, PT ;  /* 0x0000009f6c00720c */ /* 0x000fe40003f46270 */
[----:B------:R-:W-:-:S02]  /*5bf0*/  ISETP.GE.AND P6, PT, R30, R160, PT ;  /* 0x000000a01e00720c */ /* 0x000fc40003fc6270 */
[----:B------:R-:W-:Y:S01]  /*5c00*/  FSEL R117, R24, -INF , !P4 ;  /* 0xff80000018757808 */ /* 0x000fe20006000000 */
[C---:B------:R-:W-:Y:S01]  /*5c10*/  VIADD R24, R112.reuse, 0x28 ;  /* 0x0000002870187836 */ /* 0x040fe20000000000 */
[----:B------:R-:W-:Y:S02]  /*5c20*/  FSEL R118, R31, -INF , !P5 ;  /* 0xff8000001f767808 */ /* 0x000fe40006800000 */
[----:B------:R-:W-:Y:S01]  /*5c30*/  FSEL R162, R27, -INF , !P1 ;  /* 0xff8000001ba27808 */ /* 0x000fe20004800000 */
[----:B------:R-:W-:Y:S01]  /*5c40*/  VIADD R27, R112, 0x29 ;  /* 0x00000029701b7836 */ /* 0x000fe20000000000 */
[----:B------:R-:W-:Y:S02]  /*5c50*/  ISETP.GE.AND P5, PT, R30, R159, PT ;  /* 0x0000009f1e00720c */ /* 0x000fe40003fa6270 */
[----:B------:R-:W-:Y:S02]  /*5c60*/  FSEL R115, R25, -INF , !P3 ;  /* 0xff80000019737808 */ /* 0x000fe40005800000 */
[----:B------:R-:W-:-:S02]  /*5c70*/  FSEL R114, R35, -INF , !P2 ;  /* 0xff80000023727808 */ /* 0x000fc40005000000 */
[----:B------:R-:W-:Y:S01]  /*5c80*/  FSEL R25, R20, -INF , !P6 ;  /* 0xff80000014197808 */ /* 0x000fe20007000000 */
[----:B------:R-:W-:Y:S01]  /*5c90*/  VIADD R20, R112, 0x30 ;  /* 0x0000003070147836 */ /* 0x000fe20000000000 */
[-C--:B------:R-:W-:Y:S02]  /*5ca0*/  ISETP.GE.AND P2, PT, R34, R159.reuse, PT ;  /* 0x0000009f2200720c */ /* 0x080fe40003f46270 */
[-C--:B------:R-:W-:Y:S02]  /*5cb0*/  ISETP.GE.AND P4, PT, R28, R160.reuse, PT ;  /* 0x000000a01c00720c */ /* 0x080fe40003f86270 */
[C---:B------:R-:W-:Y:S02]  /*5cc0*/  ISETP.GE.AND P1, PT, R24.reuse, R160, PT ;  /* 0x000000a01800720c */ /* 0x040fe40003f26270 */
[----:B------:R-:W-:Y:S02]  /*5cd0*/  ISETP.GE.AND P3, PT, R24, R159, PT ;  /* 0x0000009f1800720c */ /* 0x000fe40003f66270 */
[----:B------:R-:W-:-:S02]  /*5ce0*/  FSEL R24, R22, -INF , !P5 ;  /* 0xff80000016187808 */ /* 0x000fc40006800000 */
[C---:B------:R-:W-:Y:S02]  /*5cf0*/  ISETP.GE.AND P6, PT, R27.reuse, R160, PT ;  /* 0x000000a01b00720c */ /* 0x040fe40003fc6270 */
[-C--:B------:R-:W-:Y:S02]  /*5d00*/  ISETP.GE.AND P5, PT, R27, R159.reuse, PT ;  /* 0x0000009f1b00720c */ /* 0x080fe40003fa6270 */
[----:B------:R-:W-:Y:S02]  /*5d10*/  FSEL R26, R26, -INF , !P2 ;  /* 0xff8000001a1a7808 */ /* 0x000fe40005000000 */
[----:B------:R-:W-:Y:S02]  /*5d20*/  FSEL R27, R21, -INF , !P4 ;  /* 0xff800000151b7808 */ /* 0x000fe40006000000 */
[-C--:B------:R-:W-:Y:S02]  /*5d30*/  ISETP.GE.AND P2, PT, R28, R159.reuse, PT ;  /* 0x0000009f1c00720c */ /* 0x080fe40003f46270 */
[----:B------:R-:W-:-:S02]  /*5d40*/  ISETP.GE.AND P4, PT, R20, R159, PT ;  /* 0x0000009f1400720c */ /* 0x000fc40003f86270 */
[----:B------:R-:W-:Y:S02]  /*5d50*/  FSEL R122, R23, -INF , !P2 ;  /* 0xff800000177a7808 */ /* 0x000fe40005000000 */
[----:B------:R-:W-:Y:S02]  /*5d60*/  FSEL R108, R14, -INF , !P4 ;  /* 0xff8000000e6c7808 */ /* 0x000fe40006000000 */
[-C--:B------:R-:W-:Y:S01]  /*5d70*/  ISETP.GE.AND P2, PT, R20, R160.reuse, PT ;  /* 0x000000a01400720c */ /* 0x080fe20003f46270 */
[----:B------:R-:W-:Y:S01]  /*5d80*/  VIADD R20, R112, 0x31 ;  /* 0x0000003170147836 */ /* 0x000fe20000000000 */
[----:B------:R-:W-:Y:S02]  /*5d90*/  ISETP.GT.AND P4, PT, R150, R147, PT ;  /* 0x000000939600720c */ /* 0x000fe40003f84270 */
[----:B------:R-:W-:Y:S01]  /*5da0*/  FSEL R121, R16, -INF , !P1 ;  /* 0xff80000010797808 */ /* 0x000fe20004800000 */
[----:B------:R-:W-:Y:S01]  /*5db0*/  VIADD R16, R112, 0x38 ;  /* 0x0000003870107836 */ /* 0x000fe20000000000 */
[----:B------:R-:W-:Y:S01]  /*5dc0*/  ISETP.GE.AND P1, PT, R20, R160, PT ;  /* 0x000000a01400720c */ /* 0x000fe20003f26270 */
[----:B------:R-:W-:Y:S01]  /*5dd0*/  VIADD R112, R112, 0x39 ;  /* 0x0000003970707836 */ /* 0x000fe20000000000 */
[----:B------:R-:W-:-:S02]  /*5de0*/  FSEL R126, R18, -INF , !P3 ;  /* 0xff800000127e7808 */ /* 0x000fc40005800000 */
[----:B------:R-:W-:Y:S02]  /*5df0*/  FSEL R119, R17, -INF , !P6 ;  /* 0xff80000011777808 */ /* 0x000fe40007000000 */
[----:B------:R-:W-:Y:S02]  /*5e00*/  FSEL R124, R19, -INF , !P5 ;  /* 0xff800000137c7808 */ /* 0x000fe40006800000 */
[----:B------:R-:W-:Y:S02]  /*5e10*/  FSEL R107, R12, -INF , !P2 ;  /* 0xff8000000c6b7808 */ /* 0x000fe40005000000 */
[----:B------:R-:W-:Y:S02]  /*5e20*/  FSEL R109, R13, -INF , !P1 ;  /* 0xff8000000d6d7808 */ /* 0x000fe40004800000 */
[----:B------:R-:W-:Y:S02]  /*5e30*/  ISETP.GE.AND P3, PT, R20, R159, PT ;  /* 0x0000009f1400720c */ /* 0x000fe40003f66270 */
        /* <DEDUP_REMOVED lines=70> */
.L_x_7472:
[----:B------:R-:W-:-:S04]  /*62a0*/  LEA R6, -R8, RZ, 0x6 ;  /* 0x000000ff08067211 */ /* 0x000fc800078e31ff */
[----:B------:R-:W-:-:S07]  /*62b0*/  SHF.R.S32.HI R7, RZ, 0x1f, R6 ;  /* 0x0000001fff077819 */ /* 0x000fce0000011406 */
.L_x_7473:
        /* <DEDUP_REMOVED lines=24> */
.L_x_7471:
[----:B------:R-:W-:Y:S01]  /*6440*/  FMNMX.FTZ R4, R3, R163, !PT ;  /* 0x000000a303047209 */ /* 0x000fe20007810000 */
[----:B------:R-:W-:Y:S01]  /*6450*/  LDSM.16.MT88.4 R16, [R137+0x8000] ;  /* 0x008000008910783b */ /* 0x000fe20000004200 */
[----:B-1----:R-:W-:Y:S02]  /*6460*/  FMNMX.FTZ R7, R2, R0, !PT ;  /* 0x0000000002077209 */ /* 0x002fe40007810000 */
        /* <DEDUP_REMOVED lines=26> */
[----:B------:R-:W-:-:S04]  /*6610*/  FMNMX.FTZ R4, R109, R4, !PT ;  /* 0x000000046d047209 */ /* 0x000fc80007810000 */
[----:B------:R-:W-:Y:S02]  /*6620*/  FMNMX.FTZ R5, R111, R4, !PT ;  /* 0x000000046f057209 */ /* 0x000fe40007810000 */
[----:B------:R-:W-:Y:S02]  /*6630*/  FMNMX.FTZ R4, R106, R7, !PT ;  /* 0x000000076a047209 */ /* 0x000fe40007810000 */
[----:B------:R-:W-:Y:S02]  /*6640*/  FMNMX.FTZ R6, R110, R5, !PT ;  /* 0x000000056e067209 */ /* 0x000fe40007810000 */
[----:B------:R-:W-:-:S03]  /*6650*/  FMNMX.FTZ R7, R105, R4, !PT ;  /* 0x0000000469077209 */ /* 0x000fc60007810000 */
[----:B------:R-:W1:Y:S01]  /*6660*/  SHFL.BFLY PT, R5, R6, 0x2, 0x1f ;  /* 0x0c401f0006057f89 */ /* 0x000e6200000e0000 */
        /* <DEDUP_REMOVED lines=21> */
[--C-:B------:R-:W-:Y:S01]  /*67c0*/  FFMA.FTZ R33, R0, UR6, -R101.reuse ;  /* 0x0000000600217c23 */ /* 0x100fe20008010865 */
[--C-:B------:R-:W-:Y:S01]  /*67d0*/  FFMA.FTZ R29, R165, UR6, -R112.reuse ;  /* 0x00000006a51d7c23 */ /* 0x100fe20008010870 */
[----:B------:R-:W-:Y:S01]  /*67e0*/  FMUL.FTZ R35, R2, UR6 ;  /* 0x0000000602237c20 */ /* 0x000fe20008410000 */
        /* <DEDUP_REMOVED lines=28> */
[----:B------:R-:W2:Y:S01]  /*69b0*/  MUFU.EX2 R28, R28 ;  /* 0x0000001c001c7308 */ /* 0x000ea20000000800 */
[----:B-1----:R-:W-:Y:S01]  /*69c0*/  F2FP.F16.F32.PACK_AB R4, R30, R34 ;  /* 0x000000221e04723e */ /* 0x002fe200000000ff */
[--C-:B------:R-:W-:Y:S01]  /*69d0*/  FFMA.FTZ R105, R105, UR6, -R101.reuse ;  /* 0x0000000669697c23 */ /* 0x100fe20008010865 */
[----:B------:R-:W-:-:S05]  /*69e0*/  FFMA.FTZ R104, R104, UR6, -R101 ;  /* 0x0000000668687c23 */ /* 0x000fca0008010865 */
        /* <DEDUP_REMOVED lines=78> */
[C---:B-1----:R-:W-:Y:S01]  /*6ed0*/  HMMA.16816.F32 R56, R4.reuse, R16, R56 ;  /* 0x000000100438723c */ /* 0x042fe20000001838 */
[-C--:B------:R-:W-:Y:S01]  /*6ee0*/  FMUL.FTZ R82, R82, R35.reuse ;  /* 0x0000002352527220 */ /* 0x080fe20000410000 */
[-C--:B------:R-:W-:Y:S01]  /*6ef0*/  FMUL.FTZ R83, R83, R35.reuse ;  /* 0x0000002353537220 */ /* 0x080fe20000410000 */
        /* <DEDUP_REMOVED lines=39> */
[----:B------:R-:W-:-:S05]  /*7170*/  FFMA.FTZ R115, R116, UR6, -R101 ;  /* 0x0000000674737c23 */ /* 0x000fca0008010865 */
        /* <DEDUP_REMOVED lines=85> */
[C---:B---3--:R-:W-:Y:S01]  /*76d0*/  F2FP.F16.F32.PACK_AB R5, R111.reuse, R108 ;  /* 0x0000006c6f05723e */ /* 0x048fe200000000ff */
        /* <DEDUP_REMOVED lines=31> */
.L_x_7468:
        /* <DEDUP_REMOVED lines=12> */
.L_x_7478:
        /* <DEDUP_REMOVED lines=67> */
.L_x_7475:
        /* <DEDUP_REMOVED lines=15> */
[----:B------:R1:W-:Y:S01]  /*7eb0*/  LDGSTS.E.BYPASS.LTC128B.128 [R151+0x9000], desc[UR10][R2.64] ;  /* 0x0900000002977fae */ /* 0x0003e2000b901d4a */
[----:B------:R-:W-:Y:S03]  /*7ec0*/  ISETP.GT.AND P1, PT, R150, R147, PT ;  /* 0x000000939600720c */ /* 0x000fe60003f24270 */
        /* <DEDUP_REMOVED lines=177> */
.L_x_7477:
        /* <DEDUP_REMOVED lines=20> */
.L_x_7476:
        /* <DEDUP_REMOVED lines=58> */
[----:B------:R-:W-:Y:S01]  /*8ec0*/  FFMA.FTZ R122, R17, UR4, -R120 ;  /* 0x00000004117a7c23 */ /* 0x000fe20008010878 */
[--C-:B------:R-:W-:Y:S03]  /*8ed0*/  FFMA.FTZ R117, R6, UR4, -R118.reuse ;  /* 0x0000000406757c23 */ /* 0x100fe60008010876 */
[----:B------:R3:W4:Y:S01]  /*8ee0*/  MUFU.EX2 R0, R101 ;  /* 0x0000006500007308 */ /* 0x0007220000000800 */
[----:B------:R-:W-:Y:S01]  /*8ef0*/  FFMA.FTZ R5, R7, UR4, -R118 ;  /* 0x0000000407057c23 */ /* 0x000fe20008010876 */
[--C-:B------:R-:W-:Y:S01]  /*8f00*/  FFMA.FTZ R6, R8, UR4, -R120.reuse ;  /* 0x0000000408067c23 */ /* 0x100fe20008010878 */
[----:B------:R-:W-:Y:S01]  /*8f10*/  FFMA.FTZ R7, R9, UR4, -R120 ;  /* 0x0000000409077c23 */ /* 0x000fe20008010878 */
[--C-:B------:R-:W-:Y:S01]  /*8f20*/  FFMA.FTZ R116, R11, UR4, -R118.reuse ;  /* 0x000000040b747c23 */ /* 0x100fe20008010876 */
[--C-:B------:R-:W-:Y:S01]  /*8f30*/  FFMA.FTZ R123, R15, UR4, -R118.reuse ;  /* 0x000000040f7b7c23 */ /* 0x100fe20008010876 */
[----:B------:R-:W-:Y:S01]  /*8f40*/  FFMA.FTZ R124, R19, UR4, -R118 ;  /* 0x00000004137c7c23 */ /* 0x000fe20008010876 */
[----:B------:R-:W-:Y:S03]  /*8f50*/  FFMA.FTZ R125, R24, UR4, -R120 ;  /* 0x00000004187d7c23 */ /* 0x000fe60008010878 */
        /* <DEDUP_REMOVED lines=9> */
[----:B---3--:R-:W-:Y:S01]  /*8ff0*/  FFMA.FTZ R101, R10, UR4, -R118 ;  /* 0x000000040a657c23 */ /* 0x008fe20008010876 */
        /* <DEDUP_REMOVED lines=59> */
[----:B------:R-:W-:Y:S01]  /*93b0*/  FFMA.FTZ R126, R25, UR4, -R120 ;  /* 0x00000004197e7c23 */ /* 0x000fe20008010878 */
[--C-:B------:R-:W-:Y:S01]  /*93c0*/  FFMA.FTZ R168, R26, UR4, -R118.reuse ;  /* 0x000000041aa87c23 */ /* 0x100fe20008010876 */
[----:B------:R-:W-:Y:S01]  /*93d0*/  FFMA.FTZ R127, R27, UR4, -R118 ;  /* 0x000000041b7f7c23 */ /* 0x000fe20008010876 */
[----:B------:R-:W-:Y:S01]  /*93e0*/  FFMA.FTZ R169, R32, UR4, -R120 ;  /* 0x0000000420a97c23 */ /* 0x000fe20008010878 */
[----:B---3--:R-:W-:Y:S01]  /*93f0*/  F2FP.F16.F32.PACK_AB R99, R116, R101 ;  /* 0x000000657463723e */ /* 0x008fe200000000ff */
[----:B------:R-:W-:Y:S01]  /*9400*/  LDSM.16.MT88.4 R24, [R136+0x9000] ;  /* 0x009000008818783b */ /* 0x000fe20000004200 */
[----:B------:R-:W-:Y:S01]  /*9410*/  FFMA.FTZ R170, R34, UR4, -R118 ;  /* 0x0000000422aa7c23 */ /* 0x000fe20008010876 */
[----:B------:R-:W-:Y:S01]  /*9420*/  MUFU.EX2 R122, R122 ;  /* 0x0000007a007a7308 */ /* 0x000fe20000000800 */
[C---:B------:R-:W-:Y:S01]  /*9430*/  FMUL.FTZ R84, R100.reuse, R84 ;  /* 0x0000005464547220 */ /* 0x040fe20000410000 */
[----:B------:R-:W-:Y:S01]  /*9440*/  FMUL.FTZ R85, R100, R85 ;  /* 0x0000005564557220 */ /* 0x000fe20000410000 */
[C---:B------:R-:W-:Y:S01]  /*9450*/  FMUL.FTZ R86, R0.reuse, R86 ;  /* 0x0000005600567220 */ /* 0x040fe20000410000 */
[C---:B-1----:R-:W-:Y:S06]  /*9460*/  HMMA.16816.F32 R8, R96.reuse, R104, R8 ;  /* 0x000000686008723c */ /* 0x042fec0000001808 */
[----:B------:R-:W-:Y:S01]  /*9470*/  MUFU.EX2 R124, R124 ;  /* 0x0000007c007c7308 */ /* 0x000fe20000000800 */
[----:B------:R-:W-:Y:S01]  /*9480*/  FMUL.FTZ R87, R0, R87 ;  /* 0x0000005700577220 */ /* 0x000fe20000410000 */
[C---:B------:R-:W-:Y:S01]  /*9490*/  HMMA.16816.F32 R36, R96.reuse, R106, R36 ;  /* 0x0000006a6024723c */ /* 0x040fe20000001824 */
[----:B------:R-:W1:Y:S02]  /*94a0*/  LDSM.16.MT88.4 R104, [R135+0x8000] ;  /* 0x008000008768783b */ /* 0x000e640000004200 */
[----:B------:R-:W-:Y:S01]  /*94b0*/  ISETP.GT.AND P1, PT, R150, R147, PT ;  /* 0x000000939600720c */ /* 0x000fe20003f24270 */
[----:B------:R-:W-:Y:S02]  /*94c0*/  FFMA.FTZ R119, R100, R167, R119 ;  /* 0x000000a764777223 */ /* 0x000fe40000010077 */
[C---:B------:R-:W-:Y:S02]  /*94d0*/  HMMA.16816.F32 R40, R96.reuse, R108, R40 ;  /* 0x0000006c6028723c */ /* 0x040fe40000001828 */
[----:B------:R-:W-:Y:S03]  /*94e0*/  MUFU.EX2 R125, R125 ;  /* 0x0000007d007d7308 */ /* 0x000fe60000000800 */
[----:B------:R-:W-:Y:S01]  /*94f0*/  FFMA.FTZ R117, R0, R166, R117 ;  /* 0x000000a600757223 */ /* 0x000fe20000010075 */
[C---:B------:R-:W-:Y:S01]  /*9500*/  HMMA.16816.F32 R44, R96.reuse, R110, R44 ;  /* 0x0000006e602c723c */ /* 0x040fe2000000182c */
[----:B------:R-:W2:Y:S05]  /*9510*/  LDSM.16.MT88.4 R108, [R139+0xa000] ;  /* 0x00a000008b6c783b */ /* 0x000eaa0000004200 */
[----:B------:R-:W-:Y:S01]  /*9520*/  MUFU.EX2 R126, R126 ;  /* 0x0000007e007e7308 */ /* 0x000fe20000000800 */
[----:B------:R-:W-:Y:S01]  /*9530*/  FADD.FTZ R119, R103, R119 ;  /* 0x0000007767777221 */ /* 0x000fe20000010000 */
[C---:B------:R-:W-:Y:S08]  /*9540*/  HMMA.16816.F32 R48, R96.reuse, R112, R48 ;  /* 0x000000706030723c */ /* 0x040ff00000001830 */
[----:B------:R-:W-:Y:S01]  /*9550*/  MUFU.EX2 R168, R168 ;  /* 0x000000a800a87308 */ /* 0x000fe20000000800 */
[C---:B------:R-:W-:Y:S01]  /*9560*/  HMMA.16816.F32 R52, R96.reuse, R114, R52 ;  /* 0x000000726034723c */ /* 0x040fe20000001834 */
[----:B------:R-:W3:Y:S02]  /*9570*/  LDSM.16.MT88.4 R112, [R137+0xa000] ;  /* 0x00a000008970783b */ /* 0x000ee40000004200 */
[----:B------:R-:W-:Y:S06]  /*9580*/  FADD.FTZ R6, R6, R119 ;  /* 0x0000007706067221 */ /* 0x000fec0000010000 */
[----:B------:R-:W-:Y:S02]  /*9590*/  MUFU.EX2 R127, R127 ;  /* 0x0000007f007f7308 */ /* 0x000fe40000000800 */
[----:B------:R-:W-:Y:S08]  /*95a0*/  FADD.FTZ R6, R7, R6 ;  /* 0x0000000607067221 */ /* 0x000ff00000010000 */
[----:B------:R-:W-:Y:S01]  /*95b0*/  MUFU.EX2 R169, R169 ;  /* 0x000000a900a97308 */ /* 0x000fe20000000800 */
[C---:B-1----:R-:W-:Y:S06]  /*95c0*/  HMMA.16816.F32 R56, R96.reuse, R104, R56 ;  /* 0x000000686038723c */ /* 0x042fec0000001838 */
[C---:B------:R-:W-:Y:S01]  /*95d0*/  HMMA.16816.F32 R60, R96.reuse, R106, R60 ;  /* 0x0000006a603c723c */ /* 0x040fe2000000183c */
[----:B------:R-:W1:Y:S02]  /*95e0*/  LDSM.16.MT88.4 R104, [R136+0xa000] ;  /* 0x00a000008868783b */ /* 0x000e640000004200 */
[----:B------:R-:W-:Y:S03]  /*95f0*/  MUFU.EX2 R170, R170 ;  /* 0x000000aa00aa7308 */ /* 0x000fe60000000800 */
[C---:B--2---:R-:W-:Y:S06]  /*9600*/  HMMA.16816.F32 R64, R96.reuse, R108, R64 ;  /* 0x0000006c6040723c */ /* 0x044fec0000001840 */
[C---:B------:R-:W-:Y:S01]  /*9610*/  HMMA.16816.F32 R68, R96.reuse, R110, R68 ;  /* 0x0000006e6044723c */ /* 0x040fe20000001844 */
[----:B------:R-:W2:Y:S05]  /*9620*/  LDSM.16.MT88.4 R108, [R135+0xa000] ;  /* 0x00a00000876c783b */ /* 0x000eaa0000004200 */
[C---:B---3--:R-:W-:Y:S01]  /*9630*/  HMMA.16816.F32 R72, R96.reuse, R112, R72 ;  /* 0x000000706048723c */ /* 0x048fe20000001848 */
[----:B------:R3:W4:Y:S05]  /*9640*/  MUFU.EX2 R112, R13 ;  /* 0x0000000d00707308 */ /* 0x00072a0000000800 */
[C---:B------:R-:W-:Y:S05]  /*9650*/  HMMA.16816.F32 R76, R96.reuse, R114, R76 ;  /* 0x00000072604c723c */ /* 0x040fea000000184c */
[----:B------:R5:W-:Y:S01]  /*9660*/  MUFU.EX2 R114, R123 ;  /* 0x0000007b00727308 */ /* 0x000be20000000800 */
[----:B------:R-:W-:Y:S01]  /*9670*/  FFMA.FTZ R113, R14, UR4, -R118 ;  /* 0x000000040e717c23 */ /* 0x000fe20008010876 */
[----:B------:R-:W-:Y:S01]  /*9680*/  FMUL.FTZ R14, R0, R94 ;  /* 0x0000005e000e7220 */ /* 0x000fe20000410000 */
[----:B------:R-:W-:Y:S03]  /*9690*/  FFMA.FTZ R115, R16, UR4, -R120 ;  /* 0x0000000410737c23 */ /* 0x000fe60008010878 */
[C---:B------:R-:W-:Y:S04]  /*96a0*/  FMUL.FTZ R16, R100.reuse, R88 ;  /* 0x0000005864107220 */ /* 0x040fe80000410000 */
[----:B------:R-:W2:Y:S01]  /*96b0*/  MUFU.EX2 R113, R113 ;  /* 0x0000007100717308 */ /* 0x000ea20000000800 */
[----:B---3--:R-:W-:Y:S01]  /*96c0*/  FMUL.FTZ R13, R100, R93 ;  /* 0x0000005d640d7220 */ /* 0x008fe20000410000 */
[----:B----4-:R-:W-:Y:S01]  /*96d0*/  F2FP.F16.F32.PACK_AB R88, R112, R121 ;  /* 0x000000797058723e */ /* 0x010fe200000000ff */
[----:B------:R-:W3:Y:S01]  /*96e0*/  LDSM.16.MT88.4 R92, [R139+0x8800] ;  /* 0x008800008b5c783b */ /* 0x000ee20000004200 */
[----:B------:R-:W-:Y:S04]  /*96f0*/  FADD.FTZ R121, R121, R6 ;  /* 0x0000000679797221 */ /* 0x000fe80000010000 */
        /* <DEDUP_REMOVED lines=29> */
[----:B------:R-:W-:Y:S03]  /*98d0*/  MUFU.EX2 R110, R110 ;  /* 0x0000006e006e7308 */ /* 0x000fe60000000800 */
[C---:B------:R-:W-:Y:S01]  /*98e0*/  HMMA.16816.F32 R44, R88.reuse, R106, R44 ;  /* 0x0000006a582c723c */ /* 0x040fe2000000182c */
[----:B------:R-:W4:Y:S06]  /*98f0*/  LDSM.16.MT88.4 R104, [R139+0xa800] ;  /* 0x00a800008b68783b */ /* 0x000f2c0000004200 */
[----:B------:R-:W5:Y:S01]  /*9900*/  MUFU.EX2 R111, R111 ;  /* 0x0000006f006f7308 */ /* 0x000f620000000800 */
[C---:B-1----:R-:W-:Y:S01]  /*9910*/  F2FP.F16.F32.PACK_AB R20, R109.reuse, R108 ;  /* 0x0000006c6d14723e */ /* 0x042fe200000000ff */
[C---:B--2---:R-:W-:Y:S03]  /*9920*/  HMMA.16816.F32 R48, R88.reuse, R96, R48 ;  /* 0x000000605830723c */ /* 0x044fe60000001830 */
[----:B------:R-:W-:Y:S03]  /*9930*/  FADD.FTZ R108, R108, R115 ;  /* 0x000000736c6c7221 */ /* 0x000fe60000010000 */
[C---:B------:R-:W-:Y:S01]  /*9940*/  HMMA.16816.F32 R52, R88.reuse, R98, R52 ;  /* 0x000000625834723c */ /* 0x040fe20000001834 */
[----:B------:R-:W1:Y:S04]  /*9950*/  LDSM.16.MT88.4 R96, [R137+0xa800] ;  /* 0x00a800008960783b */ /* 0x000e680000004200 */
[----:B------:R-:W-:Y:S01]  /*9960*/  FADD.FTZ R108, R109, R108 ;  /* 0x0000006c6d6c7221 */ /* 0x000fe20000010000 */
[----:B-----5:R-:W-:Y:S05]  /*9970*/  F2FP.F16.F32.PACK_AB R21, R111, R110 ;  /* 0x0000006e6f15723e */ /* 0x020fea00000000ff */
[----:B------:R-:W-:Y:S04]  /*9980*/  FADD.FTZ R125, R125, R108 ;  /* 0x0000006c7d7d7221 */ /* 0x000fe80000010000 */
[----:B------:R-:W-:Y:S01]  /*9990*/  FADD.FTZ R125, R126, R125 ;  /* 0x0000007d7e7d7221 */ /* 0x000fe20000010000 */
[C---:B---3--:R-:W-:Y:S06]  /*99a0*/  HMMA.16816.F32 R56, R88.reuse, R92, R56 ;  /* 0x0000005c5838723c */ /* 0x048fec0000001838 */
[C---:B------:R-:W-:Y:S01]  /*99b0*/  HMMA.16816.F32 R60, R88.reuse, R94, R60 ;  /* 0x0000005e583c723c */ /* 0x040fe2000000183c */
[----:B------:R-:W2:Y:S05]  /*99c0*/  LDSM.16.MT88.4 R92, [R136+0xa800] ;  /* 0x00a80000885c783b */ /* 0x000eaa0000004200 */
[C---:B----4-:R-:W-:Y:S06]  /*99d0*/  HMMA.16816.F32 R64, R88.reuse, R104, R64 ;  /* 0x000000685840723c */ /* 0x050fec0000001840 */
[C---:B------:R-:W-:Y:S01]  /*99e0*/  HMMA.16816.F32 R68, R88.reuse, R106, R68 ;  /* 0x0000006a5844723c */ /* 0x040fe20000001844 */
[----:B------:R-:W-:Y:S05]  /*99f0*/  LDSM.16.MT88.4 R104, [R137+0x9000] ;  /* 0x009000008968783b */ /* 0x000fea0000004200 */
[C---:B-1----:R-:W-:Y:S06]  /*9a00*/  HMMA.16816.F32 R72, R88.reuse, R96, R72 ;  /* 0x000000605848723c */ /* 0x042fec0000001848 */
[C---:B------:R-:W-:Y:S01]  /*9a10*/  HMMA.16816.F32 R76, R88.reuse, R98, R76 ;  /* 0x00000062584c723c */ /* 0x040fe2000000184c */
[----:B------:R-:W1:Y:S05]  /*9a20*/  LDSM.16.MT88.4 R96, [R135+0xa800] ;  /* 0x00a800008760783b */ /* 0x000e6a0000004200 */
[C---:B--2---:R-:W-:Y:S06]  /*9a30*/  HMMA.16816.F32 R12, R88.reuse, R92, R12 ;  /* 0x0000005c580c723c */ /* 0x044fec000000180c */
[C---:B------:R-:W-:Y:S01]  /*9a40*/  HMMA.16816.F32 R80, R88.reuse, R94, R80 ;  /* 0x0000005e5850723c */ /* 0x040fe20000001850 */
[----:B------:R-:W2:Y:S05]  /*9a50*/  LDSM.16.MT88.4 R92, [R139+0x9000] ;  /* 0x009000008b5c783b */ /* 0x000eaa0000004200 */
[C---:B-1----:R-:W-:Y:S06]  /*9a60*/  HMMA.16816.F32 R16, R88.reuse, R96, R16 ;  /* 0x000000605810723c */ /* 0x042fec0000001810 */
[----:B------:R-:W-:Y:S01]  /*9a70*/  HMMA.16816.F32 R84, R88, R98, R84 ;  /* 0x000000625854723c */ /* 0x000fe20000001854 */
[----:B------:R-:W1:Y:S05]  /*9a80*/  LDSM.16.MT88.4 R88, [R135+0x9000] ;  /* 0x009000008758783b */ /* 0x000e6a0000004200 */
[C---:B--2---:R-:W-:Y:S06]  /*9a90*/  HMMA.16816.F32 R8, R20.reuse, R92, R8 ;  /* 0x0000005c1408723c */ /* 0x044fec0000001808 */
[C---:B------:R-:W-:Y:S01]  /*9aa0*/  HMMA.16816.F32 R36, R20.reuse, R94, R36 ;  /* 0x0000005e1424723c */ /* 0x040fe20000001824 */
[----:B------:R-:W2:Y:S05]  /*9ab0*/  LDSM.16.MT88.4 R92, [R139+0xb000] ;  /* 0x00b000008b5c783b */ /* 0x000eaa0000004200 */
        /* <DEDUP_REMOVED lines=9> */
[C---:B-1----:R-:W-:Y:S06]  /*9b50*/  HMMA.16816.F32 R56, R20.reuse, R88, R56 ;  /* 0x000000581438723c */ /* 0x042fec0000001838 */
[----:B------:R-:W1:Y:S01]  /*9b60*/  MUFU.EX2 R105, R105 ;  /* 0x0000006900697308 */ /* 0x000e620000000800 */
[----:B------:R-:W-:Y:S01]  /*9b70*/  FFMA.FTZ R107, R31, UR4, -R118 ;  /* 0x000000041f6b7c23 */ /* 0x000fe20008010876 */
[C---:B------:R-:W-:Y:S01]  /*9b80*/  HMMA.16816.F32 R60, R20.reuse, R90, R60 ;  /* 0x0000005a143c723c */ /* 0x040fe2000000183c */
[----:B------:R-:W4:Y:S02]  /*9b90*/  LDSM.16.MT88.4 R88, [R136+0xb000] ;  /* 0x00b000008858783b */ /* 0x000f240000004200 */
[----:B------:R-:W-:Y:S03]  /*9ba0*/  FFMA.FTZ R120, R33, UR4, -R120 ;  /* 0x0000000421787c23 */ /* 0x000fe60008010878 */
[C---:B--2---:R-:W-:Y:S02]  /*9bb0*/  HMMA.16816.F32 R64, R20.reuse, R92, R64 ;  /* 0x0000005c1440723c */ /* 0x044fe40000001840 */
[----:B------:R-:W-:Y:S01]  /*9bc0*/  MUFU.EX2 R106, R106 ;  /* 0x0000006a006a7308 */ /* 0x000fe20000000800 */
[----:B------:R-:W-:Y:S02]  /*9bd0*/  LDSM.16.MT88.4 R28, [R137+0x9800] ;  /* 0x00980000891c783b */ /* 0x000fe40000004200 */
[----:B------:R-:W-:Y:S01]  /*9be0*/  FFMA.FTZ R118, R35, UR4, -R118 ;  /* 0x0000000423767c23 */ /* 0x000fe20008010876 */
[C---:B------:R-:W-:Y:S06]  /*9bf0*/  HMMA.16816.F32 R68, R20.reuse, R94, R68 ;  /* 0x0000005e1444723c */ /* 0x040fec0000001844 */
[----:B------:R-:W2:Y:S01]  /*9c00*/  MUFU.EX2 R107, R107 ;  /* 0x0000006b006b7308 */ /* 0x000ea20000000800 */
[----:B------:R-:W5:Y:S09]  /*9c10*/  LDSM.16.MT88.4 R92, [R135+0xb000] ;  /* 0x00b00000875c783b */ /* 0x000f720000004200 */
[----:B------:R-:W2:Y:S01]  /*9c20*/  MUFU.EX2 R120, R120 ;  /* 0x0000007800787308 */ /* 0x000ea20000000800 */
[----:B------:R-:W-:Y:S01]  /*9c30*/  LDSM.16.MT88.4 R32, [R136+0x9800] ;  /* 0x009800008820783b */ /* 0x000fe20000004200 */
[C---:B---3--:R-:W-:Y:S08]  /*9c40*/  HMMA.16816.F32 R72, R20.reuse, R24, R72 ;  /* 0x000000181448723c */ /* 0x048ff00000001848 */
[----:B------:R-:W3:Y:S01]  /*9c50*/  MUFU.EX2 R171, R118 ;  /* 0x0000007600ab7308 */ /* 0x000ee20000000800 */
[C---:B------:R-:W-:Y:S01]  /*9c60*/  HMMA.16816.F32 R76, R20.reuse, R26, R76 ;  /* 0x0000001a144c723c */ /* 0x040fe2000000184c */
[----:B------:R-:W3:Y:S05]  /*9c70*/  LDSM.16.MT88.4 R24, [R139+0x9800] ;  /* 0x009800008b18783b */ /* 0x000eea0000004200 */
[C---:B----4-:R-:W-:Y:S06]  /*9c80*/  HMMA.16816.F32 R12, R20.reuse, R88, R12 ;  /* 0x00000058140c723c */ /* 0x050fec000000180c */
[C---:B------:R-:W-:Y:S01]  /*9c90*/  HMMA.16816.F32 R80, R20.reuse, R90, R80 ;  /* 0x0000005a1450723c */ /* 0x040fe20000001850 */
[----:B------:R-:W4:Y:S05]  /*9ca0*/  LDSM.16.MT88.4 R88, [R135+0x9800] ;  /* 0x009800008758783b */ /* 0x000f2a0000004200 */
[C---:B-----5:R-:W-:Y:S06]  /*9cb0*/  HMMA.16816.F32 R16, R20.reuse, R92, R16 ;  /* 0x0000005c1410723c */ /* 0x060fec0000001810 */
[----:B------:R-:W-:Y:S05]  /*9cc0*/  HMMA.16816.F32 R84, R20, R94, R84 ;  /* 0x0000005e1454723c */ /* 0x000fea0000001854 */
[----:B------:R-:W-:Y:S02]  /*9cd0*/  FADD.FTZ R92, R5, R117 ;  /* 0x00000075055c7221 */ /* 0x000fe40000010000 */
[----:B-1----:R-:W-:Y:S01]  /*9ce0*/  F2FP.F16.F32.PACK_AB R20, R105, R104 ;  /* 0x000000686914723e */ /* 0x002fe200000000ff */
[----:B------:R-:W-:Y:S03]  /*9cf0*/  FADD.FTZ R104, R104, R125 ;  /* 0x0000007d68687221 */ /* 0x000fe60000010000 */
[----:B--2---:R-:W-:Y:S01]  /*9d00*/  F2FP.F16.F32.PACK_AB R21, R107, R106 ;  /* 0x0000006a6b15723e */ /* 0x004fe200000000ff */
[----:B------:R-:W-:Y:S01]  /*9d10*/  FADD.FTZ R101, R101, R92 ;  /* 0x0000005c65657221 */ /* 0x000fe20000010000 */
[----:B------:R-:W-:Y:S01]  /*9d20*/  F2FP.F16.F32.PACK_AB R22, R120, R169 ;  /* 0x000000a97816723e */ /* 0x000fe200000000ff */
[----:B------:R-:W-:Y:S01]  /*9d30*/  FADD.FTZ R104, R105, R104 ;  /* 0x0000006869687221 */ /* 0x000fe20000010000 */
[----:B---3--:R-:W-:Y:S01]  /*9d40*/  F2FP.F16.F32.PACK_AB R23, R171, R170 ;  /* 0x000000aaab17723e */ /* 0x008fe200000000ff */
[----:B------:R-:W-:Y:S01]  /*9d50*/  FADD.FTZ R116, R116, R101 ;  /* 0x0000006574747221 */ /* 0x000fe20000010000 */
[----:B------:R-:W-:Y:S01]  /*9d60*/  MOV R101, R2 ;  /* 0x0000000200657202 */ /* 0x000fe20000000f00 */
[----:B------:R-:W-:Y:S02]  /*9d70*/  FADD.FTZ R167, R169, R104 ;  /* 0x00000068a9a77221 */ /* 0x000fe40000010000 */
[----:B------:R-:W-:Y:S02]  /*9d80*/  FADD.FTZ R113, R113, R116 ;  /* 0x0000007471717221 */ /* 0x000fe40000010000 */
[C---:B------:R-:W-:Y:S01]  /*9d90*/  HMMA.16816.F32 R96, R20.reuse, R24, R8 ;  /* 0x000000181460723c */ /* 0x040fe20000001808 */
[----:B------:R-:W1:Y:S02]  /*9da0*/  LDSM.16.MT88.4 R8, [R139+0xb800] ;  /* 0x00b800008b08783b */ /* 0x000e640000004200 */
[----:B------:R-:W-:Y:S01]  /*9db0*/  FADD.FTZ R114, R114, R113 ;  /* 0x0000007172727221 */ /* 0x000fe20000010000 */
[----:B------:R-:W-:Y:S02]  /*9dc0*/  FADD.FTZ R167, R120, R167 ;  /* 0x000000a778a77221 */ /* 0x000fe40000010000 */
[C---:B------:R-:W-:Y:S03]  /*9dd0*/  HMMA.16816.F32 R36, R20.reuse, R26, R36 ;  /* 0x0000001a1424723c */ /* 0x040fe60000001824 */
[----:B------:R-:W2:Y:S02]  /*9de0*/  LDSM.16.MT88.4 R24, [R137+0xb800] ;  /* 0x00b800008918783b */ /* 0x000ea40000004200 */
[----:B------:R-:W-:Y:S01]  /*9df0*/  FADD.FTZ R123, R123, R114 ;  /* 0x000000727b7b7221 */ /* 0x000fe20000010000 */
[C---:B------:R-:W-:Y:S05]  /*9e00*/  HMMA.16816.F32 R40, R20.reuse, R28, R40 ;  /* 0x0000001c1428723c */ /* 0x040fea0000001828 */
[----:B------:R-:W-:Y:S01]  /*9e10*/  FADD.FTZ R123, R124, R123 ;  /* 0x0000007b7c7b7221 */ /* 0x000fe20000010000 */
[C---:B------:R-:W-:Y:S01]  /*9e20*/  HMMA.16816.F32 R44, R20.reuse, R30, R44 ;  /* 0x0000001e142c723c */ /* 0x040fe2000000182c */
[----:B------:R-:W3:Y:S04]  /*9e30*/  LDSM.16.MT88.4 R28, [R136+0xb800] ;  /* 0x00b80000881c783b */ /* 0x000ee80000004200 */
        /* <DEDUP_REMOVED lines=24> */
.L_x_7474:
[----:B------:R-:W1:Y:S01]  /*9fc0*/  SHFL.BFLY PT, R0, R167, 0x2, 0x1f ;  /* 0x0c401f00a7007f89 */ /* 0x000e6200000e0000 */
[----:B------:R-:W-:Y:S01]  /*9fd0*/  MOV R11, 0x3f800000 ;  /* 0x3f800000000b7802 */ /* 0x000fe20000000f00 */
[----:B------:R-:W2:Y:S01]  /*9fe0*/  S2UR UR5, SR_CgaCtaId ;  /* 0x00000000000579c3 */ /* 0x000ea20000008800 */
[----:B------:R-:W-:Y:S01]  /*9ff0*/  MOV R10, 0x3f800000 ;  /* 0x3f800000000a7802 */ /* 0x000fe20000000f00 */
[----:B------:R-:W3:Y:S01]  /*a000*/  SHFL.BFLY PT, R9, R166, 0x2, 0x1f ;  /* 0x0c401f00a6097f89 */ /* 0x000ee200000e0000 */
[----:B------:R-:W-:Y:S01]  /*a010*/  UMOV UR4, 0x400 ;  /* 0x0000040000047882 */ /* 0x000fe20000000000 */
[----:B------:R-:W-:Y:S01]  /*a020*/  BSSY B0, `(.L_x_7479) ;  /* 0x00000cc000007945 */ /* 0x000fe20003800000 */
[----:B------:R-:W4:Y:S03]  /*a030*/  S2R R8, SR_TID.X ;  /* 0x0000000000087919 */ /* 0x000f260000002100 */
[----:B------:R-:W5:Y:S01]  /*a040*/  LDC R21, c[0x0][0x270] ;  /* 0x00009c00ff157b82 */ /* 0x000f620000000800 */
[----:B------:R-:W4:Y:S01]  /*a050*/  S2R R15, SR_TID.X ;  /* 0x00000000000f7919 */ /* 0x000f220000002100 */
[----:B------:R-:W5:Y:S01]  /*a060*/  S2R R19, SR_CTAID.Y ;  /* 0x0000000000137919 */ /* 0x000f620000002600 */
[----:B------:R-:W5:Y:S01]  /*a070*/  S2R R20, SR_CTAID.X ;  /* 0x0000000000147919 */ /* 0x000f620000002500 */
[----:B-1----:R-:W-:Y:S01]  /*a080*/  FADD.FTZ R0, R0, R167 ;  /* 0x000000a700007221 */ /* 0x002fe20000010000 */
[----:B--2---:R-:W-:-:S03]  /*a090*/  ULEA UR5, UR5, UR4, 0x18 ;  /* 0x0000000405057291 */ /* 0x004fc6000f8ec03f */
[----:B------:R-:W1:Y:S01]  /*a0a0*/  S2UR UR4, SR_CTAID.Z ;  /* 0x00000000000479c3 */ /* 0x000e620000002700 */
[----:B---3--:R-:W-:Y:S01]  /*a0b0*/  FADD.FTZ R9, R9, R166 ;  /* 0x000000a609097221 */ /* 0x008fe20000010000 */
[----:B------:R-:W2:Y:S04]  /*a0c0*/  SHFL.BFLY PT, R7, R0, 0x1, 0x1f ;  /* 0x0c201f0000077f89 */ /* 0x000ea800000e0000 */
[----:B------:R-:W3:Y:S01]  /*a0d0*/  SHFL.BFLY PT, R6, R9, 0x1, 0x1f ;  /* 0x0c201f0009067f89 */ /* 0x000ee200000e0000 */
[----:B----4-:R-:W-:-:S04]  /*a0e0*/  SHF.R.S32.HI R5, RZ, 0x1f, R8 ;  /* 0x0000001fff057819 */ /* 0x010fc80000011408 */
[CC--:B------:R-:W-:Y:S02]  /*a0f0*/  LEA.HI R17, R5.reuse, R8.reuse, RZ, 0x2 ;  /* 0x0000000805117211 */ /* 0x0c0fe400078f10ff */
[----:B------:R-:W-:Y:S02]  /*a100*/  LEA.HI R5, R5, R8, RZ, 0x5 ;  /* 0x0000000805057211 */ /* 0x000fe400078f28ff */
[--C-:B------:R-:W-:Y:S02]  /*a110*/  SHF.R.S32.HI R13, RZ, 0x2, R17.reuse ;  /* 0x00000002ff0d7819 */ /* 0x100fe40000011411 */
[----:B------:R-:W-:Y:S02]  /*a120*/  SHF.R.S32.HI R12, RZ, 0x1f, R17 ;  /* 0x0000001fff0c7819 */ /* 0x000fe40000011411 */
[----:B------:R-:W-:Y:S01]  /*a130*/  SHF.R.S32.HI R4, RZ, 0x1f, R15 ;  /* 0x0000001fff047819 */ /* 0x000fe2000001140f */
[----:B--2---:R-:W-:Y:S01]  /*a140*/  FADD.FTZ R7, R0, R7 ;  /* 0x0000000700077221 */ /* 0x004fe20000010000 */
[----:B------:R-:W-:-:S02]  /*a150*/  LEA.HI R12, R12, R13, RZ, 0x3 ;  /* 0x0000000d0c0c7211 */ /* 0x000fc400078f18ff */
[----:B------:R-:W-:Y:S01]  /*a160*/  LEA.HI R4, R4, R15, RZ, 0x4 ;  /* 0x0000000f04047211 */ /* 0x000fe200078f20ff */
[----:B---3--:R-:W-:Y:S01]  /*a170*/  FADD.FTZ R6, R9, R6 ;  /* 0x0000000609067221 */ /* 0x008fe20000010000 */
[----:B------:R-:W-:Y:S01]  /*a180*/  BAR.SYNC.DEFER_BLOCKING 0x0 ;  /* 0x0000000000007b1d */ /* 0x000fe20000010000 */
[----:B------:R-:W-:Y:S02]  /*a190*/  FSETP.NE.FTZ.AND P4, PT, R7, RZ, PT ;  /* 0x000000ff0700720b */ /* 0x000fe40003f95000 */
[----:B------:R-:W-:Y:S02]  /*a1a0*/  LOP3.LUT R9, R5, 0xffffffe0, RZ, 0xc0, !PT ;  /* 0xffffffe005097812 */ /* 0x000fe400078ec0ff */
[----:B------:R-:W-:Y:S02]  /*a1b0*/  FSETP.NE.FTZ.AND P3, PT, R6, RZ, PT ;  /* 0x000000ff0600720b */ /* 0x000fe40003f75000 */
[----:B------:R-:W-:Y:S02]  /*a1c0*/  IADD3 R9, -R9, R8, RZ ;  /* 0x0000000809097210 */ /* 0x000fe40007ffe1ff */
[----:B------:R-:W-:-:S02]  /*a1d0*/  LOP3.LUT R12, R12, 0xfffffff8, RZ, 0xc0, !PT ;  /* 0xfffffff80c0c7812 */ /* 0x000fc400078ec0ff */
[----:B------:R-:W-:Y:S02]  /*a1e0*/  LOP3.LUT P5, RZ, R9, 0x3, RZ, 0xc0, !PT ;  /* 0x0000000309ff7812 */ /* 0x000fe400078ac0ff */
[----:B------:R-:W-:Y:S01]  /*a1f0*/  IADD3 R9, R13, -R12, RZ ;  /* 0x8000000c0d097210 */ /* 0x000fe20007ffe0ff */
[----:B------:R-:W2:Y:S01]  /*a200*/  @P4 MUFU.RCP R11, R7 ;  /* 0x00000007000b4308 */ /* 0x000ea20000001000 */
[----:B------:R-:W-:Y:S01]  /*a210*/  LOP3.LUT R0, R4, 0xfffffff0, RZ, 0xc0, !PT ;  /* 0xfffffff004007812 */ /* 0x000fe200078ec0ff */
[----:B------:R-:W3:Y:S01]  /*a220*/  @P4 LDC R22, c[0x0][0x2e8] ;  /* 0x0000ba00ff164b82 */ /* 0x000ee20000000800 */
[----:B------:R-:W-:Y:S02]  /*a230*/  SHF.R.S32.HI R5, RZ, 0x5, R5 ;  /* 0x00000005ff057819 */ /* 0x000fe40000011405 */
[----:B------:R-:W-:Y:S02]  /*a240*/  LOP3.LUT R17, R17, 0x1ffffffc, RZ, 0xc0, !PT ;  /* 0x1ffffffc11117812 */ /* 0x000fe400078ec0ff */
[----:B------:R-:W-:Y:S01]  /*a250*/  SHF.L.U32 R13, R9, 0x6, RZ ;  /* 0x00000006090d7819 */ /* 0x000fe200000006ff */
[----:B------:R-:W4:Y:S01]  /*a260*/  @P3 MUFU.RCP R10, R6 ;  /* 0x00000006000a3308 */ /* 0x000f220000001000 */
[----:B------:R-:W-:Y:S01]  /*a270*/  IADD3 R0, -R0, R15, RZ ;  /* 0x0000000f00007210 */ /* 0x000fe20007ffe1ff */
[----:B------:R-:W3:Y:S01]  /*a280*/  @P3 LDC R23, c[0x0][0x2e8] ;  /* 0x0000ba00ff173b82 */ /* 0x000ee20000000800 */
[----:B------:R-:W-:-:S02]  /*a290*/  IADD3 R8, -R17, R8, RZ ;  /* 0x0000000811087210 */ /* 0x000fc40007ffe1ff */
[----:B------:R-:W-:Y:S02]  /*a2a0*/  LOP3.LUT R13, R13, 0x1c0, RZ, 0xc0, !PT ;  /* 0x000001c00d0d7812 */ /* 0x000fe400078ec0ff */
        /* <DEDUP_REMOVED lines=35> */
[C---:B----4-:R-:W-:Y:S01]  /*a4e0*/  FMUL.FTZ R99, R10.reuse, R99 ;  /* 0x000000630a637220 */ /* 0x050fe20000410000 */
[C---:B------:R-:W-:Y:S01]  /*a4f0*/  FMUL.FTZ R98, R10.reuse, R98 ;  /* 0x000000620a627220 */ /* 0x040fe20000410000 */
[C---:B------:R-:W-:Y:S01]  /*a500*/  FMUL.FTZ R39, R10.reuse, R39 ;  /* 0x000000270a277220 */ /* 0x040fe20000410000 */
[----:B------:R-:W-:Y:S01]  /*a510*/  ISETP.NE.U32.AND P0, PT, R11, 0x1, PT ;  /* 0x000000010b00780c */ /* 0x000fe20003f05070 */
[C---:B------:R-:W-:Y:S01]  /*a520*/  FMUL.FTZ R38, R10.reuse, R38 ;  /* 0x000000260a267220 */ /* 0x040fe20000410000 */
[----:B------:R-:W-:Y:S01]  /*a530*/  SHF.R.S32.HI R11, RZ, 0x4, R4 ;  /* 0x00000004ff0b7819 */ /* 0x000fe20000011404 */
[C---:B------:R-:W-:Y:S01]  /*a540*/  FMUL.FTZ R43, R10.reuse, R43 ;  /* 0x0000002b0a2b7220 */ /* 0x040fe20000410000 */
[----:B------:R-:W-:Y:S01]  /*a550*/  SHF.R.S32.HI R4, RZ, 0x1f, R5 ;  /* 0x0000001fff047819 */ /* 0x000fe20000011405 */
[C---:B------:R-:W-:Y:S01]  /*a560*/  FMUL.FTZ R42, R10.reuse, R42 ;  /* 0x0000002a0a2a7220 */ /* 0x040fe20000410000 */
[----:B------:R-:W-:Y:S01]  /*a570*/  R2P PR, R9, 0x6 ;  /* 0x0000000609007804 */ /* 0x000fe20000000000 */
[C---:B------:R-:W-:Y:S01]  /*a580*/  FMUL.FTZ R47, R10.reuse, R47 ;  /* 0x0000002f0a2f7220 */ /* 0x040fe20000410000 */
[----:B------:R-:W-:Y:S01]  /*a590*/  SHF.L.U32 R9, R11, 0x6, RZ ;  /* 0x000000060b097819 */ /* 0x000fe200000006ff */
        /* <DEDUP_REMOVED lines=26> */
[----:B------:R-:W-:Y:S01]  /*a740*/  LEA R8, R5, R8, 0x9 ;  /* 0x0000000805087211 */ /* 0x000fe200078e48ff */
[----:B------:R-:W2:Y:S01]  /*a750*/  @P3 MUFU.LG2 R6, R6 ;  /* 0x0000000600063308 */ /* 0x000ea20000000c00 */
[----:B------:R-:W-:-:S02]  /*a760*/  LEA.HI R13, R13, R13, RZ, 0x1d ;  /* 0x0000000d0d0d7211 */ /* 0x000fc400078fe8ff */
[----:B------:R-:W-:Y:S02]  /*a770*/  LOP3.LUT R9, R9, 0x1c0, RZ, 0xc0, !PT ;  /* 0x000001c009097812 */ /* 0x000fe400078ec0ff */
[----:B------:R-:W-:Y:S02]  /*a780*/  SHF.L.U32 R10, R12, 0x2, RZ ;  /* 0x000000020c0a7819 */ /* 0x000fe400000006ff */
[----:B------:R-:W-:Y:S02]  /*a790*/  LOP3.LUT R4, R4, 0xffffffc, RZ, 0xc0, !PT ;  /* 0x0ffffffc04047812 */ /* 0x000fe400078ec0ff */
[----:B------:R-:W-:Y:S02]  /*a7a0*/  LEA R8, R8, R13, 0x1 ;  /* 0x0000000d08087211 */ /* 0x000fe400078e08ff */
[----:B------:R-:W-:Y:S02]  /*a7b0*/  LOP3.LUT R10, R9, 0x38, R10, 0xf8, !PT ;  /* 0x00000038090a7812 */ /* 0x000fe400078ef80a */
[----:B------:R-:W-:-:S02]  /*a7c0*/  LOP3.LUT R13, R12, 0xffffffe, RZ, 0xc0, !PT ;  /* 0x0ffffffe0c0d7812 */ /* 0x000fc400078ec0ff */
[----:B------:R-:W-:Y:S02]  /*a7d0*/  SHF.R.U32.HI R9, RZ, 0x3, R9 ;  /* 0x00000003ff097819 */ /* 0x000fe40000011609 */
[----:B------:R-:W-:Y:S02]  /*a7e0*/  IADD3 R5, R5, -R4, RZ ;  /* 0x8000000405057210 */ /* 0x000fe40007ffe0ff */
[----:B------:R-:W-:Y:S02]  /*a7f0*/  IADD3 R4, R0, -R13, RZ ;  /* 0x8000000d00047210 */ /* 0x000fe40007ffe0ff */
[----:B------:R-:W-:Y:S02]  /*a800*/  LOP3.LUT R9, R10, R9, RZ, 0x3c, !PT ;  /* 0x000000090a097212 */ /* 0x000fe400078e3cff */
[----:B------:R-:W-:Y:S02]  /*a810*/  LEA R13, R5, R152, 0x4 ;  /* 0x00000098050d7211 */ /* 0x000fe400078e20ff */
[----:B------:R-:W-:-:S02]  /*a820*/  LEA R8, R8, UR5, 0x2 ;  /* 0x0000000508087c11 */ /* 0x000fc4000f8e10ff */
[----:B------:R-:W-:Y:S02]  /*a830*/  MOV R5, 0x40 ;  /* 0x0000004000057802 */ /* 0x000fe40000000f00 */
[----:B------:R-:W-:Y:S01]  /*a840*/  LEA R9, R4, R9, 0x2 ;  /* 0x0000000904097211 */ /* 0x000fe200078e10ff */
[----:B------:R-:W-:Y:S01]  /*a850*/  STS.64 [R8], R96 ;  /* 0x0000006008007388 */ /* 0x000fe20000000a00 */
[C---:B------:R-:W-:Y:S02]  /*a860*/  IADD3 R10, R8.reuse, -0x20, RZ ;  /* 0xffffffe0080a7810 */ /* 0x040fe40007ffe0ff */
[----:B------:R-:W-:Y:S01]  /*a870*/  SEL R5, R5, 0xffffffc0, !P1 ;  /* 0xffffffc005057807 */ /* 0x000fe20004800000 */
[----:B------:R-:W-:Y:S01]  /*a880*/  STS.64 [R8+0x800], R98 ;  /* 0x0008006208007388 */ /* 0x000fe20000000a00 */
[----:B------:R-:W-:Y:S02]  /*a890*/  MOV R4, 0x80 ;  /* 0x0000008000047802 */ /* 0x000fe40000000f00 */
[----:B------:R-:W-:-:S02]  /*a8a0*/  @P0 IADD3 R10, R8, 0x20, RZ ;  /* 0x00000020080a0810 */ /* 0x000fc40007ffe0ff */
[----:B------:R-:W-:Y:S02]  /*a8b0*/  IADD3 R12, R8, R5, RZ ;  /* 0x00000005080c7210 */ /* 0x000fe40007ffe0ff */
[----:B------:R-:W-:Y:S01]  /*a8c0*/  SEL R15, R4, 0xffffff80, !P2 ;  /* 0xffffff80040f7807 */ /* 0x000fe20005000000 */
[----:B------:R-:W-:Y:S01]  /*a8d0*/  STS.64 [R10], R36 ;  /* 0x000000240a007388 */ /* 0x000fe20000000a00 */
[-C--:B------:R-:W-:Y:S02]  /*a8e0*/  IADD3 R14, R5, R10.reuse, RZ ;  /* 0x0000000a050e7210 */ /* 0x080fe40007ffe0ff */
[----:B------:R-:W4:Y:S01]  /*a8f0*/  LDC.64 R4, c[0x0][0x2c0] ;  /* 0x0000b000ff047b82 */ /* 0x000f220000000a00 */
[-C--:B------:R-:W-:Y:S01]  /*a900*/  IADD3 R16, R8, R15.reuse, RZ ;  /* 0x0000000f08107210 */ /* 0x080fe20007ffe0ff */
[----:B------:R-:W-:Y:S01]  /*a910*/  STS.64 [R10+0x800], R38 ;  /* 0x000800260a007388 */ /* 0x000fe20000000a00 */
[----:B------:R-:W-:Y:S02]  /*a920*/  IADD3 R17, R15, R10, RZ ;  /* 0x0000000a0f117210 */ /* 0x000fe40007ffe0ff */
[-C--:B------:R-:W-:Y:S01]  /*a930*/  IADD3 R18, R12, R15.reuse, RZ ;  /* 0x0000000f0c127210 */ /* 0x080fe20007ffe0ff */
[----:B------:R-:W-:Y:S01]  /*a940*/  STS.64 [R12], R40 ;  /* 0x000000280c007388 */ /* 0x000fe20000000a00 */
[----:B------:R-:W-:-:S02]  /*a950*/  IADD3 R15, R14, R15, RZ ;  /* 0x0000000f0e0f7210 */ /* 0x000fc40007ffe0ff */
[----:B-----5:R-:W-:Y:S01]  /*a960*/  SHF.L.U32 R20, R20, 0x6, RZ ;  /* 0x0000000614147819 */ /* 0x020fe200000006ff */
        /* <DEDUP_REMOVED lines=19> */
[----:B-----5:R-:W-:-:S03]  /*aaa0*/  IADD3 R8, -R153, RZ, RZ ;  /* 0x000000ff99087210 */ /* 0x020fc60007ffe1ff */
[----:B------:R2:W-:Y:S02]  /*aab0*/  STS.64 [R16+0x4000], R92 ;  /* 0x0040005c10007388 */ /* 0x0005e40000000a00 */
[----:B-1----:R-:W-:Y:S02]  /*aac0*/  IMAD R8, R21, R8, UR4 ;  /* 0x0000000415087e24 */ /* 0x002fe4000f8e0208 */
[----:B------:R1:W-:Y:S01]  /*aad0*/  STS.64 [R16+0x4800], R94 ;  /* 0x0048005e10007388 */ /* 0x0003e20000000a00 */
[----:B---3--:R-:W-:-:S03]  /*aae0*/  MOV R10, 0xff800000 ;  /* 0xff800000000a7802 */ /* 0x008fc60000000f00 */
[----:B------:R1:W-:Y:S04]  /*aaf0*/  STS.64 [R17+0x4000], R80 ;  /* 0x0040005011007388 */ /* 0x0003e80000000a00 */
[----:B------:R1:W-:Y:S01]  /*ab00*/  STS.64 [R17+0x4800], R82 ;  /* 0x0048005211007388 */ /* 0x0003e20000000a00 */
[----:B----4-:R-:W-:Y:S01]  /*ab10*/  IMAD R12, R19, R4, R153 ;  /* 0x00000004130c7224 */ /* 0x010fe200078e0299 */
[----:B------:R-:W-:Y:S02]  /*ab20*/  MOV R4, 0xff800000 ;  /* 0xff80000000047802 */ /* 0x000fe40000000f00 */
[----:B------:R1:W-:Y:S01]  /*ab30*/  STS.64 [R18+0x4000], R88 ;  /* 0x0040005812007388 */ /* 0x0003e20000000a00 */
[----:B------:R-:W-:-:S03]  /*ab40*/  IMAD R8, R12, R21, R8 ;  /* 0x000000150c087224 */ /* 0x000fc600078e0208 */
[----:B------:R1:W-:Y:S01]  /*ab50*/  STS.64 [R18+0x4800], R90 ;  /* 0x0048005a12007388 */ /* 0x0003e20000000a00 */
[----:B--2---:R-:W-:Y:S01]  /*ab60*/  @P4 FMUL.FTZ R14, R7, 0.69314718246459960938 ;  /* 0x3f317218070e4820 */ /* 0x004fe20000410000 */
[----:B------:R-:W-:Y:S02]  /*ab70*/  @P3 FMUL.FTZ R7, R6, 0.69314718246459960938 ;  /* 0x3f31721806073820 */ /* 0x000fe40000410000 */
[----:B------:R1:W-:Y:S01]  /*ab80*/  STS.64 [R15+0x4000], R84 ;  /* 0x004000540f007388 */ /* 0x0003e20000000a00 */
[----:B------:R-:W-:Y:S01]  /*ab90*/  SHF.L.U32 R6, R0, 0x2, RZ ;  /* 0x0000000200067819 */ /* 0x000fe200000006ff */
[----:B------:R-:W-:Y:S01]  /*aba0*/  @P4 FFMA.FTZ R4, R3, R22, R14 ;  /* 0x0000001603044223 */ /* 0x000fe2000001000e */
[----:B------:R-:W-:Y:S01]  /*abb0*/  @P3 FFMA.FTZ R10, R2, R23, R7 ;  /* 0x00000017020a3223 */ /* 0x000fe20000010007 */
[----:B------:R1:W-:Y:S01]  /*abc0*/  STS.64 [R15+0x4800], R86 ;  /* 0x004800560f007388 */ /* 0x0003e20000000a00 */
[----:B------:R-:W-:Y:S01]  /*abd0*/  LEA R2, R9, UR5, 0x2 ;  /* 0x0000000509027c11 */ /* 0x000fe2000f8e10ff */
[----:B------:R-:W-:Y:S01]  /*abe0*/  IMAD R0, R8, R5, R20 ;  /* 0x0000000508007224 */ /* 0x000fe200078e0214 */
[----:B------:R-:W-:-:S02]  /*abf0*/  IADD3 R3, R11, 0x8, RZ ;  /* 0x000000080b037810 */ /* 0x000fc40007ffe0ff */
[----:B------:R-:W-:Y:S01]  /*ac00*/  SHF.R.S32.HI R7, RZ, 0x1f, R6 ;  /* 0x0000001fff077819 */ /* 0x000fe20000011406 */
[----:B------:R-:W-:Y:S06]  /*ac10*/  BAR.SYNC.DEFER_BLOCKING 0x0 ;  /* 0x0000000000007b1d */ /* 0x000fec0000010000 */
[----:B------:R-:W-:Y:S05]  /*ac20*/  @P5 BRA `(.L_x_7480) ;  /* 0x00000000002c5947 */ /* 0x000fea0003800000 */
[C---:B-1----:R-:W-:Y:S01]  /*ac30*/  VIADD R15, R13.reuse, 0x8 ;  /* 0x000000080d0f7836 */ /* 0x042fe20000000000 */
        /* <DEDUP_REMOVED lines=10> */
.L_x_7480:
[----:B------:R-:W-:Y:S05]  /*ace0*/  BSYNC B0 ;  /* 0x0000000000007941 */ /* 0x000fea0003800000 */
.L_x_7479:
[----:B------:R-:W3:Y:S01]  /*acf0*/  LDS.128 R68, [R2] ;  /* 0x0000000002447984 */ /* 0x000ee20000000c00 */
[C---:B------:R-:W-:Y:S01]  /*ad00*/  VIADD R5, R11.reuse, 0x10 ;  /* 0x000000100b057836 */ /* 0x040fe20000000000 */
[----:B------:R-:W-:Y:S01]  /*ad10*/  ULDC UR4, c[0x0][0x2dc] ;  /* 0x0000b70000047ab9 */ /* 0x000fe20000000800 */
[----:B------:R-:W-:Y:S01]  /*ad20*/  IMAD.WIDE R8, R11, 0x80, R6 ;  /* 0x000000800b087825 */ /* 0x000fe200078e0206 */
[----:B------:R-:W4:Y:S01]  /*ad30*/  LDS.128 R36, [R2+0x4000] ;  /* 0x0040000002247984 */ /* 0x000f220000000c00 */
[-C--:B------:R-:W-:Y:S02]  /*ad40*/  ISETP.GE.AND P6, PT, R3, R146.reuse, PT ;  /* 0x000000920300720c */ /* 0x080fe40003fc6270 */
[----:B------:R-:W-:Y:S01]  /*ad50*/  IMAD R0, R0, UR4, RZ ;  /* 0x0000000400007c24 */ /* 0x000fe2000f8e02ff */
[----:B------:R-:W5:Y:S01]  /*ad60*/  LDS.128 R64, [R2+0x800] ;  /* 0x0008000002407984 */ /* 0x000f620000000c00 */
[----:B------:R-:W-:Y:S01]  /*ad70*/  ISETP.GE.AND P5, PT, R5, R146, PT ;  /* 0x000000920500720c */ /* 0x000fe20003fa6270 */
[C---:B------:R-:W-:Y:S01]  /*ad80*/  VIADD R3, R11.reuse, 0x18 ;  /* 0x000000180b037836 */ /* 0x040fe20000000000 */
[----:B------:R-:W-:Y:S01]  /*ad90*/  ULDC.64 UR4, c[0x0][0x288] ;  /* 0x0000a20000047ab9 */ /* 0x000fe20000000a00 */
[----:B------:R-:W5:Y:S01]  /*ada0*/  LDS.128 R60, [R2+0x1000] ;  /* 0x00100000023c7984 */ /* 0x000f620000000c00 */
[C---:B------:R-:W-:Y:S01]  /*adb0*/  IADD3 R75, P0, R0.reuse, R8, RZ ;  /* 0x00000008004b7210 */ /* 0x040fe20007f1e0ff */
[----:B------:R-:W-:Y:S01]  /*adc0*/  VIADD R73, R11, 0x20 ;  /* 0x000000200b497836 */ /* 0x000fe20000000000 */
[-C--:B------:R-:W-:Y:S01]  /*add0*/  ISETP.GE.AND P4, PT, R3, R146.reuse, PT ;  /* 0x000000920300720c */ /* 0x080fe20003f86270 */
[----:B------:R-:W5:Y:S01]  /*ade0*/  LDS.128 R56, [R2+0x1800] ;  /* 0x0018000002387984 */ /* 0x000f620000000c00 */
[----:B------:R-:W-:Y:S01]  /*adf0*/  LEA.HI.X.SX32 R0, R0, R9, 0x1, P0 ;  /* 0x0000000900007211 */ /* 0x000fe200000f0eff */
[C---:B------:R-:W-:Y:S01]  /*ae00*/  VIADD R9, R11.reuse, 0x28 ;  /* 0x000000280b097836 */ /* 0x040fe20000000000 */
[-C--:B------:R-:W-:Y:S01]  /*ae10*/  ISETP.GE.AND P0, PT, R11, R146.reuse, PT ;  /* 0x000000920b00720c */ /* 0x080fe20003f06270 */
[----:B------:R-:W5:Y:S01]  /*ae20*/  LDS.128 R52, [R2+0x2000] ;  /* 0x0020000002347984 */ /* 0x000f620000000c00 */
[----:B------:R-:W-:Y:S01]  /*ae30*/  LEA R72, P1, R75, UR4, 0x2 ;  /* 0x000000044b487c11 */ /* 0x000fe2000f8210ff */
        /* <DEDUP_REMOVED lines=12> */
[----:B-1----:R-:W1:Y:S04]  /*af00*/  LDS.128 R16, [R2+0x6800] ;  /* 0x0068000002107984 */ /* 0x002e680000000c00 */
[----:B--2---:R-:W2:Y:S04]  /*af10*/  LDS.128 R12, [R2+0x7000] ;  /* 0x00700000020c7984 */ /* 0x004ea80000000c00 */
[----:B------:R1:W1:Y:S04]  /*af20*/  LDS.128 R40, [R2+0x3800] ;  /* 0x0038000002287984 */ /* 0x0002680000000c00 */
[----:B------:R1:W1:Y:S04]  /*af30*/  LDS.128 R4, [R2+0x7800] ;  /* 0x0078000002047984 */ /* 0x0002680000000c00 */
        /* <DEDUP_REMOVED lines=15> */
[----:B--2---:R3:W-:Y:S01]  /*b030*/  @!P1 STG.E.128 desc[UR10][R72.64+0x6100], R12 ;  /* 0x0061000c48009986 */ /* 0x0047e2000c101d0a */
[----:B------:R-:W-:Y:S05]  /*b040*/  @P0 EXIT ;  /* 0x000000000000094d */ /* 0x000fea0003800000 */
[----:B------:R-:W-:Y:S04]  /*b050*/  STG.E.128 desc[UR10][R72.64+0x7000], R40 ;  /* 0x0070002848007986 */ /* 0x000fe8000c101d0a */
[----:B------:R-:W-:Y:S01]  /*b060*/  STG.E.128 desc[UR10][R72.64+0x7100], R4 ;  /* 0x0071000448007986 */ /* 0x000fe2000c101d0a */
[----:B------:R-:W-:Y:S05]  /*b070*/  EXIT ;  /* 0x000000000000794d */ /* 0x000fea0003800000 */
.L_x_7481:
        /* <DEDUP_REMOVED lines=16> */
.L_x_8424:


//--------------------- .text._ZN5flash24flash_fwd_splitkv_kernelI23Flash_fwd_kernel_traitsILi128ELi64ELi64ELi4ELb0ELb0EN7cutlass6half_tE19Flash_kernel_traitsILi128ELi64ELi64ELi4ES3_EELb1ELb0ELb0ELb0ELb1ELb1ELb1ELb0EEEvNS_16Flash_fwd_paramsE --------------------------
	.section	.text._ZN5flash24flash_fwd_splitkv_kernelI23Flash_fwd_kernel_traitsILi128ELi64ELi64ELi4ELb0ELb0EN7cutlass6half_tE19Flash_kernel_traitsILi128ELi64ELi64ELi4ES3_EELb1ELb0ELb0ELb0ELb1ELb1ELb1ELb0EEEvNS_16Flash_fwd_paramsE,"ax",@progbits
	.align	128
        .global         _ZN5flash24flash_fwd_splitkv_kernelI23Flash_fwd_kernel_traitsILi128ELi64ELi64ELi4ELb0ELb0EN7cutlass6half_tE19Flash_kernel_traitsILi128ELi64ELi64ELi4ES3_EELb1ELb0ELb0ELb0ELb1ELb1ELb1ELb0EEEvNS_16Flash_fwd_paramsE
        .type           _ZN5flash24flash_fwd_splitkv_kernelI23Flash_fwd_kernel_traitsILi128ELi64ELi64ELi4ELb0ELb0EN7cutlass6half_tE19Flash_kernel_traitsILi128ELi64ELi64ELi4ES3_EELb1ELb0ELb0ELb0ELb1ELb1ELb1ELb0EEEvNS_16Flash_fwd_paramsE,@function
        .size           _ZN5flash24flash_fwd_splitkv_kernelI23Flash_fwd_kernel_traitsILi128ELi64ELi64ELi4ELb0ELb0EN7cutlass6half_tE19Flash_kernel_traitsILi128ELi64ELi64ELi4ES3_EELb1ELb0ELb0ELb0ELb1ELb1ELb1ELb0EEEvNS_16Flash_fwd_paramsE,(.L_x_8425 - _ZN5flash24flash_fwd_splitkv_kernelI23Flash_fwd_kernel_traitsILi128ELi64ELi64ELi4ELb0ELb0EN7cutlass6half_tE19Flash_kernel_traitsILi128ELi64ELi64ELi4ES3_EELb1ELb0ELb0ELb0ELb1ELb1ELb1ELb0EEEvNS_16Flash_fwd_paramsE)
        .other          _ZN5flash24flash_fwd_splitkv_kernelI23Flash_fwd_kernel_traitsILi128ELi64ELi64ELi4ELb0ELb0EN7cutlass6half_tE19Flash_kernel_traitsILi128ELi64ELi64ELi4ES3_EELb1ELb0ELb0ELb0ELb1ELb1ELb1ELb0EEEvNS_16Flash_fwd_paramsE,@"STO_CUDA_ENTRY STV_DEFAULT"
_ZN5flash24flash_fwd_splitkv_kernelI23Flash_fwd_kernel_traitsILi128ELi64ELi64ELi4ELb0ELb0EN7cutlass6half_tE19Flash_kernel_traitsILi128ELi64ELi64ELi4ES3_EELb1ELb0ELb0ELb0ELb1ELb1ELb1ELb0EEEvNS_16Flash_fwd_paramsE:
.text._ZN5flash24flash_fwd_splitkv_kernelI23Flash_fwd_kernel_traitsILi128ELi64ELi64ELi4ELb0ELb0EN7cutlass6half_tE19Flash_kernel_traitsILi128ELi64ELi64ELi4ES3_EELb1ELb0ELb0ELb0ELb1ELb1ELb1ELb0EEEvNS_16Flash_fwd_paramsE:
        /* <DEDUP_REMOVED lines=59> */
.L_x_7482:
[----:B------:R-:W1:Y:S02]  /*03b0*/  LDC R4, c[0x0][0x2c8] ;  /* 0x0000b200ff047b82 */ /* 0x000e640000000800 */
.L_x_7483:
        /* <DEDUP_REMOVED lines=48> */
[----:B------:R-:W-:Y:S01]  /*06c0*/  @!P1 LOP3.LUT R9, RZ, R8, RZ, 0x33, !PT ;  /* 0x00000008ff099212 */ /* 0x000fe200078e33ff */
[----:B------:R-:W1:Y:S01]  /*06d0*/  S2R R6, SR_TID.X ;  /* 0x0000000000067919 */ /* 0x000e620000002100 */
        /* <DEDUP_REMOVED lines=97> */
.L_x_7484:
        /* <DEDUP_REMOVED lines=24> */
.L_x_7485:
[----:B------:R-:W-:Y:S05]  /*0e70*/  @!P0 BRA `(.L_x_7486) ;  /* 0x0000000400408947 */ /* 0x000fea0003800000 */
[----:B------:R-:W1:Y:S01]  /*0e80*/  LDC R12, c[0x0][0x380] ;  /* 0x0000e000ff0c7b82 */ /* 0x000e620000000800 */
[----:B------:R-:W-:Y:S01]  /*0e90*/  LEA R35, R33, 0xffffffc0, 0x6 ;  /* 0xffffffc021237811 */ /* 0x000fe200078e30ff */
[----:B------:R-:W-:Y:S01]  /*0ea0*/  IMAD.MOV.U32 R8, RZ, RZ, RZ ;  /* 0x000000ffff087224 */ /* 0x000fe200078e00ff */
[----:B------:R-:W-:Y:S02]  /*0eb0*/  ULDC.64 UR4, c[0x0][0x230] ;  /* 0x00008c0000047ab9 */ /* 0x000fe40000000a00 */
[----:B-----5:R-:W-:Y:S02]  /*0ec0*/  IABS R0, R35 ;  /* 0x0000002300007213 */ /* 0x020fe40000000000 */
[----:B-1----:R-:W-:-:S04]  /*0ed0*/  IABS R3, R12 ;  /* 0x0000000c00037213 */ /* 0x002fc80000000000 */
[----:B------:R-:W1:Y:S08]  /*0ee0*/  I2F.RP R7, R3 ;  /* 0x0000000300077306 */ /* 0x000e700000209400 */
[----:B-1----:R-:W1:Y:S02]  /*0ef0*/  MUFU.RCP R4, R7 ;  /* 0x0000000700047308 */ /* 0x002e640000001000 */
[----:B-1----:R-:W-:Y:S01]  /*0f00*/  IADD3 R4, R4, 0xffffffe, RZ ;  /* 0x0ffffffe04047810 */ /* 0x002fe20007ffe0ff */
[----:B------:R-:W1:Y:S05]  /*0f10*/  LDC R7, c[0x0][0x278] ;  /* 0x00009e00ff077b82 */ /* 0x000e6a0000000800 */
[----:B------:R-:W2:Y:S02]  /*0f20*/  F2I.FTZ.U32.TRUNC.NTZ R5, R4 ;  /* 0x0000000400057305 */ /* 0x000ea4000021f000 */
[----:B--2---:R-:W-:Y:S01]  /*0f30*/  IMAD.MOV R2, RZ, RZ, -R5 ;  /* 0x000000ffff027224 */ /* 0x004fe200078e0a05 */
        /* <DEDUP_REMOVED lines=19> */
[----:B-1----:R-:W-:-:S04]  /*1070*/  IABS R2, R7 ;  /* 0x0000000700027213 */ /* 0x002fc80000000000 */
[----:B------:R-:W1:Y:S08]  /*1080*/  I2F.RP R10, R2 ;  /* 0x00000002000a7306 */ /* 0x000e700000209400 */
[----:B-1----:R-:W1:Y:S02]  /*1090*/  MUFU.RCP R9, R10 ;  /* 0x0000000a00097308 */ /* 0x002e640000001000 */
[----:B-1----:R-:W-:Y:S01]  /*10a0*/  VIADD R9, R9, 0xffffffe ;  /* 0x0ffffffe09097836 */ /* 0x002fe20000000000 */
[----:B------:R-:W-:-:S05]  /*10b0*/  IADD3 R10, -R11, RZ, RZ ;  /* 0x000000ff0b0a7210 */ /* 0x000fca0007ffe1ff */
[----:B------:R-:W1:Y:S01]  /*10c0*/  F2I.FTZ.U32.TRUNC.NTZ R9, R9 ;  /* 0x0000000900097305 */ /* 0x000e62000021f000 */
[----:B------:R-:W-:-:S05]  /*10d0*/  IMAD R35, R12, R10, R35 ;  /* 0x0000000a0c237224 */ /* 0x000fca00078e0223 */
[----:B------:R-:W-:Y:S02]  /*10e0*/  SHF.R.S32.HI R29, RZ, 0x1f, R35 ;  /* 0x0000001fff1d7819 */ /* 0x000fe40000011423 */
[----:B-1----:R-:W-:-:S05]  /*10f0*/  IADD3 R0, RZ, -R9, RZ ;  /* 0x80000009ff007210 */ /* 0x002fca0007ffe0ff */
[----:B------:R-:W-:Y:S01]  /*1100*/  IMAD R3, R0, R2, RZ ;  /* 0x0000000200037224 */ /* 0x000fe200078e02ff */
[----:B------:R-:W-:-:S03]  /*1110*/  IABS R0, R38 ;  /* 0x0000002600007213 */ /* 0x000fc60000000000 */
[----:B------:R-:W-:Y:S01]  /*1120*/  IMAD.HI.U32 R8, R9, R3, R8 ;  /* 0x0000000309087227 */ /* 0x000fe200078e0008 */
[----:B--2---:R-:W-:-:S05]  /*1130*/  MOV R5, R0 ;  /* 0x0000000000057202 */ /* 0x004fca0000000f00 */
        /* <DEDUP_REMOVED lines=25> */
[----:B------:R-:W-:-:S04]  /*12d0*/  IMAD.WIDE.U32 R26, R4, R2, RZ ;  /* 0x00000002041a7225 */ /* 0x000fc800078e00ff */
[C---:B------:R-:W-:Y:S02]  /*12e0*/  IMAD R7, R35.reuse, R9, R10 ;  /* 0x0000000923077224 */ /* 0x040fe400078e020a */
[----:B------:R-:W-:-:S04]  /*12f0*/  IMAD.WIDE.U32 R10, R35, R8, R12 ;  /* 0x00000008230a7225 */ /* 0x000fc800078e000c */
[----:B------:R-:W-:Y:S01]  /*1300*/  IMAD.IADD R28, R27, 0x1, R3 ;  /* 0x000000011b1c7824 */ /* 0x000fe200078e0203 */
[----:B------:R-:W-:Y:S01]  /*1310*/  IADD3 R11, R11, R7, RZ ;  /* 0x000000070b0b7210 */ /* 0x000fe20007ffe0ff */
[----:B------:R-:W-:Y:S01]  /*1320*/  IMAD R7, R21, UR4, RZ ;  /* 0x0000000415077c24 */ /* 0x000fe2000f8e02ff */
[----:B------:R-:W-:-:S03]  /*1330*/  MOV R3, R0 ;  /* 0x0000000000037202 */ /* 0x000fc60000000f00 */
[C---:B------:R-:W-:Y:S02]  /*1340*/  IMAD R7, R0.reuse, UR5, R7 ;  /* 0x0000000500077c24 */ /* 0x040fe4000f8e0207 */
[----:B------:R-:W-:-:S05]  /*1350*/  IMAD.WIDE.U32 R36, R0, UR4, R10 ;  /* 0x0000000400247c25 */ /* 0x000fca000f8e000a */
[----:B------:R-:W-:Y:S01]  /*1360*/  IADD3 R14, R37, R7, RZ ;  /* 0x00000007250e7210 */ /* 0x000fe20007ffe0ff */
[----:B------:R-:W-:Y:S06]  /*1370*/  BRA `(.L_x_7487) ;  /* 0x00000004002c7947 */ /* 0x000fec0003800000 */
.L_x_7486:
[----:B------:R-:W1:Y:S01]  /*1380*/  LDC R13, c[0x0][0x278] ;  /* 0x00009e00ff0d7b82 */ /* 0x000e620000000800 */
[----:B------:R-:W-:Y:S02]  /*1390*/  ISETP.NE.AND P4, PT, R14, -0x1, PT ;  /* 0xffffffff0e00780c */ /* 0x000fe40003f85270 */
[----:B------:R-:W-:-:S04]  /*13a0*/  LEA R35, R33, 0xffffffc0, 0x6 ;  /* 0xffffffc021237811 */ /* 0x000fc800078e30ff */
[----:B------:R-:W-:-:S07]  /*13b0*/  SHF.R.S32.HI R29, RZ, 0x1f, R35 ;  /* 0x0000001fff1d7819 */ /* 0x000fce0000011423 */
[----:B------:R-:W-:Y:S02]  /*13c0*/  @P4 IADD3 R16, R7, R14, RZ ;  /* 0x0000000e07104210 */ /* 0x000fe40007ffe0ff */
        /* <DEDUP_REMOVED lines=16> */
[C---:B------:R-:W-:Y:S02]  /*14d0*/  IMAD R2, R3.reuse, R2, R4 ;  /* 0x0000000203027224 */ /* 0x040fe400078e0204 */
[----:B------:R-:W2:Y:S03]  /*14e0*/  @P4 LDC.64 R4, c[0x0][0x250] ;  /* 0x00009400ff044b82 */ /* 0x000ea60000000a00 */
[----:B------:R-:W-:Y:S01]  /*14f0*/  ISETP.GT.U32.AND P1, PT, R3, R2, PT ;  /* 0x000000020300720c */ /* 0x000fe20003f24070 */
[----:B-1----:R-:W-:-:S12]  /*1500*/  @P4 IMAD R11, R16, R9, RZ ;  /* 0x00000009100b4224 */ /* 0x002fd800078e02ff */
[----:B------:R-:W-:Y:S02]  /*1510*/  @!P1 IMAD.IADD R2, R2, 0x1, -R3 ;  /* 0x0000000102029824 */ /* 0x000fe400078e0a03 */
[----:B------:R-:W-:Y:S01]  /*1520*/  @!P1 VIADD R12, R12, 0x1 ;  /* 0x000000010c0c9836 */ /* 0x000fe20000000000 */
[----:B------:R-:W-:Y:S01]  /*1530*/  ISETP.NE.AND P1, PT, R13, RZ, PT ;  /* 0x000000ff0d00720c */ /* 0x000fe20003f25270 */
[----:B------:R-:W-:Y:S01]  /*1540*/  @P4 IMAD.WIDE.U32 R16, R16, R8, RZ ;  /* 0x0000000810104225 */ /* 0x000fe200078e00ff */
[----:B------:R-:W-:Y:S02]  /*1550*/  ISETP.GE.U32.AND P3, PT, R2, R3, PT ;  /* 0x000000030200720c */ /* 0x000fe40003f66070 */
[----:B------:R-:W1:Y:S01]  /*1560*/  LDC.64 R2, c[0x0][0x260] ;  /* 0x00009800ff027b82 */ /* 0x000e620000000a00 */
[----:B------:R-:W-:-:S10]  /*1570*/  @P4 IMAD.IADD R11, R17, 0x1, R11 ;  /* 0x00000001110b4824 */ /* 0x000fd400078e020b */
[----:B------:R-:W-:-:S04]  /*1580*/  @P3 IADD3 R12, R12, 0x1, RZ ;  /* 0x000000010c0c3810 */ /* 0x000fc80007ffe0ff */
[----:B------:R-:W-:Y:S01]  /*1590*/  @!P2 IADD3 R12, -R12, RZ, RZ ;  /* 0x000000ff0c0ca210 */ /* 0x000fe20007ffe1ff */
        /* <DEDUP_REMOVED lines=13> */
.L_x_7488:
[----:B------:R-:W-:Y:S01]  /*1670*/  MOV R17, R11 ;  /* 0x0000000b00117202 */ /* 0x000fe20000000f00 */
[----:B------:R-:W-:Y:S01]  /*1680*/  IMAD R10, R29, R8, RZ ;  /* 0x000000081d0a7224 */ /* 0x000fe200078e02ff */
[----:B------:R-:W-:Y:S02]  /*1690*/  @!P1 LOP3.LUT R12, RZ, R13, RZ, 0x33, !PT ;  /* 0x0000000dff0c9212 */ /* 0x000fe400078e33ff */
[----:B------:R-:W-:Y:S01]  /*16a0*/  @P4 IADD3 R14, R7, R14, RZ ;  /* 0x0000000e070e4210 */ /* 0x000fe20007ffe0ff */
[----:B------:R-:W-:Y:S01]  /*16b0*/  IMAD.WIDE.U32 R16, R8, R35, R16 ;  /* 0x0000002308107225 */ /* 0x000fe200078e0010 */
[----:B------:R-:W-:-:S03]  /*16c0*/  SHF.R.S32.HI R21, RZ, 0x1f, R12 ;  /* 0x0000001fff157819 */ /* 0x000fc6000001140c */
[----:B------:R-:W-:Y:S02]  /*16d0*/  IMAD R11, R9, R35, R10 ;  /* 0x00000023090b7224 */ /* 0x000fe400078e020a */
[----:B-1----:R-:W-:Y:S02]  /*16e0*/  IMAD R10, R21, R2, RZ ;  /* 0x00000002150a7224 */ /* 0x002fe400078e02ff */
[----:B------:R-:W-:Y:S01]  /*16f0*/  @P4 IMAD.WIDE.U32 R26, R14, R4, RZ ;  /* 0x000000040e1a4225 */ /* 0x000fe200078e00ff */
[----:B------:R-:W-:-:S03]  /*1700*/  IADD3 R17, R17, R11, RZ ;  /* 0x0000000b11117210 */ /* 0x000fc60007ffe0ff */
[C---:B------:R-:W-:Y:S02]  /*1710*/  IMAD R3, R12.reuse, R3, R10 ;  /* 0x000000030c037224 */ /* 0x040fe400078e020a */
[----:B------:R-:W-:-:S04]  /*1720*/  IMAD.WIDE.U32 R36, R12, R2, R16 ;  /* 0x000000020c247225 */ /* 0x000fc800078e0010 */
[----:B------:R-:W-:Y:S01]  /*1730*/  @P4 IMAD R28, R14, R5, R27 ;  /* 0x000000050e1c4224 */ /* 0x000fe200078e021b */
        /* <DEDUP_REMOVED lines=15> */
.L_x_7487:
[----:B------:R-:W-:Y:S01]  /*1830*/  ISETP.NE.AND P1, PT, R18, -0x1, PT ;  /* 0xffffffff1200780c */ /* 0x000fe20003f25270 */
[----:B------:R-:W-:Y:S01]  /*1840*/  IMAD.IADD R147, R114, 0x1, -R117 ;  /* 0x0000000172937824 */ /* 0x000fe200078e0a75 */
[----:B------:R-:W-:Y:S01]  /*1850*/  SHF.R.S32.HI R7, RZ, 0x1f, R6 ;  /* 0x0000001fff077819 */ /* 0x000fe20000011406 */
[----:B------:R-:W-:Y:S01]  /*1860*/  VIADD R153, R33, 0xffffffff ;  /* 0xffffffff21997836 */ /* 0x000fe20000000000 */
[----:B------:R-:W-:Y:S01]  /*1870*/  SHF.R.S32.HI R45, RZ, 0x1f, R38 ;  /* 0x0000001fff2d7819 */ /* 0x000fe20000011426 */
[----:B------:R-:W-:Y:S01]  /*1880*/  ULDC.64 UR4, c[0x0][0x258] ;  /* 0x0000960000047ab9 */ /* 0x000fe20000000a00 */
[-C--:B-----5:R-:W-:Y:S01]  /*1890*/  LEA.HI R0, R7, R6.reuse, RZ, 0x3 ;  /* 0x0000000607007211 */ /* 0x0a0fe200078f18ff */
[----:B------:R-:W-:Y:S01]  /*18a0*/  ULDC.64 UR6, c[0x0][0x268] ;  /* 0x00009a0000067ab9 */ /* 0x000fe20000000a00 */
[----:B------:R-:W-:Y:S01]  /*18b0*/  ULDC.64 UR8, c[0x0][0x220] ;  /* 0x0000880000087ab9 */ /* 0x000fe20000000a00 */
[----:B------:R-:W-:Y:S01]  /*18c0*/  IMAD R45, R45, UR4, RZ ;  /* 0x000000042d2d7c24 */ /* 0x000fe2000f8e02ff */
[----:B------:R-:W-:Y:S01]  /*18d0*/  SHF.R.S32.HI R16, RZ, 0x3, R0 ;  /* 0x00000003ff107819 */ /* 0x000fe20000011400 */
[----:B------:R-:W-:Y:S01]  /*18e0*/  ULDC UR10, c[0x0][0x39c] ;  /* 0x0000e700000a7ab9 */ /* 0x000fe20000000800 */
[----:B------:R-:W-:Y:S01]  /*18f0*/  LEA.HI R116, R7, R6, RZ, 0x5 ;  /* 0x0000000607747211 */ /* 0x000fe200078f28ff */
[----:B------:R-:W1:Y:S01]  /*1900*/  @P1 LDC.64 R10, c[0x0][0x240] ;  /* 0x00009000ff0a1b82 */ /* 0x000e620000000a00 */
[----:B------:R-:W-:Y:S01]  /*1910*/  @!P1 SHF.R.S32.HI R13, RZ, 0x1f, R157 ;  /* 0x0000001fff0d9819 */ /* 0x000fe2000001149d */
[C---:B------:R-:W-:Y:S01]  /*1920*/  VIADD R24, R16.reuse, 0x10 ;  /* 0x0000001010187836 */ /* 0x040fe20000000000 */
[CC--:B------:R-:W-:Y:S01]  /*1930*/  ISETP.GE.AND P4, PT, R16.reuse, R147.reuse, PT ;  /* 0x000000931000720c */ /* 0x0c0fe20003f86270 */
[C---:B------:R-:W-:Y:S01]  /*1940*/  VIADD R22, R16.reuse, 0x20 ;  /* 0x0000002010167836 */ /* 0x040fe20000000000 */
[----:B------:R-:W-:Y:S01]  /*1950*/  IADD3 R20, R16, 0x30, RZ ;  /* 0x0000003010147810 */ /* 0x000fe20007ffe0ff */
[----:B------:R-:W-:Y:S01]  /*1960*/  IMAD R45, R38, UR5, R45 ;  /* 0x00000005262d7c24 */ /* 0x000fe2000f8e022d */
[--C-:B------:R-:W-:Y:S01]  /*1970*/  SHF.R.S32.HI R17, RZ, 0x1f, R16.reuse ;  /* 0x0000001fff117819 */ /* 0x100fe20000011410 */
[----:B------:R-:W2:Y:S01]  /*1980*/  @!P1 LDC.64 R4, c[0x0][0x228] ;  /* 0x00008a00ff049b82 */ /* 0x000ea20000000a00 */
[-C--:B------:R-:W-:Y:S01]  /*1990*/  ISETP.GE.AND P6, PT, R22, R147.reuse, PT ;  /* 0x000000931600720c */ /* 0x080fe20003fc6270 */
[----:B------:R-:W-:Y:S01]  /*19a0*/  UMOV UR5, 0x400 ;  /* 0x0000040000057882 */ /* 0x000fe20000000000 */
[----:B------:R-:W-:Y:S01]  /*19b0*/  ISETP.GE.AND P2, PT, R20, R147, PT ;  /* 0x000000931400720c */ /* 0x000fe20003f46270 */
[----:B------:R-:W-:Y:S01]  /*19c0*/  IMAD.WIDE R42, R43, 0x40, R16 ;  /* 0x000000402b2a7825 */ /* 0x000fe200078e0210 */
[----:B------:R-:W-:-:S09]  /*19d0*/  SHF.R.S32.HI R115, RZ, 0x5, R116 ;  /* 0x00000005ff737819 */ /* 0x000fd20000011474 */
[----:B------:R-:W3:Y:S01]  /*19e0*/  @!P6 S2R R31, SR_CgaCtaId ;  /* 0x00000000001fe919 */ /* 0x000ee20000008800 */
[C---:B-1----:R-:W-:Y:S01]  /*19f0*/  @P1 IMAD.WIDE.U32 R46, R18.reuse, R10, RZ ;  /* 0x0000000a122e1225 */ /* 0x042fe200078e00ff */
[----:B------:R-:W1:Y:S03]  /*1a00*/  @!P2 S2R R25, SR_CgaCtaId ;  /* 0x000000000019a919 */ /* 0x000e660000008800 */
[----:B------:R-:W-:Y:S02]  /*1a10*/  @P1 IMAD R18, R18, R11, R47 ;  /* 0x0000000b12121224 */ /* 0x000fe400078e022f */
[-C--:B--2---:R-:W-:Y:S02]  /*1a20*/  @!P1 IMAD R2, R13, R4.reuse, RZ ;  /* 0x000000040d029224 */ /* 0x084fe400078e02ff */
[----:B------:R-:W-:-:S04]  /*1a30*/  @!P1 IMAD.WIDE.U32 R10, R157, R4, RZ ;  /* 0x000000049d0a9225 */ /* 0x000fc800078e00ff */
[----:B------:R-:W-:Y:S01]  /*1a40*/  @!P1 IMAD R5, R157, R5, R2 ;  /* 0x000000059d059224 */ /* 0x000fe200078e0202 */
[----:B------:R-:W-:Y:S01]  /*1a50*/  @!P1 MOV R46, R10 ;  /* 0x0000000a002e9202 */ /* 0x000fe20000000f00 */
[----:B------:R-:W-:Y:S02]  /*1a60*/  IMAD.SHL.U32 R2, R153, 0x40, RZ ;  /* 0x0000004099027824 */ /* 0x000fe400078e00ff */
[----:B------:R-:W-:Y:S01]  /*1a70*/  @!P1 IMAD.IADD R18, R11, 0x1, R5 ;  /* 0x000000010b129824 */ /* 0x000fe200078e0205 */
[----:B------:R-:W-:Y:S01]  /*1a80*/  LOP3.LUT R5, R0, 0xfffffff8, RZ, 0xc0, !PT ;  /* 0xfffffff800057812 */ /* 0x000fe200078ec0ff */
[----:B------:R-:W2:Y:S01]  /*1a90*/  @!P4 LDC.64 R10, c[0x0][0x240] ;  /* 0x00009000ff0acb82 */ /* 0x000ea20000000a00 */
[----:B------:R-:W-:Y:S01]  /*1aa0*/  ISETP.GE.AND P1, PT, R24, R147, PT ;  /* 0x000000931800720c */ /* 0x000fe20003f26270 */
[----:B------:R-:W-:Y:S02]  /*1ab0*/  IMAD.IADD R19, R113, 0x1, -R2 ;  /* 0x0000000171137824 */ /* 0x000fe400078e0a02 */
[----:B------:R-:W-:-:S03]  /*1ac0*/  IMAD.IADD R0, R6, 0x1, -R5 ;  /* 0x0000000106007824 */ /* 0x000fc600078e0a05 */
[----:B------:R-:W-:Y:S01]  /*1ad0*/  ISETP.GE.AND P5, PT, R16, R19, PT ;  /* 0x000000131000720c */ /* 0x000fe20003fa6270 */
[----:B------:R-:W-:Y:S01]  /*1ae0*/  IMAD.SHL.U32 R41, R0, 0x8, RZ ;  /* 0x0000000800297824 */ /* 0x000fe200078e00ff */
[----:B------:R-:W4:Y:S04]  /*1af0*/  @!P4 LDC.64 R4, c[0x0][0x210] ;  /* 0x00008400ff04cb82 */ /* 0x000f280000000a00 */
[----:B------:R-:W-:Y:S01]  /*1b00*/  IADD3 R26, P3, R41, R26, RZ ;  /* 0x0000001a291a7210 */ /* 0x000fe20007f7e0ff */
[----:B------:R-:W3:Y:S01]  /*1b10*/  @!P1 S2R R12, SR_CgaCtaId ;  /* 0x00000000000c9919 */ /* 0x000ee20000008800 */
[----:B------:R-:W-:-:S05]  /*1b20*/  SHF.R.S32.HI R15, RZ, 0x1f, R41 ;  /* 0x0000001fff0f7819 */ /* 0x000fca0000011429 */
[----:B------:R-:W-:Y:S01]  /*1b30*/  IMAD.X R27, R15, 0x1, R28, P3 ;  /* 0x000000010f1b7824 */ /* 0x000fe200018e061c */
[----:B------:R-:W-:Y:S01]  /*1b40*/  IADD3 R46, P3, R41, R46, RZ ;  /* 0x0000002e292e7210 */ /* 0x000fe20007f7e0ff */
[----:B------:R-:W1:Y:S01]  /*1b50*/  @!P5 S2R R23, SR_CgaCtaId ;  /* 0x000000000017d919 */ /* 0x000e620000008800 */
[----:B------:R-:W-:Y:S01]  /*1b60*/  @!P5 MOV R28, 0x400 ;  /* 0x00000400001cd802 */ /* 0x000fe20000000f00 */
[----:B--2---:R-:W-:Y:S02]  /*1b70*/  @!P4 IMAD R13, R43, R10, RZ ;  /* 0x0000000a2b0dc224 */ /* 0x004fe400078e02ff */
[----:B------:R-:W-:Y:S01]  /*1b80*/  IMAD.X R47, R15, 0x1, R18, P3 ;  /* 0x000000010f2f7824 */ /* 0x000fe200018e0612 */
[----:B------:R-:W-:Y:S01]  /*1b90*/  IADD3 R36, P3, R41, R36, RZ ;  /* 0x0000002429247210 */ /* 0x000fe20007f7e0ff */
[----:B------:R-:W-:Y:S01]  /*1ba0*/  @!P4 IMAD R13, R42, R11, R13 ;  /* 0x0000000b2a0dc224 */ /* 0x000fe200078e020d */
[----:B------:R-:W-:Y:S01]  /*1bb0*/  SHF.L.U32 R18, R16, 0x6, RZ ;  /* 0x0000000610127819 */ /* 0x000fe200000006ff */
[----:B------:R-:W-:Y:S01]  /*1bc0*/  IMAD.WIDE.U32 R38, R38, UR4, R46 ;  /* 0x0000000426267c25 */ /* 0x000fe2000f8e002e */
[----:B------:R-:W2:Y:S02]  /*1bd0*/  S2UR UR4, SR_CgaCtaId ;  /* 0x00000000000479c3 */ /* 0x000ea40000008800 */
[----:B------:R-:W-:Y:S01]  /*1be0*/  LOP3.LUT R18, R18, 0x1c0, RZ, 0xc0, !PT ;  /* 0x000001c012127812 */ /* 0x000fe200078ec0ff */
[----:B------:R-:W-:Y:S01]  /*1bf0*/  IMAD.IADD R45, R39, 0x1, R45 ;  /* 0x00000001272d7824 */ /* 0x000fe200078e022d */
[----:B------:R-:W-:Y:S01]  /*1c00*/  @!P1 MOV R39, 0x400 ;  /* 0x0000040000279802 */ /* 0x000fe20000000f00 */
[----:B------:R-:W-:Y:S01]  /*1c10*/  @!P4 IMAD.MOV.U32 R44, RZ, RZ, R38 ;  /* 0x000000ffff2cc224 */ /* 0x000fe200078e0026 */
[----:B------:R-:W-:Y:S01]  /*1c20*/  LOP3.LUT R11, R18, 0x38, R41, 0xf8, !PT ;  /* 0x00000038120b7812 */ /* 0x000fe200078ef829 */
[----:B------:R-:W-:Y:S01]  /*1c30*/  IMAD.X R37, R15, 0x1, R14, P3 ;  /* 0x000000010f257824 */ /* 0x000fe200018e060e */
[----:B------:R-:W-:Y:S01]  /*1c40*/  SHF.R.U32.HI R18, RZ, 0x3, R18 ;  /* 0x00000003ff127819 */ /* 0x000fe20000011612 */
[----:B------:R-:W1:Y:S01]  /*1c50*/  @!P1 LDC.64 R14, c[0x0][0x240] ;  /* 0x00009000ff0e9b82 */ /* 0x000e620000000a00 */
[----:B------:R-:W-:-:S02]  /*1c60*/  @!P4 IMAD.WIDE.U32 R48, R42, R10, R44 ;  /* 0x0000000a2a30c225 */ /* 0x000fc400078e002c */
[----:B------:R-:W-:Y:S02]  /*1c70*/  LOP3.LUT R18, R11, R18, RZ, 0x3c, !PT ;  /* 0x000000120b127212 */ /* 0x000fe400078e3cff */
[----:B------:R-:W-:Y:S01]  /*1c80*/  @!P4 IMAD.IADD R10, R49, 0x1, R13 ;  /* 0x00000001310ac824 */ /* 0x000fe200078e020d */
[----:B----4-:R-:W-:Y:S01]  /*1c90*/  @!P4 LEA R46, P3, R48, R4, 0x1 ;  /* 0x00000004302ec211 */ /* 0x010fe200078608ff */
[----:B------:R-:W-:Y:S01]  /*1ca0*/  @!P1 IMAD.MOV.U32 R49, RZ, RZ, R45 ;  /* 0x000000ffff319224 */ /* 0x000fe200078e002d */
[----:B---3--:R-:W-:Y:S01]  /*1cb0*/  @!P1 LEA R39, R12, R39, 0x18 ;  /* 0x000000270c279211 */ /* 0x008fe200078ec0ff */
[----:B------:R-:W-:Y:S01]  /*1cc0*/  @!P2 IMAD.MOV.U32 R44, RZ, RZ, R38 ;  /* 0x000000ffff2ca224 */ /* 0x000fe200078e0026 */
[----:B------:R-:W-:Y:S01]  /*1cd0*/  @!P4 LEA.HI.X R47, R48, R5, R10, 0x1, P3 ;  /* 0x00000005302fc211 */ /* 0x000fe200018f0c0a */
[----:B------:R-:W-:Y:S01]  /*1ce0*/  @!P1 IMAD.MOV.U32 R48, RZ, RZ, R38 ;  /* 0x000000ffff309224 */ /* 0x000fe200078e0026 */
[----:B------:R-:W3:Y:S01]  /*1cf0*/  @!P1 LDC.64 R4, c[0x0][0x210] ;  /* 0x00008400ff049b82 */ /* 0x000ee20000000a00 */
[----:B------:R-:W-:Y:S01]  /*1d00*/  @!P1 IADD3 R32, P3, R42, 0x10, RZ ;  /* 0x000000102a209810 */ /* 0x000fe20007f7e0ff */
[----:B------:R-:W-:Y:S01]  /*1d10*/  IMAD.WIDE.U32 R36, R16, R8, R36 ;  /* 0x0000000810247225 */ /* 0x000fe200078e0024 */
[----:B------:R-:W-:Y:S01]  /*1d20*/  @!P6 MOV R12, 0x400 ;  /* 0x00000400000ce802 */ /* 0x000fe20000000f00 */
[----:B--2---:R-:W-:Y:S01]  /*1d30*/  ULEA UR4, UR4, UR5, 0x18 ;  /* 0x0000000504047291 */ /* 0x004fe2000f8ec03f */
[----:B------:R-:W-:Y:S01]  /*1d40*/  @!P2 MOV R10, 0x400 ;  /* 0x00000400000aa802 */ /* 0x000fe20000000f00 */
[----:B------:R-:W-:Y:S01]  /*1d50*/  @!P1 IMAD.X R41, RZ, RZ, R43, P3 ;  /* 0x000000ffff299224 */ /* 0x000fe200018e062b */
[----:B------:R-:W-:Y:S01]  /*1d60*/  LEA.HI R11, R7, R6, RZ, 0x6 ;  /* 0x00000006070b7211 */ /* 0x000fe200078f30ff */
[----:B------:R-:W-:Y:S01]  /*1d70*/  IMAD.MOV.U32 R127, RZ, RZ, R36 ;  /* 0x000000ffff7f7224 */ /* 0x000fe200078e0024 */
[----:B------:R-:W-:Y:S01]  /*1d80*/  @!P6 LEA R31, R31, R12, 0x18 ;  /* 0x0000000c1f1fe211 */ /* 0x000fe200078ec0ff */
[----:B------:R-:W-:Y:S01]  /*1d90*/  IMAD.WIDE.U32 R26, R3, UR6, R26 ;  /* 0x00000006031a7c25 */ /* 0x000fe2000f8e001a */
[----:B-1----:R-:W-:Y:S01]  /*1da0*/  @!P2 LEA R25, R25, R10, 0x18 ;  /* 0x0000000a1919a211 */ /* 0x002fe200078ec0ff */
[----:B------:R-:W1:Y:S01]  /*1db0*/  @!P6 LDC.64 R12, c[0x0][0x240] ;  /* 0x00009000ff0ceb82 */ /* 0x000e620000000a00 */
[----:B------:R-:W-:Y:S01]  /*1dc0*/  SHF.L.U32 R11, R11, 0x3, RZ ;  /* 0x000000030b0b7819 */ /* 0x000fe200000006ff */
[-C--:B------:R-:W-:Y:S01]  /*1dd0*/  @!P1 IMAD R10, R41, R14.reuse, RZ ;  /* 0x0000000e290a9224 */ /* 0x080fe200078e02ff */
[----:B------:R-:W-:Y:S01]  /*1de0*/  @!P6 IADD3 R30, P3, R42, 0x20, RZ ;  /* 0x000000202a1ee810 */ /* 0x000fe20007f7e0ff */
[----:B------:R-:W-:Y:S01]  /*1df0*/  @!P1 IMAD.WIDE.U32 R48, R32, R14, R48 ;  /* 0x0000000e20309225 */ /* 0x000fe200078e0030 */
[----:B------:R-:W-:-:S02]  /*1e00*/  @!P5 LEA R23, R23, R28, 0x18 ;  /* 0x0000001c1717d211 */ /* 0x000fc400078ec0ff */
[----:B------:R-:W-:Y:S01]  /*1e10*/  LOP3.LUT R18, R18, 0xfffffe00, R11, 0xf8, !PT ;  /* 0xfffffe0012127812 */ /* 0x000fe200078ef80b */
[----:B------:R-:W-:Y:S02]  /*1e20*/  @!P1 IMAD R15, R32, R15, R10 ;  /* 0x0000000f200f9224 */ /* 0x000fe400078e020a */
[----:B------:R-:W-:Y:S01]  /*1e30*/  @!P6 IMAD.X R41, RZ, RZ, R43, P3 ;  /* 0x000000ffff29e224 */ /* 0x000fe200018e062b */
[----:B------:R-:W2:Y:S01]  /*1e40*/  @!P2 LDC.64 R10, c[0x0][0x240] ;  /* 0x00009000ff0aab82 */ /* 0x000ea20000000a00 */
[----:B------:R-:W-:Y:S01]  /*1e50*/  @!P2 IADD3 R28, P3, R42, 0x30, RZ ;  /* 0x000000302a1ca810 */ /* 0x000fe20007f7e0ff */
[C---:B------:R-:W-:Y:S01]  /*1e60*/  @!P2 IMAD R25, R18.reuse, 0x2, R25 ;  /* 0x000000021219a824 */ /* 0x040fe200078e0219 */
[----:B------:R-:W-:Y:S01]  /*1e70*/  @!P1 IADD3 R32, R49, R15, RZ ;  /* 0x0000000f31209210 */ /* 0x000fe20007ffe0ff */
[C---:B------:R-:W-:Y:S01]  /*1e80*/  @!P5 IMAD R23, R18.reuse, 0x2, R23 ;  /* 0x000000021217d824 */ /* 0x040fe200078e0217 */
[----:B------:R-:W-:Y:S01]  /*1e90*/  LEA R155, R18, UR4, 0x1 ;  /* 0x00000004129b7c11 */ /* 0x000fe2000f8e08ff */
[----:B------:R-:W-:Y:S01]  /*1ea0*/  @!P2 IMAD.X R43, RZ, RZ, R43, P3 ;  /* 0x000000ffff2ba224 */ /* 0x000fe200018e062b */
[----:B---3--:R-:W-:Y:S01]  /*1eb0*/  @!P1 LEA R50, P3, R48, R4, 0x1 ;  /* 0x0000000430329211 */ /* 0x008fe200078608ff */
[----:B------:R-:W3:Y:S01]  /*1ec0*/  @!P6 LDC.64 R14, c[0x0][0x210] ;  /* 0x00008400ff0eeb82 */ /* 0x000ee20000000a00 */
[----:B------:R-:W-:Y:S01]  /*1ed0*/  @!P1 LEA R39, R18, R39, 0x1 ;  /* 0x0000002712279211 */ /* 0x000fe200078e08ff */
[----:B------:R-:W-:Y:S01]  /*1ee0*/  @!PT LDS RZ, [RZ] ;  /* 0x00000000fffff984 */ /* 0x000fe20000000800 */
[----:B------:R-:W-:Y:S01]  /*1ef0*/  @!PT LDS RZ, [RZ] ;  /* 0x00000000fffff984 */ /* 0x000fe20000000800 */
[----:B------:R-:W-:Y:S01]  /*1f00*/  @!PT LDS RZ, [RZ] ;  /* 0x00000000fffff984 */ /* 0x000fe20000000800 */
[----:B------:R-:W-:Y:S01]  /*1f10*/  @!P4 LDGSTS.E.BYPASS.LTC128B.128 [R155], desc[UR12][R46.64] ;  /* 0x000000002e9bcfae */ /* 0x000fe2000b901d4c */
[----:B------:R-:W-:-:S02]  /*1f20*/  @!P1 LEA.HI.X R51, R48, R5, R32, 0x1, P3 ;  /* 0x0000000530339211 */ /* 0x000fc400018f0c20 */
[----:B------:R-:W-:Y:S01]  /*1f30*/  ISETP.GE.AND P3, PT, R24, R19, PT ;  /* 0x000000131800720c */ /* 0x000fe20003f66270 */
[----:B------:R4:W-:Y:S01]  /*1f40*/  @!P4 LDGSTS.E.BYPASS.LTC128B.128 [R155+0x2000], desc[UR12][R46.64+0x80] ;  /* 0x020000802e9bcfae */ /* 0x0009e2000b901d4c */
[----:B-1----:R-:W-:Y:S01]  /*1f50*/  @!P6 IMAD R32, R41, R12, RZ ;  /* 0x0000000c2920e224 */ /* 0x002fe200078e02ff */
[----:B------:R-:W1:Y:S01]  /*1f60*/  @!P2 LDC.64 R4, c[0x0][0x210] ;  /* 0x00008400ff04ab82 */ /* 0x000e620000000a00 */
[----:B------:R-:W-:Y:S01]  /*1f70*/  @!P6 LEA R31, R18, R31, 0x1 ;  /* 0x0000001f121fe211 */ /* 0x000fe200078e08ff */
[----:B------:R-:W-:Y:S01]  /*1f80*/  @!P1 LDGSTS.E.BYPASS.LTC128B.128 [R39+0x800], desc[UR12][R50.64] ;  /* 0x0080000032279fae */ /* 0x000fe2000b901d4c */
[----:B------:R-:W-:-:S03]  /*1f90*/  @!P6 IMAD R32, R30, R13, R32 ;  /* 0x0000000d1e20e224 */ /* 0x000fc600078e0220 */
[----:B------:R1:W-:Y:S01]  /*1fa0*/  @!P1 LDGSTS.E.BYPASS.LTC128B.128 [R39+0x2800], desc[UR12][R50.64+0x80] ;  /* 0x0280008032279fae */ /* 0x0003e2000b901d4c */
[----:B------:R-:W-:-:S05]  /*1fb0*/  IADD3 R34, P1, R16, R35, RZ ;  /* 0x0000002310227210 */ /* 0x000fca0007f3e0ff */
        /* <DEDUP_REMOVED lines=8> */
[----:B--2---:R-:W-:-:S04]  /*2040*/  @!P2 IMAD.WIDE.U32 R44, R28, R10, R44 ;  /* 0x0000000a1c2ca225 */ /* 0x004fc800078e002c */
[----:B------:R-:W-:Y:S02]  /*2050*/  @!P6 IMAD.WIDE.U32 R46, R30, R12, R46 ;  /* 0x0000000c1e2ee225 */ /* 0x000fe400078e002e */
[----:B------:R-:W2:Y:S02]  /*2060*/  @!P5 LDC.64 R12, c[0x0][0x218] ;  /* 0x00008600ff0cdb82 */ /* 0x000ea40000000a00 */
[----:B------:R-:W-:Y:S01]  /*2070*/  @!P2 IMAD R30, R43, R10, RZ ;  /* 0x0000000a2b1ea224 */ /* 0x000fe200078e02ff */
[----:B---3--:R-:W-:Y:S01]  /*2080*/  @!P6 LEA R14, P4, R46, R14, 0x1 ;  /* 0x0000000e2e0ee211 */ /* 0x008fe200078808ff */
[----:B------:R-:W-:Y:S02]  /*2090*/  @!P6 IMAD.IADD R32, R47, 0x1, R32 ;  /* 0x000000012f20e824 */ /* 0x000fe400078e0220 */
[----:B------:R-:W-:Y:S02]  /*20a0*/  @!P2 IMAD R30, R28, R11, R30 ;  /* 0x0000000b1c1ea224 */ /* 0x000fe400078e021e */
[----:B------:R-:W3:Y:S01]  /*20b0*/  @!P3 LDC.64 R10, c[0x0][0x218] ;  /* 0x00008600ff0abb82 */ /* 0x000ee20000000a00 */
[----:B------:R-:W-:Y:S01]  /*20c0*/  @!P6 LEA.HI.X R15, R46, R15, R32, 0x1, P4 ;  /* 0x0000000f2e0fe211 */ /* 0x000fe200020f0c20 */
[----:B------:R-:W-:Y:S01]  /*20d0*/  @!P2 IMAD.IADD R30, R45, 0x1, R30 ;  /* 0x000000012d1ea824 */ /* 0x000fe200078e021e */
[----:B-1----:R-:W-:Y:S01]  /*20e0*/  @!P2 LEA R38, P4, R44, R4, 0x1 ;  /* 0x000000042c26a211 */ /* 0x002fe200078808ff */
[----:B------:R-:W-:-:S02]  /*20f0*/  IMAD.WIDE.U32 R42, R8, 0x20, RZ ;  /* 0x00000020082a7825 */ /* 0x000fc400078e00ff */
[----:B------:R-:W-:Y:S01]  /*2100*/  @!P6 LDGSTS.E.BYPASS.LTC128B.128 [R31+0x1000], desc[UR12][R14.64] ;  /* 0x010000000e1fefae */ /* 0x000fe2000b901d4c */
[----:B------:R-:W-:Y:S02]  /*2110*/  @!P2 LEA.HI.X R39, R44, R5, R30, 0x1, P4 ;  /* 0x000000052c27a211 */ /* 0x000fe400020f0c1e */
[----:B------:R-:W1:Y:S01]  /*2120*/  @!P1 LDC.64 R4, c[0x0][0x218] ;  /* 0x00008600ff049b82 */ /* 0x000e620000000a00 */
[----:B------:R4:W-:Y:S01]  /*2130*/  @!P6 LDGSTS.E.BYPASS.LTC128B.128 [R31+0x3000], desc[UR12][R14.64+0x80] ;  /* 0x030000800e1fefae */ /* 0x0009e2000b901d4c */
[----:B------:R-:W-:-:S03]  /*2140*/  ISETP.GE.AND P6, PT, R20, R19, PT ;  /* 0x000000131400720c */ /* 0x000fc60003fc6270 */
[----:B------:R-:W-:Y:S01]  /*2150*/  @!P2 LDGSTS.E.BYPASS.LTC128B.128 [R25+0x1800], desc[UR12][R38.64] ;  /* 0x018000002619afae */ /* 0x000fe2000b901d4c */
[----:B--2---:R-:W-:-:S03]  /*2160*/  @!P5 LEA R36, P4, R127, R12, 0x1 ;  /* 0x0000000c7f24d211 */ /* 0x004fc600078808ff */
[----:B------:R2:W-:Y:S01]  /*2170*/  @!P2 LDGSTS.E.BYPASS.LTC128B.128 [R25+0x3800], desc[UR12][R38.64+0x80] ;  /* 0x038000802619afae */ /* 0x0005e2000b901d4c */
[C---:B------:R-:W-:Y:S02]  /*2180*/  @!P3 LEA R12, P2, R8.reuse, R127, 0x4 ;  /* 0x0000007f080cb211 */ /* 0x040fe400078420ff */
[----:B------:R-:W-:Y:S02]  /*2190*/  @!P5 LEA.HI.X R37, R127, R13, R126, 0x1, P4 ;  /* 0x0000000d7f25d211 */ /* 0x000fe400020f0c7e */
[----:B------:R-:W-:Y:S02]  /*21a0*/  @!P3 LEA.HI.X R13, R8, R126, R9, 0x4, P2 ;  /* 0x0000007e080db211 */ /* 0x000fe400010f2409 */
[C---:B---3--:R-:W-:Y:S01]  /*21b0*/  @!P3 LEA R40, P4, R12.reuse, R10, 0x1 ;  /* 0x0000000a0c28b211 */ /* 0x048fe200078808ff */
[----:B------:R-:W-:Y:S01]  /*21c0*/  @!P5 LDGSTS.E.BYPASS.LTC128B.128 [R23+0x4000], desc[UR12][R36.64] ;  /* 0x040000002417dfae */ /* 0x000fe2000b901d4c */
[----:B------:R-:W-:Y:S02]  /*21d0*/  @!P3 MOV R10, 0x400 ;  /* 0x00000400000ab802 */ /* 0x000fe40000000f00 */
[----:B------:R-:W-:Y:S01]  /*21e0*/  @!P3 LEA.HI.X R41, R12, R11, R13, 0x1, P4 ;  /* 0x0000000b0c29b211 */ /* 0x000fe200020f0c0d */
[----:B------:R-:W-:Y:S01]  /*21f0*/  @!P5 LDGSTS.E.BYPASS.LTC128B.128 [R23+0x6000], desc[UR12][R36.64+0x80] ;  /* 0x060000802417dfae */ /* 0x000fe2000b901d4c */
[----:B------:R-:W-:-:S02]  /*2200*/  @!P3 LEA R17, R17, R10, 0x18 ;  /* 0x0000000a1111b211 */ /* 0x000fc400078ec0ff */
[-C--:B------:R-:W-:Y:S01]  /*2210*/  ISETP.GE.AND P4, PT, R24, R19.reuse, PT ;  /* 0x000000131800720c */ /* 0x080fe20003f86270 */
[----:B------:R-:W3:Y:S01]  /*2220*/  @!P1 S2R R13, SR_CgaCtaId ;  /* 0x00000000000d9919 */ /* 0x000ee20000008800 */
[----:B------:R-:W-:Y:S01]  /*2230*/  ISETP.GE.AND P5, PT, R16, R19, PT ;  /* 0x000000131000720c */ /* 0x000fe20003fa6270 */
[----:B------:R-:W-:Y:S01]  /*2240*/  @!P3 IMAD R17, R18, 0x2, R17 ;  /* 0x000000021211b824 */ /* 0x000fe200078e0211 */
[----:B----4-:R-:W-:Y:S01]  /*2250*/  SHF.L.U32 R15, R9, 0x5, RZ ;  /* 0x00000005090f7819 */ /* 0x010fe200000006ff */
[----:B------:R-:W4:Y:S01]  /*2260*/  @!P6 S2R R12, SR_CgaCtaId ;  /* 0x00000000000ce919 */ /* 0x000f220000008800 */
[----:B------:R-:W-:Y:S01]  /*2270*/  @!P1 IADD3 R14, P2, R127, R42, RZ ;  /* 0x0000002a7f0e9210 */ /* 0x000fe20007f5e0ff */
[----:B------:R-:W3:Y:S01]  /*2280*/  LDC.64 R10, c[0x0][0x250] ;  /* 0x00009400ff0a7b82 */ /* 0x000ee20000000a00 */
[----:B------:R-:W-:Y:S01]  /*2290*/  SHF.L.U32 R16, R16, 0x3, RZ ;  /* 0x0000000310107819 */ /* 0x000fe200000006ff */
[----:B------:R-:W-:Y:S01]  /*22a0*/  @!P3 LDGSTS.E.BYPASS.LTC128B.128 [R17+0x4800], desc[UR12][R40.64] ;  /* 0x048000002811bfae */ /* 0x000fe2000b901d4c */
[----:B------:R-:W-:-:S02]  /*22b0*/  @!P1 IADD3.X R15, R126, R43, R15, P2, !PT ;  /* 0x0000002b7e0f9210 */ /* 0x000fc400017fe40f */
[C---:B-1----:R-:W-:Y:S01]  /*22c0*/  @!P1 LEA R24, P2, R14.reuse, R4, 0x1 ;  /* 0x000000040e189211 */ /* 0x042fe200078408ff */
[----:B------:R1:W-:Y:S01]  /*22d0*/  @!P3 LDGSTS.E.BYPASS.LTC128B.128 [R17+0x6800], desc[UR12][R40.64+0x80] ;  /* 0x068000802811bfae */ /* 0x0003e2000b901d4c */
[----:B------:R-:W-:Y:S01]  /*22e0*/  LEA.HI R4, R7, R6, RZ, 0x4 ;  /* 0x0000000607047211 */ /* 0x000fe200078f20ff */
[----:B------:R-:W-:Y:S01]  /*22f0*/  IMAD.MOV.U32 R7, RZ, RZ, 0x10 ;  /* 0x00000010ff077424 */ /* 0x000fe200078e00ff */
[----:B--2---:R-:W-:Y:S02]  /*2300*/  @!P1 LEA.HI.X R25, R14, R5, R15, 0x1, P2 ;  /* 0x000000050e199211 */ /* 0x004fe400010f0c0f */
[----:B------:R-:W-:Y:S02]  /*2310*/  LOP3.LUT R5, R4, 0xfffffff0, RZ, 0xc0, !PT ;  /* 0xfffffff004057812 */ /* 0x000fe400078ec0ff */
[----:B------:R-:W-:Y:S01]  /*2320*/  SHF.R.S32.HI R15, RZ, 0x4, R4 ;  /* 0x00000004ff0f7819 */ /* 0x000fe20000011404 */
[----:B------:R-:W-:Y:S01]  /*2330*/  IMAD R4, R21, UR6, RZ ;  /* 0x0000000615047c24 */ /* 0x000fe2000f8e02ff */
[-C--:B------:R-:W-:Y:S01]  /*2340*/  ISETP.GE.AND P3, PT, R22, R19.reuse, PT ;  /* 0x000000131600720c */ /* 0x080fe20003f66270 */
[----:B------:R-:W-:Y:S01]  /*2350*/  @!P6 IMAD.MOV.U32 R21, RZ, RZ, R126 ;  /* 0x000000ffff15e224 */ /* 0x000fe200078e007e */
[----:B------:R-:W-:Y:S01]  /*2360*/  ISETP.GE.AND P2, PT, R20, R19, PT ;  /* 0x000000131400720c */ /* 0x000fe20003f46270 */
[----:B------:R-:W-:Y:S01]  /*2370*/  IMAD.IADD R19, R6, 0x1, -R5 ;  /* 0x0000000106137824 */ /* 0x000fe200078e0a05 */
[----:B------:R-:W-:-:S02]  /*2380*/  LEA.HI R20, R15, R15, RZ, 0x1 ;  /* 0x0000000f0f147211 */ /* 0x000fc400078f08ff */
[----:B------:R-:W-:Y:S02]  /*2390*/  @!P1 MOV R22, 0x400 ;  /* 0x0000040000169802 */ /* 0x000fe40000000f00 */
[----:B------:R-:W-:Y:S01]  /*23a0*/  SHF.R.S32.HI R14, RZ, 0x1f, R19 ;  /* 0x0000001fff0e7819 */ /* 0x000fe20000011413 */
[----:B---3--:R-:W-:Y:S01]  /*23b0*/  IMAD R29, R29, R10, RZ ;  /* 0x0000000a1d1d7224 */ /* 0x008fe200078e02ff */
[----:B------:R-:W-:Y:S02]  /*23c0*/  LOP3.LUT R20, R20, 0xfffffffe, RZ, 0xc0, !PT ;  /* 0xfffffffe14147812 */ /* 0x000fe400078ec0ff */
[----:B------:R-:W-:Y:S01]  /*23d0*/  LEA.HI R14, R14, R19, RZ, 0x3 ;  /* 0x000000130e0e7211 */ /* 0x000fe200078f18ff */
[----:B------:R-:W-:Y:S02]  /*23e0*/  IMAD R29, R34, R11, R29 ;  /* 0x0000000b221d7224 */ /* 0x000fe400078e021d */
[----:B-1----:R-:W-:Y:S01]  /*23f0*/  IMAD R17, R3, UR7, R4 ;  /* 0x0000000703117c24 */ /* 0x002fe2000f8e0204 */
[----:B------:R-:W-:Y:S01]  /*2400*/  IADD3 R3, R15, -R20, RZ ;  /* 0x800000140f037210 */ /* 0x000fe20007ffe0ff */
[----:B------:R-:W1:Y:S01]  /*2410*/  @!P6 LDC.64 R4, c[0x0][0x218] ;  /* 0x00008600ff04eb82 */ /* 0x000e620000000a00 */
[----:B------:R-:W-:Y:S01]  /*2420*/  @!P6 MOV R15, 0x400 ;  /* 0x00000400000fe802 */ /* 0x000fe20000000f00 */
[----:B------:R-:W-:Y:S01]  /*2430*/  IMAD.IADD R27, R27, 0x1, R17 ;  /* 0x000000011b1b7824 */ /* 0x000fe200078e0211 */
[----:B------:R-:W-:-:S02]  /*2440*/  LOP3.LUT R20, R14, 0xfffffff8, RZ, 0xc0, !PT ;  /* 0xfffffff80e147812 */ /* 0x000fc400078ec0ff */
[----:B------:R-:W-:Y:S01]  /*2450*/  @!P1 LEA R17, R13, R22, 0x18 ;  /* 0x000000160d119211 */ /* 0x000fe200078ec0ff */
[----:B------:R-:W-:Y:S01]  /*2460*/  IMAD.WIDE.U32 R34, R34, R10, R26 ;  /* 0x0000000a22227225 */ /* 0x000fe200078e001a */
[----:B----4-:R-:W-:-:S03]  /*2470*/  @!P6 LEA R13, R12, R15, 0x18 ;  /* 0x0000000f0c0de211 */ /* 0x010fc600078ec0ff */
[----:B------:R-:W-:Y:S02]  /*2480*/  IMAD.IADD R12, R19, 0x1, -R20 ;  /* 0x00000001130c7824 */ /* 0x000fe400078e0a14 */
[----:B------:R-:W-:Y:S02]  /*2490*/  @!P6 IMAD.MOV.U32 R20, RZ, RZ, R127 ;  /* 0x000000ffff14e224 */ /* 0x000fe400078e007f */
[----:B------:R-:W-:Y:S02]  /*24a0*/  @!P1 IMAD R17, R18, 0x2, R17 ;  /* 0x0000000212119824 */ /* 0x000fe400078e0211 */
[----:B------:R-:W-:Y:S02]  /*24b0*/  @!P6 IMAD R19, R9, 0x30, RZ ;  /* 0x000000300913e824 */ /* 0x000fe400078e02ff */
[----:B------:R-:W-:Y:S01]  /*24c0*/  @!P6 IMAD.WIDE.U32 R20, R8, 0x30, R20 ;  /* 0x000000300814e825 */ /* 0x000fe200078e0014 */
[----:B------:R-:W-:Y:S03]  /*24d0*/  @!P1 LDGSTS.E.BYPASS.LTC128B.128 [R17+0x5000], desc[UR12][R24.64] ;  /* 0x0500000018119fae */ /* 0x000fe6000b901d4c */
[----:B------:R-:W-:Y:S01]  /*24e0*/  @!P6 IMAD R23, R18, 0x2, R13 ;  /* 0x000000021217e824 */ /* 0x000fe200078e020d */
[----:B------:R-:W-:Y:S01]  /*24f0*/  @!P1 LDGSTS.E.BYPASS.LTC128B.128 [R17+0x7000], desc[UR12][R24.64+0x80] ;  /* 0x0700008018119fae */ /* 0x000fe2000b901d4c */
[----:B------:R-:W-:Y:S01]  /*2500*/  @!P6 IADD3 R19, R21, R19, RZ ;  /* 0x000000131513e210 */ /* 0x000fe20007ffe0ff */
[----:B------:R-:W-:Y:S01]  /*2510*/  IMAD.SHL.U32 R15, R0, 0x40, RZ ;  /* 0x00000040000f7824 */ /* 0x000fe200078e00ff */
[----:B-1----:R-:W-:Y:S01]  /*2520*/  @!P6 LEA R4, P1, R20, R4, 0x1 ;  /* 0x000000041404e211 */ /* 0x002fe200078208ff */
[----:B------:R-:W-:-:S02]  /*2530*/  IMAD.IADD R32, R35, 0x1, R29 ;  /* 0x0000000123207824 */ /* 0x000fc400078e021d */
[----:B------:R-:W-:Y:S01]  /*2540*/  IMAD.SHL.U32 R13, R12, 0x40, RZ ;  /* 0x000000400c0d7824 */ /* 0x000fe200078e00ff */
[----:B------:R-:W-:Y:S01]  /*2550*/  @!P6 LEA.HI.X R5, R20, R5, R19, 0x1, P1 ;  /* 0x000000051405e211 */ /* 0x000fe200008f0c13 */
[----:B------:R-:W-:Y:S01]  /*2560*/  IMAD.WIDE.U32 R18, R10, 0x20, RZ ;  /* 0x000000200a127825 */ /* 0x000fe200078e00ff */
[----:B------:R-:W-:Y:S02]  /*2570*/  LOP3.LUT R15, R15, 0x1c0, RZ, 0xc0, !PT ;  /* 0x000001c00f0f7812 */ /* 0x000fe400078ec0ff */
[C---:B------:R-:W-:Y:S01]  /*2580*/  LEA R150, P1, R34.reuse, UR8, 0x1 ;  /* 0x0000000822967c11 */ /* 0x040fe2000f8208ff */
[----:B------:R-:W-:Y:S01]  /*2590*/  @!P6 LDGSTS.E.BYPASS.LTC128B.128 [R23+0x5800], desc[UR12][R4.64] ;  /* 0x058000000417efae */ /* 0x000fe2000b901d4c */
[----:B------:R-:W-:Y:S02]  /*25a0*/  LOP3.LUT R16, R15, 0x8, R16, 0xf8, !PT ;  /* 0x000000080f107812 */ /* 0x000fe400078ef810 */
[----:B------:R-:W-:Y:S01]  /*25b0*/  SHF.R.U32.HI R15, RZ, 0x3, R15 ;  /* 0x00000003ff0f7819 */ /* 0x000fe2000001160f */
[----:B------:R1:W-:Y:S01]  /*25c0*/  @!P6 LDGSTS.E.BYPASS.LTC128B.128 [R23+0x7800], desc[UR12][R4.64+0x80] ;  /* 0x078000800417efae */ /* 0x0003e2000b901d4c */
[----:B------:R-:W-:-:S02]  /*25d0*/  LEA.HI.X R149, R34, UR9, R32, 0x1, P1 ;  /* 0x0000000922957c11 */ /* 0x000fc400088f0c20 */
[----:B------:R-:W-:Y:S01]  /*25e0*/  LOP3.LUT R16, R16, R15, RZ, 0x3c, !PT ;  /* 0x0000000f10107212 */ /* 0x000fe200078e3cff */
[----:B------:R-:W0:Y:S01]  /*25f0*/  LDGDEPBAR ;  /* 0x00000000000079af */ /* 0x000e220000000000 */
[----:B------:R-:W-:Y:S01]  /*2600*/  @!P4 IADD3 R18, P1, R150, R18, RZ ;  /* 0x000000129612c210 */ /* 0x000fe20007f3e0ff */
[----:B------:R-:W-:Y:S01]  /*2610*/  @!P2 IMAD.MOV.U32 R151, RZ, RZ, R149 ;  /* 0x000000ffff97a224 */ /* 0x000fe200078e0095 */
[C---:B------:R-:W-:Y:S01]  /*2620*/  LEA R145, R3.reuse, R16, 0x9 ;  /* 0x0000001003917211 */ /* 0x040fe200078e48ff */
[----:B------:R-:W-:Y:S01]  /*2630*/  IMAD.SHL.U32 R16, R3, 0x8, RZ ;  /* 0x0000000803107824 */ /* 0x000fe200078e00ff */
[----:B------:R-:W-:Y:S01]  /*2640*/  LOP3.LUT R3, R13, 0x1c0, RZ, 0xc0, !PT ;  /* 0x000001c00d037812 */ /* 0x000fe200078ec0ff */
[----:B------:R-:W-:Y:S01]  /*2650*/  @!P2 IMAD.WIDE.U32 R20, R10, 0x60, R150 ;  /* 0x000000600a14a825 */ /* 0x000fe200078e0096 */
[----:B------:R-:W-:Y:S02]  /*2660*/  LEA R145, R145, UR4, 0x1 ;  /* 0x0000000491917c11 */ /* 0x000fe4000f8e08ff */
[----:B------:R-:W-:Y:S01]  /*2670*/  LOP3.LUT R16, R3, 0x8, R16, 0xf8, !PT ;  /* 0x0000000803107812 */ /* 0x000fe200078ef810 */
[----:B------:R-:W-:Y:S01]  /*2680*/  @!P2 IMAD R15, R11, 0x60, RZ ;  /* 0x000000600b0fa824 */ /* 0x000fe200078e02ff */
[----:B------:R-:W-:Y:S01]  /*2690*/  SHF.R.U32.HI R3, RZ, 0x3, R3 ;  /* 0x00000003ff037819 */ /* 0x000fe20000011603 */
[----:B------:R-:W-:Y:S01]  /*26a0*/  @!P5 IMAD.MOV.U32 R151, RZ, RZ, R149 ;  /* 0x000000ffff97d224 */ /* 0x000fe200078e0095 */
[----:B------:R-:W-:-:S02]  /*26b0*/  IADD3 R143, R145, 0x4020, RZ ;  /* 0x00004020918f7810 */ /* 0x000fc40007ffe0ff */
[----:B------:R-:W-:Y:S02]  /*26c0*/  LOP3.LUT R3, R16, R3, RZ, 0x3c, !PT ;  /* 0x0000000310037212 */ /* 0x000fe400078e3cff */
[----:B------:R-:W-:Y:S01]  /*26d0*/  @!P2 IADD3 R15, R21, R15, RZ ;  /* 0x0000000f150fa210 */ /* 0x000fe20007ffe0ff */
[----:B-1----:R-:W-:Y:S01]  /*26e0*/  IMAD.SHL.U32 R4, R11, 0x20, RZ ;  /* 0x000000200b047824 */ /* 0x002fe200078e00ff */
[----:B------:R-:W-:-:S04]  /*26f0*/  DEPBAR.LE SB0, 0x0 ;  /* 0x000080000000791a */ /* 0x000fc80000000000 */
[----:B------:R-:W-:Y:S01]  /*2700*/  BAR.SYNC.DEFER_BLOCKING 0x0 ;  /* 0x0000000000007b1d */ /* 0x000fe20000010000 */
[----:B------:R-:W-:Y:S01]  /*2710*/  IMAD.SHL.U32 R5, R14, 0x40, RZ ;  /* 0x000000400e057824 */ /* 0x000fe200078e00ff */
[----:B------:R-:W-:Y:S01]  /*2720*/  @!P4 IADD3.X R19, R149, R19, R4, P1, !PT ;  /* 0x000000139513c210 */ /* 0x000fe20000ffe404 */
[----:B------:R-:W-:Y:S01]  /*2730*/  @!P2 IMAD.MOV.U32 R14, RZ, RZ, R20 ;  /* 0x000000ffff0ea224 */ /* 0x000fe200078e0014 */
[C---:B------:R-:W-:Y:S02]  /*2740*/  @!P3 LEA R20, P1, R10.reuse, R150, 0x6 ;  /* 0x000000960a14b211 */ /* 0x040fe400078230ff */
[----:B------:R-:W-:Y:S01]  /*2750*/  LOP3.LUT R4, R5, 0xfffffe00, RZ, 0xc0, !PT ;  /* 0xfffffe0005047812 */ /* 0x000fe200078ec0ff */
[----:B------:R-:W-:Y:S01]  /*2760*/  VIADD R5, R145, 0x4000 ;  /* 0x0000400091057836 */ /* 0x000fe20000000000 */
[----:B------:R-:W-:Y:S02]  /*2770*/  @!P3 LEA.HI.X R21, R10, R149, R11, 0x6, P1 ;  /* 0x000000950a15b211 */ /* 0x000fe400008f340b */
[CC--:B------:R-:W-:Y:S01]  /*2780*/  LEA R146, R115.reuse, R4.reuse, 0xa ;  /* 0x0000000473927211 */ /* 0x0c0fe200078e50ff */
[----:B------:R-:W-:Y:S01]  /*2790*/  IMAD R115, R115, 0x10, R117 ;  /* 0x0000001073737824 */ /* 0x000fe200078e0275 */
[----:B------:R-:W-:-:S03]  /*27a0*/  LOP3.LUT R140, R3, R4, RZ, 0xfc, !PT ;  /* 0x00000004038c7212 */ /* 0x000fc600078efcff */
[----:B------:R-:W-:-:S05]  /*27b0*/  IMAD.IADD R146, R3, 0x1, R146 ;  /* 0x0000000103927824 */ /* 0x000fca00078e0292 */
        /* <DEDUP_REMOVED lines=22> */
[----:B------:R-:W-:-:S03]  /*2920*/  LOP3.LUT P3, RZ, R0, 0x2, RZ, 0xc0, !PT ;  /* 0x0000000200ff7812 */ /* 0x000fc6000786c0ff */
        /* <DEDUP_REMOVED lines=8> */
[----:B------:R-:W-:Y:S01]  /*29b0*/  R2P PR, R12, 0x6 ;  /* 0x000000060c007804 */ /* 0x000fe20000000000 */
[----:B------:R-:W-:Y:S01]  /*29c0*/  IMAD.MOV.U32 R12, RZ, RZ, 0x20 ;  /* 0x00000020ff0c7424 */ /* 0x000fe200078e00ff */
[C---:B------:R-:W-:Y:S01]  /*29d0*/  IADD3 R135, R143.reuse, 0x800, RZ ;  /* 0x000008008f877810 */ /* 0x040fe20007ffe0ff */
[----:B-1----:R-:W-:Y:S01]  /*29e0*/  LDSM.16.M88.4 R16, [R146] ;  /* 0x000000009210783b */ /* 0x002fe20000000200 */
[----:B------:R-:W-:Y:S01]  /*29f0*/  VIADD R134, R143, 0x1000 ;  /* 0x000010008f867836 */ /* 0x000fe20000000000 */
[----:B------:R-:W-:Y:S01]  /*2a00*/  SEL R7, R7, 0xfffffff0, !P1 ;  /* 0xfffffff007077807 */ /* 0x000fe20004800000 */
[C---:B------:R-:W-:Y:S01]  /*2a10*/  VIADD R133, R143.reuse, 0x1800 ;  /* 0x000018008f857836 */ /* 0x040fe20000000000 */
[----:B------:R-:W1:Y:S01]  /*2a20*/  LDSM.16.M88.4 R40, [R145+0x4000] ;  /* 0x004000009128783b */ /* 0x000e620000000200 */
[----:B------:R-:W-:Y:S01]  /*2a30*/  LOP3.LUT P1, RZ, R0, 0x4, RZ, 0xc0, !PT ;  /* 0x0000000400ff7812 */ /* 0x000fe2000782c0ff */
[----:B------:R-:W-:Y:S01]  /*2a40*/  VIADD R131, R143, 0x2000 ;  /* 0x000020008f837836 */ /* 0x000fe20000000000 */
[C---:B------:R-:W-:Y:S01]  /*2a50*/  SEL R5, R12.reuse, 0xffffffe0, !P2 ;  /* 0xffffffe00c057807 */ /* 0x040fe20005000000 */
[----:B------:R-:W4:Y:S01]  /*2a60*/  LDSM.16.M88.4 R72, [R145+0x4800] ;  /* 0x004800009148783b */ /* 0x000f220000000200 */
[----:B------:R-:W-:Y:S01]  /*2a70*/  IMAD R144, R7, 0x2, R146 ;  /* 0x0000000207907824 */ /* 0x000fe200078e0292 */
[----:B------:R-:W-:Y:S01]  /*2a80*/  SEL R0, R12, 0xffffffe0, !P1 ;  /* 0xffffffe00c007807 */ /* 0x000fe20004800000 */
[----:B------:R-:W-:Y:S01]  /*2a90*/  VIADD R129, R143, 0x3000 ;  /* 0x000030008f817836 */ /* 0x000fe20000000000 */
[----:B------:R-:W-:Y:S01]  /*2aa0*/  LDSM.16.M88.4 R28, [R143] ;  /* 0x000000008f1c783b */ /* 0x000fe20000000200 */
[C---:B------:R-:W-:Y:S01]  /*2ab0*/  LEA R142, R5.reuse, R146, 0x1 ;  /* 0x00000092058e7211 */ /* 0x040fe200078e08ff */
[----:B------:R-:W-:Y:S01]  /*2ac0*/  IMAD R141, R5, 0x2, R144 ;  /* 0x00000002058d7824 */ /* 0x000fe200078e0290 */
[----:B------:R-:W-:Y:S01]  /*2ad0*/  ISETP.GT.AND P2, PT, R153, R148, PT ;  /* 0x000000949900720c */ /* 0x000fe20003f44270 */
[----:B------:R-:W4:Y:S01]  /*2ae0*/  LDSM.16.M88.4 R88, [R144] ;  /* 0x000000009058783b */ /* 0x000f220000000200 */
[C---:B------:R-:W-:Y:S01]  /*2af0*/  IMAD R139, R0.reuse, 0x2, R145 ;  /* 0x00000002008b7824 */ /* 0x040fe200078e0291 */
[C---:B------:R-:W-:Y:S01]  /*2b00*/  IADD3 R130, R143.reuse, 0x2800, RZ ;  /* 0x000028008f827810 */ /* 0x040fe20007ffe0ff */
[----:B------:R-:W-:Y:S01]  /*2b10*/  IMAD R132, R0, 0x2, R143 ;  /* 0x0000000200847824 */ /* 0x000fe200078e028f */
[----:B--2---:R-:W2:Y:S01]  /*2b20*/  LDSM.16.M88.4 R20, [R143+0x800] ;  /* 0x000800008f14783b */ /* 0x004ea20000000200 */
[----:B------:R-:W-:-:S03]  /*2b30*/  VIADD R128, R143, 0x3800 ;  /* 0x000038008f807836 */ /* 0x000fc60000000000 */
[----:B---3--:R-:W-:Y:S04]  /*2b40*/  LDSM.16.M88.4 R12, [R142] ;  /* 0x000000008e0c783b */ /* 0x008fe80000000200 */
[----:B------:R-:W3:Y:S01]  /*2b50*/  LDSM.16.M88.4 R48, [R139+0x4000] ;  /* 0x004000008b30783b */ /* 0x000ee20000000200 */
[----:B------:R-:W4:Y:S03]  /*2b60*/  @!P2 LDC.64 R124, c[0x0][0x218] ;  /* 0x00008600ff7cab82 */ /* 0x000f260000000a00 */
[----:B------:R-:W3:Y:S04]  /*2b70*/  LDSM.16.M88.4 R64, [R145+0x5000] ;  /* 0x005000009140783b */ /* 0x000ee80000000200 */
[----:B------:R-:W3:Y:S04]  /*2b80*/  LDSM.16.M88.4 R44, [R145+0x5800] ;  /* 0x00580000912c783b */ /* 0x000ee80000000200 */
[----:B------:R-:W3:Y:S01]  /*2b90*/  LDSM.16.M88.4 R76, [R139+0x4800] ;  /* 0x004800008b4c783b */ /* 0x000ee20000000200 */
[C---:B-1----:R-:W-:Y:S03]  /*2ba0*/  HMMA.16816.F32 R24, R16.reuse, R40, RZ ;  /* 0x000000281018723c */ /* 0x042fe600000018ff */
[----:B------:R-:W-:Y:S04]  /*2bb0*/  LDSM.16.M88.4 R84, [R141] ;  /* 0x000000008d54783b */ /* 0x000fe80000000200 */
[----:B------:R-:W1:Y:S01]  /*2bc0*/  LDSM.16.M88.4 R36, [R132] ;  /* 0x000000008424783b */ /* 0x000e620000000200 */
[----:B------:R-:W-:Y:S03]  /*2bd0*/  HMMA.16816.F32 R40, R16, R42, RZ ;  /* 0x0000002a1028723c */ /* 0x000fe600000018ff */
[----:B------:R-:W-:Y:S01]  /*2be0*/  LDSM.16.M88.4 R108, [R132+0x800] ;  /* 0x00080000846c783b */ /* 0x000fe20000000200 */
[----:B----4-:R-:W-:-:S02]  /*2bf0*/  @!P2 LEA R160, P1, R127, R124, 0x1 ;  /* 0x0000007c7fa0a211 */ /* 0x010fc400078208ff */
[----:B------:R-:W-:Y:S01]  /*2c00*/  HMMA.16816.F32 R52, R16, R72, RZ ;  /* 0x000000481034723c */ /* 0x000fe200000018ff */
[----:B------:R-:W-:Y:S01]  /*2c10*/  LDSM.16.M88.4 R60, [R146+0x2000] ;  /* 0x00200000923c783b */ /* 0x000fe20000000200 */
[----:B------:R-:W-:-:S03]  /*2c20*/  @!P2 LEA.HI.X R161, R127, R125, R126, 0x1, P1 ;  /* 0x0000007d7fa1a211 */ /* 0x000fc600008f0c7e */
[----:B------:R-:W-:Y:S01]  /*2c30*/  LDSM.16.M88.4 R100, [R139+0x5000] ;  /* 0x005000008b64783b */ /* 0x000fe20000000200 */
[----:B------:R-:W-:Y:S03]  /*2c40*/  HMMA.16816.F32 R72, R16, R74, RZ ;  /* 0x0000004a1048723c */ /* 0x000fe600000018ff */
[----:B------:R-:W-:Y:S03]  /*2c50*/  LDSM.16.M88.4 R96, [R139+0x5800] ;  /* 0x005800008b60783b */ /* 0x000fe60000000200 */
[C---:B------:R-:W-:Y:S01]  /*2c60*/  HMMA.16816.F32 R24, R88.reuse, R28, R24 ;  /* 0x0000001c5818723c */ /* 0x040fe20000001818 */
[----:B------:R-:W-:Y:S04]  /*2c70*/  LDSM.16.M88.4 R56, [R145+0x6800] ;  /* 0x006800009138783b */ /* 0x000fe80000000200 */
[----:B------:R-:W-:Y:S01]  /*2c80*/  LDSM.16.M88.4 R104, [R143+0x2000] ;  /* 0x002000008f68783b */ /* 0x000fe20000000200 */
[C---:B------:R-:W-:Y:S03]  /*2c90*/  HMMA.16816.F32 R40, R88.reuse, R30, R40 ;  /* 0x0000001e5828723c */ /* 0x040fe60000001828 */
[----:B------:R-:W4:Y:S03]  /*2ca0*/  LDSM.16.M88.4 R28, [R143+0x1000] ;  /* 0x001000008f1c783b */ /* 0x000f260000000200 */
[C---:B--2---:R-:W-:Y:S01]  /*2cb0*/  HMMA.16816.F32 R52, R88.reuse, R20, R52 ;  /* 0x000000145834723c */ /* 0x044fe20000001834 */
[----:B------:R-:W-:Y:S04]  /*2cc0*/  LDSM.16.M88.4 R80, [R132+0x1000] ;  /* 0x001000008450783b */ /* 0x000fe80000000200 */
[----:B------:R-:W0:Y:S01]  /*2cd0*/  LDGDEPBAR ;  /* 0x00000000000079af */ /* 0x000e220000000000 */
[----:B------:R-:W-:Y:S03]  /*2ce0*/  HMMA.16816.F32 R72, R88, R22, R72 ;  /* 0x000000165848723c */ /* 0x000fe60000001848 */
[----:B------:R-:W2:Y:S03]  /*2cf0*/  LDSM.16.M88.4 R20, [R143+0x1800] ;  /* 0x001800008f14783b */ /* 0x000ea60000000200 */
[C---:B---3--:R-:W-:Y:S06]  /*2d00*/  HMMA.16816.F32 R24, R12.reuse, R48, R24 ;  /* 0x000000300c18723c */ /* 0x048fec0000001818 */
[----:B------:R-:W-:Y:S01]  /*2d10*/  HMMA.16816.F32 R40, R12, R50, R40 ;  /* 0x000000320c28723c */ /* 0x000fe20000001828 */
[----:B------:R-:W-:Y:S05]  /*2d20*/  LDSM.16.M88.4 R48, [R144+0x2000] ;  /* 0x002000009030783b */ /* 0x000fea0000000200 */
[C---:B------:R-:W-:Y:S06]  /*2d30*/  HMMA.16816.F32 R68, R16.reuse, R64, RZ ;  /* 0x000000401044723c */ /* 0x040fec00000018ff */
[C---:B------:R-:W-:Y:S06]  /*2d40*/  HMMA.16816.F32 R64, R16.reuse, R66, RZ ;  /* 0x000000421040723c */ /* 0x040fec00000018ff */
[C---:B------:R-:W-:Y:S06]  /*2d50*/  HMMA.16816.F32 R92, R16.reuse, R44, RZ ;  /* 0x0000002c105c723c */ /* 0x040fec00000018ff */
[----:B------:R-:W-:Y:S01]  /*2d60*/  HMMA.16816.F32 R16, R16, R46, RZ ;  /* 0x0000002e1010723c */ /* 0x000fe200000018ff */
[----:B------:R-:W3:Y:S05]  /*2d70*/  LDSM.16.M88.4 R44, [R145+0x6000] ;  /* 0x00600000912c783b */ /* 0x000eea0000000200 */
[C---:B------:R-:W-:Y:S06]  /*2d80*/  HMMA.16816.F32 R52, R12.reuse, R76, R52 ;  /* 0x0000004c0c34723c */ /* 0x040fec0000001834 */
[----:B------:R-:W-:Y:S01]  /*2d90*/  HMMA.16816.F32 R72, R12, R78, R72 ;  /* 0x0000004e0c48723c */ /* 0x000fe20000001848 */
[----:B------:R-:W3:Y:S05]  /*2da0*/  LDSM.16.M88.4 R76, [R132+0x1800] ;  /* 0x00180000844c783b */ /* 0x000eea0000000200 */
[C---:B-1----:R-:W-:Y:S06]  /*2db0*/  HMMA.16816.F32 R24, R84.reuse, R36, R24 ;  /* 0x000000245418723c */ /* 0x042fec0000001818 */
[----:B------:R-:W-:Y:S01]  /*2dc0*/  HMMA.16816.F32 R40, R84, R38, R40 ;  /* 0x000000265428723c */ /* 0x000fe20000001828 */
[----:B------:R-:W-:Y:S05]  /*2dd0*/  LDSM.16.M88.4 R36, [R142+0x2000] ;  /* 0x002000008e24783b */ /* 0x000fea0000000200 */
[C---:B----4-:R-:W-:Y:S06]  /*2de0*/  HMMA.16816.F32 R68, R88.reuse, R28, R68 ;  /* 0x0000001c5844723c */ /* 0x050fec0000001844 */
[C---:B------:R-:W-:Y:S01]  /*2df0*/  HMMA.16816.F32 R64, R88.reuse, R30, R64 ;  /* 0x0000001e5840723c */ /* 0x040fe20000001840 */
[----:B------:R-:W-:Y:S05]  /*2e00*/  LDSM.16.M88.4 R28, [R139+0x6000] ;  /* 0x006000008b1c783b */ /* 0x000fea0000000200 */
[C---:B--2---:R-:W-:Y:S06]  /*2e10*/  HMMA.16816.F32 R92, R88.reuse, R20, R92 ;  /* 0x00000014585c723c */ /* 0x044fec000000185c */
[----:B------:R-:W-:Y:S01]  /*2e20*/  HMMA.16816.F32 R88, R88, R22, R16 ;  /* 0x000000165858723c */ /* 0x000fe20000001810 */
[----:B------:R-:W-:Y:S04]  /*2e30*/  LDSM.16.M88.4 R20, [R141+0x2000] ;  /* 0x002000008d14783b */ /* 0x000fe80000000200 */
[----:B------:R-:W-:Y:S01]  /*2e40*/  LDSM.16.M88.4 R16, [R132+0x2000] ;  /* 0x002000008410783b */ /* 0x000fe20000000200 */
[C---:B------:R-:W-:Y:S06]  /*2e50*/  HMMA.16816.F32 R52, R84.reuse, R108, R52 ;  /* 0x0000006c5434723c */ /* 0x040fec0000001834 */
[----:B------:R-:W-:Y:S06]  /*2e60*/  HMMA.16816.F32 R72, R84, R110, R72 ;  /* 0x0000006e5448723c */ /* 0x000fec0000001848 */
[C---:B---3--:R-:W-:Y:S06]  /*2e70*/  HMMA.16816.F32 R24, R60.reuse, R44, R24 ;  /* 0x0000002c3c18723c */ /* 0x048fec0000001818 */
[----:B------:R-:W-:Y:S01]  /*2e80*/  HMMA.16816.F32 R40, R60, R46, R40 ;  /* 0x0000002e3c28723c */ /* 0x000fe20000001828 */
[----:B------:R-:W1:Y:S05]  /*2e90*/  LDSM.16.M88.4 R44, [R143+0x2800] ;  /* 0x002800008f2c783b */ /* 0x000e6a0000000200 */
[C---:B------:R-:W-:Y:S06]  /*2ea0*/  HMMA.16816.F32 R68, R12.reuse, R100, R68 ;  /* 0x000000640c44723c */ /* 0x040fec0000001844 */
[C---:B------:R-:W-:Y:S01]  /*2eb0*/  HMMA.16816.F32 R64, R12.reuse, R102, R64 ;  /* 0x000000660c40723c */ /* 0x040fe20000001840 */
[----:B------:R-:W2:Y:S05]  /*2ec0*/  LDSM.16.M88.4 R100, [R145+0x7000] ;  /* 0x007000009164783b */ /* 0x000eaa0000000200 */
[----:B------:R-:W-:Y:S06]  /*2ed0*/  HMMA.16816.F32 R92, R12, R96, R92 ;  /* 0x000000600c5c723c */ /* 0x000fec000000185c */
[----:B------:R-:W-:Y:S06]  /*2ee0*/  HMMA.16816.F32 R52, R60, R56, R52 ;  /* 0x000000383c34723c */ /* 0x000fec0000001834 */
        /* <DEDUP_REMOVED lines=31> */
[----:B------:R-:W1:Y:S01]  /*30e0*/  MUFU.TANH R44, R24 ;  /* 0x00000018002c7308 */ /* 0x000e620000002400 */
[C---:B------:R-:W-:Y:S01]  /*30f0*/  HMMA.16816.F32 R64, R48.reuse, R30, R64 ;  /* 0x0000001e3040723c */ /* 0x040fe20000001840 */
[----:B------:R-:W4:Y:S01]  /*3100*/  LDSM.16.M88.4 R28, [R139+0x7800] ;  /* 0x007800008b1c783b */ /* 0x000f220000000200 */
[----:B------:R-:W-:Y:S01]  /*3110*/  FMUL.FTZ R40, R40, UR10 ;  /* 0x0000000a28287c20 */ /* 0x000fe20008410000 */
[----:B------:R-:W-:Y:S01]  /*3120*/  FMUL.FTZ R41, R41, UR10 ;  /* 0x0000000a29297c20 */ /* 0x000fe20008410000 */
[----:B------:R-:W-:Y:S01]  /*3130*/  FMUL.FTZ R42, R42, UR10 ;  /* 0x0000000a2a2a7c20 */ /* 0x000fe20008410000 */
[----:B------:R-:W-:Y:S01]  /*3140*/  FMUL.FTZ R43, R43, UR10 ;  /* 0x0000000a2b2b7c20 */ /* 0x000fe20008410000 */
[C---:B--2---:R-:W-:Y:S01]  /*3150*/  HMMA.16816.F32 R92, R48.reuse, R12, R92 ;  /* 0x0000000c305c723c */ /* 0x044fe2000000185c */
[----:B------:R2:W1:Y:S05]  /*3160*/  MUFU.TANH R45, R25 ;  /* 0x00000019002d7308 */ /* 0x00046a0000002400 */
[----:B------:R-:W-:Y:S03]  /*3170*/  HMMA.16816.F32 R88, R48, R14, R88 ;  /* 0x0000000e3058723c */ /* 0x000fe60000001858 */
[----:B------:R-:W1:Y:S03]  /*3180*/  MUFU.TANH R46, R46 ;  /* 0x0000002e002e7308 */ /* 0x000e660000002400 */
[----:B---3--:R-:W-:Y:S01]  /*3190*/  HMMA.16816.F32 R68, R36, R16, R68 ;  /* 0x000000102444723c */ /* 0x008fe20000001844 */
[----:B------:R-:W-:-:S04]  /*31a0*/  LOP3.LUT R15, R116, 0xffffffe0, RZ, 0xc0, !PT ;  /* 0xffffffe0740f7812 */ /* 0x000fc800078ec0ff */
[----:B------:R-:W-:Y:S01]  /*31b0*/  IADD3 R152, -R15, R6, RZ ;  /* 0x000000060f987210 */ /* 0x000fe20007ffe1ff */
[----:B------:R-:W-:Y:S01]  /*31c0*/  HMMA.16816.F32 R64, R36, R18, R64 ;  /* 0x000000122440723c */ /* 0x000fe20000001840 */
[----:B--2---:R-:W2:Y:S01]  /*31d0*/  LDSM.16.M88.4 R24, [R132+0x3000] ;  /* 0x003000008418783b */ /* 0x004ea20000000200 */
[----:B------:R-:W3:Y:S01]  /*31e0*/  MUFU.TANH R47, R47 ;  /* 0x0000002f002f7308 */ /* 0x000ee20000002400 */
[----:B------:R-:W-:Y:S01]  /*31f0*/  SHF.R.S32.HI R15, RZ, 0x1f, R152 ;  /* 0x0000001fff0f7819 */ /* 0x000fe20000011498 */
[----:B------:R-:W-:Y:S01]  /*3200*/  IMAD.SHL.U32 R6, R6, 0x2, RZ ;  /* 0x0000000206067824 */ /* 0x000fe200078e00ff */
[----:B------:R-:W1:Y:S01]  /*3210*/  LDSM.16.M88.4 R16, [R132+0x3800] ;  /* 0x003800008410783b */ /* 0x000e620000000200 */
[----:B------:R-:W-:Y:S01]  /*3220*/  HMMA.16816.F32 R52, R20, R56, R52 ;  /* 0x000000381434723c */ /* 0x000fe20000001834 */
[----:B------:R-:W-:Y:S01]  /*3230*/  LEA.HI R152, R15, R152, RZ, 0x2 ;  /* 0x000000980f987211 */ /* 0x000fe200078f10ff */
[----:B------:R-:W-:-:S04]  /*3240*/  DEPBAR.LE SB0, 0x0 ;  /* 0x000080000000791a */ /* 0x000fc80000000000 */
[----:B------:R-:W-:Y:S01]  /*3250*/  HMMA.16816.F32 R72, R20, R58, R72 ;  /* 0x0000003a1448723c */ /* 0x000fe20000001848 */
[----:B------:R-:W-:Y:S01]  /*3260*/  SHF.R.S32.HI R152, RZ, 0x2, R152 ;  /* 0x00000002ff987819 */ /* 0x000fe20000011498 */
[----:B------:R-:W1:Y:S01]  /*3270*/  MUFU.TANH R40, R40 ;  /* 0x0000002800287308 */ /* 0x000e620000002400 */
[----:B------:R-:W-:Y:S02]  /*3280*/  LOP3.LUT R3, R6, 0x6, RZ, 0xc0, !PT ;  /* 0x0000000606037812 */ /* 0x000fe400078ec0ff */
[----:B------:R-:W-:Y:S01]  /*3290*/  IADD3 R115, R115, 0x1, R152 ;  /* 0x0000000173737810 */ /* 0x000fe20007ffe098 */
[C---:B----4-:R-:W-:Y:S03]  /*32a0*/  HMMA.16816.F32 R92, R36.reuse, R28, R92 ;  /* 0x0000001c245c723c */ /* 0x050fe6000000185c */
[----:B------:R-:W-:Y:S01]  /*32b0*/  IADD3 R115, R113, R115, -R114 ;  /* 0x0000007371737210 */ /* 0x000fe20007ffe872 */
[----:B------:R-:W4:Y:S02]  /*32c0*/  MUFU.TANH R41, R41 ;  /* 0x0000002900297308 */ /* 0x000f240000002400 */
[----:B------:R-:W-:Y:S02]  /*32d0*/  HMMA.16816.F32 R88, R36, R30, R88 ;  /* 0x0000001e2458723c */ /* 0x000fe40000001858 */
[----:B------:R-:W-:-:S04]  /*32e0*/  IMAD.IADD R0, R115, 0x1, R112 ;  /* 0x0000000173007824 */ /* 0x000fc800078e0270 */
[----:B------:R-:W-:Y:S01]  /*32f0*/  FMUL.FTZ R12, R54, UR10 ;  /* 0x0000000a360c7c20 */ /* 0x000fe20008410000 */
[----:B------:R-:W-:Y:S01]  /*3300*/  FMUL.FTZ R52, R52, UR10 ;  /* 0x0000000a34347c20 */ /* 0x000fe20008410000 */
[----:B------:R-:W-:Y:S01]  /*3310*/  FMUL.FTZ R53, R53, UR10 ;  /* 0x0000000a35357c20 */ /* 0x000fe20008410000 */
[----:B------:R-:W-:Y:S01]  /*3320*/  FMUL.FTZ R13, R55, UR10 ;  /* 0x0000000a370d7c20 */ /* 0x000fe20008410000 */
[----:B------:R-:W1:Y:S01]  /*3330*/  MUFU.TANH R42, R42 ;  /* 0x0000002a002a7308 */ /* 0x000e620000002400 */
[C---:B------:R-:W-:Y:S01]  /*3340*/  VIMNMX R151, R0.reuse, R113, PT ;  /* 0x0000007100977248 */ /* 0x040fe20003fe0100 */
[----:B------:R-:W-:Y:S01]  /*3350*/  FMUL.FTZ R54, R73, UR10 ;  /* 0x0000000a49367c20 */ /* 0x000fe20008410000 */
[----:B------:R-:W-:Y:S01]  /*3360*/  VIADDMNMX R0, R0, 0x8, R113, PT ;  /* 0x0000000800007846 */ /* 0x000fe20003800171 */
[C---:B--2---:R-:W-:Y:S04]  /*3370*/  HMMA.16816.F32 R68, R20.reuse, R24, R68 ;  /* 0x000000181444723c */ /* 0x044fe80000001844 */
[----:B------:R-:W2:Y:S02]  /*3380*/  MUFU.TANH R43, R43 ;  /* 0x0000002b002b7308 */ /* 0x000ea40000002400 */
[----:B------:R-:W-:Y:S01]  /*3390*/  HMMA.16816.F32 R64, R20, R26, R64 ;  /* 0x0000001a1440723c */ /* 0x000fe20000001840 */
[----:B------:R-:W-:Y:S01]  /*33a0*/  FMUL.FTZ R25, R72, UR10 ;  /* 0x0000000a48197c20 */ /* 0x000fe20008410000 */
[----:B------:R-:W-:-:S04]  /*33b0*/  FMUL.FTZ R24, R74, UR10 ;  /* 0x0000000a4a187c20 */ /* 0x000fc80008410000 */
[----:B------:R-:W2:Y:S01]  /*33c0*/  MUFU.TANH R52, R52 ;  /* 0x0000003400347308 */ /* 0x000ea20000002400 */
[----:B-1----:R-:W-:Y:S01]  /*33d0*/  HMMA.16816.F32 R92, R20, R16, R92 ;  /* 0x00000010145c723c */ /* 0x002fe2000000185c */
[----:B------:R-:W-:-:S06]  /*33e0*/  FMUL.FTZ R26, R75, UR10 ;  /* 0x0000000a4b1a7c20 */ /* 0x000fcc0008410000 */
[----:B------:R-:W1:Y:S01]  /*33f0*/  MUFU.TANH R53, R53 ;  /* 0x0000003500357308 */ /* 0x000e620000002400 */
[----:B------:R-:W-:Y:S03]  /*3400*/  HMMA.16816.F32 R88, R20, R18, R88 ;  /* 0x000000121458723c */ /* 0x000fe60000001858 */
[----:B------:R-:W-:Y:S01]  /*3410*/  FMUL.FTZ R68, R68, UR10 ;  /* 0x0000000a44447c20 */ /* 0x000fe20008410000 */
[----:B------:R-:W-:Y:S01]  /*3420*/  FMUL.FTZ R69, R69, UR10 ;  /* 0x0000000a45457c20 */ /* 0x000fe20008410000 */
[----:B------:R-:W-:Y:S01]  /*3430*/  FMUL.FTZ R70, R70, UR10 ;  /* 0x0000000a46467c20 */ /* 0x000fe20008410000 */
[----:B------:R-:W-:Y:S01]  /*3440*/  FMUL.FTZ R71, R71, UR10 ;  /* 0x0000000a47477c20 */ /* 0x000fe20008410000 */
[----:B------:R-:W1:Y:S02]  /*3450*/  MUFU.TANH R12, R12 ;  /* 0x0000000c000c7308 */ /* 0x000e640000002400 */
[----:B------:R-:W-:Y:S01]  /*3460*/  FMUL.FTZ R64, R64, UR10 ;  /* 0x0000000a40407c20 */ /* 0x000fe20008410000 */
[----:B------:R-:W-:Y:S01]  /*3470*/  FMUL.FTZ R65, R65, UR10 ;  /* 0x0000000a41417c20 */ /* 0x000fe20008410000 */
[----:B------:R-:W-:Y:S01]  /*3480*/  FMUL.FTZ R66, R66, UR10 ;  /* 0x0000000a42427c20 */ /* 0x000fe20008410000 */
[----:B------:R-:W-:-:S04]  /*3490*/  FMUL.FTZ R67, R67, UR10 ;  /* 0x0000000a43437c20 */ /* 0x000fc80008410000 */
[----:B------:R-:W-:Y:S01]  /*34a0*/  FMUL.FTZ R92, R92, UR10 ;  /* 0x0000000a5c5c7c20 */ /* 0x000fe20008410000 */
[----:B------:R-:W-:Y:S01]  /*34b0*/  FMUL.FTZ R93, R93, UR10 ;  /* 0x0000000a5d5d7c20 */ /* 0x000fe20008410000 */
[----:B------:R-:W-:Y:S01]  /*34c0*/  FMUL.FTZ R94, R94, UR10 ;  /* 0x0000000a5e5e7c20 */ /* 0x000fe20008410000 */
[----:B------:R-:W-:Y:S01]  /*34d0*/  FMUL.FTZ R95, R95, UR10 ;  /* 0x0000000a5f5f7c20 */ /* 0x000fe20008410000 */
[----:B------:R-:W1:Y:S04]  /*34e0*/  MUFU.TANH R13, R13 ;  /* 0x0000000d000d7308 */ /* 0x000e680000002400 */
[----:B------:R-:W-:Y:S01]  /*34f0*/  FMUL.FTZ R88, R88, UR10 ;  /* 0x0000000a58587c20 */ /* 0x000fe20008410000 */
[----:B------:R-:W-:Y:S01]  /*3500*/  FMUL.FTZ R89, R89, UR10 ;  /* 0x0000000a59597c20 */ /* 0x000fe20008410000 */
[----:B------:R-:W-:Y:S01]  /*3510*/  FMUL.FTZ R90, R90, UR10 ;  /* 0x0000000a5a5a7c20 */ /* 0x000fe20008410000 */
[----:B------:R-:W-:Y:S01]  /*3520*/  FMUL.FTZ R91, R91, UR10 ;  /* 0x0000000a5b5b7c20 */ /* 0x000fe20008410000 */
[----:B------:R-:W1:Y:S08]  /*3530*/  MUFU.TANH R25, R25 ;  /* 0x0000001900197308 */ /* 0x000e700000002400 */
        /* <DEDUP_REMOVED lines=29> */
[----:B------:R-:W2:Y:S02]  /*3710*/  I2F.RP R16, R4 ;  /* 0x0000000400107306 */ /* 0x000ea40000209400 */
[----:B------:R-:W-:-:S06]  /*3720*/  ISETP.GE.AND P1, PT, R18, RZ, PT ;  /* 0x000000ff1200720c */ /* 0x000fcc0003f26270 */
        /* <DEDUP_REMOVED lines=50> */
.L_x_7490:
[----:B------:R-:W-:-:S04]  /*3a50*/  LEA R4, -R8, RZ, 0x6 ;  /* 0x000000ff08047211 */ /* 0x000fc800078e31ff */
[----:B------:R-:W-:-:S07]  /*3a60*/  SHF.R.S32.HI R17, RZ, 0x1f, R4 ;  /* 0x0000001fff117819 */ /* 0x000fce0000011404 */
.L_x_7491:
[----:B------:R-:W2:Y:S01]  /*3a70*/  LDC.64 R124, c[0x0][0x218] ;  /* 0x00008600ff7c7b82 */ /* 0x000ea20000000a00 */
[----:B------:R-:W-:Y:S01]  /*3a80*/  IADD3 R127, P1, R4, R127, RZ ;  /* 0x0000007f047f7210 */ /* 0x000fe20007f3e0ff */
[C---:B------:R-:W-:Y:S01]  /*3a90*/  IMAD.SHL.U32 R15, R8.reuse, 0x20, RZ ;  /* 0x00000020080f7824 */ /* 0x040fe200078e00ff */
[----:B------:R-:W-:-:S03]  /*3aa0*/  SHF.L.U64.HI R4, R8, 0x5, R9 ;  /* 0x0000000508047819 */ /* 0x000fc60000010209 */
[----:B------:R-:W-:Y:S01]  /*3ab0*/  IMAD.X R126, R17, 0x1, R126, P1 ;  /* 0x00000001117e7824 */ /* 0x000fe200008e067e */
[----:B--2---:R-:W-:-:S04]  /*3ac0*/  LEA R160, P2, R127, R124, 0x1 ;  /* 0x0000007c7fa07211 */ /* 0x004fc800078408ff */
        /* <DEDUP_REMOVED lines=19> */
.L_x_7489:
[----:B------:R-:W-:Y:S01]  /*3c00*/  IMAD.IADD R2, R2, 0x1, R3 ;  /* 0x0000000102027824 */ /* 0x000fe200078e0203 */
[----:B------:R-:W-:Y:S01]  /*3c10*/  ULDC UR6, c[0x0][0x2ec] ;  /* 0x0000bb0000067ab9 */ /* 0x000fe20000000800 */
[----:B------:R-:W-:Y:S02]  /*3c20*/  LEA R140, R140, UR4, 0x1 ;  /* 0x000000048c8c7c11 */ /* 0x000fe4000f8e08ff */
[C---:B------:R-:W-:Y:S02]  /*3c30*/  VIADD R3, R2.reuse, 0x8 ;  /* 0x0000000802037836 */ /* 0x040fe40000000000 */
[C---:B------:R-:W-:Y:S01]  /*3c40*/  VIADD R4, R2.reuse, 0x1 ;  /* 0x0000000102047836 */ /* 0x040fe20000000000 */
[----:B-1----:R-:W-:Y:S01]  /*3c50*/  LDSM.16.MT88.4 R92, [R140+0x8000] ;  /* 0x008000008c5c783b */ /* 0x002fe20000004200 */
[C---:B--2---:R-:W-:Y:S01]  /*3c60*/  VIADD R17, R2.reuse, 0x19 ;  /* 0x0000001902117836 */ /* 0x044fe20000000000 */
[-C--:B------:R-:W-:Y:S01]  /*3c70*/  ISETP.GE.AND P6, PT, R3, R151.reuse, PT ;  /* 0x000000970300720c */ /* 0x080fe20003fc6270 */
[----:B------:R-:W-:Y:S01]  /*3c80*/  VIADD R20, R2, 0x20 ;  /* 0x0000002002147836 */ /* 0x000fe20000000000 */
[-C--:B------:R-:W-:Y:S01]  /*3c90*/  ISETP.GE.AND P4, PT, R4, R151.reuse, PT ;  /* 0x000000970400720c */ /* 0x080fe20003f86270 */
[----:B------:R-:W-:Y:S01]  /*3ca0*/  VIADD R18, R2, 0x21 ;  /* 0x0000002102127836 */ /* 0x000fe20000000000 */
[----:B------:R-:W-:Y:S01]  /*3cb0*/  FSEL R21, R40, -INF , !P6 ;  /* 0xff80000028157808 */ /* 0x000fe20007000000 */
[C---:B------:R-:W-:Y:S01]  /*3cc0*/  VIADD R16, R2.reuse, 0x28 ;  /* 0x0000002802107836 */ /* 0x040fe20000000000 */
[CC--:B------:R-:W-:Y:S01]  /*3cd0*/  ISETP.GE.AND P6, PT, R2.reuse, R151.reuse, PT ;  /* 0x000000970200720c */ /* 0x0c0fe20003fc6270 */
[----:B------:R-:W-:Y:S01]  /*3ce0*/  VIADD R14, R2, 0x29 ;  /* 0x00000029020e7836 */ /* 0x000fe20000000000 */
[-C--:B------:R-:W-:Y:S01]  /*3cf0*/  ISETP.GE.AND P1, PT, R4, R0.reuse, PT ;  /* 0x000000000400720c */ /* 0x080fe20003f26270 */
[C---:B------:R-:W-:Y:S01]  /*3d00*/  VIADD R4, R2.reuse, 0x9 ;  /* 0x0000000902047836 */ /* 0x040fe20000000000 */
[----:B------:R-:W-:Y:S01]  /*3d10*/  FSEL R45, R45, -INF , !P4 ;  /* 0xff8000002d2d7808 */ /* 0x000fe20006000000 */
[----:B------:R-:W-:Y:S01]  /*3d20*/  VIADD R6, R2, 0x30 ;  /* 0x0000003002067836 */ /* 0x000fe20000000000 */
[----:B------:R-:W-:Y:S01]  /*3d30*/  FSEL R29, R44, -INF , !P6 ;  /* 0xff8000002c1d7808 */ /* 0x000fe20007000000 */
[--C-:B------:R-:W-:Y:S01]  /*3d40*/  IMAD R138, R7, 0x2, R140.reuse ;  /* 0x00000002078a7824 */ /* 0x100fe200078e028c */
[-C--:B------:R-:W-:Y:S01]  /*3d50*/  ISETP.GE.AND P3, PT, R3, R0.reuse, PT ;  /* 0x000000000300720c */ /* 0x080fe20003f66270 */
[----:B------:R-:W-:Y:S01]  /*3d60*/  VIADD R3, R2, 0x10 ;  /* 0x0000001002037836 */ /* 0x000fe20000000000 */
[C---:B------:R-:W-:Y:S01]  /*3d70*/  ISETP.GE.AND P5, PT, R4.reuse, R151, PT ;  /* 0x000000970400720c */ /* 0x040fe20003fa6270 */
[----:B------:R-:W-:Y:S01]  /*3d80*/  IMAD R137, R5, 0x2, R140 ;  /* 0x0000000205897824 */ /* 0x000fe200078e028c */
[----:B------:R-:W-:Y:S01]  /*3d90*/  FMNMX.FTZ R22, R29, R45, !PT ;  /* 0x0000002d1d167209 */ /* 0x000fe20007810000 */
[----:B------:R-:W-:Y:S01]  /*3da0*/  IMAD R136, R5, 0x2, R138 ;  /* 0x0000000205887824 */ /* 0x000fe200078e028a */
[----:B------:R-:W-:Y:S01]  /*3db0*/  ISETP.GE.AND P2, PT, R4, R0, PT ;  /* 0x000000000400720c */ /* 0x000fe20003f46270 */
[----:B------:R-:W-:Y:S01]  /*3dc0*/  VIADD R4, R2, 0x11 ;  /* 0x0000001102047836 */ /* 0x000fe20000000000 */
[----:B------:R-:W-:Y:S01]  /*3dd0*/  ISETP.GE.AND P4, PT, R3, R151, PT ;  /* 0x000000970300720c */ /* 0x000fe20003f86270 */
[----:B------:R-:W-:Y:S01]  /*3de0*/  LDSM.16.MT88.4 R84, [R138+0x8000] ;  /* 0x008000008a54783b */ /* 0x000fe20000004200 */
[----:B------:R-:W-:-:S02]  /*3df0*/  FSEL R41, R41, -INF , !P5 ;  /* 0xff80000029297808 */ /* 0x000fc40006800000 */
[----:B------:R-:W-:Y:S01]  /*3e00*/  FMNMX.FTZ R22, R21, R22, !PT ;  /* 0x0000001615167209 */ /* 0x000fe20007810000 */
[----:B------:R-:W-:Y:S01]  /*3e10*/  LDSM.16.MT88.4 R76, [R137+0x8000] ;  /* 0x00800000894c783b */ /* 0x000fe20000004200 */
[----:B------:R-:W-:Y:S02]  /*3e20*/  FSEL R47, R47, -INF , !P1 ;  /* 0xff8000002f2f7808 */ /* 0x000fe40004800000 */
[----:B------:R-:W-:Y:S01]  /*3e30*/  ISETP.GE.AND P1, PT, R3, R0, PT ;  /* 0x000000000300720c */ /* 0x000fe20003f26270 */
[----:B------:R-:W-:Y:S01]  /*3e40*/  VIADD R3, R2, 0x18 ;  /* 0x0000001802037836 */ /* 0x000fe20000000000 */
[----:B------:R-:W-:Y:S01]  /*3e50*/  FSEL R15, R42, -INF , !P3 ;  /* 0xff8000002a0f7808 */ /* 0x000fe20005800000 */
[----:B------:R-:W-:Y:S01]  /*3e60*/  LDSM.16.MT88.4 R68, [R136+0x8000] ;  /* 0x008000008844783b */ /* 0x000fe20000004200 */
[----:B------:R-:W-:Y:S02]  /*3e70*/  ISETP.GE.AND P3, PT, R4, R151, PT ;  /* 0x000000970400720c */ /* 0x000fe40003f66270 */
[----:B------:R-:W-:Y:S01]  /*3e80*/  FSEL R27, R52, -INF , !P4 ;  /* 0xff800000341b7808 */ /* 0x000fe20006000000 */
[----:B------:R-:W-:Y:S01]  /*3e90*/  LDSM.16.MT88.4 R48, [R138+0xa000] ;  /* 0x00a000008a30783b */ /* 0x000fe20000004200 */
[----:B------:R-:W-:-:S02]  /*3ea0*/  FMNMX.FTZ R22, R41, R22, !PT ;  /* 0x0000001629167209 */ /* 0x000fc40007810000 */
[-C--:B------:R-:W-:Y:S01]  /*3eb0*/  ISETP.GE.AND P6, PT, R3, R151.reuse, PT ;  /* 0x000000970300720c */ /* 0x080fe20003fc6270 */
[----:B------:R-:W-:Y:S01]  /*3ec0*/  LDSM.16.MT88.4 R56, [R137+0xa000] ;  /* 0x00a000008938783b */ /* 0x000fe20000004200 */
        /* <DEDUP_REMOVED lines=15> */
[----:B------:R-:W-:Y:S02]  /*3fc0*/  ISETP.GE.AND P3, PT, R14, R151, PT ;  /* 0x000000970e00720c */ /* 0x000fe40003f66270 */
[----:B------:R-:W-:-:S02]  /*3fd0*/  FSEL R181, R181, -INF , !P6 ;  /* 0xff800000b5b57808 */ /* 0x000fc40007000000 */
[----:B------:R-:W-:Y:S02]  /*3fe0*/  FMNMX.FTZ R22, R183, R22, !PT ;  /* 0x00000016b7167209 */ /* 0x000fe40007810000 */
[----:B------:R-:W-:Y:S01]  /*3ff0*/  ISETP.GE.AND P5, PT, R4, R0, PT ;  /* 0x000000000400720c */ /* 0x000fe20003fa6270 */
[----:B------:R-:W-:Y:S01]  /*4000*/  VIADD R4, R2, 0x31 ;  /* 0x0000003102047836 */ /* 0x000fe20000000000 */
[----:B------:R-:W-:Y:S02]  /*4010*/  FSEL R31, R46, -INF , !P4 ;  /* 0xff8000002e1f7808 */ /* 0x000fe40006000000 */
[----:B------:R-:W-:Y:S02]  /*4020*/  ISETP.GE.AND P6, PT, R6, R151, PT ;  /* 0x000000970600720c */ /* 0x000fe40003fc6270 */
[----:B------:R-:W-:Y:S02]  /*4030*/  FSEL R179, R179, -INF , !P3 ;  /* 0xff800000b3b37808 */ /* 0x000fe40005800000 */
[----:B------:R-:W-:-:S02]  /*4040*/  FMNMX.FTZ R22, R181, R22, !PT ;  /* 0x00000016b5167209 */ /* 0x000fc40007810000 */
[----:B------:R-:W-:Y:S02]  /*4050*/  FSEL R43, R43, -INF , !P2 ;  /* 0xff8000002b2b7808 */ /* 0x000fe40005000000 */
[----:B------:R-:W-:Y:S01]  /*4060*/  ISETP.GE.AND P2, PT, R3, R0, PT ;  /* 0x000000000300720c */ /* 0x000fe20003f46270 */
[C---:B------:R-:W-:Y:S01]  /*4070*/  VIADD R3, R2.reuse, 0x38 ;  /* 0x0000003802037836 */ /* 0x040fe20000000000 */
[----:B------:R-:W-:Y:S01]  /*4080*/  FMNMX.FTZ R28, R31, R47, !PT ;  /* 0x0000002f1f1c7209 */ /* 0x000fe20007810000 */
[----:B------:R-:W-:Y:S01]  /*4090*/  VIADD R2, R2, 0x39 ;  /* 0x0000003902027836 */ /* 0x000fe20000000000 */
[----:B------:R-:W-:Y:S02]  /*40a0*/  ISETP.GE.AND P3, PT, R4, R151, PT ;  /* 0x000000970400720c */ /* 0x000fe40003f66270 */
[----:B------:R-:W-:Y:S02]  /*40b0*/  FSEL R169, R169, -INF , !P6 ;  /* 0xff800000a9a97808 */ /* 0x000fe40007000000 */
[----:B------:R-:W-:-:S02]  /*40c0*/  FMNMX.FTZ R22, R179, R22, !PT ;  /* 0x00000016b3167209 */ /* 0x000fc40007810000 */
[----:B------:R-:W-:Y:S02]  /*40d0*/  FMNMX.FTZ R28, R15, R28, !PT ;  /* 0x0000001c0f1c7209 */ /* 0x000fe40007810000 */
[----:B------:R-:W-:Y:S02]  /*40e0*/  ISETP.GE.AND P6, PT, R3, R151, PT ;  /* 0x000000970300720c */ /* 0x000fe40003fc6270 */
[----:B------:R-:W-:Y:S02]  /*40f0*/  FSEL R167, R167, -INF , !P3 ;  /* 0xff800000a7a77808 */ /* 0x000fe40005800000 */
[----:B------:R-:W-:Y:S02]  /*4100*/  FMNMX.FTZ R22, R169, R22, !PT ;  /* 0x00000016a9167209 */ /* 0x000fe40007810000 */
[----:B------:R-:W-:Y:S02]  /*4110*/  FSEL R19, R12, -INF , !P1 ;  /* 0xff8000000c137808 */ /* 0x000fe40004800000 */
        /* <DEDUP_REMOVED lines=8> */
[----:B------:R-:W-:Y:S02]  /*41a0*/  ISETP.GE.AND P1, PT, R17, R0, PT ;  /* 0x000000001100720c */ /* 0x000fe40003f26270 */
[----:B------:R-:W-:Y:S02]  /*41b0*/  FSEL R17, R24, -INF , !P2 ;  /* 0xff80000018117808 */ /* 0x000fe40005000000 */
[----:B------:R-:W-:Y:S02]  /*41c0*/  FMNMX.FTZ R24, R13, R12, !PT ;  /* 0x0000000c0d187209 */ /* 0x000fe40007810000 */
[----:B------:R-:W-:Y:S02]  /*41d0*/  FMNMX.FTZ R12, R163, R22, !PT ;  /* 0x00000016a30c7209 */ /* 0x000fe40007810000 */
[----:B------:R-:W-:-:S02]  /*41e0*/  ISETP.GE.AND P2, PT, R20, R0, PT ;  /* 0x000000001400720c */ /* 0x000fc40003f46270 */
[----:B------:R-:W-:Y:S01]  /*41f0*/  FSEL R101, R26, -INF , !P1 ;  /* 0xff8000001a657808 */ /* 0x000fe20004800000 */
[----:B------:R-:W1:Y:S01]  /*4200*/  SHFL.BFLY PT, R37, R12, 0x2, 0x1f ;  /* 0x0c401f000c257f89 */ /* 0x000e6200000e0000 */
        /* <DEDUP_REMOVED lines=19> */
[----:B-1----:R-:W-:Y:S02]  /*4340*/  FMNMX.FTZ R37, R12, R37, !PT ;  /* 0x000000250c257209 */ /* 0x002fe40007810000 */
[----:B------:R-:W-:Y:S02]  /*4350*/  ISETP.GE.AND P1, PT, R2, R0, PT ;  /* 0x000000000200720c */ /* 0x000fe40003f26270 */
[----:B------:R-:W-:Y:S01]  /*4360*/  FSEL R119, R119, -INF , !P2 ;  /* 0xff80000077777808 */ /* 0x000fe20005000000 */
[----:B------:R-:W1:Y:S01]  /*4370*/  SHFL.BFLY PT, R2, R37, 0x1, 0x1f ;  /* 0x0c201f0025027f89 */ /* 0x000e6200000e0000 */
[----:B------:R-:W-:-:S02]  /*4380*/  FMNMX.FTZ R24, R121, R24, !PT ;  /* 0x0000001879187209 */ /* 0x000fc40007810000 */
[----:B------:R-:W-:Y:S02]  /*4390*/  FSEL R117, R117, -INF , !P1 ;  /* 0xff80000075757808 */ /* 0x000fe40004800000 */
[----:B------:R-:W-:Y:S02]  /*43a0*/  FMNMX.FTZ R24, R119, R24, !PT ;  /* 0x0000001877187209 */ /* 0x000fe40007810000 */
[----:B------:R-:W-:Y:S02]  /*43b0*/  ISETP.GT.AND P4, PT, R153, R148, PT ;  /* 0x000000949900720c */ /* 0x000fe40003f84270 */
        /* <DEDUP_REMOVED lines=20> */
[----:B------:R-:W-:Y:S01]  /*4500*/  FFMA.FTZ R122, R165, UR6, -R118 ;  /* 0x00000006a57a7c23 */ /* 0x000fe20008010876 */
[----:B------:R-:W2:Y:S01]  /*4510*/  MUFU.EX2 R112, R112 ;  /* 0x0000007000707308 */ /* 0x000ea20000000800 */
[----:B------:R-:W-:Y:S07]  /*4520*/  LDSM.16.MT88.4 R20, [R138+0x8800] ;  /* 0x008800008a14783b */ /* 0x000fee0000004200 */
        /* <DEDUP_REMOVED lines=8> */
[----:B------:R-:W-:Y:S04]  /*45b0*/  MUFU.EX2 R107, R107 ;  /* 0x0000006b006b7308 */ /* 0x000fe80000000800 */
[--C-:B------:R-:W-:Y:S01]  /*45c0*/  FFMA.FTZ R115, R31, UR6, -R116.reuse ;  /* 0x000000061f737c23 */ /* 0x100fe20008010874 */
[--C-:B------:R-:W-:Y:S01]  /*45d0*/  FFMA.FTZ R114, R47, UR6, -R116.reuse ;  /* 0x000000062f727c23 */ /* 0x100fe20008010874 */
[--C-:B------:R-:W-:Y:S01]  /*45e0*/  FFMA.FTZ R110, R15, UR6, -R116.reuse ;  /* 0x000000060f6e7c23 */ /* 0x100fe20008010874 */
[--C-:B------:R-:W-:Y:S01]  /*45f0*/  FFMA.FTZ R109, R43, UR6, -R116.reuse ;  /* 0x000000062b6d7c23 */ /* 0x100fe20008010874 */
[--C-:B------:R-:W-:Y:S01]  /*4600*/  FFMA.FTZ R105, R13, UR6, -R116.reuse ;  /* 0x000000060d697c23 */ /* 0x100fe20008010874 */
[----:B-1----:R-:W-:Y:S01]  /*4610*/  F2FP.F16.F32.PACK_AB R66, R106, R111 ;  /* 0x0000006f6a42723e */ /* 0x002fe200000000ff */
[----:B------:R-:W-:Y:S01]  /*4620*/  MUFU.EX2 R115, R115 ;  /* 0x0000007300737308 */ /* 0x000fe20000000800 */
[----:B------:R-:W-:Y:S01]  /*4630*/  LDSM.16.MT88.4 R12, [R140+0x8800] ;  /* 0x008800008c0c783b */ /* 0x000fe20000004200 */
[--C-:B------:R-:W-:Y:S01]  /*4640*/  FFMA.FTZ R108, R19, UR6, -R116.reuse ;  /* 0x00000006136c7c23 */ /* 0x100fe20008010874 */
[--C-:B------:R-:W-:Y:S01]  /*4650*/  FFMA.FTZ R104, R17, UR6, -R116.reuse ;  /* 0x0000000611687c23 */ /* 0x100fe20008010874 */
[--C-:B------:R-:W-:Y:S01]  /*4660*/  FFMA.FTZ R101, R101, UR6, -R116.reuse ;  /* 0x0000000665657c23 */ /* 0x100fe20008010874 */
[----:B------:R-:W1:Y:S01]  /*4670*/  LDSM.16.MT88.4 R40, [R140+0xa000] ;  /* 0x00a000008c28783b */ /* 0x000e620000004200 */
[--C-:B------:R-:W-:Y:S01]  /*4680*/  FFMA.FTZ R121, R121, UR6, -R116.reuse ;  /* 0x0000000679797c23 */ /* 0x100fe20008010874 */
[--C-:B------:R-:W-:Y:S01]  /*4690*/  FFMA.FTZ R169, R117, UR6, -R116.reuse ;  /* 0x0000000675a97c23 */ /* 0x100fe20008010874 */
[----:B------:R-:W2:Y:S01]  /*46a0*/  MUFU.EX2 R114, R114 ;  /* 0x0000007200727308 */ /* 0x000ea20000000800 */
[----:B------:R-:W3:Y:S01]  /*46b0*/  LDSM.16.MT88.4 R16, [R136+0xa000] ;  /* 0x00a000008810783b */ /* 0x000ee20000004200 */
[----:B------:R-:W-:Y:S01]  /*46c0*/  FFMA.FTZ R119, R119, UR6, -R116 ;  /* 0x0000000677777c23 */ /* 0x000fe20008010874 */
[----:B------:R-:W-:-:S02]  /*46d0*/  FADD.FTZ R111, R111, R112 ;  /* 0x000000706f6f7221 */ /* 0x000fc40000010000 */
[----:B------:R-:W-:Y:S02]  /*46e0*/  LDSM.16.MT88.4 R28, [R137+0x8800] ;  /* 0x00880000891c783b */ /* 0x000fe40000004200 */
[----:B------:R-:W-:Y:S01]  /*46f0*/  FADD.FTZ R106, R106, R111 ;  /* 0x0000006f6a6a7221 */ /* 0x000fe20000010000 */
[----:B------:R-:W-:Y:S08]  /*4700*/  MUFU.EX2 R110, R110 ;  /* 0x0000006e006e7308 */ /* 0x000ff00000000800 */
[----:B------:R-:W4:Y:S01]  /*4710*/  MUFU.EX2 R109, R109 ;  /* 0x0000006d006d7308 */ /* 0x000f220000000800 */
[----:B--2---:R-:W-:Y:S01]  /*4720*/  F2FP.F16.F32.PACK_AB R65, R114, R115 ;  /* 0x000000737241723e */ /* 0x004fe200000000ff */
[----:B------:R-:W-:-:S06]  /*4730*/  FADD.FTZ R115, R115, R114 ;  /* 0x0000007273737221 */ /* 0x000fcc0000010000 */
[----:B------:R-:W2:Y:S08]  /*4740*/  MUFU.EX2 R102, R102 ;  /* 0x0000006600667308 */ /* 0x000eb00000000800 */
[----:B------:R-:W-:Y:S01]  /*4750*/  MUFU.EX2 R103, R103 ;  /* 0x0000006700677308 */ /* 0x000fe20000000800 */
[----:B----4-:R-:W-:Y:S01]  /*4760*/  F2FP.F16.F32.PACK_AB R67, R109, R110 ;  /* 0x0000006e6d43723e */ /* 0x010fe200000000ff */
[----:B------:R-:W-:-:S04]  /*4770*/  FADD.FTZ R110, R110, R115 ;  /* 0x000000736e6e7221 */ /* 0x000fc80000010000 */
[----:B------:R-:W-:Y:S02]  /*4780*/  FADD.FTZ R109, R109, R110 ;  /* 0x0000006e6d6d7221 */ /* 0x000fe40000010000 */
[----:B------:R-:W-:Y:S01]  /*4790*/  HMMA.16816.F32 R96, R64, R92, RZ ;  /* 0x0000005c4060723c */ /* 0x000fe200000018ff */
[----:B------:R-:W4:Y:S01]  /*47a0*/  MUFU.EX2 R100, R100 ;  /* 0x0000006400647308 */ /* 0x000f220000000800 */
[----:B--2---:R-:W-:Y:S01]  /*47b0*/  F2FP.F16.F32.PACK_AB R4, R102, R107 ;  /* 0x0000006b6604723e */ /* 0x004fe200000000ff */
[----:B------:R-:W-:-:S03]  /*47c0*/  FADD.FTZ R107, R107, R106 ;  /* 0x0000006a6b6b7221 */ /* 0x000fc60000010000 */
[C---:B------:R-:W-:Y:S01]  /*47d0*/  HMMA.16816.F32 R92, R64.reuse, R94, RZ ;  /* 0x0000005e405c723c */ /* 0x040fe200000018ff */
[----:B------:R-:W-:Y:S02]  /*47e0*/  FADD.FTZ R102, R102, R107 ;  /* 0x0000006b66667221 */ /* 0x000fe40000010000 */
[----:B------:R-:W-:Y:S03]  /*47f0*/  MUFU.EX2 R108, R108 ;  /* 0x0000006c006c7308 */ /* 0x000fe60000000800 */
[C---:B-1----:R-:W-:Y:S05]  /*4800*/  HMMA.16816.F32 R36, R64.reuse, R40, RZ ;  /* 0x000000284024723c */ /* 0x042fea00000018ff */
[----:B------:R-:W1:Y:S01]  /*4810*/  MUFU.EX2 R105, R105 ;  /* 0x0000006900697308 */ /* 0x000e620000000800 */
[----:B----4-:R-:W-:Y:S01]  /*4820*/  F2FP.F16.F32.PACK_AB R6, R100, R103 ;  /* 0x000000676406723e */ /* 0x010fe200000000ff */
[----:B------:R-:W-:Y:S01]  /*4830*/  HMMA.16816.F32 R40, R64, R42, RZ ;  /* 0x0000002a4028723c */ /* 0x000fe200000018ff */
[----:B------:R-:W-:-:S04]  /*4840*/  FADD.FTZ R103, R103, R102 ;  /* 0x0000006667677221 */ /* 0x000fc80000010000 */
[----:B------:R-:W-:Y:S01]  /*4850*/  FADD.FTZ R103, R100, R103 ;  /* 0x0000006764677221 */ /* 0x000fe20000010000 */
        /* <DEDUP_REMOVED lines=10> */
[----:B------:R-:W-:Y:S01]  /*4900*/  MUFU.EX2 R167, R167 ;  /* 0x000000a700a77308 */ /* 0x000fe20000000800 */
[----:B--2---:R-:W-:Y:S01]  /*4910*/  F2FP.F16.F32.PACK_AB R7, R101, R104 ;  /* 0x000000686507723e */ /* 0x004fe200000000ff */
        /* <DEDUP_REMOVED lines=12> */
[C---:B------:R-:W-:Y:S06]  /*49e0*/  HMMA.16816.F32 R48, R64.reuse, R50, RZ ;  /* 0x000000324030723c */ /* 0x040fec00000018ff */
[C---:B------:R-:W-:Y:S06]  /*49f0*/  HMMA.16816.F32 R56, R64.reuse, R58, RZ ;  /* 0x0000003a4038723c */ /* 0x040fec00000018ff */
[C---:B---3--:R-:W-:Y:S06]  /*4a00*/  HMMA.16816.F32 R60, R64.reuse, R16, RZ ;  /* 0x00000010403c723c */ /* 0x048fec00000018ff */
        /* <DEDUP_REMOVED lines=27> */
[----:B------:R-:W-:Y:S01]  /*4bc0*/  FFMA.FTZ R24, R171, UR6, -R116 ;  /* 0x00000006ab187c23 */ /* 0x000fe20008010874 */
[----:B------:R-:W-:Y:S01]  /*4bd0*/  FFMA.FTZ R171, R163, UR6, -R118 ;  /* 0x00000006a3ab7c23 */ /* 0x000fe20008010876 */
        /* <DEDUP_REMOVED lines=19> */
[----:B------:R-:W-:Y:S08]  /*4d10*/  MUFU.EX2 R171, R171 ;  /* 0x000000ab00ab7308 */ /* 0x000ff00000000800 */
[----:B------:R-:W2:Y:S01]  /*4d20*/  MUFU.EX2 R118, R118 ;  /* 0x0000007600767308 */ /* 0x000ea20000000800 */
        /* <DEDUP_REMOVED lines=127> */
.L_x_7493:
[----:B------:R-:W-:-:S04]  /*5520*/  LEA R4, -R10, RZ, 0x6 ;  /* 0x000000ff0a047211 */ /* 0x000fc800078e31ff */
[----:B------:R-:W-:-:S07]  /*5530*/  SHF.R.S32.HI R5, RZ, 0x1f, R4 ;  /* 0x0000001fff057819 */ /* 0x000fce0000011404 */
.L_x_7494:
[----:B------:R-:W-:Y:S01]  /*5540*/  LEA R150, P2, R4, R150, 0x1 ;  /* 0x0000009604967211 */ /* 0x000fe200078408ff */
[----:B------:R-:W-:Y:S01]  /*5550*/  IMAD.SHL.U32 R7, R10, 0x20, RZ ;  /* 0x000000200a077824 */ /* 0x000fe200078e00ff */
[C---:B------:R-:W-:Y:S02]  /*5560*/  IADD3 R34, P1, R4.reuse, R34, RZ ;  /* 0x0000002204227210 */ /* 0x040fe40007f3e0ff */
[----:B------:R-:W-:Y:S01]  /*5570*/  LEA.HI.X R149, R4, R149, R5, 0x1, P2 ;  /* 0x0000009504957211 */ /* 0x000fe200010f0c05 */
[----:B------:R-:W-:Y:S01]  /*5580*/  IMAD.MOV.U32 R6, RZ, RZ, R150 ;  /* 0x000000ffff067224 */ /* 0x000fe200078e0096 */
[----:B------:R-:W-:Y:S01]  /*5590*/  IADD3 R16, P2, R7, R150, RZ ;  /* 0x0000009607107210 */ /* 0x000fe20007f5e0ff */
[----:B------:R-:W-:Y:S01]  /*55a0*/  IMAD.X R5, R5, 0x1, R32, P1 ;  /* 0x0000000105057824 */ /* 0x000fe200008e0620 */
[----:B------:R-:W-:Y:S02]  /*55b0*/  SHF.L.U64.HI R4, R10, 0x5, R11 ;  /* 0x000000050a047819 */ /* 0x000fe4000001020b */
[----:B------:R-:W-:-:S02]  /*55c0*/  IADD3 R18, P1, R16, R7, RZ ;  /* 0x0000000710127210 */ /* 0x000fc40007f3e0ff */
[----:B------:R-:W-:Y:S01]  /*55d0*/  LEA R24, P3, R34, UR8, 0x1 ;  /* 0x0000000822187c11 */ /* 0x000fe2000f8608ff */
[--C-:B------:R-:W-:Y:S01]  /*55e0*/  IMAD.X R17, R4, 0x1, R149.reuse, P2 ;  /* 0x0000000104117824 */ /* 0x100fe200010e0695 */
[----:B------:R-:W-:Y:S01]  /*55f0*/  IADD3 R108, P2, R18, R7, RZ ;  /* 0x00000007126c7210 */ /* 0x000fe20007f5e0ff */
[----:B------:R-:W-:Y:S01]  /*5600*/  IMAD.MOV.U32 R7, RZ, RZ, R149 ;  /* 0x000000ffff077224 */ /* 0x000fe200078e0095 */
[----:B------:R-:W-:Y:S01]  /*5610*/  LEA.HI.X R25, R34, UR9, R5, 0x1, P3 ;  /* 0x0000000922197c11 */ /* 0x000fe200098f0c05 */
[----:B------:R-:W-:-:S03]  /*5620*/  IMAD.X R19, R17, 0x1, R4, P1 ;  /* 0x0000000111137824 */ /* 0x000fc600008e0604 */
[----:B------:R-:W-:Y:S01]  /*5630*/  @!PT LDS RZ, [RZ] ;  /* 0x00000000fffff984 */ /* 0x000fe20000000800 */
[----:B------:R-:W-:Y:S01]  /*5640*/  @!PT LDS RZ, [RZ] ;  /* 0x00000000fffff984 */ /* 0x000fe20000000800 */
[----:B------:R-:W-:Y:S01]  /*5650*/  @!PT LDS RZ, [RZ] ;  /* 0x00000000fffff984 */ /* 0x000fe20000000800 */
[----:B------:R1:W-:Y:S01]  /*5660*/  LDGSTS.E.BYPASS.LTC128B.128 [R155+0x8000], desc[UR12][R6.64] ;  /* 0x08000000069b7fae */ /* 0x0003e2000b901d4c */
[----:B------:R-:W-:-:S03]  /*5670*/  IMAD.X R109, R19, 0x1, R4, P2 ;  /* 0x00000001136d7824 */ /* 0x000fc600010e0604 */
        /* <DEDUP_REMOVED lines=8> */
[----:B------:R-:W1:Y:S04]  /*5700*/  LDSM.16.M88.4 R28, [R145+0x4000] ;  /* 0x00400000911c783b */ /* 0x000e680000000200 */
[----:B------:R-:W2:Y:S04]  /*5710*/  LDSM.16.M88.4 R20, [R145+0x4800] ;  /* 0x004800009114783b */ /* 0x000ea80000000200 */
[----:B------:R-:W3:Y:S04]  /*5720*/  LDSM.16.M88.4 R12, [R145+0x5000] ;  /* 0x00500000910c783b */ /* 0x000ee80000000200 */
[----:B------:R-:W4:Y:S04]  /*5730*/  LDSM.16.M88.4 R32, [R145+0x5800] ;  /* 0x005800009120783b */ /* 0x000f280000000200 */
[----:B------:R-:W-:Y:S04]  /*5740*/  LDSM.16.M88.4 R100, [R144] ;  /* 0x000000009064783b */ /* 0x000fe80000000200 */
[----:B------:R-:W5:Y:S04]  /*5750*/  LDSM.16.M88.4 R112, [R143] ;  /* 0x000000008f70783b */ /* 0x000f680000000200 */
[----:B------:R-:W5:Y:S04]  /*5760*/  LDSM.16.M88.4 R116, [R135] ;  /* 0x000000008774783b */ /* 0x000f680000000200 */
[----:B------:R-:W-:Y:S04]  /*5770*/  LDSM.16.M88.4 R120, [R132+0x2000] ;  /* 0x002000008478783b */ /* 0x000fe80000000200 */
[----:B------:R-:W0:Y:S01]  /*5780*/  LDGDEPBAR ;  /* 0x00000000000079af */ /* 0x000e220000000000 */
[C---:B-1----:R-:W-:Y:S06]  /*5790*/  HMMA.16816.F32 R4, R104.reuse, R28, RZ ;  /* 0x0000001c6804723c */ /* 0x042fec00000018ff */
[C---:B--2---:R-:W-:Y:S06]  /*57a0*/  HMMA.16816.F32 R24, R104.reuse, R20, RZ ;  /* 0x000000146818723c */ /* 0x044fec00000018ff */
[C---:B---3--:R-:W-:Y:S06]  /*57b0*/  HMMA.16816.F32 R16, R104.reuse, R12, RZ ;  /* 0x0000000c6810723c */ /* 0x048fec00000018ff */
[C---:B------:R-:W-:Y:S06]  /*57c0*/  HMMA.16816.F32 R28, R104.reuse, R30, RZ ;  /* 0x0000001e681c723c */ /* 0x040fec00000018ff */
[C---:B------:R-:W-:Y:S06]  /*57d0*/  HMMA.16816.F32 R20, R104.reuse, R22, RZ ;  /* 0x000000166814723c */ /* 0x040fec00000018ff */
[C---:B------:R-:W-:Y:S06]  /*57e0*/  HMMA.16816.F32 R12, R104.reuse, R14, RZ ;  /* 0x0000000e680c723c */ /* 0x040fec00000018ff */
[C---:B----4-:R-:W-:Y:S06]  /*57f0*/  HMMA.16816.F32 R108, R104.reuse, R32, RZ ;  /* 0x00000020686c723c */ /* 0x050fec00000018ff */
[----:B------:R-:W-:Y:S01]  /*5800*/  HMMA.16816.F32 R104, R104, R34, RZ ;  /* 0x000000226868723c */ /* 0x000fe200000018ff */
[----:B------:R-:W1:Y:S05]  /*5810*/  LDSM.16.M88.4 R32, [R134] ;  /* 0x000000008620783b */ /* 0x000e6a0000000200 */
[C---:B-----5:R-:W-:Y:S06]  /*5820*/  HMMA.16816.F32 R4, R100.reuse, R112, R4 ;  /* 0x000000706404723c */ /* 0x060fec0000001804 */
[C---:B------:R-:W-:Y:S01]  /*5830*/  HMMA.16816.F32 R28, R100.reuse, R114, R28 ;  /* 0x00000072641c723c */ /* 0x040fe2000000181c */
[----:B------:R-:W2:Y:S05]  /*5840*/  LDSM.16.M88.4 R112, [R133] ;  /* 0x000000008570783b */ /* 0x000eaa0000000200 */
        /* <DEDUP_REMOVED lines=18> */
[----:B------:R-:W2:Y:S05]  /*5970*/  LDSM.16.M88.4 R100, [R141] ;  /* 0x000000008d64783b */ /* 0x000eaa0000000200 */
[C---:B-1----:R-:W-:Y:S06]  /*5980*/  HMMA.16816.F32 R108, R32.reuse, R116, R108 ;  /* 0x00000074206c723c */ /* 0x042fec000000186c */
[----:B------:R-:W-:Y:S01]  /*5990*/  HMMA.16816.F32 R104, R32, R118, R104 ;  /* 0x000000762068723c */ /* 0x000fe20000001868 */
[----:B------:R-:W1:Y:S04]  /*59a0*/  LDSM.16.M88.4 R116, [R132+0x800] ;  /* 0x000800008474783b */ /* 0x000e680000000200 */
[----:B------:R-:W3:Y:S01]  /*59b0*/  LDSM.16.M88.4 R32, [R132+0x1000] ;  /* 0x001000008420783b */ /* 0x000ee20000000200 */
        /* <DEDUP_REMOVED lines=21> */
[----:B------:R-:W2:Y:S05]  /*5b10*/  LDSM.16.M88.4 R100, [R144+0x2000] ;  /* 0x002000009064783b */ /* 0x000eaa0000000200 */
[C---:B-1----:R-:W-:Y:S06]  /*5b20*/  HMMA.16816.F32 R108, R32.reuse, R116, R108 ;  /* 0x00000074206c723c */ /* 0x042fec000000186c */
[----:B------:R-:W-:Y:S01]  /*5b30*/  HMMA.16816.F32 R104, R32, R118, R104 ;  /* 0x000000762068723c */ /* 0x000fe20000001868 */
[----:B------:R-:W1:Y:S04]  /*5b40*/  LDSM.16.M88.4 R116, [R130] ;  /* 0x000000008274783b */ /* 0x000e680000000200 */
[----:B------:R-:W3:Y:S01]  /*5b50*/  LDSM.16.M88.4 R32, [R129] ;  /* 0x000000008120783b */ /* 0x000ee20000000200 */
[C---:B--2---:R-:W-:Y:S06]  /*5b60*/  HMMA.16816.F32 R4, R100.reuse, R112, R4 ;  /* 0x000000706404723c */ /* 0x044fec0000001804 */
[C---:B------:R-:W-:Y:S01]  /*5b70*/  HMMA.16816.F32 R28, R100.reuse, R114, R28 ;  /* 0x00000072641c723c */ /* 0x040fe2000000181c */
[----:B------:R-:W2:Y:S05]  /*5b80*/  LDSM.16.M88.4 R112, [R128] ;  /* 0x000000008070783b */ /* 0x000eaa0000000200 */
        /* <DEDUP_REMOVED lines=14> */
[----:B------:R-:W-:Y:S01]  /*5c70*/  HMMA.16816.F32 R20, R116, R114, R20 ;  /* 0x000000727414723c */ /* 0x000fe20000001814 */
[----:B------:R-:W2:Y:S05]  /*5c80*/  LDSM.16.M88.4 R112, [R139+0x7800] ;  /* 0x007800008b70783b */ /* 0x000eaa0000000200 */
[C---:B---3--:R-:W-:Y:S06]  /*5c90*/  HMMA.16816.F32 R4, R100.reuse, R120, R4 ;  /* 0x000000786404723c */ /* 0x048fec0000001804 */
[----:B------:R-:W-:Y:S06]  /*5ca0*/  HMMA.16816.F32 R28, R100, R122, R28 ;  /* 0x0000007a641c723c */ /* 0x000fec000000181c */
[C---:B-1----:R-:W-:Y:S06]  /*5cb0*/  HMMA.16816.F32 R16, R116.reuse, R32, R16 ;  /* 0x000000207410723c */ /* 0x042fec0000001810 */
[C---:B------:R-:W-:Y:S01]  /*5cc0*/  HMMA.16816.F32 R12, R116.reuse, R34, R12 ;  /* 0x00000022740c723c */ /* 0x040fe2000000180c */
[----:B------:R-:W1:Y:S11]  /*5cd0*/  LDSM.16.M88.4 R32, [R132+0x2800] ;  /* 0x002800008420783b */ /* 0x000e760000000200 */
[----:B------:R-:W-:Y:S01]  /*5ce0*/  FMUL.FTZ R28, R28, UR10 ;  /* 0x0000000a1c1c7c20 */ /* 0x000fe20008410000 */
[----:B------:R-:W-:Y:S01]  /*5cf0*/  FMUL.FTZ R30, R30, UR10 ;  /* 0x0000000a1e1e7c20 */ /* 0x000fe20008410000 */
[----:B------:R-:W-:Y:S01]  /*5d00*/  FMUL.FTZ R29, R29, UR10 ;  /* 0x0000000a1d1d7c20 */ /* 0x000fe20008410000 */
[----:B------:R-:W-:Y:S01]  /*5d10*/  FMUL.FTZ R31, R31, UR10 ;  /* 0x0000000a1f1f7c20 */ /* 0x000fe20008410000 */
[C---:B--2---:R-:W-:Y:S02]  /*5d20*/  HMMA.16816.F32 R108, R116.reuse, R112, R108 ;  /* 0x00000070746c723c */ /* 0x044fe4000000186c */
[----:B------:R-:W-:Y:S04]  /*5d30*/  MUFU.TANH R28, R28 ;  /* 0x0000001c001c7308 */ /* 0x000fe80000002400 */
[----:B------:R-:W-:Y:S01]  /*5d40*/  HMMA.16816.F32 R104, R116, R114, R104 ;  /* 0x000000727468723c */ /* 0x000fe20000001868 */
[----:B------:R-:W-:Y:S01]  /*5d50*/  FMUL.FTZ R112, R4, UR10 ;  /* 0x0000000a04707c20 */ /* 0x000fe20008410000 */
[----:B------:R-:W-:-:S02]  /*5d60*/  FMUL.FTZ R113, R5, UR10 ;  /* 0x0000000a05717c20 */ /* 0x000fc40008410000 */
[----:B------:R-:W-:Y:S03]  /*5d70*/  MUFU.TANH R30, R30 ;  /* 0x0000001e001e7308 */ /* 0x000fe60000002400 */
[----:B------:R-:W-:-:S05]  /*5d80*/  FMUL.FTZ R114, R6, UR10 ;  /* 0x0000000a06727c20 */ /* 0x000fca0008410000 */
[----:B------:R-:W-:Y:S08]  /*5d90*/  MUFU.TANH R112, R112 ;  /* 0x0000007000707308 */ /* 0x000ff00000002400 */
[----:B------:R-:W2:Y:S08]  /*5da0*/  MUFU.TANH R114, R114 ;  /* 0x0000007200727308 */ /* 0x000eb00000002400 */
[----:B------:R-:W-:Y:S01]  /*5db0*/  MUFU.TANH R113, R113 ;  /* 0x0000007100717308 */ /* 0x000fe20000002400 */
[C---:B-1----:R-:W-:Y:S06]  /*5dc0*/  HMMA.16816.F32 R24, R100.reuse, R32, R24 ;  /* 0x000000206418723c */ /* 0x042fec0000001818 */
[----:B------:R-:W-:Y:S01]  /*5dd0*/  HMMA.16816.F32 R20, R100, R34, R20 ;  /* 0x000000226414723c */ /* 0x000fe20000001814 */
[----:B------:R-:W-:Y:S01]  /*5de0*/  FMUL.FTZ R32, R7, UR10 ;  /* 0x0000000a07207c20 */ /* 0x000fe20008410000 */
[----:B------:R-:W-:Y:S01]  /*5df0*/  MUFU.TANH R29, R29 ;  /* 0x0000001d001d7308 */ /* 0x000fe20000002400 */
[----:B------:R-:W1:Y:S07]  /*5e00*/  LDSM.16.M88.4 R4, [R132+0x3000] ;  /* 0x003000008404783b */ /* 0x000e6e0000000200 */
[----:B------:R-:W3:Y:S08]  /*5e10*/  MUFU.TANH R32, R32 ;  /* 0x0000002000207308 */ /* 0x000ef00000002400 */
[----:B------:R-:W-:Y:S01]  /*5e20*/  FMUL.FTZ R115, R24, UR10 ;  /* 0x0000000a18737c20 */ /* 0x000fe20008410000 */
[----:B------:R-:W-:Y:S01]  /*5e30*/  FMUL.FTZ R24, R25, UR10 ;  /* 0x0000000a19187c20 */ /* 0x000fe20008410000 */
[----:B------:R-:W-:Y:S01]  /*5e40*/  FMUL.FTZ R25, R26, UR10 ;  /* 0x0000000a1a197c20 */ /* 0x000fe20008410000 */
[----:B------:R-:W-:Y:S01]  /*5e50*/  FMUL.FTZ R26, R27, UR10 ;  /* 0x0000000a1b1a7c20 */ /* 0x000fe20008410000 */
[----:B------:R-:W4:Y:S02]  /*5e60*/  MUFU.TANH R31, R31 ;  /* 0x0000001f001f7308 */ /* 0x000f240000002400 */
[----:B------:R-:W-:Y:S01]  /*5e70*/  FMUL.FTZ R33, R20, UR10 ;  /* 0x0000000a14217c20 */ /* 0x000fe20008410000 */
[----:B------:R-:W-:Y:S01]  /*5e80*/  FMUL.FTZ R21, R21, UR10 ;  /* 0x0000000a15157c20 */ /* 0x000fe20008410000 */
[----:B------:R-:W5:Y:S01]  /*5e90*/  S2R R20, SR_TID.X ;  /* 0x0000000000147919 */ /* 0x000f620000002100 */
[----:B------:R-:W-:Y:S01]  /*5ea0*/  FMUL.FTZ R22, R22, UR10 ;  /* 0x0000000a16167c20 */ /* 0x000fe20008410000 */
[----:B------:R-:W-:-:S02]  /*5eb0*/  FMUL.FTZ R23, R23, UR10 ;  /* 0x0000000a17177c20 */ /* 0x000fc40008410000 */
[----:B------:R-:W4:Y:S08]  /*5ec0*/  MUFU.TANH R25, R25 ;  /* 0x0000001900197308 */ /* 0x000f300000002400 */
[----:B------:R-:W4:Y:S01]  /*5ed0*/  MUFU.TANH R115, R115 ;  /* 0x0000007300737308 */ /* 0x000f220000002400 */
[C---:B-1----:R-:W-:Y:S07]  /*5ee0*/  HMMA.16816.F32 R16, R100.reuse, R4, R16 ;  /* 0x000000046410723c */ /* 0x042fee0000001810 */
[----:B------:R-:W1:Y:S01]  /*5ef0*/  MUFU.TANH R24, R24 ;  /* 0x0000001800187308 */ /* 0x000e620000002400 */
[----:B------:R-:W-:Y:S01]  /*5f00*/  HMMA.16816.F32 R12, R100, R6, R12 ;  /* 0x00000006640c723c */ /* 0x000fe2000000180c */
[----:B------:R-:W3:Y:S01]  /*5f10*/  LDSM.16.M88.4 R4, [R132+0x3800] ;  /* 0x003800008404783b */ /* 0x000ee20000000200 */
[----:B------:R-:W-:-:S05]  /*5f20*/  DEPBAR.LE SB0, 0x0 ;  /* 0x000080000000791a */ /* 0x000fca0000000000 */
[----:B------:R-:W1:Y:S08]  /*5f30*/  MUFU.TANH R26, R26 ;  /* 0x0000001a001a7308 */ /* 0x000e700000002400 */
[----:B------:R-:W1:Y:S01]  /*5f40*/  MUFU.TANH R33, R33 ;  /* 0x0000002100217308 */ /* 0x000e620000002400 */
[----:B------:R-:W-:Y:S01]  /*5f50*/  FMUL.FTZ R121, R16, UR10 ;  /* 0x0000000a10797c20 */ /* 0x000fe20008410000 */
[----:B-----5:R-:W-:-:S02]  /*5f60*/  IMAD.SHL.U32 R16, R20, 0x2, RZ ;  /* 0x0000000214107824 */ /* 0x020fc400078e00ff */
[----:B------:R-:W-:Y:S01]  /*5f70*/  FMUL.FTZ R119, R17, UR10 ;  /* 0x0000000a11777c20 */ /* 0x000fe20008410000 */
[----:B------:R-:W-:-:S03]  /*5f80*/  FMUL.FTZ R17, R18, UR10 ;  /* 0x0000000a12117c20 */ /* 0x000fc60008410000 */
[----:B------:R-:W5:Y:S01]  /*5f90*/  MUFU.TANH R116, R22 ;  /* 0x0000001600747308 */ /* 0x000f620000002400 */
[----:B------:R-:W-:Y:S01]  /*5fa0*/  FMUL.FTZ R154, R19, UR10 ;  /* 0x0000000a139a7c20 */ /* 0x000fe20008410000 */
[----:B------:R-:W-:Y:S01]  /*5fb0*/  LOP3.LUT R16, R16, 0x6, RZ, 0xc0, !PT ;  /* 0x0000000610107812 */ /* 0x000fe200078ec0ff */
[----:B------:R-:W-:Y:S01]  /*5fc0*/  FMUL.FTZ R12, R12, UR10 ;  /* 0x0000000a0c0c7c20 */ /* 0x000fe20008410000 */
[----:B------:R-:W-:Y:S01]  /*5fd0*/  FMUL.FTZ R14, R14, UR10 ;  /* 0x0000000a0e0e7c20 */ /* 0x000fe20008410000 */
[----:B------:R-:W-:Y:S01]  /*5fe0*/  FMUL.FTZ R18, R13, UR10 ;  /* 0x0000000a0d127c20 */ /* 0x000fe20008410000 */
[----:B------:R-:W-:Y:S01]  /*5ff0*/  FMUL.FTZ R120, R15, UR10 ;  /* 0x0000000a0f787c20 */ /* 0x000fe20008410000 */
[----:B------:R-:W-:Y:S01]  /*6000*/  IMAD R16, R153, 0x40, R16 ;  /* 0x0000004099107824 */ /* 0x000fe200078e0210 */
[----:B------:R-:W5:Y:S03]  /*6010*/  MUFU.TANH R21, R21 ;  /* 0x0000001500157308 */ /* 0x000f660000002400 */
[C---:B------:R-:W-:Y:S01]  /*6020*/  VIADD R20, R16.reuse, 0x18 ;  /* 0x0000001810147836 */ /* 0x040fe20000000000 */
[----:B------:R-:W-:-:S02]  /*6030*/  ISETP.GE.AND P2, PT, R16, R151, PT ;  /* 0x000000971000720c */ /* 0x000fc40003f46270 */
[----:B------:R-:W-:Y:S02]  /*6040*/  ISETP.GE.AND P5, PT, R16, R0, PT ;  /* 0x000000001000720c */ /* 0x000fe40003fa6270 */
[----:B------:R-:W5:Y:S02]  /*6050*/  MUFU.TANH R27, R23 ;  /* 0x00000017001b7308 */ /* 0x000f640000002400 */
[----:B--2---:R-:W-:Y:S01]  /*6060*/  FSEL R114, R114, -INF , !P5 ;  /* 0xff80000072727808 */ /* 0x004fe20006800000 */
[C---:B---3--:R-:W-:Y:S05]  /*6070*/  HMMA.16816.F32 R104, R100.reuse, R6, R104 ;  /* 0x000000066468723c */ /* 0x048fea0000001868 */
[----:B------:R2:W-:Y:S01]  /*6080*/  MUFU.TANH R19, R12 ;  /* 0x0000000c00137308 */ /* 0x0005e20000002400 */
[----:B------:R-:W-:Y:S01]  /*6090*/  HMMA.16816.F32 R108, R100, R4, R108 ;  /* 0x00000004646c723c */ /* 0x000fe2000000186c */
[----:B------:R-:W-:-:S06]  /*60a0*/  VIADD R6, R16, 0x11 ;  /* 0x0000001110067836 */ /* 0x000fcc0000000000 */
[C---:B------:R-:W-:Y:S01]  /*60b0*/  VIADD R4, R16.reuse, 0x8 ;  /* 0x0000000810047836 */ /* 0x040fe20000000000 */
[----:B------:R-:W3:Y:S01]  /*60c0*/  MUFU.TANH R17, R17 ;  /* 0x0000001100117308 */ /* 0x000ee20000002400 */
[----:B------:R-:W-:-:S03]  /*60d0*/  VIADD R5, R16, 0x1 ;  /* 0x0000000110057836 */ /* 0x000fc60000000000 */
[CC--:B------:R-:W-:Y:S02]  /*60e0*/  ISETP.GE.AND P4, PT, R4.reuse, R151.reuse, PT ;  /* 0x000000970400720c */ /* 0x0c0fe40003f86270 */
[-C--:B------:R-:W-:Y:S01]  /*60f0*/  ISETP.GE.AND P6, PT, R4, R0.reuse, PT ;  /* 0x000000000400720c */ /* 0x080fe20003fc6270 */
[C---:B------:R-:W-:Y:S01]  /*6100*/  VIADD R4, R16.reuse, 0x9 ;  /* 0x0000000910047836 */ /* 0x040fe20000000000 */
[CC--:B------:R-:W-:Y:S01]  /*6110*/  ISETP.GE.AND P3, PT, R5.reuse, R0.reuse, PT ;  /* 0x000000000500720c */ /* 0x0c0fe20003f66270 */
[----:B--2---:R-:W-:Y:S01]  /*6120*/  VIADD R12, R16, 0x10 ;  /* 0x00000010100c7836 */ /* 0x004fe20000000000 */
[-C--:B------:R-:W-:Y:S01]  /*6130*/  ISETP.GE.AND P1, PT, R5, R151.reuse, PT ;  /* 0x000000970500720c */ /* 0x080fe20003f26270 */
[----:B------:R-:W2:Y:S01]  /*6140*/  MUFU.TANH R121, R121 ;  /* 0x0000007900797308 */ /* 0x000ea20000002400 */
[----:B------:R-:W-:Y:S01]  /*6150*/  FSEL R5, R112, -INF , !P2 ;  /* 0xff80000070057808 */ /* 0x000fe20005000000 */
[----:B------:R-:W-:Y:S01]  /*6160*/  FMUL.FTZ R104, R104, UR10 ;  /* 0x0000000a68687c20 */ /* 0x000fe20008410000 */
[CC--:B------:R-:W-:Y:S01]  /*6170*/  ISETP.GE.AND P2, PT, R4.reuse, R151.reuse, PT ;  /* 0x000000970400720c */ /* 0x0c0fe20003f46270 */
[----:B------:R-:W-:Y:S01]  /*6180*/  FMUL.FTZ R105, R105, UR10 ;  /* 0x0000000a69697c20 */ /* 0x000fe20008410000 */
[-C--:B------:R-:W-:Y:S01]  /*6190*/  ISETP.GE.AND P5, PT, R4, R0.reuse, PT ;  /* 0x000000000400720c */ /* 0x080fe20003fa6270 */
[----:B------:R-:W-:Y:S01]  /*61a0*/  FMUL.FTZ R108, R108, UR10 ;  /* 0x0000000a6c6c7c20 */ /* 0x000fe20008410000 */
[----:B------:R-:W-:Y:S01]  /*61b0*/  FSEL R4, R32, -INF , !P3 ;  /* 0xff80000020047808 */ /* 0x000fe20005800000 */
[----:B------:R4:W2:Y:S01]  /*61c0*/  MUFU.TANH R122, R14 ;  /* 0x0000000e007a7308 */ /* 0x0008a20000002400 */
[----:B------:R-:W-:Y:S01]  /*61d0*/  FSEL R13, R113, -INF , !P1 ;  /* 0xff800000710d7808 */ /* 0x000fe20004800000 */
[----:B------:R-:W-:Y:S01]  /*61e0*/  FMUL.FTZ R102, R106, UR10 ;  /* 0x0000000a6a667c20 */ /* 0x000fe20008410000 */
[----:B------:R-:W-:Y:S01]  /*61f0*/  ISETP.GE.AND P3, PT, R12, R0, PT ;  /* 0x000000000c00720c */ /* 0x000fe20003f66270 */
[----:B------:R-:W-:Y:S01]  /*6200*/  FMUL.FTZ R101, R107, UR10 ;  /* 0x0000000a6b657c20 */ /* 0x000fe20008410000 */
[----:B------:R-:W-:Y:S01]  /*6210*/  FSEL R7, R28, -INF , !P4 ;  /* 0xff8000001c077808 */ /* 0x000fe20006000000 */
[----:B------:R-:W-:Y:S01]  /*6220*/  VIADD R28, R16, 0x20 ;  /* 0x00000020101c7836 */ /* 0x000fe20000000000 */
[-C--:B------:R-:W-:Y:S01]  /*6230*/  ISETP.GE.AND P1, PT, R12, R151.reuse, PT ;  /* 0x000000970c00720c */ /* 0x080fe20003f26270 */
[----:B------:R-:W2:Y:S01]  /*6240*/  MUFU.TANH R119, R119 ;  /* 0x0000007700777308 */ /* 0x000ea20000002400 */
[----:B------:R-:W-:-:S02]  /*6250*/  ISETP.GE.AND P4, PT, R6, R151, PT ;  /* 0x000000970600720c */ /* 0x000fc40003f86270 */
[----:B------:R-:W-:Y:S02]  /*6260*/  FSEL R12, R30, -INF , !P6 ;  /* 0xff8000001e0c7808 */ /* 0x000fe40007000000 */
[----:B------:R-:W-:Y:S02]  /*6270*/  ISETP.GE.AND P6, PT, R6, R0, PT ;  /* 0x000000000600720c */ /* 0x000fe40003fc6270 */
[----:B------:R-:W-:Y:S01]  /*6280*/  FSEL R15, R29, -INF , !P2 ;  /* 0xff8000001d0f7808 */ /* 0x000fe20005000000 */
[----:B------:R-:W2:Y:S01]  /*6290*/  MUFU.TANH R154, R154 ;  /* 0x0000009a009a7308 */ /* 0x000ea20000002400 */
[C---:B----4-:R-:W-:Y:S01]  /*62a0*/  VIADD R14, R16.reuse, 0x19 ;  /* 0x00000019100e7836 */ /* 0x050fe20000000000 */
[----:B------:R-:W-:Y:S01]  /*62b0*/  FSEL R6, R31, -INF , !P5 ;  /* 0xff8000001f067808 */ /* 0x000fe20006800000 */
[----:B------:R-:W-:Y:S01]  /*62c0*/  FMUL.FTZ R29, R109, UR10 ;  /* 0x0000000a6d1d7c20 */ /* 0x000fe20008410000 */
[----:B------:R-:W-:Y:S01]  /*62d0*/  FSEL R22, R25, -INF , !P3 ;  /* 0xff80000019167808 */ /* 0x000fe20005800000 */
[----:B------:R-:W-:Y:S01]  /*62e0*/  VIADD R25, R16, 0x21 ;  /* 0x0000002110197836 */ /* 0x000fe20000000000 */
[----:B------:R-:W-:-:S02]  /*62f0*/  ISETP.GE.AND P2, PT, R20, R151, PT ;  /* 0x000000971400720c */ /* 0x000fc40003f46270 */
[-C--:B------:R-:W-:Y:S01]  /*6300*/  ISETP.GE.AND P5, PT, R20, R0.reuse, PT ;  /* 0x000000001400720c */ /* 0x080fe20003fa6270 */
[----:B------:R-:W4:Y:S01]  /*6310*/  MUFU.TANH R18, R18 ;  /* 0x0000001200127308 */ /* 0x000f220000002400 */
[----:B------:R-:W-:Y:S02]  /*6320*/  FSEL R115, R115, -INF , !P1 ;  /* 0xff80000073737808 */ /* 0x000fe40004800000 */
[----:B-1----:R-:W-:Y:S01]  /*6330*/  FSEL R23, R24, -INF , !P4 ;  /* 0xff80000018177808 */ /* 0x002fe20006000000 */
[----:B------:R-:W-:Y:S01]  /*6340*/  VIADD R24, R16, 0x28 ;  /* 0x0000002810187836 */ /* 0x000fe20000000000 */
[C---:B------:R-:W-:Y:S02]  /*6350*/  ISETP.GE.AND P1, PT, R14.reuse, R151, PT ;  /* 0x000000970e00720c */ /* 0x040fe40003f26270 */
[----:B------:R-:W-:Y:S01]  /*6360*/  ISETP.GE.AND P3, PT, R14, R0, PT ;  /* 0x000000000e00720c */ /* 0x000fe20003f66270 */
[----:B------:R1:W-:Y:S01]  /*6370*/  MUFU.TANH R109, R104 ;  /* 0x00000068006d7308 */ /* 0x0003e20000002400 */
[----:B------:R-:W-:-:S02]  /*6380*/  FSEL R20, R26, -INF , !P6 ;  /* 0xff8000001a147808 */ /* 0x000fc40007000000 */
[-C--:B------:R-:W-:Y:S02]  /*6390*/  ISETP.GE.AND P6, PT, R28, R0.reuse, PT ;  /* 0x000000001c00720c */ /* 0x080fe40003fc6270 */
[----:B------:R-:W-:Y:S02]  /*63a0*/  FSEL R113, R33, -INF , !P2 ;  /* 0xff80000021717808 */ /* 0x000fe40005000000 */
[----:B-----5:R-:W-:Y:S01]  /*63b0*/  FSEL R116, R116, -INF , !P5 ;  /* 0xff80000074747808 */ /* 0x020fe20006800000 */
[----:B------:R-:W5:Y:S01]  /*63c0*/  MUFU.TANH R120, R120 ;  /* 0x0000007800787308 */ /* 0x000f620000002400 */
[C---:B------:R-:W-:Y:S02]  /*63d0*/  ISETP.GE.AND P2, PT, R25.reuse, R151, PT ;  /* 0x000000971900720c */ /* 0x040fe40003f46270 */
[----:B------:R-:W-:Y:S01]  /*63e0*/  ISETP.GE.AND P5, PT, R25, R0, PT ;  /* 0x000000001900720c */ /* 0x000fe20003fa6270 */
[----:B------:R-:W-:Y:S01]  /*63f0*/  VIADD R25, R16, 0x29 ;  /* 0x0000002910197836 */ /* 0x000fe20000000000 */
[----:B------:R-:W-:-:S02]  /*6400*/  FSEL R21, R21, -INF , !P1 ;  /* 0xff80000015157808 */ /* 0x000fc40004800000 */
[----:B------:R-:W-:Y:S01]  /*6410*/  FSEL R26, R27, -INF , !P3 ;  /* 0xff8000001b1a7808 */ /* 0x000fe20005800000 */
[----:B------:R-:W5:Y:S01]  /*6420*/  MUFU.TANH R108, R108 ;  /* 0x0000006c006c7308 */ /* 0x000f620000002400 */
[-C--:B------:R-:W-:Y:S01]  /*6430*/  ISETP.GE.AND P4, PT, R28, R151.reuse, PT ;  /* 0x000000971c00720c */ /* 0x080fe20003f86270 */
[----:B------:R-:W-:Y:S01]  /*6440*/  FMUL.FTZ R28, R110, UR10 ;  /* 0x0000000a6e1c7c20 */ /* 0x000fe20008410000 */
[CC--:B------:R-:W-:Y:S01]  /*6450*/  ISETP.GE.AND P1, PT, R24.reuse, R151.reuse, PT ;  /* 0x000000971800720c */ /* 0x0c0fe20003f26270 */
[----:B-1----:R-:W-:Y:S01]  /*6460*/  FMUL.FTZ R104, R111, UR10 ;  /* 0x0000000a6f687c20 */ /* 0x002fe20008410000 */
[----:B------:R-:W-:Y:S02]  /*6470*/  ISETP.GE.AND P3, PT, R24, R0, PT ;  /* 0x000000001800720c */ /* 0x000fe40003f66270 */
[----:B---3--:R-:W-:Y:S01]  /*6480*/  FSEL R24, R17, -INF , !P6 ;  /* 0xff80000011187808 */ /* 0x008fe20007000000 */
[----:B------:R-:W-:Y:S01]  /*6490*/  VIADD R17, R16, 0x31 ;  /* 0x0000003110117836 */ /* 0x000fe20000000000 */
[----:B--2---:R-:W-:Y:S01]  /*64a0*/  FSEL R121, R121, -INF , !P4 ;  /* 0xff80000079797808 */ /* 0x004fe20006000000 */
[----:B------:R-:W1:Y:S01]  /*64b0*/  MUFU.TANH R14, R29 ;  /* 0x0000001d000e7308 */ /* 0x000e620000002400 */
[----:B------:R-:W-:-:S02]  /*64c0*/  ISETP.GE.AND P4, PT, R25, R151, PT ;  /* 0x000000971900720c */ /* 0x000fc40003f86270 */
[-C--:B------:R-:W-:Y:S01]  /*64d0*/  ISETP.GE.AND P6, PT, R25, R0.reuse, PT ;  /* 0x000000001900720c */ /* 0x080fe20003fc6270 */
[----:B------:R-:W-:Y:S01]  /*64e0*/  VIADD R25, R16, 0x30 ;  /* 0x0000003010197836 */ /* 0x000fe20000000000 */
[----:B------:R-:W-:Y:S02]  /*64f0*/  FSEL R27, R19, -INF , !P1 ;  /* 0xff800000131b7808 */ /* 0x000fe40004800000 */
[----:B------:R-:W-:Y:S01]  /*6500*/  FSEL R122, R122, -INF , !P3 ;  /* 0xff8000007a7a7808 */ /* 0x000fe20005800000 */
[----:B------:R-:W2:Y:S01]  /*6510*/  MUFU.TANH R105, R105 ;  /* 0x0000006900697308 */ /* 0x000ea20000002400 */
[CC--:B------:R-:W-:Y:S02]  /*6520*/  ISETP.GE.AND P1, PT, R17.reuse, R151.reuse, PT ;  /* 0x000000971100720c */ /* 0x0c0fe40003f26270 */
[----:B------:R-:W-:Y:S01]  /*6530*/  ISETP.GE.AND P3, PT, R17, R0, PT ;  /* 0x000000001100720c */ /* 0x000fe20003f66270 */
[C---:B------:R-:W-:Y:S01]  /*6540*/  VIADD R17, R16.reuse, 0x38 ;  /* 0x0000003810117836 */ /* 0x040fe20000000000 */
[----:B------:R-:W-:Y:S01]  /*6550*/  FSEL R119, R119, -INF , !P2 ;  /* 0xff80000077777808 */ /* 0x000fe20005000000 */
[----:B------:R-:W-:Y:S01]  /*6560*/  VIADD R16, R16, 0x39 ;  /* 0x0000003910107836 */ /* 0x000fe20000000000 */
[----:B------:R-:W-:Y:S01]  /*6570*/  FSEL R154, R154, -INF , !P5 ;  /* 0xff8000009a9a7808 */ /* 0x000fe20006800000 */
[----:B------:R-:W3:Y:S01]  /*6580*/  MUFU.TANH R28, R28 ;  /* 0x0000001c001c7308 */ /* 0x000ee20000002400 */
[----:B------:R-:W-:Y:S01]  /*6590*/  BAR.SYNC.DEFER_BLOCKING 0x0 ;  /* 0x0000000000007b1d */ /* 0x000fe20000010000 */
[----:B------:R-:W-:-:S02]  /*65a0*/  ISETP.GE.AND P2, PT, R25, R151, PT ;  /* 0x000000971900720c */ /* 0x000fc40003f46270 */
[----:B------:R-:W-:Y:S02]  /*65b0*/  ISETP.GE.AND P5, PT, R25, R0, PT ;  /* 0x000000001900720c */ /* 0x000fe40003fa6270 */
[----:B----4-:R-:W-:Y:S02]  /*65c0*/  FSEL R25, R18, -INF , !P4 ;  /* 0xff80000012197808 */ /* 0x010fe40006000000 */
[----:B------:R-:W-:Y:S01]  /*65d0*/  ISETP.GE.AND P4, PT, R17, R151, PT ;  /* 0x000000971100720c */ /* 0x000fe20003f86270 */
[----:B------:R-:W4:Y:S01]  /*65e0*/  MUFU.TANH R104, R104 ;  /* 0x0000006800687308 */ /* 0x000f220000002400 */
[----:B-----5:R-:W-:Y:S02]  /*65f0*/  FSEL R120, R120, -INF , !P6 ;  /* 0xff80000078787808 */ /* 0x020fe40007000000 */
[----:B------:R-:W-:Y:S02]  /*6600*/  FSEL R109, R109, -INF , !P4 ;  /* 0xff8000006d6d7808 */ /* 0x000fe40006000000 */
[----:B------:R-:W-:-:S02]  /*6610*/  ISETP.GT.AND P4, PT, R153, R148, PT ;  /* 0x000000949900720c */ /* 0x000fc40003f84270 */
[----:B------:R-:W-:Y:S01]  /*6620*/  FSEL R108, R108, -INF , !P2 ;  /* 0xff8000006c6c7808 */ /* 0x000fe20005000000 */
[----:B------:R-:W5:Y:S01]  /*6630*/  MUFU.TANH R102, R102 ;  /* 0x0000006600667308 */ /* 0x000f620000002400 */
[----:B-1----:R-:W-:Y:S02]  /*6640*/  FSEL R107, R14, -INF , !P1 ;  /* 0xff8000000e6b7808 */ /* 0x002fe40004800000 */
[C---:B------:R-:W-:Y:S02]  /*6650*/  ISETP.GE.AND P6, PT, R16.reuse, R151, PT ;  /* 0x000000971000720c */ /* 0x040fe40003fc6270 */
[-C--:B------:R-:W-:Y:S02]  /*6660*/  ISETP.GE.AND P2, PT, R17, R0.reuse, PT ;  /* 0x000000001100720c */ /* 0x080fe40003f46270 */
[----:B------:R-:W-:Y:S01]  /*6670*/  ISETP.GE.AND P1, PT, R16, R0, PT ;  /* 0x000000001000720c */ /* 0x000fe20003f26270 */
[----:B------:R-:W1:Y:S01]  /*6680*/  MUFU.TANH R101, R101 ;  /* 0x0000006500657308 */ /* 0x000e620000002400 */
[----:B--2---:R-:W-:-:S02]  /*6690*/  FSEL R105, R105, -INF , !P6 ;  /* 0xff80000069697808 */ /* 0x004fc40007000000 */
[----:B---3--:R-:W-:Y:S02]  /*66a0*/  FSEL R106, R28, -INF , !P5 ;  /* 0xff8000001c6a7808 */ /* 0x008fe40006800000 */
[----:B----4-:R-:W-:Y:S02]  /*66b0*/  FSEL R104, R104, -INF , !P3 ;  /* 0xff80000068687808 */ /* 0x010fe40005800000 */
[----:B-----5:R-:W-:Y:S02]  /*66c0*/  FSEL R102, R102, -INF , !P2 ;  /* 0xff80000066667808 */ /* 0x020fe40005000000 */
[----:B-1----:R-:W-:Y:S01]  /*66d0*/  FSEL R101, R101, -INF , !P1 ;  /* 0xff80000065657808 */ /* 0x002fe20004800000 */
        /* <DEDUP_REMOVED lines=48> */
[----:B------:R-:W-:-:S05]  /*69e0*/  IMAD R17, R17, R14, -0x40 ;  /* 0xffffffc011117424 */ /* 0x000fca00078e020e */
[----:B------:R-:W-:-:S05]  /*69f0*/  SHF.R.S32.HI R19, RZ, 0x1f, R17 ;  /* 0x0000001fff137819 */ /* 0x000fca0000011411 */
[-C--:B------:R-:W-:Y:S02]  /*6a00*/  IMAD R0, R19, R8.reuse, RZ ;  /* 0x0000000813007224 */ /* 0x080fe400078e02ff */
[----:B------:R-:W-:-:S04]  /*6a10*/  IMAD.WIDE.U32 R18, R17, R8, RZ ;  /* 0x0000000811127225 */ /* 0x000fc800078e00ff */
        /* <DEDUP_REMOVED lines=9> */
.L_x_7496:
[----:B------:R-:W-:-:S04]  /*6ab0*/  LEA R18, -R8, RZ, 0x6 ;  /* 0x000000ff08127211 */ /* 0x000fc800078e31ff */
[----:B------:R-:W-:-:S07]  /*6ac0*/  SHF.R.S32.HI R19, RZ, 0x1f, R18 ;  /* 0x0000001fff137819 */ /* 0x000fce0000011412 */
.L_x_7497:
        /* <DEDUP_REMOVED lines=24> */
.L_x_7495:
        /* <DEDUP_REMOVED lines=38> */
[----:B-1----:R-:W-:-:S03]  /*6eb0*/  FMNMX.FTZ R32, R17, R32, !PT ;  /* 0x0000002011207209 */ /* 0x002fc60007810000 */
[----:B------:R-:W1:Y:S01]  /*6ec0*/  LDSM.16.MT88.4 R16, [R138+0x8000] ;  /* 0x008000008a10783b */ /* 0x000e620000004200 */
[----:B--2---:R-:W-:Y:S01]  /*6ed0*/  FMNMX.FTZ R31, R0, R31, !PT ;  /* 0x0000001f001f7209 */ /* 0x004fe20007810000 */
        /* <DEDUP_REMOVED lines=9> */
[--C-:B------:R-:W-:Y:S01]  /*6f70*/  FFMA.FTZ R29, R7, UR6, -R110.reuse ;  /* 0x00000006071d7c23 */ /* 0x100fe2000801086e */
[----:B------:R-:W-:Y:S01]  /*6f80*/  FFMA.FTZ R0, R4, UR6, -R103 ;  /* 0x0000000604007c23 */ /* 0x000fe20008010867 */
[----:B------:R-:W-:Y:S01]  /*6f90*/  FSEL R4, R32, RZ, P2 ;  /* 0x000000ff20047208 */ /* 0x000fe20001000000 */
[----:B------:R-:W-:Y:S01]  /*6fa0*/  FADD.FTZ R2, R2, -R5 ;  /* 0x8000000502027221 */ /* 0x000fe20000010000 */
[----:B------:R-:W-:Y:S01]  /*6fb0*/  FFMA.FTZ R28, R15, UR6, -R110 ;  /* 0x000000060f1c7c23 */ /* 0x000fe2000801086e */
[--C-:B------:R-:W-:Y:S01]  /*6fc0*/  FFMA.FTZ R34, R114, UR6, -R103.reuse ;  /* 0x0000000672227c23 */ /* 0x100fe20008010867 */
[--C-:B------:R-:W-:Y:S01]  /*6fd0*/  FFMA.FTZ R7, R12, UR6, -R103.reuse ;  /* 0x000000060c077c23 */ /* 0x100fe20008010867 */
[----:B------:R-:W-:Y:S01]  /*6fe0*/  FADD.FTZ R35, R3, -R4 ;  /* 0x8000000403237221 */ /* 0x000fe20000010000 */
[----:B------:R-:W-:Y:S01]  /*6ff0*/  FMUL.FTZ R33, R2, UR6 ;  /* 0x0000000602217c20 */ /* 0x000fe20008410000 */
[--C-:B------:R-:W-:Y:S01]  /*7000*/  FFMA.FTZ R2, R6, UR6, -R103.reuse ;  /* 0x0000000606027c23 */ /* 0x100fe20008010867 */
[----:B------:R-:W-:Y:S01]  /*7010*/  MUFU.EX2 R100, R100 ;  /* 0x0000006400647308 */ /* 0x000fe20000000800 */
[----:B------:R-:W-:Y:S01]  /*7020*/  FMUL.FTZ R35, R35, UR6 ;  /* 0x0000000623237c20 */ /* 0x000fe20008410000 */
        /* <DEDUP_REMOVED lines=31> */
[----:B------:R-:W-:-:S07]  /*7220*/  FFMA.FTZ R101, R101, UR6, -R103 ;  /* 0x0000000665657c23 */ /* 0x000fce0008010867 */
        /* <DEDUP_REMOVED lines=235> */
.L_x_7492:
        /* <DEDUP_REMOVED lines=13> */
.L_x_7502:
        /* <DEDUP_REMOVED lines=67> */
.L_x_7499:
[C---:B------:R-:W-:Y:S04]  /*85e0*/  LEA R150, P1, R10.reuse, R150, 0x1 ;  /* 0x000000960a967211 */ /* 0x040fe800078208ff */
[----:B------:R-:W-:Y:S02]  /*85f0*/  LEA.HI.X R149, R10, R149, R2, 0x1, P1 ;  /* 0x000000950a957211 */ /* 0x000fe400008f0c02 */
[----:B------:R-:W-:Y:S02]  /*8600*/  IADD3 R100, P1, R150, R165, RZ ;  /* 0x000000a596647210 */ /* 0x000fe40007f3e0ff */
[----:B------:R-:W-:Y:S02]  /*8610*/  MOV R151, R149 ;  /* 0x0000009500977202 */ /* 0x000fe40000000f00 */
[-C--:B------:R-:W-:Y:S02]  /*8620*/  IADD3.X R101, R149, R156.reuse, RZ, P1, !PT ;  /* 0x0000009c95657210 */ /* 0x080fe40000ffe4ff */
[-C--:B------:R-:W-:Y:S01]  /*8630*/  IADD3 R2, P1, R100, R165.reuse, RZ ;  /* 0x000000a564027210 */ /* 0x080fe20007f3e0ff */
[----:B------:R-:W-:Y:S01]  /*8640*/  @!PT LDS RZ, [RZ] ;  /* 0x00000000fffff984 */ /* 0x000fe20000000800 */
[----:B------:R-:W-:Y:S01]  /*8650*/  @!PT LDS RZ, [RZ] ;  /* 0x00000000fffff984 */ /* 0x000fe20000000800 */
[----:B------:R-:W-:Y:S01]  /*8660*/  @!PT LDS RZ, [RZ] ;  /* 0x00000000fffff984 */ /* 0x000fe20000000800 */
[----:B------:R-:W-:Y:S03]  /*8670*/  LDGSTS.E.BYPASS.LTC128B.128 [R155+0x8000], desc[UR12][R150.64] ;  /* 0x08000000969b7fae */ /* 0x000fe6000b901d4c */
[-C--:B------:R-:W-:Y:S02]  /*8680*/  IADD3.X R3, R101, R156.reuse, RZ, P1, !PT ;  /* 0x0000009c65037210 */ /* 0x080fe40000ffe4ff */
[----:B------:R-:W-:Y:S01]  /*8690*/  LDGSTS.E.BYPASS.LTC128B.128 [R155+0xa000], desc[UR12][R150.64+0x80] ;  /* 0x0a000080969b7fae */ /* 0x000fe2000b901d4c */
[----:B------:R-:W-:Y:S04]  /*86a0*/  IADD3 R172, P1, R2, R165, RZ ;  /* 0x000000a502ac7210 */ /* 0x000fe80007f3e0ff */
[----:B------:R-:W-:Y:S01]  /*86b0*/  LDGSTS.E.BYPASS.LTC128B.128 [R155+0x8800], desc[UR12][R100.64] ;  /* 0x08800000649b7fae */ /* 0x000fe2000b901d4c */
[----:B------:R-:W-:Y:S02]  /*86c0*/  IADD3.X R173, R3, R156, RZ, P1, !PT ;  /* 0x0000009c03ad7210 */ /* 0x000fe40000ffe4ff */
[----:B------:R-:W-:Y:S02]  /*86d0*/  ISETP.GT.AND P1, PT, R153, R148, PT ;  /* 0x000000949900720c */ /* 0x000fe40003f24270 */
[----:B------:R-:W-:Y:S05]  /*86e0*/  LDGSTS.E.BYPASS.LTC128B.128 [R155+0xa800], desc[UR12][R100.64+0x80] ;  /* 0x0a800080649b7fae */ /* 0x000fea000b901d4c */
        /* <DEDUP_REMOVED lines=137> */
[----:B------:R-:W2:Y:S01]  /*8f80*/  MUFU.TANH R196, R196 ;  /* 0x000000c400c47308 */ /* 0x000ea20000002400 */
[----:B------:R-:W-:Y:S01]  /*8f90*/  FMUL.FTZ R177, R26, UR5 ;  /* 0x000000051ab17c20 */ /* 0x000fe20008410000 */
[----:B------:R-:W-:Y:S08]  /*8fa0*/  FMUL.FTZ R179, R27, UR5 ;  /* 0x000000051bb37c20 */ /* 0x000ff00008410000 */
[----:B------:R-:W2:Y:S01]  /*8fb0*/  MUFU.TANH R194, R194 ;  /* 0x000000c200c27308 */ /* 0x000ea20000002400 */
[----:B-1----:R-:W-:Y:S09]  /*8fc0*/  FMUL.FTZ R172, R28, UR5 ;  /* 0x000000051cac7c20 */ /* 0x002ff20008410000 */
        /* <DEDUP_REMOVED lines=70> */
[----:B------:R-:W2:Y:S01]  /*9430*/  LDC.64 R4, c[0x0][0x248] ;  /* 0x00009200ff047b82 */ /* 0x000ea20000000a00 */
        /* <DEDUP_REMOVED lines=27> */
.L_x_7501:
        /* <DEDUP_REMOVED lines=20> */
.L_x_7500:
[----:B--2---:R-:W-:Y:S01]  /*9730*/  FMNMX.FTZ R3, R192, R0, !PT ;  /* 0x00000000c0037209 */ /* 0x004fe20007810000 */
[----:B------:R-:W-:Y:S01]  /*9740*/  LDSM.16.MT88.4 R12, [R140+0x8000] ;  /* 0x008000008c0c783b */ /* 0x000fe20000004200 */
[----:B------:R-:W-:Y:S02]  /*9750*/  FMNMX.FTZ R2, R193, R103, !PT ;  /* 0x00000067c1027209 */ /* 0x000fe40007810000 */
[----:B------:R-:W-:Y:S02]  /*9760*/  FMNMX.FTZ R3, R190, R3, !PT ;  /* 0x00000003be037209 */ /* 0x000fe40007810000 */
        /* <DEDUP_REMOVED lines=51> */
[--C-:B------:R-:W-:Y:S01]  /*9aa0*/  FFMA.FTZ R107, R194, UR4, -R113.reuse ;  /* 0x00000004c26b7c23 */ /* 0x100fe20008010871 */
[----:B------:R-:W-:Y:S01]  /*9ab0*/  FMUL.FTZ R4, R0, UR4 ;  /* 0x0000000400047c20 */ /* 0x000fe20008410000 */
        /* <DEDUP_REMOVED lines=62> */
[----:B------:R-:W-:Y:S01]  /*9ea0*/  LDSM.16.MT88.4 R76, [R136+0xa000] ;  /* 0x00a00000884c783b */ /* 0x000fe20000004200 */
        /* <DEDUP_REMOVED lines=29> */
[----:B------:R-:W4:Y:S01]  /*a080*/  MUFU.EX2 R115, R115 ;  /* 0x0000007300737308 */ /* 0x000f220000000800 */
[----:B---3--:R-:W-:Y:S01]  /*a090*/  F2FP.F16.F32.PACK_AB R99, R104, R105 ;  /* 0x000000696863723e */ /* 0x008fe200000000ff */
[--C-:B------:R-:W-:Y:S01]  /*a0a0*/  FFMA.FTZ R170, R173, UR4, -R110.reuse ;  /* 0x00000004adaa7c23 */ /* 0x100fe2000801086e */
[--C-:B------:R-:W-:Y:S01]  /*a0b0*/  FFMA.FTZ R172, R172, UR4, -R113.reuse ;  /* 0x00000004acac7c23 */ /* 0x100fe20008010871 */
[--C-:B------:R-:W-:Y:S01]  /*a0c0*/  FFMA.FTZ R173, R175, UR4, -R110.reuse ;  /* 0x00000004afad7c23 */ /* 0x100fe2000801086e */
[----:B------:R-:W-:Y:S01]  /*a0d0*/  FFMA.FTZ R110, R101, UR4, -R110 ;  /* 0x00000004656e7c23 */ /* 0x000fe2000801086e */
[--C-:B------:R-:W-:Y:S01]  /*a0e0*/  FFMA.FTZ R151, R151, UR4, -R113.reuse ;  /* 0x0000000497977c23 */ /* 0x100fe20008010871 */
[----:B------:R-:W-:Y:S01]  /*a0f0*/  FFMA.FTZ R113, R168, UR4, -R113 ;  /* 0x00000004a8717c23 */ /* 0x000fe20008010871 */
[C---:B------:R-:W-:Y:S02]  /*a100*/  HMMA.16816.F32 R4, R96.reuse, R12, R4 ;  /* 0x0000000c6004723c */ /* 0x040fe40000001804 */
[----:B------:R-:W-:Y:S03]  /*a110*/  MUFU.EX2 R120, R120 ;  /* 0x0000007800787308 */ /* 0x000fe60000000800 */
[----:B------:R-:W-:Y:S01]  /*a120*/  FFMA.FTZ R111, R0, R169, R111 ;  /* 0x000000a9006f7223 */ /* 0x000fe2000001006f */
        /* <DEDUP_REMOVED lines=8> */
[----:B------:R-:W-:Y:S03]  /*a1b0*/  FADD.FTZ R106, R106, R111 ;  /* 0x0000006f6a6a7221 */ /* 0x000fe60000010000 */
[C---:B------:R-:W-:Y:S03]  /*a1c0*/  HMMA.16816.F32 R12, R96.reuse, R20, R12 ;  /* 0x00000014600c723c */ /* 0x040fe6000000180c */
[----:B------:R-:W-:Y:S03]  /*a1d0*/  FADD.FTZ R105, R105, R106 ;  /* 0x0000006a69697221 */ /* 0x000fe60000010000 */
[----:B------:R-:W-:Y:S01]  /*a1e0*/  MUFU.EX2 R122, R122 ;  /* 0x0000007a007a7308 */ /* 0x000fe20000000800 */
[C---:B------:R-:W-:Y:S04]  /*a1f0*/  HMMA.16816.F32 R16, R96.reuse, R22, R16 ;  /* 0x000000166010723c */ /* 0x040fe80000001810 */
[C---:B------:R-:W-:Y:S01]  /*a200*/  FMUL.FTZ R20, R100.reuse, R80 ;  /* 0x0000005064147220 */ /* 0x040fe20000410000 */
[----:B------:R-:W-:Y:S02]  /*a210*/  FMUL.FTZ R21, R100, R81 ;  /* 0x0000005164157220 */ /* 0x000fe40000410000 */
[C---:B------:R-:W-:Y:S01]  /*a220*/  FMUL.FTZ R22, R0.reuse, R82 ;  /* 0x0000005200167220 */ /* 0x040fe20000410000 */
[----:B------:R-:W-:Y:S01]  /*a230*/  FMUL.FTZ R23, R0, R83 ;  /* 0x0000005300177220 */ /* 0x000fe20000410000 */
[----:B------:R-:W-:Y:S01]  /*a240*/  MUFU.EX2 R125, R125 ;  /* 0x0000007d007d7308 */ /* 0x000fe20000000800 */
[----:B------:R-:W-:Y:S01]  /*a250*/  LDSM.16.MT88.4 R80, [R138+0x8800] ;  /* 0x008800008a50783b */ /* 0x000fe20000004200 */
[----:B------:R-:W-:Y:S04]  /*a260*/  FADD.FTZ R105, R104, R105 ;  /* 0x0000006968697221 */ /* 0x000fe80000010000 */
[C---:B------:R-:W-:Y:S04]  /*a270*/  HMMA.16816.F32 R20, R96.reuse, R28, R20 ;  /* 0x0000001c6014723c */ /* 0x040fe80000001814 */
[----:B------:R-:W-:Y:S02]  /*a280*/  MUFU.EX2 R124, R124 ;  /* 0x0000007c007c7308 */ /* 0x000fe40000000800 */
[C---:B------:R-:W-:Y:S08]  /*a290*/  HMMA.16816.F32 R24, R96.reuse, R30, R24 ;  /* 0x0000001e6018723c */ /* 0x040ff00000001818 */
[----:B------:R-:W3:Y:S03]  /*a2a0*/  MUFU.EX2 R117, R117 ;  /* 0x0000007500757308 */ /* 0x000ee60000000800 */
[C---:B------:R-:W-:Y:S01]  /*a2b0*/  FMUL.FTZ R28, R100.reuse, R72 ;  /* 0x00000048641c7220 */ /* 0x040fe20000410000 */
[----:B------:R-:W-:Y:S01]  /*a2c0*/  FMUL.FTZ R29, R100, R73 ;  /* 0x00000049641d7220 */ /* 0x000fe20000410000 */
[C---:B------:R-:W-:Y:S01]  /*a2d0*/  FMUL.FTZ R30, R0.reuse, R74 ;  /* 0x0000004a001e7220 */ /* 0x040fe20000410000 */
[----:B------:R-:W-:Y:S02]  /*a2e0*/  FMUL.FTZ R31, R0, R75 ;  /* 0x0000004b001f7220 */ /* 0x000fe40000410000 */
[----:B------:R-:W5:Y:S01]  /*a2f0*/  LDSM.16.MT88.4 R72, [R138+0xa000] ;  /* 0x00a000008a48783b */ /* 0x000f620000004200 */
[----:B------:R-:W-:Y:S01]  /*a300*/  MOV R0, R3 ;  /* 0x0000000300007202 */ /* 0x000fe20000000f00 */
[----:B------:R-:W-:Y:S03]  /*a310*/  MUFU.EX2 R127, R127 ;  /* 0x0000007f007f7308 */ /* 0x000fe60000000800 */
[C---:B--2---:R-:W-:Y:S07]  /*a320*/  HMMA.16816.F32 R28, R96.reuse, R92, R28 ;  /* 0x0000005c601c723c */ /* 0x044fee000000181c */
[----:B------:R-:W-:Y:S01]  /*a330*/  MUFU.EX2 R177, R177 ;  /* 0x000000b100b17308 */ /* 0x000fe20000000800 */
[C---:B------:R-:W-:Y:S01]  /*a340*/  HMMA.16816.F32 R32, R96.reuse, R94, R32 ;  /* 0x0000005e6020723c */ /* 0x040fe20000001820 */
[----:B------:R-:W-:Y:S05]  /*a350*/  LDSM.16.MT88.4 R92, [R140+0x9800] ;  /* 0x009800008c5c783b */ /* 0x000fea0000004200 */
[C---:B-1----:R-:W-:Y:S03]  /*a360*/  HMMA.16816.F32 R36, R96.reuse, R84, R36 ;  /* 0x000000546024723c */ /* 0x042fe60000001824 */
[----:B------:R-:W-:Y:S03]  /*a370*/  MUFU.EX2 R126, R126 ;  /* 0x0000007e007e7308 */ /* 0x000fe60000000800 */
[C---:B------:R-:W-:Y:S01]  /*a380*/  HMMA.16816.F32 R40, R96.reuse, R86, R40 ;  /* 0x000000566028723c */ /* 0x040fe20000001828 */
[----:B------:R-:W-:Y:S06]  /*a390*/  LDSM.16.MT88.4 R84, [R138+0x9800] ;  /* 0x009800008a54783b */ /* 0x000fec0000004200 */
[----:B------:R-:W-:Y:S10]  /*a3a0*/  MUFU.EX2 R116, R116 ;  /* 0x0000007400747308 */ /* 0x000ff40000000800 */
[----:B------:R-:W1:Y:S01]  /*a3b0*/  MUFU.EX2 R119, R119 ;  /* 0x0000007700777308 */ /* 0x000e620000000800 */
[C---:B-----5:R-:W-:Y:S09]  /*a3c0*/  HMMA.16816.F32 R44, R96.reuse, R72, R44 ;  /* 0x00000048602c723c */ /* 0x060ff2000000182c */
[----:B------:R-:W-:Y:S01]  /*a3d0*/  MUFU.EX2 R118, R118 ;  /* 0x0000007600767308 */ /* 0x000fe20000000800 */
[C---:B------:R-:W-:Y:S01]  /*a3e0*/  HMMA.16816.F32 R48, R96.reuse, R74, R48 ;  /* 0x0000004a6030723c */ /* 0x040fe20000001830 */
[----:B------:R-:W2:Y:S08]  /*a3f0*/  LDSM.16.MT88.4 R72, [R140+0x8800] ;  /* 0x008800008c48783b */ /* 0x000eb00000004200 */
[----:B------:R-:W5:Y:S01]  /*a400*/  MUFU.EX2 R121, R121 ;  /* 0x0000007900797308 */ /* 0x000f620000000800 */
[C---:B------:R-:W-:Y:S06]  /*a410*/  HMMA.16816.F32 R52, R96.reuse, R68, R52 ;  /* 0x000000446034723c */ /* 0x040fec0000001834 */
[C---:B------:R-:W-:Y:S03]  /*a420*/  HMMA.16816.F32 R56, R96.reuse, R70, R56 ;  /* 0x000000466038723c */ /* 0x040fe60000001838 */
[----:B------:R-:W-:Y:S02]  /*a430*/  MUFU.EX2 R172, R172 ;  /* 0x000000ac00ac7308 */ /* 0x000fe40000000800 */
[----:B----4-:R-:W-:Y:S01]  /*a440*/  F2FP.F16.F32.PACK_AB R68, R115, R112 ;  /* 0x000000707344723e */ /* 0x010fe200000000ff */
[C---:B------:R-:W-:Y:S07]  /*a450*/  HMMA.16816.F32 R60, R96.reuse, R76, R60 ;  /* 0x0000004c603c723c */ /* 0x040fee000000183c */
[----:B------:R-:W-:Y:S01]  /*a460*/  MUFU.EX2 R179, R179 ;  /* 0x000000b300b37308 */ /* 0x000fe20000000800 */
[----:B---3--:R-:W-:Y:S01]  /*a470*/  F2FP.F16.F32.PACK_AB R69, R117, R114 ;  /* 0x000000727545723e */ /* 0x008fe200000000ff */
[----:B------:R-:W-:Y:S01]  /*a480*/  HMMA.16816.F32 R64, R96, R78, R64 ;  /* 0x0000004e6040723c */ /* 0x000fe20000001840 */
[----:B------:R-:W3:Y:S02]  /*a490*/  LDSM.16.MT88.4 R76, [R137+0x8800] ;  /* 0x00880000894c783b */ /* 0x000ee40000004200 */
[----:B-1----:R-:W-:Y:S05]  /*a4a0*/  F2FP.F16.F32.PACK_AB R70, R119, R116 ;  /* 0x000000747746723e */ /* 0x002fea00000000ff */
[----:B------:R-:W-:Y:S03]  /*a4b0*/  MUFU.EX2 R170, R170 ;  /* 0x000000aa00aa7308 */ /* 0x000fe60000000800 */
[----:B-----5:R-:W-:Y:S01]  /*a4c0*/  F2FP.F16.F32.PACK_AB R71, R121, R118 ;  /* 0x000000767947723e */ /* 0x020fe200000000ff */
[----:B------:R-:W-:Y:S04]  /*a4d0*/  FADD.FTZ R114, R114, R105 ;  /* 0x0000006972727221 */ /* 0x000fe80000010000 */
[----:B------:R-:W-:Y:S02]  /*a4e0*/  FADD.FTZ R117, R117, R114 ;  /* 0x0000007275757221 */ /* 0x000fe40000010000 */
[----:B------:R-:W1:Y:S02]  /*a4f0*/  MUFU.EX2 R173, R173 ;  /* 0x000000ad00ad7308 */ /* 0x000e640000000800 */
[----:B------:R-:W-:Y:S01]  /*a500*/  FADD.FTZ R118, R118, R117 ;  /* 0x0000007576767221 */ /* 0x000fe20000010000 */
[C---:B--2---:R-:W-:Y:S07]  /*a510*/  HMMA.16816.F32 R4, R68.reuse, R72, R4 ;  /* 0x000000484404723c */ /* 0x044fee0000001804 */
[----:B------:R-:W-:Y:S01]  /*a520*/  MUFU.EX2 R151, R151 ;  /* 0x0000009700977308 */ /* 0x000fe20000000800 */
[C---:B------:R-:W-:Y:S01]  /*a530*/  HMMA.16816.F32 R8, R68.reuse, R74, R8 ;  /* 0x0000004a4408723c */ /* 0x040fe20000001808 */
[----:B------:R-:W2:Y:S02]  /*a540*/  LDSM.16.MT88.4 R72, [R136+0x8800] ;  /* 0x008800008848783b */ /* 0x000ea40000004200 */
[----:B------:R-:W-:Y:S03]  /*a550*/  FADD.FTZ R121, R121, R118 ;  /* 0x0000007679797221 */ /* 0x000fe60000010000 */
[C---:B------:R-:W-:Y:S03]  /*a560*/  HMMA.16816.F32 R12, R68.reuse, R80, R12 ;  /* 0x00000050440c723c */ /* 0x040fe6000000180c */
[----:B------:R-:W4:Y:S02]  /*a570*/  MUFU.EX2 R168, R113 ;  /* 0x0000007100a87308 */ /* 0x000f240000000800 */
[----:B-1----:R-:W-:Y:S01]  /*a580*/  F2FP.F16.F32.PACK_AB R101, R173, R170 ;  /* 0x000000aaad65723e */ /* 0x002fe200000000ff */
[C---:B------:R-:W-:Y:S01]  /*a590*/  HMMA.16816.F32 R16, R68.reuse, R82, R16 ;  /* 0x000000524410723c */ /* 0x040fe20000001810 */
[----:B------:R-:W1:Y:S06]  /*a5a0*/  LDSM.16.MT88.4 R80, [R140+0xa800] ;  /* 0x00a800008c50783b */ /* 0x000e6c0000004200 */
[----:B------:R-:W-:Y:S01]  /*a5b0*/  MUFU.EX2 R174, R174 ;  /* 0x000000ae00ae7308 */ /* 0x000fe20000000800 */
[C---:B---3--:R-:W-:Y:S09]  /*a5c0*/  HMMA.16816.F32 R20, R68.reuse, R76, R20 ;  /* 0x0000004c4414723c */ /* 0x048ff20000001814 */
[----:B------:R-:W3:Y:S01]  /*a5d0*/  MUFU.EX2 R175, R110 ;  /* 0x0000006e00af7308 */ /* 0x000ee20000000800 */
[C---:B------:R-:W-:Y:S01]  /*a5e0*/  HMMA.16816.F32 R24, R68.reuse, R78, R24 ;  /* 0x0000004e4418723c */ /* 0x040fe20000001818 */
[----:B------:R-:W5:Y:S02]  /*a5f0*/  LDSM.16.MT88.4 R76, [R138+0xa800] ;  /* 0x00a800008a4c783b */ /* 0x000f640000004200 */
[----:B----4-:R-:W-:Y:S03]  /*a600*/  F2FP.F16.F32.PACK_AB R102, R168, R151 ;  /* 0x00000097a866723e */ /* 0x010fe600000000ff */
[C---:B--2---:R-:W-:Y:S06]  /*a610*/  HMMA.16816.F32 R28, R68.reuse, R72, R28 ;  /* 0x00000048441c723c */ /* 0x044fec000000181c */
[C---:B------:R-:W-:Y:S01]  /*a620*/  HMMA.16816.F32 R32, R68.reuse, R74, R32 ;  /* 0x0000004a4420723c */ /* 0x040fe20000001820 */
[----:B------:R-:W2:Y:S05]  /*a630*/  LDSM.16.MT88.4 R72, [R137+0xa800] ;  /* 0x00a800008948783b */ /* 0x000eaa0000004200 */
[C---:B-1----:R-:W-:Y:S06]  /*a640*/  HMMA.16816.F32 R36, R68.reuse, R80, R36 ;  /* 0x000000504424723c */ /* 0x042fec0000001824 */
[C---:B------:R-:W-:Y:S01]  /*a650*/  HMMA.16816.F32 R40, R68.reuse, R82, R40 ;  /* 0x000000524428723c */ /* 0x040fe20000001828 */
[----:B------:R-:W-:Y:S05]  /*a660*/  LDSM.16.MT88.4 R80, [R138+0x9000] ;  /* 0x009000008a50783b */ /* 0x000fea0000004200 */
[C---:B-----5:R-:W-:Y:S06]  /*a670*/  HMMA.16816.F32 R44, R68.reuse, R76, R44 ;  /* 0x0000004c442c723c */ /* 0x060fec000000182c */
[C---:B------:R-:W-:Y:S01]  /*a680*/  HMMA.16816.F32 R48, R68.reuse, R78, R48 ;  /* 0x0000004e4430723c */ /* 0x040fe20000001830 */
[----:B------:R-:W1:Y:S05]  /*a690*/  LDSM.16.MT88.4 R76, [R136+0xa800] ;  /* 0x00a80000884c783b */ /* 0x000e6a0000004200 */
        /* <DEDUP_REMOVED lines=35> */
[C---:B------:R-:W-:Y:S05]  /*a8d0*/  HMMA.16816.F32 R56, R68.reuse, R74, R56 ;  /* 0x0000004a4438723c */ /* 0x040fea0000001838 */
[----:B------:R-:W-:Y:S01]  /*a8e0*/  FFMA.FTZ R72, R100, R171, R103 ;  /* 0x000000ab64487223 */ /* 0x000fe20000010067 */
[C---:B----4-:R-:W-:Y:S05]  /*a8f0*/  HMMA.16816.F32 R60, R68.reuse, R80, R60 ;  /* 0x00000050443c723c */ /* 0x050fea000000183c */
[----:B------:R-:W-:Y:S01]  /*a900*/  F2FP.F16.F32.PACK_AB R100, R179, R172 ;  /* 0x000000acb364723e */ /* 0x000fe200000000ff */
[----:B------:R-:W-:Y:S01]  /*a910*/  HMMA.16816.F32 R64, R68, R82, R64 ;  /* 0x000000524440723c */ /* 0x000fe20000001840 */
[----:B------:R-:W2:Y:S04]  /*a920*/  LDSM.16.MT88.4 R68, [R136+0x9800] ;  /* 0x009800008844783b */ /* 0x000ea80000004200 */
[----:B---3--:R-:W-:Y:S01]  /*a930*/  F2FP.F16.F32.PACK_AB R103, R175, R174 ;  /* 0x000000aeaf67723e */ /* 0x008fe200000000ff */
[----:B------:R-:W-:Y:S01]  /*a940*/  FADD.FTZ R109, R109, R72 ;  /* 0x000000486d6d7221 */ /* 0x000fe20000010000 */
[----:B------:R-:W-:Y:S04]  /*a950*/  FADD.FTZ R174, R174, R173 ;  /* 0x000000adaeae7221 */ /* 0x000fe80000010000 */
        /* <DEDUP_REMOVED lines=11> */
[C---:B-1----:R-:W-:Y:S01]  /*aa10*/  HMMA.16816.F32 R80, R100.reuse, R76, R20 ;  /* 0x0000004c6450723c */ /* 0x042fe20000001814 */
[----:B------:R-:W1:Y:S04]  /*aa20*/  LDSM.16.MT88.4 R16, [R136+0xb800] ;  /* 0x00b800008810783b */ /* 0x000e680000004200 */
[----:B------:R-:W-:Y:S01]  /*aa30*/  FADD.FTZ R116, R116, R115 ;  /* 0x0000007374747221 */ /* 0x000fe20000010000 */
        /* <DEDUP_REMOVED lines=20> */
[----:B------:R-:W-:Y:S07]  /*ab80*/  HMMA.16816.F32 R64, R100, R18, R64 ;  /* 0x000000126440723c */ /* 0x000fee0000001840 */
[----:B------:R-:W-:Y:S01]  /*ab90*/  MOV R103, R2 ;  /* 0x0000000200677202 */ /* 0x000fe20000000f00 */
[----:B------:R-:W-:Y:S05]  /*aba0*/  @!UPT UIADD3 URZ, URZ, URZ, URZ ;  /* 0x0000003f3f3ff290 */ /* 0x000fea000fffe03f */
[----:B------:R-:W-:Y:S11]  /*abb0*/  @P1 BRA `(.L_x_7502) ;  /* 0xffffffd4007c1947 */ /* 0x000ff6000383ffff */
.L_x_7498:
        /* <DEDUP_REMOVED lines=10> */
[----:B------:R-:W5:Y:S01]  /*ac60*/  S2R R19, SR_CTAID.X ;  /* 0x0000000000137919 */ /* 0x000f620000002500 */
[----:B-1----:R-:W-:Y:S01]  /*ac70*/  FADD.FTZ R0, R0, R171 ;  /* 0x000000ab00007221 */ /* 0x002fe20000010000 */
[----:B--2---:R-:W-:-:S04]  /*ac80*/  ULEA UR5, UR5, UR4, 0x18 ;  /* 0x0000000405057291 */ /* 0x004fc8000f8ec03f */
[----:B------:R-:W5:Y:S01]  /*ac90*/  S2UR UR4, SR_CTAID.Z ;  /* 0x00000000000479c3 */ /* 0x000f620000002700 */
[----:B---3--:R-:W-:Y:S01]  /*aca0*/  FADD.FTZ R9, R4, R169 ;  /* 0x000000a904097221 */ /* 0x008fe20000010000 */
[----:B------:R-:W1:Y:S04]  /*acb0*/  SHFL.BFLY PT, R7, R0, 0x1, 0x1f ;  /* 0x0c201f0000077f89 */ /* 0x000e6800000e0000 */
[----:B------:R-:W2:Y:S01]  /*acc0*/  SHFL.BFLY PT, R6, R9, 0x1, 0x1f ;  /* 0x0c201f0009067f89 */ /* 0x000ea200000e0000 */
[----:B----4-:R-:W-:-:S04]  /*acd0*/  SHF.R.S32.HI R5, RZ, 0x1f, R8 ;  /* 0x0000001fff057819 */ /* 0x010fc80000011408 */
[CC--:B------:R-:W-:Y:S02]  /*ace0*/  LEA.HI R17, R5.reuse, R8.reuse, RZ, 0x2 ;  /* 0x0000000805117211 */ /* 0x0c0fe400078f10ff */
[----:B------:R-:W-:Y:S02]  /*acf0*/  LEA.HI R5, R5, R8, RZ, 0x5 ;  /* 0x0000000805057211 */ /* 0x000fe400078f28ff */
[--C-:B------:R-:W-:Y:S02]  /*ad00*/  SHF.R.S32.HI R13, RZ, 0x2, R17.reuse ;  /* 0x00000002ff0d7819 */ /* 0x100fe40000011411 */
[----:B------:R-:W-:Y:S02]  /*ad10*/  SHF.R.S32.HI R12, RZ, 0x1f, R17 ;  /* 0x0000001fff0c7819 */ /* 0x000fe40000011411 */
[----:B------:R-:W-:Y:S01]  /*ad20*/  SHF.R.S32.HI R4, RZ, 0x1f, R15 ;  /* 0x0000001fff047819 */ /* 0x000fe2000001140f */
[----:B-1----:R-:W-:Y:S01]  /*ad30*/  FADD.FTZ R7, R0, R7 ;  /* 0x0000000700077221 */ /* 0x002fe20000010000 */
[----:B------:R-:W-:-:S02]  /*ad40*/  LEA.HI R12, R12, R13, RZ, 0x3 ;  /* 0x0000000d0c0c7211 */ /* 0x000fc400078f18ff */
[----:B------:R-:W-:Y:S01]  /*ad50*/  LEA.HI R4, R4, R15, RZ, 0x4 ;  /* 0x0000000f04047211 */ /* 0x000fe200078f20ff */
[----:B--2---:R-:W-:Y:S01]  /*ad60*/  FADD.FTZ R6, R9, R6 ;  /* 0x0000000609067221 */ /* 0x004fe20000010000 */
        /* <DEDUP_REMOVED lines=8> */
[----:B------:R-:W1:Y:S01]  /*adf0*/  @P4 MUFU.RCP R11, R7 ;  /* 0x00000007000b4308 */ /* 0x000e620000001000 */
[----:B------:R-:W-:Y:S01]  /*ae00*/  LOP3.LUT R0, R4, 0xfffffff0, RZ, 0xc0, !PT ;  /* 0xfffffff004007812 */ /* 0x000fe200078ec0ff */
[----:B------:R-:W2:Y:S01]  /*ae10*/  @P4 LDC R22, c[0x0][0x2e8] ;  /* 0x0000ba00ff164b82 */ /* 0x000ea20000000800 */
[----:B------:R-:W-:Y:S02]  /*ae20*/  SHF.R.S32.HI R5, RZ, 0x5, R5 ;  /* 0x00000005ff057819 */ /* 0x000fe40000011405 */
[----:B------:R-:W-:Y:S02]  /*ae30*/  IADD3 R0, -R0, R15, RZ ;  /* 0x0000000f00007210 */ /* 0x000fe40007ffe1ff */
[----:B------:R-:W-:Y:S01]  /*ae40*/  LOP3.LUT R17, R17, 0x1ffffffc, RZ, 0xc0, !PT ;  /* 0x1ffffffc11117812 */ /* 0x000fe200078ec0ff */
[----:B------:R-:W3:Y:S01]  /*ae50*/  @P3 MUFU.RCP R10, R6 ;  /* 0x00000006000a3308 */ /* 0x000ee20000001000 */
[----:B------:R-:W-:Y:S01]  /*ae60*/  SHF.L.U32 R13, R9, 0x6, RZ ;  /* 0x00000006090d7819 */ /* 0x000fe200000006ff */
[----:B------:R-:W4:Y:S01]  /*ae70*/  @P3 LDC R21, c[0x0][0x2e8] ;  /* 0x0000ba00ff153b82 */ /* 0x000f220000000800 */
[----:B------:R-:W-:-:S02]  /*ae80*/  IADD3 R8, -R17, R8, RZ ;  /* 0x0000000811087210 */ /* 0x000fc40007ffe1ff */
[----:B------:R-:W-:Y:S01]  /*ae90*/  LOP3.LUT R13, R13, 0x1c0, RZ, 0xc0, !PT ;  /* 0x000001c00d0d7812 */ /* 0x000fe200078ec0ff */
[----:B------:R-:W5:Y:S01]  /*aea0*/  S2R R17, SR_CTAID.Y ;  /* 0x0000000000117919 */ /* 0x000f620000002600 */
[----:B------:R-:W-:Y:S01]  /*aeb0*/  LEA R8, R5, R8, 0x9 ;  /* 0x0000000805087211 */ /* 0x000fe200078e48ff */
[----:B------:R-:W2:Y:S01]  /*aec0*/  @P4 MUFU.LG2 R7, R7 ;  /* 0x0000000700074308 */ /* 0x000ea20000000c00 */
        /* <DEDUP_REMOVED lines=65> */
[----:B------:R-:W-:Y:S01]  /*b2e0*/  ISETP.NE.U32.AND P0, PT, R11, 0x1, PT ;  /* 0x000000010b00780c */ /* 0x000fe20003f05070 */
[----:B------:R-:W1:Y:S01]  /*b2f0*/  @P3 MUFU.LG2 R6, R6 ;  /* 0x0000000600063308 */ /* 0x000e620000000c00 */
[----:B------:R-:W-:-:S02]  /*b300*/  SHF.R.S32.HI R10, RZ, 0x4, R4 ;  /* 0x00000004ff0a7819 */ /* 0x000fc40000011404 */
[----:B------:R-:W-:Y:S02]  /*b310*/  SHF.R.S32.HI R4, RZ, 0x1f, R5 ;  /* 0x0000001fff047819 */ /* 0x000fe40000011405 */
[----:B------:R-:W-:Y:S02]  /*b320*/  R2P PR, R9, 0x6 ;  /* 0x0000000609007804 */ /* 0x000fe40000000000 */
[----:B------:R-:W-:Y:S02]  /*b330*/  SHF.L.U32 R9, R10, 0x6, RZ ;  /* 0x000000060a097819 */ /* 0x000fe400000006ff */
[----:B------:R-:W-:Y:S02]  /*b340*/  LEA.HI R11, R0, R0, RZ, 0x1 ;  /* 0x00000000000b7211 */ /* 0x000fe400078f08ff */
[----:B------:R-:W-:Y:S02]  /*b350*/  LEA.HI R4, R4, R5, RZ, 0x2 ;  /* 0x0000000504047211 */ /* 0x000fe400078f10ff */
[----:B------:R-:W-:-:S02]  /*b360*/  LOP3.LUT R9, R9, 0x1c0, RZ, 0xc0, !PT ;  /* 0x000001c009097812 */ /* 0x000fc400078ec0ff */
[----:B------:R-:W-:Y:S02]  /*b370*/  SHF.L.U32 R12, R11, 0x2, RZ ;  /* 0x000000020b0c7819 */ /* 0x000fe400000006ff */
[----:B------:R-:W-:Y:S02]  /*b380*/  LEA.HI R13, R13, R13, RZ, 0x1d ;  /* 0x0000000d0d0d7211 */ /* 0x000fe400078fe8ff */
[----:B------:R-:W-:Y:S02]  /*b390*/  LOP3.LUT R4, R4, 0xffffffc, RZ, 0xc0, !PT ;  /* 0x0ffffffc04047812 */ /* 0x000fe400078ec0ff */
[----:B------:R-:W-:Y:S02]  /*b3a0*/  LOP3.LUT R12, R9, 0x38, R12, 0xf8, !PT ;  /* 0x00000038090c7812 */ /* 0x000fe400078ef80c */
[----:B------:R-:W-:Y:S02]  /*b3b0*/  SHF.R.U32.HI R9, RZ, 0x3, R9 ;  /* 0x00000003ff097819 */ /* 0x000fe40000011609 */
[----:B------:R-:W-:-:S02]  /*b3c0*/  LOP3.LUT R11, R11, 0xffffffe, RZ, 0xc0, !PT ;  /* 0x0ffffffe0b0b7812 */ /* 0x000fc400078ec0ff */
[----:B------:R-:W-:Y:S02]  /*b3d0*/  LEA R8, R8, R13, 0x1 ;  /* 0x0000000d08087211 */ /* 0x000fe400078e08ff */
[----:B------:R-:W-:Y:S02]  /*b3e0*/  IADD3 R5, R5, -R4, RZ ;  /* 0x8000000405057210 */ /* 0x000fe40007ffe0ff */
[----:B------:R-:W-:Y:S02]  /*b3f0*/  LOP3.LUT R9, R12, R9, RZ, 0x3c, !PT ;  /* 0x000000090c097212 */ /* 0x000fe400078e3cff */
[----:B------:R-:W-:Y:S02]  /*b400*/  IADD3 R4, R0, -R11, RZ ;  /* 0x8000000b00047210 */ /* 0x000fe40007ffe0ff */
[----:B------:R-:W-:Y:S02]  /*b410*/  LEA R8, R8, UR5, 0x2 ;  /* 0x0000000508087c11 */ /* 0x000fe4000f8e10ff */
[----:B------:R-:W-:-:S02]  /*b420*/  LEA R152, R5, R152, 0x4 ;  /* 0x0000009805987211 */ /* 0x000fc400078e20ff */
[----:B------:R-:W-:Y:S01]  /*b430*/  MOV R5, 0x40 ;  /* 0x0000004000057802 */ /* 0x000fe20000000f00 */
[----:B------:R-:W-:Y:S01]  /*b440*/  STS.64 [R8], R96 ;  /* 0x0000006008007388 */ /* 0x000fe20000000a00 */
[----:B------:R-:W-:Y:S02]  /*b450*/  LEA R9, R4, R9, 0x2 ;  /* 0x0000000904097211 */ /* 0x000fe400078e10ff */
[C---:B------:R-:W-:Y:S01]  /*b460*/  IADD3 R11, R8.reuse, -0x20, RZ ;  /* 0xffffffe0080b7810 */ /* 0x040fe20007ffe0ff */
[----:B------:R-:W-:Y:S01]  /*b470*/  STS.64 [R8+0x800], R98 ;  /* 0x0008006208007388 */ /* 0x000fe20000000a00 */
[----:B------:R-:W-:Y:S02]  /*b480*/  MOV R4, 0x80 ;  /* 0x0000008000047802 */ /* 0x000fe40000000f00 */
[----:B------:R-:W-:Y:S02]  /*b490*/  SEL R5, R5, 0xffffffc0, !P1 ;  /* 0xffffffc005057807 */ /* 0x000fe40004800000 */
[----:B------:R-:W-:-:S02]  /*b4a0*/  @P0 IADD3 R11, R8, 0x20, RZ ;  /* 0x00000020080b0810 */ /* 0x000fc40007ffe0ff */
[----:B------:R-:W-:Y:S02]  /*b4b0*/  SEL R4, R4, 0xffffff80, !P2 ;  /* 0xffffff8004047807 */ /* 0x000fe40005000000 */
[C---:B------:R-:W-:Y:S01]  /*b4c0*/  IADD3 R12, R8.reuse, R5, RZ ;  /* 0x00000005080c7210 */ /* 0x040fe20007ffe0ff */
[----:B------:R-:W-:Y:S01]  /*b4d0*/  STS.64 [R11], R92 ;  /* 0x0000005c0b007388 */ /* 0x000fe20000000a00 */
[-C--:B------:R-:W-:Y:S02]  /*b4e0*/  IADD3 R13, R5, R11.reuse, RZ ;  /* 0x0000000b050d7210 */ /* 0x080fe40007ffe0ff */
[-C--:B------:R-:W-:Y:S01]  /*b4f0*/  IADD3 R14, R8, R4.reuse, RZ ;  /* 0x00000004080e7210 */ /* 0x080fe20007ffe0ff */
[----:B------:R-:W-:Y:S01]  /*b500*/  STS.64 [R11+0x800], R94 ;  /* 0x0008005e0b007388 */ /* 0x000fe20000000a00 */
[----:B------:R-:W-:Y:S02]  /*b510*/  IADD3 R15, R4, R11, RZ ;  /* 0x0000000b040f7210 */ /* 0x000fe40007ffe0ff */
[-C--:B------:R-:W-:Y:S01]  /*b520*/  IADD3 R16, R12, R4.reuse, RZ ;  /* 0x000000040c107210 */ /* 0x080fe20007ffe0ff */
[----:B------:R-:W-:Y:S01]  /*b530*/  STS.64 [R12], R88 ;  /* 0x000000580c007388 */ /* 0x000fe20000000a00 */
[----:B------:R-:W-:-:S02]  /*b540*/  IADD3 R18, R13, R4, RZ ;  /* 0x000000040d127210 */ /* 0x000fc40007ffe0ff */
[----:B------:R-:W5:Y:S01]  /*b550*/  LDC.64 R4, c[0x0][0x2c0] ;  /* 0x0000b000ff047b82 */ /* 0x000f620000000a00 */
[----:B------:R-:W-:Y:S01]  /*b560*/  STS.64 [R12+0x800], R90 ;  /* 0x0008005a0c007388 */ /* 0x000fe20000000a00 */
[----:B------:R-:W-:-:S03]  /*b570*/  LEA R9, R9, UR5, 0x2 ;  /* 0x0000000509097c11 */ /* 0x000fc6000f8e10ff */
[----:B------:R-:W-:Y:S04]  /*b580*/  STS.64 [R13], R84 ;  /* 0x000000540d007388 */ /* 0x000fe80000000a00 */
[----:B------:R-:W-:Y:S04]  /*b590*/  STS.64 [R13+0x800], R86 ;  /* 0x000800560d007388 */ /* 0x000fe80000000a00 */
[----:B------:R-:W-:Y:S04]  /*b5a0*/  STS.64 [R14], R80 ;  /* 0x000000500e007388 */ /* 0x000fe80000000a00 */
[----:B------:R-:W-:Y:S04]  /*b5b0*/  STS.64 [R14+0x800], R82 ;  /* 0x000800520e007388 */ /* 0x000fe80000000a00 */
[----:B------:R-:W-:Y:S01]  /*b5c0*/  STS.64 [R15], R76 ;  /* 0x0000004c0f007388 */ /* 0x000fe20000000a00 */
[----:B-----5:R-:W-:-:S03]  /*b5d0*/  IMAD R17, R17, R4, R157 ;  /* 0x0000000411117224 */ /* 0x020fc600078e029d */
[----:B------:R-:W-:Y:S01]  /*b5e0*/  STS.64 [R15+0x800], R78 ;  /* 0x0008004e0f007388 */ /* 0x000fe20000000a00 */
[----:B------:R-:W-:-:S03]  /*b5f0*/  MOV R4, 0xff800000 ;  /* 0xff80000000047802 */ /* 0x000fc60000000f00 */
[----:B------:R3:W-:Y:S04]  /*b600*/  STS.64 [R16], R72 ;  /* 0x0000004810007388 */ /* 0x0007e80000000a00 */
[----:B------:R-:W-:Y:S04]  /*b610*/  STS.64 [R16+0x800], R74 ;  /* 0x0008004a10007388 */ /* 0x000fe80000000a00 */
[----:B------:R-:W-:Y:S04]  /*b620*/  STS.64 [R18], R68 ;  /* 0x0000004412007388 */ /* 0x000fe80000000a00 */
[----:B------:R-:W-:Y:S04]  /*b630*/  STS.64 [R18+0x800], R70 ;  /* 0x0008004612007388 */ /* 0x000fe80000000a00 */
[----:B------:R-:W-:Y:S04]  /*b640*/  STS.64 [R8+0x4000], R36 ;  /* 0x0040002408007388 */ /* 0x000fe80000000a00 */
[----:B------:R5:W-:Y:S04]  /*b650*/  STS.64 [R8+0x4800], R38 ;  /* 0x0048002608007388 */ /* 0x000be80000000a00 */
[----:B------:R-:W-:Y:S01]  /*b660*/  STS.64 [R11+0x4000], R40 ;  /* 0x004000280b007388 */ /* 0x000fe20000000a00 */
[----:B---3--:R-:W-:-:S03]  /*b670*/  SHF.L.U32 R72, R0, 0x2, RZ ;  /* 0x0000000200487819 */ /* 0x008fc600000006ff */
[----:B------:R3:W-:Y:S01]  /*b680*/  STS.64 [R11+0x4800], R42 ;  /* 0x0048002a0b007388 */ /* 0x0007e20000000a00 */
[----:B------:R-:W-:Y:S02]  /*b690*/  IADD3 R0, R10, 0x8, RZ ;  /* 0x000000080a007810 */ /* 0x000fe40007ffe0ff */
[----:B------:R-:W-:Y:S01]  /*b6a0*/  SHF.R.S32.HI R73, RZ, 0x1f, R72 ;  /* 0x0000001fff497819 */ /* 0x000fe20000011448 */
[----:B------:R-:W-:Y:S04]  /*b6b0*/  STS.64 [R12+0x4000], R44 ;  /* 0x0040002c0c007388 */ /* 0x000fe80000000a00 */
[----:B------:R2:W-:Y:S04]  /*b6c0*/  STS.64 [R12+0x4800], R46 ;  /* 0x0048002e0c007388 */ /* 0x0005e80000000a00 */
[----:B------:R-:W-:Y:S04]  /*b6d0*/  STS.64 [R13+0x4000], R48 ;  /* 0x004000300d007388 */ /* 0x000fe80000000a00 */
[----:B------:R-:W-:Y:S01]  /*b6e0*/  STS.64 [R13+0x4800], R50 ;  /* 0x004800320d007388 */ /* 0x000fe20000000a00 */
[----:B-----5:R-:W-:-:S03]  /*b6f0*/  MOV R8, 0xff800000 ;  /* 0xff80000000087802 */ /* 0x020fc60000000f00 */
[----:B------:R-:W-:Y:S04]  /*b700*/  STS.64 [R14+0x4000], R52 ;  /* 0x004000340e007388 */ /* 0x000fe80000000a00 */
[----:B------:R5:W-:Y:S01]  /*b710*/  STS.64 [R14+0x4800], R54 ;  /* 0x004800360e007388 */ /* 0x000be20000000a00 */
[----:B---3--:R-:W-:-:S03]  /*b720*/  IADD3 R11, -R157, RZ, RZ ;  /* 0x000000ff9d0b7210 */ /* 0x008fc60007ffe1ff */
[----:B------:R3:W-:Y:S02]  /*b730*/  STS.64 [R15+0x4000], R56 ;  /* 0x004000380f007388 */ /* 0x0007e40000000a00 */
[----:B------:R-:W-:Y:S02]  /*b740*/  IMAD R11, R20, R11, UR4 ;  /* 0x00000004140b7e24 */ /* 0x000fe4000f8e020b */
[----:B------:R3:W-:Y:S01]  /*b750*/  STS.64 [R15+0x4800], R58 ;  /* 0x0048003a0f007388 */ /* 0x0007e20000000a00 */
[----:B--2---:R-:W-:Y:S01]  /*b760*/  SHF.L.U32 R12, R19, 0x6, RZ ;  /* 0x00000006130c7819 */ /* 0x004fe200000006ff */
[----:B------:R-:W-:Y:S02]  /*b770*/  IMAD R11, R17, R20, R11 ;  /* 0x00000014110b7224 */ /* 0x000fe400078e020b */
[----:B------:R3:W-:Y:S02]  /*b780*/  STS.64 [R16+0x4000], R60 ;  /* 0x0040003c10007388 */ /* 0x0007e40000000a00 */
[----:B------:R-:W-:-:S02]  /*b790*/  IMAD R5, R11, R5, R12 ;  /* 0x000000050b057224 */ /* 0x000fc400078e020c */
[----:B------:R3:W-:Y:S04]  /*b7a0*/  STS.64 [R16+0x4800], R62 ;  /* 0x0048003e10007388 */ /* 0x0007e80000000a00 */
[----:B------:R3:W-:Y:S04]  /*b7b0*/  STS.64 [R18+0x4000], R64 ;  /* 0x0040004012007388 */ /* 0x0007e80000000a00 */
[----:B------:R3:W-:Y:S01]  /*b7c0*/  STS.64 [R18+0x4800], R66 ;  /* 0x0048004212007388 */ /* 0x0007e20000000a00 */
[----:B-----5:R-:W-:Y:S01]  /*b7d0*/  @P4 FMUL.FTZ R14, R7, 0.69314718246459960938 ;  /* 0x3f317218070e4820 */ /* 0x020fe20000410000 */
[----:B-1----:R-:W-:-:S03]  /*b7e0*/  @P3 FMUL.FTZ R7, R6, 0.69314718246459960938 ;  /* 0x3f31721806073820 */ /* 0x002fc60000410000 */
[----:B------:R-:W-:Y:S01]  /*b7f0*/  @P4 FFMA.FTZ R4, R3, R22, R14 ;  /* 0x0000001603044223 */ /* 0x000fe2000001000e */
[----:B----4-:R-:W-:Y:S01]  /*b800*/  @P3 FFMA.FTZ R8, R2, R21, R7 ;  /* 0x0000001502083223 */ /* 0x010fe20000010007 */
        /* <DEDUP_REMOVED lines=13> */
.L_x_7504:
[----:B------:R-:W-:Y:S05]  /*b8e0*/  BSYNC B0 ;  /* 0x0000000000007941 */ /* 0x000fea0003800000 */
.L_x_7503:
[----:B------:R-:W2:Y:S01]  /*b8f0*/  LDS.128 R68, [R9] ;  /* 0x0000000009447984 */ /* 0x000ea20000000c00 */
[----:B------:R-:W-:Y:S01]  /*b900*/  ULDC UR4, c[0x0][0x2dc] ;  /* 0x0000b70000047ab9 */ /* 0x000fe20000000800 */
[----:B------:R-:W-:Y:S01]  /*b910*/  IMAD.WIDE R72, R10, 0x80, R72 ;  /* 0x000000800a487825 */ /* 0x000fe200078e0248 */
[-C--:B------:R-:W-:Y:S01]  /*b920*/  ISETP.GE.AND P6, PT, R0, R147.reuse, PT ;  /* 0x000000930000720c */ /* 0x080fe20003fc6270 */
[----:B------:R-:W4:Y:S02]  /*b930*/  LDS.128 R36, [R9+0x4000] ;  /* 0x0040000009247984 */ /* 0x000f240000000c00 */
[----:B------:R-:W-:Y:S01]  /*b940*/  IMAD R3, R5, UR4, RZ ;  /* 0x0000000405037c24 */ /* 0x000fe2000f8e02ff */
[----:B------:R-:W-:Y:S01]  /*b950*/  ULDC.64 UR4, c[0x0][0x288] ;  /* 0x0000a20000047ab9 */ /* 0x000fe20000000a00 */
[----:B---3--:R-:W3:Y:S01]  /*b960*/  LDS.128 R64, [R9+0x800] ;  /* 0x0008000009407984 */ /* 0x008ee20000000c00 */
[C---:B------:R-:W-:Y:S02]  /*b970*/  VIADD R2, R10.reuse, 0x10 ;  /* 0x000000100a027836 */ /* 0x040fe40000000000 */
[C---:B------:R-:W-:Y:S01]  /*b980*/  IADD3 R72, P0, R3.reuse, R72, RZ ;  /* 0x0000004803487210 */ /* 0x040fe20007f1e0ff */
[----:B------:R-:W5:Y:S01]  /*b990*/  LDS.128 R60, [R9+0x1000] ;  /* 0x00100000093c7984 */ /* 0x000f620000000c00 */
[----:B------:R-:W-:Y:S01]  /*b9a0*/  VIADD R0, R10, 0x18 ;  /* 0x000000180a007836 */ /* 0x000fe20000000000 */
[----:B------:R-:W-:Y:S01]  /*b9b0*/  ISETP.GE.AND P5, PT, R2, R147, PT ;  /* 0x000000930200720c */ /* 0x000fe20003fa6270 */
[C---:B-1----:R-:W-:Y:S01]  /*b9c0*/  VIADD R8, R10.reuse, 0x20 ;  /* 0x000000200a087836 */ /* 0x042fe20000000000 */
[----:B------:R-:W1:Y:S01]  /*b9d0*/  LDS.128 R56, [R9+0x1800] ;  /* 0x0018000009387984 */ /* 0x000e620000000c00 */
[----:B------:R-:W-:Y:S01]  /*b9e0*/  LEA.HI.X.SX32 R3, R3, R73, 0x1, P0 ;  /* 0x0000004903037211 */ /* 0x000fe200000f0eff */
[C---:B------:R-:W-:Y:S01]  /*b9f0*/  VIADD R2, R10.reuse, 0x28 ;  /* 0x000000280a027836 */ /* 0x040fe20000000000 */
[----:B------:R-:W-:Y:S01]  /*ba00*/  ISETP.GE.AND P0, PT, R10, R147, PT ;  /* 0x000000930a00720c */ /* 0x000fe20003f06270 */
[----:B------:R-:W1:Y:S01]  /*ba10*/  LDS.128 R52, [R9+0x2000] ;  /* 0x0020000009347984 */ /* 0x000e620000000c00 */
[----:B------:R-:W-:-:S02]  /*ba20*/  LEA R74, P1, R72, UR4, 0x2 ;  /* 0x00000004484a7c11 */ /* 0x000fc4000f8210ff */
[-C--:B------:R-:W-:Y:S01]  /*ba30*/  ISETP.GE.AND P4, PT, R0, R147.reuse, PT ;  /* 0x000000930000720c */ /* 0x080fe20003f86270 */
[----:B------:R-:W1:Y:S01]  /*ba40*/  LDS.128 R48, [R9+0x2800] ;  /* 0x0028000009307984 */ /* 0x000e620000000c00 */
[----:B------:R-:W-:Y:S01]  /*ba50*/  VIADD R0, R10, 0x30 ;  /* 0x000000300a007836 */ /* 0x000fe20000000000 */
[----:B------:R-:W-:Y:S01]  /*ba60*/  LEA.HI.X R75, R72, UR5, R3, 0x2, P1 ;  /* 0x00000005484b7c11 */ /* 0x000fe200088f1403 */
[----:B------:R-:W-:Y:S01]  /*ba70*/  VIADD R10, R10, 0x38 ;  /* 0x000000380a0a7836 */ /* 0x000fe20000000000 */
[----:B------:R-:W1:Y:S01]  /*ba80*/  LDS.128 R44, [R9+0x3000] ;  /* 0x00300000092c7984 */ /* 0x000e620000000c00 */
[-C--:B------:R-:W-:Y:S02]  /*ba90*/  ISETP.GE.AND P3, PT, R8, R147.reuse, PT ;  /* 0x000000930800720c */ /* 0x080fe40003f66270 */
[-C--:B------:R-:W-:Y:S01]  /*baa0*/  ISETP.GE.AND P2, PT, R2, R147.reuse, PT ;  /* 0x000000930200720c */ /* 0x080fe20003f46270 */
[----:B------:R-:W1:Y:S01]  /*bab0*/  LDS.128 R32, [R9+0x4800] ;  /* 0x0048000009207984 */ /* 0x000e620000000c00 */
[----:B------:R-:W-:-:S03]  /*bac0*/  ISETP.GE.AND P1, PT, R0, R147, PT ;  /* 0x000000930000720c */ /* 0x000fc60003f26270 */
[----:B------:R-:W1:Y:S04]  /*bad0*/  LDS.128 R28, [R9+0x5000] ;  /* 0x00500000091c7984 */ /* 0x000e680000000c00 */
[----:B------:R-:W1:Y:S04]  /*bae0*/  LDS.128 R24, [R9+0x5800] ;  /* 0x0058000009187984 */ /* 0x000e680000000c00 */
[----:B------:R-:W1:Y:S04]  /*baf0*/  LDS.128 R20, [R9+0x6000] ;  /* 0x0060000009147984 */ /* 0x000e680000000c00 */
[----:B------:R-:W1:Y:S04]  /*bb00*/  LDS.128 R16, [R9+0x6800] ;  /* 0x0068000009107984 */ /* 0x000e680000000c00 */
[----:B------:R-:W1:Y:S04]  /*bb10*/  LDS.128 R12, [R9+0x7000] ;  /* 0x00700000090c7984 */ /* 0x000e680000000c00 */
[----:B------:R1:W1:Y:S04]  /*bb20*/  LDS.128 R40, [R9+0x3800] ;  /* 0x0038000009287984 */ /* 0x0002680000000c00 */
[----:B------:R1:W1:Y:S04]  /*bb30*/  LDS.128 R4, [R9+0x7800] ;  /* 0x0078000009047984 */ /* 0x0002680000000c00 */
[----:B--2---:R2:W-:Y:S04]  /*bb40*/  @!P0 STG.E.64 desc[UR12][R74.64], R68 ;  /* 0x000000444a008986 */ /* 0x0045e8000c101b0c */
[----:B------:R2:W-:Y:S04]  /*bb50*/  @!P0 STG.E.64 desc[UR12][R74.64+0x8], R70 ;  /* 0x000008464a008986 */ /* 0x0005e8000c101b0c */
[----:B----4-:R2:W-:Y:S01]  /*bb60*/  @!P0 STG.E.128 desc[UR12][R74.64+0x100], R36 ;  /* 0x000100244a008986 */ /* 0x0105e2000c101d0c */
[----:B------:R-:W-:-:S03]  /*bb70*/  ISETP.GE.AND P0, PT, R10, R147, PT ;  /* 0x000000930a00720c */ /* 0x000fc60003f06270 */
[----:B---3--:R2:W-:Y:S04]  /*bb80*/  @!P6 STG.E.128 desc[UR12][R74.64+0x1000], R64 ;  /* 0x001000404a00e986 */ /* 0x0085e8000c101d0c */
[----:B-----5:R2:W-:Y:S04]  /*bb90*/  @!P5 STG.E.128 desc[UR12][R74.64+0x2000], R60 ;  /* 0x0020003c4a00d986 */ /* 0x0205e8000c101d0c */
[----:B-1----:R2:W-:Y:S04]  /*bba0*/  @!P4 STG.E.128 desc[UR12][R74.64+0x3000], R56 ;  /* 0x003000384a00c986 */ /* 0x0025e8000c101d0c */
        /* <DEDUP_REMOVED lines=13> */
.L_x_7505:
        /* <DEDUP_REMOVED lines=16> */
.L_x_8425:


//--------------------- .text._ZN5flash24flash_fwd_splitkv_kernelI23Flash_fwd_kernel_traitsILi128ELi64ELi64ELi4ELb0ELb0EN7cutlass6half_tE19Flash_kernel_traitsILi128ELi64ELi64ELi4ES3_EELb1ELb0ELb1ELb0ELb0ELb0ELb1ELb0EEEvNS_16Flash_fwd_paramsE --------------------------
	.section	.text._ZN5flash24flash_fwd_splitkv_kernelI23Flash_fwd_kernel_traitsILi128ELi64ELi64ELi4ELb0ELb0EN7cutlass6half_tE19Flash_kernel_traitsILi128ELi64ELi64ELi4ES3_EELb1ELb0ELb1ELb0ELb0ELb0ELb1ELb0EEEvNS_16Flash_fwd_paramsE,"ax",@progbits
	.align	128
        .global         _ZN5flash24flash_fwd_splitkv_kernelI23Flash_fwd_kernel_traitsILi128ELi64ELi64ELi4ELb0ELb0EN7cutlass6half_tE19Flash_kernel_traitsILi128ELi64ELi64ELi4ES3_EELb1ELb0ELb1ELb0ELb0ELb0ELb1ELb0EEEvNS_16Flash_fwd_paramsE
        .type           _ZN5flash24flash_fwd_splitkv_kernelI23Flash_fwd_kernel_traitsILi128ELi64ELi64ELi4ELb0ELb0EN7cutlass6half_tE19Flash_kernel_traitsILi128ELi64ELi64ELi4ES3_EELb1ELb0ELb1ELb0ELb0ELb0ELb1ELb0EEEvNS_16Flash_fwd_paramsE,@function
        .size           _ZN5flash24flash_fwd_splitkv_kernelI23Flash_fwd_kernel_traitsILi128ELi64ELi64ELi4ELb0ELb0EN7cutlass6half_tE19Flash_kernel_traitsILi128ELi64ELi64ELi4ES3_EELb1ELb0ELb1ELb0ELb0ELb0ELb1ELb0EEEvNS_16Flash_fwd_paramsE,(.L_x_8426 - _ZN5flash24flash_fwd_splitkv_kernelI23Flash_fwd_kernel_traitsILi128ELi64ELi64ELi4ELb0ELb0EN7cutlass6half_tE19Flash_kernel_traitsILi128ELi64ELi64ELi4ES3_EELb1ELb0ELb1ELb0ELb0ELb0ELb1ELb0EEEvNS_16Flash_fwd_paramsE)
        .other          _ZN5flash24flash_fwd_splitkv_kernelI23Flash_fwd_kernel_traitsILi128ELi64ELi64ELi4ELb0ELb0EN7cutlass6half_tE19Flash_kernel_traitsILi128ELi64ELi64ELi4ES3_EELb1ELb0ELb1ELb0ELb0ELb0ELb1ELb0EEEvNS_16Flash_fwd_paramsE,@"STO_CUDA_ENTRY STV_DEFAULT"
_ZN5flash24flash_fwd_splitkv_kernelI23Flash_fwd_kernel_traitsILi128ELi64ELi64ELi4ELb0ELb0EN7cutlass6half_tE19Flash_kernel_traitsILi128ELi64ELi64ELi4ES3_EELb1ELb0ELb1ELb0ELb0ELb0ELb1ELb0EEEvNS_16Flash_fwd_paramsE:
.text._ZN5flash24flash_fwd_splitkv_kernelI23Flash_fwd_kernel_traitsILi128ELi64ELi64ELi4ELb0ELb0EN7cutlass6half_tE19Flash_kernel_traitsILi128ELi64ELi64ELi4ES3_EELb1ELb0ELb1ELb0ELb0ELb0ELb1ELb0EEEvNS_16Flash_fwd_paramsE:
        /* <DEDUP_REMOVED lines=59> */
.L_x_7506:
[----:B------:R-:W1:Y:S02]  /*03b0*/  LDC R4, c[0x0][0x2c8] ;  /* 0x0000b200ff047b82 */ /* 0x000e640000000800 */
.L_x_7507:
        /* <DEDUP_REMOVED lines=9> */
[----:B------:R-:W2:Y:S01]  /*0450*/  LDC R8, c[0x0][0x10] ;  /* 0x00000400ff087b82 */ /* 0x000ea20000000800 */
[----:B------:R-:W4:Y:S07]  /*0460*/  S2R R90, SR_TID.X ;  /* 0x00000000005a7919 */ /* 0x000f2e0000002100 */
        /* <DEDUP_REMOVED lines=14> */
[----:B--2---:R-:W-:Y:S01]  /*0550*/  VIADD R20, R20, 0xffffffe ;  /* 0x0ffffffe14147836 */ /* 0x004fe20000000000 */
[----:B------:R-:W2:Y:S02]  /*0560*/  @!P3 LDC R7, c[0x0][0x2cc] ;  /* 0x0000b300ff07bb82 */ /* 0x000ea40000000800 */
[----:B------:R-:W-:Y:S01]  /*0570*/  ISETP.GE.AND P0, PT, R15, RZ, PT ;  /* 0x000000ff0f00720c */ /* 0x000fe20003f06270 */
[----:B------:R-:W3:Y:S02]  /*0580*/  F2I.FTZ.U32.TRUNC.NTZ R21, R20 ;  /* 0x0000001400157305 */ /* 0x000ee4000021f000 */
[----:B---3--:R-:W-:Y:S02]  /*0590*/  IMAD.MOV R3, RZ, RZ, -R21 ;  /* 0x000000ffff037224 */ /* 0x008fe400078e0a15 */
[----:B------:R-:W-:-:S02]  /*05a0*/  IMAD.MOV.U32 R20, RZ, RZ, RZ ;  /* 0x000000ffff147224 */ /* 0x000fc400078e00ff */
[----:B------:R-:W-:-:S04]  /*05b0*/  IMAD R16, R3, R6, RZ ;  /* 0x0000000603107224 */ /* 0x000fc800078e02ff */
[----:B------:R-:W-:-:S06]  /*05c0*/  IMAD.HI.U32 R16, R21, R16, R20 ;  /* 0x0000001015107227 */ /* 0x000fcc00078e0014 */
[----:B------:R-:W-:-:S04]  /*05d0*/  IMAD.HI.U32 R9, R16, R13, RZ ;  /* 0x0000000d10097227 */ /* 0x000fc800078e00ff */
[----:B------:R-:W-:Y:S02]  /*05e0*/  IMAD R13, R9, R2, R13 ;  /* 0x00000002090d7224 */ /* 0x000fe400078e020d */
[----:B------:R-:W3:Y:S03]  /*05f0*/  @!P3 LDC.64 R2, c[0x0][0x318] ;  /* 0x0000c600ff02bb82 */ /* 0x000ee60000000a00 */
[----:B------:R-:W-:-:S13]  /*0600*/  ISETP.GT.U32.AND P1, PT, R6, R13, PT ;  /* 0x0000000d0600720c */ /* 0x000fda0003f24070 */
[----:B------:R-:W-:Y:S02]  /*0610*/  @!P1 IMAD.IADD R13, R13, 0x1, -R6 ;  /* 0x000000010d0d9824 */ /* 0x000fe400078e0a06 */
[----:B------:R-:W-:Y:S01]  /*0620*/  @!P1 VIADD R9, R9, 0x1 ;  /* 0x0000000109099836 */ /* 0x000fe20000000000 */
[----:B------:R-:W-:Y:S02]  /*0630*/  ISETP.NE.AND P1, PT, R8, RZ, PT ;  /* 0x000000ff0800720c */ /* 0x000fe40003f25270 */
[----:B------:R-:W-:Y:S01]  /*0640*/  ISETP.GE.U32.AND P4, PT, R13, R6, PT ;  /* 0x000000060d00720c */ /* 0x000fe20003f86070 */
[----:B-----5:R-:W-:Y:S01]  /*0650*/  @P3 IMAD.IADD R6, R14, 0x1, -R11 ;  /* 0x000000010e063824 */ /* 0x020fe200078e0a0b */
[----:B---3--:R-:W-:Y:S02]  /*0660*/  @!P3 ISETP.NE.U32.AND P2, PT, R2, RZ, PT ;  /* 0x000000ff0200b20c */ /* 0x008fe40003f45070 */
[----:B------:R-:W-:Y:S02]  /*0670*/  IADD3 R2, -R95, 0x7f, R94 ;  /* 0x0000007f5f027810 */ /* 0x000fe40007ffe15e */
[----:B------:R-:W-:-:S04]  /*0680*/  @!P3 ISETP.NE.AND.EX P2, PT, R3, RZ, PT, P2 ;  /* 0x000000ff0300b20c */ /* 0x000fc80003f45320 */
[----:B--2---:R-:W-:-:S03]  /*0690*/  @!P3 SEL R7, R7, RZ, P2 ;  /* 0x000000ff0707b207 */ /* 0x004fc60001000000 */
[----:B------:R-:W-:Y:S01]  /*06a0*/  @P4 VIADD R9, R9, 0x1 ;  /* 0x0000000109094836 */ /* 0x000fe20000000000 */
[----:B-1----:R-:W-:-:S03]  /*06b0*/  @!P3 IADD3 R6, R7, R4, -R11 ;  /* 0x000000040706b210 */ /* 0x002fc60007ffe80b */
        /* <DEDUP_REMOVED lines=56> */
.L_x_7510:
[----:B------:R-:W-:Y:S05]  /*0a40*/  BSYNC B0 ;  /* 0x0000000000007941 */ /* 0x000fea0003800000 */
.L_x_7509:
        /* <DEDUP_REMOVED lines=9> */
.L_x_7512:
[----:B------:R-:W-:Y:S05]  /*0ae0*/  BSYNC B0 ;  /* 0x0000000000007941 */ /* 0x000fea0003800000 */
.L_x_7511:
        /* <DEDUP_REMOVED lines=8> */
.L_x_7514:
[----:B------:R-:W-:Y:S05]  /*0b70*/  BSYNC B0 ;  /* 0x0000000000007941 */ /* 0x000fea0003800000 */
.L_x_7513:
        /* <DEDUP_REMOVED lines=8> */
.L_x_7516:
[----:B------:R-:W-:Y:S05]  /*0c00*/  BSYNC B0 ;  /* 0x0000000000007941 */ /* 0x000fea0003800000 */
.L_x_7515:
        /* <DEDUP_REMOVED lines=9> */
.L_x_7518:
[----:B------:R-:W-:Y:S05]  /*0ca0*/  BSYNC B0 ;  /* 0x0000000000007941 */ /* 0x000fea0003800000 */
.L_x_7517:
[----:B------:R-:W-:Y:S04]  /*0cb0*/  BSSY B0, `(.L_x_7519) ;  /* 0x0000007000007945 */ /* 0x000fe80003800000 */
[----:B------:R-:W-:Y:S05]  /*0cc0*/  @P1 BRA `(.L_x_7520) ;  /* 0x0000000000141947 */ /* 0x000fea0003800000 */
[----:B------:R-:W-:Y:S02]  /*0cd0*/  ULDC UR4, c[0x0][0x2d0] ;  /* 0x0000b40000047ab9 */ /* 0x000fe40000000800 */
[----:B------:R-:W-:Y:S02]  /*0ce0*/  ISETP.GE.AND P1, PT, R2, UR4, PT ;  /* 0x0000000402007c0c */ /* 0x000fe4000bf26270 */
[----:B------:R-:W-:-:S11]  /*0cf0*/  ISETP.GE.AND P0, PT, R6, UR4, PT ;  /* 0x0000000406007c0c */ /* 0x000fd6000bf06270 */
[----:B------:R1:W-:Y:S04]  /*0d00*/  @!P1 STG.E.128 desc[UR10][R20.64+0x5000], RZ ;  /* 0x005000ff14009986 */ /* 0x0003e8000c101d0a */
[----:B------:R1:W-:Y:S02]  /*0d10*/  @!P0 STG.E.128 desc[UR10][R20.64+0x5100], RZ ;  /* 0x005100ff14008986 */ /* 0x0003e4000c101d0a */
.L_x_7520:
[----:B------:R-:W-:Y:S05]  /*0d20*/  BSYNC B0 ;  /* 0x0000000000007941 */ /* 0x000fea0003800000 */
.L_x_7519:
[----:B------:R-:W-:Y:S04]  /*0d30*/  BSSY B0, `(.L_x_7521) ;  /* 0x0000007000007945 */ /* 0x000fe80003800000 */
[----:B------:R-:W-:Y:S05]  /*0d40*/  @P4 BRA `(.L_x_7522) ;  /* 0x0000000000144947 */ /* 0x000fea0003800000 */
[----:B------:R-:W-:Y:S02]  /*0d50*/  ULDC UR4, c[0x0][0x2d0] ;  /* 0x0000b40000047ab9 */ /* 0x000fe40000000800 */
[----:B------:R-:W-:Y:S02]  /*0d60*/  ISETP.GE.AND P1, PT, R2, UR4, PT ;  /* 0x0000000402007c0c */ /* 0x000fe4000bf26270 */
[----:B------:R-:W-:-:S11]  /*0d70*/  ISETP.GE.AND P0, PT, R6, UR4, PT ;  /* 0x0000000406007c0c */ /* 0x000fd6000bf06270 */
[----:B------:R1:W-:Y:S04]  /*0d80*/  @!P1 STG.E.128 desc[UR10][R20.64+0x6000], RZ ;  /* 0x006000ff14009986 */ /* 0x0003e8000c101d0a */
[----:B------:R1:W-:Y:S02]  /*0d90*/  @!P0 STG.E.128 desc[UR10][R20.64+0x6100], RZ ;  /* 0x006100ff14008986 */ /* 0x0003e4000c101d0a */
.L_x_7522:
[----:B------:R-:W-:Y:S05]  /*0da0*/  BSYNC B0 ;  /* 0x0000000000007941 */ /* 0x000fea0003800000 */
.L_x_7521:
[----:B------:R-:W-:Y:S04]  /*0db0*/  BSSY B0, `(.L_x_7523) ;  /* 0x0000007000007945 */ /* 0x000fe80003800000 */
[----:B------:R-:W-:Y:S05]  /*0dc0*/  @P3 BRA `(.L_x_7524) ;  /* 0x0000000000143947 */ /* 0x000fea0003800000 */
[----:B------:R-:W-:Y:S02]  /*0dd0*/  ULDC UR4, c[0x0][0x2d0] ;  /* 0x0000b40000047ab9 */ /* 0x000fe40000000800 */
[----:B------:R-:W-:Y:S02]  /*0de0*/  ISETP.GE.AND P1, PT, R2, UR4, PT ;  /* 0x0000000402007c0c */ /* 0x000fe4000bf26270 */
[----:B------:R-:W-:-:S11]  /*0df0*/  ISETP.GE.AND P0, PT, R6, UR4, PT ;  /* 0x0000000406007c0c */ /* 0x000fd6000bf06270 */
[----:B------:R1:W-:Y:S04]  /*0e00*/  @!P1 STG.E.128 desc[UR10][R20.64+0x7000], RZ ;  /* 0x007000ff14009986 */ /* 0x0003e8000c101d0a */
[----:B------:R1:W-:Y:S02]  /*0e10*/  @!P0 STG.E.128 desc[UR10][R20.64+0x7100], RZ ;  /* 0x007100ff14008986 */ /* 0x0003e4000c101d0a */
.L_x_7524:
[----:B------:R-:W-:Y:S05]  /*0e20*/  BSYNC B0 ;  /* 0x0000000000007941 */ /* 0x000fea0003800000 */
.L_x_7523:
        /* <DEDUP_REMOVED lines=29> */
.L_x_7508:
        /* <DEDUP_REMOVED lines=24> */
.L_x_7525:
        /* <DEDUP_REMOVED lines=31> */
[----:B-1----:R-:W-:Y:S01]  /*1370*/  IABS R2, R7 ;  /* 0x0000000700027213 */ /* 0x002fe20000000000 */
[----:B------:R-:W-:-:S03]  /*1380*/  IMAD.MOV R12, RZ, RZ, -R11 ;  /* 0x000000ffff0c7224 */ /* 0x000fc600078e0a0b */
[----:B------:R-:W1:Y:S01]  /*1390*/  I2F.RP R5, R2 ;  /* 0x0000000200057306 */ /* 0x000e620000209400 */
[----:B------:R-:W-:-:S07]  /*13a0*/  IMAD R13, R14, R12, R13 ;  /* 0x0000000c0e0d7224 */ /* 0x000fce00078e020d */
[----:B-1----:R-:W1:Y:S01]  /*13b0*/  MUFU.RCP R8, R5 ;  /* 0x0000000500087308 */ /* 0x002e620000001000 */
[----:B---3--:R-:W-:Y:S02]  /*13c0*/  SHF.R.S32.HI R17, RZ, 0x1f, R13 ;  /* 0x0000001fff117819 */ /* 0x008fe4000001140d */
[----:B-1----:R-:W-:-:S05]  /*13d0*/  IADD3 R8, R8, 0xffffffe, RZ ;  /* 0x0ffffffe08087810 */ /* 0x002fca0007ffe0ff */
        /* <DEDUP_REMOVED lines=18> */
[----:B------:R-:W3:Y:S05]  /*1500*/  LDC.64 R2, c[0x0][0x238] ;  /* 0x00008e00ff027b82 */ /* 0x000eea0000000a00 */
[----:B------:R-:W-:-:S06]  /*1510*/  @P3 IADD3 R24, R24, 0x1, RZ ;  /* 0x0000000118183810 */ /* 0x000fcc0007ffe0ff */
[----:B------:R-:W-:Y:S01]  /*1520*/  @!P1 IMAD.MOV R24, RZ, RZ, -R24 ;  /* 0x000000ffff189224 */ /* 0x000fe200078e0a18 */
[----:B------:R-:W-:-:S04]  /*1530*/  @!P2 LOP3.LUT R24, RZ, R7, RZ, 0x33, !PT ;  /* 0x00000007ff18a212 */ /* 0x000fc800078e33ff */
[----:B------:R-:W-:Y:S02]  /*1540*/  SHF.R.S32.HI R7, RZ, 0x1f, R24 ;  /* 0x0000001fff077819 */ /* 0x000fe40000011418 */
[----:B----4-:R-:W-:Y:S01]  /*1550*/  SHF.R.S32.HI R9, RZ, 0x1f, R0 ;  /* 0x0000001fff097819 */ /* 0x010fe20000011400 */
[----:B-1----:R-:W-:-:S04]  /*1560*/  IMAD.WIDE.U32 R14, R0, R4, RZ ;  /* 0x00000004000e7225 */ /* 0x002fc800078e00ff */
[----:B------:R-:W-:Y:S02]  /*1570*/  IMAD R8, R9, R4, RZ ;  /* 0x0000000409087224 */ /* 0x000fe400078e02ff */
[----:B--2---:R-:W-:Y:S02]  /*1580*/  IMAD R4, R17, R112, RZ ;  /* 0x0000007011047224 */ /* 0x004fe400078e02ff */
[----:B------:R-:W-:Y:S02]  /*1590*/  IMAD R5, R0, R5, R8 ;  /* 0x0000000500057224 */ /* 0x000fe400078e0208 */
[----:B------:R-:W-:Y:S02]  /*15a0*/  IMAD R4, R13, R113, R4 ;  /* 0x000000710d047224 */ /* 0x000fe400078e0204 */
[----:B---3--:R-:W-:Y:S01]  /*15b0*/  IMAD R9, R9, R2, RZ ;  /* 0x0000000209097224 */ /* 0x008fe200078e02ff */
        /* <DEDUP_REMOVED lines=11> */
.L_x_7526:
        /* <DEDUP_REMOVED lines=20> */
[----:B--2---:R-:W-:Y:S01]  /*17b0*/  @P4 IMAD R9, R14, R113, RZ ;  /* 0x000000710e094224 */ /* 0x004fe200078e02ff */
[----:B------:R-:W-:Y:S01]  /*17c0*/  IADD3 R2, -R24, RZ, RZ ;  /* 0x000000ff18027210 */ /* 0x000fe20007ffe1ff */
[----:B------:R-:W-:-:S04]  /*17d0*/  @P4 IMAD.WIDE.U32 R14, R14, R112, RZ ;  /* 0x000000700e0e4225 */ /* 0x000fc800078e00ff */
[----:B------:R-:W-:Y:S02]  /*17e0*/  IMAD R2, R3, R2, R4 ;  /* 0x0000000203027224 */ /* 0x000fe400078e0204 */
[----:B------:R-:W1:Y:S01]  /*17f0*/  @P4 LDC.64 R4, c[0x0][0x250] ;  /* 0x00009400ff044b82 */ /* 0x000e620000000a00 */
[----:B------:R-:W-:Y:S02]  /*1800*/  @P4 IMAD.IADD R9, R15, 0x1, R9 ;  /* 0x000000010f094824 */ /* 0x000fe400078e0209 */
[----:B------:R-:W-:-:S13]  /*1810*/  ISETP.GT.U32.AND P1, PT, R3, R2, PT ;  /* 0x000000020300720c */ /* 0x000fda0003f24070 */
[----:B------:R-:W-:Y:S02]  /*1820*/  @!P1 IMAD.IADD R2, R2, 0x1, -R3 ;  /* 0x0000000102029824 */ /* 0x000fe400078e0a03 */
[----:B------:R-:W-:Y:S01]  /*1830*/  @!P1 VIADD R24, R24, 0x1 ;  /* 0x0000000118189836 */ /* 0x000fe20000000000 */
[----:B------:R-:W-:Y:S02]  /*1840*/  ISETP.NE.AND P1, PT, R7, RZ, PT ;  /* 0x000000ff0700720c */ /* 0x000fe40003f25270 */
[----:B------:R-:W-:Y:S02]  /*1850*/  ISETP.GE.U32.AND P3, PT, R2, R3, PT ;  /* 0x000000030200720c */ /* 0x000fe40003f66070 */
[----:B------:R-:W2:Y:S11]  /*1860*/  LDC.64 R2, c[0x0][0x260] ;  /* 0x00009800ff027b82 */ /* 0x000eb60000000a00 */
[----:B------:R-:W-:-:S04]  /*1870*/  @P3 IADD3 R24, R24, 0x1, RZ ;  /* 0x0000000118183810 */ /* 0x000fc80007ffe0ff */
[----:B------:R-:W-:Y:S01]  /*1880*/  @!P2 IADD3 R24, -R24, RZ, RZ ;  /* 0x000000ff1818a210 */ /* 0x000fe20007ffe1ff */
        /* <DEDUP_REMOVED lines=10> */
[C---:B------:R-:W-:Y:S02]  /*1930*/  IMAD R9, R0.reuse, R9, R14 ;  /* 0x0000000900097224 */ /* 0x040fe400078e020e */
[----:B------:R-:W-:-:S05]  /*1940*/  IMAD.WIDE.U32 R14, R0, R8, R26 ;  /* 0x00000008000e7225 */ /* 0x000fca00078e001a */
[----:B------:R-:W-:-:S07]  /*1950*/  IADD3 R9, R15, R9, RZ ;  /* 0x000000090f097210 */ /* 0x000fce0007ffe0ff */
.L_x_7528:
[----:B------:R-:W-:Y:S01]  /*1960*/  MOV R15, R9 ;  /* 0x00000009000f7202 */ /* 0x000fe20000000f00 */
[----:B------:R-:W-:Y:S01]  /*1970*/  IMAD R8, R17, R112, RZ ;  /* 0x0000007011087224 */ /* 0x000fe200078e02ff */
[----:B------:R-:W-:Y:S02]  /*1980*/  @!P1 LOP3.LUT R24, RZ, R7, RZ, 0x33, !PT ;  /* 0x00000007ff189212 */ /* 0x000fe400078e33ff */
[----:B------:R-:W-:Y:S01]  /*1990*/  @P4 IADD3 R12, R11, R12, RZ ;  /* 0x0000000c0b0c4210 */ /* 0x000fe20007ffe0ff */
[----:B------:R-:W-:Y:S01]  /*19a0*/  IMAD.WIDE.U32 R14, R112, R13, R14 ;  /* 0x0000000d700e7225 */ /* 0x000fe200078e000e */
[----:B------:R-:W-:-:S03]  /*19b0*/  SHF.R.S32.HI R7, RZ, 0x1f, R24 ;  /* 0x0000001fff077819 */ /* 0x000fc60000011418 */
[----:B------:R-:W-:Y:S02]  /*19c0*/  IMAD R8, R113, R13, R8 ;  /* 0x0000000d71087224 */ /* 0x000fe400078e0208 */
[----:B-1----:R-:W-:-:S03]  /*19d0*/  @P4 IMAD.WIDE.U32 R32, R12, R4, RZ ;  /* 0x000000040c204225 */ /* 0x002fc600078e00ff */
[----:B------:R-:W-:Y:S01]  /*19e0*/  IADD3 R15, R15, R8, RZ ;  /* 0x000000080f0f7210 */ /* 0x000fe20007ffe0ff */
[-C--:B--2---:R-:W-:Y:S02]  /*19f0*/  IMAD R8, R7, R2.reuse, RZ ;  /* 0x0000000207087224 */ /* 0x084fe400078e02ff */
[----:B------:R-:W-:Y:S02]  /*1a00*/  @P4 IMAD R28, R12, R5, R33 ;  /* 0x000000050c1c4224 */ /* 0x000fe400078e0221 */
[----:B------:R-:W-:-:S04]  /*1a10*/  IMAD.WIDE.U32 R26, R24, R2, R14 ;  /* 0x00000002181a7225 */ /* 0x000fc800078e000e */
[----:B------:R-:W-:-:S05]  /*1a20*/  IMAD R3, R24, R3, R8 ;  /* 0x0000000318037224 */ /* 0x000fca00078e0208 */
        /* <DEDUP_REMOVED lines=14> */
.L_x_7527:
        /* <DEDUP_REMOVED lines=14> */
[CC--:B------:R-:W-:Y:S01]  /*1bf0*/  ISETP.GE.AND P6, PT, R22.reuse, R151.reuse, PT ;  /* 0x000000971600720c */ /* 0x0c0fe20003fc6270 */
[----:B------:R-:W-:Y:S01]  /*1c00*/  IMAD.SHL.U32 R25, R22, 0x40, RZ ;  /* 0x0000004016197824 */ /* 0x000fe200078e00ff */
[----:B------:R-:W-:Y:S01]  /*1c10*/  SHF.R.S32.HI R23, RZ, 0x1f, R22 ;  /* 0x0000001fff177819 */ /* 0x000fe20000011416 */
[----:B-----5:R-:W-:Y:S01]  /*1c20*/  IMAD.IADD R0, R90, 0x1, -R19 ;  /* 0x000000015a007824 */ /* 0x020fe200078e0a13 */
[----:B------:R-:W-:Y:S01]  /*1c30*/  LOP3.LUT R19, R12, 0xfffffff0, RZ, 0xc0, !PT ;  /* 0xfffffff00c137812 */ /* 0x000fe200078ec0ff */
[----:B------:R-:W-:Y:S01]  /*1c40*/  VIADD R11, R22, 0x10 ;  /* 0x00000010160b7836 */ /* 0x000fe20000000000 */
[----:B------:R-:W-:Y:S01]  /*1c50*/  LOP3.LUT R25, R25, 0x1c0, RZ, 0xc0, !PT ;  /* 0x000001c019197812 */ /* 0x000fe200078ec0ff */
[----:B------:R-:W3:Y:S01]  /*1c60*/  @!P1 LDC.64 R4, c[0x0][0x228] ;  /* 0x00008a00ff049b82 */ /* 0x000ee20000000a00 */
[----:B------:R-:W-:Y:S01]  /*1c70*/  IMAD.SHL.U32 R160, R0, 0x8, RZ ;  /* 0x0000000800a07824 */ /* 0x000fe200078e00ff */
[----:B------:R-:W-:Y:S01]  /*1c80*/  BSSY B0, `(.L_x_7529) ;  /* 0x000004b000007945 */ /* 0x000fe20003800000 */
[----:B------:R-:W-:Y:S01]  /*1c90*/  IMAD.IADD R14, R90, 0x1, -R19 ;  /* 0x000000015a0e7824 */ /* 0x000fe200078e0a13 */
[----:B------:R-:W-:Y:S01]  /*1ca0*/  SHF.R.U32.HI R158, RZ, 0x3, R25 ;  /* 0x00000003ff9e7819 */ /* 0x000fe20000011619 */
[----:B------:R-:W-:Y:S01]  /*1cb0*/  IMAD R7, R7, UR6, RZ ;  /* 0x0000000607077c24 */ /* 0x000fe2000f8e02ff */
[----:B------:R-:W-:Y:S01]  /*1cc0*/  LOP3.LUT R19, R25, 0x38, R160, 0xf8, !PT ;  /* 0x0000003819137812 */ /* 0x000fe200078ef8a0 */
[----:B------:R-:W-:Y:S01]  /*1cd0*/  IMAD.WIDE R30, R31, 0x40, R22 ;  /* 0x000000401f1e7825 */ /* 0x000fe200078e0216 */
[----:B------:R-:W-:-:S02]  /*1ce0*/  ISETP.GE.AND P5, PT, R11, R151, PT ;  /* 0x000000970b00720c */ /* 0x000fc40003fa6270 */
[----:B------:R-:W-:Y:S01]  /*1cf0*/  LOP3.LUT R158, R19, R158, RZ, 0x3c, !PT ;  /* 0x0000009e139e7212 */ /* 0x000fe200078e3cff */
[----:B------:R-:W-:Y:S01]  /*1d00*/  VIADD R29, R22, 0x20 ;  /* 0x00000020161d7836 */ /* 0x000fe20000000000 */
[CC--:B------:R-:W-:Y:S01]  /*1d10*/  ISETP.GE.AND P4, PT, R11.reuse, R16.reuse, PT ;  /* 0x000000100b00720c */ /* 0x0c0fe20003f86270 */
[----:B------:R-:W-:Y:S01]  /*1d20*/  VIADD R159, R160, 0x40 ;  /* 0x00000040a09f7836 */ /* 0x000fe20000000000 */
[----:B------:R-:W-:Y:S01]  /*1d30*/  ISETP.GE.AND P3, PT, R11, R16, PT ;  /* 0x000000100b00720c */ /* 0x000fe20003f66270 */
[C---:B--2---:R-:W-:Y:S01]  /*1d40*/  @P1 IMAD.WIDE.U32 R34, R10.reuse, R8, RZ ;  /* 0x000000080a221225 */ /* 0x044fe200078e00ff */
[----:B------:R-:W-:Y:S02]  /*1d50*/  SHF.R.S32.HI R19, RZ, 0x1f, R14 ;  /* 0x0000001fff137819 */ /* 0x000fe4000001140e */
[----:B------:R-:W-:Y:S01]  /*1d60*/  @!P1 SHF.R.S32.HI R11, RZ, 0x1f, R161 ;  /* 0x0000001fff0b9819 */ /* 0x000fe200000114a1 */
[----:B------:R-:W-:Y:S01]  /*1d70*/  @P1 IMAD R10, R10, R9, R35 ;  /* 0x000000090a0a1224 */ /* 0x000fe200078e0223 */
[----:B------:R-:W-:-:S02]  /*1d80*/  LEA.HI R9, R15, R90, RZ, 0x6 ;  /* 0x0000005a0f097211 */ /* 0x000fc400078f30ff */
[----:B------:R-:W-:Y:S01]  /*1d90*/  LEA.HI R2, R19, R14, RZ, 0x3 ;  /* 0x0000000e13027211 */ /* 0x000fe200078f18ff */
[-C--:B---3--:R-:W-:Y:S01]  /*1da0*/  @!P1 IMAD R8, R11, R4.reuse, RZ ;  /* 0x000000040b089224 */ /* 0x088fe200078e02ff */
[----:B------:R-:W-:Y:S01]  /*1db0*/  SHF.R.S32.HI R33, RZ, 0x1f, R160 ;  /* 0x0000001fff217819 */ /* 0x000fe200000114a0 */
[----:B------:R-:W-:Y:S01]  /*1dc0*/  @!P1 IMAD.WIDE.U32 R36, R161, R4, RZ ;  /* 0x00000004a1249225 */ /* 0x000fe200078e00ff */
[----:B------:R-:W-:-:S03]  /*1dd0*/  SHF.R.S32.HI R19, RZ, 0x1f, R18 ;  /* 0x0000001fff137819 */ /* 0x000fc60000011412 */
[----:B------:R-:W-:Y:S01]  /*1de0*/  IMAD.SHL.U32 R11, R9, 0x8, RZ ;  /* 0x00000008090b7824 */ /* 0x000fe200078e00ff */
[----:B------:R-:W-:Y:S01]  /*1df0*/  LOP3.LUT R9, R2, 0xfffffff8, RZ, 0xc0, !PT ;  /* 0xfffffff802097812 */ /* 0x000fe200078ec0ff */
[----:B------:R-:W-:Y:S02]  /*1e00*/  @!P1 IMAD R5, R161, R5, R8 ;  /* 0x00000005a1059224 */ /* 0x000fe400078e0208 */
[----:B------:R-:W-:Y:S01]  /*1e10*/  @!P1 IMAD.MOV.U32 R34, RZ, RZ, R36 ;  /* 0x000000ffff229224 */ /* 0x000fe200078e0024 */
[----:B------:R-:W-:Y:S01]  /*1e20*/  IADD3 R14, R14, -R9, RZ ;  /* 0x800000090e0e7210 */ /* 0x000fe20007ffe0ff */
[----:B------:R-:W-:Y:S01]  /*1e30*/  @!P1 IMAD.IADD R10, R37, 0x1, R5 ;  /* 0x00000001250a9824 */ /* 0x000fe200078e0205 */
[----:B------:R-:W2:Y:S01]  /*1e40*/  LDC.64 R8, c[0x0][0x3c8] ;  /* 0x0000f200ff087b82 */ /* 0x000ea20000000a00 */
[C---:B------:R-:W-:Y:S01]  /*1e50*/  IADD3 R36, P2, R160.reuse, R32, RZ ;  /* 0x00000020a0247210 */ /* 0x040fe20007f5e0ff */
[----:B------:R-:W-:Y:S01]  /*1e60*/  IMAD R39, R19, UR4, RZ ;  /* 0x0000000413277c24 */ /* 0x000fe2000f8e02ff */
[----:B------:R-:W-:Y:S01]  /*1e70*/  IADD3 R34, P1, R160, R34, RZ ;  /* 0x00000022a0227210 */ /* 0x000fe20007f3e0ff */
[----:B------:R-:W-:Y:S01]  /*1e80*/  IMAD R4, R24, UR7, R7 ;  /* 0x0000000718047c24 */ /* 0x000fe2000f8e0207 */
[----:B------:R-:W-:Y:S01]  /*1e90*/  LOP3.LUT R158, R158, 0xfffffe00, R11, 0xf8, !PT ;  /* 0xfffffe009e9e7812 */ /* 0x000fe200078ef80b */
[C---:B------:R-:W-:Y:S01]  /*1ea0*/  IMAD.X R37, R33.reuse, 0x1, R28, P2 ;  /* 0x0000000121257824 */ /* 0x040fe200010e061c */
[----:B------:R-:W-:Y:S01]  /*1eb0*/  MOV R5, 0x20 ;  /* 0x0000002000057802 */ /* 0x000fe20000000f00 */
[----:B------:R-:W-:Y:S01]  /*1ec0*/  IMAD.X R35, R33, 0x1, R10, P1 ;  /* 0x0000000121237824 */ /* 0x000fe200008e060a */
[----:B------:R-:W-:Y:S01]  /*1ed0*/  R2P PR, R14, 0x6 ;  /* 0x000000060e007804 */ /* 0x000fe20000000000 */
[----:B------:R-:W-:-:S02]  /*1ee0*/  IMAD.MOV.U32 R7, RZ, RZ, 0x10 ;  /* 0x00000010ff077424 */ /* 0x000fc400078e00ff */
[C---:B------:R-:W-:Y:S01]  /*1ef0*/  IMAD.WIDE.U32 R34, R18.reuse, UR4, R34 ;  /* 0x0000000412227c25 */ /* 0x040fe2000f8e0022 */
[----:B------:R-:W-:Y:S01]  /*1f00*/  UMOV UR4, 0x400 ;  /* 0x0000040000047882 */ /* 0x000fe20000000000 */
[----:B------:R-:W-:Y:S01]  /*1f10*/  SEL R5, R5, 0xffffffe0, !P2 ;  /* 0xffffffe005057807 */ /* 0x000fe20005000000 */
[----:B-1----:R-:W-:Y:S01]  /*1f20*/  ULEA UR4, UR8, UR4, 0x18 ;  /* 0x0000000408047291 */ /* 0x002fe2000f8ec03f */
[----:B------:R-:W-:Y:S01]  /*1f30*/  IMAD R39, R18, UR5, R39 ;  /* 0x0000000512277c24 */ /* 0x000fe2000f8e0227 */
[----:B------:R-:W-:Y:S01]  /*1f40*/  SEL R7, R7, 0xfffffff0, !P1 ;  /* 0xfffffff007077807 */ /* 0x000fe20004800000 */
[----:B------:R-:W-:-:S03]  /*1f50*/  IMAD.WIDE.U32 R24, R24, UR6, R36 ;  /* 0x0000000618187c25 */ /* 0x000fc6000f8e0024 */
        /* <DEDUP_REMOVED lines=29> */
.L_x_7530:
[----:B------:R-:W-:Y:S05]  /*2130*/  BSYNC B0 ;  /* 0x0000000000007941 */ /* 0x000fea0003800000 */
.L_x_7529:
        /* <DEDUP_REMOVED lines=33> */
.L_x_7532:
[----:B------:R-:W-:Y:S05]  /*2350*/  BSYNC B0 ;  /* 0x0000000000007941 */ /* 0x000fea0003800000 */
.L_x_7531:
        /* <DEDUP_REMOVED lines=35> */
.L_x_7534:
[----:B------:R-:W-:Y:S05]  /*2590*/  BSYNC B0 ;  /* 0x0000000000007941 */ /* 0x000fea0003800000 */
.L_x_7533:
        /* <DEDUP_REMOVED lines=31> */
.L_x_7536:
[----:B------:R-:W-:Y:S05]  /*2790*/  BSYNC B0 ;  /* 0x0000000000007941 */ /* 0x000fea0003800000 */
.L_x_7535:
        /* <DEDUP_REMOVED lines=30> */
.L_x_7538:
[----:B------:R-:W-:Y:S05]  /*2980*/  BSYNC B0 ;  /* 0x0000000000007941 */ /* 0x000fea0003800000 */
.L_x_7537:
        /* <DEDUP_REMOVED lines=24> */
.L_x_7540:
[----:B------:R-:W-:Y:S05]  /*2b10*/  BSYNC B0 ;  /* 0x0000000000007941 */ /* 0x000fea0003800000 */
.L_x_7539:
        /* <DEDUP_REMOVED lines=25> */
.L_x_7542:
[----:B------:R-:W-:Y:S05]  /*2cb0*/  BSYNC B0 ;  /* 0x0000000000007941 */ /* 0x000fea0003800000 */
.L_x_7541:
[----:B------:R-:W-:Y:S01]  /*2cc0*/  ISETP.GE.AND P1, PT, R27, R16, PT ;  /* 0x000000101b00720c */ /* 0x000fe20003f26270 */
[----:B------:R-:W-:Y:S01]  /*2cd0*/  BSSY B0, `(.L_x_7543) ;  /* 0x000001c000007945 */ /* 0x000fe20003800000 */
[----:B------:R-:W-:Y:S02]  /*2ce0*/  IADD3 R20, P5, R22, R13, RZ ;  /* 0x0000000d16147210 */ /* 0x000fe40007fbe0ff */
[----:B------:R-:W-:-:S09]  /*2cf0*/  SHF.R.S32.HI R26, RZ, 0x4, R12 ;  /* 0x00000004ff1a7819 */ /* 0x000fd2000001140c */
[----:B------:R-:W-:Y:S05]  /*2d00*/  @P1 BRA `(.L_x_7544) ;  /* 0x0000000000601947 */ /* 0x000fea0003800000 */
[----:B------:R-:W-:Y:S01]  /*2d10*/  ULDC UR5, c[0x0][0x2d0] ;  /* 0x0000b40000057ab9 */ /* 0x000fe20000000800 */
[----:B-1-3--:R-:W-:Y:S01]  /*2d20*/  IMAD.MOV.U32 R30, RZ, RZ, R121 ;  /* 0x000000ffff1e7224 */ /* 0x00afe200078e0079 */
[----:B------:R-:W-:Y:S01]  /*2d30*/  ISETP.GE.AND P4, PT, R160, UR5, PT ;  /* 0x00000005a0007c0c */ /* 0x000fe2000bf86270 */
[----:B------:R-:W-:Y:S01]  /*2d40*/  IMAD.MOV.U32 R31, RZ, RZ, R120 ;  /* 0x000000ffff1f7224 */ /* 0x000fe200078e0078 */
[----:B------:R-:W-:Y:S01]  /*2d50*/  ISETP.GE.AND P2, PT, R159, UR5, PT ;  /* 0x000000059f007c0c */ /* 0x000fe2000bf46270 */
[----:B------:R-:W-:Y:S02]  /*2d60*/  IMAD R28, R113, 0x30, RZ ;  /* 0x00000030711c7824 */ /* 0x000fe400078e02ff */
[----:B------:R-:W-:-:S04]  /*2d70*/  IMAD.WIDE.U32 R30, R112, 0x30, R30 ;  /* 0x00000030701e7825 */ /* 0x000fc800078e001e */
[----:B------:R-:W-:-:S04]  /*2d80*/  IMAD.IADD R28, R31, 0x1, R28 ;  /* 0x000000011f1c7824 */ /* 0x000fc800078e021c */
[----:B------:R-:W1:Y:S01]  /*2d90*/  @!P4 LDC.64 R12, c[0x0][0x218] ;  /* 0x00008600ff0ccb82 */ /* 0x000e620000000a00 */
[----:B------:R3:W-:Y:S07]  /*2da0*/  @P4 STS.128 [R158+0x5800], RZ ;  /* 0x005800ff9e004388 */ /* 0x0007ee0000000c00 */
[----:B----4-:R-:W4:Y:S01]  /*2db0*/  @!P2 LDC.64 R10, c[0x0][0x218] ;  /* 0x00008600ff0aab82 */ /* 0x010f220000000a00 */
[----:B-1----:R-:W-:-:S04]  /*2dc0*/  @!P4 LEA R12, P1, R30, R12, 0x1 ;  /* 0x0000000c1e0cc211 */ /* 0x002fc800078208ff */
[C---:B------:R-:W-:Y:S02]  /*2dd0*/  @!P4 LEA.HI.X R13, R30.reuse, R13, R28, 0x1, P1 ;  /* 0x0000000d1e0dc211 */ /* 0x040fe400008f0c1c */
[----:B----4-:R-:W-:-:S03]  /*2de0*/  @!P2 LEA R10, P1, R30, R10, 0x1 ;  /* 0x0000000a1e0aa211 */ /* 0x010fc600078208ff */
        /* <DEDUP_REMOVED lines=9> */
[----:B------:R3:W-:Y:S02]  /*2e80*/  @!P2 LDGSTS.E.BYPASS.LTC128B.128 [R158+0x7800], desc[UR10][R10.64+0x80] ;  /* 0x078000800a9eafae */ /* 0x0007e4000b901d4a */
.L_x_7544:
[----:B------:R-:W-:Y:S05]  /*2e90*/  BSYNC B0 ;  /* 0x0000000000007941 */ /* 0x000fea0003800000 */
.L_x_7543:
[----:B------:R-:W0:Y:S01]  /*2ea0*/  LDGDEPBAR ;  /* 0x00000000000079af */ /* 0x000e220000000000 */
[----:B-1-34-:R-:W-:Y:S01]  /*2eb0*/  SHF.R.S32.HI R10, RZ, 0x1f, R161 ;  /* 0x0000001fff0a7819 */ /* 0x01afe200000114a1 */
[----:B------:R-:W-:Y:S01]  /*2ec0*/  ULDC.64 UR6, c[0x0][0x3d0] ;  /* 0x0000f40000067ab9 */ /* 0x000fe20000000a00 */
[----:B------:R-:W-:Y:S01]  /*2ed0*/  IMAD.SHL.U32 R89, R2, 0x40, RZ ;  /* 0x0000004002597824 */ /* 0x000fe200078e00ff */
[----:B------:R-:W1:Y:S01]  /*2ee0*/  LDC.64 R114, c[0x0][0x250] ;  /* 0x00009400ff727b82 */ /* 0x000e620000000a00 */
[----:B------:R-:W-:Y:S01]  /*2ef0*/  IMAD.WIDE.U32 R18, R161, UR6, R18 ;  /* 0x00000006a1127c25 */ /* 0x000fe2000f8e0012 */
[----:B------:R-:W-:Y:S01]  /*2f00*/  ISETP.GE.AND P2, PT, R22, R16, PT ;  /* 0x000000101600720c */ /* 0x000fe20003f46270 */
[----:B------:R-:W-:Y:S01]  /*2f10*/  ULDC UR5, c[0x0][0x2e8] ;  /* 0x0000ba0000057ab9 */ /* 0x000fe20000000800 */
[----:B------:R-:W-:Y:S01]  /*2f20*/  LEA.HI R13, R26, R26, RZ, 0x1 ;  /* 0x0000001a1a0d7211 */ /* 0x000fe200078f08ff */
[----:B------:R-:W-:Y:S01]  /*2f30*/  IMAD R10, R10, UR6, RZ ;  /* 0x000000060a0a7c24 */ /* 0x000fe2000f8e02ff */
[----:B--2---:R-:W-:Y:S01]  /*2f40*/  LEA R8, P4, R18, R8, 0x2 ;  /* 0x0000000812087211 */ /* 0x004fe200078810ff */
[----:B------:R-:W-:Y:S01]  /*2f50*/  IMAD.SHL.U32 R11, R0, 0x40, RZ ;  /* 0x00000040000b7824 */ /* 0x000fe200078e00ff */
[----:B------:R-:W-:Y:S01]  /*2f60*/  LOP3.LUT R13, R13, 0xfffffffe, RZ, 0xc0, !PT ;  /* 0xfffffffe0d0d7812 */ /* 0x000fe200078ec0ff */
[----:B------:R-:W-:Y:S01]  /*2f70*/  IMAD R10, R161, UR7, R10 ;  /* 0x00000007a10a7c24 */ /* 0x000fe2000f8e020a */
[----:B------:R-:W-:Y:S01]  /*2f80*/  LEA.HI R92, R15, R90, RZ, 0x5 ;  /* 0x0000005a0f5c7211 */ /* 0x000fe200078f28ff */
[----:B------:R-:W-:Y:S01]  /*2f90*/  IMAD.SHL.U32 R12, R22, 0x8, RZ ;  /* 0x00000008160c7824 */ /* 0x000fe200078e00ff */
[----:B------:R-:W-:Y:S01]  /*2fa0*/  LOP3.LUT R11, R11, 0x1c0, RZ, 0xc0, !PT ;  /* 0x000001c00b0b7812 */ /* 0x000fe200078ec0ff */
[----:B------:R-:W-:Y:S01]  /*2fb0*/  IMAD.IADD R10, R19, 0x1, R10 ;  /* 0x00000001130a7824 */ /* 0x000fe200078e020a */
[----:B------:R-:W-:Y:S01]  /*2fc0*/  SHF.R.S32.HI R88, RZ, 0x5, R92 ;  /* 0x00000005ff587819 */ /* 0x000fe2000001145c */
[----:B------:R-:W-:Y:S01]  /*2fd0*/  IMAD.IADD R26, R26, 0x1, -R13 ;  /* 0x000000011a1a7824 */ /* 0x000fe200078e0a0d */
[----:B------:R-:W-:Y:S01]  /*2fe0*/  LOP3.LUT R12, R11, 0x8, R12, 0xf8, !PT ;  /* 0x000000080b0c7812 */ /* 0x000fe200078ef80c */
[----:B------:R-:W-:Y:S01]  /*2ff0*/  IMAD.SHL.U32 R14, R14, 0x40, RZ ;  /* 0x000000400e0e7824 */ /* 0x000fe200078e00ff */
[----:B------:R-:W-:Y:S01]  /*3000*/  LEA.HI.X R9, R18, R9, R10, 0x2, P4 ;  /* 0x0000000912097211 */ /* 0x000fe200020f140a */
[----:B------:R-:W-:Y:S01]  /*3010*/  IMAD.X R17, R23, 0x1, R17, P5 ;  /* 0x0000000117117824 */ /* 0x000fe200028e0611 */
[----:B------:R-:W-:-:S04]  /*3020*/  DEPBAR.LE SB0, 0x0 ;  /* 0x000080000000791a */ /* 0x000fc80000000000 */
[----:B------:R2:W5:Y:S01]  /*3030*/  LDG.E R2, desc[UR10][R8.64] ;  /* 0x0000000a08027981 */ /* 0x000562000c1e1900 */
[----:B------:R-:W-:Y:S01]  /*3040*/  SHF.R.U32.HI R11, RZ, 0x3, R11 ;  /* 0x00000003ff0b7819 */ /* 0x000fe2000001160b */
[----:B------:R-:W-:Y:S01]  /*3050*/  IMAD.IADD R25, R25, 0x1, R4 ;  /* 0x0000000119197824 */ /* 0x000fe200078e0204 */
[----:B------:R-:W-:Y:S01]  /*3060*/  LOP3.LUT R89, R89, 0xfffffe00, RZ, 0xc0, !PT ;  /* 0xfffffe0059597812 */ /* 0x000fe200078ec0ff */
[----:B------:R-:W-:Y:S01]  /*3070*/  BAR.SYNC.DEFER_BLOCKING 0x0 ;  /* 0x0000000000007b1d */ /* 0x000fe20000010000 */
[----:B------:R-:W-:Y:S01]  /*3080*/  LOP3.LUT R11, R12, R11, RZ, 0x3c, !PT ;  /* 0x0000000b0c0b7212 */ /* 0x000fe200078e3cff */
[----:B-1----:R-:W-:Y:S01]  /*3090*/  IMAD.WIDE.U32 R22, R20, R114, R24 ;  /* 0x0000007214167225 */ /* 0x002fe200078e0018 */
[----:B------:R-:W-:-:S03]  /*30a0*/  ISETP.GE.AND P1, PT, R27, R16, PT ;  /* 0x000000101b00720c */ /* 0x000fc60003f26270 */
[----:B------:R-:W-:Y:S01]  /*30b0*/  IMAD R149, R26, 0x200, R11 ;  /* 0x000002001a957824 */ /* 0x000fe200078e020b */
[----:B------:R-:W-:Y:S01]  /*30c0*/  LOP3.LUT R11, R14, 0x1c0, RZ, 0xc0, !PT ;  /* 0x000001c00e0b7812 */ /* 0x000fe200078ec0ff */
[----:B------:R-:W-:Y:S01]  /*30d0*/  IMAD.SHL.U32 R26, R26, 0x8, RZ ;  /* 0x000000081a1a7824 */ /* 0x000fe200078e00ff */
[----:B------:R-:W-:Y:S02]  /*30e0*/  ULDC.64 UR6, c[0x0][0x220] ;  /* 0x0000880000067ab9 */ /* 0x000fe40000000a00 */
[----:B------:R-:W-:Y:S02]  /*30f0*/  SHF.R.U32.HI R13, RZ, 0x3, R11 ;  /* 0x00000003ff0d7819 */ /* 0x000fe4000001160b */
[----:B------:R-:W-:Y:S01]  /*3100*/  LOP3.LUT R4, R11, 0x8, R26, 0xf8, !PT ;  /* 0x000000080b047812 */ /* 0x000fe200078ef81a */
[----:B------:R-:W-:-:S03]  /*3110*/  IMAD R11, R17, R114, RZ ;  /* 0x00000072110b7224 */ /* 0x000fc600078e02ff */
[----:B------:R-:W-:Y:S01]  /*3120*/  LOP3.LUT R4, R4, R13, RZ, 0x3c, !PT ;  /* 0x0000000d04047212 */ /* 0x000fe200078e3cff */
[----:B------:R-:W-:Y:S02]  /*3130*/  IMAD R11, R20, R115, R11 ;  /* 0x00000073140b7224 */ /* 0x000fe400078e020b */
        /* <DEDUP_REMOVED lines=28> */
.L_x_7546:
[----:B------:R-:W-:Y:S05]  /*3300*/  BSYNC B0 ;  /* 0x0000000000007941 */ /* 0x000fea0003800000 */
.L_x_7545:
        /* <DEDUP_REMOVED lines=22> */
.L_x_7548:
[----:B------:R-:W-:Y:S05]  /*3470*/  BSYNC B0 ;  /* 0x0000000000007941 */ /* 0x000fea0003800000 */
.L_x_7547:
        /* <DEDUP_REMOVED lines=24> */
.L_x_7550:
[----:B------:R-:W-:Y:S05]  /*3600*/  BSYNC B0 ;  /* 0x0000000000007941 */ /* 0x000fea0003800000 */
.L_x_7549:
        /* <DEDUP_REMOVED lines=24> */
.L_x_7552:
[----:B------:R-:W-:Y:S05]  /*3790*/  BSYNC B0 ;  /* 0x0000000000007941 */ /* 0x000fea0003800000 */
.L_x_7551:
[----:B------:R-:W-:Y:S01]  /*37a0*/  LDSM.16.M88.4 R36, [R150] ;  /* 0x000000009624783b */ /* 0x000fe20000000200 */
[----:B------:R-:W-:Y:S01]  /*37b0*/  R2P PR, R0, 0x6 ;  /* 0x0000000600007804 */ /* 0x000fe20000000000 */
[C---:B------:R-:W-:Y:S01]  /*37c0*/  VIADD R0, R149.reuse, 0x4000 ;  /* 0x0000400095007836 */ /* 0x040fe20000000000 */
[----:B------:R-:W-:Y:S01]  /*37d0*/  LOP3.LUT R4, R4, R89, RZ, 0xfc, !PT ;  /* 0x0000005904047212 */ /* 0x000fe200078efcff */
[----:B------:R-:W3:Y:S01]  /*37e0*/  LDSM.16.M88.4 R16, [R149+0x4800] ;  /* 0x004800009510783b */ /* 0x000ee20000000200 */
[----:B------:R-:W-:Y:S02]  /*37f0*/  VIADD R147, R149, 0x4020 ;  /* 0x0000402095937836 */ /* 0x000fe40000000000 */
[--C-:B------:R-:W-:Y:S01]  /*3800*/  IMAD R148, R7, 0x2, R150.reuse ;  /* 0x0000000207947824 */ /* 0x100fe200078e0296 */
[----:B------:R-:W4:Y:S01]  /*3810*/  LDSM.16.M88.4 R28, [R149+0x4000] ;  /* 0x00400000951c783b */ /* 0x000f220000000200 */
[C---:B------:R-:W-:Y:S02]  /*3820*/  IMAD R146, R5.reuse, 0x2, R150 ;  /* 0x0000000205927824 */ /* 0x040fe400078e0296 */
[----:B------:R-:W-:Y:S01]  /*3830*/  IMAD R145, R5, 0x2, R148 ;  /* 0x0000000205917824 */ /* 0x000fe200078e0294 */
[----:B------:R-:W1:Y:S01]  /*3840*/  LDSM.16.M88.4 R64, [R149+0x5000] ;  /* 0x005000009540783b */ /* 0x000e620000000200 */
[----:B------:R-:W-:-:S02]  /*3850*/  IMAD R94, R88, 0x10, R94 ;  /* 0x00000010585e7824 */ /* 0x000fc400078e025e */
[----:B------:R-:W-:Y:S01]  /*3860*/  @P1 VIADD R147, R0, 0xffffffe0 ;  /* 0xffffffe000931836 */ /* 0x000fe20000000000 */
[----:B------:R-:W1:Y:S01]  /*3870*/  LDSM.16.M88.4 R80, [R149+0x5800] ;  /* 0x005800009550783b */ /* 0x000e620000000200 */
[----:B------:R-:W-:Y:S02]  /*3880*/  IMAD.MOV.U32 R0, RZ, RZ, 0x40 ;  /* 0x00000040ff007424 */ /* 0x000fe400078e00ff */
[----:B------:R-:W-:Y:S01]  /*3890*/  IMAD.SHL.U32 R166, R90, 0x2, RZ ;  /* 0x000000025aa67824 */ /* 0x000fe200078e00ff */
[----:B------:R-:W-:Y:S01]  /*38a0*/  LDSM.16.M88.4 R72, [R148] ;  /* 0x000000009448783b */ /* 0x000fe20000000200 */
[C---:B------:R-:W-:Y:S01]  /*38b0*/  VIADD R139, R147.reuse, 0x800 ;  /* 0x00000800938b7836 */ /* 0x040fe20000000000 */
[----:B------:R-:W-:Y:S01]  /*38c0*/  SEL R0, R0, 0xffffffc0, !P2 ;  /* 0xffffffc000007807 */ /* 0x000fe20005000000 */
[C---:B------:R-:W-:Y:S01]  /*38d0*/  VIADD R138, R147.reuse, 0x1000 ;  /* 0x00001000938a7836 */ /* 0x040fe20000000000 */
[----:B------:R-:W1:Y:S01]  /*38e0*/  LDSM.16.M88.4 R40, [R147+0x800] ;  /* 0x000800009328783b */ /* 0x000e620000000200 */
[----:B------:R-:W-:Y:S01]  /*38f0*/  LOP3.LUT R166, R166, 0x6, RZ, 0xc0, !PT ;  /* 0x00000006a6a67812 */ /* 0x000fe200078ec0ff */
[----:B------:R-:W-:-:S02]  /*3900*/  VIADD R137, R147, 0x1800 ;  /* 0x0000180093897836 */ /* 0x000fc40000000000 */
[----:B------:R-:W1:Y:S01]  /*3910*/  LDSM.16.M88.4 R52, [R147] ;  /* 0x000000009334783b */ /* 0x000e620000000200 */
[----:B------:R-:W-:Y:S02]  /*3920*/  IMAD.IADD R143, R149, 0x1, R0 ;  /* 0x00000001958f7824 */ /* 0x000fe400078e0200 */
[----:B------:R-:W-:Y:S01]  /*3930*/  IMAD.IADD R136, R0, 0x1, R147 ;  /* 0x0000000100887824 */ /* 0x000fe200078e0293 */
[----:B--2---:R-:W2:Y:S01]  /*3940*/  LDSM.16.M88.4 R8, [R147+0x1000] ;  /* 0x001000009308783b */ /* 0x004ea20000000200 */
[C---:B------:R-:W-:Y:S02]  /*3950*/  VIADD R135, R147.reuse, 0x2000 ;  /* 0x0000200093877836 */ /* 0x040fe40000000000 */
[C---:B------:R-:W-:Y:S01]  /*3960*/  VIADD R134, R147.reuse, 0x2800 ;  /* 0x0000280093867836 */ /* 0x040fe20000000000 */
[----:B------:R-:W2:Y:S01]  /*3970*/  LDSM.16.M88.4 R76, [R147+0x1800] ;  /* 0x00180000934c783b */ /* 0x000ea20000000200 */
[C---:B------:R-:W-:Y:S02]  /*3980*/  VIADD R133, R147.reuse, 0x3000 ;  /* 0x0000300093857836 */ /* 0x040fe40000000000 */
[----:B------:R-:W-:Y:S01]  /*3990*/  VIADD R132, R147, 0x3800 ;  /* 0x0000380093847836 */ /* 0x000fe20000000000 */
[----:B------:R-:W-:Y:S01]  /*39a0*/  LDSM.16.M88.4 R56, [R146] ;  /* 0x000000009238783b */ /* 0x000fe20000000200 */
[C---:B---3--:R-:W-:Y:S03]  /*39b0*/  HMMA.16816.F32 R24, R36.reuse, R16, RZ ;  /* 0x000000102418723c */ /* 0x048fe600000018ff */
[----:B------:R-:W3:Y:S04]  /*39c0*/  LDSM.16.M88.4 R48, [R143+0x4000] ;  /* 0x004000008f30783b */ /* 0x000ee80000000200 */
[----:B------:R-:W3:Y:S01]  /*39d0*/  LDSM.16.M88.4 R12, [R143+0x5000] ;  /* 0x005000008f0c783b */ /* 0x000ee20000000200 */
[C---:B------:R-:W-:Y:S03]  /*39e0*/  HMMA.16816.F32 R16, R36.reuse, R18, RZ ;  /* 0x000000122410723c */ /* 0x040fe600000018ff */
[----:B------:R-:W3:Y:S03]  /*39f0*/  LDSM.16.M88.4 R44, [R143+0x4800] ;  /* 0x004800008f2c783b */ /* 0x000ee60000000200 */
[C---:B----4-:R-:W-:Y:S01]  /*3a00*/  HMMA.16816.F32 R32, R36.reuse, R28, RZ ;  /* 0x0000001c2420723c */ /* 0x050fe200000018ff */
[----:B------:R-:W-:Y:S04]  /*3a10*/  LDSM.16.M88.4 R84, [R136+0x800] ;  /* 0x000800008854783b */ /* 0x000fe80000000200 */
[----:B------:R-:W0:Y:S01]  /*3a20*/  LDGDEPBAR ;  /* 0x00000000000079af */ /* 0x000e220000000000 */
[C---:B-1----:R-:W-:Y:S06]  /*3a30*/  HMMA.16816.F32 R68, R36.reuse, R64, RZ ;  /* 0x000000402444723c */ /* 0x042fec00000018ff */
[C---:B------:R-:W-:Y:S06]  /*3a40*/  HMMA.16816.F32 R28, R36.reuse, R30, RZ ;  /* 0x0000001e241c723c */ /* 0x040fec00000018ff */
[C---:B------:R-:W-:Y:S06]  /*3a50*/  HMMA.16816.F32 R64, R36.reuse, R66, RZ ;  /* 0x000000422440723c */ /* 0x040fec00000018ff */
[C---:B------:R-:W-:Y:S06]  /*3a60*/  HMMA.16816.F32 R60, R36.reuse, R80, RZ ;  /* 0x00000050243c723c */ /* 0x040fec00000018ff */
[----:B------:R-:W-:Y:S01]  /*3a70*/  HMMA.16816.F32 R36, R36, R82, RZ ;  /* 0x000000522424723c */ /* 0x000fe200000018ff */
[----:B------:R-:W-:Y:S05]  /*3a80*/  LDSM.16.M88.4 R80, [R148+0x2000] ;  /* 0x002000009450783b */ /* 0x000fea0000000200 */
[C---:B------:R-:W-:Y:S06]  /*3a90*/  HMMA.16816.F32 R24, R72.reuse, R40, R24 ;  /* 0x000000284818723c */ /* 0x040fec0000001818 */
[C---:B------:R-:W-:Y:S01]  /*3aa0*/  HMMA.16816.F32 R16, R72.reuse, R42, R16 ;  /* 0x0000002a4810723c */ /* 0x040fe20000001810 */
[----:B------:R-:W1:Y:S05]  /*3ab0*/  LDSM.16.M88.4 R40, [R143+0x5800] ;  /* 0x005800008f28783b */ /* 0x000e6a0000000200 */
[C---:B------:R-:W-:Y:S06]  /*3ac0*/  HMMA.16816.F32 R32, R72.reuse, R52, R32 ;  /* 0x000000344820723c */ /* 0x040fec0000001820 */
[C---:B--2---:R-:W-:Y:S06]  /*3ad0*/  HMMA.16816.F32 R68, R72.reuse, R8, R68 ;  /* 0x000000084844723c */ /* 0x044fec0000001844 */
[C---:B------:R-:W-:Y:S01]  /*3ae0*/  HMMA.16816.F32 R28, R72.reuse, R54, R28 ;  /* 0x00000036481c723c */ /* 0x040fe2000000181c */
[----:B------:R-:W-:Y:S05]  /*3af0*/  LDSM.16.M88.4 R52, [R145] ;  /* 0x000000009134783b */ /* 0x000fea0000000200 */
[C---:B------:R-:W-:Y:S01]  /*3b00*/  HMMA.16816.F32 R64, R72.reuse, R10, R64 ;  /* 0x0000000a4840723c */ /* 0x040fe20000001840 */
[----:B------:R-:W2:Y:S05]  /*3b10*/  LDSM.16.M88.4 R8, [R136] ;  /* 0x000000008808783b */ /* 0x000eaa0000000200 */
[C---:B------:R-:W-:Y:S06]  /*3b20*/  HMMA.16816.F32 R60, R72.reuse, R76, R60 ;  /* 0x0000004c483c723c */ /* 0x040fec000000183c */
[----:B------:R-:W-:Y:S01]  /*3b30*/  HMMA.16816.F32 R36, R72, R78, R36 ;  /* 0x0000004e4824723c */ /* 0x000fe20000001824 */
[----:B------:R-:W4:Y:S04]  /*3b40*/  LDSM.16.M88.4 R76, [R136+0x1000] ;  /* 0x00100000884c783b */ /* 0x000f280000000200 */
[----:B------:R-:W4:Y:S01]  /*3b50*/  LDSM.16.M88.4 R72, [R136+0x1800] ;  /* 0x001800008848783b */ /* 0x000f220000000200 */
[C---:B---3--:R-:W-:Y:S06]  /*3b60*/  HMMA.16816.F32 R32, R56.reuse, R48, R32 ;  /* 0x000000303820723c */ /* 0x048fec0000001820 */
[C---:B------:R-:W-:Y:S06]  /*3b70*/  HMMA.16816.F32 R68, R56.reuse, R12, R68 ;  /* 0x0000000c3844723c */ /* 0x040fec0000001844 */
[C---:B------:R-:W-:Y:S01]  /*3b80*/  HMMA.16816.F32 R28, R56.reuse, R50, R28 ;  /* 0x00000032381c723c */ /* 0x040fe2000000181c */
[----:B------:R-:W-:Y:S05]  /*3b90*/  LDSM.16.M88.4 R48, [R149+0x6000] ;  /* 0x006000009530783b */ /* 0x000fea0000000200 */
[C---:B------:R-:W-:Y:S01]  /*3ba0*/  HMMA.16816.F32 R64, R56.reuse, R14, R64 ;  /* 0x0000000e3840723c */ /* 0x040fe20000001840 */
[----:B------:R-:W3:Y:S05]  /*3bb0*/  LDSM.16.M88.4 R12, [R150+0x2000] ;  /* 0x00200000960c783b */ /* 0x000eea0000000200 */
[C---:B------:R-:W-:Y:S06]  /*3bc0*/  HMMA.16816.F32 R24, R56.reuse, R44, R24 ;  /* 0x0000002c3818723c */ /* 0x040fec0000001818 */
[C---:B------:R-:W-:Y:S01]  /*3bd0*/  HMMA.16816.F32 R16, R56.reuse, R46, R16 ;  /* 0x0000002e3810723c */ /* 0x040fe20000001810 */
[----:B------:R-:W-:Y:S05]  /*3be0*/  LDSM.16.M88.4 R44, [R149+0x6800] ;  /* 0x00680000952c783b */ /* 0x000fea0000000200 */
[C---:B-1----:R-:W-:Y:S06]  /*3bf0*/  HMMA.16816.F32 R60, R56.reuse, R40, R60 ;  /* 0x00000028383c723c */ /* 0x042fec000000183c */
[----:B------:R-:W-:Y:S01]  /*3c00*/  HMMA.16816.F32 R56, R56, R42, R36 ;  /* 0x0000002a3838723c */ /* 0x000fe20000001824 */
[----:B------:R-:W1:Y:S04]  /*3c10*/  LDSM.16.M88.4 R40, [R149+0x7000] ;  /* 0x007000009528783b */ /* 0x000e680000000200 */
[----:B------:R-:W1:Y:S01]  /*3c20*/  LDSM.16.M88.4 R36, [R149+0x7800] ;  /* 0x007800009524783b */ /* 0x000e620000000200 */
[C---:B--2---:R-:W-:Y:S06]  /*3c30*/  HMMA.16816.F32 R32, R52.reuse, R8, R32 ;  /* 0x000000083420723c */ /* 0x044fec0000001820 */
[C---:B----4-:R-:W-:Y:S06]  /*3c40*/  HMMA.16816.F32 R68, R52.reuse, R76, R68 ;  /* 0x0000004c3444723c */ /* 0x050fec0000001844 */
[C---:B------:R-:W-:Y:S01]  /*3c50*/  HMMA.16816.F32 R28, R52.reuse, R10, R28 ;  /* 0x0000000a341c723c */ /* 0x040fe2000000181c */
[----:B------:R-:W2:Y:S05]  /*3c60*/  LDSM.16.M88.4 R8, [R147+0x2000] ;  /* 0x002000009308783b */ /* 0x000eaa0000000200 */
        /* <DEDUP_REMOVED lines=10> */
[C---:B-1----:R-:W-:Y:S06]  /*3d10*/  HMMA.16816.F32 R68, R12.reuse, R40, R68 ;  /* 0x000000280c44723c */ /* 0x042fec0000001844 */
[C---:B------:R-:W-:Y:S01]  /*3d20*/  HMMA.16816.F32 R28, R12.reuse, R50, R28 ;  /* 0x000000320c1c723c */ /* 0x040fe2000000181c */
[----:B------:R-:W1:Y:S05]  /*3d30*/  LDSM.16.M88.4 R48, [R143+0x6000] ;  /* 0x006000008f30783b */ /* 0x000e6a0000000200 */
        /* <DEDUP_REMOVED lines=9> */
[C---:B--2---:R-:W-:Y:S06]  /*3dd0*/  HMMA.16816.F32 R32, R80.reuse, R8, R32 ;  /* 0x000000085020723c */ /* 0x044fec0000001820 */
[C---:B----4-:R-:W-:Y:S06]  /*3de0*/  HMMA.16816.F32 R68, R80.reuse, R76, R68 ;  /* 0x0000004c5044723c */ /* 0x050fec0000001844 */
[C---:B------:R-:W-:Y:S01]  /*3df0*/  HMMA.16816.F32 R28, R80.reuse, R10, R28 ;  /* 0x0000000a501c723c */ /* 0x040fe2000000181c */
[----:B------:R-:W2:Y:S05]  /*3e00*/  LDSM.16.M88.4 R8, [R145+0x2000] ;  /* 0x002000009108783b */ /* 0x000eaa0000000200 */
[C---:B------:R-:W-:Y:S06]  /*3e10*/  HMMA.16816.F32 R60, R80.reuse, R72, R60 ;  /* 0x00000048503c723c */ /* 0x040fec000000183c */
[C---:B------:R-:W-:Y:S01]  /*3e20*/  HMMA.16816.F32 R72, R80.reuse, R74, R56 ;  /* 0x0000004a5048723c */ /* 0x040fe20000001838 */
[----:B------:R-:W4:Y:S05]  /*3e30*/  LDSM.16.M88.4 R56, [R136+0x2800] ;  /* 0x002800008838783b */ /* 0x000f2a0000000200 */
[----:B------:R-:W-:Y:S06]  /*3e40*/  HMMA.16816.F32 R24, R80, R84, R24 ;  /* 0x000000545018723c */ /* 0x000fec0000001818 */
[C---:B-1----:R-:W-:Y:S06]  /*3e50*/  HMMA.16816.F32 R32, R52.reuse, R48, R32 ;  /* 0x000000303420723c */ /* 0x042fec0000001820 */
[----:B---3--:R-:W-:Y:S06]  /*3e60*/  HMMA.16816.F32 R68, R52, R40, R68 ;  /* 0x000000283444723c */ /* 0x008fec0000001844 */
[----:B------:R-:W-:Y:S01]  /*3e70*/  HMMA.16816.F32 R16, R80, R86, R16 ;  /* 0x000000565010723c */ /* 0x000fe20000001810 */
[----:B------:R-:W-:-:S05]  /*3e80*/  LOP3.LUT R41, R92, 0xffffffe0, RZ, 0xc0, !PT ;  /* 0xffffffe05c297812 */ /* 0x000fca00078ec0ff */
[----:B------:R-:W-:Y:S01]  /*3e90*/  HMMA.16816.F32 R64, R80, R78, R64 ;  /* 0x0000004e5040723c */ /* 0x000fe20000001840 */
[----:B------:R-:W-:-:S05]  /*3ea0*/  IMAD.IADD R41, R90, 0x1, -R41 ;  /* 0x000000015a297824 */ /* 0x000fca00078e0a29 */
[----:B------:R-:W-:Y:S01]  /*3eb0*/  HMMA.16816.F32 R48, R52, R50, R28 ;  /* 0x000000323430723c */ /* 0x000fe2000000181c */
[----:B------:R-:W1:Y:S01]  /*3ec0*/  LDSM.16.M88.4 R28, [R136+0x3000] ;  /* 0x00300000881c783b */ /* 0x000e620000000200 */
[----:B------:R-:W-:-:S04]  /*3ed0*/  SHF.R.S32.HI R0, RZ, 0x1f, R41 ;  /* 0x0000001fff007819 */ /* 0x000fc80000011429 */
[----:B------:R-:W-:Y:S01]  /*3ee0*/  HMMA.16816.F32 R60, R52, R36, R60 ;  /* 0x00000024343c723c */ /* 0x000fe2000000183c */
[----:B------:R-:W-:-:S04]  /*3ef0*/  LEA.HI R165, R0, R41, RZ, 0x2 ;  /* 0x0000002900a57211 */ /* 0x000fc800078f10ff */
[----:B------:R-:W-:Y:S01]  /*3f00*/  SHF.R.S32.HI R165, RZ, 0x2, R165 ;  /* 0x00000002ffa57819 */ /* 0x000fe200000114a5 */
[----:B------:R-:W-:Y:S01]  /*3f10*/  HMMA.16816.F32 R72, R52, R38, R72 ;  /* 0x000000263448723c */ /* 0x000fe20000001848 */
[----:B------:R-:W3:Y:S01]  /*3f20*/  LDSM.16.M88.4 R36, [R136+0x3800] ;  /* 0x003800008824783b */ /* 0x000ee20000000200 */
[----:B------:R-:W-:-:S04]  /*3f30*/  DEPBAR.LE SB0, 0x0 ;  /* 0x000080000000791a */ /* 0x000fc80000000000 */
[----:B------:R-:W-:Y:S06]  /*3f40*/  HMMA.16816.F32 R24, R52, R44, R24 ;  /* 0x0000002c3418723c */ /* 0x000fec0000001818 */
[----:B--2---:R-:W-:Y:S06]  /*3f50*/  HMMA.16816.F32 R32, R8, R12, R32 ;  /* 0x0000000c0820723c */ /* 0x004fec0000001820 */
[----:B------:R-:W-:Y:S01]  /*3f60*/  HMMA.16816.F32 R16, R52, R46, R16 ;  /* 0x0000002e3410723c */ /* 0x000fe20000001810 */
[----:B------:R-:W-:-:S02]  /*3f70*/  IADD3 R12, R94, 0x1, R165 ;  /* 0x000000015e0c7810 */ /* 0x000fc40007ffe0a5 */
[----:B------:R-:W-:Y:S02]  /*3f80*/  SHF.R.S32.HI R13, RZ, 0x1f, R88 ;  /* 0x0000001fff0d7819 */ /* 0x000fe40000011458 */
[----:B------:R-:W-:Y:S01]  /*3f90*/  IADD3 R12, R6, R12, -R95 ;  /* 0x0000000c060c7210 */ /* 0x000fe20007ffe85f */
[----:B------:R-:W-:Y:S01]  /*3fa0*/  HMMA.16816.F32 R64, R52, R42, R64 ;  /* 0x0000002a3440723c */ /* 0x000fe20000001840 */
[----:B------:R-:W-:-:S03]  /*3fb0*/  LEA.HI R0, R13, R88, RZ, 0x2 ;  /* 0x000000580d007211 */ /* 0x000fc600078f10ff */
[----:B------:R-:W-:Y:S01]  /*3fc0*/  IMAD.IADD R93, R12, 0x1, R93 ;  /* 0x000000010c5d7824 */ /* 0x000fe200078e025d */
[----:B------:R-:W-:Y:S01]  /*3fd0*/  LOP3.LUT R13, R0, 0xfffffffc, RZ, 0xc0, !PT ;  /* 0xfffffffc000d7812 */ /* 0x000fe200078ec0ff */
[C---:B------:R-:W-:Y:S01]  /*3fe0*/  HMMA.16816.F32 R48, R8.reuse, R14, R48 ;  /* 0x0000000e0830723c */ /* 0x040fe20000001830 */
[----:B------:R-:W-:Y:S02]  /*3ff0*/  IMAD.IADD R12, R3, 0x1, R166 ;  /* 0x00000001030c7824 */ /* 0x000fe400078e02a6 */
[----:B-----5:R-:W-:Y:S01]  /*4000*/  FMUL.FTZ R0, R2, R91 ;  /* 0x0000005b02007220 */ /* 0x020fe20000410000 */
[C---:B------:R-:W-:Y:S01]  /*4010*/  VIMNMX R123, R93.reuse, R6, PT ;  /* 0x000000065d7b7248 */ /* 0x040fe20003fe0100 */
[----:B------:R-:W-:Y:S01]  /*4020*/  IMAD.IADD R164, R88, 0x1, -R13 ;  /* 0x0000000158a47824 */ /* 0x000fe200078e0a0d */
[----:B------:R-:W-:Y:S01]  /*4030*/  VIADDMNMX R122, R93, 0x8, R6, PT ;  /* 0x000000085d7a7846 */ /* 0x000fe20003800106 */
[----:B----4-:R-:W-:Y:S01]  /*4040*/  HMMA.16816.F32 R24, R8, R56, R24 ;  /* 0x000000380818723c */ /* 0x010fe20000001818 */
[----:B------:R-:W-:-:S02]  /*4050*/  VIADD R6, R12, 0x1 ;  /* 0x000000010c067836 */ /* 0x000fc40000000000 */
[----:B------:R-:W-:-:S03]  /*4060*/  VIADD R13, R12, 0x8 ;  /* 0x000000080c0d7836 */ /* 0x000fc60000000000 */
[CC--:B------:R-:W-:Y:S01]  /*4070*/  ISETP.GE.AND P5, PT, R6.reuse, R123.reuse, PT ;  /* 0x0000007b0600720c */ /* 0x0c0fe20003fa6270 */
[C---:B-1----:R-:W-:Y:S01]  /*4080*/  HMMA.16816.F32 R68, R8.reuse, R28, R68 ;  /* 0x0000001c0844723c */ /* 0x042fe20000001844 */
[----:B------:R-:W-:Y:S01]  /*4090*/  BAR.SYNC.DEFER_BLOCKING 0x0 ;  /* 0x0000000000007b1d */ /* 0x000fe20000010000 */
[----:B------:R-:W-:Y:S02]  /*40a0*/  ISETP.GE.AND P1, PT, R6, R122, PT ;  /* 0x0000007a0600720c */ /* 0x000fe40003f26270 */
[----:B------:R-:W-:Y:S02]  /*40b0*/  I2FP.F32.S32 R6, R6 ;  /* 0x0000000600067245 */ /* 0x000fe40000201400 */
[C---:B------:R-:W-:Y:S01]  /*40c0*/  ISETP.GE.AND P3, PT, R13.reuse, R123, PT ;  /* 0x0000007b0d00720c */ /* 0x040fe20003f66270 */
[----:B------:R-:W-:Y:S01]  /*40d0*/  HMMA.16816.F32 R16, R8, R58, R16 ;  /* 0x0000003a0810723c */ /* 0x000fe20000001810 */
[----:B------:R-:W-:Y:S01]  /*40e0*/  ISETP.GE.AND P2, PT, R13, R122, PT ;  /* 0x0000007a0d00720c */ /* 0x000fe20003f46270 */
[CC--:B------:R-:W-:Y:S01]  /*40f0*/  FFMA.FTZ R28, R0.reuse, R6.reuse, R33 ;  /* 0x00000006001c7223 */ /* 0x0c0fe20000010021 */
[----:B------:R-:W-:Y:S01]  /*4100*/  I2FP.F32.S32 R13, R13 ;  /* 0x0000000d000d7245 */ /* 0x000fe20000201400 */
[----:B------:R-:W-:-:S02]  /*4110*/  FFMA.FTZ R33, R0, R6, R35 ;  /* 0x0000000600217223 */ /* 0x000fc40000010023 */
[----:B------:R-:W-:Y:S01]  /*4120*/  HMMA.16816.F32 R64, R8, R30, R64 ;  /* 0x0000001e0840723c */ /* 0x000fe20000001840 */
[----:B------:R-:W-:Y:S01]  /*4130*/  FSEL R28, R28, -INF , !P5 ;  /* 0xff8000001c1c7808 */ /* 0x000fe20006800000 */
[----:B------:R-:W-:Y:S01]  /*4140*/  FFMA.FTZ R29, R0, R13, R50 ;  /* 0x0000000d001d7223 */ /* 0x000fe20000010032 */
[----:B------:R-:W-:-:S03]  /*4150*/  FSEL R33, R33, -INF , !P1 ;  /* 0xff80000021217808 */ /* 0x000fc60004800000 */
[----:B---3--:R-:W-:Y:S01]  /*4160*/  HMMA.16816.F32 R60, R8, R36, R60 ;  /* 0x00000024083c723c */ /* 0x008fe2000000183c */
[----:B------:R-:W-:Y:S01]  /*4170*/  VIADD R31, R12, 0x9 ;  /* 0x000000090c1f7836 */ /* 0x000fe20000000000 */
[----:B------:R-:W-:-:S04]  /*4180*/  FSEL R29, R29, -INF , !P2 ;  /* 0xff8000001d1d7808 */ /* 0x000fc80005000000 */
[----:B------:R-:W-:Y:S01]  /*4190*/  HMMA.16816.F32 R72, R8, R38, R72 ;  /* 0x000000260848723c */ /* 0x000fe20000001848 */
[C---:B------:R-:W-:Y:S02]  /*41a0*/  ISETP.GE.AND P6, PT, R31.reuse, R123, PT ;  /* 0x0000007b1f00720c */ /* 0x040fe40003fc6270 */
[----:B------:R-:W-:Y:S02]  /*41b0*/  ISETP.GE.AND P4, PT, R31, R122, PT ;  /* 0x0000007a1f00720c */ /* 0x000fe40003f86270 */
[----:B------:R-:W-:Y:S02]  /*41c0*/  I2FP.F32.S32 R31, R31 ;  /* 0x0000001f001f7245 */ /* 0x000fe40000201400 */
[----:B------:R-:W-:Y:S01]  /*41d0*/  FFMA.FTZ R8, R0, R13, R48 ;  /* 0x0000000d00087223 */ /* 0x000fe20000010030 */
[C---:B------:R-:W-:Y:S02]  /*41e0*/  VIADD R9, R12.reuse, 0x10 ;  /* 0x000000100c097836 */ /* 0x040fe40000000000 */
[----:B------:R-:W-:-:S02]  /*41f0*/  VIADD R10, R12, 0x11 ;  /* 0x000000110c0a7836 */ /* 0x000fc40000000000 */
[-C--:B------:R-:W-:Y:S01]  /*4200*/  FFMA.FTZ R30, R0, R31.reuse, R49 ;  /* 0x0000001f001e7223 */ /* 0x080fe20000010031 */
[----:B------:R-:W-:Y:S01]  /*4210*/  FSEL R8, R8, -INF , !P3 ;  /* 0xff80000008087808 */ /* 0x000fe20005800000 */
[----:B------:R-:W-:Y:S01]  /*4220*/  FFMA.FTZ R31, R0, R31, R51 ;  /* 0x0000001f001f7223 */ /* 0x000fe20000010033 */
[C---:B------:R-:W-:Y:S01]  /*4230*/  ISETP.GE.AND P5, PT, R9.reuse, R123, PT ;  /* 0x0000007b0900720c */ /* 0x040fe20003fa6270 */
[C---:B------:R-:W-:Y:S01]  /*4240*/  VIADD R11, R12.reuse, 0x20 ;  /* 0x000000200c0b7836 */ /* 0x040fe20000000000 */
[-C--:B------:R-:W-:Y:S01]  /*4250*/  ISETP.GE.AND P1, PT, R9, R122.reuse, PT ;  /* 0x0000007a0900720c */ /* 0x080fe20003f26270 */
[----:B------:R-:W-:Y:S01]  /*4260*/  VIADD R13, R12, 0x21 ;  /* 0x000000210c0d7836 */ /* 0x000fe20000000000 */
[----:B------:R-:W-:Y:S02]  /*4270*/  I2FP.F32.S32 R9, R9 ;  /* 0x0000000900097245 */ /* 0x000fe40000201400 */
[C---:B------:R-:W-:Y:S02]  /*4280*/  ISETP.GE.AND P3, PT, R10.reuse, R123, PT ;  /* 0x0000007b0a00720c */ /* 0x040fe40003f66270 */
        /* <DEDUP_REMOVED lines=10> */
[C---:B------:R-:W-:Y:S02]  /*4330*/  ISETP.GE.AND P6, PT, R9.reuse, R123, PT ;  /* 0x0000007b0900720c */ /* 0x040fe40003fc6270 */
[----:B------:R-:W-:Y:S02]  /*4340*/  ISETP.GE.AND P4, PT, R9, R122, PT ;  /* 0x0000007a0900720c */ /* 0x000fe40003f86270 */
[----:B------:R-:W-:Y:S02]  /*4350*/  FSEL R24, R24, -INF , !P3 ;  /* 0xff80000018187808 */ /* 0x000fe40005800000 */
[----:B------:R-:W-:-:S02]  /*4360*/  FSEL R25, R25, -INF , !P2 ;  /* 0xff80000019197808 */ /* 0x000fc40005000000 */
[----:B------:R-:W-:Y:S02]  /*4370*/  I2FP.F32.S32 R9, R9 ;  /* 0x0000000900097245 */ /* 0x000fe40000201400 */
[----:B------:R-:W-:Y:S02]  /*4380*/  FSEL R27, R2, -INF , !P1 ;  /* 0xff800000021b7808 */ /* 0x000fe40004800000 */
[C---:B------:R-:W-:Y:S01]  /*4390*/  ISETP.GE.AND P3, PT, R11.reuse, R123, PT ;  /* 0x0000007b0b00720c */ /* 0x040fe20003f66270 */
[----:B------:R-:W-:Y:S01]  /*43a0*/  FFMA.FTZ R16, R0, R9, R16 ;  /* 0x0000000900107223 */ /* 0x000fe20000010010 */
[----:B------:R-:W-:Y:S02]  /*43b0*/  ISETP.GE.AND P2, PT, R11, R122, PT ;  /* 0x0000007a0b00720c */ /* 0x000fe40003f46270 */
[----:B------:R-:W-:Y:S02]  /*43c0*/  I2FP.F32.S32 R2, R10 ;  /* 0x0000000a00027245 */ /* 0x000fe40000201400 */
[----:B------:R-:W-:-:S02]  /*43d0*/  I2FP.F32.S32 R11, R11 ;  /* 0x0000000b000b7245 */ /* 0x000fc40000201400 */
[----:B------:R-:W-:Y:S01]  /*43e0*/  FSEL R26, R6, -INF , !P5 ;  /* 0xff800000061a7808 */ /* 0x000fe20006800000 */
[----:B------:R-:W-:Y:S01]  /*43f0*/  FFMA.FTZ R6, R0, R2, R17 ;  /* 0x0000000200067223 */ /* 0x000fe20000010011 */
[----:B------:R-:W-:Y:S01]  /*4400*/  ISETP.GE.AND P5, PT, R10, R123, PT ;  /* 0x0000007b0a00720c */ /* 0x000fe20003fa6270 */
[----:B------:R-:W-:Y:S01]  /*4410*/  FFMA.FTZ R68, R0, R11, R68 ;  /* 0x0000000b00447223 */ /* 0x000fe20000010044 */
[----:B------:R-:W-:Y:S01]  /*4420*/  ISETP.GE.AND P1, PT, R10, R122, PT ;  /* 0x0000007a0a00720c */ /* 0x000fe20003f26270 */
[C---:B------:R-:W-:Y:S01]  /*4430*/  FFMA.FTZ R10, R0.reuse, R9, R18 ;  /* 0x00000009000a7223 */ /* 0x040fe20000010012 */
[C---:B------:R-:W-:Y:S01]  /*4440*/  FFMA.FTZ R9, R0.reuse, R2, R19 ;  /* 0x0000000200097223 */ /* 0x040fe20000010013 */
[----:B------:R-:W-:Y:S01]  /*4450*/  FFMA.FTZ R70, R0, R11, R70 ;  /* 0x0000000b00467223 */ /* 0x000fe20000010046 */
[----:B------:R-:W-:Y:S01]  /*4460*/  VIADD R2, R12, 0x29 ;  /* 0x000000290c027836 */ /* 0x000fe20000000000 */
[----:B------:R-:W-:Y:S01]  /*4470*/  FSEL R130, R68, -INF , !P3 ;  /* 0xff80000044827808 */ /* 0x000fe20005800000 */
[----:B------:R-:W-:Y:S01]  /*4480*/  VIADD R11, R12, 0x28 ;  /* 0x000000280c0b7836 */ /* 0x000fe20000000000 */
[----:B------:R-:W-:-:S02]  /*4490*/  FSEL R6, R6, -INF , !P5 ;  /* 0xff80000006067808 */ /* 0x000fc40006800000 */
[----:B------:R-:W-:Y:S02]  /*44a0*/  FSEL R167, R70, -INF , !P2 ;  /* 0xff80000046a77808 */ /* 0x000fe40005000000 */
[CC--:B------:R-:W-:Y:S02]  /*44b0*/  ISETP.GE.AND P3, PT, R2.reuse, R123.reuse, PT ;  /* 0x0000007b0200720c */ /* 0x0c0fe40003f66270 */
        /* <DEDUP_REMOVED lines=16> */
[C---:B------:R-:W-:Y:S01]  /*45c0*/  VIADD R10, R12.reuse, 0x31 ;  /* 0x000000310c0a7836 */ /* 0x040fe20000000000 */
[C---:B------:R-:W-:Y:S01]  /*45d0*/  ISETP.GE.AND P6, PT, R13.reuse, R123, PT ;  /* 0x0000007b0d00720c */ /* 0x040fe20003fc6270 */
[----:B------:R-:W-:Y:S01]  /*45e0*/  VIADD R11, R12, 0x30 ;  /* 0x000000300c0b7836 */ /* 0x000fe20000000000 */
[----:B------:R-:W-:-:S02]  /*45f0*/  ISETP.GE.AND P4, PT, R13, R122, PT ;  /* 0x0000007a0d00720c */ /* 0x000fc40003f86270 */
[----:B------:R-:W-:Y:S02]  /*4600*/  I2FP.F32.S32 R13, R2 ;  /* 0x00000002000d7245 */ /* 0x000fe40000201400 */
[----:B------:R-:W-:Y:S02]  /*4610*/  FSEL R170, R64, -INF , !P5 ;  /* 0xff80000040aa7808 */ /* 0x000fe40006800000 */
[----:B------:R-:W-:Y:S01]  /*4620*/  FSEL R169, R66, -INF , !P1 ;  /* 0xff80000042a97808 */ /* 0x000fe20004800000 */
[----:B------:R-:W-:Y:S01]  /*4630*/  FFMA.FTZ R72, R0, R13, R72 ;  /* 0x0000000d00487223 */ /* 0x000fe20000010048 */
[----:B------:R-:W-:Y:S01]  /*4640*/  ISETP.GE.AND P5, PT, R10, R123, PT ;  /* 0x0000007b0a00720c */ /* 0x000fe20003fa6270 */
[----:B------:R-:W-:Y:S01]  /*4650*/  FFMA.FTZ R74, R0, R13, R74 ;  /* 0x0000000d004a7223 */ /* 0x000fe2000001004a */
[----:B------:R-:W-:Y:S02]  /*4660*/  ISETP.GE.AND P1, PT, R10, R122, PT ;  /* 0x0000007a0a00720c */ /* 0x000fe40003f26270 */
[----:B------:R-:W-:-:S02]  /*4670*/  I2FP.F32.S32 R10, R10 ;  /* 0x0000000a000a7245 */ /* 0x000fc40000201400 */
[----:B------:R-:W-:Y:S02]  /*4680*/  FSEL R168, R65, -INF , !P3 ;  /* 0xff80000041a87808 */ /* 0x000fe40005800000 */
[-C--:B------:R-:W-:Y:S01]  /*4690*/  ISETP.GE.AND P3, PT, R2, R123.reuse, PT ;  /* 0x0000007b0200720c */ /* 0x080fe20003f66270 */
[CC--:B------:R-:W-:Y:S01]  /*46a0*/  FFMA.FTZ R61, R0.reuse, R10.reuse, R61 ;  /* 0x0000000a003d7223 */ /* 0x0c0fe2000001003d */
[----:B------:R-:W-:Y:S01]  /*46b0*/  FSEL R172, R69, -INF , !P6 ;  /* 0xff80000045ac7808 */ /* 0x000fe20007000000 */
[----:B------:R-:W-:Y:S01]  /*46c0*/  FFMA.FTZ R63, R0, R10, R63 ;  /* 0x0000000a003f7223 */ /* 0x000fe2000001003f */
[----:B------:R-:W-:Y:S02]  /*46d0*/  FSEL R171, R71, -INF , !P4 ;  /* 0xff80000047ab7808 */ /* 0x000fe40006000000 */
[----:B------:R-:W-:Y:S02]  /*46e0*/  FSEL R131, R67, -INF , !P2 ;  /* 0xff80000043837808 */ /* 0x000fe40005000000 */
[----:B------:R-:W-:-:S02]  /*46f0*/  ISETP.GE.AND P6, PT, R11, R123, PT ;  /* 0x0000007b0b00720c */ /* 0x000fc40003fc6270 */
[-C--:B------:R-:W-:Y:S02]  /*4700*/  ISETP.GE.AND P4, PT, R11, R122.reuse, PT ;  /* 0x0000007a0b00720c */ /* 0x080fe40003f86270 */
[----:B------:R-:W-:Y:S01]  /*4710*/  ISETP.GE.AND P2, PT, R2, R122, PT ;  /* 0x0000007a0200720c */ /* 0x000fe20003f46270 */
[----:B------:R-:W-:Y:S01]  /*4720*/  VIADD R2, R12, 0x39 ;  /* 0x000000390c027836 */ /* 0x000fe20000000000 */
[----:B------:R-:W-:Y:S02]  /*4730*/  I2FP.F32.S32 R11, R11 ;  /* 0x0000000b000b7245 */ /* 0x000fe40000201400 */
[----:B------:R-:W-:Y:S02]  /*4740*/  FSEL R127, R72, -INF , !P3 ;  /* 0xff800000487f7808 */ /* 0x000fe40005800000 */
[----:B------:R-:W-:Y:S01]  /*4750*/  ISETP.GT.AND P3, PT, R157, R152, PT ;  /* 0x000000989d00720c */ /* 0x000fe20003f64270 */
[CC--:B------:R-:W-:Y:S01]  /*4760*/  FFMA.FTZ R60, R0.reuse, R11.reuse, R60 ;  /* 0x0000000b003c7223 */ /* 0x0c0fe2000001003c */
[----:B------:R-:W-:Y:S01]  /*4770*/  FSEL R118, R61, -INF , !P5 ;  /* 0xff8000003d767808 */ /* 0x000fe20006800000 */
[----:B------:R-:W-:Y:S01]  /*4780*/  FFMA.FTZ R62, R0, R11, R62 ;  /* 0x0000000b003e7223 */ /* 0x000fe2000001003e */
[----:B------:R-:W-:-:S02]  /*4790*/  FSEL R116, R63, -INF , !P1 ;  /* 0xff8000003f747808 */ /* 0x000fc40004800000 */
        /* <DEDUP_REMOVED lines=8> */
[CC--:B------:R-:W-:Y:S01]  /*4820*/  FFMA.FTZ R73, R0.reuse, R2.reuse, R73 ;  /* 0x0000000200497223 */ /* 0x0c0fe20000010049 */
[----:B------:R-:W-:Y:S01]  /*4830*/  FFMA.FTZ R75, R0, R2, R75 ;  /* 0x00000002004b7223 */ /* 0x000fe2000001004b */
        /* <DEDUP_REMOVED lines=10> */
[C---:B------:R-:W-:Y:S01]  /*48e0*/  IADD3 R17, R3.reuse, -0x40, RZ ;  /* 0xffffffc003117810 */ /* 0x040fe20007ffe0ff */
[----:B------:R-:W-:Y:S01]  /*48f0*/  ULDC.64 UR8, c[0x0][0x230] ;  /* 0x00008c0000087ab9 */ /* 0x000fe20000000a00 */
        /* <DEDUP_REMOVED lines=43> */
[----:B------:R-:W-:Y:S01]  /*4bb0*/  SHF.R.S32.HI R3, RZ, 0x1f, R11 ;  /* 0x0000001fff037819 */ /* 0x000fe2000001140b */
[----:B--2---:R-:W-:-:S04]  /*4bc0*/  IMAD.IADD R10, R2, 0x1, -R13 ;  /* 0x00000001020a7824 */ /* 0x004fc800078e0a0d */
[-C--:B------:R-:W-:Y:S02]  /*4bd0*/  IMAD R2, R3, R112.reuse, RZ ;  /* 0x0000007003027224 */ /* 0x080fe400078e02ff */
[----:B------:R-:W-:Y:S01]  /*4be0*/  IMAD.WIDE.U32 R12, R11, R112, RZ ;  /* 0x000000700b0c7225 */ /* 0x000fe200078e00ff */
[----:B------:R-:W-:-:S03]  /*4bf0*/  SHF.R.S32.HI R3, RZ, 0x1f, R10 ;  /* 0x0000001fff037819 */ /* 0x000fc6000001140a */
[----:B------:R-:W-:Y:S02]  /*4c00*/  IMAD R2, R11, R113, R2 ;  /* 0x000000710b027224 */ /* 0x000fe400078e0202 */
[----:B------:R-:W-:-:S03]  /*4c10*/  IMAD R3, R3, UR8, RZ ;  /* 0x0000000803037c24 */ /* 0x000fc6000f8e02ff */
[----:B------:R-:W-:Y:S01]  /*4c20*/  IADD3 R13, R13, R2, RZ ;  /* 0x000000020d0d7210 */ /* 0x000fe20007ffe0ff */
[C---:B------:R-:W-:Y:S02]  /*4c30*/  IMAD R3, R10.reuse, UR9, R3 ;  /* 0x000000090a037c24 */ /* 0x040fe4000f8e0203 */
[----:B------:R-:W-:-:S04]  /*4c40*/  IMAD.WIDE.U32 R34, R10, UR8, R12 ;  /* 0x000000080a227c25 */ /* 0x000fc8000f8e000c */
[----:B------:R-:W-:Y:S01]  /*4c50*/  IMAD.IADD R35, R35, 0x1, R3 ;  /* 0x0000000123237824 */ /* 0x000fe200078e0203 */
[----:B------:R-:W-:Y:S06]  /*4c60*/  BRA `(.L_x_7555) ;  /* 0x0000000000087947 */ /* 0x000fec0003800000 */
.L_x_7554:
[----:B------:R-:W-:-:S04]  /*4c70*/  LEA R34, -R112, RZ, 0x6 ;  /* 0x000000ff70227211 */ /* 0x000fc800078e31ff */
[----:B------:R-:W-:-:S07]  /*4c80*/  SHF.R.S32.HI R35, RZ, 0x1f, R34 ;  /* 0x0000001fff237819 */ /* 0x000fce0000011422 */
.L_x_7555:
        /* <DEDUP_REMOVED lines=91> */
.L_x_7557:
[----:B------:R-:W-:Y:S05]  /*5240*/  BSYNC B0 ;  /* 0x0000000000007941 */ /* 0x000fea0003800000 */
.L_x_7556:
[----:B------:R-:W0:Y:S01]  /*5250*/  LDGDEPBAR ;  /* 0x00000000000079af */ /* 0x000e220000000000 */
[----:B------:R-:W-:-:S04]  /*5260*/  IADD3 R121, P1, R34, R121, RZ ;  /* 0x0000007922797210 */ /* 0x000fc80007f3e0ff */
[----:B------:R-:W-:-:S09]  /*5270*/  IADD3.X R120, R35, R120, RZ, P1, !PT ;  /* 0x0000007823787210 */ /* 0x000fd20000ffe4ff */
.L_x_7553:
        /* <DEDUP_REMOVED lines=81> */
[----:B------:R-:W3:Y:S01]  /*5790*/  LDSM.16.MT88.4 R16, [R141+0x8800] ;  /* 0x008800008d10783b */ /* 0x000ee20000004200 */
[--C-:B------:R-:W-:Y:S01]  /*57a0*/  FFMA.FTZ R127, R127, UR12, -R129.reuse ;  /* 0x0000000c7f7f7c23 */ /* 0x100fe20008010881 */
[----:B------:R-:W-:Y:S01]  /*57b0*/  FFMA.FTZ R126, R126, UR12, -R129 ;  /* 0x0000000c7e7e7c23 */ /* 0x000fe20008010881 */
[--C-:B------:R-:W-:Y:S01]  /*57c0*/  FFMA.FTZ R117, R117, UR12, -R128.reuse ;  /* 0x0000000c75757c23 */ /* 0x100fe20008010880 */
[----:B------:R-:W-:Y:S01]  /*57d0*/  LDSM.16.MT88.4 R24, [R142+0x8800] ;  /* 0x008800008e18783b */ /* 0x000fe20000004200 */
[--C-:B------:R-:W-:Y:S01]  /*57e0*/  FFMA.FTZ R116, R116, UR12, -R128.reuse ;  /* 0x0000000c74747c23 */ /* 0x100fe20008010880 */
[----:B------:R-:W4:Y:S01]  /*57f0*/  MUFU.EX2 R100, R100 ;  /* 0x0000006400647308 */ /* 0x000f220000000800 */
[----:B-1----:R-:W-:Y:S01]  /*5800*/  F2FP.F16.F32.PACK_AB R84, R106, R109 ;  /* 0x0000006d6a54723e */ /* 0x002fe200000000ff */
[--C-:B------:R-:W-:Y:S01]  /*5810*/  FFMA.FTZ R125, R125, UR12, -R128.reuse ;  /* 0x0000000c7d7d7c23 */ /* 0x100fe20008010880 */
[----:B------:R-:W-:Y:S01]  /*5820*/  FFMA.FTZ R174, R124, UR12, -R128 ;  /* 0x0000000c7cae7c23 */ /* 0x000fe20008010880 */
[----:B------:R-:W-:-:S04]  /*5830*/  FADD.FTZ R106, R109, R106 ;  /* 0x0000006a6d6a7221 */ /* 0x000fc80000010000 */
[----:B------:R-:W-:Y:S08]  /*5840*/  MUFU.EX2 R111, R111 ;  /* 0x0000006f006f7308 */ /* 0x000ff00000000800 */
[----:B------:R-:W1:Y:S01]  /*5850*/  MUFU.EX2 R108, R108 ;  /* 0x0000006c006c7308 */ /* 0x000e620000000800 */
[----:B----4-:R-:W-:Y:S01]  /*5860*/  F2FP.F16.F32.PACK_AB R86, R100, R107 ;  /* 0x0000006b6456723e */ /* 0x010fe200000000ff */
[----:B------:R-:W-:-:S04]  /*5870*/  FADD.FTZ R107, R107, R106 ;  /* 0x0000006a6b6b7221 */ /* 0x000fc80000010000 */
[----:B------:R-:W-:Y:S02]  /*5880*/  FADD.FTZ R100, R100, R107 ;  /* 0x0000006b64647221 */ /* 0x000fe40000010000 */
[----:B------:R-:W-:Y:S08]  /*5890*/  MUFU.EX2 R110, R110 ;  /* 0x0000006e006e7308 */ /* 0x000ff00000000800 */
[----:B------:R-:W4:Y:S01]  /*58a0*/  MUFU.EX2 R103, R103 ;  /* 0x0000006700677308 */ /* 0x000f220000000800 */
[----:B-1----:R-:W-:Y:S01]  /*58b0*/  F2FP.F16.F32.PACK_AB R85, R108, R111 ;  /* 0x0000006f6c55723e */ /* 0x002fe200000000ff */
[----:B------:R-:W-:-:S06]  /*58c0*/  FADD.FTZ R111, R111, R108 ;  /* 0x0000006c6f6f7221 */ /* 0x000fcc0000010000 */
[----:B------:R-:W-:Y:S08]  /*58d0*/  MUFU.EX2 R101, R101 ;  /* 0x0000006500657308 */ /* 0x000ff00000000800 */
[----:B------:R-:W1:Y:S01]  /*58e0*/  MUFU.EX2 R34, R34 ;  /* 0x0000002200227308 */ /* 0x000e620000000800 */
[----:B----4-:R-:W-:Y:S01]  /*58f0*/  F2FP.F16.F32.PACK_AB R87, R103, R110 ;  /* 0x0000006e6757723e */ /* 0x010fe200000000ff */
[----:B------:R-:W-:-:S04]  /*5900*/  FADD.FTZ R110, R110, R111 ;  /* 0x0000006f6e6e7221 */ /* 0x000fc80000010000 */
[----:B------:R-:W-:Y:S02]  /*5910*/  FADD.FTZ R103, R103, R110 ;  /* 0x0000006e67677221 */ /* 0x000fe40000010000 */
[C---:B------:R-:W-:Y:S01]  /*5920*/  HMMA.16816.F32 R60, R84.reuse, R64, RZ ;  /* 0x00000040543c723c */ /* 0x040fe200000018ff */
[----:B------:R-:W-:Y:S05]  /*5930*/  MUFU.EX2 R35, R35 ;  /* 0x0000002300237308 */ /* 0x000fea0000000800 */
[C---:B------:R-:W-:Y:S03]  /*5940*/  HMMA.16816.F32 R64, R84.reuse, R66, RZ ;  /* 0x000000425440723c */ /* 0x040fe600000018ff */
[----:B------:R-:W4:Y:S01]  /*5950*/  MUFU.EX2 R32, R32 ;  /* 0x0000002000207308 */ /* 0x000f220000000800 */
        /* <DEDUP_REMOVED lines=8> */
[----:B----4-:R-:W-:Y:S01]  /*59e0*/  F2FP.F16.F32.PACK_AB R6, R32, R35 ;  /* 0x000000232006723e */ /* 0x010fe200000000ff */
[----:B------:R-:W-:-:S03]  /*59f0*/  FADD.FTZ R35, R35, R34 ;  /* 0x0000002223237221 */ /* 0x000fc60000010000 */
[C---:B------:R-:W-:Y:S01]  /*5a00*/  HMMA.16816.F32 R36, R84.reuse, R40, RZ ;  /* 0x000000285424723c */ /* 0x040fe200000018ff */
[----:B------:R-:W-:Y:S02]  /*5a10*/  FADD.FTZ R32, R32, R35 ;  /* 0x0000002320207221 */ /* 0x000fe40000010000 */
[----:B------:R-:W-:Y:S03]  /*5a20*/  MUFU.EX2 R104, R104 ;  /* 0x0000006800687308 */ /* 0x000fe60000000800 */
[C---:B------:R-:W-:Y:S05]  /*5a30*/  HMMA.16816.F32 R44, R84.reuse, R48, RZ ;  /* 0x00000030542c723c */ /* 0x040fea00000018ff */
[----:B------:R-:W4:Y:S01]  /*5a40*/  MUFU.EX2 R33, R33 ;  /* 0x0000002100217308 */ /* 0x000f220000000800 */
[----:B-1----:R-:W-:Y:S01]  /*5a50*/  F2FP.F16.F32.PACK_AB R5, R105, R102 ;  /* 0x000000666905723e */ /* 0x002fe200000000ff */
[----:B------:R-:W-:Y:S01]  /*5a60*/  HMMA.16816.F32 R68, R84, R72, RZ ;  /* 0x000000485444723c */ /* 0x000fe200000018ff */
[----:B------:R-:W-:-:S04]  /*5a70*/  FADD.FTZ R102, R102, R103 ;  /* 0x0000006766667221 */ /* 0x000fc80000010000 */
[----:B------:R-:W-:Y:S01]  /*5a80*/  FADD.FTZ R105, R105, R102 ;  /* 0x0000006669697221 */ /* 0x000fe20000010000 */
[C---:B------:R-:W-:Y:S01]  /*5a90*/  HMMA.16816.F32 R76, R84.reuse, R80, RZ ;  /* 0x00000050544c723c */ /* 0x040fe200000018ff */
[----:B------:R-:W-:Y:S05]  /*5aa0*/  MUFU.EX2 R119, R119 ;  /* 0x0000007700777308 */ /* 0x000fea0000000800 */
[----:B------:R-:W-:Y:S01]  /*5ab0*/  HMMA.16816.F32 R92, R84, R94, RZ ;  /* 0x0000005e545c723c */ /* 0x000fe200000018ff */
[----:B----4-:R-:W-:Y:S02]  /*5ac0*/  F2FP.F16.F32.PACK_AB R7, R33, R104 ;  /* 0x000000682107723e */ /* 0x010fe400000000ff */
[----:B------:R-:W-:Y:S01]  /*5ad0*/  MUFU.EX2 R118, R118 ;  /* 0x0000007600767308 */ /* 0x000fe20000000800 */
[----:B------:R-:W-:-:S02]  /*5ae0*/  FADD.FTZ R104, R104, R105 ;  /* 0x0000006968687221 */ /* 0x000fc40000010000 */
[----:B------:R-:W-:Y:S02]  /*5af0*/  HMMA.16816.F32 R40, R84, R42, RZ ;  /* 0x0000002a5428723c */ /* 0x000fe400000018ff */
[----:B------:R-:W-:-:S04]  /*5b00*/  FADD.FTZ R104, R33, R104 ;  /* 0x0000006821687221 */ /* 0x000fc80000010000 */
[C---:B--2---:R-:W-:Y:S01]  /*5b10*/  HMMA.16816.F32 R60, R4.reuse, R8, R60 ;  /* 0x00000008043c723c */ /* 0x044fe2000000183c */
[----:B------:R-:W-:Y:S05]  /*5b20*/  MUFU.EX2 R127, R127 ;  /* 0x0000007f007f7308 */ /* 0x000fea0000000800 */
[----:B------:R-:W-:Y:S01]  /*5b30*/  HMMA.16816.F32 R64, R4, R10, R64 ;  /* 0x0000000a0440723c */ /* 0x000fe20000001840 */
[----:B------:R-:W1:Y:S02]  /*5b40*/  LDSM.16.MT88.4 R8, [R140+0xa000] ;  /* 0x00a000008c08783b */ /* 0x000e640000004200 */
[----:B------:R-:W-:Y:S03]  /*5b50*/  MUFU.EX2 R126, R126 ;  /* 0x0000007e007e7308 */ /* 0x000fe60000000800 */
[C---:B------:R-:W-:Y:S05]  /*5b60*/  HMMA.16816.F32 R48, R84.reuse, R50, RZ ;  /* 0x000000325430723c */ /* 0x040fea00000018ff */
[----:B------:R-:W-:Y:S01]  /*5b70*/  MUFU.EX2 R117, R117 ;  /* 0x0000007500757308 */ /* 0x000fe20000000800 */
[C---:B------:R-:W-:Y:S06]  /*5b80*/  HMMA.16816.F32 R72, R84.reuse, R74, RZ ;  /* 0x0000004a5448723c */ /* 0x040fec00000018ff */
[----:B------:R-:W-:Y:S01]  /*5b90*/  HMMA.16816.F32 R80, R84, R82, RZ ;  /* 0x000000525450723c */ /* 0x000fe200000018ff */
[----:B------:R-:W-:Y:S05]  /*5ba0*/  MUFU.EX2 R116, R116 ;  /* 0x0000007400747308 */ /* 0x000fea0000000800 */
[C---:B------:R-:W-:Y:S03]  /*5bb0*/  HMMA.16816.F32 R52, R4.reuse, R12, R52 ;  /* 0x0000000c0434723c */ /* 0x040fe60000001834 */
[----:B------:R-:W-:Y:S03]  /*5bc0*/  MUFU.EX2 R125, R125 ;  /* 0x0000007d007d7308 */ /* 0x000fe60000000800 */
[C---:B------:R-:W-:Y:S01]  /*5bd0*/  HMMA.16816.F32 R56, R4.reuse, R14, R56 ;  /* 0x0000000e0438723c */ /* 0x040fe20000001838 */
[----:B------:R-:W2:Y:S04]  /*5be0*/  LDSM.16.MT88.4 R12, [R141+0xa800] ;  /* 0x00a800008d0c783b */ /* 0x000ea80000004200 */
[----:B------:R-:W-:Y:S01]  /*5bf0*/  MUFU.EX2 R174, R174 ;  /* 0x000000ae00ae7308 */ /* 0x000fe20000000800 */
[----:B---3--:R-:W-:Y:S06]  /*5c00*/  HMMA.16816.F32 R44, R4, R16, R44 ;  /* 0x00000010042c723c */ /* 0x008fec000000182c */
[C---:B-1----:R-:W-:Y:S06]  /*5c10*/  HMMA.16816.F32 R88, R84.reuse, R8, RZ ;  /* 0x000000085458723c */ /* 0x042fec00000018ff */
[----:B------:R-:W-:Y:S01]  /*5c20*/  HMMA.16816.F32 R84, R84, R10, RZ ;  /* 0x0000000a5454723c */ /* 0x000fe200000018ff */
        /* <DEDUP_REMOVED lines=9> */
[----:B------:R-:W-:Y:S01]  /*5cc0*/  FFMA.FTZ R30, R172, UR12, -R129 ;  /* 0x0000000cac1e7c23 */ /* 0x000fe20008010881 */
[----:B------:R-:W-:Y:S01]  /*5cd0*/  MUFU.EX2 R29, R29 ;  /* 0x0000001d001d7308 */ /* 0x000fe20000000800 */
[C---:B------:R-:W-:Y:S02]  /*5ce0*/  LEA R172, P1, R121.reuse, UR8, 0x1 ;  /* 0x0000000879ac7c11 */ /* 0x040fe4000f8208ff */
[----:B------:R-:W-:Y:S01]  /*5cf0*/  HMMA.16816.F32 R80, R4, R14, R80 ;  /* 0x0000000e0450723c */ /* 0x000fe20000001850 */
[----:B------:R-:W2:Y:S01]  /*5d00*/  LDSM.16.MT88.4 R12, [R144+0x9000] ;  /* 0x00900000900c783b */ /* 0x000ea20000004200 */
[----:B------:R-:W-:-:S03]  /*5d10*/  LEA.HI.X R171, R121, UR9, R120, 0x1, P1 ;  /* 0x0000000979ab7c11 */ /* 0x000fc600088f0c78 */
[----:B------:R-:W-:Y:S01]  /*5d20*/  MUFU.EX2 R31, R31 ;  /* 0x0000001f001f7308 */ /* 0x000fe20000000800 */
[C---:B------:R-:W-:Y:S06]  /*5d30*/  HMMA.16816.F32 R36, R4.reuse, R24, R36 ;  /* 0x000000180424723c */ /* 0x040fec0000001824 */
        /* <DEDUP_REMOVED lines=8> */
[C---:B---3--:R-:W-:Y:S01]  /*5dc0*/  HMMA.16816.F32 R68, R4.reuse, R16, R68 ;  /* 0x000000100444723c */ /* 0x048fe20000001844 */
[--C-:B------:R-:W-:Y:S01]  /*5dd0*/  FFMA.FTZ R27, R170, UR12, -R129.reuse ;  /* 0x0000000caa1b7c23 */ /* 0x100fe20008010881 */
[----:B------:R-:W-:Y:S01]  /*5de0*/  FFMA.FTZ R26, R168, UR12, -R129 ;  /* 0x0000000ca81a7c23 */ /* 0x000fe20008010881 */
[----:B------:R-:W-:Y:S03]  /*5df0*/  MUFU.EX2 R25, R25 ;  /* 0x0000001900197308 */ /* 0x000fe60000000800 */
[----:B------:R-:W-:Y:S01]  /*5e00*/  HMMA.16816.F32 R72, R4, R18, R72 ;  /* 0x000000120448723c */ /* 0x000fe20000001848 */
[----:B------:R-:W-:Y:S04]  /*5e10*/  LDSM.16.MT88.4 R16, [R144+0x9800] ;  /* 0x009800009010783b */ /* 0x000fe80000004200 */
[----:B------:R-:W-:Y:S02]  /*5e20*/  MUFU.EX2 R27, R27 ;  /* 0x0000001b001b7308 */ /* 0x000fe40000000800 */
[----:B-1----:R-:W-:Y:S01]  /*5e30*/  F2FP.F16.F32.PACK_AB R4, R30, R31 ;  /* 0x0000001f1e04723e */ /* 0x002fe200000000ff */
[----:B------:R-:W-:Y:S01]  /*5e40*/  FADD.FTZ R31, R31, R32 ;  /* 0x000000201f1f7221 */ /* 0x000fe20000010000 */
[----:B-----5:R-:W-:Y:S01]  /*5e50*/  F2FP.F16.F32.PACK_AB R5, R28, R29 ;  /* 0x0000001d1c05723e */ /* 0x020fe200000000ff */
[----:B------:R-:W-:-:S02]  /*5e60*/  FADD.FTZ R29, R29, R104 ;  /* 0x000000681d1d7221 */ /* 0x000fc40000010000 */
[----:B------:R-:W-:Y:S01]  /*5e70*/  FADD.FTZ R30, R30, R31 ;  /* 0x0000001f1e1e7221 */ /* 0x000fe20000010000 */
[----:B------:R-:W1:Y:S01]  /*5e80*/  MUFU.EX2 R26, R26 ;  /* 0x0000001a001a7308 */ /* 0x000e620000000800 */
[----:B------:R-:W-:-:S07]  /*5e90*/  FADD.FTZ R28, R28, R29 ;  /* 0x0000001d1c1c7221 */ /* 0x000fce0000010000 */
[----:B------:R-:W3:Y:S01]  /*5ea0*/  MUFU.EX2 R24, R24 ;  /* 0x0000001800187308 */ /* 0x000ee20000000800 */
[----:B-1----:R-:W-:Y:S01]  /*5eb0*/  F2FP.F16.F32.PACK_AB R6, R26, R27 ;  /* 0x0000001b1a06723e */ /* 0x002fe200000000ff */
[----:B------:R-:W-:-:S04]  /*5ec0*/  FADD.FTZ R27, R27, R30 ;  /* 0x0000001e1b1b7221 */ /* 0x000fc80000010000 */
[----:B------:R-:W-:Y:S01]  /*5ed0*/  FADD.FTZ R26, R26, R27 ;  /* 0x0000001b1a1a7221 */ /* 0x000fe20000010000 */
[----:B---3--:R-:W-:Y:S01]  /*5ee0*/  F2FP.F16.F32.PACK_AB R7, R24, R25 ;  /* 0x000000191807723e */ /* 0x008fe200000000ff */
[----:B------:R-:W-:-:S04]  /*5ef0*/  FADD.FTZ R25, R25, R28 ;  /* 0x0000001c19197221 */ /* 0x000fc80000010000 */
[----:B------:R-:W-:Y:S02]  /*5f00*/  FADD.FTZ R24, R24, R25 ;  /* 0x0000001918187221 */ /* 0x000fe40000010000 */
[C---:B--2---:R-:W-:Y:S06]  /*5f10*/  HMMA.16816.F32 R96, R4.reuse, R12, R96 ;  /* 0x0000000c0460723c */ /* 0x044fec0000001860 */
[C---:B------:R-:W-:Y:S01]  /*5f20*/  HMMA.16816.F32 R92, R4.reuse, R14, R92 ;  /* 0x0000000e045c723c */ /* 0x040fe2000000185c */
[----:B------:R-:W1:Y:S05]  /*5f30*/  LDSM.16.MT88.4 R12, [R141+0x9000] ;  /* 0x009000008d0c783b */ /* 0x000e6a0000004200 */
[C---:B----4-:R-:W-:Y:S06]  /*5f40*/  HMMA.16816.F32 R36, R4.reuse, R8, R36 ;  /* 0x000000080424723c */ /* 0x050fec0000001824 */
        /* <DEDUP_REMOVED lines=119> */
.L_x_7559:
[----:B------:R-:W-:-:S04]  /*66c0*/  LEA R5, -R114, RZ, 0x6 ;  /* 0x000000ff72057211 */ /* 0x000fc800078e31ff */
[----:B------:R-:W-:-:S07]  /*66d0*/  SHF.R.S32.HI R4, RZ, 0x1f, R5 ;  /* 0x0000001fff047819 */ /* 0x000fce0000011405 */
.L_x_7560:
        /* <DEDUP_REMOVED lines=32> */
[----:B------:R-:W-:Y:S01]  /*68e0*/  @P2 STS.128 [R158+0x8800], RZ ;  /* 0x008800ff9e002388 */ /* 0x000fe20000000c00 */
[C---:B------:R-:W-:Y:S01]  /*68f0*/  @!P1 IADD3 R22, P3, R5.reuse, R22, RZ ;  /* 0x0000001605169210 */ /* 0x040fe20007f7e0ff */
[----:B------:R-:W-:Y:S01]  /*6900*/  @!P1 IMAD.X R4, R4, 0x1, R20, P5 ;  /* 0x0000000104049824 */ /* 0x000fe200028e0614 */
[----:B------:R-:W-:Y:S01]  /*6910*/  @!P2 LEA.HI.X R19, R5, R177, R10, 0x1, P4 ;  /* 0x000000b10513a211 */ /* 0x000fe200020f0c0a */
[--C-:B------:R-:W-:Y:S01]  /*6920*/  @!P1 IMAD.X R5, R6, 0x1, R20.reuse, P6 ;  /* 0x0000000106059824 */ /* 0x100fe200030e0614 */
[C---:B------:R-:W-:Y:S01]  /*6930*/  @!P1 LEA R24, P4, R7.reuse, UR6, 0x1 ;  /* 0x0000000607189c11 */ /* 0x040fe2000f8808ff */
[----:B------:R-:W-:Y:S01]  /*6940*/  @!P1 IMAD.X R9, R10, 0x1, R20, P3 ;  /* 0x000000010a099824 */ /* 0x000fe200018e0614 */
[----:B------:R-:W-:Y:S01]  /*6950*/  @!P1 LEA R20, P5, R8, UR6, 0x1 ;  /* 0x0000000608149c11 */ /* 0x000fe2000f8a08ff */
[----:B------:R-:W-:Y:S01]  /*6960*/  @!PT LDS RZ, [RZ] ;  /* 0x00000000fffff984 */ /* 0x000fe20000000800 */
[----:B------:R-:W-:Y:S01]  /*6970*/  @!PT LDS RZ, [RZ] ;  /* 0x00000000fffff984 */ /* 0x000fe20000000800 */
[----:B------:R-:W-:Y:S01]  /*6980*/  @!PT LDS RZ, [RZ] ;  /* 0x00000000fffff984 */ /* 0x000fe20000000800 */
[----:B------:R-:W-:Y:S01]  /*6990*/  @!P2 LDGSTS.E.BYPASS.LTC128B.128 [R158+0x8800], desc[UR10][R14.64] ;  /* 0x088000000e9eafae */ /* 0x000fe2000b901d4a */
[----:B------:R-:W-:Y:S01]  /*69a0*/  @!P1 LEA R10, P3, R22, UR6, 0x1 ;  /* 0x00000006160a9c11 */ /* 0x000fe2000f8608ff */
[----:B------:R-:W-:Y:S01]  /*69b0*/  IMAD.MOV.U32 R176, RZ, RZ, R124 ;  /* 0x000000ffffb07224 */ /* 0x000fe200078e007c */
[----:B------:R-:W-:Y:S01]  /*69c0*/  @!P1 LEA.HI.X R21, R8, UR7, R5, 0x1, P5 ;  /* 0x0000000708159c11 */ /* 0x000fe2000a8f0c05 */
        /* <DEDUP_REMOVED lines=50> */
[C---:B------:R-:W-:Y:S06]  /*6cf0*/  HMMA.16816.F32 R28, R100.reuse, R118, R28 ;  /* 0x00000076641c723c */ /* 0x040fec000000181c */
        /* <DEDUP_REMOVED lines=9> */
[----:B------:R-:W1:Y:S05]  /*6d90*/  LDSM.16.M88.4 R108, [R143+0x5000] ;  /* 0x005000008f6c783b */ /* 0x000e6a0000000200 */
[C---:B--2---:R-:W-:Y:S06]  /*6da0*/  HMMA.16816.F32 R24, R100.reuse, R104, R24 ;  /* 0x000000686418723c */ /* 0x044fec0000001818 */
[C---:B------:R-:W-:Y:S01]  /*6db0*/  HMMA.16816.F32 R20, R100.reuse, R106, R20 ;  /* 0x0000006a6414723c */ /* 0x040fe20000001814 */
[----:B------:R-:W2:Y:S05]  /*6dc0*/  LDSM.16.M88.4 R104, [R143+0x5800] ;  /* 0x005800008f68783b */ /* 0x000eaa0000000200 */
[C---:B-1----:R-:W-:Y:S06]  /*6dd0*/  HMMA.16816.F32 R16, R100.reuse, R108, R16 ;  /* 0x0000006c6410723c */ /* 0x042fec0000001810 */
[C---:B------:R-:W-:Y:S01]  /*6de0*/  HMMA.16816.F32 R12, R100.reuse, R110, R12 ;  /* 0x0000006e640c723c */ /* 0x040fe2000000180c */
[----:B------:R-:W-:Y:S05]  /*6df0*/  LDSM.16.M88.4 R108, [R136] ;  /* 0x00000000886c783b */ /* 0x000fea0000000200 */
        /* <DEDUP_REMOVED lines=32> */
[----:B------:R-:W1:Y:S05]  /*7000*/  LDSM.16.M88.4 R108, [R133] ;  /* 0x00000000856c783b */ /* 0x000e6a0000000200 */
[C---:B--2---:R-:W-:Y:S06]  /*7010*/  HMMA.16816.F32 R24, R100.reuse, R104, R24 ;  /* 0x000000686418723c */ /* 0x044fec0000001818 */
[C---:B------:R-:W-:Y:S01]  /*7020*/  HMMA.16816.F32 R20, R100.reuse, R106, R20 ;  /* 0x0000006a6414723c */ /* 0x040fe20000001814 */
[----:B------:R-:W2:Y:S05]  /*7030*/  LDSM.16.M88.4 R104, [R132] ;  /* 0x000000008468783b */ /* 0x000eaa0000000200 */
        /* <DEDUP_REMOVED lines=24> */
[----:B------:R-:W-:Y:S01]  /*71c0*/  HMMA.16816.F32 R28, R108, R106, R28 ;  /* 0x0000006a6c1c723c */ /* 0x000fe2000000181c */
[----:B------:R-:W2:Y:S01]  /*71d0*/  LDSM.16.M88.4 R104, [R136+0x3000] ;  /* 0x003000008868783b */ /* 0x000ea20000000200 */
[----:B------:R-:W-:-:S04]  /*71e0*/  DEPBAR.LE SB0, 0x0 ;  /* 0x000080000000791a */ /* 0x000fc80000000000 */
[C---:B-1----:R-:W-:Y:S06]  /*71f0*/  HMMA.16816.F32 R8, R108.reuse, R100, R8 ;  /* 0x000000646c08723c */ /* 0x042fec0000001808 */
[----:B------:R-:W-:Y:S01]  /*7200*/  HMMA.16816.F32 R4, R108, R102, R4 ;  /* 0x000000666c04723c */ /* 0x000fe20000001804 */
[----:B------:R-:W-:-:S04]  /*7210*/  IMAD R101, R157, 0x40, R166 ;  /* 0x000000409d657824 */ /* 0x000fc800078e02a6 */
[C---:B------:R-:W-:Y:S01]  /*7220*/  VIADD R100, R101.reuse, 0x1 ;  /* 0x0000000165647836 */ /* 0x040fe20000000000 */
[C---:B--2---:R-:W-:Y:S01]  /*7230*/  HMMA.16816.F32 R16, R108.reuse, R104, R16 ;  /* 0x000000686c10723c */ /* 0x044fe20000001810 */
[----:B------:R-:W-:Y:S01]  /*7240*/  VIADD R103, R101, 0x8 ;  /* 0x0000000865677836 */ /* 0x000fe20000000000 */
[----:B------:R-:W-:Y:S02]  /*7250*/  BAR.SYNC.DEFER_BLOCKING 0x0 ;  /* 0x0000000000007b1d */ /* 0x000fe40000010000 */
[CC--:B------:R-:W-:Y:S02]  /*7260*/  ISETP.GE.AND P3, PT, R100.reuse, R123.reuse, PT ;  /* 0x0000007b6400720c */ /* 0x0c0fe40003f66270 */
[----:B------:R-:W-:Y:S01]  /*7270*/  ISETP.GE.AND P5, PT, R100, R122, PT ;  /* 0x0000007a6400720c */ /* 0x000fe20003fa6270 */
[----:B------:R-:W-:Y:S01]  /*7280*/  HMMA.16816.F32 R12, R108, R106, R12 ;  /* 0x0000006a6c0c723c */ /* 0x000fe2000000180c */
[----:B------:R-:W-:Y:S02]  /*7290*/  I2FP.F32.S32 R100, R100 ;  /* 0x0000006400647245 */ /* 0x000fe40000201400 */
[----:B------:R-:W-:-:S02]  /*72a0*/  ISETP.GE.AND P6, PT, R103, R123, PT ;  /* 0x0000007b6700720c */ /* 0x000fc40003fc6270 */
[----:B------:R-:W-:Y:S01]  /*72b0*/  ISETP.GE.AND P4, PT, R103, R122, PT ;  /* 0x0000007a6700720c */ /* 0x000fe20003f86270 */
[CC--:B------:R-:W-:Y:S01]  /*72c0*/  FFMA.FTZ R35, R0.reuse, R100.reuse, R35 ;  /* 0x0000006400237223 */ /* 0x0c0fe20000010023 */
[----:B------:R-:W-:Y:S01]  /*72d0*/  I2FP.F32.S32 R103, R103 ;  /* 0x0000006700677245 */ /* 0x000fe20000201400 */
[----:B------:R-:W-:Y:S01]  /*72e0*/  FFMA.FTZ R110, R0, R100, R33 ;  /* 0x00000064006e7223 */ /* 0x000fe20000010021 */
[----:B------:R-:W-:-:S03]  /*72f0*/  VIADD R33, R101, 0x9 ;  /* 0x0000000965217836 */ /* 0x000fc60000000000 */
[CC--:B------:R-:W-:Y:S01]  /*7300*/  FFMA.FTZ R28, R0.reuse, R103.reuse, R28 ;  /* 0x00000067001c7223 */ /* 0x0c0fe2000001001c */
[----:B------:R-:W-:Y:S01]  /*7310*/  FFMA.FTZ R103, R0, R103, R30 ;  /* 0x0000006700677223 */ /* 0x000fe2000001001e */
[----:B------:R-:W-:Y:S01]  /*7320*/  FSEL R30, R35, -INF , !P5 ;  /* 0xff800000231e7808 */ /* 0x000fe20006800000 */
[----:B------:R-:W-:Y:S01]  /*7330*/  VIADD R35, R101, 0x10 ;  /* 0x0000001065237836 */ /* 0x000fe20000000000 */
[----:B------:R-:W-:Y:S02]  /*7340*/  FSEL R110, R110, -INF , !P3 ;  /* 0xff8000006e6e7808 */ /* 0x000fe40005800000 */
[C---:B------:R-:W-:Y:S02]  /*7350*/  ISETP.GE.AND P3, PT, R33.reuse, R123, PT ;  /* 0x0000007b2100720c */ /* 0x040fe40003f66270 */
[----:B------:R-:W-:Y:S02]  /*7360*/  ISETP.GE.AND P5, PT, R33, R122, PT ;  /* 0x0000007a2100720c */ /* 0x000fe40003fa6270 */
[----:B------:R-:W-:-:S02]  /*7370*/  I2FP.F32.S32 R33, R33 ;  /* 0x0000002100217245 */ /* 0x000fc40000201400 */
[----:B------:R-:W-:Y:S02]  /*7380*/  FSEL R108, R28, -INF , !P6 ;  /* 0xff8000001c6c7808 */ /* 0x000fe40007000000 */
[----:B------:R-:W-:Y:S01]  /*7390*/  FSEL R28, R103, -INF , !P4 ;  /* 0xff800000671c7808 */ /* 0x000fe20006000000 */
[C---:B------:R-:W-:Y:S01]  /*73a0*/  FFMA.FTZ R100, R0.reuse, R33, R29 ;  /* 0x0000002100647223 */ /* 0x040fe2000001001d */
[C---:B------:R-:W-:Y:S01]  /*73b0*/  ISETP.GE.AND P6, PT, R35.reuse, R123, PT ;  /* 0x0000007b2300720c */ /* 0x040fe20003fc6270 */
[----:B------:R-:W-:Y:S01]  /*73c0*/  FFMA.FTZ R31, R0, R33, R31 ;  /* 0x00000021001f7223 */ /* 0x000fe2000001001f */
[----:B------:R-:W-:Y:S01]  /*73d0*/  ISETP.GE.AND P4, PT, R35, R122, PT ;  /* 0x0000007a2300720c */ /* 0x000fe20003f86270 */
[----:B------:R-:W-:Y:S01]  /*73e0*/  VIADD R29, R101, 0x11 ;  /* 0x00000011651d7836 */ /* 0x000fe20000000000 */
[----:B------:R-:W-:-:S05]  /*73f0*/  I2FP.F32.S32 R35, R35 ;  /* 0x0000002300237245 */ /* 0x000fca0000201400 */
[CC--:B------:R-:W-:Y:S01]  /*7400*/  FFMA.FTZ R128, R0.reuse, R35.reuse, R24 ;  /* 0x0000002300807223 */ /* 0x0c0fe20000010018 */
[----:B------:R-:W-:Y:S01]  /*7410*/  FFMA.FTZ R130, R0, R35, R26 ;  /* 0x0000002300827223 */ /* 0x000fe2000001001a */
[----:B------:R-:W-:Y:S02]  /*7420*/  FSEL R26, R100, -INF , !P3 ;  /* 0xff800000641a7808 */ /* 0x000fe40005800000 */
[----:B------:R-:W-:Y:S01]  /*7430*/  FSEL R24, R31, -INF , !P5 ;  /* 0xff8000001f187808 */ /* 0x000fe20006800000 */
[----:B------:R-:W-:Y:S01]  /*7440*/  VIADD R31, R101, 0x18 ;  /* 0x00000018651f7836 */ /* 0x000fe20000000000 */
        /* <DEDUP_REMOVED lines=10> */
[----:B------:R-:W-:Y:S02]  /*74f0*/  I2FP.F32.S32 R31, R31 ;  /* 0x0000001f001f7245 */ /* 0x000fe40000201400 */
[----:B------:R-:W-:-:S02]  /*7500*/  FSEL R194, R194, -INF , !P3 ;  /* 0xff800000c2c27808 */ /* 0x000fc40005800000 */
[----:B------:R-:W-:Y:S01]  /*7510*/  FSEL R190, R27, -INF , !P5 ;  /* 0xff8000001bbe7808 */ /* 0x000fe20006800000 */
[CC--:B------:R-:W-:Y:S01]  /*7520*/  FFMA.FTZ R20, R0.reuse, R31.reuse, R20 ;  /* 0x0000001f00147223 */ /* 0x0c0fe20000010014 */
[----:B------:R-:W-:Y:S01]  /*7530*/  FFMA.FTZ R22, R0, R31, R22 ;  /* 0x0000001f00167223 */ /* 0x000fe20000010016 */
[----:B------:R-:W-:Y:S01]  /*7540*/  ISETP.GE.AND P3, PT, R25, R123, PT ;  /* 0x0000007b1900720c */ /* 0x000fe20003f66270 */
[----:B------:R-:W-:Y:S01]  /*7550*/  VIADD R27, R101, 0x20 ;  /* 0x00000020651b7836 */ /* 0x000fe20000000000 */
[-C--:B------:R-:W-:Y:S02]  /*7560*/  ISETP.GE.AND P5, PT, R25, R122.reuse, PT ;  /* 0x0000007a1900720c */ /* 0x080fe40003fa6270 */
[----:B------:R-:W-:Y:S02]  /*7570*/  I2FP.F32.S32 R25, R25 ;  /* 0x0000001900197245 */ /* 0x000fe40000201400 */
[----:B------:R-:W-:Y:S01]  /*7580*/  FSEL R192, R20, -INF , !P6 ;  /* 0xff80000014c07808 */ /* 0x000fe20007000000 */
[----:B------:R-:W-:Y:S01]  /*7590*/  VIADD R20, R101, 0x21 ;  /* 0x0000002165147836 */ /* 0x000fe20000000000 */
[----:B------:R-:W-:Y:S01]  /*75a0*/  FSEL R188, R22, -INF , !P4 ;  /* 0xff80000016bc7808 */ /* 0x000fe20006000000 */
[C---:B------:R-:W-:Y:S01]  /*75b0*/  FFMA.FTZ R21, R0.reuse, R25, R21 ;  /* 0x0000001900157223 */ /* 0x040fe20000010015 */
[C---:B------:R-:W-:Y:S01]  /*75c0*/  ISETP.GE.AND P6, PT, R27.reuse, R123, PT ;  /* 0x0000007b1b00720c */ /* 0x040fe20003fc6270 */
[----:B------:R-:W-:Y:S01]  /*75d0*/  FFMA.FTZ R23, R0, R25, R23 ;  /* 0x0000001900177223 */ /* 0x000fe20000010017 */
[----:B------:R-:W-:-:S02]  /*75e0*/  ISETP.GE.AND P4, PT, R27, R122, PT ;  /* 0x0000007a1b00720c */ /* 0x000fc40003f86270 */
[----:B------:R-:W-:Y:S02]  /*75f0*/  I2FP.F32.S32 R27, R27 ;  /* 0x0000001b001b7245 */ /* 0x000fe40000201400 */
[----:B------:R-:W-:Y:S01]  /*7600*/  FSEL R196, R21, -INF , !P3 ;  /* 0xff80000015c47808 */ /* 0x000fe20005800000 */
[----:B------:R-:W-:Y:S01]  /*7610*/  VIADD R21, R101, 0x28 ;  /* 0x0000002865157836 */ /* 0x000fe20000000000 */
[----:B------:R-:W-:Y:S01]  /*7620*/  FSEL R126, R23, -INF , !P5 ;  /* 0xff800000177e7808 */ /* 0x000fe20006800000 */
[CC--:B------:R-:W-:Y:S01]  /*7630*/  FFMA.FTZ R16, R0.reuse, R27.reuse, R16 ;  /* 0x0000001b00107223 */ /* 0x0c0fe20000010010 */
[----:B------:R-:W-:Y:S01]  /*7640*/  FFMA.FTZ R18, R0, R27, R18 ;  /* 0x0000001b00127223 */ /* 0x000fe20000010012 */
[C---:B------:R-:W-:Y:S02]  /*7650*/  ISETP.GE.AND P3, PT, R20.reuse, R123, PT ;  /* 0x0000007b1400720c */ /* 0x040fe40003f66270 */
[----:B------:R-:W-:Y:S02]  /*7660*/  ISETP.GE.AND P5, PT, R20, R122, PT ;  /* 0x0000007a1400720c */ /* 0x000fe40003fa6270 */
[----:B------:R-:W-:-:S02]  /*7670*/  I2FP.F32.S32 R20, R20 ;  /* 0x0000001400147245 */ /* 0x000fc40000201400 */
[----:B------:R-:W-:Y:S01]  /*7680*/  FSEL R170, R16, -INF , !P6 ;  /* 0xff80000010aa7808 */ /* 0x000fe20007000000 */
[----:B------:R-:W-:Y:S01]  /*7690*/  VIADD R16, R101, 0x29 ;  /* 0x0000002965107836 */ /* 0x000fe20000000000 */
[----:B------:R-:W-:Y:S01]  /*76a0*/  FSEL R102, R18, -INF , !P4 ;  /* 0xff80000012667808 */ /* 0x000fe20006000000 */
[CC--:B------:R-:W-:Y:S01]  /*76b0*/  FFMA.FTZ R17, R0.reuse, R20.reuse, R17 ;  /* 0x0000001400117223 */ /* 0x0c0fe20000010011 */
[C---:B------:R-:W-:Y:S01]  /*76c0*/  ISETP.GE.AND P6, PT, R21.reuse, R123, PT ;  /* 0x0000007b1500720c */ /* 0x040fe20003fc6270 */
[C---:B------:R-:W-:Y:S01]  /*76d0*/  FFMA.FTZ R19, R0.reuse, R20, R19 ;  /* 0x0000001400137223 */ /* 0x040fe20000010013 */
[----:B------:R-:W-:Y:S02]  /*76e0*/  ISETP.GE.AND P4, PT, R21, R122, PT ;  /* 0x0000007a1500720c */ /* 0x000fe40003f86270 */
[----:B------:R-:W-:Y:S02]  /*76f0*/  I2FP.F32.S32 R21, R21 ;  /* 0x0000001500157245 */ /* 0x000fe40000201400 */
[----:B------:R-:W-:Y:S01]  /*7700*/  FSEL R184, R17, -INF , !P3 ;  /* 0xff80000011b87808 */ /* 0x000fe20005800000 */
[----:B------:R-:W-:Y:S01]  /*7710*/  VIADD R17, R101, 0x30 ;  /* 0x0000003065117836 */ /* 0x000fe20000000000 */
[----:B------:R-:W-:Y:S01]  /*7720*/  FSEL R180, R19, -INF , !P5 ;  /* 0xff80000013b47808 */ /* 0x000fe20006800000 */
[CC--:B------:R-:W-:Y:S01]  /*7730*/  FFMA.FTZ R12, R0.reuse, R21.reuse, R12 ;  /* 0x00000015000c7223 */ /* 0x0c0fe2000001000c */
[----:B------:R-:W-:Y:S01]  /*7740*/  FFMA.FTZ R14, R0, R21, R14 ;  /* 0x00000015000e7223 */ /* 0x000fe2000001000e */
[----:B------:R-:W-:-:S02]  /*7750*/  ISETP.GE.AND P3, PT, R16, R123, PT ;  /* 0x0000007b1000720c */ /* 0x000fc40003f66270 */
[-C--:B------:R-:W-:Y:S02]  /*7760*/  ISETP.GE.AND P5, PT, R16, R122.reuse, PT ;  /* 0x0000007a1000720c */ /* 0x080fe40003fa6270 */
[----:B------:R-:W-:Y:S02]  /*7770*/  FSEL R182, R12, -INF , !P6 ;  /* 0xff8000000cb67808 */ /* 0x000fe40007000000 */
[----:B------:R-:W-:Y:S02]  /*7780*/  FSEL R178, R14, -INF , !P4 ;  /* 0xff8000000eb27808 */ /* 0x000fe40006000000 */
[C---:B------:R-:W-:Y:S02]  /*7790*/  ISETP.GE.AND P6, PT, R17.reuse, R123, PT ;  /* 0x0000007b1100720c */ /* 0x040fe40003fc6270 */
[----:B------:R-:W-:Y:S02]  /*77a0*/  ISETP.GE.AND P4, PT, R17, R122, PT ;  /* 0x0000007a1100720c */ /* 0x000fe40003f86270 */
[----:B------:R-:W-:-:S02]  /*77b0*/  I2FP.F32.S32 R16, R16 ;  /* 0x0000001000107245 */ /* 0x000fc40000201400 */
[----:B------:R-:W-:-:S03]  /*77c0*/  I2FP.F32.S32 R17, R17 ;  /* 0x0000001100117245 */ /* 0x000fc60000201400 */
[CC--:B------:R-:W-:Y:S01]  /*77d0*/  FFMA.FTZ R13, R0.reuse, R16.reuse, R13 ;  /* 0x00000010000d7223 */ /* 0x0c0fe2000001000d */
[C---:B------:R-:W-:Y:S01]  /*77e0*/  FFMA.FTZ R15, R0.reuse, R16, R15 ;  /* 0x00000010000f7223 */ /* 0x040fe2000001000f */
[CC--:B------:R-:W-:Y:S01]  /*77f0*/  FFMA.FTZ R105, R0.reuse, R17.reuse, R8 ;  /* 0x0000001100697223 */ /* 0x0c0fe20000010008 */
[----:B------:R-:W-:Y:S02]  /*7800*/  VIADD R8, R101, 0x31 ;  /* 0x0000003165087836 */ /* 0x000fe40000000000 */
[----:B------:R-:W-:Y:S01]  /*7810*/  FFMA.FTZ R10, R0, R17, R10 ;  /* 0x00000011000a7223 */ /* 0x000fe2000001000a */
[----:B------:R-:W-:Y:S01]  /*7820*/  FSEL R186, R13, -INF , !P3 ;  /* 0xff8000000dba7808 */ /* 0x000fe20005800000 */
[----:B------:R-:W-:Y:S01]  /*7830*/  VIADD R13, R101, 0x38 ;  /* 0x00000038650d7836 */ /* 0x000fe20000000000 */
[----:B------:R-:W-:Y:S02]  /*7840*/  FSEL R100, R15, -INF , !P5 ;  /* 0xff8000000f647808 */ /* 0x000fe40006800000 */
        /* <DEDUP_REMOVED lines=8> */
[----:B------:R-:W-:-:S02]  /*78d0*/  ISETP.GE.AND P4, PT, R13, R122, PT ;  /* 0x0000007a0d00720c */ /* 0x000fc40003f86270 */
[----:B------:R-:W-:Y:S02]  /*78e0*/  FSEL R117, R9, -INF , !P3 ;  /* 0xff80000009757808 */ /* 0x000fe40005800000 */
[----:B------:R-:W-:Y:S02]  /*78f0*/  I2FP.F32.S32 R9, R101 ;  /* 0x0000006500097245 */ /* 0x000fe40000201400 */
[----:B------:R-:W-:Y:S02]  /*7900*/  I2FP.F32.S32 R13, R13 ;  /* 0x0000000d000d7245 */ /* 0x000fe40000201400 */
[----:B------:R-:W-:Y:S01]  /*7910*/  ISETP.GE.AND P3, PT, R101, R123, PT ;  /* 0x0000007b6500720c */ /* 0x000fe20003f66270 */
[C---:B------:R-:W-:Y:S01]  /*7920*/  FFMA.FTZ R8, R0.reuse, R9, R32 ;  /* 0x0000000900087223 */ /* 0x040fe20000010020 */
[----:B------:R-:W-:Y:S01]  /*7930*/  FSEL R107, R11, -INF , !P5 ;  /* 0xff8000000b6b7808 */ /* 0x000fe20006800000 */
[----:B------:R-:W-:Y:S01]  /*7940*/  FFMA.FTZ R116, R0, R13, R4 ;  /* 0x0000000d00747223 */ /* 0x000fe20000010004 */
[----:B------:R-:W-:-:S02]  /*7950*/  VIADD R4, R101, 0x39 ;  /* 0x0000003965047836 */ /* 0x000fc40000000000 */
[----:B------:R-:W-:Y:S01]  /*7960*/  FFMA.FTZ R6, R0, R13, R6 ;  /* 0x0000000d00067223 */ /* 0x000fe20000010006 */
[----:B------:R-:W-:Y:S02]  /*7970*/  FSEL R8, R8, -INF , !P3 ;  /* 0xff80000008087808 */ /* 0x000fe40005800000 */
[----:B------:R-:W-:Y:S02]  /*7980*/  ISETP.GT.AND P3, PT, R157, R152, PT ;  /* 0x000000989d00720c */ /* 0x000fe40003f64270 */
[----:B------:R-:W-:Y:S02]  /*7990*/  I2FP.F32.S32 R10, R4 ;  /* 0x00000004000a7245 */ /* 0x000fe40000201400 */
[----:B------:R-:W-:Y:S01]  /*79a0*/  FSEL R118, R6, -INF , !P4 ;  /* 0xff80000006767808 */ /* 0x000fe20006000000 */
[----:B------:R-:W-:Y:S01]  /*79b0*/  FFMA.FTZ R6, R0, R9, R34 ;  /* 0x0000000900067223 */ /* 0x000fe20000010022 */
[----:B------:R-:W-:Y:S01]  /*79c0*/  FSEL R116, R116, -INF , !P6 ;  /* 0xff80000074747808 */ /* 0x000fe20007000000 */
[CC--:B------:R-:W-:Y:S01]  /*79d0*/  FFMA.FTZ R5, R0.reuse, R10.reuse, R5 ;  /* 0x0000000a00057223 */ /* 0x0c0fe20000010005 */
[----:B------:R-:W-:Y:S01]  /*79e0*/  FFMA.FTZ R7, R0, R10, R7 ;  /* 0x0000000a00077223 */ /* 0x000fe20000010007 */
        /* <DEDUP_REMOVED lines=9> */
[----:B------:R-:W-:Y:S02]  /*7a80*/  MOV R10, RZ ;  /* 0x000000ff000a7202 */ /* 0x000fe40000000f00 */
[----:B-1----:R-:W-:-:S04]  /*7a90*/  IABS R5, R7 ;  /* 0x0000000700057213 */ /* 0x002fc80000000000 */
[----:B------:R-:W1:Y:S08]  /*7aa0*/  I2F.RP R13, R5 ;  /* 0x00000005000d7306 */ /* 0x000e700000209400 */
[----:B-1----:R-:W1:Y:S02]  /*7ab0*/  MUFU.RCP R12, R13 ;  /* 0x0000000d000c7308 */ /* 0x002e640000001000 */
[----:B-1----:R-:W-:-:S06]  /*7ac0*/  VIADD R12, R12, 0xffffffe ;  /* 0x0ffffffe0c0c7836 */ /* 0x002fcc0000000000 */
[----:B------:R-:W1:Y:S02]  /*7ad0*/  F2I.FTZ.U32.TRUNC.NTZ R11, R12 ;  /* 0x0000000c000b7305 */ /* 0x000e64000021f000 */
[----:B-1----:R-:W-:-:S04]  /*7ae0*/  IMAD.MOV R4, RZ, RZ, -R11 ;  /* 0x000000ffff047224 */ /* 0x002fc800078e0a0b */
[----:B------:R-:W-:-:S04]  /*7af0*/  IMAD R9, R4, R5, RZ ;  /* 0x0000000504097224 */ /* 0x000fc800078e02ff */
[----:B------:R-:W-:-:S04]  /*7b00*/  IMAD.HI.U32 R4, R11, R9, R10 ;  /* 0x000000090b047227 */ /* 0x000fc800078e000a */
[----:B------:R-:W-:-:S05]  /*7b10*/  IMAD.SHL.U32 R10, R157, 0x40, RZ ;  /* 0x000000409d0a7824 */ /* 0x000fca00078e00ff */
[----:B------:R-:W-:Y:S02]  /*7b20*/  IABS R11, R10 ;  /* 0x0000000a000b7213 */ /* 0x000fe40000000000 */
[C---:B------:R-:W-:Y:S02]  /*7b30*/  IADD3 R14, R10.reuse, -0x40, RZ ;  /* 0xffffffc00a0e7810 */ /* 0x040fe40007ffe0ff */
[----:B------:R-:W-:Y:S01]  /*7b40*/  LOP3.LUT R10, R10, R7, RZ, 0x3c, !PT ;  /* 0x000000070a0a7212 */ /* 0x000fe200078e3cff */
[----:B------:R-:W-:Y:S01]  /*7b50*/  IMAD.HI.U32 R13, R4, R11, RZ ;  /* 0x0000000b040d7227 */ /* 0x000fe200078e00ff */
[----:B------:R-:W-:Y:S02]  /*7b60*/  IABS R9, R14 ;  /* 0x0000000e00097213 */ /* 0x000fe40000000000 */
[----:B------:R-:W-:Y:S01]  /*7b70*/  LOP3.LUT R14, R14, R7, RZ, 0x3c, !PT ;  /* 0x000000070e0e7212 */ /* 0x000fe200078e3cff */
[----:B------:R-:W-:-:S04]  /*7b80*/  IMAD.MOV R12, RZ, RZ, -R13 ;  /* 0x000000ffff0c7224 */ /* 0x000fc800078e0a0d */
[----:B------:R-:W-:Y:S02]  /*7b90*/  IMAD R12, R5, R12, R11 ;  /* 0x0000000c050c7224 */ /* 0x000fe400078e020b */
[----:B------:R-:W-:-:S03]  /*7ba0*/  IMAD.HI.U32 R11, R4, R9, RZ ;  /* 0x00000009040b7227 */ /* 0x000fc600078e00ff */
[----:B------:R-:W-:Y:S02]  /*7bb0*/  ISETP.GT.U32.AND P4, PT, R5, R12, PT ;  /* 0x0000000c0500720c */ /* 0x000fe40003f84070 */
[----:B------:R-:W-:-:S05]  /*7bc0*/  IADD3 R4, -R11, RZ, RZ ;  /* 0x000000ff0b047210 */ /* 0x000fca0007ffe1ff */
[----:B------:R-:W-:-:S05]  /*7bd0*/  IMAD R4, R5, R4, R9 ;  /* 0x0000000405047224 */ /* 0x000fca00078e0209 */
[----:B------:R-:W-:Y:S01]  /*7be0*/  ISETP.GT.U32.AND P5, PT, R5, R4, PT ;  /* 0x000000040500720c */ /* 0x000fe20003fa4070 */
[----:B------:R-:W-:Y:S02]  /*7bf0*/  @!P4 IMAD.IADD R12, R12, 0x1, -R5 ;  /* 0x000000010c0cc824 */ /* 0x000fe400078e0a05 */
[----:B------:R-:W-:-:S03]  /*7c00*/  @!P4 VIADD R13, R13, 0x1 ;  /* 0x000000010d0dc836 */ /* 0x000fc60000000000 */
[----:B------:R-:W-:Y:S02]  /*7c10*/  ISETP.GE.U32.AND P6, PT, R12, R5, PT ;  /* 0x000000050c00720c */ /* 0x000fe40003fc6070 */
[----:B------:R-:W-:-:S05]  /*7c20*/  LOP3.LUT R12, RZ, R7, RZ, 0x33, !PT ;  /* 0x00000007ff0c7212 */ /* 0x000fca00078e33ff */
[-C--:B------:R-:W-:Y:S01]  /*7c30*/  @!P5 IADD3 R4, R4, -R5.reuse, RZ ;  /* 0x800000050404d210 */ /* 0x080fe20007ffe0ff */
[----:B------:R-:W-:Y:S01]  /*7c40*/  @!P5 VIADD R11, R11, 0x1 ;  /* 0x000000010b0bd836 */ /* 0x000fe20000000000 */
[----:B------:R-:W-:Y:S02]  /*7c50*/  ISETP.GE.AND P5, PT, R14, RZ, PT ;  /* 0x000000ff0e00720c */ /* 0x000fe40003fa6270 */
[----:B------:R-:W-:Y:S02]  /*7c60*/  ISETP.GE.U32.AND P4, PT, R4, R5, PT ;  /* 0x000000050400720c */ /* 0x000fe40003f86070 */
[----:B------:R-:W-:Y:S02]  /*7c70*/  @P6 IADD3 R13, R13, 0x1, RZ ;  /* 0x000000010d0d6810 */ /* 0x000fe40007ffe0ff */
[----:B------:R-:W-:-:S09]  /*7c80*/  ISETP.GE.AND P6, PT, R10, RZ, PT ;  /* 0x000000ff0a00720c */ /* 0x000fd20003fc6270 */
[----:B------:R-:W-:Y:S02]  /*7c90*/  @P4 IADD3 R11, R11, 0x1, RZ ;  /* 0x000000010b0b4810 */ /* 0x000fe40007ffe0ff */
[----:B------:R-:W-:Y:S02]  /*7ca0*/  ISETP.NE.AND P4, PT, R7, RZ, PT ;  /* 0x000000ff0700720c */ /* 0x000fe40003f85270 */
[----:B------:R-:W-:Y:S01]  /*7cb0*/  @!P6 IMAD.MOV R13, RZ, RZ, -R13 ;  /* 0x000000ffff0de224 */ /* 0x000fe200078e0a0d */
[----:B------:R-:W-:-:S04]  /*7cc0*/  @!P5 IADD3 R11, -R11, RZ, RZ ;  /* 0x000000ff0b0bd210 */ /* 0x000fc80007ffe1ff */
[C---:B------:R-:W-:Y:S02]  /*7cd0*/  SEL R5, R12.reuse, R13, !P4 ;  /* 0x0000000d0c057207 */ /* 0x040fe40006000000 */
[----:B------:R-:W-:-:S03]  /*7ce0*/  SEL R12, R12, R11, !P4 ;  /* 0x0000000b0c0c7207 */ /* 0x000fc60006000000 */
[----:B------:R-:W-:-:S04]  /*7cf0*/  IMAD.WIDE R14, R5, 0x4, R162 ;  /* 0x00000004050e7825 */ /* 0x000fc800078e02a2 */
[----:B------:R-:W-:Y:S01]  /*7d00*/  IMAD.WIDE R16, R12, 0x4, R162 ;  /* 0x000000040c107825 */ /* 0x000fe200078e02a2 */
[----:B------:R1:W2:Y:S04]  /*7d10*/  LDG.E R10, desc[UR10][R14.64] ;  /* 0x0000000a0e0a7981 */ /* 0x0002a8000c1e1900 */
[----:B------:R-:W2:Y:S01]  /*7d20*/  LDG.E R9, desc[UR10][R16.64] ;  /* 0x0000000a10097981 */ /* 0x000ea2000c1e1900 */
[----:B------:R-:W-:Y:S02]  /*7d30*/  IMAD.IADD R12, R5, 0x1, -R12 ;  /* 0x00000001050c7824 */ /* 0x000fe400078e0a0c */
[----:B------:R-:W3:Y:S02]  /*7d40*/  LDC.64 R4, c[0x0][0x230] ;  /* 0x00008c00ff047b82 */ /* 0x000ee40000000a00 */
[----:B------:R-:W-:-:S05]  /*7d50*/  IMAD R11, R12, R7, -0x40 ;  /* 0xffffffc00c0b7424 */ /* 0x000fca00078e0207 */
[----:B------:R-:W-:Y:S01]  /*7d60*/  SHF.R.S32.HI R7, RZ, 0x1f, R11 ;  /* 0x0000001fff077819 */ /* 0x000fe2000001140b */
[----:B-1----:R-:W-:Y:S01]  /*7d70*/  IMAD.WIDE.U32 R14, R11, R112, RZ ;  /* 0x000000700b0e7225 */ /* 0x002fe200078e00ff */
[----:B--2---:R-:W-:-:S03]  /*7d80*/  IADD3 R9, -R10, R9, RZ ;  /* 0x000000090a097210 */ /* 0x004fc60007ffe1ff */
[----:B------:R-:W-:Y:S01]  /*7d90*/  IMAD R10, R7, R112, RZ ;  /* 0x00000070070a7224 */ /* 0x000fe200078e02ff */
[----:B------:R-:W-:-:S03]  /*7da0*/  SHF.R.S32.HI R7, RZ, 0x1f, R9 ;  /* 0x0000001fff077819 */ /* 0x000fc60000011409 */
[----:B------:R-:W-:Y:S02]  /*7db0*/  IMAD R10, R11, R113, R10 ;  /* 0x000000710b0a7224 */ /* 0x000fe400078e020a */
[-C--:B---3--:R-:W-:Y:S02]  /*7dc0*/  IMAD R12, R7, R4.reuse, RZ ;  /* 0x00000004070c7224 */ /* 0x088fe400078e02ff */
[----:B------:R-:W-:Y:S02]  /*7dd0*/  IMAD.IADD R15, R15, 0x1, R10 ;  /* 0x000000010f0f7824 */ /* 0x000fe400078e020a */
[C---:B------:R-:W-:Y:S02]  /*7de0*/  IMAD R5, R9.reuse, R5, R12 ;  /* 0x0000000509057224 */ /* 0x040fe400078e020c */
[----:B------:R-:W-:-:S04]  /*7df0*/  IMAD.WIDE.U32 R14, R9, R4, R14 ;  /* 0x00000004090e7225 */ /* 0x000fc800078e000e */
[----:B------:R-:W-:Y:S01]  /*7e00*/  IMAD.MOV.U32 R7, RZ, RZ, R14 ;  /* 0x000000ffff077224 */ /* 0x000fe200078e000e */
[----:B------:R-:W-:Y:S01]  /*7e10*/  IADD3 R10, R15, R5, RZ ;  /* 0x000000050f0a7210 */ /* 0x000fe20007ffe0ff */
[----:B------:R-:W-:Y:S06]  /*7e20*/  BRA `(.L_x_7563) ;  /* 0x0000000000087947 */ /* 0x000fec0003800000 */
.L_x_7562:
[----:B------:R-:W-:-:S04]  /*7e30*/  LEA R7, -R112, RZ, 0x6 ;  /* 0x000000ff70077211 */ /* 0x000fc800078e31ff */
[----:B------:R-:W-:-:S07]  /*7e40*/  SHF.R.S32.HI R10, RZ, 0x1f, R7 ;  /* 0x0000001fff0a7819 */ /* 0x000fce0000011407 */
.L_x_7563:
[----:B------:R-:W-:Y:S01]  /*7e50*/  @!P1 IADD3 R5, P4, R121, R7, RZ ;  /* 0x0000000779059210 */ /* 0x000fe20007f9e0ff */
[----:B------:R1:W-:Y:S01]  /*7e60*/  @P2 STS.128 [R158+0x4000], RZ ;  /* 0x004000ff9e002388 */ /* 0x0003e20000000c00 */
[----:B------:R-:W-:Y:S01]  /*7e70*/  @!P2 LEA R14, P5, R7, R172, 0x1 ;  /* 0x000000ac070ea211 */ /* 0x000fe200078a08ff */
[----:B------:R-:W-:Y:S02]  /*7e80*/  BSSY B0, `(.L_x_7564) ;  /* 0x0000045000007945 */ /* 0x000fe40003800000 */
[--C-:B------:R-:W-:Y:S01]  /*7e90*/  @!P1 IMAD.X R4, R120, 0x1, R10.reuse, P4 ;  /* 0x0000000178049824 */ /* 0x100fe200020e060a */
[----:B------:R-:W-:Y:S02]  /*7ea0*/  @!P1 LEA R12, P4, R5, UR8, 0x1 ;  /* 0x00000008050c9c11 */ /* 0x000fe4000f8808ff */
[----:B------:R-:W-:Y:S02]  /*7eb0*/  @!P2 LEA.HI.X R15, R7, R171, R10, 0x1, P5 ;  /* 0x000000ab070fa211 */ /* 0x000fe400028f0c0a */
[----:B------:R-:W-:-:S02]  /*7ec0*/  @!P1 LEA.HI.X R13, R5, UR9, R4, 0x1, P4 ;  /* 0x00000009050d9c11 */ /* 0x000fc4000a0f0c04 */
[-C--:B------:R-:W-:Y:S01]  /*7ed0*/  @!P2 IADD3 R5, P4, R154, R7.reuse, RZ ;  /* 0x000000079a05a210 */ /* 0x080fe20007f9e0ff */
[----:B------:R-:W-:Y:S01]  /*7ee0*/  @!PT LDS RZ, [RZ] ;  /* 0x00000000fffff984 */ /* 0x000fe20000000800 */
[----:B------:R-:W-:Y:S01]  /*7ef0*/  @!PT LDS RZ, [RZ] ;  /* 0x00000000fffff984 */ /* 0x000fe20000000800 */
[----:B------:R-:W-:Y:S01]  /*7f00*/  @!PT LDS RZ, [RZ] ;  /* 0x00000000fffff984 */ /* 0x000fe20000000800 */
[----:B------:R-:W-:Y:S03]  /*7f10*/  @!P2 LDGSTS.E.BYPASS.LTC128B.128 [R158+0x4000], desc[UR10][R14.64] ;  /* 0x040000000e9eafae */ /* 0x000fe6000b901d4a */
[----:B------:R-:W-:Y:S01]  /*7f20*/  @!P2 LEA R18, P6, R5, R172, 0x1 ;  /* 0x000000ac0512a211 */ /* 0x000fe200078c08ff */
[----:B------:R-:W-:Y:S01]  /*7f30*/  @!P2 IMAD.X R4, R153, 0x1, R10, P4 ;  /* 0x000000019904a824 */ /* 0x000fe200020e060a */
[----:B------:R-:W-:Y:S01]  /*7f40*/  @!P1 IADD3 R9, P5, P4, R121, R7, R154 ;  /* 0x0000000779099210 */ /* 0x000fe20007cbe09a */
[----:B------:R1:W-:Y:S03]  /*7f50*/  @P1 STS.128 [R158+0x6000], RZ ;  /* 0x006000ff9e001388 */ /* 0x0003e60000000c00 */
[----:B------:R-:W-:Y:S01]  /*7f60*/  @!P2 LEA.HI.X R19, R5, R171, R4, 0x1, P6 ;  /* 0x000000ab0513a211 */ /* 0x000fe200030f0c04 */
[----:B------:R-:W-:Y:S01]  /*7f70*/  @!PT LDS RZ, [RZ] ;  /* 0x00000000fffff984 */ /* 0x000fe20000000800 */
[----:B------:R-:W-:Y:S01]  /*7f80*/  @!PT LDS RZ, [RZ] ;  /* 0x00000000fffff984 */ /* 0x000fe20000000800 */
[----:B------:R-:W-:Y:S01]  /*7f90*/  @!PT LDS RZ, [RZ] ;  /* 0x00000000fffff984 */ /* 0x000fe20000000800 */
[----:B------:R2:W-:Y:S01]  /*7fa0*/  @!P1 LDGSTS.E.BYPASS.LTC128B.128 [R158+0x6000], desc[UR10][R12.64+0x80] ;  /* 0x060000800c9e9fae */ /* 0x0005e2000b901d4a */
[----:B------:R-:W-:-:S02]  /*7fb0*/  @!P1 IADD3.X R4, R120, R10, R153, P5, P4 ;  /* 0x0000000a78049210 */ /* 0x000fc40002fe8499 */
[C---:B------:R-:W-:Y:S01]  /*7fc0*/  @!P1 LEA R20, P4, R9.reuse, UR8, 0x1 ;  /* 0x0000000809149c11 */ /* 0x040fe2000f8808ff */
[----:B------:R1:W-:Y:S03]  /*7fd0*/  @P2 STS.128 [R158+0x4800], RZ ;  /* 0x004800ff9e002388 */ /* 0x0003e60000000c00 */
[----:B------:R-:W-:Y:S01]  /*7fe0*/  @!P1 LEA.HI.X R21, R9, UR9, R4, 0x1, P4 ;  /* 0x0000000909159c11 */ /* 0x000fe2000a0f0c04 */
[----:B------:R-:W-:Y:S01]  /*7ff0*/  @!PT LDS RZ, [RZ] ;  /* 0x00000000fffff984 */ /* 0x000fe20000000800 */
[----:B------:R-:W-:Y:S01]  /*8000*/  @!PT LDS RZ, [RZ] ;  /* 0x00000000fffff984 */ /* 0x000fe20000000800 */
[----:B------:R-:W-:Y:S01]  /*8010*/  @!PT LDS RZ, [RZ] ;  /* 0x00000000fffff984 */ /* 0x000fe20000000800 */
[----:B------:R3:W-:Y:S01]  /*8020*/  @!P2 LDGSTS.E.BYPASS.LTC128B.128 [R158+0x4800], desc[UR10][R18.64] ;  /* 0x04800000129eafae */ /* 0x0007e2000b901d4a */
[----:B------:R-:W-:-:S03]  /*8030*/  IADD3 R5, P5, P4, R154, R7, R154 ;  /* 0x000000079a057210 */ /* 0x000fc60007cbe09a */
[----:B------:R1:W-:Y:S01]  /*8040*/  @P1 STS.128 [R158+0x6800], RZ ;  /* 0x006800ff9e001388 */ /* 0x0003e20000000c00 */
[----:B------:R-:W-:Y:S02]  /*8050*/  IADD3.X R4, R153, R10, R153, P5, P4 ;  /* 0x0000000a99047210 */ /* 0x000fe40002fe8499 */
        /* <DEDUP_REMOVED lines=10> */
[----:B------:R1:W-:Y:S01]  /*8100*/  @!P2 LDGSTS.E.BYPASS.LTC128B.128 [R158+0x5000], desc[UR10][R16.64] ;  /* 0x05000000109eafae */ /* 0x0003e2000b901d4a */
[----:B--2---:R-:W-:-:S03]  /*8110*/  @!P1 IADD3 R12, P4, R121, R5, RZ ;  /* 0x00000005790c9210 */ /* 0x004fc60007f9e0ff */
[----:B------:R1:W-:Y:S02]  /*8120*/  @P1 STS.128 [R158+0x7000], RZ ;  /* 0x007000ff9e001388 */ /* 0x0003e40000000c00 */
[----:B------:R-:W-:Y:S01]  /*8130*/  @!P1 IMAD.X R9, R120, 0x1, R4, P4 ;  /* 0x0000000178099824 */ /* 0x000fe200020e0604 */
[----:B------:R-:W-:-:S04]  /*8140*/  @!P1 LEA R14, P4, R12, UR8, 0x1 ;  /* 0x000000080c0e9c11 */ /* 0x000fc8000f8808ff */
[----:B------:R-:W-:Y:S02]  /*8150*/  @!P1 LEA.HI.X R15, R12, UR9, R9, 0x1, P4 ;  /* 0x000000090c0f9c11 */ /* 0x000fe4000a0f0c09 */
[----:B------:R-:W-:-:S03]  /*8160*/  IADD3 R12, P4, R154, R5, RZ ;  /* 0x000000059a0c7210 */ /* 0x000fc60007f9e0ff */
[----:B------:R-:W-:Y:S01]  /*8170*/  @!PT LDS RZ, [RZ] ;  /* 0x00000000fffff984 */ /* 0x000fe20000000800 */
[----:B------:R-:W-:Y:S01]  /*8180*/  @!PT LDS RZ, [RZ] ;  /* 0x00000000fffff984 */ /* 0x000fe20000000800 */
[----:B------:R-:W-:Y:S01]  /*8190*/  @!PT LDS RZ, [RZ] ;  /* 0x00000000fffff984 */ /* 0x000fe20000000800 */
[----:B------:R1:W-:Y:S02]  /*81a0*/  @!P1 LDGSTS.E.BYPASS.LTC128B.128 [R158+0x7000], desc[UR10][R14.64+0x80] ;  /* 0x070000800e9e9fae */ /* 0x0003e4000b901d4a */
[----:B------:R-:W-:Y:S01]  /*81b0*/  IMAD.X R5, R153, 0x1, R4, P4 ;  /* 0x0000000199057824 */ /* 0x000fe200020e0604 */
        /* <DEDUP_REMOVED lines=17> */
.L_x_7565:
[----:B------:R-:W-:Y:S05]  /*82d0*/  BSYNC B0 ;  /* 0x0000000000007941 */ /* 0x000fea0003800000 */
.L_x_7564:
[----:B------:R-:W0:Y:S01]  /*82e0*/  LDGDEPBAR ;  /* 0x00000000000079af */ /* 0x000e220000000000 */
[----:B------:R-:W-:-:S04]  /*82f0*/  LEA R172, P1, R7, R172, 0x1 ;  /* 0x000000ac07ac7211 */ /* 0x000fc800078208ff */
[----:B------:R-:W-:-:S09]  /*8300*/  LEA.HI.X R171, R7, R171, R10, 0x1, P1 ;  /* 0x000000ab07ab7211 */ /* 0x000fd200008f0c0a */
.L_x_7561:
[----:B------:R-:W-:Y:S01]  /*8310*/  FMNMX.FTZ R7, R3, R8, !PT ;  /* 0x0000000803077209 */ /* 0x000fe20007810000 */
[----:B------:R-:W-:Y:S01]  /*8320*/  LDSM.16.MT88.4 R32, [R140+0x8000] ;  /* 0x008000008c20783b */ /* 0x000fe20000004200 */
[----:B--2---:R-:W-:Y:S02]  /*8330*/  FMNMX.FTZ R5, R2, R6, !PT ;  /* 0x0000000602057209 */ /* 0x004fe40007810000 */
[----:B------:R-:W-:Y:S01]  /*8340*/  FMNMX.FTZ R7, R110, R7, !PT ;  /* 0x000000076e077209 */ /* 0x000fe20007810000 */
[----:B-1----:R-:W-:Y:S01]  /*8350*/  LDSM.16.MT88.4 R16, [R142+0x8000] ;  /* 0x008000008e10783b */ /* 0x002fe20000004200 */
        /* <DEDUP_REMOVED lines=21> */
[----:B------:R-:W-:-:S04]  /*84b0*/  FMNMX.FTZ R4, R105, R4, !PT ;  /* 0x0000000469047209 */ /* 0x000fc80007810000 */
[----:B------:R-:W-:Y:S02]  /*84c0*/  FMNMX.FTZ R7, R117, R4, !PT ;  /* 0x0000000475077209 */ /* 0x000fe40007810000 */
[----:B------:R-:W-:Y:S02]  /*84d0*/  FMNMX.FTZ R4, R104, R5, !PT ;  /* 0x0000000568047209 */ /* 0x000fe40007810000 */
        /* <DEDUP_REMOVED lines=16> */
[----:B--2---:R-:W-:Y:S01]  /*85e0*/  FMNMX.FTZ R110, R5, R4, !PT ;  /* 0x00000004056e7209 */ /* 0x004fe20007810000 */
[--C-:B------:R-:W-:Y:S01]  /*85f0*/  FFMA.FTZ R109, R108, UR12, -R125.reuse ;  /* 0x0000000c6c6d7c23 */ /* 0x100fe2000801087d */
[----:B------:R-:W-:Y:S01]  /*8600*/  FSEL R4, R111, RZ, P2 ;  /* 0x000000ff6f047208 */ /* 0x000fe20001000000 */
[--C-:B------:R-:W-:Y:S01]  /*8610*/  FFMA.FTZ R120, R8, UR12, -R125.reuse ;  /* 0x0000000c08787c23 */ /* 0x100fe2000801087d */
[C---:B------:R-:W-:Y:S01]  /*8620*/  FSETP.NEU.FTZ.AND P1, PT, R110.reuse, -INF , PT ;  /* 0xff8000006e00780b */ /* 0x040fe20003f3d000 */
[----:B------:R-:W-:Y:S01]  /*8630*/  FMUL.FTZ R121, R110, UR12 ;  /* 0x0000000c6e797c20 */ /* 0x000fe20008410000 */
[----:B------:R-:W-:Y:S01]  /*8640*/  FFMA.FTZ R108, R26, UR12, -R125 ;  /* 0x0000000c1a6c7c23 */ /* 0x000fe2000801087d */
[----:B------:R-:W-:Y:S01]  /*8650*/  FADD.FTZ R4, R3, -R4 ;  /* 0x8000000403047221 */ /* 0x000fe20000010000 */
[----:B------:R-:W-:Y:S01]  /*8660*/  FSEL R3, R110, RZ, P1 ;  /* 0x000000ff6e037208 */ /* 0x000fe20000800000 */
[----:B------:R-:W-:Y:S01]  /*8670*/  MUFU.EX2 R120, R120 ;  /* 0x0000007800787308 */ /* 0x000fe20000000800 */
[----:B------:R-:W-:Y:S01]  /*8680*/  FSEL R121, R121, RZ, P1 ;  /* 0x000000ff79797208 */ /* 0x000fe20000800000 */
[----:B------:R-:W-:Y:S01]  /*8690*/  FMUL.FTZ R123, R4, UR12 ;  /* 0x0000000c047b7c20 */ /* 0x000fe20008410000 */
[----:B------:R-:W-:Y:S01]  /*86a0*/  LDSM.16.MT88.4 R8, [R144+0x8000] ;  /* 0x008000009008783b */ /* 0x000fe20000004200 */
[----:B------:R-:W-:Y:S01]  /*86b0*/  FADD.FTZ R3, R2, -R3 ;  /* 0x8000000302037221 */ /* 0x000fe20000010000 */
[----:B------:R-:W-:Y:S01]  /*86c0*/  FFMA.FTZ R168, R128, UR12, -R125 ;  /* 0x0000000c80a87c23 */ /* 0x000fe2000801087d */
[--C-:B------:R-:W-:Y:S01]  /*86d0*/  FFMA.FTZ R119, R6, UR12, -R121.reuse ;  /* 0x0000000c06777c23 */ /* 0x100fe20008010879 */
[--C-:B------:R-:W-:Y:S01]  /*86e0*/  FFMA.FTZ R115, R30, UR12, -R121.reuse ;  /* 0x0000000c1e737c23 */ /* 0x100fe20008010879 */
[----:B------:R-:W-:Y:S01]  /*86f0*/  FMUL.FTZ R122, R3, UR12 ;  /* 0x0000000c037a7c20 */ /* 0x000fe20008410000 */
[--C-:B------:R-:W-:Y:S01]  /*8700*/  FFMA.FTZ R3, R28, UR12, -R121.reuse ;  /* 0x0000000c1c037c23 */ /* 0x100fe20008010879 */
[--C-:B------:R-:W-:Y:S01]  /*8710*/  FFMA.FTZ R2, R24, UR12, -R121.reuse ;  /* 0x0000000c18027c23 */ /* 0x100fe20008010879 */
[----:B------:R-:W1:Y:S01]  /*8720*/  MUFU.EX2 R123, R123 ;  /* 0x0000007b007b7308 */ /* 0x000e620000000800 */
[----:B------:R-:W2:Y:S01]  /*8730*/  LDSM.16.MT88.4 R24, [R141+0x8000] ;  /* 0x008000008d18783b */ /* 0x000ea20000004200 */
[----:B------:R-:W-:Y:S01]  /*8740*/  FFMA.FTZ R131, R130, UR12, -R121 ;  /* 0x0000000c82837c23 */ /* 0x000fe20008010879 */
[--C-:B------:R-:W-:Y:S01]  /*8750*/  FFMA.FTZ R167, R194, UR12, -R125.reuse ;  /* 0x0000000cc2a77c23 */ /* 0x100fe2000801087d */
[--C-:B------:R-:W-:Y:S01]  /*8760*/  FFMA.FTZ R129, R192, UR12, -R125.reuse ;  /* 0x0000000cc0817c23 */ /* 0x100fe2000801087d */
[----:B------:R-:W-:Y:S01]  /*8770*/  FFMA.FTZ R128, R196, UR12, -R125 ;  /* 0x0000000cc4807c23 */ /* 0x000fe2000801087d */
[--C-:B------:R-:W-:Y:S01]  /*8780*/  FFMA.FTZ R130, R190, UR12, -R121.reuse ;  /* 0x0000000cbe827c23 */ /* 0x100fe20008010879 */
[--C-:B------:R-:W-:Y:S01]  /*8790*/  FFMA.FTZ R127, R188, UR12, -R121.reuse ;  /* 0x0000000cbc7f7c23 */ /* 0x100fe20008010879 */
[----:B------:R-:W3:Y:S01]  /*87a0*/  MUFU.EX2 R122, R122 ;  /* 0x0000007a007a7308 */ /* 0x000ee20000000800 */
[----:B------:R-:W-:Y:S01]  /*87b0*/  FFMA.FTZ R126, R126, UR12, -R121 ;  /* 0x0000000c7e7e7c23 */ /* 0x000fe20008010879 */
[--C-:B------:R-:W-:Y:S01]  /*87c0*/  FFMA.FTZ R175, R170, UR12, -R125.reuse ;  /* 0x0000000caaaf7c23 */ /* 0x100fe2000801087d */
[--C-:B------:R-:W-:Y:S01]  /*87d0*/  FFMA.FTZ R184, R184, UR12, -R125.reuse ;  /* 0x0000000cb8b87c23 */ /* 0x100fe2000801087d */
[--C-:B------:R-:W-:Y:S01]  /*87e0*/  FFMA.FTZ R169, R182, UR12, -R125.reuse ;  /* 0x0000000cb6a97c23 */ /* 0x100fe2000801087d */
[----:B------:R-:W-:Y:S01]  /*87f0*/  FFMA.FTZ R170, R186, UR12, -R125 ;  /* 0x0000000cbaaa7c23 */ /* 0x000fe2000801087d */
[--C-:B------:R-:W-:Y:S01]  /*8800*/  FFMA.FTZ R181, R102, UR12, -R121.reuse ;  /* 0x0000000c66b57c23 */ /* 0x100fe20008010879 */
[--C-:B------:R-:W-:Y:S01]  /*8810*/  FFMA.FTZ R180, R180, UR12, -R121.reuse ;  /* 0x0000000cb4b47c23 */ /* 0x100fe20008010879 */
[----:B------:R-:W4:Y:S01]  /*8820*/  MUFU.EX2 R113, R113 ;  /* 0x0000007100717308 */ /* 0x000f220000000800 */
[-C--:B-1----:R-:W-:Y:S01]  /*8830*/  FMUL.FTZ R4, R96, R123.reuse ;  /* 0x0000007b60047220 */ /* 0x082fe20000410000 */
[-C--:B------:R-:W-:Y:S01]  /*8840*/  FMUL.FTZ R5, R97, R123.reuse ;  /* 0x0000007b61057220 */ /* 0x080fe20000410000 */
[-C--:B------:R-:W-:Y:S01]  /*8850*/  FMUL.FTZ R28, R52, R123.reuse ;  /* 0x0000007b341c7220 */ /* 0x080fe20000410000 */
[-C--:B------:R-:W-:Y:S01]  /*8860*/  FMUL.FTZ R29, R53, R123.reuse ;  /* 0x0000007b351d7220 */ /* 0x080fe20000410000 */
[-C--:B------:R-:W-:Y:S01]  /*8870*/  FMUL.FTZ R56, R56, R123.reuse ;  /* 0x0000007b38387220 */ /* 0x080fe20000410000 */
[-C--:B------:R-:W-:Y:S01]  /*8880*/  FMUL.FTZ R57, R57, R123.reuse ;  /* 0x0000007b39397220 */ /* 0x080fe20000410000 */
[-C--:B------:R-:W-:Y:S01]  /*8890*/  FMUL.FTZ R20, R44, R123.reuse ;  /* 0x0000007b2c147220 */ /* 0x080fe20000410000 */
[----:B------:R-:W-:Y:S01]  /*88a0*/  MUFU.EX2 R109, R109 ;  /* 0x0000006d006d7308 */ /* 0x000fe20000000800 */
[-C--:B---3--:R-:W-:Y:S01]  /*88b0*/  FMUL.FTZ R6, R98, R122.reuse ;  /* 0x0000007a62067220 */ /* 0x088fe20000410000 */
[-C--:B------:R-:W-:Y:S01]  /*88c0*/  FMUL.FTZ R7, R99, R122.reuse ;  /* 0x0000007a63077220 */ /* 0x080fe20000410000 */
[-C--:B------:R-:W-:Y:S01]  /*88d0*/  FMUL.FTZ R30, R54, R122.reuse ;  /* 0x0000007a361e7220 */ /* 0x080fe20000410000 */
[-C--:B------:R-:W-:Y:S01]  /*88e0*/  FMUL.FTZ R31, R55, R122.reuse ;  /* 0x0000007a371f7220 */ /* 0x080fe20000410000 */
[-C--:B------:R-:W-:Y:S01]  /*88f0*/  FMUL.FTZ R58, R58, R122.reuse ;  /* 0x0000007a3a3a7220 */ /* 0x080fe20000410000 */
[----:B------:R-:W-:Y:S01]  /*8900*/  FMUL.FTZ R59, R59, R122 ;  /* 0x0000007a3b3b7220 */ /* 0x000fe20000410000 */
[-C--:B------:R-:W-:Y:S01]  /*8910*/  FMUL.FTZ R21, R45, R123.reuse ;  /* 0x0000007b2d157220 */ /* 0x080fe20000410000 */
        /* <DEDUP_REMOVED lines=16> */
[----:B------:R-:W3:Y:S01]  /*8a20*/  MUFU.EX2 R115, R115 ;  /* 0x0000007300737308 */ /* 0x000ee20000000800 */
[----:B-1----:R-:W-:Y:S01]  /*8a30*/  F2FP.F16.F32.PACK_AB R98, R108, R109 ;  /* 0x0000006d6c62723e */ /* 0x002fe200000000ff */
[-C--:B------:R-:W-:Y:S01]  /*8a40*/  FMUL.FTZ R83, R83, R122.reuse ;  /* 0x0000007a53537220 */ /* 0x080fe20000410000 */
[----:B------:R-:W-:Y:S01]  /*8a50*/  LDSM.16.MT88.4 R76, [R144+0x8800] ;  /* 0x00880000904c783b */ /* 0x000fe20000004200 */
        /* <DEDUP_REMOVED lines=12> */
[----:B------:R-:W1:Y:S01]  /*8b20*/  MUFU.EX2 R2, R2 ;  /* 0x0000000200027308 */ /* 0x000e620000000800 */
[----:B---3--:R-:W-:Y:S01]  /*8b30*/  F2FP.F16.F32.PACK_AB R97, R115, R119 ;  /* 0x000000777361723e */ /* 0x008fe200000000ff */
        /* <DEDUP_REMOVED lines=11> */
[----:B------:R-:W-:Y:S01]  /*8bf0*/  FMUL.FTZ R37, R61, R123 ;  /* 0x0000007b3d257220 */ /* 0x000fe20000410000 */
[-C--:B------:R-:W-:Y:S01]  /*8c00*/  FMUL.FTZ R38, R62, R122.reuse ;  /* 0x0000007a3e267220 */ /* 0x080fe20000410000 */
[-C--:B------:R-:W-:Y:S01]  /*8c10*/  FMUL.FTZ R39, R63, R122.reuse ;  /* 0x0000007a3f277220 */ /* 0x080fe20000410000 */
[----:B------:R-:W3:Y:S01]  /*8c20*/  MUFU.EX2 R167, R167 ;  /* 0x000000a700a77308 */ /* 0x000ee20000000800 */
[----:B-1----:R-:W-:Y:S01]  /*8c30*/  F2FP.F16.F32.PACK_AB R99, R2, R3 ;  /* 0x000000030263723e */ /* 0x002fe200000000ff */
        /* <DEDUP_REMOVED lines=11> */
[----:B------:R-:W-:Y:S01]  /*8cf0*/  FMUL.FTZ R85, R85, R123 ;  /* 0x0000007b55557220 */ /* 0x000fe20000410000 */
[C---:B------:R-:W-:Y:S01]  /*8d00*/  HMMA.16816.F32 R32, R96.reuse, R34, R56 ;  /* 0x000000226020723c */ /* 0x040fe20000001838 */
[----:B------:R-:W1:Y:S01]  /*8d10*/  LDSM.16.MT88.4 R56, [R141+0xa000] ;  /* 0x00a000008d38783b */ /* 0x000e620000004200 */
[----:B------:R-:W-:Y:S01]  /*8d20*/  FMUL.FTZ R86, R86, R122 ;  /* 0x0000007a56567220 */ /* 0x000fe20000410000 */
[----:B------:R-:W4:Y:S01]  /*8d30*/  MUFU.EX2 R128, R128 ;  /* 0x0000008000807308 */ /* 0x000f220000000800 */
[----:B---3--:R-:W-:Y:S01]  /*8d40*/  F2FP.F16.F32.PACK_AB R68, R167, R168 ;  /* 0x000000a8a744723e */ /* 0x008fe200000000ff */
[-C--:B------:R-:W-:Y:S01]  /*8d50*/  FMUL.FTZ R87, R87, R122.reuse ;  /* 0x0000007a57577220 */ /* 0x080fe20000410000 */
[C---:B--2---:R-:W-:Y:S01]  /*8d60*/  HMMA.16816.F32 R20, R96.reuse, R24, R20 ;  /* 0x000000186014723c */ /* 0x044fe20000001814 */
[--C-:B------:R-:W-:Y:S01]  /*8d70*/  FFMA.FTZ R178, R178, UR12, -R121.reuse ;  /* 0x0000000cb2b27c23 */ /* 0x100fe20008010879 */
[----:B------:R-:W-:Y:S01]  /*8d80*/  FFMA.FTZ R179, R100, UR12, -R121 ;  /* 0x0000000c64b37c23 */ /* 0x000fe20008010879 */
[--C-:B------:R-:W-:Y:S01]  /*8d90*/  FFMA.FTZ R182, R105, UR12, -R125.reuse ;  /* 0x0000000c69b67c23 */ /* 0x100fe2000801087d */
[----:B------:R-:W-:Y:S01]  /*8da0*/  LDSM.16.MT88.4 R100, [R140+0xb000] ;  /* 0x00b000008c64783b */ /* 0x000fe20000004200 */
[----:B------:R-:W-:Y:S01]  /*8db0*/  MUFU.EX2 R131, R131 ;  /* 0x0000008300837308 */ /* 0x000fe20000000800 */
[C---:B------:R-:W-:Y:S01]  /*8dc0*/  HMMA.16816.F32 R24, R96.reuse, R26, R48 ;  /* 0x0000001a6018723c */ /* 0x040fe20000001830 */
[--C-:B------:R-:W-:Y:S01]  /*8dd0*/  FFMA.FTZ R117, R117, UR12, -R125.reuse ;  /* 0x0000000c75757c23 */ /* 0x100fe2000801087d */
[----:B------:R-:W2:Y:S01]  /*8de0*/  LDSM.16.MT88.4 R48, [R142+0xa000] ;  /* 0x00a000008e30783b */ /* 0x000ea20000004200 */
[--C-:B------:R-:W-:Y:S01]  /*8df0*/  FFMA.FTZ R116, R116, UR12, -R125.reuse ;  /* 0x0000000c74747c23 */ /* 0x100fe2000801087d */
[----:B------:R-:W-:Y:S01]  /*8e00*/  FFMA.FTZ R125, R124, UR12, -R125 ;  /* 0x0000000c7c7d7c23 */ /* 0x000fe2000801087d */
[--C-:B------:R-:W-:Y:S01]  /*8e10*/  FFMA.FTZ R124, R104, UR12, -R121.reuse ;  /* 0x0000000c687c7c23 */ /* 0x100fe20008010879 */
[C---:B------:R-:W-:Y:S01]  /*8e20*/  HMMA.16816.F32 R12, R96.reuse, R16, R12 ;  /* 0x00000010600c723c */ /* 0x040fe2000000180c */
[----:B------:R-:W3:Y:S01]  /*8e30*/  MUFU.EX2 R130, R130 ;  /* 0x0000008200827308 */ /* 0x000ee20000000800 */
[----:B----4-:R-:W-:Y:S01]  /*8e40*/  F2FP.F16.F32.PACK_AB R70, R128, R129 ;  /* 0x000000818046723e */ /* 0x010fe200000000ff */
[--C-:B------:R-:W-:Y:S01]  /*8e50*/  FFMA.FTZ R183, R107, UR12, -R121.reuse ;  /* 0x0000000c6bb77c23 */ /* 0x100fe20008010879 */
[--C-:B------:R-:W-:Y:S01]  /*8e60*/  FFMA.FTZ R118, R118, UR12, -R121.reuse ;  /* 0x0000000c76767c23 */ /* 0x100fe20008010879 */
[----:B------:R-:W-:Y:S01]  /*8e70*/  FFMA.FTZ R121, R106, UR12, -R121 ;  /* 0x0000000c6a797c23 */ /* 0x000fe20008010879 */
[----:B------:R-:W-:Y:S01]  /*8e80*/  HMMA.16816.F32 R16, R96, R18, R40 ;  /* 0x000000126010723c */ /* 0x000fe20000001828 */
[----:B------:R-:W4:Y:S01]  /*8e90*/  LDSM.16.MT88.4 R40, [R144+0xa000] ;  /* 0x00a000009028783b */ /* 0x000f220000004200 */
[----:B------:R-:W-:Y:S01]  /*8ea0*/  FFMA.FTZ R120, R173, R123, R120 ;  /* 0x0000007bad787223 */ /* 0x000fe20000010078 */
[----:B------:R-:W-:Y:S01]  /*8eb0*/  MUFU.EX2 R127, R127 ;  /* 0x0000007f007f7308 */ /* 0x000fe20000000800 */
[----:B------:R-:W-:-:S02]  /*8ec0*/  FFMA.FTZ R122, R174, R122, R119 ;  /* 0x0000007aae7a7223 */ /* 0x000fc40000010077 */
[----:B------:R-:W-:Y:S01]  /*8ed0*/  HMMA.16816.F32 R4, R96, R8, R4 ;  /* 0x000000086004723c */ /* 0x000fe20000001804 */
[----:B------:R-:W-:Y:S01]  /*8ee0*/  FADD.FTZ R120, R113, R120 ;  /* 0x0000007871787221 */ /* 0x000fe20000010000 */
[----:B------:R-:W-:-:S03]  /*8ef0*/  FADD.FTZ R122, R115, R122 ;  /* 0x0000007a737a7221 */ /* 0x000fc60000010000 */
[----:B------:R-:W5:Y:S01]  /*8f00*/  MUFU.EX2 R126, R126 ;  /* 0x0000007e007e7308 */ /* 0x000f620000000800 */
[----:B------:R-:W-:Y:S01]  /*8f10*/  HMMA.16816.F32 R8, R96, R10, R92 ;  /* 0x0000000a6008723c */ /* 0x000fe2000000185c */
[----:B---3--:R-:W-:Y:S01]  /*8f20*/  F2FP.F16.F32.PACK_AB R69, R130, R131 ;  /* 0x000000838245723e */ /* 0x008fe200000000ff */
[----:B------:R-:W-:Y:S01]  /*8f30*/  LDSM.16.MT88.4 R92, [R144+0x9000] ;  /* 0x00900000905c783b */ /* 0x000fe20000004200 */
[----:B------:R-:W-:-:S03]  /*8f40*/  FADD.FTZ R109, R109, R120 ;  /* 0x000000786d6d7221 */ /* 0x000fc60000010000 */
[C---:B-1----:R-:W-:Y:S01]  /*8f50*/  HMMA.16816.F32 R52, R96.reuse, R56, R52 ;  /* 0x000000386034723c */ /* 0x042fe20000001834 */
[----:B------:R-:W-:Y:S05]  /*8f60*/  MUFU.EX2 R175, R175 ;  /* 0x000000af00af7308 */ /* 0x000fea0000000800 */
[----:B------:R-:W-:Y:S01]  /*8f70*/  HMMA.16816.F32 R56, R96, R58, R80 ;  /* 0x0000003a6038723c */ /* 0x000fe20000001850 */
[----:B------:R-:W1:Y:S02]  /*8f80*/  LDSM.16.MT88.4 R80, [R141+0x8800] ;  /* 0x008800008d50783b */ /* 0x000e640000004200 */
[----:B------:R-:W-:Y:S01]  /*8f90*/  MUFU.EX2 R184, R184 ;  /* 0x000000b800b87308 */ /* 0x000fe20000000800 */
[----:B-----5:R-:W-:-:S02]  /*8fa0*/  F2FP.F16.F32.PACK_AB R71, R126, R127 ;  /* 0x0000007f7e47723e */ /* 0x020fc400000000ff */
[C---:B--2---:R-:W-:Y:S05]  /*8fb0*/  HMMA.16816.F32 R44, R96.reuse, R48, R44 ;  /* 0x00000030602c723c */ /* 0x044fea000000182c */
[----:B------:R-:W-:Y:S01]  /*8fc0*/  MUFU.EX2 R169, R169 ;  /* 0x000000a900a97308 */ /* 0x000fe20000000800 */
[----:B------:R-:W-:Y:S01]  /*8fd0*/  HMMA.16816.F32 R48, R96, R50, R72 ;  /* 0x000000326030723c */ /* 0x000fe20000001848 */
[----:B------:R-:W2:Y:S05]  /*8fe0*/  LDSM.16.MT88.4 R72, [R142+0x8800] ;  /* 0x008800008e48783b */ /* 0x000eaa0000004200 */
[C---:B------:R-:W-:Y:S01]  /*8ff0*/  HMMA.16816.F32 R4, R68.reuse, R76, R4 ;  /* 0x0000004c4404723c */ /* 0x040fe20000001804 */
[----:B------:R-:W-:Y:S05]  /*9000*/  MUFU.EX2 R170, R170 ;  /* 0x000000aa00aa7308 */ /* 0x000fea0000000800 */
[----:B------:R-:W-:Y:S01]  /*9010*/  HMMA.16816.F32 R8, R68, R78, R8 ;  /* 0x0000004e4408723c */ /* 0x000fe20000001808 */
[----:B------:R-:W3:Y:S02]  /*9020*/  LDSM.16.MT88.4 R76, [R140+0x8800] ;  /* 0x008800008c4c783b */ /* 0x000ee40000004200 */
[----:B------:R-:W-:Y:S03]  /*9030*/  MUFU.EX2 R181, R181 ;  /* 0x000000b500b57308 */ /* 0x000fe60000000800 */
[C---:B----4-:R-:W-:Y:S05]  /*9040*/  HMMA.16816.F32 R36, R96.reuse, R40, R36 ;  /* 0x000000286024723c */ /* 0x050fea0000001824 */
[----:B------:R-:W-:Y:S01]  /*9050*/  MUFU.EX2 R180, R180 ;  /* 0x000000b400b47308 */ /* 0x000fe20000000800 */
[----:B------:R-:W-:Y:S01]  /*9060*/  HMMA.16816.F32 R40, R96, R42, R64 ;  /* 0x0000002a6028723c */ /* 0x000fe20000001840 */
[----:B------:R-:W4:Y:S05]  /*9070*/  LDSM.16.MT88.4 R64, [R140+0xa000] ;  /* 0x00a000008c40783b */ /* 0x000f2a0000004200 */
        /* <DEDUP_REMOVED lines=10> */
[----:B------:R-:W3:Y:S05]  /*9120*/  MUFU.EX2 R117, R117 ;  /* 0x0000007500757308 */ /* 0x000eea0000000800 */
[----:B------:R-:W-:Y:S01]  /*9130*/  HMMA.16816.F32 R32, R68, R78, R32 ;  /* 0x0000004e4420723c */ /* 0x000fe20000001820 */
[----:B------:R-:W5:Y:S02]  /*9140*/  LDSM.16.MT88.4 R76, [R140+0xa800] ;  /* 0x00a800008c4c783b */ /* 0x000f640000004200 */
[----:B------:R-:W-:Y:S03]  /*9150*/  MUFU.EX2 R116, R116 ;  /* 0x0000007400747308 */ /* 0x000fe60000000800 */
[C---:B----4-:R-:W-:Y:S05]  /*9160*/  HMMA.16816.F32 R60, R96.reuse, R64, R60 ;  /* 0x00000040603c723c */ /* 0x050fea000000183c */
[----:B------:R-:W4:Y:S01]  /*9170*/  MUFU.EX2 R125, R125 ;  /* 0x0000007d007d7308 */ /* 0x000f220000000800 */
[----:B------:R-:W-:Y:S01]  /*9180*/  HMMA.16816.F32 R64, R96, R66, R84 ;  /* 0x000000426040723c */ /* 0x000fe20000001854 */
[----:B---3--:R-:W-:-:S05]  /*9190*/  F2FP.F16.F32.PACK_AB R104, R117, R182 ;  /* 0x000000b67568723e */ /* 0x008fca00000000ff */
[C---:B-1----:R-:W-:Y:S01]  /*91a0*/  HMMA.16816.F32 R36, R68.reuse, R80, R36 ;  /* 0x000000504424723c */ /* 0x042fe20000001824 */
[----:B------:R-:W-:Y:S05]  /*91b0*/  MUFU.EX2 R124, R124 ;  /* 0x0000007c007c7308 */ /* 0x000fea0000000800 */
[----:B------:R-:W-:Y:S01]  /*91c0*/  HMMA.16816.F32 R40, R68, R82, R40 ;  /* 0x000000524428723c */ /* 0x000fe20000001828 */
[----:B------:R-:W1:Y:S02]  /*91d0*/  LDSM.16.MT88.4 R80, [R141+0xa800] ;  /* 0x00a800008d50783b */ /* 0x000e640000004200 */
[----:B------:R-:W3:Y:S01]  /*91e0*/  MUFU.EX2 R183, R183 ;  /* 0x000000b700b77308 */ /* 0x000ee20000000800 */
[----:B----4-:R-:W-:-:S02]  /*91f0*/  F2FP.F16.F32.PACK_AB R106, R125, R116 ;  /* 0x000000747d6a723e */ /* 0x010fc400000000ff */
[C---:B--2---:R-:W-:Y:S05]  /*9200*/  HMMA.16816.F32 R44, R68.reuse, R72, R44 ;  /* 0x00000048442c723c */ /* 0x044fea000000182c */
[----:B------:R-:W-:Y:S01]  /*9210*/  MUFU.EX2 R118, R118 ;  /* 0x0000007600767308 */ /* 0x000fe20000000800 */
[C---:B------:R-:W-:Y:S01]  /*9220*/  HMMA.16816.F32 R48, R68.reuse, R74, R48 ;  /* 0x0000004a4430723c */ /* 0x040fe20000001830 */
[----:B------:R-:W2:Y:S05]  /*9230*/  LDSM.16.MT88.4 R72, [R142+0x9000] ;  /* 0x009000008e48783b */ /* 0x000eaa0000004200 */
[----:B-----5:R-:W-:Y:S01]  /*9240*/  HMMA.16816.F32 R60, R68, R76, R60 ;  /* 0x0000004c443c723c */ /* 0x020fe2000000183c */
[----:B------:R-:W4:Y:S01]  /*9250*/  MUFU.EX2 R121, R121 ;  /* 0x0000007900797308 */ /* 0x000f220000000800 */
[----:B---3--:R-:W-:-:S04]  /*9260*/  F2FP.F16.F32.PACK_AB R105, R183, R124 ;  /* 0x0000007cb769723e */ /* 0x008fc800000000ff */
[----:B------:R-:W-:Y:S01]  /*9270*/  HMMA.16816.F32 R64, R68, R78, R64 ;  /* 0x0000004e4440723c */ /* 0x000fe20000001840 */
[----:B----4-:R-:W-:-:S05]  /*9280*/  F2FP.F16.F32.PACK_AB R107, R121, R118 ;  /* 0x00000076796b723e */ /* 0x010fca00000000ff */
[C---:B-1----:R-:W-:Y:S06]  /*9290*/  HMMA.16816.F32 R52, R68.reuse, R80, R52 ;  /* 0x000000504434723c */ /* 0x042fec0000001834 */
[----:B------:R-:W-:Y:S01]  /*92a0*/  HMMA.16816.F32 R56, R68, R82, R56 ;  /* 0x000000524438723c */ /* 0x000fe20000001838 */
[----:B------:R-:W1:Y:S06]  /*92b0*/  LDSM.16.MT88.4 R80, [R141+0xb000] ;  /* 0x00b000008d50783b */ /* 0x000e6c0000004200 */
[----:B------:R-:W-:-:S02]  /*92c0*/  F2FP.F16.F32.PACK_AB R68, R184, R175 ;  /* 0x000000afb844723e */ /* 0x000fc400000000ff */
[----:B------:R-:W-:Y:S02]  /*92d0*/  F2FP.F16.F32.PACK_AB R69, R180, R181 ;  /* 0x000000b5b445723e */ /* 0x000fe400000000ff */
[----:B------:R-:W-:Y:S02]  /*92e0*/  F2FP.F16.F32.PACK_AB R70, R170, R169 ;  /* 0x000000a9aa46723e */ /* 0x000fe400000000ff */
[----:B------:R-:W-:-:S07]  /*92f0*/  F2FP.F16.F32.PACK_AB R71, R179, R178 ;  /* 0x000000b2b347723e */ /* 0x000fce00000000ff */
[C---:B------:R-:W-:Y:S01]  /*9300*/  HMMA.16816.F32 R96, R68.reuse, R92, R4 ;  /* 0x0000005c4460723c */ /* 0x040fe20000001804 */
[----:B------:R-:W3:Y:S05]  /*9310*/  LDSM.16.MT88.4 R4, [R140+0x9000] ;  /* 0x009000008c04783b */ /* 0x000eea0000004200 */
        /* <DEDUP_REMOVED lines=9> */
[C---:B---3--:R-:W-:Y:S06]  /*93b0*/  HMMA.16816.F32 R28, R68.reuse, R4, R28 ;  /* 0x00000004441c723c */ /* 0x048fec000000181c */
[C---:B----4-:R-:W-:Y:S06]  /*93c0*/  HMMA.16816.F32 R20, R68.reuse, R8, R20 ;  /* 0x000000084414723c */ /* 0x050fec0000001814 */
[C---:B------:R-:W-:Y:S01]  /*93d0*/  HMMA.16816.F32 R24, R68.reuse, R10, R24 ;  /* 0x0000000a4418723c */ /* 0x040fe20000001818 */
[----:B------:R-:W1:Y:S05]  /*93e0*/  LDSM.16.MT88.4 R8, [R144+0xb000] ;  /* 0x00b000009008783b */ /* 0x000e6a0000004200 */
[C---:B------:R-:W-:Y:S06]  /*93f0*/  HMMA.16816.F32 R32, R68.reuse, R6, R32 ;  /* 0x000000064420723c */ /* 0x040fec0000001820 */
[C---:B--2---:R-:W-:Y:S06]  /*9400*/  HMMA.16816.F32 R4, R68.reuse, R72, R44 ;  /* 0x000000484404723c */ /* 0x044fec000000182c */
[C---:B------:R-:W-:Y:S01]  /*9410*/  HMMA.16816.F32 R72, R68.reuse, R74, R48 ;  /* 0x0000004a4448723c */ /* 0x040fe20000001830 */
[----:B------:R-:W2:Y:S05]  /*9420*/  LDSM.16.MT88.4 R48, [R141+0x9800] ;  /* 0x009800008d30783b */ /* 0x000eaa0000004200 */
[C---:B------:R-:W-:Y:S01]  /*9430*/  HMMA.16816.F32 R80, R68.reuse, R82, R56 ;  /* 0x000000524450723c */ /* 0x040fe20000001838 */
[----:B------:R-:W3:Y:S05]  /*9440*/  LDSM.16.MT88.4 R56, [R140+0x9800] ;  /* 0x009800008c38783b */ /* 0x000eea0000004200 */
[C---:B-1----:R-:W-:Y:S01]  /*9450*/  HMMA.16816.F32 R12, R68.reuse, R8, R36 ;  /* 0x00000008440c723c */ /* 0x042fe20000001824 */
[----:B------:R-:W1:Y:S05]  /*9460*/  LDSM.16.MT88.4 R36, [R144+0x9800] ;  /* 0x009800009024783b */ /* 0x000e6a0000004200 */
[----:B------:R-:W-:Y:S01]  /*9470*/  HMMA.16816.F32 R8, R68, R10, R40 ;  /* 0x0000000a4408723c */ /* 0x000fe20000001828 */
[----:B------:R-:W4:Y:S05]  /*9480*/  LDSM.16.MT88.4 R40, [R142+0x9800] ;  /* 0x009800008e28783b */ /* 0x000f2a0000004200 */
[----:B--2---:R-:W-:-:S12]  /*9490*/  HMMA.16816.F32 R44, R104, R48, R20 ;  /* 0x00000030682c723c */ /* 0x004fd80000001814 */
[C---:B------:R-:W-:Y:S06]  /*94a0*/  HMMA.16816.F32 R60, R104.reuse, R64, R12 ;  /* 0x00000040683c723c */ /* 0x040fec000000180c */
[C---:B------:R-:W-:Y:S01]  /*94b0*/  HMMA.16816.F32 R64, R104.reuse, R66, R8 ;  /* 0x000000426840723c */ /* 0x040fe20000001808 */
[----:B------:R-:W2:Y:S05]  /*94c0*/  LDSM.16.MT88.4 R8, [R141+0xb800] ;  /* 0x00b800008d08783b */ /* 0x000eaa0000004200 */
[C---:B---3--:R-:W-:Y:S06]  /*94d0*/  HMMA.16816.F32 R52, R104.reuse, R56, R28 ;  /* 0x000000386834723c */ /* 0x048fec000000181c */
[C---:B-1----:R-:W-:Y:S06]  /*94e0*/  HMMA.16816.F32 R96, R104.reuse, R36, R96 ;  /* 0x000000246860723c */ /* 0x042fec0000001860 */
[C---:B------:R-:W-:Y:S06]  /*94f0*/  HMMA.16816.F32 R92, R104.reuse, R38, R92 ;  /* 0x00000026685c723c */ /* 0x040fec000000185c */
[C---:B----4-:R-:W-:Y:S01]  /*9500*/  HMMA.16816.F32 R36, R104.reuse, R40, R84 ;  /* 0x000000286824723c */ /* 0x050fe20000001854 */
[----:B------:R-:W1:Y:S05]  /*9510*/  LDSM.16.MT88.4 R84, [R140+0xb800] ;  /* 0x00b800008c54783b */ /* 0x000e6a0000004200 */
[C---:B------:R-:W-:Y:S01]  /*9520*/  HMMA.16816.F32 R40, R104.reuse, R42, R16 ;  /* 0x0000002a6828723c */ /* 0x040fe20000001810 */
[----:B------:R-:W3:Y:S05]  /*9530*/  LDSM.16.MT88.4 R16, [R142+0xb800] ;  /* 0x00b800008e10783b */ /* 0x000eea0000004200 */
[C---:B------:R-:W-:Y:S06]  /*9540*/  HMMA.16816.F32 R48, R104.reuse, R50, R24 ;  /* 0x000000326830723c */ /* 0x040fec0000001818 */
[C---:B------:R-:W-:Y:S06]  /*9550*/  HMMA.16816.F32 R56, R104.reuse, R58, R32 ;  /* 0x0000003a6838723c */ /* 0x040fec0000001820 */
[C---:B--2---:R-:W-:Y:S06]  /*9560*/  HMMA.16816.F32 R76, R104.reuse, R8, R76 ;  /* 0x00000008684c723c */ /* 0x044fec000000184c */
[C---:B------:R-:W-:Y:S06]  /*9570*/  HMMA.16816.F32 R80, R104.reuse, R10, R80 ;  /* 0x0000000a6850723c */ /* 0x040fec0000001850 */
[C---:B-1----:R-:W-:Y:S06]  /*9580*/  HMMA.16816.F32 R88, R104.reuse, R84, R88 ;  /* 0x000000546858723c */ /* 0x042fec0000001858 */
[C---:B---3--:R-:W-:Y:S06]  /*9590*/  HMMA.16816.F32 R68, R104.reuse, R16, R4 ;  /* 0x000000106844723c */ /* 0x048fec0000001804 */
        /* <DEDUP_REMOVED lines=10> */
[----:B------:R-:W-:Y:S02]  /*9640*/  MOV R2, R110 ;  /* 0x0000006e00027202 */ /* 0x000fe40000000f00 */
[----:B------:R-:W-:Y:S01]  /*9650*/  FADD.FTZ R127, R127, R130 ;  /* 0x000000827f7f7221 */ /* 0x000fe20000010000 */
[----:B------:R-:W-:-:S03]  /*9660*/  FADD.FTZ R128, R128, R129 ;  /* 0x0000008180807221 */ /* 0x000fc60000010000 */
        /* <DEDUP_REMOVED lines=17> */
[----:B------:R-:W-:-:S07]  /*9780*/  FADD.FTZ R174, R121, R118 ;  /* 0x0000007679ae7221 */ /* 0x000fce0000010000 */
.L_x_7558:
        /* <DEDUP_REMOVED lines=9> */
.L_x_7570:
        /* <DEDUP_REMOVED lines=69> */
.L_x_7567:
        /* <DEDUP_REMOVED lines=68> */
[----:B------:R-:W-:Y:S01]  /*a0b0*/  LDSM.16.M88.4 R124, [R148] ;  /* 0x00000000947c783b */ /* 0x000fe20000000200 */
[----:B------:R-:W-:Y:S03]  /*a0c0*/  IMAD.MOV.U32 R177, RZ, RZ, R3 ;  /* 0x000000ffffb17224 */ /* 0x000fe600078e0003 */
[----:B------:R-:W1:Y:S01]  /*a0d0*/  LDSM.16.M88.4 R128, [R147] ;  /* 0x000000009380783b */ /* 0x000e620000000200 */
[C---:B--2---:R-:W-:Y:S06]  /*a0e0*/  HMMA.16816.F32 R4, R104.reuse, R108, RZ ;  /* 0x0000006c6804723c */ /* 0x044fec00000018ff */
[C---:B------:R-:W-:Y:S01]  /*a0f0*/  HMMA.16816.F32 R8, R104.reuse, R110, RZ ;  /* 0x0000006e6808723c */ /* 0x040fe200000018ff */
[----:B------:R-:W-:Y:S05]  /*a100*/  LDSM.16.M88.4 R108, [R138] ;  /* 0x000000008a6c783b */ /* 0x000fea0000000200 */
        /* <DEDUP_REMOVED lines=8> */
[----:B------:R-:W2:Y:S05]  /*a190*/  LDSM.16.M88.4 R104, [R139] ;  /* 0x000000008b68783b */ /* 0x000eaa0000000200 */
[C---:B-1----:R-:W-:Y:S06]  /*a1a0*/  HMMA.16816.F32 R4, R124.reuse, R128, R4 ;  /* 0x000000807c04723c */ /* 0x042fec0000001804 */
[C---:B------:R-:W-:Y:S06]  /*a1b0*/  HMMA.16816.F32 R8, R124.reuse, R130, R8 ;  /* 0x000000827c08723c */ /* 0x040fec0000001808 */
[C---:B--2---:R-:W-:Y:S06]  /*a1c0*/  HMMA.16816.F32 R12, R124.reuse, R104, R12 ;  /* 0x000000687c0c723c */ /* 0x044fec000000180c */
[C---:B------:R-:W-:Y:S01]  /*a1d0*/  HMMA.16816.F32 R16, R124.reuse, R106, R16 ;  /* 0x0000006a7c10723c */ /* 0x040fe20000001810 */
[----:B------:R-:W-:Y:S05]  /*a1e0*/  LDSM.16.M88.4 R104, [R146] ;  /* 0x000000009268783b */ /* 0x000fea0000000200 */
[C---:B------:R-:W-:Y:S06]  /*a1f0*/  HMMA.16816.F32 R20, R124.reuse, R108, R20 ;  /* 0x0000006c7c14723c */ /* 0x040fec0000001814 */
[C---:B------:R-:W-:Y:S01]  /*a200*/  HMMA.16816.F32 R24, R124.reuse, R110, R24 ;  /* 0x0000006e7c18723c */ /* 0x040fe20000001818 */
[----:B------:R-:W1:Y:S05]  /*a210*/  LDSM.16.M88.4 R108, [R143+0x4000] ;  /* 0x004000008f6c783b */ /* 0x000e6a0000000200 */
[C---:B------:R-:W-:Y:S06]  /*a220*/  HMMA.16816.F32 R28, R124.reuse, R112, R28 ;  /* 0x000000707c1c723c */ /* 0x040fec000000181c */
[----:B------:R-:W-:Y:S01]  /*a230*/  HMMA.16816.F32 R32, R124, R114, R32 ;  /* 0x000000727c20723c */ /* 0x000fe20000001820 */
[----:B------:R-:W2:Y:S05]  /*a240*/  LDSM.16.M88.4 R112, [R143+0x4800] ;  /* 0x004800008f70783b */ /* 0x000eaa0000000200 */
[C---:B-1----:R-:W-:Y:S06]  /*a250*/  HMMA.16816.F32 R4, R104.reuse, R108, R4 ;  /* 0x0000006c6804723c */ /* 0x042fec0000001804 */
[C---:B------:R-:W-:Y:S01]  /*a260*/  HMMA.16816.F32 R8, R104.reuse, R110, R8 ;  /* 0x0000006e6808723c */ /* 0x040fe20000001808 */
[----:B------:R-:W1:Y:S05]  /*a270*/  LDSM.16.M88.4 R108, [R143+0x5800] ;  /* 0x005800008f6c783b */ /* 0x000e6a0000000200 */
[C---:B--2---:R-:W-:Y:S06]  /*a280*/  HMMA.16816.F32 R12, R104.reuse, R112, R12 ;  /* 0x00000070680c723c */ /* 0x044fec000000180c */
[C---:B------:R-:W-:Y:S01]  /*a290*/  HMMA.16816.F32 R16, R104.reuse, R114, R16 ;  /* 0x000000726810723c */ /* 0x040fe20000001810 */
[----:B------:R-:W-:Y:S05]  /*a2a0*/  LDSM.16.M88.4 R112, [R145] ;  /* 0x000000009170783b */ /* 0x000fea0000000200 */
[C---:B------:R-:W-:Y:S06]  /*a2b0*/  HMMA.16816.F32 R20, R104.reuse, R116, R20 ;  /* 0x000000746814723c */ /* 0x040fec0000001814 */
        /* <DEDUP_REMOVED lines=54> */
[C---:B-1----:R-:W-:Y:S06]  /*a620*/  HMMA.16816.F32 R28, R104.reuse, R108, R28 ;  /* 0x0000006c681c723c */ /* 0x042fec000000181c */
[----:B------:R-:W-:Y:S01]  /*a630*/  HMMA.16816.F32 R32, R104, R110, R32 ;  /* 0x0000006e6820723c */ /* 0x000fe20000001820 */
[----:B------:R-:W1:Y:S04]  /*a640*/  LDSM.16.M88.4 R104, [R136+0x2800] ;  /* 0x002800008868783b */ /* 0x000e680000000200 */
[----:B------:R-:W3:Y:S01]  /*a650*/  LDSM.16.M88.4 R108, [R136+0x3000] ;  /* 0x00300000886c783b */ /* 0x000ee20000000200 */
[C---:B--2---:R-:W-:Y:S06]  /*a660*/  HMMA.16816.F32 R4, R112.reuse, R116, R4 ;  /* 0x000000747004723c */ /* 0x044fec0000001804 */
[C---:B------:R-:W-:Y:S01]  /*a670*/  HMMA.16816.F32 R8, R112.reuse, R118, R8 ;  /* 0x000000767008723c */ /* 0x040fe20000001808 */
[----:B------:R-:W2:Y:S01]  /*a680*/  LDSM.16.M88.4 R116, [R136+0x3800] ;  /* 0x003800008874783b */ /* 0x000ea20000000200 */
[----:B------:R-:W-:Y:S04]  /*a690*/  DEPBAR.LE SB0, 0x0 ;  /* 0x000080000000791a */ /* 0x000fe80000000000 */
[----:B------:R-:W-:Y:S01]  /*a6a0*/  BAR.SYNC.DEFER_BLOCKING 0x0 ;  /* 0x0000000000007b1d */ /* 0x000fe20000010000 */
[C---:B-1----:R-:W-:Y:S06]  /*a6b0*/  HMMA.16816.F32 R12, R112.reuse, R104, R12 ;  /* 0x00000068700c723c */ /* 0x042fec000000180c */
[C---:B------:R-:W-:Y:S06]  /*a6c0*/  HMMA.16816.F32 R16, R112.reuse, R106, R16 ;  /* 0x0000006a7010723c */ /* 0x040fec0000001810 */
[C---:B---3--:R-:W-:Y:S06]  /*a6d0*/  HMMA.16816.F32 R20, R112.reuse, R108, R20 ;  /* 0x0000006c7014723c */ /* 0x048fec0000001814 */
[C---:B------:R-:W-:Y:S06]  /*a6e0*/  HMMA.16816.F32 R24, R112.reuse, R110, R24 ;  /* 0x0000006e7018723c */ /* 0x040fec0000001818 */
[C---:B--2---:R-:W-:Y:S06]  /*a6f0*/  HMMA.16816.F32 R28, R112.reuse, R116, R28 ;  /* 0x00000074701c723c */ /* 0x044fec000000181c */
[----:B------:R-:W-:Y:S01]  /*a700*/  HMMA.16816.F32 R32, R112, R118, R32 ;  /* 0x000000767020723c */ /* 0x000fe20000001820 */
[----:B------:R-:W-:Y:S11]  /*a710*/  @!UPT UIADD3 URZ, URZ, URZ, URZ ;  /* 0x0000003f3f3ff290 */ /* 0x000ff6000fffe03f */
[----:B------:R-:W-:Y:S01]  /*a720*/  @!UPT UIADD3 URZ, URZ, URZ, URZ ;  /* 0x0000003f3f3ff290 */ /* 0x000fe2000fffe03f */
[----:B------:R-:W-:Y:S11]  /*a730*/  @!P1 BRA `(.L_x_7568) ;  /* 0x0000000400fc9947 */ /* 0x000ff60003800000 */
        /* <DEDUP_REMOVED lines=64> */
.L_x_7569:
[----:B------:R1:W-:Y:S01]  /*ab40*/  @P4 STS.128 [R158+0x4000], RZ ;  /* 0x004000ff9e004388 */ /* 0x0003e20000000c00 */
[----:B------:R-:W-:Y:S02]  /*ab50*/  LEA R114, P2, R108, R172, 0x1 ;  /* 0x000000ac6c727211 */ /* 0x000fe400078408ff */
        /* <DEDUP_REMOVED lines=61> */
.L_x_7568:
[----:B------:R-:W-:Y:S01]  /*af30*/  LEA R2, R157, R166, 0x6 ;  /* 0x000000a69d027211 */ /* 0x000fe200078e30ff */
[----:B-1----:R-:W-:Y:S03]  /*af40*/  LDSM.16.MT88.4 R108, [R142+0x8000] ;  /* 0x008000008e6c783b */ /* 0x002fe60000004200 */
[C---:B------:R-:W-:Y:S02]  /*af50*/  IADD3 R103, R2.reuse, 0x8, RZ ;  /* 0x0000000802677810 */ /* 0x040fe40007ffe0ff */
[----:B------:R-:W-:Y:S02]  /*af60*/  I2FP.F32.S32 R3, R2 ;  /* 0x0000000200037245 */ /* 0x000fe40000201400 */
[----:B------:R-:W-:Y:S02]  /*af70*/  IADD3 R104, R2, 0x1, RZ ;  /* 0x0000000102687810 */ /* 0x000fe40007ffe0ff */
        /* <DEDUP_REMOVED lines=13> */
[CC--:B------:R-:W-:Y:S01]  /*b050*/  FFMA.FTZ R11, R0.reuse, R102.reuse, R11 ;  /* 0x00000066000b7223 */ /* 0x0c0fe2000001000b */
[----:B------:R-:W-:Y:S01]  /*b060*/  FFMA.FTZ R9, R0, R102, R9 ;  /* 0x0000006600097223 */ /* 0x000fe20000010009 */
[C---:B------:R-:W-:Y:S02]  /*b070*/  IADD3 R104, R2.reuse, 0x11, RZ ;  /* 0x0000001102687810 */ /* 0x040fe40007ffe0ff */
[----:B------:R-:W-:Y:S01]  /*b080*/  IADD3 R102, R2, 0x19, RZ ;  /* 0x0000001902667810 */ /* 0x000fe20007ffe0ff */
[C---:B------:R-:W-:Y:S01]  /*b090*/  FFMA.FTZ R14, R0.reuse, R3, R14 ;  /* 0x00000003000e7223 */ /* 0x040fe2000001000e */
[----:B------:R-:W-:Y:S01]  /*b0a0*/  I2FP.F32.S32 R103, R103 ;  /* 0x0000006700677245 */ /* 0x000fe20000201400 */
[----:B------:R-:W-:Y:S01]  /*b0b0*/  FFMA.FTZ R12, R0, R3, R12 ;  /* 0x00000003000c7223 */ /* 0x000fe2000001000c */
[----:B------:R-:W-:Y:S02]  /*b0c0*/  I2FP.F32.S32 R104, R104 ;  /* 0x0000006800687245 */ /* 0x000fe40000201400 */
[----:B------:R-:W-:Y:S01]  /*b0d0*/  IADD3 R3, R2, 0x20, RZ ;  /* 0x0000002002037810 */ /* 0x000fe20007ffe0ff */
[CC--:B------:R-:W-:Y:S01]  /*b0e0*/  FFMA.FTZ R18, R0.reuse, R103.reuse, R18 ;  /* 0x0000006700127223 */ /* 0x0c0fe20000010012 */
[----:B------:R-:W-:Y:S01]  /*b0f0*/  I2FP.F32.S32 R102, R102 ;  /* 0x0000006600667245 */ /* 0x000fe20000201400 */
[----:B------:R-:W-:Y:S01]  /*b100*/  FFMA.FTZ R16, R0, R103, R16 ;  /* 0x0000006700107223 */ /* 0x000fe20000010010 */
[----:B------:R-:W-:Y:S01]  /*b110*/  IADD3 R103, R2, 0x21, RZ ;  /* 0x0000002102677810 */ /* 0x000fe20007ffe0ff */
[CC--:B------:R-:W-:Y:S01]  /*b120*/  FFMA.FTZ R15, R0.reuse, R104.reuse, R15 ;  /* 0x00000068000f7223 */ /* 0x0c0fe2000001000f */
[----:B------:R-:W-:Y:S01]  /*b130*/  I2FP.F32.S32 R3, R3 ;  /* 0x0000000300037245 */ /* 0x000fe20000201400 */
[----:B------:R-:W-:Y:S01]  /*b140*/  FFMA.FTZ R13, R0, R104, R13 ;  /* 0x00000068000d7223 */ /* 0x000fe2000001000d */
[----:B------:R-:W-:Y:S01]  /*b150*/  FMNMX.FTZ R106, R6, R101, !PT ;  /* 0x00000065066a7209 */ /* 0x000fe20007810000 */
[CC--:B------:R-:W-:Y:S01]  /*b160*/  FFMA.FTZ R19, R0.reuse, R102.reuse, R19 ;  /* 0x0000006600137223 */ /* 0x0c0fe20000010013 */
[----:B------:R-:W-:Y:S01]  /*b170*/  FFMA.FTZ R17, R0, R102, R17 ;  /* 0x0000006600117223 */ /* 0x000fe20000010011 */
[----:B------:R-:W-:Y:S01]  /*b180*/  FMNMX.FTZ R104, R4, R100, !PT ;  /* 0x0000006404687209 */ /* 0x000fe20007810000 */
[C---:B------:R-:W-:Y:S01]  /*b190*/  FFMA.FTZ R22, R0.reuse, R3, R22 ;  /* 0x0000000300167223 */ /* 0x040fe20000010016 */
[----:B------:R-:W-:Y:S01]  /*b1a0*/  I2FP.F32.S32 R102, R103 ;  /* 0x0000006700667245 */ /* 0x000fe20000201400 */
[C---:B------:R-:W-:Y:S01]  /*b1b0*/  FFMA.FTZ R20, R0.reuse, R3, R20 ;  /* 0x0000000300147223 */ /* 0x040fe20000010014 */
[----:B------:R-:W-:Y:S02]  /*b1c0*/  FMNMX.FTZ R103, R7, R106, !PT ;  /* 0x0000006a07677209 */ /* 0x000fe40007810000 */
[----:B------:R-:W-:Y:S01]  /*b1d0*/  FMNMX.FTZ R3, R5, R104, !PT ;  /* 0x0000006805037209 */ /* 0x000fe20007810000 */
[-C--:B------:R-:W-:Y:S01]  /*b1e0*/  FFMA.FTZ R23, R0, R102.reuse, R23 ;  /* 0x0000006600177223 */ /* 0x080fe20000010017 */
[----:B------:R-:W-:Y:S01]  /*b1f0*/  FMNMX.FTZ R104, R10, R103, !PT ;  /* 0x000000670a687209 */ /* 0x000fe20007810000 */
[----:B------:R-:W-:Y:S01]  /*b200*/  FFMA.FTZ R21, R0, R102, R21 ;  /* 0x0000006600157223 */ /* 0x000fe20000010015 */
[----:B------:R-:W-:Y:S02]  /*b210*/  FMNMX.FTZ R102, R8, R3, !PT ;  /* 0x0000000308667209 */ /* 0x000fe40007810000 */
        /* <DEDUP_REMOVED lines=58> */
[C---:B------:R-:W-:Y:S02]  /*b5c0*/  FADD.FTZ R100, -R3.reuse, R100 ;  /* 0x0000006403647221 */ /* 0x040fe40000010100 */
[----:B------:R-:W1:Y:S01]  /*b5d0*/  LDSM.16.MT88.4 R104, [R144+0x8000] ;  /* 0x008000009068783b */ /* 0x000e620000004200 */
[----:B------:R-:W-:Y:S01]  /*b5e0*/  FMUL.FTZ R119, R3, UR4 ;  /* 0x0000000403777c20 */ /* 0x000fe20008410000 */
[C---:B------:R-:W-:Y:S01]  /*b5f0*/  FSETP.NEU.FTZ.AND P1, PT, R2.reuse, -INF , PT ;  /* 0xff8000000200780b */ /* 0x040fe20003f3d000 */
[----:B------:R-:W-:Y:S01]  /*b600*/  FADD.FTZ R101, -R2, R101 ;  /* 0x0000006502657221 */ /* 0x000fe20000010100 */
[----:B------:R-:W-:Y:S01]  /*b610*/  FMUL.FTZ R103, R100, UR4 ;  /* 0x0000000464677c20 */ /* 0x000fe20008410000 */
[----:B------:R-:W-:Y:S02]  /*b620*/  FMUL.FTZ R118, R2, UR4 ;  /* 0x0000000402767c20 */ /* 0x000fe40008410000 */
        /* <DEDUP_REMOVED lines=21> */
[C---:B------:R-:W-:Y:S01]  /*b780*/  FMUL.FTZ R37, R100.reuse, R37 ;  /* 0x0000002564257220 */ /* 0x040fe20000410000 */
        /* <DEDUP_REMOVED lines=64> */
[C---:B------:R-:W-:Y:S01]  /*bb90*/  FMUL.FTZ R12, R100.reuse, R88 ;  /* 0x00000058640c7220 */ /* 0x040fe20000410000 */
[----:B------:R-:W-:Y:S01]  /*bba0*/  FMUL.FTZ R13, R100, R89 ;  /* 0x00000059640d7220 */ /* 0x000fe20000410000 */
[----:B----4-:R-:W-:Y:S01]  /*bbb0*/  F2FP.F16.F32.PACK_AB R98, R103, R112 ;  /* 0x000000706762723e */ /* 0x010fe200000000ff */
[--C-:B------:R-:W-:Y:S01]  /*bbc0*/  FFMA.FTZ R124, R20, UR4, -R119.reuse ;  /* 0x00000004147c7c23 */ /* 0x100fe20008010877 */
[--C-:B------:R-:W-:Y:S01]  /*bbd0*/  FFMA.FTZ R125, R21, UR4, -R119.reuse ;  /* 0x00000004157d7c23 */ /* 0x100fe20008010877 */
[--C-:B------:R-:W-:Y:S01]  /*bbe0*/  FFMA.FTZ R126, R24, UR4, -R119.reuse ;  /* 0x00000004187e7c23 */ /* 0x100fe20008010877 */
[----:B------:R-:W-:Y:S01]  /*bbf0*/  LDSM.16.MT88.4 R20, [R142+0x9000] ;  /* 0x009000008e14783b */ /* 0x000fe20000004200 */
[--C-:B------:R-:W-:Y:S01]  /*bc00*/  FFMA.FTZ R127, R25, UR4, -R119.reuse ;  /* 0x00000004197f7c23 */ /* 0x100fe20008010877 */
[----:B------:R-:W-:Y:S01]  /*bc10*/  FFMA.FTZ R28, R28, UR4, -R119 ;  /* 0x000000041c1c7c23 */ /* 0x000fe20008010877 */
[C---:B-1----:R-:W-:Y:S01]  /*bc20*/  HMMA.16816.F32 R4, R96.reuse, R104, R4 ;  /* 0x000000686004723c */ /* 0x042fe20000001804 */
[----:B------:R-:W-:Y:S04]  /*bc30*/  MUFU.EX2 R120, R120 ;  /* 0x0000007800787308 */ /* 0x000fe80000000800 */
[--C-:B------:R-:W-:Y:S01]  /*bc40*/  FFMA.FTZ R128, R30, UR4, -R118.reuse ;  /* 0x000000041e807c23 */ /* 0x100fe20008010876 */
[C---:B------:R-:W-:Y:S01]  /*bc50*/  HMMA.16816.F32 R8, R96.reuse, R106, R8 ;  /* 0x0000006a6008723c */ /* 0x040fe20000001808 */
[----:B------:R-:W1:Y:S04]  /*bc60*/  LDSM.16.MT88.4 R104, [R140+0x8000] ;  /* 0x008000008c68783b */ /* 0x000e680000004200 */
[----:B------:R-:W-:Y:S01]  /*bc70*/  MUFU.EX2 R121, R121 ;  /* 0x0000007900797308 */ /* 0x000fe20000000800 */
[----:B------:R-:W-:Y:S01]  /*bc80*/  ISETP.GT.AND P1, PT, R157, R152, PT ;  /* 0x000000989d00720c */ /* 0x000fe20003f24270 */
[--C-:B------:R-:W-:Y:S01]  /*bc90*/  FFMA.FTZ R129, R31, UR4, -R118.reuse ;  /* 0x000000041f817c23 */ /* 0x100fe20008010876 */
[C---:B------:R-:W-:Y:S03]  /*bca0*/  HMMA.16816.F32 R36, R96.reuse, R108, R36 ;  /* 0x0000006c6024723c */ /* 0x040fe60000001824 */
[----:B------:R-:W-:Y:S03]  /*bcb0*/  FMUL.FTZ R86, R101, R86 ;  /* 0x0000005665567220 */ /* 0x000fe60000410000 */
[C---:B------:R-:W-:Y:S01]  /*bcc0*/  HMMA.16816.F32 R40, R96.reuse, R110, R40 ;  /* 0x0000006e6028723c */ /* 0x040fe20000001828 */
[----:B------:R-:W-:Y:S04]  /*bcd0*/  MUFU.EX2 R123, R123 ;  /* 0x0000007b007b7308 */ /* 0x000fe80000000800 */
[--C-:B------:R-:W-:Y:S01]  /*bce0*/  FFMA.FTZ R109, R15, UR4, -R118.reuse ;  /* 0x000000040f6d7c23 */ /* 0x100fe20008010876 */
[C---:B---3--:R-:W-:Y:S05]  /*bcf0*/  HMMA.16816.F32 R44, R96.reuse, R92, R44 ;  /* 0x0000005c602c723c */ /* 0x048fea000000182c */
[----:B------:R-:W-:Y:S01]  /*bd00*/  MUFU.EX2 R122, R122 ;  /* 0x0000007a007a7308 */ /* 0x000fe20000000800 */
[C---:B------:R-:W-:Y:S01]  /*bd10*/  FMUL.FTZ R15, R101.reuse, R91 ;  /* 0x0000005b650f7220 */ /* 0x040fe20000410000 */
[C---:B------:R-:W-:Y:S01]  /*bd20*/  HMMA.16816.F32 R48, R96.reuse, R94, R48 ;  /* 0x0000005e6030723c */ /* 0x040fe20000001830 */
[----:B------:R-:W2:Y:S03]  /*bd30*/  LDSM.16.MT88.4 R92, [R144+0xa000] ;  /* 0x00a00000905c783b */ /* 0x000ea60000004200 */
[--C-:B------:R-:W-:Y:S01]  /*bd40*/  FFMA.FTZ R110, R14, UR4, -R118.reuse ;  /* 0x000000040e6e7c23 */ /* 0x100fe20008010876 */
[----:B------:R-:W-:Y:S01]  /*bd50*/  FMUL.FTZ R14, R101, R90 ;  /* 0x0000005a650e7220 */ /* 0x000fe20000410000 */
[--C-:B------:R-:W-:Y:S01]  /*bd60*/  FFMA.FTZ R108, R18, UR4, -R118.reuse ;  /* 0x00000004126c7c23 */ /* 0x100fe20008010876 */
[--C-:B------:R-:W-:Y:S02]  /*bd70*/  FFMA.FTZ R111, R19, UR4, -R118.reuse ;  /* 0x00000004136f7c23 */ /* 0x100fe40008010876 */
[----:B------:R-:W-:Y:S01]  /*bd80*/  LDSM.16.MT88.4 R88, [R144+0x8800] ;  /* 0x008800009058783b */ /* 0x000fe20000004200 */
[----:B------:R-:W-:Y:S01]  /*bd90*/  MUFU.EX2 R109, R109 ;  /* 0x0000006d006d7308 */ /* 0x000fe20000000800 */
[C---:B------:R-:W-:Y:S01]  /*bda0*/  FMUL.FTZ R87, R101.reuse, R87 ;  /* 0x0000005765577220 */ /* 0x040fe20000410000 */
[C---:B------:R-:W-:Y:S01]  /*bdb0*/  FMUL.FTZ R84, R100.reuse, R84 ;  /* 0x0000005464547220 */ /* 0x040fe20000410000 */
[----:B------:R-:W-:Y:S01]  /*bdc0*/  FMUL.FTZ R85, R100, R85 ;  /* 0x0000005564557220 */ /* 0x000fe20000410000 */
[----:B------:R-:W-:Y:S01]  /*bdd0*/  FFMA.FTZ R34, R34, UR4, -R118 ;  /* 0x0000000422227c23 */ /* 0x000fe20008010876 */
[----:B------:R-:W-:Y:S01]  /*bde0*/  FFMA.FTZ R116, R101, R174, R116 ;  /* 0x000000ae65747223 */ /* 0x000fe20000010074 */
[----:B------:R-:W-:Y:S01]  /*bdf0*/  FFMA.FTZ R117, R100, R173, R117 ;  /* 0x000000ad64757223 */ /* 0x000fe20000010075 */
[C---:B-1----:R-:W-:Y:S03]  /*be00*/  HMMA.16816.F32 R52, R96.reuse, R104, R52 ;  /* 0x000000686034723c */ /* 0x042fe60000001834 */
[----:B------:R-:W-:Y:S01]  /*be10*/  MUFU.EX2 R110, R110 ;  /* 0x0000006e006e7308 */ /* 0x000fe20000000800 */
[----:B------:R-:W-:Y:S01]  /*be20*/  FADD.FTZ R117, R115, R117 ;  /* 0x0000007573757221 */ /* 0x000fe20000010000 */
[----:B------:R-:W-:Y:S01]  /*be30*/  FADD.FTZ R116, R114, R116 ;  /* 0x0000007472747221 */ /* 0x000fe20000010000 */
[C---:B------:R-:W-:Y:S01]  /*be40*/  HMMA.16816.F32 R56, R96.reuse, R106, R56 ;  /* 0x0000006a6038723c */ /* 0x040fe20000001838 */
[----:B------:R-:W1:Y:S06]  /*be50*/  LDSM.16.MT88.4 R104, [R142+0xa000] ;  /* 0x00a000008e68783b */ /* 0x000e6c0000004200 */
[----:B------:R-:W-:Y:S01]  /*be60*/  MUFU.EX2 R108, R108 ;  /* 0x0000006c006c7308 */ /* 0x000fe20000000800 */
[----:B------:R-:W-:Y:S03]  /*be70*/  FADD.FTZ R112, R112, R117 ;  /* 0x0000007570707221 */ /* 0x000fe60000010000 */
[----:B------:R-:W-:Y:S06]  /*be80*/  FADD.FTZ R113, R113, R116 ;  /* 0x0000007471717221 */ /* 0x000fec0000010000 */
[----:B------:R-:W3:Y:S01]  /*be90*/  MUFU.EX2 R111, R111 ;  /* 0x0000006f006f7308 */ /* 0x000ee20000000800 */
[----:B------:R-:W-:Y:S01]  /*bea0*/  FADD.FTZ R103, R103, R112 ;  /* 0x0000007067677221 */ /* 0x000fe20000010000 */
[----:B------:R-:W-:Y:S01]  /*beb0*/  FADD.FTZ R113, R102, R113 ;  /* 0x0000007166717221 */ /* 0x000fe20000010000 */
[C---:B--2---:R-:W-:Y:S07]  /*bec0*/  HMMA.16816.F32 R60, R96.reuse, R92, R60 ;  /* 0x0000005c603c723c */ /* 0x044fee000000183c */
[----:B------:R-:W-:Y:S01]  /*bed0*/  MUFU.EX2 R124, R124 ;  /* 0x0000007c007c7308 */ /* 0x000fe20000000800 */
[C---:B------:R-:W-:Y:S01]  /*bee0*/  HMMA.16816.F32 R64, R96.reuse, R94, R64 ;  /* 0x0000005e6040723c */ /* 0x040fe20000001840 */
[----:B------:R-:W2:Y:S08]  /*bef0*/  LDSM.16.MT88.4 R92, [R141+0xa000] ;  /* 0x00a000008d5c783b */ /* 0x000eb00000004200 */
[----:B------:R-:W-:Y:S02]  /*bf00*/  MUFU.EX2 R125, R125 ;  /* 0x0000007d007d7308 */ /* 0x000fe40000000800 */
[----:B---3--:R-:W-:Y:S08]  /*bf10*/  F2FP.F16.F32.PACK_AB R19, R111, R108 ;  /* 0x0000006c6f13723e */ /* 0x008ff000000000ff */
[----:B------:R-:W-:Y:S01]  /*bf20*/  MUFU.EX2 R126, R126 ;  /* 0x0000007e007e7308 */ /* 0x000fe20000000800 */
[C---:B-1----:R-:W-:Y:S09]  /*bf30*/  HMMA.16816.F32 R68, R96.reuse, R104, R68 ;  /* 0x000000686044723c */ /* 0x042ff20000001844 */
[----:B------:R-:W-:Y:S01]  /*bf40*/  MUFU.EX2 R127, R127 ;  /* 0x0000007f007f7308 */ /* 0x000fe20000000800 */
[C---:B------:R-:W-:Y:S01]  /*bf50*/  HMMA.16816.F32 R72, R96.reuse, R106, R72 ;  /* 0x0000006a6048723c */ /* 0x040fe20000001848 */
[----:B------:R-:W1:Y:S08]  /*bf60*/  LDSM.16.MT88.4 R104, [R140+0xa000] ;  /* 0x00a000008c68783b */ /* 0x000e700000004200 */
[----:B------:R-:W-:Y:S10]  /*bf70*/  MUFU.EX2 R128, R128 ;  /* 0x0000008000807308 */ /* 0x000ff40000000800 */
[----:B------:R-:W-:Y:S01]  /*bf80*/  MUFU.EX2 R129, R129 ;  /* 0x0000008100817308 */ /* 0x000fe20000000800 */
[C---:B--2---:R-:W-:Y:S09]  /*bf90*/  HMMA.16816.F32 R76, R96.reuse, R92, R76 ;  /* 0x0000005c604c723c */ /* 0x044ff2000000184c */
[----:B------:R-:W-:Y:S01]  /*bfa0*/  MUFU.EX2 R34, R34 ;  /* 0x0000002200227308 */ /* 0x000fe20000000800 */
[C---:B------:R-:W-:Y:S01]  /*bfb0*/  HMMA.16816.F32 R80, R96.reuse, R94, R80 ;  /* 0x0000005e6050723c */ /* 0x040fe20000001850 */
[----:B------:R-:W2:Y:S05]  /*bfc0*/  LDSM.16.MT88.4 R92, [R142+0x8800] ;  /* 0x008800008e5c783b */ /* 0x000eaa0000004200 */
[C---:B-1----:R-:W-:Y:S06]  /*bfd0*/  HMMA.16816.F32 R12, R96.reuse, R104, R12 ;  /* 0x00000068600c723c */ /* 0x042fec000000180c */
[----:B------:R-:W-:Y:S05]  /*bfe0*/  HMMA.16816.F32 R84, R96, R106, R84 ;  /* 0x0000006a6054723c */ /* 0x000fea0000001854 */
[--C-:B------:R-:W-:Y:S01]  /*bff0*/  FFMA.FTZ R104, R16, UR4, -R119.reuse ;  /* 0x0000000410687c23 */ /* 0x100fe20008010877 */
[----:B------:R-:W-:Y:S01]  /*c000*/  FFMA.FTZ R105, R17, UR4, -R119 ;  /* 0x0000000411697c23 */ /* 0x000fe20008010877 */
[----:B------:R-:W-:Y:S01]  /*c010*/  F2FP.F16.F32.PACK_AB R17, R109, R110 ;  /* 0x0000006e6d11723e */ /* 0x000fe200000000ff */
[--C-:B------:R-:W-:Y:S03]  /*c020*/  FFMA.FTZ R107, R26, UR4, -R118.reuse ;  /* 0x000000041a6b7c23 */ /* 0x100fe60008010876 */
[----:B------:R-:W-:Y:S01]  /*c030*/  MUFU.EX2 R104, R104 ;  /* 0x0000006800687308 */ /* 0x000fe20000000800 */
[----:B------:R-:W-:Y:S01]  /*c040*/  F2FP.F16.F32.PACK_AB R16, R121, R120 ;  /* 0x000000787910723e */ /* 0x000fe200000000ff */
[--C-:B------:R-:W-:Y:S01]  /*c050*/  FFMA.FTZ R106, R27, UR4, -R118.reuse ;  /* 0x000000041b6a7c23 */ /* 0x100fe20008010876 */
[----:B------:R-:W-:Y:S01]  /*c060*/  FFMA.FTZ R118, R35, UR4, -R118 ;  /* 0x0000000423767c23 */ /* 0x000fe20008010876 */
[----:B------:R-:W-:Y:S01]  /*c070*/  LDSM.16.MT88.4 R24, [R141+0x9000] ;  /* 0x009000008d18783b */ /* 0x000fe20000004200 */
[----:B------:R-:W-:Y:S01]  /*c080*/  FADD.FTZ R120, R120, R103 ;  /* 0x0000006778787221 */ /* 0x000fe20000010000 */
[----:B------:R-:W-:Y:S04]  /*c090*/  FADD.FTZ R110, R110, R113 ;  /* 0x000000716e6e7221 */ /* 0x000fe80000010000 */
[----:B------:R-:W1:Y:S01]  /*c0a0*/  MUFU.EX2 R105, R105 ;  /* 0x0000006900697308 */ /* 0x000e620000000800 */
[----:B------:R-:W-:Y:S01]  /*c0b0*/  FADD.FTZ R121, R121, R120 ;  /* 0x0000007879797221 */ /* 0x000fe20000010000 */
[----:B------:R-:W-:Y:S04]  /*c0c0*/  FADD.FTZ R109, R109, R110 ;  /* 0x0000006e6d6d7221 */ /* 0x000fe80000010000 */
[----:B------:R-:W-:Y:S04]  /*c0d0*/  FADD.FTZ R108, R108, R109 ;  /* 0x0000006d6c6c7221 */ /* 0x000fe80000010000 */
[----:B------:R-:W-:Y:S01]  /*c0e0*/  MUFU.EX2 R107, R107 ;  /* 0x0000006b006b7308 */ /* 0x000fe20000000800 */
[----:B------:R-:W-:Y:S09]  /*c0f0*/  FADD.FTZ R108, R111, R108 ;  /* 0x0000006c6f6c7221 */ /* 0x000ff20000010000 */
[----:B------:R-:W3:Y:S01]  /*c100*/  MUFU.EX2 R106, R106 ;  /* 0x0000006a006a7308 */ /* 0x000ee20000000800 */
[C---:B-1----:R-:W-:Y:S01]  /*c110*/  F2FP.F16.F32.PACK_AB R18, R105.reuse, R104 ;  /* 0x000000686912723e */ /* 0x042fe200000000ff */
[----:B------:R-:W-:Y:S04]  /*c120*/  FADD.FTZ R104, R104, R121 ;  /* 0x0000007968687221 */ /* 0x000fe80000010000 */
[----:B------:R-:W-:Y:S02]  /*c130*/  FADD.FTZ R105, R105, R104 ;  /* 0x0000006869697221 */ /* 0x000fe40000010000 */
[C---:B------:R-:W-:Y:S02]  /*c140*/  HMMA.16816.F32 R4, R16.reuse, R88, R4 ;  /* 0x000000581004723c */ /* 0x040fe40000001804 */
[----:B------:R-:W1:Y:S04]  /*c150*/  MUFU.EX2 R35, R118 ;  /* 0x0000007600237308 */ /* 0x000e680000000800 */
[C---:B------:R-:W-:Y:S01]  /*c160*/  HMMA.16816.F32 R8, R16.reuse, R90, R8 ;  /* 0x0000005a1008723c */ /* 0x040fe20000001808 */
[----:B------:R-:W4:Y:S05]  /*c170*/  LDSM.16.MT88.4 R88, [R141+0x8800] ;  /* 0x008800008d58783b */ /* 0x000f2a0000004200 */
[C---:B--2---:R-:W-:Y:S06]  /*c180*/  HMMA.16816.F32 R36, R16.reuse, R92, R36 ;  /* 0x0000005c1024723c */ /* 0x044fec0000001824 */
[C---:B------:R-:W-:Y:S01]  /*c190*/  HMMA.16816.F32 R40, R16.reuse, R94, R40 ;  /* 0x0000005e1028723c */ /* 0x040fe20000001828 */
[----:B------:R-:W2:Y:S05]  /*c1a0*/  LDSM.16.MT88.4 R92, [R140+0x8800] ;  /* 0x008800008c5c783b */ /* 0x000eaa0000004200 */
[C---:B----4-:R-:W-:Y:S06]  /*c1b0*/  HMMA.16816.F32 R44, R16.reuse, R88, R44 ;  /* 0x00000058102c723c */ /* 0x050fec000000182c */
        /* <DEDUP_REMOVED lines=15> */
[----:B------:R-:W-:Y:S01]  /*c2b0*/  HMMA.16816.F32 R84, R16, R94, R84 ;  /* 0x0000005e1054723c */ /* 0x000fe20000001854 */
[----:B------:R-:W-:Y:S06]  /*c2c0*/  LDSM.16.MT88.4 R92, [R144+0x9800] ;  /* 0x00980000905c783b */ /* 0x000fec0000004200 */
[----:B------:R-:W-:Y:S01]  /*c2d0*/  F2FP.F16.F32.PACK_AB R17, R122, R123 ;  /* 0x0000007b7a11723e */ /* 0x000fe200000000ff */
[----:B------:R-:W-:Y:S03]  /*c2e0*/  FADD.FTZ R123, R123, R108 ;  /* 0x0000006c7b7b7221 */ /* 0x000fe60000010000 */
[----:B---3--:R-:W-:Y:S01]  /*c2f0*/  F2FP.F16.F32.PACK_AB R19, R106, R107 ;  /* 0x0000006b6a13723e */ /* 0x008fe200000000ff */
[----:B------:R-:W-:Y:S01]  /*c300*/  FADD.FTZ R122, R122, R123 ;  /* 0x0000007b7a7a7221 */ /* 0x000fe20000010000 */
[----:B------:R-:W-:Y:S01]  /*c310*/  F2FP.F16.F32.PACK_AB R16, R125, R124 ;  /* 0x0000007c7d10723e */ /* 0x000fe200000000ff */
[----:B------:R-:W-:Y:S01]  /*c320*/  FADD.FTZ R124, R124, R105 ;  /* 0x000000697c7c7221 */ /* 0x000fe20000010000 */
[----:B------:R-:W-:Y:S01]  /*c330*/  F2FP.F16.F32.PACK_AB R18, R127, R126 ;  /* 0x0000007e7f12723e */ /* 0x000fe200000000ff */
[----:B------:R-:W-:Y:S02]  /*c340*/  FADD.FTZ R107, R107, R122 ;  /* 0x0000007a6b6b7221 */ /* 0x000fe40000010000 */
[----:B------:R-:W-:Y:S02]  /*c350*/  FADD.FTZ R125, R125, R124 ;  /* 0x0000007c7d7d7221 */ /* 0x000fe40000010000 */
[----:B------:R-:W-:Y:S02]  /*c360*/  FADD.FTZ R107, R106, R107 ;  /* 0x0000006b6a6b7221 */ /* 0x000fe40000010000 */
[----:B------:R-:W-:Y:S04]  /*c370*/  FADD.FTZ R126, R126, R125 ;  /* 0x0000007d7e7e7221 */ /* 0x000fe80000010000 */
[----:B------:R-:W-:Y:S01]  /*c380*/  FADD.FTZ R127, R127, R126 ;  /* 0x0000007e7f7f7221 */ /* 0x000fe20000010000 */
[C---:B----4-:R-:W-:Y:S06]  /*c390*/  HMMA.16816.F32 R4, R16.reuse, R88, R4 ;  /* 0x000000581004723c */ /* 0x050fec0000001804 */
[C---:B------:R-:W-:Y:S05]  /*c3a0*/  HMMA.16816.F32 R8, R16.reuse, R90, R8 ;  /* 0x0000005a1008723c */ /* 0x040fea0000001808 */
[--C-:B------:R-:W-:Y:S01]  /*c3b0*/  FFMA.FTZ R89, R29, UR4, -R119.reuse ;  /* 0x000000041d597c23 */ /* 0x100fe20008010877 */
[C---:B------:R-:W-:Y:S05]  /*c3c0*/  HMMA.16816.F32 R36, R16.reuse, R20, R36 ;  /* 0x000000141024723c */ /* 0x040fea0000001824 */
[--C-:B------:R-:W-:Y:S01]  /*c3d0*/  FFMA.FTZ R88, R32, UR4, -R119.reuse ;  /* 0x0000000420587c23 */ /* 0x100fe20008010877 */
[C---:B------:R-:W-:Y:S01]  /*c3e0*/  HMMA.16816.F32 R40, R16.reuse, R22, R40 ;  /* 0x000000161028723c */ /* 0x040fe20000001828 */
[----:B------:R-:W2:Y:S01]  /*c3f0*/  LDSM.16.MT88.4 R20, [R140+0x9000] ;  /* 0x009000008c14783b */ /* 0x000ea20000004200 */
[----:B------:R3:W-:Y:S03]  /*c400*/  MUFU.EX2 R32, R28 ;  /* 0x0000001c00207308 */ /* 0x0007e60000000800 */
[----:B------:R-:W-:Y:S01]  /*c410*/  FFMA.FTZ R119, R33, UR4, -R119 ;  /* 0x0000000421777c23 */ /* 0x000fe20008010877 */
[C---:B------:R-:W-:Y:S06]  /*c420*/  HMMA.16816.F32 R44, R16.reuse, R24, R44 ;  /* 0x00000018102c723c */ /* 0x040fec000000182c */
[----:B------:R-:W4:Y:S01]  /*c430*/  MUFU.EX2 R33, R89 ;  /* 0x0000005900217308 */ /* 0x000f220000000800 */
[C---:B------:R-:W-:Y:S01]  /*c440*/  HMMA.16816.F32 R48, R16.reuse, R26, R48 ;  /* 0x0000001a1030723c */ /* 0x040fe20000001830 */
[----:B------:R-:W5:Y:S08]  /*c450*/  LDSM.16.MT88.4 R24, [R144+0xb000] ;  /* 0x00b000009018783b */ /* 0x000f700000004200 */
[----:B------:R-:W-:Y:S01]  /*c460*/  MUFU.EX2 R101, R88 ;  /* 0x0000005800657308 */ /* 0x000fe20000000800 */
[----:B---3--:R-:W-:Y:S09]  /*c470*/  LDSM.16.MT88.4 R28, [R141+0x9800] ;  /* 0x009800008d1c783b */ /* 0x008ff20000004200 */
[----:B------:R-:W3:Y:S01]  /*c480*/  MUFU.EX2 R100, R119 ;  /* 0x0000007700647308 */ /* 0x000ee20000000800 */
[C---:B--2---:R-:W-:Y:S06]  /*c490*/  HMMA.16816.F32 R52, R16.reuse, R20, R52 ;  /* 0x000000141034723c */ /* 0x044fec0000001834 */
[C---:B------:R-:W-:Y:S01]  /*c4a0*/  HMMA.16816.F32 R56, R16.reuse, R22, R56 ;  /* 0x000000161038723c */ /* 0x040fe20000001838 */
[----:B------:R-:W2:Y:S05]  /*c4b0*/  LDSM.16.MT88.4 R20, [R142+0xb000] ;  /* 0x00b000008e14783b */ /* 0x000eaa0000004200 */
[C---:B-----5:R-:W-:Y:S06]  /*c4c0*/  HMMA.16816.F32 R60, R16.reuse, R24, R60 ;  /* 0x00000018103c723c */ /* 0x060fec000000183c */
[C---:B------:R-:W-:Y:S01]  /*c4d0*/  HMMA.16816.F32 R64, R16.reuse, R26, R64 ;  /* 0x0000001a1040723c */ /* 0x040fe20000001840 */
[----:B------:R-:W5:Y:S05]  /*c4e0*/  LDSM.16.MT88.4 R24, [R141+0xb000] ;  /* 0x00b000008d18783b */ /* 0x000f6a0000004200 */
[C---:B--2---:R-:W-:Y:S06]  /*c4f0*/  HMMA.16816.F32 R68, R16.reuse, R20, R68 ;  /* 0x000000141044723c */ /* 0x044fec0000001844 */
[C---:B------:R-:W-:Y:S01]  /*c500*/  HMMA.16816.F32 R72, R16.reuse, R22, R72 ;  /* 0x000000161048723c */ /* 0x040fe20000001848 */
[----:B------:R-:W2:Y:S05]  /*c510*/  LDSM.16.MT88.4 R20, [R140+0xb000] ;  /* 0x00b000008c14783b */ /* 0x000eaa0000004200 */
[C---:B-----5:R-:W-:Y:S06]  /*c520*/  HMMA.16816.F32 R76, R16.reuse, R24, R76 ;  /* 0x00000018104c723c */ /* 0x060fec000000184c */
[C---:B------:R-:W-:Y:S01]  /*c530*/  HMMA.16816.F32 R80, R16.reuse, R26, R80 ;  /* 0x0000001a1050723c */ /* 0x040fe20000001850 */
[----:B------:R-:W5:Y:S05]  /*c540*/  LDSM.16.MT88.4 R24, [R142+0x9800] ;  /* 0x009800008e18783b */ /* 0x000f6a0000004200 */
[C---:B--2---:R-:W-:Y:S06]  /*c550*/  HMMA.16816.F32 R12, R16.reuse, R20, R12 ;  /* 0x00000014100c723c */ /* 0x044fec000000180c */
[----:B------:R-:W-:Y:S01]  /*c560*/  HMMA.16816.F32 R84, R16, R22, R84 ;  /* 0x000000161054723c */ /* 0x000fe20000001854 */
[----:B------:R-:W2:Y:S06]  /*c570*/  LDSM.16.MT88.4 R20, [R140+0x9800] ;  /* 0x009800008c14783b */ /* 0x000eac0000004200 */
[----:B------:R-:W-:Y:S01]  /*c580*/  F2FP.F16.F32.PACK_AB R17, R129, R128 ;  /* 0x000000808111723e */ /* 0x000fe200000000ff */
[----:B------:R-:W-:Y:S03]  /*c590*/  FADD.FTZ R128, R128, R107 ;  /* 0x0000006b80807221 */ /* 0x000fe60000010000 */
[----:B-1----:R-:W-:Y:S01]  /*c5a0*/  F2FP.F16.F32.PACK_AB R19, R35, R34 ;  /* 0x000000222313723e */ /* 0x002fe200000000ff */
[----:B------:R-:W-:Y:S01]  /*c5b0*/  FADD.FTZ R129, R129, R128 ;  /* 0x0000008081817221 */ /* 0x000fe20000010000 */
[C---:B----4-:R-:W-:Y:S01]  /*c5c0*/  F2FP.F16.F32.PACK_AB R16, R33.reuse, R32 ;  /* 0x000000202110723e */ /* 0x050fe200000000ff */
[----:B------:R-:W-:Y:S01]  /*c5d0*/  FADD.FTZ R32, R32, R127 ;  /* 0x0000007f20207221 */ /* 0x000fe20000010000 */
[----:B---3--:R-:W-:Y:S01]  /*c5e0*/  F2FP.F16.F32.PACK_AB R18, R100, R101 ;  /* 0x000000656412723e */ /* 0x008fe200000000ff */
[----:B------:R-:W-:Y:S02]  /*c5f0*/  FADD.FTZ R34, R34, R129 ;  /* 0x0000008122227221 */ /* 0x000fe40000010000 */
[----:B------:R-:W-:Y:S02]  /*c600*/  FADD.FTZ R32, R33, R32 ;  /* 0x0000002021207221 */ /* 0x000fe40000010000 */
[----:B------:R-:W-:Y:S02]  /*c610*/  FADD.FTZ R174, R35, R34 ;  /* 0x0000002223ae7221 */ /* 0x000fe40000010000 */
[C---:B------:R-:W-:Y:S01]  /*c620*/  HMMA.16816.F32 R96, R16.reuse, R92, R4 ;  /* 0x0000005c1060723c */ /* 0x040fe20000001804 */
[----:B------:R-:W1:Y:S02]  /*c630*/  LDSM.16.MT88.4 R4, [R144+0xb800] ;  /* 0x00b800009004783b */ /* 0x000e640000004200 */
[----:B------:R-:W-:Y:S03]  /*c640*/  FADD.FTZ R101, R101, R32 ;  /* 0x0000002065657221 */ /* 0x000fe60000010000 */
[C---:B------:R-:W-:Y:S03]  /*c650*/  HMMA.16816.F32 R92, R16.reuse, R94, R8 ;  /* 0x0000005e105c723c */ /* 0x040fe60000001808 */
[----:B------:R-:W3:Y:S02]  /*c660*/  LDSM.16.MT88.4 R8, [R142+0xb800] ;  /* 0x00b800008e08783b */ /* 0x000ee40000004200 */
[----:B------:R-:W-:Y:S01]  /*c670*/  FADD.FTZ R173, R100, R101 ;  /* 0x0000006564ad7221 */ /* 0x000fe20000010000 */
[C---:B-----5:R-:W-:Y:S05]  /*c680*/  HMMA.16816.F32 R36, R16.reuse, R24, R36 ;  /* 0x000000181024723c */ /* 0x060fea0000001824 */
[----:B------:R-:W-:Y:S01]  /*c690*/  MOV R101, R2 ;  /* 0x0000000200657202 */ /* 0x000fe20000000f00 */
[C---:B------:R-:W-:Y:S01]  /*c6a0*/  HMMA.16816.F32 R40, R16.reuse, R26, R40 ;  /* 0x0000001a1028723c */ /* 0x040fe20000001828 */
[----:B------:R-:W4:Y:S04]  /*c6b0*/  LDSM.16.MT88.4 R24, [R141+0xb800] ;  /* 0x00b800008d18783b */ /* 0x000f280000004200 */
[----:B------:R-:W-:Y:S01]  /*c6c0*/  MOV R100, R3 ;  /* 0x0000000300647202 */ /* 0x000fe20000000f00 */
[C---:B------:R-:W-:Y:S06]  /*c6d0*/  HMMA.16816.F32 R44, R16.reuse, R28, R44 ;  /* 0x0000001c102c723c */ /* 0x040fec000000182c */
[C---:B------:R-:W-:Y:S01]  /*c6e0*/  HMMA.16816.F32 R48, R16.reuse, R30, R48 ;  /* 0x0000001e1030723c */ /* 0x040fe20000001830 */
[----:B------:R-:W5:Y:S05]  /*c6f0*/  LDSM.16.MT88.4 R28, [R140+0xb800] ;  /* 0x00b800008c1c783b */ /* 0x000f6a0000004200 */
[C---:B--2---:R-:W-:Y:S06]  /*c700*/  HMMA.16816.F32 R52, R16.reuse, R20, R52 ;  /* 0x000000141034723c */ /* 0x044fec0000001834 */
[C---:B------:R-:W-:Y:S06]  /*c710*/  HMMA.16816.F32 R56, R16.reuse, R22, R56 ;  /* 0x000000161038723c */ /* 0x040fec0000001838 */
[C---:B-1----:R-:W-:Y:S06]  /*c720*/  HMMA.16816.F32 R60, R16.reuse, R4, R60 ;  /* 0x00000004103c723c */ /* 0x042fec000000183c */
[C---:B------:R-:W-:Y:S06]  /*c730*/  HMMA.16816.F32 R64, R16.reuse, R6, R64 ;  /* 0x000000061040723c */ /* 0x040fec0000001840 */
[C---:B---3--:R-:W-:Y:S06]  /*c740*/  HMMA.16816.F32 R68, R16.reuse, R8, R68 ;  /* 0x000000081044723c */ /* 0x048fec0000001844 */
        /* <DEDUP_REMOVED lines=8> */
.L_x_7566:
        /* <DEDUP_REMOVED lines=10> */
[----:B------:R-:W4:Y:S01]  /*c870*/  S2R R15, SR_TID.X ;  /* 0x00000000000f7919 */ /* 0x000f220000002100 */
[----:B-1----:R-:W-:Y:S01]  /*c880*/  FADD.FTZ R7, R0, R173 ;  /* 0x000000ad00077221 */ /* 0x002fe20000010000 */
[----:B--2---:R-:W-:Y:S01]  /*c890*/  ULEA UR4, UR4, UR5, 0x18 ;  /* 0x0000000504047291 */ /* 0x004fe2000f8ec03f */
[----:B---3--:R-:W-:-:S03]  /*c8a0*/  FADD.FTZ R0, R5, R174 ;  /* 0x000000ae05007221 */ /* 0x008fc60000010000 */
[----:B------:R-:W1:Y:S04]  /*c8b0*/  SHFL.BFLY PT, R6, R7, 0x1, 0x1f ;  /* 0x0c201f0007067f89 */ /* 0x000e6800000e0000 */
[----:B------:R-:W2:Y:S01]  /*c8c0*/  SHFL.BFLY PT, R5, R0, 0x1, 0x1f ;  /* 0x0c201f0000057f89 */ /* 0x000ea200000e0000 */
[----:B----4-:R-:W-:-:S04]  /*c8d0*/  SHF.R.S32.HI R13, RZ, 0x1f, R4 ;  /* 0x0000001fff0d7819 */ /* 0x010fc80000011404 */
[----:B------:R-:W-:Y:S02]  /*c8e0*/  LEA.HI R17, R13, R4, RZ, 0x2 ;  /* 0x000000040d117211 */ /* 0x000fe400078f10ff */
[----:B------:R-:W-:Y:S02]  /*c8f0*/  SHF.R.S32.HI R10, RZ, 0x1f, R15 ;  /* 0x0000001fff0a7819 */ /* 0x000fe4000001140f */
[--C-:B------:R-:W-:Y:S02]  /*c900*/  SHF.R.S32.HI R12, RZ, 0x2, R17.reuse ;  /* 0x00000002ff0c7819 */ /* 0x100fe40000011411 */
[----:B------:R-:W-:Y:S01]  /*c910*/  LEA.HI R10, R10, R15, RZ, 0x4 ;  /* 0x0000000f0a0a7211 */ /* 0x000fe200078f20ff */
[----:B-1----:R-:W-:Y:S01]  /*c920*/  FADD.FTZ R6, R7, R6 ;  /* 0x0000000607067221 */ /* 0x002fe20000010000 */
[----:B------:R-:W-:Y:S02]  /*c930*/  SHF.R.S32.HI R7, RZ, 0x1f, R17 ;  /* 0x0000001fff077819 */ /* 0x000fe40000011411 */
[----:B------:R-:W-:Y:S01]  /*c940*/  LOP3.LUT R17, R17, 0x1ffffffc, RZ, 0xc0, !PT ;  /* 0x1ffffffc11117812 */ /* 0x000fe200078ec0ff */
[----:B--2---:R-:W-:Y:S01]  /*c950*/  FADD.FTZ R5, R0, R5 ;  /* 0x0000000500057221 */ /* 0x004fe20000010000 */
[----:B------:R-:W-:Y:S01]  /*c960*/  BAR.SYNC.DEFER_BLOCKING 0x0 ;  /* 0x0000000000007b1d */ /* 0x000fe20000010000 */
[----:B------:R-:W-:-:S02]  /*c970*/  FSETP.NE.FTZ.AND P4, PT, R6, RZ, PT ;  /* 0x000000ff0600720b */ /* 0x000fc40003f95000 */
[----:B------:R-:W-:Y:S02]  /*c980*/  LEA.HI R7, R7, R12, RZ, 0x3 ;  /* 0x0000000c07077211 */ /* 0x000fe400078f18ff */
[----:B------:R-:W-:Y:S02]  /*c990*/  FSETP.NE.FTZ.AND P3, PT, R5, RZ, PT ;  /* 0x000000ff0500720b */ /* 0x000fe40003f75000 */
[----:B------:R-:W-:Y:S02]  /*c9a0*/  LOP3.LUT R7, R7, 0xfffffff8, RZ, 0xc0, !PT ;  /* 0xfffffff807077812 */ /* 0x000fe400078ec0ff */
[CC--:B------:R-:W-:Y:S02]  /*c9b0*/  LEA.HI R0, R13.reuse, R4.reuse, RZ, 0x5 ;  /* 0x000000040d007211 */ /* 0x0c0fe400078f28ff */
[----:B------:R-:W-:Y:S02]  /*c9c0*/  LEA.HI R13, R13, R4, RZ, 0x4 ;  /* 0x000000040d0d7211 */ /* 0x000fe400078f20ff */
[----:B------:R-:W-:Y:S01]  /*c9d0*/  IADD3 R7, R12, -R7, RZ ;  /* 0x800000070c077210 */ /* 0x000fe20007ffe0ff */
[----:B------:R-:W1:Y:S01]  /*c9e0*/  @P4 MUFU.RCP R9, R6 ;  /* 0x0000000600094308 */ /* 0x000e620000001000 */
[----:B------:R-:W-:-:S02]  /*c9f0*/  LOP3.LUT R15, R13, 0xfffffff0, RZ, 0xc0, !PT ;  /* 0xfffffff00d0f7812 */ /* 0x000fc400078ec0ff */
[----:B------:R-:W-:Y:S02]  /*ca00*/  SHF.L.U32 R16, R7, 0x6, RZ ;  /* 0x0000000607107819 */ /* 0x000fe400000006ff */
[----:B------:R-:W-:Y:S02]  /*ca10*/  SHF.R.S32.HI R11, RZ, 0x5, R0 ;  /* 0x00000005ff0b7819 */ /* 0x000fe40000011400 */
[-C--:B------:R-:W-:Y:S01]  /*ca20*/  IADD3 R14, -R17, R4.reuse, RZ ;  /* 0x00000004110e7210 */ /* 0x080fe20007ffe1ff */
[----:B------:R-:W2:Y:S01]  /*ca30*/  @P3 MUFU.RCP R8, R5 ;  /* 0x0000000500083308 */ /* 0x000ea20000001000 */
[----:B------:R-:W-:Y:S02]  /*ca40*/  LOP3.LUT R13, R7, 0x1, RZ, 0xc0, !PT ;  /* 0x00000001070d7812 */ /* 0x000fe400078ec0ff */
[----:B------:R-:W-:Y:S02]  /*ca50*/  SHF.R.S32.HI R10, RZ, 0x4, R10 ;  /* 0x00000004ff0a7819 */ /* 0x000fe4000001140a */
[----:B------:R-:W-:-:S02]  /*ca60*/  IADD3 R12, -R15, R4, RZ ;  /* 0x000000040f0c7210 */ /* 0x000fc40007ffe1ff */
[----:B------:R-:W-:Y:S01]  /*ca70*/  LOP3.LUT R16, R16, 0x1c0, RZ, 0xc0, !PT ;  /* 0x000001c010107812 */ /* 0x000fe200078ec0ff */
[----:B------:R-:W3:Y:S01]  /*ca80*/  @P4 MUFU.LG2 R6, R6 ;  /* 0x0000000600064308 */ /* 0x000ee20000000c00 */
[----:B------:R-:W-:Y:S01]  /*ca90*/  LEA R11, R11, R14, 0x9 ;  /* 0x0000000e0b0b7211 */ /* 0x000fe200078e48ff */
[----:B-1----:R-:W-:Y:S01]  /*caa0*/  FMUL.FTZ R96, R9, R96 ;  /* 0x0000006009607220 */ /* 0x002fe20000410000 */
        /* <DEDUP_REMOVED lines=84> */
[----:B---3--:R-:W-:Y:S01]  /*cff0*/  @P4 FMUL.FTZ R6, R6, 0.69314718246459960938 ;  /* 0x3f31721806064820 */ /* 0x008fe20000410000 */
[----:B------:R-:W-:-:S02]  /*d000*/  @P0 IADD3 R8, R11, 0x20, RZ ;  /* 0x000000200b080810 */ /* 0x000fc40007ffe0ff */
[----:B------:R-:W-:Y:S02]  /*d010*/  SEL R9, R9, 0xffffff80, !P2 ;  /* 0xffffff8009097807 */ /* 0x000fe40005000000 */
[----:B------:R-:W-:Y:S01]  /*d020*/  LEA R13, R13, R14, 0x2 ;  /* 0x0000000e0d0d7211 */ /* 0x000fe200078e10ff */
[----:B------:R-:W-:Y:S01]  /*d030*/  STS.64 [R8], R92 ;  /* 0x0000005c08007388 */ /* 0x000fe20000000a00 */
[----:B------:R-:W-:Y:S02]  /*d040*/  IADD3 R14, R11, R7, RZ ;  /* 0x000000070b0e7210 */ /* 0x000fe40007ffe0ff */
        /* <DEDUP_REMOVED lines=9> */
[----:B------:R-:W-:Y:S01]  /*d0e0*/  LEA R13, R13, UR4, 0x2 ;  /* 0x000000040d0d7c11 */ /* 0x000fe2000f8e10ff */
[----:B------:R-:W1:Y:S02]  /*d0f0*/  S2UR UR4, SR_CTAID.Z ;  /* 0x00000000000479c3 */ /* 0x000e640000002700 */
        /* <DEDUP_REMOVED lines=22> */
[----:B--2---:R-:W2:Y:S03]  /*d260*/  @P4 LDC R14, c[0x0][0x2e8] ;  /* 0x0000ba00ff0e4b82 */ /* 0x004ea60000000800 */
[----:B------:R-:W-:Y:S04]  /*d270*/  STS.64 [R17+0x4000], R88 ;  /* 0x0040005811007388 */ /* 0x000fe80000000a00 */
[----:B------:R1:W-:Y:S01]  /*d280*/  STS.64 [R17+0x4800], R90 ;  /* 0x0048005a11007388 */ /* 0x0003e20000000a00 */
[----:B---3--:R-:W-:-:S03]  /*d290*/  SHF.L.U32 R16, R12, 0x2, RZ ;  /* 0x000000020c107819 */ /* 0x008fc600000006ff */
[----:B------:R-:W-:Y:S04]  /*d2a0*/  STS.64 [R9+0x4000], R84 ;  /* 0x0040005409007388 */ /* 0x000fe80000000a00 */
[----:B------:R3:W-:Y:S01]  /*d2b0*/  STS.64 [R9+0x4800], R86 ;  /* 0x0048005609007388 */ /* 0x0007e20000000a00 */
[----:B----4-:R-:W4:Y:S08]  /*d2c0*/  LDC R7, c[0x0][0x270] ;  /* 0x00009c00ff077b82 */ /* 0x010f300000000800 */
[----:B------:R-:W-:Y:S08]  /*d2d0*/  BAR.SYNC.DEFER_BLOCKING 0x0 ;  /* 0x0000000000007b1d */ /* 0x000ff00000010000 */
[----:B-----5:R-:W5:Y:S01]  /*d2e0*/  @P3 LDC R15, c[0x0][0x2e8] ;  /* 0x0000ba00ff0f3b82 */ /* 0x020f620000000800 */
[----:B------:R-:W5:Y:S01]  /*d2f0*/  S2R R11, SR_CTAID.Y ;  /* 0x00000000000b7919 */ /* 0x000f620000002600 */
[----:B------:R-:W5:Y:S01]  /*d300*/  S2R R8, SR_CTAID.X ;  /* 0x0000000000087919 */ /* 0x000f620000002500 */
[----:B-1----:R-:W-:-:S02]  /*d310*/  SHF.R.S32.HI R17, RZ, 0x1f, R16 ;  /* 0x0000001fff117819 */ /* 0x002fc40000011410 */
[----:B---3--:R-:W-:Y:S01]  /*d320*/  LOP3.LUT R9, R0, 0xffffffe0, RZ, 0xc0, !PT ;  /* 0xffffffe000097812 */ /* 0x008fe200078ec0ff */
[----:B------:R1:W3:Y:S01]  /*d330*/  LDS.128 R24, [R13+0x3800] ;  /* 0x003800000d187984 */ /* 0x0002e20000000c00 */
[----:B------:R-:W-:Y:S02]  /*d340*/  IADD3 R0, -R161, RZ, RZ ;  /* 0x000000ffa1007210 */ /* 0x000fe40007ffe1ff */
[----:B------:R-:W-:Y:S01]  /*d350*/  IADD3 R9, -R9, R4, RZ ;  /* 0x0000000409097210 */ /* 0x000fe20007ffe1ff */
[----:B------:R1:W1:Y:S01]  /*d360*/  LDS.128 R20, [R13+0x7800] ;  /* 0x007800000d147984 */ /* 0x0002620000000c00 */
[----:B------:R-:W-:Y:S01]  /*d370*/  MOV R4, 0xff800000 ;  /* 0xff80000000047802 */ /* 0x000fe20000000f00 */
[----:B----4-:R-:W-:Y:S01]  /*d380*/  IMAD R0, R7, R0, UR4 ;  /* 0x0000000407007e24 */ /* 0x010fe2000f8e0200 */
[----:B------:R-:W-:Y:S01]  /*d390*/  LOP3.LUT P0, RZ, R9, 0x3, RZ, 0xc0, !PT ;  /* 0x0000000309ff7812 */ /* 0x000fe2000780c0ff */
[----:B--2---:R-:W-:Y:S01]  /*d3a0*/  @P4 FFMA.FTZ R4, R3, R14, R6 ;  /* 0x0000000e03044223 */ /* 0x004fe20000010006 */
[----:B------:R-:W-:Y:S01]  /*d3b0*/  MOV R9, 0xff800000 ;  /* 0xff80000000097802 */ /* 0x000fe20000000f00 */
[----:B-----5:R-:W-:Y:S01]  /*d3c0*/  @P3 FFMA.FTZ R9, R2, R15, R5 ;  /* 0x0000000f02093223 */ /* 0x020fe20000010005 */
[----:B------:R-:W-:Y:S01]  /*d3d0*/  IMAD R18, R11, R18, R161 ;  /* 0x000000120b127224 */ /* 0x000fe200078e02a1 */
[----:B------:R-:W-:-:S03]  /*d3e0*/  SHF.L.U32 R8, R8, 0x6, RZ ;  /* 0x0000000608087819 */ /* 0x000fc600000006ff */
[----:B------:R-:W-:-:S04]  /*d3f0*/  IMAD R0, R18, R7, R0 ;  /* 0x0000000712007224 */ /* 0x000fc800078e0200 */
[----:B------:R-:W-:Y:S01]  /*d400*/  IMAD R19, R0, R19, R8 ;  /* 0x0000001300137224 */ /* 0x000fe200078e0208 */
[----:B-1-3--:R-:W-:Y:S06]  /*d410*/  @P0 BRA `(.L_x_7572) ;  /* 0x00000000002c0947 */ /* 0x00afec0003800000 */
        /* <DEDUP_REMOVED lines=11> */
.L_x_7572:
[----:B------:R-:W-:Y:S05]  /*d4d0*/  BSYNC B0 ;  /* 0x0000000000007941 */ /* 0x000fea0003800000 */
.L_x_7571:
[C---:B------:R-:W-:Y:S01]  /*d4e0*/  VIADD R0, R10.reuse, 0x18 ;  /* 0x000000180a007836 */ /* 0x040fe20000000000 */
[----:B------:R-:W-:Y:S01]  /*d4f0*/  ULDC UR4, c[0x0][0x2dc] ;  /* 0x0000b70000047ab9 */ /* 0x000fe20000000800 */
[----:B-1----:R-:W-:Y:S01]  /*d500*/  IMAD.WIDE R4, R10, 0x80, R16 ;  /* 0x000000800a047825 */ /* 0x002fe200078e0210 */
[----:B------:R-:W-:Y:S02]  /*d510*/  BSSY B0, `(.L_x_7573) ;  /* 0x000001e000007945 */ /* 0x000fe40003800000 */
[-C--:B------:R-:W-:Y:S01]  /*d520*/  ISETP.GE.AND P6, PT, R0, R151.reuse, PT ;  /* 0x000000970000720c */ /* 0x080fe20003fc6270 */
[----:B------:R-:W-:Y:S01]  /*d530*/  IMAD R3, R19, UR4, RZ ;  /* 0x0000000413037c24 */ /* 0x000fe2000f8e02ff */
[----:B------:R-:W-:Y:S01]  /*d540*/  ULDC.64 UR4, c[0x0][0x288] ;  /* 0x0000a20000047ab9 */ /* 0x000fe20000000a00 */
[C---:B------:R-:W-:Y:S02]  /*d550*/  VIADD R0, R10.reuse, 0x20 ;  /* 0x000000200a007836 */ /* 0x040fe40000000000 */
[C---:B------:R-:W-:Y:S01]  /*d560*/  VIADD R2, R10.reuse, 0x10 ;  /* 0x000000100a027836 */ /* 0x040fe20000000000 */
[C---:B------:R-:W-:Y:S01]  /*d570*/  IADD3 R4, P2, R3.reuse, R4, RZ ;  /* 0x0000000403047210 */ /* 0x040fe20007f5e0ff */
[----:B------:R-:W-:Y:S01]  /*d580*/  VIADD R6, R10, 0x8 ;  /* 0x000000080a067836 */ /* 0x000fe20000000000 */
[----:B------:R-:W-:Y:S01]  /*d590*/  ISETP.GE.AND P5, PT, R0, R151, PT ;  /* 0x000000970000720c */ /* 0x000fe20003fa6270 */
[----:B------:R-:W-:Y:S01]  /*d5a0*/  VIADD R0, R10, 0x30 ;  /* 0x000000300a007836 */ /* 0x000fe20000000000 */
[----:B------:R-:W-:-:S02]  /*d5b0*/  LEA.HI.X.SX32 R3, R3, R5, 0x1, P2 ;  /* 0x0000000503037211 */ /* 0x000fc400010f0eff */
[----:B------:R-:W-:Y:S02]  /*d5c0*/  LEA R14, P2, R4, UR4, 0x2 ;  /* 0x00000004040e7c11 */ /* 0x000fe4000f8410ff */
[-C--:B------:R-:W-:Y:S01]  /*d5d0*/  ISETP.GE.AND P1, PT, R2, R151.reuse, PT ;  /* 0x000000970200720c */ /* 0x080fe20003f26270 */
[----:B------:R-:W-:Y:S01]  /*d5e0*/  VIADD R2, R10, 0x28 ;  /* 0x000000280a027836 */ /* 0x000fe20000000000 */
[----:B------:R-:W-:Y:S02]  /*d5f0*/  LEA.HI.X R15, R4, UR5, R3, 0x2, P2 ;  /* 0x00000005040f7c11 */ /* 0x000fe400090f1403 */
[-C--:B------:R-:W-:Y:S01]  /*d600*/  ISETP.GE.AND P3, PT, R0, R151.reuse, PT ;  /* 0x000000970000720c */ /* 0x080fe20003f66270 */
[----:B------:R-:W-:Y:S01]  /*d610*/  VIADD R0, R10, 0x38 ;  /* 0x000000380a007836 */ /* 0x000fe20000000000 */
[-C--:B------:R-:W-:Y:S02]  /*d620*/  ISETP.GE.AND P0, PT, R6, R151.reuse, PT ;  /* 0x000000970600720c */ /* 0x080fe40003f06270 */
        /* <DEDUP_REMOVED lines=12> */
.L_x_7574:
[----:B------:R-:W-:Y:S05]  /*d6f0*/  BSYNC B0 ;  /* 0x0000000000007941 */ /* 0x000fea0003800000 */
.L_x_7573:
        /* <DEDUP_REMOVED lines=10> */
.L_x_7576:
[----:B------:R-:W-:Y:S05]  /*d7a0*/  BSYNC B0 ;  /* 0x0000000000007941 */ /* 0x000fea0003800000 */
.L_x_7575:
        /* <DEDUP_REMOVED lines=9> */
.L_x_7578:
[----:B------:R-:W-:Y:S05]  /*d840*/  BSYNC B0 ;  /* 0x0000000000007941 */ /* 0x000fea0003800000 */
.L_x_7577:
        /* <DEDUP_REMOVED lines=9> */
.L_x_7580:
[----:B------:R-:W-:Y:S05]  /*d8e0*/  BSYNC B0 ;  /* 0x0000000000007941 */ /* 0x000fea0003800000 */
.L_x_7579:
        /* <DEDUP_REMOVED lines=9> */
.L_x_7582:
[----:B------:R-:W-:Y:S05]  /*d980*/  BSYNC B0 ;  /* 0x0000000000007941 */ /* 0x000fea0003800000 */
.L_x_7581:
        /* <DEDUP_REMOVED lines=9> */
.L_x_7584:
[----:B------:R-:W-:Y:S05]  /*da20*/  BSYNC B0 ;  /* 0x0000000000007941 */ /* 0x000fea0003800000 */
.L_x_7583:
        /* <DEDUP_REMOVED lines=9> */
.L_x_7586:
[----:B------:R-:W-:Y:S05]  /*dac0*/  BSYNC B0 ;  /* 0x0000000000007941 */ /* 0x000fea0003800000 */
.L_x_7585:
        /* <DEDUP_REMOVED lines=8> */
.L_x_7587:
        /* <DEDUP_REMOVED lines=11> */
.L_x_8426:


//--------------------- .text._ZN5flash24flash_fwd_splitkv_kernelI23Flash_fwd_kernel_traitsILi128ELi64ELi64ELi4ELb0ELb0EN7cutlass6half_tE19Flash_kernel_traitsILi128ELi64ELi64ELi4ES3_EELb1ELb0ELb1ELb0ELb0ELb1ELb1ELb0EEEvNS_16Flash_fwd_paramsE --------------------------
	.section	.text._ZN5flash24flash_fwd_splitkv_kernelI23Flash_fwd_kernel_traitsILi128ELi64ELi64ELi4ELb0ELb0EN7cutlass6half_tE19Flash_kernel_traitsILi128ELi64ELi64ELi4ES3_EELb1ELb0ELb1ELb0ELb0ELb1ELb1ELb0EEEvNS_16Flash_fwd_paramsE,"ax",@progbits
	.align	128
        .global         _ZN5flash24flash_fwd_splitkv_kernelI23Flash_fwd_kernel_traitsILi128ELi64ELi64ELi4ELb0ELb0EN7cutlass6half_tE19Flash_kernel_traitsILi128ELi64ELi64ELi4ES3_EELb1ELb0ELb1ELb0ELb0ELb1ELb1ELb0EEEvNS_16Flash_fwd_paramsE
        .type           _ZN5flash24flash_fwd_splitkv_kernelI23Flash_fwd_kernel_traitsILi128ELi64ELi64ELi4ELb0ELb0EN7cutlass6half_tE19Flash_kernel_traitsILi128ELi64ELi64ELi4ES3_EELb1ELb0ELb1ELb0ELb0ELb1ELb1ELb0EEEvNS_16Flash_fwd_paramsE,@function
        .size           _ZN5flash24flash_fwd_splitkv_kernelI23Flash_fwd_kernel_traitsILi128ELi64ELi64ELi4ELb0ELb0EN7cutlass6half_tE19Flash_kernel_traitsILi128ELi64ELi64ELi4ES3_EELb1ELb0ELb1ELb0ELb0ELb1ELb1ELb0EEEvNS_16Flash_fwd_paramsE,(.L_x_8427 - _ZN5flash24flash_fwd_splitkv_kernelI23Flash_fwd_kernel_traitsILi128ELi64ELi64ELi4ELb0ELb0EN7cutlass6half_tE19Flash_kernel_traitsILi128ELi64ELi64ELi4ES3_EELb1ELb0ELb1ELb0ELb0ELb1ELb1ELb0EEEvNS_16Flash_fwd_paramsE)
        .other          _ZN5flash24flash_fwd_splitkv_kernelI23Flash_fwd_kernel_traitsILi128ELi64ELi64ELi4ELb0ELb0EN7cutlass6half_tE19Flash_kernel_traitsILi128ELi64ELi64ELi4ES3_EELb1ELb0ELb1ELb0ELb0ELb1ELb1ELb0EEEvNS_16Flash_fwd_paramsE,@"STO_CUDA_ENTRY STV_DEFAULT"
_ZN5flash24flash_fwd_splitkv_kernelI23Flash_fwd_kernel_traitsILi128ELi64ELi64ELi4ELb0ELb0EN7cutlass6half_tE19Flash_kernel_traitsILi128ELi64ELi64ELi4ES3_EELb1ELb0ELb1ELb0ELb0ELb1ELb1ELb0EEEvNS_16Flash_fwd_paramsE:
.text._ZN5flash24flash_fwd_splitkv_kernelI23Flash_fwd_kernel_traitsILi128ELi64ELi64ELi4ELb0ELb0EN7cutlass6half_tE19Flash_kernel_traitsILi128ELi64ELi64ELi4ES3_EELb1ELb0ELb1ELb0ELb0ELb1ELb1ELb0EEEvNS_16Flash_fwd_paramsE:
        /* <DEDUP_REMOVED lines=25> */
[----:B------:R-:W-:Y:S02]  /*0190*/  @P4 IADD3 R161, R161, 0x1, RZ ;  /* 0x00000001a1a14810 */ /* 0x000fe40007ffe0ff */
[----:B--2---:R-:W-:Y:S02]  /*01a0*/  ISETP.NE.U32.AND P1, PT, R4, RZ, PT ;  /* 0x000000ff0400720c */ /* 0x004fe40003f25070 */
[-C--:B------:R-:W-:Y:S02]  /*01b0*/  ISETP.GE.U32.AND P3, PT, R0, R7.reuse, PT ;  /* 0x000000070000720c */ /* 0x080fe40003f66070 */
[----:B------:R-:W-:Y:S01]  /*01c0*/  ISETP.NE.AND.EX P1, PT, R5, RZ, PT, P1 ;  /* 0x000000ff0500720c */ /* 0x000fe20003f25310 */
[----:B------:R-:W1:Y:S08]  /*01d0*/  LDC.U8 R0, c[0x0][0x3c2] ;  /* 0x0000f080ff007b82 */ /* 0x000e700000000000 */
[----:B------:R-:W2:Y:S02]  /*01e0*/  LDC.64 R4, c[0x0][0x2f8] ;  /* 0x0000be00ff047b82 */ /* 0x000ea40000000a00 */
[----:B------:R-:W-:Y:S01]  /*01f0*/  @P3 VIADD R161, R161, 0x1 ;  /* 0x00000001a1a13836 */ /* 0x000fe20000000000 */
[----:B------:R-:W-:-:S05]  /*0200*/  @!P2 LOP3.LUT R161, RZ, R7, RZ, 0x33, !PT ;  /* 0x00000007ffa1a212 */ /* 0x000fca00078e33ff */
[----:B---3--:R-:W-:Y:S02]  /*0210*/  IMAD.WIDE R20, R161, 0x4, R10 ;  /* 0x00000004a1147825 */ /* 0x008fe400078e020a */
[----:B------:R-:W3:Y:S03]  /*0220*/  @P0 LDC.64 R10, c[0x0][0x300] ;  /* 0x0000c000ff0a0b82 */ /* 0x000ee60000000a00 */
[----:B------:R-:W4:Y:S04]  /*0230*/  @P1 LDG.E R8, desc[UR12][R20.64] ;  /* 0x0000000c14081981 */ /* 0x000f28000c1e1900 */
[----:B------:R-:W4:Y:S01]  /*0240*/  @P1 LDG.E R107, desc[UR12][R20.64+0x4] ;  /* 0x0000040c146b1981 */ /* 0x000f22000c1e1900 */
[----:B-1----:R-:W-:Y:S01]  /*0250*/  ISETP.NE.AND P3, PT, R0, RZ, PT ;  /* 0x000000ff0000720c */ /* 0x002fe20003f65270 */
[----:B------:R-:W-:Y:S01]  /*0260*/  IMAD.MOV.U32 R3, RZ, RZ, RZ ;  /* 0x000000ffff037224 */ /* 0x000fe200078e00ff */
[----:B------:R-:W-:-:S02]  /*0270*/  MOV R12, 0xffffffff ;  /* 0xffffffff000c7802 */ /* 0x000fc40000000f00 */
[----:B--2---:R-:W-:-:S04]  /*0280*/  ISETP.EQ.U32.AND P2, PT, R4, RZ, PT ;  /* 0x000000ff0400720c */ /* 0x004fc80003f42070 */
        /* <DEDUP_REMOVED lines=18> */
.L_x_7588:
[----:B------:R-:W1:Y:S02]  /*03b0*/  LDC R2, c[0x0][0x2c8] ;  /* 0x0000b200ff027b82 */ /* 0x000e640000000800 */
.L_x_7589:
        /* <DEDUP_REMOVED lines=40> */
[----:B------:R-:W-:Y:S02]  /*0640*/  ISETP.GE.U32.AND P4, PT, R14, R11, PT ;  /* 0x0000000b0e00720c */ /* 0x000fe40003f86070 */
        /* <DEDUP_REMOVED lines=8> */
[----:B------:R-:W1:Y:S01]  /*06d0*/  S2R R2, SR_TID.X ;  /* 0x0000000000027919 */ /* 0x000e620000002100 */
[----:B------:R-:W-:Y:S01]  /*06e0*/  VIADD R6, R100, 0x3f ;  /* 0x0000003f64067836 */ /* 0x000fe20000000000 */
[----:B----4-:R-:W-:Y:S02]  /*06f0*/  IADD3 R4, R4, R105, R100 ;  /* 0x0000006904047210 */ /* 0x010fe40007ffe064 */
[----:B------:R-:W-:Y:S02]  /*0700*/  IMAD R152, R10, R0, RZ ;  /* 0x000000000a987224 */ /* 0x000fe400078e02ff */
[----:B------:R-:W-:Y:S02]  /*0710*/  SHF.R.S32.HI R5, RZ, 0x1f, R6 ;  /* 0x0000001fff057819 */ /* 0x000fe40000011406 */
[----:B------:R-:W-:-:S02]  /*0720*/  SHF.R.S32.HI R9, RZ, 0x1f, R4 ;  /* 0x0000001fff097819 */ /* 0x000fc40000011404 */
[----:B------:R-:W-:Y:S02]  /*0730*/  LEA.HI R5, R5, R6, RZ, 0x6 ;  /* 0x0000000605057211 */ /* 0x000fe400078f30ff */
        /* <DEDUP_REMOVED lines=12> */
[----:B------:R-:W-:Y:S01]  /*0800*/  LOP3.LUT R3, R6, 0xfffffff0, RZ, 0xc0, !PT ;  /* 0xfffffff006037812 */ /* 0x000fe200078ec0ff */
[----:B-1----:R-:W-:-:S04]  /*0810*/  IMAD R0, R0, R4, R161 ;  /* 0x0000000400007224 */ /* 0x002fc800078e02a1 */
[----:B------:R-:W-:Y:S02]  /*0820*/  IMAD.IADD R4, R2, 0x1, -R3 ;  /* 0x0000000102047824 */ /* 0x000fe400078e0a03 */
[----:B------:R-:W-:Y:S02]  /*0830*/  IMAD R0, R0, R7, R18 ;  /* 0x0000000700007224 */ /* 0x000fe400078e0212 */
[C---:B------:R-:W-:Y:S01]  /*0840*/  IMAD.SHL.U32 R2, R4.reuse, 0x4, RZ ;  /* 0x0000000404027824 */ /* 0x040fe200078e00ff */
[----:B------:R-:W-:Y:S01]  /*0850*/  ISETP.NE.AND P6, PT, R4, RZ, PT ;  /* 0x000000ff0400720c */ /* 0x000fe20003fc5270 */
[----:B------:R-:W-:Y:S01]  /*0860*/  IMAD R0, R0, R5, R106 ;  /* 0x0000000500007224 */ /* 0x000fe200078e026a */
[----:B------:R-:W-:Y:S01]  /*0870*/  SHF.R.S32.HI R5, RZ, 0x4, R6 ;  /* 0x00000004ff057819 */ /* 0x000fe20000011406 */
        /* <DEDUP_REMOVED lines=28> */
.L_x_7592:
[----:B------:R-:W-:Y:S05]  /*0a40*/  BSYNC B0 ;  /* 0x0000000000007941 */ /* 0x000fea0003800000 */
.L_x_7591:
        /* <DEDUP_REMOVED lines=9> */
.L_x_7594:
[----:B------:R-:W-:Y:S05]  /*0ae0*/  BSYNC B0 ;  /* 0x0000000000007941 */ /* 0x000fea0003800000 */
.L_x_7593:
        /* <DEDUP_REMOVED lines=8> */
.L_x_7596:
[----:B------:R-:W-:Y:S05]  /*0b70*/  BSYNC B0 ;  /* 0x0000000000007941 */ /* 0x000fea0003800000 */
.L_x_7595:
        /* <DEDUP_REMOVED lines=8> */
.L_x_7598:
[----:B------:R-:W-:Y:S05]  /*0c00*/  BSYNC B0 ;  /* 0x0000000000007941 */ /* 0x000fea0003800000 */
.L_x_7597:
        /* <DEDUP_REMOVED lines=9> */
.L_x_7600:
[----:B------:R-:W-:Y:S05]  /*0ca0*/  BSYNC B0 ;  /* 0x0000000000007941 */ /* 0x000fea0003800000 */
.L_x_7599:
[----:B------:R-:W-:Y:S04]  /*0cb0*/  BSSY B0, `(.L_x_7601) ;  /* 0x0000007000007945 */ /* 0x000fe80003800000 */
[----:B------:R-:W-:Y:S05]  /*0cc0*/  @P1 BRA `(.L_x_7602) ;  /* 0x0000000000141947 */ /* 0x000fea0003800000 */
[----:B------:R-:W-:Y:S02]  /*0cd0*/  ULDC UR4, c[0x0][0x2d0] ;  /* 0x0000b40000047ab9 */ /* 0x000fe40000000800 */
[----:B------:R-:W-:Y:S02]  /*0ce0*/  ISETP.GE.AND P1, PT, R2, UR4, PT ;  /* 0x0000000402007c0c */ /* 0x000fe4000bf26270 */
[----:B------:R-:W-:-:S11]  /*0cf0*/  ISETP.GE.AND P0, PT, R6, UR4, PT ;  /* 0x0000000406007c0c */ /* 0x000fd6000bf06270 */
[----:B------:R1:W-:Y:S04]  /*0d00*/  @!P1 STG.E.128 desc[UR12][R20.64+0x5000], RZ ;  /* 0x005000ff14009986 */ /* 0x0003e8000c101d0c */
[----:B------:R1:W-:Y:S02]  /*0d10*/  @!P0 STG.E.128 desc[UR12][R20.64+0x5100], RZ ;  /* 0x005100ff14008986 */ /* 0x0003e4000c101d0c */
.L_x_7602:
[----:B------:R-:W-:Y:S05]  /*0d20*/  BSYNC B0 ;  /* 0x0000000000007941 */ /* 0x000fea0003800000 */
.L_x_7601:
[----:B------:R-:W-:Y:S04]  /*0d30*/  BSSY B0, `(.L_x_7603) ;  /* 0x0000007000007945 */ /* 0x000fe80003800000 */
[----:B------:R-:W-:Y:S05]  /*0d40*/  @P4 BRA `(.L_x_7604) ;  /* 0x0000000000144947 */ /* 0x000fea0003800000 */
[----:B------:R-:W-:Y:S02]  /*0d50*/  ULDC UR4, c[0x0][0x2d0] ;  /* 0x0000b40000047ab9 */ /* 0x000fe40000000800 */
[----:B------:R-:W-:Y:S02]  /*0d60*/  ISETP.GE.AND P1, PT, R2, UR4, PT ;  /* 0x0000000402007c0c */ /* 0x000fe4000bf26270 */
[----:B------:R-:W-:-:S11]  /*0d70*/  ISETP.GE.AND P0, PT, R6, UR4, PT ;  /* 0x0000000406007c0c */ /* 0x000fd6000bf06270 */
[----:B------:R1:W-:Y:S04]  /*0d80*/  @!P1 STG.E.128 desc[UR12][R20.64+0x6000], RZ ;  /* 0x006000ff14009986 */ /* 0x0003e8000c101d0c */
[----:B------:R1:W-:Y:S02]  /*0d90*/  @!P0 STG.E.128 desc[UR12][R20.64+0x6100], RZ ;  /* 0x006100ff14008986 */ /* 0x0003e4000c101d0c */
.L_x_7604:
[----:B------:R-:W-:Y:S05]  /*0da0*/  BSYNC B0 ;  /* 0x0000000000007941 */ /* 0x000fea0003800000 */
.L_x_7603:
[----:B------:R-:W-:Y:S04]  /*0db0*/  BSSY B0, `(.L_x_7605) ;  /* 0x0000007000007945 */ /* 0x000fe80003800000 */
[----:B------:R-:W-:Y:S05]  /*0dc0*/  @P3 BRA `(.L_x_7606) ;  /* 0x0000000000143947 */ /* 0x000fea0003800000 */
[----:B------:R-:W-:Y:S02]  /*0dd0*/  ULDC UR4, c[0x0][0x2d0] ;  /* 0x0000b40000047ab9 */ /* 0x000fe40000000800 */
[----:B------:R-:W-:Y:S02]  /*0de0*/  ISETP.GE.AND P1, PT, R2, UR4, PT ;  /* 0x0000000402007c0c */ /* 0x000fe4000bf26270 */
[----:B------:R-:W-:-:S11]  /*0df0*/  ISETP.GE.AND P0, PT, R6, UR4, PT ;  /* 0x0000000406007c0c */ /* 0x000fd6000bf06270 */
[----:B------:R1:W-:Y:S04]  /*0e00*/  @!P1 STG.E.128 desc[UR12][R20.64+0x7000], RZ ;  /* 0x007000ff14009986 */ /* 0x0003e8000c101d0c */
[----:B------:R1:W-:Y:S02]  /*0e10*/  @!P0 STG.E.128 desc[UR12][R20.64+0x7100], RZ ;  /* 0x007100ff14008986 */ /* 0x0003e4000c101d0c */
.L_x_7606:
[----:B------:R-:W-:Y:S05]  /*0e20*/  BSYNC B0 ;  /* 0x0000000000007941 */ /* 0x000fea0003800000 */
.L_x_7605:
        /* <DEDUP_REMOVED lines=29> */
.L_x_7590:
        /* <DEDUP_REMOVED lines=24> */
.L_x_7607:
        /* <DEDUP_REMOVED lines=36> */
[----:B-1----:R-:W-:Y:S02]  /*13c0*/  SHF.R.S32.HI R17, RZ, 0x1f, R13 ;  /* 0x0000001fff117819 */ /* 0x002fe4000001140d */
[----:B--2---:R-:W-:-:S06]  /*13d0*/  IADD3 R7, R7, 0xffffffe, RZ ;  /* 0x0ffffffe07077810 */ /* 0x004fcc0007ffe0ff */
[----:B------:R-:W1:Y:S02]  /*13e0*/  F2I.FTZ.U32.TRUNC.NTZ R7, R7 ;  /* 0x0000000700077305 */ /* 0x000e64000021f000 */
[----:B-1----:R-:W-:-:S04]  /*13f0*/  IMAD.MOV R4, RZ, RZ, -R7 ;  /* 0x000000ffff047224 */ /* 0x002fc800078e0a07 */
        /* <DEDUP_REMOVED lines=16> */
[----:B------:R-:W-:-:S06]  /*1500*/  @P3 VIADD R24, R24, 0x1 ;  /* 0x0000000118183836 */ /* 0x000fcc0000000000 */
[----:B------:R-:W-:Y:S02]  /*1510*/  @!P1 IADD3 R24, -R24, RZ, RZ ;  /* 0x000000ff18189210 */ /* 0x000fe40007ffe1ff */
[----:B------:R-:W-:-:S04]  /*1520*/  @!P2 LOP3.LUT R24, RZ, R9, RZ, 0x33, !PT ;  /* 0x00000009ff18a212 */ /* 0x000fc800078e33ff */
[----:B------:R-:W-:Y:S02]  /*1530*/  SHF.R.S32.HI R9, RZ, 0x1f, R24 ;  /* 0x0000001fff097819 */ /* 0x000fe40000011418 */
[----:B----4-:R-:W-:Y:S01]  /*1540*/  SHF.R.S32.HI R3, RZ, 0x1f, R0 ;  /* 0x0000001fff037819 */ /* 0x010fe20000011400 */
[----:B--2---:R-:W-:-:S04]  /*1550*/  IMAD.WIDE.U32 R28, R0, R4, RZ ;  /* 0x00000004001c7225 */ /* 0x004fc800078e00ff */
[C---:B-1----:R-:W-:Y:S02]  /*1560*/  IMAD R10, R3.reuse, R6, RZ ;  /* 0x00000006030a7224 */ /* 0x042fe400078e02ff */
[----:B------:R-:W-:Y:S02]  /*1570*/  IMAD R3, R3, R4, RZ ;  /* 0x0000000403037224 */ /* 0x000fe400078e02ff */
[C---:B------:R-:W-:Y:S02]  /*1580*/  IMAD R7, R0.reuse, R7, R10 ;  /* 0x0000000700077224 */ /* 0x040fe400078e020a */
[----:B------:R-:W-:-:S04]  /*1590*/  IMAD.WIDE.U32 R10, R0, R6, RZ ;  /* 0x00000006000a7225 */ /* 0x000fc800078e00ff */
[-C--:B---3--:R-:W-:Y:S01]  /*15a0*/  IMAD R6, R17, R112.reuse, RZ ;  /* 0x0000007011067224 */ /* 0x088fe200078e02ff */
[----:B------:R-:W-:Y:S01]  /*15b0*/  IADD3 R11, R11, R7, RZ ;  /* 0x000000070b0b7210 */ /* 0x000fe20007ffe0ff */
[----:B------:R-:W-:Y:S02]  /*15c0*/  IMAD R7, R9, UR4, RZ ;  /* 0x0000000409077c24 */ /* 0x000fe4000f8e02ff */
[C---:B------:R-:W-:Y:S02]  /*15d0*/  IMAD R6, R13.reuse, R113, R6 ;  /* 0x000000710d067224 */ /* 0x040fe400078e0206 */
[----:B------:R-:W-:-:S04]  /*15e0*/  IMAD.WIDE.U32 R10, R13, R112, R10 ;  /* 0x000000700d0a7225 */ /* 0x000fc800078e000a */
[----:B------:R-:W-:Y:S02]  /*15f0*/  IMAD.IADD R11, R11, 0x1, R6 ;  /* 0x000000010b0b7824 */ /* 0x000fe400078e0206 */
[----:B------:R-:W-:Y:S02]  /*1600*/  IMAD R3, R0, R5, R3 ;  /* 0x0000000500037224 */ /* 0x000fe400078e0203 */
[C---:B------:R-:W-:Y:S02]  /*1610*/  IMAD R7, R24.reuse, UR5, R7 ;  /* 0x0000000518077c24 */ /* 0x040fe4000f8e0207 */
[----:B------:R-:W-:Y:S01]  /*1620*/  IMAD.WIDE.U32 R26, R24, UR4, R10 ;  /* 0x00000004181a7c25 */ /* 0x000fe2000f8e000a */
[----:B------:R-:W-:-:S04]  /*1630*/  IADD3 R10, R29, R3, RZ ;  /* 0x000000031d0a7210 */ /* 0x000fc80007ffe0ff */
[----:B------:R-:W-:Y:S01]  /*1640*/  IADD3 R20, R27, R7, RZ ;  /* 0x000000071b147210 */ /* 0x000fe20007ffe0ff */
[----:B------:R-:W-:Y:S06]  /*1650*/  BRA `(.L_x_7609) ;  /* 0x0000000400287947 */ /* 0x000fec0003800000 */
.L_x_7608:
        /* <DEDUP_REMOVED lines=47> */
.L_x_7610:
        /* <DEDUP_REMOVED lines=27> */
.L_x_7609:
        /* <DEDUP_REMOVED lines=14> */
[C---:B------:R-:W-:Y:S01]  /*1be0*/  ISETP.GE.AND P6, PT, R22.reuse, R151, PT ;  /* 0x000000971600720c */ /* 0x040fe20003fc6270 */
[----:B------:R-:W-:Y:S01]  /*1bf0*/  IMAD.SHL.U32 R25, R22, 0x40, RZ ;  /* 0x0000004016197824 */ /* 0x000fe200078e00ff */
[--C-:B------:R-:W-:Y:S01]  /*1c00*/  SHF.R.S32.HI R23, RZ, 0x1f, R22.reuse ;  /* 0x0000001fff177819 */ /* 0x100fe20000011416 */
        /* <DEDUP_REMOVED lines=9> */
[----:B------:R-:W-:Y:S01]  /*1ca0*/  IMAD.WIDE R30, R31, 0x40, R22 ;  /* 0x000000401f1e7825 */ /* 0x000fe200078e0216 */
[----:B------:R-:W-:-:S02]  /*1cb0*/  LOP3.LUT R19, R25, 0x38, R160, 0xf8, !PT ;  /* 0x0000003819137812 */ /* 0x000fc400078ef8a0 */
[C---:B------:R-:W-:Y:S01]  /*1cc0*/  ISETP.GE.AND P5, PT, R11.reuse, R151, PT ;  /* 0x000000970b00720c */ /* 0x040fe20003fa6270 */
[----:B------:R-:W-:Y:S01]  /*1cd0*/  VIADD R159, R160, 0x40 ;  /* 0x00000040a09f7836 */ /* 0x000fe20000000000 */
[CC--:B------:R-:W-:Y:S02]  /*1ce0*/  ISETP.GE.AND P4, PT, R11.reuse, R16.reuse, PT ;  /* 0x000000100b00720c */ /* 0x0c0fe40003f86270 */
[----:B------:R-:W-:Y:S02]  /*1cf0*/  ISETP.GE.AND P3, PT, R11, R16, PT ;  /* 0x000000100b00720c */ /* 0x000fe40003f66270 */
[----:B------:R-:W-:Y:S01]  /*1d00*/  @!P1 SHF.R.S32.HI R11, RZ, 0x1f, R161 ;  /* 0x0000001fff0b9819 */ /* 0x000fe200000114a1 */
[C---:B--2---:R-:W-:Y:S01]  /*1d10*/  @P1 IMAD.WIDE.U32 R36, R8.reuse, R4, RZ ;  /* 0x0000000408241225 */ /* 0x044fe200078e00ff */
[----:B------:R-:W-:Y:S02]  /*1d20*/  LOP3.LUT R158, R19, R158, RZ, 0x3c, !PT ;  /* 0x0000009e139e7212 */ /* 0x000fe400078e3cff */
[----:B------:R-:W-:Y:S01]  /*1d30*/  SHF.R.S32.HI R19, RZ, 0x1f, R14 ;  /* 0x0000001fff137819 */ /* 0x000fe2000001140e */
[----:B------:R-:W-:Y:S01]  /*1d40*/  @P1 IMAD R32, R8, R5, R37 ;  /* 0x0000000508201224 */ /* 0x000fe200078e0225 */
[----:B------:R-:W-:-:S02]  /*1d50*/  LEA.HI R5, R15, R2, RZ, 0x6 ;  /* 0x000000020f057211 */ /* 0x000fc400078f30ff */
[----:B------:R-:W-:Y:S01]  /*1d60*/  LEA.HI R4, R19, R14, RZ, 0x3 ;  /* 0x0000000e13047211 */ /* 0x000fe200078f18ff */
[-C--:B---3--:R-:W-:Y:S01]  /*1d70*/  @!P1 IMAD R34, R11, R6.reuse, RZ ;  /* 0x000000060b229224 */ /* 0x088fe200078e02ff */
[----:B------:R-:W-:Y:S01]  /*1d80*/  SHF.R.S32.HI R33, RZ, 0x1f, R160 ;  /* 0x0000001fff217819 */ /* 0x000fe200000114a0 */
[----:B------:R-:W-:Y:S01]  /*1d90*/  IMAD.SHL.U32 R11, R5, 0x8, RZ ;  /* 0x00000008050b7824 */ /* 0x000fe200078e00ff */
[----:B------:R-:W-:Y:S01]  /*1da0*/  LOP3.LUT R5, R4, 0xfffffff8, RZ, 0xc0, !PT ;  /* 0xfffffff804057812 */ /* 0x000fe200078ec0ff */
[C---:B------:R-:W-:Y:S01]  /*1db0*/  @!P1 IMAD R7, R161.reuse, R7, R34 ;  /* 0x00000007a1079224 */ /* 0x040fe200078e0222 */
[----:B------:R-:W-:Y:S01]  /*1dc0*/  SHF.R.S32.HI R19, RZ, 0x1f, R18 ;  /* 0x0000001fff137819 */ /* 0x000fe20000011412 */
[----:B------:R-:W-:Y:S01]  /*1dd0*/  @!P1 IMAD.WIDE.U32 R34, R161, R6, RZ ;  /* 0x00000006a1229225 */ /* 0x000fe200078e00ff */
[----:B------:R-:W-:Y:S02]  /*1de0*/  IADD3 R14, R14, -R5, RZ ;  /* 0x800000050e0e7210 */ /* 0x000fe40007ffe0ff */
[----:B------:R-:W-:Y:S01]  /*1df0*/  IADD3 R28, P2, R160, R28, RZ ;  /* 0x0000001ca01c7210 */ /* 0x000fe20007f5e0ff */
[----:B------:R-:W-:Y:S01]  /*1e00*/  @!P1 IMAD.MOV.U32 R36, RZ, RZ, R34 ;  /* 0x000000ffff249224 */ /* 0x000fe200078e0022 */
[----:B------:R-:W-:Y:S01]  /*1e10*/  LOP3.LUT R158, R158, 0xfffffe00, R11, 0xf8, !PT ;  /* 0xfffffe009e9e7812 */ /* 0x000fe200078ef80b */
[----:B------:R-:W-:-:S02]  /*1e20*/  IMAD R5, R9, UR6, RZ ;  /* 0x0000000609057c24 */ /* 0x000fc4000f8e02ff */
[----:B------:R-:W2:Y:S01]  /*1e30*/  LDC.64 R8, c[0x0][0x3c8] ;  /* 0x0000f200ff087b82 */ /* 0x000ea20000000a00 */
[----:B------:R-:W-:Y:S01]  /*1e40*/  @!P1 IMAD.IADD R32, R35, 0x1, R7 ;  /* 0x0000000123209824 */ /* 0x000fe200078e0207 */
[----:B------:R-:W-:Y:S01]  /*1e50*/  IADD3 R34, P1, R160, R36, RZ ;  /* 0x00000024a0227210 */ /* 0x000fe20007f3e0ff */
[----:B------:R-:W-:Y:S02]  /*1e60*/  IMAD R39, R19, UR4, RZ ;  /* 0x0000000413277c24 */ /* 0x000fe4000f8e02ff */
[C---:B------:R-:W-:Y:S02]  /*1e70*/  IMAD.X R29, R33.reuse, 0x1, R10, P2 ;  /* 0x00000001211d7824 */ /* 0x040fe400010e060a */
[----:B------:R-:W-:Y:S01]  /*1e80*/  IMAD.X R35, R33, 0x1, R32, P1 ;  /* 0x0000000121237824 */ /* 0x000fe200008e0620 */
[----:B------:R-:W-:Y:S01]  /*1e90*/  R2P PR, R14, 0x6 ;  /* 0x000000060e007804 */ /* 0x000fe20000000000 */
[----:B------:R-:W-:Y:S01]  /*1ea0*/  IMAD R6, R24, UR7, R5 ;  /* 0x0000000718067c24 */ /* 0x000fe2000f8e0205 */
[----:B------:R-:W-:Y:S01]  /*1eb0*/  MOV R5, 0x20 ;  /* 0x0000002000057802 */ /* 0x000fe20000000f00 */
[----:B------:R-:W-:Y:S01]  /*1ec0*/  IMAD.WIDE.U32 R34, R18, UR4, R34 ;  /* 0x0000000412227c25 */ /* 0x000fe2000f8e0022 */
[----:B------:R-:W-:-:S02]  /*1ed0*/  UMOV UR4, 0x400 ;  /* 0x0000040000047882 */ /* 0x000fc40000000000 */
[----:B-1----:R-:W-:Y:S01]  /*1ee0*/  ULEA UR4, UR8, UR4, 0x18 ;  /* 0x0000000408047291 */ /* 0x002fe2000f8ec03f */
[----:B------:R-:W-:Y:S01]  /*1ef0*/  IMAD.MOV.U32 R7, RZ, RZ, 0x10 ;  /* 0x00000010ff077424 */ /* 0x000fe200078e00ff */
[----:B------:R-:W-:Y:S01]  /*1f00*/  SEL R5, R5, 0xffffffe0, !P2 ;  /* 0xffffffe005057807 */ /* 0x000fe20005000000 */
[----:B------:R-:W-:Y:S02]  /*1f10*/  IMAD R39, R18, UR5, R39 ;  /* 0x0000000512277c24 */ /* 0x000fe4000f8e0227 */
[----:B------:R-:W-:Y:S01]  /*1f20*/  IMAD.WIDE.U32 R24, R24, UR6, R28 ;  /* 0x0000000618187c25 */ /* 0x000fe2000f8e001c */
[----:B------:R-:W-:Y:S02]  /*1f30*/  LEA R158, R158, UR4, 0x1 ;  /* 0x000000049e9e7c11 */ /* 0x000fe4000f8e08ff */
[----:B------:R-:W-:Y:S01]  /*1f40*/  SEL R7, R7, 0xfffffff0, !P1 ;  /* 0xfffffff007077807 */ /* 0x000fe20004800000 */
        /* <DEDUP_REMOVED lines=29> */
.L_x_7612:
[----:B------:R-:W-:Y:S05]  /*2120*/  BSYNC B0 ;  /* 0x0000000000007941 */ /* 0x000fea0003800000 */
.L_x_7611:
        /* <DEDUP_REMOVED lines=33> */
.L_x_7614:
[----:B------:R-:W-:Y:S05]  /*2340*/  BSYNC B0 ;  /* 0x0000000000007941 */ /* 0x000fea0003800000 */
.L_x_7613:
        /* <DEDUP_REMOVED lines=35> */
.L_x_7616:
[----:B------:R-:W-:Y:S05]  /*2580*/  BSYNC B0 ;  /* 0x0000000000007941 */ /* 0x000fea0003800000 */
.L_x_7615:
        /* <DEDUP_REMOVED lines=31> */
.L_x_7618:
[----:B------:R-:W-:Y:S05]  /*2780*/  BSYNC B0 ;  /* 0x0000000000007941 */ /* 0x000fea0003800000 */
.L_x_7617:
        /* <DEDUP_REMOVED lines=30> */
.L_x_7620:
[----:B------:R-:W-:Y:S05]  /*2970*/  BSYNC B0 ;  /* 0x0000000000007941 */ /* 0x000fea0003800000 */
.L_x_7619:
        /* <DEDUP_REMOVED lines=24> */
.L_x_7622:
[----:B------:R-:W-:Y:S05]  /*2b00*/  BSYNC B0 ;  /* 0x0000000000007941 */ /* 0x000fea0003800000 */
.L_x_7621:
        /* <DEDUP_REMOVED lines=25> */
.L_x_7624:
[----:B------:R-:W-:Y:S05]  /*2ca0*/  BSYNC B0 ;  /* 0x0000000000007941 */ /* 0x000fea0003800000 */
.L_x_7623:
        /* <DEDUP_REMOVED lines=29> */
.L_x_7626:
[----:B------:R-:W-:Y:S05]  /*2e80*/  BSYNC B0 ;  /* 0x0000000000007941 */ /* 0x000fea0003800000 */
.L_x_7625:
[----:B------:R-:W0:Y:S01]  /*2e90*/  LDGDEPBAR ;  /* 0x00000000000079af */ /* 0x000e220000000000 */
[----:B-1-34-:R-:W-:Y:S01]  /*2ea0*/  SHF.R.S32.HI R10, RZ, 0x1f, R161 ;  /* 0x0000001fff0a7819 */ /* 0x01afe200000114a1 */
[----:B------:R-:W-:Y:S01]  /*2eb0*/  ULDC.64 UR6, c[0x0][0x3d0] ;  /* 0x0000f40000067ab9 */ /* 0x000fe20000000a00 */
[----:B------:R-:W-:Y:S01]  /*2ec0*/  IMAD.IADD R25, R25, 0x1, R6 ;  /* 0x0000000119197824 */ /* 0x000fe200078e0206 */
        /* <DEDUP_REMOVED lines=19> */
[----:B------:R-:W-:Y:S01]  /*3000*/  IMAD.SHL.U32 R101, R4, 0x40, RZ ;  /* 0x0000004004657824 */ /* 0x000fe200078e00ff */
[----:B------:R-:W-:-:S04]  /*3010*/  DEPBAR.LE SB0, 0x0 ;  /* 0x000080000000791a */ /* 0x000fc80000000000 */
[----:B------:R2:W5:Y:S01]  /*3020*/  LDG.E R6, desc[UR12][R8.64] ;  /* 0x0000000c08067981 */ /* 0x000562000c1e1900 */
[----:B------:R-:W-:Y:S01]  /*3030*/  SHF.R.U32.HI R11, RZ, 0x3, R11 ;  /* 0x00000003ff0b7819 */ /* 0x000fe2000001160b */
[----:B------:R-:W-:Y:S01]  /*3040*/  IMAD.X R17, R23, 0x1, R17, P5 ;  /* 0x0000000117117824 */ /* 0x000fe200028e0611 */
        /* <DEDUP_REMOVED lines=42> */
.L_x_7628:
[----:B------:R-:W-:Y:S05]  /*32f0*/  BSYNC B0 ;  /* 0x0000000000007941 */ /* 0x000fea0003800000 */
.L_x_7627:
        /* <DEDUP_REMOVED lines=22> */
.L_x_7630:
[----:B------:R-:W-:Y:S05]  /*3460*/  BSYNC B0 ;  /* 0x0000000000007941 */ /* 0x000fea0003800000 */
.L_x_7629:
        /* <DEDUP_REMOVED lines=24> */
.L_x_7632:
[----:B------:R-:W-:Y:S05]  /*35f0*/  BSYNC B0 ;  /* 0x0000000000007941 */ /* 0x000fea0003800000 */
.L_x_7631:
        /* <DEDUP_REMOVED lines=24> */
.L_x_7634:
[----:B------:R-:W-:Y:S05]  /*3780*/  BSYNC B0 ;  /* 0x0000000000007941 */ /* 0x000fea0003800000 */
.L_x_7633:
[----:B------:R-:W-:Y:S01]  /*3790*/  LDSM.16.M88.4 R28, [R150] ;  /* 0x00000000961c783b */ /* 0x000fe20000000200 */
[----:B------:R-:W-:Y:S01]  /*37a0*/  R2P PR, R0, 0x6 ;  /* 0x0000000600007804 */ /* 0x000fe20000000000 */
[C---:B------:R-:W-:Y:S01]  /*37b0*/  VIADD R0, R149.reuse, 0x4000 ;  /* 0x0000400095007836 */ /* 0x040fe20000000000 */
[----:B------:R-:W-:Y:S01]  /*37c0*/  ULDC UR10, c[0x0][0x39c] ;  /* 0x0000e700000a7ab9 */ /* 0x000fe20000000800 */
[----:B------:R-:W3:Y:S01]  /*37d0*/  LDSM.16.M88.4 R24, [R149+0x4000] ;  /* 0x004000009518783b */ /* 0x000ee20000000200 */
[----:B------:R-:W-:Y:S01]  /*37e0*/  VIADD R147, R149, 0x4020 ;  /* 0x0000402095937836 */ /* 0x000fe20000000000 */
[----:B------:R-:W-:Y:S01]  /*37f0*/  LOP3.LUT R4, R4, R101, RZ, 0xfc, !PT ;  /* 0x0000006504047212 */ /* 0x000fe200078efcff */
[--C-:B------:R-:W-:Y:S01]  /*3800*/  IMAD R148, R7, 0x2, R150.reuse ;  /* 0x0000000207947824 */ /* 0x100fe200078e0296 */
[----:B------:R-:W4:Y:S01]  /*3810*/  LDSM.16.M88.4 R72, [R149+0x5000] ;  /* 0x005000009548783b */ /* 0x000f220000000200 */
[C---:B------:R-:W-:Y:S02]  /*3820*/  IMAD R146, R5.reuse, 0x2, R150 ;  /* 0x0000000205927824 */ /* 0x040fe400078e0296 */
[----:B------:R-:W-:Y:S01]  /*3830*/  IMAD R145, R5, 0x2, R148 ;  /* 0x0000000205917824 */ /* 0x000fe200078e0294 */
[----:B--2---:R-:W-:Y:S01]  /*3840*/  LDSM.16.M88.4 R8, [R148] ;  /* 0x000000009408783b */ /* 0x004fe20000000200 */
[----:B------:R-:W-:-:S02]  /*3850*/  IMAD.SHL.U32 R166, R2, 0x2, RZ ;  /* 0x0000000202a67824 */ /* 0x000fc400078e00ff */
[----:B------:R-:W-:Y:S01]  /*3860*/  @P1 VIADD R147, R0, 0xffffffe0 ;  /* 0xffffffe000931836 */ /* 0x000fe20000000000 */
[----:B------:R-:W-:Y:S01]  /*3870*/  LDSM.16.M88.4 R48, [R149+0x4800] ;  /* 0x004800009530783b */ /* 0x000fe20000000200 */
[----:B------:R-:W-:Y:S01]  /*3880*/  IMAD.MOV.U32 R0, RZ, RZ, 0x40 ;  /* 0x00000040ff007424 */ /* 0x000fe200078e00ff */
[----:B------:R-:W-:Y:S01]  /*3890*/  LOP3.LUT R166, R166, 0x6, RZ, 0xc0, !PT ;  /* 0x00000006a6a67812 */ /* 0x000fe200078ec0ff */
[C---:B------:R-:W-:Y:S01]  /*38a0*/  VIADD R139, R147.reuse, 0x800 ;  /* 0x00000800938b7836 */ /* 0x040fe20000000000 */
[----:B------:R-:W2:Y:S01]  /*38b0*/  LDSM.16.M88.4 R56, [R147] ;  /* 0x000000009338783b */ /* 0x000ea20000000200 */
[C---:B------:R-:W-:Y:S01]  /*38c0*/  IADD3 R138, R147.reuse, 0x1000, RZ ;  /* 0x00001000938a7810 */ /* 0x040fe20007ffe0ff */
[C---:B------:R-:W-:Y:S01]  /*38d0*/  VIADD R137, R147.reuse, 0x1800 ;  /* 0x0000180093897836 */ /* 0x040fe20000000000 */
[----:B------:R-:W-:Y:S01]  /*38e0*/  SEL R0, R0, 0xffffffc0, !P2 ;  /* 0xffffffc000007807 */ /* 0x000fe20005000000 */
[----:B------:R-:W-:Y:S01]  /*38f0*/  LDSM.16.M88.4 R64, [R146] ;  /* 0x000000009240783b */ /* 0x000fe20000000200 */
[----:B------:R-:W-:-:S02]  /*3900*/  VIADD R135, R147, 0x2000 ;  /* 0x0000200093877836 */ /* 0x000fc40000000000 */
[----:B------:R-:W-:Y:S01]  /*3910*/  VIADD R134, R147, 0x2800 ;  /* 0x0000280093867836 */ /* 0x000fe20000000000 */
[----:B------:R-:W-:Y:S01]  /*3920*/  LDSM.16.M88.4 R52, [R149+0x5800] ;  /* 0x005800009534783b */ /* 0x000fe20000000200 */
[----:B------:R-:W-:Y:S02]  /*3930*/  IMAD.IADD R143, R149, 0x1, R0 ;  /* 0x00000001958f7824 */ /* 0x000fe400078e0200 */
[----:B------:R-:W-:Y:S01]  /*3940*/  IMAD.IADD R136, R0, 0x1, R147 ;  /* 0x0000000100887824 */ /* 0x000fe200078e0293 */
[----:B------:R-:W-:Y:S01]  /*3950*/  LDSM.16.M88.4 R40, [R147+0x1000] ;  /* 0x001000009328783b */ /* 0x000fe20000000200 */
[C---:B------:R-:W-:Y:S02]  /*3960*/  VIADD R133, R147.reuse, 0x3000 ;  /* 0x0000300093857836 */ /* 0x040fe40000000000 */
[----:B------:R-:W-:Y:S01]  /*3970*/  VIADD R132, R147, 0x3800 ;  /* 0x0000380093847836 */ /* 0x000fe20000000000 */
[----:B------:R-:W1:Y:S04]  /*3980*/  LDSM.16.M88.4 R16, [R143+0x4000] ;  /* 0x004000008f10783b */ /* 0x000e680000000200 */
[----:B------:R-:W1:Y:S01]  /*3990*/  LDSM.16.M88.4 R32, [R147+0x800] ;  /* 0x000800009320783b */ /* 0x000e620000000200 */
[C---:B---3--:R-:W-:Y:S03]  /*39a0*/  HMMA.16816.F32 R12, R28.reuse, R24, RZ ;  /* 0x000000181c0c723c */ /* 0x048fe600000018ff */
[----:B------:R-:W-:Y:S04]  /*39b0*/  LDSM.16.M88.4 R88, [R145] ;  /* 0x000000009158783b */ /* 0x000fe80000000200 */
[----:B------:R-:W3:Y:S01]  /*39c0*/  LDSM.16.M88.4 R80, [R136] ;  /* 0x000000008850783b */ /* 0x000ee20000000200 */
[C---:B------:R-:W-:Y:S03]  /*39d0*/  HMMA.16816.F32 R24, R28.reuse, R26, RZ ;  /* 0x0000001a1c18723c */ /* 0x040fe600000018ff */
[----:B------:R-:W3:Y:S03]  /*39e0*/  LDSM.16.M88.4 R44, [R147+0x1800] ;  /* 0x00180000932c783b */ /* 0x000ee60000000200 */
[C---:B----4-:R-:W-:Y:S01]  /*39f0*/  HMMA.16816.F32 R76, R28.reuse, R72, RZ ;  /* 0x000000481c4c723c */ /* 0x050fe200000018ff */
[----:B------:R-:W-:Y:S04]  /*3a00*/  LDSM.16.M88.4 R60, [R150+0x2000] ;  /* 0x00200000963c783b */ /* 0x000fe80000000200 */
[----:B------:R-:W-:Y:S01]  /*3a10*/  LDSM.16.M88.4 R84, [R136+0x1000] ;  /* 0x001000008854783b */ /* 0x000fe20000000200 */
[----:B------:R-:W-:Y:S03]  /*3a20*/  HMMA.16816.F32 R72, R28, R74, RZ ;  /* 0x0000004a1c48723c */ /* 0x000fe600000018ff */
[----:B------:R-:W-:Y:S03]  /*3a30*/  LDSM.16.M88.4 R92, [R143+0x6000] ;  /* 0x006000008f5c783b */ /* 0x000fe60000000200 */
[C---:B--2---:R-:W-:Y:S01]  /*3a40*/  HMMA.16816.F32 R12, R8.reuse, R56, R12 ;  /* 0x00000038080c723c */ /* 0x044fe2000000180c */
[----:B------:R-:W-:Y:S04]  /*3a50*/  LDSM.16.M88.4 R96, [R149+0x6800] ;  /* 0x006800009560783b */ /* 0x000fe80000000200 */
[----:B------:R-:W0:Y:S01]  /*3a60*/  LDGDEPBAR ;  /* 0x00000000000079af */ /* 0x000e220000000000 */
[----:B------:R-:W-:Y:S03]  /*3a70*/  HMMA.16816.F32 R24, R8, R58, R24 ;  /* 0x0000003a0818723c */ /* 0x000fe60000001818 */
[----:B------:R-:W-:Y:S03]  /*3a80*/  LDSM.16.M88.4 R56, [R143+0x4800] ;  /* 0x004800008f38783b */ /* 0x000fe60000000200 */
[C---:B------:R-:W-:Y:S06]  /*3a90*/  HMMA.16816.F32 R36, R28.reuse, R48, RZ ;  /* 0x000000301c24723c */ /* 0x040fec00000018ff */
[----:B------:R-:W-:Y:S06]  /*3aa0*/  HMMA.16816.F32 R48, R28, R50, RZ ;  /* 0x000000321c30723c */ /* 0x000fec00000018ff */
[C---:B-1----:R-:W-:Y:S06]  /*3ab0*/  HMMA.16816.F32 R12, R64.reuse, R16, R12 ;  /* 0x00000010400c723c */ /* 0x042fec000000180c */
[----:B------:R-:W-:Y:S01]  /*3ac0*/  HMMA.16816.F32 R24, R64, R18, R24 ;  /* 0x000000124018723c */ /* 0x000fe20000001818 */
[----:B------:R-:W-:Y:S05]  /*3ad0*/  LDSM.16.M88.4 R16, [R136+0x800] ;  /* 0x000800008810783b */ /* 0x000fea0000000200 */
[C---:B------:R-:W-:Y:S06]  /*3ae0*/  HMMA.16816.F32 R68, R28.reuse, R52, RZ ;  /* 0x000000341c44723c */ /* 0x040fec00000018ff */
[----:B------:R-:W-:Y:S01]  /*3af0*/  HMMA.16816.F32 R28, R28, R54, RZ ;  /* 0x000000361c1c723c */ /* 0x000fe200000018ff */
[----:B------:R-:W-:Y:S05]  /*3b00*/  LDSM.16.M88.4 R52, [R143+0x5800] ;  /* 0x005800008f34783b */ /* 0x000fea0000000200 */
[C---:B------:R-:W-:Y:S06]  /*3b10*/  HMMA.16816.F32 R76, R8.reuse, R40, R76 ;  /* 0x00000028084c723c */ /* 0x040fec000000184c */
[C---:B------:R-:W-:Y:S01]  /*3b20*/  HMMA.16816.F32 R72, R8.reuse, R42, R72 ;  /* 0x0000002a0848723c */ /* 0x040fe20000001848 */
[----:B------:R-:W1:Y:S05]  /*3b30*/  LDSM.16.M88.4 R40, [R149+0x6000] ;  /* 0x006000009528783b */ /* 0x000e6a0000000200 */
[C---:B------:R-:W-:Y:S06]  /*3b40*/  HMMA.16816.F32 R36, R8.reuse, R32, R36 ;  /* 0x000000200824723c */ /* 0x040fec0000001824 */
[----:B------:R-:W-:Y:S01]  /*3b50*/  HMMA.16816.F32 R48, R8, R34, R48 ;  /* 0x000000220830723c */ /* 0x000fe20000001830 */
[----:B------:R-:W2:Y:S05]  /*3b60*/  LDSM.16.M88.4 R32, [R143+0x5000] ;  /* 0x005000008f20783b */ /* 0x000eaa0000000200 */
[C---:B---3--:R-:W-:Y:S06]  /*3b70*/  HMMA.16816.F32 R12, R88.reuse, R80, R12 ;  /* 0x00000050580c723c */ /* 0x048fec000000180c */
[----:B------:R-:W-:Y:S01]  /*3b80*/  HMMA.16816.F32 R24, R88, R82, R24 ;  /* 0x000000525818723c */ /* 0x000fe20000001818 */
[----:B------:R-:W-:Y:S05]  /*3b90*/  LDSM.16.M88.4 R80, [R136+0x1800] ;  /* 0x001800008850783b */ /* 0x000fea0000000200 */
[C---:B------:R-:W-:Y:S06]  /*3ba0*/  HMMA.16816.F32 R68, R8.reuse, R44, R68 ;  /* 0x0000002c0844723c */ /* 0x040fec0000001844 */
[----:B------:R-:W-:Y:S01]  /*3bb0*/  HMMA.16816.F32 R8, R8, R46, R28 ;  /* 0x0000002e0808723c */ /* 0x000fe2000000181c */
[----:B------:R-:W-:Y:S04]  /*3bc0*/  LDSM.16.M88.4 R44, [R148+0x2000] ;  /* 0x00200000942c783b */ /* 0x000fe80000000200 */
[----:B------:R-:W3:Y:S01]  /*3bd0*/  LDSM.16.M88.4 R28, [R147+0x2000] ;  /* 0x00200000931c783b */ /* 0x000ee20000000200 */
[C---:B-1----:R-:W-:Y:S06]  /*3be0*/  HMMA.16816.F32 R12, R60.reuse, R40, R12 ;  /* 0x000000283c0c723c */ /* 0x042fec000000180c */
[----:B------:R-:W-:Y:S01]  /*3bf0*/  HMMA.16816.F32 R24, R60, R42, R24 ;  /* 0x0000002a3c18723c */ /* 0x000fe20000001818 */
[----:B------:R-:W-:Y:S05]  /*3c00*/  LDSM.16.M88.4 R40, [R147+0x2800] ;  /* 0x002800009328783b */ /* 0x000fea0000000200 */
[C---:B------:R-:W-:Y:S06]  /*3c10*/  HMMA.16816.F32 R36, R64.reuse, R56, R36 ;  /* 0x000000384024723c */ /* 0x040fec0000001824 */
[C---:B------:R-:W-:Y:S01]  /*3c20*/  HMMA.16816.F32 R48, R64.reuse, R58, R48 ;  /* 0x0000003a4030723c */ /* 0x040fe20000001830 */
[----:B------:R-:W-:Y:S05]  /*3c30*/  LDSM.16.M88.4 R56, [R149+0x7000] ;  /* 0x007000009538783b */ /* 0x000fea0000000200 */
[C---:B--2---:R-:W-:Y:S06]  /*3c40*/  HMMA.16816.F32 R76, R64.reuse, R32, R76 ;  /* 0x00000020404c723c */ /* 0x044fec000000184c */
[C---:B------:R-:W-:Y:S01]  /*3c50*/  HMMA.16816.F32 R72, R64.reuse, R34, R72 ;  /* 0x000000224048723c */ /* 0x040fe20000001848 */
[----:B------:R-:W1:Y:S05]  /*3c60*/  LDSM.16.M88.4 R32, [R146+0x2000] ;  /* 0x002000009220783b */ /* 0x000e6a0000000200 */
[----:B------:R-:W-:Y:S06]  /*3c70*/  HMMA.16816.F32 R68, R64, R52, R68 ;  /* 0x000000344044723c */ /* 0x000fec0000001844 */
[----:B---3--:R-:W-:Y:S06]  /*3c80*/  HMMA.16816.F32 R12, R44, R28, R12 ;  /* 0x0000001c2c0c723c */ /* 0x008fec000000180c */
[----:B------:R-:W-:Y:S01]  /*3c90*/  HMMA.16816.F32 R64, R64, R54, R8 ;  /* 0x000000364040723c */ /* 0x000fe20000001808 */
[----:B------:R-:W-:Y:S04]  /*3ca0*/  LDSM.16.M88.4 R8, [R145+0x2000] ;  /* 0x002000009108783b */ /* 0x000fe80000000200 */
[----:B------:R-:W-:Y:S01]  /*3cb0*/  LDSM.16.M88.4 R52, [R149+0x7800] ;  /* 0x007800009534783b */ /* 0x000fe20000000200 */
[----:B------:R-:W-:Y:S03]  /*3cc0*/  HMMA.16816.F32 R24, R44, R30, R24 ;  /* 0x0000001e2c18723c */ /* 0x000fe60000001818 */
[----:B------:R-:W-:Y:S03]  /*3cd0*/  LDSM.16.M88.4 R28, [R143+0x6800] ;  /* 0x006800008f1c783b */ /* 0x000fe60000000200 */
[C---:B------:R-:W-:Y:S06]  /*3ce0*/  HMMA.16816.F32 R36, R88.reuse, R16, R36 ;  /* 0x000000105824723c */ /* 0x040fec0000001824 */
[C---:B------:R-:W-:Y:S01]  /*3cf0*/  HMMA.16816.F32 R48, R88.reuse, R18, R48 ;  /* 0x000000125830723c */ /* 0x040fe20000001830 */
[----:B------:R-:W2:Y:S05]  /*3d00*/  LDSM.16.M88.4 R16, [R136+0x2000] ;  /* 0x002000008810783b */ /* 0x000eaa0000000200 */
[C---:B------:R-:W-:Y:S06]  /*3d10*/  HMMA.16816.F32 R76, R88.reuse, R84, R76 ;  /* 0x00000054584c723c */ /* 0x040fec000000184c */
[----:B------:R-:W-:Y:S01]  /*3d20*/  HMMA.16816.F32 R72, R88, R86, R72 ;  /* 0x000000565848723c */ /* 0x000fe20000001848 */
[----:B------:R-:W-:Y:S05]  /*3d30*/  LDSM.16.M88.4 R84, [R136+0x2800] ;  /* 0x002800008854783b */ /* 0x000fea0000000200 */
[----:B-1----:R-:W-:Y:S06]  /*3d40*/  HMMA.16816.F32 R12, R32, R92, R12 ;  /* 0x0000005c200c723c */ /* 0x002fec000000180c */
[C---:B------:R-:W-:Y:S06]  /*3d50*/  HMMA.16816.F32 R68, R88.reuse, R80, R68 ;  /* 0x000000505844723c */ /* 0x040fec0000001844 */
[----:B------:R-:W-:Y:S01]  /*3d60*/  HMMA.16816.F32 R64, R88, R82, R64 ;  /* 0x000000525840723c */ /* 0x000fe20000001840 */
[----:B------:R-:W1:Y:S04]  /*3d70*/  LDSM.16.M88.4 R80, [R147+0x3000] ;  /* 0x003000009350783b */ /* 0x000e680000000200 */
[----:B------:R-:W3:Y:S01]  /*3d80*/  LDSM.16.M88.4 R88, [R147+0x3800] ;  /* 0x003800009358783b */ /* 0x000ee20000000200 */
[----:B------:R-:W-:Y:S06]  /*3d90*/  HMMA.16816.F32 R24, R32, R94, R24 ;  /* 0x0000005e2018723c */ /* 0x000fec0000001818 */
[C---:B------:R-:W-:Y:S06]  /*3da0*/  HMMA.16816.F32 R36, R60.reuse, R96, R36 ;  /* 0x000000603c24723c */ /* 0x040fec0000001824 */
[C---:B------:R-:W-:Y:S06]  /*3db0*/  HMMA.16816.F32 R48, R60.reuse, R98, R48 ;  /* 0x000000623c30723c */ /* 0x040fec0000001830 */
[C---:B------:R-:W-:Y:S06]  /*3dc0*/  HMMA.16816.F32 R76, R60.reuse, R56, R76 ;  /* 0x000000383c4c723c */ /* 0x040fec000000184c */
[----:B------:R-:W-:Y:S06]  /*3dd0*/  HMMA.16816.F32 R72, R60, R58, R72 ;  /* 0x0000003a3c48723c */ /* 0x000fec0000001848 */
[----:B--2---:R-:W-:Y:S06]  /*3de0*/  HMMA.16816.F32 R12, R8, R16, R12 ;  /* 0x00000010080c723c */ /* 0x004fec000000180c */
[----:B------:R-:W-:Y:S06]  /*3df0*/  HMMA.16816.F32 R68, R60, R52, R68 ;  /* 0x000000343c44723c */ /* 0x000fec0000001844 */
[----:B------:R-:W-:Y:S01]  /*3e00*/  HMMA.16816.F32 R24, R8, R18, R24 ;  /* 0x000000120818723c */ /* 0x000fe20000001818 */
[----:B------:R-:W2:Y:S05]  /*3e10*/  LDSM.16.M88.4 R16, [R143+0x7000] ;  /* 0x007000008f10783b */ /* 0x000eaa0000000200 */
[C---:B------:R-:W-:Y:S06]  /*3e20*/  HMMA.16816.F32 R36, R44.reuse, R40, R36 ;  /* 0x000000282c24723c */ /* 0x040fec0000001824 */
[----:B------:R-:W-:Y:S01]  /*3e30*/  HMMA.16816.F32 R48, R44, R42, R48 ;  /* 0x0000002a2c30723c */ /* 0x000fe20000001830 */
[----:B------:R-:W4:Y:S01]  /*3e40*/  LDSM.16.M88.4 R40, [R143+0x7800] ;  /* 0x007800008f28783b */ /* 0x000f220000000200 */
[----:B------:R-:W-:Y:S01]  /*3e50*/  FMUL.FTZ R13, R13, UR10 ;  /* 0x0000000a0d0d7c20 */ /* 0x000fe20008410000 */
[----:B------:R-:W-:Y:S01]  /*3e60*/  FMUL.FTZ R15, R15, UR10 ;  /* 0x0000000a0f0f7c20 */ /* 0x000fe20008410000 */
[----:B------:R-:W-:Y:S01]  /*3e70*/  FMUL.FTZ R12, R12, UR10 ;  /* 0x0000000a0c0c7c20 */ /* 0x000fe20008410000 */
[----:B------:R-:W-:Y:S01]  /*3e80*/  FMUL.FTZ R14, R14, UR10 ;  /* 0x0000000a0e0e7c20 */ /* 0x000fe20008410000 */
[----:B------:R-:W-:Y:S02]  /*3e90*/  HMMA.16816.F32 R64, R60, R54, R64 ;  /* 0x000000363c40723c */ /* 0x000fe40000001840 */
[----:B------:R-:W4:Y:S04]  /*3ea0*/  MUFU.TANH R13, R13 ;  /* 0x0000000d000d7308 */ /* 0x000f280000002400 */
[C---:B-1----:R-:W-:Y:S01]  /*3eb0*/  HMMA.16816.F32 R76, R44.reuse, R80, R76 ;  /* 0x000000502c4c723c */ /* 0x042fe2000000184c */
[----:B------:R-:W-:Y:S01]  /*3ec0*/  FMUL.FTZ R24, R24, UR10 ;  /* 0x0000000a18187c20 */ /* 0x000fe20008410000 */
[----:B------:R-:W-:Y:S01]  /*3ed0*/  FMUL.FTZ R26, R26, UR10 ;  /* 0x0000000a1a1a7c20 */ /* 0x000fe20008410000 */
[----:B------:R-:W-:Y:S01]  /*3ee0*/  FMUL.FTZ R25, R25, UR10 ;  /* 0x0000000a19197c20 */ /* 0x000fe20008410000 */
[----:B------:R-:W1:Y:S01]  /*3ef0*/  MUFU.TANH R15, R15 ;  /* 0x0000000f000f7308 */ /* 0x000e620000002400 */
[----:B------:R-:W-:Y:S01]  /*3f00*/  FMUL.FTZ R27, R27, UR10 ;  /* 0x0000000a1b1b7c20 */ /* 0x000fe20008410000 */
[C---:B------:R-:W-:Y:S06]  /*3f10*/  HMMA.16816.F32 R72, R44.reuse, R82, R72 ;  /* 0x000000522c48723c */ /* 0x040fec0000001848 */
[----:B---3--:R-:W-:Y:S01]  /*3f20*/  HMMA.16816.F32 R68, R44, R88, R68 ;  /* 0x000000582c44723c */ /* 0x008fe20000001844 */
[----:B------:R-:W3:Y:S05]  /*3f30*/  MUFU.TANH R55, R24 ;  /* 0x0000001800377308 */ /* 0x000eea0000002400 */
[C---:B------:R-:W-:Y:S03]  /*3f40*/  HMMA.16816.F32 R36, R32.reuse, R28, R36 ;  /* 0x0000001c2024723c */ /* 0x040fe60000001824 */
[----:B------:R-:W-:Y:S03]  /*3f50*/  MUFU.TANH R25, R25 ;  /* 0x0000001900197308 */ /* 0x000fe60000002400 */
[----:B------:R-:W-:Y:S01]  /*3f60*/  HMMA.16816.F32 R48, R32, R30, R48 ;  /* 0x0000001e2030723c */ /* 0x000fe20000001830 */
[----:B------:R-:W1:Y:S04]  /*3f70*/  LDSM.16.M88.4 R28, [R136+0x3000] ;  /* 0x00300000881c783b */ /* 0x000e680000000200 */
[----:B------:R-:W-:Y:S01]  /*3f80*/  MUFU.TANH R27, R27 ;  /* 0x0000001b001b7308 */ /* 0x000fe20000002400 */
[----:B------:R-:W-:Y:S06]  /*3f90*/  HMMA.16816.F32 R64, R44, R90, R64 ;  /* 0x0000005a2c40723c */ /* 0x000fec0000001840 */
[C---:B--2---:R-:W-:Y:S01]  /*3fa0*/  HMMA.16816.F32 R76, R32.reuse, R16, R76 ;  /* 0x00000010204c723c */ /* 0x044fe2000000184c */
[----:B------:R-:W2:Y:S05]  /*3fb0*/  MUFU.TANH R45, R26 ;  /* 0x0000001a002d7308 */ /* 0x000eaa0000002400 */
[----:B------:R-:W-:Y:S01]  /*3fc0*/  HMMA.16816.F32 R72, R32, R18, R72 ;  /* 0x000000122048723c */ /* 0x000fe20000001848 */
[----:B------:R-:W3:Y:S01]  /*3fd0*/  LDSM.16.M88.4 R16, [R136+0x3800] ;  /* 0x003800008810783b */ /* 0x000ee20000000200 */
[----:B------:R-:W-:-:S04]  /*3fe0*/  DEPBAR.LE SB0, 0x0 ;  /* 0x000080000000791a */ /* 0x000fc80000000000 */
[----:B----4-:R-:W-:Y:S01]  /*3ff0*/  HMMA.16816.F32 R68, R32, R40, R68 ;  /* 0x000000282044723c */ /* 0x010fe20000001844 */
[----:B------:R4:W-:Y:S05]  /*4000*/  MUFU.TANH R53, R12 ;  /* 0x0000000c00357308 */ /* 0x0009ea0000002400 */
[----:B------:R-:W-:Y:S01]  /*4010*/  HMMA.16816.F32 R36, R8, R84, R36 ;  /* 0x000000540824723c */ /* 0x000fe20000001824 */
[----:B------:R-:W-:-:S04]  /*4020*/  LOP3.LUT R41, R104, 0xffffffe0, RZ, 0xc0, !PT ;  /* 0xffffffe068297812 */ /* 0x000fc800078ec0ff */
[----:B------:R-:W-:Y:S01]  /*4030*/  IADD3 R0, -R41, R2, RZ ;  /* 0x0000000229007210 */ /* 0x000fe20007ffe1ff */
[----:B------:R-:W-:Y:S01]  /*4040*/  HMMA.16816.F32 R64, R32, R42, R64 ;  /* 0x0000002a2040723c */ /* 0x000fe20000001840 */
[----:B------:R-:W-:Y:S02]  /*4050*/  IMAD.IADD R2, R3, 0x1, R166 ;  /* 0x0000000103027824 */ /* 0x000fe400078e02a6 */
[----:B------:R-:W-:-:S03]  /*4060*/  SHF.R.S32.HI R165, RZ, 0x1f, R0 ;  /* 0x0000001fffa57819 */ /* 0x000fc60000011400 */
[C---:B------:R-:W-:Y:S01]  /*4070*/  HMMA.16816.F32 R48, R8.reuse, R86, R48 ;  /* 0x000000560830723c */ /* 0x040fe20000001830 */
[----:B------:R-:W-:Y:S01]  /*4080*/  LEA.HI R165, R165, R0, RZ, 0x2 ;  /* 0x00000000a5a57211 */ /* 0x000fe200078f10ff */
[----:B------:R-:W-:Y:S01]  /*4090*/  IMAD R0, R102, 0x10, R106 ;  /* 0x0000001066007824 */ /* 0x000fe200078e026a */
[----:B------:R-:W-:Y:S01]  /*40a0*/  SHF.R.S32.HI R35, RZ, 0x1f, R102 ;  /* 0x0000001fff237819 */ /* 0x000fe20000011466 */
[----:B----4-:R-:W-:Y:S01]  /*40b0*/  VIADD R12, R2, 0x18 ;  /* 0x00000018020c7836 */ /* 0x010fe20000000000 */
[----:B------:R-:W-:Y:S01]  /*40c0*/  SHF.R.S32.HI R165, RZ, 0x2, R165 ;  /* 0x00000002ffa57819 */ /* 0x000fe200000114a5 */
[----:B-1----:R-:W-:Y:S03]  /*40d0*/  HMMA.16816.F32 R76, R8, R28, R76 ;  /* 0x0000001c084c723c */ /* 0x002fe6000000184c */
[----:B------:R-:W-:-:S03]  /*40e0*/  IADD3 R0, R0, 0x1, R165 ;  /* 0x0000000100007810 */ /* 0x000fc60007ffe0a5 */
[----:B------:R-:W-:Y:S01]  /*40f0*/  FMUL.FTZ R37, R37, UR10 ;  /* 0x0000000a25257c20 */ /* 0x000fe20008410000 */
[----:B------:R-:W-:Y:S01]  /*4100*/  IADD3 R0, R100, R0, -R107 ;  /* 0x0000000064007210 */ /* 0x000fe20007ffe86b */
[C---:B------:R-:W-:Y:S01]  /*4110*/  HMMA.16816.F32 R72, R8.reuse, R30, R72 ;  /* 0x0000001e0848723c */ /* 0x040fe20000001848 */
[----:B------:R-:W-:Y:S01]  /*4120*/  FMUL.FTZ R36, R36, UR10 ;  /* 0x0000000a24247c20 */ /* 0x000fe20008410000 */
[----:B------:R-:W-:Y:S01]  /*4130*/  FMUL.FTZ R38, R38, UR10 ;  /* 0x0000000a26267c20 */ /* 0x000fe20008410000 */
[----:B------:R-:W-:Y:S01]  /*4140*/  FMUL.FTZ R39, R39, UR10 ;  /* 0x0000000a27277c20 */ /* 0x000fe20008410000 */
[----:B------:R-:W-:Y:S02]  /*4150*/  IMAD.IADD R105, R0, 0x1, R105 ;  /* 0x0000000100697824 */ /* 0x000fe400078e0269 */
[----:B-----5:R-:W-:Y:S01]  /*4160*/  FMUL.FTZ R0, R6, R103 ;  /* 0x0000006706007220 */ /* 0x020fe20000410000 */
[C---:B---3--:R-:W-:Y:S01]  /*4170*/  HMMA.16816.F32 R68, R8.reuse, R16, R68 ;  /* 0x000000100844723c */ /* 0x048fe20000001844 */
[----:B------:R-:W-:Y:S01]  /*4180*/  VIADD R6, R2, 0x1 ;  /* 0x0000000102067836 */ /* 0x000fe20000000000 */
[----:B------:R-:W-:Y:S01]  /*4190*/  LEA.HI R31, R35, R102, RZ, 0x2 ;  /* 0x00000066231f7211 */ /* 0x000fe200078f10ff */
[----:B------:R-:W1:Y:S01]  /*41a0*/  MUFU.TANH R47, R36 ;  /* 0x00000024002f7308 */ /* 0x000e620000002400 */
[C---:B------:R-:W-:Y:S01]  /*41b0*/  VIMNMX R123, R105.reuse, R100, PT ;  /* 0x00000064697b7248 */ /* 0x040fe20003fe0100 */
[----:B------:R-:W-:Y:S01]  /*41c0*/  FMUL.FTZ R48, R48, UR10 ;  /* 0x0000000a30307c20 */ /* 0x000fe20008410000 */
[----:B------:R-:W-:Y:S01]  /*41d0*/  HMMA.16816.F32 R64, R8, R18, R64 ;  /* 0x000000120840723c */ /* 0x000fe20000001840 */
[----:B------:R-:W-:Y:S01]  /*41e0*/  VIADDMNMX R122, R105, 0x8, R100, PT ;  /* 0x00000008697a7846 */ /* 0x000fe20003800164 */
[----:B------:R-:W-:Y:S01]  /*41f0*/  FMUL.FTZ R49, R49, UR10 ;  /* 0x0000000a31317c20 */ /* 0x000fe20008410000 */
[----:B------:R-:W-:Y:S01]  /*4200*/  LOP3.LUT R31, R31, 0xfffffffc, RZ, 0xc0, !PT ;  /* 0xfffffffc1f1f7812 */ /* 0x000fe200078ec0ff */
[----:B------:R-:W-:Y:S01]  /*4210*/  FMUL.FTZ R78, R78, UR10 ;  /* 0x0000000a4e4e7c20 */ /* 0x000fe20008410000 */
[-C--:B------:R-:W-:Y:S01]  /*4220*/  ISETP.GE.AND P5, PT, R6, R123.reuse, PT ;  /* 0x0000007b0600720c */ /* 0x080fe20003fa6270 */
[----:B------:R-:W-:Y:S01]  /*4230*/  MUFU.TANH R37, R37 ;  /* 0x0000002500257308 */ /* 0x000fe20000002400 */
[----:B------:R-:W-:Y:S01]  /*4240*/  VIADD R10, R2, 0x8 ;  /* 0x00000008020a7836 */ /* 0x000fe20000000000 */
[----:B------:R-:W-:Y:S01]  /*4250*/  ISETP.GE.AND P1, PT, R6, R122, PT ;  /* 0x0000007a0600720c */ /* 0x000fe20003f26270 */
[----:B------:R-:W-:Y:S01]  /*4260*/  IMAD.IADD R164, R102, 0x1, -R31 ;  /* 0x0000000166a47824 */ /* 0x000fe200078e0a1f */
[----:B------:R-:W-:Y:S01]  /*4270*/  I2FP.F32.S32 R8, R6 ;  /* 0x0000000600087245 */ /* 0x000fe20000201400 */
[----:B------:R-:W-:Y:S01]  /*4280*/  FMUL.FTZ R9, R50, UR10 ;  /* 0x0000000a32097c20 */ /* 0x000fe20008410000 */
[----:B------:R-:W-:Y:S01]  /*4290*/  I2FP.F32.S32 R6, R10 ;  /* 0x0000000a00067245 */ /* 0x000fe20000201400 */
[----:B------:R-:W-:Y:S01]  /*42a0*/  FMUL.FTZ R19, R76, UR10 ;  /* 0x0000000a4c137c20 */ /* 0x000fe20008410000 */
[----:B------:R-:W3:Y:S01]  /*42b0*/  MUFU.TANH R33, R38 ;  /* 0x0000002600217308 */ /* 0x000ee20000002400 */
[CC--:B------:R-:W-:Y:S01]  /*42c0*/  FFMA.FTZ R13, R0.reuse, R8.reuse, R13 ;  /* 0x00000008000d7223 */ /* 0x0c0fe2000001000d */
[----:B------:R-:W-:Y:S01]  /*42d0*/  FFMA.FTZ R15, R0, R8, R15 ;  /* 0x00000008000f7223 */ /* 0x000fe2000001000f */
[----:B------:R-:W-:Y:S01]  /*42e0*/  ISETP.GE.AND P3, PT, R10, R123, PT ;  /* 0x0000007b0a00720c */ /* 0x000fe20003f66270 */
[----:B------:R-:W-:Y:S01]  /*42f0*/  FFMA.FTZ R16, R0, R6, R55 ;  /* 0x0000000600107223 */ /* 0x000fe20000010037 */
[----:B------:R-:W-:Y:S01]  /*4300*/  ISETP.GE.AND P2, PT, R10, R122, PT ;  /* 0x0000007a0a00720c */ /* 0x000fe20003f46270 */
[----:B--2---:R-:W-:Y:S01]  /*4310*/  FFMA.FTZ R31, R0, R6, R45 ;  /* 0x00000006001f7223 */ /* 0x004fe2000001002d */
[C---:B------:R-:W-:Y:S01]  /*4320*/  IADD3 R8, R2.reuse, 0x9, RZ ;  /* 0x0000000902087810 */ /* 0x040fe20007ffe0ff */
[----:B------:R2:W4:Y:S01]  /*4330*/  MUFU.TANH R29, R39 ;  /* 0x00000027001d7308 */ /* 0x0005220000002400 */
[----:B------:R-:W-:-:S02]  /*4340*/  VIADD R10, R2, 0x10 ;  /* 0x00000010020a7836 */ /* 0x000fc40000000000 */
[----:B------:R-:W-:Y:S01]  /*4350*/  FMUL.FTZ R11, R51, UR10 ;  /* 0x0000000a330b7c20 */ /* 0x000fe20008410000 */
[----:B------:R-:W-:Y:S01]  /*4360*/  VIADD R6, R2, 0x11 ;  /* 0x0000001102067836 */ /* 0x000fe20000000000 */
[CC--:B------:R-:W-:Y:S01]  /*4370*/  ISETP.GE.AND P6, PT, R8.reuse, R123.reuse, PT ;  /* 0x0000007b0800720c */ /* 0x0c0fe20003fc6270 */
[----:B------:R-:W-:Y:S01]  /*4380*/  FMUL.FTZ R73, R73, UR10 ;  /* 0x0000000a49497c20 */ /* 0x000fe20008410000 */
[----:B------:R-:W-:Y:S01]  /*4390*/  ISETP.GE.AND P4, PT, R8, R122, PT ;  /* 0x0000007a0800720c */ /* 0x000fe20003f86270 */
[----:B------:R-:W-:Y:S01]  /*43a0*/  FMUL.FTZ R75, R75, UR10 ;  /* 0x0000000a4b4b7c20 */ /* 0x000fe20008410000 */
[----:B------:R-:W-:Y:S01]  /*43b0*/  I2FP.F32.S32 R8, R8 ;  /* 0x0000000800087245 */ /* 0x000fe20000201400 */
[----:B------:R-:W4:Y:S01]  /*43c0*/  MUFU.TANH R35, R48 ;  /* 0x0000003000237308 */ /* 0x000f220000002400 */
[----:B------:R-:W-:Y:S01]  /*43d0*/  FSEL R24, R13, -INF , !P5 ;  /* 0xff8000000d187808 */ /* 0x000fe20006800000 */
[----:B------:R-:W-:Y:S01]  /*43e0*/  FMUL.FTZ R41, R77, UR10 ;  /* 0x0000000a4d297c20 */ /* 0x000fe20008410000 */
[----:B------:R-:W-:Y:S01]  /*43f0*/  FSEL R16, R16, -INF , !P3 ;  /* 0xff80000010107808 */ /* 0x000fe20005800000 */
[CC--:B------:R-:W-:Y:S01]  /*4400*/  FFMA.FTZ R30, R0.reuse, R8.reuse, R25 ;  /* 0x00000008001e7223 */ /* 0x0c0fe20000010019 */
[----:B------:R-:W-:Y:S01]  /*4410*/  FSEL R31, R31, -INF , !P2 ;  /* 0xff8000001f1f7808 */ /* 0x000fe20005000000 */
[----:B------:R-:W-:Y:S01]  /*4420*/  FFMA.FTZ R8, R0, R8, R27 ;  /* 0x0000000800087223 */ /* 0x000fe2000001001b */
[CC--:B------:R-:W-:Y:S01]  /*4430*/  ISETP.GE.AND P5, PT, R10.reuse, R123.reuse, PT ;  /* 0x0000007b0a00720c */ /* 0x0c0fe20003fa6270 */
[----:B------:R-:W-:Y:S01]  /*4440*/  MUFU.TANH R17, R49 ;  /* 0x0000003100117308 */ /* 0x000fe20000002400 */
[----:B--2---:R-:W-:Y:S01]  /*4450*/  FSEL R39, R15, -INF , !P1 ;  /* 0xff8000000f277808 */ /* 0x004fe20004800000 */
[----:B------:R-:W-:Y:S01]  /*4460*/  FMUL.FTZ R79, R79, UR10 ;  /* 0x0000000a4f4f7c20 */ /* 0x000fe20008410000 */
[-C--:B------:R-:W-:Y:S01]  /*4470*/  ISETP.GE.AND P1, PT, R10, R122.reuse, PT ;  /* 0x0000007a0a00720c */ /* 0x080fe20003f26270 */
[----:B------:R-:W-:Y:S01]  /*4480*/  FMUL.FTZ R72, R72, UR10 ;  /* 0x0000000a48487c20 */ /* 0x000fe20008410000 */
[-C--:B------:R-:W-:Y:S01]  /*4490*/  ISETP.GE.AND P3, PT, R6, R123.reuse, PT ;  /* 0x0000007b0600720c */ /* 0x080fe20003f66270 */
[----:B------:R-:W-:Y:S01]  /*44a0*/  FMUL.FTZ R74, R74, UR10 ;  /* 0x0000000a4a4a7c20 */ /* 0x000fe20008410000 */
[----:B------:R-:W-:Y:S01]  /*44b0*/  ISETP.GE.AND P2, PT, R6, R122, PT ;  /* 0x0000007a0600720c */ /* 0x000fe20003f46270 */
[----:B------:R-:W2:Y:S01]  /*44c0*/  MUFU.TANH R9, R9 ;  /* 0x0000000900097308 */ /* 0x000ea20000002400 */
[----:B------:R-:W-:Y:S01]  /*44d0*/  I2FP.F32.S32 R10, R10 ;  /* 0x0000000a000a7245 */ /* 0x000fe20000201400 */
[----:B------:R-:W-:Y:S01]  /*44e0*/  FMUL.FTZ R64, R64, UR10 ;  /* 0x0000000a40407c20 */ /* 0x000fe20008410000 */
[----:B------:R-:W-:Y:S01]  /*44f0*/  I2FP.F32.S32 R6, R6 ;  /* 0x0000000600067245 */ /* 0x000fe20000201400 */
[----:B------:R-:W-:Y:S01]  /*4500*/  FMUL.FTZ R69, R69, UR10 ;  /* 0x0000000a45457c20 */ /* 0x000fe20008410000 */
[----:B------:R-:W-:Y:S01]  /*4510*/  FSEL R30, R30, -INF , !P6 ;  /* 0xff8000001e1e7808 */ /* 0x000fe20007000000 */
[CC--:B-1----:R-:W-:Y:S01]  /*4520*/  FFMA.FTZ R28, R0.reuse, R10.reuse, R47 ;  /* 0x0000000a001c7223 */ /* 0x0c2fe2000001002f */
[C---:B---3--:R-:W-:Y:S01]  /*4530*/  FFMA.FTZ R27, R0.reuse, R10, R33 ;  /* 0x0000000a001b7223 */ /* 0x048fe20000010021 */
[----:B------:R-:W1:Y:S01]  /*4540*/  MUFU.TANH R19, R19 ;  /* 0x0000001300137308 */ /* 0x000e620000002400 */
[CC--:B------:R-:W-:Y:S01]  /*4550*/  FFMA.FTZ R26, R0.reuse, R6.reuse, R37 ;  /* 0x00000006001a7223 */ /* 0x0c0fe20000010025 */
[----:B----4-:R-:W-:Y:S01]  /*4560*/  FFMA.FTZ R25, R0, R6, R29 ;  /* 0x0000000600197223 */ /* 0x010fe2000001001d */
[----:B------:R-:W-:Y:S01]  /*4570*/  VIADD R10, R2, 0x19 ;  /* 0x00000019020a7836 */ /* 0x000fe20000000000 */
[----:B------:R-:W-:Y:S01]  /*4580*/  FSEL R28, R28, -INF , !P5 ;  /* 0xff8000001c1c7808 */ /* 0x000fe20006800000 */
[----:B------:R-:W-:Y:S01]  /*4590*/  VIADD R6, R2, 0x20 ;  /* 0x0000002002067836 */ /* 0x000fe20000000000 */
[----:B------:R-:W-:Y:S01]  /*45a0*/  FSEL R27, R27, -INF , !P1 ;  /* 0xff8000001b1b7808 */ /* 0x000fe20004800000 */
[----:B------:R-:W-:Y:S01]  /*45b0*/  FMUL.FTZ R71, R71, UR10 ;  /* 0x0000000a47477c20 */ /* 0x000fe20008410000 */
[----:B------:R-:W3:Y:S01]  /*45c0*/  MUFU.TANH R43, R78 ;  /* 0x0000004e002b7308 */ /* 0x000ee20000002400 */
        /* <DEDUP_REMOVED lines=9> */
[----:B------:R-:W-:Y:S01]  /*4660*/  FMUL.FTZ R65, R65, UR10 ;  /* 0x0000000a41417c20 */ /* 0x000fe20008410000 */
[C---:B------:R-:W-:Y:S01]  /*4670*/  ISETP.GE.AND P3, PT, R6.reuse, R123, PT ;  /* 0x0000007b0600720c */ /* 0x040fe20003f66270 */
[----:B------:R-:W-:Y:S01]  /*4680*/  FMUL.FTZ R67, R67, UR10 ;  /* 0x0000000a43437c20 */ /* 0x000fe20008410000 */
[----:B------:R-:W-:-:S02]  /*4690*/  ISETP.GE.AND P2, PT, R6, R122, PT ;  /* 0x0000007a0600720c */ /* 0x000fc40003f46270 */
[----:B------:R-:W-:Y:S01]  /*46a0*/  I2FP.F32.S32 R8, R12 ;  /* 0x0000000c00087245 */ /* 0x000fe20000201400 */
[----:B------:R-:W4:Y:S01]  /*46b0*/  MUFU.TANH R73, R73 ;  /* 0x0000004900497308 */ /* 0x000f220000002400 */
[----:B------:R-:W-:Y:S02]  /*46c0*/  I2FP.F32.S32 R10, R10 ;  /* 0x0000000a000a7245 */ /* 0x000fe40000201400 */
[----:B------:R-:W-:Y:S01]  /*46d0*/  I2FP.F32.S32 R6, R6 ;  /* 0x0000000600067245 */ /* 0x000fe20000201400 */
[CC--:B------:R-:W-:Y:S01]  /*46e0*/  FFMA.FTZ R18, R0.reuse, R8.reuse, R35 ;  /* 0x0000000800127223 */ /* 0x0c0fe20000010023 */
[C---:B--2---:R-:W-:Y:S01]  /*46f0*/  FFMA.FTZ R9, R0.reuse, R8, R9 ;  /* 0x0000000800097223 */ /* 0x044fe20000010009 */
[----:B------:R-:W-:Y:S01]  /*4700*/  FFMA.FTZ R17, R0, R10, R17 ;  /* 0x0000000a00117223 */ /* 0x000fe20000010011 */
[----:B------:R-:W-:Y:S01]  /*4710*/  VIADD R8, R2, 0x29 ;  /* 0x0000002902087836 */ /* 0x000fe20000000000 */
[----:B------:R-:W2:Y:S01]  /*4720*/  MUFU.TANH R75, R75 ;  /* 0x0000004b004b7308 */ /* 0x000ea20000002400 */
[CC--:B-1----:R-:W-:Y:S01]  /*4730*/  FFMA.FTZ R172, R0.reuse, R6.reuse, R19 ;  /* 0x0000000600ac7223 */ /* 0x0c2fe20000010013 */
[C---:B---3--:R-:W-:Y:S01]  /*4740*/  FFMA.FTZ R43, R0.reuse, R6, R43 ;  /* 0x00000006002b7223 */ /* 0x048fe2000001002b */
[----:B----4-:R-:W-:Y:S01]  /*4750*/  FFMA.FTZ R11, R0, R10, R11 ;  /* 0x0000000a000b7223 */ /* 0x010fe2000001000b */
[----:B------:R-:W-:Y:S01]  /*4760*/  ISETP.GE.AND P6, PT, R12, R123, PT ;  /* 0x0000007b0c00720c */ /* 0x000fe20003fc6270 */
[----:B------:R-:W-:Y:S01]  /*4770*/  VIADD R10, R2, 0x21 ;  /* 0x00000021020a7836 */ /* 0x000fe20000000000 */
[----:B------:R-:W-:-:S02]  /*4780*/  ISETP.GE.AND P4, PT, R12, R122, PT ;  /* 0x0000007a0c00720c */ /* 0x000fc40003f86270 */
[----:B------:R-:W1:Y:S01]  /*4790*/  MUFU.TANH R41, R41 ;  /* 0x0000002900297308 */ /* 0x000e620000002400 */
[----:B------:R-:W-:Y:S02]  /*47a0*/  FSEL R6, R17, -INF , !P5 ;  /* 0xff80000011067808 */ /* 0x000fe40006800000 */
[----:B------:R-:W-:Y:S02]  /*47b0*/  FSEL R172, R172, -INF , !P3 ;  /* 0xff800000acac7808 */ /* 0x000fe40005800000 */
[----:B------:R-:W-:Y:S02]  /*47c0*/  FSEL R171, R43, -INF , !P2 ;  /* 0xff8000002bab7808 */ /* 0x000fe40005000000 */
[----:B------:R-:W-:Y:S01]  /*47d0*/  IADD3 R12, R2, 0x28, RZ ;  /* 0x00000028020c7810 */ /* 0x000fe20007ffe0ff */
[----:B------:R-:W3:Y:S01]  /*47e0*/  MUFU.TANH R79, R79 ;  /* 0x0000004f004f7308 */ /* 0x000ee20000002400 */
[----:B------:R-:W-:Y:S02]  /*47f0*/  FSEL R17, R11, -INF , !P1 ;  /* 0xff8000000b117808 */ /* 0x000fe40004800000 */
[----:B------:R-:W-:-:S02]  /*4800*/  ISETP.GE.AND P3, PT, R8, R123, PT ;  /* 0x0000007b0800720c */ /* 0x000fc40003f66270 */
[----:B------:R-:W-:Y:S02]  /*4810*/  ISETP.GE.AND P2, PT, R8, R122, PT ;  /* 0x0000007a0800720c */ /* 0x000fe40003f46270 */
[----:B------:R-:W-:Y:S01]  /*4820*/  I2FP.F32.S32 R8, R8 ;  /* 0x0000000800087245 */ /* 0x000fe20000201400 */
[----:B------:R-:W4:Y:S01]  /*4830*/  MUFU.TANH R13, R72 ;  /* 0x00000048000d7308 */ /* 0x000f220000002400 */
[----:B------:R-:W-:Y:S02]  /*4840*/  FSEL R18, R18, -INF , !P6 ;  /* 0xff80000012127808 */ /* 0x000fe40007000000 */
[----:B------:R-:W-:Y:S01]  /*4850*/  FSEL R19, R9, -INF , !P4 ;  /* 0xff80000009137808 */ /* 0x000fe20006000000 */
[-C--:B------:R-:W-:Y:S01]  /*4860*/  FFMA.FTZ R73, R0, R8.reuse, R73 ;  /* 0x0000000800497223 */ /* 0x080fe20000010049 */
[-C--:B------:R-:W-:Y:S01]  /*4870*/  ISETP.GE.AND P6, PT, R10, R123.reuse, PT ;  /* 0x0000007b0a00720c */ /* 0x080fe20003fc6270 */
[----:B--2---:R-:W-:Y:S01]  /*4880*/  FFMA.FTZ R75, R0, R8, R75 ;  /* 0x00000008004b7223 */ /* 0x004fe2000001004b */
[-C--:B------:R-:W-:Y:S01]  /*4890*/  ISETP.GE.AND P4, PT, R10, R122.reuse, PT ;  /* 0x0000007a0a00720c */ /* 0x080fe20003f86270 */
[----:B------:R-:W2:Y:S01]  /*48a0*/  MUFU.TANH R33, R74 ;  /* 0x0000004a00217308 */ /* 0x000ea20000002400 */
[----:B------:R-:W-:Y:S01]  /*48b0*/  ISETP.GE.AND P5, PT, R12, R123, PT ;  /* 0x0000007b0c00720c */ /* 0x000fe20003fa6270 */
[----:B------:R-:W-:Y:S01]  /*48c0*/  VIADD R8, R2, 0x38 ;  /* 0x0000003802087836 */ /* 0x000fe20000000000 */
[----:B------:R-:W-:-:S02]  /*48d0*/  ISETP.GE.AND P1, PT, R12, R122, PT ;  /* 0x0000007a0c00720c */ /* 0x000fc40003f26270 */
[----:B------:R-:W-:Y:S02]  /*48e0*/  I2FP.F32.S32 R10, R10 ;  /* 0x0000000a000a7245 */ /* 0x000fe40000201400 */
[----:B------:R-:W-:Y:S01]  /*48f0*/  I2FP.F32.S32 R12, R12 ;  /* 0x0000000c000c7245 */ /* 0x000fe20000201400 */
[----:B------:R-:W2:Y:S01]  /*4900*/  MUFU.TANH R11, R64 ;  /* 0x00000040000b7308 */ /* 0x000ea20000002400 */
[----:B------:R-:W-:Y:S01]  /*4910*/  FSEL R130, R73, -INF , !P3 ;  /* 0xff80000049827808 */ /* 0x000fe20005800000 */
[CC--:B-1----:R-:W-:Y:S01]  /*4920*/  FFMA.FTZ R41, R0.reuse, R10.reuse, R41 ;  /* 0x0000000a00297223 */ /* 0x0c2fe20000010029 */
[C---:B---3--:R-:W-:Y:S01]  /*4930*/  FFMA.FTZ R79, R0.reuse, R10, R79 ;  /* 0x0000000a004f7223 */ /* 0x048fe2000001004f */
[-C--:B----4-:R-:W-:Y:S01]  /*4940*/  FFMA.FTZ R13, R0, R12.reuse, R13 ;  /* 0x0000000c000d7223 */ /* 0x090fe2000001000d */
[----:B------:R-:W-:Y:S01]  /*4950*/  VIADD R10, R2, 0x31 ;  /* 0x00000031020a7836 */ /* 0x000fe20000000000 */
[----:B------:R-:W-:Y:S02]  /*4960*/  FSEL R131, R75, -INF , !P2 ;  /* 0xff8000004b837808 */ /* 0x000fe40005000000 */
[----:B------:R-:W1:Y:S01]  /*4970*/  MUFU.TANH R15, R68 ;  /* 0x00000044000f7308 */ /* 0x000e620000002400 */
[----:B--2---:R-:W-:Y:S01]  /*4980*/  FFMA.FTZ R33, R0, R12, R33 ;  /* 0x0000000c00217223 */ /* 0x004fe20000010021 */
[----:B------:R-:W-:Y:S01]  /*4990*/  VIADD R12, R2, 0x30 ;  /* 0x00000030020c7836 */ /* 0x000fe20000000000 */
[----:B------:R-:W-:-:S02]  /*49a0*/  ISETP.GE.AND P3, PT, R8, R123, PT ;  /* 0x0000007b0800720c */ /* 0x000fc40003f66270 */
[----:B------:R-:W-:Y:S02]  /*49b0*/  ISETP.GE.AND P2, PT, R8, R122, PT ;  /* 0x0000007a0800720c */ /* 0x000fe40003f46270 */
[----:B------:R-:W-:Y:S01]  /*49c0*/  I2FP.F32.S32 R8, R8 ;  /* 0x0000000800087245 */ /* 0x000fe20000201400 */
[----:B------:R-:W-:Y:S01]  /*49d0*/  MUFU.TANH R69, R69 ;  /* 0x0000004500457308 */ /* 0x000fe20000002400 */
[----:B------:R-:W-:Y:S02]  /*49e0*/  FSEL R170, R41, -INF , !P6 ;  /* 0xff80000029aa7808 */ /* 0x000fe40007000000 */
[----:B------:R-:W-:Y:S01]  /*49f0*/  FSEL R169, R79, -INF , !P4 ;  /* 0xff8000004fa97808 */ /* 0x000fe20006000000 */
[----:B------:R-:W-:Y:S01]  /*4a00*/  FFMA.FTZ R11, R0, R8, R11 ;  /* 0x00000008000b7223 */ /* 0x000fe2000001000b */
[----:B------:R-:W-:Y:S02]  /*4a10*/  FSEL R168, R13, -INF , !P5 ;  /* 0xff8000000da87808 */ /* 0x000fe40006800000 */
[----:B------:R-:W-:Y:S01]  /*4a20*/  FSEL R167, R33, -INF , !P1 ;  /* 0xff80000021a77808 */ /* 0x000fe20004800000 */
[----:B------:R-:W2:Y:S01]  /*4a30*/  MUFU.TANH R9, R70 ;  /* 0x0000004600097308 */ /* 0x000ea20000002400 */
[----:B------:R-:W-:-:S02]  /*4a40*/  ISETP.GE.AND P6, PT, R12, R123, PT ;  /* 0x0000007b0c00720c */ /* 0x000fc40003fc6270 */
[-C--:B------:R-:W-:Y:S02]  /*4a50*/  ISETP.GE.AND P4, PT, R12, R122.reuse, PT ;  /* 0x0000007a0c00720c */ /* 0x080fe40003f86270 */
[C---:B------:R-:W-:Y:S02]  /*4a60*/  ISETP.GE.AND P5, PT, R10.reuse, R123, PT ;  /* 0x0000007b0a00720c */ /* 0x040fe40003fa6270 */
[----:B------:R-:W-:Y:S01]  /*4a70*/  ISETP.GE.AND P1, PT, R10, R122, PT ;  /* 0x0000007a0a00720c */ /* 0x000fe20003f26270 */
[----:B------:R-:W3:Y:S01]  /*4a80*/  MUFU.TANH R71, R71 ;  /* 0x0000004700477308 */ /* 0x000ee20000002400 */
[----:B------:R-:W-:Y:S02]  /*4a90*/  I2FP.F32.S32 R12, R12 ;  /* 0x0000000c000c7245 */ /* 0x000fe40000201400 */
[----:B------:R-:W-:Y:S02]  /*4aa0*/  I2FP.F32.S32 R10, R10 ;  /* 0x0000000a000a7245 */ /* 0x000fe40000201400 */
[----:B------:R-:W-:Y:S01]  /*4ab0*/  FSEL R125, R11, -INF , !P3 ;  /* 0xff8000000b7d7808 */ /* 0x000fe20005800000 */
[C---:B-1----:R-:W-:Y:S01]  /*4ac0*/  FFMA.FTZ R15, R0.reuse, R12, R15 ;  /* 0x0000000c000f7223 */ /* 0x042fe2000001000f */
[----:B------:R-:W-:Y:S01]  /*4ad0*/  ISETP.GT.AND P3, PT, R157, R152, PT ;  /* 0x000000989d00720c */ /* 0x000fe20003f64270 */
[----:B------:R-:W1:Y:S01]  /*4ae0*/  MUFU.TANH R35, R66 ;  /* 0x0000004200237308 */ /* 0x000e620000002400 */
[C---:B--2---:R-:W-:Y:S01]  /*4af0*/  FFMA.FTZ R9, R0.reuse, R12, R9 ;  /* 0x0000000c00097223 */ /* 0x044fe20000010009 */
[----:B------:R-:W-:Y:S01]  /*4b00*/  FFMA.FTZ R69, R0, R10, R69 ;  /* 0x0000000a00457223 */ /* 0x000fe20000010045 */
[----:B------:R-:W-:-:S02]  /*4b10*/  FSEL R127, R15, -INF , !P6 ;  /* 0xff8000000f7f7808 */ /* 0x000fc40007000000 */
[----:B------:R-:W-:Y:S02]  /*4b20*/  ISETP.GE.AND P6, PT, R2, R123, PT ;  /* 0x0000007b0200720c */ /* 0x000fe40003fc6270 */
[----:B------:R-:W-:Y:S01]  /*4b30*/  FSEL R119, R9, -INF , !P4 ;  /* 0xff80000009777808 */ /* 0x000fe20006000000 */
[----:B------:R-:W2:Y:S01]  /*4b40*/  MUFU.TANH R13, R14 ;  /* 0x0000000e000d7308 */ /* 0x000ea20000002400 */
[----:B---3--:R-:W-:Y:S01]  /*4b50*/  FFMA.FTZ R71, R0, R10, R71 ;  /* 0x0000000a00477223 */ /* 0x008fe20000010047 */
[----:B------:R-:W-:Y:S01]  /*4b60*/  FSEL R126, R69, -INF , !P5 ;  /* 0xff800000457e7808 */ /* 0x000fe20006800000 */
[----:B------:R-:W-:Y:S01]  /*4b70*/  BAR.SYNC.DEFER_BLOCKING 0x0 ;  /* 0x0000000000007b1d */ /* 0x000fe20000010000 */
[----:B------:R-:W-:Y:S02]  /*4b80*/  ISETP.GE.AND P4, PT, R2, R122, PT ;  /* 0x0000007a0200720c */ /* 0x000fe40003f86270 */
[----:B------:R-:W-:-:S03]  /*4b90*/  FSEL R118, R71, -INF , !P1 ;  /* 0xff80000047767808 */ /* 0x000fc60004800000 */
[----:B------:R-:W3:Y:S01]  /*4ba0*/  MUFU.TANH R65, R65 ;  /* 0x0000004100417308 */ /* 0x000ee20000002400 */
[----:B-1----:R-:W-:Y:S01]  /*4bb0*/  FFMA.FTZ R35, R0, R8, R35 ;  /* 0x0000000800237223 */ /* 0x002fe20000010023 */
[----:B------:R-:W-:Y:S01]  /*4bc0*/  VIADD R8, R2, 0x39 ;  /* 0x0000003902087836 */ /* 0x000fe20000000000 */
[----:B------:R-:W-:-:S03]  /*4bd0*/  I2FP.F32.S32 R2, R2 ;  /* 0x0000000200027245 */ /* 0x000fc60000201400 */
[----:B------:R-:W-:Y:S02]  /*4be0*/  FSEL R117, R35, -INF , !P2 ;  /* 0xff80000023757808 */ /* 0x000fe40005000000 */
[----:B------:R-:W1:Y:S01]  /*4bf0*/  MUFU.TANH R67, R67 ;  /* 0x0000004300437308 */ /* 0x000e620000002400 */
[----:B------:R-:W-:Y:S01]  /*4c00*/  ISETP.GE.AND P5, PT, R8, R123, PT ;  /* 0x0000007b0800720c */ /* 0x000fe20003fa6270 */
[----:B------:R-:W-:Y:S01]  /*4c10*/  FFMA.FTZ R32, R0, R2, R53 ;  /* 0x0000000200207223 */ /* 0x000fe20000010035 */
[----:B------:R-:W-:Y:S01]  /*4c20*/  ISETP.GE.AND P1, PT, R8, R122, PT ;  /* 0x0000007a0800720c */ /* 0x000fe20003f26270 */
[----:B--2---:R-:W-:Y:S01]  /*4c30*/  FFMA.FTZ R13, R0, R2, R13 ;  /* 0x00000002000d7223 */ /* 0x004fe2000001000d */
[----:B------:R-:W-:Y:S02]  /*4c40*/  I2FP.F32.S32 R8, R8 ;  /* 0x0000000800087245 */ /* 0x000fe40000201400 */
[----:B------:R-:W-:Y:S02]  /*4c50*/  FSEL R32, R32, -INF , !P6 ;  /* 0xff80000020207808 */ /* 0x000fe40007000000 */
[----:B------:R-:W-:Y:S01]  /*4c60*/  FSEL R33, R13, -INF , !P4 ;  /* 0xff8000000d217808 */ /* 0x000fe20006000000 */
[----:B---3--:R-:W-:-:S05]  /*4c70*/  FFMA.FTZ R124, R0, R8, R65 ;  /* 0x00000008007c7223 */ /* 0x008fca0000010041 */
[----:B------:R-:W-:Y:S01]  /*4c80*/  FSEL R124, R124, -INF , !P5 ;  /* 0xff8000007c7c7808 */ /* 0x000fe20006800000 */
[----:B-1----:R-:W-:-:S05]  /*4c90*/  FFMA.FTZ R116, R0, R8, R67 ;  /* 0x0000000800747223 */ /* 0x002fca0000010043 */
        /* <DEDUP_REMOVED lines=61> */
.L_x_7636:
[----:B------:R-:W-:-:S04]  /*5070*/  LEA R34, -R112, RZ, 0x6 ;  /* 0x000000ff70227211 */ /* 0x000fc800078e31ff */
[----:B------:R-:W-:-:S07]  /*5080*/  SHF.R.S32.HI R35, RZ, 0x1f, R34 ;  /* 0x0000001fff237819 */ /* 0x000fce0000011422 */
.L_x_7637:
        /* <DEDUP_REMOVED lines=91> */
.L_x_7639:
[----:B------:R-:W-:Y:S05]  /*5640*/  BSYNC B0 ;  /* 0x0000000000007941 */ /* 0x000fea0003800000 */
.L_x_7638:
[----:B------:R-:W0:Y:S01]  /*5650*/  LDGDEPBAR ;  /* 0x00000000000079af */ /* 0x000e220000000000 */
[----:B------:R-:W-:-:S04]  /*5660*/  IADD3 R121, P1, R34, R121, RZ ;  /* 0x0000007922797210 */ /* 0x000fc80007f3e0ff */
[----:B------:R-:W-:-:S09]  /*5670*/  IADD3.X R120, R35, R120, RZ, P1, !PT ;  /* 0x0000007823787210 */ /* 0x000fd20000ffe4ff */
.L_x_7635:
        /* <DEDUP_REMOVED lines=54> */
[----:B------:R-:W-:Y:S01]  /*59e0*/  FSEL R129, R129, RZ, P1 ;  /* 0x000000ff81817208 */ /* 0x000fe20000800000 */
[----:B------:R-:W1:Y:S01]  /*59f0*/  LDSM.16.MT88.4 R8, [R144+0xa800] ;  /* 0x00a800009008783b */ /* 0x000e620000004200 */
        /* <DEDUP_REMOVED lines=25> */
[----:B------:R-:W3:Y:S01]  /*5b90*/  LDSM.16.MT88.4 R16, [R141+0x8800] ;  /* 0x008800008d10783b */ /* 0x000ee20000004200 */
[--C-:B------:R-:W-:Y:S01]  /*5ba0*/  FFMA.FTZ R125, R125, UR11, -R129.reuse ;  /* 0x0000000b7d7d7c23 */ /* 0x100fe20008010881 */
[----:B------:R-:W-:Y:S01]  /*5bb0*/  FFMA.FTZ R124, R124, UR11, -R129 ;  /* 0x0000000b7c7c7c23 */ /* 0x000fe20008010881 */
[--C-:B------:R-:W-:Y:S01]  /*5bc0*/  FFMA.FTZ R119, R119, UR11, -R128.reuse ;  /* 0x0000000b77777c23 */ /* 0x100fe20008010880 */
[----:B------:R-:W-:Y:S01]  /*5bd0*/  LDSM.16.MT88.4 R24, [R142+0x8800] ;  /* 0x008800008e18783b */ /* 0x000fe20000004200 */
[--C-:B------:R-:W-:Y:S01]  /*5be0*/  FFMA.FTZ R118, R118, UR11, -R128.reuse ;  /* 0x0000000b76767c23 */ /* 0x100fe20008010880 */
[--C-:B------:R-:W-:Y:S01]  /*5bf0*/  FFMA.FTZ R117, R117, UR11, -R128.reuse ;  /* 0x0000000b75757c23 */ /* 0x100fe20008010880 */
[----:B------:R-:W4:Y:S01]  /*5c00*/  MUFU.EX2 R100, R100 ;  /* 0x0000006400647308 */ /* 0x000f220000000800 */
[----:B--2---:R-:W-:Y:S01]  /*5c10*/  F2FP.F16.F32.PACK_AB R64, R106, R109 ;  /* 0x0000006d6a40723e */ /* 0x004fe200000000ff */
[----:B------:R-:W-:Y:S01]  /*5c20*/  FFMA.FTZ R174, R116, UR11, -R128 ;  /* 0x0000000b74ae7c23 */ /* 0x000fe20008010880 */
[----:B------:R-:W-:-:S05]  /*5c30*/  FADD.FTZ R106, R109, R106 ;  /* 0x0000006a6d6a7221 */ /* 0x000fca0000010000 */
        /* <DEDUP_REMOVED lines=14> */
[C---:B------:R-:W-:Y:S01]  /*5d20*/  HMMA.16816.F32 R36, R64.reuse, R40, RZ ;  /* 0x000000284024723c */ /* 0x040fe200000018ff */
[----:B------:R-:W-:Y:S05]  /*5d30*/  MUFU.EX2 R35, R35 ;  /* 0x0000002300237308 */ /* 0x000fea0000000800 */
[C---:B------:R-:W-:Y:S03]  /*5d40*/  HMMA.16816.F32 R40, R64.reuse, R42, RZ ;  /* 0x0000002a4028723c */ /* 0x040fe600000018ff */
[----:B------:R-:W4:Y:S01]  /*5d50*/  MUFU.EX2 R32, R32 ;  /* 0x0000002000207308 */ /* 0x000f220000000800 */
        /* <DEDUP_REMOVED lines=8> */
[----:B----4-:R-:W-:Y:S01]  /*5de0*/  F2FP.F16.F32.PACK_AB R6, R32, R35 ;  /* 0x000000232006723e */ /* 0x010fe200000000ff */
[----:B------:R-:W-:-:S03]  /*5df0*/  FADD.FTZ R35, R35, R34 ;  /* 0x0000002223237221 */ /* 0x000fc60000010000 */
[C---:B------:R-:W-:Y:S01]  /*5e00*/  HMMA.16816.F32 R88, R64.reuse, R84, RZ ;  /* 0x000000544058723c */ /* 0x040fe200000018ff */
[----:B------:R-:W-:Y:S02]  /*5e10*/  FADD.FTZ R32, R32, R35 ;  /* 0x0000002320207221 */ /* 0x000fe40000010000 */
[----:B------:R-:W-:Y:S03]  /*5e20*/  MUFU.EX2 R104, R104 ;  /* 0x0000006800687308 */ /* 0x000fe60000000800 */
[C---:B------:R-:W-:Y:S05]  /*5e30*/  HMMA.16816.F32 R80, R64.reuse, R76, RZ ;  /* 0x0000004c4050723c */ /* 0x040fea00000018ff */
[----:B------:R-:W4:Y:S01]  /*5e40*/  MUFU.EX2 R33, R33 ;  /* 0x0000002100217308 */ /* 0x000f220000000800 */
[----:B--2---:R-:W-:Y:S01]  /*5e50*/  F2FP.F16.F32.PACK_AB R5, R105, R102 ;  /* 0x000000666905723e */ /* 0x004fe200000000ff */
        /* <DEDUP_REMOVED lines=198> */
.L_x_7641:
[----:B------:R-:W-:-:S04]  /*6ac0*/  LEA R5, -R114, RZ, 0x6 ;  /* 0x000000ff72057211 */ /* 0x000fc800078e31ff */
[----:B------:R-:W-:-:S07]  /*6ad0*/  SHF.R.S32.HI R4, RZ, 0x1f, R5 ;  /* 0x0000001fff047819 */ /* 0x000fce0000011405 */
.L_x_7642:
        /* <DEDUP_REMOVED lines=177> */
[----:B------:R-:W-:Y:S01]  /*75f0*/  FMUL.FTZ R35, R35, UR10 ;  /* 0x0000000a23237c20 */ /* 0x000fe20008410000 */
[----:B------:R-:W-:Y:S01]  /*7600*/  FMUL.FTZ R33, R33, UR10 ;  /* 0x0000000a21217c20 */ /* 0x000fe20008410000 */
[----:B------:R-:W-:Y:S01]  /*7610*/  FMUL.FTZ R32, R32, UR10 ;  /* 0x0000000a20207c20 */ /* 0x000fe20008410000 */
[----:B------:R-:W-:-:S03]  /*7620*/  FMUL.FTZ R34, R34, UR10 ;  /* 0x0000000a22227c20 */ /* 0x000fc60008410000 */
[----:B------:R-:W-:Y:S01]  /*7630*/  MUFU.TANH R35, R35 ;  /* 0x0000002300237308 */ /* 0x000fe20000002400 */
[----:B------:R-:W-:Y:S01]  /*7640*/  FMUL.FTZ R28, R28, UR10 ;  /* 0x0000000a1c1c7c20 */ /* 0x000fe20008410000 */
[----:B------:R-:W-:Y:S01]  /*7650*/  FMUL.FTZ R30, R30, UR10 ;  /* 0x0000000a1e1e7c20 */ /* 0x000fe20008410000 */
[----:B------:R-:W-:Y:S01]  /*7660*/  FMUL.FTZ R29, R29, UR10 ;  /* 0x0000000a1d1d7c20 */ /* 0x000fe20008410000 */
[----:B------:R-:W-:Y:S02]  /*7670*/  FMUL.FTZ R31, R31, UR10 ;  /* 0x0000000a1f1f7c20 */ /* 0x000fe40008410000 */
[----:B------:R-:W-:Y:S01]  /*7680*/  FMUL.FTZ R115, R26, UR10 ;  /* 0x0000000a1a737c20 */ /* 0x000fe20008410000 */
[----:B------:R-:W-:Y:S01]  /*7690*/  FMUL.FTZ R27, R27, UR10 ;  /* 0x0000000a1b1b7c20 */ /* 0x000fe20008410000 */
[----:B------:R-:W-:Y:S01]  /*76a0*/  MUFU.TANH R117, R28 ;  /* 0x0000001c00757308 */ /* 0x000fe20000002400 */
[----:B------:R-:W-:-:S03]  /*76b0*/  FMUL.FTZ R25, R25, UR10 ;  /* 0x0000000a19197c20 */ /* 0x000fc60008410000 */
[----:B------:R-:W-:-:S04]  /*76c0*/  FMUL.FTZ R119, R22, UR10 ;  /* 0x0000000a16777c20 */ /* 0x000fc80008410000 */
[----:B------:R-:W-:Y:S01]  /*76d0*/  MUFU.TANH R127, R30 ;  /* 0x0000001e007f7308 */ /* 0x000fe20000002400 */
[C---:B-1----:R-:W-:Y:S06]  /*76e0*/  HMMA.16816.F32 R16, R108.reuse, R104, R16 ;  /* 0x000000686c10723c */ /* 0x042fec0000001810 */
[C---:B------:R-:W-:Y:S01]  /*76f0*/  HMMA.16816.F32 R12, R108.reuse, R106, R12 ;  /* 0x0000006a6c0c723c */ /* 0x040fe2000000180c */
[----:B------:R-:W1:Y:S05]  /*7700*/  MUFU.TANH R105, R33 ;  /* 0x0000002100697308 */ /* 0x000e6a0000002400 */
[----:B--2---:R-:W-:Y:S01]  /*7710*/  HMMA.16816.F32 R8, R108, R100, R8 ;  /* 0x000000646c08723c */ /* 0x004fe20000001808 */
[----:B------:R-:W-:-:S02]  /*7720*/  FMUL.FTZ R107, R20, UR10 ;  /* 0x0000000a146b7c20 */ /* 0x000fc40008410000 */
[----:B------:R-:W2:Y:S03]  /*7730*/  MUFU.TANH R29, R29 ;  /* 0x0000001d001d7308 */ /* 0x000ea60000002400 */
[----:B------:R-:W-:Y:S05]  /*7740*/  HMMA.16816.F32 R4, R108, R102, R4 ;  /* 0x000000666c04723c */ /* 0x000fea0000001804 */
[----:B------:R1:W-:Y:S02]  /*7750*/  MUFU.TANH R101, R27 ;  /* 0x0000001b00657308 */ /* 0x0003e40000002400 */
[----:B------:R-:W-:Y:S01]  /*7760*/  FMUL.FTZ R109, R24, UR10 ;  /* 0x0000000a186d7c20 */ /* 0x000fe20008410000 */
[----:B------:R-:W-:-:S04]  /*7770*/  IMAD R24, R157, 0x40, R166 ;  /* 0x000000409d187824 */ /* 0x000fc800078e02a6 */
[C---:B------:R-:W-:Y:S01]  /*7780*/  VIADD R20, R24.reuse, 0x1 ;  /* 0x0000000118147836 */ /* 0x040fe20000000000 */
[----:B------:R-:W-:Y:S01]  /*7790*/  MUFU.TANH R109, R109 ;  /* 0x0000006d006d7308 */ /* 0x000fe20000002400 */
[C---:B------:R-:W-:Y:S02]  /*77a0*/  VIADD R26, R24.reuse, 0x8 ;  /* 0x00000008181a7836 */ /* 0x040fe40000000000 */
[----:B------:R-:W-:Y:S01]  /*77b0*/  FMUL.FTZ R13, R13, UR10 ;  /* 0x0000000a0d0d7c20 */ /* 0x000fe20008410000 */
[----:B------:R-:W-:Y:S01]  /*77c0*/  VIADD R22, R24, 0x9 ;  /* 0x0000000918167836 */ /* 0x000fe20000000000 */
[CC--:B------:R-:W-:Y:S01]  /*77d0*/  ISETP.GE.AND P3, PT, R20.reuse, R123.reuse, PT ;  /* 0x0000007b1400720c */ /* 0x0c0fe20003f66270 */
[----:B------:R-:W-:Y:S01]  /*77e0*/  FMUL.FTZ R15, R15, UR10 ;  /* 0x0000000a0f0f7c20 */ /* 0x000fe20008410000 */
[----:B------:R-:W-:Y:S01]  /*77f0*/  ISETP.GE.AND P5, PT, R20, R122, PT ;  /* 0x0000007a1400720c */ /* 0x000fe20003fa6270 */
[----:B------:R-:W-:Y:S01]  /*7800*/  FMUL.FTZ R9, R9, UR10 ;  /* 0x0000000a09097c20 */ /* 0x000fe20008410000 */
[----:B------:R-:W-:Y:S01]  /*7810*/  I2FP.F32.S32 R20, R20 ;  /* 0x0000001400147245 */ /* 0x000fe20000201400 */
[----:B------:R-:W-:Y:S01]  /*7820*/  MUFU.TANH R115, R115 ;  /* 0x0000007300737308 */ /* 0x000fe20000002400 */
[CC--:B------:R-:W-:Y:S01]  /*7830*/  ISETP.GE.AND P6, PT, R26.reuse, R123.reuse, PT ;  /* 0x0000007b1a00720c */ /* 0x0c0fe20003fc6270 */
[----:B------:R-:W-:Y:S01]  /*7840*/  FMUL.FTZ R11, R11, UR10 ;  /* 0x0000000a0b0b7c20 */ /* 0x000fe20008410000 */
[----:B------:R-:W-:Y:S01]  /*7850*/  ISETP.GE.AND P4, PT, R26, R122, PT ;  /* 0x0000007a1a00720c */ /* 0x000fe20003f86270 */
[C---:B-1----:R-:W-:Y:S01]  /*7860*/  FFMA.FTZ R27, R0.reuse, R20, R105 ;  /* 0x00000014001b7223 */ /* 0x042fe20000010069 */
[----:B------:R-:W-:Y:S01]  /*7870*/  I2FP.F32.S32 R26, R26 ;  /* 0x0000001a001a7245 */ /* 0x000fe20000201400 */
[----:B------:R-:W-:Y:S01]  /*7880*/  FFMA.FTZ R20, R0, R20, R35 ;  /* 0x0000001400147223 */ /* 0x000fe20000010023 */
[----:B------:R-:W-:Y:S01]  /*7890*/  FMUL.FTZ R35, R23, UR10 ;  /* 0x0000000a17237c20 */ /* 0x000fe20008410000 */
[----:B------:R1:W3:Y:S01]  /*78a0*/  MUFU.TANH R111, R31 ;  /* 0x0000001f006f7308 */ /* 0x0002e20000002400 */
[----:B------:R-:W-:Y:S01]  /*78b0*/  FSEL R27, R27, -INF , !P3 ;  /* 0xff8000001b1b7808 */ /* 0x000fe20005800000 */
[----:B------:R-:W-:Y:S01]  /*78c0*/  FMUL.FTZ R105, R16, UR10 ;  /* 0x0000000a10697c20 */ /* 0x000fe20008410000 */
[----:B------:R-:W-:Y:S01]  /*78d0*/  FSEL R23, R20, -INF , !P5 ;  /* 0xff80000014177808 */ /* 0x000fe20006800000 */
[----:B------:R-:W-:Y:S01]  /*78e0*/  VIADD R20, R24, 0x10 ;  /* 0x0000001018147836 */ /* 0x000fe20000000000 */
[C---:B------:R-:W-:Y:S01]  /*78f0*/  ISETP.GE.AND P3, PT, R22.reuse, R123, PT ;  /* 0x0000007b1600720c */ /* 0x040fe20003f66270 */
[----:B------:R-:W-:Y:S01]  /*7900*/  FMUL.FTZ R5, R5, UR10 ;  /* 0x0000000a05057c20 */ /* 0x000fe20008410000 */
[----:B------:R-:W-:Y:S01]  /*7910*/  ISETP.GE.AND P5, PT, R22, R122, PT ;  /* 0x0000007a1600720c */ /* 0x000fe20003fa6270 */
[----:B------:R4:W5:Y:S01]  /*7920*/  MUFU.TANH R33, R25 ;  /* 0x0000001900217308 */ /* 0x0009620000002400 */
[----:B------:R-:W-:Y:S01]  /*7930*/  I2FP.F32.S32 R22, R22 ;  /* 0x0000001600167245 */ /* 0x000fe20000201400 */
[----:B------:R-:W-:-:S04]  /*7940*/  FMUL.FTZ R7, R7, UR10 ;  /* 0x0000000a07077c20 */ /* 0x000fc80008410000 */
[C---:B--2---:R-:W-:Y:S02]  /*7950*/  FFMA.FTZ R16, R0.reuse, R22, R29 ;  /* 0x0000001600107223 */ /* 0x044fe4000001001d */
[----:B------:R-:W2:Y:S01]  /*7960*/  MUFU.TANH R107, R107 ;  /* 0x0000006b006b7308 */ /* 0x000ea20000002400 */
[----:B-1----:R-:W-:Y:S01]  /*7970*/  FMUL.FTZ R31, R21, UR10 ;  /* 0x0000000a151f7c20 */ /* 0x002fe20008410000 */
[----:B------:R-:W-:-:S05]  /*7980*/  FFMA.FTZ R21, R0, R26, R127 ;  /* 0x0000001a00157223 */ /* 0x000fca000001007f */
[----:B------:R-:W-:Y:S01]  /*7990*/  FSEL R21, R21, -INF , !P4 ;  /* 0xff80000015157808 */ /* 0x000fe20006000000 */
[----:B------:R-:W1:Y:S01]  /*79a0*/  MUFU.TANH R119, R119 ;  /* 0x0000007700777308 */ /* 0x000e620000002400 */
[----:B----4-:R-:W-:Y:S01]  /*79b0*/  FFMA.FTZ R25, R0, R26, R117 ;  /* 0x0000001a00197223 */ /* 0x010fe20000010075 */
[----:B------:R-:W-:Y:S01]  /*79c0*/  ISETP.GE.AND P4, PT, R20, R122, PT ;  /* 0x0000007a1400720c */ /* 0x000fe20003f86270 */
[----:B------:R-:W-:Y:S01]  /*79d0*/  FMUL.FTZ R26, R17, UR10 ;  /* 0x0000000a111a7c20 */ /* 0x000fe20008410000 */
[----:B---3--:R-:W-:Y:S01]  /*79e0*/  FFMA.FTZ R17, R0, R22, R111 ;  /* 0x0000001600117223 */ /* 0x008fe2000001006f */
[----:B------:R-:W-:Y:S01]  /*79f0*/  VIADD R22, R24, 0x11 ;  /* 0x0000001118167836 */ /* 0x000fe20000000000 */
[----:B------:R-:W-:Y:S01]  /*7a00*/  FSEL R25, R25, -INF , !P6 ;  /* 0xff80000019197808 */ /* 0x000fe20007000000 */
[----:B------:R-:W-:Y:S01]  /*7a10*/  FMUL.FTZ R111, R18, UR10 ;  /* 0x0000000a126f7c20 */ /* 0x000fe20008410000 */
[----:B------:R-:W-:Y:S01]  /*7a20*/  ISETP.GE.AND P6, PT, R20, R123, PT ;  /* 0x0000007b1400720c */ /* 0x000fe20003fc6270 */
[----:B------:R-:W3:Y:S01]  /*7a30*/  MUFU.TANH R31, R31 ;  /* 0x0000001f001f7308 */ /* 0x000ee20000002400 */
[----:B------:R-:W-:-:S02]  /*7a40*/  I2FP.F32.S32 R20, R20 ;  /* 0x0000001400147245 */ /* 0x000fc40000201400 */
[----:B------:R-:W-:Y:S02]  /*7a50*/  I2FP.F32.S32 R18, R22 ;  /* 0x0000001600127245 */ /* 0x000fe40000201400 */
[----:B------:R-:W-:Y:S01]  /*7a60*/  FSEL R17, R17, -INF , !P5 ;  /* 0xff80000011117808 */ /* 0x000fe20006800000 */
[CC--:B------:R-:W-:Y:S01]  /*7a70*/  FFMA.FTZ R109, R0.reuse, R20.reuse, R109 ;  /* 0x00000014006d7223 */ /* 0x0c0fe2000001006d */
[----:B------:R-:W-:Y:S01]  /*7a80*/  FFMA.FTZ R115, R0, R20, R115 ;  /* 0x0000001400737223 */ /* 0x000fe20000010073 */
[----:B------:R-:W-:Y:S01]  /*7a90*/  FMUL.FTZ R20, R19, UR10 ;  /* 0x0000000a13147c20 */ /* 0x000fe20008410000 */
[----:B------:R-:W-:Y:S01]  /*7aa0*/  FSEL R19, R16, -INF , !P3 ;  /* 0xff80000010137808 */ /* 0x000fe20005800000 */
[----:B------:R-:W-:Y:S01]  /*7ab0*/  VIADD R16, R24, 0x18 ;  /* 0x0000001818107836 */ /* 0x000fe20000000000 */
[----:B------:R-:W-:Y:S01]  /*7ac0*/  FSEL R195, R109, -INF , !P6 ;  /* 0xff8000006dc37808 */ /* 0x000fe20007000000 */
[----:B------:R-:W4:Y:S01]  /*7ad0*/  MUFU.TANH R35, R35 ;  /* 0x0000002300237308 */ /* 0x000f220000002400 */
[----:B------:R-:W-:Y:S01]  /*7ae0*/  FSEL R187, R115, -INF , !P4 ;  /* 0xff80000073bb7808 */ /* 0x000fe20006000000 */
[-C--:B-----5:R-:W-:Y:S01]  /*7af0*/  FFMA.FTZ R127, R0, R18.reuse, R33 ;  /* 0x00000012007f7223 */ /* 0x0a0fe20000010021 */
[-C--:B------:R-:W-:Y:S01]  /*7b00*/  ISETP.GE.AND P6, PT, R16, R123.reuse, PT ;  /* 0x0000007b1000720c */ /* 0x080fe20003fc6270 */
[----:B------:R-:W-:Y:S01]  /*7b10*/  FFMA.FTZ R101, R0, R18, R101 ;  /* 0x0000001200657223 */ /* 0x000fe20000010065 */
[----:B------:R-:W-:Y:S01]  /*7b20*/  ISETP.GE.AND P4, PT, R16, R122, PT ;  /* 0x0000007a1000720c */ /* 0x000fe20003f86270 */
[----:B------:R-:W-:Y:S01]  /*7b30*/  FMUL.FTZ R33, R12, UR10 ;  /* 0x0000000a0c217c20 */ /* 0x000fe20008410000 */
[----:B------:R-:W-:Y:S01]  /*7b40*/  I2FP.F32.S32 R16, R16 ;  /* 0x0000001000107245 */ /* 0x000fe20000201400 */
[----:B------:R-:W5:Y:S01]  /*7b50*/  MUFU.TANH R105, R105 ;  /* 0x0000006900697308 */ /* 0x000f620000002400 */
[----:B------:R-:W-:Y:S01]  /*7b60*/  ISETP.GE.AND P3, PT, R22, R123, PT ;  /* 0x0000007b1600720c */ /* 0x000fe20003f66270 */
[----:B------:R-:W-:Y:S01]  /*7b70*/  VIADD R12, R24, 0x20 ;  /* 0x00000020180c7836 */ /* 0x000fe20000000000 */
[----:B------:R-:W-:Y:S01]  /*7b80*/  ISETP.GE.AND P5, PT, R22, R122, PT ;  /* 0x0000007a1600720c */ /* 0x000fe20003fa6270 */
[CC--:B--2---:R-:W-:Y:S01]  /*7b90*/  FFMA.FTZ R107, R0.reuse, R16.reuse, R107 ;  /* 0x00000010006b7223 */ /* 0x0c4fe2000001006b */
[----:B-1----:R-:W-:Y:S01]  /*7ba0*/  FFMA.FTZ R119, R0, R16, R119 ;  /* 0x0000001000777223 */ /* 0x002fe20000010077 */
[----:B------:R-:W-:Y:S01]  /*7bb0*/  VIADD R16, R24, 0x19 ;  /* 0x0000001918107836 */ /* 0x000fe20000000000 */
[----:B------:R-:W-:Y:S01]  /*7bc0*/  FSEL R127, R127, -INF , !P3 ;  /* 0xff8000007f7f7808 */ /* 0x000fe20005800000 */
[----:B------:R-:W1:Y:S01]  /*7bd0*/  MUFU.TANH R111, R111 ;  /* 0x0000006f006f7308 */ /* 0x000e620000002400 */
[----:B------:R-:W-:Y:S01]  /*7be0*/  FSEL R191, R101, -INF , !P5 ;  /* 0xff80000065bf7808 */ /* 0x000fe20006800000 */
[----:B------:R-:W-:Y:S01]  /*7bf0*/  FMUL.FTZ R101, R14, UR10 ;  /* 0x0000000a0e657c20 */ /* 0x000fe20008410000 */
[----:B------:R-:W-:Y:S01]  /*7c00*/  FSEL R193, R107, -INF , !P6 ;  /* 0xff8000006bc17808 */ /* 0x000fe20007000000 */
[----:B------:R-:W-:Y:S01]  /*7c10*/  VIADD R14, R24, 0x21 ;  /* 0x00000021180e7836 */ /* 0x000fe20000000000 */
[----:B------:R-:W-:-:S02]  /*7c20*/  FSEL R189, R119, -INF , !P4 ;  /* 0xff80000077bd7808 */ /* 0x000fc40006000000 */
[CC--:B------:R-:W-:Y:S01]  /*7c30*/  ISETP.GE.AND P3, PT, R16.reuse, R123.reuse, PT ;  /* 0x0000007b1000720c */ /* 0x0c0fe20003f66270 */
[----:B------:R-:W2:Y:S01]  /*7c40*/  MUFU.TANH R29, R26 ;  /* 0x0000001a001d7308 */ /* 0x000ea20000002400 */
[-C--:B------:R-:W-:Y:S02]  /*7c50*/  ISETP.GE.AND P5, PT, R16, R122.reuse, PT ;  /* 0x0000007a1000720c */ /* 0x080fe40003fa6270 */
[C---:B------:R-:W-:Y:S02]  /*7c60*/  ISETP.GE.AND P6, PT, R12.reuse, R123, PT ;  /* 0x0000007b0c00720c */ /* 0x040fe40003fc6270 */
[----:B------:R-:W-:Y:S02]  /*7c70*/  ISETP.GE.AND P4, PT, R12, R122, PT ;  /* 0x0000007a0c00720c */ /* 0x000fe40003f86270 */
[----:B------:R-:W-:Y:S01]  /*7c80*/  I2FP.F32.S32 R16, R16 ;  /* 0x0000001000107245 */ /* 0x000fe20000201400 */
[----:B------:R-:W-:Y:S01]  /*7c90*/  MUFU.TANH R33, R33 ;  /* 0x0000002100217308 */ /* 0x000fe20000002400 */
[----:B------:R-:W-:-:S03]  /*7ca0*/  I2FP.F32.S32 R12, R12 ;  /* 0x0000000c000c7245 */ /* 0x000fc60000201400 */
[CC--:B---3--:R-:W-:Y:S01]  /*7cb0*/  FFMA.FTZ R31, R0.reuse, R16.reuse, R31 ;  /* 0x00000010001f7223 */ /* 0x0c8fe2000001001f */
[C---:B----4-:R-:W-:Y:S01]  /*7cc0*/  FFMA.FTZ R35, R0.reuse, R16, R35 ;  /* 0x0000001000237223 */ /* 0x050fe20000010023 */
[CC--:B-----5:R-:W-:Y:S01]  /*7cd0*/  FFMA.FTZ R105, R0.reuse, R12.reuse, R105 ;  /* 0x0000000c00697223 */ /* 0x0e0fe20000010069 */
[----:B-1----:R-:W-:Y:S01]  /*7ce0*/  FFMA.FTZ R111, R0, R12, R111 ;  /* 0x0000000c006f7223 */ /* 0x002fe2000001006f */
[----:B------:R-:W1:Y:S01]  /*7cf0*/  MUFU.TANH R109, R20 ;  /* 0x00000014006d7308 */ /* 0x000e620000002400 */
[----:B------:R-:W-:Y:S01]  /*7d00*/  VIADD R12, R24, 0x28 ;  /* 0x00000028180c7836 */ /* 0x000fe20000000000 */
[----:B------:R-:W-:Y:S01]  /*7d10*/  FSEL R197, R31, -INF , !P3 ;  /* 0xff8000001fc57808 */ /* 0x000fe20005800000 */
[----:B------:R-:W-:Y:S01]  /*7d20*/  FMUL.FTZ R31, R8, UR10 ;  /* 0x0000000a081f7c20 */ /* 0x000fe20008410000 */
[----:B------:R-:W-:Y:S01]  /*7d30*/  FSEL R185, R35, -INF , !P5 ;  /* 0xff80000023b97808 */ /* 0x000fe20006800000 */
[----:B------:R-:W-:Y:S01]  /*7d40*/  FMUL.FTZ R35, R10, UR10 ;  /* 0x0000000a0a237c20 */ /* 0x000fe20008410000 */
[----:B------:R-:W-:Y:S01]  /*7d50*/  FSEL R131, R105, -INF , !P6 ;  /* 0xff80000069837808 */ /* 0x000fe20007000000 */
[----:B------:R-:W-:Y:S01]  /*7d60*/  VIADD R10, R24, 0x30 ;  /* 0x00000030180a7836 */ /* 0x000fe20000000000 */
[----:B------:R-:W3:Y:S01]  /*7d70*/  MUFU.TANH R101, R101 ;  /* 0x0000006500657308 */ /* 0x000ee20000002400 */
[----:B------:R-:W-:-:S02]  /*7d80*/  FSEL R167, R111, -INF , !P4 ;  /* 0xff8000006fa77808 */ /* 0x000fc40006000000 */
[CC--:B------:R-:W-:Y:S02]  /*7d90*/  ISETP.GE.AND P6, PT, R12.reuse, R123.reuse, PT ;  /* 0x0000007b0c00720c */ /* 0x0c0fe40003fc6270 */
[----:B------:R-:W-:Y:S02]  /*7da0*/  ISETP.GE.AND P4, PT, R12, R122, PT ;  /* 0x0000007a0c00720c */ /* 0x000fe40003f86270 */
[----:B------:R-:W-:Y:S01]  /*7db0*/  I2FP.F32.S32 R8, R14 ;  /* 0x0000000e00087245 */ /* 0x000fe20000201400 */
[----:B------:R-:W4:Y:S01]  /*7dc0*/  MUFU.TANH R13, R13 ;  /* 0x0000000d000d7308 */ /* 0x000f220000002400 */
[----:B------:R-:W-:Y:S02]  /*7dd0*/  I2FP.F32.S32 R12, R12 ;  /* 0x0000000c000c7245 */ /* 0x000fe40000201400 */
[-C--:B------:R-:W-:Y:S01]  /*7de0*/  ISETP.GE.AND P3, PT, R14, R123.reuse, PT ;  /* 0x0000007b0e00720c */ /* 0x080fe20003f66270 */
[CC--:B--2---:R-:W-:Y:S01]  /*7df0*/  FFMA.FTZ R29, R0.reuse, R8.reuse, R29 ;  /* 0x00000008001d7223 */ /* 0x0c4fe2000001001d */
[C---:B-1----:R-:W-:Y:S01]  /*7e00*/  FFMA.FTZ R109, R0.reuse, R8, R109 ;  /* 0x00000008006d7223 */ /* 0x042fe2000001006d */
[----:B------:R-:W-:Y:S01]  /*7e10*/  FFMA.FTZ R33, R0, R12, R33 ;  /* 0x0000000c00217223 */ /* 0x000fe20000010021 */
[----:B------:R-:W-:Y:S01]  /*7e20*/  ISETP.GE.AND P5, PT, R14, R122, PT ;  /* 0x0000007a0e00720c */ /* 0x000fe20003fa6270 */
[----:B------:R-:W1:Y:S01]  /*7e30*/  MUFU.TANH R15, R15 ;  /* 0x0000000f000f7308 */ /* 0x000e620000002400 */
[----:B---3--:R-:W-:Y:S01]  /*7e40*/  FFMA.FTZ R101, R0, R12, R101 ;  /* 0x0000000c00657223 */ /* 0x008fe20000010065 */
[----:B------:R-:W-:Y:S01]  /*7e50*/  FSEL R179, R29, -INF , !P3 ;  /* 0xff8000001db37808 */ /* 0x000fe20005800000 */
[----:B------:R-:W-:Y:S01]  /*7e60*/  VIADD R8, R24, 0x29 ;  /* 0x0000002918087836 */ /* 0x000fe20000000000 */
[----:B------:R-:W-:Y:S01]  /*7e70*/  FSEL R175, R33, -INF , !P6 ;  /* 0xff80000021af7808 */ /* 0x000fe20007000000 */
[----:B------:R-:W-:Y:S01]  /*7e80*/  FMUL.FTZ R29, R4, UR10 ;  /* 0x0000000a041d7c20 */ /* 0x000fe20008410000 */
[----:B------:R-:W-:Y:S01]  /*7e90*/  FMUL.FTZ R33, R6, UR10 ;  /* 0x0000000a06217c20 */ /* 0x000fe20008410000 */
[----:B------:R-:W-:Y:S01]  /*7ea0*/  FSEL R169, R109, -INF , !P5 ;  /* 0xff8000006da97808 */ /* 0x000fe20006800000 */
[----:B------:R-:W2:Y:S01]  /*7eb0*/  MUFU.TANH R31, R31 ;  /* 0x0000001f001f7308 */ /* 0x000ea20000002400 */
[----:B------:R-:W-:Y:S01]  /*7ec0*/  FSEL R181, R101, -INF , !P4 ;  /* 0xff80000065b57808 */ /* 0x000fe20006000000 */
[----:B------:R-:W-:Y:S01]  /*7ed0*/  VIADD R4, R24, 0x31 ;  /* 0x0000003118047836 */ /* 0x000fe20000000000 */
[----:B------:R-:W-:Y:S01]  /*7ee0*/  ISETP.GE.AND P3, PT, R8, R123, PT ;  /* 0x0000007b0800720c */ /* 0x000fe20003f66270 */
[----:B------:R-:W-:Y:S01]  /*7ef0*/  VIADD R6, R24, 0x38 ;  /* 0x0000003818067836 */ /* 0x000fe20000000000 */
[----:B------:R-:W-:-:S02]  /*7f00*/  ISETP.GE.AND P5, PT, R8, R122, PT ;  /* 0x0000007a0800720c */ /* 0x000fc40003fa6270 */
[C---:B------:R-:W-:Y:S01]  /*7f10*/  ISETP.GE.AND P6, PT, R10.reuse, R123, PT ;  /* 0x0000007b0a00720c */ /* 0x040fe20003fc6270 */
[----:B------:R-:W3:Y:S01]  /*7f20*/  MUFU.TANH R35, R35 ;  /* 0x0000002300237308 */ /* 0x000ee20000002400 */
[----:B------:R-:W-:Y:S02]  /*7f30*/  ISETP.GE.AND P4, PT, R10, R122, PT ;  /* 0x0000007a0a00720c */ /* 0x000fe40003f86270 */
[----:B------:R-:W-:Y:S02]  /*7f40*/  I2FP.F32.S32 R8, R8 ;  /* 0x0000000800087245 */ /* 0x000fe40000201400 */
[----:B------:R-:W-:-:S03]  /*7f50*/  I2FP.F32.S32 R10, R10 ;  /* 0x0000000a000a7245 */ /* 0x000fc60000201400 */
[----:B------:R-:W5:Y:S01]  /*7f60*/  MUFU.TANH R9, R9 ;  /* 0x0000000900097308 */ /* 0x000f620000002400 */
[CC--:B----4-:R-:W-:Y:S01]  /*7f70*/  FFMA.FTZ R13, R0.reuse, R8.reuse, R13 ;  /* 0x00000008000d7223 */ /* 0x0d0fe2000001000d */
[C---:B-1----:R-:W-:Y:S01]  /*7f80*/  FFMA.FTZ R15, R0.reuse, R8, R15 ;  /* 0x00000008000f7223 */ /* 0x042fe2000001000f */
[----:B--2---:R-:W-:-:S03]  /*7f90*/  FFMA.FTZ R31, R0, R10, R31 ;  /* 0x0000000a001f7223 */ /* 0x004fc6000001001f */
[----:B------:R-:W-:Y:S02]  /*7fa0*/  FSEL R183, R13, -INF , !P3 ;  /* 0xff8000000db77808 */ /* 0x000fe40005800000 */
[----:B------:R-:W1:Y:S01]  /*7fb0*/  MUFU.TANH R29, R29 ;  /* 0x0000001d001d7308 */ /* 0x000e620000002400 */
[----:B---3--:R-:W-:Y:S01]  /*7fc0*/  FFMA.FTZ R35, R0, R10, R35 ;  /* 0x0000000a00237223 */ /* 0x008fe20000010023 */
[----:B------:R-:W-:Y:S02]  /*7fd0*/  FSEL R129, R15, -INF , !P5 ;  /* 0xff8000000f817808 */ /* 0x000fe40006800000 */
[----:B------:R-:W-:Y:S02]  /*7fe0*/  FSEL R102, R31, -INF , !P6 ;  /* 0xff8000001f667808 */ /* 0x000fe40007000000 */
[----:B------:R-:W-:Y:S02]  /*7ff0*/  FSEL R101, R35, -INF , !P4 ;  /* 0xff80000023657808 */ /* 0x000fe40006000000 */
[----:B------:R-:W2:Y:S01]  /*8000*/  MUFU.TANH R33, R33 ;  /* 0x0000002100217308 */ /* 0x000ea20000002400 */
[----:B------:R-:W-:-:S02]  /*8010*/  ISETP.GE.AND P3, PT, R4, R123, PT ;  /* 0x0000007b0400720c */ /* 0x000fc40003f66270 */
[-C--:B------:R-:W-:Y:S02]  /*8020*/  ISETP.GE.AND P5, PT, R4, R122.reuse, PT ;  /* 0x0000007a0400720c */ /* 0x080fe40003fa6270 */
[C---:B------:R-:W-:Y:S01]  /*8030*/  ISETP.GE.AND P6, PT, R6.reuse, R123, PT ;  /* 0x0000007b0600720c */ /* 0x040fe20003fc6270 */
[----:B------:R-:W-:Y:S01]  /*8040*/  BAR.SYNC.DEFER_BLOCKING 0x0 ;  /* 0x0000000000007b1d */ /* 0x000fe20000010000 */
[----:B------:R-:W-:Y:S02]  /*8050*/  ISETP.GE.AND P4, PT, R6, R122, PT ;  /* 0x0000007a0600720c */ /* 0x000fe40003f86270 */
[----:B------:R-:W-:Y:S02]  /*8060*/  I2FP.F32.S32 R4, R4 ;  /* 0x0000000400047245 */ /* 0x000fe40000201400 */
[----:B------:R-:W-:Y:S01]  /*8070*/  I2FP.F32.S32 R6, R6 ;  /* 0x0000000600067245 */ /* 0x000fe20000201400 */
[----:B------:R-:W3:Y:S02]  /*8080*/  MUFU.TANH R103, R32 ;  /* 0x0000002000677308 */ /* 0x000ee40000002400 */
[----:B-----5:R-:W-:-:S02]  /*8090*/  FFMA.FTZ R9, R0, R4, R9 ;  /* 0x0000000400097223 */ /* 0x020fc40000010009 */
[CC--:B-1----:R-:W-:Y:S01]  /*80a0*/  FFMA.FTZ R29, R0.reuse, R6.reuse, R29 ;  /* 0x00000006001d7223 */ /* 0x0c2fe2000001001d */
[----:B--2---:R-:W-:Y:S01]  /*80b0*/  FFMA.FTZ R33, R0, R6, R33 ;  /* 0x0000000600217223 */ /* 0x004fe20000010021 */
[----:B------:R-:W-:Y:S02]  /*80c0*/  I2FP.F32.S32 R6, R24 ;  /* 0x0000001800067245 */ /* 0x000fe40000201400 */
[----:B------:R-:W1:Y:S01]  /*80d0*/  MUFU.TANH R11, R11 ;  /* 0x0000000b000b7308 */ /* 0x000e620000002400 */
[----:B------:R-:W-:Y:S02]  /*80e0*/  FSEL R117, R9, -INF , !P3 ;  /* 0xff80000009757808 */ /* 0x000fe40005800000 */
[----:B------:R-:W-:Y:S02]  /*80f0*/  ISETP.GE.AND P3, PT, R24, R123, PT ;  /* 0x0000007b1800720c */ /* 0x000fe40003f66270 */
[----:B------:R-:W-:Y:S02]  /*8100*/  FSEL R115, R29, -INF , !P6 ;  /* 0xff8000001d737808 */ /* 0x000fe40007000000 */
[----:B------:R-:W-:Y:S01]  /*8110*/  FSEL R119, R33, -INF , !P4 ;  /* 0xff80000021777808 */ /* 0x000fe20006000000 */
[----:B------:R-:W2:Y:S01]  /*8120*/  MUFU.TANH R13, R34 ;  /* 0x00000022000d7308 */ /* 0x000ea20000002400 */
[----:B---3--:R-:W-:-:S05]  /*8130*/  FFMA.FTZ R9, R0, R6, R103 ;  /* 0x0000000600097223 */ /* 0x008fca0000010067 */
[----:B------:R-:W-:Y:S02]  /*8140*/  FSEL R9, R9, -INF , !P3 ;  /* 0xff80000009097808 */ /* 0x000fe40005800000 */
[----:B------:R-:W3:Y:S01]  /*8150*/  MUFU.TANH R5, R5 ;  /* 0x0000000500057308 */ /* 0x000ee20000002400 */
[----:B-1----:R-:W-:Y:S01]  /*8160*/  FFMA.FTZ R11, R0, R4, R11 ;  /* 0x00000004000b7223 */ /* 0x002fe2000001000b */
[----:B------:R-:W-:Y:S01]  /*8170*/  VIADD R4, R24, 0x39 ;  /* 0x0000003918047836 */ /* 0x000fe20000000000 */
[----:B------:R-:W-:-:S03]  /*8180*/  ISETP.GT.AND P3, PT, R157, R152, PT ;  /* 0x000000989d00720c */ /* 0x000fc60003f64270 */
[----:B------:R-:W-:Y:S02]  /*8190*/  FSEL R111, R11, -INF , !P5 ;  /* 0xff8000000b6f7808 */ /* 0x000fe40006800000 */
[----:B------:R-:W1:Y:S01]  /*81a0*/  MUFU.TANH R7, R7 ;  /* 0x0000000700077308 */ /* 0x000e620000002400 */
[----:B------:R-:W-:Y:S01]  /*81b0*/  I2FP.F32.S32 R8, R4 ;  /* 0x0000000400087245 */ /* 0x000fe20000201400 */
[----:B--2---:R-:W-:Y:S01]  /*81c0*/  FFMA.FTZ R13, R0, R6, R13 ;  /* 0x00000006000d7223 */ /* 0x004fe2000001000d */
[-C--:B------:R-:W-:Y:S02]  /*81d0*/  ISETP.GE.AND P5, PT, R24, R122.reuse, PT ;  /* 0x0000007a1800720c */ /* 0x080fe40003fa6270 */
[C---:B------:R-:W-:Y:S02]  /*81e0*/  ISETP.GE.AND P6, PT, R4.reuse, R123, PT ;  /* 0x0000007b0400720c */ /* 0x040fe40003fc6270 */
[----:B------:R-:W-:Y:S01]  /*81f0*/  ISETP.GE.AND P4, PT, R4, R122, PT ;  /* 0x0000007a0400720c */ /* 0x000fe20003f86270 */
[----:B---3--:R-:W-:-:S05]  /*8200*/  FFMA.FTZ R5, R0, R8, R5 ;  /* 0x0000000800057223 */ /* 0x008fca0000010005 */
[----:B------:R-:W-:Y:S01]  /*8210*/  FSEL R122, R5, -INF , !P6 ;  /* 0xff800000057a7808 */ /* 0x000fe20007000000 */
[----:B-1----:R-:W-:Y:S01]  /*8220*/  FFMA.FTZ R100, R0, R8, R7 ;  /* 0x0000000800647223 */ /* 0x002fe20000010007 */
[----:B------:R-:W-:-:S04]  /*8230*/  FSEL R7, R13, -INF , !P5 ;  /* 0xff8000000d077808 */ /* 0x000fc80006800000 */
[----:B------:R-:W-:Y:S01]  /*8240*/  FSEL R100, R100, -INF , !P4 ;  /* 0xff80000064647808 */ /* 0x000fe20006000000 */
[----:B------:R-:W-:Y:S06]  /*8250*/  @!P3 BRA `(.L_x_7643) ;  /* 0x000000080030b947 */ /* 0x000fec0003800000 */
[----:B------:R-:W-:Y:S05]  /*8260*/  @!P0 BRA `(.L_x_7644) ;  /* 0x0000000000f48947 */ /* 0x000fea0003800000 */
[----:B------:R-:W1:Y:S02]  /*8270*/  LDC R6, c[0x0][0x380] ;  /* 0x0000e000ff067b82 */ /* 0x000e640000000800 */
[----:B-1----:R-:W-:-:S04]  /*8280*/  IABS R5, R6 ;  /* 0x0000000600057213 */ /* 0x002fc80000000000 */
        /* <DEDUP_REMOVED lines=8> */
[----:B------:R-:W-:-:S04]  /*8310*/  SHF.L.U32 R11, R157, 0x6, RZ ;  /* 0x000000069d0b7819 */ /* 0x000fc800000006ff */
[----:B------:R-:W-:Y:S01]  /*8320*/  IABS R13, R11 ;  /* 0x0000000b000d7213 */ /* 0x000fe20000000000 */
[C---:B------:R-:W-:Y:S01]  /*8330*/  VIADD R15, R11.reuse, 0xffffffc0 ;  /* 0xffffffc00b0f7836 */ /* 0x040fe20000000000 */
[----:B------:R-:W-:-:S03]  /*8340*/  LOP3.LUT R11, R11, R6, RZ, 0x3c, !PT ;  /* 0x000000060b0b7212 */ /* 0x000fc600078e3cff */
[----:B------:R-:W-:Y:S01]  /*8350*/  IMAD.HI.U32 R12, R4, R13, RZ ;  /* 0x0000000d040c7227 */ /* 0x000fe200078e00ff */
[----:B------:R-:W-:Y:S02]  /*8360*/  IABS R8, R15 ;  /* 0x0000000f00087213 */ /* 0x000fe40000000000 */
[----:B------:R-:W-:Y:S02]  /*8370*/  LOP3.LUT R15, R15, R6, RZ, 0x3c, !PT ;  /* 0x000000060f0f7212 */ /* 0x000fe400078e3cff */
[----:B------:R-:W-:-:S05]  /*8380*/  IADD3 R10, -R12, RZ, RZ ;  /* 0x000000ff0c0a7210 */ /* 0x000fca0007ffe1ff */
[----:B------:R-:W-:Y:S02]  /*8390*/  IMAD R10, R5, R10, R13 ;  /* 0x0000000a050a7224 */ /* 0x000fe400078e020d */
[----:B------:R-:W-:-:S03]  /*83a0*/  IMAD.HI.U32 R13, R4, R8, RZ ;  /* 0x00000008040d7227 */ /* 0x000fc600078e00ff */
[----:B------:R-:W-:Y:S01]  /*83b0*/  ISETP.GT.U32.AND P4, PT, R5, R10, PT ;  /* 0x0000000a0500720c */ /* 0x000fe20003f84070 */
[----:B------:R-:W-:-:S04]  /*83c0*/  IMAD.MOV R4, RZ, RZ, -R13 ;  /* 0x000000ffff047224 */ /* 0x000fc800078e0a0d */
[----:B------:R-:W-:-:S05]  /*83d0*/  IMAD R4, R5, R4, R8 ;  /* 0x0000000405047224 */ /* 0x000fca00078e0208 */
[----:B------:R-:W-:-:S03]  /*83e0*/  ISETP.GT.U32.AND P5, PT, R5, R4, PT ;  /* 0x000000040500720c */ /* 0x000fc60003fa4070 */
[-C--:B------:R-:W-:Y:S02]  /*83f0*/  @!P4 IADD3 R10, R10, -R5.reuse, RZ ;  /* 0x800000050a0ac210 */ /* 0x080fe40007ffe0ff */
[----:B------:R-:W-:Y:S02]  /*8400*/  @!P4 IADD3 R12, R12, 0x1, RZ ;  /* 0x000000010c0cc810 */ /* 0x000fe40007ffe0ff */
[----:B------:R-:W-:-:S06]  /*8410*/  ISETP.GE.U32.AND P6, PT, R10, R5, PT ;  /* 0x000000050a00720c */ /* 0x000fcc0003fc6070 */
[----:B------:R-:W-:Y:S01]  /*8420*/  @!P5 IMAD.IADD R4, R4, 0x1, -R5 ;  /* 0x000000010404d824 */ /* 0x000fe200078e0a05 */
[----:B------:R-:W-:Y:S02]  /*8430*/  @!P5 IADD3 R13, R13, 0x1, RZ ;  /* 0x000000010d0dd810 */ /* 0x000fe40007ffe0ff */
[----:B------:R-:W-:Y:S02]  /*8440*/  ISETP.GE.AND P5, PT, R15, RZ, PT ;  /* 0x000000ff0f00720c */ /* 0x000fe40003fa6270 */
[----:B------:R-:W-:Y:S02]  /*8450*/  ISETP.GE.U32.AND P4, PT, R4, R5, PT ;  /* 0x000000050400720c */ /* 0x000fe40003f86070 */
[----:B------:R-:W-:Y:S01]  /*8460*/  @P6 VIADD R12, R12, 0x1 ;  /* 0x000000010c0c6836 */ /* 0x000fe20000000000 */
[----:B------:R-:W-:Y:S02]  /*8470*/  ISETP.GE.AND P6, PT, R11, RZ, PT ;  /* 0x000000ff0b00720c */ /* 0x000fe40003fc6270 */
[----:B------:R-:W-:-:S08]  /*8480*/  LOP3.LUT R4, RZ, R6, RZ, 0x33, !PT ;  /* 0x00000006ff047212 */ /* 0x000fd000078e33ff */
[----:B------:R-:W-:Y:S01]  /*8490*/  @P4 VIADD R13, R13, 0x1 ;  /* 0x000000010d0d4836 */ /* 0x000fe20000000000 */
[----:B------:R-:W-:Y:S02]  /*84a0*/  ISETP.NE.AND P4, PT, R6, RZ, PT ;  /* 0x000000ff0600720c */ /* 0x000fe40003f85270 */
[----:B------:R-:W-:Y:S02]  /*84b0*/  @!P6 IMAD.MOV R12, RZ, RZ, -R12 ;  /* 0x000000ffff0ce224 */ /* 0x000fe400078e0a0c */
[----:B------:R-:W-:-:S03]  /*84c0*/  MOV R5, R13 ;  /* 0x0000000d00057202 */ /* 0x000fc60000000f00 */
[----:B------:R-:W-:Y:S02]  /*84d0*/  SEL R13, R4, R12, !P4 ;  /* 0x0000000c040d7207 */ /* 0x000fe40006000000 */
[----:B------:R-:W-:-:S03]  /*84e0*/  @!P5 IADD3 R5, -R5, RZ, RZ ;  /* 0x000000ff0505d210 */ /* 0x000fc60007ffe1ff */
[----:B------:R-:W-:Y:S01]  /*84f0*/  IMAD.WIDE R14, R13, 0x4, R162 ;  /* 0x000000040d0e7825 */ /* 0x000fe200078e02a2 */
[----:B------:R-:W-:-:S04]  /*8500*/  SEL R4, R4, R5, !P4 ;  /* 0x0000000504047207 */ /* 0x000fc80006000000 */
[----:B------:R1:W2:Y:S01]  /*8510*/  LDG.E R11, desc[UR12][R14.64] ;  /* 0x0000000c0e0b7981 */ /* 0x0002a2000c1e1900 */
[----:B------:R-:W-:-:S05]  /*8520*/  IMAD.WIDE R28, R4, 0x4, R162 ;  /* 0x00000004041c7825 */ /* 0x000fca00078e02a2 */
[----:B------:R-:W2:Y:S01]  /*8530*/  LDG.E R8, desc[UR12][R28.64] ;  /* 0x0000000c1c087981 */ /* 0x000ea2000c1e1900 */
[----:B------:R-:W-:Y:S02]  /*8540*/  IMAD.IADD R13, R13, 0x1, -R4 ;  /* 0x000000010d0d7824 */ /* 0x000fe400078e0a04 */
[----:B------:R-:W3:Y:S02]  /*8550*/  LDC.64 R4, c[0x0][0x230] ;  /* 0x00008c00ff047b82 */ /* 0x000ee40000000a00 */
        /* <DEDUP_REMOVED lines=8> */
[----:B---3--:R-:W-:-:S04]  /*85e0*/  IMAD.WIDE.U32 R14, R8, R4, R14 ;  /* 0x00000004080e7225 */ /* 0x008fc800078e000e */
[----:B------:R-:W-:-:S04]  /*85f0*/  IMAD R11, R11, R4, RZ ;  /* 0x000000040b0b7224 */ /* 0x000fc800078e02ff */
[----:B------:R-:W-:Y:S02]  /*8600*/  IMAD R5, R8, R5, R11 ;  /* 0x0000000508057224 */ /* 0x000fe400078e020b */
[----:B------:R-:W-:-:S03]  /*8610*/  IMAD.MOV.U32 R11, RZ, RZ, R14 ;  /* 0x000000ffff0b7224 */ /* 0x000fc600078e000e */
[----:B------:R-:W-:Y:S01]  /*8620*/  IADD3 R6, R15, R5, RZ ;  /* 0x000000050f067210 */ /* 0x000fe20007ffe0ff */
[----:B------:R-:W-:Y:S06]  /*8630*/  BRA `(.L_x_7645) ;  /* 0x0000000000087947 */ /* 0x000fec0003800000 */
.L_x_7644:
[----:B------:R-:W-:-:S04]  /*8640*/  LEA R11, -R112, RZ, 0x6 ;  /* 0x000000ff700b7211 */ /* 0x000fc800078e31ff */
[----:B------:R-:W-:-:S07]  /*8650*/  SHF.R.S32.HI R6, RZ, 0x1f, R11 ;  /* 0x0000001fff067819 */ /* 0x000fce000001140b */
.L_x_7645:
        /* <DEDUP_REMOVED lines=12> */
[----:B------:R2:W-:Y:S03]  /*8720*/  @!P2 LDGSTS.E.BYPASS.LTC128B.128 [R158+0x4000], desc[UR12][R14.64] ;  /* 0x040000000e9eafae */ /* 0x0005e6000b901d4c */
        /* <DEDUP_REMOVED lines=19> */
[----:B------:R-:W-:-:S03]  /*8860*/  IADD3.X R4, R153, R6, R153, P5, P4 ;  /* 0x0000000699047210 */ /* 0x000fc60002fe8499 */
[----:B------:R-:W-:Y:S01]  /*8870*/  @!PT LDS RZ, [RZ] ;  /* 0x00000000fffff984 */ /* 0x000fe20000000800 */
[----:B------:R-:W-:Y:S01]  /*8880*/  @!PT LDS RZ, [RZ] ;  /* 0x00000000fffff984 */ /* 0x000fe20000000800 */
[----:B------:R-:W-:Y:S01]  /*8890*/  @!PT LDS RZ, [RZ] ;  /* 0x00000000fffff984 */ /* 0x000fe20000000800 */
[----:B------:R1:W-:Y:S01]  /*88a0*/  @!P1 LDGSTS.E.BYPASS.LTC128B.128 [R158+0x6800], desc[UR12][R30.64+0x80] ;  /* 0x068000801e9e9fae */ /* 0x0003e2000b901d4c */
[----:B--2---:R-:W-:-:S03]  /*88b0*/  @!P2 LEA R14, P5, R5, R172, 0x1 ;  /* 0x000000ac050ea211 */ /* 0x004fc600078a08ff */
[----:B------:R1:W-:Y:S01]  /*88c0*/  @P2 STS.128 [R158+0x5000], RZ ;  /* 0x005000ff9e002388 */ /* 0x0003e20000000c00 */
[----:B------:R-:W-:-:S05]  /*88d0*/  @!P2 LEA.HI.X R15, R5, R171, R4, 0x1, P5 ;  /* 0x000000ab050fa211 */ /* 0x000fca00028f0c04 */
[----:B------:R-:W-:Y:S01]  /*88e0*/  @!PT LDS RZ, [RZ] ;  /* 0x00000000fffff984 */ /* 0x000fe20000000800 */
[----:B------:R-:W-:Y:S01]  /*88f0*/  @!PT LDS RZ, [RZ] ;  /* 0x00000000fffff984 */ /* 0x000fe20000000800 */
[----:B------:R-:W-:Y:S01]  /*8900*/  @!PT LDS RZ, [RZ] ;  /* 0x00000000fffff984 */ /* 0x000fe20000000800 */
[----:B------:R1:W-:Y:S01]  /*8910*/  @!P2 LDGSTS.E.BYPASS.LTC128B.128 [R158+0x5000], desc[UR12][R14.64] ;  /* 0x050000000e9eafae */ /* 0x0003e2000b901d4c */
[----:B---3--:R-:W-:-:S03]  /*8920*/  @!P1 IADD3 R13, P4, R121, R5, RZ ;  /* 0x00000005790d9210 */ /* 0x008fc60007f9e0ff */
        /* <DEDUP_REMOVED lines=27> */
.L_x_7647:
[----:B------:R-:W-:Y:S05]  /*8ae0*/  BSYNC B0 ;  /* 0x0000000000007941 */ /* 0x000fea0003800000 */
.L_x_7646:
[----:B------:R-:W0:Y:S01]  /*8af0*/  LDGDEPBAR ;  /* 0x00000000000079af */ /* 0x000e220000000000 */
[----:B------:R-:W-:-:S04]  /*8b00*/  LEA R172, P1, R11, R172, 0x1 ;  /* 0x000000ac0bac7211 */ /* 0x000fc800078208ff */
[----:B------:R-:W-:-:S09]  /*8b10*/  LEA.HI.X R171, R11, R171, R6, 0x1, P1 ;  /* 0x000000ab0bab7211 */ /* 0x000fd200008f0c06 */
.L_x_7643:
[----:B--2---:R-:W-:Y:S01]  /*8b20*/  FMNMX.FTZ R4, R3, R9, !PT ;  /* 0x0000000903047209 */ /* 0x004fe20007810000 */
        /* <DEDUP_REMOVED lines=36> */
[----:B------:R-:W2:Y:S04]  /*8d70*/  SHFL.BFLY PT, R107, R4, 0x1, 0x1f ;  /* 0x0c201f00046b7f89 */ /* 0x000ea800000e0000 */
[----:B------:R-:W3:Y:S01]  /*8d80*/  SHFL.BFLY PT, R106, R5, 0x1, 0x1f ;  /* 0x0c201f00056a7f89 */ /* 0x000ee200000e0000 */
[----:B--2---:R-:W-:-:S04]  /*8d90*/  FMNMX.FTZ R107, R4, R107, !PT ;  /* 0x0000006b046b7209 */ /* 0x004fc80007810000 */
[C---:B------:R-:W-:Y:S01]  /*8da0*/  FSETP.NEU.FTZ.AND P2, PT, R107.reuse, -INF , PT ;  /* 0xff8000006b00780b */ /* 0x040fe20003f5d000 */
[----:B------:R-:W-:Y:S01]  /*8db0*/  FMUL.FTZ R120, R107, UR11 ;  /* 0x0000000b6b787c20 */ /* 0x000fe20008410000 */
[----:B---3--:R-:W-:Y:S02]  /*8dc0*/  FMNMX.FTZ R106, R5, R106, !PT ;  /* 0x0000006a056a7209 */ /* 0x008fe40007810000 */
[----:B------:R-:W-:Y:S02]  /*8dd0*/  FSEL R4, R107, RZ, P2 ;  /* 0x000000ff6b047208 */ /* 0x000fe40001000000 */
[C---:B------:R-:W-:Y:S01]  /*8de0*/  FSETP.NEU.FTZ.AND P1, PT, R106.reuse, -INF , PT ;  /* 0xff8000006a00780b */ /* 0x040fe20003f3d000 */
[----:B------:R-:W-:Y:S01]  /*8df0*/  FMUL.FTZ R110, R106, UR11 ;  /* 0x0000000b6a6e7c20 */ /* 0x000fe20008410000 */
[----:B------:R-:W-:Y:S01]  /*8e00*/  FSEL R120, R120, RZ, P2 ;  /* 0x000000ff78787208 */ /* 0x000fe20001000000 */
[----:B------:R-:W-:Y:S01]  /*8e10*/  FADD.FTZ R4, R3, -R4 ;  /* 0x8000000403047221 */ /* 0x000fe20000010000 */
[----:B------:R-:W-:-:S02]  /*8e20*/  FSEL R3, R106, RZ, P1 ;  /* 0x000000ff6a037208 */ /* 0x000fc40000800000 */
[----:B------:R-:W-:Y:S01]  /*8e30*/  FSEL R110, R110, RZ, P1 ;  /* 0x000000ff6e6e7208 */ /* 0x000fe20000800000 */
[----:B------:R-:W-:Y:S01]  /*8e40*/  FMUL.FTZ R118, R4, UR11 ;  /* 0x0000000b04767c20 */ /* 0x000fe20008410000 */
[--C-:B------:R-:W-:Y:S01]  /*8e50*/  FFMA.FTZ R116, R9, UR11, -R120.reuse ;  /* 0x0000000b09747c23 */ /* 0x100fe20008010878 */
[----:B------:R-:W-:Y:S01]  /*8e60*/  FADD.FTZ R3, R2, -R3 ;  /* 0x8000000302037221 */ /* 0x000fe20000010000 */
        /* <DEDUP_REMOVED lines=8> */
[----:B------:R-:W2:Y:S01]  /*8ef0*/  MUFU.EX2 R118, R118 ;  /* 0x0000007600767308 */ /* 0x000ea20000000800 */
[----:B------:R-:W3:Y:S01]  /*8f00*/  LDSM.16.MT88.4 R24, [R141+0x8000] ;  /* 0x008000008d18783b */ /* 0x000ee20000004200 */
[--C-:B------:R-:W-:Y:S01]  /*8f10*/  FFMA.FTZ R130, R195, UR11, -R120.reuse ;  /* 0x0000000bc3827c23 */ /* 0x100fe20008010878 */
[--C-:B------:R-:W-:Y:S01]  /*8f20*/  FFMA.FTZ R127, R127, UR11, -R120.reuse ;  /* 0x0000000b7f7f7c23 */ /* 0x100fe20008010878 */
[--C-:B------:R-:W-:Y:S01]  /*8f30*/  FFMA.FTZ R126, R193, UR11, -R120.reuse ;  /* 0x0000000bc17e7c23 */ /* 0x100fe20008010878 */
[----:B------:R-:W-:Y:S01]  /*8f40*/  LDSM.16.MT88.4 R8, [R144+0x8000] ;  /* 0x008000009008783b */ /* 0x000fe20000004200 */
[----:B------:R-:W-:Y:S01]  /*8f50*/  FFMA.FTZ R123, R197, UR11, -R120 ;  /* 0x0000000bc57b7c23 */ /* 0x000fe20008010878 */
[--C-:B------:R-:W-:Y:S01]  /*8f60*/  FFMA.FTZ R128, R187, UR11, -R110.reuse ;  /* 0x0000000bbb807c23 */ /* 0x100fe2000801086e */
[----:B------:R-:W4:Y:S01]  /*8f70*/  MUFU.EX2 R113, R113 ;  /* 0x0000007100717308 */ /* 0x000f220000000800 */
[--C-:B------:R-:W-:Y:S01]  /*8f80*/  FFMA.FTZ R125, R191, UR11, -R110.reuse ;  /* 0x0000000bbf7d7c23 */ /* 0x100fe2000801086e */
[--C-:B------:R-:W-:Y:S01]  /*8f90*/  FFMA.FTZ R124, R189, UR11, -R110.reuse ;  /* 0x0000000bbd7c7c23 */ /* 0x100fe2000801086e */
[----:B------:R-:W-:Y:S01]  /*8fa0*/  FFMA.FTZ R121, R185, UR11, -R110 ;  /* 0x0000000bb9797c23 */ /* 0x000fe2000801086e */
[----:B------:R-:W-:Y:S01]  /*8fb0*/  LDSM.16.MT88.4 R16, [R142+0x8000] ;  /* 0x008000008e10783b */ /* 0x000fe20000004200 */
[--C-:B------:R-:W-:Y:S01]  /*8fc0*/  FFMA.FTZ R170, R131, UR11, -R120.reuse ;  /* 0x0000000b83aa7c23 */ /* 0x100fe20008010878 */
[----:B------:R-:W-:Y:S01]  /*8fd0*/  FFMA.FTZ R131, R175, UR11, -R120 ;  /* 0x0000000baf837c23 */ /* 0x000fe20008010878 */
[----:B------:R-:W-:Y:S01]  /*8fe0*/  FFMA.FTZ R175, R167, UR11, -R110 ;  /* 0x0000000ba7af7c23 */ /* 0x000fe2000801086e */
[----:B------:R-:W-:Y:S01]  /*8ff0*/  MUFU.EX2 R116, R116 ;  /* 0x0000007400747308 */ /* 0x000fe20000000800 */
[-C--:B--2---:R-:W-:Y:S01]  /*9000*/  FMUL.FTZ R4, R96, R118.reuse ;  /* 0x0000007660047220 */ /* 0x084fe20000410000 */
[-C--:B------:R-:W-:Y:S01]  /*9010*/  FMUL.FTZ R5, R97, R118.reuse ;  /* 0x0000007661057220 */ /* 0x080fe20000410000 */
[-C--:B-1----:R-:W-:Y:S01]  /*9020*/  FMUL.FTZ R28, R72, R118.reuse ;  /* 0x00000076481c7220 */ /* 0x082fe20000410000 */
[-C--:B------:R-:W-:Y:S01]  /*9030*/  FMUL.FTZ R29, R73, R118.reuse ;  /* 0x00000076491d7220 */ /* 0x080fe20000410000 */
[-C--:B------:R-:W-:Y:S01]  /*9040*/  FMUL.FTZ R68, R68, R118.reuse ;  /* 0x0000007644447220 */ /* 0x080fe20000410000 */
[-C--:B------:R-:W-:Y:S01]  /*9050*/  FMUL.FTZ R69, R69, R118.reuse ;  /* 0x0000007645457220 */ /* 0x080fe20000410000 */
[-C--:B------:R-:W-:Y:S01]  /*9060*/  FMUL.FTZ R44, R44, R118.reuse ;  /* 0x000000762c2c7220 */ /* 0x080fe20000410000 */
[----:B------:R-:W1:Y:S01]  /*9070*/  MUFU.EX2 R108, R108 ;  /* 0x0000006c006c7308 */ /* 0x000e620000000800 */
[-C--:B----4-:R-:W-:Y:S01]  /*9080*/  FMUL.FTZ R6, R98, R113.reuse ;  /* 0x0000007162067220 */ /* 0x090fe20000410000 */
        /* <DEDUP_REMOVED lines=10> */
[----:B------:R-:W-:Y:S01]  /*9130*/  FMUL.FTZ R49, R49, R118 ;  /* 0x0000007631317220 */ /* 0x000fe20000410000 */
[-C--:B------:R-:W-:Y:S01]  /*9140*/  FMUL.FTZ R50, R50, R113.reuse ;  /* 0x0000007132327220 */ /* 0x080fe20000410000 */
[-C--:B------:R-:W-:Y:S01]  /*9150*/  FMUL.FTZ R51, R51, R113.reuse ;  /* 0x0000007133337220 */ /* 0x080fe20000410000 */
[----:B------:R-:W2:Y:S01]  /*9160*/  LDSM.16.MT88.4 R72, [R144+0xa000] ;  /* 0x00a000009048783b */ /* 0x000ea20000004200 */
[----:B------:R-:W4:Y:S01]  /*9170*/  MUFU.EX2 R104, R104 ;  /* 0x0000006800687308 */ /* 0x000f220000000800 */
[----:B-1----:R-:W-:Y:S01]  /*9180*/  F2FP.F16.F32.PACK_AB R96, R108, R116 ;  /* 0x000000746c60723e */ /* 0x002fe200000000ff */
        /* <DEDUP_REMOVED lines=8> */
[-C--:B------:R-:W-:Y:S01]  /*9210*/  FMUL.FTZ R78, R78, R113.reuse ;  /* 0x000000714e4e7220 */ /* 0x080fe20000410000 */
        /* <DEDUP_REMOVED lines=48> */
[----:B------:R-:W-:Y:S01]  /*9520*/  FFMA.FTZ R168, R183, UR11, -R120 ;  /* 0x0000000bb7a87c23 */ /* 0x000fe20008010878 */
[--C-:B------:R-:W-:Y:S01]  /*9530*/  FFMA.FTZ R180, R169, UR11, -R110.reuse ;  /* 0x0000000ba9b47c23 */ /* 0x100fe2000801086e */
[--C-:B------:R-:W-:Y:S01]  /*9540*/  FFMA.FTZ R167, R181, UR11, -R110.reuse ;  /* 0x0000000bb5a77c23 */ /* 0x100fe2000801086e */
[C---:B------:R-:W-:Y:S01]  /*9550*/  HMMA.16816.F32 R32, R96.reuse, R34, R68 ;  /* 0x000000226020723c */ /* 0x040fe20000001844 */
[----:B------:R-:W4:Y:S01]  /*9560*/  LDSM.16.MT88.4 R68, [R142+0xa000] ;  /* 0x00a000008e44783b */ /* 0x000f220000004200 */
[----:B------:R-:W-:Y:S01]  /*9570*/  FFMA.FTZ R178, R129, UR11, -R110 ;  /* 0x0000000b81b27c23 */ /* 0x000fe2000801086e */
[----:B------:R-:W-:Y:S01]  /*9580*/  MUFU.EX2 R123, R123 ;  /* 0x0000007b007b7308 */ /* 0x000fe20000000800 */
[--C-:B------:R-:W-:Y:S01]  /*9590*/  FFMA.FTZ R129, R102, UR11, -R120.reuse ;  /* 0x0000000b66817c23 */ /* 0x100fe20008010878 */
[--C-:B------:R-:W-:Y:S01]  /*95a0*/  FFMA.FTZ R182, R117, UR11, -R120.reuse ;  /* 0x0000000b75b67c23 */ /* 0x100fe20008010878 */
[C---:B---3--:R-:W-:Y:S01]  /*95b0*/  HMMA.16816.F32 R20, R96.reuse, R24, R20 ;  /* 0x000000186014723c */ /* 0x048fe20000001814 */
[--C-:B------:R-:W-:Y:S01]  /*95c0*/  FFMA.FTZ R115, R115, UR11, -R120.reuse ;  /* 0x0000000b73737c23 */ /* 0x100fe20008010878 */
[----:B------:R-:W-:Y:S01]  /*95d0*/  FFMA.FTZ R120, R122, UR11, -R120 ;  /* 0x0000000b7a787c23 */ /* 0x000fe20008010878 */
[--C-:B------:R-:W-:Y:S01]  /*95e0*/  FFMA.FTZ R122, R111, UR11, -R110.reuse ;  /* 0x0000000b6f7a7c23 */ /* 0x100fe2000801086e */
[--C-:B------:R-:W-:Y:S01]  /*95f0*/  FFMA.FTZ R117, R101, UR11, -R110.reuse ;  /* 0x0000000b65757c23 */ /* 0x100fe2000801086e */
[----:B------:R-:W-:Y:S01]  /*9600*/  MUFU.EX2 R128, R128 ;  /* 0x0000008000807308 */ /* 0x000fe20000000800 */
[C---:B------:R-:W-:Y:S01]  /*9610*/  HMMA.16816.F32 R24, R96.reuse, R26, R76 ;  /* 0x0000001a6018723c */ /* 0x040fe2000000184c */
[----:B------:R-:W-:Y:S01]  /*9620*/  LDSM.16.MT88.4 R76, [R144+0x8800] ;  /* 0x00880000904c783b */ /* 0x000fe20000004200 */
[--C-:B------:R-:W-:Y:S01]  /*9630*/  FFMA.FTZ R111, R119, UR11, -R110.reuse ;  /* 0x0000000b776f7c23 */ /* 0x100fe2000801086e */
[----:B------:R-:W-:Y:S01]  /*9640*/  FFMA.FTZ R110, R100, UR11, -R110 ;  /* 0x0000000b646e7c23 */ /* 0x000fe2000801086e */
[----:B------:R-:W-:Y:S01]  /*9650*/  FFMA.FTZ R174, R174, R113, R103 ;  /* 0x00000071aeae7223 */ /* 0x000fe20000010067 */
[----:B------:R-:W-:Y:S01]  /*9660*/  FFMA.FTZ R173, R173, R118, R116 ;  /* 0x00000076adad7223 */ /* 0x000fe20000010074 */
[----:B--2---:R-:W-:Y:S01]  /*9670*/  HMMA.16816.F32 R36, R96, R72, R36 ;  /* 0x000000486024723c */ /* 0x004fe20000001824 */
[----:B------:R-:W2:Y:S01]  /*9680*/  MUFU.EX2 R125, R125 ;  /* 0x0000007d007d7308 */ /* 0x000ea20000000800 */
[----:B------:R-:W-:Y:S01]  /*9690*/  FADD.FTZ R174, R109, R174 ;  /* 0x000000ae6dae7221 */ /* 0x000fe20000010000 */
[----:B------:R-:W-:-:S03]  /*96a0*/  FADD.FTZ R108, R108, R173 ;  /* 0x000000ad6c6c7221 */ /* 0x000fc60000010000 */
[C---:B------:R-:W-:Y:S01]  /*96b0*/  HMMA.16816.F32 R40, R96.reuse, R74, R40 ;  /* 0x0000004a6028723c */ /* 0x040fe20000001828 */
[----:B------:R-:W3:Y:S01]  /*96c0*/  LDSM.16.MT88.4 R72, [R141+0xa000] ;  /* 0x00a000008d48783b */ /* 0x000ee20000004200 */
[----:B------:R-:W-:Y:S01]  /*96d0*/  FADD.FTZ R105, R105, R108 ;  /* 0x0000006c69697221 */ /* 0x000fe20000010000 */
[----:B------:R-:W-:Y:S03]  /*96e0*/  MUFU.EX2 R124, R124 ;  /* 0x0000007c007c7308 */ /* 0x000fe60000000800 */
[C---:B------:R-:W-:Y:S05]  /*96f0*/  HMMA.16816.F32 R4, R96.reuse, R8, R4 ;  /* 0x000000086004723c */ /* 0x040fea0000001804 */
[----:B------:R-:W5:Y:S01]  /*9700*/  MUFU.EX2 R121, R121 ;  /* 0x0000007900797308 */ /* 0x000f620000000800 */
[C---:B------:R-:W-:Y:S01]  /*9710*/  HMMA.16816.F32 R8, R96.reuse, R10, R92 ;  /* 0x0000000a6008723c */ /* 0x040fe2000000185c */
[----:B------:R-:W-:Y:S05]  /*9720*/  LDSM.16.MT88.4 R92, [R144+0x9800] ;  /* 0x00980000905c783b */ /* 0x000fea0000004200 */
[C---:B----4-:R-:W-:Y:S01]  /*9730*/  HMMA.16816.F32 R44, R96.reuse, R68, R44 ;  /* 0x00000044602c723c */ /* 0x050fe2000000182c */
        /* <DEDUP_REMOVED lines=8> */
[C---:B---3--:R-:W-:Y:S01]  /*97c0*/  HMMA.16816.F32 R52, R96.reuse, R72, R52 ;  /* 0x000000486034723c */ /* 0x048fe20000001834 */
[----:B------:R-:W-:Y:S05]  /*97d0*/  MUFU.EX2 R168, R168 ;  /* 0x000000a800a87308 */ /* 0x000fea0000000800 */
[C---:B------:R-:W-:Y:S01]  /*97e0*/  HMMA.16816.F32 R56, R96.reuse, R74, R56 ;  /* 0x0000004a6038723c */ /* 0x040fe20000001838 */
[----:B------:R-:W3:Y:S02]  /*97f0*/  LDSM.16.MT88.4 R72, [R142+0x8800] ;  /* 0x008800008e48783b */ /* 0x000ee40000004200 */
[----:B------:R-:W-:Y:S08]  /*9800*/  MUFU.EX2 R175, R175 ;  /* 0x000000af00af7308 */ /* 0x000ff00000000800 */
[----:B------:R-:W-:Y:S01]  /*9810*/  MUFU.EX2 R180, R180 ;  /* 0x000000b400b47308 */ /* 0x000fe20000000800 */
[C---:B----4-:R-:W-:Y:S07]  /*9820*/  HMMA.16816.F32 R60, R96.reuse, R68, R60 ;  /* 0x00000044603c723c */ /* 0x050fee000000183c */
[----:B------:R-:W-:Y:S01]  /*9830*/  MUFU.EX2 R167, R167 ;  /* 0x000000a700a77308 */ /* 0x000fe20000000800 */
[----:B------:R-:W-:Y:S01]  /*9840*/  HMMA.16816.F32 R64, R96, R70, R64 ;  /* 0x000000466040723c */ /* 0x000fe20000001840 */
[----:B-1----:R-:W-:-:S02]  /*9850*/  F2FP.F16.F32.PACK_AB R68, R127, R130 ;  /* 0x000000827f44723e */ /* 0x002fc400000000ff */
[----:B--2---:R-:W-:-:S04]  /*9860*/  F2FP.F16.F32.PACK_AB R69, R125, R128 ;  /* 0x000000807d45723e */ /* 0x004fc800000000ff */
[----:B------:R-:W-:Y:S01]  /*9870*/  MUFU.EX2 R178, R178 ;  /* 0x000000b200b27308 */ /* 0x000fe20000000800 */
[----:B------:R-:W-:Y:S02]  /*9880*/  F2FP.F16.F32.PACK_AB R70, R123, R126 ;  /* 0x0000007e7b46723e */ /* 0x000fe400000000ff */
[----:B-----5:R-:W-:-:S05]  /*9890*/  F2FP.F16.F32.PACK_AB R71, R121, R124 ;  /* 0x0000007c7947723e */ /* 0x020fca00000000ff */
[----:B------:R-:W-:Y:S02]  /*98a0*/  MUFU.EX2 R129, R129 ;  /* 0x0000008100817308 */ /* 0x000fe40000000800 */
[C---:B------:R-:W-:Y:S06]  /*98b0*/  HMMA.16816.F32 R20, R68.reuse, R80, R20 ;  /* 0x000000504414723c */ /* 0x040fec0000001814 */
[----:B------:R-:W1:Y:S01]  /*98c0*/  MUFU.EX2 R182, R182 ;  /* 0x000000b600b67308 */ /* 0x000e620000000800 */
[C---:B------:R-:W-:Y:S01]  /*98d0*/  HMMA.16816.F32 R24, R68.reuse, R82, R24 ;  /* 0x000000524418723c */ /* 0x040fe20000001818 */
[----:B------:R-:W2:Y:S05]  /*98e0*/  LDSM.16.MT88.4 R80, [R144+0xa800] ;  /* 0x00a800009050783b */ /* 0x000eaa0000004200 */
[C---:B------:R-:W-:Y:S01]  /*98f0*/  HMMA.16816.F32 R4, R68.reuse, R76, R4 ;  /* 0x0000004c4404723c */ /* 0x040fe20000001804 */
[----:B------:R-:W-:Y:S05]  /*9900*/  MUFU.EX2 R115, R115 ;  /* 0x0000007300737308 */ /* 0x000fea0000000800 */
[----:B------:R-:W-:Y:S01]  /*9910*/  HMMA.16816.F32 R8, R68, R78, R8 ;  /* 0x0000004e4408723c */ /* 0x000fe20000001808 */
[----:B------:R-:W4:Y:S02]  /*9920*/  LDSM.16.MT88.4 R76, [R140+0x8800] ;  /* 0x008800008c4c783b */ /* 0x000f240000004200 */
[----:B------:R-:W5:Y:S01]  /*9930*/  MUFU.EX2 R120, R120 ;  /* 0x0000007800787308 */ /* 0x000f620000000800 */
[----:B-1----:R-:W-:-:S02]  /*9940*/  F2FP.F16.F32.PACK_AB R100, R182, R129 ;  /* 0x00000081b664723e */ /* 0x002fc400000000ff */
[C---:B---3--:R-:W-:Y:S05]  /*9950*/  HMMA.16816.F32 R12, R68.reuse, R72, R12 ;  /* 0x00000048440c723c */ /* 0x048fea000000180c */
[----:B------:R-:W-:Y:S01]  /*9960*/  MUFU.EX2 R117, R117 ;  /* 0x0000007500757308 */ /* 0x000fe20000000800 */
[----:B------:R-:W-:Y:S01]  /*9970*/  HMMA.16816.F32 R16, R68, R74, R16 ;  /* 0x0000004a4410723c */ /* 0x000fe20000001810 */
[----:B------:R-:W1:Y:S06]  /*9980*/  LDSM.16.MT88.4 R72, [R142+0xa800] ;  /* 0x00a800008e48783b */ /* 0x000e6c0000004200 */
[----:B------:R-:W3:Y:S01]  /*9990*/  MUFU.EX2 R122, R122 ;  /* 0x0000007a007a7308 */ /* 0x000ee20000000800 */
[----:B-----5:R-:W-:-:S07]  /*99a0*/  F2FP.F16.F32.PACK_AB R102, R120, R115 ;  /* 0x000000737866723e */ /* 0x020fce00000000ff */
[----:B------:R-:W-:Y:S01]  /*99b0*/  MUFU.EX2 R111, R111 ;  /* 0x0000006f006f7308 */ /* 0x000fe20000000800 */
[C---:B--2---:R-:W-:Y:S06]  /*99c0*/  HMMA.16816.F32 R36, R68.reuse, R80, R36 ;  /* 0x000000504424723c */ /* 0x044fec0000001824 */
[----:B------:R-:W-:Y:S01]  /*99d0*/  HMMA.16816.F32 R40, R68, R82, R40 ;  /* 0x000000524428723c */ /* 0x000fe20000001828 */
[----:B------:R-:W2:Y:S01]  /*99e0*/  LDSM.16.MT88.4 R80, [R141+0xa800] ;  /* 0x00a800008d50783b */ /* 0x000ea20000004200 */
[----:B------:R-:W5:Y:S01]  /*99f0*/  MUFU.EX2 R110, R110 ;  /* 0x0000006e006e7308 */ /* 0x000f620000000800 */
[----:B---3--:R-:W-:-:S03]  /*9a00*/  F2FP.F16.F32.PACK_AB R101, R122, R117 ;  /* 0x000000757a65723e */ /* 0x008fc600000000ff */
[C---:B----4-:R-:W-:Y:S06]  /*9a10*/  HMMA.16816.F32 R28, R68.reuse, R76, R28 ;  /* 0x0000004c441c723c */ /* 0x050fec000000181c */
        /* <DEDUP_REMOVED lines=12> */
[----:B------:R-:W-:-:S02]  /*9ae0*/  F2FP.F16.F32.PACK_AB R68, R179, R170 ;  /* 0x000000aab344723e */ /* 0x000fc400000000ff */
[----:B------:R-:W-:Y:S02]  /*9af0*/  F2FP.F16.F32.PACK_AB R69, R180, R175 ;  /* 0x000000afb445723e */ /* 0x000fe400000000ff */
[----:B------:R-:W-:Y:S02]  /*9b00*/  F2FP.F16.F32.PACK_AB R70, R168, R131 ;  /* 0x00000083a846723e */ /* 0x000fe400000000ff */
[----:B------:R-:W-:-:S07]  /*9b10*/  F2FP.F16.F32.PACK_AB R71, R178, R167 ;  /* 0x000000a7b247723e */ /* 0x000fce00000000ff */
        /* <DEDUP_REMOVED lines=14> */
[C---:B------:R-:W-:Y:S06]  /*9c00*/  HMMA.16816.F32 R48, R68.reuse, R74, R48 ;  /* 0x0000004a4430723c */ /* 0x040fec0000001830 */
[C---:B--2---:R-:W-:Y:S06]  /*9c10*/  HMMA.16816.F32 R20, R68.reuse, R80, R20 ;  /* 0x000000504414723c */ /* 0x044fec0000001814 */
[C---:B------:R-:W-:Y:S01]  /*9c20*/  HMMA.16816.F32 R24, R68.reuse, R82, R24 ;  /* 0x000000524418723c */ /* 0x040fe20000001818 */
[----:B------:R-:W1:Y:S05]  /*9c30*/  LDSM.16.MT88.4 R80, [R144+0xb000] ;  /* 0x00b000009050783b */ /* 0x000e6a0000004200 */
[C---:B---3--:R-:W-:Y:S06]  /*9c40*/  HMMA.16816.F32 R60, R68.reuse, R76, R60 ;  /* 0x0000004c443c723c */ /* 0x048fec000000183c */
[----:B------:R-:W-:Y:S01]  /*9c50*/  HMMA.16816.F32 R64, R68, R78, R64 ;  /* 0x0000004e4440723c */ /* 0x000fe20000001840 */
[----:B------:R-:W-:Y:S05]  /*9c60*/  LDSM.16.MT88.4 R76, [R141+0x9800] ;  /* 0x009800008d4c783b */ /* 0x000fea0000004200 */
[C---:B------:R-:W-:Y:S01]  /*9c70*/  HMMA.16816.F32 R88, R100.reuse, R84, R12 ;  /* 0x000000546458723c */ /* 0x040fe2000000180c */
[----:B------:R-:W-:Y:S05]  /*9c80*/  LDSM.16.MT88.4 R12, [R141+0xb800] ;  /* 0x00b800008d0c783b */ /* 0x000fea0000004200 */
[C---:B----4-:R-:W-:Y:S06]  /*9c90*/  HMMA.16816.F32 R44, R100.reuse, R4, R44 ;  /* 0x00000004642c723c */ /* 0x050fec000000182c */
[----:B------:R-:W-:Y:S01]  /*9ca0*/  HMMA.16816.F32 R84, R100, R86, R16 ;  /* 0x000000566454723c */ /* 0x000fe20000001810 */
[----:B------:R-:W-:Y:S01]  /*9cb0*/  FADD.FTZ R5, R3, R174 ;  /* 0x000000ae03057221 */ /* 0x000fe20000010000 */
[----:B------:R-:W-:-:S03]  /*9cc0*/  FADD.FTZ R3, R104, R105 ;  /* 0x0000006968037221 */ /* 0x000fc60000010000 */
[----:B------:R-:W-:Y:S01]  /*9cd0*/  FADD.FTZ R5, R2, R5 ;  /* 0x0000000502057221 */ /* 0x000fe20000010000 */
[----:B------:R-:W-:Y:S01]  /*9ce0*/  FADD.FTZ R130, R130, R3 ;  /* 0x0000000382827221 */ /* 0x000fe20000010000 */
[----:B------:R-:W-:Y:S01]  /*9cf0*/  HMMA.16816.F32 R48, R100, R6, R48 ;  /* 0x000000066430723c */ /* 0x000fe20000001830 */
[----:B------:R-:W-:Y:S01]  /*9d00*/  MOV R3, R107 ;  /* 0x0000006b00037202 */ /* 0x000fe20000000f00 */
        /* <DEDUP_REMOVED lines=17> */
[----:B------:R-:W-:Y:S01]  /*9e20*/  HMMA.16816.F32 R36, R100, R8, R36 ;  /* 0x000000086424723c */ /* 0x000fe20000001824 */
[----:B------:R-:W-:Y:S01]  /*9e30*/  FADD.FTZ R168, R168, R131 ;  /* 0x00000083a8a87221 */ /* 0x000fe20000010000 */
[----:B------:R-:W-:-:S03]  /*9e40*/  FADD.FTZ R178, R178, R167 ;  /* 0x000000a7b2b27221 */ /* 0x000fc60000010000 */
[----:B------:R-:W-:Y:S01]  /*9e50*/  FADD.FTZ R129, R129, R168 ;  /* 0x000000a881817221 */ /* 0x000fe20000010000 */
[----:B------:R-:W-:Y:S01]  /*9e60*/  HMMA.16816.F32 R40, R100, R10, R40 ;  /* 0x0000000a6428723c */ /* 0x000fe20000001828 */
[----:B------:R-:W2:Y:S01]  /*9e70*/  LDSM.16.MT88.4 R8, [R140+0xb800] ;  /* 0x00b800008c08783b */ /* 0x000ea20000004200 */
[----:B------:R-:W-:Y:S01]  /*9e80*/  FADD.FTZ R117, R117, R178 ;  /* 0x000000b275757221 */ /* 0x000fe20000010000 */
[----:B------:R-:W-:-:S03]  /*9e90*/  FADD.FTZ R182, R182, R129 ;  /* 0x00000081b6b67221 */ /* 0x000fc60000010000 */
[----:B------:R-:W-:Y:S01]  /*9ea0*/  FADD.FTZ R122, R122, R117 ;  /* 0x000000757a7a7221 */ /* 0x000fe20000010000 */
[----:B------:R-:W-:-:S03]  /*9eb0*/  FADD.FTZ R115, R115, R182 ;  /* 0x000000b673737221 */ /* 0x000fc60000010000 */
[----:B------:R-:W-:Y:S01]  /*9ec0*/  FADD.FTZ R111, R111, R122 ;  /* 0x0000007a6f6f7221 */ /* 0x000fe20000010000 */
[----:B------:R-:W-:-:S03]  /*9ed0*/  FADD.FTZ R173, R120, R115 ;  /* 0x0000007378ad7221 */ /* 0x000fc60000010000 */
[----:B------:R-:W-:Y:S01]  /*9ee0*/  FADD.FTZ R174, R110, R111 ;  /* 0x0000006f6eae7221 */ /* 0x000fe20000010000 */
[C---:B-1----:R-:W-:Y:S06]  /*9ef0*/  HMMA.16816.F32 R52, R68.reuse, R80, R52 ;  /* 0x000000504434723c */ /* 0x042fec0000001834 */
[----:B------:R-:W-:Y:S01]  /*9f00*/  HMMA.16816.F32 R56, R68, R82, R56 ;  /* 0x000000524438723c */ /* 0x000fe20000001838 */
[----:B------:R-:W1:Y:S05]  /*9f10*/  LDSM.16.MT88.4 R68, [R140+0x9800] ;  /* 0x009800008c44783b */ /* 0x000e6a0000004200 */
[C---:B------:R-:W-:Y:S06]  /*9f20*/  HMMA.16816.F32 R80, R100.reuse, R76, R20 ;  /* 0x0000004c6450723c */ /* 0x040fec0000001814 */
[C---:B------:R-:W-:Y:S06]  /*9f30*/  HMMA.16816.F32 R76, R100.reuse, R78, R24 ;  /* 0x0000004e644c723c */ /* 0x040fec0000001818 */
[C---:B------:R-:W-:Y:S06]  /*9f40*/  HMMA.16816.F32 R52, R100.reuse, R12, R52 ;  /* 0x0000000c6434723c */ /* 0x040fec0000001834 */
[C---:B------:R-:W-:Y:S06]  /*9f50*/  HMMA.16816.F32 R56, R100.reuse, R14, R56 ;  /* 0x0000000e6438723c */ /* 0x040fec0000001838 */
[C---:B--2---:R-:W-:Y:S06]  /*9f60*/  HMMA.16816.F32 R60, R100.reuse, R8, R60 ;  /* 0x00000008643c723c */ /* 0x044fec000000183c */
[C---:B------:R-:W-:Y:S06]  /*9f70*/  HMMA.16816.F32 R64, R100.reuse, R10, R64 ;  /* 0x0000000a6440723c */ /* 0x040fec0000001840 */
[C---:B-1----:R-:W-:Y:S06]  /*9f80*/  HMMA.16816.F32 R72, R100.reuse, R68, R28 ;  /* 0x000000446448723c */ /* 0x042fec000000181c */
[----:B------:R-:W-:-:S15]  /*9f90*/  HMMA.16816.F32 R68, R100, R70, R32 ;  /* 0x000000466444723c */ /* 0x000fde0000001820 */
[----:B------:R-:W-:-:S09]  /*9fa0*/  NOP ;  /* 0x0000000000007918 */ /* 0x000fd20000000000 */
.L_x_7640:
        /* <DEDUP_REMOVED lines=10> */
.L_x_7652:
        /* <DEDUP_REMOVED lines=69> */
.L_x_7649:
        /* <DEDUP_REMOVED lines=68> */
[----:B------:R-:W3:Y:S01]  /*a8e0*/  LDSM.16.M88.4 R128, [R147] ;  /* 0x000000009380783b */ /* 0x000ee20000000200 */
[C---:B----4-:R-:W-:Y:S06]  /*a8f0*/  HMMA.16816.F32 R4, R104.reuse, R108, RZ ;  /* 0x0000006c6804723c */ /* 0x050fec00000018ff */
[C---:B------:R-:W-:Y:S01]  /*a900*/  HMMA.16816.F32 R8, R104.reuse, R110, RZ ;  /* 0x0000006e6808723c */ /* 0x040fe200000018ff */
[----:B------:R-:W-:Y:S05]  /*a910*/  LDSM.16.M88.4 R108, [R138] ;  /* 0x000000008a6c783b */ /* 0x000fea0000000200 */
[C---:B-----5:R-:W-:Y:S06]  /*a920*/  HMMA.16816.F32 R12, R104.reuse, R112, RZ ;  /* 0x00000070680c723c */ /* 0x060fec00000018ff */
[C---:B------:R-:W-:Y:S01]  /*a930*/  HMMA.16816.F32 R16, R104.reuse, R114, RZ ;  /* 0x000000726810723c */ /* 0x040fe200000018ff */
[----:B------:R-:W-:Y:S05]  /*a940*/  LDSM.16.M88.4 R112, [R137] ;  /* 0x000000008970783b */ /* 0x000fea0000000200 */
[C---:B-1----:R-:W-:Y:S06]  /*a950*/  HMMA.16816.F32 R20, R104.reuse, R116, RZ ;  /* 0x000000746814723c */ /* 0x042fec00000018ff */
[C---:B------:R-:W-:Y:S01]  /*a960*/  HMMA.16816.F32 R24, R104.reuse, R118, RZ ;  /* 0x000000766818723c */ /* 0x040fe200000018ff */
[----:B------:R-:W-:Y:S05]  /*a970*/  LDSM.16.M88.4 R116, [R143+0x5000] ;  /* 0x005000008f74783b */ /* 0x000fea0000000200 */
[C---:B--2---:R-:W-:Y:S06]  /*a980*/  HMMA.16816.F32 R28, R104.reuse, R120, RZ ;  /* 0x00000078681c723c */ /* 0x044fec00000018ff */
[----:B------:R-:W-:Y:S01]  /*a990*/  HMMA.16816.F32 R32, R104, R122, RZ ;  /* 0x0000007a6820723c */ /* 0x000fe200000018ff */
[----:B------:R-:W1:Y:S05]  /*a9a0*/  LDSM.16.M88.4 R104, [R139] ;  /* 0x000000008b68783b */ /* 0x000e6a0000000200 */
[C---:B---3--:R-:W-:Y:S06]  /*a9b0*/  HMMA.16816.F32 R4, R124.reuse, R128, R4 ;  /* 0x000000807c04723c */ /* 0x048fec0000001804 */
[C---:B------:R-:W-:Y:S06]  /*a9c0*/  HMMA.16816.F32 R8, R124.reuse, R130, R8 ;  /* 0x000000827c08723c */ /* 0x040fec0000001808 */
[C---:B-1----:R-:W-:Y:S06]  /*a9d0*/  HMMA.16816.F32 R12, R124.reuse, R104, R12 ;  /* 0x000000687c0c723c */ /* 0x042fec000000180c */
        /* <DEDUP_REMOVED lines=19> */
[----:B------:R-:W1:Y:S05]  /*ab10*/  LDSM.16.M88.4 R104, [R136+0x800] ;  /* 0x000800008868783b */ /* 0x000e6a0000000200 */
        /* <DEDUP_REMOVED lines=12> */
[----:B------:R-:W2:Y:S05]  /*abe0*/  LDSM.16.M88.4 R112, [R149+0x6800] ;  /* 0x006800009570783b */ /* 0x000eaa0000000200 */
        /* <DEDUP_REMOVED lines=12> */
[----:B------:R-:W1:Y:S05]  /*acb0*/  LDSM.16.M88.4 R104, [R134] ;  /* 0x000000008668783b */ /* 0x000e6a0000000200 */
        /* <DEDUP_REMOVED lines=25> */
[----:B------:R-:W1:Y:S05]  /*ae50*/  LDSM.16.M88.4 R104, [R136+0x2800] ;  /* 0x002800008868783b */ /* 0x000e6a0000000200 */
[----:B------:R-:W3:Y:S01]  /*ae60*/  LDSM.16.M88.4 R108, [R136+0x3000] ;  /* 0x00300000886c783b */ /* 0x000ee20000000200 */
[C---:B--2---:R-:W-:Y:S06]  /*ae70*/  HMMA.16816.F32 R4, R112.reuse, R116, R4 ;  /* 0x000000747004723c */ /* 0x044fec0000001804 */
[C---:B------:R-:W-:Y:S06]  /*ae80*/  HMMA.16816.F32 R8, R112.reuse, R118, R8 ;  /* 0x000000767008723c */ /* 0x040fec0000001808 */
[C---:B-1----:R-:W-:Y:S11]  /*ae90*/  HMMA.16816.F32 R12, R112.reuse, R104, R12 ;  /* 0x00000068700c723c */ /* 0x042ff6000000180c */
        /* <DEDUP_REMOVED lines=30> */
[----:B------:R-:W-:Y:S01]  /*b080*/  FMUL.FTZ R177, R25, UR5 ;  /* 0x0000000519b17c20 */ /* 0x000fe20008410000 */
[C---:B-1----:R-:W-:Y:S07]  /*b090*/  HMMA.16816.F32 R28, R112.reuse, R104, R28 ;  /* 0x00000068701c723c */ /* 0x042fee000000181c */
[----:B------:R1:W1:Y:S01]  /*b0a0*/  MUFU.TANH R126, R102 ;  /* 0x00000066007e7308 */ /* 0x0002620000002400 */
[----:B-----5:R-:W-:Y:S01]  /*b0b0*/  FMUL.FTZ R175, R18, UR5 ;  /* 0x0000000512af7c20 */ /* 0x020fe20008410000 */
[----:B------:R-:W-:Y:S08]  /*b0c0*/  HMMA.16816.F32 R32, R112, R106, R32 ;  /* 0x0000006a7020723c */ /* 0x000ff00000001820 */
[----:B------:R-:W2:Y:S03]  /*b0d0*/  MUFU.TANH R125, R175 ;  /* 0x000000af007d7308 */ /* 0x000ea60000002400 */
[----:B---3--:R-:W-:Y:S07]  /*b0e0*/  FMUL.FTZ R103, R19, UR5 ;  /* 0x0000000513677c20 */ /* 0x008fee0008410000 */
[----:B------:R3:W2:Y:S01]  /*b0f0*/  MUFU.TANH R123, R103 ;  /* 0x00000067007b7308 */ /* 0x0006a20000002400 */
[----:B-1----:R-:W-:Y:S01]  /*b100*/  FMUL.FTZ R102, R23, UR5 ;  /* 0x0000000517667c20 */ /* 0x002fe20008410000 */
[----:B------:R-:W-:Y:S01]  /*b110*/  FMUL.FTZ R190, R28, UR5 ;  /* 0x000000051cbe7c20 */ /* 0x000fe20008410000 */
[----:B------:R-:W-:Y:S07]  /*b120*/  FMUL.FTZ R188, R29, UR5 ;  /* 0x000000051dbc7c20 */ /* 0x000fee0008410000 */
[----:B------:R1:W1:Y:S10]  /*b130*/  MUFU.TANH R175, R102 ;  /* 0x0000006600af7308 */ /* 0x0002740000002400 */
        /* <DEDUP_REMOVED lines=12> */
[----:B------:R-:W2:Y:S01]  /*b200*/  MUFU.TANH R187, R187 ;  /* 0x000000bb00bb7308 */ /* 0x000ea20000002400 */
[----:B---3--:R-:W-:Y:S09]  /*b210*/  FMUL.FTZ R177, R32, UR5 ;  /* 0x0000000520b17c20 */ /* 0x008ff20008410000 */
[----:B------:R-:W3:Y:S01]  /*b220*/  MUFU.TANH R189, R189 ;  /* 0x000000bd00bd7308 */ /* 0x000ee20000002400 */
[----:B-1----:R-:W-:Y:S09]  /*b230*/  FMUL.FTZ R176, R31, UR5 ;  /* 0x000000051fb07c20 */ /* 0x002ff20008410000 */
        /* <DEDUP_REMOVED lines=14> */
[----:B------:R-:W1:Y:S01]  /*b320*/  MUFU.TANH R103, R103 ;  /* 0x0000006700677308 */ /* 0x000e620000002400 */
[----:B----4-:R-:W-:Y:S09]  /*b330*/  MOV R177, R3 ;  /* 0x0000000300b17202 */ /* 0x010ff20000000f00 */
[----:B------:R-:W4:Y:S01]  /*b340*/  MUFU.TANH R102, R102 ;  /* 0x0000006600667308 */ /* 0x000f220000002400 */
[----:B--23--:R-:W-:Y:S05]  /*b350*/  @!P1 BRA `(.L_x_7650) ;  /* 0x0000000400fc9947 */ /* 0x00cfea0003800000 */
        /* <DEDUP_REMOVED lines=60> */
[-C--:B-----5:R-:W-:Y:S04]  /*b720*/  IMAD.WIDE.U32 R10, R7, R2.reuse, R10 ;  /* 0x00000002070a7225 */ /* 0x0a0fe800078e000a */
[----:B------:R-:W-:Y:S04]  /*b730*/  IMAD R4, R5, R2, RZ ;  /* 0x0000000205047224 */ /* 0x000fe800078e02ff */
[----:B------:R-:W-:Y:S05]  /*b740*/  IMAD R4, R7, R3, R4 ;  /* 0x0000000307047224 */ /* 0x000fea00078e0204 */
[----:B------:R-:W-:Y:S07]  /*b750*/  IADD3 R4, R11, R4, RZ ;  /* 0x000000040b047210 */ /* 0x000fee0007ffe0ff */
.L_x_7651:
        /* <DEDUP_REMOVED lines=63> */
.L_x_7650:
[----:B------:R-:W-:Y:S01]  /*bb50*/  LEA R2, R157, R166, 0x6 ;  /* 0x000000a69d027211 */ /* 0x000fe200078e30ff */
[----:B--2---:R-:W-:Y:S03]  /*bb60*/  LDSM.16.MT88.4 R12, [R144+0x8000] ;  /* 0x00800000900c783b */ /* 0x004fe60000004200 */
[C---:B------:R-:W-:Y:S02]  /*bb70*/  IADD3 R4, R2.reuse, 0x1, RZ ;  /* 0x0000000102047810 */ /* 0x040fe40007ffe0ff */
[----:B------:R-:W-:Y:S02]  /*bb80*/  I2FP.F32.S32 R3, R2 ;  /* 0x0000000200037245 */ /* 0x000fe40000201400 */
[----:B------:R-:W-:Y:S01]  /*bb90*/  I2FP.F32.S32 R4, R4 ;  /* 0x0000000400047245 */ /* 0x000fe20000201400 */
[----:B------:R-:W-:Y:S01]  /*bba0*/  LDSM.16.MT88.4 R20, [R142+0x8000] ;  /* 0x008000008e14783b */ /* 0x000fe20000004200 */
[----:B------:R-:W-:Y:S01]  /*bbb0*/  IADD3 R6, R2, 0x9, RZ ;  /* 0x0000000902067810 */ /* 0x000fe20007ffe0ff */
[-C--:B------:R-:W-:Y:S01]  /*bbc0*/  FFMA.FTZ R185, R0, R3.reuse, R185 ;  /* 0x0000000300b97223 */ /* 0x080fe200000100b9 */
[----:B------:R-:W-:Y:S01]  /*bbd0*/  IADD3 R8, R2, 0x8, RZ ;  /* 0x0000000802087810 */ /* 0x000fe20007ffe0ff */
[CC--:B------:R-:W-:Y:S01]  /*bbe0*/  FFMA.FTZ R183, R0.reuse, R4.reuse, R183 ;  /* 0x0000000400b77223 */ /* 0x0c0fe200000100b7 */
[----:B------:R-:W-:Y:S01]  /*bbf0*/  FFMA.FTZ R187, R0, R4, R187 ;  /* 0x0000000400bb7223 */ /* 0x000fe200000100bb */
[----:B------:R-:W-:Y:S01]  /*bc00*/  IADD3 R4, R2, 0x10, RZ ;  /* 0x0000001002047810 */ /* 0x000fe20007ffe0ff */
[----:B------:R-:W-:Y:S01]  /*bc10*/  FFMA.FTZ R181, R0, R3, R181 ;  /* 0x0000000300b57223 */ /* 0x000fe200000100b5 */
[----:B------:R-:W-:Y:S01]  /*bc20*/  IADD3 R5, R2, 0x18, RZ ;  /* 0x0000001802057810 */ /* 0x000fe20007ffe0ff */
[----:B------:R-:W-:Y:S01]  /*bc30*/  LDSM.16.MT88.4 R28, [R141+0x8000] ;  /* 0x008000008d1c783b */ /* 0x000fe20000004200 */
[----:B------:R-:W-:Y:S02]  /*bc40*/  I2FP.F32.S32 R4, R4 ;  /* 0x0000000400047245 */ /* 0x000fe40000201400 */
[----:B------:R-:W-:Y:S02]  /*bc50*/  I2FP.F32.S32 R6, R6 ;  /* 0x0000000600067245 */ /* 0x000fe40000201400 */
[----:B------:R-:W-:Y:S01]  /*bc60*/  I2FP.F32.S32 R8, R8 ;  /* 0x0000000800087245 */ /* 0x000fe20000201400 */
[CC--:B------:R-:W-:Y:S01]  /*bc70*/  FFMA.FTZ R127, R0.reuse, R4.reuse, R127 ;  /* 0x00000004007f7223 */ /* 0x0c0fe2000001007f */
[----:B-1----:R-:W-:Y:S01]  /*bc80*/  FFMA.FTZ R184, R0, R4, R184 ;  /* 0x0000000400b87223 */ /* 0x002fe200000100b8 */
[----:B------:R-:W-:Y:S01]  /*bc90*/  IADD3 R4, R2, 0x19, RZ ;  /* 0x0000001902047810 */ /* 0x000fe20007ffe0ff */
[CC--:B------:R-:W-:Y:S01]  /*bca0*/  FFMA.FTZ R195, R0.reuse, R6.reuse, R195 ;  /* 0x0000000600c37223 */ /* 0x0c0fe200000100c3 */
[----:B------:R-:W-:Y:S01]  /*bcb0*/  I2FP.F32.S32 R5, R5 ;  /* 0x0000000500057245 */ /* 0x000fe20000201400 */
[C---:B------:R-:W-:Y:S01]  /*bcc0*/  FFMA.FTZ R191, R0.reuse, R6, R191 ;  /* 0x0000000600bf7223 */ /* 0x040fe200000100bf */
[----:B------:R-:W-:Y:S01]  /*bcd0*/  I2FP.F32.S32 R4, R4 ;  /* 0x0000000400047245 */ /* 0x000fe20000201400 */
[C---:B------:R-:W-:Y:S01]  /*bce0*/  FFMA.FTZ R193, R0.reuse, R8, R193 ;  /* 0x0000000800c17223 */ /* 0x040fe200000100c1 */
[----:B------:R-:W-:Y:S01]  /*bcf0*/  FMNMX.FTZ R6, R181, R100, !PT ;  /* 0x00000064b5067209 */ /* 0x000fe20007810000 */
[CC--:B------:R-:W-:Y:S01]  /*bd00*/  FFMA.FTZ R125, R0.reuse, R5.reuse, R125 ;  /* 0x00000005007d7223 */ /* 0x0c0fe2000001007d */
[C---:B------:R-:W-:Y:S01]  /*bd10*/  FFMA.FTZ R126, R0.reuse, R5, R126 ;  /* 0x00000005007e7223 */ /* 0x040fe2000001007e */
[CC--:B------:R-:W-:Y:S01]  /*bd20*/  FFMA.FTZ R182, R0.reuse, R4.reuse, R182 ;  /* 0x0000000400b67223 */ /* 0x0c0fe200000100b6 */
[C---:B------:R-:W-:Y:S01]  /*bd30*/  FFMA.FTZ R123, R0.reuse, R4, R123 ;  /* 0x00000004007b7223 */ /* 0x040fe2000001007b */
[----:B------:R-:W-:Y:S01]  /*bd40*/  FMNMX.FTZ R4, R185, R101, !PT ;  /* 0x00000065b9047209 */ /* 0x000fe20007810000 */
[----:B------:R-:W-:Y:S01]  /*bd50*/  FFMA.FTZ R189, R0, R8, R189 ;  /* 0x0000000800bd7223 */ /* 0x000fe200000100bd */
[C---:B------:R-:W-:Y:S02]  /*bd60*/  IADD3 R5, R2.reuse, 0x21, RZ ;  /* 0x0000002102057810 */ /* 0x040fe40007ffe0ff */
[----:B------:R-:W-:Y:S02]  /*bd70*/  FMNMX.FTZ R4, R187, R4, !PT ;  /* 0x00000004bb047209 */ /* 0x000fe40007810000 */
        /* <DEDUP_REMOVED lines=9> */
[CC--:B------:R-:W-:Y:S01]  /*be10*/  FFMA.FTZ R121, R0.reuse, R3.reuse, R121 ;  /* 0x0000000300797223 */ /* 0x0c0fe20000010079 */
        /* <DEDUP_REMOVED lines=16> */
[----:B------:R-:W-:Y:S02]  /*bf20*/  IADD3 R3, R2, 0x29, RZ ;  /* 0x0000002902037810 */ /* 0x000fe40007ffe0ff */
[----:B------:R-:W-:Y:S01]  /*bf30*/  I2FP.F32.S32 R7, R7 ;  /* 0x0000000700077245 */ /* 0x000fe20000201400 */
[-C--:B------:R-:W-:Y:S01]  /*bf40*/  FFMA.FTZ R117, R0, R4.reuse, R117 ;  /* 0x0000000400757223 */ /* 0x080fe20000010075 */
[----:B------:R-:W-:Y:S01]  /*bf50*/  FMNMX.FTZ R5, R182, R5, !PT ;  /* 0x00000005b6057209 */ /* 0x000fe20007810000 */
[C---:B------:R-:W-:Y:S01]  /*bf60*/  FFMA.FTZ R114, R0.reuse, R4, R114 ;  /* 0x0000000400727223 */ /* 0x040fe20000010072 */
        /* <DEDUP_REMOVED lines=26> */
[CC--:B----4-:R-:W-:Y:S01]  /*c110*/  FFMA.FTZ R102, R0.reuse, R3.reuse, R102 ;  /* 0x0000000300667223 */ /* 0x0d0fe20000010066 */
        /* <DEDUP_REMOVED lines=79> */
[----:B------:R-:W-:Y:S01]  /*c610*/  FMUL.FTZ R45, R100, R45 ;  /* 0x0000002d642d7220 */ /* 0x000fe20000410000 */
[C---:B------:R-:W-:Y:S01]  /*c620*/  FMUL.FTZ R50, R101.reuse, R50 ;  /* 0x0000003265327220 */ /* 0x040fe20000410000 */
[C---:B------:R-:W-:Y:S03]  /*c630*/  FMUL.FTZ R51, R101.reuse, R51 ;  /* 0x0000003365337220 */ /* 0x040fe60000410000 */
[----:B------:R-:W5:Y:S01]  /*c640*/  MUFU.EX2 R109, R109 ;  /* 0x0000006d006d7308 */ /* 0x000f620000000800 */
        /* <DEDUP_REMOVED lines=12> */
[--C-:B------:R-:W-:Y:S01]  /*c710*/  FFMA.FTZ R126, R126, UR4, -R119.reuse ;  /* 0x000000047e7e7c23 */ /* 0x100fe20008010877 */
[--C-:B------:R-:W-:Y:S01]  /*c720*/  FFMA.FTZ R127, R182, UR4, -R119.reuse ;  /* 0x00000004b67f7c23 */ /* 0x100fe20008010877 */
[--C-:B------:R-:W-:Y:S03]  /*c730*/  FFMA.FTZ R184, R184, UR4, -R119.reuse ;  /* 0x00000004b8b87c23 */ /* 0x100fe60008010877 */
[----:B------:R-:W3:Y:S01]  /*c740*/  MUFU.EX2 R105, R105 ;  /* 0x0000006900697308 */ /* 0x000ee20000000800 */
[----:B-----5:R-:W-:Y:S01]  /*c750*/  F2FP.F16.F32.PACK_AB R96, R109, R111 ;  /* 0x0000006f6d60723e */ /* 0x020fe200000000ff */
        /* <DEDUP_REMOVED lines=9> */
[----:B------:R-:W-:Y:S01]  /*c7f0*/  LDSM.16.MT88.4 R92, [R144+0x9800] ;  /* 0x00980000905c783b */ /* 0x000fe20000004200 */
[--C-:B------:R-:W-:Y:S01]  /*c800*/  FFMA.FTZ R182, R131, UR4, -R118.reuse ;  /* 0x0000000483b67c23 */ /* 0x100fe20008010876 */
[--C-:B------:R-:W-:Y:S01]  /*c810*/  FFMA.FTZ R175, R175, UR4, -R118.reuse ;  /* 0x00000004afaf7c23 */ /* 0x100fe20008010876 */
[----:B------:R-:W-:Y:S01]  /*c820*/  FFMA.FTZ R129, R129, UR4, -R118 ;  /* 0x0000000481817c23 */ /* 0x000fe20008010876 */
[--C-:B------:R-:W-:Y:S03]  /*c830*/  FFMA.FTZ R131, R180, UR4, -R119.reuse ;  /* 0x00000004b4837c23 */ /* 0x100fe60008010877 */
[----:B------:R-:W5:Y:S01]  /*c840*/  MUFU.EX2 R121, R121 ;  /* 0x0000007900797308 */ /* 0x000f620000000800 */
[----:B---3--:R-:W-:Y:S01]  /*c850*/  F2FP.F16.F32.PACK_AB R98, R105, R106 ;  /* 0x0000006a6962723e */ /* 0x008fe200000000ff */
[--C-:B------:R-:W-:Y:S01]  /*c860*/  FFMA.FTZ R178, R178, UR4, -R119.reuse ;  /* 0x00000004b2b27c23 */ /* 0x100fe20008010877 */
[----:B------:R-:W-:Y:S01]  /*c870*/  FFMA.FTZ R130, R130, UR4, -R119 ;  /* 0x0000000482827c23 */ /* 0x000fe20008010877 */
[----:B------:R-:W-:Y:S01]  /*c880*/  FFMA.FTZ R116, R101, R174, R116 ;  /* 0x000000ae65747223 */ /* 0x000fe20000010074 */
[----:B------:R-:W-:Y:S01]  /*c890*/  FFMA.FTZ R111, R100, R173, R111 ;  /* 0x000000ad646f7223 */ /* 0x000fe2000001006f */
[----:B------:R-:W-:Y:S01]  /*c8a0*/  FFMA.FTZ R113, R113, UR4, -R119 ;  /* 0x0000000471717c23 */ /* 0x000fe20008010877 */
[--C-:B------:R-:W-:Y:S01]  /*c8b0*/  FFMA.FTZ R117, R117, UR4, -R118.reuse ;  /* 0x0000000475757c23 */ /* 0x100fe20008010876 */
[C---:B------:R-:W-:Y:S02]  /*c8c0*/  HMMA.16816.F32 R4, R96.reuse, R12, R4 ;  /* 0x0000000c6004723c */ /* 0x040fe40000001804 */
[----:B------:R-:W-:Y:S03]  /*c8d0*/  MUFU.EX2 R175, R175 ;  /* 0x000000af00af7308 */ /* 0x000fe60000000800 */
[----:B------:R-:W-:Y:S01]  /*c8e0*/  FFMA.FTZ R112, R112, UR4, -R118 ;  /* 0x0000000470707c23 */ /* 0x000fe20008010876 */
        /* <DEDUP_REMOVED lines=8> */
[----:B------:R-:W-:Y:S01]  /*c970*/  FADD.FTZ R116, R108, R116 ;  /* 0x000000746c747221 */ /* 0x000fe20000010000 */
        /* <DEDUP_REMOVED lines=13> */
[----:B------:R-:W-:Y:S01]  /*ca50*/  FADD.FTZ R107, R104, R107 ;  /* 0x0000006b686b7221 */ /* 0x000fe20000010000 */
[----:B------:R-:W-:Y:S01]  /*ca60*/  FADD.FTZ R105, R105, R106 ;  /* 0x0000006a69697221 */ /* 0x000fe20000010000 */
        /* <DEDUP_REMOVED lines=8> */
[----:B------:R-:W5:Y:S02]  /*caf0*/  LDSM.16.MT88.4 R72, [R141+0xa000] ;  /* 0x00a000008d48783b */ /* 0x000f640000004200 */
[----:B------:R-:W-:Y:S03]  /*cb00*/  MUFU.EX2 R130, R130 ;  /* 0x0000008200827308 */ /* 0x000fe60000000800 */
[C---:B--2---:R-:W-:Y:S07]  /*cb10*/  HMMA.16816.F32 R28, R96.reuse, R84, R28 ;  /* 0x00000054601c723c */ /* 0x044fee000000181c */
[----:B------:R2:W-:Y:S01]  /*cb20*/  MUFU.EX2 R124, R184 ;  /* 0x000000b8007c7308 */ /* 0x0005e20000000800 */
[C---:B------:R-:W-:Y:S01]  /*cb30*/  HMMA.16816.F32 R32, R96.reuse, R86, R32 ;  /* 0x000000566020723c */ /* 0x040fe20000001820 */
[----:B------:R-:W-:Y:S05]  /*cb40*/  LDSM.16.MT88.4 R84, [R142+0x9800] ;  /* 0x009800008e54783b */ /* 0x000fea0000004200 */
[C---:B-1----:R-:W-:Y:S03]  /*cb50*/  HMMA.16816.F32 R36, R96.reuse, R76, R36 ;  /* 0x0000004c6024723c */ /* 0x042fe60000001824 */
[----:B------:R-:W1:Y:S03]  /*cb60*/  MUFU.EX2 R125, R125 ;  /* 0x0000007d007d7308 */ /* 0x000e660000000800 */
[C---:B------:R-:W-:Y:S01]  /*cb70*/  HMMA.16816.F32 R40, R96.reuse, R78, R40 ;  /* 0x0000004e6028723c */ /* 0x040fe20000001828 */
[----:B------:R-:W-:Y:S06]  /*cb80*/  LDSM.16.MT88.4 R76, [R142+0x8800] ;  /* 0x008800008e4c783b */ /* 0x000fec0000004200 */
[----:B------:R-:W-:Y:S01]  /*cb90*/  MUFU.EX2 R126, R126 ;  /* 0x0000007e007e7308 */ /* 0x000fe20000000800 */
[--C-:B--2---:R-:W-:Y:S01]  /*cba0*/  FFMA.FTZ R184, R179, UR4, -R118.reuse ;  /* 0x00000004b3b87c23 */ /* 0x104fe20008010876 */
[C---:B----4-:R-:W-:Y:S08]  /*cbb0*/  HMMA.16816.F32 R44, R96.reuse, R68, R44 ;  /* 0x00000044602c723c */ /* 0x050ff0000000182c */
[----:B------:R-:W-:Y:S01]  /*cbc0*/  MUFU.EX2 R184, R184 ;  /* 0x000000b800b87308 */ /* 0x000fe20000000800 */
[C---:B------:R-:W-:Y:S01]  /*cbd0*/  HMMA.16816.F32 R48, R96.reuse, R70, R48 ;  /* 0x000000466030723c */ /* 0x040fe20000001830 */
[----:B------:R-:W2:Y:S02]  /*cbe0*/  LDSM.16.MT88.4 R68, [R140+0xa000] ;  /* 0x00a000008c44783b */ /* 0x000ea40000004200 */
[--C-:B------:R-:W-:Y:S03]  /*cbf0*/  FFMA.FTZ R179, R128, UR4, -R119.reuse ;  /* 0x0000000480b37c23 */ /* 0x100fe60008010877 */
[C---:B-----5:R-:W-:Y:S03]  /*cc00*/  HMMA.16816.F32 R52, R96.reuse, R72, R52 ;  /* 0x000000486034723c */ /* 0x060fe60000001834 */
[----:B------:R-:W4:Y:S02]  /*cc10*/  MUFU.EX2 R127, R127 ;  /* 0x0000007f007f7308 */ /* 0x000f240000000800 */
[--C-:B------:R-:W-:Y:S01]  /*cc20*/  FFMA.FTZ R128, R103, UR4, -R118.reuse ;  /* 0x0000000467807c23 */ /* 0x100fe20008010876 */
[C---:B------:R-:W-:Y:S01]  /*cc30*/  HMMA.16816.F32 R56, R96.reuse, R74, R56 ;  /* 0x0000004a6038723c */ /* 0x040fe20000001838 */
[----:B------:R-:W5:Y:S06]  /*cc40*/  LDSM.16.MT88.4 R72, [R144+0x8800] ;  /* 0x008800009048783b */ /* 0x000f6c0000004200 */
[----:B------:R-:W-:Y:S01]  /*cc50*/  MUFU.EX2 R179, R179 ;  /* 0x000000b300b37308 */ /* 0x000fe20000000800 */
[----:B------:R-:W-:Y:S03]  /*cc60*/  FFMA.FTZ R118, R102, UR4, -R118 ;  /* 0x0000000466767c23 */ /* 0x000fe60008010876 */
[----:B------:R-:W-:Y:S06]  /*cc70*/  FFMA.FTZ R119, R115, UR4, -R119 ;  /* 0x0000000473777c23 */ /* 0x000fec0008010877 */
[----:B------:R-:W-:Y:S10]  /*cc80*/  MUFU.EX2 R117, R117 ;  /* 0x0000007500757308 */ /* 0x000ff40000000800 */
[----:B------:R-:W5:Y:S10]  /*cc90*/  MUFU.EX2 R112, R112 ;  /* 0x0000007000707308 */ /* 0x000f740000000800 */
[----:B------:R-:W-:Y:S01]  /*cca0*/  MUFU.EX2 R128, R128 ;  /* 0x0000008000807308 */ /* 0x000fe20000000800 */
[C---:B--2---:R-:W-:Y:S06]  /*ccb0*/  HMMA.16816.F32 R60, R96.reuse, R68, R60 ;  /* 0x00000044603c723c */ /* 0x044fec000000183c */
[----:B------:R-:W-:Y:S03]  /*ccc0*/  HMMA.16816.F32 R64, R96, R70, R64 ;  /* 0x000000466040723c */ /* 0x000fe60000001840 */
[----:B------:R-:W2:Y:S02]  /*ccd0*/  MUFU.EX2 R181, R118 ;  /* 0x0000007600b57308 */ /* 0x000ea40000000800 */
[----:B------:R-:W-:Y:S01]  /*cce0*/  F2FP.F16.F32.PACK_AB R69, R121, R122 ;  /* 0x0000007a7945723e */ /* 0x000fe200000000ff */
[----:B------:R-:W-:Y:S01]  /*ccf0*/  FADD.FTZ R122, R122, R107 ;  /* 0x0000006b7a7a7221 */ /* 0x000fe20000010000 */
[----:B---3--:R-:W-:Y:S06]  /*cd00*/  F2FP.F16.F32.PACK_AB R71, R123, R120 ;  /* 0x000000787b47723e */ /* 0x008fec00000000ff */
[----:B------:R-:W-:Y:S01]  /*cd10*/  MUFU.EX2 R110, R80 ;  /* 0x00000050006e7308 */ /* 0x000fe20000000800 */
[----:B-1----:R-:W-:Y:S01]  /*cd20*/  F2FP.F16.F32.PACK_AB R68, R125, R124 ;  /* 0x0000007c7d44723e */ /* 0x002fe200000000ff */
[----:B------:R-:W-:Y:S01]  /*cd30*/  FADD.FTZ R124, R124, R105 ;  /* 0x000000697c7c7221 */ /* 0x000fe20000010000 */
[----:B----4-:R-:W-:Y:S01]  /*cd40*/  F2FP.F16.F32.PACK_AB R70, R127, R126 ;  /* 0x0000007e7f46723e */ /* 0x010fe200000000ff */
[----:B------:R-:W-:Y:S01]  /*cd50*/  FADD.FTZ R121, R121, R122 ;  /* 0x0000007a79797221 */ /* 0x000fe20000010000 */
[----:B-----5:R-:W-:Y:S01]  /*cd60*/  F2FP.F16.F32.PACK_AB R101, R112, R117 ;  /* 0x000000757065723e */ /* 0x020fe200000000ff */
[----:B------:R-:W-:Y:S04]  /*cd70*/  FADD.FTZ R125, R125, R124 ;  /* 0x0000007c7d7d7221 */ /* 0x000fe80000010000 */
[----:B------:R-:W1:Y:S01]  /*cd80*/  MUFU.EX2 R113, R113 ;  /* 0x0000007100717308 */ /* 0x000e620000000800 */
[----:B--2---:R-:W-:Y:S01]  /*cd90*/  F2FP.F16.F32.PACK_AB R103, R181, R128 ;  /* 0x00000080b567723e */ /* 0x004fe200000000ff */
[----:B------:R-:W-:Y:S01]  /*cda0*/  FADD.FTZ R120, R120, R121 ;  /* 0x0000007978787221 */ /* 0x000fe20000010000 */
[C---:B------:R-:W-:Y:S07]  /*cdb0*/  HMMA.16816.F32 R4, R68.reuse, R72, R4 ;  /* 0x000000484404723c */ /* 0x040fee0000001804 */
[----:B------:R-:W-:Y:S01]  /*cdc0*/  MUFU.EX2 R114, R114 ;  /* 0x0000007200727308 */ /* 0x000fe20000000800 */
[C---:B------:R-:W-:Y:S01]  /*cdd0*/  HMMA.16816.F32 R8, R68.reuse, R74, R8 ;  /* 0x0000004a4408723c */ /* 0x040fe20000001808 */
[----:B------:R-:W2:Y:S02]  /*cde0*/  LDSM.16.MT88.4 R72, [R141+0x8800] ;  /* 0x008800008d48783b */ /* 0x000ea40000004200 */
[----:B------:R-:W-:Y:S03]  /*cdf0*/  FADD.FTZ R126, R126, R125 ;  /* 0x0000007d7e7e7221 */ /* 0x000fe60000010000 */
[C---:B------:R-:W-:Y:S03]  /*ce00*/  HMMA.16816.F32 R12, R68.reuse, R76, R12 ;  /* 0x0000004c440c723c */ /* 0x040fe6000000180c */
[----:B------:R-:W3:Y:S02]  /*ce10*/  MUFU.EX2 R119, R119 ;  /* 0x0000007700777308 */ /* 0x000ee40000000800 */
[----:B-1----:R-:W-:Y:S01]  /*ce20*/  F2FP.F16.F32.PACK_AB R100, R113, R110 ;  /* 0x0000006e7164723e */ /* 0x002fe200000000ff */
[C---:B------:R-:W-:Y:S01]  /*ce30*/  HMMA.16816.F32 R16, R68.reuse, R78, R16 ;  /* 0x0000004e4410723c */ /* 0x040fe20000001810 */
[----:B------:R-:W1:Y:S04]  /*ce40*/  LDSM.16.MT88.4 R76, [R140+0x8800] ;  /* 0x008800008c4c783b */ /* 0x000e680000004200 */
[----:B------:R-:W-:Y:S01]  /*ce50*/  FADD.FTZ R123, R123, R120 ;  /* 0x000000787b7b7221 */ /* 0x000fe20000010000 */
[----:B------:R-:W-:Y:S01]  /*ce60*/  FADD.FTZ R126, R127, R126 ;  /* 0x0000007e7f7e7221 */ /* 0x000fe20000010000 */
[----:B---3--:R-:W-:Y:S01]  /*ce70*/  F2FP.F16.F32.PACK_AB R102, R119, R114 ;  /* 0x000000727766723e */ /* 0x008fe200000000ff */
        /* <DEDUP_REMOVED lines=28> */
[----:B------:R-:W-:Y:S02]  /*d040*/  FADD.FTZ R130, R130, R131 ;  /* 0x0000008382827221 */ /* 0x000fe40000010000 */
[----:B------:R-:W-:Y:S02]  /*d050*/  FADD.FTZ R117, R117, R182 ;  /* 0x000000b675757221 */ /* 0x000fe40000010000 */
[----:B------:R-:W-:Y:S02]  /*d060*/  FADD.FTZ R179, R179, R130 ;  /* 0x00000082b3b37221 */ /* 0x000fe40000010000 */
[----:B------:R-:W-:Y:S01]  /*d070*/  FADD.FTZ R117, R112, R117 ;  /* 0x0000007570757221 */ /* 0x000fe20000010000 */
        /* <DEDUP_REMOVED lines=11> */
[----:B------:R-:W-:Y:S01]  /*d130*/  FADD.FTZ R173, R119, R114 ;  /* 0x0000007277ad7221 */ /* 0x000fe20000010000 */
        /* <DEDUP_REMOVED lines=18> */
[C---:B------:R-:W-:Y:S03]  /*d260*/  HMMA.16816.F32 R96, R100.reuse, R92, R4 ;  /* 0x0000005c6460723c */ /* 0x040fe60000001804 */
[----:B------:R-:W3:Y:S03]  /*d270*/  LDSM.16.MT88.4 R4, [R144+0xb800] ;  /* 0x00b800009004783b */ /* 0x000ee60000004200 */
[C---:B------:R-:W-:Y:S05]  /*d280*/  HMMA.16816.F32 R92, R100.reuse, R94, R8 ;  /* 0x0000005e645c723c */ /* 0x040fea0000001808 */
[----:B------:R-:W4:Y:S01]  /*d290*/  LDSM.16.MT88.4 R8, [R142+0xb800] ;  /* 0x00b800008e08783b */ /* 0x000f220000004200 */
[C---:B------:R-:W-:Y:S06]  /*d2a0*/  HMMA.16816.F32 R88, R100.reuse, R84, R12 ;  /* 0x000000546458723c */ /* 0x040fec000000180c */
[C---:B------:R-:W-:Y:S01]  /*d2b0*/  HMMA.16816.F32 R84, R100.reuse, R86, R16 ;  /* 0x000000566454723c */ /* 0x040fe20000001810 */
[----:B------:R-:W5:Y:S05]  /*d2c0*/  LDSM.16.MT88.4 R12, [R141+0xb800] ;  /* 0x00b800008d0c783b */ /* 0x000f6a0000004200 */
[C---:B--2---:R-:W-:Y:S03]  /*d2d0*/  HMMA.16816.F32 R80, R100.reuse, R72, R20 ;  /* 0x000000486450723c */ /* 0x044fe60000001814 */
[----:B------:R-:W2:Y:S03]  /*d2e0*/  LDSM.16.MT88.4 R16, [R140+0xb800] ;  /* 0x00b800008c10783b */ /* 0x000ea60000004200 */
        /* <DEDUP_REMOVED lines=8> */
[C---:B------:R-:W-:Y:S06]  /*d370*/  HMMA.16816.F32 R56, R100.reuse, R14, R56 ;  /* 0x0000000e6438723c */ /* 0x040fec0000001838 */
[C---:B--2---:R-:W-:Y:S06]  /*d380*/  HMMA.16816.F32 R60, R100.reuse, R16, R60 ;  /* 0x00000010643c723c */ /* 0x044fec000000183c */
[----:B------:R-:W-:Y:S07]  /*d390*/  HMMA.16816.F32 R64, R100, R18, R64 ;  /* 0x000000126440723c */ /* 0x000fee0000001840 */
[----:B------:R-:W-:Y:S04]  /*d3a0*/  MOV R101, R2 ;  /* 0x0000000200657202 */ /* 0x000fe80000000f00 */
[----:B------:R-:W-:Y:S01]  /*d3b0*/  MOV R100, R3 ;  /* 0x0000000300647202 */ /* 0x000fe20000000f00 */
[----:B------:R-:W-:Y:S01]  /*d3c0*/  @!UPT UIADD3 URZ, URZ, URZ, URZ ;  /* 0x0000003f3f3ff290 */ /* 0x000fe2000fffe03f */
[----:B------:R-:W-:Y:S11]  /*d3d0*/  @P1 BRA `(.L_x_7652) ;  /* 0xffffffcc001c1947 */ /* 0x000ff6000383ffff */
.L_x_7648:
        /* <DEDUP_REMOVED lines=208> */
.L_x_7654:
[----:B------:R-:W-:Y:S05]  /*e0e0*/  BSYNC B0 ;  /* 0x0000000000007941 */ /* 0x000fea0003800000 */
.L_x_7653:
        /* <DEDUP_REMOVED lines=33> */
.L_x_7656:
[----:B------:R-:W-:Y:S05]  /*e300*/  BSYNC B0 ;  /* 0x0000000000007941 */ /* 0x000fea0003800000 */
.L_x_7655:
        /* <DEDUP_REMOVED lines=10> */
.L_x_7658:
[----:B------:R-:W-:Y:S05]  /*e3b0*/  BSYNC B0 ;  /* 0x0000000000007941 */ /* 0x000fea0003800000 */
.L_x_7657:
        /* <DEDUP_REMOVED lines=9> */
.L_x_7660:
[----:B------:R-:W-:Y:S05]  /*e450*/  BSYNC B0 ;  /* 0x0000000000007941 */ /* 0x000fea0003800000 */
.L_x_7659:
        /* <DEDUP_REMOVED lines=9> */
.L_x_7662:
[----:B------:R-:W-:Y:S05]  /*e4f0*/  BSYNC B0 ;  /* 0x0000000000007941 */ /* 0x000fea0003800000 */
.L_x_7661:
        /* <DEDUP_REMOVED lines=9> */
.L_x_7664:
[----:B------:R-:W-:Y:S05]  /*e590*/  BSYNC B0 ;  /* 0x0000000000007941 */ /* 0x000fea0003800000 */
.L_x_7663:
        /* <DEDUP_REMOVED lines=9> */
.L_x_7666:
[----:B------:R-:W-:Y:S05]  /*e630*/  BSYNC B0 ;  /* 0x0000000000007941 */ /* 0x000fea0003800000 */
.L_x_7665:
        /* <DEDUP_REMOVED lines=9> */
.L_x_7668:
[----:B------:R-:W-:Y:S05]  /*e6d0*/  BSYNC B0 ;  /* 0x0000000000007941 */ /* 0x000fea0003800000 */
.L_x_7667:
        /* <DEDUP_REMOVED lines=8> */
.L_x_7669:
        /* <DEDUP_REMOVED lines=10> */
.L_x_8427:


//--------------------- .text._ZN5flash24flash_fwd_splitkv_kernelI23Flash_fwd_kernel_traitsILi128ELi64ELi64ELi4ELb0ELb0EN7cutlass6half_tE19Flash_kernel_traitsILi128ELi64ELi64ELi4ES3_EELb1ELb0ELb0ELb0ELb1ELb0ELb1ELb1EEEvNS_16Flash_fwd_paramsE --------------------------
	.section	.text._ZN5flash24flash_fwd_splitkv_kernelI23Flash_fwd_kernel_traitsILi128ELi64ELi64ELi4ELb0ELb0EN7cutlass6half_tE19Flash_kernel_traitsILi128ELi64ELi64ELi4ES3_EELb1ELb0ELb0ELb0ELb1ELb0ELb1ELb1EEEvNS_16Flash_fwd_paramsE,"ax",@progbits
	.align	128
        .global         _ZN5flash24flash_fwd_splitkv_kernelI23Flash_fwd_kernel_traitsILi128ELi64ELi64ELi4ELb0ELb0EN7cutlass6half_tE19Flash_kernel_traitsILi128ELi64ELi64ELi4ES3_EELb1ELb0ELb0ELb0ELb1ELb0ELb1ELb1EEEvNS_16Flash_fwd_paramsE
        .type           _ZN5flash24flash_fwd_splitkv_kernelI23Flash_fwd_kernel_traitsILi128ELi64ELi64ELi4ELb0ELb0EN7cutlass6half_tE19Flash_kernel_traitsILi128ELi64ELi64ELi4ES3_EELb1ELb0ELb0ELb0ELb1ELb0ELb1ELb1EEEvNS_16Flash_fwd_paramsE,@function
        .size           _ZN5flash24flash_fwd_splitkv_kernelI23Flash_fwd_kernel_traitsILi128ELi64ELi64ELi4ELb0ELb0EN7cutlass6half_tE19Flash_kernel_traitsILi128ELi64ELi64ELi4ES3_EELb1ELb0ELb0ELb0ELb1ELb0ELb1ELb1EEEvNS_16Flash_fwd_paramsE,(.L_x_8428 - _ZN5flash24flash_fwd_splitkv_kernelI23Flash_fwd_kernel_traitsILi128ELi64ELi64ELi4ELb0ELb0EN7cutlass6half_tE19Flash_kernel_traitsILi128ELi64ELi64ELi4ES3_EELb1ELb0ELb0ELb0ELb1ELb0ELb1ELb1EEEvNS_16Flash_fwd_paramsE)
        .other          _ZN5flash24flash_fwd_splitkv_kernelI23Flash_fwd_kernel_traitsILi128ELi64ELi64ELi4ELb0ELb0EN7cutlass6half_tE19Flash_kernel_traitsILi128ELi64ELi64ELi4ES3_EELb1ELb0ELb0ELb0ELb1ELb0ELb1ELb1EEEvNS_16Flash_fwd_paramsE,@"STO_CUDA_ENTRY STV_DEFAULT"
_ZN5flash24flash_fwd_splitkv_kernelI23Flash_fwd_kernel_traitsILi128ELi64ELi64ELi4ELb0ELb0EN7cutlass6half_tE19Flash_kernel_traitsILi128ELi64ELi64ELi4ES3_EELb1ELb0ELb0ELb0ELb1ELb0ELb1ELb1EEEvNS_16Flash_fwd_paramsE:
.text._ZN5flash24flash_fwd_splitkv_kernelI23Flash_fwd_kernel_traitsILi128ELi64ELi64ELi4ELb0ELb0EN7cutlass6half_tE19Flash_kernel_traitsILi128ELi64ELi64ELi4ES3_EELb1ELb0ELb0ELb0ELb1ELb0ELb1ELb1EEEvNS_16Flash_fwd_paramsE:
[----:B------:R-:W-:Y:S08]  /*0000*/  LDC R1, c[0x0][0x28] ;  /* 0x00000a00ff017b82 */ /* 0x000ff00000000800 */
[----:B------:R-:W1:Y:S01]  /*0010*/  LDC R5, c[0x0][0x270] ;  /* 0x00009c00ff057b82 */ /* 0x000e620000000800 */
[----:B------:R-:W2:Y:S01]  /*0020*/  S2R R128, SR_CTAID.Z ;  /* 0x0000000000807919 */ /* 0x000ea20000002700 */
[----:B------:R-:W-:Y:S01]  /*0030*/  MOV R2, RZ ;  /* 0x000000ff00027202 */ /* 0x000fe20000000f00 */
[----:B------:R-:W-:Y:S01]  /*0040*/  ULDC.64 UR6, c[0x0][0x208] ;  /* 0x0000820000067ab9 */ /* 0x000fe20000000a00 */
[----:B------:R-:W-:Y:S01]  /*0050*/  MOV R8, 0xffffffff ;  /* 0xffffffff00087802 */ /* 0x000fe20000000f00 */
[----:B------:R-:W-:-:S03]  /*0060*/  ULDC.64 UR8, c[0x0][0x300] ;  /* 0x0000c00000087ab9 */ /* 0x000fc60000000a00 */
        /* <DEDUP_REMOVED lines=21> */
[----:B------:R-:W4:Y:S08]  /*01c0*/  LDC.U8 R0, c[0x0][0x3c2] ;  /* 0x0000f080ff007b82 */ /* 0x000f300000000000 */
[----:B------:R-:W-:Y:S01]  /*01d0*/  @P2 VIADD R161, R161, 0x1 ;  /* 0x00000001a1a12836 */ /* 0x000fe20000000000 */
[----:B------:R-:W-:-:S05]  /*01e0*/  @!P1 LOP3.LUT R161, RZ, R5, RZ, 0x33, !PT ;  /* 0x00000005ffa19212 */ /* 0x000fca00078e33ff */
[C---:B--2---:R-:W-:Y:S02]  /*01f0*/  IMAD.WIDE R10, R161.reuse, 0x4, R6 ;  /* 0x00000004a10a7825 */ /* 0x044fe400078e0206 */
[----:B------:R-:W2:Y:S03]  /*0200*/  LDC.64 R6, c[0x0][0x2f8] ;  /* 0x0000be00ff067b82 */ /* 0x000ea60000000a00 */
[----:B------:R-:W2:Y:S04]  /*0210*/  @P0 LDG.E R8, desc[UR6][R10.64] ;  /* 0x000000060a080981 */ /* 0x000ea8000c1e1900 */
[----:B------:R-:W2:Y:S01]  /*0220*/  @P0 LDG.E R9, desc[UR6][R10.64+0x4] ;  /* 0x000004060a090981 */ /* 0x000ea2000c1e1900 */
[----:B----4-:R-:W-:Y:S01]  /*0230*/  ISETP.NE.AND P1, PT, R0, RZ, PT ;  /* 0x000000ff0000720c */ /* 0x010fe20003f25270 */
[----:B------:R-:W-:Y:S01]  /*0240*/  IMAD.MOV.U32 R13, RZ, RZ, -0x1 ;  /* 0xffffffffff0d7424 */ /* 0x000fe200078e00ff */
[----:B-1----:R-:W-:Y:S01]  /*0250*/  ISETP.EQ.U32.AND P2, PT, R2, RZ, PT ;  /* 0x000000ff0200720c */ /* 0x002fe20003f42070 */
[----:B---3--:R-:W-:Y:S01]  /*0260*/  IMAD.WIDE R130, R161, 0x4, R130 ;  /* 0x00000004a1827825 */ /* 0x008fe200078e0282 */
[----:B------:R-:W-:-:S02]  /*0270*/  ISETP.NE.U32.AND P5, PT, RZ, UR8, PT ;  /* 0x00000008ff007c0c */ /* 0x000fc4000bfa5070 */
[----:B------:R-:W-:Y:S02]  /*0280*/  ISETP.EQ.OR.EX P2, PT, R3, RZ, !P1, P2 ;  /* 0x000000ff0300720c */ /* 0x000fe40004f42720 */
[----:B------:R-:W-:Y:S02]  /*0290*/  ISETP.NE.AND.EX P5, PT, RZ, UR9, PT, P5 ;  /* 0x00000009ff007c0c */ /* 0x000fe4000bfa5350 */
[----:B------:R-:W-:Y:S01]  /*02a0*/  MOV R14, RZ ;  /* 0x000000ff000e7202 */ /* 0x000fe20000000f00 */
[----:B--2---:R-:W-:-:S08]  /*02b0*/  IMAD.WIDE R6, R161, 0x4, R6 ;  /* 0x00000004a1067825 */ /* 0x004fd000078e0206 */
        /* <DEDUP_REMOVED lines=15> */
.L_x_7670:
[----:B------:R-:W1:Y:S02]  /*03b0*/  LDC R11, c[0x0][0x2c8] ;  /* 0x0000b200ff0b7b82 */ /* 0x000e640000000800 */
.L_x_7671:
        /* <DEDUP_REMOVED lines=44> */
[----:B------:R-:W-:Y:S02]  /*0680*/  @!P3 ISETP.NE.AND.EX P2, PT, R3, RZ, PT, P2 ;  /* 0x000000ff0300b20c */ /* 0x000fe40003f45320 */
[----:B------:R-:W-:-:S02]  /*0690*/  IADD3 R2, -R160, 0x7f, R57 ;  /* 0x0000007fa0027810 */ /* 0x000fc40007ffe139 */
[----:B---3--:R-:W-:-:S05]  /*06a0*/  @!P3 SEL R3, R4, RZ, P2 ;  /* 0x000000ff0403b207 */ /* 0x008fca0001000000 */
[----:B------:R-:W-:Y:S02]  /*06b0*/  @!P3 IMAD.IADD R56, R62, 0x1, R3 ;  /* 0x000000013e38b824 */ /* 0x000fe400078e0203 */
        /* <DEDUP_REMOVED lines=100> */
.L_x_7672:
        /* <DEDUP_REMOVED lines=11> */
[----:B------:R-:W-:Y:S02]  /*0db0*/  ISETP.NE.AND.EX P0, PT, RZ, UR5, PT, P0 ;  /* 0x00000005ff007c0c */ /* 0x000fe4000bf05300 */
[----:B------:R-:W-:-:S11]  /*0dc0*/  SHF.R.S32.HI R9, RZ, 0x1f, R161 ;  /* 0x0000001fff097819 */ /* 0x000fd600000114a1 */
        /* <DEDUP_REMOVED lines=11> */
.L_x_7673:
[----:B------:R-:W-:Y:S05]  /*0e80*/  @!P3 BRA `(.L_x_7674) ;  /* 0x000000040044b947 */ /* 0x000fea0003800000 */
[----:B------:R-:W1:Y:S01]  /*0e90*/  LDC R10, c[0x0][0x380] ;  /* 0x0000e000ff0a7b82 */ /* 0x000e620000000800 */
[----:B------:R-:W-:Y:S01]  /*0ea0*/  LEA R7, R102, 0xffffffc0, 0x6 ;  /* 0xffffffc066077811 */ /* 0x000fe200078e30ff */
[----:B------:R-:W-:-:S06]  /*0eb0*/  ULDC.64 UR4, c[0x0][0x230] ;  /* 0x00008c0000047ab9 */ /* 0x000fcc0000000a00 */
[----:B------:R-:W2:Y:S01]  /*0ec0*/  LDC.64 R134, c[0x0][0x248] ;  /* 0x00009200ff867b82 */ /* 0x000ea20000000a00 */
[----:B-1----:R-:W-:-:S04]  /*0ed0*/  IABS R2, R10 ;  /* 0x0000000a00027213 */ /* 0x002fc80000000000 */
[----:B-----5:R-:W1:Y:S08]  /*0ee0*/  I2F.RP R6, R2 ;  /* 0x0000000200067306 */ /* 0x020e700000209400 */
        /* <DEDUP_REMOVED lines=23> */
[----:B------:R3:W4:Y:S01]  /*1060*/  LDG.E R2, desc[UR6][R18.64] ;  /* 0x0000000612027981 */ /* 0x000722000c1e1900 */
        /* <DEDUP_REMOVED lines=16> */
[----:B---3--:R-:W-:-:S12]  /*1170*/  IMAD R19, R10, R6, R7 ;  /* 0x000000060a137224 */ /* 0x008fd800078e0207 */
        /* <DEDUP_REMOVED lines=22> */
[----:B------:R-:W-:-:S04]  /*12e0*/  IMAD.WIDE.U32 R12, R19, R134, R12 ;  /* 0x00000086130c7225 */ /* 0x000fc800078e000c */
[----:B------:R-:W-:Y:S01]  /*12f0*/  IMAD R6, R19, R135, R6 ;  /* 0x0000008713067224 */ /* 0x000fe200078e0206 */
[----:B------:R-:W-:Y:S02]  /*1300*/  MOV R20, R12 ;  /* 0x0000000c00147202 */ /* 0x000fe40000000f00 */
[----:B------:R-:W-:Y:S01]  /*1310*/  MOV R12, R10 ;  /* 0x0000000a000c7202 */ /* 0x000fe20000000f00 */
[----:B------:R-:W-:Y:S02]  /*1320*/  IMAD.IADD R21, R13, 0x1, R6 ;  /* 0x000000010d157824 */ /* 0x000fe400078e0206 */
[----:B------:R-:W-:Y:S02]  /*1330*/  IMAD R13, R3, UR4, RZ ;  /* 0x00000004030d7c24 */ /* 0x000fe4000f8e02ff */
[----:B------:R-:W-:-:S04]  /*1340*/  IMAD.WIDE.U32 R22, R0, UR4, R20 ;  /* 0x0000000400167c25 */ /* 0x000fc8000f8e0014 */
[----:B------:R-:W-:Y:S01]  /*1350*/  IMAD R13, R0, UR5, R13 ;  /* 0x00000005000d7c24 */ /* 0x000fe2000f8e020d */
[----:B------:R-:W-:Y:S01]  /*1360*/  MOV R2, R22 ;  /* 0x0000001600027202 */ /* 0x000fe20000000f00 */
[----:B------:R-:W-:-:S03]  /*1370*/  IMAD.IADD R21, R11, 0x1, R5 ;  /* 0x000000010b157824 */ /* 0x000fc600078e0205 */
[----:B------:R-:W-:Y:S01]  /*1380*/  IADD3 R13, R23, R13, RZ ;  /* 0x0000000d170d7210 */ /* 0x000fe20007ffe0ff */
[----:B------:R-:W-:Y:S06]  /*1390*/  BRA `(.L_x_7675) ;  /* 0x0000000400447947 */ /* 0x000fec0003800000 */
.L_x_7674:
[----:B------:R-:W1:Y:S01]  /*13a0*/  LDC R19, c[0x0][0x278] ;  /* 0x00009e00ff137b82 */ /* 0x000e620000000800 */
[----:B------:R-:W-:Y:S02]  /*13b0*/  MOV R4, RZ ;  /* 0x000000ff00047202 */ /* 0x000fe40000000f00 */
[----:B------:R-:W-:-:S13]  /*13c0*/  ISETP.NE.AND P4, PT, R13, -0x1, PT ;  /* 0xffffffff0d00780c */ /* 0x000fda0003f85270 */
[----:B------:R-:W2:Y:S01]  /*13d0*/  @P4 LDC.64 R134, c[0x0][0x248] ;  /* 0x00009200ff864b82 */ /* 0x000ea20000000a00 */
[----:B------:R-:W-:Y:S01]  /*13e0*/  @P4 IMAD.IADD R20, R14, 0x1, R13 ;  /* 0x000000010e144824 */ /* 0x000fe200078e020d */
[----:B-1----:R-:W-:-:S04]  /*13f0*/  IABS R3, R19 ;  /* 0x0000001300037213 */ /* 0x002fc80000000000 */
[----:B------:R-:W1:Y:S08]  /*1400*/  I2F.RP R10, R3 ;  /* 0x00000003000a7306 */ /* 0x000e700000209400 */
[----:B-1----:R-:W1:Y:S02]  /*1410*/  MUFU.RCP R7, R10 ;  /* 0x0000000a00077308 */ /* 0x002e640000001000 */
[----:B-1----:R-:W-:Y:S01]  /*1420*/  VIADD R7, R7, 0xffffffe ;  /* 0x0ffffffe07077836 */ /* 0x002fe20000000000 */
[----:B------:R-:W1:Y:S05]  /*1430*/  @P4 LDC.64 R10, c[0x0][0x250] ;  /* 0x00009400ff0a4b82 */ /* 0x000e6a0000000a00 */
        /* <DEDUP_REMOVED lines=39> */
.L_x_7676:
        /* <DEDUP_REMOVED lines=32> */
.L_x_7675:
[----:B------:R1:W5:Y:S01]  /*18b0*/  @P5 LDG.E R44, desc[UR6][R130.64] ;  /* 0x00000006822c5981 */ /* 0x000362000c1e1900 */
[----:B------:R-:W-:Y:S01]  /*18c0*/  ISETP.NE.AND P0, PT, R8, -0x1, PT ;  /* 0xffffffff0800780c */ /* 0x000fe20003f05270 */
[----:B------:R-:W2:Y:S01]  /*18d0*/  LDC.64 R4, c[0x0][0x240] ;  /* 0x00009000ff047b82 */ /* 0x000ea20000000a00 */
[----:B-----5:R-:W-:Y:S01]  /*18e0*/  SHF.R.S32.HI R6, RZ, 0x1f, R53 ;  /* 0x0000001fff067819 */ /* 0x020fe20000011435 */
[----:B------:R-:W-:Y:S01]  /*18f0*/  ULDC.64 UR4, c[0x0][0x268] ;  /* 0x00009a0000047ab9 */ /* 0x000fe20000000a00 */
[C---:B------:R-:W-:Y:S01]  /*1900*/  SHF.L.U64.HI R92, R134.reuse, 0x4, R135 ;  /* 0x00000004865c7819 */ /* 0x040fe20000010287 */
[----:B------:R-:W-:Y:S01]  /*1910*/  IMAD.SHL.U32 R93, R134, 0x10, RZ ;  /* 0x00000010865d7824 */ /* 0x000fe200078e00ff */
[CC--:B------:R-:W-:Y:S02]  /*1920*/  LEA.HI R14, R6.reuse, R53.reuse, RZ, 0x3 ;  /* 0x00000035060e7211 */ /* 0x0c0fe400078f18ff */
[----:B------:R-:W-:Y:S01]  /*1930*/  LEA.HI R59, R6, R53, RZ, 0x4 ;  /* 0x00000035063b7211 */ /* 0x000fe200078f20ff */
[----:B------:R-:W3:Y:S01]  /*1940*/  LDC R120, c[0x0][0x2e0] ;  /* 0x0000b800ff787b82 */ /* 0x000ee20000000800 */
[----:B------:R-:W-:-:S02]  /*1950*/  LOP3.LUT R58, R14, 0xfffffff8, RZ, 0xc0, !PT ;  /* 0xfffffff80e3a7812 */ /* 0x000fc400078ec0ff */
[----:B------:R-:W-:Y:S02]  /*1960*/  SHF.R.S32.HI R126, RZ, 0x3, R14 ;  /* 0x00000003ff7e7819 */ /* 0x000fe4000001140e */
[----:B------:R-:W-:Y:S01]  /*1970*/  LEA.HI R54, R6, R53, RZ, 0x5 ;  /* 0x0000003506367211 */ /* 0x000fe200078f28ff */
[----:B------:R-:W-:Y:S01]  /*1980*/  IMAD.IADD R58, R53, 0x1, -R58 ;  /* 0x00000001353a7824 */ /* 0x000fe200078e0a3a */
[--C-:B------:R-:W-:Y:S01]  /*1990*/  SHF.R.S32.HI R127, RZ, 0x1f, R126.reuse ;  /* 0x0000001fff7f7819 */ /* 0x100fe2000001147e */
[----:B------:R-:W4:Y:S02]  /*19a0*/  @!P0 LDC.64 R10, c[0x0][0x228] ;  /* 0x00008a00ff0a8b82 */ /* 0x000f240000000a00 */
[----:B------:R-:W-:Y:S02]  /*19b0*/  IMAD.SHL.U32 R116, R58, 0x4, RZ ;  /* 0x000000043a747824 */ /* 0x000fe400078e00ff */
[----:B------:R-:W-:-:S04]  /*19c0*/  IMAD.WIDE R24, R17, 0x40, R126 ;  /* 0x0000004011187825 */ /* 0x000fc800078e027e */
[C---:B--2---:R-:W-:Y:S01]  /*19d0*/  @P0 IMAD.WIDE.U32 R22, R8.reuse, R4, RZ ;  /* 0x0000000408160225 */ /* 0x044fe200078e00ff */
[----:B------:R-:W2:Y:S03]  /*19e0*/  LDC.64 R132, c[0x0][0x250] ;  /* 0x00009400ff847b82 */ /* 0x000ea60000000a00 */
[----:B------:R-:W-:Y:S02]  /*19f0*/  @P0 IMAD R23, R8, R5, R23 ;  /* 0x0000000508170224 */ /* 0x000fe400078e0217 */
[----:B------:R-:W-:Y:S01]  /*1a00*/  @P0 IMAD.MOV.U32 R8, RZ, RZ, R22 ;  /* 0x000000ffff080224 */ /* 0x000fe200078e0016 */
[----:B---3--:R-:W-:-:S04]  /*1a10*/  LEA.HI R120, R120, R120, RZ, 0x1 ;  /* 0x0000007878787211 */ /* 0x008fc800078f08ff */
[----:B------:R-:W-:Y:S01]  /*1a20*/  SHF.R.S32.HI R119, RZ, 0x1, R120 ;  /* 0x00000001ff777819 */ /* 0x000fe20000011478 */
[-C--:B----4-:R-:W-:Y:S02]  /*1a30*/  @!P0 IMAD R16, R9, R10.reuse, RZ ;  /* 0x0000000a09108224 */ /* 0x090fe400078e02ff */
[----:B------:R-:W-:-:S04]  /*1a40*/  @!P0 IMAD.WIDE.U32 R26, R161, R10, RZ ;  /* 0x0000000aa11a8225 */ /* 0x000fc800078e00ff */
[----:B------:R-:W-:Y:S01]  /*1a50*/  @!P0 IMAD R11, R161, R11, R16 ;  /* 0x0000000ba10b8224 */ /* 0x000fe200078e0210 */
[----:B------:R-:W-:Y:S01]  /*1a60*/  @!P0 MOV R8, R26 ;  /* 0x0000001a00088202 */ /* 0x000fe20000000f00 */
[----:B------:R-:W-:Y:S01]  /*1a70*/  IMAD.SHL.U32 R16, R58, 0x8, RZ ;  /* 0x000000083a107824 */ /* 0x000fe200078e00ff */
[----:B--2---:R-:W-:Y:S01]  /*1a80*/  SHF.L.U64.HI R94, R132, 0x4, R133 ;  /* 0x00000004845e7819 */ /* 0x004fe20000010285 */
[----:B------:R-:W-:Y:S01]  /*1a90*/  IMAD.SHL.U32 R10, R126, 0x40, RZ ;  /* 0x000000407e0a7824 */ /* 0x000fe200078e00ff */
[----:B------:R-:W-:Y:S01]  /*1aa0*/  SHF.L.U32 R95, R132, 0x4, RZ ;  /* 0x00000004845f7819 */ /* 0x000fe200000006ff */
[----:B------:R-:W-:Y:S01]  /*1ab0*/  @!P0 IMAD.IADD R23, R27, 0x1, R11 ;  /* 0x000000011b178824 */ /* 0x000fe200078e020b */
[----:B------:R-:W-:Y:S01]  /*1ac0*/  IADD3 R22, P1, R16, R8, RZ ;  /* 0x0000000810167210 */ /* 0x000fe20007f3e0ff */
[----:B------:R-:W-:Y:S01]  /*1ad0*/  IMAD R8, R25, R4, RZ ;  /* 0x0000000419087224 */ /* 0x000fe200078e02ff */
[----:B------:R-:W-:Y:S01]  /*1ae0*/  LOP3.LUT R11, R10, 0x1c0, RZ, 0xc0, !PT ;  /* 0x000001c00a0b7812 */ /* 0x000fe200078ec0ff */
[----:B------:R-:W-:Y:S01]  /*1af0*/  IMAD R117, R126, R119, R116 ;  /* 0x000000777e757224 */ /* 0x000fe200078e0274 */
[----:B------:R-:W-:Y:S01]  /*1b00*/  SHF.R.S32.HI R17, RZ, 0x1f, R16 ;  /* 0x0000001fff117819 */ /* 0x000fe20000011410 */
[----:B------:R-:W-:Y:S01]  /*1b10*/  IMAD R8, R24, R5, R8 ;  /* 0x0000000518087224 */ /* 0x000fe200078e0208 */
[----:B------:R-:W-:Y:S01]  /*1b20*/  LEA.HI R5, R6, R53, RZ, 0x6 ;  /* 0x0000003506057211 */ /* 0x000fe200078f30ff */
[----:B------:R-:W-:Y:S01]  /*1b30*/  IMAD.SHL.U32 R118, R119, 0x10, RZ ;  /* 0x0000001077767824 */ /* 0x000fe200078e00ff */
[----:B------:R-:W-:Y:S01]  /*1b40*/  LOP3.LUT R10, R11, 0x38, R16, 0xf8, !PT ;  /* 0x000000380b0a7812 */ /* 0x000fe200078ef810 */
[----:B------:R-:W-:Y:S01]  /*1b50*/  IMAD.X R23, R17, 0x1, R23, P1 ;  /* 0x0000000111177824 */ /* 0x000fe200008e0617 */
[----:B------:R-:W-:Y:S01]  /*1b60*/  SHF.R.U32.HI R11, RZ, 0x3, R11 ;  /* 0x00000003ff0b7819 */ /* 0x000fe2000001160b */
[----:B------:R-:W-:Y:S01]  /*1b70*/  IMAD.SHL.U32 R5, R5, 0x8, RZ ;  /* 0x0000000805057824 */ /* 0x000fe200078e00ff */
[----:B------:R-:W-:Y:S01]  /*1b80*/  IADD3 R20, P0, R16, R12, RZ ;  /* 0x0000000c10147210 */ /* 0x000fe20007f1e0ff */
[----:B------:R-:W-:Y:S01]  /*1b90*/  IMAD.WIDE.U32 R22, R24, R4, R22 ;  /* 0x0000000418167225 */ /* 0x000fe200078e0016 */
[----:B------:R-:W-:-:S02]  /*1ba0*/  LOP3.LUT R10, R10, R11, RZ, 0x3c, !PT ;  /* 0x0000000b0a0a7212 */ /* 0x000fc400078e3cff */
[----:B------:R-:W-:Y:S01]  /*1bb0*/  IADD3.X R21, R17, R21, RZ, P0, !PT ;  /* 0x0000001511157210 */ /* 0x000fe200007fe4ff */
[----:B------:R-:W-:Y:S01]  /*1bc0*/  IMAD R11, R3, UR4, RZ ;  /* 0x00000004030b7c24 */ /* 0x000fe2000f8e02ff */
[----:B------:R-:W-:Y:S02]  /*1bd0*/  LOP3.LUT R122, R10, 0xfffffe00, R5, 0xf8, !PT ;  /* 0xfffffe000a7a7812 */ /* 0x000fe400078ef805 */
[----:B------:R-:W-:Y:S01]  /*1be0*/  SHF.R.S32.HI R5, RZ, 0x1f, R62 ;  /* 0x0000001fff057819 */ /* 0x000fe2000001143e */
[----:B------:R-:W-:Y:S01]  /*1bf0*/  IMAD R11, R0, UR5, R11 ;  /* 0x00000005000b7c24 */ /* 0x000fe2000f8e020b */
[----:B------:R-:W-:Y:S01]  /*1c00*/  IADD3 R104, P0, R126, R19, RZ ;  /* 0x000000137e687210 */ /* 0x000fe20007f1e0ff */
[----:B------:R-:W-:Y:S01]  /*1c10*/  IMAD.WIDE.U32 R20, R0, UR4, R20 ;  /* 0x0000000400147c25 */ /* 0x000fe2000f8e0014 */
[----:B------:R-:W-:Y:S01]  /*1c20*/  LEA.HI R60, R5, R62, RZ, 0x6 ;  /* 0x0000003e053c7211 */ /* 0x000fe200078f30ff */
[----:B------:R-:W-:Y:S01]  /*1c30*/  ULDC.64 UR4, c[0x0][0x258] ;  /* 0x0000960000047ab9 */ /* 0x000fe20000000a00 */
[----:B------:R-:W-:Y:S01]  /*1c40*/  SHF.R.S32.HI R4, RZ, 0x1f, R128 ;  /* 0x0000001fff047819 */ /* 0x000fe20000011480 */
[----:B------:R-:W-:Y:S01]  /*1c50*/  IMAD.X R15, R127, 0x1, R15, P0 ;  /* 0x000000017f0f7824 */ /* 0x000fe200000e060f */
[----:B------:R-:W-:Y:S01]  /*1c60*/  SHF.R.S32.HI R60, RZ, 0x6, R60 ;  /* 0x00000006ff3c7819 */ /* 0x000fe2000001143c */
[----:B------:R-:W-:Y:S01]  /*1c70*/  IMAD.IADD R11, R21, 0x1, R11 ;  /* 0x00000001150b7824 */ /* 0x000fe200078e020b */
[----:B------:R-:W-:Y:S01]  /*1c80*/  IADD3 R124, P0, R16, R2, RZ ;  /* 0x00000002107c7210 */ /* 0x000fe20007f1e0ff */
[----:B------:R-:W-:Y:S01]  /*1c90*/  IMAD R123, R4, UR4, RZ ;  /* 0x00000004047b7c24 */ /* 0x000fe2000f8e02ff */
[----:B------:R-:W-:Y:S01]  /*1ca0*/  VIMNMX R60, R159, R60, !PT ;  /* 0x0000003c9f3c7248 */ /* 0x000fe20007fe0100 */
[----:B------:R-:W-:Y:S01]  /*1cb0*/  IMAD R15, R15, R132, RZ ;  /* 0x000000840f0f7224 */ /* 0x000fe200078e02ff */
[----:B------:R-:W-:Y:S01]  /*1cc0*/  IADD3 R23, R23, R8, RZ ;  /* 0x0000000817177210 */ /* 0x000fe20007ffe0ff */
[----:B------:R-:W-:Y:S01]  /*1cd0*/  IMAD.X R125, R17, 0x1, R13, P0 ;  /* 0x00000001117d7824 */ /* 0x000fe200000e060d */
[----:B------:R-:W-:Y:S01]  /*1ce0*/  ISETP.GT.AND P0, PT, R102, R60, PT ;  /* 0x0000003c6600720c */ /* 0x000fe20003f04270 */
[----:B------:R-:W-:Y:S01]  /*1cf0*/  IMAD.MOV.U32 R10, RZ, RZ, R20 ;  /* 0x000000ffff0a7224 */ /* 0x000fe200078e0014 */
[----:B------:R-:W-:Y:S01]  /*1d00*/  LOP3.LUT R4, R59, 0xfffffff0, RZ, 0xc0, !PT ;  /* 0xfffffff03b047812 */ /* 0x000fe200078ec0ff */
[----:B------:R-:W-:Y:S01]  /*1d10*/  IMAD R5, R127, R134, RZ ;  /* 0x000000867f057224 */ /* 0x000fe200078e02ff */
[----:B------:R-:W-:Y:S01]  /*1d20*/  LOP3.LUT R6, R54, 0xffffffe0, RZ, 0xc0, !PT ;  /* 0xffffffe036067812 */ /* 0x000fe200078ec0ff */
[----:B------:R-:W-:Y:S01]  /*1d30*/  IMAD R123, R128, UR5, R123 ;  /* 0x00000005807b7c24 */ /* 0x000fe2000f8e027b */
[----:B------:R-:W-:Y:S01]  /*1d40*/  IADD3 R116, R116, R117, RZ ;  /* 0x0000007574747210 */ /* 0x000fe20007ffe0ff */
[----:B------:R-:W-:Y:S01]  /*1d50*/  IMAD.WIDE.U32 R128, R128, UR4, R22 ;  /* 0x0000000480807c25 */ /* 0x000fe2000f8e0016 */
[----:B------:R-:W-:-:S02]  /*1d60*/  SHF.R.S32.HI R54, RZ, 0x5, R54 ;  /* 0x00000005ff367819 */ /* 0x000fc40000011436 */
[----:B------:R-:W-:Y:S01]  /*1d70*/  SHF.R.S32.HI R59, RZ, 0x4, R59 ;  /* 0x00000004ff3b7819 */ /* 0x000fe2000001143b */
[----:B------:R-:W-:Y:S01]  /*1d80*/  IMAD R101, R104, R133, R15 ;  /* 0x0000008568657224 */ /* 0x000fe200078e020f */
[----:B------:R-:W-:Y:S01]  /*1d90*/  IADD3 R55, -R6, R53, RZ ;  /* 0x0000003506377210 */ /* 0x000fe20007ffe1ff */
[----:B------:R-:W-:Y:S01]  /*1da0*/  IMAD.WIDE.U32 R104, R104, R132, R10 ;  /* 0x0000008468687225 */ /* 0x000fe200078e000a */
[----:B------:R-:W-:Y:S02]  /*1db0*/  SHF.R.S32.HI R107, RZ, 0x1f, R117 ;  /* 0x0000001fff6b7819 */ /* 0x000fe40000011475 */
[----:B------:R-:W-:Y:S01]  /*1dc0*/  SHF.R.S32.HI R106, RZ, 0x1f, R116 ;  /* 0x0000001fff6a7819 */ /* 0x000fe20000011474 */
[C---:B------:R-:W-:Y:S01]  /*1dd0*/  IMAD R5, R126.reuse, R135, R5 ;  /* 0x000000877e057224 */ /* 0x040fe200078e0205 */
[----:B------:R-:W-:Y:S01]  /*1de0*/  IADD3 R123, R129, R123, RZ ;  /* 0x0000007b817b7210 */ /* 0x000fe20007ffe0ff */
        /* <DEDUP_REMOVED lines=22> */
[----:B------:R-:W2:Y:S01]  /*1f50*/  LDC R61, c[0x0][0x340] ;  /* 0x0000d000ff3d7b82 */ /* 0x000ea20000000800 */
        /* <DEDUP_REMOVED lines=8> */
[C-C-:B-1----:R-:W-:Y:S01]  /*1fe0*/  SHF.L.U64.HI R63, R66.reuse, 0x4, R67.reuse ;  /* 0x00000004423f7819 */ /* 0x142fe20000010243 */
[----:B------:R-:W-:Y:S01]  /*1ff0*/  IMAD R2, R5, R66, RZ ;  /* 0x0000004205027224 */ /* 0x000fe200078e02ff */
[----:B------:R-:W-:Y:S01]  /*2000*/  SHF.L.U64.HI R65, R66, 0x5, R67 ;  /* 0x0000000542417819 */ /* 0x000fe20000010243 */
[----:B------:R-:W-:Y:S01]  /*2010*/  IMAD R9, R6, UR5, R9 ;  /* 0x0000000506097c24 */ /* 0x000fe2000f8e0209 */
[----:B------:R-:W-:Y:S01]  /*2020*/  IADD3 R115, R126, 0x10, RZ ;  /* 0x000000107e737810 */ /* 0x000fe20007ffe0ff */
[----:B------:R-:W-:Y:S01]  /*2030*/  IMAD.WIDE.U32 R10, R6, UR4, R10 ;  /* 0x00000004060a7c25 */ /* 0x000fe2000f8e000a */
[----:B------:R-:W-:Y:S01]  /*2040*/  SHF.R.S32.HI R103, RZ, 0x1f, R118 ;  /* 0x0000001fff677819 */ /* 0x000fe20000011476 */
[----:B------:R-:W-:-:S02]  /*2050*/  USHF.L.U64.HI UR23, UR20, 0x1, UR15 ;  /* 0x0000000114177899 */ /* 0x000fc4000801020f */
[C---:B------:R-:W-:Y:S01]  /*2060*/  IMAD R2, R6.reuse, R67, R2 ;  /* 0x0000004306027224 */ /* 0x040fe200078e0202 */
[----:B------:R-:W-:Y:S01]  /*2070*/  USHF.L.U32 UR25, UR14, 0x1, URZ ;  /* 0x000000010e197899 */ /* 0x000fe2000800063f */
[----:B------:R-:W-:Y:S01]  /*2080*/  IMAD.WIDE.U32 R4, R6, R66, R12 ;  /* 0x0000004206047225 */ /* 0x000fe200078e000c */
[----:B------:R-:W-:Y:S01]  /*2090*/  IADD3 R12, R16, 0x40, RZ ;  /* 0x00000040100c7810 */ /* 0x000fe20007ffe0ff */
[----:B------:R-:W-:Y:S01]  /*20a0*/  ULDC.U8 UR22, c[0x0][0x3c3] ;  /* 0x0000f0c000167ab9 */ /* 0x000fe20000000000 */
[----:B------:R-:W-:Y:S01]  /*20b0*/  ULDC UR21, c[0x0][0x2e0] ;  /* 0x0000b80000157ab9 */ /* 0x000fe20000000800 */
[----:B------:R-:W-:Y:S01]  /*20c0*/  IMAD.IADD R11, R11, 0x1, R9 ;  /* 0x000000010b0b7824 */ /* 0x000fe200078e0209 */
[----:B------:R-:W-:Y:S01]  /*20d0*/  ULDC.64 UR16, c[0x0][0x250] ;  /* 0x0000940000107ab9 */ /* 0x000fe20000000a00 */
[----:B------:R-:W-:Y:S01]  /*20e0*/  IMAD.IADD R5, R5, 0x1, R2 ;  /* 0x0000000105057824 */ /* 0x000fe200078e0202 */
[----:B------:R-:W-:Y:S01]  /*20f0*/  USHF.L.U32 UR20, UR20, 0x1, URZ ;  /* 0x0000000114147899 */ /* 0x000fe2000800063f */
[----:B------:R-:W-:-:S02]  /*2100*/  IMAD R85, R3, UR12, RZ ;  /* 0x0000000c03557c24 */ /* 0x000fc4000f8e02ff */
[----:B------:R-:W-:Y:S02]  /*2110*/  IMAD R87, R3, UR10, RZ ;  /* 0x0000000a03577c24 */ /* 0x000fe4000f8e02ff */
        /* <DEDUP_REMOVED lines=11> */
[----:B------:R-:W-:Y:S01]  /*21d0*/  IADD3 R85, R3, R85, RZ ;  /* 0x0000005503557210 */ /* 0x000fe20007ffe0ff */
[----:B------:R-:W-:Y:S01]  /*21e0*/  VIADD R110, R118, 0x40 ;  /* 0x00000040766e7836 */ /* 0x000fe20000000000 */
[----:B------:R-:W-:Y:S01]  /*21f0*/  LEA R84, P1, R2, UR12, 0x1 ;  /* 0x0000000c02547c11 */ /* 0x000fe2000f8208ff */
[----:B------:R-:W-:Y:S01]  /*2200*/  UIMAD UR12, UR5, 0x60, URZ ;  /* 0x00000060050c78a4 */ /* 0x000fe2000f8e023f */
[----:B------:R-:W-:Y:S01]  /*2210*/  LEA R86, P0, R4, UR10, 0x1 ;  /* 0x0000000a04567c11 */ /* 0x000fe2000f8008ff */
[----:B------:R-:W-:Y:S01]  /*2220*/  IMAD.SHL.U32 R64, R66, 0x10, RZ ;  /* 0x0000001042407824 */ /* 0x000fe200078e00ff */
        /* <DEDUP_REMOVED lines=8> */
[----:B------:R-:W-:Y:S01]  /*22b0*/  IMAD.SHL.U32 R76, R133, 0x20, RZ ;  /* 0x00000020854c7824 */ /* 0x000fe200078e00ff */
[----:B------:R-:W-:Y:S01]  /*22c0*/  LEA R82, P0, R104, UR4, 0x1 ;  /* 0x0000000468527c11 */ /* 0x000fe2000f8008ff */
[----:B------:R-:W-:Y:S01]  /*22d0*/  IMAD.WIDE.U32 R6, R132, 0x20, RZ ;  /* 0x0000002084067825 */ /* 0x000fe200078e00ff */
[----:B------:R-:W-:Y:S01]  /*22e0*/  SHF.L.U64.HI R91, R90, 0x1, R91 ;  /* 0x000000015a5b7819 */ /* 0x000fe2000001025b */
[----:B------:R-:W-:Y:S01]  /*22f0*/  USHF.L.U64.HI UR24, UR14, 0x1, UR13 ;  /* 0x000000010e187899 */ /* 0x000fe2000801020d */
[----:B------:R-:W-:Y:S01]  /*2300*/  SHF.L.U64.HI R43, R44, 0x1, R43 ;  /* 0x000000012c2b7819 */ /* 0x000fe2000001022b */
[----:B------:R-:W-:Y:S01]  /*2310*/  IMAD.SHL.U32 R90, R90, 0x2, RZ ;  /* 0x000000025a5a7824 */ /* 0x000fe200078e00ff */
[----:B------:R-:W-:Y:S01]  /*2320*/  SHF.L.U32 R44, R44, 0x1, RZ ;  /* 0x000000012c2c7819 */ /* 0x000fe200000006ff */
[----:B------:R-:W-:Y:S01]  /*2330*/  IMAD.IADD R76, R7, 0x1, R76 ;  /* 0x00000001074c7824 */ /* 0x000fe200078e024c */
[----:B------:R-:W-:Y:S01]  /*2340*/  LEA.HI.X R79, R124, UR11, R52, 0x1, P1 ;  /* 0x0000000b7c4f7c11 */ /* 0x000fe200088f0c34 */
[----:B------:R-:W-:Y:S01]  /*2350*/  ULDC.64 UR10, c[0x0][0x360] ;  /* 0x0000d800000a7ab9 */ /* 0x000fe20000000a00 */
[----:B------:R-:W-:Y:S01]  /*2360*/  LEA.HI.X R83, R104, UR5, R101, 0x1, P0 ;  /* 0x0000000568537c11 */ /* 0x000fe200080f0c65 */
[----:B------:R-:W-:Y:S01]  /*2370*/  ULDC.64 UR4, c[0x0][0x358] ;  /* 0x0000d60000047ab9 */ /* 0x000fe20000000a00 */
[----:B------:R-:W-:Y:S01]  /*2380*/  IADD3 R10, P1, R44, UR10, RZ ;  /* 0x0000000a2c0a7c10 */ /* 0x000fe2000ff3e0ff */
[----:B------:R-:W-:Y:S01]  /*2390*/  IMAD.SHL.U32 R3, R135, 0x20, RZ ;  /* 0x0000002087037824 */ /* 0x000fe200078e00ff */
[----:B------:R-:W-:Y:S01]  /*23a0*/  IADD3 R88, P4, R90, UR10, RZ ;  /* 0x0000000a5a587c10 */ /* 0x000fe2000ff9e0ff */
[----:B------:R-:W-:Y:S01]  /*23b0*/  IMAD R5, R133, 0x60, RZ ;  /* 0x0000006085057824 */ /* 0x000fe200078e02ff */
[----:B------:R-:W-:Y:S01]  /*23c0*/  IADD3 R44, P0, R44, UR4, RZ ;  /* 0x000000042c2c7c10 */ /* 0x000fe2000ff1e0ff */
[C---:B------:R-:W-:Y:S01]  /*23d0*/  IMAD.SHL.U32 R113, R119.reuse, 0x20, RZ ;  /* 0x0000002077717824 */ /* 0x040fe200078e00ff */
[----:B------:R-:W-:Y:S01]  /*23e0*/  IADD3 R90, P2, R90, UR4, RZ ;  /* 0x000000045a5a7c10 */ /* 0x000fe2000ff5e0ff */
[----:B------:R-:W-:Y:S01]  /*23f0*/  IMAD R111, R119, 0x30, RZ ;  /* 0x00000030776f7824 */ /* 0x000fe200078e02ff */
[----:B------:R-:W-:Y:S01]  /*2400*/  IADD3.X R9, R43, UR11, RZ, P1, !PT ;  /* 0x0000000b2b097c10 */ /* 0x000fe20008ffe4ff */
[----:B------:R-:W-:Y:S01]  /*2410*/  IMAD.WIDE.U32 R134, R134, 0x20, RZ ;  /* 0x0000002086867825 */ /* 0x000fe200078e00ff */
[----:B------:R-:W-:Y:S01]  /*2420*/  IADD3.X R89, R91, UR11, RZ, P4, !PT ;  /* 0x0000000b5b597c10 */ /* 0x000fe2000a7fe4ff */
[----:B------:R-:W-:Y:S01]  /*2430*/  UIADD3 UR27, UR19, UR12, URZ ;  /* 0x0000000c131b7290 */ /* 0x000fe2000fffe03f */
[----:B------:R-:W-:Y:S01]  /*2440*/  IADD3.X R43, R43, UR5, RZ, P0, !PT ;  /* 0x000000052b2b7c10 */ /* 0x000fe200087fe4ff */
[----:B------:R-:W-:Y:S01]  /*2450*/  IMAD.WIDE.U32 R132, R132, 0x60, RZ ;  /* 0x0000006084847825 */ /* 0x000fe200078e00ff */
[----:B------:R-:W-:Y:S01]  /*2460*/  IADD3.X R91, R91, UR5, RZ, P2, !PT ;  /* 0x000000055b5b7c10 */ /* 0x000fe200097fe4ff */
[----:B------:R-:W-:Y:S01]  /*2470*/  ULDC UR4, c[0x0][0x2e0] ;  /* 0x0000b80000047ab9 */ /* 0x000fe20000000800 */
[----:B------:R-:W-:Y:S01]  /*2480*/  IADD3 R71, P1, P0, R93, 0x40, R93 ;  /* 0x000000405d477810 */ /* 0x000fe2000783e05d */
[----:B------:R-:W-:Y:S01]  /*2490*/  IMAD.SHL.U32 R77, R6, 0x2, RZ ;  /* 0x00000002064d7824 */ /* 0x000fe200078e00ff */
[----:B------:R-:W-:Y:S01]  /*24a0*/  IADD3 R109, R118, R110, RZ ;  /* 0x0000006e766d7210 */ /* 0x000fe20007ffe0ff */
[----:B------:R-:W-:Y:S01]  /*24b0*/  IMAD.SHL.U32 R66, R66, 0x20, RZ ;  /* 0x0000002042427824 */ /* 0x000fe200078e00ff */
[----:B------:R-:W-:Y:S01]  /*24c0*/  IADD3 R69, P4, P2, R64, 0x40, R64 ;  /* 0x0000004040457810 */ /* 0x000fe20007a9e040 */
[----:B------:R-:W-:Y:S01]  /*24d0*/  VIADD R114, R126, 0x20 ;  /* 0x000000207e727836 */ /* 0x000fe20000000000 */
[----:B------:R-:W-:Y:S01]  /*24e0*/  IADD3.X R70, R92, RZ, R92, P1, P0 ;  /* 0x000000ff5c467210 */ /* 0x000fe20000fe045c */
[----:B------:R-:W-:Y:S01]  /*24f0*/  IMAD.IADD R108, R118, 0x1, R109 ;  /* 0x00000001766c7824 */ /* 0x000fe200078e026d */
[----:B------:R-:W-:Y:S01]  /*2500*/  IADD3 R73, P1, R69, R64, RZ ;  /* 0x0000004045497210 */ /* 0x000fe20007f3e0ff */
[----:B------:R-:W-:Y:S01]  /*2510*/  VIADD R112, R126, 0x30 ;  /* 0x000000307e707836 */ /* 0x000fe20000000000 */
[----:B------:R-:W-:Y:S01]  /*2520*/  IADD3.X R68, R63, RZ, R63, P4, P2 ;  /* 0x000000ff3f447210 */ /* 0x000fe200027e443f */
[----:B------:R-:W-:Y:S01]  /*2530*/  IMAD.IADD R67, R135, 0x1, R3 ;  /* 0x0000000187437824 */ /* 0x000fe200078e0203 */
[----:B------:R-:W-:Y:S01]  /*2540*/  IADD3 R75, P0, R93, R71, RZ ;  /* 0x000000475d4b7210 */ /* 0x000fe20007f1e0ff */
[----:B------:R-:W-:Y:S01]  /*2550*/  IMAD.IADD R78, R133, 0x1, R5 ;  /* 0x00000001854e7824 */ /* 0x000fe200078e0205 */
[----:B------:R-:W-:Y:S01]  /*2560*/  SHF.L.U64.HI R76, R6, 0x1, R76 ;  /* 0x00000001064c7819 */ /* 0x000fe2000001024c */
[----:B--2---:R-:W-:Y:S01]  /*2570*/  IMAD.U32 R61, R61, -0x40, RZ ;  /* 0xffffffc03d3d7824 */ /* 0x004fe200078e00ff */
[----:B------:R-:W-:Y:S01]  /*2580*/  MOV R11, R102 ;  /* 0x00000066000b7202 */ /* 0x000fe20000000f00 */
[----:B------:R-:W-:Y:S01]  /*2590*/  IMAD.X R72, R68, 0x1, R63, P1 ;  /* 0x0000000144487824 */ /* 0x000fe200008e063f */
[----:B------:R-:W-:Y:S01]  /*25a0*/  SHF.R.S32.HI R100, RZ, 0x1f, R113 ;  /* 0x0000001fff647819 */ /* 0x000fe20000011471 */
[----:B------:R-:W-:Y:S01]  /*25b0*/  ULDC UR5, c[0x0][0x2e0] ;  /* 0x0000b80000057ab9 */ /* 0x000fe20000000800 */
[----:B------:R-:W-:Y:S01]  /*25c0*/  SHF.R.S32.HI R99, RZ, 0x1f, R110 ;  /* 0x0000001fff637819 */ /* 0x000fe2000001146e */
[----:B------:R-:W-:Y:S01]  /*25d0*/  ULDC.64 UR10, c[0x0][0x248] ;  /* 0x00009200000a7ab9 */ /* 0x000fe20000000a00 */
[----:B------:R-:W-:Y:S01]  /*25e0*/  SHF.R.S32.HI R98, RZ, 0x1f, R111 ;  /* 0x0000001fff627819 */ /* 0x000fe2000001146f */
[----:B------:R-:W-:Y:S01]  /*25f0*/  ULDC.64 UR12, c[0x0][0x230] ;  /* 0x00008c00000c7ab9 */ /* 0x000fe20000000a00 */
[----:B------:R-:W-:Y:S01]  /*2600*/  IADD3.X R74, R92, R70, RZ, P0, !PT ;  /* 0x000000465c4a7210 */ /* 0x000fe200007fe4ff */
[----:B------:R-:W-:Y:S01]  /*2610*/  ULDC.64 UR14, c[0x0][0x238] ;  /* 0x00008e00000e7ab9 */ /* 0x000fe20000000a00 */
[----:B------:R-:W-:-:S02]  /*2620*/  SHF.R.S32.HI R97, RZ, 0x1f, R109 ;  /* 0x0000001fff617819 */ /* 0x000fc4000001146d */
[----:B------:R-:W-:-:S07]  /*2630*/  SHF.R.S32.HI R96, RZ, 0x1f, R108 ;  /* 0x0000001fff607819 */ /* 0x000fce000001146c */
.L_x_7715:
[----:B------:R-:W-:Y:S01]  /*2640*/  IMAD.SHL.U32 R14, R11, 0x40, RZ ;  /* 0x000000400b0e7824 */ /* 0x000fe200078e00ff */
[----:B------:R-:W-:Y:S03]  /*2650*/  ISETP.NE.AND P6, PT, RZ, UR4, PT ;  /* 0x00000004ff007c0c */ /* 0x000fe6000bfc5270 */
[----:B------:R-:W-:Y:S04]  /*2660*/  VIADD R13, R14, 0xffffffc0 ;  /* 0xffffffc00e0d7836 */ /* 0x000fe80000000000 */
[--C-:B------:R-:W-:Y:S02]  /*2670*/  IMAD.IADD R15, R56, 0x1, -R13.reuse ;  /* 0x00000001380f7824 */ /* 0x100fe400078e0a0d */
[----:B------:R-:W-:Y:S03]  /*2680*/  IMAD.IADD R3, R62, 0x1, -R13 ;  /* 0x000000013e037824 */ /* 0x000fe600078e0a0d */
[CC--:B------:R-:W-:Y:S02]  /*2690*/  ISETP.GE.AND P1, PT, R126.reuse, R15.reuse, PT ;  /* 0x0000000f7e00720c */ /* 0x0c0fe40003f26270 */
[C---:B------:R-:W-:Y:S02]  /*26a0*/  ISETP.GE.AND P5, PT, R115.reuse, R15, PT ;  /* 0x0000000f7300720c */ /* 0x040fe40003fa6270 */
[-C--:B------:R-:W-:Y:S02]  /*26b0*/  ISETP.GE.AND P1, PT, R126, R3.reuse, !P1 ;  /* 0x000000037e00720c */ /* 0x080fe40004f26270 */
[----:B------:R-:W-:Y:S02]  /*26c0*/  ISETP.GE.AND P5, PT, R115, R3, !P5 ;  /* 0x000000037300720c */ /* 0x000fe40006fa6270 */
[-C--:B------:R-:W-:Y:S02]  /*26d0*/  ISETP.GE.AND P4, PT, R114, R15.reuse, PT ;  /* 0x0000000f7200720c */ /* 0x080fe40003f86270 */
[----:B------:R-:W-:Y:S02]  /*26e0*/  ISETP.GE.AND P2, PT, R112, R15, PT ;  /* 0x0000000f7000720c */ /* 0x000fe40003f46270 */
[-C--:B------:R-:W-:Y:S02]  /*26f0*/  ISETP.GE.AND P4, PT, R114, R3.reuse, !P4 ;  /* 0x000000037200720c */ /* 0x080fe40006786270 */
[----:B------:R-:W-:Y:S03]  /*2700*/  ISETP.GE.AND P2, PT, R112, R3, !P2 ;  /* 0x000000037000720c */ /* 0x000fe60005746270 */
[----:B---3--:R-:W2:Y:S02]  /*2710*/  @P1 LDG.E.128 R24, desc[UR6][R84.64] ;  /* 0x0000000654181981 */ /* 0x008ea4000c1e1d00 */
[C---:B------:R-:W-:Y:S04]  /*2720*/  @P5 IADD3 R18, P0, R84.reuse, UR20, RZ ;  /* 0x0000001454125c10 */ /* 0x040fe8000ff1e0ff */
[----:B------:R-:W-:Y:S02]  /*2730*/  @P5 IADD3.X R19, R85, UR23, RZ, P0, !PT ;  /* 0x0000001755135c10 */ /* 0x000fe400087fe4ff */
[C---:B------:R-:W-:Y:S04]  /*2740*/  @P5 LEA R28, P0, R95.reuse, R82, 0x1 ;  /* 0x000000525f1c5211 */ /* 0x040fe800078008ff */
[----:B------:R-:W-:Y:S02]  /*2750*/  @P5 LEA.HI.X R29, R95, R83, R94, 0x1, P0 ;  /* 0x000000535f1d5211 */ /* 0x000fe400000f0c5e */
[----:B------:R-:W-:Y:S04]  /*2760*/  @P4 IADD3 R30, P0, R84, UR25, RZ ;  /* 0x00000019541e4c10 */ /* 0x000fe8000ff1e0ff */
[----:B------:R-:W-:Y:S02]  /*2770*/  @P4 IADD3.X R31, R85, UR24, RZ, P0, !PT ;  /* 0x00000018551f4c10 */ /* 0x000fe400087fe4ff */
[----:B----4-:R-:W-:Y:S05]  /*2780*/  @P4 IADD3 R32, P0, R82, R77, RZ ;  /* 0x0000004d52204210 */ /* 0x010fea0007f1e0ff */
[----:B------:R-:W-:Y:S01]  /*2790*/  @P4 IMAD.X R33, R83, 0x1, R76, P0 ;  /* 0x0000000153214824 */ /* 0x000fe200000e064c */
[----:B------:R-:W-:Y:S04]  /*27a0*/  @P2 IADD3 R2, P0, R84, UR18, RZ ;  /* 0x0000001254022c10 */ /* 0x000fe8000ff1e0ff */
[----:B------:R-:W-:Y:S01]  /*27b0*/  @P2 IADD3.X R3, R85, UR27, RZ, P0, !PT ;  /* 0x0000001b55032c10 */ /* 0x000fe200087fe4ff */
[----:B--2---:R1:W-:Y:S04]  /*27c0*/  @P1 STG.E.128 desc[UR6][R82.64], R24 ;  /* 0x0000001852001986 */ /* 0x0043e8000c101d06 */
[----:B------:R-:W2:Y:S04]  /*27d0*/  @P1 LDG.E.128 R20, desc[UR6][R84.64+0x80] ;  /* 0x0000800654141981 */ /* 0x000ea8000c1e1d00 */
[----:B--2---:R2:W-:Y:S04]  /*27e0*/  @P1 STG.E.128 desc[UR6][R82.64+0x80], R20 ;  /* 0x0000801452001986 */ /* 0x0045e8000c101d06 */
[----:B------:R-:W3:Y:S04]  /*27f0*/  @P5 LDG.E.128 R4, desc[UR6][R18.64] ;  /* 0x0000000612045981 */ /* 0x000ee8000c1e1d00 */
[----:B---3--:R3:W-:Y:S04]  /*2800*/  @P5 STG.E.128 desc[UR6][R28.64], R4 ;  /* 0x000000041c005986 */ /* 0x0087e8000c101d06 */
[----:B-1----:R1:W4:Y:S02]  /*2810*/  @P5 LDG.E.128 R24, desc[UR6][R18.64+0x80] ;  /* 0x0000800612185981 */ /* 0x002324000c1e1d00 */
[----:B-1----:R-:W-:Y:S05]  /*2820*/  @P2 IADD3 R18, P0, R82, R132, RZ ;  /* 0x0000008452122210 */ /* 0x002fea0007f1e0ff */
[----:B------:R-:W-:Y:S01]  /*2830*/  @P2 IMAD.X R19, R83, 0x1, R78, P0 ;  /* 0x0000000153132824 */ /* 0x000fe200000e064e */
[C---:B------:R-:W-:Y:S04]  /*2840*/  LEA R84, P0, R61.reuse, R84, 0x1 ;  /* 0x000000543d547211 */ /* 0x040fe800078008ff */
[----:B------:R-:W-:Y:S01]  /*2850*/  LEA.HI.X.SX32 R85, R61, R85, 0x1, P0 ;  /* 0x000000553d557211 */ /* 0x000fe200000f0eff */
[----:B----4-:R1:W-:Y:S04]  /*2860*/  @P5 STG.E.128 desc[UR6][R28.64+0x80], R24 ;  /* 0x000080181c005986 */ /* 0x0103e8000c101d06 */
[----:B--2---:R-:W2:Y:S04]  /*2870*/  @P4 LDG.E.128 R20, desc[UR6][R30.64] ;  /* 0x000000061e144981 */ /* 0x004ea8000c1e1d00 */
[----:B--2---:R2:W-:Y:S04]  /*2880*/  @P4 STG.E.128 desc[UR6][R32.64], R20 ;  /* 0x0000001420004986 */ /* 0x0045e8000c101d06 */
[----:B---3--:R-:W3:Y:S04]  /*2890*/  @P4 LDG.E.128 R4, desc[UR6][R30.64+0x80] ;  /* 0x000080061e044981 */ /* 0x008ee8000c1e1d00 */
[----:B---3--:R3:W-:Y:S04]  /*28a0*/  @P4 STG.E.128 desc[UR6][R32.64+0x80], R4 ;  /* 0x0000800420004986 */ /* 0x0087e8000c101d06 */
[----:B-1----:R-:W4:Y:S04]  /*28b0*/  @P2 LDG.E.128 R24, desc[UR6][R2.64] ;  /* 0x0000000602182981 */ /* 0x002f28000c1e1d00 */
[----:B----4-:R3:W-:Y:S04]  /*28c0*/  @P2 STG.E.128 desc[UR6][R18.64], R24 ;  /* 0x0000001812002986 */ /* 0x0107e8000c101d06 */
[----:B--2---:R-:W2:Y:S04]  /*28d0*/  @P2 LDG.E.128 R20, desc[UR6][R2.64+0x80] ;  /* 0x0000800602142981 */ /* 0x004ea8000c1e1d00 */
[----:B--2---:R3:W-:Y:S01]  /*28e0*/  @P2 STG.E.128 desc[UR6][R18.64+0x80], R20 ;  /* 0x0000801412002986 */ /* 0x0047e2000c101d06 */
[----:B------:R-:W-:Y:S05]  /*28f0*/  @!P6 BRA `(.L_x_7678) ;  /* 0x0000004c00ace947 */ /* 0x000fea0003800000 */
[----:B------:R-:W-:Y:S11]  /*2900*/  ISETP.NE.AND P0, PT, RZ, UR22, PT ;  /* 0x00000016ff007c0c */ /* 0x000ff6000bf05270 */
[----:B------:R-:W-:Y:S02]  /*2910*/  @!UPT UIADD3 URZ, URZ, URZ, URZ ;  /* 0x0000003f3f3ff290 */ /* 0x000fe4000fffe03f */
[----:B------:R-:W-:Y:S05]  /*2920*/  @!P0 BRA `(.L_x_7679) ;  /* 0x0000001c00388947 */ /* 0x000fea0003800000 */
[----:B------:R-:W-:Y:S01]  /*2930*/  MOV R42, R44 ;  /* 0x0000002c002a7202 */ /* 0x000fe20000000f00 */
[----:B------:R-:W1:Y:S01]  /*2940*/  LDC R47, c[0x0][0x2e0] ;  /* 0x0000b800ff2f7b82 */ /* 0x000e620000000800 */
[----:B------:R-:W-:Y:S01]  /*2950*/  BSSY B0, `(.L_x_7680) ;  /* 0x000006a000007945 */ /* 0x000fe20003800000 */
[----:B-1----:R-:W-:Y:S03]  /*2960*/  LEA R47, -R47, RZ, 0x5 ;  /* 0x000000ff2f2f7211 */ /* 0x002fe600078e29ff */
[----:B------:R-:W-:Y:S05]  /*2970*/  @!P1 BRA `(.L_x_7681) ;  /* 0x00000004009c9947 */ /* 0x000fea0003800000 */
[----:B------:R-:W-:Y:S01]  /*2980*/  ISETP.GE.AND P0, PT, R16, UR4, PT ;  /* 0x0000000410007c0c */ /* 0x000fe2000bf06270 */
[----:B---3--:R-:W2:Y:S01]  /*2990*/  LDG.E.128 R24, desc[UR6][R86.64] ;  /* 0x0000000656187981 */ /* 0x008ea2000c1e1d00 */
[----:B------:R-:W-:Y:S02]  /*29a0*/  ISETP.GE.AND P1, PT, R12, UR4, PT ;  /* 0x000000040c007c0c */ /* 0x000fe4000bf26270 */
[----:B------:R-:W-:Y:S09]  /*29b0*/  MOV R81, R79 ;  /* 0x0000004f00517202 */ /* 0x000ff20000000f00 */
[-C--:B------:R-:W-:Y:S02]  /*29c0*/  @!P0 MOV R8, R10.reuse ;  /* 0x0000000a00088202 */ /* 0x080fe40000000f00 */
[-C--:B------:R-:W-:Y:S03]  /*29d0*/  @!P0 MOV R45, R43.reuse ;  /* 0x0000002b002d8202 */ /* 0x080fe60000000f00 */
[----:B------:R1:W3:Y:S06]  /*29e0*/  @!P0 LDG.E.64 R18, desc[UR6][R8.64] ;  /* 0x0000000608128981 */ /* 0x0002ec000c1e1b00 */
[----:B------:R4:W5:Y:S01]  /*29f0*/  @!P0 LDG.E.64 R32, desc[UR6][R44.64] ;  /* 0x000000062c208981 */ /* 0x000962000c1e1b00 */
[----:B-1----:R-:W-:Y:S02]  /*2a00*/  @!P1 MOV R8, R10 ;  /* 0x0000000a00089202 */ /* 0x002fe40000000f00 */
[----:B----4-:R-:W-:Y:S01]  /*2a10*/  @!P1 MOV R45, R43 ;  /* 0x0000002b002d9202 */ /* 0x010fe20000000f00 */
        /* <DEDUP_REMOVED lines=93> */
.L_x_7681:
[----:B------:R-:W-:Y:S05]  /*2ff0*/  BSYNC B0 ;  /* 0x0000000000007941 */ /* 0x000fea0003800000 */
.L_x_7680:
[----:B------:R-:W-:Y:S04]  /*3000*/  BSSY B0, `(.L_x_7682) ;  /* 0x000006e000007945 */ /* 0x000fe80003800000 */
[----:B------:R-:W-:Y:S05]  /*3010*/  @!P5 BRA `(.L_x_7683) ;  /* 0x0000000400b0d947 */ /* 0x000fea0003800000 */
[----:B------:R-:W-:Y:S02]  /*3020*/  LEA R48, P1, R64, R86, 0x1 ;  /* 0x0000005640307211 */ /* 0x000fe400078208ff */
[----:B------:R-:W-:Y:S02]  /*3030*/  SHF.L.U32 R41, R118, 0x1, RZ ;  /* 0x0000000176297819 */ /* 0x000fe400000006ff */
[----:B------:R-:W-:Y:S02]  /*3040*/  ISETP.GE.AND P0, PT, R16, UR4, PT ;  /* 0x0000000410007c0c */ /* 0x000fe4000bf06270 */
[----:B------:R-:W-:Y:S02]  /*3050*/  LEA.HI.X R49, R64, R87, R63, 0x1, P1 ;  /* 0x0000005740317211 */ /* 0x000fe400008f0c3f */
[----:B------:R-:W-:Y:S02]  /*3060*/  SHF.L.U64.HI R40, R118, 0x1, R103 ;  /* 0x0000000176287819 */ /* 0x000fe40000010267 */
[C---:B------:R-:W-:Y:S01]  /*3070*/  IADD3 R28, P1, R41.reuse, R10, RZ ;  /* 0x0000000a291c7210 */ /* 0x040fe20007f3e0ff */
[----:B---3--:R-:W2:Y:S01]  /*3080*/  LDG.E.128 R24, desc[UR6][R48.64] ;  /* 0x0000000630187981 */ /* 0x008ea2000c1e1d00 */
[----:B------:R-:W-:Y:S02]  /*3090*/  IADD3 R38, P5, R41, R44, RZ ;  /* 0x0000002c29267210 */ /* 0x000fe40007fbe0ff */
[C---:B------:R-:W-:Y:S02]  /*30a0*/  IADD3.X R29, R40.reuse, R9, RZ, P1, !PT ;  /* 0x00000009281d7210 */ /* 0x040fe40000ffe4ff */
[----:B------:R-:W-:Y:S02]  /*30b0*/  IADD3.X R39, R40, R43, RZ, P5, !PT ;  /* 0x0000002b28277210 */ /* 0x000fe40002ffe4ff */
[----:B------:R-:W-:Y:S01]  /*30c0*/  LEA R40, P5, R93, R80, 0x1 ;  /* 0x000000505d287211 */ /* 0x000fe200078a08ff */
[----:B------:R-:W1:Y:S01]  /*30d0*/  @!P0 LDG.E.64 R18, desc[UR6][R28.64] ;  /* 0x000000061c128981 */ /* 0x000e62000c1e1b00 */
[----:B------:R-:W-:Y:S05]  /*30e0*/  ISETP.GE.AND P1, PT, R12, UR4, PT ;  /* 0x000000040c007c0c */ /* 0x000fea000bf26270 */
        /* <DEDUP_REMOVED lines=95> */
.L_x_7683:
[----:B------:R-:W-:Y:S05]  /*36e0*/  BSYNC B0 ;  /* 0x0000000000007941 */ /* 0x000fea0003800000 */
.L_x_7682:
[----:B------:R-:W-:Y:S04]  /*36f0*/  BSSY B0, `(.L_x_7684) ;  /* 0x0000072000007945 */ /* 0x000fe80003800000 */
[----:B------:R-:W-:Y:S05]  /*3700*/  @!P4 BRA `(.L_x_7685) ;  /* 0x0000000400c0c947 */ /* 0x000fea0003800000 */
[----:B------:R-:W-:Y:S02]  /*3710*/  LEA R48, P1, R66, R86, 0x1 ;  /* 0x0000005642307211 */ /* 0x000fe400078208ff */
[C---:B------:R-:W-:Y:S02]  /*3720*/  SHF.L.U32 R45, R113.reuse, 0x1, RZ ;  /* 0x00000001712d7819 */ /* 0x040fe400000006ff */
[----:B------:R-:W-:Y:S02]  /*3730*/  ISETP.GE.AND P0, PT, R16, UR4, PT ;  /* 0x0000000410007c0c */ /* 0x000fe4000bf06270 */
[----:B------:R-:W-:Y:S02]  /*3740*/  LEA.HI.X R49, R66, R87, R65, 0x1, P1 ;  /* 0x0000005742317211 */ /* 0x000fe400008f0c41 */
[----:B------:R-:W-:Y:S02]  /*3750*/  SHF.L.U64.HI R46, R113, 0x1, R100 ;  /* 0x00000001712e7819 */ /* 0x000fe40000010264 */
[C---:B------:R-:W-:Y:S01]  /*3760*/  IADD3 R28, P1, R45.reuse, R10, RZ ;  /* 0x0000000a2d1c7210 */ /* 0x040fe20007f3e0ff */
[----:B---3--:R-:W3:Y:S01]  /*3770*/  LDG.E.128 R24, desc[UR6][R48.64] ;  /* 0x0000000630187981 */ /* 0x008ee2000c1e1d00 */
[----:B--2---:R-:W-:Y:S02]  /*3780*/  IADD3 R40, P4, R45, R44, RZ ;  /* 0x0000002c2d287210 */ /* 0x004fe40007f9e0ff */
[C---:B------:R-:W-:Y:S02]  /*3790*/  IADD3.X R29, R46.reuse, R9, RZ, P1, !PT ;  /* 0x000000092e1d7210 */ /* 0x040fe40000ffe4ff */
[----:B------:R-:W-:Y:S02]  /*37a0*/  IADD3.X R41, R46, R43, RZ, P4, !PT ;  /* 0x0000002b2e297210 */ /* 0x000fe400027fe4ff */
[----:B------:R-:W-:Y:S01]  /*37b0*/  LEA R138, P5, R134, R80, 0x1 ;  /* 0x00000050868a7211 */ /* 0x000fe200078a08ff */
[----:B------:R-:W1:Y:S01]  /*37c0*/  @!P0 LDG.E.64 R18, desc[UR6][R28.64] ;  /* 0x000000061c128981 */ /* 0x000e62000c1e1b00 */
[C---:B------:R-:W-:Y:S02]  /*37d0*/  LEA R136, P4, R69.reuse, R86, 0x1 ;  /* 0x0000005645887211 */ /* 0x040fe400078808ff */
[----:B------:R-:W-:Y:S02]  /*37e0*/  ISETP.GE.AND P1, PT, R12, UR4, PT ;  /* 0x000000040c007c0c */ /* 0x000fe4000bf26270 */
[----:B------:R-:W-:Y:S01]  /*37f0*/  LEA.HI.X R137, R69, R87, R68, 0x1, P4 ;  /* 0x0000005745897211 */ /* 0x000fe200020f0c44 */
[----:B------:R-:W2:Y:S01]  /*3800*/  @!P0 LDG.E.64 R38, desc[UR6][R40.64] ;  /* 0x0000000628268981 */ /* 0x000ea2000c1e1b00 */
[----:B------:R-:W-:Y:S01]  /*3810*/  LEA.HI.X R139, R134, R79, R67, 0x1, P5 ;  /* 0x0000004f868b7211 */ /* 0x000fe200028f0c43 */
[--C-:B-1----:R-:W-:Y:S01]  /*3820*/  @!P0 HADD2.F32 R23, -RZ, R18.reuse.H0_H0 ;  /* 0x20000012ff178230 */ /* 0x102fe20000004100 */
[----:B---3--:R-:W-:Y:S01]  /*3830*/  @!P0 MOV R15, R24 ;  /* 0x00000018000f8202 */ /* 0x008fe20000000f00 */
[----:B------:R-:W-:Y:S01]  /*3840*/  @!P0 HADD2.F32 R18, -RZ, R18.H1_H1 ;  /* 0x30000012ff128230 */ /* 0x000fe20000004100 */
[----:B------:R-:W-:Y:S02]  /*3850*/  @!P0 MOV R22, R27 ;  /* 0x0000001b00168202 */ /* 0x000fe40000000f00 */
[----:B------:R-:W-:Y:S01]  /*3860*/  @!P0 MOV R21, R25 ;  /* 0x0000001900158202 */ /* 0x000fe20000000f00 */
[--C-:B------:R-:W-:Y:S02]  /*3870*/  @!P0 HADD2.F32 R31, -RZ, R15.reuse.H1_H1 ;  /* 0x3000000fff1f8230 */ /* 0x100fe40000004100 */
[--C-:B--2---:R-:W-:Y:S02]  /*3880*/  @!P0 HADD2.F32 R33, -RZ, R38.reuse.H0_H0 ;  /* 0x20000026ff218230 */ /* 0x104fe40000004100 */
        /* <DEDUP_REMOVED lines=88> */
.L_x_7685:
[----:B------:R-:W-:Y:S05]  /*3e10*/  BSYNC B0 ;  /* 0x0000000000007941 */ /* 0x000fea0003800000 */
.L_x_7684:
[----:B------:R-:W-:Y:S04]  /*3e20*/  BSSY B0, `(.L_x_7686) ;  /* 0x0000077000007945 */ /* 0x000fe80003800000 */
[----:B------:R-:W-:Y:S05]  /*3e30*/  @!P2 BRA `(.L_x_7687) ;  /* 0x0000000400d4a947 */ /* 0x000fea0003800000 */
[----:B------:R-:W-:Y:S01]  /*3e40*/  SHF.L.U32 R45, R111, 0x1, RZ ;  /* 0x000000016f2d7819 */ /* 0x000fe200000006ff */
[----:B--2---:R-:W2:Y:S01]  /*3e50*/  LDC.64 R40, c[0x0][0x338] ;  /* 0x0000ce00ff287b82 */ /* 0x004ea20000000a00 */
[----:B------:R-:W-:Y:S02]  /*3e60*/  ISETP.GE.AND P0, PT, R16, UR4, PT ;  /* 0x0000000410007c0c */ /* 0x000fe4000bf06270 */
[C---:B------:R-:W-:Y:S02]  /*3e70*/  IADD3 R28, P1, R45.reuse, R10, RZ ;  /* 0x0000000a2d1c7210 */ /* 0x040fe40007f3e0ff */
[----:B------:R-:W-:Y:S02]  /*3e80*/  IADD3 R38, P2, R45, R44, RZ ;  /* 0x0000002c2d267210 */ /* 0x000fe40007f5e0ff */
[----:B-1----:R-:W-:Y:S01]  /*3e90*/  MOV R81, R79 ;  /* 0x0000004f00517202 */ /* 0x002fe20000000f00 */
[----:B--2---:R-:W-:Y:S01]  /*3ea0*/  IMAD.WIDE.U32 R48, R40, 0x60, R86 ;  /* 0x0000006028307825 */ /* 0x004fe200078e0056 */
[----:B------:R-:W-:Y:S03]  /*3eb0*/  SHF.L.U64.HI R40, R111, 0x1, R98 ;  /* 0x000000016f287819 */ /* 0x000fe60000010262 */
[----:B------:R-:W-:Y:S01]  /*3ec0*/  IMAD R41, R41, 0x60, RZ ;  /* 0x0000006029297824 */ /* 0x000fe200078e02ff */
[C---:B------:R-:W-:Y:S02]  /*3ed0*/  IADD3.X R29, R40.reuse, R9, RZ, P1, !PT ;  /* 0x00000009281d7210 */ /* 0x040fe40000ffe4ff */
[----:B------:R-:W-:Y:S02]  /*3ee0*/  IADD3.X R39, R40, R43, RZ, P2, !PT ;  /* 0x0000002b28277210 */ /* 0x000fe400017fe4ff */
[----:B------:R-:W-:Y:S01]  /*3ef0*/  IADD3 R49, R49, R41, RZ ;  /* 0x0000002931317210 */ /* 0x000fe20007ffe0ff */
[----:B---3--:R-:W4:Y:S01]  /*3f00*/  @!P0 LDG.E.64 R18, desc[UR6][R28.64] ;  /* 0x000000061c128981 */ /* 0x008f22000c1e1b00 */
[----:B------:R-:W1:Y:S01]  /*3f10*/  LDC.64 R40, c[0x0][0x248] ;  /* 0x00009200ff287b82 */ /* 0x000e620000000a00 */
[----:B------:R-:W-:Y:S04]  /*3f20*/  ISETP.GE.AND P1, PT, R12, UR4, PT ;  /* 0x000000040c007c0c */ /* 0x000fe8000bf26270 */
[----:B------:R-:W2:Y:S08]  /*3f30*/  LDG.E.128 R24, desc[UR6][R48.64] ;  /* 0x0000000630187981 */ /* 0x000eb0000c1e1d00 */
[----:B------:R-:W3:Y:S01]  /*3f40*/  @!P0 LDG.E.64 R36, desc[UR6][R38.64] ;  /* 0x0000000626248981 */ /* 0x000ee2000c1e1b00 */
[----:B-1----:R-:W-:Y:S01]  /*3f50*/  IMAD.WIDE.U32 R136, R40, 0x60, R80 ;  /* 0x0000006028887825 */ /* 0x002fe200078e0050 */
[----:B------:R-:W-:Y:S03]  /*3f60*/  LEA R40, P2, R73, R86, 0x1 ;  /* 0x0000005649287211 */ /* 0x000fe600078408ff */
[----:B------:R-:W-:Y:S05]  /*3f70*/  IMAD R41, R41, 0x60, RZ ;  /* 0x0000006029297824 */ /* 0x000fea00078e02ff */
[----:B------:R-:W-:Y:S02]  /*3f80*/  IADD3 R137, R137, R41, RZ ;  /* 0x0000002989897210 */ /* 0x000fe40007ffe0ff */
[----:B------:R-:W-:Y:S01]  /*3f90*/  LEA.HI.X R41, R73, R87, R72, 0x1, P2 ;  /* 0x0000005749297211 */ /* 0x000fe200010f0c48 */
[--C-:B----4-:R-:W-:Y:S02]  /*3fa0*/  @!P0 HADD2.F32 R20, -RZ, R18.reuse.H0_H0 ;  /* 0x20000012ff148230 */ /* 0x110fe40000004100 */
[----:B------:R-:W-:Y:S01]  /*3fb0*/  @!P0 HADD2.F32 R18, -RZ, R18.H1_H1 ;  /* 0x30000012ff128230 */ /* 0x000fe20000004100 */
[----:B--2---:R-:W-:Y:S02]  /*3fc0*/  @!P0 MOV R15, R24 ;  /* 0x00000018000f8202 */ /* 0x004fe40000000f00 */
[----:B------:R-:W-:Y:S03]  /*3fd0*/  @!P0 MOV R22, R25 ;  /* 0x0000001900168202 */ /* 0x000fe60000000f00 */
[--C-:B------:R-:W-:Y:S02]  /*3fe0*/  @!P0 HADD2.F32 R31, -RZ, R15.reuse.H1_H1 ;  /* 0x3000000fff1f8230 */ /* 0x100fe40000004100 */
[----:B------:R-:W-:Y:S02]  /*3ff0*/  @!P0 HADD2.F32 R21, -RZ, R15.H0_H0 ;  /* 0x2000000fff158230 */ /* 0x000fe40000004100 */
[----:B---3--:R-:W-:Y:S02]  /*4000*/  @!P0 HADD2.F32 R32, -RZ, R36.H0_H0 ;  /* 0x20000024ff208230 */ /* 0x008fe40000004100 */
        /* <DEDUP_REMOVED lines=88> */
.L_x_7687:
[----:B------:R-:W-:Y:S05]  /*4590*/  BSYNC B0 ;  /* 0x0000000000007941 */ /* 0x000fea0003800000 */
.L_x_7686:
[C---:B------:R-:W-:Y:S01]  /*45a0*/  LEA R44, P1, R47.reuse, R42, 0x1 ;  /* 0x0000002a2f2c7211 */ /* 0x040fe200078208ff */
[----:B------:R-:W-:Y:S01]  /*45b0*/  IMAD.MOV.U32 R8, RZ, RZ, R10 ;  /* 0x000000ffff087224 */ /* 0x000fe200078e000a */
[----:B------:R-:W-:Y:S02]  /*45c0*/  UMOV UR4, UR21 ;  /* 0x0000001500047c82 */ /* 0x000fe40008000000 */
[C---:B------:R-:W-:Y:S02]  /*45d0*/  LEA.HI.X.SX32 R43, R47.reuse, R43, 0x1, P1 ;  /* 0x0000002b2f2b7211 */ /* 0x040fe400008f0eff */
[C---:B------:R-:W-:Y:S04]  /*45e0*/  LEA R10, P0, R47.reuse, R8, 0x1 ;  /* 0x000000082f0a7211 */ /* 0x040fe800078008ff */
[----:B------:R-:W-:Y:S01]  /*45f0*/  LEA.HI.X.SX32 R9, R47, R9, 0x1, P0 ;  /* 0x000000092f097211 */ /* 0x000fe200000f0eff */
[----:B------:R-:W-:Y:S08]  /*4600*/  BRA `(.L_x_7688) ;  /* 0x0000003000f47947 */ /* 0x000ff00003800000 */
.L_x_7679:
[----:B------:R-:W-:Y:S04]  /*4610*/  BSSY B1, `(.L_x_7689) ;  /* 0x00000b9000017945 */ /* 0x000fe80003800000 */
[----:B------:R-:W-:Y:S05]  /*4620*/  @!P1 BRA `(.L_x_7690) ;  /* 0x0000000800dc9947 */ /* 0x000fea0003800000 */
[----:B------:R1:W5:Y:S01]  /*4630*/  LDG.E.128 R36, desc[UR6][R86.64] ;  /* 0x0000000656247981 */ /* 0x000362000c1e1d00 */
[----:B------:R-:W-:Y:S01]  /*4640*/  ISETP.GE.AND P0, PT, R16, UR4, PT ;  /* 0x0000000410007c0c */ /* 0x000fe2000bf06270 */
[----:B------:R-:W-:Y:S01]  /*4650*/  BSSY B0, `(.L_x_7691) ;  /* 0x0000057000007945 */ /* 0x000fe20003800000 */
[----:B------:R-:W-:Y:S11]  /*4660*/  MOV R81, R79 ;  /* 0x0000004f00517202 */ /* 0x000ff60000000f00 */
[----:B------:R-:W-:Y:S05]  /*4670*/  @P0 BRA `(.L_x_7692) ;  /* 0x0000000400500947 */ /* 0x000fea0003800000 */
[--C-:B-----5:R-:W-:Y:S01]  /*4680*/  HADD2.F32 R29, -RZ, R36.reuse.H0_H0 ;  /* 0x20000024ff1d7230 */ /* 0x120fe20000004100 */
[----:B------:R-:W-:Y:S01]  /*4690*/  ULEA.HI UR26, UR4, UR4, URZ, 0x1 ;  /* 0x00000004041a7291 */ /* 0x000fe2000f8f083f */
[----:B---3--:R-:W-:Y:S01]  /*46a0*/  HADD2.F32 R33, -RZ, R36.H1_H1 ;  /* 0x30000024ff217230 */ /* 0x008fe20000004100 */
        /* <DEDUP_REMOVED lines=17> */
[----:B------:R-:W2:Y:S01]  /*47c0*/  LDG.E.128 R48, desc[UR6][R48.64] ;  /* 0x0000000630307981 */ /* 0x000ea2000c1e1d00 */
[----:B------:R-:W-:Y:S07]  /*47d0*/  LEA.HI.X.SX32 R139, R137, R89, 0x1, P0 ;  /* 0x00000059898b7211 */ /* 0x000fee00000f0eff */
[----:B------:R-:W3:Y:S08]  /*47e0*/  LDG.E.128 R20, desc[UR6][R18.64] ;  /* 0x0000000612147981 */ /* 0x000ef0000c1e1d00 */
[----:B------:R-:W4:Y:S01]  /*47f0*/  LDG.E.128 R136, desc[UR6][R138.64] ;  /* 0x000000068a887981 */ /* 0x000f22000c1e1d00 */
[--C-:B--2---:R-:W-:Y:S02]  /*4800*/  HADD2.F32 R31, -RZ, R48.reuse.H0_H0 ;  /* 0x20000030ff1f7230 */ /* 0x104fe40000004100 */
[----:B------:R-:W-:Y:S02]  /*4810*/  HADD2.F32 R34, -RZ, R48.H1_H1 ;  /* 0x30000030ff227230 */ /* 0x000fe40000004100 */
[--C-:B------:R-:W-:Y:S02]  /*4820*/  HADD2.F32 R35, -RZ, R49.reuse.H0_H0 ;  /* 0x20000031ff237230 */ /* 0x100fe40000004100 */
[----:B------:R-:W-:Y:S02]  /*4830*/  HADD2.F32 R37, -RZ, R49.H1_H1 ;  /* 0x30000031ff257230 */ /* 0x000fe40000004100 */
[----:B---3--:R-:W-:Y:S01]  /*4840*/  HADD2.F32 R27, -RZ, R21.H0_H0 ;  /* 0x20000015ff1b7230 */ /* 0x008fe20000004100 */
        /* <DEDUP_REMOVED lines=55> */
.L_x_7692:
[----:B------:R-:W-:Y:S05]  /*4bc0*/  BSYNC B0 ;  /* 0x0000000000007941 */ /* 0x000fea0003800000 */
.L_x_7691:
[----:B-----5:R2:W-:Y:S01]  /*4bd0*/  STG.E.128 desc[UR6][R80.64], R36 ;  /* 0x0000002450007986 */ /* 0x0205e2000c101d06 */
[----:B------:R-:W-:Y:S01]  /*4be0*/  ISETP.GE.AND P0, PT, R12, UR4, PT ;  /* 0x000000040c007c0c */ /* 0x000fe2000bf06270 */
[----:B------:R-:W-:Y:S01]  /*4bf0*/  BSSY B0, `(.L_x_7693) ;  /* 0x0000059000007945 */ /* 0x000fe20003800000 */
[----:B------:R-:W-:Y:S05]  /*4c00*/  IADD3 R140, P1, R86, 0x80, RZ ;  /* 0x00000080568c7810 */ /* 0x000fea0007f3e0ff */
[----:B------:R-:W-:Y:S01]  /*4c10*/  IMAD.X R141, RZ, RZ, R87, P1 ;  /* 0x000000ffff8d7224 */ /* 0x000fe200008e0657 */
[----:B--2---:R2:W5:Y:S05]  /*4c20*/  LDG.E.128 R36, desc[UR6][R86.64+0x80] ;  /* 0x0000800656247981 */ /* 0x00456a000c1e1d00 */
        /* <DEDUP_REMOVED lines=85> */
.L_x_7694:
[----:B------:R-:W-:Y:S05]  /*5180*/  BSYNC B0 ;  /* 0x0000000000007941 */ /* 0x000fea0003800000 */
.L_x_7693:
[----:B-----5:R4:W-:Y:S02]  /*5190*/  STG.E.128 desc[UR6][R80.64+0x80], R36 ;  /* 0x0000802450007986 */ /* 0x0209e4000c101d06 */
.L_x_7690:
[----:B------:R-:W-:Y:S05]  /*51a0*/  BSYNC B1 ;  /* 0x0000000000017941 */ /* 0x000fea0003800000 */
.L_x_7689:
[----:B------:R-:W-:Y:S04]  /*51b0*/  BSSY B1, `(.L_x_7695) ;  /* 0x00000c4000017945 */ /* 0x000fe80003800000 */
[----:B------:R-:W-:Y:S05]  /*51c0*/  @!P5 BRA `(.L_x_7696) ;  /* 0x0000000c0008d947 */ /* 0x000fea0003800000 */
[----:B------:R-:W-:Y:S01]  /*51d0*/  LEA R142, P5, R64, R86, 0x1 ;  /* 0x00000056408e7211 */ /* 0x000fe200078a08ff */
[----:B------:R-:W-:Y:S01]  /*51e0*/  BSSY B0, `(.L_x_7697) ;  /* 0x000005f000007945 */ /* 0x000fe20003800000 */
[----:B------:R-:W-:Y:S02]  /*51f0*/  ISETP.GE.AND P1, PT, R16, UR4, PT ;  /* 0x0000000410007c0c */ /* 0x000fe4000bf26270 */
[----:B------:R-:W-:Y:S02]  /*5200*/  LEA.HI.X R143, R64, R87, R63, 0x1, P5 ;  /* 0x00000057408f7211 */ /* 0x000fe400028f0c3f */
[C---:B------:R-:W-:Y:S03]  /*5210*/  LEA R140, P0, R93.reuse, R80, 0x1 ;  /* 0x000000505d8c7211 */ /* 0x040fe600078008ff */
[----:B---3--:R3:W5:Y:S01]  /*5220*/  LDG.E.128 R32, desc[UR6][R142.64] ;  /* 0x000000068e207981 */ /* 0x008762000c1e1d00 */
        /* <DEDUP_REMOVED lines=16> */
[----:B----4-:R-:W-:Y:S02]  /*5330*/  IADD3 R81, P5, R118, R136, RZ ;  /* 0x0000008876517210 */ /* 0x010fe40007fbe0ff */
[----:B------:R-:W-:Y:S02]  /*5340*/  LEA.HI.X.SX32 R19, R137, R143, 0x1, P0 ;  /* 0x0000008f89137211 */ /* 0x000fe400000f0eff */
[----:B------:R-:W-:Y:S02]  /*5350*/  LEA.HI.X.SX32 R136, R136, R103, 0x1, P5 ;  /* 0x0000006788887211 */ /* 0x000fe400028f0eff */
[C---:B------:R-:W-:Y:S01]  /*5360*/  LEA R138, P0, R81.reuse, R88, 0x1 ;  /* 0x00000058518a7211 */ /* 0x040fe200078008ff */
[----:B------:R-:W4:Y:S01]  /*5370*/  LDG.E.128 R24, desc[UR6][R18.64] ;  /* 0x0000000612187981 */ /* 0x000f22000c1e1d00 */
[----:B------:R-:W-:Y:S02]  /*5380*/  @P1 IADD3 R144, RZ, -UR26, RZ ;  /* 0x8000001aff901c10 */ /* 0x000fe4000fffe0ff */
[----:B------:R-:W-:Y:S02]  /*5390*/  LEA.HI.X R139, R81, R89, R136, 0x1, P0 ;  /* 0x00000059518b7211 */ /* 0x000fe400000f0c88 */
[----:B------:R-:W-:Y:S04]  /*53a0*/  IADD3 R81, P0, R118, R144, RZ ;  /* 0x0000009076517210 */ /* 0x000fe80007f1e0ff */
[----:B------:R-:W-:Y:S01]  /*53b0*/  LEA.HI.X.SX32 R144, R144, R103, 0x1, P0 ;  /* 0x0000006790907211 */ /* 0x000fe200000f0eff */
[----:B------:R-:W2:Y:S01]  /*53c0*/  LDG.E.128 R136, desc[UR6][R138.64] ;  /* 0x000000068a887981 */ /* 0x000ea2000c1e1d00 */
[C---:B------:R-:W-:Y:S04]  /*53d0*/  LEA R36, P0, R81.reuse, R90, 0x1 ;  /* 0x0000005a51247211 */ /* 0x040fe800078008ff */
[----:B------:R-:W-:Y:S05]  /*53e0*/  LEA.HI.X R37, R81, R91, R144, 0x1, P0 ;  /* 0x0000005b51257211 */ /* 0x000fea00000f0c90 */
[----:B------:R1:W3:Y:S02]  /*53f0*/  LDG.E.128 R48, desc[UR6][R36.64] ;  /* 0x0000000624307981 */ /* 0x0002e4000c1e1d00 */
        /* <DEDUP_REMOVED lines=18> */
[--C-:B---3--:R-:W-:Y:S02]  /*5520*/  HADD2.F32 R32, -RZ, R48.reuse.H0_H0 ;  /* 0x20000030ff207230 */ /* 0x108fe40000004100 */
        /* <DEDUP_REMOVED lines=42> */
.L_x_7698:
[----:B------:R-:W-:Y:S05]  /*57d0*/  BSYNC B0 ;  /* 0x0000000000007941 */ /* 0x000fea0003800000 */
.L_x_7697:
[----:B-----5:R1:W-:Y:S01]  /*57e0*/  STG.E.128 desc[UR6][R140.64], R32 ;  /* 0x000000208c007986 */ /* 0x0203e2000c101d06 */
[----:B------:R-:W-:Y:S01]  /*57f0*/  ISETP.GE.AND P0, PT, R12, UR4, PT ;  /* 0x000000040c007c0c */ /* 0x000fe2000bf06270 */
[----:B------:R-:W-:Y:S01]  /*5800*/  BSSY B0, `(.L_x_7699) ;  /* 0x000005d000007945 */ /* 0x000fe20003800000 */
[----:B------:R-:W-:Y:S05]  /*5810*/  IADD3 R138, P1, R142, 0x80, RZ ;  /* 0x000000808e8a7810 */ /* 0x000fea0007f3e0ff */
[----:B------:R-:W-:Y:S01]  /*5820*/  IMAD.X R139, RZ, RZ, R143, P1 ;  /* 0x000000ffff8b7224 */ /* 0x000fe200008e068f */
[----:B-1----:R1:W5:Y:S05]  /*5830*/  LDG.E.128 R32, desc[UR6][R142.64+0x80] ;  /* 0x000080068e207981 */ /* 0x00236a000c1e1d00 */
[----:B------:R-:W-:Y:S05]  /*5840*/  @P0 BRA `(.L_x_7700) ;  /* 0x0000000400600947 */ /* 0x000fea0003800000 */
[----:B------:R-:W-:Y:S01]  /*5850*/  ULEA.HI UR26, UR4, UR4, URZ, 0x1 ;  /* 0x00000004041a7291 */ /* 0x000fe2000f8f083f */
[----:B------:R-:W-:Y:S02]  /*5860*/  MOV R136, RZ ;  /* 0x000000ff00887202 */ /* 0x000fe40000000f00 */
[----:B-1-3--:R-:W-:Y:S01]  /*5870*/  MOV R142, RZ ;  /* 0x000000ff008e7202 */ /* 0x00afe20000000f00 */
        /* <DEDUP_REMOVED lines=23> */
[----:B------:R1:W2:Y:S02]  /*59f0*/  LDG.E.128 R48, desc[UR6][R36.64] ;  /* 0x0000000624307981 */ /* 0x0002a4000c1e1d00 */
[----:B-1----:R-:W-:Y:S02]  /*5a00*/  HADD2.F32 R36, -RZ, R47.H0_H0 ;  /* 0x2000002fff247230 */ /* 0x002fe40000004100 */
[--C-:B---3--:R-:W-:Y:S01]  /*5a10*/  HADD2.F32 R30, -RZ, R24.reuse.H0_H0 ;  /* 0x20000018ff1e7230 */ /* 0x108fe20000004100 */
[----:B------:R-:W-:Y:S01]  /*5a20*/  MOV R31, R25 ;  /* 0x00000019001f7202 */ /* 0x000fe20000000f00 */
[----:B------:R-:W-:Y:S01]  /*5a30*/  HADD2.F32 R28, -RZ, R24.H1_H1 ;  /* 0x30000018ff1c7230 */ /* 0x000fe20000004100 */
[----:B------:R-:W-:Y:S02]  /*5a40*/  MOV R21, R27 ;  /* 0x0000001b00157202 */ /* 0x000fe40000000f00 */
        /* <DEDUP_REMOVED lines=56> */
.L_x_7700:
[----:B------:R-:W-:Y:S05]  /*5dd0*/  BSYNC B0 ;  /* 0x0000000000007941 */ /* 0x000fea0003800000 */
.L_x_7699:
[----:B-----5:R1:W-:Y:S02]  /*5de0*/  STG.E.128 desc[UR6][R140.64+0x80], R32 ;  /* 0x000080208c007986 */ /* 0x0203e4000c101d06 */
.L_x_7696:
[----:B------:R-:W-:Y:S05]  /*5df0*/  BSYNC B1 ;  /* 0x0000000000017941 */ /* 0x000fea0003800000 */
.L_x_7695:
[----:B------:R-:W-:Y:S04]  /*5e00*/  BSSY B1, `(.L_x_7701) ;  /* 0x00000c6000017945 */ /* 0x000fe80003800000 */
[----:B------:R-:W-:Y:S05]  /*5e10*/  @!P4 BRA `(.L_x_7702) ;  /* 0x0000000c0010c947 */ /* 0x000fea0003800000 */
[----:B------:R-:W-:Y:S01]  /*5e20*/  LEA R138, P5, R66, R86, 0x1 ;  /* 0x00000056428a7211 */ /* 0x000fe200078a08ff */
[----:B------:R-:W-:Y:S01]  /*5e30*/  BSSY B0, `(.L_x_7703) ;  /* 0x0000061000007945 */ /* 0x000fe20003800000 */
[----:B------:R-:W-:Y:S02]  /*5e40*/  ISETP.GE.AND P4, PT, R16, UR4, PT ;  /* 0x0000000410007c0c */ /* 0x000fe4000bf86270 */
[----:B------:R-:W-:Y:S02]  /*5e50*/  LEA.HI.X R139, R66, R87, R65, 0x1, P5 ;  /* 0x00000057428b7211 */ /* 0x000fe400028f0c41 */
[C---:B------:R-:W-:Y:S02]  /*5e60*/  LEA R144, P1, R134.reuse, R80, 0x1 ;  /* 0x0000005086907211 */ /* 0x040fe400078208ff */
[C---:B-1----:R-:W-:Y:S01]  /*5e70*/  LEA R140, P0, R69.reuse, R86, 0x1 ;  /* 0x00000056458c7211 */ /* 0x042fe200078008ff */
[----:B---3--:R1:W5:Y:S01]  /*5e80*/  LDG.E.128 R32, desc[UR6][R138.64] ;  /* 0x000000068a207981 */ /* 0x008362000c1e1d00 */
[----:B------:R-:W-:Y:S02]  /*5e90*/  LEA.HI.X R145, R134, R79, R67, 0x1, P1 ;  /* 0x0000004f86917211 */ /* 0x000fe400008f0c43 */
[----:B------:R-:W-:Y:S03]  /*5ea0*/  LEA.HI.X R141, R69, R87, R68, 0x1, P0 ;  /* 0x00000057458d7211 */ /* 0x000fe600000f0c44 */
[----:B------:R-:W-:Y:S06]  /*5eb0*/  @P4 BRA `(.L_x_7704) ;  /* 0x0000000400604947 */ /* 0x000fec0003800000 */
        /* <DEDUP_REMOVED lines=14> */
[----:B----4-:R-:W-:Y:S02]  /*5fa0*/  IADD3 R81, P4, R113, R136, RZ ;  /* 0x0000008871517210 */ /* 0x010fe40007f9e0ff */
        /* <DEDUP_REMOVED lines=73> */
.L_x_7704:
[----:B------:R-:W-:Y:S05]  /*6440*/  BSYNC B0 ;  /* 0x0000000000007941 */ /* 0x000fea0003800000 */
.L_x_7703:
[----:B-----5:R3:W-:Y:S01]  /*6450*/  STG.E.128 desc[UR6][R144.64], R32 ;  /* 0x0000002090007986 */ /* 0x0207e2000c101d06 */
[----:B------:R-:W-:Y:S01]  /*6460*/  ISETP.GE.AND P1, PT, R12, UR4, PT ;  /* 0x000000040c007c0c */ /* 0x000fe2000bf26270 */
[----:B------:R-:W-:Y:S01]  /*6470*/  BSSY B0, `(.L_x_7705) ;  /* 0x000005d000007945 */ /* 0x000fe20003800000 */
[C---:B------:R-:W-:Y:S04]  /*6480*/  LEA R142, P0, R71.reuse, R80, 0x1 ;  /* 0x00000050478e7211 */ /* 0x040fe800078008ff */
[----:B------:R-:W-:Y:S01]  /*6490*/  LEA.HI.X R143, R71, R79, R70, 0x1, P0 ;  /* 0x0000004f478f7211 */ /* 0x000fe200000f0c46 */
[----:B---3--:R3:W5:Y:S06]  /*64a0*/  LDG.E.128 R32, desc[UR6][R140.64] ;  /* 0x000000068c207981 */ /* 0x00876c000c1e1d00 */
        /* <DEDUP_REMOVED lines=18> */
[----:B------:R-:W4:Y:S01]  /*65d0*/  LDG.E.128 R24, desc[UR6][R18.64] ;  /* 0x0000000612187981 */ /* 0x000f22000c1e1d00 */
[----:B---3--:R-:W-:Y:S02]  /*65e0*/  MOV R140, RZ ;  /* 0x000000ff008c7202 */ /* 0x008fe40000000f00 */
[----:B------:R-:W-:Y:S02]  /*65f0*/  @P1 IADD3 R140, RZ, -UR26, RZ ;  /* 0x8000001aff8c1c10 */ /* 0x000fe4000fffe0ff */
[----:B------:R-:W-:Y:S02]  /*6600*/  LEA.HI.X R139, R81, R89, R136, 0x1, P0 ;  /* 0x00000059518b7211 */ /* 0x000fe400000f0c88 */
[----:B------:R-:W-:Y:S04]  /*6610*/  IADD3 R81, P0, R109, R140, RZ ;  /* 0x0000008c6d517210 */ /* 0x000fe80007f1e0ff */
[----:B------:R-:W-:Y:S01]  /*6620*/  LEA.HI.X.SX32 R140, R140, R97, 0x1, P0 ;  /* 0x000000618c8c7211 */ /* 0x000fe200000f0eff */
[----:B------:R-:W3:Y:S01]  /*6630*/  LDG.E.128 R136, desc[UR6][R138.64] ;  /* 0x000000068a887981 */ /* 0x000ee2000c1e1d00 */
[C---:B------:R-:W-:Y:S04]  /*6640*/  LEA R36, P0, R81.reuse, R90, 0x1 ;  /* 0x0000005a51247211 */ /* 0x040fe800078008ff */
[----:B------:R-:W-:Y:S05]  /*6650*/  LEA.HI.X R37, R81, R91, R140, 0x1, P0 ;  /* 0x0000005b51257211 */ /* 0x000fea00000f0c8c */
        /* <DEDUP_REMOVED lines=62> */
.L_x_7706:
[----:B------:R-:W-:Y:S05]  /*6a40*/  BSYNC B0 ;  /* 0x0000000000007941 */ /* 0x000fea0003800000 */
.L_x_7705:
[----:B-----5:R1:W-:Y:S02]  /*6a50*/  STG.E.128 desc[UR6][R142.64], R32 ;  /* 0x000000208e007986 */ /* 0x0203e4000c101d06 */
.L_x_7702:
[----:B------:R-:W-:Y:S05]  /*6a60*/  BSYNC B1 ;  /* 0x0000000000017941 */ /* 0x000fea0003800000 */
.L_x_7701:
[----:B------:R-:W-:Y:S04]  /*6a70*/  BSSY B1, `(.L_x_7707) ;  /* 0x00000cb000017945 */ /* 0x000fe80003800000 */
[----:B------:R-:W-:Y:S05]  /*6a80*/  @!P2 BRA `(.L_x_7708) ;  /* 0x0000000c0024a947 */ /* 0x000fea0003800000 */
[----:B------:R-:W-:Y:S01]  /*6a90*/  ISETP.GE.AND P1, PT, R16, UR4, PT ;  /* 0x0000000410007c0c */ /* 0x000fe2000bf26270 */
[----:B---3--:R-:W3:Y:S01]  /*6aa0*/  LDC.64 R4, c[0x0][0x338] ;  /* 0x0000ce00ff047b82 */ /* 0x008ee20000000a00 */
[----:B----4-:R-:W-:Y:S01]  /*6ab0*/  MOV R81, R79 ;  /* 0x0000004f00517202 */ /* 0x010fe20000000f00 */
[----:B------:R-:W-:Y:S01]  /*6ac0*/  BSSY B0, `(.L_x_7709) ;  /* 0x0000064000007945 */ /* 0x000fe20003800000 */
[C---:B-1----:R-:W-:Y:S05]  /*6ad0*/  LEA R140, P0, R73.reuse, R86, 0x1 ;  /* 0x00000056498c7211 */ /* 0x042fea00078008ff */
[----:B------:R-:W1:Y:S01]  /*6ae0*/  LDC.64 R2, c[0x0][0x248] ;  /* 0x00009200ff027b82 */ /* 0x000e620000000a00 */
[----:B------:R-:W-:Y:S01]  /*6af0*/  LEA.HI.X R141, R73, R87, R72, 0x1, P0 ;  /* 0x00000057498d7211 */ /* 0x000fe200000f0c48 */
[----:B---3--:R-:W-:Y:S04]  /*6b00*/  IMAD.WIDE.U32 R138, R4, 0x60, R86 ;  /* 0x00000060048a7825 */ /* 0x008fe800078e0056 */
        /* <DEDUP_REMOVED lines=95> */
.L_x_7710:
[----:B------:R-:W-:Y:S05]  /*7100*/  BSYNC B0 ;  /* 0x0000000000007941 */ /* 0x000fea0003800000 */
.L_x_7709:
        /* <DEDUP_REMOVED lines=16> */
[----:B-1----:R-:W-:Y:S11]  /*7210*/  MOV R139, UR26 ;  /* 0x0000001a008b7c02 */ /* 0x002ff60008000f00 */
[----:B------:R-:W-:Y:S02]  /*7220*/  @P1 IADD3 R139, RZ, -UR26, RZ ;  /* 0x8000001aff8b1c10 */ /* 0x000fe4000fffe0ff */
[----:B------:R-:W-:Y:S02]  /*7230*/  @P1 IADD3 R137, RZ, -UR26, RZ ;  /* 0x8000001aff891c10 */ /* 0x000fe4000fffe0ff */
[C---:B------:R-:W-:Y:S02]  /*7240*/  LEA R18, P0, R139.reuse, R140, 0x1 ;  /* 0x0000008c8b127211 */ /* 0x040fe400078008ff */
[C---:B------:R-:W-:Y:S02]  /*7250*/  IADD3 R81, P2, R108.reuse, R137, RZ ;  /* 0x000000896c517210 */ /* 0x040fe40007f5e0ff */
[----:B------:R-:W-:Y:S02]  /*7260*/  LEA.HI.X.SX32 R19, R139, R141, 0x1, P0 ;  /* 0x0000008d8b137211 */ /* 0x000fe400000f0eff */
[----:B------:R-:W-:Y:S02]  /*7270*/  LEA.HI.X.SX32 R136, R137, R96, 0x1, P2 ;  /* 0x0000006089887211 */ /* 0x000fe400010f0eff */
[C---:B------:R-:W-:Y:S01]  /*7280*/  LEA R144, P0, R81.reuse, R88, 0x1 ;  /* 0x0000005851907211 */ /* 0x040fe200078008ff */
[----:B------:R-:W4:Y:S01]  /*7290*/  LDG.E.128 R24, desc[UR6][R18.64] ;  /* 0x0000000612187981 */ /* 0x000f22000c1e1d00 */
[----:B---3--:R-:W-:Y:S02]  /*72a0*/  MOV R141, RZ ;  /* 0x000000ff008d7202 */ /* 0x008fe40000000f00 */
[----:B------:R-:W-:Y:S02]  /*72b0*/  @P1 IADD3 R141, RZ, -UR26, RZ ;  /* 0x8000001aff8d1c10 */ /* 0x000fe4000fffe0ff */
[----:B------:R-:W-:Y:S02]  /*72c0*/  LEA.HI.X R145, R81, R89, R136, 0x1, P0 ;  /* 0x0000005951917211 */ /* 0x000fe400000f0c88 */
[----:B------:R-:W-:Y:S03]  /*72d0*/  IADD3 R81, P0, R108, R141, RZ ;  /* 0x0000008d6c517210 */ /* 0x000fe60007f1e0ff */
[----:B------:R-:W3:Y:S01]  /*72e0*/  LDG.E.128 R136, desc[UR6][R144.64] ;  /* 0x0000000690887981 */ /* 0x000ee2000c1e1d00 */
[----:B------:R-:W-:Y:S02]  /*72f0*/  LEA.HI.X.SX32 R140, R141, R96, 0x1, P0 ;  /* 0x000000608d8c7211 */ /* 0x000fe400000f0eff */
        /* <DEDUP_REMOVED lines=64> */
.L_x_7712:
[----:B------:R-:W-:Y:S05]  /*7700*/  BSYNC B0 ;  /* 0x0000000000007941 */ /* 0x000fea0003800000 */
.L_x_7711:
[----:B-----5:R4:W-:Y:S02]  /*7710*/  STG.E.128 desc[UR6][R142.64], R32 ;  /* 0x000000208e007986 */ /* 0x0209e4000c101d06 */
.L_x_7708:
[----:B------:R-:W-:Y:S05]  /*7720*/  BSYNC B1 ;  /* 0x0000000000017941 */ /* 0x000fea0003800000 */
.L_x_7707:
        /* <DEDUP_REMOVED lines=8> */
.L_x_7678:
[----:B---3--:R-:W2:Y:S01]  /*77b0*/  @P1 LDG.E.128 R24, desc[UR6][R86.64] ;  /* 0x0000000656181981 */ /* 0x008ea2000c1e1d00 */
[----:B------:R-:W-:Y:S01]  /*77c0*/  @P1 IMAD.MOV.U32 R81, RZ, RZ, R79 ;  /* 0x000000ffff511224 */ /* 0x000fe200078e004f */
        /* <DEDUP_REMOVED lines=13> */
[----:B--2---:R1:W-:Y:S04]  /*78a0*/  @P1 STG.E.128 desc[UR6][R80.64+0x80], R20 ;  /* 0x0000801450001986 */ /* 0x0043e8000c101d06 */
[----:B------:R-:W2:Y:S01]  /*78b0*/  @P5 LDG.E.128 R28, desc[UR6][R18.64] ;  /* 0x00000006121c5981 */ /* 0x000ea2000c1e1d00 */
[----:B-1----:R-:W-:Y:S03]  /*78c0*/  @P2 IMAD.MOV.U32 R81, RZ, RZ, R79 ;  /* 0x000000ffff512224 */ /* 0x002fe600078e004f */
        /* <DEDUP_REMOVED lines=17> */
.L_x_7688:
[----:B------:R-:W5:Y:S02]  /*79e0*/  LDC R0, c[0x0][0x338] ;  /* 0x0000ce00ff007b82 */ /* 0x000f640000000800 */
[----:B-----5:R-:W-:Y:S05]  /*79f0*/  IMAD.U32 R3, R0, -0x40, RZ ;  /* 0xffffffc000037824 */ /* 0x020fea00078e00ff */
[C---:B-12---:R-:W-:Y:S04]  /*7a00*/  LEA R86, P0, R3.reuse, R86, 0x1 ;  /* 0x0000005603567211 */ /* 0x046fe800078008ff */
[----:B------:R-:W-:Y:S01]  /*7a10*/  LEA.HI.X.SX32 R87, R3, R87, 0x1, P0 ;  /* 0x0000005703577211 */ /* 0x000fe200000f0eff */
[----:B------:R-:W-:Y:S08]  /*7a20*/  @!P3 BRA `(.L_x_7713) ;  /* 0x000000040030b947 */ /* 0x000ff00003800000 */
[----:B------:R-:W-:Y:S04]  /*7a30*/  IADD3 R3, R11, -0x1, RZ ;  /* 0xffffffff0b037810 */ /* 0x000fe80007ffe0ff */
[----:B------:R-:W-:Y:S11]  /*7a40*/  ISETP.GT.AND P0, PT, R3, R60, PT ;  /* 0x0000003c0300720c */ /* 0x000ff60003f04270 */
[----:B------:R-:W-:Y:S02]  /*7a50*/  @!UPT UIADD3 URZ, URZ, URZ, URZ ;  /* 0x0000003f3f3ff290 */ /* 0x000fe4000fffe03f */
[----:B------:R-:W-:Y:S05]  /*7a60*/  @!P0 BRA `(.L_x_7714) ;  /* 0x0000000400448947 */ /* 0x000fea0003800000 */
[----:B---34-:R-:W-:Y:S01]  /*7a70*/  IMAD.MOV.U32 R20, RZ, RZ, RZ ;  /* 0x000000ffff147224 */ /* 0x018fe200078e00ff */
        /* <DEDUP_REMOVED lines=71> */
.L_x_7713:
[----:B------:R-:W1:Y:S01]  /*7ef0*/  LDC R2, c[0x0][0x250] ;  /* 0x00009400ff027b82 */ /* 0x000e620000000800 */
[----:B----4-:R-:W-:Y:S07]  /*7f00*/  IMAD.MOV.U32 R81, RZ, RZ, R79 ;  /* 0x000000ffff517224 */ /* 0x010fee00078e004f */
[----:B------:R-:W3:Y:S02]  /*7f10*/  LDC R0, c[0x0][0x248] ;  /* 0x00009200ff007b82 */ /* 0x000ee40000000800 */
[----:B---3--:R-:W-:Y:S02]  /*7f20*/  IMAD.U32 R5, R0, -0x40, RZ ;  /* 0xffffffc000057824 */ /* 0x008fe400078e00ff */
[----:B-1----:R-:W-:Y:S03]  /*7f30*/  IMAD.U32 R3, R2, -0x40, RZ ;  /* 0xffffffc002037824 */ /* 0x002fe600078e00ff */
[----:B------:R-:W-:Y:S02]  /*7f40*/  LEA R80, P0, R5, R80, 0x1 ;  /* 0x0000005005507211 */ /* 0x000fe400078008ff */
[----:B------:R-:W-:Y:S02]  /*7f50*/  LEA R82, P1, R3, R82, 0x1 ;  /* 0x0000005203527211 */ /* 0x000fe400078208ff */
[----:B------:R-:W-:Y:S02]  /*7f60*/  LEA.HI.X.SX32 R79, R5, R81, 0x1, P0 ;  /* 0x00000051054f7211 */ /* 0x000fe400000f0eff */
[----:B------:R-:W-:Y:S09]  /*7f70*/  LEA.HI.X.SX32 R83, R3, R83, 0x1, P1 ;  /* 0x0000005303537211 */ /* 0x000ff200008f0eff */
.L_x_7714:
[----:B------:R-:W-:Y:S04]  /*7f80*/  IADD3 R11, R11, -0x1, RZ ;  /* 0xffffffff0b0b7810 */ /* 0x000fe80007ffe0ff */
[----:B------:R-:W-:Y:S11]  /*7f90*/  ISETP.GT.AND P0, PT, R11, R60, PT ;  /* 0x0000003c0b00720c */ /* 0x000ff60003f04270 */
[----:B------:R-:W-:Y:S02]  /*7fa0*/  @!UPT UIADD3 URZ, URZ, URZ, URZ ;  /* 0x0000003f3f3ff290 */ /* 0x000fe4000fffe03f */
[----:B------:R-:W-:Y:S05]  /*7fb0*/  @P0 BRA `(.L_x_7715) ;  /* 0xffffffa400a00947 */ /* 0x000fea000383ffff */
.L_x_7677:
[----:B------:R-:W1:Y:S01]  /*7fc0*/  S2UR UR4, SR_CgaCtaId ;  /* 0x00000000000479c3 */ /* 0x000e620000008800 */
[----:B------:R-:W-:Y:S01]  /*7fd0*/  ULDC UR5, c[0x0][0x2e0] ;  /* 0x0000b80000057ab9 */ /* 0x000fe20000000800 */
[----:B------:R-:W-:-:S06]  /*7fe0*/  UMOV UR10, 0x400 ;  /* 0x00000400000a7882 */ /* 0x000fcc0000000000 */
[----:B------:R-:W-:Y:S01]  /*7ff0*/  BAR.SYNC.DEFER_BLOCKING 0x0 ;  /* 0x0000000000007b1d */ /* 0x000fe20000010000 */
[----:B------:R-:W-:-:S07]  /*8000*/  ISETP.NE.AND P0, PT, RZ, UR5, PT ;  /* 0x00000005ff007c0c */ /* 0x000fce000bf05270 */
[----:B------:R-:W2:Y:S01]  /*8010*/  LDC.64 R2, c[0x0][0x240] ;  /* 0x00009000ff027b82 */ /* 0x000ea20000000a00 */
[----:B------:R-:W-:Y:S01]  /*8020*/  BSSY B2, `(.L_x_7716) ;  /* 0x00004f2000027945 */ /* 0x000fe20003800000 */
[----:B-1----:R-:W-:-:S06]  /*8030*/  ULEA UR4, UR4, UR10, 0x18 ;  /* 0x0000000a04047291 */ /* 0x002fcc000f8ec03f */
[----:B------:R-:W-:Y:S02]  /*8040*/  LEA R164, R122, UR4, 0x1 ;  /* 0x000000047aa47c11 */ /* 0x000fe4000f8e08ff */
[C---:B--2---:R-:W-:Y:S01]  /*8050*/  SHF.L.U64.HI R13, R2.reuse, 0x4, R3 ;  /* 0x00000004020d7819 */ /* 0x044fe20000010203 */
[----:B------:R-:W-:Y:S01]  /*8060*/  IMAD.SHL.U32 R15, R2, 0x10, RZ ;  /* 0x00000010020f7824 */ /* 0x000fe200078e00ff */
[----:B------:R-:W-:Y:S06]  /*8070*/  @!P0 BRA `(.L_x_7717) ;  /* 0x0000004c00108947 */ /* 0x000fec0003800000 */
[----:B------:R-:W-:Y:S01]  /*8080*/  ISETP.NE.U32.AND P0, PT, RZ, UR8, PT ;  /* 0x00000008ff007c0c */ /* 0x000fe2000bf05070 */
[----:B---3--:R-:W-:-:S03]  /*8090*/  IMAD.MOV.U32 R4, RZ, RZ, RZ ;  /* 0x000000ffff047224 */ /* 0x008fc600078e00ff */
        /* <DEDUP_REMOVED lines=10> */
[----:B----4-:R-:W-:Y:S02]  /*8140*/  LEA R34, P0, R15, UR8, 0x1 ;  /* 0x000000080f227c11 */ /* 0x010fe4000f8008ff */
[----:B------:R-:W-:Y:S01]  /*8150*/  LEA R36, P1, R128, UR8, 0x1 ;  /* 0x0000000880247c11 */ /* 0x000fe2000f8208ff */
        /* <DEDUP_REMOVED lines=76> */
.L_x_7722:
[----:B------:R-:W-:Y:S05]  /*8620*/  BSYNC B0 ;  /* 0x0000000000007941 */ /* 0x000fea0003800000 */
.L_x_7721:
        /* <DEDUP_REMOVED lines=46> */
.L_x_7724:
[----:B------:R-:W-:Y:S05]  /*8910*/  BSYNC B0 ;  /* 0x0000000000007941 */ /* 0x000fea0003800000 */
.L_x_7723:
[----:B------:R3:W-:Y:S02]  /*8920*/  STS.128 [R164+0x2000], R8 ;  /* 0x00200008a4007388 */ /* 0x0007e40000000c00 */
.L_x_7720:
[----:B------:R-:W-:Y:S05]  /*8930*/  BSYNC B1 ;  /* 0x0000000000017941 */ /* 0x000fea0003800000 */
.L_x_7719:
        /* <DEDUP_REMOVED lines=61> */
.L_x_7728:
[----:B------:R-:W-:Y:S05]  /*8d10*/  BSYNC B0 ;  /* 0x0000000000007941 */ /* 0x000fea0003800000 */
.L_x_7727:
        /* <DEDUP_REMOVED lines=46> */
.L_x_7730:
[----:B------:R-:W-:Y:S05]  /*9000*/  BSYNC B0 ;  /* 0x0000000000007941 */ /* 0x000fea0003800000 */
.L_x_7729:
[----:B------:R4:W-:Y:S02]  /*9010*/  STS.128 [R164+0x2800], R8 ;  /* 0x00280008a4007388 */ /* 0x0009e40000000c00 */
.L_x_7726:
[----:B------:R-:W-:Y:S05]  /*9020*/  BSYNC B1 ;  /* 0x0000000000017941 */ /* 0x000fea0003800000 */
.L_x_7725:
        /* <DEDUP_REMOVED lines=62> */
.L_x_7734:
[----:B------:R-:W-:Y:S05]  /*9410*/  BSYNC B0 ;  /* 0x0000000000007941 */ /* 0x000fea0003800000 */
.L_x_7733:
        /* <DEDUP_REMOVED lines=46> */
.L_x_7736:
[----:B------:R-:W-:Y:S05]  /*9700*/  BSYNC B0 ;  /* 0x0000000000007941 */ /* 0x000fea0003800000 */
.L_x_7735:
[----:B------:R2:W-:Y:S02]  /*9710*/  STS.128 [R164+0x3000], R8 ;  /* 0x00300008a4007388 */ /* 0x0005e40000000c00 */
.L_x_7732:
[----:B------:R-:W-:Y:S05]  /*9720*/  BSYNC B1 ;  /* 0x0000000000017941 */ /* 0x000fea0003800000 */
.L_x_7731:
        /* <DEDUP_REMOVED lines=59> */
.L_x_7739:
[----:B------:R-:W-:Y:S05]  /*9ae0*/  BSYNC B0 ;  /* 0x0000000000007941 */ /* 0x000fea0003800000 */
.L_x_7738:
        /* <DEDUP_REMOVED lines=44> */
.L_x_7741:
[----:B------:R-:W-:Y:S05]  /*9db0*/  BSYNC B0 ;  /* 0x0000000000007941 */ /* 0x000fea0003800000 */
.L_x_7740:
[----:B------:R2:W-:Y:S01]  /*9dc0*/  STS.128 [R164+0x3800], R8 ;  /* 0x00380008a4007388 */ /* 0x0005e20000000c00 */
[----:B------:R-:W-:Y:S05]  /*9dd0*/  BRA `(.L_x_7737) ;  /* 0x0000003000587947 */ /* 0x000fea0003800000 */
.L_x_7718:
        /* <DEDUP_REMOVED lines=89> */
.L_x_7745:
[----:B------:R-:W-:Y:S05]  /*a370*/  BSYNC B0 ;  /* 0x0000000000007941 */ /* 0x000fea0003800000 */
.L_x_7744:
        /* <DEDUP_REMOVED lines=88> */
.L_x_7747:
[----:B------:R-:W-:Y:S05]  /*a900*/  BSYNC B0 ;  /* 0x0000000000007941 */ /* 0x000fea0003800000 */
.L_x_7746:
[----:B------:R3:W-:Y:S02]  /*a910*/  STS.128 [R164+0x2000], R12 ;  /* 0x0020000ca4007388 */ /* 0x0007e40000000c00 */
.L_x_7743:
[----:B------:R-:W-:Y:S05]  /*a920*/  BSYNC B1 ;  /* 0x0000000000017941 */ /* 0x000fea0003800000 */
.L_x_7742:
        /* <DEDUP_REMOVED lines=94> */
.L_x_7751:
[----:B------:R-:W-:Y:S05]  /*af10*/  BSYNC B0 ;  /* 0x0000000000007941 */ /* 0x000fea0003800000 */
.L_x_7750:
        /* <DEDUP_REMOVED lines=91> */
.L_x_7753:
[----:B------:R-:W-:Y:S05]  /*b4d0*/  BSYNC B0 ;  /* 0x0000000000007941 */ /* 0x000fea0003800000 */
.L_x_7752:
[----:B------:R4:W-:Y:S02]  /*b4e0*/  STS.128 [R164+0x2800], R12 ;  /* 0x0028000ca4007388 */ /* 0x0009e40000000c00 */
.L_x_7749:
[----:B------:R-:W-:Y:S05]  /*b4f0*/  BSYNC B1 ;  /* 0x0000000000017941 */ /* 0x000fea0003800000 */
.L_x_7748:
        /* <DEDUP_REMOVED lines=95> */
.L_x_7757:
[----:B------:R-:W-:Y:S05]  /*baf0*/  BSYNC B0 ;  /* 0x0000000000007941 */ /* 0x000fea0003800000 */
.L_x_7756:
        /* <DEDUP_REMOVED lines=90> */
.L_x_7759:
[----:B------:R-:W-:Y:S05]  /*c0a0*/  BSYNC B0 ;  /* 0x0000000000007941 */ /* 0x000fea0003800000 */
.L_x_7758:
[----:B------:R4:W-:Y:S02]  /*c0b0*/  STS.128 [R164+0x3000], R12 ;  /* 0x0030000ca4007388 */ /* 0x0009e40000000c00 */
.L_x_7755:
[----:B------:R-:W-:Y:S05]  /*c0c0*/  BSYNC B1 ;  /* 0x0000000000017941 */ /* 0x000fea0003800000 */
.L_x_7754:
        /* <DEDUP_REMOVED lines=94> */
.L_x_7761:
[----:B------:R-:W-:Y:S05]  /*c6b0*/  BSYNC B0 ;  /* 0x0000000000007941 */ /* 0x000fea0003800000 */
.L_x_7760:
        /* <DEDUP_REMOVED lines=93> */
.L_x_7763:
[----:B------:R-:W-:Y:S05]  /*cc90*/  BSYNC B0 ;  /* 0x0000000000007941 */ /* 0x000fea0003800000 */
.L_x_7762:
[----:B------:R4:W-:Y:S01]  /*cca0*/  STS.128 [R164+0x3800], R12 ;  /* 0x0038000ca4007388 */ /* 0x0009e20000000c00 */
[----:B------:R-:W-:Y:S05]  /*ccb0*/  BRA `(.L_x_7737) ;  /* 0x0000000000a07947 */ /* 0x000fea0003800000 */
.L_x_7717:
[----:B---3--:R-:W-:Y:S02]  /*ccc0*/  IMAD.IADD R5, R160, 0x1, -R57 ;  /* 0x00000001a0057824 */ /* 0x008fe400078e0a39 */
        /* <DEDUP_REMOVED lines=39> */
.L_x_7737:
[----:B------:R-:W-:Y:S05]  /*cf40*/  BSYNC B2 ;  /* 0x0000000000027941 */ /* 0x000fea0003800000 */
.L_x_7716:
[----:B------:R-:W-:Y:S01]  /*cf50*/  VIADD R168, R102, 0xffffffff ;  /* 0xffffffff66a87836 */ /* 0x000fe20000000000 */
[----:B------:R-:W-:Y:S01]  /*cf60*/  ULDC.64 UR12, c[0x0][0x218] ;  /* 0x00008600000c7ab9 */ /* 0x000fe20000000a00 */
[----:B------:R-:W-:Y:S01]  /*cf70*/  IMAD.SHL.U32 R2, R126, 0x8, RZ ;  /* 0x000000087e027824 */ /* 0x000fe200078e00ff */
[----:B------:R-:W-:Y:S01]  /*cf80*/  LEA R166, P5, R124, UR12, 0x1 ;  /* 0x0000000c7ca67c11 */ /* 0x000fe2000f8a08ff */
[----:B------:R-:W-:Y:S01]  /*cf90*/  IMAD.SHL.U32 R3, R168, 0x40, RZ ;  /* 0x00000040a8037824 */ /* 0x000fe200078e00ff */
[----:B-1234-:R-:W-:Y:S01]  /*cfa0*/  LEA.HI R8, R59, R59, RZ, 0x1 ;  /* 0x0000003b3b087211 */ /* 0x01efe200078f08ff */
[----:B------:R-:W-:Y:S01]  /*cfb0*/  ULDC.64 UR10, c[0x0][0x220] ;  /* 0x00008800000a7ab9 */ /* 0x000fe20000000a00 */
[----:B------:R-:W-:Y:S01]  /*cfc0*/  LEA.HI.X R165, R124, UR13, R52, 0x1, P5 ;  /* 0x0000000d7ca57c11 */ /* 0x000fe2000a8f0c34 */
[----:B------:R-:W-:Y:S01]  /*cfd0*/  IMAD.IADD R9, R56, 0x1, -R3 ;  /* 0x0000000138097824 */ /* 0x000fe200078e0a03 */
[----:B------:R-:W-:Y:S01]  /*cfe0*/  LOP3.LUT R8, R8, 0xfffffffe, RZ, 0xc0, !PT ;  /* 0xfffffffe08087812 */ /* 0x000fe200078ec0ff */
[----:B------:R-:W-:Y:S01]  /*cff0*/  IMAD R57, R54, 0x10, R57 ;  /* 0x0000001036397824 */ /* 0x000fe200078e0239 */
[----:B------:R-:W-:Y:S01]  /*d000*/  SHF.R.S32.HI R172, RZ, 0x1f, R55 ;  /* 0x0000001fffac7819 */ /* 0x000fe20000011437 */
[----:B------:R-:W-:Y:S01]  /*d010*/  IMAD.SHL.U32 R53, R53, 0x2, RZ ;  /* 0x0000000235357824 */ /* 0x000fe200078e00ff */
[-C--:B------:R-:W-:Y:S01]  /*d020*/  ISETP.GE.AND P1, PT, R18, R9.reuse, PT ;  /* 0x000000091200720c */ /* 0x080fe20003f26270 */
[----:B------:R-:W-:Y:S01]  /*d030*/  IMAD.IADD R59, R59, 0x1, -R8 ;  /* 0x000000013b3b7824 */ /* 0x000fe200078e0a08 */
[-C--:B------:R-:W-:Y:S01]  /*d040*/  ISETP.GE.AND P0, PT, R20, R9.reuse, PT ;  /* 0x000000091400720c */ /* 0x080fe20003f06270 */
[----:B------:R-:W-:Y:S01]  /*d050*/  ULDC UR5, c[0x0][0x398] ;  /* 0x0000e60000057ab9 */ /* 0x000fe20000000800 */
[----:B------:R-:W-:-:S02]  /*d060*/  ISETP.GE.AND P2, PT, R126, R9, PT ;  /* 0x000000097e00720c */ /* 0x000fc40003f46270 */
[CC--:B------:R-:W-:Y:S02]  /*d070*/  ISETP.GE.AND P4, PT, R0.reuse, R9.reuse, PT ;  /* 0x000000090000720c */ /* 0x0c0fe40003f86270 */
[----:B------:R-:W-:Y:S02]  /*d080*/  ISETP.GE.AND P6, PT, R0, R9, PT ;  /* 0x000000090000720c */ /* 0x000fe40003fc6270 */
[----:B------:R-:W-:Y:S02]  /*d090*/  SHF.R.S32.HI R0, RZ, 0x1f, R121 ;  /* 0x0000001fff007819 */ /* 0x000fe40000011479 */
[----:B------:R-:W-:Y:S01]  /*d0a0*/  LEA.HI R172, R172, R55, RZ, 0x2 ;  /* 0x00000037acac7211 */ /* 0x000fe200078f10ff */
[----:B------:R-:W1:Y:S01]  /*d0b0*/  @!P1 LDC.64 R6, c[0x0][0x248] ;  /* 0x00009200ff069b82 */ /* 0x000e620000000a00 */
[----:B------:R-:W-:Y:S02]  /*d0c0*/  LEA.HI R0, R0, R121, RZ, 0x3 ;  /* 0x0000007900007211 */ /* 0x000fe400078f18ff */
[----:B------:R-:W-:Y:S01]  /*d0d0*/  SHF.R.S32.HI R172, RZ, 0x2, R172 ;  /* 0x00000002ffac7819 */ /* 0x000fe200000114ac */
[----:B------:R-:W-:-:S02]  /*d0e0*/  @!P2 IMAD.MOV.U32 R167, RZ, RZ, R165 ;  /* 0x000000ffffa7a224 */ /* 0x000fc400078e00a5 */
[C---:B------:R-:W-:Y:S02]  /*d0f0*/  @!P4 LEA R10, P5, R93.reuse, R166, 0x1 ;  /* 0x000000a65d0ac211 */ /* 0x040fe400078a08ff */
[----:B------:R-:W2:Y:S01]  /*d100*/  @!P0 LDC.64 R4, c[0x0][0x248] ;  /* 0x00009200ff048b82 */ /* 0x000ea20000000a00 */
[----:B------:R-:W-:Y:S01]  /*d110*/  @!PT LDS RZ, [RZ] ;  /* 0x00000000fffff984 */ /* 0x000fe20000000800 */
[----:B------:R-:W-:Y:S01]  /*d120*/  @!PT LDS RZ, [RZ] ;  /* 0x00000000fffff984 */ /* 0x000fe20000000800 */
[----:B------:R-:W-:Y:S01]  /*d130*/  @!PT LDS RZ, [RZ] ;  /* 0x00000000fffff984 */ /* 0x000fe20000000800 */
[----:B------:R-:W-:Y:S01]  /*d140*/  @!P2 LDGSTS.E.BYPASS.LTC128B.128 [R164+0x4000], desc[UR6][R166.64] ;  /* 0x04000000a6a4afae */ /* 0x000fe2000b901d46 */
[----:B------:R-:W-:Y:S02]  /*d150*/  @!P4 LEA.HI.X R11, R93, R165, R92, 0x1, P5 ;  /* 0x000000a55d0bc211 */ /* 0x000fe400028f0c5c */
[----:B------:R-:W-:Y:S01]  /*d160*/  ISETP.GE.AND P5, PT, R18, R9, PT ;  /* 0x000000091200720c */ /* 0x000fe20003fa6270 */
[----:B------:R3:W-:Y:S01]  /*d170*/  @!P2 LDGSTS.E.BYPASS.LTC128B.128 [R164+0x6000], desc[UR6][R166.64+0x80] ;  /* 0x06000080a6a4afae */ /* 0x0007e2000b901d46 */
[----:B------:R-:W-:-:S03]  /*d180*/  IADD3 R57, R57, 0x1, R172 ;  /* 0x0000000139397810 */ /* 0x000fc60007ffe0ac */
[----:B------:R-:W-:Y:S01]  /*d190*/  @!P4 LDGSTS.E.BYPASS.LTC128B.128 [R164+0x4800], desc[UR6][R10.64] ;  /* 0x048000000aa4cfae */ /* 0x000fe2000b901d46 */
[----:B------:R-:W-:-:S03]  /*d1a0*/  IADD3 R57, R56, R57, -R160 ;  /* 0x0000003938397210 */ /* 0x000fc60007ffe8a0 */
[----:B------:R4:W-:Y:S01]  /*d1b0*/  @!P4 LDGSTS.E.BYPASS.LTC128B.128 [R164+0x6800], desc[UR6][R10.64+0x80] ;  /* 0x068000800aa4cfae */ /* 0x0009e2000b901d46 */
[----:B------:R-:W-:Y:S01]  /*d1c0*/  ISETP.GE.AND P4, PT, R20, R9, PT ;  /* 0x000000091400720c */ /* 0x000fe20003f86270 */
[----:B------:R-:W-:Y:S01]  /*d1d0*/  VIADD R103, R57, UR5 ;  /* 0x0000000539677c36 */ /* 0x000fe20008000000 */
[----:B-1----:R-:W-:-:S04]  /*d1e0*/  @!P1 LEA R12, P2, R6, R166, 0x6 ;  /* 0x000000a6060c9211 */ /* 0x002fc800078430ff */
[----:B------:R-:W-:Y:S02]  /*d1f0*/  @!P1 LEA.HI.X R13, R6, R165, R7, 0x6, P2 ;  /* 0x000000a5060d9211 */ /* 0x000fe400010f3407 */
[----:B------:R-:W-:Y:S01]  /*d200*/  ISETP.GE.AND P2, PT, R126, R9, PT ;  /* 0x000000097e00720c */ /* 0x000fe20003f46270 */
[----:B--2---:R-:W-:Y:S02]  /*d210*/  @!P0 IMAD R5, R5, 0x60, RZ ;  /* 0x0000006005058824 */ /* 0x004fe400078e02ff */
[----:B------:R-:W-:Y:S02]  /*d220*/  @!P1 LDGSTS.E.BYPASS.LTC128B.128 [R164+0x5000], desc[UR6][R12.64] ;  /* 0x050000000ca49fae */ /* 0x000fe4000b901d46 */
[----:B------:R-:W1:Y:S02]  /*d230*/  @!P4 LDC.64 R8, c[0x0][0x250] ;  /* 0x00009400ff08cb82 */ /* 0x000e640000000a00 */
[----:B------:R-:W-:Y:S01]  /*d240*/  @!P1 LDGSTS.E.BYPASS.LTC128B.128 [R164+0x7000], desc[UR6][R12.64+0x80] ;  /* 0x070000800ca49fae */ /* 0x000fe2000b901d46 */
[----:B---3--:R-:W-:-:S02]  /*d250*/  @!P0 IMAD.MOV.U32 R167, RZ, RZ, R165 ;  /* 0x000000ffffa78224 */ /* 0x008fc400078e00a5 */
[----:B------:R-:W-:Y:S01]  /*d260*/  @!P0 IMAD.WIDE.U32 R6, R4, 0x60, R166 ;  /* 0x0000006004068825 */ /* 0x000fe200078e00a6 */
[----:B------:R-:W-:-:S03]  /*d270*/  LOP3.LUT R4, R0, 0xfffffff8, RZ, 0xc0, !PT ;  /* 0xfffffff800047812 */ /* 0x000fc600078ec0ff */
[----:B------:R-:W-:Y:S02]  /*d280*/  @!P0 IMAD.IADD R7, R5, 0x1, R7 ;  /* 0x0000000105078824 */ /* 0x000fe400078e0207 */
[----:B------:R-:W-:Y:S02]  /*d290*/  IMAD.SHL.U32 R5, R58, 0x40, RZ ;  /* 0x000000403a057824 */ /* 0x000fe400078e00ff */
[----:B------:R-:W-:Y:S01]  /*d2a0*/  IMAD.IADD R121, R121, 0x1, -R4 ;  /* 0x0000000179797824 */ /* 0x000fe200078e0a04 */
[----:B------:R-:W-:Y:S02]  /*d2b0*/  @!P0 LDGSTS.E.BYPASS.LTC128B.128 [R164+0x5800], desc[UR6][R6.64] ;  /* 0x0580000006a48fae */ /* 0x000fe4000b901d46 */
[----:B------:R-:W-:Y:S01]  /*d2c0*/  LOP3.LUT R5, R5, 0x1c0, RZ, 0xc0, !PT ;  /* 0x000001c005057812 */ /* 0x000fe200078ec0ff */
[----:B------:R-:W-:Y:S01]  /*d2d0*/  IMAD.SHL.U32 R4, R121, 0x40, RZ ;  /* 0x0000004079047824 */ /* 0x000fe200078e00ff */
[----:B------:R2:W-:Y:S01]  /*d2e0*/  @!P0 LDGSTS.E.BYPASS.LTC128B.128 [R164+0x7800], desc[UR6][R6.64+0x80] ;  /* 0x0780008006a48fae */ /* 0x0005e2000b901d46 */
[----:B------:R-:W-:Y:S01]  /*d2f0*/  LEA R170, P0, R104, UR10, 0x1 ;  /* 0x0000000a68aa7c11 */ /* 0x000fe2000f8008ff */
[----:B-1----:R-:W-:Y:S01]  /*d300*/  @!P4 IMAD R9, R9, 0x60, RZ ;  /* 0x000000600909c824 */ /* 0x002fe200078e02ff */
[----:B------:R-:W-:Y:S01]  /*d310*/  LOP3.LUT R2, R5, 0x8, R2, 0xf8, !PT ;  /* 0x0000000805027812 */ /* 0x000fe200078ef802 */
[----:B------:R-:W0:Y:S01]  /*d320*/  LDGDEPBAR ;  /* 0x00000000000079af */ /* 0x000e220000000000 */
[----:B------:R-:W-:-:S02]  /*d330*/  SHF.R.U32.HI R5, RZ, 0x3, R5 ;  /* 0x00000003ff057819 */ /* 0x000fc40000011605 */
[----:B------:R-:W-:Y:S02]  /*d340*/  LEA.HI.X R169, R104, UR11, R101, 0x1, P0 ;  /* 0x0000000b68a97c11 */ /* 0x000fe400080f0c65 */
[----:B------:R-:W-:Y:S02]  /*d350*/  LOP3.LUT R2, R2, R5, RZ, 0x3c, !PT ;  /* 0x0000000502027212 */ /* 0x000fe400078e3cff */
[----:B----4-:R-:W-:Y:S01]  /*d360*/  @!P6 LEA R10, P0, R95, R170, 0x1 ;  /* 0x000000aa5f0ae211 */ /* 0x010fe200078008ff */
[----:B------:R-:W-:Y:S02]  /*d370*/  @!P2 IMAD.MOV.U32 R171, RZ, RZ, R169 ;  /* 0x000000ffffaba224 */ /* 0x000fe400078e00a9 */
[C---:B------:R-:W-:Y:S01]  /*d380*/  IMAD R157, R59.reuse, 0x200, R2 ;  /* 0x000002003b9d7824 */ /* 0x040fe200078e0202 */
[----:B------:R-:W-:Y:S01]  /*d390*/  LOP3.LUT R2, R4, 0x1c0, RZ, 0xc0, !PT ;  /* 0x000001c004027812 */ /* 0x000fe200078ec0ff */
[----:B------:R-:W-:Y:S01]  /*d3a0*/  IMAD.SHL.U32 R59, R59, 0x8, RZ ;  /* 0x000000083b3b7824 */ /* 0x000fe200078e00ff */
[----:B------:R-:W-:-:S02]  /*d3b0*/  @!P6 LEA.HI.X R11, R95, R169, R94, 0x1, P0 ;  /* 0x000000a95f0be211 */ /* 0x000fc400000f0c5e */
[----:B------:R-:W-:Y:S02]  /*d3c0*/  SHF.R.U32.HI R5, RZ, 0x3, R2 ;  /* 0x00000003ff057819 */ /* 0x000fe40000011602 */
[----:B------:R-:W-:Y:S01]  /*d3d0*/  LOP3.LUT R4, R2, 0x8, R59, 0xf8, !PT ;  /* 0x0000000802047812 */ /* 0x000fe200078ef83b */
[----:B------:R-:W-:Y:S01]  /*d3e0*/  IMAD.SHL.U32 R59, R0, 0x40, RZ ;  /* 0x00000040003b7824 */ /* 0x000fe200078e00ff */
[----:B------:R-:W-:Y:S02]  /*d3f0*/  LEA R157, R157, UR4, 0x1 ;  /* 0x000000049d9d7c11 */ /* 0x000fe4000f8e08ff */
[----:B------:R-:W-:Y:S01]  /*d400*/  LOP3.LUT R4, R4, R5, RZ, 0x3c, !PT ;  /* 0x0000000504047212 */ /* 0x000fe200078e3cff */
[----:B--2---:R-:W1:Y:S01]  /*d410*/  @!P5 LDC.64 R6, c[0x0][0x250] ;  /* 0x00009400ff06db82 */ /* 0x004e620000000a00 */
[----:B------:R-:W-:-:S07]  /*d420*/  DEPBAR.LE SB0, 0x0 ;  /* 0x000080000000791a */ /* 0x000fce0000000000 */
[----:B------:R-:W-:Y:S01]  /*d430*/  BAR.SYNC.DEFER_BLOCKING 0x0 ;  /* 0x0000000000007b1d */ /* 0x000fe20000010000 */
[----:B------:R-:W-:Y:S01]  /*d440*/  LOP3.LUT R59, R59, 0xfffffe00, RZ, 0xc0, !PT ;  /* 0xfffffe003b3b7812 */ /* 0x000fe200078ec0ff */
[----:B------:R-:W-:Y:S01]  /*d450*/  VIADD R0, R157, 0x4000 ;  /* 0x000040009d007836 */ /* 0x000fe20000000000 */
[----:B------:R-:W-:Y:S01]  /*d460*/  VIMNMX R2, R103, R56, PT ;  /* 0x0000003867027248 */ /* 0x000fe20003fe0100 */
[----:B------:R-:W-:Y:S01]  /*d470*/  VIADD R155, R157, 0x4020 ;  /* 0x000040209d9b7836 */ /* 0x000fe20000000000 */
[----:B------:R-:W-:Y:S01]  /*d480*/  VIADDMNMX R103, R103, 0x8, R56, PT ;  /* 0x0000000867677846 */ /* 0x000fe20003800138 */
[----:B------:R-:W-:-:S04]  /*d490*/  IMAD R5, R54, 0x400, R59 ;  /* 0x0000040036057824 */ /* 0x000fc800078e023b */
[----:B------:R-:W-:Y:S02]  /*d4a0*/  IMAD.IADD R158, R4, 0x1, R5 ;  /* 0x00000001049e7824 */ /* 0x000fe400078e0205 */
[----:B------:R-:W-:-:S03]  /*d4b0*/  IMAD.MOV.U32 R5, RZ, RZ, 0x20 ;  /* 0x00000020ff057424 */ /* 0x000fc600078e00ff */
[----:B------:R-:W-:Y:S02]  /*d4c0*/  LEA R158, R158, UR4, 0x1 ;  /* 0x000000049e9e7c11 */ /* 0x000fe4000f8e08ff */
[----:B-1----:R-:W-:-:S04]  /*d4d0*/  @!P5 LEA R12, P0, R6, R170, 0x6 ;  /* 0x000000aa060cd211 */ /* 0x002fc800078030ff */
[----:B------:R-:W-:Y:S01]  /*d4e0*/  @!P5 LEA.HI.X R13, R6, R169, R7, 0x6, P0 ;  /* 0x000000a9060dd211 */ /* 0x000fe200000f3407 */
        /* <DEDUP_REMOVED lines=8> */
[----:B------:R-:W-:Y:S02]  /*d570*/  @P6 STS.128 [R164+0x8800], RZ ;  /* 0x008800ffa4006388 */ /* 0x000fe40000000c00 */
[----:B------:R-:W-:Y:S02]  /*d580*/  SEL R5, R5, 0xffffffe0, !P2 ;  /* 0xffffffe005057807 */ /* 0x000fe40005000000 */
[----:B------:R-:W-:Y:S03]  /*d590*/  @P6 STS.128 [R164+0xa800], RZ ;  /* 0x00a800ffa4006388 */ /* 0x000fe60000000c00 */
[----:B------:R-:W-:Y:S01]  /*d5a0*/  IMAD R154, R5, 0x2, R158 ;  /* 0x00000002059a7824 */ /* 0x000fe200078e029e */
        /* <DEDUP_REMOVED lines=14> */
[----:B------:R-:W-:-:S03]  /*d690*/  @!P4 IMAD.IADD R9, R9, 0x1, R7 ;  /* 0x000000010909c824 */ /* 0x000fc600078e0207 */
[----:B------:R-:W-:Y:S01]  /*d6a0*/  @P4 STS.128 [R164+0x9800], RZ ;  /* 0x009800ffa4004388 */ /* 0x000fe20000000c00 */
[----:B------:R-:W-:Y:S02]  /*d6b0*/  @!P4 IMAD.MOV.U32 R8, RZ, RZ, R6 ;  /* 0x000000ffff08c224 */ /* 0x000fe400078e0006 */
[----:B------:R-:W-:Y:S01]  /*d6c0*/  IMAD.MOV.U32 R7, RZ, RZ, 0x10 ;  /* 0x00000010ff077424 */ /* 0x000fe200078e00ff */
[----:B------:R-:W-:Y:S04]  /*d6d0*/  @P4 STS.128 [R164+0xb800], RZ ;  /* 0x00b800ffa4004388 */ /* 0x000fe80000000c00 */
[----:B------:R-:W-:Y:S01]  /*d6e0*/  @!PT LDS RZ, [RZ] ;  /* 0x00000000fffff984 */ /* 0x000fe20000000800 */
[----:B------:R-:W-:Y:S01]  /*d6f0*/  @!PT LDS RZ, [RZ] ;  /* 0x00000000fffff984 */ /* 0x000fe20000000800 */
[----:B------:R-:W-:Y:S01]  /*d700*/  @!PT LDS RZ, [RZ] ;  /* 0x00000000fffff984 */ /* 0x000fe20000000800 */
[----:B------:R-:W-:Y:S01]  /*d710*/  @!P4 LDGSTS.E.BYPASS.LTC128B.128 [R164+0x9800], desc[UR6][R8.64] ;  /* 0x0980000008a4cfae */ /* 0x000fe2000b901d46 */
[----:B------:R-:W-:Y:S02]  /*d720*/  SEL R7, R7, 0xfffffff0, !P1 ;  /* 0xfffffff007077807 */ /* 0x000fe40004800000 */
[----:B------:R-:W-:Y:S01]  /*d730*/  R2P PR, R58, 0x6 ;  /* 0x000000063a007804 */ /* 0x000fe20000000000 */
[----:B------:R2:W-:Y:S02]  /*d740*/  @!P4 LDGSTS.E.BYPASS.LTC128B.128 [R164+0xb800], desc[UR6][R8.64+0x80] ;  /* 0x0b80008008a4cfae */ /* 0x0005e4000b901d46 */
[----:B------:R-:W-:-:S02]  /*d750*/  IMAD R156, R7, 0x2, R158 ;  /* 0x00000002079c7824 */ /* 0x000fc400078e029e */
[----:B------:R-:W-:Y:S02]  /*d760*/  LDSM.16.M88.4 R28, [R158] ;  /* 0x000000009e1c783b */ /* 0x000fe40000000200 */
[----:B------:R-:W-:Y:S02]  /*d770*/  IMAD R153, R5, 0x2, R156 ;  /* 0x0000000205997824 */ /* 0x000fe400078e029c */
[----:B------:R-:W3:Y:S04]  /*d780*/  LDSM.16.M88.4 R44, [R157+0x4800] ;  /* 0x004800009d2c783b */ /* 0x000ee80000000200 */
[----:B------:R-:W2:Y:S01]  /*d790*/  LDSM.16.M88.4 R84, [R157+0x4000] ;  /* 0x004000009d54783b */ /* 0x000ea20000000200 */
[----:B------:R-:W-:Y:S02]  /*d7a0*/  @P1 VIADD R155, R0, 0xffffffe0 ;  /* 0xffffffe0009b1836 */ /* 0x000fe40000000000 */
[----:B------:R-:W-:Y:S01]  /*d7b0*/  IMAD.MOV.U32 R0, RZ, RZ, 0x40 ;  /* 0x00000040ff007424 */ /* 0x000fe200078e00ff */
[----:B------:R-:W4:Y:S01]  /*d7c0*/  LDSM.16.M88.4 R36, [R157+0x5000] ;  /* 0x005000009d24783b */ /* 0x000f220000000200 */
[----:B------:R-:W-:-:S02]  /*d7d0*/  VIADD R147, R155, 0x800 ;  /* 0x000008009b937836 */ /* 0x000fc40000000000 */
[C---:B------:R-:W-:Y:S01]  /*d7e0*/  VIADD R146, R155.reuse, 0x1000 ;  /* 0x000010009b927836 */ /* 0x040fe20000000000 */
[----:B-1----:R-:W1:Y:S01]  /*d7f0*/  LDSM.16.M88.4 R12, [R157+0x5800] ;  /* 0x005800009d0c783b */ /* 0x002e620000000200 */
[----:B------:R-:W-:Y:S01]  /*d800*/  SEL R0, R0, 0xffffffc0, !P2 ;  /* 0xffffffc000007807 */ /* 0x000fe20005000000 */
[C---:B------:R-:W-:Y:S02]  /*d810*/  VIADD R145, R155.reuse, 0x1800 ;  /* 0x000018009b917836 */ /* 0x040fe40000000000 */
[----:B------:R-:W-:Y:S01]  /*d820*/  LDSM.16.M88.4 R72, [R156] ;  /* 0x000000009c48783b */ /* 0x000fe20000000200 */
[----:B------:R-:W-:Y:S02]  /*d830*/  VIADD R143, R155, 0x2000 ;  /* 0x000020009b8f7836 */ /* 0x000fe40000000000 */
[----:B------:R-:W-:Y:S01]  /*d840*/  IMAD.IADD R151, R157, 0x1, R0 ;  /* 0x000000019d977824 */ /* 0x000fe200078e0200 */
[----:B------:R-:W5:Y:S01]  /*d850*/  LDSM.16.M88.4 R68, [R155+0x800] ;  /* 0x000800009b44783b */ /* 0x000f620000000200 */
[----:B------:R-:W-:Y:S01]  /*d860*/  IMAD.IADD R144, R0, 0x1, R155 ;  /* 0x0000000100907824 */ /* 0x000fe200078e029b */
[----:B------:R-:W-:Y:S01]  /*d870*/  LOP3.LUT R0, R53, 0x6, RZ, 0xc0, !PT ;  /* 0x0000000635007812 */ /* 0x000fe200078ec0ff */
[C---:B------:R-:W-:Y:S01]  /*d880*/  VIADD R142, R155.reuse, 0x2800 ;  /* 0x000028009b8e7836 */ /* 0x040fe20000000000 */
[----:B------:R-:W5:Y:S01]  /*d890*/  LDSM.16.M88.4 R76, [R155] ;  /* 0x000000009b4c783b */ /* 0x000f620000000200 */
[----:B------:R-:W-:-:S02]  /*d8a0*/  VIADD R141, R155, 0x3000 ;  /* 0x000030009b8d7836 */ /* 0x000fc40000000000 */
[----:B------:R-:W-:Y:S01]  /*d8b0*/  IMAD.IADD R0, R3, 0x1, R0 ;  /* 0x0000000103007824 */ /* 0x000fe200078e0200 */
[----:B------:R-:W5:Y:S01]  /*d8c0*/  LDSM.16.M88.4 R60, [R155+0x1800] ;  /* 0x001800009b3c783b */ /* 0x000f620000000200 */
[----:B------:R-:W-:Y:S02]  /*d8d0*/  VIADD R140, R155, 0x3800 ;  /* 0x000038009b8c7836 */ /* 0x000fe40000000000 */
[----:B------:R-:W-:Y:S01]  /*d8e0*/  VIADD R6, R0, 0x8 ;  /* 0x0000000800067836 */ /* 0x000fe20000000000 */
[----:B------:R-:W5:Y:S04]  /*d8f0*/  LDSM.16.M88.4 R64, [R155+0x1000] ;  /* 0x001000009b40783b */ /* 0x000f680000000200 */
[----:B------:R-:W-:Y:S01]  /*d900*/  LDSM.16.M88.4 R24, [R154] ;  /* 0x000000009a18783b */ /* 0x000fe20000000200 */
[----:B------:R-:W-:-:S02]  /*d910*/  ISETP.GE.AND P0, PT, R6, R2, PT ;  /* 0x000000020600720c */ /* 0x000fc40003f06270 */
[----:B------:R-:W-:Y:S01]  /*d920*/  ISETP.GE.AND P4, PT, R6, R103, PT ;  /* 0x000000670600720c */ /* 0x000fe20003f86270 */
[----:B---3--:R-:W-:Y:S01]  /*d930*/  HMMA.16816.F32 R48, R28, R44, RZ ;  /* 0x0000002c1c30723c */ /* 0x008fe200000018ff */
[----:B------:R-:W3:Y:S01]  /*d940*/  LDSM.16.M88.4 R16, [R151+0x4800] ;  /* 0x004800009710783b */ /* 0x000ee20000000200 */
[----:B------:R-:W-:-:S03]  /*d950*/  VIADD R6, R0, 0x11 ;  /* 0x0000001100067836 */ /* 0x000fc60000000000 */
[----:B------:R-:W3:Y:S01]  /*d960*/  LDSM.16.M88.4 R20, [R151+0x4000] ;  /* 0x004000009714783b */ /* 0x000ee20000000200 */
[C---:B------:R-:W-:Y:S03]  /*d970*/  HMMA.16816.F32 R44, R28.reuse, R46, RZ ;  /* 0x0000002e1c2c723c */ /* 0x040fe600000018ff */
[----:B------:R-:W-:Y:S03]  /*d980*/  LDSM.16.M88.4 R88, [R151+0x5800] ;  /* 0x005800009758783b */ /* 0x000fe60000000200 */
[C---:B--2---:R-:W-:Y:S01]  /*d990*/  HMMA.16816.F32 R8, R28.reuse, R84, RZ ;  /* 0x000000541c08723c */ /* 0x044fe200000018ff */
[----:B------:R-:W-:Y:S04]  /*d9a0*/  LDSM.16.M88.4 R80, [R153] ;  /* 0x000000009950783b */ /* 0x000fe80000000200 */
[----:B------:R-:W0:Y:S01]  /*d9b0*/  LDGDEPBAR ;  /* 0x00000000000079af */ /* 0x000e220000000000 */
[C---:B----4-:R-:W-:Y:S06]  /*d9c0*/  HMMA.16816.F32 R40, R28.reuse, R36, RZ ;  /* 0x000000241c28723c */ /* 0x050fec00000018ff */
[C---:B------:R-:W-:Y:S06]  /*d9d0*/  HMMA.16816.F32 R84, R28.reuse, R86, RZ ;  /* 0x000000561c54723c */ /* 0x040fec00000018ff */
[C---:B------:R-:W-:Y:S06]  /*d9e0*/  HMMA.16816.F32 R36, R28.reuse, R38, RZ ;  /* 0x000000261c24723c */ /* 0x040fec00000018ff */
[C---:B-1----:R-:W-:Y:S06]  /*d9f0*/  HMMA.16816.F32 R32, R28.reuse, R12, RZ ;  /* 0x0000000c1c20723c */ /* 0x042fec00000018ff */
        /* <DEDUP_REMOVED lines=9> */
[C---:B------:R-:W-:Y:S06]  /*da90*/  HMMA.16816.F32 R40, R72.reuse, R64, R40 ;  /* 0x000000404828723c */ /* 0x040fec0000001828 */
[C---:B------:R-:W-:Y:S01]  /*daa0*/  HMMA.16816.F32 R36, R72.reuse, R66, R36 ;  /* 0x000000424824723c */ /* 0x040fe20000001824 */
[----:B------:R-:W-:Y:S05]  /*dab0*/  LDSM.16.M88.4 R64, [R144+0x1800] ;  /* 0x001800009040783b */ /* 0x000fea0000000200 */
[----:B------:R-:W-:Y:S01]  /*dac0*/  HMMA.16816.F32 R60, R72, R62, R28 ;  /* 0x0000003e483c723c */ /* 0x000fe2000000181c */
[----:B------:R-:W2:Y:S04]  /*dad0*/  LDSM.16.M88.4 R28, [R144+0x800] ;  /* 0x00080000901c783b */ /* 0x000ea80000000200 */
[----:B------:R-:W-:Y:S01]  /*dae0*/  LDSM.16.M88.4 R72, [R158+0x2000] ;  /* 0x002000009e48783b */ /* 0x000fe20000000200 */
        /* <DEDUP_REMOVED lines=11> */
[----:B------:R-:W3:Y:S05]  /*dba0*/  LDSM.16.M88.4 R24, [R157+0x7000] ;  /* 0x007000009d18783b */ /* 0x000eea0000000200 */
[C---:B--2---:R-:W-:Y:S06]  /*dbb0*/  HMMA.16816.F32 R48, R80.reuse, R28, R48 ;  /* 0x0000001c5030723c */ /* 0x044fec0000001830 */
[C---:B------:R-:W-:Y:S01]  /*dbc0*/  HMMA.16816.F32 R44, R80.reuse, R30, R44 ;  /* 0x0000001e502c723c */ /* 0x040fe2000000182c */
[----:B------:R-:W-:Y:S05]  /*dbd0*/  LDSM.16.M88.4 R28, [R155+0x2800] ;  /* 0x002800009b1c783b */ /* 0x000fea0000000200 */
[C---:B------:R-:W-:Y:S06]  /*dbe0*/  HMMA.16816.F32 R8, R80.reuse, R76, R8 ;  /* 0x0000004c5008723c */ /* 0x040fec0000001808 */
[C---:B------:R-:W-:Y:S01]  /*dbf0*/  HMMA.16816.F32 R88, R80.reuse, R78, R84 ;  /* 0x0000004e5058723c */ /* 0x040fe20000001854 */
[----:B------:R-:W2:Y:S04]  /*dc00*/  LDSM.16.M88.4 R84, [R156+0x2000] ;  /* 0x002000009c54783b */ /* 0x000ea80000000200 */
[----:B------:R-:W4:Y:S01]  /*dc10*/  LDSM.16.M88.4 R76, [R155+0x2000] ;  /* 0x002000009b4c783b */ /* 0x000f220000000200 */
[C---:B------:R-:W-:Y:S06]  /*dc20*/  HMMA.16816.F32 R40, R80.reuse, R68, R40 ;  /* 0x000000445028723c */ /* 0x040fec0000001828 */
[C---:B------:R-:W-:Y:S01]  /*dc30*/  HMMA.16816.F32 R36, R80.reuse, R70, R36 ;  /* 0x000000465024723c */ /* 0x040fe20000001824 */
[----:B------:R-:W-:Y:S05]  /*dc40*/  LDSM.16.M88.4 R68, [R151+0x6000] ;  /* 0x006000009744783b */ /* 0x000fea0000000200 */
[C---:B------:R-:W-:Y:S06]  /*dc50*/  HMMA.16816.F32 R32, R80.reuse, R64, R32 ;  /* 0x000000405020723c */ /* 0x040fec0000001820 */
[----:B------:R-:W-:Y:S01]  /*dc60*/  HMMA.16816.F32 R60, R80, R66, R60 ;  /* 0x00000042503c723c */ /* 0x000fe2000000183c */
[----:B------:R-:W5:Y:S04]  /*dc70*/  LDSM.16.M88.4 R64, [R155+0x3000] ;  /* 0x003000009b40783b */ /* 0x000f680000000200 */
[----:B------:R-:W-:Y:S01]  /*dc80*/  LDSM.16.M88.4 R80, [R155+0x3800] ;  /* 0x003800009b50783b */ /* 0x000fe20000000200 */
[C---:B-1----:R-:W-:Y:S06]  /*dc90*/  HMMA.16816.F32 R48, R72.reuse, R12, R48 ;  /* 0x0000000c4830723c */ /* 0x042fec0000001830 */
[C---:B------:R-:W-:Y:S01]  /*dca0*/  HMMA.16816.F32 R44, R72.reuse, R14, R44 ;  /* 0x0000000e482c723c */ /* 0x040fe2000000182c */
[----:B------:R-:W-:Y:S05]  /*dcb0*/  LDSM.16.M88.4 R12, [R151+0x6800] ;  /* 0x00680000970c783b */ /* 0x000fea0000000200 */
[C---:B------:R-:W-:Y:S06]  /*dcc0*/  HMMA.16816.F32 R8, R72.reuse, R20, R8 ;  /* 0x000000144808723c */ /* 0x040fec0000001808 */
[C---:B------:R-:W-:Y:S01]  /*dcd0*/  HMMA.16816.F32 R88, R72.reuse, R22, R88 ;  /* 0x000000164858723c */ /* 0x040fe20000001858 */
[----:B------:R-:W1:Y:S05]  /*dce0*/  LDSM.16.M88.4 R20, [R154+0x2000] ;  /* 0x002000009a14783b */ /* 0x000e6a0000000200 */
[C---:B---3--:R-:W-:Y:S06]  /*dcf0*/  HMMA.16816.F32 R40, R72.reuse, R24, R40 ;  /* 0x000000184828723c */ /* 0x048fec0000001828 */
[C---:B------:R-:W-:Y:S01]  /*dd00*/  HMMA.16816.F32 R36, R72.reuse, R26, R36 ;  /* 0x0000001a4824723c */ /* 0x040fe20000001824 */
[----:B------:R-:W-:Y:S05]  /*dd10*/  LDSM.16.M88.4 R24, [R153+0x2000] ;  /* 0x002000009918783b */ /* 0x000fea0000000200 */
[C---:B------:R-:W-:Y:S06]  /*dd20*/  HMMA.16816.F32 R32, R72.reuse, R16, R32 ;  /* 0x000000104820723c */ /* 0x040fec0000001820 */
[----:B------:R-:W-:Y:S01]  /*dd30*/  HMMA.16816.F32 R60, R72, R18, R60 ;  /* 0x00000012483c723c */ /* 0x000fe2000000183c */
[----:B------:R-:W-:Y:S05]  /*dd40*/  LDSM.16.M88.4 R72, [R144+0x2000] ;  /* 0x002000009048783b */ /* 0x000fea0000000200 */
[C---:B--2---:R-:W-:Y:S06]  /*dd50*/  HMMA.16816.F32 R48, R84.reuse, R28, R48 ;  /* 0x0000001c5430723c */ /* 0x044fec0000001830 */
[C---:B------:R-:W-:Y:S01]  /*dd60*/  HMMA.16816.F32 R44, R84.reuse, R30, R44 ;  /* 0x0000001e542c723c */ /* 0x040fe2000000182c */
[----:B------:R-:W-:Y:S05]  /*dd70*/  LDSM.16.M88.4 R28, [R144+0x2800] ;  /* 0x00280000901c783b */ /* 0x000fea0000000200 */
[C---:B----4-:R-:W-:Y:S01]  /*dd80*/  HMMA.16816.F32 R16, R84.reuse, R76, R8 ;  /* 0x0000004c5410723c */ /* 0x050fe20000001808 */
[----:B------:R-:W2:Y:S05]  /*dd90*/  LDSM.16.M88.4 R8, [R151+0x7000] ;  /* 0x007000009708783b */ /* 0x000eaa0000000200 */
[C---:B------:R-:W-:Y:S06]  /*dda0*/  HMMA.16816.F32 R88, R84.reuse, R78, R88 ;  /* 0x0000004e5458723c */ /* 0x040fec0000001858 */
[C---:B-----5:R-:W-:Y:S06]  /*ddb0*/  HMMA.16816.F32 R40, R84.reuse, R64, R40 ;  /* 0x000000405428723c */ /* 0x060fec0000001828 */
[----:B------:R-:W-:Y:S01]  /*ddc0*/  HMMA.16816.F32 R36, R84, R66, R36 ;  /* 0x000000425424723c */ /* 0x000fe20000001824 */
[----:B------:R-:W-:Y:S05]  /*ddd0*/  LDSM.16.M88.4 R64, [R144+0x3000] ;  /* 0x003000009040783b */ /* 0x000fea0000000200 */
[C---:B-1----:R-:W-:Y:S06]  /*dde0*/  HMMA.16816.F32 R48, R20.reuse, R12, R48 ;  /* 0x0000000c1430723c */ /* 0x042fec0000001830 */
[C---:B------:R-:W-:Y:S01]  /*ddf0*/  HMMA.16816.F32 R44, R20.reuse, R14, R44 ;  /* 0x0000000e142c723c */ /* 0x040fe2000000182c */
[----:B------:R-:W1:Y:S05]  /*de00*/  LDSM.16.M88.4 R12, [R151+0x7800] ;  /* 0x00780000970c783b */ /* 0x000e6a0000000200 */
[C---:B------:R-:W-:Y:S06]  /*de10*/  HMMA.16816.F32 R16, R20.reuse, R68, R16 ;  /* 0x000000441410723c */ /* 0x040fec0000001810 */
[----:B------:R-:W-:Y:S06]  /*de20*/  HMMA.16816.F32 R88, R20, R70, R88 ;  /* 0x000000461458723c */ /* 0x000fec0000001858 */
[----:B------:R-:W-:Y:S06]  /*de30*/  HMMA.16816.F32 R32, R84, R80, R32 ;  /* 0x000000505420723c */ /* 0x000fec0000001820 */
[C---:B--2---:R-:W-:Y:S06]  /*de40*/  HMMA.16816.F32 R40, R20.reuse, R8, R40 ;  /* 0x000000081428723c */ /* 0x044fec0000001828 */
[----:B------:R-:W-:Y:S01]  /*de50*/  HMMA.16816.F32 R36, R20, R10, R36 ;  /* 0x0000000a1424723c */ /* 0x000fe20000001824 */
[----:B------:R-:W-:-:S05]  /*de60*/  VIADD R8, R0, 0x1 ;  /* 0x0000000100087836 */ /* 0x000fca0000000000 */
[C---:B------:R-:W-:Y:S01]  /*de70*/  ISETP.GE.AND P1, PT, R8.reuse, R2, PT ;  /* 0x000000020800720c */ /* 0x040fe20003f26270 */
[----:B------:R-:W-:Y:S01]  /*de80*/  HMMA.16816.F32 R60, R84, R82, R60 ;  /* 0x00000052543c723c */ /* 0x000fe2000000183c */
[----:B------:R-:W-:Y:S02]  /*de90*/  ISETP.GE.AND P6, PT, R8, R103, PT ;  /* 0x000000670800720c */ /* 0x000fe40003fc6270 */
[----:B------:R-:W2:Y:S01]  /*dea0*/  LDSM.16.M88.4 R8, [R144+0x3800] ;  /* 0x003800009008783b */ /* 0x000ea20000000200 */
[----:B------:R-:W-:-:S04]  /*deb0*/  DEPBAR.LE SB0, 0x0 ;  /* 0x000080000000791a */ /* 0x000fc80000000000 */
[C---:B------:R-:W-:Y:S06]  /*dec0*/  HMMA.16816.F32 R16, R24.reuse, R72, R16 ;  /* 0x000000481810723c */ /* 0x040fec0000001810 */
[----:B------:R-:W-:Y:S06]  /*ded0*/  HMMA.16816.F32 R88, R24, R74, R88 ;  /* 0x0000004a1858723c */ /* 0x000fec0000001858 */
[----:B-1----:R-:W-:Y:S06]  /*dee0*/  HMMA.16816.F32 R32, R20, R12, R32 ;  /* 0x0000000c1420723c */ /* 0x002fec0000001820 */
[----:B------:R-:W-:Y:S01]  /*def0*/  HMMA.16816.F32 R48, R24, R28, R48 ;  /* 0x0000001c1830723c */ /* 0x000fe20000001830 */
[----:B------:R-:W-:-:S05]  /*df00*/  VIADD R12, R0, 0x18 ;  /* 0x00000018000c7836 */ /* 0x000fca0000000000 */
[----:B------:R-:W-:Y:S01]  /*df10*/  HMMA.16816.F32 R44, R24, R30, R44 ;  /* 0x0000001e182c723c */ /* 0x000fe2000000182c */
[----:B------:R-:W-:Y:S01]  /*df20*/  VIADD R28, R0, 0x9 ;  /* 0x00000009001c7836 */ /* 0x000fe20000000000 */
[----:B------:R-:W-:-:S04]  /*df30*/  FSEL R29, R17, -INF , !P1 ;  /* 0xff800000111d7808 */ /* 0x000fc80004800000 */
[----:B------:R-:W-:Y:S01]  /*df40*/  HMMA.16816.F32 R60, R20, R14, R60 ;  /* 0x0000000e143c723c */ /* 0x000fe2000000183c */
[CC--:B------:R-:W-:Y:S02]  /*df50*/  ISETP.GE.AND P5, PT, R28.reuse, R2.reuse, PT ;  /* 0x000000021c00720c */ /* 0x0c0fe40003fa6270 */
[----:B------:R-:W-:Y:S01]  /*df60*/  ISETP.GE.AND P2, PT, R28, R103, PT ;  /* 0x000000671c00720c */ /* 0x000fe20003f46270 */
[----:B------:R-:W-:Y:S01]  /*df70*/  VIADD R28, R0, 0x10 ;  /* 0x00000010001c7836 */ /* 0x000fe20000000000 */
[----:B------:R-:W-:Y:S01]  /*df80*/  FSEL R17, R88, -INF , !P0 ;  /* 0xff80000058117808 */ /* 0x000fe20004000000 */
[----:B------:R-:W-:Y:S01]  /*df90*/  HMMA.16816.F32 R40, R24, R64, R40 ;  /* 0x000000401828723c */ /* 0x000fe20000001828 */
[----:B------:R-:W-:Y:S01]  /*dfa0*/  FSEL R90, R90, -INF , !P4 ;  /* 0xff8000005a5a7808 */ /* 0x000fe20006000000 */
[----:B------:R-:W-:Y:S01]  /*dfb0*/  VIADD R20, R0, 0x21 ;  /* 0x0000002100147836 */ /* 0x000fe20000000000 */
[----:B------:R-:W-:Y:S01]  /*dfc0*/  BAR.SYNC.DEFER_BLOCKING 0x0 ;  /* 0x0000000000007b1d */ /* 0x000fe20000010000 */
[----:B------:R-:W-:-:S02]  /*dfd0*/  ISETP.GE.AND P1, PT, R28, R2, PT ;  /* 0x000000021c00720c */ /* 0x000fc40003f26270 */
[C---:B------:R-:W-:Y:S01]  /*dfe0*/  HMMA.16816.F32 R36, R24.reuse, R66, R36 ;  /* 0x000000421824723c */ /* 0x040fe20000001824 */
[-C--:B------:R-:W-:Y:S01]  /*dff0*/  ISETP.GE.AND P0, PT, R28, R103.reuse, PT ;  /* 0x000000671c00720c */ /* 0x080fe20003f06270 */
[----:B------:R-:W-:Y:S01]  /*e000*/  VIADD R28, R0, 0x19 ;  /* 0x00000019001c7836 */ /* 0x000fe20000000000 */
[----:B------:R-:W-:Y:S02]  /*e010*/  FSEL R13, R48, -INF , !P1 ;  /* 0xff800000300d7808 */ /* 0x000fe40004800000 */
[----:B------:R-:W-:Y:S01]  /*e020*/  FSEL R50, R50, -INF , !P0 ;  /* 0xff80000032327808 */ /* 0x000fe20004000000 */
[C---:B--2---:R-:W-:Y:S01]  /*e030*/  HMMA.16816.F32 R32, R24.reuse, R8, R32 ;  /* 0x000000081820723c */ /* 0x044fe20000001820 */
[----:B------:R-:W-:Y:S02]  /*e040*/  FSEL R89, R89, -INF , !P5 ;  /* 0xff80000059597808 */ /* 0x000fe40006800000 */
[-C--:B------:R-:W-:Y:S02]  /*e050*/  ISETP.GE.AND P1, PT, R12, R103.reuse, PT ;  /* 0x000000670c00720c */ /* 0x080fe40003f26270 */
[-C--:B------:R-:W-:Y:S01]  /*e060*/  ISETP.GE.AND P0, PT, R28, R2.reuse, PT ;  /* 0x000000021c00720c */ /* 0x080fe20003f06270 */
[----:B------:R-:W-:Y:S01]  /*e070*/  HMMA.16816.F32 R60, R24, R10, R60 ;  /* 0x0000000a183c723c */ /* 0x000fe2000000183c */
[----:B------:R-:W-:Y:S01]  /*e080*/  ISETP.GE.AND P4, PT, R6, R2, PT ;  /* 0x000000020600720c */ /* 0x000fe20003f86270 */
[----:B------:R-:W-:Y:S01]  /*e090*/  VIADD R8, R0, 0x30 ;  /* 0x0000003000087836 */ /* 0x000fe20000000000 */
[----:B------:R-:W-:Y:S01]  /*e0a0*/  ISETP.GE.AND P5, PT, R6, R103, PT ;  /* 0x000000670600720c */ /* 0x000fe20003fa6270 */
[----:B------:R-:W-:Y:S01]  /*e0b0*/  VIADD R9, R0, 0x29 ;  /* 0x0000002900097836 */ /* 0x000fe20000000000 */
[----:B------:R-:W-:-:S02]  /*e0c0*/  FSEL R6, R91, -INF , !P2 ;  /* 0xff8000005b067808 */ /* 0x000fc40005000000 */
[-C--:B------:R-:W-:Y:S01]  /*e0d0*/  ISETP.GE.AND P2, PT, R12, R2.reuse, PT ;  /* 0x000000020c00720c */ /* 0x080fe20003f46270 */
[----:B------:R-:W-:Y:S01]  /*e0e0*/  VIADD R12, R0, 0x20 ;  /* 0x00000020000c7836 */ /* 0x000fe20000000000 */
[----:B------:R-:W-:Y:S01]  /*e0f0*/  FSEL R46, R46, -INF , !P1 ;  /* 0xff8000002e2e7808 */ /* 0x000fe20004800000 */
[----:B------:R-:W-:Y:S01]  /*e100*/  VIADD R10, R0, 0x39 ;  /* 0x00000039000a7836 */ /* 0x000fe20000000000 */
        /* <DEDUP_REMOVED lines=8> */
[CC--:B------:R-:W-:Y:S02]  /*e190*/  ISETP.GE.AND P5, PT, R12.reuse, R2.reuse, PT ;  /* 0x000000020c00720c */ /* 0x0c0fe40003fa6270 */
[----:B------:R-:W-:Y:S02]  /*e1a0*/  ISETP.GE.AND P2, PT, R12, R103, PT ;  /* 0x000000670c00720c */ /* 0x000fe40003f46270 */
[----:B------:R-:W-:Y:S02]  /*e1b0*/  FSEL R12, R47, -INF , !P4 ;  /* 0xff8000002f0c7808 */ /* 0x000fe40006000000 */
[----:B------:R-:W-:-:S02]  /*e1c0*/  ISETP.GE.AND P4, PT, R20, R2, PT ;  /* 0x000000021400720c */ /* 0x000fc40003f86270 */
[----:B------:R-:W-:Y:S02]  /*e1d0*/  FSEL R128, R43, -INF , !P0 ;  /* 0xff8000002b807808 */ /* 0x000fe40004000000 */
[----:B------:R-:W-:Y:S02]  /*e1e0*/  FSEL R133, R36, -INF , !P4 ;  /* 0xff80000024857808 */ /* 0x000fe40006000000 */
[----:B------:R-:W-:Y:S02]  /*e1f0*/  FSEL R129, R40, -INF , !P5 ;  /* 0xff80000028817808 */ /* 0x000fe40006800000 */
[----:B------:R-:W-:Y:S02]  /*e200*/  FSEL R134, R42, -INF , !P2 ;  /* 0xff8000002a867808 */ /* 0x000fe40005000000 */
[C---:B------:R-:W-:Y:S02]  /*e210*/  ISETP.GE.AND P0, PT, R8.reuse, R2, PT ;  /* 0x000000020800720c */ /* 0x040fe40003f06270 */
[-C--:B------:R-:W-:Y:S01]  /*e220*/  ISETP.GE.AND P4, PT, R8, R103.reuse, PT ;  /* 0x000000670800720c */ /* 0x080fe20003f86270 */
[----:B------:R-:W-:Y:S01]  /*e230*/  VIADD R8, R0, 0x31 ;  /* 0x0000003100087836 */ /* 0x000fe20000000000 */
[----:B------:R-:W-:-:S02]  /*e240*/  ISETP.GE.AND P5, PT, R20, R103, PT ;  /* 0x000000671400720c */ /* 0x000fc40003fa6270 */
[----:B------:R-:W-:Y:S02]  /*e250*/  ISETP.GE.AND P2, PT, R9, R2, PT ;  /* 0x000000020900720c */ /* 0x000fe40003f46270 */
[----:B------:R-:W-:Y:S02]  /*e260*/  FSEL R131, R41, -INF , !P1 ;  /* 0xff80000029837808 */ /* 0x000fe40004800000 */
[----:B------:R-:W-:Y:S01]  /*e270*/  ISETP.GE.AND P1, PT, R9, R103, PT ;  /* 0x000000670900720c */ /* 0x000fe20003f26270 */
[----:B------:R-:W-:Y:S01]  /*e280*/  VIADD R9, R0, 0x38 ;  /* 0x0000003800097836 */ /* 0x000fe20000000000 */
[----:B------:R-:W-:Y:S02]  /*e290*/  FSEL R123, R32, -INF , !P0 ;  /* 0xff800000207b7808 */ /* 0x000fe40004000000 */
[----:B------:R-:W-:Y:S02]  /*e2a0*/  FSEL R132, R38, -INF , !P5 ;  /* 0xff80000026847808 */ /* 0x000fe40006800000 */
[----:B------:R-:W-:-:S02]  /*e2b0*/  FSEL R135, R37, -INF , !P2 ;  /* 0xff80000025877808 */ /* 0x000fc40005000000 */
[-C--:B------:R-:W-:Y:S02]  /*e2c0*/  ISETP.GE.AND P0, PT, R0, R2.reuse, PT ;  /* 0x000000020000720c */ /* 0x080fe40003f06270 */
[CC--:B------:R-:W-:Y:S02]  /*e2d0*/  ISETP.GE.AND P5, PT, R8.reuse, R2.reuse, PT ;  /* 0x000000020800720c */ /* 0x0c0fe40003fa6270 */
[----:B------:R-:W-:Y:S02]  /*e2e0*/  ISETP.GE.AND P2, PT, R8, R103, PT ;  /* 0x000000670800720c */ /* 0x000fe40003f46270 */
[----:B------:R-:W-:Y:S02]  /*e2f0*/  FSEL R130, R39, -INF , !P1 ;  /* 0xff80000027827808 */ /* 0x000fe40004800000 */
[----:B------:R-:W-:Y:S02]  /*e300*/  FSEL R8, R19, -INF , !P6 ;  /* 0xff80000013087808 */ /* 0x000fe40007000000 */
[----:B------:R-:W-:-:S02]  /*e310*/  ISETP.GE.AND P6, PT, R9, R2, PT ;  /* 0x000000020900720c */ /* 0x000fc40003fc6270 */
[-C--:B------:R-:W-:Y:S02]  /*e320*/  ISETP.GE.AND P1, PT, R9, R103.reuse, PT ;  /* 0x000000670900720c */ /* 0x080fe40003f26270 */
[----:B------:R-:W-:Y:S02]  /*e330*/  FSEL R9, R16, -INF , !P0 ;  /* 0xff80000010097808 */ /* 0x000fe40004000000 */
[----:B------:R-:W-:Y:S02]  /*e340*/  ISETP.GE.AND P0, PT, R10, R103, PT ;  /* 0x000000670a00720c */ /* 0x000fe40003f06270 */
[----:B------:R-:W-:Y:S02]  /*e350*/  FSEL R120, R34, -INF , !P4 ;  /* 0xff80000022787808 */ /* 0x000fe40006000000 */
[----:B------:R-:W-:Y:S02]  /*e360*/  FSEL R116, R63, -INF , !P0 ;  /* 0xff8000003f747808 */ /* 0x000fe40004000000 */
[----:B------:R-:W-:-:S02]  /*e370*/  ISETP.GT.AND P0, PT, R168, R159, PT ;  /* 0x0000009fa800720c */ /* 0x000fc40003f04270 */
[----:B------:R-:W-:Y:S02]  /*e380*/  FSEL R122, R33, -INF , !P5 ;  /* 0xff800000217a7808 */ /* 0x000fe40006800000 */
[----:B------:R-:W-:Y:S02]  /*e390*/  ISETP.GE.AND P4, PT, R0, R103, PT ;  /* 0x000000670000720c */ /* 0x000fe40003f86270 */
[----:B------:R-:W-:Y:S02]  /*e3a0*/  ISETP.GE.AND P5, PT, R10, R2, PT ;  /* 0x000000020a00720c */ /* 0x000fe40003fa6270 */
[----:B------:R-:W-:Y:S02]  /*e3b0*/  LOP3.LUT R0, R4, R59, RZ, 0xfc, !PT ;  /* 0x0000003b04007212 */ /* 0x000fe400078efcff */
        /* <DEDUP_REMOVED lines=67> */
.L_x_7765:
[----:B------:R-:W-:Y:S02]  /*e7f0*/  ULDC UR14, c[0x0][0x248] ;  /* 0x00009200000e7ab9 */ /* 0x000fe40000000800 */
[----:B------:R-:W-:-:S06]  /*e800*/  USHF.L.U32 UR5, UR14, 0x6, URZ ;  /* 0x000000060e057899 */ /* 0x000fcc000800063f */
[----:B------:R-:W-:-:S04]  /*e810*/  IADD3 R4, RZ, -UR5, RZ ;  /* 0x80000005ff047c10 */ /* 0x000fc8000fffe0ff */
[----:B------:R-:W-:-:S07]  /*e820*/  SHF.R.S32.HI R11, RZ, 0x1f, R4 ;  /* 0x0000001fff0b7819 */ /* 0x000fce0000011404 */
.L_x_7766:
        /* <DEDUP_REMOVED lines=28> */
.L_x_7764:
[----:B------:R-:W-:Y:S01]  /*e9f0*/  FMNMX.FTZ R4, R9, R29, !PT ;  /* 0x0000001d09047209 */ /* 0x000fe20007810000 */
[----:B------:R-:W-:Y:S01]  /*ea00*/  ULDC UR12, c[0x0][0x2ec] ;  /* 0x0000bb00000c7ab9 */ /* 0x000fe20000000800 */
        /* <DEDUP_REMOVED lines=35> */
[----:B------:R-:W-:Y:S02]  /*ec40*/  LEA R149, R5, R152, 0x1 ;  /* 0x0000009805957211 */ /* 0x000fe400078e08ff */
[----:B------:R-:W-:Y:S01]  /*ec50*/  FMNMX.FTZ R11, R116, R11, !PT ;  /* 0x0000000b740b7209 */ /* 0x000fe20007810000 */
[----:B------:R-:W-:Y:S04]  /*ec60*/  LDSM.16.MT88.4 R56, [R148+0x8000] ;  /* 0x008000009438783b */ /* 0x000fe80000004200 */
[----:B------:R-:W2:Y:S04]  /*ec70*/  SHFL.BFLY PT, R4, R11, 0x2, 0x1f ;  /* 0x0c401f000b047f89 */ /* 0x000ea800000e0000 */
[----:B------:R-:W-:Y:S04]  /*ec80*/  LDSM.16.MT88.4 R52, [R149+0x8000] ;  /* 0x008000009534783b */ /* 0x000fe80000004200 */
[----:B------:R-:W-:Y:S04]  /*ec90*/  LDSM.16.MT88.4 R80, [R149+0xa000] ;  /* 0x00a000009550783b */ /* 0x000fe80000004200 */
[----:B------:R-:W-:Y:S01]  /*eca0*/  LDSM.16.MT88.4 R24, [R148+0xa000] ;  /* 0x00a000009418783b */ /* 0x000fe20000004200 */
[----:B-1----:R-:W-:-:S03]  /*ecb0*/  FMNMX.FTZ R3, R10, R3, !PT ;  /* 0x000000030a037209 */ /* 0x002fc60007810000 */
[----:B------:R-:W-:Y:S04]  /*ecc0*/  LDSM.16.MT88.4 R20, [R149+0x8800] ;  /* 0x008800009514783b */ /* 0x000fe80000004200 */
[----:B------:R-:W1:Y:S01]  /*ecd0*/  SHFL.BFLY PT, R100, R3, 0x1, 0x1f ;  /* 0x0c201f0003647f89 */ /* 0x000e6200000e0000 */
[----:B--2---:R-:W-:Y:S02]  /*ece0*/  FMNMX.FTZ R4, R11, R4, !PT ;  /* 0x000000040b047209 */ /* 0x004fe40007810000 */
        /* <DEDUP_REMOVED lines=15> */
[----:B------:R-:W-:Y:S01]  /*ede0*/  FFMA.FTZ R177, R126, UR12, -R124 ;  /* 0x0000000c7eb17c23 */ /* 0x000fe2000801087c */
[----:B-1----:R-:W-:-:S03]  /*edf0*/  FMNMX.FTZ R3, R4, R3, !PT ;  /* 0x0000000304037209 */ /* 0x002fc60007810000 */
        /* <DEDUP_REMOVED lines=10> */
[----:B------:R-:W-:Y:S01]  /*eea0*/  LDSM.16.MT88.4 R8, [R152+0x8800] ;  /* 0x008800009808783b */ /* 0x000fe20000004200 */
[----:B-1----:R-:W-:Y:S01]  /*eeb0*/  F2FP.F16.F32.PACK_AB R88, R112, R113 ;  /* 0x000000717058723e */ /* 0x002fe200000000ff */
        /* <DEDUP_REMOVED lines=8> */
[----:B------:R-:W3:Y:S01]  /*ef40*/  LDSM.16.MT88.4 R12, [R148+0x8800] ;  /* 0x00880000940c783b */ /* 0x000ee20000004200 */
[--C-:B------:R-:W-:Y:S01]  /*ef50*/  FFMA.FTZ R132, R132, UR12, -R121.reuse ;  /* 0x0000000c84847c23 */ /* 0x100fe20008010879 */
[--C-:B------:R-:W-:Y:S01]  /*ef60*/  FFMA.FTZ R118, R118, UR12, -R121.reuse ;  /* 0x0000000c76767c23 */ /* 0x100fe20008010879 */
[----:B------:R-:W-:Y:S01]  /*ef70*/  FFMA.FTZ R175, R116, UR12, -R121 ;  /* 0x0000000c74af7c23 */ /* 0x000fe20008010879 */
[----:B------:R-:W-:Y:S01]  /*ef80*/  LDSM.16.MT88.4 R16, [R150+0xa800] ;  /* 0x00a800009610783b */ /* 0x000fe20000004200 */
[----:B------:R-:W4:Y:S01]  /*ef90*/  MUFU.EX2 R114, R114 ;  /* 0x0000007200727308 */ /* 0x000f220000000800 */
[----:B--2---:R-:W-:Y:S01]  /*efa0*/  F2FP.F16.F32.PACK_AB R90, R108, R111 ;  /* 0x0000006f6c5a723e */ /* 0x004fe200000000ff */
[----:B------:R-:W-:-:S04]  /*efb0*/  FADD.FTZ R112, R113, R112 ;  /* 0x0000007071707221 */ /* 0x000fc80000010000 */
[----:B------:R-:W-:Y:S02]  /*efc0*/  FADD.FTZ R111, R111, R112 ;  /* 0x000000706f6f7221 */ /* 0x000fe40000010000 */
[----:B------:R-:W-:Y:S02]  /*efd0*/  MUFU.EX2 R115, R115 ;  /* 0x0000007300737308 */ /* 0x000fe40000000800 */
[----:B------:R-:W-:-:S06]  /*efe0*/  FADD.FTZ R108, R108, R111 ;  /* 0x0000006f6c6c7221 */ /* 0x000fcc0000010000 */
        /* <DEDUP_REMOVED lines=47> */
[----:B------:R-:W3:Y:S05]  /*f2e0*/  LDSM.16.MT88.4 R12, [R149+0xa800] ;  /* 0x00a80000950c783b */ /* 0x000eea0000004200 */
[C---:B------:R-:W-:Y:S06]  /*f2f0*/  HMMA.16816.F32 R52, R88.reuse, R54, RZ ;  /* 0x000000365834723c */ /* 0x040fec00000018ff */
[C---:B------:R-:W-:Y:S06]  /*f300*/  HMMA.16816.F32 R72, R88.reuse, R74, RZ ;  /* 0x0000004a5848723c */ /* 0x040fec00000018ff */
[C---:B------:R-:W-:Y:S06]  /*f310*/  HMMA.16816.F32 R80, R88.reuse, R82, RZ ;  /* 0x000000525850723c */ /* 0x040fec00000018ff */
[----:B------:R-:W-:Y:S06]  /*f320*/  HMMA.16816.F32 R84, R88, R24, RZ ;  /* 0x000000185854723c */ /* 0x000fec00000018ff */
[C---:B--2---:R-:W-:Y:S06]  /*f330*/  HMMA.16816.F32 R60, R4.reuse, R8, R60 ;  /* 0x00000008043c723c */ /* 0x044fec000000183c */
[----:B------:R-:W-:Y:S01]  /*f340*/  HMMA.16816.F32 R64, R4, R10, R64 ;  /* 0x0000000a0440723c */ /* 0x000fe20000001840 */
[----:B------:R-:W2:Y:S05]  /*f350*/  LDSM.16.MT88.4 R8, [R148+0xa800] ;  /* 0x00a800009408783b */ /* 0x000eaa0000004200 */
[----:B------:R-:W-:Y:S01]  /*f360*/  HMMA.16816.F32 R88, R88, R26, RZ ;  /* 0x0000001a5858723c */ /* 0x000fe200000018ff */
[----:B------:R-:W-:Y:S05]  /*f370*/  LDSM.16.MT88.4 R24, [R152+0x9000] ;  /* 0x009000009818783b */ /* 0x000fea0000004200 */
[C---:B------:R-:W-:Y:S06]  /*f380*/  HMMA.16816.F32 R68, R4.reuse, R16, R68 ;  /* 0x000000100444723c */ /* 0x040fec0000001844 */
[C---:B------:R-:W-:Y:S01]  /*f390*/  HMMA.16816.F32 R72, R4.reuse, R18, R72 ;  /* 0x000000120448723c */ /* 0x040fe20000001848 */
[----:B------:R-:W4:Y:S05]  /*f3a0*/  LDSM.16.MT88.4 R16, [R149+0x9000] ;  /* 0x009000009510783b */ /* 0x000f2a0000004200 */
[C---:B---3--:R-:W-:Y:S06]  /*f3b0*/  HMMA.16816.F32 R76, R4.reuse, R12, R76 ;  /* 0x0000000c044c723c */ /* 0x048fec000000184c */
[C---:B------:R-:W-:Y:S01]  /*f3c0*/  HMMA.16816.F32 R80, R4.reuse, R14, R80 ;  /* 0x0000000e0450723c */ /* 0x040fe20000001850 */
[----:B------:R-:W3:Y:S05]  /*f3d0*/  LDSM.16.MT88.4 R12, [R148+0x9000] ;  /* 0x00900000940c783b */ /* 0x000eea0000004200 */
[C---:B------:R-:W-:Y:S06]  /*f3e0*/  HMMA.16816.F32 R44, R4.reuse, R30, R44 ;  /* 0x0000001e042c723c */ /* 0x040fec000000182c */
[----:B--2---:R-:W-:Y:S01]  /*f3f0*/  HMMA.16816.F32 R84, R4, R8, R84 ;  /* 0x000000080454723c */ /* 0x004fe20000001854 */
[--C-:B------:R-:W-:Y:S01]  /*f400*/  FFMA.FTZ R30, R129, UR12, -R124.reuse ;  /* 0x0000000c811e7c23 */ /* 0x100fe2000801087c */
[----:B------:R-:W-:Y:S01]  /*f410*/  FFMA.FTZ R31, R135, UR12, -R124 ;  /* 0x0000000c871f7c23 */ /* 0x000fe2000801087c */
[----:B------:R-:W-:-:S02]  /*f420*/  FFMA.FTZ R129, R130, UR12, -R121 ;  /* 0x0000000c82817c23 */ /* 0x000fc40008010879 */
[----:B------:R-:W-:Y:S01]  /*f430*/  MUFU.EX2 R130, R132 ;  /* 0x0000008400827308 */ /* 0x000fe20000000800 */
[C---:B------:R-:W-:Y:S01]  /*f440*/  HMMA.16816.F32 R88, R4.reuse, R10, R88 ;  /* 0x0000000a0458723c */ /* 0x040fe20000001858 */
[----:B------:R-:W2:Y:S05]  /*f450*/  LDSM.16.MT88.4 R8, [R152+0xb000] ;  /* 0x00b000009808783b */ /* 0x000eaa0000004200 */
[C---:B------:R-:W-:Y:S01]  /*f460*/  HMMA.16816.F32 R40, R4.reuse, R28, R40 ;  /* 0x0000001c0428723c */ /* 0x040fe20000001828 */
[----:B------:R-:W-:Y:S05]  /*f470*/  MUFU.EX2 R30, R30 ;  /* 0x0000001e001e7308 */ /* 0x000fea0000000800 */
[C---:B------:R-:W-:Y:S01]  /*f480*/  HMMA.16816.F32 R48, R4.reuse, R20, R48 ;  /* 0x000000140430723c */ /* 0x040fe20000001830 */
[--C-:B------:R-:W-:Y:S01]  /*f490*/  FFMA.FTZ R29, R131, UR12, -R124.reuse ;  /* 0x0000000c831d7c23 */ /* 0x100fe2000801087c */
[----:B------:R-:W-:Y:S01]  /*f4a0*/  FFMA.FTZ R28, R133, UR12, -R124 ;  /* 0x0000000c851c7c23 */ /* 0x000fe2000801087c */
[----:B------:R-:W-:Y:S03]  /*f4b0*/  MUFU.EX2 R31, R31 ;  /* 0x0000001f001f7308 */ /* 0x000fe60000000800 */
[----:B------:R-:W-:Y:S01]  /*f4c0*/  HMMA.16816.F32 R52, R4, R22, R52 ;  /* 0x000000160434723c */ /* 0x000fe20000001834 */
[----:B------:R-:W5:Y:S04]  /*f4d0*/  LDSM.16.MT88.4 R20, [R150+0x9000] ;  /* 0x009000009614783b */ /* 0x000f680000004200 */
[----:B------:R-:W4:Y:S02]  /*f4e0*/  MUFU.EX2 R29, R29 ;  /* 0x0000001d001d7308 */ /* 0x000f240000000800 */
[----:B-1----:R-:W-:Y:S01]  /*f4f0*/  F2FP.F16.F32.PACK_AB R5, R128, R125 ;  /* 0x0000007d8005723e */ /* 0x002fe200000000ff */
[----:B------:R-:W-:-:S04]  /*f500*/  FADD.FTZ R125, R125, R0 ;  /* 0x000000007d7d7221 */ /* 0x000fc80000010000 */
[----:B------:R-:W-:Y:S01]  /*f510*/  FADD.FTZ R125, R128, R125 ;  /* 0x0000007d807d7221 */ /* 0x000fe20000010000 */
[----:B------:R-:W1:Y:S08]  /*f520*/  MUFU.EX2 R28, R28 ;  /* 0x0000001c001c7308 */ /* 0x000e700000000800 */
[----:B------:R-:W3:Y:S01]  /*f530*/  MUFU.EX2 R129, R129 ;  /* 0x0000008100817308 */ /* 0x000ee20000000800 */
[----:B----4-:R-:W-:Y:S01]  /*f540*/  F2FP.F16.F32.PACK_AB R4, R29, R30 ;  /* 0x0000001e1d04723e */ /* 0x010fe200000000ff */
[----:B------:R-:W-:-:S04]  /*f550*/  FADD.FTZ R30, R30, R33 ;  /* 0x000000211e1e7221 */ /* 0x000fc80000010000 */
[----:B------:R-:W-:Y:S01]  /*f560*/  FADD.FTZ R29, R29, R30 ;  /* 0x0000001e1d1d7221 */ /* 0x000fe20000010000 */
[----:B-1----:R-:W-:-:S03]  /*f570*/  F2FP.F16.F32.PACK_AB R6, R31, R28 ;  /* 0x0000001c1f06723e */ /* 0x002fc600000000ff */
[----:B------:R-:W-:-:S04]  /*f580*/  FADD.FTZ R28, R28, R29 ;  /* 0x0000001d1c1c7221 */ /* 0x000fc80000010000 */
[----:B------:R-:W-:Y:S01]  /*f590*/  FADD.FTZ R31, R31, R28 ;  /* 0x0000001c1f1f7221 */ /* 0x000fe20000010000 */
[----:B---3--:R-:W-:Y:S01]  /*f5a0*/  F2FP.F16.F32.PACK_AB R7, R129, R130 ;  /* 0x000000828107723e */ /* 0x008fe200000000ff */
[----:B------:R-:W-:-:S04]  /*f5b0*/  FADD.FTZ R130, R130, R125 ;  /* 0x0000007d82827221 */ /* 0x000fc80000010000 */
[----:B------:R-:W-:Y:S02]  /*f5c0*/  FADD.FTZ R130, R129, R130 ;  /* 0x0000008281827221 */ /* 0x000fe40000010000 */
[C---:B------:R-:W-:Y:S06]  /*f5d0*/  HMMA.16816.F32 R48, R4.reuse, R16, R48 ;  /* 0x000000100430723c */ /* 0x040fec0000001830 */
        /* <DEDUP_REMOVED lines=21> */
[----:B------:R-:W-:Y:S01]  /*f730*/  HMMA.16816.F32 R96, R4, R24, R96 ;  /* 0x000000180460723c */ /* 0x000fe20000001860 */
[--C-:B------:R-:W-:Y:S01]  /*f740*/  FFMA.FTZ R27, R120, UR12, -R121.reuse ;  /* 0x0000000c781b7c23 */ /* 0x100fe20008010879 */
[----:B------:R-:W-:Y:S01]  /*f750*/  FFMA.FTZ R26, R127, UR12, -R124 ;  /* 0x0000000c7f1a7c23 */ /* 0x000fe2000801087c */
[----:B------:R-:W-:-:S04]  /*f760*/  FFMA.FTZ R120, R119, UR12, -R121 ;  /* 0x0000000c77787c23 */ /* 0x000fc80008010879 */
[--C-:B------:R-:W-:Y:S01]  /*f770*/  FFMA.FTZ R24, R123, UR12, -R124.reuse ;  /* 0x0000000c7b187c23 */ /* 0x100fe2000801087c */
[----:B------:R-:W-:Y:S01]  /*f780*/  FFMA.FTZ R25, R122, UR12, -R124 ;  /* 0x0000000c7a197c23 */ /* 0x000fe2000801087c */
[----:B------:R-:W5:Y:S01]  /*f790*/  MUFU.EX2 R26, R26 ;  /* 0x0000001a001a7308 */ /* 0x000f620000000800 */
[----:B------:R-:W-:-:S07]  /*f7a0*/  F2FP.F16.F32.PACK_AB R7, R175, R118 ;  /* 0x00000076af07723e */ /* 0x000fce00000000ff */
[----:B------:R-:W-:Y:S08]  /*f7b0*/  MUFU.EX2 R24, R24 ;  /* 0x0000001800187308 */ /* 0x000ff00000000800 */
[----:B------:R-:W4:Y:S01]  /*f7c0*/  MUFU.EX2 R25, R25 ;  /* 0x0000001900197308 */ /* 0x000f220000000800 */
[----:B-----5:R-:W-:-:S07]  /*f7d0*/  F2FP.F16.F32.PACK_AB R6, R177, R26 ;  /* 0x0000001ab106723e */ /* 0x020fce00000000ff */
[----:B------:R-:W-:Y:S08]  /*f7e0*/  MUFU.EX2 R27, R27 ;  /* 0x0000001b001b7308 */ /* 0x000ff00000000800 */
[----:B------:R-:W5:Y:S01]  /*f7f0*/  MUFU.EX2 R120, R120 ;  /* 0x0000007800787308 */ /* 0x000f620000000800 */
[----:B----4-:R-:W-:Y:S01]  /*f800*/  F2FP.F16.F32.PACK_AB R4, R25, R24 ;  /* 0x000000181904723e */ /* 0x010fe200000000ff */
[----:B------:R-:W-:-:S04]  /*f810*/  FADD.FTZ R24, R24, R31 ;  /* 0x0000001f18187221 */ /* 0x000fc80000010000 */
[----:B------:R-:W-:-:S04]  /*f820*/  FADD.FTZ R25, R25, R24 ;  /* 0x0000001819197221 */ /* 0x000fc80000010000 */
[----:B------:R-:W-:-:S04]  /*f830*/  FADD.FTZ R26, R26, R25 ;  /* 0x000000191a1a7221 */ /* 0x000fc80000010000 */
[----:B------:R-:W-:Y:S01]  /*f840*/  FADD.FTZ R177, R177, R26 ;  /* 0x0000001ab1b17221 */ /* 0x000fe20000010000 */
[----:B-----5:R-:W-:Y:S01]  /*f850*/  F2FP.F16.F32.PACK_AB R5, R120, R27 ;  /* 0x0000001b7805723e */ /* 0x020fe200000000ff */
[----:B------:R-:W-:-:S04]  /*f860*/  FADD.FTZ R27, R27, R130 ;  /* 0x000000821b1b7221 */ /* 0x000fc80000010000 */
[----:B------:R-:W-:Y:S02]  /*f870*/  FADD.FTZ R27, R120, R27 ;  /* 0x0000001b781b7221 */ /* 0x000fe40000010000 */
[----:B------:R-:W-:Y:S02]  /*f880*/  HMMA.16816.F32 R96, R4, R20, R96 ;  /* 0x000000140460723c */ /* 0x000fe40000001860 */
[----:B------:R-:W-:-:S04]  /*f890*/  FADD.FTZ R118, R118, R27 ;  /* 0x0000001b76767221 */ /* 0x000fc80000010000 */
[----:B------:R-:W-:Y:S01]  /*f8a0*/  HMMA.16816.F32 R36, R4, R22, R36 ;  /* 0x000000160424723c */ /* 0x000fe20000001824 */
[----:B------:R-:W4:Y:S01]  /*f8b0*/  LDSM.16.MT88.4 R20, [R152+0xb800] ;  /* 0x00b800009814783b */ /* 0x000f220000004200 */
[----:B------:R-:W-:-:S04]  /*f8c0*/  FADD.FTZ R175, R175, R118 ;  /* 0x00000076afaf7221 */ /* 0x000fc80000010000 */
        /* <DEDUP_REMOVED lines=84> */
.L_x_7768:
[----:B------:R-:W-:Y:S02]  /*fe10*/  ULDC UR8, c[0x0][0x250] ;  /* 0x0000940000087ab9 */ /* 0x000fe40000000800 */
[----:B------:R-:W-:-:S06]  /*fe20*/  USHF.L.U32 UR4, UR8, 0x6, URZ ;  /* 0x0000000608047899 */ /* 0x000fcc000800063f */
[----:B------:R-:W-:-:S04]  /*fe30*/  IADD3 R5, RZ, -UR4, RZ ;  /* 0x80000004ff057c10 */ /* 0x000fc8000fffe0ff */
[----:B------:R-:W-:-:S07]  /*fe40*/  SHF.R.S32.HI R0, RZ, 0x1f, R5 ;  /* 0x0000001fff007819 */ /* 0x000fce0000011405 */
.L_x_7769:
        /* <DEDUP_REMOVED lines=22> */
[----:B------:R-:W-:Y:S04]  /*ffb0*/  LDGSTS.E.BYPASS.LTC128B.128 [R164+0x8800], desc[UR6][R8.64] ;  /* 0x0880000008a47fae */ /* 0x000fe8000b901d46 */
        /* <DEDUP_REMOVED lines=108> */
[CC--:B------:R-:W-:Y:S01]  /*10680*/  ISETP.GE.AND P2, PT, R0.reuse, R2.reuse, PT ;  /* 0x000000020000720c */ /* 0x0c0fe20003f46270 */
[C---:B------:R-:W-:Y:S01]  /*10690*/  VIADD R25, R0.reuse, 0x10 ;  /* 0x0000001000197836 */ /* 0x040fe20000000000 */
[C---:B------:R-:W-:Y:S01]  /*106a0*/  ISETP.GE.AND P0, PT, R0.reuse, R103, PT ;  /* 0x000000670000720c */ /* 0x040fe20003f06270 */
[C---:B------:R-:W-:Y:S01]  /*106b0*/  VIADD R21, R0.reuse, 0x8 ;  /* 0x0000000800157836 */ /* 0x040fe20000000000 */
[----:B------:R-:W-:Y:S01]  /*106c0*/  HMMA.16816.F32 R4, R28, R22, R4 ;  /* 0x000000161c04723c */ /* 0x000fe20000001804 */
[----:B------:R-:W-:Y:S01]  /*106d0*/  VIADD R20, R0, 0x9 ;  /* 0x0000000900147836 */ /* 0x000fe20000000000 */
[----:B------:R-:W-:-:S02]  /*106e0*/  ISETP.GE.AND P4, PT, R24, R2, PT ;  /* 0x000000021800720c */ /* 0x000fc40003f86270 */
[----:B------:R-:W-:Y:S02]  /*106f0*/  FSEL R16, R16, -INF , !P2 ;  /* 0xff80000010107808 */ /* 0x000fe40005000000 */
[----:B------:R-:W-:Y:S02]  /*10700*/  FSEL R129, R18, -INF , !P0 ;  /* 0xff80000012817808 */ /* 0x000fe40004000000 */
[CC--:B------:R-:W-:Y:S02]  /*10710*/  ISETP.GE.AND P6, PT, R21.reuse, R2.reuse, PT ;  /* 0x000000021500720c */ /* 0x0c0fe40003fc6270 */
[-C--:B------:R-:W-:Y:S02]  /*10720*/  ISETP.GE.AND P5, PT, R21, R103.reuse, PT ;  /* 0x000000671500720c */ /* 0x080fe40003fa6270 */
[C---:B------:R-:W-:Y:S02]  /*10730*/  ISETP.GE.AND P2, PT, R20.reuse, R2, PT ;  /* 0x000000021400720c */ /* 0x040fe40003f46270 */
[-C--:B------:R-:W-:Y:S01]  /*10740*/  ISETP.GE.AND P0, PT, R20, R103.reuse, PT ;  /* 0x000000671400720c */ /* 0x080fe20003f06270 */
[----:B--2---:R-:W-:Y:S01]  /*10750*/  HMMA.16816.F32 R112, R28, R116, R112 ;  /* 0x000000741c70723c */ /* 0x004fe20000001870 */
[----:B------:R-:W1:Y:S01]  /*10760*/  LDSM.16.M88.4 R20, [R144+0x3800] ;  /* 0x003800009014783b */ /* 0x000e620000000200 */
[----:B------:R-:W-:Y:S01]  /*10770*/  ISETP.GE.AND P1, PT, R24, R103, PT ;  /* 0x000000671800720c */ /* 0x000fe20003f26270 */
[----:B------:R-:W-:Y:S01]  /*10780*/  VIADD R24, R0, 0x11 ;  /* 0x0000001100187836 */ /* 0x000fe20000000000 */
[----:B------:R-:W-:Y:S01]  /*10790*/  FSEL R18, R17, -INF , !P4 ;  /* 0xff80000011127808 */ /* 0x000fe20006000000 */
[----:B------:R-:W-:-:S04]  /*107a0*/  DEPBAR.LE SB0, 0x0 ;  /* 0x000080000000791a */ /* 0x000fc80000000000 */
[----:B------:R-:W-:Y:S01]  /*107b0*/  HMMA.16816.F32 R108, R28, R118, R108 ;  /* 0x000000761c6c723c */ /* 0x000fe2000000186c */
[----:B------:R-:W-:Y:S02]  /*107c0*/  FSEL R19, R19, -INF , !P1 ;  /* 0xff80000013137808 */ /* 0x000fe40004800000 */
[----:B------:R-:W-:Y:S01]  /*107d0*/  FSEL R17, R14, -INF , !P5 ;  /* 0xff8000000e117808 */ /* 0x000fe20006800000 */
[----:B------:R-:W-:Y:S01]  /*107e0*/  VIADD R14, R0, 0x18 ;  /* 0x00000018000e7836 */ /* 0x000fe20000000000 */
[----:B------:R-:W-:Y:S01]  /*107f0*/  BAR.SYNC.DEFER_BLOCKING 0x0 ;  /* 0x0000000000007b1d */ /* 0x000fe20000010000 */
[----:B------:R-:W-:Y:S02]  /*10800*/  ISETP.GE.AND P1, PT, R25, R103, PT ;  /* 0x000000671900720c */ /* 0x000fe40003f26270 */
[----:B------:R-:W-:Y:S02]  /*10810*/  FSEL R128, R12, -INF , !P6 ;  /* 0xff8000000c807808 */ /* 0x000fe40007000000 */
[----:B------:R-:W-:Y:S01]  /*10820*/  FSEL R12, R13, -INF , !P2 ;  /* 0xff8000000d0c7808 */ /* 0x000fe20005000000 */
[----:B------:R-:W-:Y:S01]  /*10830*/  VIADD R13, R0, 0x19 ;  /* 0x00000019000d7836 */ /* 0x000fe20000000000 */
[----:B------:R-:W-:Y:S01]  /*10840*/  FSEL R127, R10, -INF , !P1 ;  /* 0xff8000000a7f7808 */ /* 0x000fe20004800000 */
[----:B------:R-:W-:Y:S01]  /*10850*/  VIADD R10, R0, 0x20 ;  /* 0x00000020000a7836 */ /* 0x000fe20000000000 */
[----:B------:R-:W-:-:S02]  /*10860*/  ISETP.GE.AND P6, PT, R24, R2, PT ;  /* 0x000000021800720c */ /* 0x000fc40003fc6270 */
[-C--:B------:R-:W-:Y:S02]  /*10870*/  ISETP.GE.AND P5, PT, R24, R103.reuse, PT ;  /* 0x000000671800720c */ /* 0x080fe40003fa6270 */
[----:B------:R-:W-:Y:S02]  /*10880*/  FSEL R15, R15, -INF , !P0 ;  /* 0xff8000000f0f7808 */ /* 0x000fe40004000000 */
[CC--:B------:R-:W-:Y:S02]  /*10890*/  ISETP.GE.AND P2, PT, R14.reuse, R2.reuse, PT ;  /* 0x000000020e00720c */ /* 0x0c0fe40003f46270 */
[----:B------:R-:W-:Y:S02]  /*108a0*/  ISETP.GE.AND P0, PT, R14, R103, PT ;  /* 0x000000670e00720c */ /* 0x000fe40003f06270 */
[----:B------:R-:W-:Y:S02]  /*108b0*/  ISETP.GE.AND P4, PT, R25, R2, PT ;  /* 0x000000021900720c */ /* 0x000fe40003f86270 */
[----:B------:R-:W-:-:S02]  /*108c0*/  FSEL R126, R9, -INF , !P6 ;  /* 0xff800000097e7808 */ /* 0x000fc40007000000 */
[----:B------:R-:W-:Y:S02]  /*108d0*/  FSEL R125, R11, -INF , !P5 ;  /* 0xff8000000b7d7808 */ /* 0x000fe40006800000 */
[----:B------:R-:W-:Y:S01]  /*108e0*/  FSEL R118, R4, -INF , !P2 ;  /* 0xff80000004767808 */ /* 0x000fe20005000000 */
[----:B------:R-:W-:Y:S01]  /*108f0*/  VIADD R4, R0, 0x29 ;  /* 0x0000002900047836 */ /* 0x000fe20000000000 */
[C---:B-1----:R-:W-:Y:S01]  /*10900*/  HMMA.16816.F32 R104, R28.reuse, R20, R104 ;  /* 0x000000141c68723c */ /* 0x042fe20000001868 */
[CC--:B------:R-:W-:Y:S02]  /*10910*/  ISETP.GE.AND P6, PT, R10.reuse, R2.reuse, PT ;  /* 0x000000020a00720c */ /* 0x0c0fe40003fc6270 */
[-C--:B------:R-:W-:Y:S02]  /*10920*/  ISETP.GE.AND P5, PT, R10, R103.reuse, PT ;  /* 0x000000670a00720c */ /* 0x080fe40003fa6270 */
[----:B------:R-:W-:Y:S01]  /*10930*/  FSEL R117, R6, -INF , !P0 ;  /* 0xff80000006757808 */ /* 0x000fe20004000000 */
[----:B------:R-:W-:Y:S01]  /*10940*/  VIADD R6, R0, 0x28 ;  /* 0x0000002800067836 */ /* 0x000fe20000000000 */
[----:B------:R-:W-:Y:S01]  /*10950*/  FSEL R124, R8, -INF , !P4 ;  /* 0xff800000087c7808 */ /* 0x000fe20006000000 */
[----:B------:R-:W-:Y:S01]  /*10960*/  VIADD R8, R0, 0x21 ;  /* 0x0000002100087836 */ /* 0x000fe20000000000 */
[C---:B------:R-:W-:Y:S01]  /*10970*/  ISETP.GE.AND P1, PT, R13.reuse, R103, PT ;  /* 0x000000670d00720c */ /* 0x040fe20003f26270 */
[----:B------:R-:W-:Y:S01]  /*10980*/  HMMA.16816.F32 R32, R28, R22, R32 ;  /* 0x000000161c20723c */ /* 0x000fe20000001820 */
[----:B------:R-:W-:-:S02]  /*10990*/  ISETP.GE.AND P4, PT, R13, R2, PT ;  /* 0x000000020d00720c */ /* 0x000fc40003f86270 */
[----:B------:R-:W-:Y:S02]  /*109a0*/  FSEL R26, R112, -INF , !P6 ;  /* 0xff800000701a7808 */ /* 0x000fe40007000000 */
        /* <DEDUP_REMOVED lines=8> */
[-C--:B------:R-:W-:Y:S02]  /*10a30*/  ISETP.GE.AND P0, PT, R8, R103.reuse, PT ;  /* 0x000000670800720c */ /* 0x080fe40003f06270 */
[----:B------:R-:W-:Y:S02]  /*10a40*/  FSEL R122, R108, -INF , !P1 ;  /* 0xff8000006c7a7808 */ /* 0x000fe40004800000 */
[----:B------:R-:W-:Y:S02]  /*10a50*/  FSEL R25, R115, -INF , !P0 ;  /* 0xff80000073197808 */ /* 0x000fe40004000000 */
[----:B------:R-:W-:Y:S02]  /*10a60*/  ISETP.GE.AND P1, PT, R4, R2, PT ;  /* 0x000000020400720c */ /* 0x000fe40003f26270 */
[----:B------:R-:W-:Y:S02]  /*10a70*/  ISETP.GE.AND P0, PT, R5, R103, PT ;  /* 0x000000670500720c */ /* 0x000fe40003f06270 */
[----:B------:R-:W-:-:S02]  /*10a80*/  FSEL R112, R105, -INF , !P1 ;  /* 0xff80000069707808 */ /* 0x000fc40004800000 */
[----:B------:R-:W-:Y:S02]  /*10a90*/  ISETP.GE.AND P4, PT, R6, R103, PT ;  /* 0x000000670600720c */ /* 0x000fe40003f86270 */
[----:B------:R-:W-:Y:S02]  /*10aa0*/  FSEL R105, R106, -INF , !P0 ;  /* 0xff8000006a697808 */ /* 0x000fe40004000000 */
[----:B------:R-:W-:Y:S02]  /*10ab0*/  ISETP.GT.AND P0, PT, R168, R159, PT ;  /* 0x0000009fa800720c */ /* 0x000fe40003f04270 */
[-C--:B------:R-:W-:Y:S02]  /*10ac0*/  ISETP.GE.AND P2, PT, R8, R2.reuse, PT ;  /* 0x000000020800720c */ /* 0x080fe40003f46270 */
[----:B------:R-:W-:Y:S02]  /*10ad0*/  FSEL R119, R110, -INF , !P4 ;  /* 0xff8000006e777808 */ /* 0x000fe40006000000 */
        /* <DEDUP_REMOVED lines=8> */
[-C--:B------:R-:W-:Y:S02]  /*10b60*/  ISETP.GE.AND P6, PT, R4, R2.reuse, PT ;  /* 0x000000020400720c */ /* 0x080fe40003fc6270 */
        /* <DEDUP_REMOVED lines=70> */
.L_x_7771:
[----:B------:R-:W-:Y:S02]  /*10fd0*/  ULDC UR8, c[0x0][0x248] ;  /* 0x0000920000087ab9 */ /* 0x000fe40000000800 */
[----:B------:R-:W-:-:S06]  /*10fe0*/  USHF.L.U32 UR4, UR8, 0x6, URZ ;  /* 0x0000000608047899 */ /* 0x000fcc000800063f */
[----:B------:R-:W-:-:S04]  /*10ff0*/  IADD3 R6, RZ, -UR4, RZ ;  /* 0x80000004ff067c10 */ /* 0x000fc8000fffe0ff */
[----:B------:R-:W-:-:S07]  /*11000*/  SHF.R.S32.HI R0, RZ, 0x1f, R6 ;  /* 0x0000001fff007819 */ /* 0x000fce0000011406 */
.L_x_7772:
        /* <DEDUP_REMOVED lines=24> */
.L_x_7770:
        /* <DEDUP_REMOVED lines=54> */
[--C-:B------:R-:W-:Y:S01]  /*114f0*/  FFMA.FTZ R0, R17, UR12, -R104.reuse ;  /* 0x0000000c11007c23 */ /* 0x100fe20008010868 */
[----:B------:R-:W-:Y:S01]  /*11500*/  FFMA.FTZ R33, R15, UR12, -R104 ;  /* 0x0000000c0f217c23 */ /* 0x000fe20008010868 */
[----:B------:R-:W1:Y:S01]  /*11510*/  LDSM.16.MT88.4 R16, [R152+0x8000] ;  /* 0x008000009810783b */ /* 0x000e620000004200 */
[----:B------:R-:W-:Y:S01]  /*11520*/  FADD.FTZ R4, R100, -R5 ;  /* 0x8000000564047221 */ /* 0x000fe20000010000 */
[----:B------:R-:W-:Y:S01]  /*11530*/  FADD.FTZ R6, R3, -R6 ;  /* 0x8000000603067221 */ /* 0x000fe20000010000 */
        /* <DEDUP_REMOVED lines=106> */
[C---:B-1----:R-:W-:Y:S01]  /*11be0*/  HMMA.16816.F32 R92, R4.reuse, R16, R92 ;  /* 0x00000010045c723c */ /* 0x042fe2000000185c */
[----:B------:R-:W-:Y:S01]  /*11bf0*/  FMUL.FTZ R81, R81, R35 ;  /* 0x0000002351517220 */ /* 0x000fe20000410000 */
[----:B------:R-:W-:Y:S01]  /*11c00*/  MUFU.EX2 R113, R113 ;  /* 0x0000007100717308 */ /* 0x000fe20000000800 */
[-C--:B------:R-:W-:Y:S01]  /*11c10*/  FMUL.FTZ R82, R82, R3.reuse ;  /* 0x0000000352527220 */ /* 0x080fe20000410000 */
[----:B------:R-:W-:Y:S01]  /*11c20*/  FMUL.FTZ R83, R83, R3 ;  /* 0x0000000353537220 */ /* 0x000fe20000410000 */
[-C--:B------:R-:W-:Y:S01]  /*11c30*/  FMUL.FTZ R84, R84, R35.reuse ;  /* 0x0000002354547220 */ /* 0x080fe20000410000 */
[C---:B------:R-:W-:Y:S01]  /*11c40*/  HMMA.16816.F32 R56, R4.reuse, R18, R56 ;  /* 0x000000120438723c */ /* 0x040fe20000001838 */
[----:B------:R-:W1:Y:S01]  /*11c50*/  LDSM.16.MT88.4 R16, [R149+0xa000] ;  /* 0x00a000009510783b */ /* 0x000e620000004200 */
[----:B------:R-:W-:Y:S01]  /*11c60*/  FMUL.FTZ R85, R85, R35 ;  /* 0x0000002355557220 */ /* 0x000fe20000410000 */
        /* <DEDUP_REMOVED lines=9> */
[----:B------:R-:W-:Y:S01]  /*11d00*/  HMMA.16816.F32 R64, R4, R14, R64 ;  /* 0x0000000e0440723c */ /* 0x000fe20000001840 */
[----:B------:R-:W2:Y:S01]  /*11d10*/  LDSM.16.MT88.4 R12, [R148+0xa000] ;  /* 0x00a00000940c783b */ /* 0x000ea20000004200 */
[----:B------:R-:W4:Y:S01]  /*11d20*/  MUFU.EX2 R115, R115 ;  /* 0x0000007300737308 */ /* 0x000f220000000800 */
[----:B------:R-:W-:Y:S01]  /*11d30*/  FFMA.FTZ R3, R175, R3, R34 ;  /* 0x00000003af037223 */ /* 0x000fe20000010022 */
[----:B------:R-:W-:-:S02]  /*11d40*/  FADD.FTZ R30, R30, R35 ;  /* 0x000000231e1e7221 */ /* 0x000fc40000010000 */
[C---:B---3--:R-:W-:Y:S01]  /*11d50*/  HMMA.16816.F32 R68, R4.reuse, R8, R68 ;  /* 0x000000080444723c */ /* 0x048fe20000001844 */
[----:B------:R-:W-:Y:S01]  /*11d60*/  FADD.FTZ R3, R2, R3 ;  /* 0x0000000302037221 */ /* 0x000fe20000010000 */
[----:B------:R-:W-:Y:S02]  /*11d70*/  FADD.FTZ R29, R29, R30 ;  /* 0x0000001e1d1d7221 */ /* 0x000fe40000010000 */
[----:B------:R-:W3:Y:S01]  /*11d80*/  MUFU.EX2 R118, R118 ;  /* 0x0000007600767308 */ /* 0x000ee20000000800 */
        /* <DEDUP_REMOVED lines=8> */
[----:B---3--:R-:W-:Y:S01]  /*11e10*/  FADD.FTZ R3, R118, R3 ;  /* 0x0000000376037221 */ /* 0x008fe20000010000 */
[C---:B-1----:R-:W-:Y:S06]  /*11e20*/  HMMA.16816.F32 R76, R4.reuse, R16, R76 ;  /* 0x00000010044c723c */ /* 0x042fec000000184c */
[----:B------:R-:W1:Y:S01]  /*11e30*/  MUFU.EX2 R123, R123 ;  /* 0x0000007b007b7308 */ /* 0x000e620000000800 */
[C---:B------:R-:W-:Y:S01]  /*11e40*/  HMMA.16816.F32 R80, R4.reuse, R18, R80 ;  /* 0x000000120450723c */ /* 0x040fe20000001850 */
[----:B------:R-:W3:Y:S05]  /*11e50*/  LDSM.16.MT88.4 R16, [R149+0x8800] ;  /* 0x008800009510783b */ /* 0x000eea0000004200 */
[C---:B--2---:R-:W-:Y:S01]  /*11e60*/  HMMA.16816.F32 R84, R4.reuse, R12, R84 ;  /* 0x0000000c0454723c */ /* 0x044fe20000001854 */
[----:B------:R-:W2:Y:S05]  /*11e70*/  MUFU.EX2 R124, R124 ;  /* 0x0000007c007c7308 */ /* 0x000eaa0000000800 */
[----:B------:R-:W-:Y:S01]  /*11e80*/  HMMA.16816.F32 R88, R4, R14, R88 ;  /* 0x0000000e0458723c */ /* 0x000fe20000001858 */
[----:B------:R-:W3:Y:S02]  /*11e90*/  LDSM.16.MT88.4 R12, [R152+0xa800] ;  /* 0x00a80000980c783b */ /* 0x000ee40000004200 */
        /* <DEDUP_REMOVED lines=8> */
[----:B------:R-:W-:Y:S01]  /*11f20*/  FADD.FTZ R116, R116, R3 ;  /* 0x0000000374747221 */ /* 0x000fe20000010000 */
[----:B------:R-:W-:Y:S02]  /*11f30*/  MOV R100, R32 ;  /* 0x0000002000647202 */ /* 0x000fe40000000f00 */
[----:B------:R-:W-:Y:S01]  /*11f40*/  FADD.FTZ R113, R113, R0 ;  /* 0x0000000071717221 */ /* 0x000fe20000010000 */
[----:B------:R-:W-:Y:S01]  /*11f50*/  FADD.FTZ R117, R117, R116 ;  /* 0x0000007475757221 */ /* 0x000fe20000010000 */
[----:B-----5:R-:W-:Y:S01]  /*11f60*/  HMMA.16816.F32 R96, R4, R8, R96 ;  /* 0x000000080460723c */ /* 0x020fe20000001860 */
[----:B------:R-:W4:Y:S01]  /*11f70*/  MUFU.EX2 R120, R120 ;  /* 0x0000007800787308 */ /* 0x000f220000000800 */
[----:B------:R-:W-:-:S04]  /*11f80*/  FADD.FTZ R114, R114, R113 ;  /* 0x0000007172727221 */ /* 0x000fc80000010000 */
[C---:B------:R-:W-:Y:S01]  /*11f90*/  HMMA.16816.F32 R36, R4.reuse, R10, R36 ;  /* 0x0000000a0424723c */ /* 0x040fe20000001824 */
[----:B------:R-:W5:Y:S01]  /*11fa0*/  LDSM.16.MT88.4 R8, [R148+0x8800] ;  /* 0x008800009408783b */ /* 0x000f620000004200 */
[----:B-1----:R-:W-:Y:S01]  /*11fb0*/  FADD.FTZ R3, R123, R114 ;  /* 0x000000727b037221 */ /* 0x002fe20000010000 */
[----:B------:R-:W1:Y:S03]  /*11fc0*/  MUFU.EX2 R127, R127 ;  /* 0x0000007f007f7308 */ /* 0x000e660000000800 */
[----:B------:R-:W-:Y:S01]  /*11fd0*/  HMMA.16816.F32 R40, R4, R20, R40 ;  /* 0x000000140428723c */ /* 0x000fe20000001828 */
[----:B--2---:R-:W-:-:S04]  /*11fe0*/  FADD.FTZ R3, R124, R3 ;  /* 0x000000037c037221 */ /* 0x004fc80000010000 */
[----:B------:R-:W-:Y:S01]  /*11ff0*/  MUFU.EX2 R119, R119 ;  /* 0x0000007700777308 */ /* 0x000fe20000000800 */
[----:B------:R-:W-:Y:S01]  /*12000*/  HMMA.16816.F32 R44, R4, R22, R44 ;  /* 0x00000016042c723c */ /* 0x000fe2000000182c */
[----:B------:R-:W2:Y:S01]  /*12010*/  LDSM.16.MT88.4 R20, [R150+0xa800] ;  /* 0x00a800009614783b */ /* 0x000ea20000004200 */
[----:B----4-:R-:W-:-:S04]  /*12020*/  FADD.FTZ R0, R120, R117 ;  /* 0x0000007578007221 */ /* 0x010fc80000010000 */
[----:B---3--:R-:W-:Y:S01]  /*12030*/  HMMA.16816.F32 R48, R4, R16, R48 ;  /* 0x000000100430723c */ /* 0x008fe20000001830 */
[----:B------:R-:W3:Y:S01]  /*12040*/  MUFU.EX2 R126, R126 ;  /* 0x0000007e007e7308 */ /* 0x000ee20000000800 */
[----:B-1----:R-:W-:-:S04]  /*12050*/  FADD.FTZ R0, R127, R0 ;  /* 0x000000007f007221 */ /* 0x002fc80000010000 */
[C---:B------:R-:W-:Y:S01]  /*12060*/  HMMA.16816.F32 R52, R4.reuse, R18, R52 ;  /* 0x000000120434723c */ /* 0x040fe20000001834 */
[----:B------:R-:W1:Y:S02]  /*12070*/  LDSM.16.MT88.4 R16, [R149+0xa800] ;  /* 0x00a800009510783b */ /* 0x000e640000004200 */
        /* <DEDUP_REMOVED lines=14> */
[C---:B-1----:R-:W-:Y:S06]  /*12160*/  HMMA.16816.F32 R76, R4.reuse, R16, R76 ;  /* 0x00000010044c723c */ /* 0x042fec000000184c */
[C---:B------:R-:W-:Y:S01]  /*12170*/  HMMA.16816.F32 R80, R4.reuse, R18, R80 ;  /* 0x000000120450723c */ /* 0x040fe20000001850 */
[----:B------:R-:W1:Y:S05]  /*12180*/  LDSM.16.MT88.4 R16, [R149+0x9000] ;  /* 0x009000009510783b */ /* 0x000e6a0000004200 */
[C---:B-----5:R-:W-:Y:S06]  /*12190*/  HMMA.16816.F32 R84, R4.reuse, R8, R84 ;  /* 0x000000080454723c */ /* 0x060fec0000001854 */
[----:B------:R-:W-:Y:S01]  /*121a0*/  HMMA.16816.F32 R88, R4, R10, R88 ;  /* 0x0000000a0458723c */ /* 0x000fe20000001858 */
[----:B------:R-:W-:Y:S06]  /*121b0*/  LDSM.16.MT88.4 R8, [R152+0xb000] ;  /* 0x00b000009808783b */ /* 0x000fec0000004200 */
[----:B------:R-:W-:-:S02]  /*121c0*/  F2FP.F16.F32.PACK_AB R4, R124, R123 ;  /* 0x0000007b7c04723e */ /* 0x000fc400000000ff */
[----:B------:R-:W-:Y:S02]  /*121d0*/  F2FP.F16.F32.PACK_AB R5, R127, R120 ;  /* 0x000000787f05723e */ /* 0x000fe400000000ff */
[----:B------:R-:W-:Y:S01]  /*121e0*/  F2FP.F16.F32.PACK_AB R6, R125, R122 ;  /* 0x0000007a7d06723e */ /* 0x000fe200000000ff */
[----:B------:R-:W-:Y:S01]  /*121f0*/  FADD.FTZ R122, R122, R3 ;  /* 0x000000037a7a7221 */ /* 0x000fe20000010000 */
[C---:B---3--:R-:W-:Y:S01]  /*12200*/  F2FP.F16.F32.PACK_AB R7, R126.reuse, R119 ;  /* 0x000000777e07723e */ /* 0x048fe200000000ff */
[----:B------:R-:W-:Y:S01]  /*12210*/  FADD.FTZ R119, R119, R0 ;  /* 0x0000000077777221 */ /* 0x000fe20000010000 */
[----:B------:R-:W-:Y:S01]  /*12220*/  MOV R3, R31 ;  /* 0x0000001f00037202 */ /* 0x000fe20000000f00 */
[----:B------:R-:W-:Y:S02]  /*12230*/  FADD.FTZ R125, R125, R122 ;  /* 0x0000007a7d7d7221 */ /* 0x000fe40000010000 */
[----:B------:R-:W-:Y:S02]  /*12240*/  FADD.FTZ R126, R126, R119 ;  /* 0x000000777e7e7221 */ /* 0x000fe40000010000 */
[C---:B------:R-:W-:Y:S06]  /*12250*/  HMMA.16816.F32 R40, R4.reuse, R24, R40 ;  /* 0x000000180428723c */ /* 0x040fec0000001828 */
[C---:B------:R-:W-:Y:S01]  /*12260*/  HMMA.16816.F32 R44, R4.reuse, R26, R44 ;  /* 0x0000001a042c723c */ /* 0x040fe2000000182c */
[----:B------:R-:W3:Y:S05]  /*12270*/  LDSM.16.MT88.4 R24, [R149+0xb000] ;  /* 0x00b000009518783b */ /* 0x000eea0000004200 */
[C---:B--2---:R-:W-:Y:S06]  /*12280*/  HMMA.16816.F32 R96, R4.reuse, R20, R96 ;  /* 0x000000140460723c */ /* 0x044fec0000001860 */
[C---:B------:R-:W-:Y:S01]  /*12290*/  HMMA.16816.F32 R36, R4.reuse, R22, R36 ;  /* 0x000000160424723c */ /* 0x040fe20000001824 */
[----:B------:R-:W-:Y:S05]  /*122a0*/  LDSM.16.MT88.4 R20, [R148+0xb000] ;  /* 0x00b000009414783b */ /* 0x000fea0000004200 */
[C---:B-1----:R-:W-:Y:S06]  /*122b0*/  HMMA.16816.F32 R48, R4.reuse, R16, R48 ;  /* 0x000000100430723c */ /* 0x042fec0000001830 */
[C---:B------:R-:W-:Y:S01]  /*122c0*/  HMMA.16816.F32 R52, R4.reuse, R18, R52 ;  /* 0x000000120434723c */ /* 0x040fe20000001834 */
[----:B------:R-:W1:Y:S05]  /*122d0*/  LDSM.16.MT88.4 R16, [R150+0xb000] ;  /* 0x00b000009610783b */ /* 0x000e6a0000004200 */
[C---:B------:R-:W-:Y:S06]  /*122e0*/  HMMA.16816.F32 R92, R4.reuse, R12, R92 ;  /* 0x0000000c045c723c */ /* 0x040fec000000185c */
[C---:B------:R-:W-:Y:S01]  /*122f0*/  HMMA.16816.F32 R56, R4.reuse, R14, R56 ;  /* 0x0000000e0438723c */ /* 0x040fe20000001838 */
[----:B------:R-:W2:Y:S05]  /*12300*/  LDSM.16.MT88.4 R12, [R152+0x9800] ;  /* 0x00980000980c783b */ /* 0x000eaa0000004200 */
[C---:B---3--:R-:W-:Y:S01]  /*12310*/  HMMA.16816.F32 R76, R4.reuse, R24, R76 ;  /* 0x00000018044c723c */ /* 0x048fe2000000184c */
[----:B------:R-:W3:Y:S05]  /*12320*/  MUFU.EX2 R24, R107 ;  /* 0x0000006b00187308 */ /* 0x000eea0000000800 */
[----:B------:R-:W-:Y:S01]  /*12330*/  HMMA.16816.F32 R80, R4, R26, R80 ;  /* 0x0000001a0450723c */ /* 0x000fe20000001850 */
[----:B------:R-:W-:-:S05]  /*12340*/  FFMA.FTZ R25, R103, UR12, -R104 ;  /* 0x0000000c67197c23 */ /* 0x000fca0008010868 */
[C---:B------:R-:W-:Y:S01]  /*12350*/  HMMA.16816.F32 R60, R4.reuse, R8, R60 ;  /* 0x00000008043c723c */ /* 0x040fe2000000183c */
[----:B------:R-:W-:Y:S01]  /*12360*/  FFMA.FTZ R26, R101, UR12, -R104 ;  /* 0x0000000c651a7c23 */ /* 0x000fe20008010868 */
[----:B------:R-:W-:Y:S04]  /*12370*/  MUFU.EX2 R25, R25 ;  /* 0x0000001900197308 */ /* 0x000fe80000000800 */
[C---:B------:R-:W-:Y:S01]  /*12380*/  HMMA.16816.F32 R64, R4.reuse, R10, R64 ;  /* 0x0000000a0440723c */ /* 0x040fe20000001840 */
[----:B------:R-:W-:Y:S03]  /*12390*/  LDSM.16.MT88.4 R8, [R149+0x9800] ;  /* 0x009800009508783b */ /* 0x000fe60000004200 */
[----:B------:R-:W5:Y:S02]  /*123a0*/  MUFU.EX2 R26, R26 ;  /* 0x0000001a001a7308 */ /* 0x000f640000000800 */
[C---:B-1----:R-:W-:Y:S06]  /*123b0*/  HMMA.16816.F32 R68, R4.reuse, R16, R68 ;  /* 0x000000100444723c */ /* 0x042fec0000001844 */
[C---:B------:R-:W-:Y:S01]  /*123c0*/  HMMA.16816.F32 R72, R4.reuse, R18, R72 ;  /* 0x000000120448723c */ /* 0x040fe20000001848 */
[----:B------:R-:W1:Y:S05]  /*123d0*/  LDSM.16.MT88.4 R16, [R150+0x9800] ;  /* 0x009800009610783b */ /* 0x000e6a0000004200 */
[C---:B------:R-:W-:Y:S06]  /*123e0*/  HMMA.16816.F32 R84, R4.reuse, R20, R84 ;  /* 0x000000140454723c */ /* 0x040fec0000001854 */
[----:B------:R-:W-:Y:S01]  /*123f0*/  HMMA.16816.F32 R88, R4, R22, R88 ;  /* 0x000000160458723c */ /* 0x000fe20000001858 */
[----:B------:R-:W1:Y:S06]  /*12400*/  LDSM.16.MT88.4 R20, [R152+0xb800] ;  /* 0x00b800009814783b */ /* 0x000e6c0000004200 */
[----:B----4-:R-:W-:Y:S01]  /*12410*/  F2FP.F16.F32.PACK_AB R4, R121, R110 ;  /* 0x0000006e7904723e */ /* 0x010fe200000000ff */
        /* <DEDUP_REMOVED lines=21> */
[C---:B------:R-:W-:Y:S06]  /*12570*/  HMMA.16816.F32 R64, R4.reuse, R22, R64 ;  /* 0x000000160440723c */ /* 0x040fec0000001840 */
[C---:B--2---:R-:W-:Y:S06]  /*12580*/  HMMA.16816.F32 R92, R4.reuse, R12, R92 ;  /* 0x0000000c045c723c */ /* 0x044fec000000185c */
[C---:B------:R-:W-:Y:S01]  /*12590*/  HMMA.16816.F32 R56, R4.reuse, R14, R56 ;  /* 0x0000000e0438723c */ /* 0x040fe20000001838 */
[----:B------:R-:W2:Y:S05]  /*125a0*/  LDSM.16.MT88.4 R12, [R148+0xb800] ;  /* 0x00b80000940c783b */ /* 0x000eaa0000004200 */
[C---:B-1----:R-:W-:Y:S06]  /*125b0*/  HMMA.16816.F32 R68, R4.reuse, R16, R68 ;  /* 0x000000100444723c */ /* 0x042fec0000001844 */
[C---:B------:R-:W-:Y:S06]  /*125c0*/  HMMA.16816.F32 R72, R4.reuse, R18, R72 ;  /* 0x000000120448723c */ /* 0x040fec0000001848 */
[C---:B---3--:R-:W-:Y:S06]  /*125d0*/  HMMA.16816.F32 R76, R4.reuse, R8, R76 ;  /* 0x00000008044c723c */ /* 0x048fec000000184c */
[C---:B------:R-:W-:Y:S06]  /*125e0*/  HMMA.16816.F32 R80, R4.reuse, R10, R80 ;  /* 0x0000000a0450723c */ /* 0x040fec0000001850 */
[C---:B--2---:R-:W-:Y:S06]  /*125f0*/  HMMA.16816.F32 R84, R4.reuse, R12, R84 ;  /* 0x0000000c0454723c */ /* 0x044fec0000001854 */
[----:B------:R-:W-:-:S15]  /*12600*/  HMMA.16816.F32 R88, R4, R14, R88 ;  /* 0x0000000e0458723c */ /* 0x000fde0000001858 */
[----:B------:R-:W-:-:S09]  /*12610*/  NOP ;  /* 0x0000000000007918 */ /* 0x000fd20000000000 */
.L_x_7767:
        /* <DEDUP_REMOVED lines=16> */
.L_x_7777:
        /* <DEDUP_REMOVED lines=67> */
.L_x_7774:
        /* <DEDUP_REMOVED lines=15> */
[----:B------:R-:W-:Y:S01]  /*12c40*/  ISETP.GT.AND P0, PT, R168, R159, PT ;  /* 0x0000009fa800720c */ /* 0x000fe20003f04270 */
        /* <DEDUP_REMOVED lines=38> */
[----:B------:R-:W-:Y:S01]  /*12eb0*/  LDSM.16.M88.4 R124, [R144+0x800] ;  /* 0x00080000907c783b */ /* 0x000fe20000000200 */
[C---:B--2---:R-:W-:Y:S06]  /*12ec0*/  HMMA.16816.F32 R4, R104.reuse, R112, R4 ;  /* 0x000000706804723c */ /* 0x044fec0000001804 */
[C---:B------:R-:W-:Y:S01]  /*12ed0*/  HMMA.16816.F32 R8, R104.reuse, R114, R8 ;  /* 0x000000726808723c */ /* 0x040fe20000001808 */
[----:B------:R-:W1:Y:S05]  /*12ee0*/  LDSM.16.M88.4 R112, [R144] ;  /* 0x000000009070783b */ /* 0x000e6a0000000200 */
        /* <DEDUP_REMOVED lines=28> */
[----:B------:R-:W3:Y:S05]  /*130b0*/  LDSM.16.M88.4 R128, [R141] ;  /* 0x000000008d80783b */ /* 0x000eea0000000200 */
[C---:B----4-:R-:W-:Y:S06]  /*130c0*/  HMMA.16816.F32 R20, R104.reuse, R124, R20 ;  /* 0x0000007c6814723c */ /* 0x050fec0000001814 */
[C---:B------:R-:W-:Y:S01]  /*130d0*/  HMMA.16816.F32 R24, R104.reuse, R126, R24 ;  /* 0x0000007e6818723c */ /* 0x040fe20000001818 */
[----:B------:R-:W4:Y:S05]  /*130e0*/  LDSM.16.M88.4 R124, [R140] ;  /* 0x000000008c7c783b */ /* 0x000f2a0000000200 */
        /* <DEDUP_REMOVED lines=25> */
[----:B------:R-:W2:Y:S01]  /*13280*/  LDSM.16.M88.4 R120, [R144+0x3000] ;  /* 0x003000009078783b */ /* 0x000ea20000000200 */
[----:B------:R-:W-:Y:S04]  /*13290*/  DEPBAR.LE SB0, 0x0 ;  /* 0x000080000000791a */ /* 0x000fe80000000000 */
[C---:B---3--:R-:W-:Y:S01]  /*132a0*/  HMMA.16816.F32 R28, R104.reuse, R128, R28 ;  /* 0x00000080681c723c */ /* 0x048fe2000000181c */
[----:B------:R-:W-:Y:S05]  /*132b0*/  BAR.SYNC.DEFER_BLOCKING 0x0 ;  /* 0x0000000000007b1d */ /* 0x000fea0000010000 */
[----:B------:R-:W-:Y:S06]  /*132c0*/  HMMA.16816.F32 R32, R104, R130, R32 ;  /* 0x000000826820723c */ /* 0x000fec0000001820 */
[C---:B-1----:R-:W-:Y:S06]  /*132d0*/  HMMA.16816.F32 R4, R108.reuse, R112, R4 ;  /* 0x000000706c04723c */ /* 0x042fec0000001804 */
[C---:B------:R-:W-:Y:S06]  /*132e0*/  HMMA.16816.F32 R8, R108.reuse, R114, R8 ;  /* 0x000000726c08723c */ /* 0x040fec0000001808 */
[C---:B----4-:R-:W-:Y:S06]  /*132f0*/  HMMA.16816.F32 R12, R108.reuse, R116, R12 ;  /* 0x000000746c0c723c */ /* 0x050fec000000180c */
[C---:B------:R-:W-:Y:S06]  /*13300*/  HMMA.16816.F32 R16, R108.reuse, R118, R16 ;  /* 0x000000766c10723c */ /* 0x040fec0000001810 */
[C---:B--2---:R-:W-:Y:S06]  /*13310*/  HMMA.16816.F32 R20, R108.reuse, R120, R20 ;  /* 0x000000786c14723c */ /* 0x044fec0000001814 */
[C---:B------:R-:W-:Y:S06]  /*13320*/  HMMA.16816.F32 R24, R108.reuse, R122, R24 ;  /* 0x0000007a6c18723c */ /* 0x040fec0000001818 */
[C---:B------:R-:W-:Y:S06]  /*13330*/  HMMA.16816.F32 R28, R108.reuse, R124, R28 ;  /* 0x0000007c6c1c723c */ /* 0x040fec000000181c */
        /* <DEDUP_REMOVED lines=19> */
[-C--:B------:R-:W-:Y:S01]  /*13470*/  LOP3.LUT R107, R107, R100.reuse, RZ, 0x3c, !PT ;  /* 0x000000646b6b7212 */ /* 0x080fe200078e3cff */
[--C-:B-1----:R-:W-:Y:S03]  /*13480*/  IMAD.MOV R103, RZ, RZ, -R109.reuse ;  /* 0x000000ffff677224 */ /* 0x102fe600078e0a6d */
[----:B------:R-:W-:Y:S01]  /*13490*/  ISETP.GE.AND P0, PT, R107, RZ, PT ;  /* 0x000000ff6b00720c */ /* 0x000fe20003f06270 */
[----:B------:R-:W-:Y:S01]  /*134a0*/  IMAD.MOV.U32 R108, RZ, RZ, RZ ;  /* 0x000000ffff6c7224 */ /* 0x000fe200078e00ff */
[----:B------:R-:W-:Y:S01]  /*134b0*/  LOP3.LUT R107, RZ, R100, RZ, 0x33, !PT ;  /* 0x00000064ff6b7212 */ /* 0x000fe200078e33ff */
        /* <DEDUP_REMOVED lines=17> */
[----:B------:R-:W1:Y:S10]  /*135d0*/  LDC.64 R102, c[0x0][0x248] ;  /* 0x00009200ff667b82 */ /* 0x000e740000000a00 */
        /* <DEDUP_REMOVED lines=26> */
.L_x_7776:
        /* <DEDUP_REMOVED lines=20> */
[----:B------:R-:W0:Y:S02]  /*138c0*/  LDGDEPBAR ;  /* 0x00000000000079af */ /* 0x000e240000000000 */
.L_x_7775:
        /* <DEDUP_REMOVED lines=97> */
[C---:B------:R-:W-:Y:S03]  /*13ee0*/  FMUL.FTZ R12, R2.reuse, R92 ;  /* 0x0000005c020c7220 */ /* 0x040fe60000410000 */
        /* <DEDUP_REMOVED lines=8> */
[----:B------:R-:W2:Y:S01]  /*13f70*/  MUFU.EX2 R102, R102 ;  /* 0x0000006600667308 */ /* 0x000ea20000000800 */
        /* <DEDUP_REMOVED lines=15> */
[----:B------:R-:W3:Y:S01]  /*14070*/  MUFU.EX2 R120, R120 ;  /* 0x0000007800787308 */ /* 0x000ee20000000800 */
[----:B--2---:R-:W-:Y:S01]  /*14080*/  F2FP.F16.F32.PACK_AB R98, R102, R7 ;  /* 0x000000076662723e */ /* 0x004fe200000000ff */
        /* <DEDUP_REMOVED lines=15> */
[----:B---3--:R-:W-:Y:S01]  /*14180*/  F2FP.F16.F32.PACK_AB R99, R120, R103 ;  /* 0x000000677863723e */ /* 0x008fe200000000ff */
[C---:B------:R-:W-:Y:S01]  /*14190*/  FMUL.FTZ R80, R2.reuse, R80 ;  /* 0x0000005002507220 */ /* 0x040fe20000410000 */
[----:B------:R-:W-:Y:S01]  /*141a0*/  FMUL.FTZ R81, R2, R81 ;  /* 0x0000005102517220 */ /* 0x000fe20000410000 */
[C---:B------:R-:W-:Y:S01]  /*141b0*/  FMUL.FTZ R82, R0.reuse, R82 ;  /* 0x0000005200527220 */ /* 0x040fe20000410000 */
[----:B------:R-:W-:Y:S01]  /*141c0*/  FMUL.FTZ R83, R0, R83 ;  /* 0x0000005300537220 */ /* 0x000fe20000410000 */
[----:B------:R-:W-:Y:S01]  /*141d0*/  MUFU.EX2 R124, R124 ;  /* 0x0000007c007c7308 */ /* 0x000fe20000000800 */
[C---:B------:R-:W-:Y:S01]  /*141e0*/  FMUL.FTZ R84, R2.reuse, R84 ;  /* 0x0000005402547220 */ /* 0x040fe20000410000 */
[C---:B-1----:R-:W-:Y:S05]  /*141f0*/  HMMA.16816.F32 R8, R96.reuse, R104, R8 ;  /* 0x000000686008723c */ /* 0x042fea0000001808 */
[----:B------:R-:W-:Y:S01]  /*14200*/  FMUL.FTZ R85, R2, R85 ;  /* 0x0000005502557220 */ /* 0x000fe20000410000 */
[C---:B------:R-:W-:Y:S01]  /*14210*/  HMMA.16816.F32 R36, R96.reuse, R106, R36 ;  /* 0x0000006a6024723c */ /* 0x040fe20000001824 */
[----:B------:R-:W1:Y:S01]  /*14220*/  LDSM.16.MT88.4 R104, [R148+0x8000] ;  /* 0x008000009468783b */ /* 0x000e620000004200 */
[----:B------:R-:W2:Y:S01]  /*14230*/  MUFU.EX2 R125, R125 ;  /* 0x0000007d007d7308 */ /* 0x000ea20000000800 */
[----:B------:R-:W-:Y:S02]  /*14240*/  ISETP.GT.AND P0, PT, R168, R159, PT ;  /* 0x0000009fa800720c */ /* 0x000fe40003f04270 */
[C---:B------:R-:W-:Y:S01]  /*14250*/  FMUL.FTZ R86, R0.reuse, R86 ;  /* 0x0000005600567220 */ /* 0x040fe20000410000 */
[C---:B------:R-:W-:Y:S06]  /*14260*/  HMMA.16816.F32 R40, R96.reuse, R108, R40 ;  /* 0x0000006c6028723c */ /* 0x040fec0000001828 */
[----:B------:R-:W-:Y:S01]  /*14270*/  MUFU.EX2 R127, R127 ;  /* 0x0000007f007f7308 */ /* 0x000fe20000000800 */
[----:B------:R-:W-:Y:S01]  /*14280*/  FMUL.FTZ R87, R0, R87 ;  /* 0x0000005700577220 */ /* 0x000fe20000410000 */
[C---:B------:R-:W-:Y:S01]  /*14290*/  HMMA.16816.F32 R44, R96.reuse, R110, R44 ;  /* 0x0000006e602c723c */ /* 0x040fe2000000182c */
[----:B------:R-:W3:Y:S02]  /*142a0*/  LDSM.16.MT88.4 R108, [R150+0xa000] ;  /* 0x00a00000966c783b */ /* 0x000ee40000004200 */
[C---:B------:R-:W-:Y:S03]  /*142b0*/  FMUL.FTZ R16, R2.reuse, R88 ;  /* 0x0000005802107220 */ /* 0x040fe60000410000 */
[C---:B------:R-:W-:Y:S02]  /*142c0*/  HMMA.16816.F32 R48, R96.reuse, R112, R48 ;  /* 0x000000706030723c */ /* 0x040fe40000001830 */
[----:B------:R-:W4:Y:S03]  /*142d0*/  MUFU.EX2 R128, R128 ;  /* 0x0000008000807308 */ /* 0x000f260000000800 */
[----:B--2---:R-:W-:Y:S01]  /*142e0*/  F2FP.F16.F32.PACK_AB R88, R125, R124 ;  /* 0x0000007c7d58723e */ /* 0x004fe200000000ff */
[C---:B------:R-:W-:Y:S01]  /*142f0*/  HMMA.16816.F32 R52, R96.reuse, R114, R52 ;  /* 0x000000726034723c */ /* 0x040fe20000001834 */
[----:B------:R-:W-:Y:S05]  /*14300*/  LDSM.16.MT88.4 R112, [R150+0x8800] ;  /* 0x008800009670783b */ /* 0x000fea0000004200 */
[----:B------:R-:W-:Y:S01]  /*14310*/  MUFU.EX2 R129, R129 ;  /* 0x0000008100817308 */ /* 0x000fe20000000800 */
[----:B------:R-:W-:Y:S01]  /*14320*/  FMUL.FTZ R17, R2, R89 ;  /* 0x0000005902117220 */ /* 0x000fe20000410000 */
[C---:B------:R-:W-:Y:S03]  /*14330*/  FMUL.FTZ R18, R0.reuse, R90 ;  /* 0x0000005a00127220 */ /* 0x040fe60000410000 */
[----:B------:R-:W-:Y:S01]  /*14340*/  FMUL.FTZ R19, R0, R91 ;  /* 0x0000005b00137220 */ /* 0x000fe20000410000 */
[----:B------:R-:W-:Y:S04]  /*14350*/  FFMA.FTZ R133, R20, UR4, -R126 ;  /* 0x0000000414857c23 */ /* 0x000fe8000801087e */
[----:B------:R-:W2:Y:S01]  /*14360*/  MUFU.EX2 R130, R130 ;  /* 0x0000008200827308 */ /* 0x000ea20000000800 */
[----:B----4-:R-:W-:Y:S01]  /*14370*/  F2FP.F16.F32.PACK_AB R89, R128, R127 ;  /* 0x0000007f8059723e */ /* 0x010fe200000000ff */
[----:B------:R-:W-:Y:S01]  /*14380*/  FFMA.FTZ R121, R2, R177, R121 ;  /* 0x000000b102797223 */ /* 0x000fe20000010079 */
[----:B------:R-:W-:Y:S01]  /*14390*/  MOV R101, R100 ;  /* 0x0000006400657202 */ /* 0x000fe20000000f00 */
[----:B------:R-:W-:Y:S01]  /*143a0*/  FFMA.FTZ R123, R0, R175, R123 ;  /* 0x000000af007b7223 */ /* 0x000fe2000001007b */
[C---:B-1----:R-:W-:Y:S05]  /*143b0*/  HMMA.16816.F32 R12, R96.reuse, R104, R12 ;  /* 0x00000068600c723c */ /* 0x042fea000000180c */
[----:B------:R-:W-:Y:S01]  /*143c0*/  MUFU.EX2 R131, R131 ;  /* 0x0000008300837308 */ /* 0x000fe20000000800 */
[----:B------:R-:W-:Y:S01]  /*143d0*/  FADD.FTZ R0, R5, R121 ;  /* 0x0000007905007221 */ /* 0x000fe20000010000 */
[----:B------:R-:W-:Y:S01]  /*143e0*/  FADD.FTZ R6, R6, R123 ;  /* 0x0000007b06067221 */ /* 0x000fe20000010000 */
[C---:B------:R-:W-:Y:S01]  /*143f0*/  HMMA.16816.F32 R56, R96.reuse, R106, R56 ;  /* 0x0000006a6038723c */ /* 0x040fe20000001838 */
[----:B------:R-:W1:Y:S06]  /*14400*/  LDSM.16.MT88.4 R104, [R148+0xa000] ;  /* 0x00a000009468783b */ /* 0x000e6c0000004200 */
[----:B------:R-:W4:Y:S01]  /*14410*/  MUFU.EX2 R132, R132 ;  /* 0x0000008400847308 */ /* 0x000f220000000800 */
[----:B--2---:R-:W-:Y:S01]  /*14420*/  F2FP.F16.F32.PACK_AB R90, R130, R129 ;  /* 0x00000081825a723e */ /* 0x004fe200000000ff */
[C---:B------:R-:W-:Y:S03]  /*14430*/  HMMA.16816.F32 R60, R96.reuse, R116, R60 ;  /* 0x00000074603c723c */ /* 0x040fe6000000183c */
[----:B------:R-:W-:Y:S03]  /*14440*/  FADD.FTZ R7, R7, R0 ;  /* 0x0000000007077221 */ /* 0x000fe60000010000 */
[C---:B------:R-:W-:Y:S01]  /*14450*/  HMMA.16816.F32 R64, R96.reuse, R118, R64 ;  /* 0x000000766040723c */ /* 0x040fe20000001840 */
[----:B------:R-:W-:Y:S01]  /*14460*/  LDSM.16.MT88.4 R116, [R148+0x8800] ;  /* 0x008800009474783b */ /* 0x000fe20000004200 */
[----:B------:R-:W-:Y:S03]  /*14470*/  MUFU.EX2 R133, R133 ;  /* 0x0000008500857308 */ /* 0x000fe60000000800 */
[----:B------:R-:W-:Y:S01]  /*14480*/  MOV R0, R3 ;  /* 0x0000000300007202 */ /* 0x000fe20000000f00 */
[C---:B---3--:R-:W-:Y:S06]  /*14490*/  HMMA.16816.F32 R68, R96.reuse, R108, R68 ;  /* 0x0000006c6044723c */ /* 0x048fec0000001844 */
[----:B------:R-:W-:Y:S01]  /*144a0*/  MUFU.EX2 R134, R134 ;  /* 0x0000008600867308 */ /* 0x000fe20000000800 */
[----:B----4-:R-:W-:Y:S01]  /*144b0*/  F2FP.F16.F32.PACK_AB R91, R132, R131 ;  /* 0x00000083845b723e */ /* 0x010fe200000000ff */
[C---:B------:R-:W-:Y:S01]  /*144c0*/  HMMA.16816.F32 R72, R96.reuse, R110, R72 ;  /* 0x0000006e6048723c */ /* 0x040fe20000001848 */
[----:B------:R-:W2:Y:S02]  /*144d0*/  LDSM.16.MT88.4 R108, [R152+0x8800] ;  /* 0x00880000986c783b */ /* 0x000ea40000004200 */
        /* <DEDUP_REMOVED lines=8> */
[C---:B-1----:R-:W-:Y:S03]  /*14560*/  HMMA.16816.F32 R84, R96.reuse, R104, R84 ;  /* 0x000000686054723c */ /* 0x042fe60000001854 */
[----:B------:R-:W-:Y:S03]  /*14570*/  FADD.FTZ R124, R124, R7 ;  /* 0x000000077c7c7221 */ /* 0x000fe60000010000 */
[----:B------:R-:W-:Y:S01]  /*14580*/  HMMA.16816.F32 R16, R96, R106, R16 ;  /* 0x0000006a6010723c */ /* 0x000fe20000001810 */
[----:B------:R-:W1:Y:S04]  /*14590*/  LDSM.16.MT88.4 R96, [R152+0xa800] ;  /* 0x00a800009860783b */ /* 0x000e680000004200 */
[----:B------:R-:W-:Y:S01]  /*145a0*/  FADD.FTZ R127, R127, R120 ;  /* 0x000000787f7f7221 */ /* 0x000fe20000010000 */
[----:B------:R-:W-:Y:S03]  /*145b0*/  FADD.FTZ R124, R125, R124 ;  /* 0x0000007c7d7c7221 */ /* 0x000fe60000010000 */
[----:B------:R-:W4:Y:S02]  /*145c0*/  LDSM.16.MT88.4 R104, [R150+0xa800] ;  /* 0x00a800009668783b */ /* 0x000f240000004200 */
[----:B------:R-:W-:Y:S01]  /*145d0*/  FADD.FTZ R128, R128, R127 ;  /* 0x0000007f80807221 */ /* 0x000fe20000010000 */
[----:B------:R-:W-:Y:S03]  /*145e0*/  FADD.FTZ R129, R129, R124 ;  /* 0x0000007c81817221 */ /* 0x000fe60000010000 */
[----:B------:R-:W-:Y:S01]  /*145f0*/  FADD.FTZ R131, R131, R128 ;  /* 0x0000008083837221 */ /* 0x000fe20000010000 */
[----:B------:R-:W-:Y:S01]  /*14600*/  FADD.FTZ R130, R130, R129 ;  /* 0x0000008182827221 */ /* 0x000fe20000010000 */
[C---:B--2---:R-:W-:Y:S05]  /*14610*/  HMMA.16816.F32 R8, R88.reuse, R108, R8 ;  /* 0x0000006c5808723c */ /* 0x044fea0000001808 */
[----:B------:R-:W-:Y:S01]  /*14620*/  FADD.FTZ R132, R132, R131 ;  /* 0x0000008384847221 */ /* 0x000fe20000010000 */
[C---:B------:R-:W-:Y:S01]  /*14630*/  HMMA.16816.F32 R36, R88.reuse, R110, R36 ;  /* 0x0000006e5824723c */ /* 0x040fe20000001824 */
[----:B------:R-:W-:Y:S05]  /*14640*/  LDSM.16.MT88.4 R108, [R148+0xa800] ;  /* 0x00a80000946c783b */ /* 0x000fea0000004200 */
[C---:B------:R-:W-:Y:S06]  /*14650*/  HMMA.16816.F32 R40, R88.reuse, R112, R40 ;  /* 0x000000705828723c */ /* 0x040fec0000001828 */
[C---:B------:R-:W-:Y:S01]  /*14660*/  HMMA.16816.F32 R44, R88.reuse, R114, R44 ;  /* 0x00000072582c723c */ /* 0x040fe2000000182c */
[----:B------:R-:W-:Y:S05]  /*14670*/  LDSM.16.MT88.4 R112, [R150+0x9000] ;  /* 0x009000009670783b */ /* 0x000fea0000004200 */
[C---:B---3--:R-:W-:Y:S06]  /*14680*/  HMMA.16816.F32 R48, R88.reuse, R92, R48 ;  /* 0x0000005c5830723c */ /* 0x048fec0000001830 */
[C---:B------:R-:W-:Y:S01]  /*14690*/  HMMA.16816.F32 R52, R88.reuse, R94, R52 ;  /* 0x0000005e5834723c */ /* 0x040fe20000001834 */
[----:B------:R-:W2:Y:S05]  /*146a0*/  LDSM.16.MT88.4 R92, [R149+0xa800] ;  /* 0x00a80000955c783b */ /* 0x000eaa0000004200 */
[C---:B------:R-:W-:Y:S06]  /*146b0*/  HMMA.16816.F32 R12, R88.reuse, R116, R12 ;  /* 0x00000074580c723c */ /* 0x040fec000000180c */
[C---:B------:R-:W-:Y:S05]  /*146c0*/  HMMA.16816.F32 R56, R88.reuse, R118, R56 ;  /* 0x000000765838723c */ /* 0x040fea0000001838 */
[--C-:B------:R-:W-:Y:S01]  /*146d0*/  FFMA.FTZ R116, R21, UR4, -R126.reuse ;  /* 0x0000000415747c23 */ /* 0x100fe2000801087e */
[C---:B-1----:R-:W-:Y:S05]  /*146e0*/  HMMA.16816.F32 R60, R88.reuse, R96, R60 ;  /* 0x00000060583c723c */ /* 0x042fea000000183c */
[----:B------:R-:W-:Y:S01]  /*146f0*/  FFMA.FTZ R119, R24, UR4, -R126 ;  /* 0x0000000418777c23 */ /* 0x000fe2000801087e */
[C---:B------:R-:W-:Y:S01]  /*14700*/  HMMA.16816.F32 R64, R88.reuse, R98, R64 ;  /* 0x000000625840723c */ /* 0x040fe20000001840 */
[----:B------:R-:W1:Y:S01]  /*14710*/  LDSM.16.MT88.4 R96, [R152+0x9000] ;  /* 0x009000009860783b */ /* 0x000e620000004200 */
[----:B------:R-:W3:Y:S03]  /*14720*/  MUFU.EX2 R116, R116 ;  /* 0x0000007400747308 */ /* 0x000ee60000000800 */
[--C-:B------:R-:W-:Y:S01]  /*14730*/  FFMA.FTZ R117, R22, UR4, -R122.reuse ;  /* 0x0000000416757c23 */ /* 0x100fe2000801087a */
[C---:B----4-:R-:W-:Y:S03]  /*14740*/  HMMA.16816.F32 R68, R88.reuse, R104, R68 ;  /* 0x000000685844723c */ /* 0x050fe60000001844 */
[----:B------:R-:W4:Y:S03]  /*14750*/  LDSM.16.MT88.4 R24, [R149+0x9000] ;  /* 0x009000009518783b */ /* 0x000f260000004200 */
[----:B------:R-:W5:Y:S01]  /*14760*/  MUFU.EX2 R119, R119 ;  /* 0x0000007700777308 */ /* 0x000f620000000800 */
[----:B------:R-:W-:Y:S01]  /*14770*/  FFMA.FTZ R118, R23, UR4, -R122 ;  /* 0x0000000417767c23 */ /* 0x000fe2000801087a */
[C---:B------:R-:W-:Y:S03]  /*14780*/  HMMA.16816.F32 R72, R88.reuse, R106, R72 ;  /* 0x0000006a5848723c */ /* 0x040fe60000001848 */
[----:B------:R-:W-:Y:S03]  /*14790*/  LDSM.16.MT88.4 R104, [R148+0xb000] ;  /* 0x00b000009468783b */ /* 0x000fe60000004200 */
[C---:B--2---:R-:W-:Y:S02]  /*147a0*/  HMMA.16816.F32 R76, R88.reuse, R92, R76 ;  /* 0x0000005c584c723c */ /* 0x044fe4000000184c */
[----:B------:R-:W-:Y:S03]  /*147b0*/  MUFU.EX2 R117, R117 ;  /* 0x0000007500757308 */ /* 0x000fe60000000800 */
[----:B---3--:R-:W-:Y:S01]  /*147c0*/  F2FP.F16.F32.PACK_AB R20, R116, R133 ;  /* 0x000000857414723e */ /* 0x008fe200000000ff */
[C---:B------:R-:W-:Y:S01]  /*147d0*/  HMMA.16816.F32 R80, R88.reuse, R94, R80 ;  /* 0x0000005e5850723c */ /* 0x040fe20000001850 */
[----:B------:R-:W2:Y:S05]  /*147e0*/  LDSM.16.MT88.4 R92, [R148+0x9000] ;  /* 0x00900000945c783b */ /* 0x000eaa0000004200 */
[----:B------:R-:W3:Y:S01]  /*147f0*/  MUFU.EX2 R118, R118 ;  /* 0x0000007600767308 */ /* 0x000ee20000000800 */
[----:B-----5:R-:W-:Y:S01]  /*14800*/  F2FP.F16.F32.PACK_AB R22, R134, R119 ;  /* 0x000000778616723e */ /* 0x020fe200000000ff */
[C---:B------:R-:W-:Y:S03]  /*14810*/  HMMA.16816.F32 R84, R88.reuse, R108, R84 ;  /* 0x0000006c5854723c */ /* 0x040fe60000001854 */
[----:B------:R-:W-:Y:S03]  /*14820*/  F2FP.F16.F32.PACK_AB R23, R136, R135 ;  /* 0x000000878817723e */ /* 0x000fe600000000ff */
[----:B------:R-:W-:Y:S01]  /*14830*/  HMMA.16816.F32 R16, R88, R110, R16 ;  /* 0x0000006e5810723c */ /* 0x000fe20000001810 */
[----:B------:R-:W5:Y:S04]  /*14840*/  LDSM.16.MT88.4 R88, [R152+0xb000] ;  /* 0x00b000009858783b */ /* 0x000f680000004200 */
[--C-:B------:R-:W-:Y:S01]  /*14850*/  FFMA.FTZ R108, R28, UR4, -R126.reuse ;  /* 0x000000041c6c7c23 */ /* 0x100fe2000801087e */
[----:B------:R-:W-:Y:S01]  /*14860*/  FFMA.FTZ R109, R29, UR4, -R126 ;  /* 0x000000041d6d7c23 */ /* 0x000fe2000801087e */
[--C-:B------:R-:W-:Y:S01]  /*14870*/  FFMA.FTZ R110, R30, UR4, -R122.reuse ;  /* 0x000000041e6e7c23 */ /* 0x100fe2000801087a */
[----:B---3--:R-:W-:Y:S03]  /*14880*/  F2FP.F16.F32.PACK_AB R21, R118, R117 ;  /* 0x000000757615723e */ /* 0x008fe600000000ff */
[----:B------:R-:W-:Y:S01]  /*14890*/  FFMA.FTZ R111, R31, UR4, -R122 ;  /* 0x000000041f6f7c23 */ /* 0x000fe2000801087a */
[----:B------:R-:W-:Y:S01]  /*148a0*/  MUFU.EX2 R108, R108 ;  /* 0x0000006c006c7308 */ /* 0x000fe20000000800 */
[----:B------:R-:W-:Y:S01]  /*148b0*/  LDSM.16.MT88.4 R28, [R152+0x9800] ;  /* 0x00980000981c783b */ /* 0x000fe20000004200 */
[----:B------:R-:W-:Y:S01]  /*148c0*/  FADD.FTZ R133, R133, R130 ;  /* 0x0000008285857221 */ /* 0x000fe20000010000 */
[C---:B-1----:R-:W-:Y:S07]  /*148d0*/  HMMA.16816.F32 R8, R20.reuse, R96, R8 ;  /* 0x000000601408723c */ /* 0x042fee0000001808 */
[----:B------:R-:W1:Y:S01]  /*148e0*/  MUFU.EX2 R109, R109 ;  /* 0x0000006d006d7308 */ /* 0x000e620000000800 */
[C---:B------:R-:W-:Y:S01]  /*148f0*/  HMMA.16816.F32 R36, R20.reuse, R98, R36 ;  /* 0x000000621424723c */ /* 0x040fe20000001824 */
[----:B------:R-:W3:Y:S02]  /*14900*/  LDSM.16.MT88.4 R96, [R150+0xb000] ;  /* 0x00b000009660783b */ /* 0x000ee40000004200 */
[----:B------:R-:W-:Y:S03]  /*14910*/  FADD.FTZ R117, R117, R132 ;  /* 0x0000008475757221 */ /* 0x000fe60000010000 */
[C---:B------:R-:W-:Y:S03]  /*14920*/  HMMA.16816.F32 R40, R20.reuse, R112, R40 ;  /* 0x000000701428723c */ /* 0x040fe60000001828 */
[----:B------:R-:W-:Y:S02]  /*14930*/  MUFU.EX2 R110, R110 ;  /* 0x0000006e006e7308 */ /* 0x000fe40000000800 */
[----:B------:R-:W-:Y:S01]  /*14940*/  FADD.FTZ R116, R116, R133 ;  /* 0x0000008574747221 */ /* 0x000fe20000010000 */
[C---:B------:R-:W-:Y:S07]  /*14950*/  HMMA.16816.F32 R44, R20.reuse, R114, R44 ;  /* 0x00000072142c723c */ /* 0x040fee000000182c */
[----:B------:R-:W3:Y:S01]  /*14960*/  MUFU.EX2 R111, R111 ;  /* 0x0000006f006f7308 */ /* 0x000ee20000000800 */
[----:B------:R-:W-:Y:S01]  /*14970*/  FFMA.FTZ R112, R32, UR4, -R126 ;  /* 0x0000000420707c23 */ /* 0x000fe2000801087e */
[C---:B----4-:R-:W-:Y:S03]  /*14980*/  HMMA.16816.F32 R48, R20.reuse, R24, R48 ;  /* 0x000000181430723c */ /* 0x050fe60000001830 */
[----:B------:R-:W-:Y:S03]  /*14990*/  FFMA.FTZ R114, R34, UR4, -R122 ;  /* 0x0000000422727c23 */ /* 0x000fe6000801087a */
[C---:B------:R-:W-:Y:S01]  /*149a0*/  HMMA.16816.F32 R52, R20.reuse, R26, R52 ;  /* 0x0000001a1434723c */ /* 0x040fe20000001834 */
[----:B------:R-:W4:Y:S01]  /*149b0*/  LDSM.16.MT88.4 R24, [R149+0xb000] ;  /* 0x00b000009518783b */ /* 0x000f220000004200 */
[----:B------:R-:W-:Y:S03]  /*149c0*/  MUFU.EX2 R112, R112 ;  /* 0x0000007000707308 */ /* 0x000fe60000000800 */
[----:B------:R-:W-:Y:S01]  /*149d0*/  FFMA.FTZ R126, R33, UR4, -R126 ;  /* 0x00000004217e7c23 */ /* 0x000fe2000801087e */
[C---:B--2---:R-:W-:Y:S06]  /*149e0*/  HMMA.16816.F32 R12, R20.reuse, R92, R12 ;  /* 0x0000005c140c723c */ /* 0x044fec000000180c */
[----:B------:R-:W2:Y:S01]  /*149f0*/  MUFU.EX2 R113, R126 ;  /* 0x0000007e00717308 */ /* 0x000ea20000000800 */
[----:B------:R-:W-:Y:S01]  /*14a00*/  FFMA.FTZ R122, R35, UR4, -R122 ;  /* 0x00000004237a7c23 */ /* 0x000fe2000801087a */
[C---:B------:R-:W-:Y:S01]  /*14a10*/  HMMA.16816.F32 R56, R20.reuse, R94, R56 ;  /* 0x0000005e1438723c */ /* 0x040fe20000001838 */
[----:B------:R-:W4:Y:S02]  /*14a20*/  LDSM.16.MT88.4 R92, [R150+0x9800] ;  /* 0x00980000965c783b */ /* 0x000f240000004200 */
[----:B------:R-:W-:Y:S03]  /*14a30*/  FADD.FTZ R118, R118, R117 ;  /* 0x0000007576767221 */ /* 0x000fe60000010000 */
[C---:B-----5:R-:W-:Y:S02]  /*14a40*/  HMMA.16816.F32 R60, R20.reuse, R88, R60 ;  /* 0x00000058143c723c */ /* 0x060fe4000000183c */
[----:B------:R-:W-:Y:S01]  /*14a50*/  MUFU.EX2 R114, R114 ;  /* 0x0000007200727308 */ /* 0x000fe20000000800 */
[----:B------:R-:W5:Y:S02]  /*14a60*/  LDSM.16.MT88.4 R32, [R149+0x9800] ;  /* 0x009800009520783b */ /* 0x000f640000004200 */
[----:B------:R-:W-:Y:S01]  /*14a70*/  FADD.FTZ R119, R119, R116 ;  /* 0x0000007477777221 */ /* 0x000fe20000010000 */
[C---:B------:R-:W-:Y:S06]  /*14a80*/  HMMA.16816.F32 R64, R20.reuse, R90, R64 ;  /* 0x0000005a1440723c */ /* 0x040fec0000001840 */
[----:B------:R-:W4:Y:S01]  /*14a90*/  MUFU.EX2 R115, R122 ;  /* 0x0000007a00737308 */ /* 0x000f220000000800 */
[----:B-1----:R-:W-:Y:S01]  /*14aa0*/  F2FP.F16.F32.PACK_AB R88, R109, R108 ;  /* 0x0000006c6d58723e */ /* 0x002fe200000000ff */
[C---:B---3--:R-:W-:Y:S03]  /*14ab0*/  HMMA.16816.F32 R68, R20.reuse, R96, R68 ;  /* 0x000000601444723c */ /* 0x048fe60000001844 */
[----:B------:R-:W-:Y:S03]  /*14ac0*/  F2FP.F16.F32.PACK_AB R89, R111, R110 ;  /* 0x0000006e6f59723e */ /* 0x000fe600000000ff */
[C---:B------:R-:W-:Y:S05]  /*14ad0*/  HMMA.16816.F32 R72, R20.reuse, R98, R72 ;  /* 0x000000621448723c */ /* 0x040fea0000001848 */
[----:B--2---:R-:W-:Y:S01]  /*14ae0*/  F2FP.F16.F32.PACK_AB R90, R113, R112 ;  /* 0x00000070715a723e */ /* 0x004fe200000000ff */
[C---:B----4-:R-:W-:Y:S05]  /*14af0*/  HMMA.16816.F32 R76, R20.reuse, R24, R76 ;  /* 0x00000018144c723c */ /* 0x050fea000000184c */
[----:B------:R-:W-:Y:S01]  /*14b00*/  F2FP.F16.F32.PACK_AB R91, R115, R114 ;  /* 0x00000072735b723e */ /* 0x000fe200000000ff */
[C---:B------:R-:W-:Y:S01]  /*14b10*/  HMMA.16816.F32 R80, R20.reuse, R26, R80 ;  /* 0x0000001a1450723c */ /* 0x040fe20000001850 */
[----:B------:R-:W1:Y:S04]  /*14b20*/  LDSM.16.MT88.4 R24, [R148+0x9800] ;  /* 0x009800009418783b */ /* 0x000e680000004200 */
[----:B------:R-:W-:Y:S01]  /*14b30*/  FADD.FTZ R135, R135, R118 ;  /* 0x0000007687877221 */ /* 0x000fe20000010000 */
[C---:B------:R-:W-:Y:S05]  /*14b40*/  HMMA.16816.F32 R84, R20.reuse, R104, R84 ;  /* 0x000000681454723c */ /* 0x040fea0000001854 */
[----:B------:R-:W-:Y:S01]  /*14b50*/  FADD.FTZ R119, R134, R119 ;  /* 0x0000007786777221 */ /* 0x000fe20000010000 */
[----:B------:R-:W-:Y:S01]  /*14b60*/  HMMA.16816.F32 R16, R20, R106, R16 ;  /* 0x0000006a1410723c */ /* 0x000fe20000001810 */
[----:B------:R-:W2:Y:S04]  /*14b70*/  LDSM.16.MT88.4 R20, [R152+0xb800] ;  /* 0x00b800009814783b */ /* 0x000ea80000004200 */
        /* <DEDUP_REMOVED lines=8> */
[C---:B------:R-:W-:Y:S01]  /*14c00*/  HMMA.16816.F32 R44, R88.reuse, R94, R44 ;  /* 0x0000005e582c723c */ /* 0x040fe2000000182c */
[----:B------:R-:W4:Y:S04]  /*14c10*/  LDSM.16.MT88.4 R104, [R148+0xb800] ;  /* 0x00b800009468783b */ /* 0x000f280000004200 */
        /* <DEDUP_REMOVED lines=14> */
[C---:B----4-:R-:W-:Y:S06]  /*14d00*/  HMMA.16816.F32 R76, R88.reuse, R28, R76 ;  /* 0x0000001c584c723c */ /* 0x050fec000000184c */
[C---:B------:R-:W-:Y:S06]  /*14d10*/  HMMA.16816.F32 R80, R88.reuse, R30, R80 ;  /* 0x0000001e5850723c */ /* 0x040fec0000001850 */
[C---:B------:R-:W-:Y:S06]  /*14d20*/  HMMA.16816.F32 R84, R88.reuse, R104, R84 ;  /* 0x000000685854723c */ /* 0x040fec0000001854 */
[----:B------:R-:W-:Y:S01]  /*14d30*/  HMMA.16816.F32 R88, R88, R106, R16 ;  /* 0x0000006a5858723c */ /* 0x000fe20000001810 */
[----:B------:R-:W-:Y:S11]  /*14d40*/  @!UPT UIADD3 URZ, URZ, URZ, URZ ;  /* 0x0000003f3f3ff290 */ /* 0x000ff6000fffe03f */
[----:B------:R-:W-:Y:S01]  /*14d50*/  @!UPT UIADD3 URZ, URZ, URZ, URZ ;  /* 0x0000003f3f3ff290 */ /* 0x000fe2000fffe03f */
[----:B------:R-:W-:Y:S11]  /*14d60*/  @P0 BRA `(.L_x_7777) ;  /* 0xffffffd8006c0947 */ /* 0x000ff6000383ffff */
.L_x_7773:
        /* <DEDUP_REMOVED lines=8> */
[----:B------:R-:W5:Y:S01]  /*14df0*/  S2R R13, SR_TID.X ;  /* 0x00000000000d7919 */ /* 0x000f620000002100 */
        /* <DEDUP_REMOVED lines=13> */
[----:B------:R-:W-:Y:S01]  /*14ed0*/  LOP3.LUT R8, R4, 0xffffffe0, RZ, 0xc0, !PT ;  /* 0xffffffe004087812 */ /* 0x000fe200078ec0ff */
[----:B--2---:R-:W-:Y:S01]  /*14ee0*/  FADD.FTZ R6, R9, R6 ;  /* 0x0000000609067221 */ /* 0x004fe20000010000 */
[----:B------:R-:W-:-:S02]  /*14ef0*/  MOV R9, 0x3f800000 ;  /* 0x3f80000000097802 */ /* 0x000fc40000000f00 */
[----:B------:R-:W-:Y:S01]  /*14f00*/  LEA.HI R11, R11, R12, RZ, 0x3 ;  /* 0x0000000c0b0b7211 */ /* 0x000fe200078f18ff */
[----:B---3--:R-:W-:Y:S01]  /*14f10*/  FADD.FTZ R5, R0, R5 ;  /* 0x0000000500057221 */ /* 0x008fe20000010000 */
[----:B------:R-:W-:Y:S01]  /*14f20*/  BAR.SYNC.DEFER_BLOCKING 0x0 ;  /* 0x0000000000007b1d */ /* 0x000fe20000010000 */
[----:B------:R-:W-:Y:S02]  /*14f30*/  FSETP.NE.FTZ.AND P5, PT, R6, RZ, PT ;  /* 0x000000ff0600720b */ /* 0x000fe40003fb5000 */
[----:B-----5:R-:W-:Y:S02]  /*14f40*/  SHF.R.S32.HI R2, RZ, 0x1f, R13 ;  /* 0x0000001fff027819 */ /* 0x020fe4000001140d */
[----:B------:R-:W-:Y:S02]  /*14f50*/  FSETP.NE.FTZ.AND P4, PT, R5, RZ, PT ;  /* 0x000000ff0500720b */ /* 0x000fe40003f95000 */
[----:B------:R-:W-:Y:S02]  /*14f60*/  IADD3 R8, -R8, R7, RZ ;  /* 0x0000000708087210 */ /* 0x000fe40007ffe1ff */
[----:B------:R-:W-:-:S02]  /*14f70*/  LOP3.LUT R11, R11, 0xfffffff8, RZ, 0xc0, !PT ;  /* 0xfffffff80b0b7812 */ /* 0x000fc400078ec0ff */
[----:B------:R-:W-:Y:S02]  /*14f80*/  LEA.HI R2, R2, R13, RZ, 0x4 ;  /* 0x0000000d02027211 */ /* 0x000fe400078f20ff */
[----:B------:R-:W-:Y:S01]  /*14f90*/  LOP3.LUT P0, RZ, R8, 0x3, RZ, 0xc0, !PT ;  /* 0x0000000308ff7812 */ /* 0x000fe2000780c0ff */
[----:B------:R-:W2:Y:S01]  /*14fa0*/  @P5 MUFU.RCP R10, R6 ;  /* 0x00000006000a5308 */ /* 0x000ea20000001000 */
[----:B------:R-:W-:Y:S01]  /*14fb0*/  IADD3 R8, R12, -R11, RZ ;  /* 0x8000000b0c087210 */ /* 0x000fe20007ffe0ff */
[----:B------:R-:W3:Y:S01]  /*14fc0*/  @P5 LDC R21, c[0x0][0x2e8] ;  /* 0x0000ba00ff155b82 */ /* 0x000ee20000000800 */
[----:B------:R-:W-:Y:S02]  /*14fd0*/  LOP3.LUT R0, R2, 0xfffffff0, RZ, 0xc0, !PT ;  /* 0xfffffff002007812 */ /* 0x000fe400078ec0ff */
[----:B------:R-:W-:Y:S02]  /*14fe0*/  SHF.R.S32.HI R4, RZ, 0x5, R4 ;  /* 0x00000005ff047819 */ /* 0x000fe40000011404 */
[----:B------:R-:W-:Y:S01]  /*14ff0*/  IADD3 R0, -R0, R13, RZ ;  /* 0x0000000d00007210 */ /* 0x000fe20007ffe1ff */
[----:B------:R-:W4:Y:S01]  /*15000*/  @P4 MUFU.RCP R9, R5 ;  /* 0x0000000500094308 */ /* 0x000f220000001000 */
[----:B------:R-:W-:Y:S01]  /*15010*/  SHF.R.S32.HI R2, RZ, 0x4, R2 ;  /* 0x00000004ff027819 */ /* 0x000fe20000011402 */
[----:B------:R-:W5:Y:S01]  /*15020*/  @P4 LDC R22, c[0x0][0x2e8] ;  /* 0x0000ba00ff164b82 */ /* 0x000f620000000800 */
[----:B------:R-:W-:-:S02]  /*15030*/  LOP3.LUT R14, R14, 0x1ffffffc, RZ, 0xc0, !PT ;  /* 0x1ffffffc0e0e7812 */ /* 0x000fc400078ec0ff */
[----:B------:R-:W-:Y:S02]  /*15040*/  SHF.L.U32 R12, R8, 0x6, RZ ;  /* 0x00000006080c7819 */ /* 0x000fe400000006ff */
[----:B------:R-:W-:Y:S01]  /*15050*/  SHF.R.S32.HI R13, RZ, 0x1f, R4 ;  /* 0x0000001fff0d7819 */ /* 0x000fe20000011404 */
        /* <DEDUP_REMOVED lines=67> */
[----:B------:R-:W2:Y:S01]  /*15490*/  @P4 MUFU.LG2 R5, R5 ;  /* 0x0000000500054308 */ /* 0x000ea20000000c00 */
[----:B------:R-:W-:-:S02]  /*154a0*/  SHF.L.U32 R9, R2, 0x6, RZ ;  /* 0x0000000602097819 */ /* 0x000fc400000006ff */
[----:B------:R-:W-:Y:S02]  /*154b0*/  LEA.HI R11, R0, R0, RZ, 0x1 ;  /* 0x00000000000b7211 */ /* 0x000fe400078f08ff */
[----:B------:R-:W-:Y:S02]  /*154c0*/  IADD3 R7, -R14, R7, RZ ;  /* 0x000000070e077210 */ /* 0x000fe40007ffe1ff */
[----:B------:R-:W-:Y:S02]  /*154d0*/  LOP3.LUT R12, R12, 0x1c0, RZ, 0xc0, !PT ;  /* 0x000001c00c0c7812 */ /* 0x000fe400078ec0ff */
[----:B------:R-:W-:Y:S02]  /*154e0*/  R2P PR, R8, 0x6 ;  /* 0x0000000608007804 */ /* 0x000fe40000000000 */
[----:B------:R-:W-:Y:S02]  /*154f0*/  LEA.HI R8, R13, R4, RZ, 0x2 ;  /* 0x000000040d087211 */ /* 0x000fe400078f10ff */
[----:B------:R-:W-:-:S02]  /*15500*/  LOP3.LUT R9, R9, 0x1c0, RZ, 0xc0, !PT ;  /* 0x000001c009097812 */ /* 0x000fc400078ec0ff */
[----:B------:R-:W-:Y:S02]  /*15510*/  SHF.L.U32 R10, R11, 0x2, RZ ;  /* 0x000000020b0a7819 */ /* 0x000fe400000006ff */
[----:B------:R-:W-:Y:S02]  /*15520*/  LEA R7, R4, R7, 0x9 ;  /* 0x0000000704077211 */ /* 0x000fe400078e48ff */
[----:B------:R-:W-:Y:S02]  /*15530*/  LEA.HI R12, R12, R12, RZ, 0x1d ;  /* 0x0000000c0c0c7211 */ /* 0x000fe400078fe8ff */
[----:B------:R-:W-:Y:S02]  /*15540*/  LOP3.LUT R13, R8, 0xffffffc, RZ, 0xc0, !PT ;  /* 0x0ffffffc080d7812 */ /* 0x000fe400078ec0ff */
[----:B------:R-:W-:Y:S02]  /*15550*/  LOP3.LUT R10, R9, 0x38, R10, 0xf8, !PT ;  /* 0x00000038090a7812 */ /* 0x000fe400078ef80a */
[----:B------:R-:W-:-:S02]  /*15560*/  SHF.R.U32.HI R9, RZ, 0x3, R9 ;  /* 0x00000003ff097819 */ /* 0x000fc40000011609 */
[----:B------:R-:W-:Y:S02]  /*15570*/  LOP3.LUT R11, R11, 0xffffffe, RZ, 0xc0, !PT ;  /* 0x0ffffffe0b0b7812 */ /* 0x000fe400078ec0ff */
[----:B------:R-:W-:Y:S02]  /*15580*/  LEA R7, R7, R12, 0x1 ;  /* 0x0000000c07077211 */ /* 0x000fe400078e08ff */
[----:B------:R-:W-:Y:S02]  /*15590*/  IADD3 R13, R4, -R13, RZ ;  /* 0x8000000d040d7210 */ /* 0x000fe40007ffe0ff */
[----:B------:R-:W-:Y:S02]  /*155a0*/  LOP3.LUT R9, R10, R9, RZ, 0x3c, !PT ;  /* 0x000000090a097212 */ /* 0x000fe400078e3cff */
[----:B------:R-:W-:Y:S02]  /*155b0*/  IADD3 R4, R0, -R11, RZ ;  /* 0x8000000b00047210 */ /* 0x000fe40007ffe0ff */
[----:B------:R-:W-:-:S02]  /*155c0*/  LEA R7, R7, UR5, 0x2 ;  /* 0x0000000507077c11 */ /* 0x000fc4000f8e10ff */
[----:B------:R-:W-:Y:S02]  /*155d0*/  MOV R8, 0x40 ;  /* 0x0000004000087802 */ /* 0x000fe40000000f00 */
[----:B------:R-:W-:Y:S01]  /*155e0*/  LEA R4, R4, R9, 0x2 ;  /* 0x0000000904047211 */ /* 0x000fe200078e10ff */
[----:B------:R-:W-:Y:S01]  /*155f0*/  STS.64 [R7], R96 ;  /* 0x0000006007007388 */ /* 0x000fe20000000a00 */
[C---:B------:R-:W-:Y:S02]  /*15600*/  IADD3 R10, R7.reuse, -0x20, RZ ;  /* 0xffffffe0070a7810 */ /* 0x040fe40007ffe0ff */
[----:B------:R-:W-:Y:S01]  /*15610*/  MOV R9, 0x80 ;  /* 0x0000008000097802 */ /* 0x000fe20000000f00 */
[----:B------:R-:W-:Y:S01]  /*15620*/  STS.64 [R7+0x800], R98 ;  /* 0x0008006207007388 */ /* 0x000fe20000000a00 */
        /* <DEDUP_REMOVED lines=12> */
[----:B------:R-:W4:Y:S01]  /*156f0*/  LDC.64 R8, c[0x0][0x2c0] ;  /* 0x0000b000ff087b82 */ /* 0x000f220000000a00 */
[----:B------:R-:W-:Y:S01]  /*15700*/  STS.64 [R11+0x800], R42 ;  /* 0x0008002a0b007388 */ /* 0x000fe20000000a00 */
[----:B------:R-:W-:-:S03]  /*15710*/  LEA R13, R13, R172, 0x4 ;  /* 0x000000ac0d0d7211 */ /* 0x000fc600078e20ff */
[----:B------:R-:W-:Y:S04]  /*15720*/  STS.64 [R12], R44 ;  /* 0x0000002c0c007388 */ /* 0x000fe80000000a00 */
[----:B------:R-:W-:Y:S04]  /*15730*/  STS.64 [R12+0x800], R46 ;  /* 0x0008002e0c007388 */ /* 0x000fe80000000a00 */
[----:B------:R-:W-:Y:S04]  /*15740*/  STS.64 [R14], R48 ;  /* 0x000000300e007388 */ /* 0x000fe80000000a00 */
[----:B------:R-:W-:Y:S04]  /*15750*/  STS.64 [R14+0x800], R50 ;  /* 0x000800320e007388 */ /* 0x000fe80000000a00 */
[----:B------:R-:W-:Y:S01]  /*15760*/  STS.64 [R15], R52 ;  /* 0x000000340f007388 */ /* 0x000fe20000000a00 */
[----:B----4-:R-:W-:-:S03]  /*15770*/  IMAD R17, R17, R8, R161 ;  /* 0x0000000811117224 */ /* 0x010fc600078e02a1 */
        /* <DEDUP_REMOVED lines=12> */
[----:B------:R2:W-:Y:S04]  /*15840*/  STS.64 [R12+0x4000], R72 ;  /* 0x004000480c007388 */ /* 0x0005e80000000a00 */
[----:B------:R2:W-:Y:S01]  /*15850*/  STS.64 [R12+0x4800], R74 ;  /* 0x0048004a0c007388 */ /* 0x0005e20000000a00 */
[----:B----4-:R-:W-:-:S03]  /*15860*/  IADD3 R7, -R161, RZ, RZ ;  /* 0x000000ffa1077210 */ /* 0x010fc60007ffe1ff */
[----:B------:R4:W-:Y:S02]  /*15870*/  STS.64 [R14+0x4000], R76 ;  /* 0x0040004c0e007388 */ /* 0x0009e40000000a00 */
[----:B-1----:R-:W-:Y:S02]  /*15880*/  IMAD R7, R20, R7, UR4 ;  /* 0x0000000414077e24 */ /* 0x002fe4000f8e0207 */
[----:B------:R4:W-:Y:S01]  /*15890*/  STS.64 [R14+0x4800], R78 ;  /* 0x0048004e0e007388 */ /* 0x0009e20000000a00 */
[----:B---3--:R-:W-:Y:S01]  /*158a0*/  MOV R10, 0xff800000 ;  /* 0xff800000000a7802 */ /* 0x008fe20000000f00 */
[----:B------:R-:W-:Y:S02]  /*158b0*/  IMAD R7, R17, R20, R7 ;  /* 0x0000001411077224 */ /* 0x000fe400078e0207 */
[----:B------:R4:W-:Y:S04]  /*158c0*/  STS.64 [R15+0x4000], R80 ;  /* 0x004000500f007388 */ /* 0x0009e80000000a00 */
[----:B------:R4:W-:Y:S01]  /*158d0*/  STS.64 [R15+0x4800], R82 ;  /* 0x004800520f007388 */ /* 0x0009e20000000a00 */
[----:B-----5:R-:W-:Y:S01]  /*158e0*/  @P5 FMUL.FTZ R11, R6, 0.69314718246459960938 ;  /* 0x3f317218060b5820 */ /* 0x020fe20000410000 */
[----:B------:R-:W-:-:S02]  /*158f0*/  SHF.L.U32 R6, R19, 0x6, RZ ;  /* 0x0000000613067819 */ /* 0x000fc400000006ff */
[----:B------:R4:W-:Y:S01]  /*15900*/  STS.64 [R16+0x4000], R84 ;  /* 0x0040005410007388 */ /* 0x0009e20000000a00 */
[----:B------:R-:W-:Y:S01]  /*15910*/  LEA R71, R4, UR5, 0x2 ;  /* 0x0000000504477c11 */ /* 0x000fe2000f8e10ff */
[----:B------:R-:W-:Y:S01]  /*15920*/  @P5 FFMA.FTZ R8, R100, R21, R11 ;  /* 0x0000001564085223 */ /* 0x000fe2000001000b */
[----:B--2---:R-:W-:Y:S01]  /*15930*/  SHF.L.U32 R72, R0, 0x2, RZ ;  /* 0x0000000200487819 */ /* 0x004fe200000006ff */
[----:B------:R4:W-:Y:S01]  /*15940*/  STS.64 [R16+0x4800], R86 ;  /* 0x0048005610007388 */ /* 0x0009e20000000a00 */
[----:B------:R-:W-:Y:S02]  /*15950*/  IMAD R0, R7, R9, R6 ;  /* 0x0000000907007224 */ /* 0x000fe400078e0206 */
[----:B------:R-:W-:Y:S01]  /*15960*/  @P4 FMUL.FTZ R12, R5, 0.69314718246459960938 ;  /* 0x3f317218050c4820 */ /* 0x000fe20000410000 */
[----:B------:R-:W-:Y:S01]  /*15970*/  SHF.R.S32.HI R73, RZ, 0x1f, R72 ;  /* 0x0000001fff497819 */ /* 0x000fe20000011448 */
[----:B------:R4:W-:Y:S02]  /*15980*/  STS.64 [R18+0x4000], R88 ;  /* 0x0040005812007388 */ /* 0x0009e40000000a00 */
[----:B------:R-:W-:Y:S01]  /*15990*/  @P4 FFMA.FTZ R10, R3, R22, R12 ;  /* 0x00000016030a4223 */ /* 0x000fe2000001000c */
[----:B------:R-:W-:Y:S01]  /*159a0*/  IMAD R3, R19, -0x40, R160 ;  /* 0xffffffc013037824 */ /* 0x000fe200078e02a0 */
[----:B------:R4:W-:Y:S01]  /*159b0*/  STS.64 [R18+0x4800], R90 ;  /* 0x0048005a12007388 */ /* 0x0009e20000000a00 */
        /* <DEDUP_REMOVED lines=14> */
.L_x_7779:
[----:B------:R-:W-:Y:S05]  /*15aa0*/  BSYNC B0 ;  /* 0x0000000000007941 */ /* 0x000fea0003800000 */
.L_x_7778:
[----:B------:R-:W2:Y:S01]  /*15ab0*/  LDS.128 R64, [R71] ;  /* 0x0000000047407984 */ /* 0x000ea20000000c00 */
[C---:B-1----:R-:W-:Y:S01]  /*15ac0*/  VIADD R6, R2.reuse, 0x8 ;  /* 0x0000000802067836 */ /* 0x042fe20000000000 */
[----:B------:R-:W-:Y:S01]  /*15ad0*/  ULDC UR4, c[0x0][0x2dc] ;  /* 0x0000b70000047ab9 */ /* 0x000fe20000000800 */
[C---:B------:R-:W-:Y:S01]  /*15ae0*/  VIADD R4, R2.reuse, 0x10 ;  /* 0x0000001002047836 */ /* 0x040fe20000000000 */
[----:B------:R-:W1:Y:S01]  /*15af0*/  LDS.128 R32, [R71+0x4000] ;  /* 0x0040000047207984 */ /* 0x000e620000000c00 */
[----:B------:R-:W-:Y:S01]  /*15b00*/  IMAD.WIDE R72, R2, 0x80, R72 ;  /* 0x0000008002487825 */ /* 0x000fe200078e0248 */
[-C--:B------:R-:W-:Y:S02]  /*15b10*/  ISETP.GE.AND P6, PT, R6, R3.reuse, PT ;  /* 0x000000030600720c */ /* 0x080fe40003fc6270 */
[----:B------:R-:W3:Y:S01]  /*15b20*/  LDS.128 R60, [R71+0x800] ;  /* 0x00080000473c7984 */ /* 0x000ee20000000c00 */
[----:B------:R-:W-:Y:S01]  /*15b30*/  IMAD R69, R0, UR4, RZ ;  /* 0x0000000400457c24 */ /* 0x000fe2000f8e02ff */
[-C--:B------:R-:W-:Y:S01]  /*15b40*/  ISETP.GE.AND P5, PT, R4, R3.reuse, PT ;  /* 0x000000030400720c */ /* 0x080fe20003fa6270 */
[C---:B------:R-:W-:Y:S01]  /*15b50*/  VIADD R0, R2.reuse, 0x18 ;  /* 0x0000001802007836 */ /* 0x040fe20000000000 */
[----:B------:R-:W5:Y:S01]  /*15b60*/  LDS.128 R56, [R71+0x1000] ;  /* 0x0010000047387984 */ /* 0x000f620000000c00 */
[----:B------:R-:W-:Y:S01]  /*15b70*/  ULDC.64 UR4, c[0x0][0x288] ;  /* 0x0000a20000047ab9 */ /* 0x000fe20000000a00 */
[C---:B------:R-:W-:Y:S01]  /*15b80*/  IADD3 R72, P0, R69.reuse, R72, RZ ;  /* 0x0000004845487210 */ /* 0x040fe20007f1e0ff */
[----:B------:R-:W-:Y:S01]  /*15b90*/  VIADD R70, R2, 0x20 ;  /* 0x0000002002467836 */ /* 0x000fe20000000000 */
[----:B------:R-:W5:Y:S01]  /*15ba0*/  LDS.128 R52, [R71+0x1800] ;  /* 0x0018000047347984 */ /* 0x000f620000000c00 */
[----:B------:R-:W-:Y:S01]  /*15bb0*/  ISETP.GE.AND P4, PT, R0, R3, PT ;  /* 0x000000030000720c */ /* 0x000fe20003f86270 */
[C---:B------:R-:W-:Y:S01]  /*15bc0*/  VIADD R68, R2.reuse, 0x28 ;  /* 0x0000002802447836 */ /* 0x040fe20000000000 */
[----:B------:R-:W-:Y:S01]  /*15bd0*/  LEA.HI.X.SX32 R69, R69, R73, 0x1, P0 ;  /* 0x0000004945457211 */ /* 0x000fe200000f0eff */
[----:B------:R-:W5:Y:S01]  /*15be0*/  LDS.128 R48, [R71+0x2000] ;  /* 0x0020000047307984 */ /* 0x000f620000000c00 */
[CC--:B------:R-:W-:Y:S01]  /*15bf0*/  ISETP.GE.AND P0, PT, R2.reuse, R3.reuse, PT ;  /* 0x000000030200720c */ /* 0x0c0fe20003f06270 */
[----:B------:R-:W-:Y:S01]  /*15c00*/  VIADD R0, R2, 0x30 ;  /* 0x0000003002007836 */ /* 0x000fe20000000000 */
[----:B------:R-:W-:Y:S01]  /*15c10*/  LEA R74, P1, R72, UR4, 0x2 ;  /* 0x00000004484a7c11 */ /* 0x000fe2000f8210ff */
[----:B------:R-:W5:Y:S01]  /*15c20*/  LDS.128 R44, [R71+0x2800] ;  /* 0x00280000472c7984 */ /* 0x000f620000000c00 */
[----:B------:R-:W-:Y:S01]  /*15c30*/  VIADD R2, R2, 0x38 ;  /* 0x0000003802027836 */ /* 0x000fe20000000000 */
[----:B------:R-:W-:-:S02]  /*15c40*/  ISETP.GE.AND P3, PT, R70, R3, PT ;  /* 0x000000034600720c */ /* 0x000fc40003f66270 */
[----:B------:R-:W5:Y:S01]  /*15c50*/  LDS.128 R40, [R71+0x3000] ;  /* 0x0030000047287984 */ /* 0x000f620000000c00 */
[----:B------:R-:W-:Y:S02]  /*15c60*/  LEA.HI.X R75, R72, UR5, R69, 0x2, P1 ;  /* 0x00000005484b7c11 */ /* 0x000fe400088f1445 */
[-C--:B------:R-:W-:Y:S01]  /*15c70*/  ISETP.GE.AND P2, PT, R68, R3.reuse, PT ;  /* 0x000000034400720c */ /* 0x080fe20003f46270 */
[----:B------:R-:W5:Y:S01]  /*15c80*/  LDS.128 R28, [R71+0x4800] ;  /* 0x00480000471c7984 */ /* 0x000f620000000c00 */
[----:B------:R-:W-:-:S03]  /*15c90*/  ISETP.GE.AND P1, PT, R0, R3, PT ;  /* 0x000000030000720c */ /* 0x000fc60003f26270 */
[----:B------:R-:W5:Y:S04]  /*15ca0*/  LDS.128 R24, [R71+0x5000] ;  /* 0x0050000047187984 */ /* 0x000f680000000c00 */
[----:B------:R-:W5:Y:S04]  /*15cb0*/  LDS.128 R20, [R71+0x5800] ;  /* 0x0058000047147984 */ /* 0x000f680000000c00 */
[----:B----4-:R-:W4:Y:S04]  /*15cc0*/  LDS.128 R16, [R71+0x6000] ;  /* 0x0060000047107984 */ /* 0x010f280000000c00 */
[----:B------:R-:W4:Y:S04]  /*15cd0*/  LDS.128 R12, [R71+0x6800] ;  /* 0x00680000470c7984 */ /* 0x000f280000000c00 */
[----:B------:R-:W4:Y:S04]  /*15ce0*/  LDS.128 R8, [R71+0x7000] ;  /* 0x0070000047087984 */ /* 0x000f280000000c00 */
[----:B------:R4:W4:Y:S04]  /*15cf0*/  LDS.128 R36, [R71+0x3800] ;  /* 0x0038000047247984 */ /* 0x0009280000000c00 */
[----:B------:R4:W4:Y:S04]  /*15d00*/  LDS.128 R4, [R71+0x7800] ;  /* 0x0078000047047984 */ /* 0x0009280000000c00 */
[----:B--2---:R2:W-:Y:S04]  /*15d10*/  @!P0 STG.E.64 desc[UR6][R74.64], R64 ;  /* 0x000000404a008986 */ /* 0x0045e8000c101b06 */
[----:B------:R2:W-:Y:S04]  /*15d20*/  @!P0 STG.E.64 desc[UR6][R74.64+0x8], R66 ;  /* 0x000008424a008986 */ /* 0x0005e8000c101b06 */
[----:B-1----:R2:W-:Y:S01]  /*15d30*/  @!P0 STG.E.128 desc[UR6][R74.64+0x100], R32 ;  /* 0x000100204a008986 */ /* 0x0025e2000c101d06 */
[----:B------:R-:W-:-:S03]  /*15d40*/  ISETP.GE.AND P0, PT, R2, R3, PT ;  /* 0x000000030200720c */ /* 0x000fc60003f06270 */
[----:B---3--:R2:W-:Y:S04]  /*15d50*/  @!P6 STG.E.128 desc[UR6][R74.64+0x1000], R60 ;  /* 0x0010003c4a00e986 */ /* 0x0085e8000c101d06 */
        /* <DEDUP_REMOVED lines=8> */
[----:B----4-:R2:W-:Y:S04]  /*15de0*/  @!P3 STG.E.128 desc[UR6][R74.64+0x4100], R16 ;  /* 0x004100104a00b986 */ /* 0x0105e8000c101d06 */
[----:B------:R2:W-:Y:S04]  /*15df0*/  @!P2 STG.E.128 desc[UR6][R74.64+0x5100], R12 ;  /* 0x0051000c4a00a986 */ /* 0x0005e8000c101d06 */
[----:B------:R2:W-:Y:S01]  /*15e00*/  @!P1 STG.E.128 desc[UR6][R74.64+0x6100], R8 ;  /* 0x006100084a009986 */ /* 0x0005e2000c101d06 */
[----:B------:R-:W-:Y:S05]  /*15e10*/  @P0 EXIT ;  /* 0x000000000000094d */ /* 0x000fea0003800000 */
[----:B------:R-:W-:Y:S04]  /*15e20*/  STG.E.128 desc[UR6][R74.64+0x7000], R36 ;  /* 0x007000244a007986 */ /* 0x000fe8000c101d06 */
[----:B------:R-:W-:Y:S01]  /*15e30*/  STG.E.128 desc[UR6][R74.64+0x7100], R4 ;  /* 0x007100044a007986 */ /* 0x000fe2000c101d06 */
[----:B------:R-:W-:Y:S05]  /*15e40*/  EXIT ;  /* 0x000000000000794d */ /* 0x000fea0003800000 */
.L_x_7780:
        /* <DEDUP_REMOVED lines=11> */
.L_x_8428:


//--------------------- .text._ZN5flash24flash_fwd_splitkv_kernelI23Flash_fwd_kernel_traitsILi128ELi64ELi64ELi4ELb0ELb0EN7cutlass6half_tE19Flash_kernel_traitsILi128ELi64ELi64ELi4ES3_EELb1ELb0ELb0ELb0ELb1ELb1ELb1ELb1EEEvNS_16Flash_fwd_paramsE --------------------------
	.section	.text._ZN5flash24flash_fwd_splitkv_kernelI23Flash_fwd_kernel_traitsILi128ELi64ELi64ELi4ELb0ELb0EN7cutlass6half_tE19Flash_kernel_traitsILi128ELi64ELi64ELi4ES3_EELb1ELb0ELb0ELb0ELb1ELb1ELb1ELb1EEEvNS_16Flash_fwd_paramsE,"ax",@progbits
	.align	128
        .global         _ZN5flash24flash_fwd_splitkv_kernelI23Flash_fwd_kernel_traitsILi128ELi64ELi64ELi4ELb0ELb0EN7cutlass6half_tE19Flash_kernel_traitsILi128ELi64ELi64ELi4ES3_EELb1ELb0ELb0ELb0ELb1ELb1ELb1ELb1EEEvNS_16Flash_fwd_paramsE
        .type           _ZN5flash24flash_fwd_splitkv_kernelI23Flash_fwd_kernel_traitsILi128ELi64ELi64ELi4ELb0ELb0EN7cutlass6half_tE19Flash_kernel_traitsILi128ELi64ELi64ELi4ES3_EELb1ELb0ELb0ELb0ELb1ELb1ELb1ELb1EEEvNS_16Flash_fwd_paramsE,@function
        .size           _ZN5flash24flash_fwd_splitkv_kernelI23Flash_fwd_kernel_traitsILi128ELi64ELi64ELi4ELb0ELb0EN7cutlass6half_tE19Flash_kernel_traitsILi128ELi64ELi64ELi4ES3_EELb1ELb0ELb0ELb0ELb1ELb1ELb1ELb1EEEvNS_16Flash_fwd_paramsE,(.L_x_8429 - _ZN5flash24flash_fwd_splitkv_kernelI23Flash_fwd_kernel_traitsILi128ELi64ELi64ELi4ELb0ELb0EN7cutlass6half_tE19Flash_kernel_traitsILi128ELi64ELi64ELi4ES3_EELb1ELb0ELb0ELb0ELb1ELb1ELb1ELb1EEEvNS_16Flash_fwd_paramsE)
        .other          _ZN5flash24flash_fwd_splitkv_kernelI23Flash_fwd_kernel_traitsILi128ELi64ELi64ELi4ELb0ELb0EN7cutlass6half_tE19Flash_kernel_traitsILi128ELi64ELi64ELi4ES3_EELb1ELb0ELb0ELb0ELb1ELb1ELb1ELb1EEEvNS_16Flash_fwd_paramsE,@"STO_CUDA_ENTRY STV_DEFAULT"
_ZN5flash24flash_fwd_splitkv_kernelI23Flash_fwd_kernel_traitsILi128ELi64ELi64ELi4ELb0ELb0EN7cutlass6half_tE19Flash_kernel_traitsILi128ELi64ELi64ELi4ES3_EELb1ELb0ELb0ELb0ELb1ELb1ELb1ELb1EEEvNS_16Flash_fwd_paramsE:
.text._ZN5flash24flash_fwd_splitkv_kernelI23Flash_fwd_kernel_traitsILi128ELi64ELi64ELi4ELb0ELb0EN7cutlass6half_tE19Flash_kernel_traitsILi128ELi64ELi64ELi4ES3_EELb1ELb0ELb0ELb0ELb1ELb1ELb1ELb1EEEvNS_16Flash_fwd_paramsE:
        /* <DEDUP_REMOVED lines=59> */
.L_x_7781:
[----:B------:R-:W1:Y:S02]  /*03b0*/  LDC R11, c[0x0][0x2c8] ;  /* 0x0000b200ff0b7b82 */ /* 0x000e640000000800 */
.L_x_7782:
        /* <DEDUP_REMOVED lines=148> */
.L_x_7783:
        /* <DEDUP_REMOVED lines=24> */
.L_x_7784:
        /* <DEDUP_REMOVED lines=82> */
.L_x_7785:
        /* <DEDUP_REMOVED lines=49> */
.L_x_7787:
        /* <DEDUP_REMOVED lines=32> */
.L_x_7786:
        /* <DEDUP_REMOVED lines=217> */
.L_x_7826:
        /* <DEDUP_REMOVED lines=14> */
[----:B------:R-:W-:Y:S04]  /*2720*/  @P5 IADD3 R18, P0, R86, UR20, RZ ;  /* 0x0000001456125c10 */ /* 0x000fe8000ff1e0ff */
[C---:B------:R-:W-:Y:S02]  /*2730*/  @P5 IADD3.X R19, R87.reuse, UR23, RZ, P0, !PT ;  /* 0x0000001757135c10 */ /* 0x040fe400087fe4ff */
        /* <DEDUP_REMOVED lines=139> */
.L_x_7792:
[----:B------:R-:W-:Y:S05]  /*2ff0*/  BSYNC B0 ;  /* 0x0000000000007941 */ /* 0x000fea0003800000 */
.L_x_7791:
        /* <DEDUP_REMOVED lines=110> */
.L_x_7794:
[----:B------:R-:W-:Y:S05]  /*36e0*/  BSYNC B0 ;  /* 0x0000000000007941 */ /* 0x000fea0003800000 */
.L_x_7793:
        /* <DEDUP_REMOVED lines=114> */
.L_x_7796:
[----:B------:R-:W-:Y:S05]  /*3e10*/  BSYNC B0 ;  /* 0x0000000000007941 */ /* 0x000fea0003800000 */
.L_x_7795:
        /* <DEDUP_REMOVED lines=119> */
.L_x_7798:
[----:B------:R-:W-:Y:S05]  /*4590*/  BSYNC B0 ;  /* 0x0000000000007941 */ /* 0x000fea0003800000 */
.L_x_7797:
[C---:B------:R-:W-:Y:S01]  /*45a0*/  LEA R44, P1, R47.reuse, R42, 0x1 ;  /* 0x0000002a2f2c7211 */ /* 0x040fe200078208ff */
[----:B------:R-:W-:Y:S01]  /*45b0*/  IMAD.MOV.U32 R8, RZ, RZ, R10 ;  /* 0x000000ffff087224 */ /* 0x000fe200078e000a */
[----:B------:R-:W-:Y:S02]  /*45c0*/  UMOV UR4, UR21 ;  /* 0x0000001500047c82 */ /* 0x000fe40008000000 */
[C---:B------:R-:W-:Y:S02]  /*45d0*/  LEA.HI.X.SX32 R43, R47.reuse, R43, 0x1, P1 ;  /* 0x0000002b2f2b7211 */ /* 0x040fe400008f0eff */
[C---:B------:R-:W-:Y:S04]  /*45e0*/  LEA R10, P0, R47.reuse, R8, 0x1 ;  /* 0x000000082f0a7211 */ /* 0x040fe800078008ff */
[----:B------:R-:W-:Y:S01]  /*45f0*/  LEA.HI.X.SX32 R9, R47, R9, 0x1, P0 ;  /* 0x000000092f097211 */ /* 0x000fe200000f0eff */
[----:B------:R-:W-:Y:S08]  /*4600*/  BRA `(.L_x_7799) ;  /* 0x0000003000f47947 */ /* 0x000ff00003800000 */
.L_x_7790:
        /* <DEDUP_REMOVED lines=91> */
.L_x_7803:
[----:B------:R-:W-:Y:S05]  /*4bc0*/  BSYNC B0 ;  /* 0x0000000000007941 */ /* 0x000fea0003800000 */
.L_x_7802:
        /* <DEDUP_REMOVED lines=91> */
.L_x_7805:
[----:B------:R-:W-:Y:S05]  /*5180*/  BSYNC B0 ;  /* 0x0000000000007941 */ /* 0x000fea0003800000 */
.L_x_7804:
[----:B-----5:R4:W-:Y:S02]  /*5190*/  STG.E.128 desc[UR6][R82.64+0x80], R36 ;  /* 0x0000802452007986 */ /* 0x0209e4000c101d06 */
.L_x_7801:
[----:B------:R-:W-:Y:S05]  /*51a0*/  BSYNC B1 ;  /* 0x0000000000017941 */ /* 0x000fea0003800000 */
.L_x_7800:
        /* <DEDUP_REMOVED lines=98> */
.L_x_7809:
[----:B------:R-:W-:Y:S05]  /*57d0*/  BSYNC B0 ;  /* 0x0000000000007941 */ /* 0x000fea0003800000 */
.L_x_7808:
        /* <DEDUP_REMOVED lines=95> */
.L_x_7811:
[----:B------:R-:W-:Y:S05]  /*5dd0*/  BSYNC B0 ;  /* 0x0000000000007941 */ /* 0x000fea0003800000 */
.L_x_7810:
[----:B-----5:R1:W-:Y:S02]  /*5de0*/  STG.E.128 desc[UR6][R140.64+0x80], R32 ;  /* 0x000080208c007986 */ /* 0x0203e4000c101d06 */
.L_x_7807:
[----:B------:R-:W-:Y:S05]  /*5df0*/  BSYNC B1 ;  /* 0x0000000000017941 */ /* 0x000fea0003800000 */
.L_x_7806:
        /* <DEDUP_REMOVED lines=100> */
.L_x_7815:
[----:B------:R-:W-:Y:S05]  /*6440*/  BSYNC B0 ;  /* 0x0000000000007941 */ /* 0x000fea0003800000 */
.L_x_7814:
        /* <DEDUP_REMOVED lines=95> */
.L_x_7817:
[----:B------:R-:W-:Y:S05]  /*6a40*/  BSYNC B0 ;  /* 0x0000000000007941 */ /* 0x000fea0003800000 */
.L_x_7816:
[----:B-----5:R1:W-:Y:S02]  /*6a50*/  STG.E.128 desc[UR6][R142.64], R32 ;  /* 0x000000208e007986 */ /* 0x0203e4000c101d06 */
.L_x_7813:
[----:B------:R-:W-:Y:S05]  /*6a60*/  BSYNC B1 ;  /* 0x0000000000017941 */ /* 0x000fea0003800000 */
.L_x_7812:
        /* <DEDUP_REMOVED lines=105> */
.L_x_7821:
[----:B------:R-:W-:Y:S05]  /*7100*/  BSYNC B0 ;  /* 0x0000000000007941 */ /* 0x000fea0003800000 */
.L_x_7820:
        /* <DEDUP_REMOVED lines=95> */
.L_x_7823:
[----:B------:R-:W-:Y:S05]  /*7700*/  BSYNC B0 ;  /* 0x0000000000007941 */ /* 0x000fea0003800000 */
.L_x_7822:
[----:B-----5:R4:W-:Y:S02]  /*7710*/  STG.E.128 desc[UR6][R142.64], R32 ;  /* 0x000000208e007986 */ /* 0x0209e4000c101d06 */
.L_x_7819:
[----:B------:R-:W-:Y:S05]  /*7720*/  BSYNC B1 ;  /* 0x0000000000017941 */ /* 0x000fea0003800000 */
.L_x_7818:
        /* <DEDUP_REMOVED lines=8> */
.L_x_7789:
        /* <DEDUP_REMOVED lines=35> */
.L_x_7799:
        /* <DEDUP_REMOVED lines=81> */
.L_x_7824:
        /* <DEDUP_REMOVED lines=9> */
.L_x_7825:
[----:B------:R-:W-:Y:S04]  /*7f80*/  IADD3 R11, R11, -0x1, RZ ;  /* 0xffffffff0b0b7810 */ /* 0x000fe80007ffe0ff */
[----:B------:R-:W-:Y:S11]  /*7f90*/  ISETP.GT.AND P0, PT, R11, R62, PT ;  /* 0x0000003e0b00720c */ /* 0x000ff60003f04270 */
[----:B------:R-:W-:Y:S02]  /*7fa0*/  @!UPT UIADD3 URZ, URZ, URZ, URZ ;  /* 0x0000003f3f3ff290 */ /* 0x000fe4000fffe03f */
[----:B------:R-:W-:Y:S05]  /*7fb0*/  @P0 BRA `(.L_x_7826) ;  /* 0xffffffa400a00947 */ /* 0x000fea000383ffff */
.L_x_7788:
        /* <DEDUP_REMOVED lines=102> */
.L_x_7833:
[----:B------:R-:W-:Y:S05]  /*8620*/  BSYNC B0 ;  /* 0x0000000000007941 */ /* 0x000fea0003800000 */
.L_x_7832:
        /* <DEDUP_REMOVED lines=46> */
.L_x_7835:
[----:B------:R-:W-:Y:S05]  /*8910*/  BSYNC B0 ;  /* 0x0000000000007941 */ /* 0x000fea0003800000 */
.L_x_7834:
[----:B------:R3:W-:Y:S02]  /*8920*/  STS.128 [R164+0x2000], R8 ;  /* 0x00200008a4007388 */ /* 0x0007e40000000c00 */
.L_x_7831:
[----:B------:R-:W-:Y:S05]  /*8930*/  BSYNC B1 ;  /* 0x0000000000017941 */ /* 0x000fea0003800000 */
.L_x_7830:
        /* <DEDUP_REMOVED lines=61> */
.L_x_7839:
[----:B------:R-:W-:Y:S05]  /*8d10*/  BSYNC B0 ;  /* 0x0000000000007941 */ /* 0x000fea0003800000 */
.L_x_7838:
        /* <DEDUP_REMOVED lines=46> */
.L_x_7841:
[----:B------:R-:W-:Y:S05]  /*9000*/  BSYNC B0 ;  /* 0x0000000000007941 */ /* 0x000fea0003800000 */
.L_x_7840:
[----:B------:R4:W-:Y:S02]  /*9010*/  STS.128 [R164+0x2800], R8 ;  /* 0x00280008a4007388 */ /* 0x0009e40000000c00 */
.L_x_7837:
[----:B------:R-:W-:Y:S05]  /*9020*/  BSYNC B1 ;  /* 0x0000000000017941 */ /* 0x000fea0003800000 */
.L_x_7836:
        /* <DEDUP_REMOVED lines=62> */
.L_x_7845:
[----:B------:R-:W-:Y:S05]  /*9410*/  BSYNC B0 ;  /* 0x0000000000007941 */ /* 0x000fea0003800000 */
.L_x_7844:
        /* <DEDUP_REMOVED lines=46> */
.L_x_7847:
[----:B------:R-:W-:Y:S05]  /*9700*/  BSYNC B0 ;  /* 0x0000000000007941 */ /* 0x000fea0003800000 */
.L_x_7846:
[----:B------:R2:W-:Y:S02]  /*9710*/  STS.128 [R164+0x3000], R8 ;  /* 0x00300008a4007388 */ /* 0x0005e40000000c00 */
.L_x_7843:
[----:B------:R-:W-:Y:S05]  /*9720*/  BSYNC B1 ;  /* 0x0000000000017941 */ /* 0x000fea0003800000 */
.L_x_7842:
        /* <DEDUP_REMOVED lines=59> */
.L_x_7850:
[----:B------:R-:W-:Y:S05]  /*9ae0*/  BSYNC B0 ;  /* 0x0000000000007941 */ /* 0x000fea0003800000 */
.L_x_7849:
        /* <DEDUP_REMOVED lines=44> */
.L_x_7852:
[----:B------:R-:W-:Y:S05]  /*9db0*/  BSYNC B0 ;  /* 0x0000000000007941 */ /* 0x000fea0003800000 */
.L_x_7851:
[----:B------:R2:W-:Y:S01]  /*9dc0*/  STS.128 [R164+0x3800], R8 ;  /* 0x00380008a4007388 */ /* 0x0005e20000000c00 */
[----:B------:R-:W-:Y:S05]  /*9dd0*/  BRA `(.L_x_7848) ;  /* 0x0000003000587947 */ /* 0x000fea0003800000 */
.L_x_7829:
        /* <DEDUP_REMOVED lines=89> */
.L_x_7856:
[----:B------:R-:W-:Y:S05]  /*a370*/  BSYNC B0 ;  /* 0x0000000000007941 */ /* 0x000fea0003800000 */
.L_x_7855:
        /* <DEDUP_REMOVED lines=88> */
.L_x_7858:
[----:B------:R-:W-:Y:S05]  /*a900*/  BSYNC B0 ;  /* 0x0000000000007941 */ /* 0x000fea0003800000 */
.L_x_7857:
[----:B------:R3:W-:Y:S02]  /*a910*/  STS.128 [R164+0x2000], R12 ;  /* 0x0020000ca4007388 */ /* 0x0007e40000000c00 */
.L_x_7854:
[----:B------:R-:W-:Y:S05]  /*a920*/  BSYNC B1 ;  /* 0x0000000000017941 */ /* 0x000fea0003800000 */
.L_x_7853:
        /* <DEDUP_REMOVED lines=94> */
.L_x_7862:
[----:B------:R-:W-:Y:S05]  /*af10*/  BSYNC B0 ;  /* 0x0000000000007941 */ /* 0x000fea0003800000 */
.L_x_7861:
        /* <DEDUP_REMOVED lines=91> */
.L_x_7864:
[----:B------:R-:W-:Y:S05]  /*b4d0*/  BSYNC B0 ;  /* 0x0000000000007941 */ /* 0x000fea0003800000 */
.L_x_7863:
[----:B------:R4:W-:Y:S02]  /*b4e0*/  STS.128 [R164+0x2800], R12 ;  /* 0x0028000ca4007388 */ /* 0x0009e40000000c00 */
.L_x_7860:
[----:B------:R-:W-:Y:S05]  /*b4f0*/  BSYNC B1 ;  /* 0x0000000000017941 */ /* 0x000fea0003800000 */
.L_x_7859:
        /* <DEDUP_REMOVED lines=95> */
.L_x_7868:
[----:B------:R-:W-:Y:S05]  /*baf0*/  BSYNC B0 ;  /* 0x0000000000007941 */ /* 0x000fea0003800000 */
.L_x_7867:
        /* <DEDUP_REMOVED lines=90> */
.L_x_7870:
[----:B------:R-:W-:Y:S05]  /*c0a0*/  BSYNC B0 ;  /* 0x0000000000007941 */ /* 0x000fea0003800000 */
.L_x_7869:
[----:B------:R4:W-:Y:S02]  /*c0b0*/  STS.128 [R164+0x3000], R12 ;  /* 0x0030000ca4007388 */ /* 0x0009e40000000c00 */
.L_x_7866:
[----:B------:R-:W-:Y:S05]  /*c0c0*/  BSYNC B1 ;  /* 0x0000000000017941 */ /* 0x000fea0003800000 */
.L_x_7865:
        /* <DEDUP_REMOVED lines=94> */
.L_x_7872:
[----:B------:R-:W-:Y:S05]  /*c6b0*/  BSYNC B0 ;  /* 0x0000000000007941 */ /* 0x000fea0003800000 */
.L_x_7871:
        /* <DEDUP_REMOVED lines=93> */
.L_x_7874:
[----:B------:R-:W-:Y:S05]  /*cc90*/  BSYNC B0 ;  /* 0x0000000000007941 */ /* 0x000fea0003800000 */
.L_x_7873:
[----:B------:R4:W-:Y:S01]  /*cca0*/  STS.128 [R164+0x3800], R12 ;  /* 0x0038000ca4007388 */ /* 0x0009e20000000c00 */
[----:B------:R-:W-:Y:S05]  /*ccb0*/  BRA `(.L_x_7848) ;  /* 0x0000000000a07947 */ /* 0x000fea0003800000 */
.L_x_7828:
        /* <DEDUP_REMOVED lines=40> */
.L_x_7848:
[----:B------:R-:W-:Y:S05]  /*cf40*/  BSYNC B2 ;  /* 0x0000000000027941 */ /* 0x000fea0003800000 */
.L_x_7827:
[----:B------:R-:W-:Y:S01]  /*cf50*/  VIADD R168, R102, 0xffffffff ;  /* 0xffffffff66a87836 */ /* 0x000fe20000000000 */
[----:B------:R-:W-:Y:S01]  /*cf60*/  ULDC.64 UR12, c[0x0][0x218] ;  /* 0x00008600000c7ab9 */ /* 0x000fe20000000a00 */
[C---:B------:R-:W-:Y:S01]  /*cf70*/  LEA.HI R2, R61.reuse, R61, RZ, 0x1 ;  /* 0x0000003d3d027211 */ /* 0x040fe200078f08ff */
[----:B------:R-:W-:Y:S01]  /*cf80*/  ULDC.64 UR10, c[0x0][0x220] ;  /* 0x00008800000a7ab9 */ /* 0x000fe20000000a00 */
[----:B------:R-:W-:Y:S01]  /*cf90*/  IMAD.SHL.U32 R3, R168, 0x40, RZ ;  /* 0x00000040a8037824 */ /* 0x000fe200078e00ff */
[----:B------:R-:W-:Y:S01]  /*cfa0*/  LEA R166, P0, R124, UR12, 0x1 ;  /* 0x0000000c7ca67c11 */ /* 0x000fe2000f8008ff */
[----:B------:R-:W-:Y:S01]  /*cfb0*/  ULDC.64 UR16, c[0x0][0x398] ;  /* 0x0000e60000107ab9 */ /* 0x000fe20000000a00 */
[----:B------:R-:W-:Y:S01]  /*cfc0*/  LOP3.LUT R2, R2, 0xfffffffe, RZ, 0xc0, !PT ;  /* 0xfffffffe02027812 */ /* 0x000fe200078ec0ff */
[----:B-1234-:R-:W-:Y:S01]  /*cfd0*/  IMAD.IADD R9, R56, 0x1, -R3 ;  /* 0x0000000138097824 */ /* 0x01efe200078e0a03 */
[----:B------:R-:W-:Y:S01]  /*cfe0*/  LEA.HI.X R165, R124, UR13, R52, 0x1, P0 ;  /* 0x0000000d7ca57c11 */ /* 0x000fe200080f0c34 */
[----:B------:R-:W-:Y:S01]  /*cff0*/  IMAD R57, R54, 0x10, R57 ;  /* 0x0000001036397824 */ /* 0x000fe200078e0239 */
[----:B------:R-:W-:Y:S01]  /*d000*/  SHF.R.S32.HI R172, RZ, 0x1f, R55 ;  /* 0x0000001fffac7819 */ /* 0x000fe20000011437 */
[----:B------:R-:W-:Y:S01]  /*d010*/  IMAD.IADD R61, R61, 0x1, -R2 ;  /* 0x000000013d3d7824 */ /* 0x000fe200078e0a02 */
[-C--:B------:R-:W-:Y:S01]  /*d020*/  ISETP.GE.AND P5, PT, R18, R9.reuse, PT ;  /* 0x000000091200720c */ /* 0x080fe20003fa6270 */
[----:B------:R-:W-:Y:S01]  /*d030*/  IMAD.SHL.U32 R53, R53, 0x2, RZ ;  /* 0x0000000235357824 */ /* 0x000fe200078e00ff */
[----:B------:R-:W-:-:S02]  /*d040*/  ISETP.GE.AND P4, PT, R20, R9, PT ;  /* 0x000000091400720c */ /* 0x000fc40003f86270 */
[-C--:B------:R-:W-:Y:S02]  /*d050*/  ISETP.GE.AND P1, PT, R126, R9.reuse, PT ;  /* 0x000000097e00720c */ /* 0x080fe40003f26270 */
[CC--:B------:R-:W-:Y:S02]  /*d060*/  ISETP.GE.AND P6, PT, R0.reuse, R9.reuse, PT ;  /* 0x000000090000720c */ /* 0x0c0fe40003fc6270 */
[----:B------:R-:W-:Y:S02]  /*d070*/  ISETP.GE.AND P2, PT, R0, R9, PT ;  /* 0x000000090000720c */ /* 0x000fe40003f46270 */
[----:B------:R-:W-:Y:S02]  /*d080*/  SHF.R.S32.HI R0, RZ, 0x1f, R121 ;  /* 0x0000001fff007819 */ /* 0x000fe40000011479 */
[----:B------:R-:W-:Y:S01]  /*d090*/  LEA.HI R172, R172, R55, RZ, 0x2 ;  /* 0x00000037acac7211 */ /* 0x000fe200078f10ff */
[----:B------:R-:W1:Y:S01]  /*d0a0*/  @!P5 LDC.64 R6, c[0x0][0x248] ;  /* 0x00009200ff06db82 */ /* 0x000e620000000a00 */
[----:B------:R-:W-:-:S02]  /*d0b0*/  LEA.HI R0, R0, R121, RZ, 0x3 ;  /* 0x0000007900007211 */ /* 0x000fc400078f18ff */
[----:B------:R-:W-:Y:S01]  /*d0c0*/  SHF.R.S32.HI R172, RZ, 0x2, R172 ;  /* 0x00000002ffac7819 */ /* 0x000fe200000114ac */
[----:B------:R-:W-:Y:S01]  /*d0d0*/  @!P1 IMAD.MOV.U32 R167, RZ, RZ, R165 ;  /* 0x000000ffffa79224 */ /* 0x000fe200078e00a5 */
[----:B------:R-:W-:Y:S02]  /*d0e0*/  LOP3.LUT R2, R0, 0xfffffff8, RZ, 0xc0, !PT ;  /* 0xfffffff800027812 */ /* 0x000fe400078ec0ff */
[-C--:B------:R-:W-:Y:S01]  /*d0f0*/  @!P6 LEA R10, P0, R95, R166.reuse, 0x1 ;  /* 0x000000a65f0ae211 */ /* 0x080fe200078008ff */
[----:B------:R-:W2:Y:S01]  /*d100*/  @!P4 LDC.64 R4, c[0x0][0x248] ;  /* 0x00009200ff04cb82 */ /* 0x000ea20000000a00 */
[----:B------:R-:W-:Y:S01]  /*d110*/  @!PT LDS RZ, [RZ] ;  /* 0x00000000fffff984 */ /* 0x000fe20000000800 */
[----:B------:R-:W-:Y:S01]  /*d120*/  @!PT LDS RZ, [RZ] ;  /* 0x00000000fffff984 */ /* 0x000fe20000000800 */
[----:B------:R-:W-:Y:S01]  /*d130*/  @!PT LDS RZ, [RZ] ;  /* 0x00000000fffff984 */ /* 0x000fe20000000800 */
[----:B------:R-:W-:Y:S01]  /*d140*/  @!P1 LDGSTS.E.BYPASS.LTC128B.128 [R164+0x4000], desc[UR6][R166.64] ;  /* 0x04000000a6a49fae */ /* 0x000fe2000b901d46 */
[----:B------:R-:W-:Y:S01]  /*d150*/  IMAD.IADD R121, R121, 0x1, -R2 ;  /* 0x0000000179797824 */ /* 0x000fe200078e0a02 */
[----:B------:R-:W-:Y:S01]  /*d160*/  @!P6 LEA.HI.X R11, R95, R165, R94, 0x1, P0 ;  /* 0x000000a55f0be211 */ /* 0x000fe200000f0c5e */
[----:B------:R-:W-:Y:S01]  /*d170*/  IMAD.SHL.U32 R2, R58, 0x40, RZ ;  /* 0x000000403a027824 */ /* 0x000fe200078e00ff */
[----:B------:R3:W-:Y:S01]  /*d180*/  @!P1 LDGSTS.E.BYPASS.LTC128B.128 [R164+0x6000], desc[UR6][R166.64+0x80] ;  /* 0x06000080a6a49fae */ /* 0x0007e2000b901d46 */
[----:B------:R-:W-:Y:S01]  /*d190*/  ISETP.GE.AND P1, PT, R18, R9, PT ;  /* 0x000000091200720c */ /* 0x000fe20003f26270 */
[----:B------:R-:W-:Y:S01]  /*d1a0*/  IMAD.SHL.U32 R8, R121, 0x40, RZ ;  /* 0x0000004079087824 */ /* 0x000fe200078e00ff */
[----:B------:R-:W-:Y:S01]  /*d1b0*/  IADD3 R57, R57, 0x1, R172 ;  /* 0x0000000139397810 */ /* 0x000fe20007ffe0ac */
[----:B------:R-:W-:Y:S04]  /*d1c0*/  @!P6 LDGSTS.E.BYPASS.LTC128B.128 [R164+0x4800], desc[UR6][R10.64] ;  /* 0x048000000aa4efae */ /* 0x000fe8000b901d46 */
[----:B------:R4:W-:Y:S01]  /*d1d0*/  @!P6 LDGSTS.E.BYPASS.LTC128B.128 [R164+0x6800], desc[UR6][R10.64+0x80] ;  /* 0x068000800aa4efae */ /* 0x0009e2000b901d46 */
[----:B-1----:R-:W-:-:S04]  /*d1e0*/  @!P5 LEA R14, P0, R6, R166, 0x6 ;  /* 0x000000a6060ed211 */ /* 0x002fc800078030ff */
[----:B------:R-:W-:Y:S02]  /*d1f0*/  @!P5 LEA.HI.X R15, R6, R165, R7, 0x6, P0 ;  /* 0x000000a5060fd211 */ /* 0x000fe400000f3407 */
[-C--:B------:R-:W-:Y:S01]  /*d200*/  ISETP.GE.AND P0, PT, R20, R9.reuse, PT ;  /* 0x000000091400720c */ /* 0x080fe20003f06270 */
[----:B------:R-:W1:Y:S01]  /*d210*/  @!P1 LDC.64 R6, c[0x0][0x250] ;  /* 0x00009400ff069b82 */ /* 0x000e620000000a00 */
[----:B--2---:R-:W-:Y:S01]  /*d220*/  @!P4 IMAD R5, R5, 0x60, RZ ;  /* 0x000000600505c824 */ /* 0x004fe200078e02ff */
[----:B------:R-:W-:Y:S04]  /*d230*/  @!P5 LDGSTS.E.BYPASS.LTC128B.128 [R164+0x5000], desc[UR6][R14.64] ;  /* 0x050000000ea4dfae */ /* 0x000fe8000b901d46 */
[----:B------:R-:W-:Y:S01]  /*d240*/  @!P5 LDGSTS.E.BYPASS.LTC128B.128 [R164+0x7000], desc[UR6][R14.64+0x80] ;  /* 0x070000800ea4dfae */ /* 0x000fe2000b901d46 */
[----:B------:R-:W-:Y:S01]  /*d250*/  ISETP.GE.AND P5, PT, R126, R9, PT ;  /* 0x000000097e00720c */ /* 0x000fe20003fa6270 */
[----:B---3--:R-:W-:-:S02]  /*d260*/  @!P4 IMAD.MOV.U32 R167, RZ, RZ, R165 ;  /* 0x000000ffffa7c224 */ /* 0x008fc400078e00a5 */
[----:B------:R-:W-:-:S04]  /*d270*/  @!P4 IMAD.WIDE.U32 R12, R4, 0x60, R166 ;  /* 0x00000060040cc825 */ /* 0x000fc800078e00a6 */
[----:B------:R-:W-:Y:S01]  /*d280*/  @!P4 IMAD.IADD R13, R5, 0x1, R13 ;  /* 0x00000001050dc824 */ /* 0x000fe200078e020d */
[----:B------:R-:W-:Y:S01]  /*d290*/  LOP3.LUT R5, R2, 0x1c0, RZ, 0xc0, !PT ;  /* 0x000001c002057812 */ /* 0x000fe200078ec0ff */
[----:B------:R-:W-:-:S03]  /*d2a0*/  IMAD.SHL.U32 R4, R126, 0x8, RZ ;  /* 0x000000087e047824 */ /* 0x000fc600078e00ff */
[----:B------:R-:W-:Y:S02]  /*d2b0*/  @!P4 LDGSTS.E.BYPASS.LTC128B.128 [R164+0x5800], desc[UR6][R12.64] ;  /* 0x058000000ca4cfae */ /* 0x000fe4000b901d46 */
[----:B------:R-:W-:Y:S01]  /*d2c0*/  LOP3.LUT R2, R5, 0x8, R4, 0xf8, !PT ;  /* 0x0000000805027812 */ /* 0x000fe200078ef804 */
[----:B------:R-:W-:Y:S01]  /*d2d0*/  IMAD.SHL.U32 R4, R61, 0x8, RZ ;  /* 0x000000083d047824 */ /* 0x000fe200078e00ff */
[----:B------:R1:W-:Y:S01]  /*d2e0*/  @!P4 LDGSTS.E.BYPASS.LTC128B.128 [R164+0x7800], desc[UR6][R12.64+0x80] ;  /* 0x078000800ca4cfae */ /* 0x0003e2000b901d46 */
[----:B------:R-:W-:Y:S02]  /*d2f0*/  SHF.R.U32.HI R5, RZ, 0x3, R5 ;  /* 0x00000003ff057819 */ /* 0x000fe40000011605 */
[----:B------:R-:W-:Y:S01]  /*d300*/  LEA R170, P4, R104, UR10, 0x1 ;  /* 0x0000000a68aa7c11 */ /* 0x000fe2000f8808ff */
[----:B------:R-:W0:Y:S01]  /*d310*/  LDGDEPBAR ;  /* 0x00000000000079af */ /* 0x000e220000000000 */
[----:B------:R-:W-:Y:S02]  /*d320*/  LOP3.LUT R2, R2, R5, RZ, 0x3c, !PT ;  /* 0x0000000502027212 */ /* 0x000fe400078e3cff */
[----:B------:R-:W-:-:S02]  /*d330*/  LOP3.LUT R5, R8, 0x1c0, RZ, 0xc0, !PT ;  /* 0x000001c008057812 */ /* 0x000fc400078ec0ff */
[----:B------:R-:W2:Y:S01]  /*d340*/  @!P0 LDC.64 R8, c[0x0][0x250] ;  /* 0x00009400ff088b82 */ /* 0x000ea20000000a00 */
[----:B------:R-:W-:Y:S01]  /*d350*/  LEA.HI.X R169, R104, UR11, R101, 0x1, P4 ;  /* 0x0000000b68a97c11 */ /* 0x000fe2000a0f0c65 */
[----:B------:R-:W-:Y:S01]  /*d360*/  IMAD R157, R61, 0x200, R2 ;  /* 0x000002003d9d7824 */ /* 0x000fe200078e0202 */
[C---:B----4-:R-:W-:Y:S02]  /*d370*/  @!P2 LEA R10, P4, R60.reuse, R170, 0x1 ;  /* 0x000000aa3c0aa211 */ /* 0x050fe400078808ff */
[----:B------:R-:W-:Y:S01]  /*d380*/  LOP3.LUT R4, R5, 0x8, R4, 0xf8, !PT ;  /* 0x0000000805047812 */ /* 0x000fe200078ef804 */
[----:B------:R-:W-:Y:S01]  /*d390*/  @!P5 IMAD.MOV.U32 R171, RZ, RZ, R169 ;  /* 0x000000ffffabd224 */ /* 0x000fe200078e00a9 */
[----:B------:R-:W-:Y:S01]  /*d3a0*/  @!P2 LEA.HI.X R11, R60, R169, R59, 0x1, P4 ;  /* 0x000000a93c0ba211 */ /* 0x000fe200020f0c3b */
[----:B------:R-:W-:Y:S01]  /*d3b0*/  IMAD.SHL.U32 R59, R0, 0x40, RZ ;  /* 0x00000040003b7824 */ /* 0x000fe200078e00ff */
[----:B------:R-:W-:Y:S02]  /*d3c0*/  SHF.R.U32.HI R5, RZ, 0x3, R5 ;  /* 0x00000003ff057819 */ /* 0x000fe40000011605 */
[----:B------:R-:W-:-:S02]  /*d3d0*/  LEA R157, R157, UR4, 0x1 ;  /* 0x000000049d9d7c11 */ /* 0x000fc4000f8e08ff */
[----:B------:R-:W-:Y:S02]  /*d3e0*/  LOP3.LUT R59, R59, 0xfffffe00, RZ, 0xc0, !PT ;  /* 0xfffffe003b3b7812 */ /* 0x000fe400078ec0ff */
[----:B------:R-:W-:Y:S01]  /*d3f0*/  LOP3.LUT R4, R4, R5, RZ, 0x3c, !PT ;  /* 0x0000000504047212 */ /* 0x000fe200078e3cff */
[----:B------:R-:W-:Y:S01]  /*d400*/  VIADD R0, R157, 0x4000 ;  /* 0x000040009d007836 */ /* 0x000fe20000000000 */
[----:B-1----:R-:W-:Y:S01]  /*d410*/  @!P1 LEA R12, P4, R6, R170, 0x6 ;  /* 0x000000aa060c9211 */ /* 0x002fe200078830ff */
[----:B------:R-:W-:-:S04]  /*d420*/  DEPBAR.LE SB0, 0x0 ;  /* 0x000080000000791a */ /* 0x000fc80000000000 */
[----:B------:R-:W-:Y:S01]  /*d430*/  BAR.SYNC.DEFER_BLOCKING 0x0 ;  /* 0x0000000000007b1d */ /* 0x000fe20000010000 */
[----:B------:R-:W-:Y:S01]  /*d440*/  IMAD R5, R54, 0x400, R59 ;  /* 0x0000040036057824 */ /* 0x000fe200078e023b */
[----:B------:R-:W-:Y:S01]  /*d450*/  @!P1 LEA.HI.X R13, R6, R169, R7, 0x6, P4 ;  /* 0x000000a9060d9211 */ /* 0x000fe200020f3407 */
[----:B--2---:R-:W-:Y:S01]  /*d460*/  @!P0 IMAD R9, R9, 0x60, RZ ;  /* 0x0000006009098824 */ /* 0x004fe200078e02ff */
[C---:B------:R-:W-:Y:S01]  /*d470*/  LOP3.LUT R152, R4.reuse, R59, RZ, 0xfc, !PT ;  /* 0x0000003b04987212 */ /* 0x040fe200078efcff */
[----:B------:R-:W-:Y:S02]  /*d480*/  IMAD.IADD R158, R4, 0x1, R5 ;  /* 0x00000001049e7824 */ /* 0x000fe400078e0205 */
[----:B------:R-:W-:Y:S02]  /*d490*/  IMAD.MOV.U32 R5, RZ, RZ, 0x20 ;  /* 0x00000020ff057424 */ /* 0x000fe400078e00ff */
[----:B------:R-:W-:Y:S01]  /*d4a0*/  VIADD R155, R157, 0x4020 ;  /* 0x000040209d9b7836 */ /* 0x000fe20000000000 */
[----:B------:R-:W-:Y:S01]  /*d4b0*/  LEA R158, R158, UR4, 0x1 ;  /* 0x000000049e9e7c11 */ /* 0x000fe2000f8e08ff */
        /* <DEDUP_REMOVED lines=26> */
[----:B------:R-:W-:Y:S01]  /*d660*/  @!P0 IMAD.MOV.U32 R8, RZ, RZ, R6 ;  /* 0x000000ffff088224 */ /* 0x000fe200078e0006 */
[----:B------:R-:W-:Y:S01]  /*d670*/  SEL R5, R5, 0xffffffe0, !P2 ;  /* 0xffffffe005057807 */ /* 0x000fe20005000000 */
[----:B------:R-:W-:Y:S01]  /*d680*/  IMAD.MOV.U32 R7, RZ, RZ, 0x10 ;  /* 0x00000010ff077424 */ /* 0x000fe200078e00ff */
[----:B------:R-:W-:Y:S03]  /*d690*/  @P0 STS.128 [R164+0xb800], RZ ;  /* 0x00b800ffa4000388 */ /* 0x000fe60000000c00 */
[----:B------:R-:W-:Y:S01]  /*d6a0*/  IMAD R154, R5, 0x2, R158 ;  /* 0x00000002059a7824 */ /* 0x000fe200078e029e */
[----:B------:R-:W-:Y:S01]  /*d6b0*/  @!PT LDS RZ, [RZ] ;  /* 0x00000000fffff984 */ /* 0x000fe20000000800 */
[----:B------:R-:W-:Y:S01]  /*d6c0*/  @!PT LDS RZ, [RZ] ;  /* 0x00000000fffff984 */ /* 0x000fe20000000800 */
[----:B------:R-:W-:Y:S01]  /*d6d0*/  @!PT LDS RZ, [RZ] ;  /* 0x00000000fffff984 */ /* 0x000fe20000000800 */
[----:B------:R-:W-:Y:S01]  /*d6e0*/  @!P0 LDGSTS.E.BYPASS.LTC128B.128 [R164+0x9800], desc[UR6][R8.64] ;  /* 0x0980000008a48fae */ /* 0x000fe2000b901d46 */
[----:B------:R-:W-:-:S02]  /*d6f0*/  SEL R7, R7, 0xfffffff0, !P1 ;  /* 0xfffffff007077807 */ /* 0x000fc40004800000 */
[----:B------:R-:W-:Y:S01]  /*d700*/  R2P PR, R58, 0x6 ;  /* 0x000000063a007804 */ /* 0x000fe20000000000 */
[----:B------:R2:W-:Y:S02]  /*d710*/  @!P0 LDGSTS.E.BYPASS.LTC128B.128 [R164+0xb800], desc[UR6][R8.64+0x80] ;  /* 0x0b80008008a48fae */ /* 0x0005e4000b901d46 */
[----:B------:R-:W-:Y:S02]  /*d720*/  IMAD R156, R7, 0x2, R158 ;  /* 0x00000002079c7824 */ /* 0x000fe400078e029e */
[----:B------:R-:W-:Y:S02]  /*d730*/  LDSM.16.M88.4 R96, [R158] ;  /* 0x000000009e60783b */ /* 0x000fe40000000200 */
[----:B------:R-:W-:Y:S02]  /*d740*/  IMAD R153, R5, 0x2, R156 ;  /* 0x0000000205997824 */ /* 0x000fe400078e029c */
[----:B------:R-:W3:Y:S04]  /*d750*/  LDSM.16.M88.4 R36, [R157+0x4000] ;  /* 0x004000009d24783b */ /* 0x000ee80000000200 */
[----:B------:R-:W-:Y:S01]  /*d760*/  @P1 VIADD R155, R0, 0xffffffe0 ;  /* 0xffffffe0009b1836 */ /* 0x000fe20000000000 */
[----:B------:R-:W-:Y:S01]  /*d770*/  LDSM.16.M88.4 R24, [R156] ;  /* 0x000000009c18783b */ /* 0x000fe20000000200 */
[----:B------:R-:W-:-:S02]  /*d780*/  IMAD.MOV.U32 R0, RZ, RZ, 0x40 ;  /* 0x00000040ff007424 */ /* 0x000fc400078e00ff */
[C---:B------:R-:W-:Y:S01]  /*d790*/  VIADD R147, R155.reuse, 0x800 ;  /* 0x000008009b937836 */ /* 0x040fe20000000000 */
[----:B-1----:R-:W-:Y:S01]  /*d7a0*/  LDSM.16.M88.4 R12, [R155] ;  /* 0x000000009b0c783b */ /* 0x002fe20000000200 */
[C---:B------:R-:W-:Y:S01]  /*d7b0*/  VIADD R146, R155.reuse, 0x1000 ;  /* 0x000010009b927836 */ /* 0x040fe20000000000 */
[----:B------:R-:W-:Y:S01]  /*d7c0*/  SEL R0, R0, 0xffffffc0, !P2 ;  /* 0xffffffc000007807 */ /* 0x000fe20005000000 */
[C---:B------:R-:W-:Y:S01]  /*d7d0*/  VIADD R145, R155.reuse, 0x1800 ;  /* 0x000018009b917836 */ /* 0x040fe20000000000 */
[----:B------:R-:W1:Y:S01]  /*d7e0*/  LDSM.16.M88.4 R60, [R157+0x4800] ;  /* 0x004800009d3c783b */ /* 0x000e620000000200 */
[----:B------:R-:W-:Y:S02]  /*d7f0*/  VIADD R143, R155, 0x2000 ;  /* 0x000020009b8f7836 */ /* 0x000fe40000000000 */
[----:B------:R-:W-:Y:S01]  /*d800*/  IMAD.IADD R151, R157, 0x1, R0 ;  /* 0x000000019d977824 */ /* 0x000fe200078e0200 */
[----:B------:R-:W-:Y:S01]  /*d810*/  LDSM.16.M88.4 R20, [R154] ;  /* 0x000000009a14783b */ /* 0x000fe20000000200 */
[----:B------:R-:W-:Y:S01]  /*d820*/  IMAD.IADD R144, R0, 0x1, R155 ;  /* 0x0000000100907824 */ /* 0x000fe200078e029b */
[----:B------:R-:W-:Y:S01]  /*d830*/  LOP3.LUT R0, R53, 0x6, RZ, 0xc0, !PT ;  /* 0x0000000635007812 */ /* 0x000fe200078ec0ff */
[C---:B------:R-:W-:Y:S01]  /*d840*/  VIADD R142, R155.reuse, 0x2800 ;  /* 0x000028009b8e7836 */ /* 0x040fe20000000000 */
[----:B--2---:R-:W-:Y:S01]  /*d850*/  LDSM.16.M88.4 R8, [R151+0x4000] ;  /* 0x004000009708783b */ /* 0x004fe20000000200 */
[----:B------:R-:W-:-:S02]  /*d860*/  VIADD R141, R155, 0x3000 ;  /* 0x000030009b8d7836 */ /* 0x000fc40000000000 */
[----:B------:R-:W-:Y:S01]  /*d870*/  VIADD R140, R155, 0x3800 ;  /* 0x000038009b8c7836 */ /* 0x000fe20000000000 */
[----:B------:R-:W2:Y:S04]  /*d880*/  LDSM.16.M88.4 R40, [R155+0x800] ;  /* 0x000800009b28783b */ /* 0x000ea80000000200 */
[----:B------:R-:W-:Y:S04]  /*d890*/  LDSM.16.M88.4 R80, [R153] ;  /* 0x000000009950783b */ /* 0x000fe80000000200 */
[----:B------:R-:W-:Y:S04]  /*d8a0*/  LDSM.16.M88.4 R16, [R144] ;  /* 0x000000009010783b */ /* 0x000fe80000000200 */
[----:B------:R-:W4:Y:S01]  /*d8b0*/  LDSM.16.M88.4 R88, [R157+0x5000] ;  /* 0x005000009d58783b */ /* 0x000f220000000200 */
[C---:B---3--:R-:W-:Y:S03]  /*d8c0*/  HMMA.16816.F32 R28, R96.reuse, R36, RZ ;  /* 0x00000024601c723c */ /* 0x048fe600000018ff */
[----:B------:R-:W3:Y:S04]  /*d8d0*/  LDSM.16.M88.4 R48, [R151+0x4800] ;  /* 0x004800009730783b */ /* 0x000ee80000000200 */
[----:B------:R-:W-:Y:S01]  /*d8e0*/  LDSM.16.M88.4 R68, [R158+0x2000] ;  /* 0x002000009e44783b */ /* 0x000fe20000000200 */
        /* <DEDUP_REMOVED lines=10> */
[C---:B------:R-:W-:Y:S03]  /*d990*/  HMMA.16816.F32 R36, R24.reuse, R14, R36 ;  /* 0x0000000e1824723c */ /* 0x040fe60000001824 */
[----:B------:R-:W-:Y:S03]  /*d9a0*/  LDSM.16.M88.4 R12, [R157+0x5800] ;  /* 0x005800009d0c783b */ /* 0x000fe60000000200 */
[C---:B--2---:R-:W-:Y:S01]  /*d9b0*/  HMMA.16816.F32 R44, R24.reuse, R40, R44 ;  /* 0x00000028182c723c */ /* 0x044fe2000000182c */
[----:B------:R-:W-:Y:S04]  /*d9c0*/  LDSM.16.M88.4 R76, [R144+0x1000] ;  /* 0x00100000904c783b */ /* 0x000fe80000000200 */
[----:B------:R-:W-:Y:S01]  /*d9d0*/  LDSM.16.M88.4 R92, [R151+0x5800] ;  /* 0x00580000975c783b */ /* 0x000fe20000000200 */
[----:B------:R-:W-:Y:S03]  /*d9e0*/  HMMA.16816.F32 R60, R24, R42, R60 ;  /* 0x0000002a183c723c */ /* 0x000fe6000000183c */
[----:B------:R-:W-:Y:S03]  /*d9f0*/  LDSM.16.M88.4 R40, [R155+0x2000] ;  /* 0x002000009b28783b */ /* 0x000fe60000000200 */
[C---:B------:R-:W-:Y:S01]  /*da00*/  HMMA.16816.F32 R28, R20.reuse, R8, R28 ;  /* 0x00000008141c723c */ /* 0x040fe2000000181c */
[----:B------:R-:W0:Y:S05]  /*da10*/  LDGDEPBAR ;  /* 0x00000000000079af */ /* 0x000e2a0000000000 */
[----:B------:R-:W-:Y:S01]  /*da20*/  HMMA.16816.F32 R36, R20, R10, R36 ;  /* 0x0000000a1424723c */ /* 0x000fe20000001824 */
[----:B------:R-:W1:Y:S05]  /*da30*/  LDSM.16.M88.4 R8, [R157+0x6000] ;  /* 0x006000009d08783b */ /* 0x000e6a0000000200 */
[----:B----4-:R-:W-:Y:S06]  /*da40*/  HMMA.16816.F32 R72, R96, R88, RZ ;  /* 0x000000586048723c */ /* 0x010fec00000018ff */
[----:B---3--:R-:W-:Y:S06]  /*da50*/  HMMA.16816.F32 R44, R20, R48, R44 ;  /* 0x00000030142c723c */ /* 0x008fec000000182c */
[C---:B------:R-:W-:Y:S06]  /*da60*/  HMMA.16816.F32 R28, R80.reuse, R16, R28 ;  /* 0x00000010501c723c */ /* 0x040fec000000181c */
[----:B------:R-:W-:Y:S01]  /*da70*/  HMMA.16816.F32 R36, R80, R18, R36 ;  /* 0x000000125024723c */ /* 0x000fe20000001824 */
[----:B------:R-:W2:Y:S05]  /*da80*/  LDSM.16.M88.4 R16, [R156+0x2000] ;  /* 0x002000009c10783b */ /* 0x000eaa0000000200 */
[----:B------:R-:W-:Y:S01]  /*da90*/  HMMA.16816.F32 R60, R20, R50, R60 ;  /* 0x00000032143c723c */ /* 0x000fe2000000183c */
[----:B------:R-:W-:Y:S05]  /*daa0*/  LDSM.16.M88.4 R48, [R155+0x2800] ;  /* 0x002800009b30783b */ /* 0x000fea0000000200 */
[----:B------:R-:W-:Y:S06]  /*dab0*/  HMMA.16816.F32 R88, R96, R90, RZ ;  /* 0x0000005a6058723c */ /* 0x000fec00000018ff */
[----:B-1----:R-:W-:Y:S06]  /*dac0*/  HMMA.16816.F32 R28, R68, R8, R28 ;  /* 0x00000008441c723c */ /* 0x002fec000000181c */
[C---:B------:R-:W-:Y:S06]  /*dad0*/  HMMA.16816.F32 R84, R96.reuse, R12, RZ ;  /* 0x0000000c6054723c */ /* 0x040fec00000018ff */
[----:B------:R-:W-:Y:S01]  /*dae0*/  HMMA.16816.F32 R96, R96, R14, RZ ;  /* 0x0000000e6060723c */ /* 0x000fe200000018ff */
[----:B------:R-:W1:Y:S05]  /*daf0*/  LDSM.16.M88.4 R12, [R154+0x2000] ;  /* 0x002000009a0c783b */ /* 0x000e6a0000000200 */
[----:B------:R-:W-:Y:S06]  /*db00*/  HMMA.16816.F32 R72, R24, R32, R72 ;  /* 0x000000201848723c */ /* 0x000fec0000001848 */
[----:B------:R-:W-:Y:S06]  /*db10*/  HMMA.16816.F32 R44, R80, R64, R44 ;  /* 0x00000040502c723c */ /* 0x000fec000000182c */
[----:B--2---:R-:W-:Y:S06]  /*db20*/  HMMA.16816.F32 R28, R16, R40, R28 ;  /* 0x00000028101c723c */ /* 0x004fec000000181c */
[----:B------:R-:W-:Y:S01]  /*db30*/  HMMA.16816.F32 R60, R80, R66, R60 ;  /* 0x00000042503c723c */ /* 0x000fe2000000183c */
[----:B------:R-:W-:Y:S05]  /*db40*/  LDSM.16.M88.4 R64, [R157+0x7000] ;  /* 0x007000009d40783b */ /* 0x000fea0000000200 */
[----:B------:R-:W-:Y:S01]  /*db50*/  HMMA.16816.F32 R88, R24, R34, R88 ;  /* 0x000000221858723c */ /* 0x000fe20000001858 */
[----:B------:R-:W-:Y:S05]  /*db60*/  LDSM.16.M88.4 R32, [R144+0x2000] ;  /* 0x002000009020783b */ /* 0x000fea0000000200 */
[----:B------:R-:W-:Y:S01]  /*db70*/  HMMA.16816.F32 R36, R68, R10, R36 ;  /* 0x0000000a4424723c */ /* 0x000fe20000001824 */
[----:B------:R-:W2:Y:S05]  /*db80*/  LDSM.16.M88.4 R8, [R153+0x2000] ;  /* 0x002000009908783b */ /* 0x000eaa0000000200 */
[----:B------:R-:W-:Y:S06]  /*db90*/  HMMA.16816.F32 R72, R20, R116, R72 ;  /* 0x000000741448723c */ /* 0x000fec0000001848 */
[----:B------:R-:W-:Y:S06]  /*dba0*/  HMMA.16816.F32 R44, R68, R112, R44 ;  /* 0x00000070442c723c */ /* 0x000fec000000182c */
[----:B-1----:R-:W-:Y:S06]  /*dbb0*/  HMMA.16816.F32 R28, R12, R108, R28 ;  /* 0x0000006c0c1c723c */ /* 0x002fec000000181c */
[----:B------:R-:W-:Y:S06]  /*dbc0*/  HMMA.16816.F32 R60, R68, R114, R60 ;  /* 0x00000072443c723c */ /* 0x000fec000000183c */
[----:B------:R-:W-:Y:S06]  /*dbd0*/  HMMA.16816.F32 R84, R24, R120, R84 ;  /* 0x000000781854723c */ /* 0x000fec0000001854 */
[----:B------:R-:W-:Y:S01]  /*dbe0*/  HMMA.16816.F32 R36, R16, R42, R36 ;  /* 0x0000002a1024723c */ /* 0x000fe20000001824 */
[----:B------:R-:W1:Y:S05]  /*dbf0*/  LDSM.16.M88.4 R40, [R151+0x6800] ;  /* 0x006800009728783b */ /* 0x000e6a0000000200 */
[----:B------:R-:W-:Y:S01]  /*dc00*/  HMMA.16816.F32 R96, R24, R122, R96 ;  /* 0x0000007a1860723c */ /* 0x000fe20000001860 */
[----:B------:R-:W-:Y:S05]  /*dc10*/  LDSM.16.M88.4 R24, [R155+0x3000] ;  /* 0x003000009b18783b */ /* 0x000fea0000000200 */
[----:B------:R-:W-:Y:S06]  /*dc20*/  HMMA.16816.F32 R72, R80, R76, R72 ;  /* 0x0000004c5048723c */ /* 0x000fec0000001848 */
[----:B------:R-:W-:Y:S06]  /*dc30*/  HMMA.16816.F32 R88, R20, R118, R88 ;  /* 0x000000761458723c */ /* 0x000fec0000001858 */
[----:B------:R-:W-:Y:S06]  /*dc40*/  HMMA.16816.F32 R44, R16, R48, R44 ;  /* 0x00000030102c723c */ /* 0x000fec000000182c */
[----:B--2---:R-:W-:Y:S06]  /*dc50*/  HMMA.16816.F32 R28, R8, R32, R28 ;  /* 0x00000020081c723c */ /* 0x004fec000000181c */
[----:B------:R-:W-:Y:S01]  /*dc60*/  HMMA.16816.F32 R60, R16, R50, R60 ;  /* 0x00000032103c723c */ /* 0x000fe2000000183c */
[----:B------:R-:W2:Y:S05]  /*dc70*/  LDSM.16.M88.4 R48, [R144+0x1800] ;  /* 0x001800009030783b */ /* 0x000eaa0000000200 */
[C---:B------:R-:W-:Y:S06]  /*dc80*/  HMMA.16816.F32 R84, R20.reuse, R92, R84 ;  /* 0x0000005c1454723c */ /* 0x040fec0000001854 */
[----:B------:R-:W-:Y:S01]  /*dc90*/  HMMA.16816.F32 R96, R20, R94, R96 ;  /* 0x0000005e1460723c */ /* 0x000fe20000001860 */
[----:B------:R-:W3:Y:S05]  /*dca0*/  LDSM.16.M88.4 R20, [R144+0x2800] ;  /* 0x002800009014783b */ /* 0x000eea0000000200 */
[----:B------:R-:W-:Y:S01]  /*dcb0*/  HMMA.16816.F32 R72, R68, R64, R72 ;  /* 0x000000404448723c */ /* 0x000fe20000001848 */
[----:B------:R-:W-:Y:S01]  /*dcc0*/  FMUL.FTZ R6, R28, UR17 ;  /* 0x000000111c067c20 */ /* 0x000fe20008410000 */
[----:B------:R-:W-:-:S04]  /*dcd0*/  FMUL.FTZ R58, R30, UR17 ;  /* 0x000000111e3a7c20 */ /* 0x000fc80008410000 */
[----:B-1----:R-:W-:Y:S01]  /*dce0*/  HMMA.16816.F32 R44, R12, R40, R44 ;  /* 0x000000280c2c723c */ /* 0x002fe2000000182c */
[----:B------:R-:W-:Y:S01]  /*dcf0*/  FMUL.FTZ R64, R29, UR17 ;  /* 0x000000111d407c20 */ /* 0x000fe20008410000 */
[----:B------:R-:W-:Y:S01]  /*dd00*/  FMUL.FTZ R65, R31, UR17 ;  /* 0x000000111f417c20 */ /* 0x000fe20008410000 */
[----:B------:R-:W-:Y:S01]  /*dd10*/  MUFU.TANH R6, R6 ;  /* 0x0000000600067308 */ /* 0x000fe20000002400 */
[----:B------:R-:W1:Y:S02]  /*dd20*/  LDSM.16.M88.4 R28, [R157+0x7800] ;  /* 0x007800009d1c783b */ /* 0x000e640000000200 */
[----:B------:R-:W-:Y:S05]  /*dd30*/  HMMA.16816.F32 R88, R80, R78, R88 ;  /* 0x0000004e5058723c */ /* 0x000fea0000001858 */
[----:B------:R-:W4:Y:S01]  /*dd40*/  MUFU.TANH R64, R64 ;  /* 0x0000004000407308 */ /* 0x000f220000002400 */
[C---:B------:R-:W-:Y:S01]  /*dd50*/  HMMA.16816.F32 R60, R12.reuse, R42, R60 ;  /* 0x0000002a0c3c723c */ /* 0x040fe2000000183c */
[----:B------:R-:W-:Y:S05]  /*dd60*/  LDSM.16.M88.4 R40, [R144+0x3000] ;  /* 0x003000009028783b */ /* 0x000fea0000000200 */
[----:B------:R-:W-:Y:S01]  /*dd70*/  HMMA.16816.F32 R36, R12, R110, R36 ;  /* 0x0000006e0c24723c */ /* 0x000fe20000001824 */
[----:B------:R-:W5:Y:S05]  /*dd80*/  MUFU.TANH R65, R65 ;  /* 0x0000004100417308 */ /* 0x000f6a0000002400 */
[C---:B--2---:R-:W-:Y:S03]  /*dd90*/  HMMA.16816.F32 R96, R80.reuse, R50, R96 ;  /* 0x000000325060723c */ /* 0x044fe60000001860 */
[----:B------:R-:W-:Y:S03]  /*dda0*/  MUFU.TANH R58, R58 ;  /* 0x0000003a003a7308 */ /* 0x000fe60000002400 */
[----:B------:R-:W-:Y:S06]  /*ddb0*/  HMMA.16816.F32 R84, R80, R48, R84 ;  /* 0x000000305054723c */ /* 0x000fec0000001854 */
[----:B---3--:R-:W-:Y:S06]  /*ddc0*/  HMMA.16816.F32 R44, R8, R20, R44 ;  /* 0x00000014082c723c */ /* 0x008fec000000182c */
[----:B------:R-:W-:Y:S06]  /*ddd0*/  HMMA.16816.F32 R88, R68, R66, R88 ;  /* 0x000000424458723c */ /* 0x000fec0000001858 */
[C---:B------:R-:W-:Y:S01]  /*dde0*/  HMMA.16816.F32 R60, R8.reuse, R22, R60 ;  /* 0x00000016083c723c */ /* 0x040fe2000000183c */
[----:B------:R-:W2:Y:S05]  /*ddf0*/  LDSM.16.M88.4 R20, [R155+0x3800] ;  /* 0x003800009b14783b */ /* 0x000eaa0000000200 */
[----:B------:R-:W-:Y:S01]  /*de00*/  HMMA.16816.F32 R36, R8, R34, R36 ;  /* 0x000000220824723c */ /* 0x000fe20000001824 */
[----:B------:R-:W3:Y:S05]  /*de10*/  LDSM.16.M88.4 R32, [R151+0x7000] ;  /* 0x007000009720783b */ /* 0x000eea0000000200 */
[C---:B-1----:R-:W-:Y:S06]  /*de20*/  HMMA.16816.F32 R96, R68.reuse, R30, R96 ;  /* 0x0000001e4460723c */ /* 0x042fec0000001860 */
[----:B------:R-:W-:Y:S01]  /*de30*/  HMMA.16816.F32 R84, R68, R28, R84 ;  /* 0x0000001c4454723c */ /* 0x000fe20000001854 */
[----:B------:R-:W-:Y:S05]  /*de40*/  LDSM.16.M88.4 R28, [R144+0x3800] ;  /* 0x00380000901c783b */ /* 0x000fea0000000200 */
[----:B------:R-:W-:Y:S01]  /*de50*/  HMMA.16816.F32 R72, R16, R24, R72 ;  /* 0x000000181048723c */ /* 0x000fe20000001848 */
[----:B------:R-:W-:-:S05]  /*de60*/  FMUL.FTZ R63, R63, UR17 ;  /* 0x000000113f3f7c20 */ /* 0x000fca0008410000 */
[----:B------:R-:W-:Y:S01]  /*de70*/  HMMA.16816.F32 R88, R16, R26, R88 ;  /* 0x0000001a1058723c */ /* 0x000fe20000001858 */
[----:B------:R-:W1:Y:S01]  /*de80*/  LDSM.16.M88.4 R24, [R151+0x7800] ;  /* 0x007800009718783b */ /* 0x000e620000000200 */
[----:B------:R-:W-:Y:S01]  /*de90*/  FMUL.FTZ R36, R36, UR17 ;  /* 0x0000001124247c20 */ /* 0x000fe20008410000 */
[----:B------:R-:W-:Y:S01]  /*dea0*/  FMUL.FTZ R38, R38, UR17 ;  /* 0x0000001126267c20 */ /* 0x000fe20008410000 */
[----:B------:R-:W-:Y:S01]  /*deb0*/  FMUL.FTZ R37, R37, UR17 ;  /* 0x0000001125257c20 */ /* 0x000fe20008410000 */
[----:B------:R-:W-:-:S04]  /*dec0*/  DEPBAR.LE SB0, 0x0 ;  /* 0x000080000000791a */ /* 0x000fc80000000000 */
[----:B------:R-:W5:Y:S01]  /*ded0*/  MUFU.TANH R36, R36 ;  /* 0x0000002400247308 */ /* 0x000f620000002400 */
[C---:B--2---:R-:W-:Y:S06]  /*dee0*/  HMMA.16816.F32 R96, R16.reuse, R22, R96 ;  /* 0x000000161060723c */ /* 0x044fec0000001860 */
[----:B------:R-:W-:Y:S01]  /*def0*/  HMMA.16816.F32 R84, R16, R20, R84 ;  /* 0x000000141054723c */ /* 0x000fe20000001854 */
[----:B------:R-:W2:Y:S05]  /*df00*/  MUFU.TANH R38, R38 ;  /* 0x0000002600267308 */ /* 0x000eaa0000002400 */
[C---:B---3--:R-:W-:Y:S01]  /*df10*/  HMMA.16816.F32 R72, R12.reuse, R32, R72 ;  /* 0x000000200c48723c */ /* 0x048fe20000001848 */
[----:B------:R-:W-:Y:S01]  /*df20*/  IADD3 R19, R56, R57, -R160 ;  /* 0x0000003938137210 */ /* 0x000fe20007ffe8a0 */
[----:B------:R-:W-:Y:S01]  /*df30*/  IMAD.IADD R17, R3, 0x1, R0 ;  /* 0x0000000103117824 */ /* 0x000fe200078e0200 */
[----:B------:R-:W3:Y:S03]  /*df40*/  MUFU.TANH R37, R37 ;  /* 0x0000002500257308 */ /* 0x000ee60000002400 */
[----:B------:R-:W-:Y:S01]  /*df50*/  HMMA.16816.F32 R88, R12, R34, R88 ;  /* 0x000000220c58723c */ /* 0x000fe20000001858 */
[----:B------:R-:W-:Y:S01]  /*df60*/  FMUL.FTZ R32, R39, UR17 ;  /* 0x0000001127207c20 */ /* 0x000fe20008410000 */
[----:B------:R-:W-:Y:S01]  /*df70*/  FMUL.FTZ R33, R44, UR17 ;  /* 0x000000112c217c20 */ /* 0x000fe20008410000 */
[----:B------:R-:W-:-:S02]  /*df80*/  VIADD R19, R19, UR16 ;  /* 0x0000001013137c36 */ /* 0x000fc40008000000 */
[----:B------:R-:W-:Y:S01]  /*df90*/  FMUL.FTZ R44, R46, UR17 ;  /* 0x000000112e2c7c20 */ /* 0x000fe20008410000 */
[----:B------:R-:W-:Y:S01]  /*dfa0*/  FMUL.FTZ R39, R45, UR17 ;  /* 0x000000112d277c20 */ /* 0x000fe20008410000 */
[----:B------:R-:W-:Y:S01]  /*dfb0*/  FMUL.FTZ R45, R47, UR17 ;  /* 0x000000112f2d7c20 */ /* 0x000fe20008410000 */
[----:B------:R-:W-:Y:S01]  /*dfc0*/  FMUL.FTZ R35, R62, UR17 ;  /* 0x000000113e237c20 */ /* 0x000fe20008410000 */
[----:B------:R-:W3:Y:S01]  /*dfd0*/  MUFU.TANH R32, R32 ;  /* 0x0000002000207308 */ /* 0x000ee20000002400 */
[----:B------:R-:W-:Y:S01]  /*dfe0*/  VIMNMX R0, R19, R56, PT ;  /* 0x0000003813007248 */ /* 0x000fe20003fe0100 */
[----:B------:R-:W-:Y:S01]  /*dff0*/  FMUL.FTZ R34, R61, UR17 ;  /* 0x000000113d227c20 */ /* 0x000fe20008410000 */
[----:B------:R-:W-:Y:S01]  /*e000*/  VIADDMNMX R2, R19, 0x8, R56, PT ;  /* 0x0000000813027846 */ /* 0x000fe20003800138 */
[C---:B-1----:R-:W-:Y:S01]  /*e010*/  HMMA.16816.F32 R96, R12.reuse, R26, R96 ;  /* 0x0000001a0c60723c */ /* 0x042fe20000001860 */
[C---:B------:R-:W-:Y:S02]  /*e020*/  VIADD R19, R17.reuse, 0x9 ;  /* 0x0000000911137836 */ /* 0x040fe40000000000 */
[C---:B------:R-:W-:Y:S01]  /*e030*/  VIADD R21, R17.reuse, 0x1 ;  /* 0x0000000111157836 */ /* 0x040fe20000000000 */
[----:B------:R-:W1:Y:S01]  /*e040*/  MUFU.TANH R33, R33 ;  /* 0x0000002100217308 */ /* 0x000e620000002400 */
[----:B------:R-:W-:Y:S01]  /*e050*/  VIADD R23, R17, 0x8 ;  /* 0x0000000811177836 */ /* 0x000fe20000000000 */
[----:B------:R-:W-:Y:S01]  /*e060*/  HMMA.16816.F32 R84, R12, R24, R84 ;  /* 0x000000180c54723c */ /* 0x000fe20000001854 */
[----:B------:R-:W-:-:S02]  /*e070*/  ISETP.GE.AND P6, PT, R19, R0, PT ;  /* 0x000000001300720c */ /* 0x000fc40003fc6270 */
[----:B------:R-:W-:Y:S01]  /*e080*/  ISETP.GE.AND P4, PT, R19, R2, PT ;  /* 0x000000021300720c */ /* 0x000fe20003f86270 */
[----:B------:R-:W-:Y:S01]  /*e090*/  VIADD R19, R17, 0x10 ;  /* 0x0000001011137836 */ /* 0x000fe20000000000 */
[C---:B------:R-:W-:Y:S01]  /*e0a0*/  ISETP.GE.AND P5, PT, R21.reuse, R0, PT ;  /* 0x000000001500720c */ /* 0x040fe20003fa6270 */
[C---:B------:R-:W-:Y:S01]  /*e0b0*/  HMMA.16816.F32 R72, R8.reuse, R40, R72 ;  /* 0x000000280848723c */ /* 0x040fe20000001848 */
[----:B------:R-:W1:Y:S01]  /*e0c0*/  MUFU.TANH R44, R44 ;  /* 0x0000002c002c7308 */ /* 0x000e620000002400 */
[----:B------:R-:W-:Y:S01]  /*e0d0*/  ISETP.GE.AND P1, PT, R21, R2, PT ;  /* 0x000000021500720c */ /* 0x000fe20003f26270 */
[----:B------:R-:W-:Y:S01]  /*e0e0*/  VIADD R15, R17, 0x11 ;  /* 0x00000011110f7836 */ /* 0x000fe20000000000 */
[----:B------:R-:W-:Y:S01]  /*e0f0*/  ISETP.GE.AND P0, PT, R23, R0, PT ;  /* 0x000000001700720c */ /* 0x000fe20003f06270 */
[----:B------:R-:W-:Y:S01]  /*e100*/  VIADD R25, R17, 0x19 ;  /* 0x0000001911197836 */ /* 0x000fe20000000000 */
[C---:B------:R-:W-:Y:S01]  /*e110*/  HMMA.16816.F32 R88, R8.reuse, R42, R88 ;  /* 0x0000002a0858723c */ /* 0x040fe20000001858 */
[----:B------:R-:W-:Y:S01]  /*e120*/  FMUL.FTZ R40, R60, UR17 ;  /* 0x000000113c287c20 */ /* 0x000fe20008410000 */
[----:B------:R-:W-:Y:S01]  /*e130*/  ISETP.GE.AND P2, PT, R23, R2, PT ;  /* 0x000000021700720c */ /* 0x000fe20003f46270 */
[----:B------:R-:W1:Y:S01]  /*e140*/  MUFU.TANH R39, R39 ;  /* 0x0000002700277308 */ /* 0x000e620000002400 */
[----:B----4-:R-:W-:Y:S01]  /*e150*/  FSEL R21, R64, -INF , !P5 ;  /* 0xff80000040157808 */ /* 0x010fe20006800000 */
[----:B------:R-:W-:Y:S01]  /*e160*/  VIADD R23, R17, 0x20 ;  /* 0x0000002011177836 */ /* 0x000fe20000000000 */
[----:B------:R-:W-:Y:S01]  /*e170*/  HMMA.16816.F32 R96, R8, R30, R96 ;  /* 0x0000001e0860723c */ /* 0x000fe20000001860 */
[----:B-----5:R-:W-:-:S02]  /*e180*/  FSEL R65, R65, -INF , !P1 ;  /* 0xff80000041417808 */ /* 0x020fc40004800000 */
[C---:B------:R-:W-:Y:S02]  /*e190*/  ISETP.GE.AND P5, PT, R19.reuse, R0, PT ;  /* 0x000000001300720c */ /* 0x040fe40003fa6270 */
[----:B------:R-:W4:Y:S01]  /*e1a0*/  MUFU.TANH R45, R45 ;  /* 0x0000002d002d7308 */ /* 0x000f220000002400 */
[----:B------:R-:W-:Y:S01]  /*e1b0*/  HMMA.16816.F32 R84, R8, R28, R84 ;  /* 0x0000001c0854723c */ /* 0x000fe20000001854 */
[----:B------:R-:W-:Y:S01]  /*e1c0*/  ISETP.GE.AND P1, PT, R19, R2, PT ;  /* 0x000000021300720c */ /* 0x000fe20003f26270 */
[C---:B------:R-:W-:Y:S01]  /*e1d0*/  VIADD R19, R17.reuse, 0x18 ;  /* 0x0000001811137836 */ /* 0x040fe20000000000 */
[----:B------:R-:W-:Y:S01]  /*e1e0*/  FSEL R27, R36, -INF , !P0 ;  /* 0xff800000241b7808 */ /* 0x000fe20004000000 */
[----:B------:R-:W-:Y:S01]  /*e1f0*/  VIADD R31, R17, 0x29 ;  /* 0x00000029111f7836 */ /* 0x000fe20000000000 */
[----:B--2---:R-:W-:Y:S01]  /*e200*/  FSEL R13, R38, -INF , !P2 ;  /* 0xff800000260d7808 */ /* 0x004fe20005000000 */
[----:B------:R-:W-:Y:S01]  /*e210*/  FMUL.FTZ R73, R73, UR17 ;  /* 0x0000001149497c20 */ /* 0x000fe20008410000 */
[----:B------:R-:W2:Y:S01]  /*e220*/  MUFU.TANH R40, R40 ;  /* 0x0000002800287308 */ /* 0x000ea20000002400 */
[----:B------:R-:W-:Y:S01]  /*e230*/  FMUL.FTZ R75, R75, UR17 ;  /* 0x000000114b4b7c20 */ /* 0x000fe20008410000 */
[----:B------:R-:W-:Y:S01]  /*e240*/  FMUL.FTZ R72, R72, UR17 ;  /* 0x0000001148487c20 */ /* 0x000fe20008410000 */
[----:B------:R-:W-:Y:S01]  /*e250*/  ISETP.GE.AND P0, PT, R15, R0, PT ;  /* 0x000000000f00720c */ /* 0x000fe20003f06270 */
[----:B------:R-:W-:-:S02]  /*e260*/  VIADD R9, R17, 0x21 ;  /* 0x0000002111097836 */ /* 0x000fc40000000000 */
[----:B------:R-:W-:Y:S01]  /*e270*/  FMUL.FTZ R89, R89, UR17 ;  /* 0x0000001159597c20 */ /* 0x000fe20008410000 */
[----:B------:R-:W-:Y:S01]  /*e280*/  ISETP.GE.AND P2, PT, R15, R2, PT ;  /* 0x000000020f00720c */ /* 0x000fe20003f46270 */
[----:B------:R-:W-:Y:S01]  /*e290*/  FMUL.FTZ R74, R74, UR17 ;  /* 0x000000114a4a7c20 */ /* 0x000fe20008410000 */
[----:B------:R-:W5:Y:S01]  /*e2a0*/  MUFU.TANH R35, R35 ;  /* 0x0000002300237308 */ /* 0x000f620000002400 */
[----:B---3--:R-:W-:Y:S01]  /*e2b0*/  FSEL R37, R37, -INF , !P6 ;  /* 0xff80000025257808 */ /* 0x008fe20007000000 */
[----:B------:R-:W-:Y:S01]  /*e2c0*/  VIADD R29, R17, 0x28 ;  /* 0x00000028111d7836 */ /* 0x000fe20000000000 */
[----:B------:R-:W-:Y:S01]  /*e2d0*/  FSEL R15, R32, -INF , !P4 ;  /* 0xff800000200f7808 */ /* 0x000fe20006000000 */
[----:B------:R-:W-:Y:S01]  /*e2e0*/  FMUL.FTZ R96, R96, UR17 ;  /* 0x0000001160607c20 */ /* 0x000fe20008410000 */
[C---:B------:R-:W-:Y:S01]  /*e2f0*/  ISETP.GE.AND P6, PT, R19.reuse, R0, PT ;  /* 0x000000001300720c */ /* 0x040fe20003fc6270 */
[----:B------:R-:W-:Y:S01]  /*e300*/  FMUL.FTZ R88, R88, UR17 ;  /* 0x0000001158587c20 */ /* 0x000fe20008410000 */
[----:B------:R-:W-:Y:S01]  /*e310*/  ISETP.GE.AND P4, PT, R19, R2, PT ;  /* 0x000000021300720c */ /* 0x000fe20003f86270 */
[----:B------:R-:W3:Y:S01]  /*e320*/  MUFU.TANH R34, R34 ;  /* 0x0000002200227308 */ /* 0x000ee20000002400 */
[----:B-1----:R-:W-:Y:S01]  /*e330*/  FSEL R33, R33, -INF , !P5 ;  /* 0xff80000021217808 */ /* 0x002fe20006800000 */
[----:B------:R-:W-:Y:S01]  /*e340*/  FMUL.FTZ R84, R84, UR17 ;  /* 0x0000001154547c20 */ /* 0x000fe20008410000 */
[----:B------:R-:W-:Y:S01]  /*e350*/  FSEL R19, R44, -INF , !P1 ;  /* 0xff8000002c137808 */ /* 0x000fe20004800000 */
[----:B------:R-:W-:Y:S01]  /*e360*/  FMUL.FTZ R86, R86, UR17 ;  /* 0x0000001156567c20 */ /* 0x000fe20008410000 */
[C---:B------:R-:W-:Y:S01]  /*e370*/  ISETP.GE.AND P5, PT, R25.reuse, R0, PT ;  /* 0x000000001900720c */ /* 0x040fe20003fa6270 */
[----:B------:R-:W-:Y:S01]  /*e380*/  FMUL.FTZ R90, R90, UR17 ;  /* 0x000000115a5a7c20 */ /* 0x000fe20008410000 */
[----:B------:R-:W-:Y:S01]  /*e390*/  ISETP.GE.AND P1, PT, R25, R2, PT ;  /* 0x000000021900720c */ /* 0x000fe20003f26270 */
[----:B------:R-:W1:Y:S01]  /*e3a0*/  MUFU.TANH R20, R63 ;  /* 0x0000003f00147308 */ /* 0x000e620000002400 */
[----:B------:R-:W-:Y:S01]  /*e3b0*/  FSEL R39, R39, -INF , !P0 ;  /* 0xff80000027277808 */ /* 0x000fe20004000000 */
[----:B------:R-:W-:Y:S01]  /*e3c0*/  FMUL.FTZ R91, R91, UR17 ;  /* 0x000000115b5b7c20 */ /* 0x000fe20008410000 */
[----:B----4-:R-:W-:Y:S01]  /*e3d0*/  FSEL R45, R45, -INF , !P2 ;  /* 0xff8000002d2d7808 */ /* 0x010fe20005000000 */
[----:B------:R-:W-:Y:S01]  /*e3e0*/  FMUL.FTZ R85, R85, UR17 ;  /* 0x0000001155557c20 */ /* 0x000fe20008410000 */
[----:B--2---:R-:W-:Y:S01]  /*e3f0*/  FSEL R11, R40, -INF , !P6 ;  /* 0xff800000280b7808 */ /* 0x004fe20007000000 */
[----:B------:R-:W-:Y:S01]  /*e400*/  FMUL.FTZ R87, R87, UR17 ;  /* 0x0000001157577c20 */ /* 0x000fe20008410000 */
[----:B-----5:R-:W-:Y:S01]  /*e410*/  FSEL R25, R35, -INF , !P4 ;  /* 0xff80000023197808 */ /* 0x020fe20006000000 */
[----:B------:R-:W2:Y:S01]  /*e420*/  MUFU.TANH R167, R73 ;  /* 0x0000004900a77308 */ /* 0x000ea20000002400 */
[----:B------:R-:W-:Y:S01]  /*e430*/  ISETP.GE.AND P0, PT, R23, R0, PT ;  /* 0x000000001700720c */ /* 0x000fe20003f06270 */
[----:B------:R-:W-:Y:S01]  /*e440*/  FMUL.FTZ R97, R97, UR17 ;  /* 0x0000001161617c20 */ /* 0x000fe20008410000 */
[----:B------:R-:W-:Y:S01]  /*e450*/  ISETP.GE.AND P2, PT, R23, R2, PT ;  /* 0x000000021700720c */ /* 0x000fe20003f46270 */
[----:B------:R-:W-:Y:S01]  /*e460*/  FMUL.FTZ R98, R98, UR17 ;  /* 0x0000001162627c20 */ /* 0x000fe20008410000 */
[----:B------:R-:W-:Y:S01]  /*e470*/  ISETP.GE.AND P6, PT, R9, R0, PT ;  /* 0x000000000900720c */ /* 0x000fe20003fc6270 */
[----:B------:R-:W-:Y:S01]  /*e480*/  FMUL.FTZ R99, R99, UR17 ;  /* 0x0000001163637c20 */ /* 0x000fe20008410000 */
[----:B------:R-:W-:Y:S01]  /*e490*/  ISETP.GE.AND P4, PT, R9, R2, PT ;  /* 0x000000020900720c */ /* 0x000fe20003f86270 */
[----:B------:R-:W4:Y:S01]  /*e4a0*/  MUFU.TANH R133, R75 ;  /* 0x0000004b00857308 */ /* 0x000f220000002400 */
[----:B---3--:R-:W-:-:S02]  /*e4b0*/  FSEL R9, R34, -INF , !P5 ;  /* 0xff80000022097808 */ /* 0x008fc40006800000 */
[----:B-1----:R-:W-:Y:S02]  /*e4c0*/  FSEL R23, R20, -INF , !P1 ;  /* 0xff80000014177808 */ /* 0x002fe40004800000 */
[C---:B------:R-:W-:Y:S02]  /*e4d0*/  ISETP.GE.AND P5, PT, R29.reuse, R0, PT ;  /* 0x000000001d00720c */ /* 0x040fe40003fa6270 */
[----:B------:R-:W-:Y:S01]  /*e4e0*/  ISETP.GE.AND P1, PT, R29, R2, PT ;  /* 0x000000021d00720c */ /* 0x000fe20003f26270 */
[----:B------:R-:W1:Y:S01]  /*e4f0*/  MUFU.TANH R171, R72 ;  /* 0x0000004800ab7308 */ /* 0x000e620000002400 */
[----:B------:R-:W-:Y:S01]  /*e500*/  VIADD R29, R17, 0x30 ;  /* 0x00000030111d7836 */ /* 0x000fe20000000000 */
[----:B--2---:R-:W-:-:S04]  /*e510*/  FSEL R167, R167, -INF , !P6 ;  /* 0xff800000a7a77808 */ /* 0x004fc80007000000 */
[----:B------:R-:W-:Y:S02]  /*e520*/  ISETP.GE.AND P6, PT, R29, R0, PT ;  /* 0x000000001d00720c */ /* 0x000fe40003fc6270 */
[----:B------:R-:W2:Y:S01]  /*e530*/  MUFU.TANH R137, R89 ;  /* 0x0000005900897308 */ /* 0x000ea20000002400 */
[----:B----4-:R-:W-:Y:S02]  /*e540*/  FSEL R133, R133, -INF , !P4 ;  /* 0xff80000085857808 */ /* 0x010fe40006000000 */
        /* <DEDUP_REMOVED lines=20> */
[C---:B------:R-:W-:Y:S01]  /*e690*/  ISETP.GE.AND P4, PT, R17.reuse, R2, PT ;  /* 0x000000021100720c */ /* 0x040fe20003f86270 */
[----:B------:R-:W-:-:S04]  /*e6a0*/  VIADD R17, R17, 0x39 ;  /* 0x0000003911117836 */ /* 0x000fc80000000000 */
        /* <DEDUP_REMOVED lines=9> */
[----:B------:R-:W-:Y:S02]  /*e740*/  ISETP.GE.AND P2, PT, R29, R2, PT ;  /* 0x000000021d00720c */ /* 0x000fe40003f46270 */
[----:B------:R-:W-:-:S03]  /*e750*/  FSEL R29, R6, -INF , !P6 ;  /* 0xff800000061d7808 */ /* 0x000fc60007000000 */
[----:B------:R-:W3:Y:S01]  /*e760*/  MUFU.TANH R126, R97 ;  /* 0x00000061007e7308 */ /* 0x000ee20000002400 */
[----:B-1----:R-:W-:Y:S02]  /*e770*/  FSEL R122, R122, -INF , !P5 ;  /* 0xff8000007a7a7808 */ /* 0x002fe40006800000 */
[----:B------:R-:W-:-:S05]  /*e780*/  ISETP.GE.AND P5, PT, R17, R0, PT ;  /* 0x000000001100720c */ /* 0x000fca0003fa6270 */
[----:B------:R-:W1:Y:S01]  /*e790*/  MUFU.TANH R119, R98 ;  /* 0x0000006200777308 */ /* 0x000e620000002400 */
[----:B--2---:R-:W-:Y:S02]  /*e7a0*/  FSEL R117, R117, -INF , !P1 ;  /* 0xff80000075757808 */ /* 0x004fe40004800000 */
[----:B------:R-:W-:Y:S02]  /*e7b0*/  ISETP.GE.AND P1, PT, R17, R2, PT ;  /* 0x000000021100720c */ /* 0x000fe40003f26270 */
[----:B------:R-:W-:-:S03]  /*e7c0*/  FSEL R17, R58, -INF , !P4 ;  /* 0xff8000003a117808 */ /* 0x000fc60006000000 */
[----:B------:R-:W2:Y:S01]  /*e7d0*/  MUFU.TANH R118, R99 ;  /* 0x0000006300767308 */ /* 0x000ea20000002400 */
[----:B---3--:R-:W-:Y:S02]  /*e7e0*/  FSEL R126, R126, -INF , !P5 ;  /* 0xff8000007e7e7808 */ /* 0x008fe40006800000 */
[----:B-1----:R-:W-:Y:S02]  /*e7f0*/  FSEL R119, R119, -INF , !P2 ;  /* 0xff80000077777808 */ /* 0x002fe40005000000 */
[----:B--2---:R-:W-:Y:S01]  /*e800*/  FSEL R118, R118, -INF , !P1 ;  /* 0xff80000076767808 */ /* 0x004fe20004800000 */
        /* <DEDUP_REMOVED lines=62> */
.L_x_7876:
[----:B------:R-:W-:Y:S02]  /*ebf0*/  ULDC UR14, c[0x0][0x248] ;  /* 0x00009200000e7ab9 */ /* 0x000fe40000000800 */
[----:B------:R-:W-:-:S06]  /*ec00*/  USHF.L.U32 UR5, UR14, 0x6, URZ ;  /* 0x000000060e057899 */ /* 0x000fcc000800063f */
[----:B------:R-:W-:-:S04]  /*ec10*/  IADD3 R4, RZ, -UR5, RZ ;  /* 0x80000005ff047c10 */ /* 0x000fc8000fffe0ff */
[----:B------:R-:W-:-:S07]  /*ec20*/  SHF.R.S32.HI R31, RZ, 0x1f, R4 ;  /* 0x0000001fff1f7819 */ /* 0x000fce0000011404 */
.L_x_7877:
[----:B------:R-:W-:Y:S01]  /*ec30*/  USHF.L.U32 UR8, UR14, 0x5, URZ ;  /* 0x000000050e087899 */ /* 0x000fe2000800063f */
[C---:B------:R-:W-:Y:S01]  /*ec40*/  LEA R166, P1, R4.reuse, R166, 0x1 ;  /* 0x000000a604a67211 */ /* 0x040fe200078208ff */
[----:B------:R-:W-:Y:S01]  /*ec50*/  ULDC UR5, c[0x0][0x24c] ;  /* 0x0000930000057ab9 */ /* 0x000fe20000000800 */
[C---:B------:R-:W-:Y:S01]  /*ec60*/  IADD3 R124, P2, R4.reuse, R124, RZ ;  /* 0x0000007c047c7210 */ /* 0x040fe20007f5e0ff */
[----:B------:R-:W-:Y:S01]  /*ec70*/  USHF.L.U64.HI UR5, UR14, 0x5, UR5 ;  /* 0x000000050e057899 */ /* 0x000fe20008010205 */
[----:B------:R-:W-:Y:S01]  /*ec80*/  LEA.HI.X R165, R4, R165, R31, 0x1, P1 ;  /* 0x000000a504a57211 */ /* 0x000fe200008f0c1f */
[----:B------:R-:W-:Y:S01]  /*ec90*/  IMAD.MOV.U32 R42, RZ, RZ, R166 ;  /* 0x000000ffff2a7224 */ /* 0x000fe200078e00a6 */
        /* <DEDUP_REMOVED lines=22> */
.L_x_7875:
        /* <DEDUP_REMOVED lines=61> */
[--C-:B------:R-:W-:Y:S01]  /*f1d0*/  FFMA.FTZ R34, R39, UR12, -R124.reuse ;  /* 0x0000000c27227c23 */ /* 0x100fe2000801087c */
[----:B------:R-:W-:Y:S01]  /*f1e0*/  FFMA.FTZ R177, R126, UR12, -R124 ;  /* 0x0000000c7eb17c23 */ /* 0x000fe2000801087c */
[----:B-1----:R-:W-:Y:S01]  /*f1f0*/  FMNMX.FTZ R3, R4, R3, !PT ;  /* 0x0000000304037209 */ /* 0x002fe20007810000 */
[----:B------:R-:W-:Y:S02]  /*f200*/  LDSM.16.MT88.4 R28, [R150+0x8800] ;  /* 0x00880000961c783b */ /* 0x000fe40000004200 */
        /* <DEDUP_REMOVED lines=19> */
[----:B------:R-:W4:Y:S01]  /*f340*/  LDSM.16.MT88.4 R24, [R148+0xa000] ;  /* 0x00a000009418783b */ /* 0x000f220000004200 */
[--C-:B------:R-:W-:Y:S01]  /*f350*/  FFMA.FTZ R130, R131, UR12, -R120.reuse ;  /* 0x0000000c83827c23 */ /* 0x100fe20008010878 */
[--C-:B------:R-:W-:Y:S01]  /*f360*/  FFMA.FTZ R129, R129, UR12, -R120.reuse ;  /* 0x0000000c81817c23 */ /* 0x100fe20008010878 */
[----:B------:R-:W-:Y:S01]  /*f370*/  FFMA.FTZ R118, R118, UR12, -R120 ;  /* 0x0000000c76767c23 */ /* 0x000fe20008010878 */
[----:B------:R-:W-:Y:S01]  /*f380*/  LDSM.16.MT88.4 R16, [R150+0xa800] ;  /* 0x00a800009610783b */ /* 0x000fe20000004200 */
[----:B------:R-:W-:Y:S01]  /*f390*/  FADD.FTZ R111, R114, R111 ;  /* 0x0000006f726f7221 */ /* 0x000fe20000010000 */
[----:B------:R-:W5:Y:S01]  /*f3a0*/  MUFU.EX2 R115, R115 ;  /* 0x0000007300737308 */ /* 0x000f620000000800 */
[----:B---3--:R-:W-:Y:S01]  /*f3b0*/  F2FP.F16.F32.PACK_AB R66, R109, R112 ;  /* 0x000000706d42723e */ /* 0x008fe200000000ff */
[----:B------:R-:W-:Y:S01]  /*f3c0*/  LDSM.16.MT88.4 R20, [R149+0x8800] ;  /* 0x008800009514783b */ /* 0x000fe20000004200 */
[----:B------:R-:W-:-:S04]  /*f3d0*/  FADD.FTZ R112, R112, R111 ;  /* 0x0000006f70707221 */ /* 0x000fc80000010000 */
[----:B------:R-:W-:Y:S01]  /*f3e0*/  FADD.FTZ R112, R109, R112 ;  /* 0x000000706d707221 */ /* 0x000fe20000010000 */
        /* <DEDUP_REMOVED lines=40> */
[C---:B--2---:R-:W-:Y:S01]  /*f670*/  HMMA.16816.F32 R96, R4.reuse, R8, R96 ;  /* 0x000000080460723c */ /* 0x044fe20000001860 */
[----:B------:R-:W-:Y:S05]  /*f680*/  MUFU.EX2 R130, R130 ;  /* 0x0000008200827308 */ /* 0x000fea0000000800 */
[C---:B------:R-:W-:Y:S01]  /*f690*/  HMMA.16816.F32 R92, R4.reuse, R10, R92 ;  /* 0x0000000a045c723c */ /* 0x040fe2000000185c */
[----:B------:R-:W2:Y:S02]  /*f6a0*/  LDSM.16.MT88.4 R8, [R152+0xa800] ;  /* 0x00a800009808783b */ /* 0x000ea40000004200 */
[----:B------:R-:W5:Y:S03]  /*f6b0*/  MUFU.EX2 R129, R129 ;  /* 0x0000008100817308 */ /* 0x000f660000000800 */
[C---:B-1----:R-:W-:Y:S05]  /*f6c0*/  HMMA.16816.F32 R72, R4.reuse, R12, R72 ;  /* 0x0000000c0448723c */ /* 0x042fea0000001848 */
[----:B------:R-:W-:Y:S01]  /*f6d0*/  MUFU.EX2 R177, R177 ;  /* 0x000000b100b17308 */ /* 0x000fe20000000800 */
[----:B------:R-:W-:Y:S01]  /*f6e0*/  HMMA.16816.F32 R68, R4, R14, R68 ;  /* 0x0000000e0444723c */ /* 0x000fe20000001844 */
[----:B------:R-:W1:Y:S05]  /*f6f0*/  LDSM.16.MT88.4 R12, [R149+0xa800] ;  /* 0x00a80000950c783b */ /* 0x000e6a0000004200 */
[C---:B------:R-:W-:Y:S01]  /*f700*/  HMMA.16816.F32 R76, R64.reuse, R78, RZ ;  /* 0x0000004e404c723c */ /* 0x040fe200000018ff */
[----:B------:R-:W-:Y:S05]  /*f710*/  MUFU.EX2 R118, R118 ;  /* 0x0000007600767308 */ /* 0x000fea0000000800 */
[C---:B------:R-:W-:Y:S06]  /*f720*/  HMMA.16816.F32 R48, R64.reuse, R50, RZ ;  /* 0x000000324030723c */ /* 0x040fec00000018ff */
[C---:B------:R-:W-:Y:S06]  /*f730*/  HMMA.16816.F32 R56, R64.reuse, R58, RZ ;  /* 0x0000003a4038723c */ /* 0x040fec00000018ff */
[----:B----4-:R-:W-:Y:S06]  /*f740*/  HMMA.16816.F32 R60, R64, R24, RZ ;  /* 0x00000018403c723c */ /* 0x010fec00000018ff */
        /* <DEDUP_REMOVED lines=8> */
[C---:B-1----:R-:W-:Y:S06]  /*f7d0*/  HMMA.16816.F32 R52, R4.reuse, R12, R52 ;  /* 0x0000000c0434723c */ /* 0x042fec0000001834 */
[C---:B------:R-:W-:Y:S01]  /*f7e0*/  HMMA.16816.F32 R56, R4.reuse, R14, R56 ;  /* 0x0000000e0438723c */ /* 0x040fe20000001838 */
[----:B------:R-:W1:Y:S05]  /*f7f0*/  LDSM.16.MT88.4 R12, [R148+0x9000] ;  /* 0x00900000940c783b */ /* 0x000e6a0000004200 */
[C---:B------:R-:W-:Y:S06]  /*f800*/  HMMA.16816.F32 R88, R4.reuse, R28, R88 ;  /* 0x0000001c0458723c */ /* 0x040fec0000001858 */
[----:B--2---:R-:W-:Y:S01]  /*f810*/  HMMA.16816.F32 R60, R4, R8, R60 ;  /* 0x00000008043c723c */ /* 0x004fe2000000183c */
[--C-:B------:R-:W-:Y:S01]  /*f820*/  FFMA.FTZ R29, R167, UR12, -R124.reuse ;  /* 0x0000000ca71d7c23 */ /* 0x100fe2000801087c */
[----:B------:R-:W-:-:S04]  /*f830*/  FFMA.FTZ R28, R139, UR12, -R124 ;  /* 0x0000000c8b1c7c23 */ /* 0x000fc8000801087c */
[C---:B------:R-:W-:Y:S01]  /*f840*/  HMMA.16816.F32 R64, R4.reuse, R10, R64 ;  /* 0x0000000a0440723c */ /* 0x040fe20000001840 */
[----:B------:R-:W2:Y:S01]  /*f850*/  LDSM.16.MT88.4 R8, [R152+0xb000] ;  /* 0x00b000009808783b */ /* 0x000ea20000004200 */
[----:B------:R-:W-:Y:S04]  /*f860*/  MUFU.EX2 R29, R29 ;  /* 0x0000001d001d7308 */ /* 0x000fe80000000800 */
[C---:B------:R-:W-:Y:S04]  /*f870*/  HMMA.16816.F32 R84, R4.reuse, R30, R84 ;  /* 0x0000001e0454723c */ /* 0x040fe80000001854 */
[----:B------:R-:W-:Y:S02]  /*f880*/  MUFU.EX2 R28, R28 ;  /* 0x0000001c001c7308 */ /* 0x000fe40000000800 */
[----:B------:R-:W-:Y:S01]  /*f890*/  HMMA.16816.F32 R80, R4, R20, R80 ;  /* 0x000000140450723c */ /* 0x000fe20000001850 */
[--C-:B------:R-:W-:Y:S01]  /*f8a0*/  FFMA.FTZ R30, R171, UR12, -R124.reuse ;  /* 0x0000000cab1e7c23 */ /* 0x100fe2000801087c */
[----:B------:R-:W-:-:S04]  /*f8b0*/  FFMA.FTZ R31, R137, UR12, -R124 ;  /* 0x0000000c891f7c23 */ /* 0x000fc8000801087c */
[----:B------:R-:W-:Y:S01]  /*f8c0*/  HMMA.16816.F32 R76, R4, R22, R76 ;  /* 0x00000016044c723c */ /* 0x000fe2000000184c */
[----:B------:R-:W4:Y:S01]  /*f8d0*/  MUFU.EX2 R30, R30 ;  /* 0x0000001e001e7308 */ /* 0x000f220000000800 */
[----:B------:R-:W2:Y:S05]  /*f8e0*/  LDSM.16.MT88.4 R20, [R150+0x9000] ;  /* 0x009000009614783b */ /* 0x000eaa0000004200 */
[----:B---3--:R-:W-:Y:S01]  /*f8f0*/  F2FP.F16.F32.PACK_AB R5, R128, R125 ;  /* 0x0000007d8005723e */ /* 0x008fe200000000ff */
[----:B------:R-:W-:Y:S01]  /*f900*/  FADD.FTZ R125, R125, R106 ;  /* 0x0000006a7d7d7221 */ /* 0x000fe20000010000 */
[----:B------:R-:W3:Y:S01]  /*f910*/  MUFU.EX2 R31, R31 ;  /* 0x0000001f001f7308 */ /* 0x000ee20000000800 */
[----:B-----5:R-:W-:-:S02]  /*f920*/  F2FP.F16.F32.PACK_AB R7, R129, R130 ;  /* 0x000000828107723e */ /* 0x020fc400000000ff */
[----:B------:R-:W-:-:S04]  /*f930*/  FADD.FTZ R125, R128, R125 ;  /* 0x0000007d807d7221 */ /* 0x000fc80000010000 */
[----:B------:R-:W-:Y:S01]  /*f940*/  FADD.FTZ R130, R130, R125 ;  /* 0x0000007d82827221 */ /* 0x000fe20000010000 */
[----:B----4-:R-:W-:Y:S01]  /*f950*/  F2FP.F16.F32.PACK_AB R4, R29, R30 ;  /* 0x0000001e1d04723e */ /* 0x010fe200000000ff */
[----:B------:R-:W-:Y:S02]  /*f960*/  FADD.FTZ R30, R30, R35 ;  /* 0x000000231e1e7221 */ /* 0x000fe40000010000 */
[----:B------:R-:W-:Y:S02]  /*f970*/  FADD.FTZ R130, R129, R130 ;  /* 0x0000008281827221 */ /* 0x000fe40000010000 */
[----:B------:R-:W-:Y:S01]  /*f980*/  FADD.FTZ R29, R29, R30 ;  /* 0x0000001e1d1d7221 */ /* 0x000fe20000010000 */
[----:B---3--:R-:W-:-:S03]  /*f990*/  F2FP.F16.F32.PACK_AB R6, R31, R28 ;  /* 0x0000001c1f06723e */ /* 0x008fc600000000ff */
[----:B------:R-:W-:-:S04]  /*f9a0*/  FADD.FTZ R28, R28, R29 ;  /* 0x0000001d1c1c7221 */ /* 0x000fc80000010000 */
[----:B------:R-:W-:Y:S01]  /*f9b0*/  FADD.FTZ R31, R31, R28 ;  /* 0x0000001c1f1f7221 */ /* 0x000fe20000010000 */
        /* <DEDUP_REMOVED lines=22> */
[----:B------:R-:W-:Y:S01]  /*fb20*/  HMMA.16816.F32 R92, R4, R26, R92 ;  /* 0x0000001a045c723c */ /* 0x000fe2000000185c */
[----:B------:R-:W-:Y:S01]  /*fb30*/  FFMA.FTZ R25, R122, UR12, -R124 ;  /* 0x0000000c7a197c23 */ /* 0x000fe2000801087c */
[----:B------:R-:W-:Y:S01]  /*fb40*/  FFMA.FTZ R122, R117, UR12, -R120 ;  /* 0x0000000c757a7c23 */ /* 0x000fe20008010878 */
[----:B------:R-:W-:Y:S01]  /*fb50*/  FFMA.FTZ R24, R123, UR12, -R124 ;  /* 0x0000000c7b187c23 */ /* 0x000fe2000801087c */
[----:B------:R-:W-:-:S03]  /*fb60*/  FFMA.FTZ R117, R119, UR12, -R120 ;  /* 0x0000000c77757c23 */ /* 0x000fc60008010878 */
[----:B------:R-:W-:Y:S01]  /*fb70*/  FFMA.FTZ R26, R127, UR12, -R124 ;  /* 0x0000000c7f1a7c23 */ /* 0x000fe2000801087c */
[----:B------:R-:W-:Y:S01]  /*fb80*/  FFMA.FTZ R27, R121, UR12, -R120 ;  /* 0x0000000c791b7c23 */ /* 0x000fe20008010878 */
[----:B------:R-:W-:Y:S08]  /*fb90*/  MUFU.EX2 R24, R24 ;  /* 0x0000001800187308 */ /* 0x000ff00000000800 */
[----:B------:R-:W5:Y:S08]  /*fba0*/  MUFU.EX2 R25, R25 ;  /* 0x0000001900197308 */ /* 0x000f700000000800 */
[----:B------:R-:W4:Y:S08]  /*fbb0*/  MUFU.EX2 R26, R26 ;  /* 0x0000001a001a7308 */ /* 0x000f300000000800 */
[----:B------:R-:W-:Y:S01]  /*fbc0*/  MUFU.EX2 R27, R27 ;  /* 0x0000001b001b7308 */ /* 0x000fe20000000800 */
[----:B-----5:R-:W-:Y:S01]  /*fbd0*/  F2FP.F16.F32.PACK_AB R4, R25, R24 ;  /* 0x000000181904723e */ /* 0x020fe200000000ff */
[----:B------:R-:W-:-:S04]  /*fbe0*/  FADD.FTZ R24, R24, R31 ;  /* 0x0000001f18187221 */ /* 0x000fc80000010000 */
[----:B------:R-:W-:Y:S02]  /*fbf0*/  FADD.FTZ R25, R25, R24 ;  /* 0x0000001819197221 */ /* 0x000fe40000010000 */
[----:B------:R-:W5:Y:S01]  /*fc00*/  MUFU.EX2 R122, R122 ;  /* 0x0000007a007a7308 */ /* 0x000f620000000800 */
[----:B----4-:R-:W-:Y:S01]  /*fc10*/  F2FP.F16.F32.PACK_AB R6, R177, R26 ;  /* 0x0000001ab106723e */ /* 0x010fe200000000ff */
[----:B------:R-:W-:-:S04]  /*fc20*/  FADD.FTZ R26, R26, R25 ;  /* 0x000000191a1a7221 */ /* 0x000fc80000010000 */
[----:B------:R-:W-:Y:S02]  /*fc30*/  FADD.FTZ R177, R177, R26 ;  /* 0x0000001ab1b17221 */ /* 0x000fe40000010000 */
[----:B------:R-:W4:Y:S01]  /*fc40*/  MUFU.EX2 R117, R117 ;  /* 0x0000007500757308 */ /* 0x000f220000000800 */
[----:B-----5:R-:W-:Y:S01]  /*fc50*/  F2FP.F16.F32.PACK_AB R5, R122, R27 ;  /* 0x0000001b7a05723e */ /* 0x020fe200000000ff */
[----:B------:R-:W-:-:S04]  /*fc60*/  FADD.FTZ R27, R27, R130 ;  /* 0x000000821b1b7221 */ /* 0x000fc80000010000 */
[----:B------:R-:W-:Y:S01]  /*fc70*/  FADD.FTZ R122, R122, R27 ;  /* 0x0000001b7a7a7221 */ /* 0x000fe20000010000 */
[----:B----4-:R-:W-:-:S03]  /*fc80*/  F2FP.F16.F32.PACK_AB R7, R118, R117 ;  /* 0x000000757607723e */ /* 0x010fc600000000ff */
[----:B------:R-:W-:-:S04]  /*fc90*/  FADD.FTZ R117, R117, R122 ;  /* 0x0000007a75757221 */ /* 0x000fc80000010000 */
[----:B------:R-:W-:Y:S01]  /*fca0*/  FADD.FTZ R175, R118, R117 ;  /* 0x0000007576af7221 */ /* 0x000fe20000010000 */
        /* <DEDUP_REMOVED lines=12> */
[C---:B----4-:R-:W-:Y:S06]  /*fd70*/  HMMA.16816.F32 R36, R4.reuse, R20, R36 ;  /* 0x000000140424723c */ /* 0x050fec0000001824 */
        /* <DEDUP_REMOVED lines=74> */
.L_x_7879:
[----:B------:R-:W-:Y:S02]  /*10220*/  ULDC UR8, c[0x0][0x250] ;  /* 0x0000940000087ab9 */ /* 0x000fe40000000800 */
[----:B------:R-:W-:-:S06]  /*10230*/  USHF.L.U32 UR4, UR8, 0x6, URZ ;  /* 0x0000000608047899 */ /* 0x000fcc000800063f */
[----:B------:R-:W-:-:S04]  /*10240*/  IADD3 R5, RZ, -UR4, RZ ;  /* 0x80000004ff057c10 */ /* 0x000fc8000fffe0ff */
[----:B------:R-:W-:-:S07]  /*10250*/  SHF.R.S32.HI R4, RZ, 0x1f, R5 ;  /* 0x0000001fff047819 */ /* 0x000fce0000011405 */
.L_x_7880:
        /* <DEDUP_REMOVED lines=120> */
[C---:B--2---:R-:W-:Y:S01]  /*109e0*/  HMMA.16816.F32 R16, R120.reuse, R128, R16 ;  /* 0x000000807810723c */ /* 0x044fe20000001810 */
[----:B------:R-:W2:Y:S01]  /*109f0*/  LDSM.16.M88.4 R108, [R144+0x3000] ;  /* 0x00300000906c783b */ /* 0x000ea20000000200 */
[----:B------:R-:W-:Y:S01]  /*10a00*/  FMUL.FTZ R101, R104, UR17 ;  /* 0x0000001168657c20 */ /* 0x000fe20008410000 */
[----:B------:R-:W-:Y:S01]  /*10a10*/  FMUL.FTZ R104, R105, UR17 ;  /* 0x0000001169687c20 */ /* 0x000fe20008410000 */
[----:B------:R-:W-:Y:S01]  /*10a20*/  FMUL.FTZ R105, R106, UR17 ;  /* 0x000000116a697c20 */ /* 0x000fe20008410000 */
[----:B------:R-:W-:Y:S01]  /*10a30*/  FMUL.FTZ R106, R107, UR17 ;  /* 0x000000116b6a7c20 */ /* 0x000fe20008410000 */
[----:B------:R-:W-:Y:S01]  /*10a40*/  HMMA.16816.F32 R120, R120, R130, R12 ;  /* 0x000000827878723c */ /* 0x000fe2000000180c */
[----:B------:R-:W3:Y:S01]  /*10a50*/  LDSM.16.M88.4 R12, [R144+0x2800] ;  /* 0x00280000900c783b */ /* 0x000ee20000000200 */
[----:B------:R-:W4:Y:S08]  /*10a60*/  MUFU.TANH R102, R102 ;  /* 0x0000006600667308 */ /* 0x000f300000002400 */
[----:B------:R-:W5:Y:S01]  /*10a70*/  MUFU.TANH R116, R116 ;  /* 0x0000007400747308 */ /* 0x000f620000002400 */
[C---:B-1----:R-:W-:Y:S07]  /*10a80*/  HMMA.16816.F32 R24, R112.reuse, R4, R24 ;  /* 0x000000047018723c */ /* 0x042fee0000001818 */
[----:B------:R-:W1:Y:S01]  /*10a90*/  MUFU.TANH R101, R101 ;  /* 0x0000006500657308 */ /* 0x000e620000002400 */
[----:B------:R-:W-:Y:S01]  /*10aa0*/  HMMA.16816.F32 R20, R112, R6, R20 ;  /* 0x000000067014723c */ /* 0x000fe20000001814 */
[----:B------:R-:W4:Y:S06]  /*10ab0*/  LDSM.16.M88.4 R4, [R151+0x7800] ;  /* 0x007800009704783b */ /* 0x000f2c0000000200 */
[----:B------:R-:W1:Y:S08]  /*10ac0*/  MUFU.TANH R105, R105 ;  /* 0x0000006900697308 */ /* 0x000e700000002400 */
[----:B------:R-:W1:Y:S01]  /*10ad0*/  MUFU.TANH R104, R104 ;  /* 0x0000006800687308 */ /* 0x000e620000002400 */
[C---:B--2---:R-:W-:Y:S01]  /*10ae0*/  HMMA.16816.F32 R24, R8.reuse, R108, R24 ;  /* 0x0000006c0818723c */ /* 0x044fe20000001818 */
[----:B------:R-:W2:Y:S06]  /*10af0*/  S2R R108, SR_TID.X ;  /* 0x00000000006c7919 */ /* 0x000eac0000002100 */
[----:B------:R-:W1:Y:S01]  /*10b00*/  MUFU.TANH R106, R106 ;  /* 0x0000006a006a7308 */ /* 0x000e620000002400 */
[C---:B---3--:R-:W-:Y:S06]  /*10b10*/  HMMA.16816.F32 R32, R8.reuse, R12, R32 ;  /* 0x0000000c0820723c */ /* 0x048fec0000001820 */
[----:B------:R-:W-:Y:S01]  /*10b20*/  HMMA.16816.F32 R28, R8, R14, R28 ;  /* 0x0000000e081c723c */ /* 0x000fe2000000181c */
[----:B------:R-:W3:Y:S01]  /*10b30*/  LDSM.16.M88.4 R12, [R144+0x3800] ;  /* 0x00380000900c783b */ /* 0x000ee20000000200 */
[----:B------:R-:W1:Y:S01]  /*10b40*/  MUFU.TANH R103, R103 ;  /* 0x0000006700677308 */ /* 0x000e620000002400 */
[----:B------:R-:W-:-:S04]  /*10b50*/  DEPBAR.LE SB0, 0x0 ;  /* 0x000080000000791a */ /* 0x000fc80000000000 */
[----:B------:R-:W-:Y:S03]  /*10b60*/  HMMA.16816.F32 R20, R8, R110, R20 ;  /* 0x0000006e0814723c */ /* 0x000fe60000001814 */
[----:B------:R-:W1:Y:S01]  /*10b70*/  MUFU.TANH R117, R117 ;  /* 0x0000007500757308 */ /* 0x000e620000002400 */
[----:B------:R-:W-:Y:S02]  /*10b80*/  FMUL.FTZ R124, R24, UR17 ;  /* 0x00000011187c7c20 */ /* 0x000fe40008410000 */
[----:B----4-:R-:W-:Y:S01]  /*10b90*/  HMMA.16816.F32 R120, R112, R6, R120 ;  /* 0x000000067078723c */ /* 0x010fe20000001878 */
[----:B------:R-:W-:Y:S01]  /*10ba0*/  FMUL.FTZ R24, R25, UR17 ;  /* 0x0000001119187c20 */ /* 0x000fe20008410000 */
[----:B------:R-:W-:-:S03]  /*10bb0*/  FMUL.FTZ R25, R27, UR17 ;  /* 0x000000111b197c20 */ /* 0x000fc60008410000 */
[----:B------:R-:W-:Y:S01]  /*10bc0*/  FMUL.FTZ R107, R32, UR17 ;  /* 0x00000011206b7c20 */ /* 0x000fe20008410000 */
[----:B------:R-:W-:Y:S01]  /*10bd0*/  HMMA.16816.F32 R16, R112, R4, R16 ;  /* 0x000000047010723c */ /* 0x000fe20000001810 */
[----:B------:R-:W-:Y:S01]  /*10be0*/  FMUL.FTZ R32, R33, UR17 ;  /* 0x0000001121207c20 */ /* 0x000fe20008410000 */
[----:B------:R-:W-:Y:S01]  /*10bf0*/  FMUL.FTZ R33, R34, UR17 ;  /* 0x0000001122217c20 */ /* 0x000fe20008410000 */
[----:B------:R-:W-:Y:S01]  /*10c00*/  FMUL.FTZ R34, R35, UR17 ;  /* 0x0000001123227c20 */ /* 0x000fe20008410000 */
[----:B------:R-:W-:Y:S01]  /*10c10*/  MUFU.TANH R124, R124 ;  /* 0x0000007c007c7308 */ /* 0x000fe20000002400 */
[----:B------:R-:W-:Y:S01]  /*10c20*/  FMUL.FTZ R35, R28, UR17 ;  /* 0x000000111c237c20 */ /* 0x000fe20008410000 */
[----:B------:R-:W-:Y:S01]  /*10c30*/  FMUL.FTZ R28, R29, UR17 ;  /* 0x000000111d1c7c20 */ /* 0x000fe20008410000 */
[----:B--2---:R-:W-:Y:S02]  /*10c40*/  IMAD.SHL.U32 R5, R108, 0x2, RZ ;  /* 0x000000026c057824 */ /* 0x004fe400078e00ff */
[----:B------:R-:W-:Y:S01]  /*10c50*/  FMUL.FTZ R29, R30, UR17 ;  /* 0x000000111e1d7c20 */ /* 0x000fe20008410000 */
[----:B------:R-:W-:Y:S01]  /*10c60*/  FMUL.FTZ R30, R31, UR17 ;  /* 0x000000111f1e7c20 */ /* 0x000fe20008410000 */
[----:B------:R-:W-:Y:S01]  /*10c70*/  FMUL.FTZ R4, R26, UR17 ;  /* 0x000000111a047c20 */ /* 0x000fe20008410000 */
[----:B------:R-:W-:Y:S01]  /*10c80*/  LOP3.LUT R5, R5, 0x6, RZ, 0xc0, !PT ;  /* 0x0000000605057812 */ /* 0x000fe200078ec0ff */
[----:B------:R-:W2:Y:S01]  /*10c90*/  MUFU.TANH R32, R32 ;  /* 0x0000002000207308 */ /* 0x000ea20000002400 */
[----:B------:R-:W-:Y:S01]  /*10ca0*/  FMUL.FTZ R20, R20, UR17 ;  /* 0x0000001114147c20 */ /* 0x000fe20008410000 */
[----:B------:R-:W-:-:S02]  /*10cb0*/  FMUL.FTZ R22, R22, UR17 ;  /* 0x0000001116167c20 */ /* 0x000fc40008410000 */
[----:B------:R-:W-:-:S04]  /*10cc0*/  IMAD R5, R168, 0x40, R5 ;  /* 0x00000040a8057824 */ /* 0x000fc800078e0205 */
[----:B------:R-:W4:Y:S01]  /*10cd0*/  MUFU.TANH R34, R34 ;  /* 0x0000002200227308 */ /* 0x000f220000002400 */
[C---:B---3--:R-:W-:Y:S01]  /*10ce0*/  HMMA.16816.F32 R120, R8.reuse, R14, R120 ;  /* 0x0000000e0878723c */ /* 0x048fe20000001878 */
[C---:B------:R-:W-:Y:S01]  /*10cf0*/  VIADD R7, R5.reuse, 0x8 ;  /* 0x0000000805077836 */ /* 0x040fe20000000000 */
[C---:B------:R-:W-:Y:S01]  /*10d00*/  ISETP.GE.AND P2, PT, R5.reuse, R0, PT ;  /* 0x000000000500720c */ /* 0x040fe20003f46270 */
[C---:B------:R-:W-:Y:S01]  /*10d10*/  VIADD R27, R5.reuse, 0x1 ;  /* 0x00000001051b7836 */ /* 0x040fe20000000000 */
[----:B------:R-:W-:Y:S02]  /*10d20*/  ISETP.GE.AND P5, PT, R5, R2, PT ;  /* 0x000000020500720c */ /* 0x000fe40003fa6270 */
[----:B------:R-:W-:Y:S01]  /*10d30*/  HMMA.16816.F32 R16, R8, R12, R16 ;  /* 0x0000000c0810723c */ /* 0x000fe20000001810 */
[----:B------:R-:W3:Y:S01]  /*10d40*/  MUFU.TANH R107, R107 ;  /* 0x0000006b006b7308 */ /* 0x000ee20000002400 */
[----:B------:R-:W-:Y:S01]  /*10d50*/  ISETP.GE.AND P0, PT, R7, R0, PT ;  /* 0x000000000700720c */ /* 0x000fe20003f06270 */
[----:B------:R-:W-:Y:S01]  /*10d60*/  VIADD R15, R5, 0x18 ;  /* 0x00000018050f7836 */ /* 0x000fe20000000000 */
[----:B------:R-:W-:Y:S01]  /*10d70*/  ISETP.GE.AND P6, PT, R7, R2, PT ;  /* 0x000000020700720c */ /* 0x000fe20003fc6270 */
[----:B------:R-:W-:Y:S01]  /*10d80*/  FMUL.FTZ R14, R23, UR17 ;  /* 0x00000011170e7c20 */ /* 0x000fe20008410000 */
[----:B------:R-:W-:Y:S01]  /*10d90*/  FSEL R102, R102, -INF , !P2 ;  /* 0xff80000066667808 */ /* 0x000fe20005000000 */
[C---:B------:R-:W-:Y:S01]  /*10da0*/  VIADD R13, R5.reuse, 0x9 ;  /* 0x00000009050d7836 */ /* 0x040fe20000000000 */
[----:B-----5:R-:W-:Y:S01]  /*10db0*/  FSEL R7, R116, -INF , !P5 ;  /* 0xff80000074077808 */ /* 0x020fe20006800000 */
[----:B------:R-:W5:Y:S01]  /*10dc0*/  MUFU.TANH R33, R33 ;  /* 0x0000002100217308 */ /* 0x000f620000002400 */
[----:B------:R-:W-:-:S02]  /*10dd0*/  VIADD R9, R5, 0x11 ;  /* 0x0000001105097836 */ /* 0x000fc40000000000 */
[----:B------:R-:W-:Y:S01]  /*10de0*/  FMUL.FTZ R12, R21, UR17 ;  /* 0x00000011150c7c20 */ /* 0x000fe20008410000 */
[----:B------:R-:W-:Y:S01]  /*10df0*/  ISETP.GE.AND P2, PT, R13, R0, PT ;  /* 0x000000000d00720c */ /* 0x000fe20003f46270 */
[----:B------:R-:W-:Y:S01]  /*10e00*/  VIADD R21, R5, 0x10 ;  /* 0x0000001005157836 */ /* 0x000fe20000000000 */
[----:B------:R-:W-:Y:S02]  /*10e10*/  ISETP.GE.AND P5, PT, R13, R2, PT ;  /* 0x000000020d00720c */ /* 0x000fe40003fa6270 */
[C---:B------:R-:W-:Y:S01]  /*10e20*/  ISETP.GE.AND P1, PT, R27.reuse, R0, PT ;  /* 0x000000001b00720c */ /* 0x040fe20003f26270 */
[----:B------:R-:W-:Y:S01]  /*10e30*/  MUFU.TANH R28, R28 ;  /* 0x0000001c001c7308 */ /* 0x000fe20000002400 */
[----:B------:R-:W-:Y:S01]  /*10e40*/  ISETP.GE.AND P4, PT, R27, R2, PT ;  /* 0x000000021b00720c */ /* 0x000fe20003f86270 */
[----:B------:R-:W-:Y:S01]  /*10e50*/  FMUL.FTZ R108, R120, UR17 ;  /* 0x00000011786c7c20 */ /* 0x000fe20008410000 */
[----:B-1----:R-:W-:Y:S01]  /*10e60*/  FSEL R8, R101, -INF , !P0 ;  /* 0xff80000065087808 */ /* 0x002fe20004000000 */
[----:B------:R-:W-:Y:S01]  /*10e70*/  FMUL.FTZ R101, R123, UR17 ;  /* 0x000000117b657c20 */ /* 0x000fe20008410000 */
[----:B------:R-:W-:-:S02]  /*10e80*/  FSEL R11, R105, -INF , !P6 ;  /* 0xff800000690b7808 */ /* 0x000fc40007000000 */
[C---:B------:R-:W-:Y:S01]  /*10e90*/  ISETP.GE.AND P0, PT, R9.reuse, R0, PT ;  /* 0x000000000900720c */ /* 0x040fe20003f06270 */
[----:B------:R-:W1:Y:S01]  /*10ea0*/  MUFU.TANH R30, R30 ;  /* 0x0000001e001e7308 */ /* 0x000e620000002400 */
[----:B------:R-:W-:Y:S01]  /*10eb0*/  ISETP.GE.AND P6, PT, R9, R2, PT ;  /* 0x000000020900720c */ /* 0x000fe20003fc6270 */
[----:B------:R-:W-:Y:S01]  /*10ec0*/  FMUL.FTZ R112, R17, UR17 ;  /* 0x0000001111707c20 */ /* 0x000fe20008410000 */
[----:B------:R-:W-:Y:S01]  /*10ed0*/  FSEL R10, R104, -INF , !P2 ;  /* 0xff800000680a7808 */ /* 0x000fe20005000000 */
[----:B------:R-:W-:Y:S01]  /*10ee0*/  VIADD R17, R5, 0x21 ;  /* 0x0000002105117836 */ /* 0x000fe20000000000 */
[----:B------:R-:W-:Y:S01]  /*10ef0*/  FSEL R9, R106, -INF , !P5 ;  /* 0xff8000006a097808 */ /* 0x000fe20006800000 */
[----:B------:R-:W-:Y:S01]  /*10f00*/  FMUL.FTZ R16, R16, UR17 ;  /* 0x0000001110107c20 */ /* 0x000fe20008410000 */
[----:B------:R-:W-:Y:S01]  /*10f10*/  FSEL R6, R103, -INF , !P1 ;  /* 0xff80000067067808 */ /* 0x000fe20004800000 */
[----:B------:R-:W1:Y:S01]  /*10f20*/  MUFU.TANH R4, R4 ;  /* 0x0000000400047308 */ /* 0x000e620000002400 */
[----:B------:R-:W-:Y:S01]  /*10f30*/  FSEL R13, R117, -INF , !P4 ;  /* 0xff800000750d7808 */ /* 0x000fe20006000000 */
[----:B------:R-:W-:Y:S01]  /*10f40*/  FMUL.FTZ R106, R121, UR17 ;  /* 0x00000011796a7c20 */ /* 0x000fe20008410000 */
[C---:B------:R-:W-:Y:S01]  /*10f50*/  ISETP.GE.AND P2, PT, R15.reuse, R0, PT ;  /* 0x000000000f00720c */ /* 0x040fe20003f46270 */
[----:B------:R-:W-:Y:S01]  /*10f60*/  FMUL.FTZ R103, R122, UR17 ;  /* 0x000000117a677c20 */ /* 0x000fe20008410000 */
[----:B------:R-:W-:Y:S01]  /*10f70*/  ISETP.GE.AND P5, PT, R15, R2, PT ;  /* 0x000000020f00720c */ /* 0x000fe20003fa6270 */
[----:B------:R-:W-:Y:S01]  /*10f80*/  VIADD R15, R5, 0x20 ;  /* 0x00000020050f7836 */ /* 0x000fe20000000000 */
[C---:B------:R-:W-:Y:S01]  /*10f90*/  ISETP.GE.AND P1, PT, R21.reuse, R0, PT ;  /* 0x000000001500720c */ /* 0x040fe20003f26270 */
[----:B------:R-:W-:Y:S01]  /*10fa0*/  MUFU.TANH R35, R35 ;  /* 0x0000002300237308 */ /* 0x000fe20000002400 */
[----:B------:R-:W-:Y:S01]  /*10fb0*/  ISETP.GE.AND P4, PT, R21, R2, PT ;  /* 0x000000021500720c */ /* 0x000fe20003f86270 */
[----:B------:R-:W-:Y:S01]  /*10fc0*/  VIADD R21, R5, 0x19 ;  /* 0x0000001905157836 */ /* 0x000fe20000000000 */
[----:B--2---:R-:W-:Y:S01]  /*10fd0*/  FSEL R110, R32, -INF , !P0 ;  /* 0xff800000206e7808 */ /* 0x004fe20004000000 */
[----:B------:R-:W-:Y:S01]  /*10fe0*/  FMUL.FTZ R18, R18, UR17 ;  /* 0x0000001112127c20 */ /* 0x000fe20008410000 */
[----:B----4-:R-:W-:Y:S01]  /*10ff0*/  FSEL R117, R34, -INF , !P6 ;  /* 0xff80000022757808 */ /* 0x010fe20007000000 */
[----:B------:R-:W-:Y:S01]  /*11000*/  FMUL.FTZ R19, R19, UR17 ;  /* 0x0000001113137c20 */ /* 0x000fe20008410000 */
[----:B---3--:R-:W-:Y:S01]  /*11010*/  FSEL R116, R107, -INF , !P1 ;  /* 0xff8000006b747808 */ /* 0x008fe20004800000 */
[----:B------:R2:W3:Y:S01]  /*11020*/  MUFU.TANH R26, R20 ;  /* 0x00000014001a7308 */ /* 0x0004e20000002400 */
[----:B-----5:R-:W-:-:S02]  /*11030*/  FSEL R115, R33, -INF , !P4 ;  /* 0xff80000021737808 */ /* 0x020fc40006000000 */
[C---:B------:R-:W-:Y:S02]  /*11040*/  ISETP.GE.AND P0, PT, R15.reuse, R0, PT ;  /* 0x000000000f00720c */ /* 0x040fe40003f06270 */
[----:B------:R-:W-:Y:S01]  /*11050*/  ISETP.GE.AND P6, PT, R15, R2, PT ;  /* 0x000000020f00720c */ /* 0x000fe20003fc6270 */
[----:B------:R-:W-:Y:S01]  /*11060*/  VIADD R15, R5, 0x28 ;  /* 0x00000028050f7836 */ /* 0x000fe20000000000 */
[C---:B------:R-:W-:Y:S01]  /*11070*/  ISETP.GE.AND P1, PT, R21.reuse, R0, PT ;  /* 0x000000001500720c */ /* 0x040fe20003f26270 */
[----:B------:R4:W5:Y:S01]  /*11080*/  MUFU.TANH R119, R22 ;  /* 0x0000001600777308 */ /* 0x0009620000002400 */
[----:B------:R-:W-:Y:S02]  /*11090*/  ISETP.GE.AND P4, PT, R21, R2, PT ;  /* 0x000000021500720c */ /* 0x000fe40003f86270 */
[----:B------:R-:W-:Y:S02]  /*110a0*/  FSEL R124, R124, -INF , !P0 ;  /* 0xff8000007c7c7808 */ /* 0x000fe40004000000 */
[----:B-1----:R-:W-:-:S02]  /*110b0*/  FSEL R21, R30, -INF , !P4 ;  /* 0xff8000001e157808 */ /* 0x002fc40006000000 */
[C---:B------:R-:W-:Y:S01]  /*110c0*/  ISETP.GE.AND P4, PT, R15.reuse, R2, PT ;  /* 0x000000020f00720c */ /* 0x040fe20003f86270 */
[----:B------:R-:W1:Y:S01]  /*110d0*/  MUFU.TANH R24, R24 ;  /* 0x0000001800187308 */ /* 0x000e620000002400 */
[----:B--2---:R-:W-:Y:S02]  /*110e0*/  FSEL R20, R28, -INF , !P1 ;  /* 0xff8000001c147808 */ /* 0x004fe40004800000 */
[-C--:B------:R-:W-:Y:S01]  /*110f0*/  ISETP.GE.AND P1, PT, R15, R0.reuse, PT ;  /* 0x000000000f00720c */ /* 0x080fe20003f26270 */
[----:B------:R-:W-:Y:S01]  /*11100*/  VIADD R15, R5, 0x29 ;  /* 0x00000029050f7836 */ /* 0x000fe20000000000 */
[----:B------:R-:W-:Y:S02]  /*11110*/  FSEL R27, R4, -INF , !P6 ;  /* 0xff800000041b7808 */ /* 0x000fe40007000000 */
[----:B---3--:R-:W-:Y:S01]  /*11120*/  FSEL R26, R26, -INF , !P1 ;  /* 0xff8000001a1a7808 */ /* 0x008fe20004800000 */
[----:B------:R-:W2:Y:S01]  /*11130*/  MUFU.TANH R12, R12 ;  /* 0x0000000c000c7308 */ /* 0x000ea20000002400 */
[----:B------:R-:W-:-:S02]  /*11140*/  ISETP.GE.AND P0, PT, R15, R0, PT ;  /* 0x000000000f00720c */ /* 0x000fc40003f06270 */
[----:B------:R-:W-:Y:S01]  /*11150*/  ISETP.GE.AND P6, PT, R15, R2, PT ;  /* 0x000000020f00720c */ /* 0x000fe20003fc6270 */
[----:B------:R-:W-:Y:S01]  /*11160*/  VIADD R15, R5, 0x31 ;  /* 0x00000031050f7836 */ /* 0x000fe20000000000 */
[----:B----4-:R-:W-:Y:S02]  /*11170*/  FSEL R22, R35, -INF , !P2 ;  /* 0xff80000023167808 */ /* 0x010fe40005000000 */
[----:B-----5:R-:W-:Y:S01]  /*11180*/  FSEL R119, R119, -INF , !P4 ;  /* 0xff80000077777808 */ /* 0x020fe20006000000 */
[----:B------:R-:W3:Y:S01]  /*11190*/  MUFU.TANH R29, R29 ;  /* 0x0000001d001d7308 */ /* 0x000ee20000002400 */
[-C--:B------:R-:W-:Y:S02]  /*111a0*/  ISETP.GE.AND P2, PT, R17, R0.reuse, PT ;  /* 0x000000001100720c */ /* 0x080fe40003f46270 */
[C---:B------:R-:W-:Y:S02]  /*111b0*/  ISETP.GE.AND P1, PT, R15.reuse, R0, PT ;  /* 0x000000000f00720c */ /* 0x040fe40003f26270 */
[----:B------:R-:W-:Y:S01]  /*111c0*/  ISETP.GE.AND P4, PT, R15, R2, PT ;  /* 0x000000020f00720c */ /* 0x000fe20003f86270 */
[----:B------:R-:W-:Y:S01]  /*111d0*/  VIADD R15, R5, 0x38 ;  /* 0x00000038050f7836 */ /* 0x000fe20000000000 */
[----:B-1----:R-:W-:Y:S01]  /*111e0*/  FSEL R120, R24, -INF , !P2 ;  /* 0xff80000018787808 */ /* 0x002fe20005000000 */
[----:B------:R-:W1:Y:S01]  /*111f0*/  MUFU.TANH R108, R108 ;  /* 0x0000006c006c7308 */ /* 0x000e620000002400 */
[----:B--2---:R-:W-:-:S02]  /*11200*/  FSEL R24, R12, -INF , !P0 ;  /* 0xff8000000c187808 */ /* 0x004fc40004000000 */
[----:B------:R-:W-:-:S05]  /*11210*/  ISETP.GE.AND P0, PT, R15, R0, PT ;  /* 0x000000000f00720c */ /* 0x000fca0003f06270 */
[----:B------:R-:W2:Y:S01]  /*11220*/  MUFU.TANH R25, R25 ;  /* 0x0000001900197308 */ /* 0x000ea20000002400 */
[----:B---3--:R-:W-:Y:S02]  /*11230*/  FSEL R23, R29, -INF , !P5 ;  /* 0xff8000001d177808 */ /* 0x008fe40006800000 */
[----:B------:R-:W-:Y:S01]  /*11240*/  ISETP.GE.AND P5, PT, R17, R2, PT ;  /* 0x000000021100720c */ /* 0x000fe20003fa6270 */
[C---:B------:R-:W-:Y:S02]  /*11250*/  VIADD R17, R5.reuse, 0x30 ;  /* 0x0000003005117836 */ /* 0x040fe40000000000 */
[----:B------:R-:W-:Y:S02]  /*11260*/  VIADD R5, R5, 0x39 ;  /* 0x0000003905057836 */ /* 0x000fe40000000000 */
[----:B------:R-:W3:Y:S01]  /*11270*/  MUFU.TANH R14, R14 ;  /* 0x0000000e000e7308 */ /* 0x000ee20000002400 */
[----:B-1----:R-:W-:Y:S02]  /*11280*/  FSEL R108, R108, -INF , !P0 ;  /* 0xff8000006c6c7808 */ /* 0x002fe40004000000 */
[----:B------:R-:W-:-:S02]  /*11290*/  ISETP.GT.AND P0, PT, R168, R159, PT ;  /* 0x0000009fa800720c */ /* 0x000fc40003f04270 */
[----:B------:R-:W-:-:S03]  /*112a0*/  ISETP.GE.AND P2, PT, R17, R0, PT ;  /* 0x000000001100720c */ /* 0x000fc60003f46270 */
[----:B------:R-:W1:Y:S01]  /*112b0*/  MUFU.TANH R114, R16 ;  /* 0x0000001000727308 */ /* 0x000e620000002400 */
[----:B--2---:R-:W-:Y:S02]  /*112c0*/  FSEL R25, R25, -INF , !P5 ;  /* 0xff80000019197808 */ /* 0x004fe40006800000 */
[----:B------:R-:W-:-:S05]  /*112d0*/  ISETP.GE.AND P5, PT, R17, R2, PT ;  /* 0x000000021100720c */ /* 0x000fca0003fa6270 */
        /* <DEDUP_REMOVED lines=80> */
.L_x_7882:
[----:B------:R-:W-:Y:S02]  /*117e0*/  ULDC UR8, c[0x0][0x248] ;  /* 0x0000920000087ab9 */ /* 0x000fe40000000800 */
[----:B------:R-:W-:-:S06]  /*117f0*/  USHF.L.U32 UR4, UR8, 0x6, URZ ;  /* 0x0000000608047899 */ /* 0x000fcc000800063f */
[----:B------:R-:W-:-:S04]  /*11800*/  IADD3 R14, RZ, -UR4, RZ ;  /* 0x80000004ff0e7c10 */ /* 0x000fc8000fffe0ff */
[----:B------:R-:W-:-:S07]  /*11810*/  SHF.R.S32.HI R0, RZ, 0x1f, R14 ;  /* 0x0000001fff007819 */ /* 0x000fce000001140e */
.L_x_7883:
        /* <DEDUP_REMOVED lines=24> */
.L_x_7881:
        /* <DEDUP_REMOVED lines=173> */
[----:B------:R-:W-:Y:S01]  /*12470*/  FMUL.FTZ R61, R61, R35 ;  /* 0x000000233d3d7220 */ /* 0x000fe20000410000 */
[-C--:B------:R-:W-:Y:S01]  /*12480*/  FMUL.FTZ R62, R62, R3.reuse ;  /* 0x000000033e3e7220 */ /* 0x080fe20000410000 */
[----:B------:R-:W-:Y:S01]  /*12490*/  MUFU.EX2 R113, R113 ;  /* 0x0000007100717308 */ /* 0x000fe20000000800 */
[----:B------:R-:W-:Y:S01]  /*124a0*/  FMUL.FTZ R63, R63, R3 ;  /* 0x000000033f3f7220 */ /* 0x000fe20000410000 */
[C---:B-1----:R-:W-:Y:S01]  /*124b0*/  HMMA.16816.F32 R36, R4.reuse, R12, R36 ;  /* 0x0000000c0424723c */ /* 0x042fe20000001824 */
[-C--:B------:R-:W-:Y:S01]  /*124c0*/  FMUL.FTZ R64, R64, R35.reuse ;  /* 0x0000002340407220 */ /* 0x080fe20000410000 */
[----:B------:R-:W-:Y:S01]  /*124d0*/  FMUL.FTZ R65, R65, R35 ;  /* 0x0000002341417220 */ /* 0x000fe20000410000 */
        /* <DEDUP_REMOVED lines=22> */
[----:B------:R-:W-:Y:S01]  /*12640*/  MUFU.EX2 R122, R122 ;  /* 0x0000007a007a7308 */ /* 0x000fe20000000800 */
[C---:B------:R-:W-:Y:S01]  /*12650*/  HMMA.16816.F32 R56, R4.reuse, R18, R56 ;  /* 0x000000120438723c */ /* 0x040fe20000001838 */
[----:B------:R-:W2:Y:S05]  /*12660*/  LDSM.16.MT88.4 R16, [R149+0x8800] ;  /* 0x008800009510783b */ /* 0x000eaa0000004200 */
[C---:B-1----:R-:W-:Y:S01]  /*12670*/  HMMA.16816.F32 R60, R4.reuse, R12, R60 ;  /* 0x0000000c043c723c */ /* 0x042fe2000000183c */
[----:B------:R-:W-:Y:S05]  /*12680*/  MUFU.EX2 R123, R123 ;  /* 0x0000007b007b7308 */ /* 0x000fea0000000800 */
        /* <DEDUP_REMOVED lines=15> */
[----:B------:R-:W3:Y:S01]  /*12780*/  MUFU.EX2 R124, R124 ;  /* 0x0000007c007c7308 */ /* 0x000ee20000000800 */
[----:B------:R-:W-:-:S04]  /*12790*/  FADD.FTZ R113, R113, R110 ;  /* 0x0000006e71717221 */ /* 0x000fc80000010000 */
[C---:B------:R-:W-:Y:S01]  /*127a0*/  HMMA.16816.F32 R92, R4.reuse, R10, R92 ;  /* 0x0000000a045c723c */ /* 0x040fe2000000185c */
[----:B------:R-:W4:Y:S02]  /*127b0*/  LDSM.16.MT88.4 R8, [R148+0x8800] ;  /* 0x008800009408783b */ /* 0x000f240000004200 */
[----:B------:R-:W5:Y:S03]  /*127c0*/  MUFU.EX2 R127, R127 ;  /* 0x0000007f007f7308 */ /* 0x000f660000000800 */
[C---:B------:R-:W-:Y:S05]  /*127d0*/  HMMA.16816.F32 R88, R4.reuse, R20, R88 ;  /* 0x000000140458723c */ /* 0x040fea0000001858 */
[----:B------:R-:W1:Y:S01]  /*127e0*/  MUFU.EX2 R119, R119 ;  /* 0x0000007700777308 */ /* 0x000e620000000800 */
[----:B------:R-:W-:Y:S01]  /*127f0*/  HMMA.16816.F32 R84, R4, R22, R84 ;  /* 0x000000160454723c */ /* 0x000fe20000001854 */
[----:B------:R-:W4:Y:S01]  /*12800*/  LDSM.16.MT88.4 R20, [R150+0xa800] ;  /* 0x00a800009614783b */ /* 0x000f220000004200 */
[----:B---3--:R-:W-:-:S04]  /*12810*/  FADD.FTZ R0, R124, R117 ;  /* 0x000000757c007221 */ /* 0x008fc80000010000 */
[----:B--2---:R-:W-:Y:S01]  /*12820*/  HMMA.16816.F32 R80, R4, R16, R80 ;  /* 0x000000100450723c */ /* 0x004fe20000001850 */
[----:B------:R-:W2:Y:S01]  /*12830*/  MUFU.EX2 R126, R126 ;  /* 0x0000007e007e7308 */ /* 0x000ea20000000800 */
[----:B-----5:R-:W-:-:S04]  /*12840*/  FADD.FTZ R0, R127, R0 ;  /* 0x000000007f007221 */ /* 0x020fc80000010000 */
[C---:B------:R-:W-:Y:S01]  /*12850*/  HMMA.16816.F32 R76, R4.reuse, R18, R76 ;  /* 0x00000012044c723c */ /* 0x040fe2000000184c */
[----:B------:R-:W3:Y:S02]  /*12860*/  LDSM.16.MT88.4 R16, [R149+0xa800] ;  /* 0x00a800009510783b */ /* 0x000ee40000004200 */
[----:B------:R-:W-:Y:S01]  /*12870*/  MUFU.EX2 R114, R114 ;  /* 0x0000007200727308 */ /* 0x000fe20000000800 */
[----:B-1----:R-:W-:Y:S02]  /*12880*/  FADD.FTZ R3, R119, R0 ;  /* 0x0000000077037221 */ /* 0x002fe40000010000 */
[C---:B------:R-:W-:Y:S05]  /*12890*/  HMMA.16816.F32 R36, R4.reuse, R12, R36 ;  /* 0x0000000c0424723c */ /* 0x040fea0000001824 */
[----:B------:R-:W1:Y:S01]  /*128a0*/  MUFU.EX2 R121, R121 ;  /* 0x0000007900797308 */ /* 0x000e620000000800 */
[----:B------:R-:W-:Y:S01]  /*128b0*/  HMMA.16816.F32 R40, R4, R14, R40 ;  /* 0x0000000e0428723c */ /* 0x000fe20000001828 */
[----:B------:R-:W-:Y:S01]  /*128c0*/  LDSM.16.MT88.4 R12, [R148+0x9000] ;  /* 0x00900000940c783b */ /* 0x000fe20000004200 */
[----:B--2---:R-:W-:-:S04]  /*128d0*/  FADD.FTZ R3, R126, R3 ;  /* 0x000000037e037221 */ /* 0x004fc80000010000 */
        /* <DEDUP_REMOVED lines=8> */
[----:B------:R-:W4:Y:S05]  /*12960*/  LDSM.16.MT88.4 R20, [R152+0x9000] ;  /* 0x009000009814783b */ /* 0x000f2a0000004200 */
[C---:B---3--:R-:W-:Y:S06]  /*12970*/  HMMA.16816.F32 R52, R4.reuse, R16, R52 ;  /* 0x000000100434723c */ /* 0x048fec0000001834 */
[C---:B------:R-:W-:Y:S01]  /*12980*/  HMMA.16816.F32 R56, R4.reuse, R18, R56 ;  /* 0x000000120438723c */ /* 0x040fe20000001838 */
[----:B------:R-:W3:Y:S05]  /*12990*/  LDSM.16.MT88.4 R16, [R149+0x9000] ;  /* 0x009000009510783b */ /* 0x000eea0000004200 */
[C---:B--2---:R-:W-:Y:S06]  /*129a0*/  HMMA.16816.F32 R60, R4.reuse, R8, R60 ;  /* 0x00000008043c723c */ /* 0x044fec000000183c */
[----:B------:R-:W-:Y:S01]  /*129b0*/  HMMA.16816.F32 R64, R4, R10, R64 ;  /* 0x0000000a0440723c */ /* 0x000fe20000001840 */
[----:B------:R-:W-:Y:S06]  /*129c0*/  LDSM.16.MT88.4 R8, [R152+0xb000] ;  /* 0x00b000009808783b */ /* 0x000fec0000004200 */
[----:B------:R-:W-:Y:S01]  /*129d0*/  F2FP.F16.F32.PACK_AB R4, R123, R122 ;  /* 0x0000007a7b04723e */ /* 0x000fe200000000ff */
[----:B------:R-:W-:Y:S01]  /*129e0*/  FADD.FTZ R122, R122, R113 ;  /* 0x000000717a7a7221 */ /* 0x000fe20000010000 */
[----:B------:R-:W-:-:S02]  /*129f0*/  F2FP.F16.F32.PACK_AB R5, R127, R124 ;  /* 0x0000007c7f05723e */ /* 0x000fc400000000ff */
[----:B------:R-:W-:Y:S01]  /*12a00*/  F2FP.F16.F32.PACK_AB R6, R125, R120 ;  /* 0x000000787d06723e */ /* 0x000fe200000000ff */
[----:B------:R-:W-:Y:S01]  /*12a10*/  FADD.FTZ R123, R123, R122 ;  /* 0x0000007a7b7b7221 */ /* 0x000fe20000010000 */
[----:B------:R-:W-:-:S03]  /*12a20*/  F2FP.F16.F32.PACK_AB R7, R126, R119 ;  /* 0x000000777e07723e */ /* 0x000fc600000000ff */
[----:B------:R-:W-:-:S04]  /*12a30*/  FADD.FTZ R120, R120, R123 ;  /* 0x0000007b78787221 */ /* 0x000fc80000010000 */
[----:B------:R-:W-:Y:S01]  /*12a40*/  HMMA.16816.F32 R88, R4, R24, R88 ;  /* 0x000000180458723c */ /* 0x000fe20000001858 */
[----:B------:R-:W-:-:S05]  /*12a50*/  FADD.FTZ R125, R125, R120 ;  /* 0x000000787d7d7221 */ /* 0x000fca0000010000 */
[C---:B------:R-:W-:Y:S01]  /*12a60*/  HMMA.16816.F32 R84, R4.reuse, R26, R84 ;  /* 0x0000001a0454723c */ /* 0x040fe20000001854 */
[----:B------:R-:W2:Y:S05]  /*12a70*/  LDSM.16.MT88.4 R24, [R149+0xb000] ;  /* 0x00b000009518783b */ /* 0x000eaa0000004200 */
[C---:B----4-:R-:W-:Y:S06]  /*12a80*/  HMMA.16816.F32 R96, R4.reuse, R20, R96 ;  /* 0x000000140460723c */ /* 0x050fec0000001860 */
[C---:B------:R-:W-:Y:S01]  /*12a90*/  HMMA.16816.F32 R92, R4.reuse, R22, R92 ;  /* 0x00000016045c723c */ /* 0x040fe2000000185c */
[----:B------:R-:W-:Y:S05]  /*12aa0*/  LDSM.16.MT88.4 R20, [R148+0xb000] ;  /* 0x00b000009414783b */ /* 0x000fea0000004200 */
[C---:B---3--:R-:W-:Y:S06]  /*12ab0*/  HMMA.16816.F32 R80, R4.reuse, R16, R80 ;  /* 0x000000100450723c */ /* 0x048fec0000001850 */
[C---:B------:R-:W-:Y:S01]  /*12ac0*/  HMMA.16816.F32 R76, R4.reuse, R18, R76 ;  /* 0x00000012044c723c */ /* 0x040fe2000000184c */
[----:B------:R-:W3:Y:S05]  /*12ad0*/  LDSM.16.MT88.4 R16, [R150+0xb000] ;  /* 0x00b000009610783b */ /* 0x000eea0000004200 */
[C---:B------:R-:W-:Y:S06]  /*12ae0*/  HMMA.16816.F32 R72, R4.reuse, R12, R72 ;  /* 0x0000000c0448723c */ /* 0x040fec0000001848 */
[C---:B------:R-:W-:Y:S01]  /*12af0*/  HMMA.16816.F32 R68, R4.reuse, R14, R68 ;  /* 0x0000000e0444723c */ /* 0x040fe20000001844 */
[----:B------:R-:W4:Y:S05]  /*12b00*/  LDSM.16.MT88.4 R12, [R152+0x9800] ;  /* 0x00980000980c783b */ /* 0x000f2a0000004200 */
[C---:B--2---:R-:W-:Y:S01]  /*12b10*/  HMMA.16816.F32 R52, R4.reuse, R24, R52 ;  /* 0x000000180434723c */ /* 0x044fe20000001834 */
[----:B------:R-:W2:Y:S05]  /*12b20*/  MUFU.EX2 R25, R105 ;  /* 0x0000006900197308 */ /* 0x000eaa0000000800 */
        /* <DEDUP_REMOVED lines=8> */
[C---:B---3--:R-:W-:Y:S06]  /*12bb0*/  HMMA.16816.F32 R44, R4.reuse, R16, R44 ;  /* 0x00000010042c723c */ /* 0x048fec000000182c */
[C---:B------:R-:W-:Y:S01]  /*12bc0*/  HMMA.16816.F32 R48, R4.reuse, R18, R48 ;  /* 0x000000120430723c */ /* 0x040fe20000001830 */
[----:B------:R-:W3:Y:S05]  /*12bd0*/  LDSM.16.MT88.4 R16, [R150+0x9800] ;  /* 0x009800009610783b */ /* 0x000eea0000004200 */
[C---:B------:R-:W-:Y:S06]  /*12be0*/  HMMA.16816.F32 R60, R4.reuse, R20, R60 ;  /* 0x00000014043c723c */ /* 0x040fec000000183c */
[----:B------:R-:W-:Y:S01]  /*12bf0*/  HMMA.16816.F32 R64, R4, R22, R64 ;  /* 0x000000160440723c */ /* 0x000fe20000001840 */
[----:B------:R-:W3:Y:S06]  /*12c00*/  LDSM.16.MT88.4 R20, [R152+0xb800] ;  /* 0x00b800009814783b */ /* 0x000eec0000004200 */
[----:B-1----:R-:W-:Y:S01]  /*12c10*/  F2FP.F16.F32.PACK_AB R4, R121, R114 ;  /* 0x000000727904723e */ /* 0x002fe200000000ff */
[----:B------:R-:W-:Y:S01]  /*12c20*/  FADD.FTZ R114, R114, R125 ;  /* 0x0000007d72727221 */ /* 0x000fe20000010000 */
[----:B--2---:R-:W-:Y:S01]  /*12c30*/  F2FP.F16.F32.PACK_AB R5, R25, R106 ;  /* 0x0000006a1905723e */ /* 0x004fe200000000ff */
[----:B------:R-:W-:Y:S01]  /*12c40*/  FADD.FTZ R106, R106, R3 ;  /* 0x000000036a6a7221 */ /* 0x000fe20000010000 */
[----:B------:R-:W-:Y:S01]  /*12c50*/  F2FP.F16.F32.PACK_AB R6, R111, R108 ;  /* 0x0000006c6f06723e */ /* 0x000fe200000000ff */
[----:B------:R-:W-:Y:S01]  /*12c60*/  FADD.FTZ R121, R121, R114 ;  /* 0x0000007279797221 */ /* 0x000fe20000010000 */
[----:B-----5:R-:W-:Y:S01]  /*12c70*/  F2FP.F16.F32.PACK_AB R7, R27, R24 ;  /* 0x000000181b07723e */ /* 0x020fe200000000ff */
[----:B------:R-:W-:Y:S01]  /*12c80*/  FADD.FTZ R25, R25, R106 ;  /* 0x0000006a19197221 */ /* 0x000fe20000010000 */
[----:B------:R-:W-:Y:S01]  /*12c90*/  MOV R3, R31 ;  /* 0x0000001f00037202 */ /* 0x000fe20000000f00 */
[----:B------:R-:W-:-:S02]  /*12ca0*/  FADD.FTZ R108, R108, R121 ;  /* 0x000000796c6c7221 */ /* 0x000fc40000010000 */
[----:B------:R-:W-:Y:S02]  /*12cb0*/  FADD.FTZ R24, R24, R25 ;  /* 0x0000001918187221 */ /* 0x000fe40000010000 */
[----:B----4-:R-:W-:Y:S01]  /*12cc0*/  HMMA.16816.F32 R96, R4, R12, R96 ;  /* 0x0000000c0460723c */ /* 0x010fe20000001860 */
[----:B------:R-:W-:Y:S01]  /*12cd0*/  FADD.FTZ R177, R111, R108 ;  /* 0x0000006c6fb17221 */ /* 0x000fe20000010000 */
[----:B------:R-:W-:-:S04]  /*12ce0*/  FADD.FTZ R175, R27, R24 ;  /* 0x000000181baf7221 */ /* 0x000fc80000010000 */
[C---:B------:R-:W-:Y:S01]  /*12cf0*/  HMMA.16816.F32 R92, R4.reuse, R14, R92 ;  /* 0x0000000e045c723c */ /* 0x040fe2000000185c */
[----:B------:R-:W1:Y:S05]  /*12d00*/  LDSM.16.MT88.4 R12, [R148+0x9800] ;  /* 0x00980000940c783b */ /* 0x000e6a0000004200 */
[C---:B---3--:R-:W-:Y:S06]  /*12d10*/  HMMA.16816.F32 R88, R4.reuse, R16, R88 ;  /* 0x000000100458723c */ /* 0x048fec0000001858 */
[C---:B------:R-:W-:Y:S01]  /*12d20*/  HMMA.16816.F32 R84, R4.reuse, R18, R84 ;  /* 0x000000120454723c */ /* 0x040fe20000001854 */
[----:B------:R-:W2:Y:S05]  /*12d30*/  LDSM.16.MT88.4 R16, [R150+0xb800] ;  /* 0x00b800009610783b */ /* 0x000eaa0000004200 */
[C---:B------:R-:W-:Y:S06]  /*12d40*/  HMMA.16816.F32 R80, R4.reuse, R8, R80 ;  /* 0x000000080450723c */ /* 0x040fec0000001850 */
        /* <DEDUP_REMOVED lines=14> */
.L_x_7878:
        /* <DEDUP_REMOVED lines=17> */
.L_x_7888:
        /* <DEDUP_REMOVED lines=67> */
.L_x_7885:
        /* <DEDUP_REMOVED lines=15> */
[----:B------:R-:W-:Y:S02]  /*13460*/  ISETP.GT.AND P0, PT, R168, R159, PT ;  /* 0x0000009fa800720c */ /* 0x000fe40003f04270 */
        /* <DEDUP_REMOVED lines=12> */
[----:B------:R-:W5:Y:S05]  /*13530*/  LDSM.16.M88.4 R128, [R155] ;  /* 0x000000009b80783b */ /* 0x000f6a0000000200 */
[----:B------:R-:W5:Y:S05]  /*13540*/  LDSM.16.M88.4 R132, [R147] ;  /* 0x000000009384783b */ /* 0x000f6a0000000200 */
        /* <DEDUP_REMOVED lines=12> */
[----:B------:R-:W2:Y:S05]  /*13610*/  LDSM.16.M88.4 R104, [R154] ;  /* 0x000000009a68783b */ /* 0x000eaa0000000200 */
[C---:B------:R-:W-:Y:S01]  /*13620*/  HMMA.16816.F32 R4, R124.reuse, R128, R4 ;  /* 0x000000807c04723c */ /* 0x040fe20000001804 */
[----:B------:R-:W3:Y:S05]  /*13630*/  LDSM.16.M88.4 R120, [R151+0x5000] ;  /* 0x005000009778783b */ /* 0x000eea0000000200 */
        /* <DEDUP_REMOVED lines=8> */
[----:B------:R-:W-:Y:S05]  /*136c0*/  LDSM.16.M88.4 R108, [R153] ;  /* 0x00000000996c783b */ /* 0x000fea0000000200 */
[C---:B--2---:R-:W-:Y:S01]  /*136d0*/  HMMA.16816.F32 R4, R104.reuse, R112, R4 ;  /* 0x000000706804723c */ /* 0x044fe20000001804 */
[----:B------:R-:W-:Y:S05]  /*136e0*/  LDSM.16.M88.4 R124, [R144+0x1000] ;  /* 0x00100000907c783b */ /* 0x000fea0000000200 */
        /* <DEDUP_REMOVED lines=10> */
[----:B------:R-:W-:Y:S05]  /*13790*/  LDSM.16.M88.4 R104, [R158+0x2000] ;  /* 0x002000009e68783b */ /* 0x000fea0000000200 */
[C---:B-1----:R-:W-:Y:S01]  /*137a0*/  HMMA.16816.F32 R4, R108.reuse, R112, R4 ;  /* 0x000000706c04723c */ /* 0x042fe20000001804 */
[----:B------:R-:W-:Y:S05]  /*137b0*/  LDSM.16.M88.4 R128, [R157+0x7000] ;  /* 0x007000009d80783b */ /* 0x000fea0000000200 */
        /* <DEDUP_REMOVED lines=10> */
[----:B------:R-:W-:Y:S05]  /*13860*/  LDSM.16.M88.4 R108, [R156+0x2000] ;  /* 0x002000009c6c783b */ /* 0x000fea0000000200 */
[C---:B-1----:R-:W-:Y:S01]  /*13870*/  HMMA.16816.F32 R4, R104.reuse, R112, R4 ;  /* 0x000000706804723c */ /* 0x042fe20000001804 */
[----:B------:R-:W-:Y:S05]  /*13880*/  LDSM.16.M88.4 R120, [R141] ;  /* 0x000000008d78783b */ /* 0x000fea0000000200 */
[C---:B------:R-:W-:Y:S01]  /*13890*/  HMMA.16816.F32 R8, R104.reuse, R114, R8 ;  /* 0x000000726808723c */ /* 0x040fe20000001808 */
[----:B------:R-:W1:Y:S05]  /*138a0*/  LDSM.16.M88.4 R112, [R143] ;  /* 0x000000008f70783b */ /* 0x000e6a0000000200 */
[C---:B--2---:R-:W-:Y:S06]  /*138b0*/  HMMA.16816.F32 R12, R104.reuse, R116, R12 ;  /* 0x00000074680c723c */ /* 0x044fec000000180c */
        /* <DEDUP_REMOVED lines=115> */
[----:B--2---:R-:W1:Y:S02]  /*13ff0*/  MUFU.RCP R3, R7 ;  /* 0x0000000700037308 */ /* 0x004e640000001000 */
        /* <DEDUP_REMOVED lines=57> */
.L_x_7887:
        /* <DEDUP_REMOVED lines=21> */
.L_x_7886:
        /* <DEDUP_REMOVED lines=197> */
[----:B------:R-:W-:Y:S01]  /*15130*/  MOV R0, R3 ;  /* 0x0000000300007202 */ /* 0x000fe20000000f00 */
        /* <DEDUP_REMOVED lines=69> */
[----:B------:R-:W-:Y:S06]  /*15590*/  LDSM.16.MT88.4 R84, [R150+0xb000] ;  /* 0x00b000009654783b */ /* 0x000fec0000004200 */
        /* <DEDUP_REMOVED lines=28> */
[C---:B------:R-:W-:Y:S05]  /*15760*/  HMMA.16816.F32 R32, R68.reuse, R82, R32 ;  /* 0x000000524420723c */ /* 0x040fea0000001820 */
[----:B------:R-:W-:Y:S01]  /*15770*/  FADD.FTZ R177, R135, R128 ;  /* 0x0000008087b17221 */ /* 0x000fe20000010000 */
[C---:B--2---:R-:W-:Y:S05]  /*15780*/  HMMA.16816.F32 R36, R68.reuse, R72, R36 ;  /* 0x000000484424723c */ /* 0x044fea0000001824 */
[----:B------:R-:W-:Y:S01]  /*15790*/  FADD.FTZ R175, R101, R102 ;  /* 0x0000006665af7221 */ /* 0x000fe20000010000 */
[C---:B------:R-:W-:Y:S01]  /*157a0*/  HMMA.16816.F32 R40, R68.reuse, R74, R40 ;  /* 0x0000004a4428723c */ /* 0x040fe20000001828 */
[----:B------:R-:W2:Y:S05]  /*157b0*/  LDSM.16.MT88.4 R72, [R150+0x9800] ;  /* 0x009800009648783b */ /* 0x000eaa0000004200 */
[C---:B------:R-:W-:Y:S06]  /*157c0*/  HMMA.16816.F32 R44, R68.reuse, R84, R44 ;  /* 0x00000054442c723c */ /* 0x040fec000000182c */
[C---:B------:R-:W-:Y:S06]  /*157d0*/  HMMA.16816.F32 R48, R68.reuse, R86, R48 ;  /* 0x000000564430723c */ /* 0x040fec0000001830 */
[C---:B-1----:R-:W-:Y:S06]  /*157e0*/  HMMA.16816.F32 R52, R68.reuse, R76, R52 ;  /* 0x0000004c4434723c */ /* 0x042fec0000001834 */
[C---:B------:R-:W-:Y:S06]  /*157f0*/  HMMA.16816.F32 R56, R68.reuse, R78, R56 ;  /* 0x0000004e4438723c */ /* 0x040fec0000001838 */
[C---:B------:R-:W-:Y:S06]  /*15800*/  HMMA.16816.F32 R60, R68.reuse, R88, R60 ;  /* 0x00000058443c723c */ /* 0x040fec000000183c */
[----:B------:R-:W-:Y:S06]  /*15810*/  HMMA.16816.F32 R64, R68, R90, R64 ;  /* 0x0000005a4440723c */ /* 0x000fec0000001840 */
[C---:B------:R-:W-:Y:S01]  /*15820*/  HMMA.16816.F32 R96, R104.reuse, R92, R4 ;  /* 0x0000005c6860723c */ /* 0x040fe20000001804 */
[----:B------:R-:W1:Y:S05]  /*15830*/  LDSM.16.MT88.4 R4, [R150+0xb800] ;  /* 0x00b800009604783b */ /* 0x000e6a0000004200 */
[C---:B------:R-:W-:Y:S03]  /*15840*/  HMMA.16816.F32 R92, R104.reuse, R94, R8 ;  /* 0x0000005e685c723c */ /* 0x040fe60000001808 */
[----:B------:R-:W3:Y:S03]  /*15850*/  LDSM.16.MT88.4 R8, [R149+0xb800] ;  /* 0x00b800009508783b */ /* 0x000ee60000004200 */
[C---:B--2---:R-:W-:Y:S05]  /*15860*/  HMMA.16816.F32 R88, R104.reuse, R72, R12 ;  /* 0x000000486858723c */ /* 0x044fea000000180c */
[----:B------:R-:W2:Y:S01]  /*15870*/  LDSM.16.MT88.4 R12, [R148+0xb800] ;  /* 0x00b80000940c783b */ /* 0x000ea20000004200 */
        /* <DEDUP_REMOVED lines=15> */
[----:B------:R-:W-:Y:S11]  /*15970*/  @P0 BRA `(.L_x_7888) ;  /* 0xffffffd400700947 */ /* 0x000ff6000383ffff */
.L_x_7884:
        /* <DEDUP_REMOVED lines=163> */
[----:B------:R4:W-:Y:S04]  /*163b0*/  STS.64 [R16], R72 ;  /* 0x0000004810007388 */ /* 0x0009e80000000a00 */
[----:B------:R-:W-:Y:S04]  /*163c0*/  STS.64 [R16+0x800], R74 ;  /* 0x0008004a10007388 */ /* 0x000fe80000000a00 */
[----:B------:R-:W-:Y:S04]  /*163d0*/  STS.64 [R18], R68 ;  /* 0x0000004412007388 */ /* 0x000fe80000000a00 */
[----:B------:R1:W-:Y:S04]  /*163e0*/  STS.64 [R18+0x800], R70 ;  /* 0x0008004612007388 */ /* 0x0003e80000000a00 */
[----:B------:R-:W-:Y:S04]  /*163f0*/  STS.64 [R7+0x4000], R36 ;  /* 0x0040002407007388 */ /* 0x000fe80000000a00 */
[----:B------:R3:W-:Y:S04]  /*16400*/  STS.64 [R7+0x4800], R38 ;  /* 0x0048002607007388 */ /* 0x0007e80000000a00 */
[----:B------:R-:W-:Y:S01]  /*16410*/  STS.64 [R10+0x4000], R40 ;  /* 0x004000280a007388 */ /* 0x000fe20000000a00 */
[----:B----4-:R-:W-:-:S03]  /*16420*/  SHF.L.U32 R72, R0, 0x2, RZ ;  /* 0x0000000200487819 */ /* 0x010fc600000006ff */
[----:B------:R4:W-:Y:S01]  /*16430*/  STS.64 [R10+0x4800], R42 ;  /* 0x0048002a0a007388 */ /* 0x0009e20000000a00 */
[----:B------:R-:W-:-:S03]  /*16440*/  SHF.R.S32.HI R73, RZ, 0x1f, R72 ;  /* 0x0000001fff497819 */ /* 0x000fc60000011448 */
[----:B------:R-:W-:Y:S04]  /*16450*/  STS.64 [R11+0x4000], R44 ;  /* 0x0040002c0b007388 */ /* 0x000fe80000000a00 */
[----:B------:R5:W-:Y:S01]  /*16460*/  STS.64 [R11+0x4800], R46 ;  /* 0x0048002e0b007388 */ /* 0x000be20000000a00 */
[----:B-1----:R-:W-:-:S03]  /*16470*/  LEA R71, R4, UR5, 0x2 ;  /* 0x0000000504477c11 */ /* 0x002fc6000f8e10ff */
[----:B------:R-:W-:Y:S04]  /*16480*/  STS.64 [R12+0x4000], R48 ;  /* 0x004000300c007388 */ /* 0x000fe80000000a00 */
[----:B------:R2:W-:Y:S01]  /*16490*/  STS.64 [R12+0x4800], R50 ;  /* 0x004800320c007388 */ /* 0x0005e20000000a00 */
[----:B---3--:R-:W-:-:S03]  /*164a0*/  IADD3 R7, -R161, RZ, RZ ;  /* 0x000000ffa1077210 */ /* 0x008fc60007ffe1ff */
[----:B------:R1:W-:Y:S02]  /*164b0*/  STS.64 [R14+0x4000], R52 ;  /* 0x004000340e007388 */ /* 0x0003e40000000a00 */
[----:B------:R-:W-:Y:S02]  /*164c0*/  IMAD R7, R20, R7, UR4 ;  /* 0x0000000414077e24 */ /* 0x000fe4000f8e0207 */
[----:B------:R1:W-:Y:S01]  /*164d0*/  STS.64 [R14+0x4800], R54 ;  /* 0x004800360e007388 */ /* 0x0003e20000000a00 */
[----:B----4-:R-:W-:Y:S01]  /*164e0*/  MOV R10, 0xff800000 ;  /* 0xff800000000a7802 */ /* 0x010fe20000000f00 */
[----:B------:R-:W-:Y:S02]  /*164f0*/  IMAD R7, R17, R20, R7 ;  /* 0x0000001411077224 */ /* 0x000fe400078e0207 */
[----:B------:R1:W-:Y:S04]  /*16500*/  STS.64 [R15+0x4000], R56 ;  /* 0x004000380f007388 */ /* 0x0003e80000000a00 */
[----:B------:R1:W-:Y:S01]  /*16510*/  STS.64 [R15+0x4800], R58 ;  /* 0x0048003a0f007388 */ /* 0x0003e20000000a00 */
[----:B-----5:R-:W-:Y:S01]  /*16520*/  @P5 FMUL.FTZ R11, R6, 0.69314718246459960938 ;  /* 0x3f317218060b5820 */ /* 0x020fe20000410000 */
[----:B------:R-:W-:-:S02]  /*16530*/  SHF.L.U32 R6, R19, 0x6, RZ ;  /* 0x0000000613067819 */ /* 0x000fc400000006ff */
[----:B------:R1:W-:Y:S01]  /*16540*/  STS.64 [R16+0x4000], R60 ;  /* 0x0040003c10007388 */ /* 0x0003e20000000a00 */
[----:B------:R-:W-:-:S03]  /*16550*/  @P5 FFMA.FTZ R8, R100, R21, R11 ;  /* 0x0000001564085223 */ /* 0x000fc6000001000b */
[----:B------:R1:W-:Y:S01]  /*16560*/  STS.64 [R16+0x4800], R62 ;  /* 0x0048003e10007388 */ /* 0x0003e20000000a00 */
[----:B------:R-:W-:Y:S02]  /*16570*/  IMAD R0, R7, R9, R6 ;  /* 0x0000000907007224 */ /* 0x000fe400078e0206 */
[----:B--2---:R-:W-:Y:S01]  /*16580*/  @P4 FMUL.FTZ R12, R5, 0.69314718246459960938 ;  /* 0x3f317218050c4820 */ /* 0x004fe20000410000 */
[----:B------:R1:W-:Y:S03]  /*16590*/  STS.64 [R18+0x4000], R64 ;  /* 0x0040004012007388 */ /* 0x0003e60000000a00 */
        /* <DEDUP_REMOVED lines=17> */
.L_x_7890:
[----:B------:R-:W-:Y:S05]  /*166b0*/  BSYNC B0 ;  /* 0x0000000000007941 */ /* 0x000fea0003800000 */
.L_x_7889:
[----:B-1----:R-:W1:Y:S01]  /*166c0*/  LDS.128 R64, [R71] ;  /* 0x0000000047407984 */ /* 0x002e620000000c00 */
[C---:B--2---:R-:W-:Y:S01]  /*166d0*/  VIADD R6, R2.reuse, 0x8 ;  /* 0x0000000802067836 */ /* 0x044fe20000000000 */
[----:B------:R-:W-:Y:S01]  /*166e0*/  ULDC UR4, c[0x0][0x2dc] ;  /* 0x0000b70000047ab9 */ /* 0x000fe20000000800 */
[C---:B------:R-:W-:Y:S01]  /*166f0*/  VIADD R4, R2.reuse, 0x10 ;  /* 0x0000001002047836 */ /* 0x040fe20000000000 */
[----:B------:R-:W2:Y:S01]  /*16700*/  LDS.128 R32, [R71+0x4000] ;  /* 0x0040000047207984 */ /* 0x000ea20000000c00 */
[----:B------:R-:W-:Y:S01]  /*16710*/  IMAD.WIDE R72, R2, 0x80, R72 ;  /* 0x0000008002487825 */ /* 0x000fe200078e0248 */
[-C--:B------:R-:W-:Y:S02]  /*16720*/  ISETP.GE.AND P6, PT, R6, R3.reuse, PT ;  /* 0x000000030600720c */ /* 0x080fe40003fc6270 */
[----:B------:R-:W3:Y:S01]  /*16730*/  LDS.128 R60, [R71+0x800] ;  /* 0x00080000473c7984 */ /* 0x000ee20000000c00 */
[----:B------:R-:W-:Y:S01]  /*16740*/  IMAD R69, R0, UR4, RZ ;  /* 0x0000000400457c24 */ /* 0x000fe2000f8e02ff */
[-C--:B------:R-:W-:Y:S01]  /*16750*/  ISETP.GE.AND P5, PT, R4, R3.reuse, PT ;  /* 0x000000030400720c */ /* 0x080fe20003fa6270 */
[C---:B------:R-:W-:Y:S01]  /*16760*/  VIADD R0, R2.reuse, 0x18 ;  /* 0x0000001802007836 */ /* 0x040fe20000000000 */
[----:B------:R-:W4:Y:S01]  /*16770*/  LDS.128 R56, [R71+0x1000] ;  /* 0x0010000047387984 */ /* 0x000f220000000c00 */
        /* <DEDUP_REMOVED lines=26> */
[----:B-1----:R1:W-:Y:S04]  /*16920*/  @!P0 STG.E.64 desc[UR6][R74.64], R64 ;  /* 0x000000404a008986 */ /* 0x0023e8000c101b06 */
[----:B------:R1:W-:Y:S04]  /*16930*/  @!P0 STG.E.64 desc[UR6][R74.64+0x8], R66 ;  /* 0x000008424a008986 */ /* 0x0003e8000c101b06 */
[----:B--2---:R1:W-:Y:S01]  /*16940*/  @!P0 STG.E.128 desc[UR6][R74.64+0x100], R32 ;  /* 0x000100204a008986 */ /* 0x0043e2000c101d06 */
[----:B------:R-:W-:-:S03]  /*16950*/  ISETP.GE.AND P0, PT, R2, R3, PT ;  /* 0x000000030200720c */ /* 0x000fc60003f06270 */
[----:B---3--:R1:W-:Y:S04]  /*16960*/  @!P6 STG.E.128 desc[UR6][R74.64+0x1000], R60 ;  /* 0x0010003c4a00e986 */ /* 0x0083e8000c101d06 */
        /* <DEDUP_REMOVED lines=15> */
.L_x_7891:
        /* <DEDUP_REMOVED lines=10> */
.L_x_8429:


//--------------------- .text._ZN5flash24flash_fwd_splitkv_kernelI23Flash_fwd_kernel_traitsILi128ELi64ELi64ELi4ELb0ELb0EN7cutlass6half_tE19Flash_kernel_traitsILi128ELi64ELi64ELi4ES3_EELb1ELb0ELb1ELb0ELb0ELb0ELb1ELb1EEEvNS_16Flash_fwd_paramsE --------------------------
	.section	.text._ZN5flash24flash_fwd_splitkv_kernelI23Flash_fwd_kernel_traitsILi128ELi64ELi64ELi4ELb0ELb0EN7cutlass6half_tE19Flash_kernel_traitsILi128ELi64ELi64ELi4ES3_EELb1ELb0ELb1ELb0ELb0ELb0ELb1ELb1EEEvNS_16Flash_fwd_paramsE,"ax",@progbits
	.align	128
        .global         _ZN5flash24flash_fwd_splitkv_kernelI23Flash_fwd_kernel_traitsILi128ELi64ELi64ELi4ELb0ELb0EN7cutlass6half_tE19Flash_kernel_traitsILi128ELi64ELi64ELi4ES3_EELb1ELb0ELb1ELb0ELb0ELb0ELb1ELb1EEEvNS_16Flash_fwd_paramsE
        .type           _ZN5flash24flash_fwd_splitkv_kernelI23Flash_fwd_kernel_traitsILi128ELi64ELi64ELi4ELb0ELb0EN7cutlass6half_tE19Flash_kernel_traitsILi128ELi64ELi64ELi4ES3_EELb1ELb0ELb1ELb0ELb0ELb0ELb1ELb1EEEvNS_16Flash_fwd_paramsE,@function
        .size           _ZN5flash24flash_fwd_splitkv_kernelI23Flash_fwd_kernel_traitsILi128ELi64ELi64ELi4ELb0ELb0EN7cutlass6half_tE19Flash_kernel_traitsILi128ELi64ELi64ELi4ES3_EELb1ELb0ELb1ELb0ELb0ELb0ELb1ELb1EEEvNS_16Flash_fwd_paramsE,(.L_x_8430 - _ZN5flash24flash_fwd_splitkv_kernelI23Flash_fwd_kernel_traitsILi128ELi64ELi64ELi4ELb0ELb0EN7cutlass6half_tE19Flash_kernel_traitsILi128ELi64ELi64ELi4ES3_EELb1ELb0ELb1ELb0ELb0ELb0ELb1ELb1EEEvNS_16Flash_fwd_paramsE)
        .other          _ZN5flash24flash_fwd_splitkv_kernelI23Flash_fwd_kernel_traitsILi128ELi64ELi64ELi4ELb0ELb0EN7cutlass6half_tE19Flash_kernel_traitsILi128ELi64ELi64ELi4ES3_EELb1ELb0ELb1ELb0ELb0ELb0ELb1ELb1EEEvNS_16Flash_fwd_paramsE,@"STO_CUDA_ENTRY STV_DEFAULT"
_ZN5flash24flash_fwd_splitkv_kernelI23Flash_fwd_kernel_traitsILi128ELi64ELi64ELi4ELb0ELb0EN7cutlass6half_tE19Flash_kernel_traitsILi128ELi64ELi64ELi4ES3_EELb1ELb0ELb1ELb0ELb0ELb0ELb1ELb1EEEvNS_16Flash_fwd_paramsE:
.text._ZN5flash24flash_fwd_splitkv_kernelI23Flash_fwd_kernel_traitsILi128ELi64ELi64ELi4ELb0ELb0EN7cutlass6half_tE19Flash_kernel_traitsILi128ELi64ELi64ELi4ES3_EELb1ELb0ELb1ELb0ELb0ELb0ELb1ELb1EEEvNS_16Flash_fwd_paramsE:
        /* <DEDUP_REMOVED lines=46> */
[----:B------:R-:W-:Y:S01]  /*02e0*/  IADD3 R129, -R153, RZ, RZ ;  /* 0x000000ff99817210 */ /* 0x000fe20007ffe1ff */
[----:B------:R-:W2:Y:S04]  /*02f0*/  S2R R17, SR_CTAID.X ;  /* 0x0000000000117919 */ /* 0x000ea80000002500 */
[----:B------:R-:W-:Y:S01]  /*0300*/  IMAD R128, R5, R129, R128 ;  /* 0x0000008105807224 */ /* 0x000fe200078e0280 */
[----:B------:R-:W3:Y:S01]  /*0310*/  S2R R0, SR_CTAID.Y ;  /* 0x0000000000007919 */ /* 0x000ee20000002600 */
[----:B------:R-:W-:-:S06]  /*0320*/  @P0 IMAD.IADD R152, R7, 0x1, -R6 ;  /* 0x0000000107980824 */ /* 0x000fcc00078e0a06 */
[----:B------:R-:W4:Y:S01]  /*0330*/  @!P0 LDC R152, c[0x0][0x2c4] ;  /* 0x0000b100ff988b82 */ /* 0x000f220000000800 */
[----:B------:R-:W-:-:S04]  /*0340*/  ISETP.NE.U32.AND P0, PT, R2, RZ, PT ;  /* 0x000000ff0200720c */ /* 0x000fc80003f05070 */
[----:B------:R-:W-:-:S13]  /*0350*/  ISETP.NE.AND.EX P0, PT, R3, RZ, PT, P0 ;  /* 0x000000ff0300720c */ /* 0x000fda0003f05300 */
[----:B-123--:R-:W-:Y:S05]  /*0360*/  @!P0 BRA `(.L_x_7892) ;  /* 0x0000000000108947 */ /* 0x00efea0003800000 */
[----:B------:R-:W2:Y:S02]  /*0370*/  @P1 LDG.E R3, desc[UR6][R8.64+0x4] ;  /* 0x0000040608031981 */ /* 0x000ea4000c1e1900 */
[----:B--2--5:R-:W-:-:S06]  /*0380*/  @P1 IADD3 R62, R3, -R10, RZ ;  /* 0x8000000a033e1210 */ /* 0x024fcc0007ffe0ff */
[----:B------:R2:W5:Y:S01]  /*0390*/  @!P1 LDG.E R62, desc[UR6][R8.64] ;  /* 0x00000006083e9981 */ /* 0x000562000c1e1900 */
[----:B------:R-:W-:Y:S05]  /*03a0*/  BRA `(.L_x_7893) ;  /* 0x0000000000047947 */ /* 0x000fea0003800000 */
.L_x_7892:
[----:B------:R-:W1:Y:S02]  /*03b0*/  LDC R62, c[0x0][0x2c8] ;  /* 0x0000b200ff3e7b82 */ /* 0x000e640000000800 */
.L_x_7893:
        /* <DEDUP_REMOVED lines=15> */
[-C--:B--2---:R-:W-:Y:S02]  /*04b0*/  IABS R11, R8.reuse ;  /* 0x00000008000b7213 */ /* 0x084fe40000000000 */
[----:B------:R-:W-:-:S02]  /*04c0*/  IABS R12, R8 ;  /* 0x00000008000c7213 */ /* 0x000fc40000000000 */
[----:B------:R-:W2:Y:S03]  /*04d0*/  I2F.RP R4, R11 ;  /* 0x0000000b00047306 */ /* 0x000ea60000209400 */
[----:B------:R-:W-:Y:S02]  /*04e0*/  IMAD.MOV R12, RZ, RZ, -R12 ;  /* 0x000000ffff0c7224 */ /* 0x000fe400078e0a0c */
[----:B---3--:R-:W-:-:S05]  /*04f0*/  VIADD R2, R2, 0x3f ;  /* 0x0000003f02027836 */ /* 0x008fca0000000000 */
[----:B------:R-:W-:-:S04]  /*0500*/  SHF.R.S32.HI R15, RZ, 0x1f, R2 ;  /* 0x0000001fff0f7819 */ /* 0x000fc80000011402 */
[----:B------:R-:W-:Y:S01]  /*0510*/  LEA.HI R15, R15, R2, RZ, 0x6 ;  /* 0x000000020f0f7211 */ /* 0x000fe200078f30ff */
[----:B--2---:R-:W2:Y:S03]  /*0520*/  MUFU.RCP R3, R4 ;  /* 0x0000000400037308 */ /* 0x004ea60000001000 */
[----:B------:R-:W-:-:S05]  /*0530*/  LEA.HI.SX32 R15, R15, R8, 0x1a ;  /* 0x000000080f0f7211 */ /* 0x000fca00078fd2ff */
[----:B------:R-:W-:Y:S02]  /*0540*/  VIADD R15, R15, 0xffffffff ;  /* 0xffffffff0f0f7836 */ /* 0x000fe40000000000 */
[----:B--2---:R-:W-:-:S03]  /*0550*/  VIADD R3, R3, 0xffffffe ;  /* 0x0ffffffe03037836 */ /* 0x004fc60000000000 */
[----:B------:R-:W-:Y:S02]  /*0560*/  IABS R4, R15 ;  /* 0x0000000f00047213 */ /* 0x000fe40000000000 */
[----:B------:R-:W-:Y:S01]  /*0570*/  LOP3.LUT R15, R15, R8, RZ, 0x3c, !PT ;  /* 0x000000080f0f7212 */ /* 0x000fe200078e3cff */
[----:B------:R-:W2:Y:S03]  /*0580*/  F2I.FTZ.U32.TRUNC.NTZ R3, R3 ;  /* 0x0000000300037305 */ /* 0x000ea6000021f000 */
[----:B------:R-:W-:Y:S01]  /*0590*/  ISETP.GE.AND P0, PT, R15, RZ, PT ;  /* 0x000000ff0f00720c */ /* 0x000fe20003f06270 */
[----:B--2---:R-:W-:-:S04]  /*05a0*/  IMAD.MOV R2, RZ, RZ, -R3 ;  /* 0x000000ffff027224 */ /* 0x004fc800078e0a03 */
[----:B------:R-:W-:Y:S02]  /*05b0*/  IMAD R9, R2, R11, RZ ;  /* 0x0000000b02097224 */ /* 0x000fe400078e02ff */
[----:B------:R-:W-:-:S04]  /*05c0*/  IMAD.MOV.U32 R2, RZ, RZ, RZ ;  /* 0x000000ffff027224 */ /* 0x000fc800078e00ff */
[----:B------:R-:W-:Y:S02]  /*05d0*/  IMAD.HI.U32 R9, R3, R9, R2 ;  /* 0x0000000903097227 */ /* 0x000fe400078e0002 */
[----:B------:R-:W2:Y:S04]  /*05e0*/  @!P3 LDC.64 R2, c[0x0][0x318] ;  /* 0x0000c600ff02bb82 */ /* 0x000ea80000000a00 */
[----:B------:R-:W-:-:S04]  /*05f0*/  IMAD.HI.U32 R9, R9, R4, RZ ;  /* 0x0000000409097227 */ /* 0x000fc800078e00ff */
[----:B------:R-:W-:Y:S02]  /*0600*/  IMAD R12, R9, R12, R4 ;  /* 0x0000000c090c7224 */ /* 0x000fe400078e0204 */
[----:B------:R-:W3:Y:S03]  /*0610*/  @!P3 LDC R4, c[0x0][0x2cc] ;  /* 0x0000b300ff04bb82 */ /* 0x000ee60000000800 */
[----:B------:R-:W-:Y:S02]  /*0620*/  ISETP.GT.U32.AND P1, PT, R11, R12, PT ;  /* 0x0000000c0b00720c */ /* 0x000fe40003f24070 */
[----:B--2---:R-:W-:-:S11]  /*0630*/  @!P3 ISETP.NE.U32.AND P2, PT, R2, RZ, PT ;  /* 0x000000ff0200b20c */ /* 0x004fd60003f45070 */
[----:B------:R-:W-:Y:S01]  /*0640*/  @!P1 IMAD.IADD R12, R12, 0x1, -R11 ;  /* 0x000000010c0c9824 */ /* 0x000fe200078e0a0b */
[----:B------:R-:W-:Y:S01]  /*0650*/  @!P3 ISETP.NE.AND.EX P2, PT, R3, RZ, PT, P2 ;  /* 0x000000ff0300b20c */ /* 0x000fe20003f45320 */
[----:B------:R-:W-:Y:S01]  /*0660*/  @!P1 VIADD R9, R9, 0x1 ;  /* 0x0000000109099836 */ /* 0x000fe20000000000 */
[----:B------:R-:W-:Y:S02]  /*0670*/  ISETP.NE.AND P1, PT, R8, RZ, PT ;  /* 0x000000ff0800720c */ /* 0x000fe40003f25270 */
[----:B------:R-:W-:Y:S02]  /*0680*/  ISETP.GE.U32.AND P4, PT, R12, R11, PT ;  /* 0x0000000b0c00720c */ /* 0x000fe40003f86070 */
[----:B---3--:R-:W-:-:S05]  /*0690*/  @!P3 SEL R3, R4, RZ, P2 ;  /* 0x000000ff0403b207 */ /* 0x008fca0001000000 */
[----:B------:R-:W-:Y:S01]  /*06a0*/  @!P3 IMAD.IADD R52, R62, 0x1, R3 ;  /* 0x000000013e34b824 */ /* 0x000fe200078e0203 */
[----:B------:R-:W-:-:S03]  /*06b0*/  IADD3 R3, -R152, 0x7f, R59 ;  /* 0x0000007f98037810 */ /* 0x000fc60007ffe13b */
[----:B------:R-:W-:Y:S01]  /*06c0*/  VIADD R2, R52, 0x3f ;  /* 0x0000003f34027836 */ /* 0x000fe20000000000 */
[----:B----4-:R-:W-:Y:S01]  /*06d0*/  IADD3 R7, R3, R7, R52 ;  /* 0x0000000703077210 */ /* 0x010fe20007ffe034 */
[----:B------:R-:W-:-:S03]  /*06e0*/  @P4 VIADD R9, R9, 0x1 ;  /* 0x0000000109094836 */ /* 0x000fc60000000000 */
[----:B------:R-:W-:Y:S01]  /*06f0*/  SHF.R.S32.HI R3, RZ, 0x1f, R2 ;  /* 0x0000001fff037819 */ /* 0x000fe20000011402 */
[----:B------:R-:W-:Y:S01]  /*0700*/  @!P0 IMAD.MOV R9, RZ, RZ, -R9 ;  /* 0x000000ffff098224 */ /* 0x000fe200078e0a09 */
[----:B------:R-:W-:Y:S02]  /*0710*/  @!P1 LOP3.LUT R9, RZ, R8, RZ, 0x33, !PT ;  /* 0x00000008ff099212 */ /* 0x000fe400078e33ff */
[----:B------:R-:W-:Y:S02]  /*0720*/  SHF.R.S32.HI R4, RZ, 0x1f, R7 ;  /* 0x0000001fff047819 */ /* 0x000fe40000011407 */
[----:B------:R-:W-:Y:S01]  /*0730*/  LEA.HI R3, R3, R2, RZ, 0x6 ;  /* 0x0000000203037211 */ /* 0x000fe200078f30ff */
[----:B------:R-:W-:Y:S01]  /*0740*/  IMAD R147, R9, R0, RZ ;  /* 0x0000000009937224 */ /* 0x000fe200078e02ff */
[----:B------:R-:W-:Y:S02]  /*0750*/  LEA.HI R4, R4, R7, RZ, 0x6 ;  /* 0x0000000704047211 */ /* 0x000fe400078f30ff */
[----:B------:R-:W-:-:S02]  /*0760*/  SHF.R.S32.HI R2, RZ, 0x6, R3 ;  /* 0x00000006ff027819 */ /* 0x000fc40000011403 */
        /* <DEDUP_REMOVED lines=46> */
.L_x_7896:
[----:B------:R-:W-:Y:S05]  /*0a50*/  BSYNC B0 ;  /* 0x0000000000007941 */ /* 0x000fea0003800000 */
.L_x_7895:
        /* <DEDUP_REMOVED lines=9> */
.L_x_7898:
[----:B------:R-:W-:Y:S05]  /*0af0*/  BSYNC B0 ;  /* 0x0000000000007941 */ /* 0x000fea0003800000 */
.L_x_7897:
        /* <DEDUP_REMOVED lines=8> */
.L_x_7900:
[----:B------:R-:W-:Y:S05]  /*0b80*/  BSYNC B0 ;  /* 0x0000000000007941 */ /* 0x000fea0003800000 */
.L_x_7899:
        /* <DEDUP_REMOVED lines=8> */
.L_x_7902:
[----:B------:R-:W-:Y:S05]  /*0c10*/  BSYNC B0 ;  /* 0x0000000000007941 */ /* 0x000fea0003800000 */
.L_x_7901:
        /* <DEDUP_REMOVED lines=9> */
.L_x_7904:
[----:B------:R-:W-:Y:S05]  /*0cb0*/  BSYNC B0 ;  /* 0x0000000000007941 */ /* 0x000fea0003800000 */
.L_x_7903:
[----:B------:R-:W-:Y:S04]  /*0cc0*/  BSSY B0, `(.L_x_7905) ;  /* 0x0000007000007945 */ /* 0x000fe80003800000 */
[----:B------:R-:W-:Y:S05]  /*0cd0*/  @P1 BRA `(.L_x_7906) ;  /* 0x0000000000141947 */ /* 0x000fea0003800000 */
[----:B------:R-:W-:Y:S02]  /*0ce0*/  ULDC UR4, c[0x0][0x2d0] ;  /* 0x0000b40000047ab9 */ /* 0x000fe40000000800 */
[----:B------:R-:W-:Y:S02]  /*0cf0*/  ISETP.GE.AND P1, PT, R2, UR4, PT ;  /* 0x0000000402007c0c */ /* 0x000fe4000bf26270 */
[----:B------:R-:W-:-:S11]  /*0d00*/  ISETP.GE.AND P0, PT, R6, UR4, PT ;  /* 0x0000000406007c0c */ /* 0x000fd6000bf06270 */
[----:B------:R1:W-:Y:S04]  /*0d10*/  @!P1 STG.E.128 desc[UR6][R20.64+0x5000], RZ ;  /* 0x005000ff14009986 */ /* 0x0003e8000c101d06 */
[----:B------:R1:W-:Y:S02]  /*0d20*/  @!P0 STG.E.128 desc[UR6][R20.64+0x5100], RZ ;  /* 0x005100ff14008986 */ /* 0x0003e4000c101d06 */
.L_x_7906:
[----:B------:R-:W-:Y:S05]  /*0d30*/  BSYNC B0 ;  /* 0x0000000000007941 */ /* 0x000fea0003800000 */
.L_x_7905:
[----:B------:R-:W-:Y:S04]  /*0d40*/  BSSY B0, `(.L_x_7907) ;  /* 0x0000007000007945 */ /* 0x000fe80003800000 */
[----:B------:R-:W-:Y:S05]  /*0d50*/  @P4 BRA `(.L_x_7908) ;  /* 0x0000000000144947 */ /* 0x000fea0003800000 */
[----:B------:R-:W-:Y:S02]  /*0d60*/  ULDC UR4, c[0x0][0x2d0] ;  /* 0x0000b40000047ab9 */ /* 0x000fe40000000800 */
[----:B------:R-:W-:Y:S02]  /*0d70*/  ISETP.GE.AND P1, PT, R2, UR4, PT ;  /* 0x0000000402007c0c */ /* 0x000fe4000bf26270 */
[----:B------:R-:W-:-:S11]  /*0d80*/  ISETP.GE.AND P0, PT, R6, UR4, PT ;  /* 0x0000000406007c0c */ /* 0x000fd6000bf06270 */
[----:B------:R1:W-:Y:S04]  /*0d90*/  @!P1 STG.E.128 desc[UR6][R20.64+0x6000], RZ ;  /* 0x006000ff14009986 */ /* 0x0003e8000c101d06 */
[----:B------:R1:W-:Y:S02]  /*0da0*/  @!P0 STG.E.128 desc[UR6][R20.64+0x6100], RZ ;  /* 0x006100ff14008986 */ /* 0x0003e4000c101d06 */
.L_x_7908:
[----:B------:R-:W-:Y:S05]  /*0db0*/  BSYNC B0 ;  /* 0x0000000000007941 */ /* 0x000fea0003800000 */
.L_x_7907:
[----:B------:R-:W-:Y:S04]  /*0dc0*/  BSSY B0, `(.L_x_7909) ;  /* 0x0000007000007945 */ /* 0x000fe80003800000 */
[----:B------:R-:W-:Y:S05]  /*0dd0*/  @P3 BRA `(.L_x_7910) ;  /* 0x0000000000143947 */ /* 0x000fea0003800000 */
[----:B------:R-:W-:Y:S02]  /*0de0*/  ULDC UR4, c[0x0][0x2d0] ;  /* 0x0000b40000047ab9 */ /* 0x000fe40000000800 */
[----:B------:R-:W-:Y:S02]  /*0df0*/  ISETP.GE.AND P1, PT, R2, UR4, PT ;  /* 0x0000000402007c0c */ /* 0x000fe4000bf26270 */
[----:B------:R-:W-:-:S11]  /*0e00*/  ISETP.GE.AND P0, PT, R6, UR4, PT ;  /* 0x0000000406007c0c */ /* 0x000fd6000bf06270 */
[----:B------:R1:W-:Y:S04]  /*0e10*/  @!P1 STG.E.128 desc[UR6][R20.64+0x7000], RZ ;  /* 0x007000ff14009986 */ /* 0x0003e8000c101d06 */
[----:B------:R1:W-:Y:S02]  /*0e20*/  @!P0 STG.E.128 desc[UR6][R20.64+0x7100], RZ ;  /* 0x007100ff14008986 */ /* 0x0003e4000c101d06 */
.L_x_7910:
[----:B------:R-:W-:Y:S05]  /*0e30*/  BSYNC B0 ;  /* 0x0000000000007941 */ /* 0x000fea0003800000 */
.L_x_7909:
        /* <DEDUP_REMOVED lines=29> */
.L_x_7894:
        /* <DEDUP_REMOVED lines=24> */
.L_x_7911:
        /* <DEDUP_REMOVED lines=33> */
[----:B------:R-:W2:Y:S08]  /*13a0*/  I2F.RP R9, R0 ;  /* 0x0000000000097306 */ /* 0x000eb00000209400 */
[----:B--2---:R-:W2:Y:S01]  /*13b0*/  MUFU.RCP R4, R9 ;  /* 0x0000000900047308 */ /* 0x004ea20000001000 */
[----:B-1----:R-:W-:-:S05]  /*13c0*/  IMAD R19, R14, R12, R7 ;  /* 0x0000000c0e137224 */ /* 0x002fca00078e0207 */
[----:B------:R-:W-:Y:S02]  /*13d0*/  SHF.R.S32.HI R15, RZ, 0x1f, R19 ;  /* 0x0000001fff0f7819 */ /* 0x000fe40000011413 */
[----:B--2---:R-:W-:-:S04]  /*13e0*/  IADD3 R4, R4, 0xffffffe, RZ ;  /* 0x0ffffffe04047810 */ /* 0x004fc80007ffe0ff */
        /* <DEDUP_REMOVED lines=44> */
.L_x_7912:
        /* <DEDUP_REMOVED lines=48> */
.L_x_7914:
        /* <DEDUP_REMOVED lines=8> */
[----:B------:R-:W-:Y:S01]  /*1a30*/  @P4 IMAD.WIDE.U32 R20, R10, R8, RZ ;  /* 0x000000080a144225 */ /* 0x000fe200078e00ff */
[----:B------:R-:W-:-:S03]  /*1a40*/  IADD3 R19, R19, R4, RZ ;  /* 0x0000000413137210 */ /* 0x000fc60007ffe0ff */
[-C--:B--2---:R-:W-:Y:S02]  /*1a50*/  IMAD R4, R5, R2.reuse, RZ ;  /* 0x0000000205047224 */ /* 0x084fe400078e02ff */
[----:B------:R-:W-:-:S04]  /*1a60*/  IMAD.WIDE.U32 R18, R0, R2, R18 ;  /* 0x0000000200127225 */ /* 0x000fc800078e0012 */
[----:B------:R-:W-:Y:S01]  /*1a70*/  IMAD R3, R0, R3, R4 ;  /* 0x0000000300037224 */ /* 0x000fe200078e0204 */
[----:B------:R-:W-:Y:S01]  /*1a80*/  MOV R4, R18 ;  /* 0x0000001200047202 */ /* 0x000fe20000000f00 */
[----:B------:R-:W-:Y:S01]  /*1a90*/  @P4 IMAD R21, R10, R9, R21 ;  /* 0x000000090a154224 */ /* 0x000fe200078e0215 */
[----:B------:R-:W-:Y:S02]  /*1aa0*/  @P4 MOV R10, R20 ;  /* 0x00000014000a4202 */ /* 0x000fe40000000f00 */
        /* <DEDUP_REMOVED lines=16> */
.L_x_7913:
        /* <DEDUP_REMOVED lines=17> */
[CC--:B-----5:R-:W-:Y:S01]  /*1cc0*/  LEA.HI R12, R13.reuse, R54.reuse, RZ, 0x6 ;  /* 0x000000360d0c7211 */ /* 0x0e0fe200078f30ff */
[----:B------:R-:W4:Y:S01]  /*1cd0*/  @!P0 LDC.64 R8, c[0x0][0x228] ;  /* 0x00008a00ff088b82 */ /* 0x000f220000000a00 */
[----:B------:R-:W-:Y:S01]  /*1ce0*/  IMAD.SHL.U32 R127, R130, 0x40, RZ ;  /* 0x00000040827f7824 */ /* 0x000fe200078e00ff */
[----:B------:R-:W-:Y:S01]  /*1cf0*/  SHF.R.S32.HI R131, RZ, 0x1f, R130 ;  /* 0x0000001fff837819 */ /* 0x000fe20000011482 */
[----:B------:R-:W-:Y:S01]  /*1d00*/  IMAD.SHL.U32 R16, R58, 0x8, RZ ;  /* 0x000000083a107824 */ /* 0x000fe200078e00ff */
[----:B------:R-:W-:Y:S01]  /*1d10*/  LEA.HI R56, R13, R54, RZ, 0x5 ;  /* 0x000000360d387211 */ /* 0x000fe200078f28ff */
[----:B------:R-:W-:Y:S01]  /*1d20*/  IMAD.IADD R125, R54, 0x1, -R125 ;  /* 0x00000001367d7824 */ /* 0x000fe200078e0a7d */
[----:B------:R-:W-:Y:S01]  /*1d30*/  LOP3.LUT R127, R127, 0x1c0, RZ, 0xc0, !PT ;  /* 0x000001c07f7f7812 */ /* 0x000fe200078ec0ff */
[----:B------:R-:W-:Y:S01]  /*1d40*/  IMAD.SHL.U32 R12, R12, 0x8, RZ ;  /* 0x000000080c0c7824 */ /* 0x000fe200078e00ff */
[----:B------:R-:W-:Y:S01]  /*1d50*/  ISETP.GE.AND P1, PT, R16, UR5, PT ;  /* 0x0000000510007c0c */ /* 0x000fe2000bf26270 */
[C---:B--2---:R-:W-:Y:S01]  /*1d60*/  @P0 IMAD.WIDE.U32 R22, R6.reuse, R2, RZ ;  /* 0x0000000206160225 */ /* 0x044fe200078e00ff */
[----:B------:R-:W-:Y:S01]  /*1d70*/  LOP3.LUT R14, R127, 0x38, R16, 0xf8, !PT ;  /* 0x000000387f0e7812 */ /* 0x000fe200078ef810 */
[----:B------:R-:W2:Y:S01]  /*1d80*/  LDC.64 R140, c[0x0][0x250] ;  /* 0x00009400ff8c7b82 */ /* 0x000ea20000000a00 */
[----:B------:R-:W-:Y:S01]  /*1d90*/  SHF.R.U32.HI R127, RZ, 0x3, R127 ;  /* 0x00000003ff7f7819 */ /* 0x000fe2000001167f */
[----:B------:R-:W-:Y:S01]  /*1da0*/  @P0 IMAD R23, R6, R3, R23 ;  /* 0x0000000306170224 */ /* 0x000fe200078e0217 */
[----:B------:R-:W-:Y:S01]  /*1db0*/  SHF.R.S32.HI R126, RZ, 0x1f, R125 ;  /* 0x0000001fff7e7819 */ /* 0x000fe2000001147d */
[----:B------:R-:W-:Y:S01]  /*1dc0*/  @P0 IMAD.MOV.U32 R6, RZ, RZ, R22 ;  /* 0x000000ffff060224 */ /* 0x000fe200078e0016 */
[----:B------:R-:W-:Y:S01]  /*1dd0*/  LOP3.LUT R127, R14, R127, RZ, 0x3c, !PT ;  /* 0x0000007f0e7f7212 */ /* 0x000fe200078e3cff */
[----:B------:R-:W-:Y:S01]  /*1de0*/  IMAD.WIDE R26, R17, 0x40, R130 ;  /* 0x00000040111a7825 */ /* 0x000fe200078e0282 */
[----:B------:R-:W-:-:S02]  /*1df0*/  LEA.HI R126, R126, R125, RZ, 0x3 ;  /* 0x0000007d7e7e7211 */ /* 0x000fc400078f18ff */
[----:B------:R-:W-:Y:S01]  /*1e00*/  LOP3.LUT R127, R127, 0xfffffe00, R12, 0xf8, !PT ;  /* 0xfffffe007f7f7812 */ /* 0x000fe200078ef80c */
[----:B------:R-:W-:Y:S01]  /*1e10*/  VIADD R12, R16, 0x40 ;  /* 0x00000040100c7836 */ /* 0x000fe20000000000 */
[----:B------:R-:W-:Y:S01]  /*1e20*/  SHF.R.S32.HI R17, RZ, 0x1f, R16 ;  /* 0x0000001fff117819 */ /* 0x000fe20000011410 */
[----:B------:R-:W-:Y:S01]  /*1e30*/  IMAD.SHL.U32 R119, R58, 0x4, RZ ;  /* 0x000000043a777824 */ /* 0x000fe200078e00ff */
[----:B---3--:R-:W-:Y:S01]  /*1e40*/  LEA.HI R122, R122, R122, RZ, 0x1 ;  /* 0x0000007a7a7a7211 */ /* 0x008fe200078f08ff */
[-C--:B----4-:R-:W-:Y:S01]  /*1e50*/  @!P0 IMAD R14, R109, R8.reuse, RZ ;  /* 0x000000086d0e8224 */ /* 0x090fe200078e02ff */
[----:B------:R-:W-:Y:S01]  /*1e60*/  LOP3.LUT R57, R56, 0xffffffe0, RZ, 0xc0, !PT ;  /* 0xffffffe038397812 */ /* 0x000fe200078ec0ff */
[C---:B------:R-:W-:Y:S01]  /*1e70*/  @!P0 IMAD.WIDE.U32 R24, R153.reuse, R8, RZ ;  /* 0x0000000899188225 */ /* 0x040fe200078e00ff */
[----:B------:R-:W-:Y:S02]  /*1e80*/  LOP3.LUT R8, R126, 0xfffffff8, RZ, 0xc0, !PT ;  /* 0xfffffff87e087812 */ /* 0x000fe400078ec0ff */
[----:B------:R-:W-:Y:S01]  /*1e90*/  SHF.R.S32.HI R123, RZ, 0x1, R122 ;  /* 0x00000001ff7b7819 */ /* 0x000fe2000001147a */
[----:B------:R-:W-:Y:S01]  /*1ea0*/  @!P0 IMAD R9, R153, R9, R14 ;  /* 0x0000000999098224 */ /* 0x000fe200078e020e */
[----:B------:R-:W-:Y:S01]  /*1eb0*/  @!P0 MOV R6, R24 ;  /* 0x0000001800068202 */ /* 0x000fe20000000f00 */
[----:B------:R-:W-:Y:S01]  /*1ec0*/  IMAD.IADD R125, R125, 0x1, -R8 ;  /* 0x000000017d7d7824 */ /* 0x000fe200078e0a08 */
[----:B------:R-:W-:Y:S01]  /*1ed0*/  SHF.L.U64.HI R148, R142, 0x4, R143 ;  /* 0x000000048e947819 */ /* 0x000fe2000001028f */
[----:B------:R-:W-:Y:S01]  /*1ee0*/  @!P0 IMAD.IADD R23, R25, 0x1, R9 ;  /* 0x0000000119178824 */ /* 0x000fe200078e0209 */
[----:B------:R-:W-:Y:S01]  /*1ef0*/  SEL R25, RZ, 0x1, P1 ;  /* 0x00000001ff197807 */ /* 0x000fe20000800000 */
[----:B------:R-:W-:Y:S01]  /*1f00*/  IMAD R8, R27, R2, RZ ;  /* 0x000000021b087224 */ /* 0x000fe200078e02ff */
[----:B------:R-:W-:Y:S01]  /*1f10*/  ISETP.GE.AND P0, PT, R12, UR5, PT ;  /* 0x000000050c007c0c */ /* 0x000fe2000bf06270 */
[----:B------:R-:W-:Y:S01]  /*1f20*/  IMAD R9, R5, UR10, RZ ;  /* 0x0000000a05097c24 */ /* 0x000fe2000f8e02ff */
[----:B------:R-:W-:Y:S01]  /*1f30*/  IADD3 R22, P1, R16, R6, RZ ;  /* 0x0000000610167210 */ /* 0x000fe20007f3e0ff */
[----:B------:R-:W-:Y:S01]  /*1f40*/  IMAD R8, R26, R3, R8 ;  /* 0x000000031a087224 */ /* 0x000fe200078e0208 */
[----:B------:R-:W-:Y:S01]  /*1f50*/  SEL R124, RZ, 0xffffffff, P0 ;  /* 0xffffffffff7c7807 */ /* 0x000fe20000000000 */
[----:B------:R-:W-:Y:S01]  /*1f60*/  IMAD R9, R0, UR11, R9 ;  /* 0x0000000b00097c24 */ /* 0x000fe2000f8e0209 */
[----:B------:R-:W-:Y:S01]  /*1f70*/  IADD3 R20, P0, R16, R10, RZ ;  /* 0x0000000a10147210 */ /* 0x000fe20007f1e0ff */
[----:B------:R-:W-:Y:S01]  /*1f80*/  IMAD.X R23, R17, 0x1, R23, P1 ;  /* 0x0000000111177824 */ /* 0x000fe200008e0617 */
[----:B------:R-:W-:Y:S01]  /*1f90*/  SHF.R.S32.HI R3, RZ, 0x1f, R62 ;  /* 0x0000001fff037819 */ /* 0x000fe2000001143e */
[----:B------:R-:W-:Y:S01]  /*1fa0*/  IMAD R120, R130, R123, R119 ;  /* 0x0000007b82787224 */ /* 0x000fe200078e0277 */
[----:B--2---:R-:W-:Y:S01]  /*1fb0*/  SHF.L.U64.HI R150, R140, 0x4, R141 ;  /* 0x000000048c967819 */ /* 0x004fe2000001028d */
[----:B------:R-:W-:Y:S01]  /*1fc0*/  IMAD.WIDE.U32 R22, R26, R2, R22 ;  /* 0x000000021a167225 */ /* 0x000fe200078e0016 */
[----:B------:R-:W-:-:S02]  /*1fd0*/  LEA.HI R2, R3, R62, RZ, 0x6 ;  /* 0x0000003e03027211 */ /* 0x000fc400078f30ff */
[----:B------:R-:W-:Y:S01]  /*1fe0*/  IADD3 R119, R119, R120, RZ ;  /* 0x0000007877777210 */ /* 0x000fe20007ffe0ff */
[----:B------:R-:W-:Y:S01]  /*1ff0*/  IMAD.X R21, R17, 0x1, R21, P0 ;  /* 0x0000000111157824 */ /* 0x000fe200000e0615 */
[----:B------:R-:W-:Y:S01]  /*2000*/  IADD3 R104, P0, R130, R19, RZ ;  /* 0x0000001382687210 */ /* 0x000fe20007f1e0ff */
[----:B------:R-:W-:Y:S01]  /*2010*/  IMAD.IADD R23, R23, 0x1, R8 ;  /* 0x0000000117177824 */ /* 0x000fe200078e0208 */
[----:B------:R-:W-:Y:S01]  /*2020*/  SHF.R.S32.HI R2, RZ, 0x6, R2 ;  /* 0x00000006ff027819 */ /* 0x000fe20000011402 */
[----:B------:R-:W-:Y:S01]  /*2030*/  IMAD.WIDE.U32 R20, R0, UR10, R20 ;  /* 0x0000000a00147c25 */ /* 0x000fe2000f8e0014 */
[----:B------:R-:W-:Y:S01]  /*2040*/  IADD3.X R15, R131, R15, RZ, P0, !PT ;  /* 0x0000000f830f7210 */ /* 0x000fe200007fe4ff */
[----:B------:R-:W-:Y:S01]  /*2050*/  ULDC.64 UR10, c[0x0][0x258] ;  /* 0x00009600000a7ab9 */ /* 0x000fe20000000a00 */
[----:B------:R-:W-:Y:S01]  /*2060*/  IADD3 R136, P0, R16, R4, RZ ;  /* 0x0000000410887210 */ /* 0x000fe20007f1e0ff */
[----:B------:R-:W-:Y:S01]  /*2070*/  IMAD.IADD R21, R21, 0x1, R9 ;  /* 0x0000000115157824 */ /* 0x000fe200078e0209 */
[----:B------:R-:W-:Y:S01]  /*2080*/  VIMNMX R61, R147, R2, !PT ;  /* 0x00000002933d7248 */ /* 0x000fe20007fe0100 */
[----:B------:R-:W-:Y:S01]  /*2090*/  IMAD R15, R15, R140, RZ ;  /* 0x0000008c0f0f7224 */ /* 0x000fe200078e02ff */
[----:B------:R-:W-:Y:S01]  /*20a0*/  SHF.L.U32 R151, R140, 0x4, RZ ;  /* 0x000000048c977819 */ /* 0x000fe200000006ff */
[----:B------:R-:W-:Y:S01]  /*20b0*/  IMAD.X R137, R17, 0x1, R11, P0 ;  /* 0x0000000111897824 */ /* 0x000fe200000e060b */
[----:B------:R-:W-:Y:S01]  /*20c0*/  ISETP.GT.AND P0, PT, R102, R61, PT ;  /* 0x0000003d6600720c */ /* 0x000fe20003f04270 */
[----:B------:R-:W-:Y:S01]  /*20d0*/  IMAD R135, R129, UR10, RZ ;  /* 0x0000000a81877c24 */ /* 0x000fe2000f8e02ff */
[----:B------:R-:W-:Y:S01]  /*20e0*/  SHF.R.S32.HI R60, RZ, 0x4, R60 ;  /* 0x00000004ff3c7819 */ /* 0x000fe2000001143c */
[----:B------:R-:W-:Y:S01]  /*20f0*/  IMAD R165, R131, R142, RZ ;  /* 0x0000008e83a57224 */ /* 0x000fe200078e02ff */
[----:B------:R-:W-:Y:S01]  /*2100*/  R2P PR, R125, 0x6 ;  /* 0x000000067d007804 */ /* 0x000fe20000000000 */
[----:B------:R-:W-:Y:S01]  /*2110*/  IMAD.SHL.U32 R124, R124, 0x2, RZ ;  /* 0x000000027c7c7824 */ /* 0x000fe200078e00ff */
[----:B------:R-:W-:Y:S01]  /*2120*/  SHF.R.S32.HI R56, RZ, 0x5, R56 ;  /* 0x00000005ff387819 */ /* 0x000fe20000011438 */
[C---:B------:R-:W-:Y:S01]  /*2130*/  IMAD R101, R104.reuse, R141, R15 ;  /* 0x0000008d68657224 */ /* 0x040fe200078e020f */
[----:B------:R-:W-:Y:S01]  /*2140*/  SHF.R.S32.HI R107, RZ, 0x1f, R120 ;  /* 0x0000001fff6b7819 */ /* 0x000fe20000011478 */
[----:B------:R-:W-:Y:S01]  /*2150*/  IMAD.WIDE.U32 R104, R104, R140, R20 ;  /* 0x0000008c68687225 */ /* 0x000fe200078e0014 */
[----:B------:R-:W-:-:S02]  /*2160*/  LOP3.LUT R124, R124, 0x2, R25, 0xe2, !PT ;  /* 0x000000027c7c7812 */ /* 0x000fc400078ee219 */
[----:B------:R-:W-:Y:S01]  /*2170*/  SHF.R.S32.HI R106, RZ, 0x1f, R119 ;  /* 0x0000001fff6a7819 */ /* 0x000fe20000011477 */
[C---:B------:R-:W-:Y:S01]  /*2180*/  IMAD R135, R128.reuse, UR11, R135 ;  /* 0x0000000b80877c24 */ /* 0x040fe2000f8e0287 */
[----:B------:R-:W-:Y:S01]  /*2190*/  SEL R45, R45, 0xfffffff0, !P1 ;  /* 0xfffffff02d2d7807 */ /* 0x000fe20004800000 */
[----:B------:R-:W-:Y:S01]  /*21a0*/  IMAD.WIDE.U32 R132, R128, UR10, R22 ;  /* 0x0000000a80847c25 */ /* 0x000fe2000f8e0016 */
[----:B------:R-:W-:-:S03]  /*21b0*/  SEL R43, R43, 0xffffffe0, !P2 ;  /* 0xffffffe02b2b7807 */ /* 0x000fc60005000000 */
        /* <DEDUP_REMOVED lines=24> */
[----:B------:R-:W-:Y:S01]  /*2340*/  LOP3.LUT R116, R124, 0xffff, RZ, 0xc0, !PT ;  /* 0x0000ffff7c747812 */ /* 0x000fe200078ec0ff */
[----:B------:R-:W-:Y:S01]  /*2350*/  ULDC UR4, c[0x0][0x2e0] ;  /* 0x0000b80000047ab9 */ /* 0x000fe20000000800 */
[----:B------:R-:W-:Y:S01]  /*2360*/  IADD3 R115, R130, 0x20, RZ ;  /* 0x0000002082737810 */ /* 0x000fe20007ffe0ff */
        /* <DEDUP_REMOVED lines=15> */
[----:B------:R-:W-:Y:S01]  /*2460*/  LOP3.LUT R118, R116, 0x1, RZ, 0xc0, !PT ;  /* 0x0000000174767812 */ /* 0x000fe200078ec0ff */
[C---:B------:R-:W-:Y:S01]  /*2470*/  IMAD R2, R6.reuse, R67, R2 ;  /* 0x0000004306027224 */ /* 0x040fe200078e0202 */
[----:B------:R-:W-:Y:S01]  /*2480*/  SHF.R.S32.HI R103, RZ, 0x1f, R121 ;  /* 0x0000001fff677819 */ /* 0x000fe20000011479 */
[----:B------:R-:W-:Y:S01]  /*2490*/  IMAD.WIDE.U32 R14, R6, R66, R14 ;  /* 0x00000042060e7225 */ /* 0x000fe200078e000e */
[----:B------:R-:W-:Y:S01]  /*24a0*/  LOP3.LUT R116, R116, 0x2, RZ, 0xc0, !PT ;  /* 0x0000000274747812 */ /* 0x000fe200078ec0ff */
[----:B------:R-:W-:Y:S01]  /*24b0*/  ULDC.U8 UR25, c[0x0][0x3c3] ;  /* 0x0000f0c000197ab9 */ /* 0x000fe20000000000 */
[----:B------:R-:W-:Y:S01]  /*24c0*/  ULDC UR24, c[0x0][0x2e0] ;  /* 0x0000b80000187ab9 */ /* 0x000fe20000000800 */
[----:B------:R-:W-:Y:S01]  /*24d0*/  IMAD.IADD R11, R11, 0x1, R9 ;  /* 0x000000010b0b7824 */ /* 0x000fe200078e0209 */
[----:B------:R-:W-:Y:S01]  /*24e0*/  ULDC UR23, c[0x0][0x2e0] ;  /* 0x0000b80000177ab9 */ /* 0x000fe20000000800 */
[----:B------:R-:W-:Y:S01]  /*24f0*/  IMAD.IADD R9, R15, 0x1, R2 ;  /* 0x000000010f097824 */ /* 0x000fe200078e0202 */
[----:B------:R-:W-:Y:S01]  /*2500*/  ULDC.64 UR16, c[0x0][0x250] ;  /* 0x0000940000107ab9 */ /* 0x000fe20000000a00 */
[----:B------:R-:W-:Y:S01]  /*2510*/  IMAD R89, R5, UR14, RZ ;  /* 0x0000000e05597c24 */ /* 0x000fe2000f8e02ff */
[----:B------:R-:W-:Y:S01]  /*2520*/  USHF.L.U32 UR22, UR22, 0x1, URZ ;  /* 0x0000000116167899 */ /* 0x000fe2000800063f */
[----:B------:R-:W-:-:S02]  /*2530*/  IMAD.MOV.U32 R8, RZ, RZ, R14 ;  /* 0x000000ffff087224 */ /* 0x000fc400078e000e */
[----:B------:R-:W-:Y:S02]  /*2540*/  IMAD R91, R5, UR12, RZ ;  /* 0x0000000c055b7c24 */ /* 0x000fe4000f8e02ff */
[----:B------:R-:W-:Y:S02]  /*2550*/  IMAD R46, R123, R46, RZ ;  /* 0x0000002e7b2e7224 */ /* 0x000fe400078e02ff */
[C---:B------:R-:W-:Y:S02]  /*2560*/  IMAD R89, R0.reuse, UR15, R89 ;  /* 0x0000000f00597c24 */ /* 0x040fe4000f8e0259 */
[C---:B------:R-:W-:Y:S01]  /*2570*/  IMAD.WIDE.U32 R2, R0.reuse, UR14, R10 ;  /* 0x0000000e00027c25 */ /* 0x040fe2000f8e000a */
[----:B------:R-:W-:Y:S01]  /*2580*/  ULDC.64 UR14, c[0x0][0x320] ;  /* 0x0000c800000e7ab9 */ /* 0x000fe20000000a00 */
[----:B------:R-:W-:Y:S02]  /*2590*/  SHF.R.S32.HI R47, RZ, 0x1f, R46 ;  /* 0x0000001fff2f7819 */ /* 0x000fe4000001142e */
[C---:B------:R-:W-:Y:S01]  /*25a0*/  IMAD R91, R0.reuse, UR13, R91 ;  /* 0x0000000d005b7c24 */ /* 0x040fe2000f8e025b */
        /* <DEDUP_REMOVED lines=13> */
[----:B------:R-:W-:Y:S01]  /*2680*/  SHF.L.U64.HI R95, R94, 0x1, R95 ;  /* 0x000000015e5f7819 */ /* 0x000fe2000001025f */
[----:B------:R-:W-:Y:S01]  /*2690*/  UIMAD UR14, UR11, 0x60, URZ ;  /* 0x000000600b0e78a4 */ /* 0x000fe2000f8e023f */
[----:B------:R-:W-:Y:S01]  /*26a0*/  SHF.L.U64.HI R47, R46, 0x1, R47 ;  /* 0x000000012e2f7819 */ /* 0x000fe2000001022f */
[----:B------:R-:W-:Y:S01]  /*26b0*/  ULDC.64 UR12, c[0x0][0x218] ;  /* 0x00008600000c7ab9 */ /* 0x000fe20000000a00 */
[----:B------:R-:W-:Y:S01]  /*26c0*/  ULDC.64 UR10, c[0x0][0x220] ;  /* 0x00008800000a7ab9 */ /* 0x000fe20000000a00 */
[----:B------:R-:W-:Y:S01]  /*26d0*/  LEA R84, P1, R136, UR12, 0x1 ;  /* 0x0000000c88547c11 */ /* 0x000fe2000f8208ff */
[----:B------:R-:W-:Y:S01]  /*26e0*/  IMAD.SHL.U32 R94, R94, 0x2, RZ ;  /* 0x000000025e5e7824 */ /* 0x000fe200078e00ff */
[----:B------:R-:W-:Y:S01]  /*26f0*/  LEA R86, P0, R104, UR10, 0x1 ;  /* 0x0000000a68567c11 */ /* 0x000fe2000f8008ff */
[----:B------:R-:W-:Y:S01]  /*2700*/  IMAD.SHL.U32 R64, R66, 0x10, RZ ;  /* 0x0000001042407824 */ /* 0x000fe200078e00ff */
[----:B------:R-:W-:Y:S01]  /*2710*/  SHF.L.U32 R46, R46, 0x1, RZ ;  /* 0x000000012e2e7819 */ /* 0x000fe200000006ff */
[----:B------:R-:W-:Y:S01]  /*2720*/  VIADD R112, R121, 0x40 ;  /* 0x0000004079707836 */ /* 0x000fe20000000000 */
[----:B------:R-:W-:Y:S01]  /*2730*/  LEA.HI.X R83, R136, UR13, R165, 0x1, P1 ;  /* 0x0000000d88537c11 */ /* 0x000fe200088f0ca5 */
[----:B------:R-:W-:Y:S01]  /*2740*/  ULDC.64 UR12, c[0x0][0x360] ;  /* 0x0000d800000c7ab9 */ /* 0x000fe20000000a00 */
[----:B------:R-:W-:Y:S01]  /*2750*/  LEA.HI.X R87, R104, UR11, R101, 0x1, P0 ;  /* 0x0000000b68577c11 */ /* 0x000fe200080f0c65 */
[----:B------:R-:W-:Y:S01]  /*2760*/  ULDC.64 UR10, c[0x0][0x358] ;  /* 0x0000d600000a7ab9 */ /* 0x000fe20000000a00 */
[C---:B------:R-:W-:Y:S01]  /*2770*/  IADD3 R10, P1, R46.reuse, UR12, RZ ;  /* 0x0000000c2e0a7c10 */ /* 0x040fe2000ff3e0ff */
[----:B------:R-:W-:Y:S01]  /*2780*/  IMAD.SHL.U32 R80, R141, 0x20, RZ ;  /* 0x000000208d507824 */ /* 0x000fe200078e00ff */
[----:B------:R-:W-:Y:S01]  /*2790*/  IADD3 R46, P0, R46, UR10, RZ ;  /* 0x0000000a2e2e7c10 */ /* 0x000fe2000ff1e0ff */
[----:B------:R-:W-:Y:S01]  /*27a0*/  IMAD.WIDE.U32 R6, R140, 0x20, RZ ;  /* 0x000000208c067825 */ /* 0x000fe200078e00ff */
[C---:B------:R-:W-:Y:S01]  /*27b0*/  IADD3.X R9, R47.reuse, UR13, RZ, P1, !PT ;  /* 0x0000000d2f097c10 */ /* 0x040fe20008ffe4ff */
[----:B------:R-:W-:Y:S01]  /*27c0*/  USHF.L.U64.HI UR26, UR20, 0x1, UR15 ;  /* 0x00000001141a7899 */ /* 0x000fe2000801020f */
[----:B------:R-:W-:Y:S01]  /*27d0*/  IADD3.X R47, R47, UR11, RZ, P0, !PT ;  /* 0x0000000b2f2f7c10 */ /* 0x000fe200087fe4ff */
[----:B------:R-:W-:Y:S01]  /*27e0*/  IMAD.IADD R110, R121, 0x1, R112 ;  /* 0x00000001796e7824 */ /* 0x000fe200078e0270 */
[C---:B------:R-:W-:Y:S01]  /*27f0*/  IADD3 R92, P4, R94.reuse, UR12, RZ ;  /* 0x0000000c5e5c7c10 */ /* 0x040fe2000ff9e0ff */
[----:B------:R-:W-:Y:S01]  /*2800*/  IMAD R5, R141, 0x60, RZ ;  /* 0x000000608d057824 */ /* 0x000fe200078e02ff */
[----:B------:R-:W-:Y:S01]  /*2810*/  IADD3 R72, P0, R149, 0x40, RZ ;  /* 0x0000004095487810 */ /* 0x000fe20007f1e0ff */
[C---:B------:R-:W-:Y:S01]  /*2820*/  IMAD.SHL.U32 R113, R123.reuse, 0x20, RZ ;  /* 0x000000207b717824 */ /* 0x040fe200078e00ff */
[----:B------:R-:W-:Y:S01]  /*2830*/  IADD3 R94, P2, R94, UR10, RZ ;  /* 0x0000000a5e5e7c10 */ /* 0x000fe2000ff5e0ff */
[----:B------:R-:W-:Y:S01]  /*2840*/  IMAD R111, R123, 0x30, RZ ;  /* 0x000000307b6f7824 */ /* 0x000fe200078e02ff */
[----:B------:R-:W-:Y:S01]  /*2850*/  IADD3 R69, P1, R64, 0x40, RZ ;  /* 0x0000004040457810 */ /* 0x000fe20007f3e0ff */
[----:B------:R-:W-:Y:S01]  /*2860*/  IMAD.IADD R108, R121, 0x1, R110 ;  /* 0x00000001796c7824 */ /* 0x000fe200078e026e */
[C---:B------:R-:W-:Y:S01]  /*2870*/  IADD3.X R93, R95.reuse, UR13, RZ, P4, !PT ;  /* 0x0000000d5f5d7c10 */ /* 0x040fe2000a7fe4ff */
[----:B------:R-:W-:Y:S01]  /*2880*/  IMAD.WIDE.U32 R140, R140, 0x60, RZ ;  /* 0x000000608c8c7825 */ /* 0x000fe200078e00ff */
[----:B------:R-:W-:Y:S01]  /*2890*/  IADD3.X R73, RZ, R148, RZ, P0, !PT ;  /* 0x00000094ff497210 */ /* 0x000fe200007fe4ff */
[----:B------:R-:W-:Y:S01]  /*28a0*/  UIADD3 UR28, UR19, UR14, URZ ;  /* 0x0000000e131c7290 */ /* 0x000fe2000fffe03f */
[----:B------:R-:W-:Y:S01]  /*28b0*/  IADD3.X R95, R95, UR11, RZ, P2, !PT ;  /* 0x0000000b5f5f7c10 */ /* 0x000fe200097fe4ff */
[----:B------:R-:W-:Y:S01]  /*28c0*/  IMAD.SHL.U32 R81, R6, 0x2, RZ ;  /* 0x0000000206517824 */ /* 0x000fe200078e00ff */
[----:B------:R-:W-:Y:S01]  /*28d0*/  IADD3 R74, P0, R149, R72, RZ ;  /* 0x00000048954a7210 */ /* 0x000fe20007f1e0ff */
[----:B------:R-:W-:Y:S01]  /*28e0*/  IMAD.SHL.U32 R66, R66, 0x20, RZ ;  /* 0x0000002042427824 */ /* 0x000fe200078e00ff */
[-C--:B------:R-:W-:Y:S01]  /*28f0*/  IADD3 R71, P2, R69, R64.reuse, RZ ;  /* 0x0000004045477210 */ /* 0x080fe20007f5e0ff */
[----:B------:R-:W-:Y:S01]  /*2900*/  VIADD R117, R130, 0x10 ;  /* 0x0000001082757836 */ /* 0x000fe20000000000 */
[----:B------:R-:W-:Y:S01]  /*2910*/  IADD3.X R68, RZ, R63, RZ, P1, !PT ;  /* 0x0000003fff447210 */ /* 0x000fe20000ffe4ff */
[----:B------:R-:W-:Y:S01]  /*2920*/  IMAD.X R75, R148, 0x1, R73, P0 ;  /* 0x00000001944b7824 */ /* 0x000fe200000e0649 */
[----:B------:R-:W-:Y:S01]  /*2930*/  SHF.L.U32 R3, R143, 0x5, RZ ;  /* 0x000000058f037819 */ /* 0x000fe200000006ff */
[----:B------:R-:W-:Y:S01]  /*2940*/  IMAD.WIDE.U32 R142, R142, 0x20, RZ ;  /* 0x000000208e8e7825 */ /* 0x000fe200078e00ff */
[----:B------:R-:W-:Y:S01]  /*2950*/  IADD3 R77, P1, R71, R64, RZ ;  /* 0x00000040474d7210 */ /* 0x000fe20007f3e0ff */
[----:B------:R-:W-:Y:S01]  /*2960*/  ULDC.64 UR10, c[0x0][0x248] ;  /* 0x00009200000a7ab9 */ /* 0x000fe20000000a00 */
[----:B------:R-:W-:Y:S01]  /*2970*/  IADD3 R80, R7, R80, RZ ;  /* 0x0000005007507210 */ /* 0x000fe20007ffe0ff */
[----:B------:R-:W-:Y:S01]  /*2980*/  IMAD.X R70, R68, 0x1, R63, P2 ;  /* 0x0000000144467824 */ /* 0x000fe200010e063f */
[----:B------:R-:W-:Y:S01]  /*2990*/  IADD3 R79, P0, R149, R74, RZ ;  /* 0x0000004a954f7210 */ /* 0x000fe20007f1e0ff */
[----:B------:R-:W-:Y:S01]  /*29a0*/  VIADD R114, R130, 0x30 ;  /* 0x0000003082727836 */ /* 0x000fe20000000000 */
[----:B------:R-:W-:Y:S01]  /*29b0*/  SHF.L.U64.HI R80, R6, 0x1, R80 ;  /* 0x0000000106507819 */ /* 0x000fe20000010250 */
[----:B------:R-:W-:Y:S01]  /*29c0*/  IMAD.IADD R67, R143, 0x1, R3 ;  /* 0x000000018f437824 */ /* 0x000fe200078e0203 */
[----:B------:R-:W-:Y:S01]  /*29d0*/  MOV R11, R102 ;  /* 0x00000066000b7202 */ /* 0x000fe20000000f00 */
[----:B------:R-:W-:Y:S01]  /*29e0*/  IMAD.IADD R82, R141, 0x1, R5 ;  /* 0x000000018d527824 */ /* 0x000fe200078e0205 */
[----:B------:R-:W-:Y:S01]  /*29f0*/  SHF.R.S32.HI R100, RZ, 0x1f, R113 ;  /* 0x0000001fff647819 */ /* 0x000fe20000011471 */
[----:B------:R-:W-:Y:S01]  /*2a00*/  IMAD.X R76, R70, 0x1, R63, P1 ;  /* 0x00000001464c7824 */ /* 0x000fe200008e063f */
[----:B------:R-:W-:Y:S01]  /*2a10*/  SHF.R.S32.HI R99, RZ, 0x1f, R112 ;  /* 0x0000001fff637819 */ /* 0x000fe20000011470 */
[----:B------:R-:W-:Y:S01]  /*2a20*/  USHF.L.U32 UR20, UR20, 0x1, URZ ;  /* 0x0000000114147899 */ /* 0x000fe2000800063f */
[----:B------:R-:W-:Y:S01]  /*2a30*/  SHF.R.S32.HI R98, RZ, 0x1f, R111 ;  /* 0x0000001fff627819 */ /* 0x000fe2000001146f */
[----:B------:R-:W-:Y:S01]  /*2a40*/  ULDC.64 UR12, c[0x0][0x230] ;  /* 0x00008c00000c7ab9 */ /* 0x000fe20000000a00 */
[----:B------:R-:W-:Y:S01]  /*2a50*/  SHF.R.S32.HI R97, RZ, 0x1f, R110 ;  /* 0x0000001fff617819 */ /* 0x000fe2000001146e */
[----:B------:R-:W-:Y:S01]  /*2a60*/  ULDC.64 UR14, c[0x0][0x238] ;  /* 0x00008e00000e7ab9 */ /* 0x000fe20000000a00 */
[----:B------:R-:W-:-:S02]  /*2a70*/  IADD3.X R78, R148, R75, RZ, P0, !PT ;  /* 0x0000004b944e7210 */ /* 0x000fc400007fe4ff */
[----:B------:R-:W-:-:S07]  /*2a80*/  SHF.R.S32.HI R96, RZ, 0x1f, R108 ;  /* 0x0000001fff607819 */ /* 0x000fce000001146c */
.L_x_7984:
[----:B------:R-:W-:Y:S01]  /*2a90*/  IMAD.SHL.U32 R14, R11, 0x40, RZ ;  /* 0x000000400b0e7824 */ /* 0x000fe200078e00ff */
[----:B------:R-:W1:Y:S01]  /*2aa0*/  LDC R0, c[0x0][0x340] ;  /* 0x0000d000ff007b82 */ /* 0x000e620000000800 */
[----:B------:R-:W-:Y:S02]  /*2ab0*/  BSSY B0, `(.L_x_7916) ;  /* 0x0000011000007945 */ /* 0x000fe40003800000 */
[----:B------:R-:W-:Y:S04]  /*2ac0*/  VIADD R13, R14, 0xffffffc0 ;  /* 0xffffffc00e0d7836 */ /* 0x000fe80000000000 */
[--C-:B------:R-:W-:Y:S02]  /*2ad0*/  IMAD.IADD R3, R52, 0x1, -R13.reuse ;  /* 0x0000000134037824 */ /* 0x100fe400078e0a0d */
[----:B------:R-:W-:Y:S03]  /*2ae0*/  IMAD.IADD R2, R62, 0x1, -R13 ;  /* 0x000000013e027824 */ /* 0x000fe600078e0a0d */
[CC--:B------:R-:W-:Y:S02]  /*2af0*/  ISETP.GE.AND P6, PT, R130.reuse, R3.reuse, PT ;  /* 0x000000038200720c */ /* 0x0c0fe40003fc6270 */
[-C--:B------:R-:W-:Y:S02]  /*2b00*/  ISETP.GE.AND P4, PT, R117, R3.reuse, PT ;  /* 0x000000037500720c */ /* 0x080fe40003f86270 */
[-C--:B------:R-:W-:Y:S02]  /*2b10*/  ISETP.GE.AND P6, PT, R130, R2.reuse, !P6 ;  /* 0x000000028200720c */ /* 0x080fe400077c6270 */
        /* <DEDUP_REMOVED lines=10> */
.L_x_7917:
[----:B------:R-:W-:Y:S05]  /*2bc0*/  BSYNC B0 ;  /* 0x0000000000007941 */ /* 0x000fea0003800000 */
.L_x_7916:
        /* <DEDUP_REMOVED lines=12> */
.L_x_7919:
[----:B------:R-:W-:Y:S05]  /*2c90*/  BSYNC B0 ;  /* 0x0000000000007941 */ /* 0x000fea0003800000 */
.L_x_7918:
        /* <DEDUP_REMOVED lines=12> */
.L_x_7921:
[----:B------:R-:W-:Y:S05]  /*2d60*/  BSYNC B0 ;  /* 0x0000000000007941 */ /* 0x000fea0003800000 */
.L_x_7920:
[----:B------:R-:W-:Y:S01]  /*2d70*/  ISETP.GE.AND P1, PT, R114, R3, PT ;  /* 0x000000037200720c */ /* 0x000fe20003f26270 */
[----:B------:R-:W-:Y:S01]  /*2d80*/  BSSY B0, `(.L_x_7922) ;  /* 0x000000f000007945 */ /* 0x000fe20003800000 */
[----:B-1----:R-:W-:Y:S02]  /*2d90*/  IMAD.U32 R3, R0, -0x40, RZ ;  /* 0xffffffc000037824 */ /* 0x002fe400078e00ff */
[----:B------:R-:W-:Y:S11]  /*2da0*/  ISETP.GE.AND P1, PT, R114, R2, !P1 ;  /* 0x000000027200720c */ /* 0x000ff60004f26270 */
[----:B------:R-:W-:Y:S02]  /*2db0*/  @!UPT UIADD3 URZ, URZ, URZ, URZ ;  /* 0x0000003f3f3ff290 */ /* 0x000fe4000fffe03f */
        /* <DEDUP_REMOVED lines=11> */
.L_x_7923:
[----:B------:R-:W-:Y:S05]  /*2e70*/  BSYNC B0 ;  /* 0x0000000000007941 */ /* 0x000fea0003800000 */
.L_x_7922:
        /* <DEDUP_REMOVED lines=65> */
.L_x_7929:
[----:B------:R-:W-:Y:S05]  /*3290*/  BSYNC B0 ;  /* 0x0000000000007941 */ /* 0x000fea0003800000 */
.L_x_7928:
        /* <DEDUP_REMOVED lines=52> */
.L_x_7927:
[----:B------:R-:W-:Y:S05]  /*35e0*/  BSYNC B1 ;  /* 0x0000000000017941 */ /* 0x000fea0003800000 */
.L_x_7926:
        /* <DEDUP_REMOVED lines=66> */
.L_x_7933:
[----:B------:R-:W-:Y:S05]  /*3a10*/  BSYNC B0 ;  /* 0x0000000000007941 */ /* 0x000fea0003800000 */
.L_x_7932:
        /* <DEDUP_REMOVED lines=54> */
.L_x_7931:
[----:B------:R-:W-:Y:S05]  /*3d80*/  BSYNC B1 ;  /* 0x0000000000017941 */ /* 0x000fea0003800000 */
.L_x_7930:
        /* <DEDUP_REMOVED lines=66> */
.L_x_7937:
[----:B------:R-:W-:Y:S05]  /*41b0*/  BSYNC B0 ;  /* 0x0000000000007941 */ /* 0x000fea0003800000 */
.L_x_7936:
        /* <DEDUP_REMOVED lines=54> */
.L_x_7935:
[----:B------:R-:W-:Y:S05]  /*4520*/  BSYNC B1 ;  /* 0x0000000000017941 */ /* 0x000fea0003800000 */
.L_x_7934:
        /* <DEDUP_REMOVED lines=71> */
.L_x_7941:
[----:B------:R-:W-:Y:S05]  /*49a0*/  BSYNC B0 ;  /* 0x0000000000007941 */ /* 0x000fea0003800000 */
.L_x_7940:
        /* <DEDUP_REMOVED lines=54> */
.L_x_7939:
[----:B------:R-:W-:Y:S05]  /*4d10*/  BSYNC B1 ;  /* 0x0000000000017941 */ /* 0x000fea0003800000 */
.L_x_7938:
        /* <DEDUP_REMOVED lines=9> */
.L_x_7925:
        /* <DEDUP_REMOVED lines=96> */
.L_x_7948:
[----:B------:R-:W-:Y:S05]  /*53b0*/  BSYNC B0 ;  /* 0x0000000000007941 */ /* 0x000fea0003800000 */
.L_x_7947:
[----:B-----5:R1:W-:Y:S02]  /*53c0*/  STG.E.128 desc[UR6][R84.64], R36 ;  /* 0x0000002454007986 */ /* 0x0203e4000c101d06 */
.L_x_7946:
[----:B------:R-:W-:Y:S05]  /*53d0*/  BSYNC B1 ;  /* 0x0000000000017941 */ /* 0x000fea0003800000 */
.L_x_7945:
        /* <DEDUP_REMOVED lines=94> */
.L_x_7950:
[----:B------:R-:W-:Y:S05]  /*59c0*/  BSYNC B0 ;  /* 0x0000000000007941 */ /* 0x000fea0003800000 */
.L_x_7949:
[----:B-----5:R1:W-:Y:S02]  /*59d0*/  STG.E.128 desc[UR6][R84.64+0x80], R36 ;  /* 0x0000802454007986 */ /* 0x0203e4000c101d06 */
.L_x_7944:
[----:B------:R-:W-:Y:S05]  /*59e0*/  BSYNC B2 ;  /* 0x0000000000027941 */ /* 0x000fea0003800000 */
.L_x_7943:
        /* <DEDUP_REMOVED lines=103> */
.L_x_7956:
[----:B------:R-:W-:Y:S05]  /*6060*/  BSYNC B0 ;  /* 0x0000000000007941 */ /* 0x000fea0003800000 */
.L_x_7955:
[----:B-----5:R1:W-:Y:S02]  /*6070*/  STG.E.128 desc[UR6][R144.64], R32 ;  /* 0x0000002090007986 */ /* 0x0203e4000c101d06 */
.L_x_7954:
[----:B------:R-:W-:Y:S05]  /*6080*/  BSYNC B1 ;  /* 0x0000000000017941 */ /* 0x000fea0003800000 */
.L_x_7953:
[----:B------:R-:W-:Y:S11]  /*6090*/  ISETP.GE.AND P0, PT, R12, R85, PT ;  /* 0x000000550c00720c */ /* 0x000ff60003f06270 */
[----:B------:R-:W-:Y:S02]  /*60a0*/  @!UPT UIADD3 URZ, URZ, URZ, URZ ;  /* 0x0000003f3f3ff290 */ /* 0x000fe4000fffe03f */
[----:B------:R-:W-:Y:S05]  /*60b0*/  @P0 BRA `(.L_x_7952) ;  /* 0x0000000400880947 */ /* 0x000fea0003800000 */
[C---:B-1----:R-:W-:Y:S01]  /*60c0*/  LEA R158, P0, R69.reuse, R90, 0x1 ;  /* 0x0000005a459e7211 */ /* 0x042fe200078008ff */
        /* <DEDUP_REMOVED lines=22> */
[C---:B-1----:R-:W-:Y:S02]  /*6230*/  LEA R158, P0, R85.reuse, R92, 0x1 ;  /* 0x0000005c559e7211 */ /* 0x042fe400078008ff */
        /* <DEDUP_REMOVED lines=72> */
.L_x_7958:
[----:B------:R-:W-:Y:S05]  /*66c0*/  BSYNC B0 ;  /* 0x0000000000007941 */ /* 0x000fea0003800000 */
.L_x_7957:
[----:B-----5:R1:W-:Y:S02]  /*66d0*/  STG.E.128 desc[UR6][R144.64], R32 ;  /* 0x0000002090007986 */ /* 0x0203e4000c101d06 */
.L_x_7952:
[----:B------:R-:W-:Y:S05]  /*66e0*/  BSYNC B2 ;  /* 0x0000000000027941 */ /* 0x000fea0003800000 */
.L_x_7951:
        /* <DEDUP_REMOVED lines=103> */
.L_x_7964:
[----:B------:R-:W-:Y:S05]  /*6d60*/  BSYNC B0 ;  /* 0x0000000000007941 */ /* 0x000fea0003800000 */
.L_x_7963:
[----:B-----5:R1:W-:Y:S02]  /*6d70*/  STG.E.128 desc[UR6][R144.64], R32 ;  /* 0x0000002090007986 */ /* 0x0203e4000c101d06 */
.L_x_7962:
[----:B------:R-:W-:Y:S05]  /*6d80*/  BSYNC B1 ;  /* 0x0000000000017941 */ /* 0x000fea0003800000 */
.L_x_7961:
        /* <DEDUP_REMOVED lines=99> */
.L_x_7966:
[----:B------:R-:W-:Y:S05]  /*73c0*/  BSYNC B0 ;  /* 0x0000000000007941 */ /* 0x000fea0003800000 */
.L_x_7965:
[----:B-----5:R1:W-:Y:S02]  /*73d0*/  STG.E.128 desc[UR6][R144.64], R32 ;  /* 0x0000002090007986 */ /* 0x0203e4000c101d06 */
.L_x_7960:
[----:B------:R-:W-:Y:S05]  /*73e0*/  BSYNC B2 ;  /* 0x0000000000027941 */ /* 0x000fea0003800000 */
.L_x_7959:
        /* <DEDUP_REMOVED lines=108> */
.L_x_7972:
[----:B------:R-:W-:Y:S05]  /*7ab0*/  BSYNC B0 ;  /* 0x0000000000007941 */ /* 0x000fea0003800000 */
.L_x_7971:
[----:B-----5:R1:W-:Y:S02]  /*7ac0*/  STG.E.128 desc[UR6][R160.64], R32 ;  /* 0x00000020a0007986 */ /* 0x0203e4000c101d06 */
.L_x_7970:
[----:B------:R-:W-:Y:S05]  /*7ad0*/  BSYNC B1 ;  /* 0x0000000000017941 */ /* 0x000fea0003800000 */
.L_x_7969:
        /* <DEDUP_REMOVED lines=99> */
.L_x_7974:
[----:B------:R-:W-:Y:S05]  /*8110*/  BSYNC B0 ;  /* 0x0000000000007941 */ /* 0x000fea0003800000 */
.L_x_7973:
[----:B-----5:R1:W-:Y:S02]  /*8120*/  STG.E.128 desc[UR6][R144.64], R32 ;  /* 0x0000002090007986 */ /* 0x0203e4000c101d06 */
.L_x_7968:
[----:B------:R-:W-:Y:S05]  /*8130*/  BSYNC B2 ;  /* 0x0000000000027941 */ /* 0x000fea0003800000 */
.L_x_7967:
        /* <DEDUP_REMOVED lines=8> */
.L_x_7924:
        /* <DEDUP_REMOVED lines=10> */
.L_x_7976:
[----:B------:R-:W-:Y:S05]  /*8260*/  BSYNC B0 ;  /* 0x0000000000007941 */ /* 0x000fea0003800000 */
.L_x_7975:
        /* <DEDUP_REMOVED lines=16> */
.L_x_7978:
[----:B------:R-:W-:Y:S05]  /*8370*/  BSYNC B0 ;  /* 0x0000000000007941 */ /* 0x000fea0003800000 */
.L_x_7977:
        /* <DEDUP_REMOVED lines=16> */
.L_x_7980:
[----:B------:R-:W-:Y:S05]  /*8480*/  BSYNC B0 ;  /* 0x0000000000007941 */ /* 0x000fea0003800000 */
.L_x_7979:
        /* <DEDUP_REMOVED lines=22> */
.L_x_7981:
[----:B------:R-:W-:Y:S05]  /*85f0*/  BSYNC B0 ;  /* 0x0000000000007941 */ /* 0x000fea0003800000 */
.L_x_7942:
        /* <DEDUP_REMOVED lines=81> */
.L_x_7982:
        /* <DEDUP_REMOVED lines=9> */
.L_x_7983:
[----:B------:R-:W-:Y:S04]  /*8ba0*/  IADD3 R11, R11, -0x1, RZ ;  /* 0xffffffff0b0b7810 */ /* 0x000fe80007ffe0ff */
[----:B------:R-:W-:Y:S11]  /*8bb0*/  ISETP.GT.AND P0, PT, R11, R61, PT ;  /* 0x0000003d0b00720c */ /* 0x000ff60003f04270 */
[----:B------:R-:W-:Y:S02]  /*8bc0*/  @!UPT UIADD3 URZ, URZ, URZ, URZ ;  /* 0x0000003f3f3ff290 */ /* 0x000fe4000fffe03f */
[----:B------:R-:W-:Y:S05]  /*8bd0*/  @P0 BRA `(.L_x_7984) ;  /* 0xffffff9c00ac0947 */ /* 0x000fea000383ffff */
.L_x_7915:
        /* <DEDUP_REMOVED lines=82> */
[----:B------:R-:W-:Y:S01]  /*9100*/  FFMA.FTZ R9, R20, R13, -R9 ;  /* 0x0000000d14097223 */ /* 0x000fe20000010809 */
[----:B------:R-:W-:Y:S01]  /*9110*/  FFMA.FTZ R10, R23, R15, R10 ;  /* 0x0000000f170a7223 */ /* 0x000fe2000001000a */
[----:B------:R-:W-:Y:S01]  /*9120*/  FFMA.FTZ R0, R21, R13, R0 ;  /* 0x0000000d15007223 */ /* 0x000fe20000010000 */
[----:B------:R-:W-:-:S02]  /*9130*/  HADD2.F32 R13, -RZ, R8.H0_H0 ;  /* 0x20000008ff0d7230 */ /* 0x000fc40000004100 */
[----:B------:R-:W-:Y:S01]  /*9140*/  HADD2.F32 R15, -RZ, R8.H1_H1 ;  /* 0x30000008ff0f7230 */ /* 0x000fe20000004100 */
[----:B------:R-:W-:Y:S01]  /*9150*/  F2FP.F16.F32.PACK_AB R10, R10, R11 ;  /* 0x0000000b0a0a723e */ /* 0x000fe200000000ff */
[--C-:B------:R-:W-:Y:S01]  /*9160*/  HADD2.F32 R8, -RZ, R22.reuse.H0_H0 ;  /* 0x20000016ff087230 */ /* 0x100fe20000004100 */
[----:B------:R-:W-:Y:S01]  /*9170*/  F2FP.F16.F32.PACK_AB R11, R0, R9 ;  /* 0x00000009000b723e */ /* 0x000fe200000000ff */
[----:B------:R-:W-:Y:S01]  /*9180*/  HADD2.F32 R3, -RZ, R3.H0_H0 ;  /* 0x20000003ff037230 */ /* 0x000fe20000004100 */
[----:B------:R-:W-:Y:S01]  /*9190*/  MOV R9, R10 ;  /* 0x0000000a00097202 */ /* 0x000fe20000000f00 */
[----:B------:R-:W-:Y:S02]  /*91a0*/  HADD2.F32 R22, -RZ, R22.H1_H1 ;  /* 0x30000016ff167230 */ /* 0x000fe40000004100 */
[----:B------:R-:W-:Y:S02]  /*91b0*/  HADD2.F32 R2, -RZ, R2.H0_H0 ;  /* 0x20000002ff027230 */ /* 0x000fe40000004100 */
        /* <DEDUP_REMOVED lines=13> */
.L_x_7993:
[----:B------:R-:W-:Y:S05]  /*9290*/  BSYNC B0 ;  /* 0x0000000000007941 */ /* 0x000fea0003800000 */
.L_x_7992:
[----:B-----5:R3:W-:Y:S02]  /*92a0*/  STS.128 [R156], R8 ;  /* 0x000000089c007388 */ /* 0x0207e40000000c00 */
.L_x_7991:
[----:B------:R-:W-:Y:S05]  /*92b0*/  BSYNC B1 ;  /* 0x0000000000017941 */ /* 0x000fea0003800000 */
.L_x_7990:
        /* <DEDUP_REMOVED lines=47> */
.L_x_7995:
[----:B------:R-:W-:Y:S05]  /*95b0*/  BSYNC B0 ;  /* 0x0000000000007941 */ /* 0x000fea0003800000 */
.L_x_7994:
[----:B-----5:R1:W-:Y:S02]  /*95c0*/  STS.128 [R156+0x2000], R8 ;  /* 0x002000089c007388 */ /* 0x0203e40000000c00 */
.L_x_7989:
[----:B------:R-:W-:Y:S05]  /*95d0*/  BSYNC B2 ;  /* 0x0000000000027941 */ /* 0x000fea0003800000 */
.L_x_7988:
        /* <DEDUP_REMOVED lines=11> */
[C---:B--23--:R-:W-:Y:S01]  /*9690*/  IMAD.SHL.U32 R32, R0.reuse, 0x2, RZ ;  /* 0x0000000200207824 */ /* 0x04cfe200078e00ff */
        /* <DEDUP_REMOVED lines=32> */
[--C-:B------:R-:W-:Y:S01]  /*98a0*/  HADD2.F32 R15, -RZ, R8.reuse.H0_H0 ;  /* 0x20000008ff0f7230 */ /* 0x100fe20000004100 */
[----:B------:R-:W-:Y:S01]  /*98b0*/  F2FP.F16.F32.PACK_AB R10, R10, R11 ;  /* 0x0000000b0a0a723e */ /* 0x000fe200000000ff */
[----:B------:R-:W-:Y:S01]  /*98c0*/  HADD2.F32 R21, -RZ, R8.H1_H1 ;  /* 0x30000008ff157230 */ /* 0x000fe20000004100 */
[----:B------:R-:W-:Y:S01]  /*98d0*/  F2FP.F16.F32.PACK_AB R11, R0, R9 ;  /* 0x00000009000b723e */ /* 0x000fe200000000ff */
[--C-:B------:R-:W-:Y:S01]  /*98e0*/  HADD2.F32 R20, -RZ, R23.reuse.H1_H1 ;  /* 0x30000017ff147230 */ /* 0x100fe20000004100 */
[----:B------:R-:W-:Y:S01]  /*98f0*/  MOV R9, R10 ;  /* 0x0000000a00097202 */ /* 0x000fe20000000f00 */
[----:B------:R-:W-:Y:S02]  /*9900*/  HADD2.F32 R8, -RZ, R23.H0_H0 ;  /* 0x20000017ff087230 */ /* 0x000fe40000004100 */
[----:B------:R-:W-:Y:S02]  /*9910*/  HADD2.F32 R2, -RZ, R2.H0_H0 ;  /* 0x20000002ff027230 */ /* 0x000fe40000004100 */
        /* <DEDUP_REMOVED lines=13> */
.L_x_8001:
[----:B------:R-:W-:Y:S05]  /*99f0*/  BSYNC B0 ;  /* 0x0000000000007941 */ /* 0x000fea0003800000 */
.L_x_8000:
[----:B-----5:R3:W-:Y:S02]  /*9a00*/  STS.128 [R156+0x800], R8 ;  /* 0x000800089c007388 */ /* 0x0207e40000000c00 */
.L_x_7999:
[----:B------:R-:W-:Y:S05]  /*9a10*/  BSYNC B1 ;  /* 0x0000000000017941 */ /* 0x000fea0003800000 */
.L_x_7998:
        /* <DEDUP_REMOVED lines=47> */
.L_x_8003:
[----:B------:R-:W-:Y:S05]  /*9d10*/  BSYNC B0 ;  /* 0x0000000000007941 */ /* 0x000fea0003800000 */
.L_x_8002:
[----:B-----5:R3:W-:Y:S02]  /*9d20*/  STS.128 [R156+0x2800], R8 ;  /* 0x002800089c007388 */ /* 0x0207e40000000c00 */
.L_x_7997:
[----:B------:R-:W-:Y:S05]  /*9d30*/  BSYNC B2 ;  /* 0x0000000000027941 */ /* 0x000fea0003800000 */
.L_x_7996:
        /* <DEDUP_REMOVED lines=66> */
.L_x_8009:
[----:B------:R-:W-:Y:S05]  /*a160*/  BSYNC B0 ;  /* 0x0000000000007941 */ /* 0x000fea0003800000 */
.L_x_8008:
[----:B-----5:R2:W-:Y:S02]  /*a170*/  STS.128 [R156+0x1000], R8 ;  /* 0x001000089c007388 */ /* 0x0205e40000000c00 */
.L_x_8007:
[----:B------:R-:W-:Y:S05]  /*a180*/  BSYNC B1 ;  /* 0x0000000000017941 */ /* 0x000fea0003800000 */
.L_x_8006:
        /* <DEDUP_REMOVED lines=44> */
.L_x_8011:
[----:B------:R-:W-:Y:S05]  /*a450*/  BSYNC B0 ;  /* 0x0000000000007941 */ /* 0x000fea0003800000 */
.L_x_8010:
[----:B-----5:R1:W-:Y:S02]  /*a460*/  STS.128 [R156+0x3000], R28 ;  /* 0x0030001c9c007388 */ /* 0x0203e40000000c00 */
.L_x_8005:
[----:B------:R-:W-:Y:S05]  /*a470*/  BSYNC B2 ;  /* 0x0000000000027941 */ /* 0x000fea0003800000 */
.L_x_8004:
        /* <DEDUP_REMOVED lines=29> */
[--C-:B------:R-:W-:Y:S02]  /*a650*/  HADD2.F32 R16, -RZ, R9.reuse.H1_H1 ;  /* 0x30000009ff107230 */ /* 0x100fe40000004100 */
[----:B------:R-:W-:-:S02]  /*a660*/  HADD2.F32 R20, -RZ, R9.H0_H0 ;  /* 0x20000009ff147230 */ /* 0x000fc40000004100 */
[----:B---3--:R-:W-:Y:S02]  /*a670*/  HADD2.F32 R0, -RZ, R3.H1_H1 ;  /* 0x30000003ff007230 */ /* 0x008fe40000004100 */
[----:B------:R-:W-:Y:S02]  /*a680*/  HADD2.F32 R7, -RZ, R2.H1_H1 ;  /* 0x30000002ff077230 */ /* 0x000fe40000004100 */
[----:B----4-:R-:W-:Y:S02]  /*a690*/  HADD2.F32 R11, -RZ, R5.H1_H1 ;  /* 0x30000005ff0b7230 */ /* 0x010fe40000004100 */
        /* <DEDUP_REMOVED lines=29> */
.L_x_8016:
[----:B------:R-:W-:Y:S05]  /*a870*/  BSYNC B0 ;  /* 0x0000000000007941 */ /* 0x000fea0003800000 */
.L_x_8015:
[----:B-----5:R3:W-:Y:S02]  /*a880*/  STS.128 [R156+0x1800], R8 ;  /* 0x001800089c007388 */ /* 0x0207e40000000c00 */
.L_x_8014:
[----:B------:R-:W-:Y:S05]  /*a890*/  BSYNC B1 ;  /* 0x0000000000017941 */ /* 0x000fea0003800000 */
.L_x_8013:
        /* <DEDUP_REMOVED lines=8> */
[----:B---3-5:R-:W-:Y:S01]  /*a920*/  MOV R11, R19 ;  /* 0x00000013000b7202 */ /* 0x028fe20000000f00 */
[--C-:B------:R-:W-:Y:S02]  /*a930*/  HADD2.F32 R19, -RZ, R17.reuse.H0_H0 ;  /* 0x20000011ff137230 */ /* 0x100fe40000004100 */
        /* <DEDUP_REMOVED lines=9> */
[C---:B------:R-:W-:Y:S01]  /*a9d0*/  FMUL.FTZ R8, R12.reuse, R7 ;  /* 0x000000070c087220 */ /* 0x040fe20000410000 */
[-C--:B------:R-:W-:Y:S01]  /*a9e0*/  FFMA.FTZ R6, R17, R9.reuse, -R6 ;  /* 0x0000000911067223 */ /* 0x080fe20000010806 */
[----:B------:R-:W-:Y:S01]  /*a9f0*/  FFMA.FTZ R9, R11, R9, R0 ;  /* 0x000000090b097223 */ /* 0x000fe20000010000 */
[----:B------:R-:W-:Y:S02]  /*aa00*/  HADD2.F32 R0, -RZ, R18.H0_H0 ;  /* 0x20000012ff007230 */ /* 0x000fe40000004100 */
[C---:B------:R-:W-:Y:S01]  /*aa10*/  FMUL.FTZ R7, R19.reuse, R7 ;  /* 0x0000000713077220 */ /* 0x040fe20000410000 */
[----:B------:R-:W-:Y:S02]  /*aa20*/  HADD2.F32 R2, -RZ, R2.H0_H0 ;  /* 0x20000002ff027230 */ /* 0x000fe40000004100 */
[-C--:B------:R-:W-:Y:S01]  /*aa30*/  FFMA.FTZ R8, R19, R10.reuse, -R8 ;  /* 0x0000000a13087223 */ /* 0x080fe20000010808 */
[----:B------:R-:W-:Y:S02]  /*aa40*/  HADD2.F32 R3, -RZ, R3.H0_H0 ;  /* 0x20000003ff037230 */ /* 0x000fe40000004100 */
[----:B------:R-:W-:Y:S01]  /*aa50*/  FFMA.FTZ R7, R12, R10, R7 ;  /* 0x0000000a0c077223 */ /* 0x000fe20000010007 */
[----:B------:R-:W-:Y:S01]  /*aa60*/  HADD2.F32 R17, -RZ, R16.H1_H1 ;  /* 0x30000010ff117230 */ /* 0x000fe20000004100 */
[----:B------:R-:W-:Y:S01]  /*aa70*/  F2FP.F16.F32.PACK_AB R6, R9, R6 ;  /* 0x000000060906723e */ /* 0x000fe200000000ff */
[----:B------:R-:W-:-:S02]  /*aa80*/  HADD2.F32 R18, -RZ, R18.H1_H1 ;  /* 0x30000012ff127230 */ /* 0x000fc40000004100 */
[----:B------:R-:W-:Y:S02]  /*aa90*/  HADD2.F32 R11, -RZ, R16.H0_H0 ;  /* 0x20000010ff0b7230 */ /* 0x000fe40000004100 */
        /* <DEDUP_REMOVED lines=13> */
[----:B------:R-:W-:Y:S02]  /*ab70*/  MOV R17, R7 ;  /* 0x0000000700117202 */ /* 0x000fe40000000f00 */
[----:B------:R-:W-:Y:S02]  /*ab80*/  MOV R19, R6 ;  /* 0x0000000600137202 */ /* 0x000fe40000000f00 */
.L_x_8018:
[----:B------:R-:W-:Y:S05]  /*ab90*/  BSYNC B0 ;  /* 0x0000000000007941 */ /* 0x000fea0003800000 */
.L_x_8017:
[----:B-----5:R2:W-:Y:S01]  /*aba0*/  STS.128 [R156+0x3800], R16 ;  /* 0x003800109c007388 */ /* 0x0205e20000000c00 */
[----:B------:R-:W-:Y:S05]  /*abb0*/  BRA `(.L_x_8012) ;  /* 0x0000003400c07947 */ /* 0x000fea0003800000 */
.L_x_7987:
        /* <DEDUP_REMOVED lines=46> */
[----:B------:R-:W-:-:S02]  /*aea0*/  HADD2.F32 R7, -RZ, R7.H1_H1 ;  /* 0x30000007ff077230 */ /* 0x000fc40000004100 */
[----:B------:R-:W-:Y:S01]  /*aeb0*/  FMUL.FTZ R35, R35, R4 ;  /* 0x0000000423237220 */ /* 0x000fe20000410000 */
[----:B------:R-:W-:Y:S02]  /*aec0*/  HADD2.F32 R38, -RZ, R21.H1_H1 ;  /* 0x30000015ff267230 */ /* 0x000fe40000004100 */
[----:B------:R-:W-:Y:S01]  /*aed0*/  FMUL.FTZ R36, R36, R3 ;  /* 0x0000000324247220 */ /* 0x000fe20000410000 */
[----:B------:R-:W-:Y:S01]  /*aee0*/  FMUL.FTZ R20, R20, R13 ;  /* 0x0000000d14147220 */ /* 0x000fe20000410000 */
[--C-:B------:R-:W-:Y:S02]  /*aef0*/  HADD2.F32 R4, -RZ, R23.reuse.H1_H1 ;  /* 0x30000017ff047230 */ /* 0x100fe40000004100 */
        /* <DEDUP_REMOVED lines=8> */
[----:B------:R-:W-:Y:S02]  /*af80*/  HADD2.F32 R40, -RZ, R22.H0_H0 ;  /* 0x20000016ff287230 */ /* 0x000fe40000004100 */
[----:B------:R-:W-:Y:S01]  /*af90*/  FMUL.FTZ R34, R13, R34 ;  /* 0x000000220d227220 */ /* 0x000fe20000410000 */
[----:B------:R-:W-:Y:S01]  /*afa0*/  FMUL.FTZ R6, R3, R6 ;  /* 0x0000000603067220 */ /* 0x000fe20000410000 */
[--C-:B--2---:R-:W-:Y:S02]  /*afb0*/  HADD2.F32 R4, -RZ, R8.reuse.H0_H0 ;  /* 0x20000008ff047230 */ /* 0x104fe40000004100 */
[----:B------:R-:W-:-:S02]  /*afc0*/  HADD2.F32 R15, -RZ, R8.H1_H1 ;  /* 0x30000008ff0f7230 */ /* 0x000fc40000004100 */
[--C-:B-----5:R-:W-:Y:S02]  /*afd0*/  HADD2.F32 R3, -RZ, R24.reuse.H0_H0 ;  /* 0x20000018ff037230 */ /* 0x120fe40000004100 */
[----:B------:R-:W-:Y:S02]  /*afe0*/  HADD2.F32 R13, -RZ, R24.H1_H1 ;  /* 0x30000018ff0d7230 */ /* 0x000fe40000004100 */
[----:B------:R-:W-:Y:S02]  /*aff0*/  HADD2.F32 R22, -RZ, R25.H0_H0 ;  /* 0x20000019ff167230 */ /* 0x000fe40000004100 */
[----:B------:R-:W-:Y:S02]  /*b000*/  HADD2.F32 R8, -RZ, R9.H0_H0 ;  /* 0x20000009ff087230 */ /* 0x000fe40000004100 */
[----:B------:R-:W-:Y:S01]  /*b010*/  @!P2 FADD.FTZ R5, -R5, -RZ ;  /* 0x800000ff0505a221 */ /* 0x000fe20000010100 */
[--C-:B------:R-:W-:Y:S02]  /*b020*/  HADD2.F32 R24, -RZ, R10.reuse.H0_H0 ;  /* 0x2000000aff187230 */ /* 0x100fe40000004100 */
[----:B------:R-:W-:Y:S01]  /*b030*/  FFMA.FTZ R3, R3, R4, R36 ;  /* 0x0000000403037223 */ /* 0x000fe20000010024 */
[----:B------:R-:W-:-:S02]  /*b040*/  HADD2.F32 R23, -RZ, R10.H1_H1 ;  /* 0x3000000aff177230 */ /* 0x000fc40000004100 */
[----:B------:R-:W-:Y:S01]  /*b050*/  FFMA.FTZ R20, R13, R15, R20 ;  /* 0x0000000f0d147223 */ /* 0x000fe20000010014 */
[--C-:B------:R-:W-:Y:S02]  /*b060*/  HADD2.F32 R21, -RZ, R11.reuse.H0_H0 ;  /* 0x2000000bff157230 */ /* 0x100fe40000004100 */
[----:B------:R-:W-:Y:S01]  /*b070*/  FFMA.FTZ R8, R22, R8, R35 ;  /* 0x0000000816087223 */ /* 0x000fe20000010023 */
[----:B------:R-:W-:Y:S02]  /*b080*/  HADD2.F32 R10, -RZ, R11.H1_H1 ;  /* 0x3000000bff0a7230 */ /* 0x000fe40000004100 */
[----:B------:R-:W-:Y:S01]  /*b090*/  FMUL.FTZ R5, R40, R5 ;  /* 0x0000000528057220 */ /* 0x000fe20000410000 */
        /* <DEDUP_REMOVED lines=15> */
.L_x_8024:
[----:B------:R-:W-:Y:S05]  /*b190*/  BSYNC B0 ;  /* 0x0000000000007941 */ /* 0x000fea0003800000 */
.L_x_8023:
[----:B-----5:R3:W-:Y:S02]  /*b1a0*/  STS.128 [R156], R24 ;  /* 0x000000189c007388 */ /* 0x0207e40000000c00 */
.L_x_8022:
[----:B------:R-:W-:Y:S05]  /*b1b0*/  BSYNC B1 ;  /* 0x0000000000017941 */ /* 0x000fea0003800000 */
.L_x_8021:
        /* <DEDUP_REMOVED lines=58> */
[--C-:B------:R-:W-:Y:S02]  /*b560*/  HADD2.F32 R4, -RZ, R8.reuse.H0_H0 ;  /* 0x20000008ff047230 */ /* 0x100fe40000004100 */
        /* <DEDUP_REMOVED lines=29> */
.L_x_8026:
[----:B------:R-:W-:Y:S05]  /*b740*/  BSYNC B0 ;  /* 0x0000000000007941 */ /* 0x000fea0003800000 */
.L_x_8025:
[----:B-----5:R1:W-:Y:S02]  /*b750*/  STS.128 [R156+0x2000], R24 ;  /* 0x002000189c007388 */ /* 0x0203e40000000c00 */
.L_x_8020:
[----:B------:R-:W-:Y:S05]  /*b760*/  BSYNC B2 ;  /* 0x0000000000027941 */ /* 0x000fea0003800000 */
.L_x_8019:
        /* <DEDUP_REMOVED lines=49> */
[----:B------:R-:W-:Y:S02]  /*ba80*/  HADD2.F32 R21, -RZ, R21.H1_H1 ;  /* 0x30000015ff157230 */ /* 0x000fe40000004100 */
        /* <DEDUP_REMOVED lines=16> */
[----:B------:R-:W-:Y:S01]  /*bb90*/  @!P1 FADD.FTZ R5, -R5, -RZ ;  /* 0x800000ff05059221 */ /* 0x000fe20000010100 */
[----:B------:R-:W-:Y:S01]  /*bba0*/  FMUL.FTZ R33, R22, R33 ;  /* 0x0000002116217220 */ /* 0x000fe20000410000 */
[----:B-----5:R-:W-:Y:S02]  /*bbb0*/  HADD2.F32 R3, -RZ, R24.H0_H0 ;  /* 0x20000018ff037230 */ /* 0x020fe40000004100 */
[--C-:B----4-:R-:W-:Y:S02]  /*bbc0*/  HADD2.F32 R4, -RZ, R8.reuse.H0_H0 ;  /* 0x20000008ff047230 */ /* 0x110fe40000004100 */
[----:B------:R-:W-:-:S02]  /*bbd0*/  HADD2.F32 R23, -RZ, R8.H1_H1 ;  /* 0x30000008ff177230 */ /* 0x000fc40000004100 */
[----:B------:R-:W-:Y:S02]  /*bbe0*/  HADD2.F32 R22, -RZ, R25.H0_H0 ;  /* 0x20000019ff167230 */ /* 0x000fe40000004100 */
[--C-:B------:R-:W-:Y:S02]  /*bbf0*/  HADD2.F32 R8, -RZ, R9.reuse.H0_H0 ;  /* 0x20000009ff087230 */ /* 0x100fe40000004100 */
[----:B------:R-:W-:Y:S01]  /*bc00*/  FMUL.FTZ R20, R20, R15 ;  /* 0x0000000f14147220 */ /* 0x000fe20000410000 */
[----:B------:R-:W-:Y:S01]  /*bc10*/  FMUL.FTZ R5, R32, R5 ;  /* 0x0000000520057220 */ /* 0x000fe20000410000 */
[----:B------:R-:W-:Y:S02]  /*bc20*/  HADD2.F32 R15, -RZ, R24.H1_H1 ;  /* 0x30000018ff0f7230 */ /* 0x000fe40000004100 */
[----:B------:R-:W-:Y:S01]  /*bc30*/  FFMA.FTZ R3, R3, R4, R34 ;  /* 0x0000000403037223 */ /* 0x000fe20000010022 */
[----:B------:R-:W-:Y:S02]  /*bc40*/  HADD2.F32 R32, -RZ, R9.H1_H1 ;  /* 0x30000009ff207230 */ /* 0x000fe40000004100 */
[----:B------:R-:W-:Y:S01]  /*bc50*/  FFMA.FTZ R8, R22, R8, R35 ;  /* 0x0000000816087223 */ /* 0x000fe20000010023 */
[----:B------:R-:W-:-:S02]  /*bc60*/  HADD2.F32 R24, -RZ, R10.H0_H0 ;  /* 0x2000000aff187230 */ /* 0x000fc40000004100 */
        /* <DEDUP_REMOVED lines=18> */
.L_x_8032:
[----:B------:R-:W-:Y:S05]  /*bd90*/  BSYNC B0 ;  /* 0x0000000000007941 */ /* 0x000fea0003800000 */
.L_x_8031:
[----:B-----5:R3:W-:Y:S02]  /*bda0*/  STS.128 [R156+0x800], R24 ;  /* 0x000800189c007388 */ /* 0x0207e40000000c00 */
.L_x_8030:
[----:B------:R-:W-:Y:S05]  /*bdb0*/  BSYNC B1 ;  /* 0x0000000000017941 */ /* 0x000fea0003800000 */
.L_x_8029:
        /* <DEDUP_REMOVED lines=33> */
[--C-:B---3--:R-:W-:Y:S02]  /*bfd0*/  HADD2.F32 R3, -RZ, R4.reuse.H0_H0 ;  /* 0x20000004ff037230 */ /* 0x108fe40000004100 */
[----:B------:R-:W-:Y:S02]  /*bfe0*/  HADD2.F32 R15, -RZ, R4.H1_H1 ;  /* 0x30000004ff0f7230 */ /* 0x000fe40000004100 */
[--C-:B------:R-:W-:Y:S02]  /*bff0*/  HADD2.F32 R30, -RZ, R5.reuse.H1_H1 ;  /* 0x30000005ff1e7230 */ /* 0x100fe40000004100 */
[----:B------:R-:W-:-:S02]  /*c000*/  HADD2.F32 R4, -RZ, R5.H0_H0 ;  /* 0x20000005ff047230 */ /* 0x000fc40000004100 */
        /* <DEDUP_REMOVED lines=13> */
[----:B------:R-:W-:Y:S02]  /*c0e0*/  HADD2.F32 R24, -RZ, R24.H1_H1 ;  /* 0x30000018ff187230 */ /* 0x000fe40000004100 */
        /* <DEDUP_REMOVED lines=40> */
.L_x_8034:
[----:B------:R-:W-:Y:S05]  /*c370*/  BSYNC B0 ;  /* 0x0000000000007941 */ /* 0x000fea0003800000 */
.L_x_8033:
[----:B-----5:R1:W-:Y:S02]  /*c380*/  STS.128 [R156+0x2800], R20 ;  /* 0x002800149c007388 */ /* 0x0203e40000000c00 */
.L_x_8028:
[----:B------:R-:W-:Y:S05]  /*c390*/  BSYNC B2 ;  /* 0x0000000000027941 */ /* 0x000fea0003800000 */
.L_x_8027:
        /* <DEDUP_REMOVED lines=70> */
[----:B------:R-:W-:-:S02]  /*c800*/  HADD2.F32 R4, -RZ, R8.H0_H0 ;  /* 0x20000008ff047230 */ /* 0x000fc40000004100 */
        /* <DEDUP_REMOVED lines=28> */
.L_x_8040:
[----:B------:R-:W-:Y:S05]  /*c9d0*/  BSYNC B0 ;  /* 0x0000000000007941 */ /* 0x000fea0003800000 */
.L_x_8039:
[----:B-----5:R3:W-:Y:S02]  /*c9e0*/  STS.128 [R156+0x1000], R24 ;  /* 0x001000189c007388 */ /* 0x0207e40000000c00 */
.L_x_8038:
[----:B------:R-:W-:Y:S05]  /*c9f0*/  BSYNC B1 ;  /* 0x0000000000017941 */ /* 0x000fea0003800000 */
.L_x_8037:
        /* <DEDUP_REMOVED lines=91> */
.L_x_8042:
[----:B------:R-:W-:Y:S05]  /*cfb0*/  BSYNC B0 ;  /* 0x0000000000007941 */ /* 0x000fea0003800000 */
.L_x_8041:
[----:B-----5:R3:W-:Y:S02]  /*cfc0*/  STS.128 [R156+0x3000], R24 ;  /* 0x003000189c007388 */ /* 0x0207e40000000c00 */
.L_x_8036:
[----:B------:R-:W-:Y:S05]  /*cfd0*/  BSYNC B2 ;  /* 0x0000000000027941 */ /* 0x000fea0003800000 */
.L_x_8035:
        /* <DEDUP_REMOVED lines=38> */
[--C-:B---3--:R-:W-:Y:S02]  /*d240*/  HADD2.F32 R28, -RZ, R24.reuse.H0_H0 ;  /* 0x20000018ff1c7230 */ /* 0x108fe40000004100 */
[----:B------:R-:W-:Y:S02]  /*d250*/  HADD2.F32 R31, -RZ, R25.H0_H0 ;  /* 0x20000019ff1f7230 */ /* 0x000fe40000004100 */
[----:B--2---:R-:W-:Y:S02]  /*d260*/  HADD2.F32 R33, -RZ, R24.H1_H1 ;  /* 0x30000018ff217230 */ /* 0x004fe40000004100 */
        /* <DEDUP_REMOVED lines=23> */
[----:B------:R-:W-:Y:S02]  /*d3e0*/  HADD2.F32 R26, -RZ, R26.H1_H1 ;  /* 0x3000001aff1a7230 */ /* 0x000fe40000004100 */
[----:B------:R-:W-:Y:S01]  /*d3f0*/  FMUL.FTZ R6, R3, R6 ;  /* 0x0000000603067220 */ /* 0x000fe20000410000 */
[----:B------:R-:W-:Y:S01]  /*d400*/  FMUL.FTZ R7, R4, R7 ;  /* 0x0000000704077220 */ /* 0x000fe20000410000 */
[----:B------:R-:W-:Y:S01]  /*d410*/  @!P1 FADD.FTZ R17, -R17, -RZ ;  /* 0x800000ff11119221 */ /* 0x000fe20000010100 */
[----:B------:R-:W-:Y:S01]  /*d420*/  FMUL.FTZ R5, R14, R5 ;  /* 0x000000050e057220 */ /* 0x000fe20000410000 */
[----:B-----5:R-:W-:Y:S02]  /*d430*/  HADD2.F32 R3, -RZ, R20.H0_H0 ;  /* 0x20000014ff037230 */ /* 0x020fe40000004100 */
[----:B------:R-:W-:-:S02]  /*d440*/  HADD2.F32 R4, -RZ, R8.H0_H0 ;  /* 0x20000008ff047230 */ /* 0x000fc40000004100 */
        /* <DEDUP_REMOVED lines=27> */
.L_x_8046:
[----:B------:R-:W-:Y:S05]  /*d600*/  BSYNC B0 ;  /* 0x0000000000007941 */ /* 0x000fea0003800000 */
.L_x_8045:
[----:B-----5:R1:W-:Y:S02]  /*d610*/  STS.128 [R156+0x1800], R20 ;  /* 0x001800149c007388 */ /* 0x0203e40000000c00 */
.L_x_8044:
[----:B------:R-:W-:Y:S05]  /*d620*/  BSYNC B1 ;  /* 0x0000000000017941 */ /* 0x000fea0003800000 */
.L_x_8043:
        /* <DEDUP_REMOVED lines=41> */
[----:B------:R-:W-:-:S02]  /*d8c0*/  HADD2.F32 R2, -RZ, R4.H0_H0 ;  /* 0x20000004ff027230 */ /* 0x000fc40000004100 */
        /* <DEDUP_REMOVED lines=19> */
[----:B------:R-:W-:Y:S01]  /*da00*/  FMUL.FTZ R27, R27, R4 ;  /* 0x000000041b1b7220 */ /* 0x000fe20000410000 */
[----:B------:R-:W-:Y:S01]  /*da10*/  FMUL.FTZ R3, R2, R3 ;  /* 0x0000000302037220 */ /* 0x000fe20000410000 */
[----:B------:R-:W-:Y:S01]  /*da20*/  FMUL.FTZ R6, R5, R6 ;  /* 0x0000000605067220 */ /* 0x000fe20000410000 */
[----:B------:R-:W-:Y:S01]  /*da30*/  FMUL.FTZ R7, R0, R7 ;  /* 0x0000000700077220 */ /* 0x000fe20000410000 */
[----:B-----5:R-:W-:Y:S02]  /*da40*/  HADD2.F32 R0, -RZ, R21.H0_H0 ;  /* 0x20000015ff007230 */ /* 0x020fe40000004100 */
[----:B------:R-:W-:Y:S02]  /*da50*/  HADD2.F32 R4, -RZ, R20.H0_H0 ;  /* 0x20000014ff047230 */ /* 0x000fe40000004100 */
[----:B----4-:R-:W-:Y:S02]  /*da60*/  HADD2.F32 R2, -RZ, R9.H0_H0 ;  /* 0x20000009ff027230 */ /* 0x010fe40000004100 */
[----:B------:R-:W-:-:S02]  /*da70*/  HADD2.F32 R5, -RZ, R8.H0_H0 ;  /* 0x20000008ff057230 */ /* 0x000fc40000004100 */
[----:B------:R-:W-:Y:S01]  /*da80*/  @!P0 FADD.FTZ R12, -R12, -RZ ;  /* 0x800000ff0c0c8221 */ /* 0x000fe20000010100 */
[----:B------:R-:W-:Y:S02]  /*da90*/  HADD2.F32 R31, -RZ, R18.H1_H1 ;  /* 0x30000012ff1f7230 */ /* 0x000fe40000004100 */
[----:B------:R-:W-:Y:S01]  /*daa0*/  FFMA.FTZ R0, R0, R2, R25 ;  /* 0x0000000200007223 */ /* 0x000fe20000010019 */
[--C-:B------:R-:W-:Y:S02]  /*dab0*/  HADD2.F32 R19, -RZ, R11.reuse.H0_H0 ;  /* 0x2000000bff137230 */ /* 0x100fe40000004100 */
[----:B------:R-:W-:Y:S01]  /*dac0*/  FFMA.FTZ R4, R4, R5, R17 ;  /* 0x0000000504047223 */ /* 0x000fe20000010011 */
[----:B------:R-:W-:Y:S02]  /*dad0*/  HADD2.F32 R16, -RZ, R11.H1_H1 ;  /* 0x3000000bff107230 */ /* 0x000fe40000004100 */
[--C-:B------:R-:W-:Y:S02]  /*dae0*/  HADD2.F32 R18, -RZ, R10.reuse.H0_H0 ;  /* 0x2000000aff127230 */ /* 0x100fe40000004100 */
[----:B------:R-:W-:-:S02]  /*daf0*/  HADD2.F32 R11, -RZ, R10.H1_H1 ;  /* 0x3000000aff0b7230 */ /* 0x000fc40000004100 */
[----:B------:R-:W-:Y:S01]  /*db00*/  FMUL.FTZ R12, R31, R12 ;  /* 0x0000000c1f0c7220 */ /* 0x000fe20000410000 */
[----:B------:R-:W-:Y:S02]  /*db10*/  HADD2.F32 R21, -RZ, R21.H1_H1 ;  /* 0x30000015ff157230 */ /* 0x000fe40000004100 */
[----:B------:R-:W-:Y:S02]  /*db20*/  HADD2.F32 R9, -RZ, R9.H1_H1 ;  /* 0x30000009ff097230 */ /* 0x000fe40000004100 */
[----:B------:R-:W-:Y:S02]  /*db30*/  HADD2.F32 R8, -RZ, R8.H1_H1 ;  /* 0x30000008ff087230 */ /* 0x000fe40000004100 */
[----:B------:R-:W-:Y:S02]  /*db40*/  HADD2.F32 R20, -RZ, R20.H1_H1 ;  /* 0x30000014ff147230 */ /* 0x000fe40000004100 */
[--C-:B------:R-:W-:Y:S02]  /*db50*/  HADD2.F32 R5, -RZ, R23.reuse.H0_H0 ;  /* 0x20000017ff057230 */ /* 0x100fe40000004100 */
        /* <DEDUP_REMOVED lines=13> */
.L_x_8048:
[----:B------:R-:W-:Y:S05]  /*dc30*/  BSYNC B0 ;  /* 0x0000000000007941 */ /* 0x000fea0003800000 */
.L_x_8047:
[----:B-----5:R1:W-:Y:S01]  /*dc40*/  STS.128 [R156+0x3800], R20 ;  /* 0x003800149c007388 */ /* 0x0203e20000000c00 */
[----:B------:R-:W-:Y:S05]  /*dc50*/  BRA `(.L_x_8012) ;  /* 0x0000000400987947 */ /* 0x000fea0003800000 */
.L_x_7986:
        /* <DEDUP_REMOVED lines=29> */
.L_x_8050:
[----:B------:R-:W-:Y:S05]  /*de30*/  BSYNC B0 ;  /* 0x0000000000007941 */ /* 0x000fea0003800000 */
.L_x_8049:
        /* <DEDUP_REMOVED lines=23> */
.L_x_8052:
[----:B------:R-:W-:Y:S05]  /*dfb0*/  BSYNC B0 ;  /* 0x0000000000007941 */ /* 0x000fea0003800000 */
.L_x_8051:
        /* <DEDUP_REMOVED lines=23> */
.L_x_8054:
[----:B------:R-:W-:Y:S05]  /*e130*/  BSYNC B0 ;  /* 0x0000000000007941 */ /* 0x000fea0003800000 */
.L_x_8053:
        /* <DEDUP_REMOVED lines=24> */
.L_x_8012:
[----:B------:R-:W-:Y:S05]  /*e2c0*/  BSYNC B3 ;  /* 0x0000000000037941 */ /* 0x000fea0003800000 */
.L_x_7985:
        /* <DEDUP_REMOVED lines=30> */
.L_x_8056:
[----:B------:R-:W-:Y:S05]  /*e4b0*/  BSYNC B0 ;  /* 0x0000000000007941 */ /* 0x000fea0003800000 */
.L_x_8055:
[----:B------:R-:W-:Y:S04]  /*e4c0*/  BSSY B0, `(.L_x_8057) ;  /* 0x0000015000007945 */ /* 0x000fe80003800000 */
[----:B------:R-:W-:Y:S05]  /*e4d0*/  @P0 BRA `(.L_x_8058) ;  /* 0x00000000004c0947 */ /* 0x000fea0003800000 */
[C---:B------:R-:W-:Y:S02]  /*e4e0*/  LOP3.LUT R3, R157.reuse, 0x1, RZ, 0xc0, !PT ;  /* 0x000000019d037812 */ /* 0x040fe400078ec0ff */
[----:B------:R-:W-:Y:S02]  /*e4f0*/  LOP3.LUT P0, RZ, R157, 0x2, RZ, 0xc0, !PT ;  /* 0x000000029dff7812 */ /* 0x000fe4000780c0ff */
[----:B------:R-:W-:-:S13]  /*e500*/  ISETP.NE.U32.AND P2, PT, R3, 0x1, PT ;  /* 0x000000010300780c */ /* 0x000fda0003f45070 */
[----:B------:R-:W-:-:S04]  /*e510*/  @!P2 LEA R10, P5, R149, R158, 0x1 ;  /* 0x0000009e950aa211 */ /* 0x000fc800078a08ff */
[C---:B------:R-:W-:Y:S02]  /*e520*/  @!P2 LEA.HI.X R11, R149.reuse, R159, R148, 0x1, P5 ;  /* 0x0000009f950ba211 */ /* 0x040fe400028f0c94 */
[----:B--2---:R-:W-:-:S03]  /*e530*/  @P0 IADD3 R6, P5, R149, R136, RZ ;  /* 0x0000008895060210 */ /* 0x004fc60007fbe0ff */
        /* <DEDUP_REMOVED lines=13> */
.L_x_8058:
[----:B------:R-:W-:Y:S05]  /*e610*/  BSYNC B0 ;  /* 0x0000000000007941 */ /* 0x000fea0003800000 */
.L_x_8057:
[----:B------:R-:W-:Y:S01]  /*e620*/  BSSY B0, `(.L_x_8059) ;  /* 0x000001a000007945 */ /* 0x000fe20003800000 */
[----:B------:R-:W-:Y:S02]  /*e630*/  ISETP.GE.AND P0, PT, R29, R0, PT ;  /* 0x000000001d00720c */ /* 0x000fe40003f06270 */
[----:B---3--:R-:W-:Y:S01]  /*e640*/  LEA.HI R8, R60, R60, RZ, 0x1 ;  /* 0x0000003c3c087211 */ /* 0x008fe200078f08ff */
[----:B------:R-:W-:Y:S05]  /*e650*/  @P1 BRA `(.L_x_8060) ;  /* 0x0000000000581947 */ /* 0x000fea0003800000 */
[----:B--2---:R-:W2:Y:S01]  /*e660*/  LDC.64 R6, c[0x0][0x248] ;  /* 0x00009200ff067b82 */ /* 0x004ea20000000a00 */
        /* <DEDUP_REMOVED lines=21> */
.L_x_8060:
[----:B------:R-:W-:Y:S05]  /*e7c0*/  BSYNC B0 ;  /* 0x0000000000007941 */ /* 0x000fea0003800000 */
.L_x_8059:
[----:B------:R-:W-:Y:S01]  /*e7d0*/  LOP3.LUT R3, R8, 0xfffffffe, RZ, 0xc0, !PT ;  /* 0xfffffffe08037812 */ /* 0x000fe200078ec0ff */
[----:B------:R-:W-:Y:S01]  /*e7e0*/  BSSY B0, `(.L_x_8061) ;  /* 0x000001c000007945 */ /* 0x000fe20003800000 */
[----:B------:R-:W-:-:S03]  /*e7f0*/  ISETP.GE.AND P5, PT, R29, R0, PT ;  /* 0x000000001d00720c */ /* 0x000fc60003fa6270 */
[----:B------:R-:W-:Y:S01]  /*e800*/  IMAD.IADD R60, R60, 0x1, -R3 ;  /* 0x000000013c3c7824 */ /* 0x000fe200078e0a03 */
[----:B------:R-:W-:Y:S09]  /*e810*/  @P0 BRA `(.L_x_8062) ;  /* 0x0000000000600947 */ /* 0x000ff20003800000 */
[C---:B------:R-:W-:Y:S02]  /*e820*/  LOP3.LUT R3, R157.reuse, 0x1, RZ, 0xc0, !PT ;  /* 0x000000019d037812 */ /* 0x040fe400078ec0ff */
[----:B------:R-:W-:Y:S02]  /*e830*/  LOP3.LUT P0, RZ, R157, 0x2, RZ, 0xc0, !PT ;  /* 0x000000029dff7812 */ /* 0x000fe4000780c0ff */
[----:B------:R-:W-:-:S11]  /*e840*/  ISETP.NE.U32.AND P1, PT, R3, 0x1, PT ;  /* 0x000000010300780c */ /* 0x000fd60003f25070 */
[----:B--2---:R-:W3:Y:S01]  /*e850*/  @P0 LDC.64 R6, c[0x0][0x248] ;  /* 0x00009200ff060b82 */ /* 0x004ee20000000a00 */
[----:B------:R-:W-:-:S07]  /*e860*/  @P0 IMAD.MOV.U32 R164, RZ, RZ, R136 ;  /* 0x000000ffffa40224 */ /* 0x000fce00078e0088 */
[----:B------:R-:W2:Y:S01]  /*e870*/  @!P1 LDC.64 R8, c[0x0][0x248] ;  /* 0x00009200ff089b82 */ /* 0x000ea20000000a00 */
[----:B---3--:R-:W-:-:S04]  /*e880*/  @P0 IMAD.WIDE.U32 R10, R6, 0x30, R164 ;  /* 0x00000030060a0825 */ /* 0x008fc800078e00a4 */
        /* <DEDUP_REMOVED lines=17> */
.L_x_8062:
[----:B------:R-:W-:Y:S05]  /*e9a0*/  BSYNC B0 ;  /* 0x0000000000007941 */ /* 0x000fea0003800000 */
.L_x_8061:
[----:B------:R-:W0:Y:S01]  /*e9b0*/  LDGDEPBAR ;  /* 0x00000000000079af */ /* 0x000e220000000000 */
[----:B------:R-:W-:Y:S01]  /*e9c0*/  ULDC.64 UR8, c[0x0][0x3d0] ;  /* 0x0000f40000087ab9 */ /* 0x000fe20000000a00 */
[----:B------:R-:W-:Y:S01]  /*e9d0*/  IMAD.SHL.U32 R3, R58, 0x40, RZ ;  /* 0x000000403a037824 */ /* 0x000fe200078e00ff */
[C---:B------:R-:W-:Y:S01]  /*e9e0*/  ISETP.GE.AND P1, PT, R130.reuse, R0, PT ;  /* 0x000000008200720c */ /* 0x040fe20003f26270 */
[----:B------:R-:W-:Y:S01]  /*e9f0*/  IMAD R0, R109, UR8, RZ ;  /* 0x000000086d007c24 */ /* 0x000fe2000f8e02ff */
[----:B------:R-:W-:Y:S01]  /*ea00*/  ULDC.64 UR10, c[0x0][0x220] ;  /* 0x00008800000a7ab9 */ /* 0x000fe20000000a00 */
[----:B------:R-:W-:Y:S01]  /*ea10*/  IMAD.SHL.U32 R130, R130, 0x8, RZ ;  /* 0x0000000882827824 */ /* 0x000fe200078e00ff */
[----:B------:R-:W-:Y:S01]  /*ea20*/  LOP3.LUT R3, R3, 0x1c0, RZ, 0xc0, !PT ;  /* 0x000001c003037812 */ /* 0x000fe200078ec0ff */
[----:B------:R-:W-:Y:S01]  /*ea30*/  IMAD.WIDE.U32 R128, R153, UR8, R128 ;  /* 0x0000000899807c25 */ /* 0x000fe2000f8e0080 */
[----:B------:R-:W-:Y:S02]  /*ea40*/  ULDC UR5, c[0x0][0x2e8] ;  /* 0x0000ba0000057ab9 */ /* 0x000fe40000000800 */
[----:B------:R-:W-:Y:S01]  /*ea50*/  LOP3.LUT R130, R3, 0x8, R130, 0xf8, !PT ;  /* 0x0000000803827812 */ /* 0x000fe200078ef882 */
[----:B------:R-:W-:Y:S01]  /*ea60*/  IMAD R0, R153, UR9, R0 ;  /* 0x0000000999007c24 */ /* 0x000fe2000f8e0200 */
[----:B------:R-:W-:Y:S01]  /*ea70*/  SHF.R.U32.HI R3, RZ, 0x3, R3 ;  /* 0x00000003ff037819 */ /* 0x000fe20000011603 */
[----:B------:R-:W-:Y:S01]  /*ea80*/  IMAD.SHL.U32 R125, R125, 0x40, RZ ;  /* 0x000000407d7d7824 */ /* 0x000fe200078e00ff */
[----:B-1----:R-:W-:Y:S01]  /*ea90*/  LEA R4, P0, R128, R4, 0x2 ;  /* 0x0000000480047211 */ /* 0x002fe200078010ff */
[----:B------:R-:W-:Y:S01]  /*eaa0*/  IMAD.IADD R0, R129, 0x1, R0 ;  /* 0x0000000181007824 */ /* 0x000fe200078e0200 */
[----:B------:R-:W-:Y:S01]  /*eab0*/  LOP3.LUT R3, R130, R3, RZ, 0x3c, !PT ;  /* 0x0000000382037212 */ /* 0x000fe200078e3cff */
[----:B--2-4-:R-:W-:Y:S01]  /*eac0*/  IMAD.SHL.U32 R6, R60, 0x8, RZ ;  /* 0x000000083c067824 */ /* 0x014fe200078e00ff */
[----:B------:R-:W-:Y:S01]  /*ead0*/  LOP3.LUT R125, R125, 0x1c0, RZ, 0xc0, !PT ;  /* 0x000001c07d7d7812 */ /* 0x000fe200078ec0ff */
[----:B------:R-:W-:Y:S01]  /*eae0*/  IMAD.SHL.U32 R41, R126, 0x40, RZ ;  /* 0x000000407e297824 */ /* 0x000fe200078e00ff */
[----:B------:R-:W-:Y:S01]  /*eaf0*/  LEA.HI.X R5, R128, R5, R0, 0x2, P0 ;  /* 0x0000000580057211 */ /* 0x000fe200000f1400 */
[----:B------:R-:W-:Y:S01]  /*eb00*/  IMAD R145, R60, 0x200, R3 ;  /* 0x000002003c917824 */ /* 0x000fe200078e0203 */
[----:B------:R-:W-:Y:S01]  /*eb10*/  LOP3.LUT R6, R125, 0x8, R6, 0xf8, !PT ;  /* 0x000000087d067812 */ /* 0x000fe200078ef806 */
[----:B------:R-:W-:-:S04]  /*eb20*/  DEPBAR.LE SB0, 0x0 ;  /* 0x000080000000791a */ /* 0x000fc80000000000 */
[----:B------:R1:W5:Y:S01]  /*eb30*/  LDG.E R3, desc[UR6][R4.64] ;  /* 0x0000000604037981 */ /* 0x000362000c1e1900 */
[----:B------:R-:W-:Y:S02]  /*eb40*/  SHF.R.U32.HI R125, RZ, 0x3, R125 ;  /* 0x00000003ff7d7819 */ /* 0x000fe4000001167d */
[----:B------:R-:W-:Y:S01]  /*eb50*/  LOP3.LUT R41, R41, 0xfffffe00, RZ, 0xc0, !PT ;  /* 0xfffffe0029297812 */ /* 0x000fe200078ec0ff */
[----:B------:R-:W-:Y:S01]  /*eb60*/  BAR.SYNC.DEFER_BLOCKING 0x0 ;  /* 0x0000000000007b1d */ /* 0x000fe20000010000 */
[----:B------:R-:W-:Y:S02]  /*eb70*/  LOP3.LUT R40, R6, R125, RZ, 0x3c, !PT ;  /* 0x0000007d06287212 */ /* 0x000fe400078e3cff */
[----:B------:R-:W-:Y:S01]  /*eb80*/  LEA R168, P0, R104, UR10, 0x1 ;  /* 0x0000000a68a87c11 */ /* 0x000fe2000f8008ff */
[----:B------:R-:W-:Y:S02]  /*eb90*/  IMAD R7, R56, 0x400, R41 ;  /* 0x0000040038077824 */ /* 0x000fe400078e0229 */
[----:B------:R-:W2:Y:S02]  /*eba0*/  MUFU.RCP R42, UR5 ;  /* 0x00000005002a7d08 */ /* 0x000ea40008001000 */
[----:B------:R-:W-:Y:S01]  /*ebb0*/  IMAD.IADD R146, R40, 0x1, R7 ;  /* 0x0000000128927824 */ /* 0x000fe200078e0207 */
[----:B------:R1:W-:Y:S04]  /*ebc0*/  @P1 STS.128 [R156+0x8000], RZ ;  /* 0x008000ff9c001388 */ /* 0x0003e80000000c00 */
[----:B------:R1:W-:Y:S01]  /*ebd0*/  @P1 STS.128 [R156+0xa000], RZ ;  /* 0x00a000ff9c001388 */ /* 0x0003e20000000c00 */
[----:B------:R-:W-:Y:S01]  /*ebe0*/  BSSY B0, `(.L_x_8063) ;  /* 0x0000014000007945 */ /* 0x000fe20003800000 */
[----:B------:R-:W-:-:S02]  /*ebf0*/  LEA.HI.X R167, R104, UR11, R101, 0x1, P0 ;  /* 0x0000000b68a77c11 */ /* 0x000fc400080f0c65 */
[----:B------:R-:W-:Y:S02]  /*ec00*/  LEA R145, R145, UR4, 0x1 ;  /* 0x0000000491917c11 */ /* 0x000fe4000f8e08ff */
[----:B------:R-:W-:Y:S01]  /*ec10*/  LEA R146, R146, UR4, 0x1 ;  /* 0x0000000492927c11 */ /* 0x000fe2000f8e08ff */
[----:B------:R-:W-:Y:S06]  /*ec20*/  @P1 BRA `(.L_x_8064) ;  /* 0x00000000003c1947 */ /* 0x000fec0003800000 */
        /* <DEDUP_REMOVED lines=15> */
.L_x_8064:
[----:B------:R-:W-:Y:S05]  /*ed20*/  BSYNC B0 ;  /* 0x0000000000007941 */ /* 0x000fea0003800000 */
.L_x_8063:
[----:B------:R1:W-:Y:S01]  /*ed30*/  @P4 STS.128 [R156+0x8800], RZ ;  /* 0x008800ff9c004388 */ /* 0x0003e20000000c00 */
[----:B------:R-:W-:Y:S03]  /*ed40*/  BSSY B0, `(.L_x_8065) ;  /* 0x0000014000007945 */ /* 0x000fe60003800000 */
[----:B------:R1:W-:Y:S01]  /*ed50*/  @P4 STS.128 [R156+0xa800], RZ ;  /* 0x00a800ff9c004388 */ /* 0x0003e20000000c00 */
[----:B------:R-:W-:Y:S05]  /*ed60*/  @P4 BRA `(.L_x_8066) ;  /* 0x0000000000444947 */ /* 0x000fea0003800000 */
[C---:B------:R-:W-:Y:S02]  /*ed70*/  LOP3.LUT R0, R157.reuse, 0x1, RZ, 0xc0, !PT ;  /* 0x000000019d007812 */ /* 0x040fe400078ec0ff */
[----:B------:R-:W-:Y:S02]  /*ed80*/  LOP3.LUT P1, RZ, R157, 0x2, RZ, 0xc0, !PT ;  /* 0x000000029dff7812 */ /* 0x000fe4000782c0ff */
[----:B------:R-:W-:-:S11]  /*ed90*/  ISETP.NE.U32.AND P2, PT, R0, 0x1, PT ;  /* 0x000000010000780c */ /* 0x000fd60003f45070 */
        /* <DEDUP_REMOVED lines=14> */
.L_x_8066:
[----:B------:R-:W-:Y:S05]  /*ee80*/  BSYNC B0 ;  /* 0x0000000000007941 */ /* 0x000fea0003800000 */
.L_x_8065:
[----:B------:R1:W-:Y:S01]  /*ee90*/  @P6 STS.128 [R156+0x9000], RZ ;  /* 0x009000ff9c006388 */ /* 0x0003e20000000c00 */
[----:B------:R-:W-:Y:S03]  /*eea0*/  BSSY B0, `(.L_x_8067) ;  /* 0x0000017000007945 */ /* 0x000fe60003800000 */
[----:B------:R1:W-:Y:S01]  /*eeb0*/  @P6 STS.128 [R156+0xb000], RZ ;  /* 0x00b000ff9c006388 */ /* 0x0003e20000000c00 */
[----:B------:R-:W-:Y:S05]  /*eec0*/  @P6 BRA `(.L_x_8068) ;  /* 0x0000000000506947 */ /* 0x000fea0003800000 */
[----:B-1----:R-:W1:Y:S01]  /*eed0*/  LDC.64 R4, c[0x0][0x250] ;  /* 0x00009400ff047b82 */ /* 0x002e620000000a00 */
        /* <DEDUP_REMOVED lines=19> */
.L_x_8068:
[----:B------:R-:W-:Y:S05]  /*f010*/  BSYNC B0 ;  /* 0x0000000000007941 */ /* 0x000fea0003800000 */
.L_x_8067:
[----:B------:R1:W-:Y:S01]  /*f020*/  @P5 STS.128 [R156+0x9800], RZ ;  /* 0x009800ff9c005388 */ /* 0x0003e20000000c00 */
[----:B------:R-:W-:Y:S03]  /*f030*/  BSSY B0, `(.L_x_8069) ;  /* 0x000001a000007945 */ /* 0x000fe60003800000 */
[----:B------:R1:W-:Y:S01]  /*f040*/  @P5 STS.128 [R156+0xb800], RZ ;  /* 0x00b800ff9c005388 */ /* 0x0003e20000000c00 */
[----:B------:R-:W-:Y:S05]  /*f050*/  @P5 BRA `(.L_x_8070) ;  /* 0x00000000005c5947 */ /* 0x000fea0003800000 */
[C---:B------:R-:W-:Y:S02]  /*f060*/  LOP3.LUT P0, RZ, R157.reuse, 0x2, RZ, 0xc0, !PT ;  /* 0x000000029dff7812 */ /* 0x040fe4000780c0ff */
[----:B------:R-:W-:-:S04]  /*f070*/  LOP3.LUT R0, R157, 0x1, RZ, 0xc0, !PT ;  /* 0x000000019d007812 */ /* 0x000fc800078ec0ff */
[----:B------:R-:W-:-:S07]  /*f080*/  ISETP.NE.U32.AND P1, PT, R0, 0x1, PT ;  /* 0x000000010000780c */ /* 0x000fce0003f25070 */
[----:B-1----:R-:W1:Y:S01]  /*f090*/  @P0 LDC.64 R4, c[0x0][0x250] ;  /* 0x00009400ff040b82 */ /* 0x002e620000000a00 */
[----:B----4-:R-:W-:-:S07]  /*f0a0*/  @P0 MOV R166, R168 ;  /* 0x000000a800a60202 */ /* 0x010fce0000000f00 */
[----:B------:R-:W3:Y:S01]  /*f0b0*/  @!P1 LDC.64 R6, c[0x0][0x250] ;  /* 0x00009400ff069b82 */ /* 0x000ee20000000a00 */
[----:B-1----:R-:W-:Y:S01]  /*f0c0*/  @P0 IMAD.WIDE.U32 R8, R4, 0x60, R166 ;  /* 0x0000006004080825 */ /* 0x002fe200078e00a6 */
        /* <DEDUP_REMOVED lines=16> */
.L_x_8070:
[----:B------:R-:W-:Y:S05]  /*f1d0*/  BSYNC B0 ;  /* 0x0000000000007941 */ /* 0x000fea0003800000 */
.L_x_8069:
[----:B------:R-:W-:Y:S01]  /*f1e0*/  LDSM.16.M88.4 R60, [R146] ;  /* 0x00000000923c783b */ /* 0x000fe20000000200 */
[----:B------:R-:W-:Y:S01]  /*f1f0*/  R2P PR, R58, 0x6 ;  /* 0x000000063a007804 */ /* 0x000fe20000000000 */
[C---:B------:R-:W-:Y:S01]  /*f200*/  VIADD R0, R145.reuse, 0x4000 ;  /* 0x0000400091007836 */ /* 0x040fe20000000000 */
[----:B------:R-:W-:Y:S01]  /*f210*/  ULDC UR5, c[0x0][0x398] ;  /* 0x0000e60000057ab9 */ /* 0x000fe20000000800 */
[----:B------:R-:W4:Y:S01]  /*f220*/  LDSM.16.M88.4 R32, [R145+0x4000] ;  /* 0x004000009120783b */ /* 0x000f220000000200 */
[----:B------:R-:W-:Y:S02]  /*f230*/  VIADD R143, R145, 0x4020 ;  /* 0x00004020918f7836 */ /* 0x000fe40000000000 */
[----:B--2--5:R-:W-:Y:S01]  /*f240*/  FMUL.FTZ R3, R3, R42 ;  /* 0x0000002a03037220 */ /* 0x024fe20000410000 */
[--C-:B------:R-:W-:Y:S01]  /*f250*/  IMAD R144, R45, 0x2, R146.reuse ;  /* 0x000000022d907824 */ /* 0x100fe200078e0292 */
[----:B------:R-:W2:Y:S01]  /*f260*/  LDSM.16.M88.4 R24, [R145+0x4800] ;  /* 0x004800009118783b */ /* 0x000ea20000000200 */
[----:B------:R-:W-:-:S02]  /*f270*/  IMAD R142, R43, 0x2, R146 ;  /* 0x000000022b8e7824 */ /* 0x000fc400078e0292 */
[----:B------:R-:W-:Y:S01]  /*f280*/  IMAD R141, R43, 0x2, R144 ;  /* 0x000000022b8d7824 */ /* 0x000fe200078e0290 */
[----:B------:R-:W2:Y:S01]  /*f290*/  LDSM.16.M88.4 R16, [R145+0x5000] ;  /* 0x005000009110783b */ /* 0x000ea20000000200 */
[----:B------:R-:W-:Y:S02]  /*f2a0*/  IMAD R56, R56, 0x10, R59 ;  /* 0x0000001038387824 */ /* 0x000fe400078e023b */
[----:B------:R-:W-:Y:S01]  /*f2b0*/  @P1 VIADD R143, R0, 0xffffffe0 ;  /* 0xffffffe0008f1836 */ /* 0x000fe20000000000 */
[----:B---3--:R-:W3:Y:S01]  /*f2c0*/  LDSM.16.M88.4 R12, [R145+0x5800] ;  /* 0x00580000910c783b */ /* 0x008ee20000000200 */
[----:B------:R-:W-:Y:S02]  /*f2d0*/  IMAD.MOV.U32 R0, RZ, RZ, 0x40 ;  /* 0x00000040ff007424 */ /* 0x000fe400078e00ff */
[----:B------:R-:W-:Y:S01]  /*f2e0*/  IMAD.SHL.U32 R163, R54, 0x2, RZ ;  /* 0x0000000236a37824 */ /* 0x000fe200078e00ff */
[----:B------:R-:W-:Y:S01]  /*f2f0*/  LDSM.16.M88.4 R68, [R144] ;  /* 0x000000009044783b */ /* 0x000fe20000000200 */
[C---:B------:R-:W-:Y:S01]  /*f300*/  VIADD R135, R143.reuse, 0x800 ;  /* 0x000008008f877836 */ /* 0x040fe20000000000 */
[----:B------:R-:W-:Y:S01]  /*f310*/  SEL R0, R0, 0xffffffc0, !P2 ;  /* 0xffffffc000007807 */ /* 0x000fe20005000000 */
[----:B------:R-:W-:Y:S01]  /*f320*/  VIADD R134, R143, 0x1000 ;  /* 0x000010008f867836 */ /* 0x000fe20000000000 */
[----:B-1----:R-:W1:Y:S01]  /*f330*/  LDSM.16.M88.4 R4, [R143] ;  /* 0x000000008f04783b */ /* 0x002e620000000200 */
[----:B------:R-:W-:Y:S01]  /*f340*/  LOP3.LUT R163, R163, 0x6, RZ, 0xc0, !PT ;  /* 0x00000006a3a37812 */ /* 0x000fe200078ec0ff */
[----:B------:R-:W-:-:S02]  /*f350*/  VIADD R133, R143, 0x1800 ;  /* 0x000018008f857836 */ /* 0x000fc40000000000 */
[----:B------:R-:W1:Y:S01]  /*f360*/  LDSM.16.M88.4 R64, [R143+0x800] ;  /* 0x000800008f40783b */ /* 0x000e620000000200 */
[----:B------:R-:W-:Y:S02]  /*f370*/  IMAD.IADD R139, R145, 0x1, R0 ;  /* 0x00000001918b7824 */ /* 0x000fe400078e0200 */
[----:B------:R-:W-:Y:S01]  /*f380*/  IMAD.IADD R132, R0, 0x1, R143 ;  /* 0x0000000100847824 */ /* 0x000fe200078e028f */
[----:B------:R-:W1:Y:S01]  /*f390*/  LDSM.16.M88.4 R8, [R143+0x1000] ;  /* 0x001000008f08783b */ /* 0x000e620000000200 */
[----:B------:R-:W-:Y:S01]  /*f3a0*/  SHF.R.S32.HI R0, RZ, 0x1f, R57 ;  /* 0x0000001fff007819 */ /* 0x000fe20000011439 */
[C---:B------:R-:W-:Y:S02]  /*f3b0*/  VIADD R131, R143.reuse, 0x2000 ;  /* 0x000020008f837836 */ /* 0x040fe40000000000 */
[----:B------:R-:W1:Y:S01]  /*f3c0*/  LDSM.16.M88.4 R72, [R143+0x1800] ;  /* 0x001800008f48783b */ /* 0x000e620000000200 */
[----:B------:R-:W-:Y:S01]  /*f3d0*/  LEA.HI R161, R0, R57, RZ, 0x2 ;  /* 0x0000003900a17211 */ /* 0x000fe200078f10ff */
[----:B------:R-:W-:-:S02]  /*f3e0*/  VIADD R130, R143, 0x2800 ;  /* 0x000028008f827836 */ /* 0x000fc40000000000 */
[----:B------:R-:W-:Y:S01]  /*f3f0*/  LDSM.16.M88.4 R76, [R142] ;  /* 0x000000008e4c783b */ /* 0x000fe20000000200 */
[----:B------:R-:W-:Y:S01]  /*f400*/  SHF.R.S32.HI R161, RZ, 0x2, R161 ;  /* 0x00000002ffa17819 */ /* 0x000fe200000114a1 */
[C---:B------:R-:W-:Y:S01]  /*f410*/  VIADD R129, R143.reuse, 0x3000 ;  /* 0x000030008f817836 */ /* 0x040fe20000000000 */
[----:B----4-:R-:W-:Y:S01]  /*f420*/  HMMA.16816.F32 R36, R60, R32, RZ ;  /* 0x000000203c24723c */ /* 0x010fe200000018ff */
[----:B------:R-:W4:Y:S01]  /*f430*/  LDSM.16.M88.4 R48, [R139+0x4000] ;  /* 0x004000008b30783b */ /* 0x000f220000000200 */
[----:B------:R-:W-:-:S03]  /*f440*/  VIADD R128, R143, 0x3800 ;  /* 0x000038008f807836 */ /* 0x000fc60000000000 */
[----:B------:R-:W-:Y:S01]  /*f450*/  LDSM.16.M88.4 R84, [R132] ;  /* 0x000000008454783b */ /* 0x000fe20000000200 */
[C---:B------:R-:W-:Y:S03]  /*f460*/  HMMA.16816.F32 R32, R60.reuse, R34, RZ ;  /* 0x000000223c20723c */ /* 0x040fe600000018ff */
[----:B------:R-:W-:Y:S03]  /*f470*/  LDSM.16.M88.4 R88, [R144+0x2000] ;  /* 0x002000009058783b */ /* 0x000fe60000000200 */
[C---:B--2---:R-:W-:Y:S01]  /*f480*/  HMMA.16816.F32 R28, R60.reuse, R24, RZ ;  /* 0x000000183c1c723c */ /* 0x044fe200000018ff */
[----:B------:R-:W-:Y:S04]  /*f490*/  LDSM.16.M88.4 R92, [R143+0x3000] ;  /* 0x003000008f5c783b */ /* 0x000fe80000000200 */
[----:B------:R-:W0:Y:S01]  /*f4a0*/  LDGDEPBAR ;  /* 0x00000000000079af */ /* 0x000e220000000000 */
[C---:B------:R-:W-:Y:S06]  /*f4b0*/  HMMA.16816.F32 R24, R60.reuse, R26, RZ ;  /* 0x0000001a3c18723c */ /* 0x040fec00000018ff */
[C---:B------:R-:W-:Y:S06]  /*f4c0*/  HMMA.16816.F32 R20, R60.reuse, R16, RZ ;  /* 0x000000103c14723c */ /* 0x040fec00000018ff */
[C---:B------:R-:W-:Y:S06]  /*f4d0*/  HMMA.16816.F32 R16, R60.reuse, R18, RZ ;  /* 0x000000123c10723c */ /* 0x040fec00000018ff */
[C---:B---3--:R-:W-:Y:S06]  /*f4e0*/  HMMA.16816.F32 R80, R60.reuse, R12, RZ ;  /* 0x0000000c3c50723c */ /* 0x048fec00000018ff */
[----:B------:R-:W-:Y:S01]  /*f4f0*/  HMMA.16816.F32 R60, R60, R14, RZ ;  /* 0x0000000e3c3c723c */ /* 0x000fe200000018ff */
[----:B------:R-:W2:Y:S05]  /*f500*/  LDSM.16.M88.4 R12, [R139+0x4800] ;  /* 0x004800008b0c783b */ /* 0x000eaa0000000200 */
        /* <DEDUP_REMOVED lines=8> */
[----:B------:R-:W3:Y:S05]  /*f590*/  LDSM.16.M88.4 R8, [R141] ;  /* 0x000000008d08783b */ /* 0x000eea0000000200 */
[C---:B------:R-:W-:Y:S06]  /*f5a0*/  HMMA.16816.F32 R80, R68.reuse, R72, R80 ;  /* 0x000000484450723c */ /* 0x040fec0000001850 */
[----:B------:R-:W-:Y:S01]  /*f5b0*/  HMMA.16816.F32 R60, R68, R74, R60 ;  /* 0x0000004a443c723c */ /* 0x000fe2000000183c */
[----:B------:R-:W3:Y:S04]  /*f5c0*/  LDSM.16.M88.4 R72, [R132+0x800] ;  /* 0x000800008448783b */ /* 0x000ee80000000200 */
[----:B------:R-:W-:Y:S01]  /*f5d0*/  LDSM.16.M88.4 R68, [R132+0x1000] ;  /* 0x001000008444783b */ /* 0x000fe20000000200 */
[C---:B----4-:R-:W-:Y:S06]  /*f5e0*/  HMMA.16816.F32 R36, R76.reuse, R48, R36 ;  /* 0x000000304c24723c */ /* 0x050fec0000001824 */
        /* <DEDUP_REMOVED lines=8> */
[C---:B---3--:R-:W-:Y:S06]  /*f670*/  HMMA.16816.F32 R80, R76.reuse, R64, R80 ;  /* 0x000000404c50723c */ /* 0x048fec0000001850 */
[----:B------:R-:W-:Y:S01]  /*f680*/  HMMA.16816.F32 R76, R76, R66, R60 ;  /* 0x000000424c4c723c */ /* 0x000fe2000000183c */
[----:B------:R-:W2:Y:S04]  /*f690*/  LDSM.16.M88.4 R64, [R145+0x6800] ;  /* 0x006800009140783b */ /* 0x000ea80000000200 */
[----:B------:R-:W3:Y:S01]  /*f6a0*/  LDSM.16.M88.4 R60, [R145+0x7000] ;  /* 0x00700000913c783b */ /* 0x000ee20000000200 */
[C---:B------:R-:W-:Y:S06]  /*f6b0*/  HMMA.16816.F32 R36, R8.reuse, R84, R36 ;  /* 0x000000540824723c */ /* 0x040fec0000001824 */
        /* <DEDUP_REMOVED lines=10> */
[----:B------:R-:W-:Y:S05]  /*f760*/  LDSM.16.M88.4 R68, [R139+0x6000] ;  /* 0x006000008b44783b */ /* 0x000fea0000000200 */
[C---:B------:R-:W-:Y:S06]  /*f770*/  HMMA.16816.F32 R80, R8.reuse, R48, R80 ;  /* 0x000000300850723c */ /* 0x040fec0000001850 */
[----:B------:R-:W-:Y:S01]  /*f780*/  HMMA.16816.F32 R76, R8, R50, R76 ;  /* 0x00000032084c723c */ /* 0x000fe2000000184c */
[----:B------:R-:W4:Y:S04]  /*f790*/  LDSM.16.M88.4 R48, [R145+0x7800] ;  /* 0x007800009130783b */ /* 0x000f280000000200 */
[----:B------:R-:W4:Y:S01]  /*f7a0*/  LDSM.16.M88.4 R8, [R143+0x2000] ;  /* 0x002000008f08783b */ /* 0x000f220000000200 */
[C---:B--2---:R-:W-:Y:S06]  /*f7b0*/  HMMA.16816.F32 R28, R12.reuse, R64, R28 ;  /* 0x000000400c1c723c */ /* 0x044fec000000181c */
[C---:B------:R-:W-:Y:S01]  /*f7c0*/  HMMA.16816.F32 R24, R12.reuse, R66, R24 ;  /* 0x000000420c18723c */ /* 0x040fe20000001818 */
[----:B------:R-:W2:Y:S05]  /*f7d0*/  LDSM.16.M88.4 R64, [R139+0x6800] ;  /* 0x006800008b40783b */ /* 0x000eaa0000000200 */
[C---:B---3--:R-:W-:Y:S06]  /*f7e0*/  HMMA.16816.F32 R20, R12.reuse, R60, R20 ;  /* 0x0000003c0c14723c */ /* 0x048fec0000001814 */
[----:B------:R-:W-:Y:S01]  /*f7f0*/  HMMA.16816.F32 R16, R12, R62, R16 ;  /* 0x0000003e0c10723c */ /* 0x000fe20000001810 */
[----:B------:R-:W3:Y:S05]  /*f800*/  LDSM.16.M88.4 R60, [R139+0x7000] ;  /* 0x007000008b3c783b */ /* 0x000eea0000000200 */
[C---:B-1----:R-:W-:Y:S06]  /*f810*/  HMMA.16816.F32 R28, R88.reuse, R4, R28 ;  /* 0x00000004581c723c */ /* 0x042fec000000181c */
[----:B------:R-:W-:Y:S01]  /*f820*/  HMMA.16816.F32 R24, R88, R6, R24 ;  /* 0x000000065818723c */ /* 0x000fe20000001818 */
[----:B------:R-:W-:Y:S05]  /*f830*/  LDSM.16.M88.4 R4, [R141+0x2000] ;  /* 0x002000008d04783b */ /* 0x000fea0000000200 */
[C---:B----4-:R-:W-:Y:S06]  /*f840*/  HMMA.16816.F32 R80, R12.reuse, R48, R80 ;  /* 0x000000300c50723c */ /* 0x050fec0000001850 */
[----:B------:R-:W-:Y:S01]  /*f850*/  HMMA.16816.F32 R76, R12, R50, R76 ;  /* 0x000000320c4c723c */ /* 0x000fe2000000184c */
[----:B------:R-:W-:Y:S04]  /*f860*/  LDSM.16.M88.4 R48, [R139+0x7800] ;  /* 0x007800008b30783b */ /* 0x000fe80000000200 */
[----:B------:R-:W-:Y:S01]  /*f870*/  LDSM.16.M88.4 R12, [R132+0x2000] ;  /* 0x00200000840c783b */ /* 0x000fe20000000200 */
[C---:B------:R-:W-:Y:S06]  /*f880*/  HMMA.16816.F32 R36, R88.reuse, R8, R36 ;  /* 0x000000085824723c */ /* 0x040fec0000001824 */
        /* <DEDUP_REMOVED lines=11> */
[----:B---3--:R-:W-:Y:S01]  /*f940*/  HMMA.16816.F32 R64, R72, R60, R20 ;  /* 0x0000003c4840723c */ /* 0x008fe20000001814 */
[----:B------:R-:W3:Y:S01]  /*f950*/  LDSM.16.M88.4 R20, [R132+0x3800] ;  /* 0x003800008414783b */ /* 0x000ee20000000200 */
[----:B------:R-:W-:-:S04]  /*f960*/  DEPBAR.LE SB0, 0x0 ;  /* 0x000080000000791a */ /* 0x000fc80000000000 */
[----:B-1----:R-:W-:Y:S06]  /*f970*/  HMMA.16816.F32 R28, R4, R8, R28 ;  /* 0x00000008041c723c */ /* 0x002fec000000181c */
[----:B------:R-:W-:Y:S01]  /*f980*/  HMMA.16816.F32 R16, R72, R62, R16 ;  /* 0x0000003e4810723c */ /* 0x000fe20000001810 */
[----:B------:R-:W-:-:S04]  /*f990*/  IADD3 R9, R56, 0x1, R161 ;  /* 0x0000000138097810 */ /* 0x000fc80007ffe0a1 */
[----:B------:R-:W-:Y:S01]  /*f9a0*/  IADD3 R0, R52, R9, -R152 ;  /* 0x0000000934007210 */ /* 0x000fe20007ffe898 */
[C---:B------:R-:W-:Y:S04]  /*f9b0*/  HMMA.16816.F32 R80, R72.reuse, R48, R80 ;  /* 0x000000304850723c */ /* 0x040fe80000001850 */
[----:B------:R-:W-:Y:S01]  /*f9c0*/  VIADD R9, R0, UR5 ;  /* 0x0000000500097c36 */ /* 0x000fe20008000000 */
[----:B------:R-:W-:Y:S01]  /*f9d0*/  LOP3.LUT R0, R40, R41, RZ, 0xfc, !PT ;  /* 0x0000002928007212 */ /* 0x000fe200078efcff */
[----:B------:R-:W-:Y:S03]  /*f9e0*/  HMMA.16816.F32 R76, R72, R50, R76 ;  /* 0x00000032484c723c */ /* 0x000fe6000000184c */
[----:B------:R-:W-:-:S02]  /*f9f0*/  VIMNMX R103, R9, R52, PT ;  /* 0x0000003409677248 */ /* 0x000fc40003fe0100 */
[----:B------:R-:W-:Y:S01]  /*fa00*/  VIADDMNMX R124, R9, 0x8, R52, PT ;  /* 0x00000008097c7846 */ /* 0x000fe20003800134 */
[C---:B------:R-:W-:Y:S06]  /*fa10*/  HMMA.16816.F32 R36, R4.reuse, R12, R36 ;  /* 0x0000000c0424723c */ /* 0x040fec0000001824 */
[C---:B------:R-:W-:Y:S06]  /*fa20*/  HMMA.16816.F32 R68, R4.reuse, R14, R68 ;  /* 0x0000000e0444723c */ /* 0x040fec0000001844 */
[C---:B------:R-:W-:Y:S06]  /*fa30*/  HMMA.16816.F32 R24, R4.reuse, R10, R24 ;  /* 0x0000000a0418723c */ /* 0x040fec0000001818 */
[----:B--2---:R-:W-:Y:S01]  /*fa40*/  HMMA.16816.F32 R64, R4, R32, R64 ;  /* 0x000000200440723c */ /* 0x004fe20000001840 */
[----:B------:R-:W-:-:S04]  /*fa50*/  IMAD.IADD R11, R2, 0x1, R163 ;  /* 0x00000001020b7824 */ /* 0x000fc800078e02a3 */
[C---:B------:R-:W-:Y:S01]  /*fa60*/  VIADD R8, R11.reuse, 0x1 ;  /* 0x000000010b087836 */ /* 0x040fe20000000000 */
[C---:B------:R-:W-:Y:S01]  /*fa70*/  HMMA.16816.F32 R16, R4.reuse, R34, R16 ;  /* 0x000000220410723c */ /* 0x040fe20000001810 */
[C---:B------:R-:W-:Y:S02]  /*fa80*/  VIADD R9, R11.reuse, 0x8 ;  /* 0x000000080b097836 */ /* 0x040fe40000000000 */
[C---:B------:R-:W-:Y:S01]  /*fa90*/  VIADD R12, R11.reuse, 0x11 ;  /* 0x000000110b0c7836 */ /* 0x040fe20000000000 */
[----:B------:R-:W-:Y:S01]  /*faa0*/  BAR.SYNC.DEFER_BLOCKING 0x0 ;  /* 0x0000000000007b1d */ /* 0x000fe20000010000 */
[CC--:B------:R-:W-:Y:S01]  /*fab0*/  ISETP.GE.AND P5, PT, R8.reuse, R103.reuse, PT ;  /* 0x000000670800720c */ /* 0x0c0fe20003fa6270 */
[----:B---3--:R-:W-:Y:S01]  /*fac0*/  HMMA.16816.F32 R80, R4, R20, R80 ;  /* 0x000000140450723c */ /* 0x008fe20000001850 */
[----:B------:R-:W-:Y:S01]  /*fad0*/  ISETP.GE.AND P0, PT, R8, R124, PT ;  /* 0x0000007c0800720c */ /* 0x000fe20003f06270 */
[----:B------:R-:W-:Y:S01]  /*fae0*/  VIADD R10, R11, 0x18 ;  /* 0x000000180b0a7836 */ /* 0x000fe20000000000 */
[----:B------:R-:W-:-:S02]  /*faf0*/  ISETP.GE.AND P4, PT, R9, R103, PT ;  /* 0x000000670900720c */ /* 0x000fc40003f86270 */
[----:B------:R-:W-:Y:S01]  /*fb00*/  ISETP.GE.AND P1, PT, R9, R124, PT ;  /* 0x0000007c0900720c */ /* 0x000fe20003f26270 */
[----:B------:R-:W-:Y:S01]  /*fb10*/  HMMA.16816.F32 R76, R4, R22, R76 ;  /* 0x00000016044c723c */ /* 0x000fe2000000184c */
[----:B------:R-:W-:Y:S01]  /*fb20*/  I2FP.F32.S32 R8, R8 ;  /* 0x0000000800087245 */ /* 0x000fe20000201400 */
[----:B------:R-:W-:Y:S01]  /*fb30*/  VIADD R20, R11, 0x9 ;  /* 0x000000090b147836 */ /* 0x000fe20000000000 */
[----:B------:R-:W-:-:S04]  /*fb40*/  I2FP.F32.S32 R9, R9 ;  /* 0x0000000900097245 */ /* 0x000fc80000201400 */
        /* <DEDUP_REMOVED lines=9> */
[----:B------:R-:W-:Y:S02]  /*fbe0*/  FSEL R5, R5, -INF , !P4 ;  /* 0xff80000005057808 */ /* 0x000fe40006000000 */
[----:B------:R-:W-:-:S02]  /*fbf0*/  FSEL R4, R4, -INF , !P1 ;  /* 0xff80000004047808 */ /* 0x000fc40004800000 */
[CC--:B------:R-:W-:Y:S02]  /*fc00*/  ISETP.GE.AND P5, PT, R9.reuse, R103.reuse, PT ;  /* 0x000000670900720c */ /* 0x0c0fe40003fa6270 */
[-C--:B------:R-:W-:Y:S02]  /*fc10*/  ISETP.GE.AND P0, PT, R9, R124.reuse, PT ;  /* 0x0000007c0900720c */ /* 0x080fe40003f06270 */
[C---:B------:R-:W-:Y:S02]  /*fc20*/  ISETP.GE.AND P4, PT, R12.reuse, R103, PT ;  /* 0x000000670c00720c */ /* 0x040fe40003f86270 */
[----:B------:R-:W-:Y:S02]  /*fc30*/  ISETP.GE.AND P1, PT, R12, R124, PT ;  /* 0x0000007c0c00720c */ /* 0x000fe40003f26270 */
[----:B------:R-:W-:Y:S02]  /*fc40*/  I2FP.F32.S32 R9, R9 ;  /* 0x0000000900097245 */ /* 0x000fe40000201400 */
[----:B------:R-:W-:-:S02]  /*fc50*/  I2FP.F32.S32 R12, R12 ;  /* 0x0000000c000c7245 */ /* 0x000fc40000201400 */
[C---:B------:R-:W-:Y:S01]  /*fc60*/  ISETP.GE.AND P6, PT, R20.reuse, R103, PT ;  /* 0x000000671400720c */ /* 0x040fe20003fc6270 */
[CC--:B------:R-:W-:Y:S01]  /*fc70*/  FFMA.FTZ R15, R3.reuse, R9.reuse, R28 ;  /* 0x00000009030f7223 */ /* 0x0c0fe2000001001c */
[C---:B------:R-:W-:Y:S01]  /*fc80*/  FFMA.FTZ R14, R3.reuse, R9, R30 ;  /* 0x00000009030e7223 */ /* 0x040fe2000001001e */
[C---:B------:R-:W-:Y:S01]  /*fc90*/  FFMA.FTZ R13, R3.reuse, R12, R29 ;  /* 0x0000000c030d7223 */ /* 0x040fe2000001001d */
[----:B------:R-:W-:Y:S01]  /*fca0*/  ISETP.GE.AND P2, PT, R20, R124, PT ;  /* 0x0000007c1400720c */ /* 0x000fe20003f46270 */
[----:B------:R-:W-:Y:S01]  /*fcb0*/  FFMA.FTZ R12, R3, R12, R31 ;  /* 0x0000000c030c7223 */ /* 0x000fe2000001001f */
[----:B------:R-:W-:Y:S01]  /*fcc0*/  I2FP.F32.S32 R20, R20 ;  /* 0x0000001400147245 */ /* 0x000fe20000201400 */
[----:B------:R-:W-:Y:S01]  /*fcd0*/  VIADD R29, R11, 0x20 ;  /* 0x000000200b1d7836 */ /* 0x000fe20000000000 */
[----:B------:R-:W-:Y:S02]  /*fce0*/  FSEL R15, R15, -INF , !P5 ;  /* 0xff8000000f0f7808 */ /* 0x000fe40006800000 */
[----:B------:R-:W-:Y:S01]  /*fcf0*/  FSEL R14, R14, -INF , !P0 ;  /* 0xff8000000e0e7808 */ /* 0x000fe20004000000 */
[CC--:B------:R-:W-:Y:S01]  /*fd00*/  FFMA.FTZ R21, R3.reuse, R20.reuse, R69 ;  /* 0x0000001403157223 */ /* 0x0c0fe20000010045 */
[C---:B------:R-:W-:Y:S01]  /*fd10*/  ISETP.GE.AND P5, PT, R8.reuse, R103, PT ;  /* 0x000000670800720c */ /* 0x040fe20003fa6270 */
[----:B------:R-:W-:Y:S01]  /*fd20*/  FFMA.FTZ R20, R3, R20, R71 ;  /* 0x0000001403147223 */ /* 0x000fe20000010047 */
[----:B------:R-:W-:-:S02]  /*fd30*/  ISETP.GE.AND P0, PT, R8, R124, PT ;  /* 0x0000007c0800720c */ /* 0x000fc40003f06270 */
        /* <DEDUP_REMOVED lines=8> */
[----:B------:R-:W-:Y:S01]  /*fdc0*/  FSEL R21, R21, -INF , !P6 ;  /* 0xff80000015157808 */ /* 0x000fe20007000000 */
[----:B------:R-:W-:Y:S01]  /*fdd0*/  VIADD R25, R11, 0x28 ;  /* 0x000000280b197836 */ /* 0x000fe20000000000 */
[----:B------:R-:W-:Y:S01]  /*fde0*/  FSEL R20, R20, -INF , !P2 ;  /* 0xff80000014147808 */ /* 0x000fe20005000000 */
[CC--:B------:R-:W-:Y:S01]  /*fdf0*/  FFMA.FTZ R64, R3.reuse, R29.reuse, R64 ;  /* 0x0000001d03407223 */ /* 0x0c0fe20000010040 */
        /* <DEDUP_REMOVED lines=17> */
[----:B------:R-:W-:Y:S01]  /*ff10*/  FSEL R23, R23, -INF , !P6 ;  /* 0xff80000017177808 */ /* 0x000fe20007000000 */
[C---:B------:R-:W-:Y:S01]  /*ff20*/  FFMA.FTZ R171, R3.reuse, R25, R16 ;  /* 0x0000001903ab7223 */ /* 0x040fe20000010010 */
[----:B------:R-:W-:Y:S01]  /*ff30*/  FSEL R10, R10, -INF , !P2 ;  /* 0xff8000000a0a7808 */ /* 0x000fe20005000000 */
[-C--:B------:R-:W-:Y:S01]  /*ff40*/  FFMA.FTZ R19, R3, R22.reuse, R19 ;  /* 0x0000001603137223 */ /* 0x080fe20000010013 */
[----:B------:R-:W-:Y:S01]  /*ff50*/  VIADD R16, R11, 0x38 ;  /* 0x000000380b107836 */ /* 0x000fe20000000000 */
[C---:B------:R-:W-:Y:S01]  /*ff60*/  ISETP.GE.AND P6, PT, R24.reuse, R103, PT ;  /* 0x000000671800720c */ /* 0x040fe20003fc6270 */
[C---:B------:R-:W-:Y:S01]  /*ff70*/  FFMA.FTZ R169, R3.reuse, R22, R17 ;  /* 0x0000001603a97223 */ /* 0x040fe20000010011 */
[----:B------:R-:W-:Y:S01]  /*ff80*/  ISETP.GE.AND P2, PT, R24, R124, PT ;  /* 0x0000007c1800720c */ /* 0x000fe20003f46270 */
[----:B------:R-:W-:Y:S01]  /*ff90*/  FFMA.FTZ R18, R3, R25, R18 ;  /* 0x0000001903127223 */ /* 0x000fe20000010012 */
[----:B------:R-:W-:Y:S01]  /*ffa0*/  I2FP.F32.S32 R24, R24 ;  /* 0x0000001800187245 */ /* 0x000fe20000201400 */
[----:B------:R-:W-:Y:S01]  /*ffb0*/  VIADD R17, R11, 0x30 ;  /* 0x000000300b117836 */ /* 0x000fe20000000000 */
[----:B------:R-:W-:Y:S01]  /*ffc0*/  FSEL R166, R19, -INF , !P1 ;  /* 0xff80000013a67808 */ /* 0x000fe20004800000 */
[----:B------:R-:W-:Y:S01]  /*ffd0*/  VIADD R22, R11, 0x31 ;  /* 0x000000310b167836 */ /* 0x000fe20000000000 */
[----:B------:R-:W-:Y:S01]  /*ffe0*/  I2FP.F32.S32 R19, R16 ;  /* 0x0000001000137245 */ /* 0x000fe20000201400 */
[CC--:B------:R-:W-:Y:S01]  /*fff0*/  FFMA.FTZ R65, R3.reuse, R24.reuse, R65 ;  /* 0x0000001803417223 */ /* 0x0c0fe20000010041 */
[----:B------:R-:W-:Y:S01]  /*10000*/  FFMA.FTZ R67, R3, R24, R67 ;  /* 0x0000001803437223 */ /* 0x000fe20000010043 */
[----:B------:R-:W-:-:S02]  /*10010*/  FSEL R169, R169, -INF , !P4 ;  /* 0xff800000a9a97808 */ /* 0x000fc40006000000 */
[C---:B------:R-:W-:Y:S01]  /*10020*/  FFMA.FTZ R76, R3.reuse, R19, R76 ;  /* 0x00000013034c7223 */ /* 0x040fe2000001004c */
[----:B------:R-:W-:Y:S01]  /*10030*/  ISETP.GE.AND P4, PT, R16, R103, PT ;  /* 0x000000671000720c */ /* 0x000fe20003f86270 */
[----:B------:R-:W-:Y:S01]  /*10040*/  FFMA.FTZ R78, R3, R19, R78 ;  /* 0x00000013034e7223 */ /* 0x000fe2000001004e */
        /* <DEDUP_REMOVED lines=10> */
[----:B------:R-:W-:Y:S01]  /*100f0*/  ISETP.GE.AND P1, PT, R16, R124, PT ;  /* 0x0000007c1000720c */ /* 0x000fe20003f26270 */
[----:B------:R-:W-:Y:S01]  /*10100*/  VIADD R16, R11, 0x39 ;  /* 0x000000390b107836 */ /* 0x000fe20000000000 */
[----:B------:R-:W-:Y:S01]  /*10110*/  FSEL R126, R76, -INF , !P4 ;  /* 0xff8000004c7e7808 */ /* 0x000fe20006000000 */
[C---:B------:R-:W-:Y:S01]  /*10120*/  FFMA.FTZ R80, R3.reuse, R17, R80 ;  /* 0x0000001103507223 */ /* 0x040fe20000010050 */
[----:B------:R-:W-:Y:S01]  /*10130*/  ISETP.GT.AND P4, PT, R160, R147, PT ;  /* 0x00000093a000720c */ /* 0x000fe20003f84270 */
[C---:B------:R-:W-:Y:S01]  /*10140*/  FFMA.FTZ R82, R3.reuse, R17, R82 ;  /* 0x0000001103527223 */ /* 0x040fe20000010052 */
[CC--:B------:R-:W-:Y:S01]  /*10150*/  FFMA.FTZ R81, R3.reuse, R22.reuse, R81 ;  /* 0x0000001603517223 */ /* 0x0c0fe20000010051 */
[----:B------:R-:W-:Y:S01]  /*10160*/  FFMA.FTZ R83, R3, R22, R83 ;  /* 0x0000001603537223 */ /* 0x000fe20000010053 */
[----:B------:R-:W-:-:S02]  /*10170*/  I2FP.F32.S32 R17, R11 ;  /* 0x0000000b00117245 */ /* 0x000fc40000201400 */
        /* <DEDUP_REMOVED lines=8> */
[-C--:B------:R-:W-:Y:S01]  /*10200*/  ISETP.GE.AND P2, PT, R11, R124.reuse, PT ;  /* 0x0000007c0b00720c */ /* 0x080fe20003f46270 */
[C---:B------:R-:W-:Y:S01]  /*10210*/  FFMA.FTZ R11, R3.reuse, R17, R36 ;  /* 0x00000011030b7223 */ /* 0x040fe20000010024 */
[C---:B------:R-:W-:Y:S02]  /*10220*/  ISETP.GE.AND P5, PT, R16.reuse, R103, PT ;  /* 0x000000671000720c */ /* 0x040fe40003fa6270 */
[----:B------:R-:W-:Y:S01]  /*10230*/  ISETP.GE.AND P0, PT, R16, R124, PT ;  /* 0x0000007c1000720c */ /* 0x000fe20003f06270 */
[----:B------:R-:W-:Y:S01]  /*10240*/  FFMA.FTZ R16, R3, R17, R38 ;  /* 0x0000001103107223 */ /* 0x000fe20000010026 */
        /* <DEDUP_REMOVED lines=67> */
.L_x_8072:
[----:B------:R-:W1:Y:S02]  /*10680*/  LDC R2, c[0x0][0x248] ;  /* 0x00009200ff027b82 */ /* 0x000e640000000800 */
[----:B-1----:R-:W-:-:S04]  /*10690*/  LEA R2, -R2, RZ, 0x6 ;  /* 0x000000ff02027211 */ /* 0x002fc800078e31ff */
[----:B------:R-:W-:-:S07]  /*106a0*/  SHF.R.S32.HI R17, RZ, 0x1f, R2 ;  /* 0x0000001fff117819 */ /* 0x000fce0000011402 */
.L_x_8073:
        /* <DEDUP_REMOVED lines=75> */
.L_x_8071:
        /* <DEDUP_REMOVED lines=75> */
[----:B------:R-:W-:Y:S01]  /*11010*/  LDSM.16.MT88.4 R8, [R140+0xa800] ;  /* 0x00a800008c08783b */ /* 0x000fe20000004200 */
        /* <DEDUP_REMOVED lines=10> */
[----:B------:R-:W-:Y:S01]  /*110c0*/  FFMA.FTZ R123, R123, UR8, -R162 ;  /* 0x000000087b7b7c23 */ /* 0x000fe200080108a2 */
[----:B------:R-:W5:Y:S03]  /*110d0*/  LDSM.16.MT88.4 R16, [R137+0x8800] ;  /* 0x008800008910783b */ /* 0x000f660000004200 */
[----:B------:R-:W1:Y:S01]  /*110e0*/  MUFU.EX2 R108, R108 ;  /* 0x0000006c006c7308 */ /* 0x000e620000000800 */
[----:B--2---:R-:W-:Y:S01]  /*110f0*/  F2FP.F16.F32.PACK_AB R80, R112, R115 ;  /* 0x000000737050723e */ /* 0x004fe200000000ff */
[----:B------:R-:W-:-:S06]  /*11100*/  FADD.FTZ R112, R115, R112 ;  /* 0x0000007073707221 */ /* 0x000fcc0000010000 */
[----:B------:R-:W-:Y:S08]  /*11110*/  MUFU.EX2 R117, R117 ;  /* 0x0000007500757308 */ /* 0x000ff00000000800 */
[----:B------:R-:W2:Y:S01]  /*11120*/  MUFU.EX2 R114, R114 ;  /* 0x0000007200727308 */ /* 0x000ea20000000800 */
[----:B-1----:R-:W-:Y:S01]  /*11130*/  F2FP.F16.F32.PACK_AB R82, R108, R111 ;  /* 0x0000006f6c52723e */ /* 0x002fe200000000ff */
[----:B------:R-:W-:-:S04]  /*11140*/  FADD.FTZ R111, R111, R112 ;  /* 0x000000706f6f7221 */ /* 0x000fc80000010000 */
[----:B------:R-:W-:Y:S02]  /*11150*/  FADD.FTZ R108, R108, R111 ;  /* 0x0000006f6c6c7221 */ /* 0x000fe40000010000 */
[----:B------:R-:W-:Y:S08]  /*11160*/  MUFU.EX2 R113, R113 ;  /* 0x0000007100717308 */ /* 0x000ff00000000800 */
        /* <DEDUP_REMOVED lines=8> */
[C---:B------:R-:W-:Y:S01]  /*111f0*/  HMMA.16816.F32 R52, R80.reuse, R56, RZ ;  /* 0x000000385034723c */ /* 0x040fe200000018ff */
[----:B------:R-:W-:Y:S05]  /*11200*/  MUFU.EX2 R33, R33 ;  /* 0x0000002100217308 */ /* 0x000fea0000000800 */
[C---:B------:R-:W-:Y:S03]  /*11210*/  HMMA.16816.F32 R60, R80.reuse, R64, RZ ;  /* 0x00000040503c723c */ /* 0x040fe600000018ff */
[----:B------:R-:W1:Y:S03]  /*11220*/  MUFU.EX2 R0, R0 ;  /* 0x0000000000007308 */ /* 0x000e660000000800 */
[C---:B------:R-:W-:Y:S05]  /*11230*/  HMMA.16816.F32 R56, R80.reuse, R58, RZ ;  /* 0x0000003a5038723c */ /* 0x040fea00000018ff */
[----:B------:R-:W-:Y:S01]  /*11240*/  MUFU.EX2 R109, R109 ;  /* 0x0000006d006d7308 */ /* 0x000fe20000000800 */
[C---:B------:R-:W-:Y:S06]  /*11250*/  HMMA.16816.F32 R64, R80.reuse, R66, RZ ;  /* 0x000000425040723c */ /* 0x040fec00000018ff */
[C---:B------:R-:W-:Y:S01]  /*11260*/  HMMA.16816.F32 R36, R80.reuse, R4, RZ ;  /* 0x000000045024723c */ /* 0x040fe200000018ff */
[----:B------:R-:W3:Y:S05]  /*11270*/  MUFU.EX2 R106, R106 ;  /* 0x0000006a006a7308 */ /* 0x000eea0000000800 */
[C---:B------:R-:W-:Y:S01]  /*11280*/  HMMA.16816.F32 R40, R80.reuse, R6, RZ ;  /* 0x000000065028723c */ /* 0x040fe200000018ff */
[----:B--2---:R-:W-:Y:S01]  /*11290*/  F2FP.F16.F32.PACK_AB R4, R34, R107 ;  /* 0x0000006b2204723e */ /* 0x004fe200000000ff */
[----:B------:R-:W-:Y:S01]  /*112a0*/  FADD.FTZ R107, R107, R108 ;  /* 0x0000006c6b6b7221 */ /* 0x000fe20000010000 */
[----:B------:R-:W-:Y:S03]  /*112b0*/  MUFU.EX2 R35, R35 ;  /* 0x0000002300237308 */ /* 0x000fe60000000800 */
[----:B------:R-:W-:Y:S01]  /*112c0*/  HMMA.16816.F32 R44, R80, R48, RZ ;  /* 0x00000030502c723c */ /* 0x000fe200000018ff */
[----:B-1----:R-:W-:Y:S01]  /*112d0*/  F2FP.F16.F32.PACK_AB R6, R0, R33 ;  /* 0x000000210006723e */ /* 0x002fe200000000ff */
[----:B------:R-:W-:-:S03]  /*112e0*/  FADD.FTZ R34, R34, R107 ;  /* 0x0000006b22227221 */ /* 0x000fc60000010000 */
[----:B------:R-:W1:Y:S01]  /*112f0*/  MUFU.EX2 R32, R32 ;  /* 0x0000002000207308 */ /* 0x000e620000000800 */
[----:B---3--:R-:W-:Y:S01]  /*11300*/  F2FP.F16.F32.PACK_AB R5, R106, R109 ;  /* 0x0000006d6a05723e */ /* 0x008fe200000000ff */
[----:B------:R-:W-:Y:S01]  /*11310*/  HMMA.16816.F32 R48, R80, R50, RZ ;  /* 0x000000325030723c */ /* 0x000fe200000018ff */
[----:B------:R-:W-:Y:S01]  /*11320*/  FADD.FTZ R109, R109, R110 ;  /* 0x0000006e6d6d7221 */ /* 0x000fe20000010000 */
[----:B------:R-:W-:-:S03]  /*11330*/  FADD.FTZ R33, R33, R34 ;  /* 0x0000002221217221 */ /* 0x000fc60000010000 */
[----:B------:R-:W-:Y:S01]  /*11340*/  FADD.FTZ R106, R106, R109 ;  /* 0x0000006d6a6a7221 */ /* 0x000fe20000010000 */
[----:B------:R-:W-:Y:S01]  /*11350*/  HMMA.16816.F32 R96, R80, R92, RZ ;  /* 0x0000005c5060723c */ /* 0x000fe200000018ff */
[----:B------:R-:W-:Y:S01]  /*11360*/  MUFU.EX2 R123, R123 ;  /* 0x0000007b007b7308 */ /* 0x000fe20000000800 */
[----:B------:R-:W-:-:S04]  /*11370*/  FADD.FTZ R0, R0, R33 ;  /* 0x0000002100007221 */ /* 0x000fc80000010000 */
[C---:B------:R-:W-:Y:S01]  /*11380*/  HMMA.16816.F32 R68, R80.reuse, R72, RZ ;  /* 0x000000485044723c */ /* 0x040fe200000018ff */
[C---:B-1----:R-:W-:Y:S02]  /*11390*/  F2FP.F16.F32.PACK_AB R7, R32.reuse, R35 ;  /* 0x000000232007723e */ /* 0x042fe400000000ff */
[----:B------:R-:W-:Y:S01]  /*113a0*/  MUFU.EX2 R164, R164 ;  /* 0x000000a400a47308 */ /* 0x000fe20000000800 */
[----:B------:R-:W-:Y:S02]  /*113b0*/  FADD.FTZ R35, R35, R106 ;  /* 0x0000006a23237221 */ /* 0x000fe40000010000 */
[----:B------:R-:W-:Y:S02]  /*113c0*/  HMMA.16816.F32 R88, R80, R76, RZ ;  /* 0x0000004c5058723c */ /* 0x000fe400000018ff */
[----:B------:R-:W-:-:S04]  /*113d0*/  FADD.FTZ R32, R32, R35 ;  /* 0x0000002320207221 */ /* 0x000fc80000010000 */
        /* <DEDUP_REMOVED lines=8> */
[----:B------:R-:W2:Y:S05]  /*11460*/  LDSM.16.MT88.4 R8, [R136+0xa800] ;  /* 0x00a800008808783b */ /* 0x000eaa0000004200 */
[C---:B------:R-:W-:Y:S01]  /*11470*/  HMMA.16816.F32 R92, R80.reuse, R94, RZ ;  /* 0x0000005e505c723c */ /* 0x040fe200000018ff */
[----:B------:R-:W-:Y:S05]  /*11480*/  MUFU.EX2 R125, R125 ;  /* 0x0000007d007d7308 */ /* 0x000fea0000000800 */
[C---:B------:R-:W-:Y:S03]  /*11490*/  HMMA.16816.F32 R72, R80.reuse, R74, RZ ;  /* 0x0000004a5048723c */ /* 0x040fe600000018ff */
[----:B------:R-:W-:Y:S03]  /*114a0*/  MUFU.EX2 R118, R118 ;  /* 0x0000007600767308 */ /* 0x000fe60000000800 */
[C---:B------:R-:W-:Y:S06]  /*114b0*/  HMMA.16816.F32 R76, R80.reuse, R78, RZ ;  /* 0x0000004e504c723c */ /* 0x040fec00000018ff */
[C---:B----4-:R-:W-:Y:S06]  /*114c0*/  HMMA.16816.F32 R84, R80.reuse, R20, RZ ;  /* 0x000000145054723c */ /* 0x050fec00000018ff */
[----:B------:R-:W-:Y:S01]  /*114d0*/  HMMA.16816.F32 R80, R80, R22, RZ ;  /* 0x000000165050723c */ /* 0x000fe200000018ff */
[----:B------:R-:W-:Y:S05]  /*114e0*/  LDSM.16.MT88.4 R20, [R137+0x9800] ;  /* 0x009800008914783b */ /* 0x000fea0000004200 */
[C---:B-----5:R-:W-:Y:S06]  /*114f0*/  HMMA.16816.F32 R44, R4.reuse, R16, R44 ;  /* 0x00000010042c723c */ /* 0x060fec000000182c */
        /* <DEDUP_REMOVED lines=20> */
[----:B---3--:R-:W-:Y:S01]  /*11640*/  HMMA.16816.F32 R68, R4, R16, R68 ;  /* 0x000000100444723c */ /* 0x008fe20000001844 */
[----:B------:R-:W-:Y:S01]  /*11650*/  FFMA.FTZ R26, R173, UR8, -R162 ;  /* 0x00000008ad1a7c23 */ /* 0x000fe200080108a2 */
[--C-:B------:R-:W-:Y:S01]  /*11660*/  FFMA.FTZ R27, R172, UR8, -R119.reuse ;  /* 0x00000008ac1b7c23 */ /* 0x100fe20008010877 */
[----:B------:R-:W-:-:S03]  /*11670*/  FFMA.FTZ R119, R116, UR8, -R119 ;  /* 0x0000000874777c23 */ /* 0x000fc60008010877 */
[----:B------:R-:W-:Y:S01]  /*11680*/  HMMA.16816.F32 R72, R4, R18, R72 ;  /* 0x000000120448723c */ /* 0x000fe20000001848 */
[----:B------:R-:W3:Y:S01]  /*11690*/  MUFU.EX2 R26, R26 ;  /* 0x0000001a001a7308 */ /* 0x000ee20000000800 */
[----:B------:R-:W4:Y:S07]  /*116a0*/  LDSM.16.MT88.4 R16, [R140+0x9000] ;  /* 0x009000008c10783b */ /* 0x000f2e0000004200 */
[----:B------:R-:W-:Y:S08]  /*116b0*/  MUFU.EX2 R25, R25 ;  /* 0x0000001900197308 */ /* 0x000ff00000000800 */
[----:B------:R-:W5:Y:S01]  /*116c0*/  MUFU.EX2 R24, R24 ;  /* 0x0000001800187308 */ /* 0x000f620000000800 */
[----:B---3--:R-:W-:Y:S01]  /*116d0*/  F2FP.F16.F32.PACK_AB R4, R26, R29 ;  /* 0x0000001d1a04723e */ /* 0x008fe200000000ff */
[----:B------:R-:W-:-:S04]  /*116e0*/  FADD.FTZ R29, R29, R0 ;  /* 0x000000001d1d7221 */ /* 0x000fc80000010000 */
[----:B------:R-:W-:Y:S02]  /*116f0*/  FADD.FTZ R26, R26, R29 ;  /* 0x0000001d1a1a7221 */ /* 0x000fe40000010000 */
[----:B------:R-:W3:Y:S08]  /*11700*/  MUFU.EX2 R27, R27 ;  /* 0x0000001b001b7308 */ /* 0x000ef00000000800 */
[----:B------:R-:W-:Y:S01]  /*11710*/  MUFU.EX2 R31, R31 ;  /* 0x0000001f001f7308 */ /* 0x000fe20000000800 */
[----:B-----5:R-:W-:Y:S01]  /*11720*/  F2FP.F16.F32.PACK_AB R6, R24, R25 ;  /* 0x000000191806723e */ /* 0x020fe200000000ff */
[----:B------:R-:W-:-:S04]  /*11730*/  FADD.FTZ R25, R25, R26 ;  /* 0x0000001a19197221 */ /* 0x000fc80000010000 */
[----:B------:R-:W-:Y:S02]  /*11740*/  FADD.FTZ R24, R24, R25 ;  /* 0x0000001918187221 */ /* 0x000fe40000010000 */
        /* <DEDUP_REMOVED lines=130> */
.L_x_8075:
[----:B------:R-:W1:Y:S02]  /*11f70*/  LDC R6, c[0x0][0x250] ;  /* 0x00009400ff067b82 */ /* 0x000e640000000800 */
[----:B-1----:R-:W-:-:S04]  /*11f80*/  LEA R6, -R6, RZ, 0x6 ;  /* 0x000000ff06067211 */ /* 0x002fc800078e31ff */
[----:B------:R-:W-:-:S07]  /*11f90*/  SHF.R.S32.HI R0, RZ, 0x1f, R6 ;  /* 0x0000001fff007819 */ /* 0x000fce0000011406 */
.L_x_8076:
[C---:B------:R-:W-:Y:S01]  /*11fa0*/  LOP3.LUT P2, RZ, R157.reuse, 0x2, RZ, 0xc0, !PT ;  /* 0x000000029dff7812 */ /* 0x040fe2000784c0ff */
[----:B------:R-:W-:Y:S01]  /*11fb0*/  IMAD R102, R160, 0x40, R163 ;  /* 0x00000040a0667824 */ /* 0x000fe200078e02a3 */
        /* <DEDUP_REMOVED lines=47> */
[----:B------:R-:W-:Y:S01]  /*122b0*/  @P2 LEA R108, P1, R104, UR10, 0x1 ;  /* 0x0000000a686c2c11 */ /* 0x000fe2000f8208ff */
[----:B------:R-:W-:Y:S01]  /*122c0*/  VIADD R0, R102, 0x1 ;  /* 0x0000000166007836 */ /* 0x000fe20000000000 */
[----:B------:R-:W-:Y:S01]  /*122d0*/  @P0 LEA.HI.X R19, R5, R167, R4, 0x1, P4 ;  /* 0x000000a705130211 */ /* 0x000fe200020f0c04 */
[----:B------:R-:W-:Y:S01]  /*122e0*/  @!P2 STS.128 [R156+0xa800], RZ ;  /* 0x00a800ff9c00a388 */ /* 0x000fe20000000c00 */
[----:B------:R-:W-:Y:S01]  /*122f0*/  @P2 LEA.HI.X R109, R104, UR11, R101, 0x1, P1 ;  /* 0x0000000b686d2c11 */ /* 0x000fe200088f0c65 */
[----:B------:R-:W-:Y:S01]  /*12300*/  IMAD.MOV.U32 R168, RZ, RZ, R126 ;  /* 0x000000ffffa87224 */ /* 0x000fe200078e007e */
[C---:B------:R-:W-:Y:S01]  /*12310*/  ISETP.GE.AND P1, PT, R0.reuse, R103, PT ;  /* 0x000000670000720c */ /* 0x040fe20003f26270 */
[----:B------:R-:W-:Y:S01]  /*12320*/  @!PT LDS RZ, [RZ] ;  /* 0x00000000fffff984 */ /* 0x000fe20000000800 */
[----:B------:R-:W-:Y:S01]  /*12330*/  @!PT LDS RZ, [RZ] ;  /* 0x00000000fffff984 */ /* 0x000fe20000000800 */
[----:B------:R-:W-:Y:S01]  /*12340*/  @!PT LDS RZ, [RZ] ;  /* 0x00000000fffff984 */ /* 0x000fe20000000800 */
[----:B------:R1:W-:Y:S01]  /*12350*/  @P0 LDGSTS.E.BYPASS.LTC128B.128 [R156+0x9000], desc[UR6][R14.64] ;  /* 0x090000000e9c0fae */ /* 0x0003e2000b901d46 */
[----:B------:R-:W-:Y:S01]  /*12360*/  ISETP.GE.AND P6, PT, R0, R124, PT ;  /* 0x0000007c0000720c */ /* 0x000fe20003fc6270 */
[----:B------:R-:W-:-:S02]  /*12370*/  IMAD.MOV.U32 R167, RZ, RZ, R127 ;  /* 0x000000ffffa77224 */ /* 0x000fc400078e007f */
        /* <DEDUP_REMOVED lines=119> */
[----:B------:R-:W-:Y:S01]  /*12af0*/  HMMA.16816.F32 R4, R120, R106, R4 ;  /* 0x0000006a7804723c */ /* 0x000fe20000001804 */
[----:B------:R-:W-:Y:S01]  /*12b00*/  I2FP.F32.S32 R104, R0 ;  /* 0x0000000000687245 */ /* 0x000fe20000201400 */
[----:B------:R-:W-:-:S04]  /*12b10*/  VIADD R105, R102, 0x10 ;  /* 0x0000001066697836 */ /* 0x000fc80000000000 */
[CC--:B------:R-:W-:Y:S01]  /*12b20*/  FFMA.FTZ R33, R3.reuse, R104.reuse, R33 ;  /* 0x0000006803217223 */ /* 0x0c0fe20000010021 */
[C---:B------:R-:W-:Y:S02]  /*12b30*/  VIADD R106, R102.reuse, 0x8 ;  /* 0x00000008666a7836 */ /* 0x040fe40000000000 */
[C---:B------:R-:W-:Y:S01]  /*12b40*/  FFMA.FTZ R0, R3.reuse, R104, R35 ;  /* 0x0000006803007223 */ /* 0x040fe20000010023 */
[----:B------:R-:W-:Y:S01]  /*12b50*/  VIADD R104, R102, 0x9 ;  /* 0x0000000966687836 */ /* 0x000fe20000000000 */
[----:B------:R-:W-:Y:S01]  /*12b60*/  I2FP.F32.S32 R101, R105 ;  /* 0x0000006900657245 */ /* 0x000fe20000201400 */
[C---:B----4-:R-:W-:Y:S01]  /*12b70*/  HMMA.16816.F32 R16, R120.reuse, R108, R16 ;  /* 0x0000006c7810723c */ /* 0x050fe20000001810 */
[----:B------:R-:W-:Y:S01]  /*12b80*/  BAR.SYNC.DEFER_BLOCKING 0x0 ;  /* 0x0000000000007b1d */ /* 0x000fe20000010000 */
[C---:B------:R-:W-:Y:S02]  /*12b90*/  ISETP.GE.AND P0, PT, R106.reuse, R103, PT ;  /* 0x000000676a00720c */ /* 0x040fe40003f06270 */
[----:B------:R-:W-:Y:S01]  /*12ba0*/  ISETP.GE.AND P4, PT, R106, R124, PT ;  /* 0x0000007c6a00720c */ /* 0x000fe20003f86270 */
[----:B------:R-:W-:Y:S01]  /*12bb0*/  FFMA.FTZ R112, R3, R101, R26 ;  /* 0x0000006503707223 */ /* 0x000fe2000001001a */
[----:B------:R-:W-:Y:S01]  /*12bc0*/  I2FP.F32.S32 R106, R106 ;  /* 0x0000006a006a7245 */ /* 0x000fe20000201400 */
[----:B------:R-:W-:Y:S01]  /*12bd0*/  HMMA.16816.F32 R12, R120, R110, R12 ;  /* 0x0000006e780c723c */ /* 0x000fe2000000180c */
[----:B------:R-:W-:Y:S01]  /*12be0*/  FSEL R35, R33, -INF , !P1 ;  /* 0xff80000021237808 */ /* 0x000fe20004800000 */
[----:B------:R-:W-:Y:S01]  /*12bf0*/  VIADD R26, R102, 0x19 ;  /* 0x00000019661a7836 */ /* 0x000fe20000000000 */
[C---:B------:R-:W-:Y:S01]  /*12c00*/  ISETP.GE.AND P5, PT, R104.reuse, R103, PT ;  /* 0x000000676800720c */ /* 0x040fe20003fa6270 */
[----:B------:R-:W-:Y:S01]  /*12c10*/  FFMA.FTZ R28, R3, R106, R28 ;  /* 0x0000006a031c7223 */ /* 0x000fe2000001001c */
[----:B------:R-:W-:-:S02]  /*12c20*/  ISETP.GE.AND P1, PT, R104, R124, PT ;  /* 0x0000007c6800720c */ /* 0x000fc40003f26270 */
[----:B------:R-:W-:Y:S01]  /*12c30*/  I2FP.F32.S32 R104, R104 ;  /* 0x0000006800687245 */ /* 0x000fe20000201400 */
[C---:B------:R-:W-:Y:S01]  /*12c40*/  FFMA.FTZ R111, R3.reuse, R101, R24 ;  /* 0x00000065036f7223 */ /* 0x040fe20000010018 */
[----:B------:R-:W-:Y:S01]  /*12c50*/  FSEL R33, R28, -INF , !P0 ;  /* 0xff8000001c217808 */ /* 0x000fe20004000000 */
[C---:B------:R-:W-:Y:S01]  /*12c60*/  FFMA.FTZ R28, R3.reuse, R106, R30 ;  /* 0x0000006a031c7223 */ /* 0x040fe2000001001e */
[C---:B------:R-:W-:Y:S02]  /*12c70*/  VIADD R30, R102.reuse, 0x11 ;  /* 0x00000011661e7836 */ /* 0x040fe40000000000 */
[CC--:B------:R-:W-:Y:S01]  /*12c80*/  FFMA.FTZ R29, R3.reuse, R104.reuse, R29 ;  /* 0x00000068031d7223 */ /* 0x0c0fe2000001001d */
[----:B------:R-:W-:Y:S01]  /*12c90*/  VIADD R24, R102, 0x18 ;  /* 0x0000001866187836 */ /* 0x000fe20000000000 */
[----:B------:R-:W-:Y:S01]  /*12ca0*/  FSEL R0, R0, -INF , !P6 ;  /* 0xff80000000007808 */ /* 0x000fe20007000000 */
[----:B------:R-:W-:Y:S01]  /*12cb0*/  FFMA.FTZ R31, R3, R104, R31 ;  /* 0x00000068031f7223 */ /* 0x000fe2000001001f */
[----:B------:R-:W-:-:S02]  /*12cc0*/  FSEL R28, R28, -INF , !P4 ;  /* 0xff8000001c1c7808 */ /* 0x000fc40006000000 */
[----:B------:R-:W-:Y:S02]  /*12cd0*/  FSEL R29, R29, -INF , !P5 ;  /* 0xff8000001d1d7808 */ /* 0x000fe40006800000 */
[CC--:B------:R-:W-:Y:S02]  /*12ce0*/  ISETP.GE.AND P4, PT, R30.reuse, R103.reuse, PT ;  /* 0x000000671e00720c */ /* 0x0c0fe40003f86270 */
[----:B------:R-:W-:Y:S02]  /*12cf0*/  ISETP.GE.AND P5, PT, R30, R124, PT ;  /* 0x0000007c1e00720c */ /* 0x000fe40003fa6270 */
[----:B------:R-:W-:Y:S02]  /*12d00*/  I2FP.F32.S32 R30, R30 ;  /* 0x0000001e001e7245 */ /* 0x000fe40000201400 */
[----:B------:R-:W-:Y:S02]  /*12d10*/  ISETP.GE.AND P6, PT, R105, R103, PT ;  /* 0x000000676900720c */ /* 0x000fe40003fc6270 */
[----:B------:R-:W-:Y:S01]  /*12d20*/  FSEL R110, R31, -INF , !P1 ;  /* 0xff8000001f6e7808 */ /* 0x000fe20004800000 */
[C---:B------:R-:W-:Y:S01]  /*12d30*/  FFMA.FTZ R109, R3.reuse, R30, R25 ;  /* 0x0000001e036d7223 */ /* 0x040fe20000010019 */
[----:B------:R-:W-:Y:S01]  /*12d40*/  I2FP.F32.S32 R25, R24 ;  /* 0x0000001800197245 */ /* 0x000fe20000201400 */
[----:B------:R-:W-:Y:S01]  /*12d50*/  FFMA.FTZ R27, R3, R30, R27 ;  /* 0x0000001e031b7223 */ /* 0x000fe2000001001b */
[----:B------:R-:W-:-:S02]  /*12d60*/  FSEL R111, R111, -INF , !P6 ;  /* 0xff8000006f6f7808 */ /* 0x000fc40007000000 */
[C---:B------:R-:W-:Y:S01]  /*12d70*/  ISETP.GE.AND P1, PT, R24.reuse, R103, PT ;  /* 0x000000671800720c */ /* 0x040fe20003f26270 */
[CC--:B------:R-:W-:Y:S01]  /*12d80*/  FFMA.FTZ R115, R3.reuse, R25.reuse, R20 ;  /* 0x0000001903737223 */ /* 0x0c0fe20000010014 */
[----:B------:R-:W-:Y:S01]  /*12d90*/  ISETP.GE.AND P6, PT, R24, R124, PT ;  /* 0x0000007c1800720c */ /* 0x000fe20003fc6270 */
[----:B------:R-:W-:Y:S01]  /*12da0*/  FFMA.FTZ R114, R3, R25, R22 ;  /* 0x0000001903727223 */ /* 0x000fe20000010016 */
[----:B------:R-:W-:Y:S01]  /*12db0*/  I2FP.F32.S32 R24, R26 ;  /* 0x0000001a00187245 */ /* 0x000fe20000201400 */
[C---:B------:R-:W-:Y:S01]  /*12dc0*/  VIADD R22, R102.reuse, 0x20 ;  /* 0x0000002066167836 */ /* 0x040fe20000000000 */
[----:B------:R-:W-:Y:S01]  /*12dd0*/  ISETP.GE.AND P0, PT, R105, R124, PT ;  /* 0x0000007c6900720c */ /* 0x000fe20003f06270 */
[----:B------:R-:W-:Y:S01]  /*12de0*/  VIADD R20, R102, 0x28 ;  /* 0x0000002866147836 */ /* 0x000fe20000000000 */
[----:B------:R-:W-:Y:S01]  /*12df0*/  FSEL R122, R27, -INF , !P5 ;  /* 0xff8000001b7a7808 */ /* 0x000fe20006800000 */
[-C--:B------:R-:W-:Y:S01]  /*12e00*/  FFMA.FTZ R21, R3, R24.reuse, R21 ;  /* 0x0000001803157223 */ /* 0x080fe20000010015 */
[----:B------:R-:W-:Y:S01]  /*12e10*/  FSEL R115, R115, -INF , !P1 ;  /* 0xff80000073737808 */ /* 0x000fe20004800000 */
[----:B------:R-:W-:Y:S01]  /*12e20*/  FFMA.FTZ R23, R3, R24, R23 ;  /* 0x0000001803177223 */ /* 0x000fe20000010017 */
[----:B------:R-:W-:Y:S01]  /*12e30*/  FSEL R112, R112, -INF , !P0 ;  /* 0xff80000070707808 */ /* 0x000fe20004000000 */
[----:B------:R-:W-:Y:S01]  /*12e40*/  VIADD R24, R102, 0x21 ;  /* 0x0000002166187836 */ /* 0x000fe20000000000 */
[----:B------:R-:W-:-:S02]  /*12e50*/  ISETP.GE.AND P5, PT, R22, R103, PT ;  /* 0x000000671600720c */ /* 0x000fc40003fa6270 */
[----:B------:R-:W-:Y:S02]  /*12e60*/  ISETP.GE.AND P1, PT, R22, R124, PT ;  /* 0x0000007c1600720c */ /* 0x000fe40003f26270 */
[----:B------:R-:W-:Y:S02]  /*12e70*/  ISETP.GE.AND P0, PT, R26, R103, PT ;  /* 0x000000671a00720c */ /* 0x000fe40003f06270 */
[----:B------:R-:W-:Y:S02]  /*12e80*/  I2FP.F32.S32 R22, R22 ;  /* 0x0000001600167245 */ /* 0x000fe40000201400 */
[----:B------:R-:W-:Y:S02]  /*12e90*/  FSEL R113, R21, -INF , !P0 ;  /* 0xff80000015717808 */ /* 0x000fe40004000000 */
[----:B------:R-:W-:Y:S01]  /*12ea0*/  I2FP.F32.S32 R25, R20 ;  /* 0x0000001400197245 */ /* 0x000fe20000201400 */
[C---:B------:R-:W-:Y:S01]  /*12eb0*/  FFMA.FTZ R21, R3.reuse, R22, R16 ;  /* 0x0000001603157223 */ /* 0x040fe20000010010 */
[----:B------:R-:W-:Y:S01]  /*12ec0*/  I2FP.F32.S32 R16, R24 ;  /* 0x0000001800107245 */ /* 0x000fe20000201400 */
[C---:B------:R-:W-:Y:S01]  /*12ed0*/  FFMA.FTZ R18, R3.reuse, R22, R18 ;  /* 0x0000001603127223 */ /* 0x040fe20000010012 */
[----:B------:R-:W-:Y:S01]  /*12ee0*/  FSEL R114, R114, -INF , !P6 ;  /* 0xff80000072727808 */ /* 0x000fe20007000000 */
[C---:B------:R-:W-:Y:S01]  /*12ef0*/  FFMA.FTZ R22, R3.reuse, R25, R14 ;  /* 0x0000001903167223 */ /* 0x040fe2000001000e */
[----:B------:R-:W-:Y:S01]  /*12f00*/  ISETP.GE.AND P6, PT, R24, R103, PT ;  /* 0x000000671800720c */ /* 0x000fe20003fc6270 */
[-C--:B------:R-:W-:Y:S01]  /*12f10*/  FFMA.FTZ R17, R3, R16.reuse, R17 ;  /* 0x0000001003117223 */ /* 0x080fe20000010011 */
[----:B------:R-:W-:Y:S01]  /*12f20*/  VIADD R14, R102, 0x29 ;  /* 0x00000029660e7836 */ /* 0x000fe20000000000 */
[----:B------:R-:W-:Y:S01]  /*12f30*/  FSEL R109, R109, -INF , !P4 ;  /* 0xff8000006d6d7808 */ /* 0x000fe20006000000 */
[----:B------:R-:W-:Y:S01]  /*12f40*/  FFMA.FTZ R19, R3, R16, R19 ;  /* 0x0000001003137223 */ /* 0x000fe20000010013 */
[----:B------:R-:W-:Y:S01]  /*12f50*/  FSEL R118, R18, -INF , !P1 ;  /* 0xff80000012767808 */ /* 0x000fe20004800000 */
[----:B------:R-:W-:Y:S01]  /*12f60*/  VIADD R16, R102, 0x30 ;  /* 0x0000003066107836 */ /* 0x000fe20000000000 */
[----:B------:R-:W-:-:S02]  /*12f70*/  FSEL R117, R17, -INF , !P6 ;  /* 0xff80000011757808 */ /* 0x000fc40007000000 */
[-C--:B------:R-:W-:Y:S02]  /*12f80*/  ISETP.GE.AND P4, PT, R26, R124.reuse, PT ;  /* 0x0000007c1a00720c */ /* 0x080fe40003f86270 */
[C---:B------:R-:W-:Y:S02]  /*12f90*/  ISETP.GE.AND P1, PT, R14.reuse, R103, PT ;  /* 0x000000670e00720c */ /* 0x040fe40003f26270 */
[----:B------:R-:W-:Y:S02]  /*12fa0*/  ISETP.GE.AND P6, PT, R14, R124, PT ;  /* 0x0000007c0e00720c */ /* 0x000fe40003fc6270 */
[----:B------:R-:W-:Y:S02]  /*12fb0*/  I2FP.F32.S32 R14, R14 ;  /* 0x0000000e000e7245 */ /* 0x000fe40000201400 */
[----:B------:R-:W-:Y:S01]  /*12fc0*/  FSEL R120, R23, -INF , !P4 ;  /* 0xff80000017787808 */ /* 0x000fe20006000000 */
[C---:B------:R-:W-:Y:S01]  /*12fd0*/  FFMA.FTZ R23, R3.reuse, R25, R12 ;  /* 0x0000001903177223 */ /* 0x040fe2000001000c */
[----:B------:R-:W-:Y:S01]  /*12fe0*/  ISETP.GE.AND P0, PT, R24, R124, PT ;  /* 0x0000007c1800720c */ /* 0x000fe20003f06270 */
[-C--:B------:R-:W-:Y:S01]  /*12ff0*/  FFMA.FTZ R13, R3, R14.reuse, R13 ;  /* 0x0000000e030d7223 */ /* 0x080fe2000001000d */
[----:B------:R-:W-:Y:S01]  /*13000*/  ISETP.GE.AND P4, PT, R20, R103, PT ;  /* 0x000000671400720c */ /* 0x000fe20003f86270 */
[----:B------:R-:W-:Y:S01]  /*13010*/  VIADD R12, R102, 0x31 ;  /* 0x00000031660c7836 */ /* 0x000fe20000000000 */
[----:B------:R-:W-:Y:S01]  /*13020*/  FSEL R21, R21, -INF , !P5 ;  /* 0xff80000015157808 */ /* 0x000fe20006800000 */
[----:B------:R-:W-:Y:S01]  /*13030*/  FFMA.FTZ R15, R3, R14, R15 ;  /* 0x0000000e030f7223 */ /* 0x000fe2000001000f */
[----:B------:R-:W-:-:S02]  /*13040*/  ISETP.GE.AND P5, PT, R20, R124, PT ;  /* 0x0000007c1400720c */ /* 0x000fc40003fa6270 */
[----:B------:R-:W-:Y:S02]  /*13050*/  I2FP.F32.S32 R17, R16 ;  /* 0x0000001000117245 */ /* 0x000fe40000201400 */
[----:B------:R-:W-:Y:S02]  /*13060*/  FSEL R20, R19, -INF , !P0 ;  /* 0xff80000013147808 */ /* 0x000fe40004000000 */
[----:B------:R-:W-:Y:S01]  /*13070*/  FSEL R23, R23, -INF , !P4 ;  /* 0xff80000017177808 */ /* 0x000fe20006000000 */
[C---:B------:R-:W-:Y:S01]  /*13080*/  FFMA.FTZ R8, R3.reuse, R17, R8 ;  /* 0x0000001103087223 */ /* 0x040fe20000010008 */
[C---:B------:R-:W-:Y:S01]  /*13090*/  ISETP.GE.AND P0, PT, R16.reuse, R103, PT ;  /* 0x000000671000720c */ /* 0x040fe20003f06270 */
[----:B------:R-:W-:Y:S01]  /*130a0*/  FFMA.FTZ R10, R3, R17, R10 ;  /* 0x00000011030a7223 */ /* 0x000fe2000001000a */
[----:B------:R-:W-:Y:S02]  /*130b0*/  ISETP.GE.AND P4, PT, R16, R124, PT ;  /* 0x0000007c1000720c */ /* 0x000fe40003f86270 */
[----:B------:R-:W-:-:S02]  /*130c0*/  FSEL R22, R22, -INF , !P5 ;  /* 0xff80000016167808 */ /* 0x000fc40006800000 */
[----:B------:R-:W-:Y:S02]  /*130d0*/  FSEL R119, R13, -INF , !P1 ;  /* 0xff8000000d777808 */ /* 0x000fe40004800000 */
[C---:B------:R-:W-:Y:S02]  /*130e0*/  ISETP.GE.AND P5, PT, R12.reuse, R103, PT ;  /* 0x000000670c00720c */ /* 0x040fe40003fa6270 */
[----:B------:R-:W-:Y:S02]  /*130f0*/  I2FP.F32.S32 R16, R12 ;  /* 0x0000000c00107245 */ /* 0x000fe40000201400 */
[----:B------:R-:W-:Y:S01]  /*13100*/  ISETP.GE.AND P1, PT, R12, R124, PT ;  /* 0x0000007c0c00720c */ /* 0x000fe20003f26270 */
[----:B------:R-:W-:Y:S01]  /*13110*/  VIADD R12, R102, 0x38 ;  /* 0x00000038660c7836 */ /* 0x000fe20000000000 */
[----:B------:R-:W-:Y:S01]  /*13120*/  FSEL R105, R8, -INF , !P0 ;  /* 0xff80000008697808 */ /* 0x000fe20004000000 */
[CC--:B------:R-:W-:Y:S01]  /*13130*/  FFMA.FTZ R11, R3.reuse, R16.reuse, R11 ;  /* 0x00000010030b7223 */ /* 0x0c0fe2000001000b */
[----:B------:R-:W-:Y:S01]  /*13140*/  FSEL R106, R10, -INF , !P4 ;  /* 0xff8000000a6a7808 */ /* 0x000fe20006000000 */
[----:B------:R-:W-:Y:S01]  /*13150*/  FFMA.FTZ R101, R3, R16, R9 ;  /* 0x0000001003657223 */ /* 0x000fe20000010009 */
[----:B------:R-:W-:Y:S01]  /*13160*/  I2FP.F32.S32 R8, R12 ;  /* 0x0000000c00087245 */ /* 0x000fe20000201400 */
[----:B------:R-:W-:Y:S01]  /*13170*/  VIADD R9, R102, 0x39 ;  /* 0x0000003966097836 */ /* 0x000fe20000000000 */
[----:B------:R-:W-:-:S02]  /*13180*/  ISETP.GE.AND P4, PT, R12, R124, PT ;  /* 0x0000007c0c00720c */ /* 0x000fc40003f86270 */
[----:B------:R-:W-:Y:S01]  /*13190*/  FSEL R116, R15, -INF , !P6 ;  /* 0xff8000000f747808 */ /* 0x000fe20007000000 */
[----:B------:R-:W-:Y:S01]  /*131a0*/  FFMA.FTZ R6, R3, R8, R6 ;  /* 0x0000000803067223 */ /* 0x000fe20000010006 */
[----:B------:R-:W-:Y:S02]  /*131b0*/  FSEL R104, R11, -INF , !P1 ;  /* 0xff8000000b687808 */ /* 0x000fe40004800000 */
[C---:B------:R-:W-:Y:S02]  /*131c0*/  ISETP.GE.AND P6, PT, R102.reuse, R103, PT ;  /* 0x000000676600720c */ /* 0x040fe40003fc6270 */
[----:B------:R-:W-:Y:S02]  /*131d0*/  ISETP.GE.AND P1, PT, R102, R124, PT ;  /* 0x0000007c6600720c */ /* 0x000fe40003f26270 */
[----:B------:R-:W-:Y:S02]  /*131e0*/  I2FP.F32.S32 R11, R102 ;  /* 0x00000066000b7245 */ /* 0x000fe40000201400 */
[----:B------:R-:W-:-:S02]  /*131f0*/  FSEL R102, R6, -INF , !P4 ;  /* 0xff80000006667808 */ /* 0x000fc40006000000 */
[----:B------:R-:W-:Y:S02]  /*13200*/  ISETP.GT.AND P4, PT, R160, R147, PT ;  /* 0x00000093a000720c */ /* 0x000fe40003f84270 */
[----:B------:R-:W-:Y:S02]  /*13210*/  FSEL R101, R101, -INF , !P5 ;  /* 0xff80000065657808 */ /* 0x000fe40006800000 */
[-C--:B------:R-:W-:Y:S02]  /*13220*/  ISETP.GE.AND P0, PT, R12, R103.reuse, PT ;  /* 0x000000670c00720c */ /* 0x080fe40003f06270 */
[----:B------:R-:W-:Y:S01]  /*13230*/  ISETP.GE.AND P5, PT, R9, R103, PT ;  /* 0x000000670900720c */ /* 0x000fe20003fa6270 */
[C---:B------:R-:W-:Y:S01]  /*13240*/  FFMA.FTZ R103, R3.reuse, R8, R4 ;  /* 0x0000000803677223 */ /* 0x040fe20000010004 */
[----:B------:R-:W-:Y:S01]  /*13250*/  I2FP.F32.S32 R4, R9 ;  /* 0x0000000900047245 */ /* 0x000fe20000201400 */
[----:B------:R-:W-:-:S03]  /*13260*/  FFMA.FTZ R8, R3, R11, R34 ;  /* 0x0000000b03087223 */ /* 0x000fc60000010022 */
[----:B------:R-:W-:Y:S01]  /*13270*/  FSEL R103, R103, -INF , !P0 ;  /* 0xff80000067677808 */ /* 0x000fe20004000000 */
[----:B------:R-:W-:Y:S01]  /*13280*/  FFMA.FTZ R5, R3, R4, R5 ;  /* 0x0000000403057223 */ /* 0x000fe20000010005 */
[----:B------:R-:W-:Y:S01]  /*13290*/  ISETP.GE.AND P0, PT, R9, R124, PT ;  /* 0x0000007c0900720c */ /* 0x000fe20003f06270 */
[C---:B------:R-:W-:Y:S01]  /*132a0*/  FFMA.FTZ R9, R3.reuse, R11, R32 ;  /* 0x0000000b03097223 */ /* 0x040fe20000010020 */
[----:B------:R-:W-:Y:S01]  /*132b0*/  FFMA.FTZ R7, R3, R4, R7 ;  /* 0x0000000403077223 */ /* 0x000fe20000010007 */
        /* <DEDUP_REMOVED lines=58> */
[----:B--2---:R-:W-:Y:S02]  /*13660*/  IMAD.IADD R11, R11, 0x1, -R12 ;  /* 0x000000010b0b7824 */ /* 0x004fe400078e0a0c */
[----:B------:R-:W-:-:S03]  /*13670*/  IMAD.WIDE.U32 R12, R10, R6, RZ ;  /* 0x000000060a0c7225 */ /* 0x000fc600078e00ff */
[----:B------:R-:W-:Y:S02]  /*13680*/  SHF.R.S32.HI R15, RZ, 0x1f, R11 ;  /* 0x0000001fff0f7819 */ /* 0x000fe4000001140b */
[----:B------:R-:W-:-:S03]  /*13690*/  IADD3 R13, R13, R7, RZ ;  /* 0x000000070d0d7210 */ /* 0x000fc60007ffe0ff */
[----:B---3--:R-:W-:-:S04]  /*136a0*/  IMAD R6, R15, R4, RZ ;  /* 0x000000040f067224 */ /* 0x008fc800078e02ff */
[C---:B------:R-:W-:Y:S02]  /*136b0*/  IMAD R5, R11.reuse, R5, R6 ;  /* 0x000000050b057224 */ /* 0x040fe400078e0206 */
[----:B------:R-:W-:-:S04]  /*136c0*/  IMAD.WIDE.U32 R10, R11, R4, R12 ;  /* 0x000000040b0a7225 */ /* 0x000fc800078e000c */
[----:B------:R-:W-:Y:S01]  /*136d0*/  IMAD.IADD R7, R11, 0x1, R5 ;  /* 0x000000010b077824 */ /* 0x000fe200078e0205 */
[----:B------:R-:W-:Y:S06]  /*136e0*/  BRA `(.L_x_8079) ;  /* 0x00000000000c7947 */ /* 0x000fec0003800000 */
.L_x_8078:
[----:B------:R-:W1:Y:S02]  /*136f0*/  LDC R10, c[0x0][0x248] ;  /* 0x00009200ff0a7b82 */ /* 0x000e640000000800 */
[----:B-1----:R-:W-:-:S04]  /*13700*/  LEA R10, -R10, RZ, 0x6 ;  /* 0x000000ff0a0a7211 */ /* 0x002fc800078e31ff */
[----:B------:R-:W-:-:S07]  /*13710*/  SHF.R.S32.HI R7, RZ, 0x1f, R10 ;  /* 0x0000001fff077819 */ /* 0x000fce000001140a */
.L_x_8079:
        /* <DEDUP_REMOVED lines=21> */
[-C--:B------:R-:W-:Y:S01]  /*13870*/  @P2 LEA R24, P0, R4, R158.reuse, 0x1 ;  /* 0x0000009e04182211 */ /* 0x080fe200078008ff */
[----:B------:R-:W-:Y:S01]  /*13880*/  @!P1 IMAD.X R7, R148, 0x1, R7, P5 ;  /* 0x0000000194079824 */ /* 0x000fe200028e0607 */
[-C--:B------:R-:W-:Y:S01]  /*13890*/  @!P1 LEA R26, P5, R4, R158.reuse, 0x1 ;  /* 0x0000009e041a9211 */ /* 0x080fe200078a08ff */
        /* <DEDUP_REMOVED lines=45> */
.L_x_8077:
        /* <DEDUP_REMOVED lines=44> */
[----:B------:R-:W-:Y:S02]  /*13e30*/  FSEL R108, R108, RZ, P1 ;  /* 0x000000ff6c6c7208 */ /* 0x000fe40000800000 */
[----:B------:R-:W-:-:S03]  /*13e40*/  FSETP.NEU.FTZ.AND P0, PT, R26, -INF , PT ;  /* 0xff8000001a00780b */ /* 0x000fc60003f1d000 */
[--C-:B------:R-:W-:Y:S01]  /*13e50*/  FFMA.FTZ R30, R35, UR8, -R108.reuse ;  /* 0x00000008231e7c23 */ /* 0x100fe2000801086c */
[C---:B------:R-:W-:Y:S01]  /*13e60*/  FMUL.FTZ R35, R26.reuse, UR8 ;  /* 0x000000081a237c20 */ /* 0x040fe20008410000 */
[--C-:B------:R-:W-:Y:S01]  /*13e70*/  FFMA.FTZ R32, R9, UR8, -R108.reuse ;  /* 0x0000000809207c23 */ /* 0x100fe2000801086c */
[--C-:B------:R-:W-:Y:S01]  /*13e80*/  FFMA.FTZ R25, R33, UR8, -R108.reuse ;  /* 0x0000000821197c23 */ /* 0x100fe2000801086c */
[----:B------:R-:W-:Y:S01]  /*13e90*/  FSEL R33, R27, RZ, P1 ;  /* 0x000000ff1b217208 */ /* 0x000fe20000800000 */
[--C-:B------:R-:W-:Y:S01]  /*13ea0*/  FFMA.FTZ R24, R29, UR8, -R108.reuse ;  /* 0x000000081d187c23 */ /* 0x100fe2000801086c */
[----:B------:R-:W-:Y:S01]  /*13eb0*/  FSEL R35, R35, RZ, P0 ;  /* 0x000000ff23237208 */ /* 0x000fe20000000000 */
[----:B------:R-:W-:Y:S01]  /*13ec0*/  MUFU.EX2 R30, R30 ;  /* 0x0000001e001e7308 */ /* 0x000fe20000000800 */
        /* <DEDUP_REMOVED lines=8> */
[----:B------:R-:W-:Y:S01]  /*13f50*/  FMUL.FTZ R33, R33, UR8 ;  /* 0x0000000821217c20 */ /* 0x000fe20008410000 */
[--C-:B------:R-:W-:Y:S01]  /*13f60*/  FFMA.FTZ R29, R110, UR8, -R35.reuse ;  /* 0x000000086e1d7c23 */ /* 0x100fe20008010823 */
[----:B------:R-:W-:Y:S01]  /*13f70*/  FMUL.FTZ R2, R2, UR8 ;  /* 0x0000000802027c20 */ /* 0x000fe20008410000 */
        /* <DEDUP_REMOVED lines=27> */
[----:B------:R-:W-:Y:S01]  /*14130*/  FFMA.FTZ R108, R107, UR8, -R108 ;  /* 0x000000086b6c7c23 */ /* 0x000fe2000801086c */
        /* <DEDUP_REMOVED lines=78> */
[C---:B-1----:R-:W-:Y:S01]  /*14620*/  HMMA.16816.F32 R44, R4.reuse, R8, R44 ;  /* 0x00000008042c723c */ /* 0x042fe2000000182c */
[----:B------:R-:W1:Y:S01]  /*14630*/  MUFU.EX2 R110, R110 ;  /* 0x0000006e006e7308 */ /* 0x000e620000000800 */
[-C--:B------:R-:W-:Y:S01]  /*14640*/  FMUL.FTZ R82, R82, R2.reuse ;  /* 0x0000000252527220 */ /* 0x080fe20000410000 */
[-C--:B------:R-:W-:Y:S01]  /*14650*/  FMUL.FTZ R83, R83, R2.reuse ;  /* 0x0000000253537220 */ /* 0x080fe20000410000 */
[----:B------:R-:W-:Y:S01]  /*14660*/  FFMA.FTZ R33, R165, R33, R32 ;  /* 0x00000021a5217223 */ /* 0x000fe20000010020 */
[----:B------:R-:W-:Y:S01]  /*14670*/  FFMA.FTZ R31, R166, R2, R31 ;  /* 0x00000002a61f7223 */ /* 0x000fe2000001001f */
[C---:B------:R-:W-:Y:S01]  /*14680*/  HMMA.16816.F32 R48, R4.reuse, R10, R48 ;  /* 0x0000000a0430723c */ /* 0x040fe20000001830 */
[----:B------:R-:W3:Y:S01]  /*14690*/  LDSM.16.MT88.4 R8, [R140+0xa000] ;  /* 0x00a000008c08783b */ /* 0x000ee20000004200 */
[----:B------:R-:W-:Y:S01]  /*146a0*/  FADD.FTZ R30, R30, R33 ;  /* 0x000000211e1e7221 */ /* 0x000fe20000010000 */
[----:B------:R-:W-:Y:S01]  /*146b0*/  MUFU.EX2 R100, R100 ;  /* 0x0000006400647308 */ /* 0x000fe20000000800 */
[----:B------:R-:W-:Y:S01]  /*146c0*/  FADD.FTZ R31, R0, R31 ;  /* 0x0000001f001f7221 */ /* 0x000fe20000010000 */
[----:B------:R-:W-:Y:S01]  /*146d0*/  MOV R2, R26 ;  /* 0x0000001a00027202 */ /* 0x000fe20000000f00 */
[----:B--2---:R-:W-:Y:S01]  /*146e0*/  HMMA.16816.F32 R52, R4, R12, R52 ;  /* 0x0000000c0434723c */ /* 0x004fe20000001834 */
[----:B------:R-:W-:Y:S01]  /*146f0*/  FADD.FTZ R25, R25, R30 ;  /* 0x0000001e19197221 */ /* 0x000fe20000010000 */
[----:B------:R-:W-:-:S03]  /*14700*/  FADD.FTZ R28, R28, R31 ;  /* 0x0000001f1c1c7221 */ /* 0x000fc60000010000 */
[----:B------:R-:W-:Y:S01]  /*14710*/  MUFU.EX2 R109, R109 ;  /* 0x0000006d006d7308 */ /* 0x000fe20000000800 */
[----:B------:R-:W-:Y:S01]  /*14720*/  HMMA.16816.F32 R56, R4, R14, R56 ;  /* 0x0000000e0438723c */ /* 0x000fe20000001838 */
[----:B------:R-:W2:Y:S01]  /*14730*/  LDSM.16.MT88.4 R12, [R138+0xa000] ;  /* 0x00a000008a0c783b */ /* 0x000ea20000004200 */
[----:B------:R-:W-:Y:S01]  /*14740*/  FADD.FTZ R24, R24, R25 ;  /* 0x0000001918187221 */ /* 0x000fe20000010000 */
[----:B------:R-:W-:-:S04]  /*14750*/  FADD.FTZ R29, R29, R28 ;  /* 0x0000001c1d1d7221 */ /* 0x000fc80000010000 */
[----:B------:R-:W-:Y:S08]  /*14760*/  MUFU.EX2 R112, R112 ;  /* 0x0000007000707308 */ /* 0x000ff00000000800 */
[----:B------:R-:W4:Y:S08]  /*14770*/  MUFU.EX2 R115, R115 ;  /* 0x0000007300737308 */ /* 0x000f300000000800 */
[----:B------:R-:W-:Y:S01]  /*14780*/  MUFU.EX2 R114, R114 ;  /* 0x0000007200727308 */ /* 0x000fe20000000800 */
[C---:B---3--:R-:W-:Y:S07]  /*14790*/  HMMA.16816.F32 R60, R4.reuse, R8, R60 ;  /* 0x00000008043c723c */ /* 0x048fee000000183c */
[----:B------:R-:W3:Y:S01]  /*147a0*/  MUFU.EX2 R113, R113 ;  /* 0x0000007100717308 */ /* 0x000ee20000000800 */
[C---:B------:R-:W-:Y:S01]  /*147b0*/  HMMA.16816.F32 R64, R4.reuse, R10, R64 ;  /* 0x0000000a0440723c */ /* 0x040fe20000001840 */
[----:B------:R-:W5:Y:S06]  /*147c0*/  LDSM.16.MT88.4 R8, [R137+0xa000] ;  /* 0x00a000008908783b */ /* 0x000f6c0000004200 */
[----:B------:R-:W-:Y:S01]  /*147d0*/  MUFU.EX2 R121, R121 ;  /* 0x0000007900797308 */ /* 0x000fe20000000800 */
[C---:B--2---:R-:W-:Y:S06]  /*147e0*/  HMMA.16816.F32 R68, R4.reuse, R12, R68 ;  /* 0x0000000c0444723c */ /* 0x044fec0000001844 */
[C---:B------:R-:W-:Y:S01]  /*147f0*/  HMMA.16816.F32 R72, R4.reuse, R14, R72 ;  /* 0x0000000e0448723c */ /* 0x040fe20000001848 */
[----:B------:R-:W2:Y:S01]  /*14800*/  LDSM.16.MT88.4 R12, [R136+0xa000] ;  /* 0x00a00000880c783b */ /* 0x000ea20000004200 */
[----:B------:R-:W3:Y:S08]  /*14810*/  MUFU.EX2 R122, R122 ;  /* 0x0000007a007a7308 */ /* 0x000ef00000000800 */
[----:B------:R-:W-:Y:S08]  /*14820*/  MUFU.EX2 R117, R117 ;  /* 0x0000007500757308 */ /* 0x000ff00000000800 */
[----:B------:R-:W-:Y:S08]  /*14830*/  MUFU.EX2 R120, R120 ;  /* 0x0000007800787308 */ /* 0x000ff00000000800 */
[----:B------:R-:W-:Y:S01]  /*14840*/  MUFU.EX2 R118, R118 ;  /* 0x0000007600767308 */ /* 0x000fe20000000800 */
[C---:B-----5:R-:W-:Y:S07]  /*14850*/  HMMA.16816.F32 R88, R4.reuse, R8, R88 ;  /* 0x000000080458723c */ /* 0x060fee0000001858 */
[----:B------:R-:W5:Y:S01]  /*14860*/  MUFU.EX2 R123, R123 ;  /* 0x0000007b007b7308 */ /* 0x000f620000000800 */
[C---:B------:R-:W-:Y:S01]  /*14870*/  HMMA.16816.F32 R76, R4.reuse, R10, R76 ;  /* 0x0000000a044c723c */ /* 0x040fe2000000184c */
[----:B------:R-:W5:Y:S05]  /*14880*/  LDSM.16.MT88.4 R8, [R138+0x8800] ;  /* 0x008800008a08783b */ /* 0x000f6a0000004200 */
[C---:B--2---:R-:W-:Y:S01]  /*14890*/  HMMA.16816.F32 R84, R4.reuse, R12, R84 ;  /* 0x0000000c0454723c */ /* 0x044fe20000001854 */
[----:B------:R-:W-:Y:S05]  /*148a0*/  MUFU.EX2 R119, R119 ;  /* 0x0000007700777308 */ /* 0x000fea0000000800 */
[----:B------:R-:W-:Y:S01]  /*148b0*/  HMMA.16816.F32 R80, R4, R14, R80 ;  /* 0x0000000e0450723c */ /* 0x000fe20000001850 */
[----:B------:R-:W2:Y:S02]  /*148c0*/  LDSM.16.MT88.4 R12, [R137+0x8800] ;  /* 0x00880000890c783b */ /* 0x000ea40000004200 */
[----:B------:R-:W2:Y:S04]  /*148d0*/  MUFU.EX2 R116, R116 ;  /* 0x0000007400747308 */ /* 0x000ea80000000800 */
[----:B-1----:R-:W-:-:S02]  /*148e0*/  F2FP.F16.F32.PACK_AB R4, R110, R111 ;  /* 0x0000006f6e04723e */ /* 0x002fc400000000ff */
[----:B----4-:R-:W-:Y:S01]  /*148f0*/  F2FP.F16.F32.PACK_AB R5, R115, R112 ;  /* 0x000000707305723e */ /* 0x010fe200000000ff */
[----:B------:R-:W-:Y:S01]  /*14900*/  FADD.FTZ R112, R112, R29 ;  /* 0x0000001d70707221 */ /* 0x000fe20000010000 */
[----:B------:R-:W-:Y:S01]  /*14910*/  F2FP.F16.F32.PACK_AB R6, R109, R100 ;  /* 0x000000646d06723e */ /* 0x000fe200000000ff */
[----:B------:R-:W-:Y:S01]  /*14920*/  MUFU.EX2 R105, R105 ;  /* 0x0000006900697308 */ /* 0x000fe20000000800 */
[----:B---3--:R-:W-:Y:S01]  /*14930*/  F2FP.F16.F32.PACK_AB R7, R113, R114 ;  /* 0x000000727107723e */ /* 0x008fe200000000ff */
[----:B------:R-:W-:-:S04]  /*14940*/  FADD.FTZ R115, R115, R112 ;  /* 0x0000007073737221 */ /* 0x000fc80000010000 */
[----:B------:R-:W-:Y:S02]  /*14950*/  FADD.FTZ R114, R114, R115 ;  /* 0x0000007372727221 */ /* 0x000fe40000010000 */
[----:B------:R-:W-:Y:S01]  /*14960*/  HMMA.16816.F32 R96, R4, R16, R96 ;  /* 0x000000100460723c */ /* 0x000fe20000001860 */
[----:B------:R-:W1:Y:S01]  /*14970*/  MUFU.EX2 R124, R124 ;  /* 0x0000007c007c7308 */ /* 0x000e620000000800 */
[----:B------:R-:W-:-:S04]  /*14980*/  FADD.FTZ R113, R113, R114 ;  /* 0x0000007271717221 */ /* 0x000fc80000010000 */
[C---:B------:R-:W-:Y:S01]  /*14990*/  HMMA.16816.F32 R92, R4.reuse, R18, R92 ;  /* 0x00000012045c723c */ /* 0x040fe2000000185c */
[----:B------:R-:W3:Y:S02]  /*149a0*/  LDSM.16.MT88.4 R16, [R140+0xa800] ;  /* 0x00a800008c10783b */ /* 0x000ee40000004200 */
[----:B------:R-:W-:Y:S03]  /*149b0*/  MUFU.EX2 R101, R101 ;  /* 0x0000006500657308 */ /* 0x000fe60000000800 */
[C---:B-----5:R-:W-:Y:S05]  /*149c0*/  HMMA.16816.F32 R36, R4.reuse, R8, R36 ;  /* 0x000000080424723c */ /* 0x060fea0000001824 */
[----:B------:R-:W-:Y:S01]  /*149d0*/  MUFU.EX2 R108, R108 ;  /* 0x0000006c006c7308 */ /* 0x000fe20000000800 */
[C---:B------:R-:W-:Y:S01]  /*149e0*/  HMMA.16816.F32 R40, R4.reuse, R10, R40 ;  /* 0x0000000a0428723c */ /* 0x040fe20000001828 */
[----:B------:R-:W4:Y:S05]  /*149f0*/  LDSM.16.MT88.4 R8, [R136+0x8800] ;  /* 0x008800008808783b */ /* 0x000f2a0000004200 */
[C---:B--2---:R-:W-:Y:S01]  /*14a00*/  HMMA.16816.F32 R44, R4.reuse, R12, R44 ;  /* 0x0000000c042c723c */ /* 0x044fe2000000182c */
[----:B------:R-:W-:Y:S05]  /*14a10*/  MUFU.EX2 R103, R103 ;  /* 0x0000006700677308 */ /* 0x000fea0000000800 */
[C---:B------:R-:W-:Y:S01]  /*14a20*/  HMMA.16816.F32 R48, R4.reuse, R14, R48 ;  /* 0x0000000e0430723c */ /* 0x040fe20000001830 */
[----:B------:R-:W2:Y:S02]  /*14a30*/  LDSM.16.MT88.4 R12, [R138+0xa800] ;  /* 0x00a800008a0c783b */ /* 0x000ea40000004200 */
[----:B------:R-:W5:Y:S08]  /*14a40*/  MUFU.EX2 R104, R104 ;  /* 0x0000006800687308 */ /* 0x000f700000000800 */
[----:B------:R-:W-:Y:S01]  /*14a50*/  MUFU.EX2 R102, R102 ;  /* 0x0000006600667308 */ /* 0x000fe20000000800 */
[C---:B---3--:R-:W-:Y:S07]  /*14a60*/  HMMA.16816.F32 R60, R4.reuse, R16, R60 ;  /* 0x00000010043c723c */ /* 0x048fee000000183c */
[----:B------:R-:W3:Y:S01]  /*14a70*/  MUFU.EX2 R35, R35 ;  /* 0x0000002300237308 */ /* 0x000ee20000000800 */
[C---:B------:R-:W-:Y:S01]  /*14a80*/  HMMA.16816.F32 R64, R4.reuse, R18, R64 ;  /* 0x000000120440723c */ /* 0x040fe20000001840 */
[----:B------:R-:W-:Y:S05]  /*14a90*/  LDSM.16.MT88.4 R16, [R137+0x9000] ;  /* 0x009000008910783b */ /* 0x000fea0000004200 */
        /* <DEDUP_REMOVED lines=11> */
[----:B------:R-:W2:Y:S06]  /*14b50*/  LDSM.16.MT88.4 R12, [R136+0x9000] ;  /* 0x00900000880c783b */ /* 0x000eac0000004200 */
[----:B------:R-:W-:-:S02]  /*14b60*/  F2FP.F16.F32.PACK_AB R4, R122, R121 ;  /* 0x000000797a04723e */ /* 0x000fc400000000ff */
[----:B------:R-:W-:Y:S02]  /*14b70*/  F2FP.F16.F32.PACK_AB R5, R123, R118 ;  /* 0x000000767b05723e */ /* 0x000fe400000000ff */
[----:B------:R-:W-:Y:S02]  /*14b80*/  F2FP.F16.F32.PACK_AB R6, R120, R117 ;  /* 0x000000757806723e */ /* 0x000fe400000000ff */
[----:B------:R-:W-:-:S07]  /*14b90*/  F2FP.F16.F32.PACK_AB R7, R116, R119 ;  /* 0x000000777407723e */ /* 0x000fce00000000ff */
[C---:B------:R-:W-:Y:S06]  /*14ba0*/  HMMA.16816.F32 R44, R4.reuse, R16, R44 ;  /* 0x00000010042c723c */ /* 0x040fec000000182c */
        /* <DEDUP_REMOVED lines=13> */
[----:B------:R-:W-:Y:S05]  /*14c80*/  LDSM.16.MT88.4 R16, [R137+0x9800] ;  /* 0x009800008910783b */ /* 0x000fea0000004200 */
[C---:B----4-:R-:W-:Y:S06]  /*14c90*/  HMMA.16816.F32 R60, R4.reuse, R8, R60 ;  /* 0x00000008043c723c */ /* 0x050fec000000183c */
[C---:B------:R-:W-:Y:S01]  /*14ca0*/  HMMA.16816.F32 R64, R4.reuse, R10, R64 ;  /* 0x0000000a0440723c */ /* 0x040fe20000001840 */
[----:B------:R-:W1:Y:S05]  /*14cb0*/  LDSM.16.MT88.4 R8, [R140+0x9800] ;  /* 0x009800008c08783b */ /* 0x000e6a0000004200 */
        /* <DEDUP_REMOVED lines=8> */
[----:B------:R-:W-:Y:S02]  /*14d40*/  F2FP.F16.F32.PACK_AB R6, R108, R101 ;  /* 0x000000656c06723e */ /* 0x000fe400000000ff */
[----:B---3--:R-:W-:-:S07]  /*14d50*/  F2FP.F16.F32.PACK_AB R7, R35, R102 ;  /* 0x000000662307723e */ /* 0x008fce00000000ff */
        /* <DEDUP_REMOVED lines=23> */
[----:B------:R-:W-:Y:S01]  /*14ed0*/  FADD.FTZ R121, R121, R0 ;  /* 0x0000000079797221 */ /* 0x000fe20000010000 */
[----:B------:R-:W-:-:S03]  /*14ee0*/  FADD.FTZ R0, R118, R113 ;  /* 0x0000007176007221 */ /* 0x000fc60000010000 */
        /* <DEDUP_REMOVED lines=15> */
[----:B------:R-:W-:-:S11]  /*14fe0*/  FADD.FTZ R166, R35, R102 ;  /* 0x0000006623a67221 */ /* 0x000fd60000010000 */
.L_x_8074:
        /* <DEDUP_REMOVED lines=12> */
.L_x_8084:
        /* <DEDUP_REMOVED lines=70> */
.L_x_8081:
        /* <DEDUP_REMOVED lines=23> */
[-C--:B------:R-:W-:Y:S01]  /*15680*/  @P2 LEA R174, P1, R0, R168.reuse, 0x1 ;  /* 0x000000a800ae2211 */ /* 0x080fe200078208ff */
[--C-:B------:R-:W-:Y:S01]  /*15690*/  IMAD.X R2, R150, 0x1, R175.reuse, P0 ;  /* 0x0000000196027824 */ /* 0x100fe200000e06af */
[CC--:B------:R-:W-:Y:S01]  /*156a0*/  @P4 LEA R178, P5, R169.reuse, R168.reuse, 0x1 ;  /* 0x000000a8a9b24211 */ /* 0x0c0fe200078a08ff */
[----:B------:R-:W-:Y:S01]  /*156b0*/  @!PT LDS RZ, [RZ] ;  /* 0x00000000fffff984 */ /* 0x000fe20000000800 */
[----:B------:R-:W-:Y:S01]  /*156c0*/  @!PT LDS RZ, [RZ] ;  /* 0x00000000fffff984 */ /* 0x000fe20000000800 */
[----:B------:R-:W-:Y:S01]  /*156d0*/  @!PT LDS RZ, [RZ] ;  /* 0x00000000fffff984 */ /* 0x000fe20000000800 */
[----:B------:R-:W-:Y:S01]  /*156e0*/  @P4 LDGSTS.E.BYPASS.LTC128B.128 [R156+0x8800], desc[UR6][R176.64] ;  /* 0x08800000b09c4fae */ /* 0x000fe2000b901d46 */
[-C--:B------:R-:W-:Y:S02]  /*156f0*/  @P2 LEA.HI.X R175, R0, R167.reuse, R175, 0x1, P1 ;  /* 0x000000a700af2211 */ /* 0x080fe400008f0caf */
[CCC-:B------:R-:W-:Y:S01]  /*15700*/  @P4 LEA.HI.X R179, R169.reuse, R167.reuse, R2.reuse, 0x1, P5 ;  /* 0x000000a7a9b34211 */ /* 0x1c0fe200028f0c02 */
[----:B------:R-:W-:Y:S01]  /*15710*/  @!P4 STS.128 [R156+0x8800], RZ ;  /* 0x008800ff9c00c388 */ /* 0x000fe20000000c00 */
[C---:B------:R-:W-:Y:S03]  /*15720*/  @P2 LEA R168, P0, R169.reuse, R168, 0x1 ;  /* 0x000000a8a9a82211 */ /* 0x040fe600078008ff */
[----:B------:R-:W-:Y:S01]  /*15730*/  @!PT LDS RZ, [RZ] ;  /* 0x00000000fffff984 */ /* 0x000fe20000000800 */
[----:B------:R-:W-:Y:S01]  /*15740*/  @!PT LDS RZ, [RZ] ;  /* 0x00000000fffff984 */ /* 0x000fe20000000800 */
[----:B------:R-:W-:Y:S01]  /*15750*/  @!PT LDS RZ, [RZ] ;  /* 0x00000000fffff984 */ /* 0x000fe20000000800 */
[----:B------:R-:W-:Y:S01]  /*15760*/  @P2 LDGSTS.E.BYPASS.LTC128B.128 [R156+0xa800], desc[UR6][R172.64+0x80] ;  /* 0x0a800080ac9c2fae */ /* 0x000fe2000b901d46 */
[----:B------:R-:W-:Y:S01]  /*15770*/  @P2 LEA.HI.X R169, R169, R167, R2, 0x1, P0 ;  /* 0x000000a7a9a92211 */ /* 0x000fe200000f0c02 */
[----:B------:R-:W-:Y:S01]  /*15780*/  IMAD.MOV.U32 R167, RZ, RZ, R171 ;  /* 0x000000ffffa77224 */ /* 0x000fe200078e00ab */
[----:B------:R-:W-:Y:S01]  /*15790*/  ISETP.GT.AND P0, PT, R160, R147, PT ;  /* 0x00000093a000720c */ /* 0x000fe20003f04270 */
        /* <DEDUP_REMOVED lines=27> */
[----:B------:R-:W1:Y:S04]  /*15950*/  LDSM.16.M88.4 R120, [R145+0x5800] ;  /* 0x005800009178783b */ /* 0x000e680000000200 */
        /* <DEDUP_REMOVED lines=147> */
[-C--:B------:R-:W-:Y:S01]  /*16290*/  LEA R116, P1, R105, R154.reuse, 0x2 ;  /* 0x0000009a69747211 */ /* 0x080fe200078210ff */
[----:B------:R-:W1:Y:S01]  /*162a0*/  LDC.64 R106, c[0x0][0x248] ;  /* 0x00009200ff6a7b82 */ /* 0x000e620000000a00 */
        /* <DEDUP_REMOVED lines=20> */
.L_x_8083:
        /* <DEDUP_REMOVED lines=63> */
.L_x_8082:
[----:B------:R-:W-:Y:S01]  /*167e0*/  LEA R0, R160, R163, 0x6 ;  /* 0x000000a3a0007211 */ /* 0x000fe200078e30ff */
[----:B-1----:R-:W-:Y:S03]  /*167f0*/  LDSM.16.MT88.4 R112, [R137+0x8000] ;  /* 0x008000008970783b */ /* 0x002fe60000004200 */
        /* <DEDUP_REMOVED lines=23> */
[----:B------:R-:W-:Y:S01]  /*16970*/  IADD3 R105, R0, 0x20, RZ ;  /* 0x0000002000697810 */ /* 0x000fe20007ffe0ff */
[C---:B------:R-:W-:Y:S01]  /*16980*/  FFMA.FTZ R15, R3.reuse, R100, R15 ;  /* 0x00000064030f7223 */ /* 0x040fe2000001000f */
[----:B------:R-:W-:Y:S01]  /*16990*/  I2FP.F32.S32 R2, R2 ;  /* 0x0000000200027245 */ /* 0x000fe20000201400 */
[C---:B------:R-:W-:Y:S01]  /*169a0*/  FFMA.FTZ R13, R3.reuse, R100, R13 ;  /* 0x00000064030d7223 */ /* 0x040fe2000001000d */
[----:B------:R-:W-:Y:S02]  /*169b0*/  I2FP.F32.S32 R107, R107 ;  /* 0x0000006b006b7245 */ /* 0x000fe40000201400 */
[----:B------:R-:W-:Y:S01]  /*169c0*/  FMNMX.FTZ R102, R6, R103, !PT ;  /* 0x0000006706667209 */ /* 0x000fe20007810000 */
[CC--:B------:R-:W-:Y:S01]  /*169d0*/  FFMA.FTZ R19, R3.reuse, R2.reuse, R19 ;  /* 0x0000000203137223 */ /* 0x0c0fe20000010013 */
[----:B------:R-:W-:Y:S01]  /*169e0*/  IADD3 R100, R0, 0x21, RZ ;  /* 0x0000002100647810 */ /* 0x000fe20007ffe0ff */
[C---:B------:R-:W-:Y:S01]  /*169f0*/  FFMA.FTZ R17, R3.reuse, R2, R17 ;  /* 0x0000000203117223 */ /* 0x040fe20000010011 */
[----:B------:R-:W-:Y:S01]  /*16a00*/  I2FP.F32.S32 R105, R105 ;  /* 0x0000006900697245 */ /* 0x000fe20000201400 */
[C---:B------:R-:W-:Y:S01]  /*16a10*/  FFMA.FTZ R18, R3.reuse, R107, R18 ;  /* 0x0000006b03127223 */ /* 0x040fe20000010012 */
[----:B------:R-:W-:Y:S01]  /*16a20*/  FMNMX.FTZ R2, R4, R101, !PT ;  /* 0x0000006504027209 */ /* 0x000fe20007810000 */
[C---:B------:R-:W-:Y:S01]  /*16a30*/  FFMA.FTZ R16, R3.reuse, R107, R16 ;  /* 0x0000006b03107223 */ /* 0x040fe20000010010 */
        /* <DEDUP_REMOVED lines=21> */
[----:B------:R-:W-:Y:S01]  /*16b90*/  IADD3 R104, R0, 0x28, RZ ;  /* 0x0000002800687810 */ /* 0x000fe20007ffe0ff */
[----:B------:R-:W-:Y:S01]  /*16ba0*/  FFMA.FTZ R28, R3, R105, R28 ;  /* 0x00000069031c7223 */ /* 0x000fe2000001001c */
        /* <DEDUP_REMOVED lines=8> */
[----:B------:R-:W-:Y:S01]  /*16c30*/  FMNMX.FTZ R2, R22, R107, !PT ;  /* 0x0000006b16027209 */ /* 0x000fe20007810000 */
[----:B------:R-:W-:Y:S01]  /*16c40*/  FFMA.FTZ R26, R3, R104, R26 ;  /* 0x00000068031a7223 */ /* 0x000fe2000001001a */
[----:B------:R-:W-:Y:S02]  /*16c50*/  FMNMX.FTZ R105, R21, R102, !PT ;  /* 0x0000006615697209 */ /* 0x000fe40007810000 */
[----:B------:R-:W-:Y:S02]  /*16c60*/  FMNMX.FTZ R107, R23, R2, !PT ;  /* 0x00000002176b7209 */ /* 0x000fe40007810000 */
[----:B------:R-:W-:Y:S02]  /*16c70*/  IADD3 R100, R0, 0x31, RZ ;  /* 0x0000003100647810 */ /* 0x000fe40007ffe0ff */
[----:B------:R-:W-:Y:S02]  /*16c80*/  FMNMX.FTZ R102, R24, R105, !PT ;  /* 0x0000006918667209 */ /* 0x000fe40007810000 */
[----:B------:R-:W-:Y:S02]  /*16c90*/  FMNMX.FTZ R104, R26, R107, !PT ;  /* 0x0000006b1a687209 */ /* 0x000fe40007810000 */
[----:B------:R-:W-:Y:S02]  /*16ca0*/  I2FP.F32.S32 R100, R100 ;  /* 0x0000006400647245 */ /* 0x000fe40000201400 */
[C---:B------:R-:W-:Y:S02]  /*16cb0*/  IADD3 R2, R0.reuse, 0x38, RZ ;  /* 0x0000003800027810 */ /* 0x040fe40007ffe0ff */
[----:B------:R-:W-:Y:S01]  /*16cc0*/  FMNMX.FTZ R105, R25, R102, !PT ;  /* 0x0000006619697209 */ /* 0x000fe20007810000 */
[----:B------:R-:W-:Y:S01]  /*16cd0*/  FFMA.FTZ R31, R3, R100, R31 ;  /* 0x00000064031f7223 */ /* 0x000fe2000001001f */
[----:B------:R-:W-:Y:S01]  /*16ce0*/  FMNMX.FTZ R107, R27, R104, !PT ;  /* 0x000000681b6b7209 */ /* 0x000fe20007810000 */
[C---:B------:R-:W-:Y:S01]  /*16cf0*/  FFMA.FTZ R29, R3.reuse, R100, R29 ;  /* 0x00000064031d7223 */ /* 0x040fe2000001001d */
        /* <DEDUP_REMOVED lines=22> */
[----:B------:R-:W1:Y:S01]  /*16e60*/  LDSM.16.MT88.4 R104, [R140+0x8000] ;  /* 0x008000008c68783b */ /* 0x000e620000004200 */
[----:B--2---:R-:W-:Y:S01]  /*16e70*/  FMNMX.FTZ R100, R109, R100, !PT ;  /* 0x000000646d647209 */ /* 0x004fe20007810000 */
[C---:B------:R-:W-:Y:S01]  /*16e80*/  FADD.FTZ R0, -R2.reuse, R103 ;  /* 0x0000006702007221 */ /* 0x040fe20000010100 */
[C---:B------:R-:W-:Y:S01]  /*16e90*/  FMUL.FTZ R123, R2.reuse, UR4 ;  /* 0x00000004027b7c20 */ /* 0x040fe20008410000 */
[----:B------:R-:W-:Y:S02]  /*16ea0*/  FSETP.NEU.FTZ.AND P0, PT, R2, -INF , PT ;  /* 0xff8000000200780b */ /* 0x000fe40003f1d000 */
[----:B------:R-:W-:Y:S01]  /*16eb0*/  FADD.FTZ R102, -R100, R101 ;  /* 0x0000006564667221 */ /* 0x000fe20000010100 */
[----:B------:R-:W-:Y:S01]  /*16ec0*/  FMUL.FTZ R101, R0, UR4 ;  /* 0x0000000400657c20 */ /* 0x000fe20008410000 */
[----:B------:R-:W-:Y:S01]  /*16ed0*/  FSEL R123, R123, RZ, P0 ;  /* 0x000000ff7b7b7208 */ /* 0x000fe20000000000 */
[----:B------:R-:W-:Y:S01]  /*16ee0*/  FMUL.FTZ R122, R100, UR4 ;  /* 0x00000004647a7c20 */ /* 0x000fe20008410000 */
[----:B------:R-:W-:Y:S01]  /*16ef0*/  FMUL.FTZ R103, R102, UR4 ;  /* 0x0000000466677c20 */ /* 0x000fe20008410000 */
[----:B------:R-:W-:Y:S01]  /*16f00*/  FSETP.NEU.FTZ.AND P0, PT, R100, -INF , PT ;  /* 0xff8000006400780b */ /* 0x000fe20003f1d000 */
[----:B------:R-:W2:Y:S01]  /*16f10*/  LDSM.16.MT88.4 R108, [R138+0x8000] ;  /* 0x008000008a6c783b */ /* 0x000ea20000004200 */
[--C-:B------:R-:W-:Y:S01]  /*16f20*/  FFMA.FTZ R120, R6, UR4, -R123.reuse ;  /* 0x0000000406787c23 */ /* 0x100fe2000801087b */
[----:B------:R3:W4:Y:S01]  /*16f30*/  MUFU.EX2 R0, R103 ;  /* 0x0000006700007308 */ /* 0x0007220000000800 */
        /* <DEDUP_REMOVED lines=8> */
[----:B------:R-:W5:Y:S01]  /*16fc0*/  MUFU.EX2 R101, R101 ;  /* 0x0000006500657308 */ /* 0x000f620000000800 */
[--C-:B------:R-:W-:Y:S01]  /*16fd0*/  FFMA.FTZ R126, R24, UR4, -R122.reuse ;  /* 0x00000004187e7c23 */ /* 0x100fe2000801087a */
[--C-:B------:R-:W-:Y:S01]  /*16fe0*/  FFMA.FTZ R127, R25, UR4, -R122.reuse ;  /* 0x00000004197f7c23 */ /* 0x100fe2000801087a */
[--C-:B------:R-:W-:Y:S01]  /*16ff0*/  FFMA.FTZ R169, R30, UR4, -R123.reuse ;  /* 0x000000041ea97c23 */ /* 0x100fe2000801087b */
[--C-:B------:R-:W-:Y:S01]  /*17000*/  FFMA.FTZ R170, R31, UR4, -R123.reuse ;  /* 0x000000041faa7c23 */ /* 0x100fe2000801087b */
[----:B------:R-:W-:Y:S01]  /*17010*/  FFMA.FTZ R171, R34, UR4, -R123 ;  /* 0x0000000422ab7c23 */ /* 0x000fe2000801087b */
[--C-:B------:R-:W-:Y:S01]  /*17020*/  FFMA.FTZ R173, R28, UR4, -R122.reuse ;  /* 0x000000041cad7c23 */ /* 0x100fe2000801087a */
[--C-:B------:R-:W-:Y:S01]  /*17030*/  FFMA.FTZ R174, R29, UR4, -R122.reuse ;  /* 0x000000041dae7c23 */ /* 0x100fe2000801087a */
[--C-:B---3--:R-:W-:Y:S02]  /*17040*/  FFMA.FTZ R103, R9, UR4, -R122.reuse ;  /* 0x0000000409677c23 */ /* 0x108fe4000801087a */
[----:B------:R-:W-:Y:S01]  /*17050*/  MUFU.EX2 R120, R120 ;  /* 0x0000007800787308 */ /* 0x000fe20000000800 */
[C---:B----4-:R-:W-:Y:S01]  /*17060*/  FMUL.FTZ R4, R0.reuse, R96 ;  /* 0x0000006000047220 */ /* 0x050fe20000410000 */
[C---:B------:R-:W-:Y:S01]  /*17070*/  FMUL.FTZ R5, R0.reuse, R97 ;  /* 0x0000006100057220 */ /* 0x040fe20000410000 */
[C---:B------:R-:W-:Y:S01]  /*17080*/  FMUL.FTZ R8, R0.reuse, R92 ;  /* 0x0000005c00087220 */ /* 0x040fe20000410000 */
[C---:B------:R-:W-:Y:S01]  /*17090*/  FMUL.FTZ R9, R0.reuse, R93 ;  /* 0x0000005d00097220 */ /* 0x040fe20000410000 */
[C---:B------:R-:W-:Y:S01]  /*170a0*/  FMUL.FTZ R36, R0.reuse, R36 ;  /* 0x0000002400247220 */ /* 0x040fe20000410000 */
[C---:B------:R-:W-:Y:S01]  /*170b0*/  FMUL.FTZ R37, R0.reuse, R37 ;  /* 0x0000002500257220 */ /* 0x040fe20000410000 */
[C---:B------:R-:W-:Y:S03]  /*170c0*/  FMUL.FTZ R40, R0.reuse, R40 ;  /* 0x0000002800287220 */ /* 0x040fe60000410000 */
[----:B------:R-:W3:Y:S01]  /*170d0*/  MUFU.EX2 R118, R118 ;  /* 0x0000007600767308 */ /* 0x000ee20000000800 */
[C---:B-----5:R-:W-:Y:S01]  /*170e0*/  FMUL.FTZ R6, R101.reuse, R98 ;  /* 0x0000006265067220 */ /* 0x060fe20000410000 */
[C---:B------:R-:W-:Y:S01]  /*170f0*/  FMUL.FTZ R7, R101.reuse, R99 ;  /* 0x0000006365077220 */ /* 0x040fe20000410000 */
[C---:B------:R-:W-:Y:S01]  /*17100*/  FMUL.FTZ R10, R101.reuse, R94 ;  /* 0x0000005e650a7220 */ /* 0x040fe20000410000 */
[C---:B------:R-:W-:Y:S01]  /*17110*/  FMUL.FTZ R11, R101.reuse, R95 ;  /* 0x0000005f650b7220 */ /* 0x040fe20000410000 */
[C---:B------:R-:W-:Y:S01]  /*17120*/  FMUL.FTZ R38, R101.reuse, R38 ;  /* 0x0000002665267220 */ /* 0x040fe20000410000 */
[----:B------:R-:W4:Y:S01]  /*17130*/  LDSM.16.MT88.4 R92, [R136+0x8000] ;  /* 0x00800000885c783b */ /* 0x000f220000004200 */
        /* <DEDUP_REMOVED lines=48> */
[----:B------:R-:W-:Y:S01]  /*17440*/  FMUL.FTZ R77, R0, R77 ;  /* 0x0000004d004d7220 */ /* 0x000fe20000410000 */
[----:B------:R-:W-:Y:S01]  /*17450*/  LDSM.16.MT88.4 R28, [R137+0x9800] ;  /* 0x00980000891c783b */ /* 0x000fe20000004200 */
[--C-:B------:R-:W-:Y:S01]  /*17460*/  FFMA.FTZ R32, R32, UR4, -R122.reuse ;  /* 0x0000000420207c23 */ /* 0x100fe2000801087a */
[C---:B------:R-:W-:Y:S01]  /*17470*/  FMUL.FTZ R82, R101.reuse, R82 ;  /* 0x0000005265527220 */ /* 0x040fe20000410000 */
[----:B------:R-:W-:Y:S01]  /*17480*/  FMUL.FTZ R83, R101, R83 ;  /* 0x0000005365537220 */ /* 0x000fe20000410000 */
[C---:B------:R-:W-:Y:S01]  /*17490*/  FMUL.FTZ R80, R0.reuse, R80 ;  /* 0x0000005000507220 */ /* 0x040fe20000410000 */
[----:B------:R-:W-:Y:S01]  /*174a0*/  FMUL.FTZ R81, R0, R81 ;  /* 0x0000005100517220 */ /* 0x000fe20000410000 */
[--C-:B------:R-:W-:Y:S01]  /*174b0*/  FFMA.FTZ R124, R20, UR4, -R122.reuse ;  /* 0x00000004147c7c23 */ /* 0x100fe2000801087a */
[----:B------:R-:W-:Y:S01]  /*174c0*/  FFMA.FTZ R125, R21, UR4, -R122 ;  /* 0x00000004157d7c23 */ /* 0x000fe2000801087a */
[----:B------:R-:W-:Y:S01]  /*174d0*/  MUFU.EX2 R126, R126 ;  /* 0x0000007e007e7308 */ /* 0x000fe20000000800 */
[----:B-----5:R-:W-:Y:S01]  /*174e0*/  F2FP.F16.F32.PACK_AB R98, R103, R116 ;  /* 0x000000746762723e */ /* 0x020fe200000000ff */
[----:B------:R-:W-:Y:S01]  /*174f0*/  FFMA.FTZ R120, R101, R166, R120 ;  /* 0x000000a665787223 */ /* 0x000fe20000010078 */
[----:B------:R-:W-:Y:S01]  /*17500*/  ISETP.GT.AND P0, PT, R160, R147, PT ;  /* 0x00000093a000720c */ /* 0x000fe20003f04270 */
[----:B------:R-:W-:Y:S02]  /*17510*/  FFMA.FTZ R121, R0, R165, R121 ;  /* 0x000000a500797223 */ /* 0x000fe40000010079 */
[----:B------:R-:W-:Y:S02]  /*17520*/  FADD.FTZ R120, R118, R120 ;  /* 0x0000007876787221 */ /* 0x000fe40000010000 */
[C---:B-1----:R-:W-:Y:S02]  /*17530*/  HMMA.16816.F32 R4, R96.reuse, R104, R4 ;  /* 0x000000686004723c */ /* 0x042fe40000001804 */
[----:B------:R-:W-:Y:S03]  /*17540*/  MUFU.EX2 R124, R124 ;  /* 0x0000007c007c7308 */ /* 0x000fe60000000800 */
[----:B------:R-:W-:Y:S01]  /*17550*/  FADD.FTZ R121, R119, R121 ;  /* 0x0000007977797221 */ /* 0x000fe20000010000 */
[C---:B------:R-:W-:Y:S01]  /*17560*/  HMMA.16816.F32 R8, R96.reuse, R106, R8 ;  /* 0x0000006a6008723c */ /* 0x040fe20000001808 */
[----:B------:R-:W1:Y:S05]  /*17570*/  LDSM.16.MT88.4 R104, [R140+0xa000] ;  /* 0x00a000008c68783b */ /* 0x000e6a0000004200 */
[----:B------:R-:W3:Y:S01]  /*17580*/  MUFU.EX2 R125, R125 ;  /* 0x0000007d007d7308 */ /* 0x000ee20000000800 */
[----:B------:R-:W-:Y:S01]  /*17590*/  FADD.FTZ R117, R117, R120 ;  /* 0x0000007875757221 */ /* 0x000fe20000010000 */
[C---:B--2---:R-:W-:Y:S08]  /*175a0*/  HMMA.16816.F32 R36, R96.reuse, R108, R36 ;  /* 0x0000006c6024723c */ /* 0x044ff00000001824 */
[----:B------:R-:W-:Y:S01]  /*175b0*/  MUFU.EX2 R127, R127 ;  /* 0x0000007f007f7308 */ /* 0x000fe20000000800 */
[C---:B------:R-:W-:Y:S01]  /*175c0*/  HMMA.16816.F32 R40, R96.reuse, R110, R40 ;  /* 0x0000006e6028723c */ /* 0x040fe20000001828 */
[----:B------:R-:W2:Y:S02]  /*175d0*/  LDSM.16.MT88.4 R108, [R138+0xa000] ;  /* 0x00a000008a6c783b */ /* 0x000ea40000004200 */
[----:B------:R-:W-:Y:S03]  /*175e0*/  FADD.FTZ R116, R116, R121 ;  /* 0x0000007974747221 */ /* 0x000fe60000010000 */
[C---:B------:R-:W-:Y:S03]  /*175f0*/  HMMA.16816.F32 R44, R96.reuse, R112, R44 ;  /* 0x00000070602c723c */ /* 0x040fe6000000182c */
[----:B------:R-:W-:Y:S02]  /*17600*/  MUFU.EX2 R169, R169 ;  /* 0x000000a900a97308 */ /* 0x000fe40000000800 */
[----:B---3--:R-:W-:Y:S01]  /*17610*/  F2FP.F16.F32.PACK_AB R20, R125, R124 ;  /* 0x0000007c7d14723e */ /* 0x008fe200000000ff */
[C---:B------:R-:W-:Y:S07]  /*17620*/  HMMA.16816.F32 R48, R96.reuse, R114, R48 ;  /* 0x000000726030723c */ /* 0x040fee0000001830 */
[----:B------:R-:W-:Y:S01]  /*17630*/  MUFU.EX2 R170, R170 ;  /* 0x000000aa00aa7308 */ /* 0x000fe20000000800 */
[--C-:B------:R-:W-:Y:S01]  /*17640*/  FFMA.FTZ R112, R14, UR4, -R123.reuse ;  /* 0x000000040e707c23 */ /* 0x100fe2000801087b */
[C---:B----4-:R-:W-:Y:S03]  /*17650*/  HMMA.16816.F32 R52, R96.reuse, R92, R52 ;  /* 0x0000005c6034723c */ /* 0x050fe60000001834 */
        /* <DEDUP_REMOVED lines=10> */
[----:B------:R-:W-:Y:S03]  /*17700*/  FFMA.FTZ R114, R18, UR4, -R123 ;  /* 0x0000000412727c23 */ /* 0x000fe6000801087b */
[C---:B--2---:R-:W-:Y:S02]  /*17710*/  HMMA.16816.F32 R68, R96.reuse, R108, R68 ;  /* 0x0000006c6044723c */ /* 0x044fe40000001844 */
[----:B------:R2:W-:Y:S03]  /*17720*/  MUFU.EX2 R109, R19 ;  /* 0x00000013006d7308 */ /* 0x0005e60000000800 */
[--C-:B------:R-:W-:Y:S01]  /*17730*/  FFMA.FTZ R115, R17, UR4, -R122.reuse ;  /* 0x0000000411737c23 */ /* 0x100fe2000801087a */
[C---:B------:R-:W-:Y:S06]  /*17740*/  HMMA.16816.F32 R72, R96.reuse, R110, R72 ;  /* 0x0000006e6048723c */ /* 0x040fec0000001848 */
[----:B------:R-:W4:Y:S01]  /*17750*/  MUFU.EX2 R113, R113 ;  /* 0x0000007100717308 */ /* 0x000f220000000800 */
[--C-:B------:R-:W-:Y:S01]  /*17760*/  FFMA.FTZ R108, R12, UR4, -R122.reuse ;  /* 0x000000040c6c7c23 */ /* 0x100fe2000801087a */
[C---:B------:R-:W-:Y:S03]  /*17770*/  FMUL.FTZ R12, R0.reuse, R88 ;  /* 0x00000058000c7220 */ /* 0x040fe60000410000 */
[--C-:B------:R-:W-:Y:S01]  /*17780*/  FFMA.FTZ R111, R13, UR4, -R122.reuse ;  /* 0x000000040d6f7c23 */ /* 0x100fe2000801087a */
[----:B------:R-:W-:Y:S02]  /*17790*/  FMUL.FTZ R13, R0, R89 ;  /* 0x00000059000d7220 */ /* 0x000fe40000410000 */
[----:B------:R-:W5:Y:S01]  /*177a0*/  LDSM.16.MT88.4 R88, [R140+0x8800] ;  /* 0x008800008c58783b */ /* 0x000f620000004200 */
[--C-:B------:R-:W-:Y:S01]  /*177b0*/  FFMA.FTZ R110, R16, UR4, -R122.reuse ;  /* 0x00000004106e7c23 */ /* 0x100fe2000801087a */
[----:B------:R-:W-:Y:S01]  /*177c0*/  FFMA.FTZ R122, R33, UR4, -R122 ;  /* 0x00000004217a7c23 */ /* 0x000fe2000801087a */
[----:B------:R-:W1:Y:S01]  /*177d0*/  MUFU.EX2 R114, R114 ;  /* 0x0000007200727308 */ /* 0x000e620000000800 */
[C---:B------:R-:W-:Y:S01]  /*177e0*/  FMUL.FTZ R18, R101.reuse, R86 ;  /* 0x0000005665127220 */ /* 0x040fe20000410000 */
[----:B--2---:R-:W-:Y:S01]  /*177f0*/  FMUL.FTZ R19, R101, R87 ;  /* 0x0000005765137220 */ /* 0x004fe20000410000 */
[C---:B------:R-:W-:Y:S01]  /*17800*/  FMUL.FTZ R16, R0.reuse, R84 ;  /* 0x0000005400107220 */ /* 0x040fe20000410000 */
[C---:B---3--:R-:W-:Y:S03]  /*17810*/  HMMA.16816.F32 R12, R96.reuse, R92, R12 ;  /* 0x0000005c600c723c */ /* 0x048fe6000000180c */
[----:B------:R-:W-:Y:S03]  /*17820*/  FMUL.FTZ R17, R0, R85 ;  /* 0x0000005500117220 */ /* 0x000fe60000410000 */
[----:B------:R-:W-:Y:S01]  /*17830*/  MUFU.EX2 R108, R108 ;  /* 0x0000006c006c7308 */ /* 0x000fe20000000800 */
[----:B----4-:R-:W-:Y:S01]  /*17840*/  F2FP.F16.F32.PACK_AB R85, R113, R112 ;  /* 0x000000707155723e */ /* 0x010fe200000000ff */
[C---:B------:R-:W-:Y:S01]  /*17850*/  HMMA.16816.F32 R76, R96.reuse, R94, R76 ;  /* 0x0000005e604c723c */ /* 0x040fe2000000184c */
[----:B------:R-:W2:Y:S02]  /*17860*/  LDSM.16.MT88.4 R92, [R138+0x8800] ;  /* 0x008800008a5c783b */ /* 0x000ea40000004200 */
[----:B------:R-:W-:Y:S03]  /*17870*/  FADD.FTZ R117, R102, R117 ;  /* 0x0000007566757221 */ /* 0x000fe60000010000 */
[C---:B-1----:R-:W-:Y:S02]  /*17880*/  HMMA.16816.F32 R16, R96.reuse, R104, R16 ;  /* 0x000000686010723c */ /* 0x042fe40000001810 */
[----:B------:R-:W1:Y:S03]  /*17890*/  MUFU.EX2 R111, R111 ;  /* 0x0000006f006f7308 */ /* 0x000e660000000800 */
[----:B------:R-:W-:Y:S01]  /*178a0*/  F2FP.F16.F32.PACK_AB R87, R109, R114 ;  /* 0x000000726d57723e */ /* 0x000fe200000000ff */
[----:B------:R-:W-:Y:S01]  /*178b0*/  HMMA.16816.F32 R80, R96, R106, R80 ;  /* 0x0000006a6050723c */ /* 0x000fe20000001850 */
[----:B------:R-:W3:Y:S05]  /*178c0*/  LDSM.16.MT88.4 R96, [R137+0x8800] ;  /* 0x008800008960783b */ /* 0x000eea0000004200 */
[----:B------:R-:W-:Y:S01]  /*178d0*/  MUFU.EX2 R110, R110 ;  /* 0x0000006e006e7308 */ /* 0x000fe20000000800 */
[--C-:B------:R-:W-:Y:S01]  /*178e0*/  FFMA.FTZ R105, R26, UR4, -R123.reuse ;  /* 0x000000041a697c23 */ /* 0x100fe2000801087b */
[--C-:B------:R-:W-:Y:S03]  /*178f0*/  FFMA.FTZ R104, R23, UR4, -R123.reuse ;  /* 0x0000000417687c23 */ /* 0x100fe6000801087b */
[--C-:B------:R-:W-:Y:S01]  /*17900*/  FFMA.FTZ R106, R27, UR4, -R123.reuse ;  /* 0x000000041b6a7c23 */ /* 0x100fe2000801087b */
[--C-:B------:R-:W-:Y:S01]  /*17910*/  FFMA.FTZ R107, R22, UR4, -R123.reuse ;  /* 0x00000004166b7c23 */ /* 0x100fe2000801087b */
[----:B------:R-:W-:Y:S03]  /*17920*/  LDSM.16.MT88.4 R24, [R137+0x9000] ;  /* 0x009000008918783b */ /* 0x000fe60000004200 */
[----:B------:R-:W4:Y:S01]  /*17930*/  MUFU.EX2 R115, R115 ;  /* 0x0000007300737308 */ /* 0x000f220000000800 */
[----:B-1----:R-:W-:Y:S01]  /*17940*/  F2FP.F16.F32.PACK_AB R84, R111, R108 ;  /* 0x0000006c6f54723e */ /* 0x002fe200000000ff */
[----:B------:R-:W-:Y:S01]  /*17950*/  FFMA.FTZ R123, R35, UR4, -R123 ;  /* 0x00000004237b7c23 */ /* 0x000fe2000801087b */
[----:B------:R-:W-:Y:S01]  /*17960*/  F2FP.F16.F32.PACK_AB R22, R127, R126 ;  /* 0x0000007e7f16723e */ /* 0x000fe200000000ff */
[----:B------:R-:W-:Y:S01]  /*17970*/  FADD.FTZ R103, R103, R116 ;  /* 0x0000007467677221 */ /* 0x000fe20000010000 */
[----:B------:R-:W-:Y:S01]  /*17980*/  MOV R101, R100 ;  /* 0x0000006400657202 */ /* 0x000fe20000000f00 */
[----:B------:R-:W-:Y:S04]  /*17990*/  FADD.FTZ R112, R112, R117 ;  /* 0x0000007570707221 */ /* 0x000fe80000010000 */
[----:B------:R-:W-:Y:S01]  /*179a0*/  MUFU.EX2 R172, R123 ;  /* 0x0000007b00ac7308 */ /* 0x000fe20000000800 */
[----:B------:R-:W-:Y:S01]  /*179b0*/  FADD.FTZ R108, R108, R103 ;  /* 0x000000676c6c7221 */ /* 0x000fe20000010000 */
[----:B------:R-:W-:Y:S01]  /*179c0*/  FADD.FTZ R113, R113, R112 ;  /* 0x0000007071717221 */ /* 0x000fe20000010000 */
[----:B------:R-:W-:Y:S02]  /*179d0*/  MOV R103, R2 ;  /* 0x0000000200677202 */ /* 0x000fe40000000f00 */
[----:B------:R-:W-:Y:S01]  /*179e0*/  FADD.FTZ R111, R111, R108 ;  /* 0x0000006c6f6f7221 */ /* 0x000fe20000010000 */
[----:B------:R-:W-:Y:S04]  /*179f0*/  FADD.FTZ R114, R114, R113 ;  /* 0x0000007172727221 */ /* 0x000fe80000010000 */
[----:B------:R1:W-:Y:S01]  /*17a00*/  MUFU.EX2 R123, R32 ;  /* 0x00000020007b7308 */ /* 0x0003e20000000800 */
[----:B----4-:R-:W-:Y:S01]  /*17a10*/  F2FP.F16.F32.PACK_AB R86, R115, R110 ;  /* 0x0000006e7356723e */ /* 0x010fe200000000ff */
[----:B------:R-:W-:Y:S01]  /*17a20*/  FADD.FTZ R110, R110, R111 ;  /* 0x0000006f6e6e7221 */ /* 0x000fe20000010000 */
[----:B------:R-:W-:Y:S03]  /*17a30*/  FADD.FTZ R114, R109, R114 ;  /* 0x000000726d727221 */ /* 0x000fe60000010000 */
[----:B------:R-:W-:Y:S02]  /*17a40*/  FADD.FTZ R115, R115, R110 ;  /* 0x0000006e73737221 */ /* 0x000fe40000010000 */
[C---:B-----5:R-:W-:Y:S02]  /*17a50*/  HMMA.16816.F32 R4, R84.reuse, R88, R4 ;  /* 0x000000585404723c */ /* 0x060fe40000001804 */
[----:B------:R-:W-:Y:S03]  /*17a60*/  MUFU.EX2 R107, R107 ;  /* 0x0000006b006b7308 */ /* 0x000fe60000000800 */
[----:B------:R-:W-:Y:S01]  /*17a70*/  FADD.FTZ R124, R124, R115 ;  /* 0x000000737c7c7221 */ /* 0x000fe20000010000 */
[C---:B------:R-:W-:Y:S01]  /*17a80*/  HMMA.16816.F32 R8, R84.reuse, R90, R8 ;  /* 0x0000005a5408723c */ /* 0x040fe20000001808 */
[----:B------:R-:W4:Y:S05]  /*17a90*/  LDSM.16.MT88.4 R88, [R136+0x8800] ;  /* 0x008800008858783b */ /* 0x000f2a0000004200 */
[----:B------:R-:W5:Y:S01]  /*17aa0*/  MUFU.EX2 R104, R104 ;  /* 0x0000006800687308 */ /* 0x000f620000000800 */
[----:B------:R-:W-:Y:S01]  /*17ab0*/  FADD.FTZ R125, R125, R124 ;  /* 0x0000007c7d7d7221 */ /* 0x000fe20000010000 */
[C---:B--2---:R-:W-:Y:S01]  /*17ac0*/  HMMA.16816.F32 R36, R84.reuse, R92, R36 ;  /* 0x0000005c5424723c */ /* 0x044fe20000001824 */
[----:B-1----:R-:W-:Y:S07]  /*17ad0*/  LDSM.16.MT88.4 R32, [R136+0x9800] ;  /* 0x009800008820783b */ /* 0x002fee0000004200 */
[----:B------:R-:W-:Y:S01]  /*17ae0*/  MUFU.EX2 R105, R105 ;  /* 0x0000006900697308 */ /* 0x000fe20000000800 */
[C---:B------:R-:W-:Y:S01]  /*17af0*/  HMMA.16816.F32 R40, R84.reuse, R94, R40 ;  /* 0x0000005e5428723c */ /* 0x040fe20000001828 */
[----:B------:R-:W1:Y:S05]  /*17b00*/  LDSM.16.MT88.4 R92, [R140+0xa800] ;  /* 0x00a800008c5c783b */ /* 0x000e6a0000004200 */
[C---:B---3--:R-:W-:Y:S03]  /*17b10*/  HMMA.16816.F32 R44, R84.reuse, R96, R44 ;  /* 0x00000060542c723c */ /* 0x048fe6000000182c */
[----:B------:R-:W2:Y:S02]  /*17b20*/  MUFU.EX2 R106, R106 ;  /* 0x0000006a006a7308 */ /* 0x000ea40000000800 */
[----:B-----5:R-:W-:Y:S01]  /*17b30*/  F2FP.F16.F32.PACK_AB R21, R104, R107 ;  /* 0x0000006b6815723e */ /* 0x020fe200000000ff */
[C---:B------:R-:W-:Y:S01]  /*17b40*/  HMMA.16816.F32 R48, R84.reuse, R98, R48 ;  /* 0x000000625430723c */ /* 0x040fe20000001830 */
[----:B------:R-:W3:Y:S06]  /*17b50*/  LDSM.16.MT88.4 R96, [R138+0xa800] ;  /* 0x00a800008a60783b */ /* 0x000eec0000004200 */
[----:B------:R-:W-:Y:S01]  /*17b60*/  MUFU.EX2 R173, R173 ;  /* 0x000000ad00ad7308 */ /* 0x000fe20000000800 */
[----:B------:R-:W-:Y:S03]  /*17b70*/  FADD.FTZ R107, R107, R114 ;  /* 0x000000726b6b7221 */ /* 0x000fe60000010000 */
[----:B------:R-:W-:Y:S06]  /*17b80*/  FADD.FTZ R126, R126, R125 ;  /* 0x0000007d7e7e7221 */ /* 0x000fec0000010000 */
[----:B------:R-:W5:Y:S01]  /*17b90*/  MUFU.EX2 R174, R174 ;  /* 0x000000ae00ae7308 */ /* 0x000f620000000800 */
[----:B--2---:R-:W-:Y:S01]  /*17ba0*/  F2FP.F16.F32.PACK_AB R23, R106, R105 ;  /* 0x000000696a17723e */ /* 0x004fe200000000ff */
[----:B------:R-:W-:Y:S01]  /*17bb0*/  FADD.FTZ R104, R104, R107 ;  /* 0x0000006b68687221 */ /* 0x000fe20000010000 */
[----:B------:R-:W-:Y:S01]  /*17bc0*/  FADD.FTZ R126, R127, R126 ;  /* 0x0000007e7f7e7221 */ /* 0x000fe20000010000 */
[C---:B----4-:R-:W-:Y:S06]  /*17bd0*/  HMMA.16816.F32 R52, R84.reuse, R88, R52 ;  /* 0x000000585434723c */ /* 0x050fec0000001834 */
[----:B------:R-:W2:Y:S01]  /*17be0*/  MUFU.EX2 R122, R122 ;  /* 0x0000007a007a7308 */ /* 0x000ea20000000800 */
[----:B------:R-:W-:Y:S01]  /*17bf0*/  FADD.FTZ R105, R105, R104 ;  /* 0x0000006869697221 */ /* 0x000fe20000010000 */
[C---:B------:R-:W-:Y:S01]  /*17c00*/  HMMA.16816.F32 R56, R84.reuse, R90, R56 ;  /* 0x0000005a5438723c */ /* 0x040fe20000001838 */
[----:B------:R-:W4:Y:S02]  /*17c10*/  LDSM.16.MT88.4 R88, [R137+0xa800] ;  /* 0x00a800008958783b */ /* 0x000f240000004200 */
[----:B------:R-:W-:Y:S03]  /*17c20*/  FADD.FTZ R106, R106, R105 ;  /* 0x000000696a6a7221 */ /* 0x000fe60000010000 */
        /* <DEDUP_REMOVED lines=11> */
[----:B------:R-:W1:Y:S05]  /*17ce0*/  LDSM.16.MT88.4 R84, [R136+0x9000] ;  /* 0x009000008854783b */ /* 0x000e6a0000004200 */
[C---:B---3--:R-:W-:Y:S03]  /*17cf0*/  HMMA.16816.F32 R4, R20.reuse, R96, R4 ;  /* 0x000000601404723c */ /* 0x048fe60000001804 */
[----:B------:R-:W-:Y:S03]  /*17d00*/  LDSM.16.MT88.4 R92, [R140+0x9800] ;  /* 0x009800008c5c783b */ /* 0x000fe60000004200 */
[C---:B------:R-:W-:Y:S06]  /*17d10*/  HMMA.16816.F32 R8, R20.reuse, R98, R8 ;  /* 0x000000621408723c */ /* 0x040fec0000001808 */
[C---:B----4-:R-:W-:Y:S06]  /*17d20*/  HMMA.16816.F32 R36, R20.reuse, R88, R36 ;  /* 0x000000581424723c */ /* 0x050fec0000001824 */
        /* <DEDUP_REMOVED lines=15> */
[C---:B------:R-:W-:Y:S06]  /*17e20*/  HMMA.16816.F32 R76, R20.reuse, R86, R76 ;  /* 0x00000056144c723c */ /* 0x040fec000000184c */
[C---:B---3--:R-:W-:Y:S06]  /*17e30*/  HMMA.16816.F32 R16, R20.reuse, R88, R16 ;  /* 0x000000581410723c */ /* 0x048fec0000001810 */
[----:B------:R-:W-:Y:S07]  /*17e40*/  HMMA.16816.F32 R80, R20, R90, R80 ;  /* 0x0000005a1450723c */ /* 0x000fee0000001850 */
[----:B------:R-:W-:Y:S01]  /*17e50*/  F2FP.F16.F32.PACK_AB R21, R170, R169 ;  /* 0x000000a9aa15723e */ /* 0x000fe200000000ff */
[----:B------:R-:W-:Y:S03]  /*17e60*/  FADD.FTZ R169, R169, R106 ;  /* 0x0000006aa9a97221 */ /* 0x000fe60000010000 */
[----:B------:R-:W-:Y:S01]  /*17e70*/  F2FP.F16.F32.PACK_AB R23, R172, R171 ;  /* 0x000000abac17723e */ /* 0x000fe200000000ff */
[----:B------:R-:W-:Y:S01]  /*17e80*/  FADD.FTZ R170, R170, R169 ;  /* 0x000000a9aaaa7221 */ /* 0x000fe20000010000 */
[----:B-----5:R-:W-:Y:S01]  /*17e90*/  F2FP.F16.F32.PACK_AB R20, R174, R173 ;  /* 0x000000adae14723e */ /* 0x020fe200000000ff */
[----:B------:R-:W-:Y:S01]  /*17ea0*/  FADD.FTZ R173, R173, R126 ;  /* 0x0000007eadad7221 */ /* 0x000fe20000010000 */
[----:B--2---:R-:W-:Y:S01]  /*17eb0*/  F2FP.F16.F32.PACK_AB R22, R122, R123 ;  /* 0x0000007b7a16723e */ /* 0x004fe200000000ff */
[----:B------:R-:W-:Y:S02]  /*17ec0*/  FADD.FTZ R171, R171, R170 ;  /* 0x000000aaabab7221 */ /* 0x000fe40000010000 */
[----:B------:R-:W-:Y:S02]  /*17ed0*/  FADD.FTZ R174, R174, R173 ;  /* 0x000000adaeae7221 */ /* 0x000fe40000010000 */
[----:B------:R-:W-:Y:S02]  /*17ee0*/  FADD.FTZ R166, R172, R171 ;  /* 0x000000abaca67221 */ /* 0x000fe40000010000 */
[C---:B------:R-:W-:Y:S01]  /*17ef0*/  HMMA.16816.F32 R96, R20.reuse, R92, R4 ;  /* 0x0000005c1460723c */ /* 0x040fe20000001804 */
[----:B------:R-:W1:Y:S02]  /*17f00*/  LDSM.16.MT88.4 R4, [R140+0xb800] ;  /* 0x00b800008c04783b */ /* 0x000e640000004200 */
[----:B------:R-:W-:Y:S03]  /*17f10*/  FADD.FTZ R123, R123, R174 ;  /* 0x000000ae7b7b7221 */ /* 0x000fe60000010000 */
[C---:B------:R-:W-:Y:S03]  /*17f20*/  HMMA.16816.F32 R92, R20.reuse, R94, R8 ;  /* 0x0000005e145c723c */ /* 0x040fe60000001808 */
[----:B------:R-:W2:Y:S02]  /*17f30*/  LDSM.16.MT88.4 R8, [R138+0xb800] ;  /* 0x00b800008a08783b */ /* 0x000ea40000004200 */
[----:B------:R-:W-:Y:S01]  /*17f40*/  FADD.FTZ R165, R122, R123 ;  /* 0x0000007b7aa57221 */ /* 0x000fe20000010000 */
[C---:B----4-:R-:W-:Y:S06]  /*17f50*/  HMMA.16816.F32 R36, R20.reuse, R24, R36 ;  /* 0x000000181424723c */ /* 0x050fec0000001824 */
[C---:B------:R-:W-:Y:S01]  /*17f60*/  HMMA.16816.F32 R40, R20.reuse, R26, R40 ;  /* 0x0000001a1428723c */ /* 0x040fe20000001828 */
[----:B------:R-:W3:Y:S05]  /*17f70*/  LDSM.16.MT88.4 R24, [R137+0xb800] ;  /* 0x00b800008918783b */ /* 0x000eea0000004200 */
[C---:B------:R-:W-:Y:S06]  /*17f80*/  HMMA.16816.F32 R44, R20.reuse, R28, R44 ;  /* 0x0000001c142c723c */ /* 0x040fec000000182c */
[C---:B------:R-:W-:Y:S01]  /*17f90*/  HMMA.16816.F32 R48, R20.reuse, R30, R48 ;  /* 0x0000001e1430723c */ /* 0x040fe20000001830 */
[----:B------:R-:W4:Y:S05]  /*17fa0*/  LDSM.16.MT88.4 R28, [R136+0xb800] ;  /* 0x00b80000881c783b */ /* 0x000f2a0000004200 */
        /* <DEDUP_REMOVED lines=13> */
.L_x_8080:
        /* <DEDUP_REMOVED lines=25> */
[----:B----4-:R-:W-:-:S02]  /*18210*/  SHF.R.S32.HI R8, RZ, 0x1f, R11 ;  /* 0x0000001fff087819 */ /* 0x010fc4000001140b */
[----:B------:R-:W-:Y:S01]  /*18220*/  LEA.HI R5, R5, R12, RZ, 0x3 ;  /* 0x0000000c05057211 */ /* 0x000fe200078f18ff */
[----:B------:R-:W1:Y:S01]  /*18230*/  @P4 MUFU.RCP R7, R4 ;  /* 0x0000000400074308 */ /* 0x000e620000001000 */
[----:B------:R-:W-:Y:S02]  /*18240*/  LEA.HI R8, R8, R11, RZ, 0x4 ;  /* 0x0000000b08087211 */ /* 0x000fe400078f20ff */
[----:B------:R-:W-:Y:S02]  /*18250*/  LOP3.LUT R5, R5, 0xfffffff8, RZ, 0xc0, !PT ;  /* 0xfffffff805057812 */ /* 0x000fe400078ec0ff */
[CC--:B------:R-:W-:Y:S02]  /*18260*/  LEA.HI R11, R9.reuse, R0.reuse, RZ, 0x4 ;  /* 0x00000000090b7211 */ /* 0x0c0fe400078f20ff */
[----:B------:R-:W-:Y:S01]  /*18270*/  IADD3 R5, R12, -R5, RZ ;  /* 0x800000050c057210 */ /* 0x000fe20007ffe0ff */
[----:B------:R-:W2:Y:S01]  /*18280*/  @P3 MUFU.RCP R6, R3 ;  /* 0x0000000300063308 */ /* 0x000ea20000001000 */
[----:B------:R-:W-:-:S02]  /*18290*/  LEA.HI R9, R9, R0, RZ, 0x5 ;  /* 0x0000000009097211 */ /* 0x000fc400078f28ff */
[----:B------:R-:W-:Y:S02]  /*182a0*/  LOP3.LUT R15, R10, 0x1ffffffc, RZ, 0xc0, !PT ;  /* 0x1ffffffc0a0f7812 */ /* 0x000fe400078ec0ff */
[----:B------:R-:W-:Y:S02]  /*182b0*/  LOP3.LUT R11, R11, 0xfffffff0, RZ, 0xc0, !PT ;  /* 0xfffffff00b0b7812 */ /* 0x000fe400078ec0ff */
        /* <DEDUP_REMOVED lines=11> */
[----:B------:R-:W-:Y:S01]  /*18370*/  FMUL.FTZ R36, R7, R36 ;  /* 0x0000002407247220 */ /* 0x000fe20000410000 */
[----:B------:R-:W-:Y:S01]  /*18380*/  LOP3.LUT R17, R17, 0x1c0, RZ, 0xc0, !PT ;  /* 0x000001c011117812 */ /* 0x000fe200078ec0ff */
[C---:B------:R-:W-:Y:S01]  /*18390*/  FMUL.FTZ R37, R7.reuse, R37 ;  /* 0x0000002507257220 */ /* 0x040fe20000410000 */
[----:B------:R-:W-:Y:S01]  /*183a0*/  LEA R12, R10, R15, 0x9 ;  /* 0x0000000f0a0c7211 */ /* 0x000fe200078e48ff */
[----:B------:R-:W-:Y:S01]  /*183b0*/  FMUL.FTZ R40, R7, R40 ;  /* 0x0000002807287220 */ /* 0x000fe20000410000 */
[----:B------:R-:W-:Y:S01]  /*183c0*/  ISETP.NE.U32.AND P0, PT, R13, 0x1, PT ;  /* 0x000000010d00780c */ /* 0x000fe20003f05070 */
[C---:B------:R-:W-:Y:S01]  /*183d0*/  FMUL.FTZ R41, R7.reuse, R41 ;  /* 0x0000002907297220 */ /* 0x040fe20000410000 */
        /* <DEDUP_REMOVED lines=122> */
[----:B------:R-:W-:Y:S04]  /*18b80*/  STS.64 [R7+0x4000], R80 ;  /* 0x0040005007007388 */ /* 0x000fe80000000a00 */
[----:B------:R1:W-:Y:S01]  /*18b90*/  STS.64 [R7+0x4800], R82 ;  /* 0x0048005207007388 */ /* 0x0003e20000000a00 */
[----:B--2---:R-:W2:Y:S08]  /*18ba0*/  LDC R5, c[0x0][0x270] ;  /* 0x00009c00ff057b82 */ /* 0x004eb00000000800 */
[----:B------:R-:W-:Y:S01]  /*18bb0*/  BAR.SYNC.DEFER_BLOCKING 0x0 ;  /* 0x0000000000007b1d */ /* 0x000fe20000010000 */
[----:B---3--:R-:W-:Y:S01]  /*18bc0*/  SHF.R.S32.HI R15, RZ, 0x1f, R10 ;  /* 0x0000001fff0f7819 */ /* 0x008fe2000001140a */
[----:B-----5:R-:W-:-:S03]  /*18bd0*/  IMAD R12, R18, R12, R153 ;  /* 0x0000000c120c7224 */ /* 0x020fc600078e0299 */
[----:B------:R-:W-:-:S03]  /*18be0*/  LEA.HI R14, R15, R10, RZ, 0x2 ;  /* 0x0000000a0f0e7211 */ /* 0x000fc600078f10ff */
[----:B------:R-:W3:Y:S01]  /*18bf0*/  @P4 LDC R15, c[0x0][0x2e8] ;  /* 0x0000ba00ff0f4b82 */ /* 0x000ee20000000800 */
[----:B----4-:R-:W-:Y:S02]  /*18c00*/  LOP3.LUT R17, R14, 0xffffffc, RZ, 0xc0, !PT ;  /* 0x0ffffffc0e117812 */ /* 0x010fe400078ec0ff */
[----:B------:R-:W-:Y:S02]  /*18c10*/  MOV R14, 0xff800000 ;  /* 0xff800000000e7802 */ /* 0x000fe40000000f00 */
[----:B------:R-:W-:Y:S01]  /*18c20*/  IADD3 R10, R10, -R17, RZ ;  /* 0x800000110a0a7210 */ /* 0x000fe20007ffe0ff */
[----:B------:R-:W-:Y:S01]  /*18c30*/  @P4 FMUL.FTZ R17, R4, 0.69314718246459960938 ;  /* 0x3f31721804114820 */ /* 0x000fe20000410000 */
[----:B------:R-:W-:Y:S01]  /*18c40*/  SHF.L.U32 R4, R11, 0x2, RZ ;  /* 0x000000020b047819 */ /* 0x000fe200000006ff */
[----:B-1----:R-:W1:Y:S01]  /*18c50*/  @P3 LDC R7, c[0x0][0x2e8] ;  /* 0x0000ba00ff073b82 */ /* 0x002e620000000800 */
[----:B------:R4:W1:Y:S01]  /*18c60*/  LDS.128 R24, [R6+0x3800] ;  /* 0x0038000006187984 */ /* 0x0008620000000c00 */
[----:B--2---:R-:W-:Y:S01]  /*18c70*/  IMAD R0, R5, R0, UR4 ;  /* 0x0000000405007e24 */ /* 0x004fe2000f8e0200 */
[----:B------:R-:W-:-:S02]  /*18c80*/  LEA R161, R10, R161, 0x4 ;  /* 0x000000a10aa17211 */ /* 0x000fc400078e20ff */
[----:B------:R4:W2:Y:S01]  /*18c90*/  LDS.128 R20, [R6+0x7800] ;  /* 0x0078000006147984 */ /* 0x0008a20000000c00 */
[----:B------:R-:W-:Y:S01]  /*18ca0*/  SHF.L.U32 R10, R19, 0x6, RZ ;  /* 0x00000006130a7819 */ /* 0x000fe200000006ff */
[----:B------:R-:W-:Y:S01]  /*18cb0*/  IMAD R0, R12, R5, R0 ;  /* 0x000000050c007224 */ /* 0x000fe200078e0200 */
[----:B------:R-:W-:-:S03]  /*18cc0*/  SHF.R.S32.HI R5, RZ, 0x1f, R4 ;  /* 0x0000001fff057819 */ /* 0x000fc60000011404 */
[----:B------:R-:W-:Y:S02]  /*18cd0*/  IMAD R0, R0, R13, R10 ;  /* 0x0000000d00007224 */ /* 0x000fe400078e020a */
[----:B---3--:R-:W-:Y:S01]  /*18ce0*/  @P4 FFMA.FTZ R9, R100, R15, R17 ;  /* 0x0000000f64094223 */ /* 0x008fe20000010011 */
[----:B-1----:R-:W-:Y:S01]  /*18cf0*/  @P3 FFMA.FTZ R14, R2, R7, R3 ;  /* 0x00000007020e3223 */ /* 0x002fe20000010003 */
[----:B--2-4-:R-:W-:Y:S06]  /*18d00*/  @P0 BRA `(.L_x_8086) ;  /* 0x0000000000300947 */ /* 0x014fec0003800000 */
        /* <DEDUP_REMOVED lines=12> */
.L_x_8086:
[----:B------:R-:W-:Y:S05]  /*18dd0*/  BSYNC B0 ;  /* 0x0000000000007941 */ /* 0x000fea0003800000 */
.L_x_8085:
        /* <DEDUP_REMOVED lines=34> */
.L_x_8088:
[----:B------:R-:W-:Y:S05]  /*19000*/  BSYNC B0 ;  /* 0x0000000000007941 */ /* 0x000fea0003800000 */
.L_x_8087:
        /* <DEDUP_REMOVED lines=10> */
.L_x_8090:
[----:B------:R-:W-:Y:S05]  /*190b0*/  BSYNC B0 ;  /* 0x0000000000007941 */ /* 0x000fea0003800000 */
.L_x_8089:
        /* <DEDUP_REMOVED lines=9> */
.L_x_8092:
[----:B------:R-:W-:Y:S05]  /*19150*/  BSYNC B0 ;  /* 0x0000000000007941 */ /* 0x000fea0003800000 */
.L_x_8091:
        /* <DEDUP_REMOVED lines=9> */
.L_x_8094:
[----:B------:R-:W-:Y:S05]  /*191f0*/  BSYNC B0 ;  /* 0x0000000000007941 */ /* 0x000fea0003800000 */
.L_x_8093:
        /* <DEDUP_REMOVED lines=9> */
.L_x_8096:
[----:B------:R-:W-:Y:S05]  /*19290*/  BSYNC B0 ;  /* 0x0000000000007941 */ /* 0x000fea0003800000 */
.L_x_8095:
        /* <DEDUP_REMOVED lines=9> */
.L_x_8098:
[----:B------:R-:W-:Y:S05]  /*19330*/  BSYNC B0 ;  /* 0x0000000000007941 */ /* 0x000fea0003800000 */
.L_x_8097:
        /* <DEDUP_REMOVED lines=9> */
.L_x_8100:
[----:B------:R-:W-:Y:S05]  /*193d0*/  BSYNC B0 ;  /* 0x0000000000007941 */ /* 0x000fea0003800000 */
.L_x_8099:
        /* <DEDUP_REMOVED lines=8> */
.L_x_8101:
        /* <DEDUP_REMOVED lines=10> */
.L_x_8430:


//--------------------- .text._ZN5flash24flash_fwd_splitkv_kernelI23Flash_fwd_kernel_traitsILi128ELi64ELi64ELi4ELb0ELb0EN7cutlass6half_tE19Flash_kernel_traitsILi128ELi64ELi64ELi4ES3_EELb1ELb0ELb1ELb0ELb0ELb1ELb1ELb1EEEvNS_16Flash_fwd_paramsE --------------------------
	.section	.text._ZN5flash24flash_fwd_splitkv_kernelI23Flash_fwd_kernel_traitsILi128ELi64ELi64ELi4ELb0ELb0EN7cutlass6half_tE19Flash_kernel_traitsILi128ELi64ELi64ELi4ES3_EELb1ELb0ELb1ELb0ELb0ELb1ELb1ELb1EEEvNS_16Flash_fwd_paramsE,"ax",@progbits
	.align	128
        .global         _ZN5flash24flash_fwd_splitkv_kernelI23Flash_fwd_kernel_traitsILi128ELi64ELi64ELi4ELb0ELb0EN7cutlass6half_tE19Flash_kernel_traitsILi128ELi64ELi64ELi4ES3_EELb1ELb0ELb1ELb0ELb0ELb1ELb1ELb1EEEvNS_16Flash_fwd_paramsE
        .type           _ZN5flash24flash_fwd_splitkv_kernelI23Flash_fwd_kernel_traitsILi128ELi64ELi64ELi4ELb0ELb0EN7cutlass6half_tE19Flash_kernel_traitsILi128ELi64ELi64ELi4ES3_EELb1ELb0ELb1ELb0ELb0ELb1ELb1ELb1EEEvNS_16Flash_fwd_paramsE,@function
        .size           _ZN5flash24flash_fwd_splitkv_kernelI23Flash_fwd_kernel_traitsILi128ELi64ELi64ELi4ELb0ELb0EN7cutlass6half_tE19Flash_kernel_traitsILi128ELi64ELi64ELi4ES3_EELb1ELb0ELb1ELb0ELb0ELb1ELb1ELb1EEEvNS_16Flash_fwd_paramsE,(.L_x_8431 - _ZN5flash24flash_fwd_splitkv_kernelI23Flash_fwd_kernel_traitsILi128ELi64ELi64ELi4ELb0ELb0EN7cutlass6half_tE19Flash_kernel_traitsILi128ELi64ELi64ELi4ES3_EELb1ELb0ELb1ELb0ELb0ELb1ELb1ELb1EEEvNS_16Flash_fwd_paramsE)
        .other          _ZN5flash24flash_fwd_splitkv_kernelI23Flash_fwd_kernel_traitsILi128ELi64ELi64ELi4ELb0ELb0EN7cutlass6half_tE19Flash_kernel_traitsILi128ELi64ELi64ELi4ES3_EELb1ELb0ELb1ELb0ELb0ELb1ELb1ELb1EEEvNS_16Flash_fwd_paramsE,@"STO_CUDA_ENTRY STV_DEFAULT"
_ZN5flash24flash_fwd_splitkv_kernelI23Flash_fwd_kernel_traitsILi128ELi64ELi64ELi4ELb0ELb0EN7cutlass6half_tE19Flash_kernel_traitsILi128ELi64ELi64ELi4ES3_EELb1ELb0ELb1ELb0ELb0ELb1ELb1ELb1EEEvNS_16Flash_fwd_paramsE:
.text._ZN5flash24flash_fwd_splitkv_kernelI23Flash_fwd_kernel_traitsILi128ELi64ELi64ELi4ELb0ELb0EN7cutlass6half_tE19Flash_kernel_traitsILi128ELi64ELi64ELi4ES3_EELb1ELb0ELb1ELb0ELb0ELb1ELb1ELb1EEEvNS_16Flash_fwd_paramsE:
        /* <DEDUP_REMOVED lines=59> */
.L_x_8102:
[----:B------:R-:W1:Y:S02]  /*03b0*/  LDC R62, c[0x0][0x2c8] ;  /* 0x0000b200ff3e7b82 */ /* 0x000e640000000800 */
.L_x_8103:
        /* <DEDUP_REMOVED lines=105> */
.L_x_8106:
[----:B------:R-:W-:Y:S05]  /*0a50*/  BSYNC B0 ;  /* 0x0000000000007941 */ /* 0x000fea0003800000 */
.L_x_8105:
        /* <DEDUP_REMOVED lines=9> */
.L_x_8108:
[----:B------:R-:W-:Y:S05]  /*0af0*/  BSYNC B0 ;  /* 0x0000000000007941 */ /* 0x000fea0003800000 */
.L_x_8107:
        /* <DEDUP_REMOVED lines=8> */
.L_x_8110:
[----:B------:R-:W-:Y:S05]  /*0b80*/  BSYNC B0 ;  /* 0x0000000000007941 */ /* 0x000fea0003800000 */
.L_x_8109:
        /* <DEDUP_REMOVED lines=8> */
.L_x_8112:
[----:B------:R-:W-:Y:S05]  /*0c10*/  BSYNC B0 ;  /* 0x0000000000007941 */ /* 0x000fea0003800000 */
.L_x_8111:
        /* <DEDUP_REMOVED lines=9> */
.L_x_8114:
[----:B------:R-:W-:Y:S05]  /*0cb0*/  BSYNC B0 ;  /* 0x0000000000007941 */ /* 0x000fea0003800000 */
.L_x_8113:
[----:B------:R-:W-:Y:S04]  /*0cc0*/  BSSY B0, `(.L_x_8115) ;  /* 0x0000007000007945 */ /* 0x000fe80003800000 */
[----:B------:R-:W-:Y:S05]  /*0cd0*/  @P1 BRA `(.L_x_8116) ;  /* 0x0000000000141947 */ /* 0x000fea0003800000 */
[----:B------:R-:W-:Y:S02]  /*0ce0*/  ULDC UR4, c[0x0][0x2d0] ;  /* 0x0000b40000047ab9 */ /* 0x000fe40000000800 */
[----:B------:R-:W-:Y:S02]  /*0cf0*/  ISETP.GE.AND P1, PT, R2, UR4, PT ;  /* 0x0000000402007c0c */ /* 0x000fe4000bf26270 */
[----:B------:R-:W-:-:S11]  /*0d00*/  ISETP.GE.AND P0, PT, R6, UR4, PT ;  /* 0x0000000406007c0c */ /* 0x000fd6000bf06270 */
[----:B------:R1:W-:Y:S04]  /*0d10*/  @!P1 STG.E.128 desc[UR6][R20.64+0x5000], RZ ;  /* 0x005000ff14009986 */ /* 0x0003e8000c101d06 */
[----:B------:R1:W-:Y:S02]  /*0d20*/  @!P0 STG.E.128 desc[UR6][R20.64+0x5100], RZ ;  /* 0x005100ff14008986 */ /* 0x0003e4000c101d06 */
.L_x_8116:
[----:B------:R-:W-:Y:S05]  /*0d30*/  BSYNC B0 ;  /* 0x0000000000007941 */ /* 0x000fea0003800000 */
.L_x_8115:
[----:B------:R-:W-:Y:S04]  /*0d40*/  BSSY B0, `(.L_x_8117) ;  /* 0x0000007000007945 */ /* 0x000fe80003800000 */
[----:B------:R-:W-:Y:S05]  /*0d50*/  @P4 BRA `(.L_x_8118) ;  /* 0x0000000000144947 */ /* 0x000fea0003800000 */
[----:B------:R-:W-:Y:S02]  /*0d60*/  ULDC UR4, c[0x0][0x2d0] ;  /* 0x0000b40000047ab9 */ /* 0x000fe40000000800 */
[----:B------:R-:W-:Y:S02]  /*0d70*/  ISETP.GE.AND P1, PT, R2, UR4, PT ;  /* 0x0000000402007c0c */ /* 0x000fe4000bf26270 */
[----:B------:R-:W-:-:S11]  /*0d80*/  ISETP.GE.AND P0, PT, R6, UR4, PT ;  /* 0x0000000406007c0c */ /* 0x000fd6000bf06270 */
[----:B------:R1:W-:Y:S04]  /*0d90*/  @!P1 STG.E.128 desc[UR6][R20.64+0x6000], RZ ;  /* 0x006000ff14009986 */ /* 0x0003e8000c101d06 */
[----:B------:R1:W-:Y:S02]  /*0da0*/  @!P0 STG.E.128 desc[UR6][R20.64+0x6100], RZ ;  /* 0x006100ff14008986 */ /* 0x0003e4000c101d06 */
.L_x_8118:
[----:B------:R-:W-:Y:S05]  /*0db0*/  BSYNC B0 ;  /* 0x0000000000007941 */ /* 0x000fea0003800000 */
.L_x_8117:
[----:B------:R-:W-:Y:S04]  /*0dc0*/  BSSY B0, `(.L_x_8119) ;  /* 0x0000007000007945 */ /* 0x000fe80003800000 */
[----:B------:R-:W-:Y:S05]  /*0dd0*/  @P3 BRA `(.L_x_8120) ;  /* 0x0000000000143947 */ /* 0x000fea0003800000 */
[----:B------:R-:W-:Y:S02]  /*0de0*/  ULDC UR4, c[0x0][0x2d0] ;  /* 0x0000b40000047ab9 */ /* 0x000fe40000000800 */
[----:B------:R-:W-:Y:S02]  /*0df0*/  ISETP.GE.AND P1, PT, R2, UR4, PT ;  /* 0x0000000402007c0c */ /* 0x000fe4000bf26270 */
[----:B------:R-:W-:-:S11]  /*0e00*/  ISETP.GE.AND P0, PT, R6, UR4, PT ;  /* 0x0000000406007c0c */ /* 0x000fd6000bf06270 */
[----:B------:R1:W-:Y:S04]  /*0e10*/  @!P1 STG.E.128 desc[UR6][R20.64+0x7000], RZ ;  /* 0x007000ff14009986 */ /* 0x0003e8000c101d06 */
[----:B------:R1:W-:Y:S02]  /*0e20*/  @!P0 STG.E.128 desc[UR6][R20.64+0x7100], RZ ;  /* 0x007100ff14008986 */ /* 0x0003e4000c101d06 */
.L_x_8120:
[----:B------:R-:W-:Y:S05]  /*0e30*/  BSYNC B0 ;  /* 0x0000000000007941 */ /* 0x000fea0003800000 */
.L_x_8119:
        /* <DEDUP_REMOVED lines=29> */
.L_x_8104:
        /* <DEDUP_REMOVED lines=24> */
.L_x_8121:
        /* <DEDUP_REMOVED lines=82> */
.L_x_8122:
        /* <DEDUP_REMOVED lines=48> */
.L_x_8124:
        /* <DEDUP_REMOVED lines=32> */
.L_x_8123:
        /* <DEDUP_REMOVED lines=238> */
.L_x_8194:
        /* <DEDUP_REMOVED lines=19> */
.L_x_8127:
[----:B------:R-:W-:Y:S05]  /*2bc0*/  BSYNC B0 ;  /* 0x0000000000007941 */ /* 0x000fea0003800000 */
.L_x_8126:
        /* <DEDUP_REMOVED lines=12> */
.L_x_8129:
[----:B------:R-:W-:Y:S05]  /*2c90*/  BSYNC B0 ;  /* 0x0000000000007941 */ /* 0x000fea0003800000 */
.L_x_8128:
        /* <DEDUP_REMOVED lines=12> */
.L_x_8131:
[----:B------:R-:W-:Y:S05]  /*2d60*/  BSYNC B0 ;  /* 0x0000000000007941 */ /* 0x000fea0003800000 */
.L_x_8130:
        /* <DEDUP_REMOVED lines=16> */
.L_x_8133:
[----:B------:R-:W-:Y:S05]  /*2e70*/  BSYNC B0 ;  /* 0x0000000000007941 */ /* 0x000fea0003800000 */
.L_x_8132:
        /* <DEDUP_REMOVED lines=65> */
.L_x_8139:
[----:B------:R-:W-:Y:S05]  /*3290*/  BSYNC B0 ;  /* 0x0000000000007941 */ /* 0x000fea0003800000 */
.L_x_8138:
        /* <DEDUP_REMOVED lines=52> */
.L_x_8137:
[----:B------:R-:W-:Y:S05]  /*35e0*/  BSYNC B1 ;  /* 0x0000000000017941 */ /* 0x000fea0003800000 */
.L_x_8136:
        /* <DEDUP_REMOVED lines=66> */
.L_x_8143:
[----:B------:R-:W-:Y:S05]  /*3a10*/  BSYNC B0 ;  /* 0x0000000000007941 */ /* 0x000fea0003800000 */
.L_x_8142:
        /* <DEDUP_REMOVED lines=54> */
.L_x_8141:
[----:B------:R-:W-:Y:S05]  /*3d80*/  BSYNC B1 ;  /* 0x0000000000017941 */ /* 0x000fea0003800000 */
.L_x_8140:
        /* <DEDUP_REMOVED lines=66> */
.L_x_8147:
[----:B------:R-:W-:Y:S05]  /*41b0*/  BSYNC B0 ;  /* 0x0000000000007941 */ /* 0x000fea0003800000 */
.L_x_8146:
        /* <DEDUP_REMOVED lines=54> */
.L_x_8145:
[----:B------:R-:W-:Y:S05]  /*4520*/  BSYNC B1 ;  /* 0x0000000000017941 */ /* 0x000fea0003800000 */
.L_x_8144:
        /* <DEDUP_REMOVED lines=71> */
.L_x_8151:
[----:B------:R-:W-:Y:S05]  /*49a0*/  BSYNC B0 ;  /* 0x0000000000007941 */ /* 0x000fea0003800000 */
.L_x_8150:
        /* <DEDUP_REMOVED lines=54> */
.L_x_8149:
[----:B------:R-:W-:Y:S05]  /*4d10*/  BSYNC B1 ;  /* 0x0000000000017941 */ /* 0x000fea0003800000 */
.L_x_8148:
        /* <DEDUP_REMOVED lines=9> */
.L_x_8135:
        /* <DEDUP_REMOVED lines=96> */
.L_x_8158:
[----:B------:R-:W-:Y:S05]  /*53b0*/  BSYNC B0 ;  /* 0x0000000000007941 */ /* 0x000fea0003800000 */
.L_x_8157:
[----:B-----5:R1:W-:Y:S02]  /*53c0*/  STG.E.128 desc[UR6][R84.64], R36 ;  /* 0x0000002454007986 */ /* 0x0203e4000c101d06 */
.L_x_8156:
[----:B------:R-:W-:Y:S05]  /*53d0*/  BSYNC B1 ;  /* 0x0000000000017941 */ /* 0x000fea0003800000 */
.L_x_8155:
        /* <DEDUP_REMOVED lines=94> */
.L_x_8160:
[----:B------:R-:W-:Y:S05]  /*59c0*/  BSYNC B0 ;  /* 0x0000000000007941 */ /* 0x000fea0003800000 */
.L_x_8159:
[----:B-----5:R1:W-:Y:S02]  /*59d0*/  STG.E.128 desc[UR6][R84.64+0x80], R36 ;  /* 0x0000802454007986 */ /* 0x0203e4000c101d06 */
.L_x_8154:
[----:B------:R-:W-:Y:S05]  /*59e0*/  BSYNC B2 ;  /* 0x0000000000027941 */ /* 0x000fea0003800000 */
.L_x_8153:
        /* <DEDUP_REMOVED lines=103> */
.L_x_8166:
[----:B------:R-:W-:Y:S05]  /*6060*/  BSYNC B0 ;  /* 0x0000000000007941 */ /* 0x000fea0003800000 */
.L_x_8165:
[----:B-----5:R1:W-:Y:S02]  /*6070*/  STG.E.128 desc[UR6][R144.64], R32 ;  /* 0x0000002090007986 */ /* 0x0203e4000c101d06 */
.L_x_8164:
[----:B------:R-:W-:Y:S05]  /*6080*/  BSYNC B1 ;  /* 0x0000000000017941 */ /* 0x000fea0003800000 */
.L_x_8163:
        /* <DEDUP_REMOVED lines=99> */
.L_x_8168:
[----:B------:R-:W-:Y:S05]  /*66c0*/  BSYNC B0 ;  /* 0x0000000000007941 */ /* 0x000fea0003800000 */
.L_x_8167:
[----:B-----5:R1:W-:Y:S02]  /*66d0*/  STG.E.128 desc[UR6][R144.64], R32 ;  /* 0x0000002090007986 */ /* 0x0203e4000c101d06 */
.L_x_8162:
[----:B------:R-:W-:Y:S05]  /*66e0*/  BSYNC B2 ;  /* 0x0000000000027941 */ /* 0x000fea0003800000 */
.L_x_8161:
        /* <DEDUP_REMOVED lines=103> */
.L_x_8174:
[----:B------:R-:W-:Y:S05]  /*6d60*/  BSYNC B0 ;  /* 0x0000000000007941 */ /* 0x000fea0003800000 */
.L_x_8173:
[----:B-----5:R1:W-:Y:S02]  /*6d70*/  STG.E.128 desc[UR6][R144.64], R32 ;  /* 0x0000002090007986 */ /* 0x0203e4000c101d06 */
.L_x_8172:
[----:B------:R-:W-:Y:S05]  /*6d80*/  BSYNC B1 ;  /* 0x0000000000017941 */ /* 0x000fea0003800000 */
.L_x_8171:
        /* <DEDUP_REMOVED lines=99> */
.L_x_8176:
[----:B------:R-:W-:Y:S05]  /*73c0*/  BSYNC B0 ;  /* 0x0000000000007941 */ /* 0x000fea0003800000 */
.L_x_8175:
[----:B-----5:R1:W-:Y:S02]  /*73d0*/  STG.E.128 desc[UR6][R144.64], R32 ;  /* 0x0000002090007986 */ /* 0x0203e4000c101d06 */
.L_x_8170:
[----:B------:R-:W-:Y:S05]  /*73e0*/  BSYNC B2 ;  /* 0x0000000000027941 */ /* 0x000fea0003800000 */
.L_x_8169:
        /* <DEDUP_REMOVED lines=108> */
.L_x_8182:
[----:B------:R-:W-:Y:S05]  /*7ab0*/  BSYNC B0 ;  /* 0x0000000000007941 */ /* 0x000fea0003800000 */
.L_x_8181:
[----:B-----5:R1:W-:Y:S02]  /*7ac0*/  STG.E.128 desc[UR6][R160.64], R32 ;  /* 0x00000020a0007986 */ /* 0x0203e4000c101d06 */
.L_x_8180:
[----:B------:R-:W-:Y:S05]  /*7ad0*/  BSYNC B1 ;  /* 0x0000000000017941 */ /* 0x000fea0003800000 */
.L_x_8179:
        /* <DEDUP_REMOVED lines=99> */
.L_x_8184:
[----:B------:R-:W-:Y:S05]  /*8110*/  BSYNC B0 ;  /* 0x0000000000007941 */ /* 0x000fea0003800000 */
.L_x_8183:
[----:B-----5:R1:W-:Y:S02]  /*8120*/  STG.E.128 desc[UR6][R144.64], R32 ;  /* 0x0000002090007986 */ /* 0x0203e4000c101d06 */
.L_x_8178:
[----:B------:R-:W-:Y:S05]  /*8130*/  BSYNC B2 ;  /* 0x0000000000027941 */ /* 0x000fea0003800000 */
.L_x_8177:
        /* <DEDUP_REMOVED lines=8> */
.L_x_8134:
        /* <DEDUP_REMOVED lines=10> */
.L_x_8186:
[----:B------:R-:W-:Y:S05]  /*8260*/  BSYNC B0 ;  /* 0x0000000000007941 */ /* 0x000fea0003800000 */
.L_x_8185:
        /* <DEDUP_REMOVED lines=16> */
.L_x_8188:
[----:B------:R-:W-:Y:S05]  /*8370*/  BSYNC B0 ;  /* 0x0000000000007941 */ /* 0x000fea0003800000 */
.L_x_8187:
        /* <DEDUP_REMOVED lines=16> */
.L_x_8190:
[----:B------:R-:W-:Y:S05]  /*8480*/  BSYNC B0 ;  /* 0x0000000000007941 */ /* 0x000fea0003800000 */
.L_x_8189:
        /* <DEDUP_REMOVED lines=22> */
.L_x_8191:
[----:B------:R-:W-:Y:S05]  /*85f0*/  BSYNC B0 ;  /* 0x0000000000007941 */ /* 0x000fea0003800000 */
.L_x_8152:
        /* <DEDUP_REMOVED lines=81> */
.L_x_8192:
        /* <DEDUP_REMOVED lines=9> */
.L_x_8193:
[----:B------:R-:W-:Y:S04]  /*8ba0*/  IADD3 R11, R11, -0x1, RZ ;  /* 0xffffffff0b0b7810 */ /* 0x000fe80007ffe0ff */
[----:B------:R-:W-:Y:S11]  /*8bb0*/  ISETP.GT.AND P0, PT, R11, R61, PT ;  /* 0x0000003d0b00720c */ /* 0x000ff60003f04270 */
[----:B------:R-:W-:Y:S02]  /*8bc0*/  @!UPT UIADD3 URZ, URZ, URZ, URZ ;  /* 0x0000003f3f3ff290 */ /* 0x000fe4000fffe03f */
[----:B------:R-:W-:Y:S05]  /*8bd0*/  @P0 BRA `(.L_x_8194) ;  /* 0xffffff9c00ac0947 */ /* 0x000fea000383ffff */
.L_x_8125:
        /* <DEDUP_REMOVED lines=107> */
.L_x_8203:
[----:B------:R-:W-:Y:S05]  /*9290*/  BSYNC B0 ;  /* 0x0000000000007941 */ /* 0x000fea0003800000 */
.L_x_8202:
[----:B-----5:R3:W-:Y:S02]  /*92a0*/  STS.128 [R156], R8 ;  /* 0x000000089c007388 */ /* 0x0207e40000000c00 */
.L_x_8201:
[----:B------:R-:W-:Y:S05]  /*92b0*/  BSYNC B1 ;  /* 0x0000000000017941 */ /* 0x000fea0003800000 */
.L_x_8200:
        /* <DEDUP_REMOVED lines=47> */
.L_x_8205:
[----:B------:R-:W-:Y:S05]  /*95b0*/  BSYNC B0 ;  /* 0x0000000000007941 */ /* 0x000fea0003800000 */
.L_x_8204:
[----:B-----5:R1:W-:Y:S02]  /*95c0*/  STS.128 [R156+0x2000], R8 ;  /* 0x002000089c007388 */ /* 0x0203e40000000c00 */
.L_x_8199:
[----:B------:R-:W-:Y:S05]  /*95d0*/  BSYNC B2 ;  /* 0x0000000000027941 */ /* 0x000fea0003800000 */
.L_x_8198:
        /* <DEDUP_REMOVED lines=65> */
.L_x_8211:
[----:B------:R-:W-:Y:S05]  /*99f0*/  BSYNC B0 ;  /* 0x0000000000007941 */ /* 0x000fea0003800000 */
.L_x_8210:
[----:B-----5:R3:W-:Y:S02]  /*9a00*/  STS.128 [R156+0x800], R8 ;  /* 0x000800089c007388 */ /* 0x0207e40000000c00 */
.L_x_8209:
[----:B------:R-:W-:Y:S05]  /*9a10*/  BSYNC B1 ;  /* 0x0000000000017941 */ /* 0x000fea0003800000 */
.L_x_8208:
        /* <DEDUP_REMOVED lines=47> */
.L_x_8213:
[----:B------:R-:W-:Y:S05]  /*9d10*/  BSYNC B0 ;  /* 0x0000000000007941 */ /* 0x000fea0003800000 */
.L_x_8212:
[----:B-----5:R3:W-:Y:S02]  /*9d20*/  STS.128 [R156+0x2800], R8 ;  /* 0x002800089c007388 */ /* 0x0207e40000000c00 */
.L_x_8207:
[----:B------:R-:W-:Y:S05]  /*9d30*/  BSYNC B2 ;  /* 0x0000000000027941 */ /* 0x000fea0003800000 */
.L_x_8206:
        /* <DEDUP_REMOVED lines=66> */
.L_x_8219:
[----:B------:R-:W-:Y:S05]  /*a160*/  BSYNC B0 ;  /* 0x0000000000007941 */ /* 0x000fea0003800000 */
.L_x_8218:
[----:B-----5:R2:W-:Y:S02]  /*a170*/  STS.128 [R156+0x1000], R8 ;  /* 0x001000089c007388 */ /* 0x0205e40000000c00 */
.L_x_8217:
[----:B------:R-:W-:Y:S05]  /*a180*/  BSYNC B1 ;  /* 0x0000000000017941 */ /* 0x000fea0003800000 */
.L_x_8216:
        /* <DEDUP_REMOVED lines=44> */
.L_x_8221:
[----:B------:R-:W-:Y:S05]  /*a450*/  BSYNC B0 ;  /* 0x0000000000007941 */ /* 0x000fea0003800000 */
.L_x_8220:
[----:B-----5:R1:W-:Y:S02]  /*a460*/  STS.128 [R156+0x3000], R28 ;  /* 0x0030001c9c007388 */ /* 0x0203e40000000c00 */
.L_x_8215:
[----:B------:R-:W-:Y:S05]  /*a470*/  BSYNC B2 ;  /* 0x0000000000027941 */ /* 0x000fea0003800000 */
.L_x_8214:
        /* <DEDUP_REMOVED lines=63> */
.L_x_8226:
[----:B------:R-:W-:Y:S05]  /*a870*/  BSYNC B0 ;  /* 0x0000000000007941 */ /* 0x000fea0003800000 */
.L_x_8225:
[----:B-----5:R3:W-:Y:S02]  /*a880*/  STS.128 [R156+0x1800], R8 ;  /* 0x001800089c007388 */ /* 0x0207e40000000c00 */
.L_x_8224:
[----:B------:R-:W-:Y:S05]  /*a890*/  BSYNC B1 ;  /* 0x0000000000017941 */ /* 0x000fea0003800000 */
.L_x_8223:
        /* <DEDUP_REMOVED lines=47> */
.L_x_8228:
[----:B------:R-:W-:Y:S05]  /*ab90*/  BSYNC B0 ;  /* 0x0000000000007941 */ /* 0x000fea0003800000 */
.L_x_8227:
[----:B-----5:R2:W-:Y:S01]  /*aba0*/  STS.128 [R156+0x3800], R16 ;  /* 0x003800109c007388 */ /* 0x0205e20000000c00 */
[----:B------:R-:W-:Y:S05]  /*abb0*/  BRA `(.L_x_8222) ;  /* 0x0000003400c07947 */ /* 0x000fea0003800000 */
.L_x_8197:
        /* <DEDUP_REMOVED lines=93> */
.L_x_8234:
[----:B------:R-:W-:Y:S05]  /*b190*/  BSYNC B0 ;  /* 0x0000000000007941 */ /* 0x000fea0003800000 */
.L_x_8233:
[----:B-----5:R3:W-:Y:S02]  /*b1a0*/  STS.128 [R156], R24 ;  /* 0x000000189c007388 */ /* 0x0207e40000000c00 */
.L_x_8232:
[----:B------:R-:W-:Y:S05]  /*b1b0*/  BSYNC B1 ;  /* 0x0000000000017941 */ /* 0x000fea0003800000 */
.L_x_8231:
        /* <DEDUP_REMOVED lines=88> */
.L_x_8236:
[----:B------:R-:W-:Y:S05]  /*b740*/  BSYNC B0 ;  /* 0x0000000000007941 */ /* 0x000fea0003800000 */
.L_x_8235:
[----:B-----5:R1:W-:Y:S02]  /*b750*/  STS.128 [R156+0x2000], R24 ;  /* 0x002000189c007388 */ /* 0x0203e40000000c00 */
.L_x_8230:
[----:B------:R-:W-:Y:S05]  /*b760*/  BSYNC B2 ;  /* 0x0000000000027941 */ /* 0x000fea0003800000 */
.L_x_8229:
        /* <DEDUP_REMOVED lines=98> */
.L_x_8242:
[----:B------:R-:W-:Y:S05]  /*bd90*/  BSYNC B0 ;  /* 0x0000000000007941 */ /* 0x000fea0003800000 */
.L_x_8241:
[----:B-----5:R3:W-:Y:S02]  /*bda0*/  STS.128 [R156+0x800], R24 ;  /* 0x000800189c007388 */ /* 0x0207e40000000c00 */
.L_x_8240:
[----:B------:R-:W-:Y:S05]  /*bdb0*/  BSYNC B1 ;  /* 0x0000000000017941 */ /* 0x000fea0003800000 */
.L_x_8239:
        /* <DEDUP_REMOVED lines=91> */
.L_x_8244:
[----:B------:R-:W-:Y:S05]  /*c370*/  BSYNC B0 ;  /* 0x0000000000007941 */ /* 0x000fea0003800000 */
.L_x_8243:
[----:B-----5:R1:W-:Y:S02]  /*c380*/  STS.128 [R156+0x2800], R20 ;  /* 0x002800149c007388 */ /* 0x0203e40000000c00 */
.L_x_8238:
[----:B------:R-:W-:Y:S05]  /*c390*/  BSYNC B2 ;  /* 0x0000000000027941 */ /* 0x000fea0003800000 */
.L_x_8237:
        /* <DEDUP_REMOVED lines=99> */
.L_x_8250:
[----:B------:R-:W-:Y:S05]  /*c9d0*/  BSYNC B0 ;  /* 0x0000000000007941 */ /* 0x000fea0003800000 */
.L_x_8249:
[----:B-----5:R3:W-:Y:S02]  /*c9e0*/  STS.128 [R156+0x1000], R24 ;  /* 0x001000189c007388 */ /* 0x0207e40000000c00 */
.L_x_8248:
[----:B------:R-:W-:Y:S05]  /*c9f0*/  BSYNC B1 ;  /* 0x0000000000017941 */ /* 0x000fea0003800000 */
.L_x_8247:
        /* <DEDUP_REMOVED lines=91> */
.L_x_8252:
[----:B------:R-:W-:Y:S05]  /*cfb0*/  BSYNC B0 ;  /* 0x0000000000007941 */ /* 0x000fea0003800000 */
.L_x_8251:
[----:B-----5:R3:W-:Y:S02]  /*cfc0*/  STS.128 [R156+0x3000], R24 ;  /* 0x003000189c007388 */ /* 0x0207e40000000c00 */
.L_x_8246:
[----:B------:R-:W-:Y:S05]  /*cfd0*/  BSYNC B2 ;  /* 0x0000000000027941 */ /* 0x000fea0003800000 */
.L_x_8245:
        /* <DEDUP_REMOVED lines=98> */
.L_x_8256:
[----:B------:R-:W-:Y:S05]  /*d600*/  BSYNC B0 ;  /* 0x0000000000007941 */ /* 0x000fea0003800000 */
.L_x_8255:
[----:B-----5:R1:W-:Y:S02]  /*d610*/  STS.128 [R156+0x1800], R20 ;  /* 0x001800149c007388 */ /* 0x0203e40000000c00 */
.L_x_8254:
[----:B------:R-:W-:Y:S05]  /*d620*/  BSYNC B1 ;  /* 0x0000000000017941 */ /* 0x000fea0003800000 */
.L_x_8253:
        /* <DEDUP_REMOVED lines=96> */
.L_x_8258:
[----:B------:R-:W-:Y:S05]  /*dc30*/  BSYNC B0 ;  /* 0x0000000000007941 */ /* 0x000fea0003800000 */
.L_x_8257:
[----:B-----5:R1:W-:Y:S01]  /*dc40*/  STS.128 [R156+0x3800], R20 ;  /* 0x003800149c007388 */ /* 0x0203e20000000c00 */
[----:B------:R-:W-:Y:S05]  /*dc50*/  BRA `(.L_x_8222) ;  /* 0x0000000400987947 */ /* 0x000fea0003800000 */
.L_x_8196:
        /* <DEDUP_REMOVED lines=29> */
.L_x_8260:
[----:B------:R-:W-:Y:S05]  /*de30*/  BSYNC B0 ;  /* 0x0000000000007941 */ /* 0x000fea0003800000 */
.L_x_8259:
        /* <DEDUP_REMOVED lines=23> */
.L_x_8262:
[----:B------:R-:W-:Y:S05]  /*dfb0*/  BSYNC B0 ;  /* 0x0000000000007941 */ /* 0x000fea0003800000 */
.L_x_8261:
        /* <DEDUP_REMOVED lines=23> */
.L_x_8264:
[----:B------:R-:W-:Y:S05]  /*e130*/  BSYNC B0 ;  /* 0x0000000000007941 */ /* 0x000fea0003800000 */
.L_x_8263:
        /* <DEDUP_REMOVED lines=24> */
.L_x_8222:
[----:B------:R-:W-:Y:S05]  /*e2c0*/  BSYNC B3 ;  /* 0x0000000000037941 */ /* 0x000fea0003800000 */
.L_x_8195:
        /* <DEDUP_REMOVED lines=30> */
.L_x_8266:
[----:B------:R-:W-:Y:S05]  /*e4b0*/  BSYNC B0 ;  /* 0x0000000000007941 */ /* 0x000fea0003800000 */
.L_x_8265:
        /* <DEDUP_REMOVED lines=21> */
.L_x_8268:
[----:B------:R-:W-:Y:S05]  /*e610*/  BSYNC B0 ;  /* 0x0000000000007941 */ /* 0x000fea0003800000 */
.L_x_8267:
        /* <DEDUP_REMOVED lines=26> */
.L_x_8270:
[----:B------:R-:W-:Y:S05]  /*e7c0*/  BSYNC B0 ;  /* 0x0000000000007941 */ /* 0x000fea0003800000 */
.L_x_8269:
[----:B--2---:R-:W-:Y:S01]  /*e7d0*/  LOP3.LUT R7, R8, 0xfffffffe, RZ, 0xc0, !PT ;  /* 0xfffffffe08077812 */ /* 0x004fe200078ec0ff */
[----:B------:R-:W-:Y:S01]  /*e7e0*/  BSSY B0, `(.L_x_8271) ;  /* 0x000001c000007945 */ /* 0x000fe20003800000 */
[----:B------:R-:W-:-:S03]  /*e7f0*/  ISETP.GE.AND P5, PT, R29, R0, PT ;  /* 0x000000001d00720c */ /* 0x000fc60003fa6270 */
[----:B------:R-:W-:Y:S01]  /*e800*/  IMAD.IADD R60, R60, 0x1, -R7 ;  /* 0x000000013c3c7824 */ /* 0x000fe200078e0a07 */
[----:B------:R-:W-:Y:S09]  /*e810*/  @P0 BRA `(.L_x_8272) ;  /* 0x0000000000600947 */ /* 0x000ff20003800000 */
[C---:B------:R-:W-:Y:S02]  /*e820*/  LOP3.LUT R2, R157.reuse, 0x1, RZ, 0xc0, !PT ;  /* 0x000000019d027812 */ /* 0x040fe400078ec0ff */
[----:B------:R-:W-:Y:S02]  /*e830*/  LOP3.LUT P0, RZ, R157, 0x2, RZ, 0xc0, !PT ;  /* 0x000000029dff7812 */ /* 0x000fe4000780c0ff */
[----:B------:R-:W-:-:S11]  /*e840*/  ISETP.NE.U32.AND P1, PT, R2, 0x1, PT ;  /* 0x000000010200780c */ /* 0x000fd60003f25070 */
[----:B------:R-:W3:Y:S01]  /*e850*/  @P0 LDC.64 R6, c[0x0][0x248] ;  /* 0x00009200ff060b82 */ /* 0x000ee20000000a00 */
        /* <DEDUP_REMOVED lines=20> */
.L_x_8272:
[----:B------:R-:W-:Y:S05]  /*e9a0*/  BSYNC B0 ;  /* 0x0000000000007941 */ /* 0x000fea0003800000 */
.L_x_8271:
[----:B------:R-:W0:Y:S01]  /*e9b0*/  LDGDEPBAR ;  /* 0x00000000000079af */ /* 0x000e220000000000 */
[----:B------:R-:W-:Y:S01]  /*e9c0*/  ULDC.64 UR8, c[0x0][0x3d0] ;  /* 0x0000f40000087ab9 */ /* 0x000fe20000000a00 */
[----:B------:R-:W-:Y:S01]  /*e9d0*/  ISETP.GE.AND P1, PT, R130, R0, PT ;  /* 0x000000008200720c */ /* 0x000fe20003f26270 */
[----:B------:R-:W-:Y:S01]  /*e9e0*/  IMAD R0, R109, UR8, RZ ;  /* 0x000000086d007c24 */ /* 0x000fe2000f8e02ff */
[----:B------:R-:W-:Y:S01]  /*e9f0*/  ULDC.64 UR10, c[0x0][0x220] ;  /* 0x00008800000a7ab9 */ /* 0x000fe20000000a00 */
[----:B------:R-:W-:Y:S01]  /*ea00*/  IMAD.WIDE.U32 R128, R153, UR8, R128 ;  /* 0x0000000899807c25 */ /* 0x000fe2000f8e0080 */
[----:B------:R-:W-:-:S03]  /*ea10*/  ULDC UR5, c[0x0][0x2e8] ;  /* 0x0000ba0000057ab9 */ /* 0x000fc60000000800 */
[----:B------:R-:W-:Y:S01]  /*ea20*/  IMAD R0, R153, UR9, R0 ;  /* 0x0000000999007c24 */ /* 0x000fe2000f8e0200 */
[----:B-1----:R-:W-:Y:S01]  /*ea30*/  LEA R4, P0, R128, R4, 0x2 ;  /* 0x0000000480047211 */ /* 0x002fe200078010ff */
[----:B------:R-:W-:Y:S02]  /*ea40*/  IMAD.SHL.U32 R125, R125, 0x40, RZ ;  /* 0x000000407d7d7824 */ /* 0x000fe400078e00ff */
[----:B------:R-:W-:Y:S02]  /*ea50*/  IMAD.IADD R0, R129, 0x1, R0 ;  /* 0x0000000181007824 */ /* 0x000fe400078e0200 */
[----:B------:R-:W-:Y:S01]  /*ea60*/  IMAD.SHL.U32 R2, R58, 0x40, RZ ;  /* 0x000000403a027824 */ /* 0x000fe200078e00ff */
[----:B------:R-:W-:Y:S01]  /*ea70*/  LOP3.LUT R125, R125, 0x1c0, RZ, 0xc0, !PT ;  /* 0x000001c07d7d7812 */ /* 0x000fe200078ec0ff */
[----:B--2---:R-:W-:Y:S01]  /*ea80*/  IMAD.SHL.U32 R6, R60, 0x8, RZ ;  /* 0x000000083c067824 */ /* 0x004fe200078e00ff */
[----:B------:R-:W-:Y:S01]  /*ea90*/  LEA.HI.X R5, R128, R5, R0, 0x2, P0 ;  /* 0x0000000580057211 */ /* 0x000fe200000f1400 */
[----:B------:R-:W-:Y:S01]  /*eaa0*/  IMAD.SHL.U32 R130, R130, 0x8, RZ ;  /* 0x0000000882827824 */ /* 0x000fe200078e00ff */
[----:B------:R-:W-:Y:S01]  /*eab0*/  LOP3.LUT R7, R2, 0x1c0, RZ, 0xc0, !PT ;  /* 0x000001c002077812 */ /* 0x000fe200078ec0ff */
[----:B------:R-:W-:Y:S01]  /*eac0*/  IMAD.SHL.U32 R41, R126, 0x40, RZ ;  /* 0x000000407e297824 */ /* 0x000fe200078e00ff */
[----:B------:R-:W-:Y:S01]  /*ead0*/  LOP3.LUT R2, R125, 0x8, R6, 0xf8, !PT ;  /* 0x000000087d027812 */ /* 0x000fe200078ef806 */
[----:B------:R1:W5:Y:S01]  /*eae0*/  LDG.E R40, desc[UR6][R4.64] ;  /* 0x0000000604287981 */ /* 0x000362000c1e1900 */
[----:B------:R-:W-:-:S04]  /*eaf0*/  DEPBAR.LE SB0, 0x0 ;  /* 0x000080000000791a */ /* 0x000fc80000000000 */
[----:B------:R-:W-:Y:S01]  /*eb00*/  BAR.SYNC.DEFER_BLOCKING 0x0 ;  /* 0x0000000000007b1d */ /* 0x000fe20000010000 */
[----:B------:R-:W-:Y:S02]  /*eb10*/  LOP3.LUT R130, R7, 0x8, R130, 0xf8, !PT ;  /* 0x0000000807827812 */ /* 0x000fe400078ef882 */
[----:B------:R-:W-:Y:S02]  /*eb20*/  SHF.R.U32.HI R125, RZ, 0x3, R125 ;  /* 0x00000003ff7d7819 */ /* 0x000fe4000001167d */
[----:B------:R-:W-:Y:S02]  /*eb30*/  SHF.R.U32.HI R7, RZ, 0x3, R7 ;  /* 0x00000003ff077819 */ /* 0x000fe40000011607 */
[----:B------:R-:W-:Y:S02]  /*eb40*/  LOP3.LUT R41, R41, 0xfffffe00, RZ, 0xc0, !PT ;  /* 0xfffffe0029297812 */ /* 0x000fe400078ec0ff */
[----:B------:R-:W-:Y:S02]  /*eb50*/  LOP3.LUT R7, R130, R7, RZ, 0x3c, !PT ;  /* 0x0000000782077212 */ /* 0x000fe400078e3cff */
[----:B------:R-:W-:Y:S01]  /*eb60*/  LOP3.LUT R2, R2, R125, RZ, 0x3c, !PT ;  /* 0x0000007d02027212 */ /* 0x000fe200078e3cff */
[----:B------:R-:W-:Y:S01]  /*eb70*/  IMAD R9, R56, 0x400, R41 ;  /* 0x0000040038097824 */ /* 0x000fe200078e0229 */
[----:B------:R-:W-:Y:S01]  /*eb80*/  LEA R124, P0, R104, UR10, 0x1 ;  /* 0x0000000a687c7c11 */ /* 0x000fe2000f8008ff */
[----:B------:R-:W-:-:S02]  /*eb90*/  IMAD R145, R60, 0x200, R7 ;  /* 0x000002003c917824 */ /* 0x000fc400078e0207 */
[----:B------:R-:W-:Y:S01]  /*eba0*/  IMAD.IADD R146, R2, 0x1, R9 ;  /* 0x0000000102927824 */ /* 0x000fe200078e0209 */
[----:B------:R1:W-:Y:S04]  /*ebb0*/  @P1 STS.128 [R156+0x8000], RZ ;  /* 0x008000ff9c001388 */ /* 0x0003e80000000c00 */
[----:B------:R1:W-:Y:S01]  /*ebc0*/  @P1 STS.128 [R156+0xa000], RZ ;  /* 0x00a000ff9c001388 */ /* 0x0003e20000000c00 */
[----:B------:R-:W2:Y:S01]  /*ebd0*/  MUFU.RCP R47, UR5 ;  /* 0x00000005002f7d08 */ /* 0x000ea20008001000 */
[----:B------:R-:W-:Y:S01]  /*ebe0*/  BSSY B0, `(.L_x_8273) ;  /* 0x0000014000007945 */ /* 0x000fe20003800000 */
[----:B------:R-:W-:Y:S02]  /*ebf0*/  LEA.HI.X R125, R104, UR11, R101, 0x1, P0 ;  /* 0x0000000b687d7c11 */ /* 0x000fe400080f0c65 */
[----:B------:R-:W-:-:S02]  /*ec00*/  LEA R145, R145, UR4, 0x1 ;  /* 0x0000000491917c11 */ /* 0x000fc4000f8e08ff */
        /* <DEDUP_REMOVED lines=17> */
.L_x_8274:
[----:B------:R-:W-:Y:S05]  /*ed20*/  BSYNC B0 ;  /* 0x0000000000007941 */ /* 0x000fea0003800000 */
.L_x_8273:
[----:B------:R1:W-:Y:S01]  /*ed30*/  @P4 STS.128 [R156+0x8800], RZ ;  /* 0x008800ff9c004388 */ /* 0x0003e20000000c00 */
[----:B------:R-:W-:Y:S03]  /*ed40*/  BSSY B0, `(.L_x_8275) ;  /* 0x0000014000007945 */ /* 0x000fe60003800000 */
[----:B------:R1:W-:Y:S01]  /*ed50*/  @P4 STS.128 [R156+0xa800], RZ ;  /* 0x00a800ff9c004388 */ /* 0x0003e20000000c00 */
[----:B------:R-:W-:Y:S05]  /*ed60*/  @P4 BRA `(.L_x_8276) ;  /* 0x0000000000444947 */ /* 0x000fea0003800000 */
[C---:B------:R-:W-:Y:S02]  /*ed70*/  LOP3.LUT R0, R157.reuse, 0x1, RZ, 0xc0, !PT ;  /* 0x000000019d007812 */ /* 0x040fe400078ec0ff */
[----:B------:R-:W-:Y:S02]  /*ed80*/  LOP3.LUT P1, RZ, R157, 0x2, RZ, 0xc0, !PT ;  /* 0x000000029dff7812 */ /* 0x000fe4000782c0ff */
[----:B------:R-:W-:-:S11]  /*ed90*/  ISETP.NE.U32.AND P2, PT, R0, 0x1, PT ;  /* 0x000000010000780c */ /* 0x000fd60003f45070 */
[CC--:B-1--4-:R-:W-:Y:S02]  /*eda0*/  @P1 LEA R4, P0, R151.reuse, R124.reuse, 0x1 ;  /* 0x0000007c97041211 */ /* 0x0d2fe400078008ff */
        /* <DEDUP_REMOVED lines=13> */
.L_x_8276:
[----:B------:R-:W-:Y:S05]  /*ee80*/  BSYNC B0 ;  /* 0x0000000000007941 */ /* 0x000fea0003800000 */
.L_x_8275:
[----:B------:R1:W-:Y:S01]  /*ee90*/  @P6 STS.128 [R156+0x9000], RZ ;  /* 0x009000ff9c006388 */ /* 0x0003e20000000c00 */
[----:B------:R-:W-:Y:S03]  /*eea0*/  BSSY B0, `(.L_x_8277) ;  /* 0x0000017000007945 */ /* 0x000fe60003800000 */
[----:B------:R1:W-:Y:S01]  /*eeb0*/  @P6 STS.128 [R156+0xb000], RZ ;  /* 0x00b000ff9c006388 */ /* 0x0003e20000000c00 */
[----:B------:R-:W-:Y:S05]  /*eec0*/  @P6 BRA `(.L_x_8278) ;  /* 0x0000000000506947 */ /* 0x000fea0003800000 */
[----:B-1--4-:R-:W1:Y:S01]  /*eed0*/  LDC.64 R4, c[0x0][0x250] ;  /* 0x00009400ff047b82 */ /* 0x012e620000000a00 */
        /* <DEDUP_REMOVED lines=19> */
.L_x_8278:
[----:B------:R-:W-:Y:S05]  /*f010*/  BSYNC B0 ;  /* 0x0000000000007941 */ /* 0x000fea0003800000 */
.L_x_8277:
[----:B------:R1:W-:Y:S01]  /*f020*/  @P5 STS.128 [R156+0x9800], RZ ;  /* 0x009800ff9c005388 */ /* 0x0003e20000000c00 */
[----:B------:R-:W-:Y:S03]  /*f030*/  BSSY B0, `(.L_x_8279) ;  /* 0x0000018000007945 */ /* 0x000fe60003800000 */
[----:B------:R1:W-:Y:S01]  /*f040*/  @P5 STS.128 [R156+0xb800], RZ ;  /* 0x00b800ff9c005388 */ /* 0x0003e20000000c00 */
[----:B------:R-:W-:Y:S05]  /*f050*/  @P5 BRA `(.L_x_8280) ;  /* 0x0000000000545947 */ /* 0x000fea0003800000 */
[C---:B------:R-:W-:Y:S02]  /*f060*/  LOP3.LUT R0, R157.reuse, 0x1, RZ, 0xc0, !PT ;  /* 0x000000019d007812 */ /* 0x040fe400078ec0ff */
[----:B------:R-:W-:Y:S02]  /*f070*/  LOP3.LUT P0, RZ, R157, 0x2, RZ, 0xc0, !PT ;  /* 0x000000029dff7812 */ /* 0x000fe4000780c0ff */
[----:B------:R-:W-:-:S11]  /*f080*/  ISETP.NE.U32.AND P1, PT, R0, 0x1, PT ;  /* 0x000000010000780c */ /* 0x000fd60003f25070 */
[----:B-1--4-:R-:W1:Y:S08]  /*f090*/  @P0 LDC.64 R4, c[0x0][0x250] ;  /* 0x00009400ff040b82 */ /* 0x012e700000000a00 */
[----:B------:R-:W3:Y:S01]  /*f0a0*/  @!P1 LDC.64 R6, c[0x0][0x250] ;  /* 0x00009400ff069b82 */ /* 0x000ee20000000a00 */
[----:B-1----:R-:W-:-:S04]  /*f0b0*/  @P0 IMAD.WIDE.U32 R8, R4, 0x60, R124 ;  /* 0x0000006004080825 */ /* 0x002fc800078e007c */
        /* <DEDUP_REMOVED lines=15> */
.L_x_8280:
[----:B------:R-:W-:Y:S05]  /*f1b0*/  BSYNC B0 ;  /* 0x0000000000007941 */ /* 0x000fea0003800000 */
.L_x_8279:
[----:B------:R-:W-:Y:S01]  /*f1c0*/  LDSM.16.M88.4 R96, [R146] ;  /* 0x000000009260783b */ /* 0x000fe20000000200 */
[----:B------:R-:W-:Y:S01]  /*f1d0*/  R2P PR, R58, 0x6 ;  /* 0x000000063a007804 */ /* 0x000fe20000000000 */
[C---:B------:R-:W-:Y:S01]  /*f1e0*/  VIADD R0, R145.reuse, 0x4000 ;  /* 0x0000400091007836 */ /* 0x040fe20000000000 */
[----:B------:R-:W-:Y:S01]  /*f1f0*/  ULDC.64 UR14, c[0x0][0x398] ;  /* 0x0000e600000e7ab9 */ /* 0x000fe20000000a00 */
[----:B------:R-:W2:Y:S01]  /*f200*/  LDSM.16.M88.4 R32, [R145+0x4000] ;  /* 0x004000009120783b */ /* 0x000ea20000000200 */
[----:B------:R-:W-:Y:S01]  /*f210*/  VIADD R143, R145, 0x4020 ;  /* 0x00004020918f7836 */ /* 0x000fe20000000000 */
[----:B------:R-:W-:Y:S01]  /*f220*/  LOP3.LUT R2, R2, R41, RZ, 0xfc, !PT ;  /* 0x0000002902027212 */ /* 0x000fe200078efcff */
[--C-:B------:R-:W-:Y:S01]  /*f230*/  IMAD R144, R45, 0x2, R146.reuse ;  /* 0x000000022d907824 */ /* 0x100fe200078e0292 */
[----:B------:R-:W2:Y:S01]  /*f240*/  LDSM.16.M88.4 R76, [R145+0x4800] ;  /* 0x00480000914c783b */ /* 0x000ea20000000200 */
[C---:B------:R-:W-:Y:S02]  /*f250*/  IMAD R142, R43.reuse, 0x2, R146 ;  /* 0x000000022b8e7824 */ /* 0x040fe400078e0292 */
[----:B------:R-:W-:Y:S01]  /*f260*/  IMAD R56, R56, 0x10, R59 ;  /* 0x0000001038387824 */ /* 0x000fe200078e023b */
[----:B-1-3--:R-:W-:Y:S01]  /*f270*/  LDSM.16.M88.4 R8, [R144] ;  /* 0x000000009008783b */ /* 0x00afe20000000200 */
[----:B------:R-:W-:Y:S01]  /*f280*/  LEA R141, R43, R144, 0x1 ;  /* 0x000000902b8d7211 */ /* 0x000fe200078e08ff */
[----:B------:R-:W-:-:S02]  /*f290*/  @P1 VIADD R143, R0, 0xffffffe0 ;  /* 0xffffffe0008f1836 */ /* 0x000fc40000000000 */
[----:B------:R-:W-:Y:S01]  /*f2a0*/  LDSM.16.M88.4 R68, [R145+0x5000] ;  /* 0x005000009144783b */ /* 0x000fe20000000200 */
[----:B------:R-:W-:Y:S02]  /*f2b0*/  IMAD.MOV.U32 R0, RZ, RZ, 0x40 ;  /* 0x00000040ff007424 */ /* 0x000fe400078e00ff */
[----:B------:R-:W-:Y:S01]  /*f2c0*/  IMAD.SHL.U32 R163, R52, 0x2, RZ ;  /* 0x0000000234a37824 */ /* 0x000fe200078e00ff */
[----:B------:R-:W1:Y:S01]  /*f2d0*/  LDSM.16.M88.4 R36, [R143] ;  /* 0x000000008f24783b */ /* 0x000e620000000200 */
[C---:B------:R-:W-:Y:S01]  /*f2e0*/  VIADD R135, R143.reuse, 0x800 ;  /* 0x000008008f877836 */ /* 0x040fe20000000000 */
[----:B------:R-:W-:Y:S01]  /*f2f0*/  SEL R0, R0, 0xffffffc0, !P2 ;  /* 0xffffffc000007807 */ /* 0x000fe20005000000 */
[----:B------:R-:W-:Y:S01]  /*f300*/  VIADD R134, R143, 0x1000 ;  /* 0x000010008f867836 */ /* 0x000fe20000000000 */
[----:B------:R-:W3:Y:S01]  /*f310*/  LDSM.16.M88.4 R28, [R145+0x5800] ;  /* 0x00580000911c783b */ /* 0x000ee20000000200 */
[----:B------:R-:W-:Y:S01]  /*f320*/  LOP3.LUT R163, R163, 0x6, RZ, 0xc0, !PT ;  /* 0x00000006a3a37812 */ /* 0x000fe200078ec0ff */
[C---:B------:R-:W-:Y:S01]  /*f330*/  VIADD R133, R143.reuse, 0x1800 ;  /* 0x000018008f857836 */ /* 0x040fe20000000000 */
[----:B------:R-:W-:Y:S01]  /*f340*/  IADD3 R131, R143, 0x2000, RZ ;  /* 0x000020008f837810 */ /* 0x000fe20007ffe0ff */
[----:B------:R-:W-:Y:S01]  /*f350*/  IMAD.IADD R139, R145, 0x1, R0 ;  /* 0x00000001918b7824 */ /* 0x000fe200078e0200 */
[----:B------:R-:W3:Y:S01]  /*f360*/  LDSM.16.M88.4 R24, [R143+0x800] ;  /* 0x000800008f18783b */ /* 0x000ee20000000200 */
[----:B------:R-:W-:Y:S01]  /*f370*/  IMAD.IADD R132, R0, 0x1, R143 ;  /* 0x0000000100847824 */ /* 0x000fe200078e028f */
[----:B------:R-:W-:Y:S01]  /*f380*/  SHF.R.S32.HI R0, RZ, 0x1f, R57 ;  /* 0x0000001fff007819 */ /* 0x000fe20000011439 */
[C---:B------:R-:W-:Y:S01]  /*f390*/  VIADD R130, R143.reuse, 0x2800 ;  /* 0x000028008f827836 */ /* 0x040fe20000000000 */
[----:B----4-:R-:W-:Y:S01]  /*f3a0*/  LDSM.16.M88.4 R4, [R142] ;  /* 0x000000008e04783b */ /* 0x010fe20000000200 */
[C---:B------:R-:W-:Y:S01]  /*f3b0*/  VIADD R129, R143.reuse, 0x3000 ;  /* 0x000030008f817836 */ /* 0x040fe20000000000 */
[----:B------:R-:W-:Y:S01]  /*f3c0*/  LEA.HI R161, R0, R57, RZ, 0x2 ;  /* 0x0000003900a17211 */ /* 0x000fe200078f10ff */
[----:B--2--5:R-:W-:Y:S01]  /*f3d0*/  FMUL.FTZ R0, R40, R47 ;  /* 0x0000002f28007220 */ /* 0x024fe20000410000 */
[----:B------:R-:W2:Y:S01]  /*f3e0*/  LDSM.16.M88.4 R12, [R139+0x4000] ;  /* 0x004000008b0c783b */ /* 0x000ea20000000200 */
[----:B------:R-:W-:Y:S01]  /*f3f0*/  VIADD R128, R143, 0x3800 ;  /* 0x000038008f807836 */ /* 0x000fe20000000000 */
[----:B------:R-:W-:-:S02]  /*f400*/  SHF.R.S32.HI R161, RZ, 0x2, R161 ;  /* 0x00000002ffa17819 */ /* 0x000fc400000114a1 */
[----:B------:R-:W4:Y:S01]  /*f410*/  LDSM.16.M88.4 R16, [R143+0x1000] ;  /* 0x001000008f10783b */ /* 0x000f220000000200 */
[C---:B------:R-:W-:Y:S03]  /*f420*/  HMMA.16816.F32 R20, R96.reuse, R32, RZ ;  /* 0x000000206014723c */ /* 0x040fe600000018ff */
[----:B------:R-:W-:Y:S04]  /*f430*/  LDSM.16.M88.4 R60, [R141] ;  /* 0x000000008d3c783b */ /* 0x000fe80000000200 */
[----:B------:R-:W4:Y:S01]  /*f440*/  LDSM.16.M88.4 R112, [R132] ;  /* 0x000000008470783b */ /* 0x000f220000000200 */
[C---:B------:R-:W-:Y:S03]  /*f450*/  HMMA.16816.F32 R32, R96.reuse, R34, RZ ;  /* 0x000000226020723c */ /* 0x040fe600000018ff */
[----:B------:R-:W4:Y:S03]  /*f460*/  LDSM.16.M88.4 R108, [R143+0x1800] ;  /* 0x001800008f6c783b */ /* 0x000f260000000200 */
[C---:B------:R-:W-:Y:S01]  /*f470*/  HMMA.16816.F32 R80, R96.reuse, R76, RZ ;  /* 0x0000004c6050723c */ /* 0x040fe200000018ff */
[----:B------:R-:W4:Y:S04]  /*f480*/  LDSM.16.M88.4 R92, [R139+0x4800] ;  /* 0x004800008b5c783b */ /* 0x000f280000000200 */
[----:B------:R-:W4:Y:S01]  /*f490*/  LDSM.16.M88.4 R88, [R139+0x5000] ;  /* 0x005000008b58783b */ /* 0x000f220000000200 */
        /* <DEDUP_REMOVED lines=9> */
[C---:B---3--:R-:W-:Y:S06]  /*f530*/  HMMA.16816.F32 R64, R96.reuse, R28, RZ ;  /* 0x0000001c6040723c */ /* 0x048fec00000018ff */
        /* <DEDUP_REMOVED lines=8> */
[C---:B----4-:R-:W-:Y:S06]  /*f5c0*/  HMMA.16816.F32 R72, R8.reuse, R16, R72 ;  /* 0x000000100848723c */ /* 0x050fec0000001848 */
        /* <DEDUP_REMOVED lines=42> */
[----:B------:R-:W-:Y:S06]  /*f870*/  HMMA.16816.F32 R96, R28, R86, R96 ;  /* 0x000000561c60723c */ /* 0x000fec0000001860 */
[----:B------:R-:W-:Y:S06]  /*f880*/  HMMA.16816.F32 R32, R92, R66, R32 ;  /* 0x000000425c20723c */ /* 0x000fec0000001820 */
[----:B------:R-:W-:Y:S01]  /*f890*/  HMMA.16816.F32 R108, R28, R84, R108 ;  /* 0x000000541c6c723c */ /* 0x000fe2000000186c */
[----:B------:R-:W4:Y:S05]  /*f8a0*/  LDSM.16.M88.4 R28, [R139+0x7800] ;  /* 0x007800008b1c783b */ /* 0x000f2a0000000200 */
[----:B--2---:R-:W-:Y:S06]  /*f8b0*/  HMMA.16816.F32 R72, R16, R60, R72 ;  /* 0x0000003c1048723c */ /* 0x004fec0000001848 */
[C---:B------:R-:W-:Y:S06]  /*f8c0*/  HMMA.16816.F32 R20, R92.reuse, R64, R20 ;  /* 0x000000405c14723c */ /* 0x040fec0000001814 */
[C---:B---3--:R-:W-:Y:S06]  /*f8d0*/  HMMA.16816.F32 R80, R92.reuse, R12, R80 ;  /* 0x0000000c5c50723c */ /* 0x048fec0000001850 */
[----:B------:R-:W-:Y:S01]  /*f8e0*/  HMMA.16816.F32 R76, R92, R14, R76 ;  /* 0x0000000e5c4c723c */ /* 0x000fe2000000184c */
[----:B------:R-:W2:Y:S05]  /*f8f0*/  LDSM.16.M88.4 R12, [R132+0x3000] ;  /* 0x00300000840c783b */ /* 0x000eaa0000000200 */
[C---:B------:R-:W-:Y:S06]  /*f900*/  HMMA.16816.F32 R68, R16.reuse, R62, R68 ;  /* 0x0000003e1044723c */ /* 0x040fec0000001844 */
[----:B------:R-:W-:Y:S06]  /*f910*/  HMMA.16816.F32 R96, R16, R10, R96 ;  /* 0x0000000a1060723c */ /* 0x000fec0000001860 */
[----:B------:R-:W-:Y:S06]  /*f920*/  HMMA.16816.F32 R32, R36, R50, R32 ;  /* 0x000000322420723c */ /* 0x000fec0000001820 */
[----:B------:R-:W-:Y:S01]  /*f930*/  HMMA.16816.F32 R108, R16, R8, R108 ;  /* 0x00000008106c723c */ /* 0x000fe2000000186c */
[----:B------:R-:W3:Y:S01]  /*f940*/  LDSM.16.M88.4 R8, [R132+0x3800] ;  /* 0x003800008408783b */ /* 0x000ee20000000200 */
[----:B------:R-:W-:-:S04]  /*f950*/  DEPBAR.LE SB0, 0x0 ;  /* 0x000080000000791a */ /* 0x000fc80000000000 */
[----:B-1----:R-:W-:Y:S01]  /*f960*/  HMMA.16816.F32 R72, R92, R4, R72 ;  /* 0x000000045c48723c */ /* 0x002fe20000001848 */
[----:B------:R-:W-:-:S04]  /*f970*/  IMAD.IADD R16, R3, 0x1, R163 ;  /* 0x0000000103107824 */ /* 0x000fc800078e02a3 */
[C---:B------:R-:W-:Y:S01]  /*f980*/  VIADD R106, R16.reuse, 0x11 ;  /* 0x00000011106a7836 */ /* 0x040fe20000000000 */
[----:B------:R-:W-:Y:S01]  /*f990*/  HMMA.16816.F32 R20, R36, R48, R20 ;  /* 0x000000302414723c */ /* 0x000fe20000001814 */
[C---:B------:R-:W-:Y:S02]  /*f9a0*/  VIADD R4, R16.reuse, 0x9 ;  /* 0x0000000910047836 */ /* 0x040fe40000000000 */
[----:B------:R-:W-:-:S03]  /*f9b0*/  VIADD R18, R16, 0x20 ;  /* 0x0000002010127836 */ /* 0x000fc60000000000 */
[----:B----4-:R-:W-:Y:S01]  /*f9c0*/  HMMA.16816.F32 R80, R36, R24, R80 ;  /* 0x000000182450723c */ /* 0x010fe20000001850 */
[----:B------:R-:W-:Y:S01]  /*f9d0*/  FMUL.FTZ R5, R34, UR15 ;  /* 0x0000000f22057c20 */ /* 0x000fe20008410000 */
[----:B------:R-:W-:-:S04]  /*f9e0*/  FMUL.FTZ R17, R33, UR15 ;  /* 0x0000000f21117c20 */ /* 0x000fc80008410000 */
[----:B------:R-:W-:Y:S01]  /*f9f0*/  HMMA.16816.F32 R68, R92, R6, R68 ;  /* 0x000000065c44723c */ /* 0x000fe20000001844 */
[----:B------:R-:W-:Y:S01]  /*fa00*/  FMUL.FTZ R25, R32, UR15 ;  /* 0x0000000f20197c20 */ /* 0x000fe20008410000 */
[----:B------:R-:W1:Y:S01]  /*fa10*/  MUFU.TANH R5, R5 ;  /* 0x0000000500057308 */ /* 0x000e620000002400 */
[----:B------:R-:W-:-:S03]  /*fa20*/  VIADD R24, R16, 0x21 ;  /* 0x0000002110187836 */ /* 0x000fc60000000000 */
[C---:B------:R-:W-:Y:S01]  /*fa30*/  HMMA.16816.F32 R96, R92.reuse, R30, R96 ;  /* 0x0000001e5c60723c */ /* 0x040fe20000001860 */
[----:B------:R-:W-:Y:S02]  /*fa40*/  VIADD R6, R16, 0x8 ;  /* 0x0000000810067836 */ /* 0x000fe40000000000 */
[----:B------:R-:W-:Y:S01]  /*fa50*/  FMUL.FTZ R7, R35, UR15 ;  /* 0x0000000f23077c20 */ /* 0x000fe20008410000 */
[----:B------:R-:W4:Y:S02]  /*fa60*/  MUFU.TANH R25, R25 ;  /* 0x0000001900197308 */ /* 0x000f240000002400 */
[----:B------:R-:W-:Y:S01]  /*fa70*/  HMMA.16816.F32 R108, R92, R28, R108 ;  /* 0x0000001c5c6c723c */ /* 0x000fe2000000186c */
[----:B------:R-:W-:Y:S01]  /*fa80*/  IADD3 R31, R56, 0x1, R161 ;  /* 0x00000001381f7810 */ /* 0x000fe20007ffe0a1 */
[----:B------:R-:W-:Y:S01]  /*fa90*/  FMUL.FTZ R21, R21, UR15 ;  /* 0x0000000f15157c20 */ /* 0x000fe20008410000 */
[----:B------:R-:W-:Y:S01]  /*faa0*/  FMUL.FTZ R23, R23, UR15 ;  /* 0x0000000f17177c20 */ /* 0x000fe20008410000 */
[----:B------:R-:W-:Y:S01]  /*fab0*/  FMUL.FTZ R20, R20, UR15 ;  /* 0x0000000f14147c20 */ /* 0x000fe20008410000 */
[----:B------:R-:W-:Y:S01]  /*fac0*/  IADD3 R31, R54, R31, -R152 ;  /* 0x0000001f361f7210 */ /* 0x000fe20007ffe898 */
[----:B--2---:R-:W-:Y:S01]  /*fad0*/  HMMA.16816.F32 R72, R36, R12, R72 ;  /* 0x0000000c2448723c */ /* 0x004fe20000001848 */
[----:B------:R-:W-:Y:S01]  /*fae0*/  FMUL.FTZ R19, R80, UR15 ;  /* 0x0000000f50137c20 */ /* 0x000fe20008410000 */
[----:B------:R-:W2:Y:S01]  /*faf0*/  MUFU.TANH R21, R21 ;  /* 0x0000001500157308 */ /* 0x000ea20000002400 */
[----:B------:R-:W-:Y:S01]  /*fb00*/  FMUL.FTZ R29, R82, UR15 ;  /* 0x0000000f521d7c20 */ /* 0x000fe20008410000 */
[----:B------:R-:W-:-:S02]  /*fb10*/  VIADD R31, R31, UR14 ;  /* 0x0000000e1f1f7c36 */ /* 0x000fc40008000000 */
[----:B------:R-:W-:Y:S01]  /*fb20*/  FMUL.FTZ R22, R22, UR15 ;  /* 0x0000000f16167c20 */ /* 0x000fe20008410000 */
[C---:B------:R-:W-:Y:S01]  /*fb30*/  HMMA.16816.F32 R76, R36.reuse, R26, R76 ;  /* 0x0000001a244c723c */ /* 0x040fe2000000184c */
[----:B------:R-:W-:Y:S01]  /*fb40*/  FMUL.FTZ R13, R83, UR15 ;  /* 0x0000000f530d7c20 */ /* 0x000fe20008410000 */
[C---:B------:R-:W-:Y:S01]  /*fb50*/  VIMNMX R103, R31.reuse, R54, PT ;  /* 0x000000361f677248 */ /* 0x040fe20003fe0100 */
[----:B------:R-:W2:Y:S01]  /*fb60*/  MUFU.TANH R23, R23 ;  /* 0x0000001700177308 */ /* 0x000ea20000002400 */
[----:B------:R-:W-:Y:S02]  /*fb70*/  VIADDMNMX R126, R31, 0x8, R54, PT ;  /* 0x000000081f7e7846 */ /* 0x000fe40003800136 */
[----:B------:R-:W-:Y:S01]  /*fb80*/  HMMA.16816.F32 R68, R36, R14, R68 ;  /* 0x0000000e2444723c */ /* 0x000fe20000001844 */
[----:B------:R-:W-:Y:S01]  /*fb90*/  FMUL.FTZ R27, R81, UR15 ;  /* 0x0000000f511b7c20 */ /* 0x000fe20008410000 */
[C---:B------:R-:W-:Y:S02]  /*fba0*/  ISETP.GE.AND P4, PT, R6.reuse, R103, PT ;  /* 0x000000670600720c */ /* 0x040fe40003f86270 */
[----:B------:R-:W-:-:S02]  /*fbb0*/  ISETP.GE.AND P1, PT, R6, R126, PT ;  /* 0x0000007e0600720c */ /* 0x000fc40003f26270 */
[----:B------:R-:W-:Y:S01]  /*fbc0*/  I2FP.F32.S32 R6, R6 ;  /* 0x0000000600067245 */ /* 0x000fe20000201400 */
[----:B------:R-:W2:Y:S01]  /*fbd0*/  MUFU.TANH R27, R27 ;  /* 0x0000001b001b7308 */ /* 0x000ea20000002400 */
[----:B------:R-:W-:Y:S01]  /*fbe0*/  IADD3 R14, R16, 0x1, RZ ;  /* 0x00000001100e7810 */ /* 0x000fe20007ffe0ff */
[C---:B---3--:R-:W-:Y:S01]  /*fbf0*/  HMMA.16816.F32 R96, R36.reuse, R10, R96 ;  /* 0x0000000a2460723c */ /* 0x048fe20000001860 */
[-C--:B------:R-:W-:Y:S01]  /*fc00*/  ISETP.GE.AND P6, PT, R4, R103.reuse, PT ;  /* 0x000000670400720c */ /* 0x080fe20003fc6270 */
[----:B-1----:R-:W-:Y:S01]  /*fc10*/  FFMA.FTZ R5, R0, R6, R5 ;  /* 0x0000000600057223 */ /* 0x002fe20000010005 */
[----:B------:R-:W-:Y:S01]  /*fc20*/  ISETP.GE.AND P5, PT, R14, R103, PT ;  /* 0x000000670e00720c */ /* 0x000fe20003fa6270 */
[----:B------:R-:W-:Y:S01]  /*fc30*/  FMUL.FTZ R74, R74, UR15 ;  /* 0x0000000f4a4a7c20 */ /* 0x000fe20008410000 */
[----:B------:R-:W-:Y:S01]  /*fc40*/  ISETP.GE.AND P0, PT, R14, R126, PT ;  /* 0x0000007e0e00720c */ /* 0x000fe20003f06270 */
[----:B------:R-:W1:Y:S01]  /*fc50*/  MUFU.TANH R13, R13 ;  /* 0x0000000d000d7308 */ /* 0x000e620000002400 */
[----:B------:R-:W-:Y:S01]  /*fc60*/  I2FP.F32.S32 R14, R14 ;  /* 0x0000000e000e7245 */ /* 0x000fe20000201400 */
[----:B----4-:R-:W-:Y:S01]  /*fc70*/  FFMA.FTZ R11, R0, R6, R25 ;  /* 0x00000006000b7223 */ /* 0x010fe20000010019 */
[----:B------:R-:W-:Y:S01]  /*fc80*/  HMMA.16816.F32 R108, R36, R8, R108 ;  /* 0x00000008246c723c */ /* 0x000fe2000000186c */
[----:B------:R-:W-:Y:S01]  /*fc90*/  FMUL.FTZ R15, R76, UR15 ;  /* 0x0000000f4c0f7c20 */ /* 0x000fe20008410000 */
[----:B------:R-:W-:Y:S01]  /*fca0*/  FMUL.FTZ R31, R78, UR15 ;  /* 0x0000000f4e1f7c20 */ /* 0x000fe20008410000 */
[CC--:B--2---:R-:W-:Y:S01]  /*fcb0*/  FFMA.FTZ R21, R0.reuse, R14.reuse, R21 ;  /* 0x0000000e00157223 */ /* 0x0c4fe20000010015 */
[----:B------:R-:W-:Y:S01]  /*fcc0*/  FFMA.FTZ R14, R0, R14, R23 ;  /* 0x0000000e000e7223 */ /* 0x000fe20000010017 */
[----:B------:R-:W2:Y:S01]  /*fcd0*/  MUFU.TANH R17, R17 ;  /* 0x0000001100117308 */ /* 0x000ea20000002400 */
[----:B------:R-:W-:Y:S01]  /*fce0*/  FSEL R11, R11, -INF , !P4 ;  /* 0xff8000000b0b7808 */ /* 0x000fe20006000000 */
[----:B------:R-:W-:Y:S01]  /*fcf0*/  FMUL.FTZ R37, R72, UR15 ;  /* 0x0000000f48257c20 */ /* 0x000fe20008410000 */
[----:B------:R-:W-:-:S02]  /*fd00*/  VIADD R8, R16, 0x10 ;  /* 0x0000001010087836 */ /* 0x000fc40000000000 */
[----:B------:R-:W-:Y:S01]  /*fd10*/  FMUL.FTZ R9, R77, UR15 ;  /* 0x0000000f4d097c20 */ /* 0x000fe20008410000 */
[----:B------:R-:W-:Y:S01]  /*fd20*/  FSEL R10, R5, -INF , !P1 ;  /* 0xff800000050a7808 */ /* 0x000fe20004800000 */
[----:B------:R-:W-:Y:S01]  /*fd30*/  FMUL.FTZ R33, R79, UR15 ;  /* 0x0000000f4f217c20 */ /* 0x000fe20008410000 */
[CC--:B------:R-:W-:Y:S01]  /*fd40*/  ISETP.GE.AND P4, PT, R106.reuse, R103.reuse, PT ;  /* 0x000000676a00720c */ /* 0x0c0fe20003f86270 */
[----:B------:R-:W3:Y:S01]  /*fd50*/  MUFU.TANH R7, R7 ;  /* 0x0000000700077308 */ /* 0x000ee20000002400 */
[----:B------:R-:W-:Y:S01]  /*fd60*/  ISETP.GE.AND P1, PT, R106, R126, PT ;  /* 0x0000007e6a00720c */ /* 0x000fe20003f26270 */
[----:B------:R-:W-:Y:S01]  /*fd70*/  FMUL.FTZ R69, R69, UR15 ;  /* 0x0000000f45457c20 */ /* 0x000fe20008410000 */
[----:B------:R-:W-:Y:S01]  /*fd80*/  I2FP.F32.S32 R106, R106 ;  /* 0x0000006a006a7245 */ /* 0x000fe20000201400 */
[----:B------:R-:W-:Y:S01]  /*fd90*/  FMUL.FTZ R71, R71, UR15 ;  /* 0x0000000f47477c20 */ /* 0x000fe20008410000 */
[----:B------:R-:W-:Y:S01]  /*fda0*/  ISETP.GE.AND P2, PT, R4, R126, PT ;  /* 0x0000007e0400720c */ /* 0x000fe20003f46270 */
[----:B------:R-:W-:Y:S01]  /*fdb0*/  VIADD R6, R16, 0x18 ;  /* 0x0000001810067836 */ /* 0x000fe20000000000 */
[----:B------:R-:W-:Y:S01]  /*fdc0*/  FSEL R21, R21, -INF , !P5 ;  /* 0xff80000015157808 */ /* 0x000fe20006800000 */
[----:B------:R-:W4:Y:S01]  /*fdd0*/  MUFU.TANH R19, R19 ;  /* 0x0000001300137308 */ /* 0x000f220000002400 */
[----:B------:R-:W-:Y:S01]  /*fde0*/  FSEL R14, R14, -INF , !P0 ;  /* 0xff8000000e0e7808 */ /* 0x000fe20004000000 */
[C---:B------:R-:W-:Y:S01]  /*fdf0*/  FFMA.FTZ R27, R0.reuse, R106, R27 ;  /* 0x0000006a001b7223 */ /* 0x040fe2000001001b */
[----:B------:R-:W-:Y:S01]  /*fe00*/  I2FP.F32.S32 R4, R4 ;  /* 0x0000000400047245 */ /* 0x000fe20000201400 */
[----:B-1----:R-:W-:Y:S01]  /*fe10*/  FFMA.FTZ R106, R0, R106, R13 ;  /* 0x0000006a006a7223 */ /* 0x002fe2000001000d */
[CC--:B------:R-:W-:Y:S01]  /*fe20*/  ISETP.GE.AND P5, PT, R8.reuse, R103.reuse, PT ;  /* 0x000000670800720c */ /* 0x0c0fe20003fa6270 */
[----:B------:R-:W-:Y:S01]  /*fe30*/  FMUL.FTZ R35, R73, UR15 ;  /* 0x0000000f49237c20 */ /* 0x000fe20008410000 */
[----:B------:R-:W-:Y:S01]  /*fe40*/  ISETP.GE.AND P0, PT, R8, R126, PT ;  /* 0x0000007e0800720c */ /* 0x000fe20003f06270 */
[----:B------:R-:W1:Y:S01]  /*fe50*/  MUFU.TANH R29, R29 ;  /* 0x0000001d001d7308 */ /* 0x000e620000002400 */
[----:B------:R-:W-:Y:S01]  /*fe60*/  I2FP.F32.S32 R8, R8 ;  /* 0x0000000800087245 */ /* 0x000fe20000201400 */
[CC--:B--2---:R-:W-:Y:S01]  /*fe70*/  FFMA.FTZ R5, R0.reuse, R4.reuse, R17 ;  /* 0x0000000400057223 */ /* 0x0c4fe20000010011 */
[----:B---3--:R-:W-:Y:S01]  /*fe80*/  FFMA.FTZ R7, R0, R4, R7 ;  /* 0x0000000400077223 */ /* 0x008fe20000010007 */
[----:B------:R-:W-:Y:S01]  /*fe90*/  FMUL.FTZ R75, R75, UR15 ;  /* 0x0000000f4b4b7c20 */ /* 0x000fe20008410000 */
[----:B------:R-:W-:Y:S01]  /*fea0*/  IADD3 R4, R16, 0x19, RZ ;  /* 0x0000001910047810 */ /* 0x000fe20007ffe0ff */
[----:B------:R-:W-:Y:S01]  /*feb0*/  FMUL.FTZ R68, R68, UR15 ;  /* 0x0000000f44447c20 */ /* 0x000fe20008410000 */
[----:B------:R-:W-:Y:S01]  /*fec0*/  FSEL R13, R27, -INF , !P4 ;  /* 0xff8000001b0d7808 */ /* 0x000fe20006000000 */
[----:B------:R-:W2:Y:S01]  /*fed0*/  MUFU.TANH R37, R37 ;  /* 0x0000002500257308 */ /* 0x000ea20000002400 */
[----:B----4-:R-:W-:Y:S01]  /*fee0*/  FFMA.FTZ R17, R0, R8, R19 ;  /* 0x0000000800117223 */ /* 0x010fe20000010013 */
[----:B------:R-:W-:Y:S01]  /*fef0*/  FSEL R106, R106, -INF , !P1 ;  /* 0xff8000006a6a7808 */ /* 0x000fe20004800000 */
[----:B------:R-:W-:Y:S01]  /*ff00*/  FMUL.FTZ R70, R70, UR15 ;  /* 0x0000000f46467c20 */ /* 0x000fe20008410000 */
[-C--:B------:R-:W-:Y:S01]  /*ff10*/  ISETP.GE.AND P4, PT, R18, R103.reuse, PT ;  /* 0x000000671200720c */ /* 0x080fe20003f86270 */
[----:B------:R-:W-:Y:S01]  /*ff20*/  FMUL.FTZ R96, R96, UR15 ;  /* 0x0000000f60607c20 */ /* 0x000fe20008410000 */
[----:B------:R-:W-:Y:S01]  /*ff30*/  ISETP.GE.AND P1, PT, R18, R126, PT ;  /* 0x0000007e1200720c */ /* 0x000fe20003f26270 */
[----:B------:R-:W-:Y:S01]  /*ff40*/  FMUL.FTZ R109, R109, UR15 ;  /* 0x0000000f6d6d7c20 */ /* 0x000fe20008410000 */
[----:B------:R-:W3:Y:S01]  /*ff50*/  MUFU.TANH R39, R74 ;  /* 0x0000004a00277308 */ /* 0x000ee20000002400 */
[----:B-1----:R-:W-:Y:S01]  /*ff60*/  FFMA.FTZ R8, R0, R8, R29 ;  /* 0x0000000800087223 */ /* 0x002fe2000001001d */
[----:B------:R-:W-:Y:S01]  /*ff70*/  FSEL R19, R5, -INF , !P6 ;  /* 0xff80000005137808 */ /* 0x000fe20007000000 */
[----:B------:R-:W-:Y:S01]  /*ff80*/  FMUL.FTZ R111, R111, UR15 ;  /* 0x0000000f6f6f7c20 */ /* 0x000fe20008410000 */
[----:B------:R-:W-:Y:S01]  /*ff90*/  FSEL R12, R7, -INF , !P2 ;  /* 0xff800000070c7808 */ /* 0x000fe20005000000 */
[----:B------:R-:W-:Y:S01]  /*ffa0*/  FMUL.FTZ R108, R108, UR15 ;  /* 0x0000000f6c6c7c20 */ /* 0x000fe20008410000 */
[----:B------:R-:W-:Y:S01]  /*ffb0*/  I2FP.F32.S32 R18, R18 ;  /* 0x0000001200127245 */ /* 0x000fe20000201400 */
[----:B------:R-:W-:Y:S01]  /*ffc0*/  FMUL.FTZ R110, R110, UR15 ;  /* 0x0000000f6e6e7c20 */ /* 0x000fe20008410000 */
[----:B------:R-:W1:Y:S01]  /*ffd0*/  MUFU.TANH R15, R15 ;  /* 0x0000000f000f7308 */ /* 0x000e620000002400 */
[-C--:B------:R-:W-:Y:S01]  /*ffe0*/  ISETP.GE.AND P6, PT, R6, R103.reuse, PT ;  /* 0x000000670600720c */ /* 0x080fe20003fc6270 */
[----:B------:R-:W-:Y:S01]  /*fff0*/  FMUL.FTZ R98, R98, UR15 ;  /* 0x0000000f62627c20 */ /* 0x000fe20008410000 */
[----:B------:R-:W-:Y:S01]  /*10000*/  ISETP.GE.AND P2, PT, R6, R126, PT ;  /* 0x0000007e0600720c */ /* 0x000fe20003f46270 */
[----:B--2---:R-:W-:Y:S01]  /*10010*/  FFMA.FTZ R37, R0, R18, R37 ;  /* 0x0000001200257223 */ /* 0x004fe20000010025 */
[----:B------:R-:W-:Y:S01]  /*10020*/  FSEL R17, R17, -INF , !P5 ;  /* 0xff80000011117808 */ /* 0x000fe20006800000 */
[----:B------:R-:W-:Y:S01]  /*10030*/  FMUL.FTZ R97, R97, UR15 ;  /* 0x0000000f61617c20 */ /* 0x000fe20008410000 */
[----:B------:R-:W-:Y:S01]  /*10040*/  FSEL R8, R8, -INF , !P0 ;  /* 0xff80000008087808 */ /* 0x000fe20004000000 */
[----:B------:R-:W2:Y:S01]  /*10050*/  MUFU.TANH R9, R9 ;  /* 0x0000000900097308 */ /* 0x000ea20000002400 */
[----:B------:R-:W-:Y:S01]  /*10060*/  I2FP.F32.S32 R6, R6 ;  /* 0x0000000600067245 */ /* 0x000fe20000201400 */
[----:B---3--:R-:W-:Y:S01]  /*10070*/  FFMA.FTZ R39, R0, R18, R39 ;  /* 0x0000001200277223 */ /* 0x008fe20000010027 */
[----:B------:R-:W-:Y:S01]  /*10080*/  ISETP.GE.AND P5, PT, R4, R103, PT ;  /* 0x000000670400720c */ /* 0x000fe20003fa6270 */
[----:B------:R-:W-:Y:S01]  /*10090*/  VIADD R18, R16, 0x29 ;  /* 0x0000002910127836 */ /* 0x000fe20000000000 */
[----:B------:R-:W-:Y:S01]  /*100a0*/  ISETP.GE.AND P0, PT, R4, R126, PT ;  /* 0x0000007e0400720c */ /* 0x000fe20003f06270 */
[----:B------:R-:W-:Y:S01]  /*100b0*/  FMUL.FTZ R99, R99, UR15 ;  /* 0x0000000f63637c20 */ /* 0x000fe20008410000 */
[----:B------:R-:W-:Y:S01]  /*100c0*/  I2FP.F32.S32 R4, R4 ;  /* 0x0000000400047245 */ /* 0x000fe20000201400 */
[----:B------:R-:W3:Y:S01]  /*100d0*/  MUFU.TANH R31, R31 ;  /* 0x0000001f001f7308 */ /* 0x000ee20000002400 */
[----:B-1----:R-:W-:Y:S01]  /*100e0*/  FFMA.FTZ R7, R0, R6, R15 ;  /* 0x0000000600077223 */ /* 0x002fe2000001000f */
[----:B------:R-:W-:-:S02]  /*100f0*/  FSEL R173, R37, -INF , !P4 ;  /* 0xff80000025ad7808 */ /* 0x000fc40006000000 */
[----:B------:R-:W-:Y:S02]  /*10100*/  FSEL R172, R39, -INF , !P1 ;  /* 0xff80000027ac7808 */ /* 0x000fe40004800000 */
[----:B------:R-:W-:Y:S02]  /*10110*/  ISETP.GE.AND P4, PT, R18, R103, PT ;  /* 0x000000671200720c */ /* 0x000fe40003f86270 */
[----:B------:R-:W1:Y:S01]  /*10120*/  MUFU.TANH R33, R33 ;  /* 0x0000002100217308 */ /* 0x000e620000002400 */
[----:B--2---:R-:W-:Y:S01]  /*10130*/  FFMA.FTZ R5, R0, R4, R9 ;  /* 0x0000000400057223 */ /* 0x004fe20000010009 */
[----:B------:R-:W-:Y:S02]  /*10140*/  ISETP.GE.AND P1, PT, R18, R126, PT ;  /* 0x0000007e1200720c */ /* 0x000fe40003f26270 */
[----:B------:R-:W-:Y:S02]  /*10150*/  I2FP.F32.S32 R18, R18 ;  /* 0x0000001200127245 */ /* 0x000fe40000201400 */
[----:B------:R-:W-:-:S02]  /*10160*/  FSEL R7, R7, -INF , !P6 ;  /* 0xff80000007077808 */ /* 0x000fc40007000000 */
[----:B------:R-:W2:Y:S01]  /*10170*/  MUFU.TANH R69, R69 ;  /* 0x0000004500457308 */ /* 0x000ea20000002400 */
[----:B---3--:R-:W-:Y:S01]  /*10180*/  FFMA.FTZ R6, R0, R6, R31 ;  /* 0x0000000600067223 */ /* 0x008fe2000001001f */
[----:B------:R-:W-:Y:S02]  /*10190*/  ISETP.GE.AND P6, PT, R24, R103, PT ;  /* 0x000000671800720c */ /* 0x000fe40003fc6270 */
[----:B------:R-:W-:Y:S02]  /*101a0*/  FSEL R5, R5, -INF , !P5 ;  /* 0xff80000005057808 */ /* 0x000fe40006800000 */
[----:B------:R-:W-:Y:S02]  /*101b0*/  FSEL R6, R6, -INF , !P2 ;  /* 0xff80000006067808 */ /* 0x000fe40005000000 */
[----:B------:R-:W3:Y:S01]  /*101c0*/  MUFU.TANH R71, R71 ;  /* 0x0000004700477308 */ /* 0x000ee20000002400 */
[----:B-1----:R-:W-:Y:S01]  /*101d0*/  FFMA.FTZ R4, R0, R4, R33 ;  /* 0x0000000400047223 */ /* 0x002fe20000010021 */
[----:B------:R-:W-:-:S02]  /*101e0*/  ISETP.GE.AND P2, PT, R24, R126, PT ;  /* 0x0000007e1800720c */ /* 0x000fc40003f46270 */
[----:B------:R-:W-:Y:S02]  /*101f0*/  I2FP.F32.S32 R24, R24 ;  /* 0x0000001800187245 */ /* 0x000fe40000201400 */
[----:B------:R-:W-:Y:S02]  /*10200*/  FSEL R4, R4, -INF , !P0 ;  /* 0xff80000004047808 */ /* 0x000fe40004000000 */
[----:B------:R-:W1:Y:S01]  /*10210*/  MUFU.TANH R35, R35 ;  /* 0x0000002300237308 */ /* 0x000e620000002400 */
[----:B--2---:R-:W-:-:S05]  /*10220*/  FFMA.FTZ R69, R0, R18, R69 ;  /* 0x0000001200457223 */ /* 0x004fca0000010045 */
[----:B------:R-:W-:Y:S02]  /*10230*/  FSEL R167, R69, -INF , !P4 ;  /* 0xff80000045a77808 */ /* 0x000fe40006000000 */
[----:B------:R-:W2:Y:S01]  /*10240*/  MUFU.TANH R75, R75 ;  /* 0x0000004b004b7308 */ /* 0x000ea20000002400 */
[----:B---3--:R-:W-:Y:S01]  /*10250*/  FFMA.FTZ R71, R0, R18, R71 ;  /* 0x0000001200477223 */ /* 0x008fe20000010047 */
[----:B------:R-:W-:-:S04]  /*10260*/  VIADD R18, R16, 0x38 ;  /* 0x0000003810127836 */ /* 0x000fc80000000000 */
[----:B------:R-:W-:Y:S02]  /*10270*/  FSEL R166, R71, -INF , !P1 ;  /* 0xff80000047a67808 */ /* 0x000fe40004800000 */
[----:B------:R-:W-:Y:S01]  /*10280*/  MUFU.TANH R23, R68 ;  /* 0x0000004400177308 */ /* 0x000fe20000002400 */
[----:B-1----:R-:W-:Y:S01]  /*10290*/  FFMA.FTZ R35, R0, R24, R35 ;  /* 0x0000001800237223 */ /* 0x002fe20000010023 */
[C---:B------:R-:W-:Y:S02]  /*102a0*/  ISETP.GE.AND P4, PT, R18.reuse, R103, PT ;  /* 0x000000671200720c */ /* 0x040fe40003f86270 */
[----:B------:R-:W-:Y:S02]  /*102b0*/  ISETP.GE.AND P1, PT, R18, R126, PT ;  /* 0x0000007e1200720c */ /* 0x000fe40003f26270 */
[----:B------:R-:W-:Y:S02]  /*102c0*/  I2FP.F32.S32 R18, R18 ;  /* 0x0000001200127245 */ /* 0x000fe40000201400 */
[----:B------:R-:W-:Y:S01]  /*102d0*/  MUFU.TANH R25, R70 ;  /* 0x0000004600197308 */ /* 0x000fe20000002400 */
[----:B--2---:R-:W-:Y:S01]  /*102e0*/  FFMA.FTZ R75, R0, R24, R75 ;  /* 0x00000018004b7223 */ /* 0x004fe2000001004b */
[----:B------:R-:W-:Y:S01]  /*102f0*/  VIADD R24, R16, 0x30 ;  /* 0x0000003010187836 */ /* 0x000fe20000000000 */
[----:B------:R-:W-:-:S03]  /*10300*/  FSEL R171, R35, -INF , !P6 ;  /* 0xff80000023ab7808 */ /* 0x000fc60007000000 */
[----:B------:R-:W-:Y:S02]  /*10310*/  FSEL R170, R75, -INF , !P2 ;  /* 0xff8000004baa7808 */ /* 0x000fe40005000000 */
[----:B------:R1:W-:Y:S01]  /*10320*/  MUFU.TANH R49, R20 ;  /* 0x0000001400317308 */ /* 0x0003e20000002400 */
[C---:B------:R-:W-:Y:S02]  /*10330*/  ISETP.GE.AND P6, PT, R24.reuse, R103, PT ;  /* 0x000000671800720c */ /* 0x040fe40003fc6270 */
[----:B------:R-:W-:Y:S02]  /*10340*/  ISETP.GE.AND P2, PT, R24, R126, PT ;  /* 0x0000007e1800720c */ /* 0x000fe40003f46270 */
[----:B------:R-:W-:-:S03]  /*10350*/  I2FP.F32.S32 R24, R24 ;  /* 0x0000001800187245 */ /* 0x000fc60000201400 */
[----:B------:R-:W2:Y:S08]  /*10360*/  MUFU.TANH R27, R96 ;  /* 0x00000060001b7308 */ /* 0x000eb00000002400 */
[----:B------:R-:W3:Y:S01]  /*10370*/  MUFU.TANH R15, R108 ;  /* 0x0000006c000f7308 */ /* 0x000ee20000002400 */
[----:B-1----:R-:W-:-:S05]  /*10380*/  VIADD R20, R16, 0x28 ;  /* 0x0000002810147836 */ /* 0x002fca0000000000 */
[C---:B------:R-:W-:Y:S02]  /*10390*/  ISETP.GE.AND P5, PT, R20.reuse, R103, PT ;  /* 0x000000671400720c */ /* 0x040fe40003fa6270 */
[----:B------:R-:W1:Y:S01]  /*103a0*/  MUFU.TANH R9, R110 ;  /* 0x0000006e00097308 */ /* 0x000e620000002400 */
[----:B------:R-:W-:Y:S01]  /*103b0*/  ISETP.GE.AND P0, PT, R20, R126, PT ;  /* 0x0000007e1400720c */ /* 0x000fe20003f06270 */
[----:B--2---:R-:W-:Y:S01]  /*103c0*/  FFMA.FTZ R27, R0, R18, R27 ;  /* 0x00000012001b7223 */ /* 0x004fe2000001001b */
[----:B------:R-:W-:-:S04]  /*103d0*/  I2FP.F32.S32 R20, R20 ;  /* 0x0000001400147245 */ /* 0x000fc80000201400 */
[----:B------:R-:W-:Y:S01]  /*103e0*/  FSEL R123, R27, -INF , !P4 ;  /* 0xff8000001b7b7808 */ /* 0x000fe20006000000 */
[----:B------:R-:W2:Y:S01]  /*103f0*/  MUFU.TANH R109, R109 ;  /* 0x0000006d006d7308 */ /* 0x000ea20000002400 */
[CC--:B------:R-:W-:Y:S01]  /*10400*/  FFMA.FTZ R23, R0.reuse, R20.reuse, R23 ;  /* 0x0000001400177223 */ /* 0x0c0fe20000010017 */
[----:B------:R-:W-:Y:S01]  /*10410*/  FFMA.FTZ R25, R0, R20, R25 ;  /* 0x0000001400197223 */ /* 0x000fe20000010019 */
[----:B------:R-:W-:Y:S01]  /*10420*/  IADD3 R20, R16, 0x31, RZ ;  /* 0x0000003110147810 */ /* 0x000fe20007ffe0ff */
[-C--:B---3--:R-:W-:Y:S01]  /*10430*/  FFMA.FTZ R15, R0, R24.reuse, R15 ;  /* 0x00000018000f7223 */ /* 0x088fe2000001000f */
[----:B------:R-:W-:Y:S02]  /*10440*/  ISETP.GT.AND P4, PT, R160, R147, PT ;  /* 0x00000093a000720c */ /* 0x000fe40003f84270 */
[----:B------:R-:W-:Y:S01]  /*10450*/  FSEL R169, R23, -INF , !P5 ;  /* 0xff80000017a97808 */ /* 0x000fe20006800000 */
[----:B------:R-:W3:Y:S01]  /*10460*/  MUFU.TANH R111, R111 ;  /* 0x0000006f006f7308 */ /* 0x000ee20000002400 */
[----:B------:R-:W-:Y:S01]  /*10470*/  FSEL R168, R25, -INF , !P0 ;  /* 0xff80000019a87808 */ /* 0x000fe20004000000 */
[----:B-1----:R-:W-:Y:S01]  /*10480*/  FFMA.FTZ R9, R0, R24, R9 ;  /* 0x0000001800097223 */ /* 0x002fe20000010009 */
[C---:B------:R-:W-:Y:S01]  /*10490*/  ISETP.GE.AND P5, PT, R20.reuse, R103, PT ;  /* 0x000000671400720c */ /* 0x040fe20003fa6270 */
[----:B------:R-:W-:Y:S01]  /*104a0*/  BAR.SYNC.DEFER_BLOCKING 0x0 ;  /* 0x0000000000007b1d */ /* 0x000fe20000010000 */
[----:B------:R-:W-:-:S02]  /*104b0*/  ISETP.GE.AND P0, PT, R20, R126, PT ;  /* 0x0000007e1400720c */ /* 0x000fc40003f06270 */
[----:B------:R-:W-:Y:S02]  /*104c0*/  I2FP.F32.S32 R20, R20 ;  /* 0x0000001400147245 */ /* 0x000fe40000201400 */
[----:B------:R-:W-:Y:S01]  /*104d0*/  FSEL R162, R15, -INF , !P6 ;  /* 0xff8000000fa27808 */ /* 0x000fe20007000000 */
[----:B------:R-:W1:Y:S01]  /*104e0*/  MUFU.TANH R29, R98 ;  /* 0x00000062001d7308 */ /* 0x000e620000002400 */
[----:B------:R-:W-:Y:S01]  /*104f0*/  FSEL R122, R9, -INF , !P2 ;  /* 0xff800000097a7808 */ /* 0x000fe20005000000 */
[----:B--2---:R-:W-:Y:S01]  /*10500*/  FFMA.FTZ R109, R0, R20, R109 ;  /* 0x00000014006d7223 */ /* 0x004fe2000001006d */
[C---:B------:R-:W-:Y:S02]  /*10510*/  ISETP.GE.AND P6, PT, R16.reuse, R103, PT ;  /* 0x000000671000720c */ /* 0x040fe40003fc6270 */
[----:B------:R-:W-:Y:S01]  /*10520*/  ISETP.GE.AND P2, PT, R16, R126, PT ;  /* 0x0000007e1000720c */ /* 0x000fe20003f46270 */
[----:B---3--:R-:W-:Y:S02]  /*10530*/  FFMA.FTZ R111, R0, R20, R111 ;  /* 0x00000014006f7223 */ /* 0x008fe4000001006f */
[----:B------:R-:W2:Y:S01]  /*10540*/  MUFU.TANH R23, R22 ;  /* 0x0000001600177308 */ /* 0x000ea20000002400 */
[----:B------:R-:W-:-:S02]  /*10550*/  FSEL R127, R109, -INF , !P5 ;  /* 0xff8000006d7f7808 */ /* 0x000fc40006800000 */
[----:B------:R-:W-:-:S05]  /*10560*/  FSEL R120, R111, -INF , !P0 ;  /* 0xff8000006f787808 */ /* 0x000fca0004000000 */
        /* <DEDUP_REMOVED lines=79> */
.L_x_8282:
[----:B------:R-:W1:Y:S02]  /*10a60*/  LDC R18, c[0x0][0x248] ;  /* 0x00009200ff127b82 */ /* 0x000e640000000800 */
[----:B-1----:R-:W-:-:S04]  /*10a70*/  LEA R18, -R18, RZ, 0x6 ;  /* 0x000000ff12127211 */ /* 0x002fc800078e31ff */
[----:B------:R-:W-:-:S07]  /*10a80*/  SHF.R.S32.HI R3, RZ, 0x1f, R18 ;  /* 0x0000001fff037819 */ /* 0x000fce0000011412 */
.L_x_8283:
        /* <DEDUP_REMOVED lines=75> */
.L_x_8281:
        /* <DEDUP_REMOVED lines=32> */
[----:B-1----:R-:W1:Y:S03]  /*11140*/  SHFL.BFLY PT, R23, R20, 0x2, 0x1f ;  /* 0x0c401f0014177f89 */ /* 0x002e6600000e0000 */
        /* <DEDUP_REMOVED lines=48> */
[----:B------:R-:W-:Y:S01]  /*11450*/  FFMA.FTZ R123, R123, UR8, -R164 ;  /* 0x000000087b7b7c23 */ /* 0x000fe200080108a4 */
[----:B------:R-:W2:Y:S01]  /*11460*/  LDSM.16.MT88.4 R16, [R137+0x8800] ;  /* 0x008800008910783b */ /* 0x000ea20000004200 */
[----:B------:R-:W-:Y:S01]  /*11470*/  MUFU.EX2 R111, R111 ;  /* 0x0000006f006f7308 */ /* 0x000fe20000000800 */
[--C-:B------:R-:W-:Y:S01]  /*11480*/  FFMA.FTZ R120, R120, UR8, -R119.reuse ;  /* 0x0000000878787c23 */ /* 0x100fe20008010877 */
[----:B------:R-:W-:-:S06]  /*11490*/  FFMA.FTZ R118, R118, UR8, -R119 ;  /* 0x0000000876767c23 */ /* 0x000fcc0008010877 */
        /* <DEDUP_REMOVED lines=42> */
[----:B----4-:R-:W-:Y:S01]  /*11740*/  HMMA.16816.F32 R52, R64, R56, RZ ;  /* 0x000000384034723c */ /* 0x010fe200000018ff */
[----:B---3--:R-:W-:Y:S02]  /*11750*/  F2FP.F16.F32.PACK_AB R7, R32, R35 ;  /* 0x000000232007723e */ /* 0x008fe400000000ff */
[----:B------:R-:W-:Y:S01]  /*11760*/  MUFU.EX2 R127, R127 ;  /* 0x0000007f007f7308 */ /* 0x000fe20000000800 */
        /* <DEDUP_REMOVED lines=10> */
[----:B------:R-:W-:Y:S01]  /*11810*/  HMMA.16816.F32 R40, R4, R10, R40 ;  /* 0x0000000a0428723c */ /* 0x000fe20000001828 */
[----:B------:R-:W2:Y:S05]  /*11820*/  LDSM.16.MT88.4 R8, [R136+0xa800] ;  /* 0x00a800008808783b */ /* 0x000eaa0000004200 */
[C---:B------:R-:W-:Y:S06]  /*11830*/  HMMA.16816.F32 R84, R64.reuse, R86, RZ ;  /* 0x000000564054723c */ /* 0x040fec00000018ff */
[C---:B------:R-:W-:Y:S06]  /*11840*/  HMMA.16816.F32 R48, R64.reuse, R50, RZ ;  /* 0x000000324030723c */ /* 0x040fec00000018ff */
[C---:B------:R-:W-:Y:S06]  /*11850*/  HMMA.16816.F32 R56, R64.reuse, R58, RZ ;  /* 0x0000003a4038723c */ /* 0x040fec00000018ff */
[C---:B------:R-:W-:Y:S06]  /*11860*/  HMMA.16816.F32 R60, R64.reuse, R20, RZ ;  /* 0x00000014403c723c */ /* 0x040fec00000018ff */
[----:B------:R-:W-:Y:S01]  /*11870*/  HMMA.16816.F32 R64, R64, R22, RZ ;  /* 0x000000164040723c */ /* 0x000fe200000018ff */
[----:B------:R-:W-:Y:S05]  /*11880*/  LDSM.16.MT88.4 R20, [R137+0x9800] ;  /* 0x009800008914783b */ /* 0x000fea0000004200 */
        /* <DEDUP_REMOVED lines=21> */
[C---:B---3--:R-:W-:Y:S01]  /*119e0*/  HMMA.16816.F32 R44, R4.reuse, R16, R44 ;  /* 0x00000010042c723c */ /* 0x048fe2000000182c */
[--C-:B------:R-:W-:Y:S01]  /*119f0*/  FFMA.FTZ R26, R171, UR8, -R164.reuse ;  /* 0x00000008ab1a7c23 */ /* 0x100fe200080108a4 */
[--C-:B------:R-:W-:Y:S01]  /*11a00*/  FFMA.FTZ R27, R172, UR8, -R119.reuse ;  /* 0x00000008ac1b7c23 */ /* 0x100fe20008010877 */
[----:B------:R-:W-:Y:S01]  /*11a10*/  FFMA.FTZ R164, R121, UR8, -R164 ;  /* 0x0000000879a47c23 */ /* 0x000fe200080108a4 */
[--C-:B------:R-:W-:Y:S01]  /*11a20*/  FFMA.FTZ R121, R122, UR8, -R119.reuse ;  /* 0x000000087a797c23 */ /* 0x100fe20008010877 */
[----:B------:R-:W-:Y:S01]  /*11a30*/  FFMA.FTZ R119, R116, UR8, -R119 ;  /* 0x0000000874777c23 */ /* 0x000fe20008010877 */
        /* <DEDUP_REMOVED lines=17> */
[----:B------:R-:W-:Y:S08]  /*11b50*/  MUFU.EX2 R164, R164 ;  /* 0x000000a400a47308 */ /* 0x000ff00000000800 */
[----:B------:R-:W3:Y:S01]  /*11b60*/  MUFU.EX2 R121, R121 ;  /* 0x0000007900797308 */ /* 0x000ee20000000800 */
[----:B-----5:R-:W-:Y:S01]  /*11b70*/  F2FP.F16.F32.PACK_AB R7, R28, R31 ;  /* 0x0000001f1c07723e */ /* 0x020fe200000000ff */
[----:B------:R-:W-:-:S04]  /*11b80*/  FADD.FTZ R31, R31, R30 ;  /* 0x0000001e1f1f7221 */ /* 0x000fc80000010000 */
[----:B------:R-:W-:Y:S02]  /*11b90*/  FADD.FTZ R28, R28, R31 ;  /* 0x0000001f1c1c7221 */ /* 0x000fe40000010000 */
[C---:B-1----:R-:W-:Y:S01]  /*11ba0*/  HMMA.16816.F32 R88, R4.reuse, R12, R88 ;  /* 0x0000000c0458723c */ /* 0x042fe20000001858 */
[----:B------:R-:W1:Y:S05]  /*11bb0*/  MUFU.EX2 R119, R119 ;  /* 0x0000007700777308 */ /* 0x000e6a0000000800 */
[C---:B------:R-:W-:Y:S01]  /*11bc0*/  HMMA.16816.F32 R84, R4.reuse, R14, R84 ;  /* 0x0000000e0454723c */ /* 0x040fe20000001854 */
[----:B------:R-:W5:Y:S05]  /*11bd0*/  LDSM.16.MT88.4 R12, [R136+0x9000] ;  /* 0x00900000880c783b */ /* 0x000f6a0000004200 */
[C---:B--2---:R-:W-:Y:S06]  /*11be0*/  HMMA.16816.F32 R80, R4.reuse, R8, R80 ;  /* 0x000000080450723c */ /* 0x044fec0000001850 */
        /* <DEDUP_REMOVED lines=11> */
[C---:B----4-:R-:W-:Y:S06]  /*11ca0*/  HMMA.16816.F32 R36, R4.reuse, R16, R36 ;  /* 0x000000100424723c */ /* 0x050fec0000001824 */
[C---:B------:R-:W-:Y:S01]  /*11cb0*/  HMMA.16816.F32 R40, R4.reuse, R18, R40 ;  /* 0x000000120428723c */ /* 0x040fe20000001828 */
[----:B------:R-:W-:Y:S05]  /*11cc0*/  LDSM.16.MT88.4 R16, [R138+0xb800] ;  /* 0x00b800008a10783b */ /* 0x000fea0000004200 */
[C---:B-----5:R-:W-:Y:S06]  /*11cd0*/  HMMA.16816.F32 R52, R4.reuse, R12, R52 ;  /* 0x0000000c0434723c */ /* 0x060fec0000001834 */
        /* <DEDUP_REMOVED lines=18> */
[C---:B------:R-:W-:Y:S06]  /*11e00*/  HMMA.16816.F32 R76, R4.reuse, R22, R76 ;  /* 0x00000016044c723c */ /* 0x040fec000000184c */
[C---:B----4-:R-:W-:Y:S06]  /*11e10*/  HMMA.16816.F32 R96, R4.reuse, R12, R96 ;  /* 0x0000000c0460723c */ /* 0x050fec0000001860 */
        /* <DEDUP_REMOVED lines=83> */
.L_x_8285:
[----:B------:R-:W1:Y:S02]  /*12350*/  LDC R6, c[0x0][0x250] ;  /* 0x00009400ff067b82 */ /* 0x000e640000000800 */
[----:B-1----:R-:W-:-:S04]  /*12360*/  LEA R6, -R6, RZ, 0x6 ;  /* 0x000000ff06067211 */ /* 0x002fc800078e31ff */
[----:B------:R-:W-:-:S07]  /*12370*/  SHF.R.S32.HI R2, RZ, 0x1f, R6 ;  /* 0x0000001fff027819 */ /* 0x000fce0000011406 */
.L_x_8286:
        /* <DEDUP_REMOVED lines=52> */
[----:B------:R-:W-:-:S03]  /*126c0*/  @P2 LEA.HI.X R27, R104, UR11, R101, 0x1, P1 ;  /* 0x0000000b681b2c11 */ /* 0x000fc600088f0c65 */
        /* <DEDUP_REMOVED lines=114> */
[----:B------:R-:W-:Y:S06]  /*12df0*/  HMMA.16816.F32 R104, R120, R118, R104 ;  /* 0x000000767868723c */ /* 0x000fec0000001868 */
[C---:B--2---:R-:W-:Y:S06]  /*12e00*/  HMMA.16816.F32 R16, R24.reuse, R20, R16 ;  /* 0x000000141810723c */ /* 0x044fec0000001810 */
[C---:B------:R-:W-:Y:S01]  /*12e10*/  HMMA.16816.F32 R12, R24.reuse, R22, R12 ;  /* 0x00000016180c723c */ /* 0x040fe2000000180c */
[----:B------:R-:W2:Y:S05]  /*12e20*/  LDSM.16.M88.4 R20, [R132+0x3000] ;  /* 0x003000008414783b */ /* 0x000eaa0000000200 */
[C---:B-1----:R-:W-:Y:S06]  /*12e30*/  HMMA.16816.F32 R4, R24.reuse, R114, R4 ;  /* 0x000000721804723c */ /* 0x042fec0000001804 */
[----:B------:R-:W-:Y:S06]  /*12e40*/  HMMA.16816.F32 R8, R24, R112, R8 ;  /* 0x000000701808723c */ /* 0x000fec0000001808 */
        /* <DEDUP_REMOVED lines=8> */
[----:B------:R-:W-:-:S03]  /*12ed0*/  FMUL.FTZ R15, R15, UR15 ;  /* 0x0000000f0f0f7c20 */ /* 0x000fc60008410000 */
[----:B------:R1:W3:Y:S01]  /*12ee0*/  MUFU.TANH R101, R17 ;  /* 0x0000001100657308 */ /* 0x0002e20000002400 */
[----:B------:R-:W-:Y:S01]  /*12ef0*/  FMUL.FTZ R4, R4, UR15 ;  /* 0x0000000f04047c20 */ /* 0x000fe20008410000 */
[----:B------:R-:W-:Y:S01]  /*12f00*/  FMUL.FTZ R6, R6, UR15 ;  /* 0x0000000f06067c20 */ /* 0x000fe20008410000 */
[----:B------:R-:W-:-:S03]  /*12f10*/  FMUL.FTZ R5, R5, UR15 ;  /* 0x0000000f05057c20 */ /* 0x000fc60008410000 */
[----:B------:R-:W-:Y:S01]  /*12f20*/  FMUL.FTZ R8, R8, UR15 ;  /* 0x0000000f08087c20 */ /* 0x000fe20008410000 */
[----:B------:R-:W-:Y:S01]  /*12f30*/  FMUL.FTZ R9, R9, UR15 ;  /* 0x0000000f09097c20 */ /* 0x000fe20008410000 */
[----:B------:R-:W4:Y:S01]  /*12f40*/  MUFU.TANH R117, R117 ;  /* 0x0000007500757308 */ /* 0x000f220000002400 */
[----:B------:R-:W-:Y:S01]  /*12f50*/  FMUL.FTZ R10, R10, UR15 ;  /* 0x0000000f0a0a7c20 */ /* 0x000fe20008410000 */
[----:B------:R-:W-:Y:S01]  /*12f60*/  FMUL.FTZ R11, R11, UR15 ;  /* 0x0000000f0b0b7c20 */ /* 0x000fe20008410000 */
[C---:B--2---:R-:W-:Y:S05]  /*12f70*/  HMMA.16816.F32 R104, R24.reuse, R22, R104 ;  /* 0x000000161868723c */ /* 0x044fea0000001868 */
[----:B------:R2:W-:Y:S01]  /*12f80*/  MUFU.TANH R23, R4 ;  /* 0x0000000400177308 */ /* 0x0005e20000002400 */
[----:B-1----:R-:W1:Y:S01]  /*12f90*/  LDSM.16.M88.4 R16, [R132+0x3800] ;  /* 0x003800008410783b */ /* 0x002e620000000200 */
[----:B------:R-:W-:Y:S01]  /*12fa0*/  HMMA.16816.F32 R108, R24, R20, R108 ;  /* 0x00000014186c723c */ /* 0x000fe2000000186c */
[----:B------:R-:W-:-:S05]  /*12fb0*/  DEPBAR.LE SB0, 0x0 ;  /* 0x000080000000791a */ /* 0x000fca0000000000 */
[----:B------:R5:W4:Y:S08]  /*12fc0*/  MUFU.TANH R115, R12 ;  /* 0x0000000c00737308 */ /* 0x000b300000002400 */
[----:B------:R-:W-:Y:S01]  /*12fd0*/  MUFU.TANH R13, R13 ;  /* 0x0000000d000d7308 */ /* 0x000fe20000002400 */
[----:B--2---:R-:W-:Y:S02]  /*12fe0*/  IMAD R4, R160, 0x40, R163 ;  /* 0x00000040a0047824 */ /* 0x004fe400078e02a3 */
[----:B------:R-:W-:Y:S01]  /*12ff0*/  FMUL.FTZ R105, R105, UR15 ;  /* 0x0000000f69697c20 */ /* 0x000fe20008410000 */
[----:B------:R-:W-:Y:S01]  /*13000*/  FMUL.FTZ R104, R104, UR15 ;  /* 0x0000000f68687c20 */ /* 0x000fe20008410000 */
[----:B------:R-:W-:-:S02]  /*13010*/  VIADD R2, R4, 0x1 ;  /* 0x0000000104027836 */ /* 0x000fc40000000000 */
[----:B------:R-:W-:Y:S01]  /*13020*/  FMUL.FTZ R106, R106, UR15 ;  /* 0x0000000f6a6a7c20 */ /* 0x000fe20008410000 */
[C---:B------:R-:W-:Y:S01]  /*13030*/  VIADD R114, R4.reuse, 0x18 ;  /* 0x0000001804727836 */ /* 0x040fe20000000000 */
[----:B------:R-:W2:Y:S01]  /*13040*/  MUFU.TANH R21, R14 ;  /* 0x0000000e00157308 */ /* 0x000ea20000002400 */
[----:B-----5:R-:W-:Y:S01]  /*13050*/  VIADD R12, R4, 0x9 ;  /* 0x00000009040c7836 */ /* 0x020fe20000000000 */
[CC--:B------:R-:W-:Y:S01]  /*13060*/  ISETP.GE.AND P1, PT, R2.reuse, R103.reuse, PT ;  /* 0x000000670200720c */ /* 0x0c0fe20003f26270 */
[----:B------:R-:W-:Y:S01]  /*13070*/  FMUL.FTZ R111, R111, UR15 ;  /* 0x0000000f6f6f7c20 */ /* 0x000fe20008410000 */
[----:B------:R-:W-:Y:S01]  /*13080*/  ISETP.GE.AND P6, PT, R2, R126, PT ;  /* 0x0000007e0200720c */ /* 0x000fe20003fc6270 */
[----:B------:R-:W-:Y:S01]  /*13090*/  FMUL.FTZ R109, R109, UR15 ;  /* 0x0000000f6d6d7c20 */ /* 0x000fe20008410000 */
[----:B------:R-:W-:Y:S01]  /*130a0*/  I2FP.F32.S32 R2, R2 ;  /* 0x0000000200027245 */ /* 0x000fe20000201400 */
[----:B------:R-:W-:Y:S01]  /*130b0*/  VIADD R120, R4, 0x19 ;  /* 0x0000001904787836 */ /* 0x000fe20000000000 */
[----:B------:R-:W5:Y:S01]  /*130c0*/  MUFU.TANH R15, R15 ;  /* 0x0000000f000f7308 */ /* 0x000f620000002400 */
[----:B------:R-:W-:Y:S01]  /*130d0*/  ISETP.GE.AND P5, PT, R12, R103, PT ;  /* 0x000000670c00720c */ /* 0x000fe20003fa6270 */
[----:B------:R-:W-:Y:S01]  /*130e0*/  FMUL.FTZ R110, R110, UR15 ;  /* 0x0000000f6e6e7c20 */ /* 0x000fe20008410000 */
[----:B------:R-:W-:-:S02]  /*130f0*/  VIADD R22, R4, 0x28 ;  /* 0x0000002804167836 */ /* 0x000fc40000000000 */
[----:B------:R-:W-:Y:S01]  /*13100*/  FMUL.FTZ R107, R107, UR15 ;  /* 0x0000000f6b6b7c20 */ /* 0x000fe20008410000 */
[C---:B------:R-:W-:Y:S02]  /*13110*/  VIADD R20, R4.reuse, 0x29 ;  /* 0x0000002904147836 */ /* 0x040fe40000000000 */
[----:B------:R2:W-:Y:S01]  /*13120*/  MUFU.TANH R119, R8 ;  /* 0x0000000800777308 */ /* 0x0005e20000002400 */
[C---:B-1----:R-:W-:Y:S06]  /*13130*/  HMMA.16816.F32 R32, R24.reuse, R16, R32 ;  /* 0x000000101820723c */ /* 0x042fec0000001820 */
[----:B------:R-:W-:Y:S01]  /*13140*/  HMMA.16816.F32 R28, R24, R18, R28 ;  /* 0x00000012181c723c */ /* 0x000fe2000000181c */
[----:B------:R-:W-:Y:S01]  /*13150*/  MUFU.TANH R9, R9 ;  /* 0x0000000900097308 */ /* 0x000fe20000002400 */
[----:B------:R-:W-:Y:S01]  /*13160*/  FMUL.FTZ R17, R7, UR15 ;  /* 0x0000000f07117c20 */ /* 0x000fe20008410000 */
[----:B------:R-:W-:-:S04]  /*13170*/  VIADD R16, R4, 0x10 ;  /* 0x0000001004107836 */ /* 0x000fc80000000000 */
[CC--:B---3--:R-:W-:Y:S01]  /*13180*/  FFMA.FTZ R25, R0.reuse, R2.reuse, R101 ;  /* 0x0000000200197223 */ /* 0x0c8fe20000010065 */
[----:B----4-:R-:W-:Y:S01]  /*13190*/  FFMA.FTZ R2, R0, R2, R117 ;  /* 0x0000000200027223 */ /* 0x010fe20000010075 */
[----:B------:R1:W-:Y:S01]  /*131a0*/  MUFU.TANH R123, R10 ;  /* 0x0000000a007b7308 */ /* 0x0003e20000002400 */
[----:B--2---:R-:W-:Y:S02]  /*131b0*/  VIADD R8, R4, 0x8 ;  /* 0x0000000804087836 */ /* 0x004fe40000000000 */
[----:B------:R-:W-:Y:S01]  /*131c0*/  FMUL.FTZ R27, R108, UR15 ;  /* 0x0000000f6c1b7c20 */ /* 0x000fe20008410000 */
[----:B------:R-:W-:Y:S02]  /*131d0*/  FSEL R25, R25, -INF , !P1 ;  /* 0xff80000019197808 */ /* 0x000fe40004800000 */
[-C--:B------:R-:W-:Y:S02]  /*131e0*/  ISETP.GE.AND P1, PT, R12, R126.reuse, PT ;  /* 0x0000007e0c00720c */ /* 0x080fe40003f26270 */
[CC--:B------:R-:W-:Y:S01]  /*131f0*/  ISETP.GE.AND P0, PT, R8.reuse, R103.reuse, PT ;  /* 0x000000670800720c */ /* 0x0c0fe20003f06270 */
[----:B------:R2:W-:Y:S01]  /*13200*/  MUFU.TANH R7, R6 ;  /* 0x0000000600077308 */ /* 0x0005e20000002400 */
[----:B------:R-:W-:Y:S01]  /*13210*/  ISETP.GE.AND P4, PT, R8, R126, PT ;  /* 0x0000007e0800720c */ /* 0x000fe20003f86270 */
[----:B------:R-:W-:Y:S01]  /*13220*/  FMUL.FTZ R33, R33, UR15 ;  /* 0x0000000f21217c20 */ /* 0x000fe20008410000 */
[----:B------:R-:W-:Y:S01]  /*13230*/  I2FP.F32.S32 R8, R8 ;  /* 0x0000000800087245 */ /* 0x000fe20000201400 */
[----:B------:R-:W-:Y:S01]  /*13240*/  FMUL.FTZ R35, R35, UR15 ;  /* 0x0000000f23237c20 */ /* 0x000fe20008410000 */
[----:B------:R-:W-:Y:S01]  /*13250*/  I2FP.F32.S32 R12, R12 ;  /* 0x0000000c000c7245 */ /* 0x000fe20000201400 */
[----:B------:R-:W-:Y:S01]  /*13260*/  FMUL.FTZ R32, R32, UR15 ;  /* 0x0000000f20207c20 */ /* 0x000fe20008410000 */
[----:B------:R-:W-:Y:S01]  /*13270*/  FSEL R2, R2, -INF , !P6 ;  /* 0xff80000002027808 */ /* 0x000fe20007000000 */
[----:B------:R-:W3:Y:S01]  /*13280*/  MUFU.TANH R11, R11 ;  /* 0x0000000b000b7308 */ /* 0x000ee20000002400 */
[CC--:B-1----:R-:W-:Y:S01]  /*13290*/  FFMA.FTZ R10, R0.reuse, R8.reuse, R115 ;  /* 0x00000008000a7223 */ /* 0x0c2fe20000010073 */
[C---:B------:R-:W-:Y:S01]  /*132a0*/  FFMA.FTZ R8, R0.reuse, R8, R21 ;  /* 0x0000000800087223 */ /* 0x040fe20000010015 */
[CC--:B------:R-:W-:Y:S01]  /*132b0*/  FFMA.FTZ R13, R0.reuse, R12.reuse, R13 ;  /* 0x0000000c000d7223 */ /* 0x0c0fe2000001000d */
[----:B-----5:R-:W-:Y:S01]  /*132c0*/  FFMA.FTZ R12, R0, R12, R15 ;  /* 0x0000000c000c7223 */ /* 0x020fe2000001000f */
[-C--:B------:R-:W-:Y:S01]  /*132d0*/  ISETP.GE.AND P6, PT, R16, R103.reuse, PT ;  /* 0x000000671000720c */ /* 0x080fe20003fc6270 */
[----:B------:R-:W-:Y:S01]  /*132e0*/  FMUL.FTZ R34, R34, UR15 ;  /* 0x0000000f22227c20 */ /* 0x000fe20008410000 */
[----:B------:R-:W-:Y:S01]  /*132f0*/  FSEL R15, R10, -INF , !P0 ;  /* 0xff8000000a0f7808 */ /* 0x000fe20004000000 */
[----:B------:R-:W1:Y:S01]  /*13300*/  MUFU.TANH R5, R5 ;  /* 0x0000000500057308 */ /* 0x000e620000002400 */
[----:B--2---:R-:W-:Y:S01]  /*13310*/  VIADD R6, R4, 0x11 ;  /* 0x0000001104067836 */ /* 0x004fe20000000000 */
[----:B------:R-:W-:Y:S01]  /*13320*/  ISETP.GE.AND P0, PT, R16, R126, PT ;  /* 0x0000007e1000720c */ /* 0x000fe20003f06270 */
[----:B------:R-:W-:Y:S01]  /*13330*/  FMUL.FTZ R30, R30, UR15 ;  /* 0x0000000f1e1e7c20 */ /* 0x000fe20008410000 */
[----:B------:R-:W-:Y:S01]  /*13340*/  I2FP.F32.S32 R16, R16 ;  /* 0x0000001000107245 */ /* 0x000fe20000201400 */
[----:B------:R-:W-:Y:S01]  /*13350*/  FMUL.FTZ R28, R28, UR15 ;  /* 0x0000000f1c1c7c20 */ /* 0x000fe20008410000 */
[----:B------:R-:W-:Y:S01]  /*13360*/  FSEL R8, R8, -INF , !P4 ;  /* 0xff80000008087808 */ /* 0x000fe20006000000 */
[----:B------:R-:W-:Y:S01]  /*13370*/  FMUL.FTZ R29, R29, UR15 ;  /* 0x0000000f1d1d7c20 */ /* 0x000fe20008410000 */
[----:B------:R-:W-:Y:S01]  /*13380*/  FSEL R13, R13, -INF , !P5 ;  /* 0xff8000000d0d7808 */ /* 0x000fe20006800000 */
[----:B------:R2:W-:Y:S01]  /*13390*/  MUFU.TANH R115, R111 ;  /* 0x0000006f00737308 */ /* 0x0005e20000002400 */
[C---:B------:R-:W-:Y:S01]  /*133a0*/  ISETP.GE.AND P4, PT, R6.reuse, R103, PT ;  /* 0x000000670600720c */ /* 0x040fe20003f86270 */
[----:B------:R-:W-:Y:S01]  /*133b0*/  FMUL.FTZ R31, R31, UR15 ;  /* 0x0000000f1f1f7c20 */ /* 0x000fe20008410000 */
[----:B------:R-:W-:-:S02]  /*133c0*/  ISETP.GE.AND P5, PT, R6, R126, PT ;  /* 0x0000007e0600720c */ /* 0x000fc40003fa6270 */
[----:B------:R-:W-:Y:S02]  /*133d0*/  I2FP.F32.S32 R6, R6 ;  /* 0x0000000600067245 */ /* 0x000fe40000201400 */
[----:B------:R-:W-:Y:S01]  /*133e0*/  FSEL R12, R12, -INF , !P1 ;  /* 0xff8000000c0c7808 */ /* 0x000fe20004800000 */
[----:B------:R-:W4:Y:S01]  /*133f0*/  MUFU.TANH R17, R17 ;  /* 0x0000001100117308 */ /* 0x000f220000002400 */
[----:B------:R-:W-:Y:S01]  /*13400*/  ISETP.GE.AND P1, PT, R114, R103, PT ;  /* 0x000000677200720c */ /* 0x000fe20003f26270 */
[----:B---3--:R-:W-:-:S05]  /*13410*/  FFMA.FTZ R11, R0, R6, R11 ;  /* 0x00000006000b7223 */ /* 0x008fca000001000b */
[----:B------:R-:W-:Y:S01]  /*13420*/  FSEL R122, R11, -INF , !P5 ;  /* 0xff8000000b7a7808 */ /* 0x000fe20006800000 */
[----:B------:R3:W-:Y:S01]  /*13430*/  MUFU.TANH R125, R109 ;  /* 0x0000006d007d7308 */ /* 0x0007e20000002400 */
[CC--:B--2---:R-:W-:Y:S01]  /*13440*/  FFMA.FTZ R111, R0.reuse, R16.reuse, R119 ;  /* 0x00000010006f7223 */ /* 0x0c4fe20000010077 */
[----:B------:R-:W-:-:S04]  /*13450*/  FFMA.FTZ R16, R0, R16, R123 ;  /* 0x0000001000107223 */ /* 0x000fc8000001007b */
[----:B------:R-:W-:Y:S02]  /*13460*/  FSEL R111, R111, -INF , !P6 ;  /* 0xff8000006f6f7808 */ /* 0x000fe40007000000 */
[----:B------:R-:W-:Y:S01]  /*13470*/  ISETP.GE.AND P6, PT, R114, R126, PT ;  /* 0x0000007e7200720c */ /* 0x000fe20003fc6270 */
[----:B------:R-:W2:Y:S01]  /*13480*/  MUFU.TANH R27, R27 ;  /* 0x0000001b001b7308 */ /* 0x000ea20000002400 */
[----:B------:R-:W-:Y:S02]  /*13490*/  I2FP.F32.S32 R114, R114 ;  /* 0x0000007200727245 */ /* 0x000fe40000201400 */
[----:B------:R-:W-:Y:S02]  /*134a0*/  FSEL R16, R16, -INF , !P0 ;  /* 0xff80000010107808 */ /* 0x000fe40004000000 */
[----:B------:R-:W-:Y:S01]  /*134b0*/  ISETP.GE.AND P0, PT, R120, R103, PT ;  /* 0x000000677800720c */ /* 0x000fe20003f06270 */
[CC--:B------:R-:W-:Y:S01]  /*134c0*/  FFMA.FTZ R19, R0.reuse, R114.reuse, R23 ;  /* 0x0000007200137223 */ /* 0x0c0fe20000010017 */
[C---:B------:R-:W-:Y:S01]  /*134d0*/  FFMA.FTZ R114, R0.reuse, R114, R7 ;  /* 0x0000007200727223 */ /* 0x040fe20000010007 */
[----:B---3--:R-:W-:Y:S01]  /*134e0*/  FFMA.FTZ R109, R0, R6, R9 ;  /* 0x00000006006d7223 */ /* 0x008fe20000010009 */
[----:B------:R-:W3:Y:S01]  /*134f0*/  MUFU.TANH R101, R110 ;  /* 0x0000006e00657308 */ /* 0x000ee20000002400 */
[C---:B------:R-:W-:Y:S01]  /*13500*/  VIADD R7, R4.reuse, 0x20 ;  /* 0x0000002004077836 */ /* 0x040fe20000000000 */
[----:B------:R-:W-:Y:S01]  /*13510*/  FSEL R19, R19, -INF , !P1 ;  /* 0xff80000013137808 */ /* 0x000fe20004800000 */
[----:B------:R-:W-:Y:S01]  /*13520*/  VIADD R6, R4, 0x21 ;  /* 0x0000002104067836 */ /* 0x000fe20000000000 */
[----:B------:R-:W-:-:S02]  /*13530*/  FSEL R109, R109, -INF , !P4 ;  /* 0xff8000006d6d7808 */ /* 0x000fc40006000000 */
[----:B------:R-:W-:Y:S02]  /*13540*/  ISETP.GE.AND P4, PT, R120, R126, PT ;  /* 0x0000007e7800720c */ /* 0x000fe40003f86270 */
[----:B------:R-:W-:Y:S01]  /*13550*/  I2FP.F32.S32 R120, R120 ;  /* 0x0000007800787245 */ /* 0x000fe20000201400 */
[----:B------:R-:W5:Y:S01]  /*13560*/  MUFU.TANH R21, R104 ;  /* 0x0000006800157308 */ /* 0x000f620000002400 */
[C---:B------:R-:W-:Y:S02]  /*13570*/  ISETP.GE.AND P5, PT, R7.reuse, R103, PT ;  /* 0x000000670700720c */ /* 0x040fe40003fa6270 */
[----:B------:R-:W-:Y:S01]  /*13580*/  ISETP.GE.AND P1, PT, R7, R126, PT ;  /* 0x0000007e0700720c */ /* 0x000fe20003f26270 */
[CC--:B-1----:R-:W-:Y:S01]  /*13590*/  FFMA.FTZ R10, R0.reuse, R120.reuse, R5 ;  /* 0x00000078000a7223 */ /* 0x0c2fe20000010005 */
[----:B----4-:R-:W-:Y:S01]  /*135a0*/  FFMA.FTZ R120, R0, R120, R17 ;  /* 0x0000007800787223 */ /* 0x010fe20000010011 */
[----:B------:R-:W-:Y:S02]  /*135b0*/  FSEL R114, R114, -INF , !P6 ;  /* 0xff80000072727808 */ /* 0x000fe40007000000 */
[----:B------:R-:W-:Y:S01]  /*135c0*/  I2FP.F32.S32 R7, R7 ;  /* 0x0000000700077245 */ /* 0x000fe20000201400 */
[----:B------:R-:W-:Y:S01]  /*135d0*/  MUFU.TANH R105, R105 ;  /* 0x0000006900697308 */ /* 0x000fe20000002400 */
[----:B------:R-:W-:Y:S01]  /*135e0*/  FSEL R17, R10, -INF , !P0 ;  /* 0xff8000000a117808 */ /* 0x000fe20004000000 */
[----:B------:R-:W-:Y:S01]  /*135f0*/  VIADD R10, R4, 0x31 ;  /* 0x00000031040a7836 */ /* 0x000fe20000000000 */
[----:B------:R-:W-:Y:S01]  /*13600*/  ISETP.GE.AND P6, PT, R6, R103, PT ;  /* 0x000000670600720c */ /* 0x000fe20003fc6270 */
[-C--:B--2---:R-:W-:Y:S01]  /*13610*/  FFMA.FTZ R27, R0, R7.reuse, R27 ;  /* 0x00000007001b7223 */ /* 0x084fe2000001001b */
[----:B------:R-:W-:Y:S01]  /*13620*/  ISETP.GE.AND P0, PT, R6, R126, PT ;  /* 0x0000007e0600720c */ /* 0x000fe20003f06270 */
[----:B---3--:R-:W-:Y:S01]  /*13630*/  FFMA.FTZ R101, R0, R7, R101 ;  /* 0x0000000700657223 */ /* 0x008fe20000010065 */
[----:B------:R-:W-:Y:S01]  /*13640*/  I2FP.F32.S32 R6, R6 ;  /* 0x0000000600067245 */ /* 0x000fe20000201400 */
[----:B------:R-:W1:Y:S01]  /*13650*/  MUFU.TANH R9, R106 ;  /* 0x0000006a00097308 */ /* 0x000e620000002400 */
[----:B------:R-:W-:-:S02]  /*13660*/  FSEL R120, R120, -INF , !P4 ;  /* 0xff80000078787808 */ /* 0x000fc40006000000 */
[----:B------:R-:W-:Y:S01]  /*13670*/  FSEL R119, R27, -INF , !P5 ;  /* 0xff8000001b777808 */ /* 0x000fe20006800000 */
[-C--:B------:R-:W-:Y:S01]  /*13680*/  FFMA.FTZ R117, R0, R6.reuse, R125 ;  /* 0x0000000600757223 */ /* 0x080fe2000001007d */
[----:B------:R-:W-:Y:S01]  /*13690*/  ISETP.GE.AND P4, PT, R22, R103, PT ;  /* 0x000000671600720c */ /* 0x000fe20003f86270 */
[----:B------:R-:W-:Y:S01]  /*136a0*/  FFMA.FTZ R115, R0, R6, R115 ;  /* 0x0000000600737223 */ /* 0x000fe20000010073 */
[----:B------:R-:W-:Y:S01]  /*136b0*/  ISETP.GE.AND P5, PT, R22, R126, PT ;  /* 0x0000007e1600720c */ /* 0x000fe20003fa6270 */
[----:B------:R-:W2:Y:S01]  /*136c0*/  MUFU.TANH R5, R32 ;  /* 0x0000002000057308 */ /* 0x000ea20000002400 */
[----:B------:R-:W-:Y:S01]  /*136d0*/  FSEL R118, R101, -INF , !P1 ;  /* 0xff80000065767808 */ /* 0x000fe20004800000 */
[----:B------:R-:W-:Y:S01]  /*136e0*/  VIADD R6, R4, 0x30 ;  /* 0x0000003004067836 */ /* 0x000fe20000000000 */
[----:B------:R-:W-:Y:S01]  /*136f0*/  FSEL R117, R117, -INF , !P6 ;  /* 0xff80000075757808 */ /* 0x000fe20007000000 */
[----:B------:R-:W-:Y:S01]  /*13700*/  IMAD.MOV.U32 R125, RZ, RZ, R169 ;  /* 0x000000ffff7d7224 */ /* 0x000fe200078e00a9 */
[----:B------:R-:W-:-:S02]  /*13710*/  I2FP.F32.S32 R22, R22 ;  /* 0x0000001600167245 */ /* 0x000fc40000201400 */
[C---:B------:R-:W-:Y:S01]  /*13720*/  ISETP.GE.AND P1, PT, R20.reuse, R103, PT ;  /* 0x000000671400720c */ /* 0x040fe20003f26270 */
[----:B------:R-:W3:Y:S01]  /*13730*/  MUFU.TANH R33, R33 ;  /* 0x0000002100217308 */ /* 0x000ee20000002400 */
[----:B------:R-:W-:Y:S01]  /*13740*/  ISETP.GE.AND P6, PT, R20, R126, PT ;  /* 0x0000007e1400720c */ /* 0x000fe20003fc6270 */
[C---:B-----5:R-:W-:Y:S01]  /*13750*/  FFMA.FTZ R23, R0.reuse, R22, R21 ;  /* 0x0000001600177223 */ /* 0x060fe20000010015 */
[----:B------:R-:W-:Y:S01]  /*13760*/  I2FP.F32.S32 R20, R20 ;  /* 0x0000001400147245 */ /* 0x000fe20000201400 */
[C---:B-1----:R-:W-:Y:S01]  /*13770*/  FFMA.FTZ R22, R0.reuse, R22, R9 ;  /* 0x0000001600167223 */ /* 0x042fe20000010009 */
[----:B------:R-:W-:Y:S02]  /*13780*/  FSEL R116, R115, -INF , !P0 ;  /* 0xff80000073747808 */ /* 0x000fe40004000000 */
[----:B------:R-:W-:Y:S01]  /*13790*/  FSEL R23, R23, -INF , !P4 ;  /* 0xff80000017177808 */ /* 0x000fe20006000000 */
[----:B------:R-:W1:Y:S01]  /*137a0*/  MUFU.TANH R35, R35 ;  /* 0x0000002300237308 */ /* 0x000e620000002400 */
[----:B------:R-:W-:Y:S01]  /*137b0*/  FFMA.FTZ R21, R0, R20, R105 ;  /* 0x0000001400157223 */ /* 0x000fe20000010069 */
[----:B------:R-:W-:-:S02]  /*137c0*/  FSEL R22, R22, -INF , !P5 ;  /* 0xff80000016167808 */ /* 0x000fc40006800000 */
[CC--:B------:R-:W-:Y:S02]  /*137d0*/  ISETP.GE.AND P0, PT, R6.reuse, R103.reuse, PT ;  /* 0x000000670600720c */ /* 0x0c0fe40003f06270 */
[----:B------:R-:W-:Y:S02]  /*137e0*/  FSEL R21, R21, -INF , !P1 ;  /* 0xff80000015157808 */ /* 0x000fe40004800000 */
[----:B------:R-:W4:Y:S01]  /*137f0*/  MUFU.TANH R7, R34 ;  /* 0x0000002200077308 */ /* 0x000f220000002400 */
[-C--:B------:R-:W-:Y:S02]  /*13800*/  ISETP.GE.AND P4, PT, R6, R126.reuse, PT ;  /* 0x0000007e0600720c */ /* 0x080fe40003f86270 */
[C---:B------:R-:W-:Y:S02]  /*13810*/  ISETP.GE.AND P5, PT, R10.reuse, R103, PT ;  /* 0x000000670a00720c */ /* 0x040fe40003fa6270 */
[----:B------:R-:W-:Y:S02]  /*13820*/  ISETP.GE.AND P1, PT, R10, R126, PT ;  /* 0x0000007e0a00720c */ /* 0x000fe40003f26270 */
[----:B------:R-:W-:Y:S01]  /*13830*/  I2FP.F32.S32 R6, R6 ;  /* 0x0000000600067245 */ /* 0x000fe20000201400 */
[----:B------:R-:W5:Y:S01]  /*13840*/  MUFU.TANH R11, R30 ;  /* 0x0000001e000b7308 */ /* 0x000f620000002400 */
[----:B------:R-:W-:-:S03]  /*13850*/  I2FP.F32.S32 R10, R10 ;  /* 0x0000000a000a7245 */ /* 0x000fc60000201400 */
[C---:B--2---:R-:W-:Y:S02]  /*13860*/  FFMA.FTZ R5, R0.reuse, R6, R5 ;  /* 0x0000000600057223 */ /* 0x044fe40000010005 */
[CC--:B---3--:R-:W-:Y:S01]  /*13870*/  FFMA.FTZ R33, R0.reuse, R10.reuse, R33 ;  /* 0x0000000a00217223 */ /* 0x0c8fe20000010021 */
[----:B-1----:R-:W-:Y:S01]  /*13880*/  FFMA.FTZ R35, R0, R10, R35 ;  /* 0x0000000a00237223 */ /* 0x002fe20000010023 */
[----:B------:R-:W1:Y:S01]  /*13890*/  MUFU.TANH R107, R107 ;  /* 0x0000006b006b7308 */ /* 0x000e620000002400 */
[----:B------:R-:W-:Y:S01]  /*138a0*/  VIADD R10, R4, 0x38 ;  /* 0x00000038040a7836 */ /* 0x000fe20000000000 */
[----:B------:R-:W-:Y:S01]  /*138b0*/  FSEL R105, R5, -INF , !P0 ;  /* 0xff80000005697808 */ /* 0x000fe20004000000 */
[----:B----4-:R-:W-:Y:S01]  /*138c0*/  FFMA.FTZ R7, R0, R6, R7 ;  /* 0x0000000600077223 */ /* 0x010fe20000010007 */
[----:B------:R-:W-:Y:S01]  /*138d0*/  VIADD R6, R4, 0x39 ;  /* 0x0000003904067836 */ /* 0x000fe20000000000 */
[----:B------:R-:W-:Y:S02]  /*138e0*/  FSEL R104, R35, -INF , !P1 ;  /* 0xff80000023687808 */ /* 0x000fe40004800000 */
[----:B------:R-:W-:Y:S01]  /*138f0*/  I2FP.F32.S32 R5, R10 ;  /* 0x0000000a00057245 */ /* 0x000fe20000201400 */
[----:B------:R-:W2:Y:S01]  /*13900*/  MUFU.TANH R9, R28 ;  /* 0x0000001c00097308 */ /* 0x000ea20000002400 */
[----:B------:R-:W-:-:S02]  /*13910*/  FSEL R106, R7, -INF , !P4 ;  /* 0xff800000076a7808 */ /* 0x000fc40006000000 */
[-C--:B------:R-:W-:Y:S01]  /*13920*/  ISETP.GE.AND P4, PT, R10, R126.reuse, PT ;  /* 0x0000007e0a00720c */ /* 0x080fe20003f86270 */
[----:B-----5:R-:W-:Y:S01]  /*13930*/  FFMA.FTZ R11, R0, R5, R11 ;  /* 0x00000005000b7223 */ /* 0x020fe2000001000b */
[----:B------:R-:W-:Y:S02]  /*13940*/  ISETP.GE.AND P0, PT, R10, R103, PT ;  /* 0x000000670a00720c */ /* 0x000fe40003f06270 */
[----:B------:R-:W-:Y:S01]  /*13950*/  ISETP.GE.AND P1, PT, R4, R126, PT ;  /* 0x0000007e0400720c */ /* 0x000fe20003f26270 */
[----:B------:R-:W3:Y:S01]  /*13960*/  MUFU.TANH R121, R121 ;  /* 0x0000007900797308 */ /* 0x000ee20000002400 */
[----:B-1----:R-:W-:Y:S01]  /*13970*/  FFMA.FTZ R20, R0, R20, R107 ;  /* 0x0000001400147223 */ /* 0x002fe2000001006b */
[----:B------:R-:W-:Y:S01]  /*13980*/  FSEL R102, R11, -INF , !P4 ;  /* 0xff8000000b667808 */ /* 0x000fe20006000000 */
[----:B------:R-:W-:Y:S01]  /*13990*/  BAR.SYNC.DEFER_BLOCKING 0x0 ;  /* 0x0000000000007b1d */ /* 0x000fe20000010000 */
[----:B------:R-:W-:Y:S02]  /*139a0*/  ISETP.GT.AND P4, PT, R160, R147, PT ;  /* 0x00000093a000720c */ /* 0x000fe40003f84270 */
[----:B------:R-:W-:-:S02]  /*139b0*/  FSEL R20, R20, -INF , !P6 ;  /* 0xff80000014147808 */ /* 0x000fc40007000000 */
[----:B------:R-:W-:Y:S01]  /*139c0*/  ISETP.GE.AND P6, PT, R4, R103, PT ;  /* 0x000000670400720c */ /* 0x000fe20003fc6270 */
[----:B------:R-:W1:Y:S01]  /*139d0*/  MUFU.TANH R29, R29 ;  /* 0x0000001d001d7308 */ /* 0x000e620000002400 */
[----:B--2---:R-:W-:Y:S01]  /*139e0*/  FFMA.FTZ R9, R0, R5, R9 ;  /* 0x0000000500097223 */ /* 0x004fe20000010009 */
[----:B------:R-:W-:Y:S02]  /*139f0*/  I2FP.F32.S32 R10, R4 ;  /* 0x00000004000a7245 */ /* 0x000fe40000201400 */
[----:B------:R-:W-:Y:S02]  /*13a00*/  I2FP.F32.S32 R4, R6 ;  /* 0x0000000600047245 */ /* 0x000fe40000201400 */
[----:B------:R-:W-:Y:S02]  /*13a10*/  FSEL R101, R33, -INF , !P5 ;  /* 0xff80000021657808 */ /* 0x000fe40006800000 */
[----:B------:R-:W2:Y:S01]  /*13a20*/  MUFU.TANH R31, R31 ;  /* 0x0000001f001f7308 */ /* 0x000ea20000002400 */
[----:B------:R-:W-:-:S02]  /*13a30*/  ISETP.GE.AND P5, PT, R6, R103, PT ;  /* 0x000000670600720c */ /* 0x000fc40003fa6270 */
[----:B------:R-:W-:Y:S01]  /*13a40*/  FSEL R103, R9, -INF , !P0 ;  /* 0xff80000009677808 */ /* 0x000fe20004000000 */
[CC--:B------:R-:W-:Y:S01]  /*13a50*/  FFMA.FTZ R9, R0.reuse, R10.reuse, R113 ;  /* 0x0000000a00097223 */ /* 0x0c0fe20000010071 */
[----:B---3--:R-:W-:Y:S01]  /*13a60*/  FFMA.FTZ R10, R0, R10, R121 ;  /* 0x0000000a000a7223 */ /* 0x008fe20000010079 */
[----:B------:R-:W-:Y:S01]  /*13a70*/  ISETP.GE.AND P0, PT, R6, R126, PT ;  /* 0x0000007e0600720c */ /* 0x000fe20003f06270 */
[-C--:B-1----:R-:W-:Y:S02]  /*13a80*/  FFMA.FTZ R29, R0, R4.reuse, R29 ;  /* 0x00000004001d7223 */ /* 0x082fe4000001001d */
[----:B------:R-:W-:Y:S02]  /*13a90*/  FSEL R9, R9, -INF , !P6 ;  /* 0xff80000009097808 */ /* 0x000fe40007000000 */
[----:B------:R-:W-:Y:S02]  /*13aa0*/  FSEL R10, R10, -INF , !P1 ;  /* 0xff8000000a0a7808 */ /* 0x000fe40004800000 */
[----:B------:R-:W-:Y:S01]  /*13ab0*/  FSEL R107, R29, -INF , !P5 ;  /* 0xff8000001d6b7808 */ /* 0x000fe20006800000 */
[----:B--2---:R-:W-:-:S05]  /*13ac0*/  FFMA.FTZ R31, R0, R4, R31 ;  /* 0x00000004001f7223 */ /* 0x004fca000001001f */
        /* <DEDUP_REMOVED lines=32> */
[-C--:B------:R-:W-:Y:S01]  /*13cd0*/  @!P1 IADD3 R14, R14, -R5.reuse, RZ ;  /* 0x800000050e0e9210 */ /* 0x080fe20007ffe0ff */
[----:B------:R-:W1:Y:S01]  /*13ce0*/  LDC.64 R6, c[0x0][0x248] ;  /* 0x00009200ff067b82 */ /* 0x000e620000000a00 */
[----:B------:R-:W-:Y:S02]  /*13cf0*/  ISETP.NE.AND P1, PT, R11, RZ, PT ;  /* 0x000000ff0b00720c */ /* 0x000fe40003f25270 */
[----:B------:R-:W-:-:S07]  /*13d00*/  ISETP.GE.U32.AND P6, PT, R14, R5, PT ;  /* 0x000000050e00720c */ /* 0x000fce0003fc6070 */
[----:B------:R-:W-:Y:S02]  /*13d10*/  @P0 IADD3 R24, R24, 0x1, RZ ;  /* 0x0000000118180810 */ /* 0x000fe40007ffe0ff */
[----:B------:R-:W-:Y:S02]  /*13d20*/  ISETP.GE.AND P0, PT, R18, RZ, PT ;  /* 0x000000ff1200720c */ /* 0x000fe40003f06270 */
[----:B------:R-:W-:Y:S01]  /*13d30*/  LOP3.LUT R18, RZ, R11, RZ, 0x33, !PT ;  /* 0x0000000bff127212 */ /* 0x000fe200078e33ff */
[----:B------:R-:W-:Y:S01]  /*13d40*/  @!P5 IMAD.MOV R24, RZ, RZ, -R24 ;  /* 0x000000ffff18d224 */ /* 0x000fe200078e0a18 */
[----:B------:R-:W-:-:S04]  /*13d50*/  @P6 IADD3 R4, R4, 0x1, RZ ;  /* 0x0000000104046810 */ /* 0x000fc80007ffe0ff */
[----:B------:R-:W-:-:S05]  /*13d60*/  SEL R5, R18, R24, !P1 ;  /* 0x0000001812057207 */ /* 0x000fca0004800000 */
[----:B------:R-:W-:Y:S01]  /*13d70*/  @!P0 IADD3 R4, -R4, RZ, RZ ;  /* 0x000000ff04048210 */ /* 0x000fe20007ffe1ff */
[----:B------:R-:W-:-:S03]  /*13d80*/  IMAD.WIDE R28, R5, 0x4, R154 ;  /* 0x00000004051c7825 */ /* 0x000fc600078e029a */
[----:B------:R-:W-:Y:S02]  /*13d90*/  SEL R18, R18, R4, !P1 ;  /* 0x0000000412127207 */ /* 0x000fe40004800000 */
[----:B------:R2:W3:Y:S03]  /*13da0*/  LDG.E R27, desc[UR6][R28.64] ;  /* 0x000000061c1b7981 */ /* 0x0004e6000c1e1900 */
[----:B------:R-:W-:-:S05]  /*13db0*/  IMAD.WIDE R30, R18, 0x4, R154 ;  /* 0x00000004121e7825 */ /* 0x000fca00078e029a */
[----:B------:R-:W3:Y:S01]  /*13dc0*/  LDG.E R14, desc[UR6][R30.64] ;  /* 0x000000061e0e7981 */ /* 0x000ee2000c1e1900 */
[----:B------:R-:W-:Y:S02]  /*13dd0*/  IMAD.IADD R18, R5, 0x1, -R18 ;  /* 0x0000000105127824 */ /* 0x000fe400078e0a12 */
[----:B------:R-:W4:Y:S02]  /*13de0*/  LDC.64 R4, c[0x0][0x230] ;  /* 0x00008c00ff047b82 */ /* 0x000f240000000a00 */
[----:B------:R-:W-:-:S05]  /*13df0*/  IMAD R18, R18, R11, -0x40 ;  /* 0xffffffc012127424 */ /* 0x000fca00078e020b */
[----:B------:R-:W-:-:S05]  /*13e00*/  SHF.R.S32.HI R11, RZ, 0x1f, R18 ;  /* 0x0000001fff0b7819 */ /* 0x000fca0000011412 */
[-C--:B-1----:R-:W-:Y:S02]  /*13e10*/  IMAD R11, R11, R6.reuse, RZ ;  /* 0x000000060b0b7224 */ /* 0x082fe400078e02ff */
[----:B--2---:R-:W-:-:S04]  /*13e20*/  IMAD.WIDE.U32 R28, R18, R6, RZ ;  /* 0x00000006121c7225 */ /* 0x004fc800078e00ff */
[----:B------:R-:W-:-:S04]  /*13e30*/  IMAD R7, R18, R7, R11 ;  /* 0x0000000712077224 */ /* 0x000fc800078e020b */
        /* <DEDUP_REMOVED lines=9> */
.L_x_8288:
[----:B------:R-:W1:Y:S02]  /*13ed0*/  LDC R14, c[0x0][0x248] ;  /* 0x00009200ff0e7b82 */ /* 0x000e640000000800 */
[----:B-1----:R-:W-:-:S04]  /*13ee0*/  LEA R14, -R14, RZ, 0x6 ;  /* 0x000000ff0e0e7211 */ /* 0x002fc800078e31ff */
[----:B------:R-:W-:-:S07]  /*13ef0*/  SHF.R.S32.HI R7, RZ, 0x1f, R14 ;  /* 0x0000001fff077819 */ /* 0x000fce000001140e */
.L_x_8289:
        /* <DEDUP_REMOVED lines=17> */
[----:B------:R-:W-:Y:S01]  /*14010*/  @!P1 LDGSTS.E.BYPASS.LTC128B.128 [R156+0x4000], desc[UR6][R32.64] ;  /* 0x04000000209c9fae */ /* 0x000fe2000b901d46 */
        /* <DEDUP_REMOVED lines=51> */
.L_x_8287:
        /* <DEDUP_REMOVED lines=50> */
[----:B------:R-:W-:Y:S01]  /*14670*/  FFMA.FTZ R30, R25, UR8, -R108 ;  /* 0x00000008191e7c23 */ /* 0x000fe2000801086c */
[--C-:B------:R-:W-:Y:S01]  /*14680*/  FFMA.FTZ R29, R10, UR8, -R35.reuse ;  /* 0x000000080a1d7c23 */ /* 0x100fe20008010823 */
[--C-:B------:R-:W-:Y:S01]  /*14690*/  FFMA.FTZ R28, R8, UR8, -R35.reuse ;  /* 0x00000008081c7c23 */ /* 0x100fe20008010823 */
[----:B------:R-:W-:Y:S01]  /*146a0*/  FADD.FTZ R31, R3, -R4 ;  /* 0x80000004031f7221 */ /* 0x000fe20000010000 */
[----:B------:R-:W1:Y:S01]  /*146b0*/  LDSM.16.MT88.4 R8, [R140+0x8000] ;  /* 0x008000008c08783b */ /* 0x000e620000004200 */
[--C-:B------:R-:W-:Y:S01]  /*146c0*/  FFMA.FTZ R25, R15, UR8, -R108.reuse ;  /* 0x000000080f197c23 */ /* 0x100fe2000801086c */
[--C-:B------:R-:W-:Y:S01]  /*146d0*/  FFMA.FTZ R24, R13, UR8, -R108.reuse ;  /* 0x000000080d187c23 */ /* 0x100fe2000801086c */
[--C-:B------:R-:W-:Y:S01]  /*146e0*/  FFMA.FTZ R2, R2, UR8, -R35.reuse ;  /* 0x0000000802027c23 */ /* 0x100fe20008010823 */
[----:B------:R-:W-:Y:S01]  /*146f0*/  FMUL.FTZ R33, R33, UR8 ;  /* 0x0000000821217c20 */ /* 0x000fe20008410000 */
[----:B------:R-:W-:Y:S01]  /*14700*/  FMUL.FTZ R31, R31, UR8 ;  /* 0x000000081f1f7c20 */ /* 0x000fe20008410000 */
[--C-:B------:R-:W-:Y:S01]  /*14710*/  FFMA.FTZ R3, R12, UR8, -R35.reuse ;  /* 0x000000080c037c23 */ /* 0x100fe20008010823 */
        /* <DEDUP_REMOVED lines=30> */
[----:B------:R-:W-:Y:S01]  /*14900*/  FFMA.FTZ R108, R107, UR8, -R108 ;  /* 0x000000086b6c7c23 */ /* 0x000fe2000801086c */
[----:B------:R-:W-:Y:S01]  /*14910*/  FFMA.FTZ R35, R34, UR8, -R35 ;  /* 0x0000000822237c23 */ /* 0x000fe20008010823 */
        /* <DEDUP_REMOVED lines=85> */
[----:B------:R-:W3:Y:S01]  /*14e70*/  LDSM.16.MT88.4 R8, [R140+0xa000] ;  /* 0x00a000008c08783b */ /* 0x000ee20000004200 */
        /* <DEDUP_REMOVED lines=35> */
[----:B-1----:R-:W-:Y:S01]  /*150b0*/  F2FP.F16.F32.PACK_AB R4, R110, R111 ;  /* 0x0000006f6e04723e */ /* 0x002fe200000000ff */
[----:B------:R-:W-:Y:S01]  /*150c0*/  FADD.FTZ R111, R111, R24 ;  /* 0x000000186f6f7221 */ /* 0x000fe20000010000 */
[----:B----4-:R-:W-:Y:S01]  /*150d0*/  F2FP.F16.F32.PACK_AB R5, R115, R112 ;  /* 0x000000707305723e */ /* 0x010fe200000000ff */
        /* <DEDUP_REMOVED lines=8> */
[C---:B------:R-:W-:Y:S01]  /*15160*/  HMMA.16816.F32 R96, R4.reuse, R16, R96 ;  /* 0x000000100460723c */ /* 0x040fe20000001860 */
[----:B------:R-:W1:Y:S01]  /*15170*/  MUFU.EX2 R126, R126 ;  /* 0x0000007e007e7308 */ /* 0x000e620000000800 */
[----:B------:R-:W-:Y:S01]  /*15180*/  FADD.FTZ R2, R109, R2 ;  /* 0x000000026d027221 */ /* 0x000fe20000010000 */
[----:B------:R-:W-:Y:S01]  /*15190*/  FADD.FTZ R113, R113, R114 ;  /* 0x0000007271717221 */ /* 0x000fe20000010000 */
[----:B------:R-:W-:Y:S02]  /*151a0*/  MOV R3, R26 ;  /* 0x0000001a00037202 */ /* 0x000fe40000000f00 */
[C---:B------:R-:W-:Y:S01]  /*151b0*/  HMMA.16816.F32 R92, R4.reuse, R18, R92 ;  /* 0x00000012045c723c */ /* 0x040fe2000000185c */
[----:B------:R-:W3:Y:S01]  /*151c0*/  LDSM.16.MT88.4 R16, [R140+0xa800] ;  /* 0x00a800008c10783b */ /* 0x000ee20000004200 */
[----:B------:R-:W-:Y:S01]  /*151d0*/  MOV R100, R27 ;  /* 0x0000001b00647202 */ /* 0x000fe20000000f00 */
        /* <DEDUP_REMOVED lines=96> */
.L_x_8284:
        /* <DEDUP_REMOVED lines=13> */
.L_x_8294:
        /* <DEDUP_REMOVED lines=9> */
[----:B------:R-:W-:Y:S04]  /*15940*/  SHF.L.U32 R6, R160, 0x6, RZ ;  /* 0x00000006a0067819 */ /* 0x000fe800000006ff */
        /* <DEDUP_REMOVED lines=40> */
[C---:B------:R-:W-:Y:S01]  /*15bd0*/  LEA R14, P0, R11.reuse, R154, 0x2 ;  /* 0x0000009a0b0e7211 */ /* 0x040fe200078010ff */
[----:B------:R-:W-:Y:S01]  /*15be0*/  IMAD.IADD R10, R11, 0x1, -R5 ;  /* 0x000000010b0a7824 */ /* 0x000fe200078e0a05 */
[-C--:B------:R-:W-:Y:S02]  /*15bf0*/  LEA.HI.X.SX32 R17, R5, R155.reuse, 0x2, P1 ;  /* 0x0000009b05117211 */ /* 0x080fe400008f16ff */
[----:B------:R-:W-:Y:S01]  /*15c00*/  LEA.HI.X.SX32 R15, R11, R155, 0x2, P0 ;  /* 0x0000009b0b0f7211 */ /* 0x000fe200000f16ff */
[----:B------:R-:W-:Y:S01]  /*15c10*/  IMAD R3, R10, R3, -0x40 ;  /* 0xffffffc00a037424 */ /* 0x000fe200078e0203 */
[----:B------:R-:W2:Y:S01]  /*15c20*/  LDC.64 R4, c[0x0][0x238] ;  /* 0x00008e00ff047b82 */ /* 0x000ea20000000a00 */
[----:B------:R-:W3:Y:S02]  /*15c30*/  LDG.E R8, desc[UR6][R16.64] ;  /* 0x0000000610087981 */ /* 0x000ee4000c1e1900 */
[-C--:B-1----:R-:W-:Y:S01]  /*15c40*/  IMAD.WIDE.U32 R12, R3, R6.reuse, RZ ;  /* 0x00000006030c7225 */ /* 0x082fe200078e00ff */
[----:B------:R-:W-:Y:S01]  /*15c50*/  SHF.R.S32.HI R11, RZ, 0x1f, R3 ;  /* 0x0000001fff0b7819 */ /* 0x000fe20000011403 */
[----:B------:R-:W3:Y:S04]  /*15c60*/  LDG.E R9, desc[UR6][R14.64] ;  /* 0x000000060e097981 */ /* 0x000ee8000c1e1900 */
[----:B------:R-:W-:Y:S04]  /*15c70*/  IMAD R10, R11, R6, RZ ;  /* 0x000000060b0a7224 */ /* 0x000fe800078e02ff */
[----:B------:R-:W-:Y:S05]  /*15c80*/  IMAD R10, R3, R7, R10 ;  /* 0x00000007030a7224 */ /* 0x000fea00078e020a */
[----:B------:R-:W-:Y:S01]  /*15c90*/  IADD3 R13, R13, R10, RZ ;  /* 0x0000000a0d0d7210 */ /* 0x000fe20007ffe0ff */
[----:B---3--:R-:W-:Y:S04]  /*15ca0*/  IMAD.IADD R8, R8, 0x1, -R9 ;  /* 0x0000000108087824 */ /* 0x008fe800078e0a09 */
[C---:B--2---:R-:W-:Y:S01]  /*15cb0*/  IMAD.WIDE.U32 R12, R8.reuse, R4, R12 ;  /* 0x00000004080c7225 */ /* 0x044fe200078e000c */
[----:B------:R-:W-:Y:S02]  /*15cc0*/  SHF.R.S32.HI R3, RZ, 0x1f, R8 ;  /* 0x0000001fff037819 */ /* 0x000fe40000011408 */
[----:B------:R-:W-:Y:S03]  /*15cd0*/  MOV R100, R12 ;  /* 0x0000000c00647202 */ /* 0x000fe60000000f00 */
[----:B------:R-:W-:Y:S04]  /*15ce0*/  IMAD R3, R3, R4, RZ ;  /* 0x0000000403037224 */ /* 0x000fe800078e02ff */
[----:B------:R-:W-:Y:S04]  /*15cf0*/  IMAD R3, R8, R5, R3 ;  /* 0x0000000508037224 */ /* 0x000fe800078e0203 */
[----:B------:R-:W-:Y:S07]  /*15d00*/  IMAD.IADD R33, R13, 0x1, R3 ;  /* 0x000000010d217824 */ /* 0x000fee00078e0203 */
.L_x_8291:
[C---:B------:R-:W-:Y:S02]  /*15d10*/  LEA R168, P6, R100.reuse, R124, 0x1 ;  /* 0x0000007c64a87211 */ /* 0x040fe400078c08ff */
[----:B------:R-:W-:Y:S02]  /*15d20*/  IADD3 R3, P0, R151, R100, RZ ;  /* 0x0000006497037210 */ /* 0x000fe40007f1e0ff */
[----:B------:R-:W-:Y:S02]  /*15d30*/  LEA.HI.X R169, R100, R125, R33, 0x1, P6 ;  /* 0x0000007d64a97211 */ /* 0x000fe400030f0c21 */
[CC--:B------:R-:W-:Y:S02]  /*15d40*/  @P4 LEA R126, P5, R3.reuse, R124.reuse, 0x1 ;  /* 0x0000007c037e4211 */ /* 0x0c0fe400078a08ff */
        /* <DEDUP_REMOVED lines=30> */
[CC--:B------:R-:W-:Y:S02]  /*15f30*/  @P4 LEA R172, P5, R3.reuse, R124.reuse, 0x1 ;  /* 0x0000007c03ac4211 */ /* 0x0c0fe400078a08ff */
        /* <DEDUP_REMOVED lines=9> */
[----:B------:R-:W-:Y:S02]  /*15fd0*/  ISETP.GT.AND P0, PT, R160, R147, PT ;  /* 0x00000093a000720c */ /* 0x000fe40003f04270 */
        /* <DEDUP_REMOVED lines=17> */
[----:B------:R-:W2:Y:S05]  /*160f0*/  LDSM.16.M88.4 R108, [R145+0x4000] ;  /* 0x00400000916c783b */ /* 0x000eaa0000000200 */
[----:B------:R-:W3:Y:S05]  /*16100*/  LDSM.16.M88.4 R112, [R145+0x4800] ;  /* 0x004800009170783b */ /* 0x000eea0000000200 */
[----:B------:R-:W4:Y:S05]  /*16110*/  LDSM.16.M88.4 R116, [R145+0x5000] ;  /* 0x005000009174783b */ /* 0x000f2a0000000200 */
[----:B------:R-:W0:Y:S05]  /*16120*/  LDGDEPBAR ;  /* 0x00000000000079af */ /* 0x000e2a0000000000 */
[----:B------:R-:W5:Y:S05]  /*16130*/  LDSM.16.M88.4 R120, [R145+0x5800] ;  /* 0x005800009178783b */ /* 0x000f6a0000000200 */
[----:B-1----:R-:W-:Y:S01]  /*16140*/  LDSM.16.M88.4 R124, [R134] ;  /* 0x00000000867c783b */ /* 0x002fe20000000200 */
        /* <DEDUP_REMOVED lines=20> */
[C---:B------:R-:W-:Y:S05]  /*16290*/  HMMA.16816.F32 R24, R108.reuse, R126, R24 ;  /* 0x0000007e6c18723c */ /* 0x040fea0000001818 */
[----:B------:R-:W-:Y:S01]  /*162a0*/  MOV R125, R169 ;  /* 0x000000a9007d7202 */ /* 0x000fe20000000f00 */
        /* <DEDUP_REMOVED lines=111> */
[----:B---3--:R-:W-:Y:S01]  /*169a0*/  FMUL.FTZ R102, R30, UR5 ;  /* 0x000000051e667c20 */ /* 0x008fe20008410000 */
[----:B------:R-:W-:Y:S01]  /*169b0*/  FMUL.FTZ R124, R28, UR5 ;  /* 0x000000051c7c7c20 */ /* 0x000fe20008410000 */
[----:B-----5:R-:W-:Y:S01]  /*169c0*/  FMUL.FTZ R100, R31, UR5 ;  /* 0x000000051f647c20 */ /* 0x020fe20008410000 */
[----:B------:R-:W-:Y:S01]  /*169d0*/  FMUL.FTZ R32, R32, UR5 ;  /* 0x0000000520207c20 */ /* 0x000fe20008410000 */
[----:B------:R-:W-:Y:S01]  /*169e0*/  FMUL.FTZ R33, R33, UR5 ;  /* 0x0000000521217c20 */ /* 0x000fe20008410000 */
[----:B------:R-:W-:Y:S04]  /*169f0*/  FMUL.FTZ R34, R34, UR5 ;  /* 0x0000000522227c20 */ /* 0x000fe80008410000 */
[----:B------:R-:W3:Y:S01]  /*16a00*/  MUFU.TANH R107, R103 ;  /* 0x00000067006b7308 */ /* 0x000ee20000002400 */
        /* <DEDUP_REMOVED lines=91> */
.L_x_8293:
        /* <DEDUP_REMOVED lines=63> */
.L_x_8292:
[----:B------:R-:W-:Y:S01]  /*173b0*/  LEA R4, R160, R163, 0x6 ;  /* 0x000000a3a0047211 */ /* 0x000fe200078e30ff */
[----:B--2---:R-:W-:Y:S03]  /*173c0*/  LDSM.16.MT88.4 R20, [R138+0x8000] ;  /* 0x008000008a14783b */ /* 0x004fe60000004200 */
[C---:B------:R-:W-:Y:S02]  /*173d0*/  IADD3 R8, R4.reuse, 0x1, RZ ;  /* 0x0000000104087810 */ /* 0x040fe40007ffe0ff */
[C---:B------:R-:W-:Y:S02]  /*173e0*/  IADD3 R6, R4.reuse, 0x8, RZ ;  /* 0x0000000804067810 */ /* 0x040fe40007ffe0ff */
[----:B------:R-:W-:Y:S01]  /*173f0*/  I2FP.F32.S32 R8, R8 ;  /* 0x0000000800087245 */ /* 0x000fe20000201400 */
[----:B------:R-:W-:Y:S01]  /*17400*/  LDSM.16.MT88.4 R28, [R137+0x8000] ;  /* 0x00800000891c783b */ /* 0x000fe20000004200 */
[----:B------:R-:W-:Y:S02]  /*17410*/  IADD3 R10, R4, 0x9, RZ ;  /* 0x00000009040a7810 */ /* 0x000fe40007ffe0ff */
[----:B------:R-:W-:Y:S01]  /*17420*/  I2FP.F32.S32 R6, R6 ;  /* 0x0000000600067245 */ /* 0x000fe20000201400 */
[CC--:B-1----:R-:W-:Y:S01]  /*17430*/  FFMA.FTZ R193, R0.reuse, R8.reuse, R193 ;  /* 0x0000000800c17223 */ /* 0x0c2fe200000100c1 */
[----:B------:R-:W-:Y:S01]  /*17440*/  FFMA.FTZ R197, R0, R8, R197 ;  /* 0x0000000800c57223 */ /* 0x000fe200000100c5 */
[----:B------:R-:W-:Y:S02]  /*17450*/  I2FP.F32.S32 R10, R10 ;  /* 0x0000000a000a7245 */ /* 0x000fe40000201400 */
[----:B------:R-:W-:Y:S01]  /*17460*/  IADD3 R8, R4, 0x10, RZ ;  /* 0x0000001004087810 */ /* 0x000fe20007ffe0ff */
[CC--:B------:R-:W-:Y:S01]  /*17470*/  FFMA.FTZ R199, R0.reuse, R6.reuse, R199 ;  /* 0x0000000600c77223 */ /* 0x0c0fe200000100c7 */
        /* <DEDUP_REMOVED lines=13> */
[CC--:B------:R-:W-:Y:S01]  /*17550*/  FFMA.FTZ R121, R0.reuse, R6.reuse, R121 ;  /* 0x0000000600797223 */ /* 0x0c0fe20000010079 */
[C---:B------:R-:W-:Y:S01]  /*17560*/  FFMA.FTZ R127, R0.reuse, R6, R127 ;  /* 0x00000006007f7223 */ /* 0x040fe2000001007f */
[----:B------:R-:W-:Y:S01]  /*17570*/  FFMA.FTZ R7, R0, R7, R3 ;  /* 0x0000000700077223 */ /* 0x000fe20000010003 */
[----:B------:R-:W-:Y:S01]  /*17580*/  IADD3 R6, R4, 0x20, RZ ;  /* 0x0000002004067810 */ /* 0x000fe20007ffe0ff */
[C---:B------:R-:W-:Y:S01]  /*17590*/  FFMA.FTZ R167, R0.reuse, R10, R167 ;  /* 0x0000000a00a77223 */ /* 0x040fe200000100a7 */
[----:B------:R-:W-:Y:S01]  /*175a0*/  I2FP.F32.S32 R8, R8 ;  /* 0x0000000800087245 */ /* 0x000fe20000201400 */
[----:B------:R-:W-:Y:S01]  /*175b0*/  FFMA.FTZ R189, R0, R10, R189 ;  /* 0x0000000a00bd7223 */ /* 0x000fe200000100bd */
[----:B------:R-:W-:Y:S02]  /*175c0*/  FMNMX.FTZ R10, R195, R2, !PT ;  /* 0x00000002c30a7209 */ /* 0x000fe40007810000 */
[----:B------:R-:W-:Y:S01]  /*175d0*/  IADD3 R3, R4, 0x21, RZ ;  /* 0x0000002104037810 */ /* 0x000fe20007ffe0ff */
[C---:B------:R-:W-:Y:S01]  /*175e0*/  FFMA.FTZ R185, R0.reuse, R8, R185 ;  /* 0x0000000800b97223 */ /* 0x040fe200000100b9 */
[----:B------:R-:W-:Y:S01]  /*175f0*/  I2FP.F32.S32 R6, R6 ;  /* 0x0000000600067245 */ /* 0x000fe20000201400 */
[C---:B------:R-:W-:Y:S01]  /*17600*/  FFMA.FTZ R123, R0.reuse, R8, R123 ;  /* 0x00000008007b7223 */ /* 0x040fe2000001007b */
        /* <DEDUP_REMOVED lines=17> */
[C---:B------:R-:W-:Y:S02]  /*17720*/  IADD3 R3, R4.reuse, 0x30, RZ ;  /* 0x0000003004037810 */ /* 0x040fe40007ffe0ff */
[C---:B------:R-:W-:Y:S02]  /*17730*/  IADD3 R5, R4.reuse, 0x28, RZ ;  /* 0x0000002804057810 */ /* 0x040fe40007ffe0ff */
[----:B------:R-:W-:Y:S02]  /*17740*/  FMNMX.FTZ R8, R167, R8, !PT ;  /* 0x00000008a7087209 */ /* 0x000fe40007810000 */
[----:B------:R-:W-:Y:S02]  /*17750*/  FMNMX.FTZ R10, R123, R10, !PT ;  /* 0x0000000a7b0a7209 */ /* 0x000fe40007810000 */
[----:B------:R-:W-:Y:S02]  /*17760*/  I2FP.F32.S32 R6, R3 ;  /* 0x0000000300067245 */ /* 0x000fe40000201400 */
[----:B------:R-:W-:Y:S02]  /*17770*/  IADD3 R169, R4, 0x29, RZ ;  /* 0x0000002904a97810 */ /* 0x000fe40007ffe0ff */
[----:B------:R-:W-:Y:S01]  /*17780*/  I2FP.F32.S32 R5, R5 ;  /* 0x0000000500057245 */ /* 0x000fe20000201400 */
[C---:B------:R-:W-:Y:S01]  /*17790*/  FFMA.FTZ R119, R0.reuse, R6, R119 ;  /* 0x0000000600777223 */ /* 0x040fe20000010077 */
[----:B------:R-:W-:Y:S01]  /*177a0*/  FMNMX.FTZ R12, R185, R8, !PT ;  /* 0x00000008b90c7209 */ /* 0x000fe20007810000 */
[C---:B------:R-:W-:Y:S01]  /*177b0*/  FFMA.FTZ R117, R0.reuse, R6, R117 ;  /* 0x0000000600757223 */ /* 0x040fe20000010075 */
[----:B------:R-:W-:Y:S01]  /*177c0*/  FMNMX.FTZ R8, R183, R10, !PT ;  /* 0x0000000ab7087209 */ /* 0x000fe20007810000 */
[C---:B------:R-:W-:Y:S01]  /*177d0*/  FFMA.FTZ R179, R0.reuse, R5, R179 ;  /* 0x0000000500b37223 */ /* 0x040fe200000100b3 */
[----:B------:R-:W-:Y:S01]  /*177e0*/  I2FP.F32.S32 R169, R169 ;  /* 0x000000a900a97245 */ /* 0x000fe20000201400 */
[C---:B------:R-:W-:Y:S01]  /*177f0*/  FFMA.FTZ R171, R0.reuse, R5, R171 ;  /* 0x0000000500ab7223 */ /* 0x040fe200000100ab */
[----:B------:R-:W-:Y:S02]  /*17800*/  FMNMX.FTZ R6, R175, R12, !PT ;  /* 0x0000000caf067209 */ /* 0x000fe40007810000 */
[----:B------:R-:W-:Y:S01]  /*17810*/  FMNMX.FTZ R8, R181, R8, !PT ;  /* 0x00000008b5087209 */ /* 0x000fe20007810000 */
[-C--:B------:R-:W-:Y:S01]  /*17820*/  FFMA.FTZ R177, R0, R169.reuse, R177 ;  /* 0x000000a900b17223 */ /* 0x080fe200000100b1 */
[----:B------:R-:W-:Y:S01]  /*17830*/  IADD3 R9, R4, 0x31, RZ ;  /* 0x0000003104097810 */ /* 0x000fe20007ffe0ff */
[----:B------:R-:W-:Y:S01]  /*17840*/  FFMA.FTZ R169, R0, R169, R207 ;  /* 0x000000a900a97223 */ /* 0x000fe200000100cf */
[----:B------:R-:W-:Y:S01]  /*17850*/  FMNMX.FTZ R6, R173, R6, !PT ;  /* 0x00000006ad067209 */ /* 0x000fe20007810000 */
[----:B------:R-:W-:Y:S01]  /*17860*/  LDSM.16.MT88.4 R12, [R140+0x8000] ;  /* 0x008000008c0c783b */ /* 0x000fe20000004200 */
[----:B------:R-:W-:Y:S02]  /*17870*/  FMNMX.FTZ R8, R179, R8, !PT ;  /* 0x00000008b3087209 */ /* 0x000fe40007810000 */
[C---:B------:R-:W-:Y:S02]  /*17880*/  IADD3 R5, R4.reuse, 0x38, RZ ;  /* 0x0000003804057810 */ /* 0x040fe40007ffe0ff */
[----:B------:R-:W-:Y:S02]  /*17890*/  I2FP.F32.S32 R9, R9 ;  /* 0x0000000900097245 */ /* 0x000fe40000201400 */
[----:B------:R-:W-:Y:S02]  /*178a0*/  IADD3 R3, R4, 0x39, RZ ;  /* 0x0000003904037810 */ /* 0x000fe40007ffe0ff */
[----:B------:R-:W-:Y:S01]  /*178b0*/  FMNMX.FTZ R6, R171, R6, !PT ;  /* 0x00000006ab067209 */ /* 0x000fe20007810000 */
[CC--:B------:R-:W-:Y:S01]  /*178c0*/  FFMA.FTZ R107, R0.reuse, R9.reuse, R107 ;  /* 0x00000009006b7223 */ /* 0x0c0fe2000001006b */
[----:B------:R-:W-:Y:S01]  /*178d0*/  FMNMX.FTZ R4, R177, R8, !PT ;  /* 0x00000008b1047209 */ /* 0x000fe20007810000 */
[C---:B------:R-:W-:Y:S01]  /*178e0*/  FFMA.FTZ R116, R0.reuse, R9, R116 ;  /* 0x0000000900747223 */ /* 0x040fe20000010074 */
        /* <DEDUP_REMOVED lines=44> */
[--C-:B------:R-:W-:Y:S01]  /*17bb0*/  FFMA.FTZ R121, R121, UR4, -R120.reuse ;  /* 0x0000000479797c23 */ /* 0x100fe20008010878 */
[--C-:B------:R-:W-:Y:S01]  /*17bc0*/  FFMA.FTZ R122, R189, UR4, -R120.reuse ;  /* 0x00000004bd7a7c23 */ /* 0x100fe20008010878 */
[----:B------:R-:W-:Y:S01]  /*17bd0*/  FFMA.FTZ R123, R123, UR4, -R120 ;  /* 0x000000047b7b7c23 */ /* 0x000fe20008010878 */
        /* <DEDUP_REMOVED lines=41> */
[----:B------:R-:W-:Y:S01]  /*17e70*/  FMUL.FTZ R45, R2, R45 ;  /* 0x0000002d022d7220 */ /* 0x000fe20000410000 */
[C---:B------:R-:W-:Y:S01]  /*17e80*/  FMUL.FTZ R50, R101.reuse, R50 ;  /* 0x0000003265327220 */ /* 0x040fe20000410000 */
[----:B------:R-:W-:Y:S03]  /*17e90*/  LDSM.16.MT88.4 R76, [R136+0xa000] ;  /* 0x00a00000884c783b */ /* 0x000fe60000004200 */
[----:B------:R-:W1:Y:S01]  /*17ea0*/  MUFU.EX2 R113, R113 ;  /* 0x0000007100717308 */ /* 0x000e620000000800 */
[----:B----4-:R-:W-:Y:S01]  /*17eb0*/  F2FP.F16.F32.PACK_AB R99, R108, R109 ;  /* 0x0000006d6c63723e */ /* 0x010fe200000000ff */
[C---:B------:R-:W-:Y:S01]  /*17ec0*/  FMUL.FTZ R51, R101.reuse, R51 ;  /* 0x0000003365337220 */ /* 0x040fe20000410000 */
[C---:B------:R-:W-:Y:S01]  /*17ed0*/  FMUL.FTZ R48, R2.reuse, R48 ;  /* 0x0000003002307220 */ /* 0x040fe20000410000 */
[C---:B------:R-:W-:Y:S01]  /*17ee0*/  FMUL.FTZ R49, R2.reuse, R49 ;  /* 0x0000003102317220 */ /* 0x040fe20000410000 */
[C---:B------:R-:W-:Y:S01]  /*17ef0*/  FMUL.FTZ R54, R101.reuse, R54 ;  /* 0x0000003665367220 */ /* 0x040fe20000410000 */
[----:B------:R-:W-:Y:S01]  /*17f00*/  FMUL.FTZ R55, R101, R55 ;  /* 0x0000003765377220 */ /* 0x000fe20000410000 */
[C---:B------:R-:W-:Y:S03]  /*17f10*/  FMUL.FTZ R52, R2.reuse, R52 ;  /* 0x0000003402347220 */ /* 0x040fe60000410000 */
[----:B------:R-:W-:Y:S01]  /*17f20*/  MUFU.EX2 R111, R111 ;  /* 0x0000006f006f7308 */ /* 0x000fe20000000800 */
[C---:B------:R-:W-:Y:S01]  /*17f30*/  FMUL.FTZ R53, R2.reuse, R53 ;  /* 0x0000003502357220 */ /* 0x040fe20000410000 */
[--C-:B------:R-:W-:Y:S01]  /*17f40*/  FFMA.FTZ R127, R127, UR4, -R114.reuse ;  /* 0x000000047f7f7c23 */ /* 0x100fe20008010872 */
[--C-:B------:R-:W-:Y:S01]  /*17f50*/  FFMA.FTZ R167, R167, UR4, -R114.reuse ;  /* 0x00000004a7a77c23 */ /* 0x100fe20008010872 */
[----:B------:R-:W-:Y:S01]  /*17f60*/  FFMA.FTZ R168, R185, UR4, -R114 ;  /* 0x00000004b9a87c23 */ /* 0x000fe20008010872 */
        /* <DEDUP_REMOVED lines=14> */
[----:B------:R-:W-:Y:S01]  /*18050*/  MUFU.EX2 R118, R118 ;  /* 0x0000007600767308 */ /* 0x000fe20000000800 */
[--C-:B------:R-:W-:Y:S01]  /*18060*/  FFMA.FTZ R183, R183, UR4, -R120.reuse ;  /* 0x00000004b7b77c23 */ /* 0x100fe20008010878 */
[--C-:B------:R-:W-:Y:S01]  /*18070*/  FFMA.FTZ R170, R181, UR4, -R120.reuse ;  /* 0x00000004b5aa7c23 */ /* 0x100fe20008010878 */
[--C-:B------:R-:W-:Y:S01]  /*18080*/  FFMA.FTZ R172, R179, UR4, -R120.reuse ;  /* 0x00000004b3ac7c23 */ /* 0x100fe20008010878 */
[----:B------:R-:W-:Y:S01]  /*18090*/  FFMA.FTZ R177, R177, UR4, -R120 ;  /* 0x00000004b1b17c23 */ /* 0x000fe20008010878 */
[--C-:B------:R-:W-:Y:S01]  /*180a0*/  FFMA.FTZ R174, R175, UR4, -R114.reuse ;  /* 0x00000004afae7c23 */ /* 0x100fe20008010872 */
[----:B----4-:R-:W-:Y:S01]  /*180b0*/  F2FP.F16.F32.PACK_AB R98, R110, R111 ;  /* 0x0000006f6e62723e */ /* 0x010fe200000000ff */
[--C-:B------:R-:W-:Y:S03]  /*180c0*/  FFMA.FTZ R173, R173, UR4, -R114.reuse ;  /* 0x00000004adad7c23 */ /* 0x100fe60008010872 */
[----:B------:R-:W-:Y:S01]  /*180d0*/  MUFU.EX2 R183, R183 ;  /* 0x000000b700b77308 */ /* 0x000fe20000000800 */
[--C-:B------:R-:W-:Y:S01]  /*180e0*/  FFMA.FTZ R171, R171, UR4, -R114.reuse ;  /* 0x00000004abab7c23 */ /* 0x100fe20008010872 */
[--C-:B------:R-:W-:Y:S01]  /*180f0*/  FFMA.FTZ R176, R169, UR4, -R114.reuse ;  /* 0x00000004a9b07c23 */ /* 0x100fe20008010872 */
[----:B------:R-:W-:Y:S01]  /*18100*/  FFMA.FTZ R169, R105, UR4, -R114 ;  /* 0x0000000469a97c23 */ /* 0x000fe20008010872 */
[--C-:B------:R-:W-:Y:S01]  /*18110*/  FFMA.FTZ R119, R119, UR4, -R120.reuse ;  /* 0x0000000477777c23 */ /* 0x100fe20008010878 */
[C---:B------:R-:W-:Y:S05]  /*18120*/  HMMA.16816.F32 R4, R96.reuse, R12, R4 ;  /* 0x0000000c6004723c */ /* 0x040fea0000001804 */
[----:B------:R-:W-:Y:S01]  /*18130*/  MUFU.EX2 R170, R170 ;  /* 0x000000aa00aa7308 */ /* 0x000fe20000000800 */
[--C-:B------:R-:W-:Y:S01]  /*18140*/  FFMA.FTZ R116, R116, UR4, -R120.reuse ;  /* 0x0000000474747c23 */ /* 0x100fe20008010878 */
[C---:B------:R-:W-:Y:S03]  /*18150*/  HMMA.16816.F32 R8, R96.reuse, R14, R8 ;  /* 0x0000000e6008723c */ /* 0x040fe60000001808 */
[----:B------:R-:W-:Y:S01]  /*18160*/  ISETP.GT.AND P0, PT, R160, R147, PT ;  /* 0x00000093a000720c */ /* 0x000fe20003f04270 */
[C---:B------:R-:W-:Y:S01]  /*18170*/  FMUL.FTZ R12, R2.reuse, R88 ;  /* 0x00000058020c7220 */ /* 0x040fe20000410000 */
[----:B------:R-:W-:Y:S02]  /*18180*/  FMUL.FTZ R13, R2, R89 ;  /* 0x00000059020d7220 */ /* 0x000fe40000410000 */
[C---:B------:R-:W-:Y:S01]  /*18190*/  FMUL.FTZ R14, R101.reuse, R90 ;  /* 0x0000005a650e7220 */ /* 0x040fe20000410000 */
[----:B------:R-:W-:Y:S01]  /*181a0*/  FMUL.FTZ R15, R101, R91 ;  /* 0x0000005b650f7220 */ /* 0x000fe20000410000 */
[----:B------:R-:W-:Y:S02]  /*181b0*/  MUFU.EX2 R172, R172 ;  /* 0x000000ac00ac7308 */ /* 0x000fe40000000800 */
[--C-:B------:R-:W-:Y:S01]  /*181c0*/  FFMA.FTZ R103, R103, UR4, -R120.reuse ;  /* 0x0000000467677c23 */ /* 0x100fe20008010878 */
[----:B------:R-:W-:Y:S01]  /*181d0*/  FFMA.FTZ R120, R102, UR4, -R120 ;  /* 0x0000000466787c23 */ /* 0x000fe20008010878 */
[--C-:B------:R-:W-:Y:S01]  /*181e0*/  FFMA.FTZ R102, R117, UR4, -R114.reuse ;  /* 0x0000000475667c23 */ /* 0x100fe20008010872 */
[--C-:B------:R-:W-:Y:S01]  /*181f0*/  FFMA.FTZ R117, R107, UR4, -R114.reuse ;  /* 0x000000046b757c23 */ /* 0x100fe20008010872 */
[C---:B------:R-:W-:Y:S04]  /*18200*/  HMMA.16816.F32 R12, R96.reuse, R20, R12 ;  /* 0x00000014600c723c */ /* 0x040fe8000000180c */
[----:B------:R-:W-:Y:S01]  /*18210*/  MUFU.EX2 R177, R177 ;  /* 0x000000b100b17308 */ /* 0x000fe20000000800 */
[----:B------:R-:W-:Y:S01]  /*18220*/  FFMA.FTZ R114, R104, UR4, -R114 ;  /* 0x0000000468727c23 */ /* 0x000fe20008010872 */
[C---:B------:R-:W-:Y:S01]  /*18230*/  FFMA.FTZ R115, R2.reuse, R165, R115 ;  /* 0x000000a502737223 */ /* 0x040fe20000010073 */
[C---:B------:R-:W-:Y:S07]  /*18240*/  HMMA.16816.F32 R16, R96.reuse, R22, R16 ;  /* 0x000000166010723c */ /* 0x040fee0000001810 */
[----:B------:R-:W1:Y:S01]  /*18250*/  MUFU.EX2 R121, R121 ;  /* 0x0000007900797308 */ /* 0x000e620000000800 */
[C---:B------:R-:W-:Y:S03]  /*18260*/  FMUL.FTZ R20, R2.reuse, R80 ;  /* 0x0000005002147220 */ /* 0x040fe60000410000 */
[C---:B------:R-:W-:Y:S01]  /*18270*/  FMUL.FTZ R21, R2.reuse, R81 ;  /* 0x0000005102157220 */ /* 0x040fe20000410000 */
[C---:B------:R-:W-:Y:S01]  /*18280*/  FMUL.FTZ R22, R101.reuse, R82 ;  /* 0x0000005265167220 */ /* 0x040fe20000410000 */
[C---:B------:R-:W-:Y:S02]  /*18290*/  FMUL.FTZ R23, R101.reuse, R83 ;  /* 0x0000005365177220 */ /* 0x040fe40000410000 */
[----:B------:R-:W-:Y:S02]  /*182a0*/  LDSM.16.MT88.4 R80, [R138+0x8800] ;  /* 0x008800008a50783b */ /* 0x000fe40000004200 */
[----:B------:R-:W-:Y:S03]  /*182b0*/  MUFU.EX2 R174, R174 ;  /* 0x000000ae00ae7308 */ /* 0x000fe60000000800 */
[C---:B------:R-:W-:Y:S07]  /*182c0*/  HMMA.16816.F32 R20, R96.reuse, R28, R20 ;  /* 0x0000001c6014723c */ /* 0x040fee0000001814 */
[----:B------:R-:W-:Y:S01]  /*182d0*/  MUFU.EX2 R173, R173 ;  /* 0x000000ad00ad7308 */ /* 0x000fe20000000800 */
[C---:B------:R-:W-:Y:S03]  /*182e0*/  HMMA.16816.F32 R24, R96.reuse, R30, R24 ;  /* 0x0000001e6018723c */ /* 0x040fe60000001818 */
[C---:B------:R-:W-:Y:S01]  /*182f0*/  FMUL.FTZ R28, R2.reuse, R72 ;  /* 0x00000048021c7220 */ /* 0x040fe20000410000 */
[----:B------:R-:W-:Y:S03]  /*18300*/  FMUL.FTZ R29, R2, R73 ;  /* 0x00000049021d7220 */ /* 0x000fe60000410000 */
[C---:B------:R-:W-:Y:S01]  /*18310*/  FMUL.FTZ R30, R101.reuse, R74 ;  /* 0x0000004a651e7220 */ /* 0x040fe20000410000 */
[C---:B------:R-:W-:Y:S01]  /*18320*/  FMUL.FTZ R31, R101.reuse, R75 ;  /* 0x0000004b651f7220 */ /* 0x040fe20000410000 */
[----:B------:R-:W-:Y:S01]  /*18330*/  MUFU.EX2 R171, R171 ;  /* 0x000000ab00ab7308 */ /* 0x000fe20000000800 */
[----:B------:R-:W4:Y:S01]  /*18340*/  LDSM.16.MT88.4 R72, [R138+0xa000] ;  /* 0x00a000008a48783b */ /* 0x000f220000004200 */
[----:B------:R-:W-:Y:S01]  /*18350*/  FFMA.FTZ R101, R101, R166, R106 ;  /* 0x000000a665657223 */ /* 0x000fe2000001006a */
[----:B------:R-:W-:Y:S03]  /*18360*/  FADD.FTZ R2, R113, R115 ;  /* 0x0000007371027221 */ /* 0x000fe60000010000 */
[C---:B--2---:R-:W-:Y:S04]  /*18370*/  HMMA.16816.F32 R28, R96.reuse, R92, R28 ;  /* 0x0000005c601c723c */ /* 0x044fe8000000181c */
[----:B------:R-:W-:Y:S01]  /*18380*/  MUFU.EX2 R176, R176 ;  /* 0x000000b000b07308 */ /* 0x000fe20000000800 */
[----:B------:R-:W-:Y:S01]  /*18390*/  FADD.FTZ R112, R112, R101 ;  /* 0x0000006570707221 */ /* 0x000fe20000010000 */
[----:B------:R-:W-:Y:S01]  /*183a0*/  FADD.FTZ R111, R111, R2 ;  /* 0x000000026f6f7221 */ /* 0x000fe20000010000 */
[----:B------:R-:W-:Y:S01]  /*183b0*/  MOV R2, R3 ;  /* 0x0000000300027202 */ /* 0x000fe20000000f00 */
[C---:B------:R-:W-:Y:S01]  /*183c0*/  HMMA.16816.F32 R32, R96.reuse, R94, R32 ;  /* 0x0000005e6020723c */ /* 0x040fe20000001820 */
[----:B------:R-:W-:Y:S05]  /*183d0*/  LDSM.16.MT88.4 R92, [R140+0x9800] ;  /* 0x009800008c5c783b */ /* 0x000fea0000004200 */
[----:B------:R-:W-:Y:S01]  /*183e0*/  MUFU.EX2 R122, R122 ;  /* 0x0000007a007a7308 */ /* 0x000fe20000000800 */
[----:B------:R-:W-:Y:S01]  /*183f0*/  FADD.FTZ R109, R109, R112 ;  /* 0x000000706d6d7221 */ /* 0x000fe20000010000 */
[C---:B---3--:R-:W-:Y:S03]  /*18400*/  HMMA.16816.F32 R36, R96.reuse, R84, R36 ;  /* 0x000000546024723c */ /* 0x048fe60000001824 */
[----:B------:R-:W-:Y:S03]  /*18410*/  FADD.FTZ R109, R108, R109 ;  /* 0x0000006d6c6d7221 */ /* 0x000fe60000010000 */
[C---:B------:R-:W-:Y:S01]  /*18420*/  HMMA.16816.F32 R40, R96.reuse, R86, R40 ;  /* 0x000000566028723c */ /* 0x040fe20000001828 */
[----:B------:R-:W-:Y:S01]  /*18430*/  LDSM.16.MT88.4 R84, [R138+0x9800] ;  /* 0x009800008a54783b */ /* 0x000fe20000004200 */
[----:B------:R-:W2:Y:S03]  /*18440*/  MUFU.EX2 R123, R123 ;  /* 0x0000007b007b7308 */ /* 0x000ea60000000800 */
[----:B------:R-:W-:Y:S01]  /*18450*/  FADD.FTZ R111, R110, R111 ;  /* 0x0000006f6e6f7221 */ /* 0x000fe20000010000 */
[----:B------:R-:W-:Y:S06]  /*18460*/  MOV R101, R100 ;  /* 0x0000006400657202 */ /* 0x000fec0000000f00 */
[----:B------:R-:W-:Y:S01]  /*18470*/  MUFU.EX2 R126, R126 ;  /* 0x0000007e007e7308 */ /* 0x000fe20000000800 */
[C---:B----4-:R-:W-:Y:S09]  /*18480*/  HMMA.16816.F32 R44, R96.reuse, R72, R44 ;  /* 0x00000048602c723c */ /* 0x050ff2000000182c */
[----:B------:R-:W3:Y:S01]  /*18490*/  MUFU.EX2 R127, R127 ;  /* 0x0000007f007f7308 */ /* 0x000ee20000000800 */
[C---:B------:R-:W-:Y:S01]  /*184a0*/  HMMA.16816.F32 R48, R96.reuse, R74, R48 ;  /* 0x0000004a6030723c */ /* 0x040fe20000001830 */
[----:B------:R-:W4:Y:S08]  /*184b0*/  LDSM.16.MT88.4 R72, [R140+0x8800] ;  /* 0x008800008c48783b */ /* 0x000f300000004200 */
[----:B------:R-:W-:Y:S01]  /*184c0*/  MUFU.EX2 R167, R167 ;  /* 0x000000a700a77308 */ /* 0x000fe20000000800 */
[C---:B------:R-:W-:Y:S09]  /*184d0*/  HMMA.16816.F32 R52, R96.reuse, R68, R52 ;  /* 0x000000446034723c */ /* 0x040ff20000001834 */
[----:B------:R-:W5:Y:S01]  /*184e0*/  MUFU.EX2 R168, R168 ;  /* 0x000000a800a87308 */ /* 0x000f620000000800 */
[C---:B------:R-:W-:Y:S03]  /*184f0*/  HMMA.16816.F32 R56, R96.reuse, R70, R56 ;  /* 0x000000466038723c */ /* 0x040fe60000001838 */
[----:B-1----:R-:W-:Y:S03]  /*18500*/  F2FP.F16.F32.PACK_AB R69, R121, R118 ;  /* 0x000000767945723e */ /* 0x002fe600000000ff */
[C---:B------:R-:W-:Y:S03]  /*18510*/  HMMA.16816.F32 R60, R96.reuse, R76, R60 ;  /* 0x0000004c603c723c */ /* 0x040fe6000000183c */
[----:B------:R-:W-:Y:S02]  /*18520*/  MUFU.EX2 R119, R119 ;  /* 0x0000007700777308 */ /* 0x000fe40000000800 */
[----:B--2---:R-:W-:Y:S01]  /*18530*/  F2FP.F16.F32.PACK_AB R71, R123, R122 ;  /* 0x0000007a7b47723e */ /* 0x004fe200000000ff */
[----:B------:R-:W-:Y:S01]  /*18540*/  HMMA.16816.F32 R64, R96, R78, R64 ;  /* 0x0000004e6040723c */ /* 0x000fe20000001840 */
[----:B------:R-:W1:Y:S06]  /*18550*/  LDSM.16.MT88.4 R76, [R137+0x8800] ;  /* 0x00880000894c783b */ /* 0x000e6c0000004200 */
[----:B------:R-:W2:Y:S01]  /*18560*/  MUFU.EX2 R116, R116 ;  /* 0x0000007400747308 */ /* 0x000ea20000000800 */
[----:B---3--:R-:W-:Y:S03]  /*18570*/  F2FP.F16.F32.PACK_AB R68, R127, R126 ;  /* 0x0000007e7f44723e */ /* 0x008fe600000000ff */
[----:B------:R-:W-:Y:S01]  /*18580*/  FADD.FTZ R118, R118, R109 ;  /* 0x0000006d76767221 */ /* 0x000fe20000010000 */
[----:B-----5:R-:W-:Y:S01]  /*18590*/  F2FP.F16.F32.PACK_AB R70, R168, R167 ;  /* 0x000000a7a846723e */ /* 0x020fe200000000ff */
[----:B------:R-:W-:Y:S04]  /*185a0*/  FADD.FTZ R126, R126, R111 ;  /* 0x0000006f7e7e7221 */ /* 0x000fe80000010000 */
[----:B------:R-:W-:Y:S01]  /*185b0*/  MUFU.EX2 R103, R103 ;  /* 0x0000006700677308 */ /* 0x000fe20000000800 */
[----:B------:R-:W-:Y:S01]  /*185c0*/  FADD.FTZ R121, R121, R118 ;  /* 0x0000007679797221 */ /* 0x000fe20000010000 */
[----:B------:R-:W-:Y:S03]  /*185d0*/  FADD.FTZ R126, R127, R126 ;  /* 0x0000007e7f7e7221 */ /* 0x000fe60000010000 */
[----:B------:R-:W-:Y:S01]  /*185e0*/  FADD.FTZ R122, R122, R121 ;  /* 0x000000797a7a7221 */ /* 0x000fe20000010000 */
[C---:B----4-:R-:W-:Y:S04]  /*185f0*/  HMMA.16816.F32 R4, R68.reuse, R72, R4 ;  /* 0x000000484404723c */ /* 0x050fe80000001804 */
[----:B------:R-:W3:Y:S01]  /*18600*/  MUFU.EX2 R120, R120 ;  /* 0x0000007800787308 */ /* 0x000ee20000000800 */
[----:B--2---:R-:W-:Y:S01]  /*18610*/  F2FP.F16.F32.PACK_AB R105, R116, R119 ;  /* 0x000000777469723e */ /* 0x004fe200000000ff */
[C---:B------:R-:W-:Y:S01]  /*18620*/  HMMA.16816.F32 R8, R68.reuse, R74, R8 ;  /* 0x0000004a4408723c */ /* 0x040fe20000001808 */
[----:B------:R-:W2:Y:S07]  /*18630*/  LDSM.16.MT88.4 R72, [R136+0x8800] ;  /* 0x008800008848783b */ /* 0x000eae0000004200 */
[----:B------:R-:W-:Y:S03]  /*18640*/  MUFU.EX2 R102, R102 ;  /* 0x0000006600667308 */ /* 0x000fe60000000800 */
[----:B------:R-:W-:Y:S01]  /*18650*/  FADD.FTZ R167, R167, R126 ;  /* 0x0000007ea7a77221 */ /* 0x000fe20000010000 */
[C---:B------:R-:W-:Y:S03]  /*18660*/  HMMA.16816.F32 R12, R68.reuse, R80, R12 ;  /* 0x00000050440c723c */ /* 0x040fe6000000180c */
[----:B------:R-:W-:Y:S03]  /*18670*/  FADD.FTZ R122, R123, R122 ;  /* 0x0000007a7b7a7221 */ /* 0x000fe60000010000 */
[C---:B------:R-:W-:Y:S01]  /*18680*/  HMMA.16816.F32 R16, R68.reuse, R82, R16 ;  /* 0x000000524410723c */ /* 0x040fe20000001810 */
[----:B------:R-:W4:Y:S01]  /*18690*/  LDSM.16.MT88.4 R80, [R140+0xa800] ;  /* 0x00a800008c50783b */ /* 0x000f220000004200 */
[----:B------:R-:W5:Y:S03]  /*186a0*/  MUFU.EX2 R117, R117 ;  /* 0x0000007500757308 */ /* 0x000f660000000800 */
[----:B---3--:R-:W-:Y:S01]  /*186b0*/  F2FP.F16.F32.PACK_AB R107, R120, R103 ;  /* 0x00000067786b723e */ /* 0x008fe200000000ff */
[C---:B-1----:R-:W-:Y:S06]  /*186c0*/  HMMA.16816.F32 R20, R68.reuse, R76, R20 ;  /* 0x0000004c4414723c */ /* 0x042fec0000001814 */
[----:B------:R-:W-:Y:S01]  /*186d0*/  MUFU.EX2 R169, R169 ;  /* 0x000000a900a97308 */ /* 0x000fe20000000800 */
[----:B------:R-:W-:Y:S01]  /*186e0*/  FADD.FTZ R167, R168, R167 ;  /* 0x000000a7a8a77221 */ /* 0x000fe20000010000 */
[C---:B------:R-:W-:Y:S01]  /*186f0*/  HMMA.16816.F32 R24, R68.reuse, R78, R24 ;  /* 0x0000004e4418723c */ /* 0x040fe20000001818 */
[----:B------:R-:W1:Y:S07]  /*18700*/  LDSM.16.MT88.4 R76, [R138+0xa800] ;  /* 0x00a800008a4c783b */ /* 0x000e6e0000004200 */
[----:B------:R-:W3:Y:S03]  /*18710*/  MUFU.EX2 R114, R114 ;  /* 0x0000007200727308 */ /* 0x000ee60000000800 */
[----:B-----5:R-:W-:Y:S01]  /*18720*/  F2FP.F16.F32.PACK_AB R104, R117, R102 ;  /* 0x000000667568723e */ /* 0x020fe200000000ff */
[C---:B--2---:R-:W-:Y:S06]  /*18730*/  HMMA.16816.F32 R28, R68.reuse, R72, R28 ;  /* 0x00000048441c723c */ /* 0x044fec000000181c */
[C---:B------:R-:W-:Y:S01]  /*18740*/  HMMA.16816.F32 R32, R68.reuse, R74, R32 ;  /* 0x0000004a4420723c */ /* 0x040fe20000001820 */
[----:B------:R-:W2:Y:S04]  /*18750*/  LDSM.16.MT88.4 R72, [R137+0xa800] ;  /* 0x00a800008948783b */ /* 0x000ea80000004200 */
[----:B---3--:R-:W-:Y:S01]  /*18760*/  F2FP.F16.F32.PACK_AB R106, R114, R169 ;  /* 0x000000a9726a723e */ /* 0x008fe200000000ff */
        /* <DEDUP_REMOVED lines=12> */
[C---:B------:R-:W-:Y:S01]  /*18830*/  F2FP.F16.F32.PACK_AB R69, R170.reuse, R183 ;  /* 0x000000b7aa45723e */ /* 0x040fe200000000ff */
        /* <DEDUP_REMOVED lines=25> */
[----:B------:R-:W-:Y:S05]  /*189d0*/  FADD.FTZ R165, R169, R102 ;  /* 0x00000066a9a57221 */ /* 0x000fea0000010000 */
[----:B------:R-:W-:Y:S01]  /*189e0*/  FADD.FTZ R166, R120, R103 ;  /* 0x0000006778a67221 */ /* 0x000fe20000010000 */
[----:B------:R-:W-:Y:S01]  /*189f0*/  FADD.FTZ R165, R114, R165 ;  /* 0x000000a572a57221 */ /* 0x000fe20000010000 */
        /* <DEDUP_REMOVED lines=27> */
[C---:B------:R-:W-:Y:S06]  /*18bb0*/  HMMA.16816.F32 R40, R104.reuse, R6, R40 ;  /* 0x000000066828723c */ /* 0x040fec0000001828 */
[C---:B----4-:R-:W-:Y:S06]  /*18bc0*/  HMMA.16816.F32 R44, R104.reuse, R8, R44 ;  /* 0x00000008682c723c */ /* 0x050fec000000182c */
[C---:B------:R-:W-:Y:S06]  /*18bd0*/  HMMA.16816.F32 R48, R104.reuse, R10, R48 ;  /* 0x0000000a6830723c */ /* 0x040fec0000001830 */
[C---:B-----5:R-:W-:Y:S06]  /*18be0*/  HMMA.16816.F32 R52, R104.reuse, R12, R52 ;  /* 0x0000000c6834723c */ /* 0x060fec0000001834 */
[C---:B------:R-:W-:Y:S06]  /*18bf0*/  HMMA.16816.F32 R56, R104.reuse, R14, R56 ;  /* 0x0000000e6838723c */ /* 0x040fec0000001838 */
[C---:B-1----:R-:W-:Y:S06]  /*18c00*/  HMMA.16816.F32 R60, R104.reuse, R16, R60 ;  /* 0x00000010683c723c */ /* 0x042fec000000183c */
[----:B------:R-:W-:Y:S01]  /*18c10*/  HMMA.16816.F32 R64, R104, R18, R64 ;  /* 0x000000126840723c */ /* 0x000fe20000001840 */
[----:B------:R-:W-:Y:S11]  /*18c20*/  @!UPT UIADD3 URZ, URZ, URZ, URZ ;  /* 0x0000003f3f3ff290 */ /* 0x000ff6000fffe03f */
[----:B------:R-:W-:Y:S01]  /*18c30*/  @!UPT UIADD3 URZ, URZ, URZ, URZ ;  /* 0x0000003f3f3ff290 */ /* 0x000fe2000fffe03f */
[----:B------:R-:W-:Y:S11]  /*18c40*/  @P0 BRA `(.L_x_8294) ;  /* 0xffffffcc00180947 */ /* 0x000ff6000383ffff */
.L_x_8290:
        /* <DEDUP_REMOVED lines=21> */
[----:B-1----:R-:W-:Y:S01]  /*18da0*/  SHF.R.S32.HI R9, RZ, 0x1f, R0 ;  /* 0x0000001fff097819 */ /* 0x002fe20000011400 */
[----:B---3--:R-:W-:-:S03]  /*18db0*/  FADD.FTZ R2, R5, R2 ;  /* 0x0000000205027221 */ /* 0x008fc60000010000 */
        /* <DEDUP_REMOVED lines=16> */
[----:B------:R-:W-:Y:S01]  /*18ec0*/  IADD3 R15, -R15, R0, RZ ;  /* 0x000000000f0f7210 */ /* 0x000fe20007ffe1ff */
[----:B------:R-:W-:Y:S01]  /*18ed0*/  @P4 MUFU.LG2 R4, R4 ;  /* 0x0000000400044308 */ /* 0x000fe20000000c00 */
[----:B------:R-:W-:Y:S01]  /*18ee0*/  LOP3.LUT R13, R5, 0x1, RZ, 0xc0, !PT ;  /* 0x00000001050d7812 */ /* 0x000fe200078ec0ff */
[----:B-1----:R-:W-:Y:S01]  /*18ef0*/  FMUL.FTZ R96, R7, R96 ;  /* 0x0000006007607220 */ /* 0x002fe20000410000 */
        /* <DEDUP_REMOVED lines=170> */
.L_x_8296:
[----:B------:R-:W-:Y:S05]  /*199a0*/  BSYNC B0 ;  /* 0x0000000000007941 */ /* 0x000fea0003800000 */
.L_x_8295:
        /* <DEDUP_REMOVED lines=34> */
.L_x_8298:
[----:B------:R-:W-:Y:S05]  /*19bd0*/  BSYNC B0 ;  /* 0x0000000000007941 */ /* 0x000fea0003800000 */
.L_x_8297:
        /* <DEDUP_REMOVED lines=10> */
.L_x_8300:
[----:B------:R-:W-:Y:S05]  /*19c80*/  BSYNC B0 ;  /* 0x0000000000007941 */ /* 0x000fea0003800000 */
.L_x_8299:
        /* <DEDUP_REMOVED lines=9> */
.L_x_8302:
[----:B------:R-:W-:Y:S05]  /*19d20*/  BSYNC B0 ;  /* 0x0000000000007941 */ /* 0x000fea0003800000 */
.L_x_8301:
        /* <DEDUP_REMOVED lines=9> */
.L_x_8304:
[----:B------:R-:W-:Y:S05]  /*19dc0*/  BSYNC B0 ;  /* 0x0000000000007941 */ /* 0x000fea0003800000 */
.L_x_8303:
        /* <DEDUP_REMOVED lines=9> */
.L_x_8306:
[----:B------:R-:W-:Y:S05]  /*19e60*/  BSYNC B0 ;  /* 0x0000000000007941 */ /* 0x000fea0003800000 */
.L_x_8305:
        /* <DEDUP_REMOVED lines=9> */
.L_x_8308:
[----:B------:R-:W-:Y:S05]  /*19f00*/  BSYNC B0 ;  /* 0x0000000000007941 */ /* 0x000fea0003800000 */
.L_x_8307:
        /* <DEDUP_REMOVED lines=9> */
.L_x_8310:
[----:B------:R-:W-:Y:S05]  /*19fa0*/  BSYNC B0 ;  /* 0x0000000000007941 */ /* 0x000fea0003800000 */
.L_x_8309:
        /* <DEDUP_REMOVED lines=8> */
.L_x_8311:
        /* <DEDUP_REMOVED lines=13> */
.L_x_8431:


//--------------------- .nv.shared._ZN5flash32flash_fwd_splitkv_combine_kernelI23Flash_fwd_kernel_traitsILi128ELi64ELi128ELi4ELb0ELb0EN7cutlass6half_tE19Flash_kernel_traitsILi128ELi64ELi128ELi4ES3_EELi4ELi7ELb0EEEvNS_16Flash_fwd_paramsE --------------------------
	.section	.nv.shared._ZN5flash32flash_fwd_splitkv_combine_kernelI23Flash_fwd_kernel_traitsILi128ELi64ELi128ELi4ELb0ELb0EN7cutlass6half_tE19Flash_kernel_traitsILi128ELi64ELi128ELi4ES3_EELi4ELi7ELb0EEEvNS_16Flash_fwd_paramsE,"aw",@nobits
	.sectionflags	@""
	.align	16
.nv.shared._ZN5flash32flash_fwd_splitkv_combine_kernelI23Flash_fwd_kernel_traitsILi128ELi64ELi128ELi4ELb0ELb0EN7cutlass6half_tE19Flash_kernel_traitsILi128ELi64ELi128ELi4ES3_EELi4ELi7ELb0EEEvNS_16Flash_fwd_paramsE:
	.zero		3584


//--------------------- .nv.shared.reserved.0     --------------------------
	.section	.nv.shared.reserved.0,"aw",@nobits
	.weak		__nv_reservedSMEM_offset_0_alias
	.size		__nv_reservedSMEM_offset_0_alias, 0, 0
	.other		__nv_reservedSMEM_offset_0_alias,@"STO_CUDA_RESERVED_SHARED STV_DEFAULT"
__nv_reservedSMEM_offset_0_alias:
	.zero		0


//--------------------- .nv.global                --------------------------
	.section	.nv.global,"aw",@nobits
.nv.global:
	.type		_ZN79_INTERNAL_ba76c388_43_flash_fwd_split_hdim128_fp16_causal_sm80_cu_6987f922_28404cute1_E,@object
	.size		_ZN79_INTERNAL_ba76c388_43_flash_fwd_split_hdim128_fp16_causal_sm80_cu_6987f922_28404cute1_E,(_ZN79_INTERNAL_ba76c388_43_flash_fwd_split_hdim128_fp16_causal_sm80_cu_6987f922_28404cuda3std3__45__cpo6cbeginE - _ZN79_INTERNAL_ba76c388_43_flash_fwd_split_hdim128_fp16_causal_sm80_cu_6987f922_28404cute1_E)
_ZN79_INTERNAL_ba76c388_43_flash_fwd_split_hdim128_fp16_causal_sm80_cu_6987f922_28404cute1_E:
	.zero		1
	.type		_ZN79_INTERNAL_ba76c388_43_flash_fwd_split_hdim128_fp16_causal_sm80_cu_6987f922_28404cuda3std3__45__cpo6cbeginE,@object
	.size		_ZN79_INTERNAL_ba76c388_43_flash_fwd_split_hdim128_fp16_causal_sm80_cu_6987f922_28404cuda3std3__45__cpo6cbeginE,(_ZN79_INTERNAL_ba76c388_43_flash_fwd_split_hdim128_fp16_causal_sm80_cu_6987f922_28404cuda3std3__48in_placeE - _ZN79_INTERNAL_ba76c388_43_flash_fwd_split_hdim128_fp16_causal_sm80_cu_6987f922_28404cuda3std3__45__cpo6cbeginE)
_ZN79_INTERNAL_ba76c388_43_flash_fwd_split_hdim128_fp16_causal_sm80_cu_6987f922_28404cuda3std3__45__cpo6cbeginE:
	.zero		1
	.type		_ZN79_INTERNAL_ba76c388_43_flash_fwd_split_hdim128_fp16_causal_sm80_cu_6987f922_28404cuda3std3__48in_placeE,@object
	.size		_ZN79_INTERNAL_ba76c388_43_flash_fwd_split_hdim128_fp16_causal_sm80_cu_6987f922_28404cuda3std3__48in_placeE,(_ZN79_INTERNAL_ba76c388_43_flash_fwd_split_hdim128_fp16_causal_sm80_cu_6987f922_28404cuda3std6ranges3__45__cpo9iter_moveE - _ZN79_INTERNAL_ba76c388_43_flash_fwd_split_hdim128_fp16_causal_sm80_cu_6987f922_28404cuda3std3__48in_placeE)
_ZN79_INTERNAL_ba76c388_43_flash_fwd_split_hdim128_fp16_causal_sm80_cu_6987f922_28404cuda3std3__48in_placeE:
	.zero		1
	.type		_ZN79_INTERNAL_ba76c388_43_flash_fwd_split_hdim128_fp16_causal_sm80_cu_6987f922_28404cuda3std6ranges3__45__cpo9iter_moveE,@object
	.size		_ZN79_INTERNAL_ba76c388_43_flash_fwd_split_hdim128_fp16_causal_sm80_cu_6987f922_28404cuda3std6ranges3__45__cpo9iter_moveE,(_ZN79_INTERNAL_ba76c388_43_flash_fwd_split_hdim128_fp16_causal_sm80_cu_6987f922_28404cuda3std3__45__cpo5beginE - _ZN79_INTERNAL_ba76c388_43_flash_fwd_split_hdim128_fp16_causal_sm80_cu_6987f922_28404cuda3std6ranges3__45__cpo9iter_moveE)
_ZN79_INTERNAL_ba76c388_43_flash_fwd_split_hdim128_fp16_causal_sm80_cu_6987f922_28404cuda3std6ranges3__45__cpo9iter_moveE:
	.zero		1
	.type		_ZN79_INTERNAL_ba76c388_43_flash_fwd_split_hdim128_fp16_causal_sm80_cu_6987f922_28404cuda3std3__45__cpo5beginE,@object
	.size		_ZN79_INTERNAL_ba76c388_43_flash_fwd_split_hdim128_fp16_causal_sm80_cu_6987f922_28404cuda3std3__45__cpo5beginE,(_ZN79_INTERNAL_ba76c388_43_flash_fwd_split_hdim128_fp16_causal_sm80_cu_6987f922_28404cuda3std3__481_GLOBAL__N__ba76c388_43_flash_fwd_split_hdim128_fp16_causal_sm80_cu_6987f922_28406ignoreE - _ZN79_INTERNAL_ba76c388_43_flash_fwd_split_hdim128_fp16_causal_sm80_cu_6987f922_28404cuda3std3__45__cpo5beginE)
_ZN79_INTERNAL_ba76c388_43_flash_fwd_split_hdim128_fp16_causal_sm80_cu_6987f922_28404cuda3std3__45__cpo5beginE:
	.zero		1
	.type		_ZN79_INTERNAL_ba76c388_43_flash_fwd_split_hdim128_fp16_causal_sm80_cu_6987f922_28404cuda3std3__481_GLOBAL__N__ba76c388_43_flash_fwd_split_hdim128_fp16_causal_sm80_cu_6987f922_28406ignoreE,@object
	.size		_ZN79_INTERNAL_ba76c388_43_flash_fwd_split_hdim128_fp16_causal_sm80_cu_6987f922_28404cuda3std3__481_GLOBAL__N__ba76c388_43_flash_fwd_split_hdim128_fp16_causal_sm80_cu_6987f922_28406ignoreE,(_ZN79_INTERNAL_ba76c388_43_flash_fwd_split_hdim128_fp16_causal_sm80_cu_6987f922_28404cute7productE - _ZN79_INTERNAL_ba76c388_43_flash_fwd_split_hdim128_fp16_causal_sm80_cu_6987f922_28404cuda3std3__481_GLOBAL__N__ba76c388_43_flash_fwd_split_hdim128_fp16_causal_sm80_cu_6987f922_28406ignoreE)
_ZN79_INTERNAL_ba76c388_43_flash_fwd_split_hdim128_fp16_causal_sm80_cu_6987f922_28404cuda3std3__481_GLOBAL__N__ba76c388_43_flash_fwd_split_hdim128_fp16_causal_sm80_cu_6987f922_28406ignoreE:
	.zero		1
	.type		_ZN79_INTERNAL_ba76c388_43_flash_fwd_split_hdim128_fp16_causal_sm80_cu_6987f922_28404cute7productE,@object
	.size		_ZN79_INTERNAL_ba76c388_43_flash_fwd_split_hdim128_fp16_causal_sm80_cu_6987f922_28404cute7productE,(_ZN79_INTERNAL_ba76c388_43_flash_fwd_split_hdim128_fp16_causal_sm80_cu_6987f922_28404cuda3std3__45__cpo3endE - _ZN79_INTERNAL_ba76c388_43_flash_fwd_split_hdim128_fp16_causal_sm80_cu_6987f922_28404cute7productE)
_ZN79_INTERNAL_ba76c388_43_flash_fwd_split_hdim128_fp16_causal_sm80_cu_6987f922_28404cute7productE:
	.zero		1
	.type		_ZN79_INTERNAL_ba76c388_43_flash_fwd_split_hdim128_fp16_causal_sm80_cu_6987f922_28404cuda3std3__45__cpo3endE,@object
	.size		_ZN79_INTERNAL_ba76c388_43_flash_fwd_split_hdim128_fp16_causal_sm80_cu_6987f922_28404cuda3std3__45__cpo3endE,(_ZN79_INTERNAL_ba76c388_43_flash_fwd_split_hdim128_fp16_causal_sm80_cu_6987f922_28404cuda3std3__419piecewise_constructE - _ZN79_INTERNAL_ba76c388_43_flash_fwd_split_hdim128_fp16_causal_sm80_cu_6987f922_28404cuda3std3__45__cpo3endE)
_ZN79_INTERNAL_ba76c388_43_flash_fwd_split_hdim128_fp16_causal_sm80_cu_6987f922_28404cuda3std3__45__cpo3endE:
	.zero		1
	.type		_ZN79_INTERNAL_ba76c388_43_flash_fwd_split_hdim128_fp16_causal_sm80_cu_6987f922_28404cuda3std3__419piecewise_constructE,@object
	.size		_ZN79_INTERNAL_ba76c388_43_flash_fwd_split_hdim128_fp16_causal_sm80_cu_6987f922_28404cuda3std3__419piecewise_constructE,(_ZN79_INTERNAL_ba76c388_43_flash_fwd_split_hdim128_fp16_causal_sm80_cu_6987f922_28404cuda3std3__45__cpo4cendE - _ZN79_INTERNAL_ba76c388_43_flash_fwd_split_hdim128_fp16_causal_sm80_cu_6987f922_28404cuda3std3__419piecewise_constructE)
_ZN79_INTERNAL_ba76c388_43_flash_fwd_split_hdim128_fp16_causal_sm80_cu_6987f922_28404cuda3std3__419piecewise_constructE:
	.zero		1
	.type		_ZN79_INTERNAL_ba76c388_43_flash_fwd_split_hdim128_fp16_causal_sm80_cu_6987f922_28404cuda3std3__45__cpo4cendE,@object
	.size		_ZN79_INTERNAL_ba76c388_43_flash_fwd_split_hdim128_fp16_causal_sm80_cu_6987f922_28404cuda3std3__45__cpo4cendE,(_ZN79_INTERNAL_ba76c388_43_flash_fwd_split_hdim128_fp16_causal_sm80_cu_6987f922_28404cuda3std6ranges3__45__cpo4swapE - _ZN79_INTERNAL_ba76c388_43_flash_fwd_split_hdim128_fp16_causal_sm80_cu_6987f922_28404cuda3std3__45__cpo4cendE)
_ZN79_INTERNAL_ba76c388_43_flash_fwd_split_hdim128_fp16_causal_sm80_cu_6987f922_28404cuda3std3__45__cpo4cendE:
	.zero		1
	.type		_ZN79_INTERNAL_ba76c388_43_flash_fwd_split_hdim128_fp16_causal_sm80_cu_6987f922_28404cuda3std6ranges3__45__cpo4swapE,@object
	.size		_ZN79_INTERNAL_ba76c388_43_flash_fwd_split_hdim128_fp16_causal_sm80_cu_6987f922_28404cuda3std6ranges3__45__cpo4swapE,(.L_7 - _ZN79_INTERNAL_ba76c388_43_flash_fwd_split_hdim128_fp16_causal_sm80_cu_6987f922_28404cuda3std6ranges3__45__cpo4swapE)
_ZN79_INTERNAL_ba76c388_43_flash_fwd_split_hdim128_fp16_causal_sm80_cu_6987f922_28404cuda3std6ranges3__45__cpo4swapE:
	.zero		1
.L_7:


//--------------------- .nv.shared._ZN5flash32flash_fwd_splitkv_combine_kernelI23Flash_fwd_kernel_traitsILi128ELi64ELi128ELi4ELb0ELb0EN7cutlass6half_tE19Flash_kernel_traitsILi128ELi64ELi128ELi4ES3_EELi4ELi6ELb0EEEvNS_16Flash_fwd_paramsE --------------------------
	.section	.nv.shared._ZN5flash32flash_fwd_splitkv_combine_kernelI23Flash_fwd_kernel_traitsILi128ELi64ELi128ELi4ELb0ELb0EN7cutlass6half_tE19Flash_kernel_traitsILi128ELi64ELi128ELi4ES3_EELi4ELi6ELb0EEEvNS_16Flash_fwd_paramsE,"aw",@nobits
	.sectionflags	@""
	.align	16
.nv.shared._ZN5flash32flash_fwd_splitkv_combine_kernelI23Flash_fwd_kernel_traitsILi128ELi64ELi128ELi4ELb0ELb0EN7cutlass6half_tE19Flash_kernel_traitsILi128ELi64ELi128ELi4ES3_EELi4ELi6ELb0EEEvNS_16Flash_fwd_paramsE:
	.zero		2304


//--------------------- .nv.shared._ZN5flash32flash_fwd_splitkv_combine_kernelI23Flash_fwd_kernel_traitsILi128ELi64ELi128ELi4ELb0ELb0EN7cutlass6half_tE19Flash_kernel_traitsILi128ELi64ELi128ELi4ES3_EELi4ELi5ELb0EEEvNS_16Flash_fwd_paramsE --------------------------
	.section	.nv.shared._ZN5flash32flash_fwd_splitkv_combine_kernelI23Flash_fwd_kernel_traitsILi128ELi64ELi128ELi4ELb0ELb0EN7cutlass6half_tE19Flash_kernel_traitsILi128ELi64ELi128ELi4ES3_EELi4ELi5ELb0EEEvNS_16Flash_fwd_paramsE,"aw",@nobits
	.sectionflags	@""
	.align	16
.nv.shared._ZN5flash32flash_fwd_splitkv_combine_kernelI23Flash_fwd_kernel_traitsILi128ELi64ELi128ELi4ELb0ELb0EN7cutlass6half_tE19Flash_kernel_traitsILi128ELi64ELi128ELi4ES3_EELi4ELi5ELb0EEEvNS_16Flash_fwd_paramsE:
	.zero		1664


//--------------------- .nv.shared._ZN5flash32flash_fwd_splitkv_combine_kernelI23Flash_fwd_kernel_traitsILi128ELi64ELi128ELi4ELb0ELb0EN7cutlass6half_tE19Flash_kernel_traitsILi128ELi64ELi128ELi4ES3_EELi4ELi4ELb0EEEvNS_16Flash_fwd_paramsE --------------------------
	.section	.nv.shared._ZN5flash32flash_fwd_splitkv_combine_kernelI23Flash_fwd_kernel_traitsILi128ELi64ELi128ELi4ELb0ELb0EN7cutlass6half_tE19Flash_kernel_traitsILi128ELi64ELi128ELi4ES3_EELi4ELi4ELb0EEEvNS_16Flash_fwd_paramsE,"aw",@nobits
	.sectionflags	@""
	.align	16
.nv.shared._ZN5flash32flash_fwd_splitkv_combine_kernelI23Flash_fwd_kernel_traitsILi128ELi64ELi128ELi4ELb0ELb0EN7cutlass6half_tE19Flash_kernel_traitsILi128ELi64ELi128ELi4ES3_EELi4ELi4ELb0EEEvNS_16Flash_fwd_paramsE:
	.zero		1344


//--------------------- .nv.shared._ZN5flash32flash_fwd_splitkv_combine_kernelI23Flash_fwd_kernel_traitsILi128ELi64ELi128ELi4ELb0ELb0EN7cutlass6half_tE19Flash_kernel_traitsILi128ELi64ELi128ELi4ES3_EELi4ELi3ELb0EEEvNS_16Flash_fwd_paramsE --------------------------
	.section	.nv.shared._ZN5flash32flash_fwd_splitkv_combine_kernelI23Flash_fwd_kernel_traitsILi128ELi64ELi128ELi4ELb0ELb0EN7cutlass6half_tE19Flash_kernel_traitsILi128ELi64ELi128ELi4ES3_EELi4ELi3ELb0EEEvNS_16Flash_fwd_paramsE,"aw",@nobits
	.sectionflags	@""
	.align	16
.nv.shared._ZN5flash32flash_fwd_splitkv_combine_kernelI23Flash_fwd_kernel_traitsILi128ELi64ELi128ELi4ELb0ELb0EN7cutlass6half_tE19Flash_kernel_traitsILi128ELi64ELi128ELi4ES3_EELi4ELi3ELb0EEEvNS_16Flash_fwd_paramsE:
	.zero		1184


//--------------------- .nv.shared._ZN5flash32flash_fwd_splitkv_combine_kernelI23Flash_fwd_kernel_traitsILi128ELi64ELi128ELi4ELb0ELb0EN7cutlass6half_tE19Flash_kernel_traitsILi128ELi64ELi128ELi4ES3_EELi4ELi2ELb0EEEvNS_16Flash_fwd_paramsE --------------------------
	.section	.nv.shared._ZN5flash32flash_fwd_splitkv_combine_kernelI23Flash_fwd_kernel_traitsILi128ELi64ELi128ELi4ELb0ELb0EN7cutlass6half_tE19Flash_kernel_traitsILi128ELi64ELi128ELi4ES3_EELi4ELi2ELb0EEEvNS_16Flash_fwd_paramsE,"aw",@nobits
	.sectionflags	@""
	.align	16
.nv.shared._ZN5flash32flash_fwd_splitkv_combine_kernelI23Flash_fwd_kernel_traitsILi128ELi64ELi128ELi4ELb0ELb0EN7cutlass6half_tE19Flash_kernel_traitsILi128ELi64ELi128ELi4ES3_EELi4ELi2ELb0EEEvNS_16Flash_fwd_paramsE:
	.zero		1104


//--------------------- .nv.shared._ZN5flash32flash_fwd_splitkv_combine_kernelI23Flash_fwd_kernel_traitsILi128ELi64ELi128ELi4ELb0ELb0EN7cutlass6half_tE19Flash_kernel_traitsILi128ELi64ELi128ELi4ES3_EELi4ELi1ELb0EEEvNS_16Flash_fwd_paramsE --------------------------
	.section	.nv.shared._ZN5flash32flash_fwd_splitkv_combine_kernelI23Flash_fwd_kernel_traitsILi128ELi64ELi128ELi4ELb0ELb0EN7cutlass6half_tE19Flash_kernel_traitsILi128ELi64ELi128ELi4ES3_EELi4ELi1ELb0EEEvNS_16Flash_fwd_paramsE,"aw",@nobits
	.sectionflags	@""
	.align	16
.nv.shared._ZN5flash32flash_fwd_splitkv_combine_kernelI23Flash_fwd_kernel_traitsILi128ELi64ELi128ELi4ELb0ELb0EN7cutlass6half_tE19Flash_kernel_traitsILi128ELi64ELi128ELi4ES3_EELi4ELi1ELb0EEEvNS_16Flash_fwd_paramsE:
	.zero		1072


//--------------------- .nv.shared._ZN5flash32flash_fwd_splitkv_combine_kernelI23Flash_fwd_kernel_traitsILi128ELi64ELi128ELi4ELb0ELb0EN7cutlass6half_tE19Flash_kernel_traitsILi128ELi64ELi128ELi4ES3_EELi4ELi7ELb1EEEvNS_16Flash_fwd_paramsE --------------------------
	.section	.nv.shared._ZN5flash32flash_fwd_splitkv_combine_kernelI23Flash_fwd_kernel_traitsILi128ELi64ELi128ELi4ELb0ELb0EN7cutlass6half_tE19Flash_kernel_traitsILi128ELi64ELi128ELi4ES3_EELi4ELi7ELb1EEEvNS_16Flash_fwd_paramsE,"aw",@nobits
	.sectionflags	@""
	.align	16
.nv.shared._ZN5flash32flash_fwd_splitkv_combine_kernelI23Flash_fwd_kernel_traitsILi128ELi64ELi128ELi4ELb0ELb0EN7cutlass6half_tE19Flash_kernel_traitsILi128ELi64ELi128ELi4ES3_EELi4ELi7ELb1EEEvNS_16Flash_fwd_paramsE:
	.zero		3584


//--------------------- .nv.shared._ZN5flash32flash_fwd_splitkv_combine_kernelI23Flash_fwd_kernel_traitsILi128ELi64ELi128ELi4ELb0ELb0EN7cutlass6half_tE19Flash_kernel_traitsILi128ELi64ELi128ELi4ES3_EELi4ELi6ELb1EEEvNS_16Flash_fwd_paramsE --------------------------
	.section	.nv.shared._ZN5flash32flash_fwd_splitkv_combine_kernelI23Flash_fwd_kernel_traitsILi128ELi64ELi128ELi4ELb0ELb0EN7cutlass6half_tE19Flash_kernel_traitsILi128ELi64ELi128ELi4ES3_EELi4ELi6ELb1EEEvNS_16Flash_fwd_paramsE,"aw",@nobits
	.sectionflags	@""
	.align	16
.nv.shared._ZN5flash32flash_fwd_splitkv_combine_kernelI23Flash_fwd_kernel_traitsILi128ELi64ELi128ELi4ELb0ELb0EN7cutlass6half_tE19Flash_kernel_traitsILi128ELi64ELi128ELi4ES3_EELi4ELi6ELb1EEEvNS_16Flash_fwd_paramsE:
	.zero		2304


//--------------------- .nv.shared._ZN5flash32flash_fwd_splitkv_combine_kernelI23Flash_fwd_kernel_traitsILi128ELi64ELi128ELi4ELb0ELb0EN7cutlass6half_tE19Flash_kernel_traitsILi128ELi64ELi128ELi4ES3_EELi4ELi5ELb1EEEvNS_16Flash_fwd_paramsE --------------------------
	.section	.nv.shared._ZN5flash32flash_fwd_splitkv_combine_kernelI23Flash_fwd_kernel_traitsILi128ELi64ELi128ELi4ELb0ELb0EN7cutlass6half_tE19Flash_kernel_traitsILi128ELi64ELi128ELi4ES3_EELi4ELi5ELb1EEEvNS_16Flash_fwd_paramsE,"aw",@nobits
	.sectionflags	@""
	.align	16
.nv.shared._ZN5flash32flash_fwd_splitkv_combine_kernelI23Flash_fwd_kernel_traitsILi128ELi64ELi128ELi4ELb0ELb0EN7cutlass6half_tE19Flash_kernel_traitsILi128ELi64ELi128ELi4ES3_EELi4ELi5ELb1EEEvNS_16Flash_fwd_paramsE:
	.zero		1664


//--------------------- .nv.shared._ZN5flash32flash_fwd_splitkv_combine_kernelI23Flash_fwd_kernel_traitsILi128ELi64ELi128ELi4ELb0ELb0EN7cutlass6half_tE19Flash_kernel_traitsILi128ELi64ELi128ELi4ES3_EELi4ELi4ELb1EEEvNS_16Flash_fwd_paramsE --------------------------
	.section	.nv.shared._ZN5flash32flash_fwd_splitkv_combine_kernelI23Flash_fwd_kernel_traitsILi128ELi64ELi128ELi4ELb0ELb0EN7cutlass6half_tE19Flash_kernel_traitsILi128ELi64ELi128ELi4ES3_EELi4ELi4ELb1EEEvNS_16Flash_fwd_paramsE,"aw",@nobits
	.sectionflags	@""
	.align	16
.nv.shared._ZN5flash32flash_fwd_splitkv_combine_kernelI23Flash_fwd_kernel_traitsILi128ELi64ELi128ELi4ELb0ELb0EN7cutlass6half_tE19Flash_kernel_traitsILi128ELi64ELi128ELi4ES3_EELi4ELi4ELb1EEEvNS_16Flash_fwd_paramsE:
	.zero		1344


//--------------------- .nv.shared._ZN5flash32flash_fwd_splitkv_combine_kernelI23Flash_fwd_kernel_traitsILi128ELi64ELi128ELi4ELb0ELb0EN7cutlass6half_tE19Flash_kernel_traitsILi128ELi64ELi128ELi4ES3_EELi4ELi3ELb1EEEvNS_16Flash_fwd_paramsE --------------------------
	.section	.nv.shared._ZN5flash32flash_fwd_splitkv_combine_kernelI23Flash_fwd_kernel_traitsILi128ELi64ELi128ELi4ELb0ELb0EN7cutlass6half_tE19Flash_kernel_traitsILi128ELi64ELi128ELi4ES3_EELi4ELi3ELb1EEEvNS_16Flash_fwd_paramsE,"aw",@nobits
	.sectionflags	@""
	.align	16
.nv.shared._ZN5flash32flash_fwd_splitkv_combine_kernelI23Flash_fwd_kernel_traitsILi128ELi64ELi128ELi4ELb0ELb0EN7cutlass6half_tE19Flash_kernel_traitsILi128ELi64ELi128ELi4ES3_EELi4ELi3ELb1EEEvNS_16Flash_fwd_paramsE:
	.zero		1184


//--------------------- .nv.shared._ZN5flash32flash_fwd_splitkv_combine_kernelI23Flash_fwd_kernel_traitsILi128ELi64ELi128ELi4ELb0ELb0EN7cutlass6half_tE19Flash_kernel_traitsILi128ELi64ELi128ELi4ES3_EELi4ELi2ELb1EEEvNS_16Flash_fwd_paramsE --------------------------
	.section	.nv.shared._ZN5flash32flash_fwd_splitkv_combine_kernelI23Flash_fwd_kernel_traitsILi128ELi64ELi128ELi4ELb0ELb0EN7cutlass6half_tE19Flash_kernel_traitsILi128ELi64ELi128ELi4ES3_EELi4ELi2ELb1EEEvNS_16Flash_fwd_paramsE,"aw",@nobits
	.sectionflags	@""
	.align	16
.nv.shared._ZN5flash32flash_fwd_splitkv_combine_kernelI23Flash_fwd_kernel_traitsILi128ELi64ELi128ELi4ELb0ELb0EN7cutlass6half_tE19Flash_kernel_traitsILi128ELi64ELi128ELi4ES3_EELi4ELi2ELb1EEEvNS_16Flash_fwd_paramsE:
	.zero		1104


//--------------------- .nv.shared._ZN5flash32flash_fwd_splitkv_combine_kernelI23Flash_fwd_kernel_traitsILi128ELi64ELi128ELi4ELb0ELb0EN7cutlass6half_tE19Flash_kernel_traitsILi128ELi64ELi128ELi4ES3_EELi4ELi1ELb1EEEvNS_16Flash_fwd_paramsE --------------------------
	.section	.nv.shared._ZN5flash32flash_fwd_splitkv_combine_kernelI23Flash_fwd_kernel_traitsILi128ELi64ELi128ELi4ELb0ELb0EN7cutlass6half_tE19Flash_kernel_traitsILi128ELi64ELi128ELi4ES3_EELi4ELi1ELb1EEEvNS_16Flash_fwd_paramsE,"aw",@nobits
	.sectionflags	@""
	.align	16
.nv.shared._ZN5flash32flash_fwd_splitkv_combine_kernelI23Flash_fwd_kernel_traitsILi128ELi64ELi128ELi4ELb0ELb0EN7cutlass6half_tE19Flash_kernel_traitsILi128ELi64ELi128ELi4ES3_EELi4ELi1ELb1EEEvNS_16Flash_fwd_paramsE:
	.zero		1072


//--------------------- .nv.shared._ZN5flash24flash_fwd_splitkv_kernelI23Flash_fwd_kernel_traitsILi128ELi64ELi128ELi4ELb0ELb0EN7cutlass6half_tE19Flash_kernel_traitsILi128ELi64ELi128ELi4ES3_EELb1ELb0ELb0ELb0ELb0ELb0ELb0ELb0EEEvNS_16Flash_fwd_paramsE --------------------------
	.section	.nv.shared._ZN5flash24flash_fwd_splitkv_kernelI23Flash_fwd_kernel_traitsILi128ELi64ELi128ELi4ELb0ELb0EN7cutlass6half_tE19Flash_kernel_traitsILi128ELi64ELi128ELi4ES3_EELb1ELb0ELb0ELb0ELb0ELb0ELb0ELb0EEEvNS_16Flash_fwd_paramsE,"aw",@nobits
	.sectionflags	@""
	.align	16
	.zero		1024


//--------------------- .nv.shared._ZN5flash24flash_fwd_splitkv_kernelI23Flash_fwd_kernel_traitsILi128ELi64ELi128ELi4ELb0ELb0EN7cutlass6half_tE19Flash_kernel_traitsILi128ELi64ELi128ELi4ES3_EELb1ELb0ELb0ELb0ELb0ELb1ELb0ELb0EEEvNS_16Flash_fwd_paramsE --------------------------
	.section	.nv.shared._ZN5flash24flash_fwd_splitkv_kernelI23Flash_fwd_kernel_traitsILi128ELi64ELi128ELi4ELb0ELb0EN7cutlass6half_tE19Flash_kernel_traitsILi128ELi64ELi128ELi4ES3_EELb1ELb0ELb0ELb0ELb0ELb1ELb0ELb0EEEvNS_16Flash_fwd_paramsE,"aw",@nobits
	.sectionflags	@""
	.align	16
	.zero		1024


//--------------------- .nv.shared._ZN5flash24flash_fwd_splitkv_kernelI23Flash_fwd_kernel_traitsILi128ELi64ELi128ELi4ELb0ELb0EN7cutlass6half_tE19Flash_kernel_traitsILi128ELi64ELi128ELi4ES3_EELb1ELb0ELb0ELb0ELb0ELb0ELb0ELb1EEEvNS_16Flash_fwd_paramsE --------------------------
	.section	.nv.shared._ZN5flash24flash_fwd_splitkv_kernelI23Flash_fwd_kernel_traitsILi128ELi64ELi128ELi4ELb0ELb0EN7cutlass6half_tE19Flash_kernel_traitsILi128ELi64ELi128ELi4ES3_EELb1ELb0ELb0ELb0ELb0ELb0ELb0ELb1EEEvNS_16Flash_fwd_paramsE,"aw",@nobits
	.sectionflags	@""
	.align	16
	.zero		1024


//--------------------- .nv.shared._ZN5flash24flash_fwd_splitkv_kernelI23Flash_fwd_kernel_traitsILi128ELi64ELi128ELi4ELb0ELb0EN7cutlass6half_tE19Flash_kernel_traitsILi128ELi64ELi128ELi4ES3_EELb1ELb0ELb0ELb0ELb0ELb1ELb0ELb1EEEvNS_16Flash_fwd_paramsE --------------------------
	.section	.nv.shared._ZN5flash24flash_fwd_splitkv_kernelI23Flash_fwd_kernel_traitsILi128ELi64ELi128ELi4ELb0ELb0EN7cutlass6half_tE19Flash_kernel_traitsILi128ELi64ELi128ELi4ES3_EELb1ELb0ELb0ELb0ELb0ELb1ELb0ELb1EEEvNS_16Flash_fwd_paramsE,"aw",@nobits
	.sectionflags	@""
	.align	16
	.zero		1024


//--------------------- .nv.shared._ZN5flash24flash_fwd_splitkv_kernelI23Flash_fwd_kernel_traitsILi128ELi64ELi128ELi4ELb0ELb0EN7cutlass6half_tE19Flash_kernel_traitsILi128ELi64ELi128ELi4ES3_EELb1ELb0ELb0ELb0ELb0ELb0ELb1ELb0EEEvNS_16Flash_fwd_paramsE --------------------------
	.section	.nv.shared._ZN5flash24flash_fwd_splitkv_kernelI23Flash_fwd_kernel_traitsILi128ELi64ELi128ELi4ELb0ELb0EN7cutlass6half_tE19Flash_kernel_traitsILi128ELi64ELi128ELi4ES3_EELb1ELb0ELb0ELb0ELb0ELb0ELb1ELb0EEEvNS_16Flash_fwd_paramsE,"aw",@nobits
	.sectionflags	@""
	.align	16
	.zero		1024


//--------------------- .nv.shared._ZN5flash24flash_fwd_splitkv_kernelI23Flash_fwd_kernel_traitsILi128ELi64ELi128ELi4ELb0ELb0EN7cutlass6half_tE19Flash_kernel_traitsILi128ELi64ELi128ELi4ES3_EELb1ELb0ELb0ELb0ELb0ELb1ELb1ELb0EEEvNS_16Flash_fwd_paramsE --------------------------
	.section	.nv.shared._ZN5flash24flash_fwd_splitkv_kernelI23Flash_fwd_kernel_traitsILi128ELi64ELi128ELi4ELb0ELb0EN7cutlass6half_tE19Flash_kernel_traitsILi128ELi64ELi128ELi4ES3_EELb1ELb0ELb0ELb0ELb0ELb1ELb1ELb0EEEvNS_16Flash_fwd_paramsE,"aw",@nobits
	.sectionflags	@""
	.align	16
	.zero		1024


//--------------------- .nv.shared._ZN5flash24flash_fwd_splitkv_kernelI23Flash_fwd_kernel_traitsILi128ELi64ELi128ELi4ELb0ELb0EN7cutlass6half_tE19Flash_kernel_traitsILi128ELi64ELi128ELi4ES3_EELb1ELb0ELb0ELb0ELb0ELb0ELb1ELb1EEEvNS_16Flash_fwd_paramsE --------------------------
	.section	.nv.shared._ZN5flash24flash_fwd_splitkv_kernelI23Flash_fwd_kernel_traitsILi128ELi64ELi128ELi4ELb0ELb0EN7cutlass6half_tE19Flash_kernel_traitsILi128ELi64ELi128ELi4ES3_EELb1ELb0ELb0ELb0ELb0ELb0ELb1ELb1EEEvNS_16Flash_fwd_paramsE,"aw",@nobits
	.sectionflags	@""
	.align	16
	.zero		1024


//--------------------- .nv.shared._ZN5flash24flash_fwd_splitkv_kernelI23Flash_fwd_kernel_traitsILi128ELi64ELi128ELi4ELb0ELb0EN7cutlass6half_tE19Flash_kernel_traitsILi128ELi64ELi128ELi4ES3_EELb1ELb0ELb0ELb0ELb0ELb1ELb1ELb1EEEvNS_16Flash_fwd_paramsE --------------------------
	.section	.nv.shared._ZN5flash24flash_fwd_splitkv_kernelI23Flash_fwd_kernel_traitsILi128ELi64ELi128ELi4ELb0ELb0EN7cutlass6half_tE19Flash_kernel_traitsILi128ELi64ELi128ELi4ES3_EELb1ELb0ELb0ELb0ELb0ELb1ELb1ELb1EEEvNS_16Flash_fwd_paramsE,"aw",@nobits
	.sectionflags	@""
	.align	16
	.zero		1024


//--------------------- .nv.shared._ZN5flash24flash_fwd_splitkv_kernelI23Flash_fwd_kernel_traitsILi128ELi64ELi128ELi4ELb0ELb0EN7cutlass6half_tE19Flash_kernel_traitsILi128ELi64ELi128ELi4ES3_EELb1ELb0ELb0ELb1ELb1ELb0ELb0ELb0EEEvNS_16Flash_fwd_paramsE --------------------------
	.section	.nv.shared._ZN5flash24flash_fwd_splitkv_kernelI23Flash_fwd_kernel_traitsILi128ELi64ELi128ELi4ELb0ELb0EN7cutlass6half_tE19Flash_kernel_traitsILi128ELi64ELi128ELi4ES3_EELb1ELb0ELb0ELb1ELb1ELb0ELb0ELb0EEEvNS_16Flash_fwd_paramsE,"aw",@nobits
	.sectionflags	@""
	.align	16
	.zero		1024


//--------------------- .nv.shared._ZN5flash24flash_fwd_splitkv_kernelI23Flash_fwd_kernel_traitsILi128ELi64ELi128ELi4ELb0ELb0EN7cutlass6half_tE19Flash_kernel_traitsILi128ELi64ELi128ELi4ES3_EELb1ELb0ELb0ELb1ELb1ELb1ELb0ELb0EEEvNS_16Flash_fwd_paramsE --------------------------
	.section	.nv.shared._ZN5flash24flash_fwd_splitkv_kernelI23Flash_fwd_kernel_traitsILi128ELi64ELi128ELi4ELb0ELb0EN7cutlass6half_tE19Flash_kernel_traitsILi128ELi64ELi128ELi4ES3_EELb1ELb0ELb0ELb1ELb1ELb1ELb0ELb0EEEvNS_16Flash_fwd_paramsE,"aw",@nobits
	.sectionflags	@""
	.align	16
	.zero		1024


//--------------------- .nv.shared._ZN5flash24flash_fwd_splitkv_kernelI23Flash_fwd_kernel_traitsILi128ELi64ELi128ELi4ELb0ELb0EN7cutlass6half_tE19Flash_kernel_traitsILi128ELi64ELi128ELi4ES3_EELb1ELb0ELb0ELb1ELb1ELb0ELb1ELb0EEEvNS_16Flash_fwd_paramsE --------------------------
	.section	.nv.shared._ZN5flash24flash_fwd_splitkv_kernelI23Flash_fwd_kernel_traitsILi128ELi64ELi128ELi4ELb0ELb0EN7cutlass6half_tE19Flash_kernel_traitsILi128ELi64ELi128ELi4ES3_EELb1ELb0ELb0ELb1ELb1ELb0ELb1ELb0EEEvNS_16Flash_fwd_paramsE,"aw",@nobits
	.sectionflags	@""
	.align	16
	.zero		1024


//--------------------- .nv.shared._ZN5flash24flash_fwd_splitkv_kernelI23Flash_fwd_kernel_traitsILi128ELi64ELi128ELi4ELb0ELb0EN7cutlass6half_tE19Flash_kernel_traitsILi128ELi64ELi128ELi4ES3_EELb1ELb0ELb0ELb1ELb1ELb1ELb1ELb0EEEvNS_16Flash_fwd_paramsE --------------------------
	.section	.nv.shared._ZN5flash24flash_fwd_splitkv_kernelI23Flash_fwd_kernel_traitsILi128ELi64ELi128ELi4ELb0ELb0EN7cutlass6half_tE19Flash_kernel_traitsILi128ELi64ELi128ELi4ES3_EELb1ELb0ELb0ELb1ELb1ELb1ELb1ELb0EEEvNS_16Flash_fwd_paramsE,"aw",@nobits
	.sectionflags	@""
	.align	16
	.zero		1024


//--------------------- .nv.shared._ZN5flash24flash_fwd_splitkv_kernelI23Flash_fwd_kernel_traitsILi128ELi64ELi128ELi4ELb0ELb0EN7cutlass6half_tE19Flash_kernel_traitsILi128ELi64ELi128ELi4ES3_EELb1ELb0ELb0ELb0ELb1ELb0ELb0ELb0EEEvNS_16Flash_fwd_paramsE --------------------------
	.section	.nv.shared._ZN5flash24flash_fwd_splitkv_kernelI23Flash_fwd_kernel_traitsILi128ELi64ELi128ELi4ELb0ELb0EN7cutlass6half_tE19Flash_kernel_traitsILi128ELi64ELi128ELi4ES3_EELb1ELb0ELb0ELb0ELb1ELb0ELb0ELb0EEEvNS_16Flash_fwd_paramsE,"aw",@nobits
	.sectionflags	@""
	.align	16
	.zero		1024


//--------------------- .nv.shared._ZN5flash24flash_fwd_splitkv_kernelI23Flash_fwd_kernel_traitsILi128ELi64ELi128ELi4ELb0ELb0EN7cutlass6half_tE19Flash_kernel_traitsILi128ELi64ELi128ELi4ES3_EELb1ELb0ELb0ELb0ELb1ELb1ELb0ELb0EEEvNS_16Flash_fwd_paramsE --------------------------
	.section	.nv.shared._ZN5flash24flash_fwd_splitkv_kernelI23Flash_fwd_kernel_traitsILi128ELi64ELi128ELi4ELb0ELb0EN7cutlass6half_tE19Flash_kernel_traitsILi128ELi64ELi128ELi4ES3_EELb1ELb0ELb0ELb0ELb1ELb1ELb0ELb0EEEvNS_16Flash_fwd_paramsE,"aw",@nobits
	.sectionflags	@""
	.align	16
	.zero		1024


//--------------------- .nv.shared._ZN5flash24flash_fwd_splitkv_kernelI23Flash_fwd_kernel_traitsILi128ELi64ELi128ELi4ELb0ELb0EN7cutlass6half_tE19Flash_kernel_traitsILi128ELi64ELi128ELi4ES3_EELb1ELb0ELb1ELb0ELb0ELb0ELb0ELb0EEEvNS_16Flash_fwd_paramsE --------------------------
	.section	.nv.shared._ZN5flash24flash_fwd_splitkv_kernelI23Flash_fwd_kernel_traitsILi128ELi64ELi128ELi4ELb0ELb0EN7cutlass6half_tE19Flash_kernel_traitsILi128ELi64ELi128ELi4ES3_EELb1ELb0ELb1ELb0ELb0ELb0ELb0ELb0EEEvNS_16Flash_fwd_paramsE,"aw",@nobits
	.sectionflags	@""
	.align	16
	.zero		1024


//--------------------- .nv.shared._ZN5flash24flash_fwd_splitkv_kernelI23Flash_fwd_kernel_traitsILi128ELi64ELi128ELi4ELb0ELb0EN7cutlass6half_tE19Flash_kernel_traitsILi128ELi64ELi128ELi4ES3_EELb1ELb0ELb1ELb0ELb0ELb1ELb0ELb0EEEvNS_16Flash_fwd_paramsE --------------------------
	.section	.nv.shared._ZN5flash24flash_fwd_splitkv_kernelI23Flash_fwd_kernel_traitsILi128ELi64ELi128ELi4ELb0ELb0EN7cutlass6half_tE19Flash_kernel_traitsILi128ELi64ELi128ELi4ES3_EELb1ELb0ELb1ELb0ELb0ELb1ELb0ELb0EEEvNS_16Flash_fwd_paramsE,"aw",@nobits
	.sectionflags	@""
	.align	16
	.zero		1024


//--------------------- .nv.shared._ZN5flash24flash_fwd_splitkv_kernelI23Flash_fwd_kernel_traitsILi128ELi64ELi128ELi4ELb0ELb0EN7cutlass6half_tE19Flash_kernel_traitsILi128ELi64ELi128ELi4ES3_EELb1ELb0ELb0ELb0ELb1ELb0ELb0ELb1EEEvNS_16Flash_fwd_paramsE --------------------------
	.section	.nv.shared._ZN5flash24flash_fwd_splitkv_kernelI23Flash_fwd_kernel_traitsILi128ELi64ELi128ELi4ELb0ELb0EN7cutlass6half_tE19Flash_kernel_traitsILi128ELi64ELi128ELi4ES3_EELb1ELb0ELb0ELb0ELb1ELb0ELb0ELb1EEEvNS_16Flash_fwd_paramsE,"aw",@nobits
	.sectionflags	@""
	.align	16
	.zero		1024


//--------------------- .nv.shared._ZN5flash24flash_fwd_splitkv_kernelI23Flash_fwd_kernel_traitsILi128ELi64ELi128ELi4ELb0ELb0EN7cutlass6half_tE19Flash_kernel_traitsILi128ELi64ELi128ELi4ES3_EELb1ELb0ELb0ELb0ELb1ELb1ELb0ELb1EEEvNS_16Flash_fwd_paramsE --------------------------
	.section	.nv.shared._ZN5flash24flash_fwd_splitkv_kernelI23Flash_fwd_kernel_traitsILi128ELi64ELi128ELi4ELb0ELb0EN7cutlass6half_tE19Flash_kernel_traitsILi128ELi64ELi128ELi4ES3_EELb1ELb0ELb0ELb0ELb1ELb1ELb0ELb1EEEvNS_16Flash_fwd_paramsE,"aw",@nobits
	.sectionflags	@""
	.align	16
	.zero		1024


//--------------------- .nv.shared._ZN5flash24flash_fwd_splitkv_kernelI23Flash_fwd_kernel_traitsILi128ELi64ELi128ELi4ELb0ELb0EN7cutlass6half_tE19Flash_kernel_traitsILi128ELi64ELi128ELi4ES3_EELb1ELb0ELb1ELb0ELb0ELb0ELb0ELb1EEEvNS_16Flash_fwd_paramsE --------------------------
	.section	.nv.shared._ZN5flash24flash_fwd_splitkv_kernelI23Flash_fwd_kernel_traitsILi128ELi64ELi128ELi4ELb0ELb0EN7cutlass6half_tE19Flash_kernel_traitsILi128ELi64ELi128ELi4ES3_EELb1ELb0ELb1ELb0ELb0ELb0ELb0ELb1EEEvNS_16Flash_fwd_paramsE,"aw",@nobits
	.sectionflags	@""
	.align	16
	.zero		1024


//--------------------- .nv.shared._ZN5flash24flash_fwd_splitkv_kernelI23Flash_fwd_kernel_traitsILi128ELi64ELi128ELi4ELb0ELb0EN7cutlass6half_tE19Flash_kernel_traitsILi128ELi64ELi128ELi4ES3_EELb1ELb0ELb1ELb0ELb0ELb1ELb0ELb1EEEvNS_16Flash_fwd_paramsE --------------------------
	.section	.nv.shared._ZN5flash24flash_fwd_splitkv_kernelI23Flash_fwd_kernel_traitsILi128ELi64ELi128ELi4ELb0ELb0EN7cutlass6half_tE19Flash_kernel_traitsILi128ELi64ELi128ELi4ES3_EELb1ELb0ELb1ELb0ELb0ELb1ELb0ELb1EEEvNS_16Flash_fwd_paramsE,"aw",@nobits
	.sectionflags	@""
	.align	16
	.zero		1024


//--------------------- .nv.shared._ZN5flash24flash_fwd_splitkv_kernelI23Flash_fwd_kernel_traitsILi128ELi64ELi128ELi4ELb0ELb0EN7cutlass6half_tE19Flash_kernel_traitsILi128ELi64ELi128ELi4ES3_EELb1ELb0ELb0ELb0ELb1ELb0ELb1ELb0EEEvNS_16Flash_fwd_paramsE --------------------------
	.section	.nv.shared._ZN5flash24flash_fwd_splitkv_kernelI23Flash_fwd_kernel_traitsILi128ELi64ELi128ELi4ELb0ELb0EN7cutlass6half_tE19Flash_kernel_traitsILi128ELi64ELi128ELi4ES3_EELb1ELb0ELb0ELb0ELb1ELb0ELb1ELb0EEEvNS_16Flash_fwd_paramsE,"aw",@nobits
	.sectionflags	@""
	.align	16
	.zero		1024


//--------------------- .nv.shared._ZN5flash24flash_fwd_splitkv_kernelI23Flash_fwd_kernel_traitsILi128ELi64ELi128ELi4ELb0ELb0EN7cutlass6half_tE19Flash_kernel_traitsILi128ELi64ELi128ELi4ES3_EELb1ELb0ELb0ELb0ELb1ELb1ELb1ELb0EEEvNS_16Flash_fwd_paramsE --------------------------
	.section	.nv.shared._ZN5flash24flash_fwd_splitkv_kernelI23Flash_fwd_kernel_traitsILi128ELi64ELi128ELi4ELb0ELb0EN7cutlass6half_tE19Flash_kernel_traitsILi128ELi64ELi128ELi4ES3_EELb1ELb0ELb0ELb0ELb1ELb1ELb1ELb0EEEvNS_16Flash_fwd_paramsE,"aw",@nobits
	.sectionflags	@""
	.align	16
	.zero		1024


//--------------------- .nv.shared._ZN5flash24flash_fwd_splitkv_kernelI23Flash_fwd_kernel_traitsILi128ELi64ELi128ELi4ELb0ELb0EN7cutlass6half_tE19Flash_kernel_traitsILi128ELi64ELi128ELi4ES3_EELb1ELb0ELb1ELb0ELb0ELb0ELb1ELb0EEEvNS_16Flash_fwd_paramsE --------------------------
	.section	.nv.shared._ZN5flash24flash_fwd_splitkv_kernelI23Flash_fwd_kernel_traitsILi128ELi64ELi128ELi4ELb0ELb0EN7cutlass6half_tE19Flash_kernel_traitsILi128ELi64ELi128ELi4ES3_EELb1ELb0ELb1ELb0ELb0ELb0ELb1ELb0EEEvNS_16Flash_fwd_paramsE,"aw",@nobits
	.sectionflags	@""
	.align	16
	.zero		1024


//--------------------- .nv.shared._ZN5flash24flash_fwd_splitkv_kernelI23Flash_fwd_kernel_traitsILi128ELi64ELi128ELi4ELb0ELb0EN7cutlass6half_tE19Flash_kernel_traitsILi128ELi64ELi128ELi4ES3_EELb1ELb0ELb1ELb0ELb0ELb1ELb1ELb0EEEvNS_16Flash_fwd_paramsE --------------------------
	.section	.nv.shared._ZN5flash24flash_fwd_splitkv_kernelI23Flash_fwd_kernel_traitsILi128ELi64ELi128ELi4ELb0ELb0EN7cutlass6half_tE19Flash_kernel_traitsILi128ELi64ELi128ELi4ES3_EELb1ELb0ELb1ELb0ELb0ELb1ELb1ELb0EEEvNS_16Flash_fwd_paramsE,"aw",@nobits
	.sectionflags	@""
	.align	16
	.zero		1024


//--------------------- .nv.shared._ZN5flash24flash_fwd_splitkv_kernelI23Flash_fwd_kernel_traitsILi128ELi64ELi128ELi4ELb0ELb0EN7cutlass6half_tE19Flash_kernel_traitsILi128ELi64ELi128ELi4ES3_EELb1ELb0ELb0ELb0ELb1ELb0ELb1ELb1EEEvNS_16Flash_fwd_paramsE --------------------------
	.section	.nv.shared._ZN5flash24flash_fwd_splitkv_kernelI23Flash_fwd_kernel_traitsILi128ELi64ELi128ELi4ELb0ELb0EN7cutlass6half_tE19Flash_kernel_traitsILi128ELi64ELi128ELi4ES3_EELb1ELb0ELb0ELb0ELb1ELb0ELb1ELb1EEEvNS_16Flash_fwd_paramsE,"aw",@nobits
	.sectionflags	@""
	.align	16
	.zero		1024


//--------------------- .nv.shared._ZN5flash24flash_fwd_splitkv_kernelI23Flash_fwd_kernel_traitsILi128ELi64ELi128ELi4ELb0ELb0EN7cutlass6half_tE19Flash_kernel_traitsILi128ELi64ELi128ELi4ES3_EELb1ELb0ELb0ELb0ELb1ELb1ELb1ELb1EEEvNS_16Flash_fwd_paramsE --------------------------
	.section	.nv.shared._ZN5flash24flash_fwd_splitkv_kernelI23Flash_fwd_kernel_traitsILi128ELi64ELi128ELi4ELb0ELb0EN7cutlass6half_tE19Flash_kernel_traitsILi128ELi64ELi128ELi4ES3_EELb1ELb0ELb0ELb0ELb1ELb1ELb1ELb1EEEvNS_16Flash_fwd_paramsE,"aw",@nobits
	.sectionflags	@""
	.align	16
	.zero		1024


//--------------------- .nv.shared._ZN5flash24flash_fwd_splitkv_kernelI23Flash_fwd_kernel_traitsILi128ELi64ELi128ELi4ELb0ELb0EN7cutlass6half_tE19Flash_kernel_traitsILi128ELi64ELi128ELi4ES3_EELb1ELb0ELb1ELb0ELb0ELb0ELb1ELb1EEEvNS_16Flash_fwd_paramsE --------------------------
	.section	.nv.shared._ZN5flash24flash_fwd_splitkv_kernelI23Flash_fwd_kernel_traitsILi128ELi64ELi128ELi4ELb0ELb0EN7cutlass6half_tE19Flash_kernel_traitsILi128ELi64ELi128ELi4ES3_EELb1ELb0ELb1ELb0ELb0ELb0ELb1ELb1EEEvNS_16Flash_fwd_paramsE,"aw",@nobits
	.sectionflags	@""
	.align	16
	.zero		1024


//--------------------- .nv.shared._ZN5flash24flash_fwd_splitkv_kernelI23Flash_fwd_kernel_traitsILi128ELi64ELi128ELi4ELb0ELb0EN7cutlass6half_tE19Flash_kernel_traitsILi128ELi64ELi128ELi4ES3_EELb1ELb0ELb1ELb0ELb0ELb1ELb1ELb1EEEvNS_16Flash_fwd_paramsE --------------------------
	.section	.nv.shared._ZN5flash24flash_fwd_splitkv_kernelI23Flash_fwd_kernel_traitsILi128ELi64ELi128ELi4ELb0ELb0EN7cutlass6half_tE19Flash_kernel_traitsILi128ELi64ELi128ELi4ES3_EELb1ELb0ELb1ELb0ELb0ELb1ELb1ELb1EEEvNS_16Flash_fwd_paramsE,"aw",@nobits
	.sectionflags	@""
	.align	16
	.zero		1024


//--------------------- .nv.shared._ZN5flash32flash_fwd_splitkv_combine_kernelI23Flash_fwd_kernel_traitsILi128ELi64ELi64ELi4ELb0ELb0EN7cutlass6half_tE19Flash_kernel_traitsILi128ELi64ELi64ELi4ES3_EELi4ELi7ELb0EEEvNS_16Flash_fwd_paramsE --------------------------
	.section	.nv.shared._ZN5flash32flash_fwd_splitkv_combine_kernelI23Flash_fwd_kernel_traitsILi128ELi64ELi64ELi4ELb0ELb0EN7cutlass6half_tE19Flash_kernel_traitsILi128ELi64ELi64ELi4ES3_EELi4ELi7ELb0EEEvNS_16Flash_fwd_paramsE,"aw",@nobits
	.sectionflags	@""
	.align	16
.nv.shared._ZN5flash32flash_fwd_splitkv_combine_kernelI23Flash_fwd_kernel_traitsILi128ELi64ELi64ELi4ELb0ELb0EN7cutlass6half_tE19Flash_kernel_traitsILi128ELi64ELi64ELi4ES3_EELi4ELi7ELb0EEEvNS_16Flash_fwd_paramsE:
	.zero		3584


//--------------------- .nv.shared._ZN5flash32flash_fwd_splitkv_combine_kernelI23Flash_fwd_kernel_traitsILi128ELi64ELi64ELi4ELb0ELb0EN7cutlass6half_tE19Flash_kernel_traitsILi128ELi64ELi64ELi4ES3_EELi4ELi6ELb0EEEvNS_16Flash_fwd_paramsE --------------------------
	.section	.nv.shared._ZN5flash32flash_fwd_splitkv_combine_kernelI23Flash_fwd_kernel_traitsILi128ELi64ELi64ELi4ELb0ELb0EN7cutlass6half_tE19Flash_kernel_traitsILi128ELi64ELi64ELi4ES3_EELi4ELi6ELb0EEEvNS_16Flash_fwd_paramsE,"aw",@nobits
	.sectionflags	@""
	.align	16
.nv.shared._ZN5flash32flash_fwd_splitkv_combine_kernelI23Flash_fwd_kernel_traitsILi128ELi64ELi64ELi4ELb0ELb0EN7cutlass6half_tE19Flash_kernel_traitsILi128ELi64ELi64ELi4ES3_EELi4ELi6ELb0EEEvNS_16Flash_fwd_paramsE:
	.zero		2304


//--------------------- .nv.shared._ZN5flash32flash_fwd_splitkv_combine_kernelI23Flash_fwd_kernel_traitsILi128ELi64ELi64ELi4ELb0ELb0EN7cutlass6half_tE19Flash_kernel_traitsILi128ELi64ELi64ELi4ES3_EELi4ELi5ELb0EEEvNS_16Flash_fwd_paramsE --------------------------
	.section	.nv.shared._ZN5flash32flash_fwd_splitkv_combine_kernelI23Flash_fwd_kernel_traitsILi128ELi64ELi64ELi4ELb0ELb0EN7cutlass6half_tE19Flash_kernel_traitsILi128ELi64ELi64ELi4ES3_EELi4ELi5ELb0EEEvNS_16Flash_fwd_paramsE,"aw",@nobits
	.sectionflags	@""
	.align	16
.nv.shared._ZN5flash32flash_fwd_splitkv_combine_kernelI23Flash_fwd_kernel_traitsILi128ELi64ELi64ELi4ELb0ELb0EN7cutlass6half_tE19Flash_kernel_traitsILi128ELi64ELi64ELi4ES3_EELi4ELi5ELb0EEEvNS_16Flash_fwd_paramsE:
	.zero		1664


//--------------------- .nv.shared._ZN5flash32flash_fwd_splitkv_combine_kernelI23Flash_fwd_kernel_traitsILi128ELi64ELi64ELi4ELb0ELb0EN7cutlass6half_tE19Flash_kernel_traitsILi128ELi64ELi64ELi4ES3_EELi4ELi4ELb0EEEvNS_16Flash_fwd_paramsE --------------------------
	.section	.nv.shared._ZN5flash32flash_fwd_splitkv_combine_kernelI23Flash_fwd_kernel_traitsILi128ELi64ELi64ELi4ELb0ELb0EN7cutlass6half_tE19Flash_kernel_traitsILi128ELi64ELi64ELi4ES3_EELi4ELi4ELb0EEEvNS_16Flash_fwd_paramsE,"aw",@nobits
	.sectionflags	@""
	.align	16
.nv.shared._ZN5flash32flash_fwd_splitkv_combine_kernelI23Flash_fwd_kernel_traitsILi128ELi64ELi64ELi4ELb0ELb0EN7cutlass6half_tE19Flash_kernel_traitsILi128ELi64ELi64ELi4ES3_EELi4ELi4ELb0EEEvNS_16Flash_fwd_paramsE:
	.zero		1344


//--------------------- .nv.shared._ZN5flash32flash_fwd_splitkv_combine_kernelI23Flash_fwd_kernel_traitsILi128ELi64ELi64ELi4ELb0ELb0EN7cutlass6half_tE19Flash_kernel_traitsILi128ELi64ELi64ELi4ES3_EELi4ELi3ELb0EEEvNS_16Flash_fwd_paramsE --------------------------
	.section	.nv.shared._ZN5flash32flash_fwd_splitkv_combine_kernelI23Flash_fwd_kernel_traitsILi128ELi64ELi64ELi4ELb0ELb0EN7cutlass6half_tE19Flash_kernel_traitsILi128ELi64ELi64ELi4ES3_EELi4ELi3ELb0EEEvNS_16Flash_fwd_paramsE,"aw",@nobits
	.sectionflags	@""
	.align	16
.nv.shared._ZN5flash32flash_fwd_splitkv_combine_kernelI23Flash_fwd_kernel_traitsILi128ELi64ELi64ELi4ELb0ELb0EN7cutlass6half_tE19Flash_kernel_traitsILi128ELi64ELi64ELi4ES3_EELi4ELi3ELb0EEEvNS_16Flash_fwd_paramsE:
	.zero		1184


//--------------------- .nv.shared._ZN5flash32flash_fwd_splitkv_combine_kernelI23Flash_fwd_kernel_traitsILi128ELi64ELi64ELi4ELb0ELb0EN7cutlass6half_tE19Flash_kernel_traitsILi128ELi64ELi64ELi4ES3_EELi4ELi2ELb0EEEvNS_16Flash_fwd_paramsE --------------------------
	.section	.nv.shared._ZN5flash32flash_fwd_splitkv_combine_kernelI23Flash_fwd_kernel_traitsILi128ELi64ELi64ELi4ELb0ELb0EN7cutlass6half_tE19Flash_kernel_traitsILi128ELi64ELi64ELi4ES3_EELi4ELi2ELb0EEEvNS_16Flash_fwd_paramsE,"aw",@nobits
	.sectionflags	@""
	.align	16
.nv.shared._ZN5flash32flash_fwd_splitkv_combine_kernelI23Flash_fwd_kernel_traitsILi128ELi64ELi64ELi4ELb0ELb0EN7cutlass6half_tE19Flash_kernel_traitsILi128ELi64ELi64ELi4ES3_EELi4ELi2ELb0EEEvNS_16Flash_fwd_paramsE:
	.zero		1104


//--------------------- .nv.shared._ZN5flash32flash_fwd_splitkv_combine_kernelI23Flash_fwd_kernel_traitsILi128ELi64ELi64ELi4ELb0ELb0EN7cutlass6half_tE19Flash_kernel_traitsILi128ELi64ELi64ELi4ES3_EELi4ELi1ELb0EEEvNS_16Flash_fwd_paramsE --------------------------
	.section	.nv.shared._ZN5flash32flash_fwd_splitkv_combine_kernelI23Flash_fwd_kernel_traitsILi128ELi64ELi64ELi4ELb0ELb0EN7cutlass6half_tE19Flash_kernel_traitsILi128ELi64ELi64ELi4ES3_EELi4ELi1ELb0EEEvNS_16Flash_fwd_paramsE,"aw",@nobits
	.sectionflags	@""
	.align	16
.nv.shared._ZN5flash32flash_fwd_splitkv_combine_kernelI23Flash_fwd_kernel_traitsILi128ELi64ELi64ELi4ELb0ELb0EN7cutlass6half_tE19Flash_kernel_traitsILi128ELi64ELi64ELi4ES3_EELi4ELi1ELb0EEEvNS_16Flash_fwd_paramsE:
	.zero		1072


//--------------------- .nv.shared._ZN5flash32flash_fwd_splitkv_combine_kernelI23Flash_fwd_kernel_traitsILi128ELi64ELi64ELi4ELb0ELb0EN7cutlass6half_tE19Flash_kernel_traitsILi128ELi64ELi64ELi4ES3_EELi4ELi7ELb1EEEvNS_16Flash_fwd_paramsE --------------------------
	.section	.nv.shared._ZN5flash32flash_fwd_splitkv_combine_kernelI23Flash_fwd_kernel_traitsILi128ELi64ELi64ELi4ELb0ELb0EN7cutlass6half_tE19Flash_kernel_traitsILi128ELi64ELi64ELi4ES3_EELi4ELi7ELb1EEEvNS_16Flash_fwd_paramsE,"aw",@nobits
	.sectionflags	@""
	.align	16
.nv.shared._ZN5flash32flash_fwd_splitkv_combine_kernelI23Flash_fwd_kernel_traitsILi128ELi64ELi64ELi4ELb0ELb0EN7cutlass6half_tE19Flash_kernel_traitsILi128ELi64ELi64ELi4ES3_EELi4ELi7ELb1EEEvNS_16Flash_fwd_paramsE:
	.zero		3584


//--------------------- .nv.shared._ZN5flash32flash_fwd_splitkv_combine_kernelI23Flash_fwd_kernel_traitsILi128ELi64ELi64ELi4ELb0ELb0EN7cutlass6half_tE19Flash_kernel_traitsILi128ELi64ELi64ELi4ES3_EELi4ELi6ELb1EEEvNS_16Flash_fwd_paramsE --------------------------
	.section	.nv.shared._ZN5flash32flash_fwd_splitkv_combine_kernelI23Flash_fwd_kernel_traitsILi128ELi64ELi64ELi4ELb0ELb0EN7cutlass6half_tE19Flash_kernel_traitsILi128ELi64ELi64ELi4ES3_EELi4ELi6ELb1EEEvNS_16Flash_fwd_paramsE,"aw",@nobits
	.sectionflags	@""
	.align	16
.nv.shared._ZN5flash32flash_fwd_splitkv_combine_kernelI23Flash_fwd_kernel_traitsILi128ELi64ELi64ELi4ELb0ELb0EN7cutlass6half_tE19Flash_kernel_traitsILi128ELi64ELi64ELi4ES3_EELi4ELi6ELb1EEEvNS_16Flash_fwd_paramsE:
	.zero		2304


//--------------------- .nv.shared._ZN5flash32flash_fwd_splitkv_combine_kernelI23Flash_fwd_kernel_traitsILi128ELi64ELi64ELi4ELb0ELb0EN7cutlass6half_tE19Flash_kernel_traitsILi128ELi64ELi64ELi4ES3_EELi4ELi5ELb1EEEvNS_16Flash_fwd_paramsE --------------------------
	.section	.nv.shared._ZN5flash32flash_fwd_splitkv_combine_kernelI23Flash_fwd_kernel_traitsILi128ELi64ELi64ELi4ELb0ELb0EN7cutlass6half_tE19Flash_kernel_traitsILi128ELi64ELi64ELi4ES3_EELi4ELi5ELb1EEEvNS_16Flash_fwd_paramsE,"aw",@nobits
	.sectionflags	@""
	.align	16
.nv.shared._ZN5flash32flash_fwd_splitkv_combine_kernelI23Flash_fwd_kernel_traitsILi128ELi64ELi64ELi4ELb0ELb0EN7cutlass6half_tE19Flash_kernel_traitsILi128ELi64ELi64ELi4ES3_EELi4ELi5ELb1EEEvNS_16Flash_fwd_paramsE:
	.zero		1664


//--------------------- .nv.shared._ZN5flash32flash_fwd_splitkv_combine_kernelI23Flash_fwd_kernel_traitsILi128ELi64ELi64ELi4ELb0ELb0EN7cutlass6half_tE19Flash_kernel_traitsILi128ELi64ELi64ELi4ES3_EELi4ELi4ELb1EEEvNS_16Flash_fwd_paramsE --------------------------
	.section	.nv.shared._ZN5flash32flash_fwd_splitkv_combine_kernelI23Flash_fwd_kernel_traitsILi128ELi64ELi64ELi4ELb0ELb0EN7cutlass6half_tE19Flash_kernel_traitsILi128ELi64ELi64ELi4ES3_EELi4ELi4ELb1EEEvNS_16Flash_fwd_paramsE,"aw",@nobits
	.sectionflags	@""
	.align	16
.nv.shared._ZN5flash32flash_fwd_splitkv_combine_kernelI23Flash_fwd_kernel_traitsILi128ELi64ELi64ELi4ELb0ELb0EN7cutlass6half_tE19Flash_kernel_traitsILi128ELi64ELi64ELi4ES3_EELi4ELi4ELb1EEEvNS_16Flash_fwd_paramsE:
	.zero		1344


//--------------------- .nv.shared._ZN5flash32flash_fwd_splitkv_combine_kernelI23Flash_fwd_kernel_traitsILi128ELi64ELi64ELi4ELb0ELb0EN7cutlass6half_tE19Flash_kernel_traitsILi128ELi64ELi64ELi4ES3_EELi4ELi3ELb1EEEvNS_16Flash_fwd_paramsE --------------------------
	.section	.nv.shared._ZN5flash32flash_fwd_splitkv_combine_kernelI23Flash_fwd_kernel_traitsILi128ELi64ELi64ELi4ELb0ELb0EN7cutlass6half_tE19Flash_kernel_traitsILi128ELi64ELi64ELi4ES3_EELi4ELi3ELb1EEEvNS_16Flash_fwd_paramsE,"aw",@nobits
	.sectionflags	@""
	.align	16
.nv.shared._ZN5flash32flash_fwd_splitkv_combine_kernelI23Flash_fwd_kernel_traitsILi128ELi64ELi64ELi4ELb0ELb0EN7cutlass6half_tE19Flash_kernel_traitsILi128ELi64ELi64ELi4ES3_EELi4ELi3ELb1EEEvNS_16Flash_fwd_paramsE:
	.zero		1184


//--------------------- .nv.shared._ZN5flash32flash_fwd_splitkv_combine_kernelI23Flash_fwd_kernel_traitsILi128ELi64ELi64ELi4ELb0ELb0EN7cutlass6half_tE19Flash_kernel_traitsILi128ELi64ELi64ELi4ES3_EELi4ELi2ELb1EEEvNS_16Flash_fwd_paramsE --------------------------
	.section	.nv.shared._ZN5flash32flash_fwd_splitkv_combine_kernelI23Flash_fwd_kernel_traitsILi128ELi64ELi64ELi4ELb0ELb0EN7cutlass6half_tE19Flash_kernel_traitsILi128ELi64ELi64ELi4ES3_EELi4ELi2ELb1EEEvNS_16Flash_fwd_paramsE,"aw",@nobits
	.sectionflags	@""
	.align	16
.nv.shared._ZN5flash32flash_fwd_splitkv_combine_kernelI23Flash_fwd_kernel_traitsILi128ELi64ELi64ELi4ELb0ELb0EN7cutlass6half_tE19Flash_kernel_traitsILi128ELi64ELi64ELi4ES3_EELi4ELi2ELb1EEEvNS_16Flash_fwd_paramsE:
	.zero		1104


//--------------------- .nv.shared._ZN5flash32flash_fwd_splitkv_combine_kernelI23Flash_fwd_kernel_traitsILi128ELi64ELi64ELi4ELb0ELb0EN7cutlass6half_tE19Flash_kernel_traitsILi128ELi64ELi64ELi4ES3_EELi4ELi1ELb1EEEvNS_16Flash_fwd_paramsE --------------------------
	.section	.nv.shared._ZN5flash32flash_fwd_splitkv_combine_kernelI23Flash_fwd_kernel_traitsILi128ELi64ELi64ELi4ELb0ELb0EN7cutlass6half_tE19Flash_kernel_traitsILi128ELi64ELi64ELi4ES3_EELi4ELi1ELb1EEEvNS_16Flash_fwd_paramsE,"aw",@nobits
	.sectionflags	@""
	.align	16
.nv.shared._ZN5flash32flash_fwd_splitkv_combine_kernelI23Flash_fwd_kernel_traitsILi128ELi64ELi64ELi4ELb0ELb0EN7cutlass6half_tE19Flash_kernel_traitsILi128ELi64ELi64ELi4ES3_EELi4ELi1ELb1EEEvNS_16Flash_fwd_paramsE:
	.zero		1072


//--------------------- .nv.shared._ZN5flash24flash_fwd_splitkv_kernelI23Flash_fwd_kernel_traitsILi128ELi64ELi64ELi4ELb0ELb0EN7cutlass6half_tE19Flash_kernel_traitsILi128ELi64ELi64ELi4ES3_EELb1ELb0ELb0ELb0ELb0ELb0ELb0ELb0EEEvNS_16Flash_fwd_paramsE --------------------------
	.section	.nv.shared._ZN5flash24flash_fwd_splitkv_kernelI23Flash_fwd_kernel_traitsILi128ELi64ELi64ELi4ELb0ELb0EN7cutlass6half_tE19Flash_kernel_traitsILi128ELi64ELi64ELi4ES3_EELb1ELb0ELb0ELb0ELb0ELb0ELb0ELb0EEEvNS_16Flash_fwd_paramsE,"aw",@nobits
	.sectionflags	@""
	.align	16
	.zero		1024


//--------------------- .nv.shared._ZN5flash24flash_fwd_splitkv_kernelI23Flash_fwd_kernel_traitsILi128ELi64ELi64ELi4ELb0ELb0EN7cutlass6half_tE19Flash_kernel_traitsILi128ELi64ELi64ELi4ES3_EELb1ELb0ELb0ELb0ELb0ELb1ELb0ELb0EEEvNS_16Flash_fwd_paramsE --------------------------
	.section	.nv.shared._ZN5flash24flash_fwd_splitkv_kernelI23Flash_fwd_kernel_traitsILi128ELi64ELi64ELi4ELb0ELb0EN7cutlass6half_tE19Flash_kernel_traitsILi128ELi64ELi64ELi4ES3_EELb1ELb0ELb0ELb0ELb0ELb1ELb0ELb0EEEvNS_16Flash_fwd_paramsE,"aw",@nobits
	.sectionflags	@""
	.align	16
	.zero		1024


//--------------------- .nv.shared._ZN5flash24flash_fwd_splitkv_kernelI23Flash_fwd_kernel_traitsILi128ELi64ELi64ELi4ELb0ELb0EN7cutlass6half_tE19Flash_kernel_traitsILi128ELi64ELi64ELi4ES3_EELb1ELb0ELb0ELb0ELb0ELb0ELb0ELb1EEEvNS_16Flash_fwd_paramsE --------------------------
	.section	.nv.shared._ZN5flash24flash_fwd_splitkv_kernelI23Flash_fwd_kernel_traitsILi128ELi64ELi64ELi4ELb0ELb0EN7cutlass6half_tE19Flash_kernel_traitsILi128ELi64ELi64ELi4ES3_EELb1ELb0ELb0ELb0ELb0ELb0ELb0ELb1EEEvNS_16Flash_fwd_paramsE,"aw",@nobits
	.sectionflags	@""
	.align	16
	.zero		1024


//--------------------- .nv.shared._ZN5flash24flash_fwd_splitkv_kernelI23Flash_fwd_kernel_traitsILi128ELi64ELi64ELi4ELb0ELb0EN7cutlass6half_tE19Flash_kernel_traitsILi128ELi64ELi64ELi4ES3_EELb1ELb0ELb0ELb0ELb0ELb1ELb0ELb1EEEvNS_16Flash_fwd_paramsE --------------------------
	.section	.nv.shared._ZN5flash24flash_fwd_splitkv_kernelI23Flash_fwd_kernel_traitsILi128ELi64ELi64ELi4ELb0ELb0EN7cutlass6half_tE19Flash_kernel_traitsILi128ELi64ELi64ELi4ES3_EELb1ELb0ELb0ELb0ELb0ELb1ELb0ELb1EEEvNS_16Flash_fwd_paramsE,"aw",@nobits
	.sectionflags	@""
	.align	16
	.zero		1024


//--------------------- .nv.shared._ZN5flash24flash_fwd_splitkv_kernelI23Flash_fwd_kernel_traitsILi128ELi64ELi64ELi4ELb0ELb0EN7cutlass6half_tE19Flash_kernel_traitsILi128ELi64ELi64ELi4ES3_EELb1ELb0ELb0ELb0ELb0ELb0ELb1ELb0EEEvNS_16Flash_fwd_paramsE --------------------------
	.section	.nv.shared._ZN5flash24flash_fwd_splitkv_kernelI23Flash_fwd_kernel_traitsILi128ELi64ELi64ELi4ELb0ELb0EN7cutlass6half_tE19Flash_kernel_traitsILi128ELi64ELi64ELi4ES3_EELb1ELb0ELb0ELb0ELb0ELb0ELb1ELb0EEEvNS_16Flash_fwd_paramsE,"aw",@nobits
	.sectionflags	@""
	.align	16
	.zero		1024


//--------------------- .nv.shared._ZN5flash24flash_fwd_splitkv_kernelI23Flash_fwd_kernel_traitsILi128ELi64ELi64ELi4ELb0ELb0EN7cutlass6half_tE19Flash_kernel_traitsILi128ELi64ELi64ELi4ES3_EELb1ELb0ELb0ELb0ELb0ELb1ELb1ELb0EEEvNS_16Flash_fwd_paramsE --------------------------
	.section	.nv.shared._ZN5flash24flash_fwd_splitkv_kernelI23Flash_fwd_kernel_traitsILi128ELi64ELi64ELi4ELb0ELb0EN7cutlass6half_tE19Flash_kernel_traitsILi128ELi64ELi64ELi4ES3_EELb1ELb0ELb0ELb0ELb0ELb1ELb1ELb0EEEvNS_16Flash_fwd_paramsE,"aw",@nobits
	.sectionflags	@""
	.align	16
	.zero		1024


//--------------------- .nv.shared._ZN5flash24flash_fwd_splitkv_kernelI23Flash_fwd_kernel_traitsILi128ELi64ELi64ELi4ELb0ELb0EN7cutlass6half_tE19Flash_kernel_traitsILi128ELi64ELi64ELi4ES3_EELb1ELb0ELb0ELb0ELb0ELb0ELb1ELb1EEEvNS_16Flash_fwd_paramsE --------------------------
	.section	.nv.shared._ZN5flash24flash_fwd_splitkv_kernelI23Flash_fwd_kernel_traitsILi128ELi64ELi64ELi4ELb0ELb0EN7cutlass6half_tE19Flash_kernel_traitsILi128ELi64ELi64ELi4ES3_EELb1ELb0ELb0ELb0ELb0ELb0ELb1ELb1EEEvNS_16Flash_fwd_paramsE,"aw",@nobits
	.sectionflags	@""
	.align	16
	.zero		1024


//--------------------- .nv.shared._ZN5flash24flash_fwd_splitkv_kernelI23Flash_fwd_kernel_traitsILi128ELi64ELi64ELi4ELb0ELb0EN7cutlass6half_tE19Flash_kernel_traitsILi128ELi64ELi64ELi4ES3_EELb1ELb0ELb0ELb0ELb0ELb1ELb1ELb1EEEvNS_16Flash_fwd_paramsE --------------------------
	.section	.nv.shared._ZN5flash24flash_fwd_splitkv_kernelI23Flash_fwd_kernel_traitsILi128ELi64ELi64ELi4ELb0ELb0EN7cutlass6half_tE19Flash_kernel_traitsILi128ELi64ELi64ELi4ES3_EELb1ELb0ELb0ELb0ELb0ELb1ELb1ELb1EEEvNS_16Flash_fwd_paramsE,"aw",@nobits
	.sectionflags	@""
	.align	16
	.zero		1024


//--------------------- .nv.shared._ZN5flash24flash_fwd_splitkv_kernelI23Flash_fwd_kernel_traitsILi128ELi64ELi64ELi4ELb0ELb0EN7cutlass6half_tE19Flash_kernel_traitsILi128ELi64ELi64ELi4ES3_EELb1ELb0ELb0ELb1ELb1ELb0ELb0ELb0EEEvNS_16Flash_fwd_paramsE --------------------------
	.section	.nv.shared._ZN5flash24flash_fwd_splitkv_kernelI23Flash_fwd_kernel_traitsILi128ELi64ELi64ELi4ELb0ELb0EN7cutlass6half_tE19Flash_kernel_traitsILi128ELi64ELi64ELi4ES3_EELb1ELb0ELb0ELb1ELb1ELb0ELb0ELb0EEEvNS_16Flash_fwd_paramsE,"aw",@nobits
	.sectionflags	@""
	.align	16
	.zero		1024


//--------------------- .nv.shared._ZN5flash24flash_fwd_splitkv_kernelI23Flash_fwd_kernel_traitsILi128ELi64ELi64ELi4ELb0ELb0EN7cutlass6half_tE19Flash_kernel_traitsILi128ELi64ELi64ELi4ES3_EELb1ELb0ELb0ELb1ELb1ELb1ELb0ELb0EEEvNS_16Flash_fwd_paramsE --------------------------
	.section	.nv.shared._ZN5flash24flash_fwd_splitkv_kernelI23Flash_fwd_kernel_traitsILi128ELi64ELi64ELi4ELb0ELb0EN7cutlass6half_tE19Flash_kernel_traitsILi128ELi64ELi64ELi4ES3_EELb1ELb0ELb0ELb1ELb1ELb1ELb0ELb0EEEvNS_16Flash_fwd_paramsE,"aw",@nobits
	.sectionflags	@""
	.align	16
	.zero		1024


//--------------------- .nv.shared._ZN5flash24flash_fwd_splitkv_kernelI23Flash_fwd_kernel_traitsILi128ELi64ELi64ELi4ELb0ELb0EN7cutlass6half_tE19Flash_kernel_traitsILi128ELi64ELi64ELi4ES3_EELb1ELb0ELb0ELb1ELb1ELb0ELb1ELb0EEEvNS_16Flash_fwd_paramsE --------------------------
	.section	.nv.shared._ZN5flash24flash_fwd_splitkv_kernelI23Flash_fwd_kernel_traitsILi128ELi64ELi64ELi4ELb0ELb0EN7cutlass6half_tE19Flash_kernel_traitsILi128ELi64ELi64ELi4ES3_EELb1ELb0ELb0ELb1ELb1ELb0ELb1ELb0EEEvNS_16Flash_fwd_paramsE,"aw",@nobits
	.sectionflags	@""
	.align	16
	.zero		1024


//--------------------- .nv.shared._ZN5flash24flash_fwd_splitkv_kernelI23Flash_fwd_kernel_traitsILi128ELi64ELi64ELi4ELb0ELb0EN7cutlass6half_tE19Flash_kernel_traitsILi128ELi64ELi64ELi4ES3_EELb1ELb0ELb0ELb1ELb1ELb1ELb1ELb0EEEvNS_16Flash_fwd_paramsE --------------------------
	.section	.nv.shared._ZN5flash24flash_fwd_splitkv_kernelI23Flash_fwd_kernel_traitsILi128ELi64ELi64ELi4ELb0ELb0EN7cutlass6half_tE19Flash_kernel_traitsILi128ELi64ELi64ELi4ES3_EELb1ELb0ELb0ELb1ELb1ELb1ELb1ELb0EEEvNS_16Flash_fwd_paramsE,"aw",@nobits
	.sectionflags	@""
	.align	16
	.zero		1024


//--------------------- .nv.shared._ZN5flash24flash_fwd_splitkv_kernelI23Flash_fwd_kernel_traitsILi128ELi64ELi64ELi4ELb0ELb0EN7cutlass6half_tE19Flash_kernel_traitsILi128ELi64ELi64ELi4ES3_EELb1ELb0ELb0ELb0ELb1ELb0ELb0ELb0EEEvNS_16Flash_fwd_paramsE --------------------------
	.section	.nv.shared._ZN5flash24flash_fwd_splitkv_kernelI23Flash_fwd_kernel_traitsILi128ELi64ELi64ELi4ELb0ELb0EN7cutlass6half_tE19Flash_kernel_traitsILi128ELi64ELi64ELi4ES3_EELb1ELb0ELb0ELb0ELb1ELb0ELb0ELb0EEEvNS_16Flash_fwd_paramsE,"aw",@nobits
	.sectionflags	@""
	.align	16
	.zero		1024


//--------------------- .nv.shared._ZN5flash24flash_fwd_splitkv_kernelI23Flash_fwd_kernel_traitsILi128ELi64ELi64ELi4ELb0ELb0EN7cutlass6half_tE19Flash_kernel_traitsILi128ELi64ELi64ELi4ES3_EELb1ELb0ELb0ELb0ELb1ELb1ELb0ELb0EEEvNS_16Flash_fwd_paramsE --------------------------
	.section	.nv.shared._ZN5flash24flash_fwd_splitkv_kernelI23Flash_fwd_kernel_traitsILi128ELi64ELi64ELi4ELb0ELb0EN7cutlass6half_tE19Flash_kernel_traitsILi128ELi64ELi64ELi4ES3_EELb1ELb0ELb0ELb0ELb1ELb1ELb0ELb0EEEvNS_16Flash_fwd_paramsE,"aw",@nobits
	.sectionflags	@""
	.align	16
	.zero		1024


//--------------------- .nv.shared._ZN5flash24flash_fwd_splitkv_kernelI23Flash_fwd_kernel_traitsILi128ELi64ELi64ELi4ELb0ELb0EN7cutlass6half_tE19Flash_kernel_traitsILi128ELi64ELi64ELi4ES3_EELb1ELb0ELb1ELb0ELb0ELb0ELb0ELb0EEEvNS_16Flash_fwd_paramsE --------------------------
	.section	.nv.shared._ZN5flash24flash_fwd_splitkv_kernelI23Flash_fwd_kernel_traitsILi128ELi64ELi64ELi4ELb0ELb0EN7cutlass6half_tE19Flash_kernel_traitsILi128ELi64ELi64ELi4ES3_EELb1ELb0ELb1ELb0ELb0ELb0ELb0ELb0EEEvNS_16Flash_fwd_paramsE,"aw",@nobits
	.sectionflags	@""
	.align	16
	.zero		1024


//--------------------- .nv.shared._ZN5flash24flash_fwd_splitkv_kernelI23Flash_fwd_kernel_traitsILi128ELi64ELi64ELi4ELb0ELb0EN7cutlass6half_tE19Flash_kernel_traitsILi128ELi64ELi64ELi4ES3_EELb1ELb0ELb1ELb0ELb0ELb1ELb0ELb0EEEvNS_16Flash_fwd_paramsE --------------------------
	.section	.nv.shared._ZN5flash24flash_fwd_splitkv_kernelI23Flash_fwd_kernel_traitsILi128ELi64ELi64ELi4ELb0ELb0EN7cutlass6half_tE19Flash_kernel_traitsILi128ELi64ELi64ELi4ES3_EELb1ELb0ELb1ELb0ELb0ELb1ELb0ELb0EEEvNS_16Flash_fwd_paramsE,"aw",@nobits
	.sectionflags	@""
	.align	16
	.zero		1024


//--------------------- .nv.shared._ZN5flash24flash_fwd_splitkv_kernelI23Flash_fwd_kernel_traitsILi128ELi64ELi64ELi4ELb0ELb0EN7cutlass6half_tE19Flash_kernel_traitsILi128ELi64ELi64ELi4ES3_EELb1ELb0ELb0ELb0ELb1ELb0ELb0ELb1EEEvNS_16Flash_fwd_paramsE --------------------------
	.section	.nv.shared._ZN5flash24flash_fwd_splitkv_kernelI23Flash_fwd_kernel_traitsILi128ELi64ELi64ELi4ELb0ELb0EN7cutlass6half_tE19Flash_kernel_traitsILi128ELi64ELi64ELi4ES3_EELb1ELb0ELb0ELb0ELb1ELb0ELb0ELb1EEEvNS_16Flash_fwd_paramsE,"aw",@nobits
	.sectionflags	@""
	.align	16
	.zero		1024


//--------------------- .nv.shared._ZN5flash24flash_fwd_splitkv_kernelI23Flash_fwd_kernel_traitsILi128ELi64ELi64ELi4ELb0ELb0EN7cutlass6half_tE19Flash_kernel_traitsILi128ELi64ELi64ELi4ES3_EELb1ELb0ELb0ELb0ELb1ELb1ELb0ELb1EEEvNS_16Flash_fwd_paramsE --------------------------
	.section	.nv.shared._ZN5flash24flash_fwd_splitkv_kernelI23Flash_fwd_kernel_traitsILi128ELi64ELi64ELi4ELb0ELb0EN7cutlass6half_tE19Flash_kernel_traitsILi128ELi64ELi64ELi4ES3_EELb1ELb0ELb0ELb0ELb1ELb1ELb0ELb1EEEvNS_16Flash_fwd_paramsE,"aw",@nobits
	.sectionflags	@""
	.align	16
	.zero		1024


//--------------------- .nv.shared._ZN5flash24flash_fwd_splitkv_kernelI23Flash_fwd_kernel_traitsILi128ELi64ELi64ELi4ELb0ELb0EN7cutlass6half_tE19Flash_kernel_traitsILi128ELi64ELi64ELi4ES3_EELb1ELb0ELb1ELb0ELb0ELb0ELb0ELb1EEEvNS_16Flash_fwd_paramsE --------------------------
	.section	.nv.shared._ZN5flash24flash_fwd_splitkv_kernelI23Flash_fwd_kernel_traitsILi128ELi64ELi64ELi4ELb0ELb0EN7cutlass6half_tE19Flash_kernel_traitsILi128ELi64ELi64ELi4ES3_EELb1ELb0ELb1ELb0ELb0ELb0ELb0ELb1EEEvNS_16Flash_fwd_paramsE,"aw",@nobits
	.sectionflags	@""
	.align	16
	.zero		1024


//--------------------- .nv.shared._ZN5flash24flash_fwd_splitkv_kernelI23Flash_fwd_kernel_traitsILi128ELi64ELi64ELi4ELb0ELb0EN7cutlass6half_tE19Flash_kernel_traitsILi128ELi64ELi64ELi4ES3_EELb1ELb0ELb1ELb0ELb0ELb1ELb0ELb1EEEvNS_16Flash_fwd_paramsE --------------------------
	.section	.nv.shared._ZN5flash24flash_fwd_splitkv_kernelI23Flash_fwd_kernel_traitsILi128ELi64ELi64ELi4ELb0ELb0EN7cutlass6half_tE19Flash_kernel_traitsILi128ELi64ELi64ELi4ES3_EELb1ELb0ELb1ELb0ELb0ELb1ELb0ELb1EEEvNS_16Flash_fwd_paramsE,"aw",@nobits
	.sectionflags	@""
	.align	16
	.zero		1024


//--------------------- .nv.shared._ZN5flash24flash_fwd_splitkv_kernelI23Flash_fwd_kernel_traitsILi128ELi64ELi64ELi4ELb0ELb0EN7cutlass6half_tE19Flash_kernel_traitsILi128ELi64ELi64ELi4ES3_EELb1ELb0ELb0ELb0ELb1ELb0ELb1ELb0EEEvNS_16Flash_fwd_paramsE --------------------------
	.section	.nv.shared._ZN5flash24flash_fwd_splitkv_kernelI23Flash_fwd_kernel_traitsILi128ELi64ELi64ELi4ELb0ELb0EN7cutlass6half_tE19Flash_kernel_traitsILi128ELi64ELi64ELi4ES3_EELb1ELb0ELb0ELb0ELb1ELb0ELb1ELb0EEEvNS_16Flash_fwd_paramsE,"aw",@nobits
	.sectionflags	@""
	.align	16
	.zero		1024


//--------------------- .nv.shared._ZN5flash24flash_fwd_splitkv_kernelI23Flash_fwd_kernel_traitsILi128ELi64ELi64ELi4ELb0ELb0EN7cutlass6half_tE19Flash_kernel_traitsILi128ELi64ELi64ELi4ES3_EELb1ELb0ELb0ELb0ELb1ELb1ELb1ELb0EEEvNS_16Flash_fwd_paramsE --------------------------
	.section	.nv.shared._ZN5flash24flash_fwd_splitkv_kernelI23Flash_fwd_kernel_traitsILi128ELi64ELi64ELi4ELb0ELb0EN7cutlass6half_tE19Flash_kernel_traitsILi128ELi64ELi64ELi4ES3_EELb1ELb0ELb0ELb0ELb1ELb1ELb1ELb0EEEvNS_16Flash_fwd_paramsE,"aw",@nobits
	.sectionflags	@""
	.align	16
	.zero		1024


//--------------------- .nv.shared._ZN5flash24flash_fwd_splitkv_kernelI23Flash_fwd_kernel_traitsILi128ELi64ELi64ELi4ELb0ELb0EN7cutlass6half_tE19Flash_kernel_traitsILi128ELi64ELi64ELi4ES3_EELb1ELb0ELb1ELb0ELb0ELb0ELb1ELb0EEEvNS_16Flash_fwd_paramsE --------------------------
	.section	.nv.shared._ZN5flash24flash_fwd_splitkv_kernelI23Flash_fwd_kernel_traitsILi128ELi64ELi64ELi4ELb0ELb0EN7cutlass6half_tE19Flash_kernel_traitsILi128ELi64ELi64ELi4ES3_EELb1ELb0ELb1ELb0ELb0ELb0ELb1ELb0EEEvNS_16Flash_fwd_paramsE,"aw",@nobits
	.sectionflags	@""
	.align	16
	.zero		1024


//--------------------- .nv.shared._ZN5flash24flash_fwd_splitkv_kernelI23Flash_fwd_kernel_traitsILi128ELi64ELi64ELi4ELb0ELb0EN7cutlass6half_tE19Flash_kernel_traitsILi128ELi64ELi64ELi4ES3_EELb1ELb0ELb1ELb0ELb0ELb1ELb1ELb0EEEvNS_16Flash_fwd_paramsE --------------------------
	.section	.nv.shared._ZN5flash24flash_fwd_splitkv_kernelI23Flash_fwd_kernel_traitsILi128ELi64ELi64ELi4ELb0ELb0EN7cutlass6half_tE19Flash_kernel_traitsILi128ELi64ELi64ELi4ES3_EELb1ELb0ELb1ELb0ELb0ELb1ELb1ELb0EEEvNS_16Flash_fwd_paramsE,"aw",@nobits
	.sectionflags	@""
	.align	16
	.zero		1024


//--------------------- .nv.shared._ZN5flash24flash_fwd_splitkv_kernelI23Flash_fwd_kernel_traitsILi128ELi64ELi64ELi4ELb0ELb0EN7cutlass6half_tE19Flash_kernel_traitsILi128ELi64ELi64ELi4ES3_EELb1ELb0ELb0ELb0ELb1ELb0ELb1ELb1EEEvNS_16Flash_fwd_paramsE --------------------------
	.section	.nv.shared._ZN5flash24flash_fwd_splitkv_kernelI23Flash_fwd_kernel_traitsILi128ELi64ELi64ELi4ELb0ELb0EN7cutlass6half_tE19Flash_kernel_traitsILi128ELi64ELi64ELi4ES3_EELb1ELb0ELb0ELb0ELb1ELb0ELb1ELb1EEEvNS_16Flash_fwd_paramsE,"aw",@nobits
	.sectionflags	@""
	.align	16
	.zero		1024


//--------------------- .nv.shared._ZN5flash24flash_fwd_splitkv_kernelI23Flash_fwd_kernel_traitsILi128ELi64ELi64ELi4ELb0ELb0EN7cutlass6half_tE19Flash_kernel_traitsILi128ELi64ELi64ELi4ES3_EELb1ELb0ELb0ELb0ELb1ELb1ELb1ELb1EEEvNS_16Flash_fwd_paramsE --------------------------
	.section	.nv.shared._ZN5flash24flash_fwd_splitkv_kernelI23Flash_fwd_kernel_traitsILi128ELi64ELi64ELi4ELb0ELb0EN7cutlass6half_tE19Flash_kernel_traitsILi128ELi64ELi64ELi4ES3_EELb1ELb0ELb0ELb0ELb1ELb1ELb1ELb1EEEvNS_16Flash_fwd_paramsE,"aw",@nobits
	.sectionflags	@""
	.align	16
	.zero		1024


//--------------------- .nv.shared._ZN5flash24flash_fwd_splitkv_kernelI23Flash_fwd_kernel_traitsILi128ELi64ELi64ELi4ELb0ELb0EN7cutlass6half_tE19Flash_kernel_traitsILi128ELi64ELi64ELi4ES3_EELb1ELb0ELb1ELb0ELb0ELb0ELb1ELb1EEEvNS_16Flash_fwd_paramsE --------------------------
	.section	.nv.shared._ZN5flash24flash_fwd_splitkv_kernelI23Flash_fwd_kernel_traitsILi128ELi64ELi64ELi4ELb0ELb0EN7cutlass6half_tE19Flash_kernel_traitsILi128ELi64ELi64ELi4ES3_EELb1ELb0ELb1ELb0ELb0ELb0ELb1ELb1EEEvNS_16Flash_fwd_paramsE,"aw",@nobits
	.sectionflags	@""
	.align	16
	.zero		1024


//--------------------- .nv.shared._ZN5flash24flash_fwd_splitkv_kernelI23Flash_fwd_kernel_traitsILi128ELi64ELi64ELi4ELb0ELb0EN7cutlass6half_tE19Flash_kernel_traitsILi128ELi64ELi64ELi4ES3_EELb1ELb0ELb1ELb0ELb0ELb1ELb1ELb1EEEvNS_16Flash_fwd_paramsE --------------------------
	.section	.nv.shared._ZN5flash24flash_fwd_splitkv_kernelI23Flash_fwd_kernel_traitsILi128ELi64ELi64ELi4ELb0ELb0EN7cutlass6half_tE19Flash_kernel_traitsILi128ELi64ELi64ELi4ES3_EELb1ELb0ELb1ELb0ELb0ELb1ELb1ELb1EEEvNS_16Flash_fwd_paramsE,"aw",@nobits
	.sectionflags	@""
	.align	16
	.zero		1024


//--------------------- .nv.constant0._ZN5flash32flash_fwd_splitkv_combine_kernelI23Flash_fwd_kernel_traitsILi128ELi64ELi128ELi4ELb0ELb0EN7cutlass6half_tE19Flash_kernel_traitsILi128ELi64ELi128ELi4ES3_EELi4ELi7ELb0EEEvNS_16Flash_fwd_paramsE --------------------------
	.section	.nv.constant0._ZN5flash32flash_fwd_splitkv_combine_kernelI23Flash_fwd_kernel_traitsILi128ELi64ELi128ELi4ELb0ELb0EN7cutlass6half_tE19Flash_kernel_traitsILi128ELi64ELi128ELi4ES3_EELi4ELi7ELb0EEEvNS_16Flash_fwd_paramsE,"a",@progbits
	.sectionflags	@""
	.align	4
.nv.constant0._ZN5flash32flash_fwd_splitkv_combine_kernelI23Flash_fwd_kernel_traitsILi128ELi64ELi128ELi4ELb0ELb0EN7cutlass6half_tE19Flash_kernel_traitsILi128ELi64ELi128ELi4ES3_EELi4ELi7ELb0EEEvNS_16Flash_fwd_paramsE:
	.zero		992


//--------------------- .nv.constant0._ZN5flash32flash_fwd_splitkv_combine_kernelI23Flash_fwd_kernel_traitsILi128ELi64ELi128ELi4ELb0ELb0EN7cutlass6half_tE19Flash_kernel_traitsILi128ELi64ELi128ELi4ES3_EELi4ELi6ELb0EEEvNS_16Flash_fwd_paramsE --------------------------
	.section	.nv.constant0._ZN5flash32flash_fwd_splitkv_combine_kernelI23Flash_fwd_kernel_traitsILi128ELi64ELi128ELi4ELb0ELb0EN7cutlass6half_tE19Flash_kernel_traitsILi128ELi64ELi128ELi4ES3_EELi4ELi6ELb0EEEvNS_16Flash_fwd_paramsE,"a",@progbits
	.sectionflags	@""
	.align	4
.nv.constant0._ZN5flash32flash_fwd_splitkv_combine_kernelI23Flash_fwd_kernel_traitsILi128ELi64ELi128ELi4ELb0ELb0EN7cutlass6half_tE19Flash_kernel_traitsILi128ELi64ELi128ELi4ES3_EELi4ELi6ELb0EEEvNS_16Flash_fwd_paramsE:
	.zero		992


//--------------------- .nv.constant0._ZN5flash32flash_fwd_splitkv_combine_kernelI23Flash_fwd_kernel_traitsILi128ELi64ELi128ELi4ELb0ELb0EN7cutlass6half_tE19Flash_kernel_traitsILi128ELi64ELi128ELi4ES3_EELi4ELi5ELb0EEEvNS_16Flash_fwd_paramsE --------------------------
	.section	.nv.constant0._ZN5flash32flash_fwd_splitkv_combine_kernelI23Flash_fwd_kernel_traitsILi128ELi64ELi128ELi4ELb0ELb0EN7cutlass6half_tE19Flash_kernel_traitsILi128ELi64ELi128ELi4ES3_EELi4ELi5ELb0EEEvNS_16Flash_fwd_paramsE,"a",@progbits
	.sectionflags	@""
	.align	4
.nv.constant0._ZN5flash32flash_fwd_splitkv_combine_kernelI23Flash_fwd_kernel_traitsILi128ELi64ELi128ELi4ELb0ELb0EN7cutlass6half_tE19Flash_kernel_traitsILi128ELi64ELi128ELi4ES3_EELi4ELi5ELb0EEEvNS_16Flash_fwd_paramsE:
	.zero		992


//--------------------- .nv.constant0._ZN5flash32flash_fwd_splitkv_combine_kernelI23Flash_fwd_kernel_traitsILi128ELi64ELi128ELi4ELb0ELb0EN7cutlass6half_tE19Flash_kernel_traitsILi128ELi64ELi128ELi4ES3_EELi4ELi4ELb0EEEvNS_16Flash_fwd_paramsE --------------------------
	.section	.nv.constant0._ZN5flash32flash_fwd_splitkv_combine_kernelI23Flash_fwd_kernel_traitsILi128ELi64ELi128ELi4ELb0ELb0EN7cutlass6half_tE19Flash_kernel_traitsILi128ELi64ELi128ELi4ES3_EELi4ELi4ELb0EEEvNS_16Flash_fwd_paramsE,"a",@progbits
	.sectionflags	@""
	.align	4
.nv.constant0._ZN5flash32flash_fwd_splitkv_combine_kernelI23Flash_fwd_kernel_traitsILi128ELi64ELi128ELi4ELb0ELb0EN7cutlass6half_tE19Flash_kernel_traitsILi128ELi64ELi128ELi4ES3_EELi4ELi4ELb0EEEvNS_16Flash_fwd_paramsE:
	.zero		992


//--------------------- .nv.constant0._ZN5flash32flash_fwd_splitkv_combine_kernelI23Flash_fwd_kernel_traitsILi128ELi64ELi128ELi4ELb0ELb0EN7cutlass6half_tE19Flash_kernel_traitsILi128ELi64ELi128ELi4ES3_EELi4ELi3ELb0EEEvNS_16Flash_fwd_paramsE --------------------------
	.section	.nv.constant0._ZN5flash32flash_fwd_splitkv_combine_kernelI23Flash_fwd_kernel_traitsILi128ELi64ELi128ELi4ELb0ELb0EN7cutlass6half_tE19Flash_kernel_traitsILi128ELi64ELi128ELi4ES3_EELi4ELi3ELb0EEEvNS_16Flash_fwd_paramsE,"a",@progbits
	.sectionflags	@""
	.align	4
.nv.constant0._ZN5flash32flash_fwd_splitkv_combine_kernelI23Flash_fwd_kernel_traitsILi128ELi64ELi128ELi4ELb0ELb0EN7cutlass6half_tE19Flash_kernel_traitsILi128ELi64ELi128ELi4ES3_EELi4ELi3ELb0EEEvNS_16Flash_fwd_paramsE:
	.zero		992


//--------------------- .nv.constant0._ZN5flash32flash_fwd_splitkv_combine_kernelI23Flash_fwd_kernel_traitsILi128ELi64ELi128ELi4ELb0ELb0EN7cutlass6half_tE19Flash_kernel_traitsILi128ELi64ELi128ELi4ES3_EELi4ELi2ELb0EEEvNS_16Flash_fwd_paramsE --------------------------
	.section	.nv.constant0._ZN5flash32flash_fwd_splitkv_combine_kernelI23Flash_fwd_kernel_traitsILi128ELi64ELi128ELi4ELb0ELb0EN7cutlass6half_tE19Flash_kernel_traitsILi128ELi64ELi128ELi4ES3_EELi4ELi2ELb0EEEvNS_16Flash_fwd_paramsE,"a",@progbits
	.sectionflags	@""
	.align	4
.nv.constant0._ZN5flash32flash_fwd_splitkv_combine_kernelI23Flash_fwd_kernel_traitsILi128ELi64ELi128ELi4ELb0ELb0EN7cutlass6half_tE19Flash_kernel_traitsILi128ELi64ELi128ELi4ES3_EELi4ELi2ELb0EEEvNS_16Flash_fwd_paramsE:
	.zero		992


//--------------------- .nv.constant0._ZN5flash32flash_fwd_splitkv_combine_kernelI23Flash_fwd_kernel_traitsILi128ELi64ELi128ELi4ELb0ELb0EN7cutlass6half_tE19Flash_kernel_traitsILi128ELi64ELi128ELi4ES3_EELi4ELi1ELb0EEEvNS_16Flash_fwd_paramsE --------------------------
	.section	.nv.constant0._ZN5flash32flash_fwd_splitkv_combine_kernelI23Flash_fwd_kernel_traitsILi128ELi64ELi128ELi4ELb0ELb0EN7cutlass6half_tE19Flash_kernel_traitsILi128ELi64ELi128ELi4ES3_EELi4ELi1ELb0EEEvNS_16Flash_fwd_paramsE,"a",@progbits
	.sectionflags	@""
	.align	4
.nv.constant0._ZN5flash32flash_fwd_splitkv_combine_kernelI23Flash_fwd_kernel_traitsILi128ELi64ELi128ELi4ELb0ELb0EN7cutlass6half_tE19Flash_kernel_traitsILi128ELi64ELi128ELi4ES3_EELi4ELi1ELb0EEEvNS_16Flash_fwd_paramsE:
	.zero		992


//--------------------- .nv.constant0._ZN5flash32flash_fwd_splitkv_combine_kernelI23Flash_fwd_kernel_traitsILi128ELi64ELi128ELi4ELb0ELb0EN7cutlass6half_tE19Flash_kernel_traitsILi128ELi64ELi128ELi4ES3_EELi4ELi7ELb1EEEvNS_16Flash_fwd_paramsE --------------------------
	.section	.nv.constant0._ZN5flash32flash_fwd_splitkv_combine_kernelI23Flash_fwd_kernel_traitsILi128ELi64ELi128ELi4ELb0ELb0EN7cutlass6half_tE19Flash_kernel_traitsILi128ELi64ELi128ELi4ES3_EELi4ELi7ELb1EEEvNS_16Flash_fwd_paramsE,"a",@progbits
	.sectionflags	@""
	.align	4
.nv.constant0._ZN5flash32flash_fwd_splitkv_combine_kernelI23Flash_fwd_kernel_traitsILi128ELi64ELi128ELi4ELb0ELb0EN7cutlass6half_tE19Flash_kernel_traitsILi128ELi64ELi128ELi4ES3_EELi4ELi7ELb1EEEvNS_16Flash_fwd_paramsE:
	.zero		992


//--------------------- .nv.constant0._ZN5flash32flash_fwd_splitkv_combine_kernelI23Flash_fwd_kernel_traitsILi128ELi64ELi128ELi4ELb0ELb0EN7cutlass6half_tE19Flash_kernel_traitsILi128ELi64ELi128ELi4ES3_EELi4ELi6ELb1EEEvNS_16Flash_fwd_paramsE --------------------------
	.section	.nv.constant0._ZN5flash32flash_fwd_splitkv_combine_kernelI23Flash_fwd_kernel_traitsILi128ELi64ELi128ELi4ELb0ELb0EN7cutlass6half_tE19Flash_kernel_traitsILi128ELi64ELi128ELi4ES3_EELi4ELi6ELb1EEEvNS_16Flash_fwd_paramsE,"a",@progbits
	.sectionflags	@""
	.align	4
.nv.constant0._ZN5flash32flash_fwd_splitkv_combine_kernelI23Flash_fwd_kernel_traitsILi128ELi64ELi128ELi4ELb0ELb0EN7cutlass6half_tE19Flash_kernel_traitsILi128ELi64ELi128ELi4ES3_EELi4ELi6ELb1EEEvNS_16Flash_fwd_paramsE:
	.zero		992


//--------------------- .nv.constant0._ZN5flash32flash_fwd_splitkv_combine_kernelI23Flash_fwd_kernel_traitsILi128ELi64ELi128ELi4ELb0ELb0EN7cutlass6half_tE19Flash_kernel_traitsILi128ELi64ELi128ELi4ES3_EELi4ELi5ELb1EEEvNS_16Flash_fwd_paramsE --------------------------
	.section	.nv.constant0._ZN5flash32flash_fwd_splitkv_combine_kernelI23Flash_fwd_kernel_traitsILi128ELi64ELi128ELi4ELb0ELb0EN7cutlass6half_tE19Flash_kernel_traitsILi128ELi64ELi128ELi4ES3_EELi4ELi5ELb1EEEvNS_16Flash_fwd_paramsE,"a",@progbits
	.sectionflags	@""
	.align	4
.nv.constant0._ZN5flash32flash_fwd_splitkv_combine_kernelI23Flash_fwd_kernel_traitsILi128ELi64ELi128ELi4ELb0ELb0EN7cutlass6half_tE19Flash_kernel_traitsILi128ELi64ELi128ELi4ES3_EELi4ELi5ELb1EEEvNS_16Flash_fwd_paramsE:
	.zero		992


//--------------------- .nv.constant0._ZN5flash32flash_fwd_splitkv_combine_kernelI23Flash_fwd_kernel_traitsILi128ELi64ELi128ELi4ELb0ELb0EN7cutlass6half_tE19Flash_kernel_traitsILi128ELi64ELi128ELi4ES3_EELi4ELi4ELb1EEEvNS_16Flash_fwd_paramsE --------------------------
	.section	.nv.constant0._ZN5flash32flash_fwd_splitkv_combine_kernelI23Flash_fwd_kernel_traitsILi128ELi64ELi128ELi4ELb0ELb0EN7cutlass6half_tE19Flash_kernel_traitsILi128ELi64ELi128ELi4ES3_EELi4ELi4ELb1EEEvNS_16Flash_fwd_paramsE,"a",@progbits
	.sectionflags	@""
	.align	4
.nv.constant0._ZN5flash32flash_fwd_splitkv_combine_kernelI23Flash_fwd_kernel_traitsILi128ELi64ELi128ELi4ELb0ELb0EN7cutlass6half_tE19Flash_kernel_traitsILi128ELi64ELi128ELi4ES3_EELi4ELi4ELb1EEEvNS_16Flash_fwd_paramsE:
	.zero		992


//--------------------- .nv.constant0._ZN5flash32flash_fwd_splitkv_combine_kernelI23Flash_fwd_kernel_traitsILi128ELi64ELi128ELi4ELb0ELb0EN7cutlass6half_tE19Flash_kernel_traitsILi128ELi64ELi128ELi4ES3_EELi4ELi3ELb1EEEvNS_16Flash_fwd_paramsE --------------------------
	.section	.nv.constant0._ZN5flash32flash_fwd_splitkv_combine_kernelI23Flash_fwd_kernel_traitsILi128ELi64ELi128ELi4ELb0ELb0EN7cutlass6half_tE19Flash_kernel_traitsILi128ELi64ELi128ELi4ES3_EELi4ELi3ELb1EEEvNS_16Flash_fwd_paramsE,"a",@progbits
	.sectionflags	@""
	.align	4
.nv.constant0._ZN5flash32flash_fwd_splitkv_combine_kernelI23Flash_fwd_kernel_traitsILi128ELi64ELi128ELi4ELb0ELb0EN7cutlass6half_tE19Flash_kernel_traitsILi128ELi64ELi128ELi4ES3_EELi4ELi3ELb1EEEvNS_16Flash_fwd_paramsE:
	.zero		992


//--------------------- .nv.constant0._ZN5flash32flash_fwd_splitkv_combine_kernelI23Flash_fwd_kernel_traitsILi128ELi64ELi128ELi4ELb0ELb0EN7cutlass6half_tE19Flash_kernel_traitsILi128ELi64ELi128ELi4ES3_EELi4ELi2ELb1EEEvNS_16Flash_fwd_paramsE --------------------------
	.section	.nv.constant0._ZN5flash32flash_fwd_splitkv_combine_kernelI23Flash_fwd_kernel_traitsILi128ELi64ELi128ELi4ELb0ELb0EN7cutlass6half_tE19Flash_kernel_traitsILi128ELi64ELi128ELi4ES3_EELi4ELi2ELb1EEEvNS_16Flash_fwd_paramsE,"a",@progbits
	.sectionflags	@""
	.align	4
.nv.constant0._ZN5flash32flash_fwd_splitkv_combine_kernelI23Flash_fwd_kernel_traitsILi128ELi64ELi128ELi4ELb0ELb0EN7cutlass6half_tE19Flash_kernel_traitsILi128ELi64ELi128ELi4ES3_EELi4ELi2ELb1EEEvNS_16Flash_fwd_paramsE:
	.zero		992


//--------------------- .nv.constant0._ZN5flash32flash_fwd_splitkv_combine_kernelI23Flash_fwd_kernel_traitsILi128ELi64ELi128ELi4ELb0ELb0EN7cutlass6half_tE19Flash_kernel_traitsILi128ELi64ELi128ELi4ES3_EELi4ELi1ELb1EEEvNS_16Flash_fwd_paramsE --------------------------
	.section	.nv.constant0._ZN5flash32flash_fwd_splitkv_combine_kernelI23Flash_fwd_kernel_traitsILi128ELi64ELi128ELi4ELb0ELb0EN7cutlass6half_tE19Flash_kernel_traitsILi128ELi64ELi128ELi4ES3_EELi4ELi1ELb1EEEvNS_16Flash_fwd_paramsE,"a",@progbits
	.sectionflags	@""
	.align	4
.nv.constant0._ZN5flash32flash_fwd_splitkv_combine_kernelI23Flash_fwd_kernel_traitsILi128ELi64ELi128ELi4ELb0ELb0EN7cutlass6half_tE19Flash_kernel_traitsILi128ELi64ELi128ELi4ES3_EELi4ELi1ELb1EEEvNS_16Flash_fwd_paramsE:
	.zero		992


//--------------------- .nv.constant0._ZN5flash24flash_fwd_splitkv_kernelI23Flash_fwd_kernel_traitsILi128ELi64ELi128ELi4ELb0ELb0EN7cutlass6half_tE19Flash_kernel_traitsILi128ELi64ELi128ELi4ES3_EELb1ELb0ELb0ELb0ELb0ELb0ELb0ELb0EEEvNS_16Flash_fwd_paramsE --------------------------
	.section	.nv.constant0._ZN5flash24flash_fwd_splitkv_kernelI23Flash_fwd_kernel_traitsILi128ELi64ELi128ELi4ELb0ELb0EN7cutlass6half_tE19Flash_kernel_traitsILi128ELi64ELi128ELi4ES3_EELb1ELb0ELb0ELb0ELb0ELb0ELb0ELb0EEEvNS_16Flash_fwd_paramsE,"a",@progbits
	.sectionflags	@""
	.align	4
.nv.constant0._ZN5flash24flash_fwd_splitkv_kernelI23Flash_fwd_kernel_traitsILi128ELi64ELi128ELi4ELb0ELb0EN7cutlass6half_tE19Flash_kernel_traitsILi128ELi64ELi128ELi4ES3_EELb1ELb0ELb0ELb0ELb0ELb0ELb0ELb0EEEvNS_16Flash_fwd_paramsE:
	.zero		992


//--------------------- .nv.constant0._ZN5flash24flash_fwd_splitkv_kernelI23Flash_fwd_kernel_traitsILi128ELi64ELi128ELi4ELb0ELb0EN7cutlass6half_tE19Flash_kernel_traitsILi128ELi64ELi128ELi4ES3_EELb1ELb0ELb0ELb0ELb0ELb1ELb0ELb0EEEvNS_16Flash_fwd_paramsE --------------------------
	.section	.nv.constant0._ZN5flash24flash_fwd_splitkv_kernelI23Flash_fwd_kernel_traitsILi128ELi64ELi128ELi4ELb0ELb0EN7cutlass6half_tE19Flash_kernel_traitsILi128ELi64ELi128ELi4ES3_EELb1ELb0ELb0ELb0ELb0ELb1ELb0ELb0EEEvNS_16Flash_fwd_paramsE,"a",@progbits
	.sectionflags	@""
	.align	4
.nv.constant0._ZN5flash24flash_fwd_splitkv_kernelI23Flash_fwd_kernel_traitsILi128ELi64ELi128ELi4ELb0ELb0EN7cutlass6half_tE19Flash_kernel_traitsILi128ELi64ELi128ELi4ES3_EELb1ELb0ELb0ELb0ELb0ELb1ELb0ELb0EEEvNS_16Flash_fwd_paramsE:
	.zero		992


//--------------------- .nv.constant0._ZN5flash24flash_fwd_splitkv_kernelI23Flash_fwd_kernel_traitsILi128ELi64ELi128ELi4ELb0ELb0EN7cutlass6half_tE19Flash_kernel_traitsILi128ELi64ELi128ELi4ES3_EELb1ELb0ELb0ELb0ELb0ELb0ELb0ELb1EEEvNS_16Flash_fwd_paramsE --------------------------
	.section	.nv.constant0._ZN5flash24flash_fwd_splitkv_kernelI23Flash_fwd_kernel_traitsILi128ELi64ELi128ELi4ELb0ELb0EN7cutlass6half_tE19Flash_kernel_traitsILi128ELi64ELi128ELi4ES3_EELb1ELb0ELb0ELb0ELb0ELb0ELb0ELb1EEEvNS_16Flash_fwd_paramsE,"a",@progbits
	.sectionflags	@""
	.align	4
.nv.constant0._ZN5flash24flash_fwd_splitkv_kernelI23Flash_fwd_kernel_traitsILi128ELi64ELi128ELi4ELb0ELb0EN7cutlass6half_tE19Flash_kernel_traitsILi128ELi64ELi128ELi4ES3_EELb1ELb0ELb0ELb0ELb0ELb0ELb0ELb1EEEvNS_16Flash_fwd_paramsE:
	.zero		992


//--------------------- .nv.constant0._ZN5flash24flash_fwd_splitkv_kernelI23Flash_fwd_kernel_traitsILi128ELi64ELi128ELi4ELb0ELb0EN7cutlass6half_tE19Flash_kernel_traitsILi128ELi64ELi128ELi4ES3_EELb1ELb0ELb0ELb0ELb0ELb1ELb0ELb1EEEvNS_16Flash_fwd_paramsE --------------------------
	.section	.nv.constant0._ZN5flash24flash_fwd_splitkv_kernelI23Flash_fwd_kernel_traitsILi128ELi64ELi128ELi4ELb0ELb0EN7cutlass6half_tE19Flash_kernel_traitsILi128ELi64ELi128ELi4ES3_EELb1ELb0ELb0ELb0ELb0ELb1ELb0ELb1EEEvNS_16Flash_fwd_paramsE,"a",@progbits
	.sectionflags	@""
	.align	4
.nv.constant0._ZN5flash24flash_fwd_splitkv_kernelI23Flash_fwd_kernel_traitsILi128ELi64ELi128ELi4ELb0ELb0EN7cutlass6half_tE19Flash_kernel_traitsILi128ELi64ELi128ELi4ES3_EELb1ELb0ELb0ELb0ELb0ELb1ELb0ELb1EEEvNS_16Flash_fwd_paramsE:
	.zero		992


//--------------------- .nv.constant0._ZN5flash24flash_fwd_splitkv_kernelI23Flash_fwd_kernel_traitsILi128ELi64ELi128ELi4ELb0ELb0EN7cutlass6half_tE19Flash_kernel_traitsILi128ELi64ELi128ELi4ES3_EELb1ELb0ELb0ELb0ELb0ELb0ELb1ELb0EEEvNS_16Flash_fwd_paramsE --------------------------
	.section	.nv.constant0._ZN5flash24flash_fwd_splitkv_kernelI23Flash_fwd_kernel_traitsILi128ELi64ELi128ELi4ELb0ELb0EN7cutlass6half_tE19Flash_kernel_traitsILi128ELi64ELi128ELi4ES3_EELb1ELb0ELb0ELb0ELb0ELb0ELb1ELb0EEEvNS_16Flash_fwd_paramsE,"a",@progbits
	.sectionflags	@""
	.align	4
.nv.constant0._ZN5flash24flash_fwd_splitkv_kernelI23Flash_fwd_kernel_traitsILi128ELi64ELi128ELi4ELb0ELb0EN7cutlass6half_tE19Flash_kernel_traitsILi128ELi64ELi128ELi4ES3_EELb1ELb0ELb0ELb0ELb0ELb0ELb1ELb0EEEvNS_16Flash_fwd_paramsE:
	.zero		992


//--------------------- .nv.constant0._ZN5flash24flash_fwd_splitkv_kernelI23Flash_fwd_kernel_traitsILi128ELi64ELi128ELi4ELb0ELb0EN7cutlass6half_tE19Flash_kernel_traitsILi128ELi64ELi128ELi4ES3_EELb1ELb0ELb0ELb0ELb0ELb1ELb1ELb0EEEvNS_16Flash_fwd_paramsE --------------------------
	.section	.nv.constant0._ZN5flash24flash_fwd_splitkv_kernelI23Flash_fwd_kernel_traitsILi128ELi64ELi128ELi4ELb0ELb0EN7cutlass6half_tE19Flash_kernel_traitsILi128ELi64ELi128ELi4ES3_EELb1ELb0ELb0ELb0ELb0ELb1ELb1ELb0EEEvNS_16Flash_fwd_paramsE,"a",@progbits
	.sectionflags	@""
	.align	4
.nv.constant0._ZN5flash24flash_fwd_splitkv_kernelI23Flash_fwd_kernel_traitsILi128ELi64ELi128ELi4ELb0ELb0EN7cutlass6half_tE19Flash_kernel_traitsILi128ELi64ELi128ELi4ES3_EELb1ELb0ELb0ELb0ELb0ELb1ELb1ELb0EEEvNS_16Flash_fwd_paramsE:
	.zero		992


//--------------------- .nv.constant0._ZN5flash24flash_fwd_splitkv_kernelI23Flash_fwd_kernel_traitsILi128ELi64ELi128ELi4ELb0ELb0EN7cutlass6half_tE19Flash_kernel_traitsILi128ELi64ELi128ELi4ES3_EELb1ELb0ELb0ELb0ELb0ELb0ELb1ELb1EEEvNS_16Flash_fwd_paramsE --------------------------
	.section	.nv.constant0._ZN5flash24flash_fwd_splitkv_kernelI23Flash_fwd_kernel_traitsILi128ELi64ELi128ELi4ELb0ELb0EN7cutlass6half_tE19Flash_kernel_traitsILi128ELi64ELi128ELi4ES3_EELb1ELb0ELb0ELb0ELb0ELb0ELb1ELb1EEEvNS_16Flash_fwd_paramsE,"a",@progbits
	.sectionflags	@""
	.align	4
.nv.constant0._ZN5flash24flash_fwd_splitkv_kernelI23Flash_fwd_kernel_traitsILi128ELi64ELi128ELi4ELb0ELb0EN7cutlass6half_tE19Flash_kernel_traitsILi128ELi64ELi128ELi4ES3_EELb1ELb0ELb0ELb0ELb0ELb0ELb1ELb1EEEvNS_16Flash_fwd_paramsE:
	.zero		992


//--------------------- .nv.constant0._ZN5flash24flash_fwd_splitkv_kernelI23Flash_fwd_kernel_traitsILi128ELi64ELi128ELi4ELb0ELb0EN7cutlass6half_tE19Flash_kernel_traitsILi128ELi64ELi128ELi4ES3_EELb1ELb0ELb0ELb0ELb0ELb1ELb1ELb1EEEvNS_16Flash_fwd_paramsE --------------------------
	.section	.nv.constant0._ZN5flash24flash_fwd_splitkv_kernelI23Flash_fwd_kernel_traitsILi128ELi64ELi128ELi4ELb0ELb0EN7cutlass6half_tE19Flash_kernel_traitsILi128ELi64ELi128ELi4ES3_EELb1ELb0ELb0ELb0ELb0ELb1ELb1ELb1EEEvNS_16Flash_fwd_paramsE,"a",@progbits
	.sectionflags	@""
	.align	4
.nv.constant0._ZN5flash24flash_fwd_splitkv_kernelI23Flash_fwd_kernel_traitsILi128ELi64ELi128ELi4ELb0ELb0EN7cutlass6half_tE19Flash_kernel_traitsILi128ELi64ELi128ELi4ES3_EELb1ELb0ELb0ELb0ELb0ELb1ELb1ELb1EEEvNS_16Flash_fwd_paramsE:
	.zero		992


//--------------------- .nv.constant0._ZN5flash24flash_fwd_splitkv_kernelI23Flash_fwd_kernel_traitsILi128ELi64ELi128ELi4ELb0ELb0EN7cutlass6half_tE19Flash_kernel_traitsILi128ELi64ELi128ELi4ES3_EELb1ELb0ELb0ELb1ELb1ELb0ELb0ELb0EEEvNS_16Flash_fwd_paramsE --------------------------
	.section	.nv.constant0._ZN5flash24flash_fwd_splitkv_kernelI23Flash_fwd_kernel_traitsILi128ELi64ELi128ELi4ELb0ELb0EN7cutlass6half_tE19Flash_kernel_traitsILi128ELi64ELi128ELi4ES3_EELb1ELb0ELb0ELb1ELb1ELb0ELb0ELb0EEEvNS_16Flash_fwd_paramsE,"a",@progbits
	.sectionflags	@""
	.align	4
.nv.constant0._ZN5flash24flash_fwd_splitkv_kernelI23Flash_fwd_kernel_traitsILi128ELi64ELi128ELi4ELb0ELb0EN7cutlass6half_tE19Flash_kernel_traitsILi128ELi64ELi128ELi4ES3_EELb1ELb0ELb0ELb1ELb1ELb0ELb0ELb0EEEvNS_16Flash_fwd_paramsE:
	.zero		992


//--------------------- .nv.constant0._ZN5flash24flash_fwd_splitkv_kernelI23Flash_fwd_kernel_traitsILi128ELi64ELi128ELi4ELb0ELb0EN7cutlass6half_tE19Flash_kernel_traitsILi128ELi64ELi128ELi4ES3_EELb1ELb0ELb0ELb1ELb1ELb1ELb0ELb0EEEvNS_16Flash_fwd_paramsE --------------------------
	.section	.nv.constant0._ZN5flash24flash_fwd_splitkv_kernelI23Flash_fwd_kernel_traitsILi128ELi64ELi128ELi4ELb0ELb0EN7cutlass6half_tE19Flash_kernel_traitsILi128ELi64ELi128ELi4ES3_EELb1ELb0ELb0ELb1ELb1ELb1ELb0ELb0EEEvNS_16Flash_fwd_paramsE,"a",@progbits
	.sectionflags	@""
	.align	4
.nv.constant0._ZN5flash24flash_fwd_splitkv_kernelI23Flash_fwd_kernel_traitsILi128ELi64ELi128ELi4ELb0ELb0EN7cutlass6half_tE19Flash_kernel_traitsILi128ELi64ELi128ELi4ES3_EELb1ELb0ELb0ELb1ELb1ELb1ELb0ELb0EEEvNS_16Flash_fwd_paramsE:
	.zero		992


//--------------------- .nv.constant0._ZN5flash24flash_fwd_splitkv_kernelI23Flash_fwd_kernel_traitsILi128ELi64ELi128ELi4ELb0ELb0EN7cutlass6half_tE19Flash_kernel_traitsILi128ELi64ELi128ELi4ES3_EELb1ELb0ELb0ELb1ELb1ELb0ELb1ELb0EEEvNS_16Flash_fwd_paramsE --------------------------
	.section	.nv.constant0._ZN5flash24flash_fwd_splitkv_kernelI23Flash_fwd_kernel_traitsILi128ELi64ELi128ELi4ELb0ELb0EN7cutlass6half_tE19Flash_kernel_traitsILi128ELi64ELi128ELi4ES3_EELb1ELb0ELb0ELb1ELb1ELb0ELb1ELb0EEEvNS_16Flash_fwd_paramsE,"a",@progbits
	.sectionflags	@""
	.align	4
.nv.constant0._ZN5flash24flash_fwd_splitkv_kernelI23Flash_fwd_kernel_traitsILi128ELi64ELi128ELi4ELb0ELb0EN7cutlass6half_tE19Flash_kernel_traitsILi128ELi64ELi128ELi4ES3_EELb1ELb0ELb0ELb1ELb1ELb0ELb1ELb0EEEvNS_16Flash_fwd_paramsE:
	.zero		992


//--------------------- .nv.constant0._ZN5flash24flash_fwd_splitkv_kernelI23Flash_fwd_kernel_traitsILi128ELi64ELi128ELi4ELb0ELb0EN7cutlass6half_tE19Flash_kernel_traitsILi128ELi64ELi128ELi4ES3_EELb1ELb0ELb0ELb1ELb1ELb1ELb1ELb0EEEvNS_16Flash_fwd_paramsE --------------------------
	.section	.nv.constant0._ZN5flash24flash_fwd_splitkv_kernelI23Flash_fwd_kernel_traitsILi128ELi64ELi128ELi4ELb0ELb0EN7cutlass6half_tE19Flash_kernel_traitsILi128ELi64ELi128ELi4ES3_EELb1ELb0ELb0ELb1ELb1ELb1ELb1ELb0EEEvNS_16Flash_fwd_paramsE,"a",@progbits
	.sectionflags	@""
	.align	4
.nv.constant0._ZN5flash24flash_fwd_splitkv_kernelI23Flash_fwd_kernel_traitsILi128ELi64ELi128ELi4ELb0ELb0EN7cutlass6half_tE19Flash_kernel_traitsILi128ELi64ELi128ELi4ES3_EELb1ELb0ELb0ELb1ELb1ELb1ELb1ELb0EEEvNS_16Flash_fwd_paramsE:
	.zero		992


//--------------------- .nv.constant0._ZN5flash24flash_fwd_splitkv_kernelI23Flash_fwd_kernel_traitsILi128ELi64ELi128ELi4ELb0ELb0EN7cutlass6half_tE19Flash_kernel_traitsILi128ELi64ELi128ELi4ES3_EELb1ELb0ELb0ELb0ELb1ELb0ELb0ELb0EEEvNS_16Flash_fwd_paramsE --------------------------
	.section	.nv.constant0._ZN5flash24flash_fwd_splitkv_kernelI23Flash_fwd_kernel_traitsILi128ELi64ELi128ELi4ELb0ELb0EN7cutlass6half_tE19Flash_kernel_traitsILi128ELi64ELi128ELi4ES3_EELb1ELb0ELb0ELb0ELb1ELb0ELb0ELb0EEEvNS_16Flash_fwd_paramsE,"a",@progbits
	.sectionflags	@""
	.align	4
.nv.constant0._ZN5flash24flash_fwd_splitkv_kernelI23Flash_fwd_kernel_traitsILi128ELi64ELi128ELi4ELb0ELb0EN7cutlass6half_tE19Flash_kernel_traitsILi128ELi64ELi128ELi4ES3_EELb1ELb0ELb0ELb0ELb1ELb0ELb0ELb0EEEvNS_16Flash_fwd_paramsE:
	.zero		992


//--------------------- .nv.constant0._ZN5flash24flash_fwd_splitkv_kernelI23Flash_fwd_kernel_traitsILi128ELi64ELi128ELi4ELb0ELb0EN7cutlass6half_tE19Flash_kernel_traitsILi128ELi64ELi128ELi4ES3_EELb1ELb0ELb0ELb0ELb1ELb1ELb0ELb0EEEvNS_16Flash_fwd_paramsE --------------------------
	.section	.nv.constant0._ZN5flash24flash_fwd_splitkv_kernelI23Flash_fwd_kernel_traitsILi128ELi64ELi128ELi4ELb0ELb0EN7cutlass6half_tE19Flash_kernel_traitsILi128ELi64ELi128ELi4ES3_EELb1ELb0ELb0ELb0ELb1ELb1ELb0ELb0EEEvNS_16Flash_fwd_paramsE,"a",@progbits
	.sectionflags	@""
	.align	4
.nv.constant0._ZN5flash24flash_fwd_splitkv_kernelI23Flash_fwd_kernel_traitsILi128ELi64ELi128ELi4ELb0ELb0EN7cutlass6half_tE19Flash_kernel_traitsILi128ELi64ELi128ELi4ES3_EELb1ELb0ELb0ELb0ELb1ELb1ELb0ELb0EEEvNS_16Flash_fwd_paramsE:
	.zero		992


//--------------------- .nv.constant0._ZN5flash24flash_fwd_splitkv_kernelI23Flash_fwd_kernel_traitsILi128ELi64ELi128ELi4ELb0ELb0EN7cutlass6half_tE19Flash_kernel_traitsILi128ELi64ELi128ELi4ES3_EELb1ELb0ELb1ELb0ELb0ELb0ELb0ELb0EEEvNS_16Flash_fwd_paramsE --------------------------
	.section	.nv.constant0._ZN5flash24flash_fwd_splitkv_kernelI23Flash_fwd_kernel_traitsILi128ELi64ELi128ELi4ELb0ELb0EN7cutlass6half_tE19Flash_kernel_traitsILi128ELi64ELi128ELi4ES3_EELb1ELb0ELb1ELb0ELb0ELb0ELb0ELb0EEEvNS_16Flash_fwd_paramsE,"a",@progbits
	.sectionflags	@""
	.align	4
.nv.constant0._ZN5flash24flash_fwd_splitkv_kernelI23Flash_fwd_kernel_traitsILi128ELi64ELi128ELi4ELb0ELb0EN7cutlass6half_tE19Flash_kernel_traitsILi128ELi64ELi128ELi4ES3_EELb1ELb0ELb1ELb0ELb0ELb0ELb0ELb0EEEvNS_16Flash_fwd_paramsE:
	.zero		992


//--------------------- .nv.constant0._ZN5flash24flash_fwd_splitkv_kernelI23Flash_fwd_kernel_traitsILi128ELi64ELi128ELi4ELb0ELb0EN7cutlass6half_tE19Flash_kernel_traitsILi128ELi64ELi128ELi4ES3_EELb1ELb0ELb1ELb0ELb0ELb1ELb0ELb0EEEvNS_16Flash_fwd_paramsE --------------------------
	.section	.nv.constant0._ZN5flash24flash_fwd_splitkv_kernelI23Flash_fwd_kernel_traitsILi128ELi64ELi128ELi4ELb0ELb0EN7cutlass6half_tE19Flash_kernel_traitsILi128ELi64ELi128ELi4ES3_EELb1ELb0ELb1ELb0ELb0ELb1ELb0ELb0EEEvNS_16Flash_fwd_paramsE,"a",@progbits
	.sectionflags	@""
	.align	4
.nv.constant0._ZN5flash24flash_fwd_splitkv_kernelI23Flash_fwd_kernel_traitsILi128ELi64ELi128ELi4ELb0ELb0EN7cutlass6half_tE19Flash_kernel_traitsILi128ELi64ELi128ELi4ES3_EELb1ELb0ELb1ELb0ELb0ELb1ELb0ELb0EEEvNS_16Flash_fwd_paramsE:
	.zero		992


//--------------------- .nv.constant0._ZN5flash24flash_fwd_splitkv_kernelI23Flash_fwd_kernel_traitsILi128ELi64ELi128ELi4ELb0ELb0EN7cutlass6half_tE19Flash_kernel_traitsILi128ELi64ELi128ELi4ES3_EELb1ELb0ELb0ELb0ELb1ELb0ELb0ELb1EEEvNS_16Flash_fwd_paramsE --------------------------
	.section	.nv.constant0._ZN5flash24flash_fwd_splitkv_kernelI23Flash_fwd_kernel_traitsILi128ELi64ELi128ELi4ELb0ELb0EN7cutlass6half_tE19Flash_kernel_traitsILi128ELi64ELi128ELi4ES3_EELb1ELb0ELb0ELb0ELb1ELb0ELb0ELb1EEEvNS_16Flash_fwd_paramsE,"a",@progbits
	.sectionflags	@""
	.align	4
.nv.constant0._ZN5flash24flash_fwd_splitkv_kernelI23Flash_fwd_kernel_traitsILi128ELi64ELi128ELi4ELb0ELb0EN7cutlass6half_tE19Flash_kernel_traitsILi128ELi64ELi128ELi4ES3_EELb1ELb0ELb0ELb0ELb1ELb0ELb0ELb1EEEvNS_16Flash_fwd_paramsE:
	.zero		992


//--------------------- .nv.constant0._ZN5flash24flash_fwd_splitkv_kernelI23Flash_fwd_kernel_traitsILi128ELi64ELi128ELi4ELb0ELb0EN7cutlass6half_tE19Flash_kernel_traitsILi128ELi64ELi128ELi4ES3_EELb1ELb0ELb0ELb0ELb1ELb1ELb0ELb1EEEvNS_16Flash_fwd_paramsE --------------------------
	.section	.nv.constant0._ZN5flash24flash_fwd_splitkv_kernelI23Flash_fwd_kernel_traitsILi128ELi64ELi128ELi4ELb0ELb0EN7cutlass6half_tE19Flash_kernel_traitsILi128ELi64ELi128ELi4ES3_EELb1ELb0ELb0ELb0ELb1ELb1ELb0ELb1EEEvNS_16Flash_fwd_paramsE,"a",@progbits
	.sectionflags	@""
	.align	4
.nv.constant0._ZN5flash24flash_fwd_splitkv_kernelI23Flash_fwd_kernel_traitsILi128ELi64ELi128ELi4ELb0ELb0EN7cutlass6half_tE19Flash_kernel_traitsILi128ELi64ELi128ELi4ES3_EELb1ELb0ELb0ELb0ELb1ELb1ELb0ELb1EEEvNS_16Flash_fwd_paramsE:
	.zero		992


//--------------------- .nv.constant0._ZN5flash24flash_fwd_splitkv_kernelI23Flash_fwd_kernel_traitsILi128ELi64ELi128ELi4ELb0ELb0EN7cutlass6half_tE19Flash_kernel_traitsILi128ELi64ELi128ELi4ES3_EELb1ELb0ELb1ELb0ELb0ELb0ELb0ELb1EEEvNS_16Flash_fwd_paramsE --------------------------
	.section	.nv.constant0._ZN5flash24flash_fwd_splitkv_kernelI23Flash_fwd_kernel_traitsILi128ELi64ELi128ELi4ELb0ELb0EN7cutlass6half_tE19Flash_kernel_traitsILi128ELi64ELi128ELi4ES3_EELb1ELb0ELb1ELb0ELb0ELb0ELb0ELb1EEEvNS_16Flash_fwd_paramsE,"a",@progbits
	.sectionflags	@""
	.align	4
.nv.constant0._ZN5flash24flash_fwd_splitkv_kernelI23Flash_fwd_kernel_traitsILi128ELi64ELi128ELi4ELb0ELb0EN7cutlass6half_tE19Flash_kernel_traitsILi128ELi64ELi128ELi4ES3_EELb1ELb0ELb1ELb0ELb0ELb0ELb0ELb1EEEvNS_16Flash_fwd_paramsE:
	.zero		992


//--------------------- .nv.constant0._ZN5flash24flash_fwd_splitkv_kernelI23Flash_fwd_kernel_traitsILi128ELi64ELi128ELi4ELb0ELb0EN7cutlass6half_tE19Flash_kernel_traitsILi128ELi64ELi128ELi4ES3_EELb1ELb0ELb1ELb0ELb0ELb1ELb0ELb1EEEvNS_16Flash_fwd_paramsE --------------------------
	.section	.nv.constant0._ZN5flash24flash_fwd_splitkv_kernelI23Flash_fwd_kernel_traitsILi128ELi64ELi128ELi4ELb0ELb0EN7cutlass6half_tE19Flash_kernel_traitsILi128ELi64ELi128ELi4ES3_EELb1ELb0ELb1ELb0ELb0ELb1ELb0ELb1EEEvNS_16Flash_fwd_paramsE,"a",@progbits
	.sectionflags	@""
	.align	4
.nv.constant0._ZN5flash24flash_fwd_splitkv_kernelI23Flash_fwd_kernel_traitsILi128ELi64ELi128ELi4ELb0ELb0EN7cutlass6half_tE19Flash_kernel_traitsILi128ELi64ELi128ELi4ES3_EELb1ELb0ELb1ELb0ELb0ELb1ELb0ELb1EEEvNS_16Flash_fwd_paramsE:
	.zero		992


//--------------------- .nv.constant0._ZN5flash24flash_fwd_splitkv_kernelI23Flash_fwd_kernel_traitsILi128ELi64ELi128ELi4ELb0ELb0EN7cutlass6half_tE19Flash_kernel_traitsILi128ELi64ELi128ELi4ES3_EELb1ELb0ELb0ELb0ELb1ELb0ELb1ELb0EEEvNS_16Flash_fwd_paramsE --------------------------
	.section	.nv.constant0._ZN5flash24flash_fwd_splitkv_kernelI23Flash_fwd_kernel_traitsILi128ELi64ELi128ELi4ELb0ELb0EN7cutlass6half_tE19Flash_kernel_traitsILi128ELi64ELi128ELi4ES3_EELb1ELb0ELb0ELb0ELb1ELb0ELb1ELb0EEEvNS_16Flash_fwd_paramsE,"a",@progbits
	.sectionflags	@""
	.align	4
.nv.constant0._ZN5flash24flash_fwd_splitkv_kernelI23Flash_fwd_kernel_traitsILi128ELi64ELi128ELi4ELb0ELb0EN7cutlass6half_tE19Flash_kernel_traitsILi128ELi64ELi128ELi4ES3_EELb1ELb0ELb0ELb0ELb1ELb0ELb1ELb0EEEvNS_16Flash_fwd_paramsE:
	.zero		992


//--------------------- .nv.constant0._ZN5flash24flash_fwd_splitkv_kernelI23Flash_fwd_kernel_traitsILi128ELi64ELi128ELi4ELb0ELb0EN7cutlass6half_tE19Flash_kernel_traitsILi128ELi64ELi128ELi4ES3_EELb1ELb0ELb0ELb0ELb1ELb1ELb1ELb0EEEvNS_16Flash_fwd_paramsE --------------------------
	.section	.nv.constant0._ZN5flash24flash_fwd_splitkv_kernelI23Flash_fwd_kernel_traitsILi128ELi64ELi128ELi4ELb0ELb0EN7cutlass6half_tE19Flash_kernel_traitsILi128ELi64ELi128ELi4ES3_EELb1ELb0ELb0ELb0ELb1ELb1ELb1ELb0EEEvNS_16Flash_fwd_paramsE,"a",@progbits
	.sectionflags	@""
	.align	4
.nv.constant0._ZN5flash24flash_fwd_splitkv_kernelI23Flash_fwd_kernel_traitsILi128ELi64ELi128ELi4ELb0ELb0EN7cutlass6half_tE19Flash_kernel_traitsILi128ELi64ELi128ELi4ES3_EELb1ELb0ELb0ELb0ELb1ELb1ELb1ELb0EEEvNS_16Flash_fwd_paramsE:
	.zero		992


//--------------------- .nv.constant0._ZN5flash24flash_fwd_splitkv_kernelI23Flash_fwd_kernel_traitsILi128ELi64ELi128ELi4ELb0ELb0EN7cutlass6half_tE19Flash_kernel_traitsILi128ELi64ELi128ELi4ES3_EELb1ELb0ELb1ELb0ELb0ELb0ELb1ELb0EEEvNS_16Flash_fwd_paramsE --------------------------
	.section	.nv.constant0._ZN5flash24flash_fwd_splitkv_kernelI23Flash_fwd_kernel_traitsILi128ELi64ELi128ELi4ELb0ELb0EN7cutlass6half_tE19Flash_kernel_traitsILi128ELi64ELi128ELi4ES3_EELb1ELb0ELb1ELb0ELb0ELb0ELb1ELb0EEEvNS_16Flash_fwd_paramsE,"a",@progbits
	.sectionflags	@""
	.align	4
.nv.constant0._ZN5flash24flash_fwd_splitkv_kernelI23Flash_fwd_kernel_traitsILi128ELi64ELi128ELi4ELb0ELb0EN7cutlass6half_tE19Flash_kernel_traitsILi128ELi64ELi128ELi4ES3_EELb1ELb0ELb1ELb0ELb0ELb0ELb1ELb0EEEvNS_16Flash_fwd_paramsE:
	.zero		992


//--------------------- .nv.constant0._ZN5flash24flash_fwd_splitkv_kernelI23Flash_fwd_kernel_traitsILi128ELi64ELi128ELi4ELb0ELb0EN7cutlass6half_tE19Flash_kernel_traitsILi128ELi64ELi128ELi4ES3_EELb1ELb0ELb1ELb0ELb0ELb1ELb1ELb0EEEvNS_16Flash_fwd_paramsE --------------------------
	.section	.nv.constant0._ZN5flash24flash_fwd_splitkv_kernelI23Flash_fwd_kernel_traitsILi128ELi64ELi128ELi4ELb0ELb0EN7cutlass6half_tE19Flash_kernel_traitsILi128ELi64ELi128ELi4ES3_EELb1ELb0ELb1ELb0ELb0ELb1ELb1ELb0EEEvNS_16Flash_fwd_paramsE,"a",@progbits
	.sectionflags	@""
	.align	4
.nv.constant0._ZN5flash24flash_fwd_splitkv_kernelI23Flash_fwd_kernel_traitsILi128ELi64ELi128ELi4ELb0ELb0EN7cutlass6half_tE19Flash_kernel_traitsILi128ELi64ELi128ELi4ES3_EELb1ELb0ELb1ELb0ELb0ELb1ELb1ELb0EEEvNS_16Flash_fwd_paramsE:
	.zero		992


//--------------------- .nv.constant0._ZN5flash24flash_fwd_splitkv_kernelI23Flash_fwd_kernel_traitsILi128ELi64ELi128ELi4ELb0ELb0EN7cutlass6half_tE19Flash_kernel_traitsILi128ELi64ELi128ELi4ES3_EELb1ELb0ELb0ELb0ELb1ELb0ELb1ELb1EEEvNS_16Flash_fwd_paramsE --------------------------
	.section	.nv.constant0._ZN5flash24flash_fwd_splitkv_kernelI23Flash_fwd_kernel_traitsILi128ELi64ELi128ELi4ELb0ELb0EN7cutlass6half_tE19Flash_kernel_traitsILi128ELi64ELi128ELi4ES3_EELb1ELb0ELb0ELb0ELb1ELb0ELb1ELb1EEEvNS_16Flash_fwd_paramsE,"a",@progbits
	.sectionflags	@""
	.align	4
.nv.constant0._ZN5flash24flash_fwd_splitkv_kernelI23Flash_fwd_kernel_traitsILi128ELi64ELi128ELi4ELb0ELb0EN7cutlass6half_tE19Flash_kernel_traitsILi128ELi64ELi128ELi4ES3_EELb1ELb0ELb0ELb0ELb1ELb0ELb1ELb1EEEvNS_16Flash_fwd_paramsE:
	.zero		992


//--------------------- .nv.constant0._ZN5flash24flash_fwd_splitkv_kernelI23Flash_fwd_kernel_traitsILi128ELi64ELi128ELi4ELb0ELb0EN7cutlass6half_tE19Flash_kernel_traitsILi128ELi64ELi128ELi4ES3_EELb1ELb0ELb0ELb0ELb1ELb1ELb1ELb1EEEvNS_16Flash_fwd_paramsE --------------------------
	.section	.nv.constant0._ZN5flash24flash_fwd_splitkv_kernelI23Flash_fwd_kernel_traitsILi128ELi64ELi128ELi4ELb0ELb0EN7cutlass6half_tE19Flash_kernel_traitsILi128ELi64ELi128ELi4ES3_EELb1ELb0ELb0ELb0ELb1ELb1ELb1ELb1EEEvNS_16Flash_fwd_paramsE,"a",@progbits
	.sectionflags	@""
	.align	4
.nv.constant0._ZN5flash24flash_fwd_splitkv_kernelI23Flash_fwd_kernel_traitsILi128ELi64ELi128ELi4ELb0ELb0EN7cutlass6half_tE19Flash_kernel_traitsILi128ELi64ELi128ELi4ES3_EELb1ELb0ELb0ELb0ELb1ELb1ELb1ELb1EEEvNS_16Flash_fwd_paramsE:
	.zero		992


//--------------------- .nv.constant0._ZN5flash24flash_fwd_splitkv_kernelI23Flash_fwd_kernel_traitsILi128ELi64ELi128ELi4ELb0ELb0EN7cutlass6half_tE19Flash_kernel_traitsILi128ELi64ELi128ELi4ES3_EELb1ELb0ELb1ELb0ELb0ELb0ELb1ELb1EEEvNS_16Flash_fwd_paramsE --------------------------
	.section	.nv.constant0._ZN5flash24flash_fwd_splitkv_kernelI23Flash_fwd_kernel_traitsILi128ELi64ELi128ELi4ELb0ELb0EN7cutlass6half_tE19Flash_kernel_traitsILi128ELi64ELi128ELi4ES3_EELb1ELb0ELb1ELb0ELb0ELb0ELb1ELb1EEEvNS_16Flash_fwd_paramsE,"a",@progbits
	.sectionflags	@""
	.align	4
.nv.constant0._ZN5flash24flash_fwd_splitkv_kernelI23Flash_fwd_kernel_traitsILi128ELi64ELi128ELi4ELb0ELb0EN7cutlass6half_tE19Flash_kernel_traitsILi128ELi64ELi128ELi4ES3_EELb1ELb0ELb1ELb0ELb0ELb0ELb1ELb1EEEvNS_16Flash_fwd_paramsE:
	.zero		992


//--------------------- .nv.constant0._ZN5flash24flash_fwd_splitkv_kernelI23Flash_fwd_kernel_traitsILi128ELi64ELi128ELi4ELb0ELb0EN7cutlass6half_tE19Flash_kernel_traitsILi128ELi64ELi128ELi4ES3_EELb1ELb0ELb1ELb0ELb0ELb1ELb1ELb1EEEvNS_16Flash_fwd_paramsE --------------------------
	.section	.nv.constant0._ZN5flash24flash_fwd_splitkv_kernelI23Flash_fwd_kernel_traitsILi128ELi64ELi128ELi4ELb0ELb0EN7cutlass6half_tE19Flash_kernel_traitsILi128ELi64ELi128ELi4ES3_EELb1ELb0ELb1ELb0ELb0ELb1ELb1ELb1EEEvNS_16Flash_fwd_paramsE,"a",@progbits
	.sectionflags	@""
	.align	4
.nv.constant0._ZN5flash24flash_fwd_splitkv_kernelI23Flash_fwd_kernel_traitsILi128ELi64ELi128ELi4ELb0ELb0EN7cutlass6half_tE19Flash_kernel_traitsILi128ELi64ELi128ELi4ES3_EELb1ELb0ELb1ELb0ELb0ELb1ELb1ELb1EEEvNS_16Flash_fwd_paramsE:
	.zero		992


//--------------------- .nv.constant0._ZN5flash32flash_fwd_splitkv_combine_kernelI23Flash_fwd_kernel_traitsILi128ELi64ELi64ELi4ELb0ELb0EN7cutlass6half_tE19Flash_kernel_traitsILi128ELi64ELi64ELi4ES3_EELi4ELi7ELb0EEEvNS_16Flash_fwd_paramsE --------------------------
	.section	.nv.constant0._ZN5flash32flash_fwd_splitkv_combine_kernelI23Flash_fwd_kernel_traitsILi128ELi64ELi64ELi4ELb0ELb0EN7cutlass6half_tE19Flash_kernel_traitsILi128ELi64ELi64ELi4ES3_EELi4ELi7ELb0EEEvNS_16Flash_fwd_paramsE,"a",@progbits
	.sectionflags	@""
	.align	4
.nv.constant0._ZN5flash32flash_fwd_splitkv_combine_kernelI23Flash_fwd_kernel_traitsILi128ELi64ELi64ELi4ELb0ELb0EN7cutlass6half_tE19Flash_kernel_traitsILi128ELi64ELi64ELi4ES3_EELi4ELi7ELb0EEEvNS_16Flash_fwd_paramsE:
	.zero		992


//--------------------- .nv.constant0._ZN5flash32flash_fwd_splitkv_combine_kernelI23Flash_fwd_kernel_traitsILi128ELi64ELi64ELi4ELb0ELb0EN7cutlass6half_tE19Flash_kernel_traitsILi128ELi64ELi64ELi4ES3_EELi4ELi6ELb0EEEvNS_16Flash_fwd_paramsE --------------------------
	.section	.nv.constant0._ZN5flash32flash_fwd_splitkv_combine_kernelI23Flash_fwd_kernel_traitsILi128ELi64ELi64ELi4ELb0ELb0EN7cutlass6half_tE19Flash_kernel_traitsILi128ELi64ELi64ELi4ES3_EELi4ELi6ELb0EEEvNS_16Flash_fwd_paramsE,"a",@progbits
	.sectionflags	@""
	.align	4
.nv.constant0._ZN5flash32flash_fwd_splitkv_combine_kernelI23Flash_fwd_kernel_traitsILi128ELi64ELi64ELi4ELb0ELb0EN7cutlass6half_tE19Flash_kernel_traitsILi128ELi64ELi64ELi4ES3_EELi4ELi6ELb0EEEvNS_16Flash_fwd_paramsE:
	.zero		992


//--------------------- .nv.constant0._ZN5flash32flash_fwd_splitkv_combine_kernelI23Flash_fwd_kernel_traitsILi128ELi64ELi64ELi4ELb0ELb0EN7cutlass6half_tE19Flash_kernel_traitsILi128ELi64ELi64ELi4ES3_EELi4ELi5ELb0EEEvNS_16Flash_fwd_paramsE --------------------------
	.section	.nv.constant0._ZN5flash32flash_fwd_splitkv_combine_kernelI23Flash_fwd_kernel_traitsILi128ELi64ELi64ELi4ELb0ELb0EN7cutlass6half_tE19Flash_kernel_traitsILi128ELi64ELi64ELi4ES3_EELi4ELi5ELb0EEEvNS_16Flash_fwd_paramsE,"a",@progbits
	.sectionflags	@""
	.align	4
.nv.constant0._ZN5flash32flash_fwd_splitkv_combine_kernelI23Flash_fwd_kernel_traitsILi128ELi64ELi64ELi4ELb0ELb0EN7cutlass6half_tE19Flash_kernel_traitsILi128ELi64ELi64ELi4ES3_EELi4ELi5ELb0EEEvNS_16Flash_fwd_paramsE:
	.zero		992


//--------------------- .nv.constant0._ZN5flash32flash_fwd_splitkv_combine_kernelI23Flash_fwd_kernel_traitsILi128ELi64ELi64ELi4ELb0ELb0EN7cutlass6half_tE19Flash_kernel_traitsILi128ELi64ELi64ELi4ES3_EELi4ELi4ELb0EEEvNS_16Flash_fwd_paramsE --------------------------
	.section	.nv.constant0._ZN5flash32flash_fwd_splitkv_combine_kernelI23Flash_fwd_kernel_traitsILi128ELi64ELi64ELi4ELb0ELb0EN7cutlass6half_tE19Flash_kernel_traitsILi128ELi64ELi64ELi4ES3_EELi4ELi4ELb0EEEvNS_16Flash_fwd_paramsE,"a",@progbits
	.sectionflags	@""
	.align	4
.nv.constant0._ZN5flash32flash_fwd_splitkv_combine_kernelI23Flash_fwd_kernel_traitsILi128ELi64ELi64ELi4ELb0ELb0EN7cutlass6half_tE19Flash_kernel_traitsILi128ELi64ELi64ELi4ES3_EELi4ELi4ELb0EEEvNS_16Flash_fwd_paramsE:
	.zero		992


//--------------------- .nv.constant0._ZN5flash32flash_fwd_splitkv_combine_kernelI23Flash_fwd_kernel_traitsILi128ELi64ELi64ELi4ELb0ELb0EN7cutlass6half_tE19Flash_kernel_traitsILi128ELi64ELi64ELi4ES3_EELi4ELi3ELb0EEEvNS_16Flash_fwd_paramsE --------------------------
	.section	.nv.constant0._ZN5flash32flash_fwd_splitkv_combine_kernelI23Flash_fwd_kernel_traitsILi128ELi64ELi64ELi4ELb0ELb0EN7cutlass6half_tE19Flash_kernel_traitsILi128ELi64ELi64ELi4ES3_EELi4ELi3ELb0EEEvNS_16Flash_fwd_paramsE,"a",@progbits
	.sectionflags	@""
	.align	4
.nv.constant0._ZN5flash32flash_fwd_splitkv_combine_kernelI23Flash_fwd_kernel_traitsILi128ELi64ELi64ELi4ELb0ELb0EN7cutlass6half_tE19Flash_kernel_traitsILi128ELi64ELi64ELi4ES3_EELi4ELi3ELb0EEEvNS_16Flash_fwd_paramsE:
	.zero		992


//--------------------- .nv.constant0._ZN5flash32flash_fwd_splitkv_combine_kernelI23Flash_fwd_kernel_traitsILi128ELi64ELi64ELi4ELb0ELb0EN7cutlass6half_tE19Flash_kernel_traitsILi128ELi64ELi64ELi4ES3_EELi4ELi2ELb0EEEvNS_16Flash_fwd_paramsE --------------------------
	.section	.nv.constant0._ZN5flash32flash_fwd_splitkv_combine_kernelI23Flash_fwd_kernel_traitsILi128ELi64ELi64ELi4ELb0ELb0EN7cutlass6half_tE19Flash_kernel_traitsILi128ELi64ELi64ELi4ES3_EELi4ELi2ELb0EEEvNS_16Flash_fwd_paramsE,"a",@progbits
	.sectionflags	@""
	.align	4
.nv.constant0._ZN5flash32flash_fwd_splitkv_combine_kernelI23Flash_fwd_kernel_traitsILi128ELi64ELi64ELi4ELb0ELb0EN7cutlass6half_tE19Flash_kernel_traitsILi128ELi64ELi64ELi4ES3_EELi4ELi2ELb0EEEvNS_16Flash_fwd_paramsE:
	.zero		992


//--------------------- .nv.constant0._ZN5flash32flash_fwd_splitkv_combine_kernelI23Flash_fwd_kernel_traitsILi128ELi64ELi64ELi4ELb0ELb0EN7cutlass6half_tE19Flash_kernel_traitsILi128ELi64ELi64ELi4ES3_EELi4ELi1ELb0EEEvNS_16Flash_fwd_paramsE --------------------------
	.section	.nv.constant0._ZN5flash32flash_fwd_splitkv_combine_kernelI23Flash_fwd_kernel_traitsILi128ELi64ELi64ELi4ELb0ELb0EN7cutlass6half_tE19Flash_kernel_traitsILi128ELi64ELi64ELi4ES3_EELi4ELi1ELb0EEEvNS_16Flash_fwd_paramsE,"a",@progbits
	.sectionflags	@""
	.align	4
.nv.constant0._ZN5flash32flash_fwd_splitkv_combine_kernelI23Flash_fwd_kernel_traitsILi128ELi64ELi64ELi4ELb0ELb0EN7cutlass6half_tE19Flash_kernel_traitsILi128ELi64ELi64ELi4ES3_EELi4ELi1ELb0EEEvNS_16Flash_fwd_paramsE:
	.zero		992


//--------------------- .nv.constant0._ZN5flash32flash_fwd_splitkv_combine_kernelI23Flash_fwd_kernel_traitsILi128ELi64ELi64ELi4ELb0ELb0EN7cutlass6half_tE19Flash_kernel_traitsILi128ELi64ELi64ELi4ES3_EELi4ELi7ELb1EEEvNS_16Flash_fwd_paramsE --------------------------
	.section	.nv.constant0._ZN5flash32flash_fwd_splitkv_combine_kernelI23Flash_fwd_kernel_traitsILi128ELi64ELi64ELi4ELb0ELb0EN7cutlass6half_tE19Flash_kernel_traitsILi128ELi64ELi64ELi4ES3_EELi4ELi7ELb1EEEvNS_16Flash_fwd_paramsE,"a",@progbits
	.sectionflags	@""
	.align	4
.nv.constant0._ZN5flash32flash_fwd_splitkv_combine_kernelI23Flash_fwd_kernel_traitsILi128ELi64ELi64ELi4ELb0ELb0EN7cutlass6half_tE19Flash_kernel_traitsILi128ELi64ELi64ELi4ES3_EELi4ELi7ELb1EEEvNS_16Flash_fwd_paramsE:
	.zero		992


//--------------------- .nv.constant0._ZN5flash32flash_fwd_splitkv_combine_kernelI23Flash_fwd_kernel_traitsILi128ELi64ELi64ELi4ELb0ELb0EN7cutlass6half_tE19Flash_kernel_traitsILi128ELi64ELi64ELi4ES3_EELi4ELi6ELb1EEEvNS_16Flash_fwd_paramsE --------------------------
	.section	.nv.constant0._ZN5flash32flash_fwd_splitkv_combine_kernelI23Flash_fwd_kernel_traitsILi128ELi64ELi64ELi4ELb0ELb0EN7cutlass6half_tE19Flash_kernel_traitsILi128ELi64ELi64ELi4ES3_EELi4ELi6ELb1EEEvNS_16Flash_fwd_paramsE,"a",@progbits
	.sectionflags	@""
	.align	4
.nv.constant0._ZN5flash32flash_fwd_splitkv_combine_kernelI23Flash_fwd_kernel_traitsILi128ELi64ELi64ELi4ELb0ELb0EN7cutlass6half_tE19Flash_kernel_traitsILi128ELi64ELi64ELi4ES3_EELi4ELi6ELb1EEEvNS_16Flash_fwd_paramsE:
	.zero		992


//--------------------- .nv.constant0._ZN5flash32flash_fwd_splitkv_combine_kernelI23Flash_fwd_kernel_traitsILi128ELi64ELi64ELi4ELb0ELb0EN7cutlass6half_tE19Flash_kernel_traitsILi128ELi64ELi64ELi4ES3_EELi4ELi5ELb1EEEvNS_16Flash_fwd_paramsE --------------------------
	.section	.nv.constant0._ZN5flash32flash_fwd_splitkv_combine_kernelI23Flash_fwd_kernel_traitsILi128ELi64ELi64ELi4ELb0ELb0EN7cutlass6half_tE19Flash_kernel_traitsILi128ELi64ELi64ELi4ES3_EELi4ELi5ELb1EEEvNS_16Flash_fwd_paramsE,"a",@progbits
	.sectionflags	@""
	.align	4
.nv.constant0._ZN5flash32flash_fwd_splitkv_combine_kernelI23Flash_fwd_kernel_traitsILi128ELi64ELi64ELi4ELb0ELb0EN7cutlass6half_tE19Flash_kernel_traitsILi128ELi64ELi64ELi4ES3_EELi4ELi5ELb1EEEvNS_16Flash_fwd_paramsE:
	.zero		992


//--------------------- .nv.constant0._ZN5flash32flash_fwd_splitkv_combine_kernelI23Flash_fwd_kernel_traitsILi128ELi64ELi64ELi4ELb0ELb0EN7cutlass6half_tE19Flash_kernel_traitsILi128ELi64ELi64ELi4ES3_EELi4ELi4ELb1EEEvNS_16Flash_fwd_paramsE --------------------------
	.section	.nv.constant0._ZN5flash32flash_fwd_splitkv_combine_kernelI23Flash_fwd_kernel_traitsILi128ELi64ELi64ELi4ELb0ELb0EN7cutlass6half_tE19Flash_kernel_traitsILi128ELi64ELi64ELi4ES3_EELi4ELi4ELb1EEEvNS_16Flash_fwd_paramsE,"a",@progbits
	.sectionflags	@""
	.align	4
.nv.constant0._ZN5flash32flash_fwd_splitkv_combine_kernelI23Flash_fwd_kernel_traitsILi128ELi64ELi64ELi4ELb0ELb0EN7cutlass6half_tE19Flash_kernel_traitsILi128ELi64ELi64ELi4ES3_EELi4ELi4ELb1EEEvNS_16Flash_fwd_paramsE:
	.zero		992


//--------------------- .nv.constant0._ZN5flash32flash_fwd_splitkv_combine_kernelI23Flash_fwd_kernel_traitsILi128ELi64ELi64ELi4ELb0ELb0EN7cutlass6half_tE19Flash_kernel_traitsILi128ELi64ELi64ELi4ES3_EELi4ELi3ELb1EEEvNS_16Flash_fwd_paramsE --------------------------
	.section	.nv.constant0._ZN5flash32flash_fwd_splitkv_combine_kernelI23Flash_fwd_kernel_traitsILi128ELi64ELi64ELi4ELb0ELb0EN7cutlass6half_tE19Flash_kernel_traitsILi128ELi64ELi64ELi4ES3_EELi4ELi3ELb1EEEvNS_16Flash_fwd_paramsE,"a",@progbits
	.sectionflags	@""
	.align	4
.nv.constant0._ZN5flash32flash_fwd_splitkv_combine_kernelI23Flash_fwd_kernel_traitsILi128ELi64ELi64ELi4ELb0ELb0EN7cutlass6half_tE19Flash_kernel_traitsILi128ELi64ELi64ELi4ES3_EELi4ELi3ELb1EEEvNS_16Flash_fwd_paramsE:
	.zero		992


//--------------------- .nv.constant0._ZN5flash32flash_fwd_splitkv_combine_kernelI23Flash_fwd_kernel_traitsILi128ELi64ELi64ELi4ELb0ELb0EN7cutlass6half_tE19Flash_kernel_traitsILi128ELi64ELi64ELi4ES3_EELi4ELi2ELb1EEEvNS_16Flash_fwd_paramsE --------------------------
	.section	.nv.constant0._ZN5flash32flash_fwd_splitkv_combine_kernelI23Flash_fwd_kernel_traitsILi128ELi64ELi64ELi4ELb0ELb0EN7cutlass6half_tE19Flash_kernel_traitsILi128ELi64ELi64ELi4ES3_EELi4ELi2ELb1EEEvNS_16Flash_fwd_paramsE,"a",@progbits
	.sectionflags	@""
	.align	4
.nv.constant0._ZN5flash32flash_fwd_splitkv_combine_kernelI23Flash_fwd_kernel_traitsILi128ELi64ELi64ELi4ELb0ELb0EN7cutlass6half_tE19Flash_kernel_traitsILi128ELi64ELi64ELi4ES3_EELi4ELi2ELb1EEEvNS_16Flash_fwd_paramsE:
	.zero		992


//--------------------- .nv.constant0._ZN5flash32flash_fwd_splitkv_combine_kernelI23Flash_fwd_kernel_traitsILi128ELi64ELi64ELi4ELb0ELb0EN7cutlass6half_tE19Flash_kernel_traitsILi128ELi64ELi64ELi4ES3_EELi4ELi1ELb1EEEvNS_16Flash_fwd_paramsE --------------------------
	.section	.nv.constant0._ZN5flash32flash_fwd_splitkv_combine_kernelI23Flash_fwd_kernel_traitsILi128ELi64ELi64ELi4ELb0ELb0EN7cutlass6half_tE19Flash_kernel_traitsILi128ELi64ELi64ELi4ES3_EELi4ELi1ELb1EEEvNS_16Flash_fwd_paramsE,"a",@progbits
	.sectionflags	@""
	.align	4
.nv.constant0._ZN5flash32flash_fwd_splitkv_combine_kernelI23Flash_fwd_kernel_traitsILi128ELi64ELi64ELi4ELb0ELb0EN7cutlass6half_tE19Flash_kernel_traitsILi128ELi64ELi64ELi4ES3_EELi4ELi1ELb1EEEvNS_16Flash_fwd_paramsE:
	.zero		992


//--------------------- .nv.constant0._ZN5flash24flash_fwd_splitkv_kernelI23Flash_fwd_kernel_traitsILi128ELi64ELi64ELi4ELb0ELb0EN7cutlass6half_tE19Flash_kernel_traitsILi128ELi64ELi64ELi4ES3_EELb1ELb0ELb0ELb0ELb0ELb0ELb0ELb0EEEvNS_16Flash_fwd_paramsE --------------------------
	.section	.nv.constant0._ZN5flash24flash_fwd_splitkv_kernelI23Flash_fwd_kernel_traitsILi128ELi64ELi64ELi4ELb0ELb0EN7cutlass6half_tE19Flash_kernel_traitsILi128ELi64ELi64ELi4ES3_EELb1ELb0ELb0ELb0ELb0ELb0ELb0ELb0EEEvNS_16Flash_fwd_paramsE,"a",@progbits
	.sectionflags	@""
	.align	4
.nv.constant0._ZN5flash24flash_fwd_splitkv_kernelI23Flash_fwd_kernel_traitsILi128ELi64ELi64ELi4ELb0ELb0EN7cutlass6half_tE19Flash_kernel_traitsILi128ELi64ELi64ELi4ES3_EELb1ELb0ELb0ELb0ELb0ELb0ELb0ELb0EEEvNS_16Flash_fwd_paramsE:
	.zero		992


//--------------------- .nv.constant0._ZN5flash24flash_fwd_splitkv_kernelI23Flash_fwd_kernel_traitsILi128ELi64ELi64ELi4ELb0ELb0EN7cutlass6half_tE19Flash_kernel_traitsILi128ELi64ELi64ELi4ES3_EELb1ELb0ELb0ELb0ELb0ELb1ELb0ELb0EEEvNS_16Flash_fwd_paramsE --------------------------
	.section	.nv.constant0._ZN5flash24flash_fwd_splitkv_kernelI23Flash_fwd_kernel_traitsILi128ELi64ELi64ELi4ELb0ELb0EN7cutlass6half_tE19Flash_kernel_traitsILi128ELi64ELi64ELi4ES3_EELb1ELb0ELb0ELb0ELb0ELb1ELb0ELb0EEEvNS_16Flash_fwd_paramsE,"a",@progbits
	.sectionflags	@""
	.align	4
.nv.constant0._ZN5flash24flash_fwd_splitkv_kernelI23Flash_fwd_kernel_traitsILi128ELi64ELi64ELi4ELb0ELb0EN7cutlass6half_tE19Flash_kernel_traitsILi128ELi64ELi64ELi4ES3_EELb1ELb0ELb0ELb0ELb0ELb1ELb0ELb0EEEvNS_16Flash_fwd_paramsE:
	.zero		992


//--------------------- .nv.constant0._ZN5flash24flash_fwd_splitkv_kernelI23Flash_fwd_kernel_traitsILi128ELi64ELi64ELi4ELb0ELb0EN7cutlass6half_tE19Flash_kernel_traitsILi128ELi64ELi64ELi4ES3_EELb1ELb0ELb0ELb0ELb0ELb0ELb0ELb1EEEvNS_16Flash_fwd_paramsE --------------------------
	.section	.nv.constant0._ZN5flash24flash_fwd_splitkv_kernelI23Flash_fwd_kernel_traitsILi128ELi64ELi64ELi4ELb0ELb0EN7cutlass6half_tE19Flash_kernel_traitsILi128ELi64ELi64ELi4ES3_EELb1ELb0ELb0ELb0ELb0ELb0ELb0ELb1EEEvNS_16Flash_fwd_paramsE,"a",@progbits
	.sectionflags	@""
	.align	4
.nv.constant0._ZN5flash24flash_fwd_splitkv_kernelI23Flash_fwd_kernel_traitsILi128ELi64ELi64ELi4ELb0ELb0EN7cutlass6half_tE19Flash_kernel_traitsILi128ELi64ELi64ELi4ES3_EELb1ELb0ELb0ELb0ELb0ELb0ELb0ELb1EEEvNS_16Flash_fwd_paramsE:
	.zero		992


//--------------------- .nv.constant0._ZN5flash24flash_fwd_splitkv_kernelI23Flash_fwd_kernel_traitsILi128ELi64ELi64ELi4ELb0ELb0EN7cutlass6half_tE19Flash_kernel_traitsILi128ELi64ELi64ELi4ES3_EELb1ELb0ELb0ELb0ELb0ELb1ELb0ELb1EEEvNS_16Flash_fwd_paramsE --------------------------
	.section	.nv.constant0._ZN5flash24flash_fwd_splitkv_kernelI23Flash_fwd_kernel_traitsILi128ELi64ELi64ELi4ELb0ELb0EN7cutlass6half_tE19Flash_kernel_traitsILi128ELi64ELi64ELi4ES3_EELb1ELb0ELb0ELb0ELb0ELb1ELb0ELb1EEEvNS_16Flash_fwd_paramsE,"a",@progbits
	.sectionflags	@""
	.align	4
.nv.constant0._ZN5flash24flash_fwd_splitkv_kernelI23Flash_fwd_kernel_traitsILi128ELi64ELi64ELi4ELb0ELb0EN7cutlass6half_tE19Flash_kernel_traitsILi128ELi64ELi64ELi4ES3_EELb1ELb0ELb0ELb0ELb0ELb1ELb0ELb1EEEvNS_16Flash_fwd_paramsE:
	.zero		992


//--------------------- .nv.constant0._ZN5flash24flash_fwd_splitkv_kernelI23Flash_fwd_kernel_traitsILi128ELi64ELi64ELi4ELb0ELb0EN7cutlass6half_tE19Flash_kernel_traitsILi128ELi64ELi64ELi4ES3_EELb1ELb0ELb0ELb0ELb0ELb0ELb1ELb0EEEvNS_16Flash_fwd_paramsE --------------------------
	.section	.nv.constant0._ZN5flash24flash_fwd_splitkv_kernelI23Flash_fwd_kernel_traitsILi128ELi64ELi64ELi4ELb0ELb0EN7cutlass6half_tE19Flash_kernel_traitsILi128ELi64ELi64ELi4ES3_EELb1ELb0ELb0ELb0ELb0ELb0ELb1ELb0EEEvNS_16Flash_fwd_paramsE,"a",@progbits
	.sectionflags	@""
	.align	4
.nv.constant0._ZN5flash24flash_fwd_splitkv_kernelI23Flash_fwd_kernel_traitsILi128ELi64ELi64ELi4ELb0ELb0EN7cutlass6half_tE19Flash_kernel_traitsILi128ELi64ELi64ELi4ES3_EELb1ELb0ELb0ELb0ELb0ELb0ELb1ELb0EEEvNS_16Flash_fwd_paramsE:
	.zero		992


//--------------------- .nv.constant0._ZN5flash24flash_fwd_splitkv_kernelI23Flash_fwd_kernel_traitsILi128ELi64ELi64ELi4ELb0ELb0EN7cutlass6half_tE19Flash_kernel_traitsILi128ELi64ELi64ELi4ES3_EELb1ELb0ELb0ELb0ELb0ELb1ELb1ELb0EEEvNS_16Flash_fwd_paramsE --------------------------
	.section	.nv.constant0._ZN5flash24flash_fwd_splitkv_kernelI23Flash_fwd_kernel_traitsILi128ELi64ELi64ELi4ELb0ELb0EN7cutlass6half_tE19Flash_kernel_traitsILi128ELi64ELi64ELi4ES3_EELb1ELb0ELb0ELb0ELb0ELb1ELb1ELb0EEEvNS_16Flash_fwd_paramsE,"a",@progbits
	.sectionflags	@""
	.align	4
.nv.constant0._ZN5flash24flash_fwd_splitkv_kernelI23Flash_fwd_kernel_traitsILi128ELi64ELi64ELi4ELb0ELb0EN7cutlass6half_tE19Flash_kernel_traitsILi128ELi64ELi64ELi4ES3_EELb1ELb0ELb0ELb0ELb0ELb1ELb1ELb0EEEvNS_16Flash_fwd_paramsE:
	.zero		992


//--------------------- .nv.constant0._ZN5flash24flash_fwd_splitkv_kernelI23Flash_fwd_kernel_traitsILi128ELi64ELi64ELi4ELb0ELb0EN7cutlass6half_tE19Flash_kernel_traitsILi128ELi64ELi64ELi4ES3_EELb1ELb0ELb0ELb0ELb0ELb0ELb1ELb1EEEvNS_16Flash_fwd_paramsE --------------------------
	.section	.nv.constant0._ZN5flash24flash_fwd_splitkv_kernelI23Flash_fwd_kernel_traitsILi128ELi64ELi64ELi4ELb0ELb0EN7cutlass6half_tE19Flash_kernel_traitsILi128ELi64ELi64ELi4ES3_EELb1ELb0ELb0ELb0ELb0ELb0ELb1ELb1EEEvNS_16Flash_fwd_paramsE,"a",@progbits
	.sectionflags	@""
	.align	4
.nv.constant0._ZN5flash24flash_fwd_splitkv_kernelI23Flash_fwd_kernel_traitsILi128ELi64ELi64ELi4ELb0ELb0EN7cutlass6half_tE19Flash_kernel_traitsILi128ELi64ELi64ELi4ES3_EELb1ELb0ELb0ELb0ELb0ELb0ELb1ELb1EEEvNS_16Flash_fwd_paramsE:
	.zero		992


//--------------------- .nv.constant0._ZN5flash24flash_fwd_splitkv_kernelI23Flash_fwd_kernel_traitsILi128ELi64ELi64ELi4ELb0ELb0EN7cutlass6half_tE19Flash_kernel_traitsILi128ELi64ELi64ELi4ES3_EELb1ELb0ELb0ELb0ELb0ELb1ELb1ELb1EEEvNS_16Flash_fwd_paramsE --------------------------
	.section	.nv.constant0._ZN5flash24flash_fwd_splitkv_kernelI23Flash_fwd_kernel_traitsILi128ELi64ELi64ELi4ELb0ELb0EN7cutlass6half_tE19Flash_kernel_traitsILi128ELi64ELi64ELi4ES3_EELb1ELb0ELb0ELb0ELb0ELb1ELb1ELb1EEEvNS_16Flash_fwd_paramsE,"a",@progbits
	.sectionflags	@""
	.align	4
.nv.constant0._ZN5flash24flash_fwd_splitkv_kernelI23Flash_fwd_kernel_traitsILi128ELi64ELi64ELi4ELb0ELb0EN7cutlass6half_tE19Flash_kernel_traitsILi128ELi64ELi64ELi4ES3_EELb1ELb0ELb0ELb0ELb0ELb1ELb1ELb1EEEvNS_16Flash_fwd_paramsE:
	.zero		992


//--------------------- .nv.constant0._ZN5flash24flash_fwd_splitkv_kernelI23Flash_fwd_kernel_traitsILi128ELi64ELi64ELi4ELb0ELb0EN7cutlass6half_tE19Flash_kernel_traitsILi128ELi64ELi64ELi4ES3_EELb1ELb0ELb0ELb1ELb1ELb0ELb0ELb0EEEvNS_16Flash_fwd_paramsE --------------------------
	.section	.nv.constant0._ZN5flash24flash_fwd_splitkv_kernelI23Flash_fwd_kernel_traitsILi128ELi64ELi64ELi4ELb0ELb0EN7cutlass6half_tE19Flash_kernel_traitsILi128ELi64ELi64ELi4ES3_EELb1ELb0ELb0ELb1ELb1ELb0ELb0ELb0EEEvNS_16Flash_fwd_paramsE,"a",@progbits
	.sectionflags	@""
	.align	4
.nv.constant0._ZN5flash24flash_fwd_splitkv_kernelI23Flash_fwd_kernel_traitsILi128ELi64ELi64ELi4ELb0ELb0EN7cutlass6half_tE19Flash_kernel_traitsILi128ELi64ELi64ELi4ES3_EELb1ELb0ELb0ELb1ELb1ELb0ELb0ELb0EEEvNS_16Flash_fwd_paramsE:
	.zero		992


//--------------------- .nv.constant0._ZN5flash24flash_fwd_splitkv_kernelI23Flash_fwd_kernel_traitsILi128ELi64ELi64ELi4ELb0ELb0EN7cutlass6half_tE19Flash_kernel_traitsILi128ELi64ELi64ELi4ES3_EELb1ELb0ELb0ELb1ELb1ELb1ELb0ELb0EEEvNS_16Flash_fwd_paramsE --------------------------
	.section	.nv.constant0._ZN5flash24flash_fwd_splitkv_kernelI23Flash_fwd_kernel_traitsILi128ELi64ELi64ELi4ELb0ELb0EN7cutlass6half_tE19Flash_kernel_traitsILi128ELi64ELi64ELi4ES3_EELb1ELb0ELb0ELb1ELb1ELb1ELb0ELb0EEEvNS_16Flash_fwd_paramsE,"a",@progbits
	.sectionflags	@""
	.align	4
.nv.constant0._ZN5flash24flash_fwd_splitkv_kernelI23Flash_fwd_kernel_traitsILi128ELi64ELi64ELi4ELb0ELb0EN7cutlass6half_tE19Flash_kernel_traitsILi128ELi64ELi64ELi4ES3_EELb1ELb0ELb0ELb1ELb1ELb1ELb0ELb0EEEvNS_16Flash_fwd_paramsE:
	.zero		992


//--------------------- .nv.constant0._ZN5flash24flash_fwd_splitkv_kernelI23Flash_fwd_kernel_traitsILi128ELi64ELi64ELi4ELb0ELb0EN7cutlass6half_tE19Flash_kernel_traitsILi128ELi64ELi64ELi4ES3_EELb1ELb0ELb0ELb1ELb1ELb0ELb1ELb0EEEvNS_16Flash_fwd_paramsE --------------------------
	.section	.nv.constant0._ZN5flash24flash_fwd_splitkv_kernelI23Flash_fwd_kernel_traitsILi128ELi64ELi64ELi4ELb0ELb0EN7cutlass6half_tE19Flash_kernel_traitsILi128ELi64ELi64ELi4ES3_EELb1ELb0ELb0ELb1ELb1ELb0ELb1ELb0EEEvNS_16Flash_fwd_paramsE,"a",@progbits
	.sectionflags	@""
	.align	4
.nv.constant0._ZN5flash24flash_fwd_splitkv_kernelI23Flash_fwd_kernel_traitsILi128ELi64ELi64ELi4ELb0ELb0EN7cutlass6half_tE19Flash_kernel_traitsILi128ELi64ELi64ELi4ES3_EELb1ELb0ELb0ELb1ELb1ELb0ELb1ELb0EEEvNS_16Flash_fwd_paramsE:
	.zero		992


//--------------------- .nv.constant0._ZN5flash24flash_fwd_splitkv_kernelI23Flash_fwd_kernel_traitsILi128ELi64ELi64ELi4ELb0ELb0EN7cutlass6half_tE19Flash_kernel_traitsILi128ELi64ELi64ELi4ES3_EELb1ELb0ELb0ELb1ELb1ELb1ELb1ELb0EEEvNS_16Flash_fwd_paramsE --------------------------
	.section	.nv.constant0._ZN5flash24flash_fwd_splitkv_kernelI23Flash_fwd_kernel_traitsILi128ELi64ELi64ELi4ELb0ELb0EN7cutlass6half_tE19Flash_kernel_traitsILi128ELi64ELi64ELi4ES3_EELb1ELb0ELb0ELb1ELb1ELb1ELb1ELb0EEEvNS_16Flash_fwd_paramsE,"a",@progbits
	.sectionflags	@""
	.align	4
.nv.constant0._ZN5flash24flash_fwd_splitkv_kernelI23Flash_fwd_kernel_traitsILi128ELi64ELi64ELi4ELb0ELb0EN7cutlass6half_tE19Flash_kernel_traitsILi128ELi64ELi64ELi4ES3_EELb1ELb0ELb0ELb1ELb1ELb1ELb1ELb0EEEvNS_16Flash_fwd_paramsE:
	.zero		992


//--------------------- .nv.constant0._ZN5flash24flash_fwd_splitkv_kernelI23Flash_fwd_kernel_traitsILi128ELi64ELi64ELi4ELb0ELb0EN7cutlass6half_tE19Flash_kernel_traitsILi128ELi64ELi64ELi4ES3_EELb1ELb0ELb0ELb0ELb1ELb0ELb0ELb0EEEvNS_16Flash_fwd_paramsE --------------------------
	.section	.nv.constant0._ZN5flash24flash_fwd_splitkv_kernelI23Flash_fwd_kernel_traitsILi128ELi64ELi64ELi4ELb0ELb0EN7cutlass6half_tE19Flash_kernel_traitsILi128ELi64ELi64ELi4ES3_EELb1ELb0ELb0ELb0ELb1ELb0ELb0ELb0EEEvNS_16Flash_fwd_paramsE,"a",@progbits
	.sectionflags	@""
	.align	4
.nv.constant0._ZN5flash24flash_fwd_splitkv_kernelI23Flash_fwd_kernel_traitsILi128ELi64ELi64ELi4ELb0ELb0EN7cutlass6half_tE19Flash_kernel_traitsILi128ELi64ELi64ELi4ES3_EELb1ELb0ELb0ELb0ELb1ELb0ELb0ELb0EEEvNS_16Flash_fwd_paramsE:
	.zero		992


//--------------------- .nv.constant0._ZN5flash24flash_fwd_splitkv_kernelI23Flash_fwd_kernel_traitsILi128ELi64ELi64ELi4ELb0ELb0EN7cutlass6half_tE19Flash_kernel_traitsILi128ELi64ELi64ELi4ES3_EELb1ELb0ELb0ELb0ELb1ELb1ELb0ELb0EEEvNS_16Flash_fwd_paramsE --------------------------
	.section	.nv.constant0._ZN5flash24flash_fwd_splitkv_kernelI23Flash_fwd_kernel_traitsILi128ELi64ELi64ELi4ELb0ELb0EN7cutlass6half_tE19Flash_kernel_traitsILi128ELi64ELi64ELi4ES3_EELb1ELb0ELb0ELb0ELb1ELb1ELb0ELb0EEEvNS_16Flash_fwd_paramsE,"a",@progbits
	.sectionflags	@""
	.align	4
.nv.constant0._ZN5flash24flash_fwd_splitkv_kernelI23Flash_fwd_kernel_traitsILi128ELi64ELi64ELi4ELb0ELb0EN7cutlass6half_tE19Flash_kernel_traitsILi128ELi64ELi64ELi4ES3_EELb1ELb0ELb0ELb0ELb1ELb1ELb0ELb0EEEvNS_16Flash_fwd_paramsE:
	.zero		992


//--------------------- .nv.constant0._ZN5flash24flash_fwd_splitkv_kernelI23Flash_fwd_kernel_traitsILi128ELi64ELi64ELi4ELb0ELb0EN7cutlass6half_tE19Flash_kernel_traitsILi128ELi64ELi64ELi4ES3_EELb1ELb0ELb1ELb0ELb0ELb0ELb0ELb0EEEvNS_16Flash_fwd_paramsE --------------------------
	.section	.nv.constant0._ZN5flash24flash_fwd_splitkv_kernelI23Flash_fwd_kernel_traitsILi128ELi64ELi64ELi4ELb0ELb0EN7cutlass6half_tE19Flash_kernel_traitsILi128ELi64ELi64ELi4ES3_EELb1ELb0ELb1ELb0ELb0ELb0ELb0ELb0EEEvNS_16Flash_fwd_paramsE,"a",@progbits
	.sectionflags	@""
	.align	4
.nv.constant0._ZN5flash24flash_fwd_splitkv_kernelI23Flash_fwd_kernel_traitsILi128ELi64ELi64ELi4ELb0ELb0EN7cutlass6half_tE19Flash_kernel_traitsILi128ELi64ELi64ELi4ES3_EELb1ELb0ELb1ELb0ELb0ELb0ELb0ELb0EEEvNS_16Flash_fwd_paramsE:
	.zero		992


//--------------------- .nv.constant0._ZN5flash24flash_fwd_splitkv_kernelI23Flash_fwd_kernel_traitsILi128ELi64ELi64ELi4ELb0ELb0EN7cutlass6half_tE19Flash_kernel_traitsILi128ELi64ELi64ELi4ES3_EELb1ELb0ELb1ELb0ELb0ELb1ELb0ELb0EEEvNS_16Flash_fwd_paramsE --------------------------
	.section	.nv.constant0._ZN5flash24flash_fwd_splitkv_kernelI23Flash_fwd_kernel_traitsILi128ELi64ELi64ELi4ELb0ELb0EN7cutlass6half_tE19Flash_kernel_traitsILi128ELi64ELi64ELi4ES3_EELb1ELb0ELb1ELb0ELb0ELb1ELb0ELb0EEEvNS_16Flash_fwd_paramsE,"a",@progbits
	.sectionflags	@""
	.align	4
.nv.constant0._ZN5flash24flash_fwd_splitkv_kernelI23Flash_fwd_kernel_traitsILi128ELi64ELi64ELi4ELb0ELb0EN7cutlass6half_tE19Flash_kernel_traitsILi128ELi64ELi64ELi4ES3_EELb1ELb0ELb1ELb0ELb0ELb1ELb0ELb0EEEvNS_16Flash_fwd_paramsE:
	.zero		992


//--------------------- .nv.constant0._ZN5flash24flash_fwd_splitkv_kernelI23Flash_fwd_kernel_traitsILi128ELi64ELi64ELi4ELb0ELb0EN7cutlass6half_tE19Flash_kernel_traitsILi128ELi64ELi64ELi4ES3_EELb1ELb0ELb0ELb0ELb1ELb0ELb0ELb1EEEvNS_16Flash_fwd_paramsE --------------------------
	.section	.nv.constant0._ZN5flash24flash_fwd_splitkv_kernelI23Flash_fwd_kernel_traitsILi128ELi64ELi64ELi4ELb0ELb0EN7cutlass6half_tE19Flash_kernel_traitsILi128ELi64ELi64ELi4ES3_EELb1ELb0ELb0ELb0ELb1ELb0ELb0ELb1EEEvNS_16Flash_fwd_paramsE,"a",@progbits
	.sectionflags	@""
	.align	4
.nv.constant0._ZN5flash24flash_fwd_splitkv_kernelI23Flash_fwd_kernel_traitsILi128ELi64ELi64ELi4ELb0ELb0EN7cutlass6half_tE19Flash_kernel_traitsILi128ELi64ELi64ELi4ES3_EELb1ELb0ELb0ELb0ELb1ELb0ELb0ELb1EEEvNS_16Flash_fwd_paramsE:
	.zero		992


//--------------------- .nv.constant0._ZN5flash24flash_fwd_splitkv_kernelI23Flash_fwd_kernel_traitsILi128ELi64ELi64ELi4ELb0ELb0EN7cutlass6half_tE19Flash_kernel_traitsILi128ELi64ELi64ELi4ES3_EELb1ELb0ELb0ELb0ELb1ELb1ELb0ELb1EEEvNS_16Flash_fwd_paramsE --------------------------
	.section	.nv.constant0._ZN5flash24flash_fwd_splitkv_kernelI23Flash_fwd_kernel_traitsILi128ELi64ELi64ELi4ELb0ELb0EN7cutlass6half_tE19Flash_kernel_traitsILi128ELi64ELi64ELi4ES3_EELb1ELb0ELb0ELb0ELb1ELb1ELb0ELb1EEEvNS_16Flash_fwd_paramsE,"a",@progbits
	.sectionflags	@""
	.align	4
.nv.constant0._ZN5flash24flash_fwd_splitkv_kernelI23Flash_fwd_kernel_traitsILi128ELi64ELi64ELi4ELb0ELb0EN7cutlass6half_tE19Flash_kernel_traitsILi128ELi64ELi64ELi4ES3_EELb1ELb0ELb0ELb0ELb1ELb1ELb0ELb1EEEvNS_16Flash_fwd_paramsE:
	.zero		992


//--------------------- .nv.constant0._ZN5flash24flash_fwd_splitkv_kernelI23Flash_fwd_kernel_traitsILi128ELi64ELi64ELi4ELb0ELb0EN7cutlass6half_tE19Flash_kernel_traitsILi128ELi64ELi64ELi4ES3_EELb1ELb0ELb1ELb0ELb0ELb0ELb0ELb1EEEvNS_16Flash_fwd_paramsE --------------------------
	.section	.nv.constant0._ZN5flash24flash_fwd_splitkv_kernelI23Flash_fwd_kernel_traitsILi128ELi64ELi64ELi4ELb0ELb0EN7cutlass6half_tE19Flash_kernel_traitsILi128ELi64ELi64ELi4ES3_EELb1ELb0ELb1ELb0ELb0ELb0ELb0ELb1EEEvNS_16Flash_fwd_paramsE,"a",@progbits
	.sectionflags	@""
	.align	4
.nv.constant0._ZN5flash24flash_fwd_splitkv_kernelI23Flash_fwd_kernel_traitsILi128ELi64ELi64ELi4ELb0ELb0EN7cutlass6half_tE19Flash_kernel_traitsILi128ELi64ELi64ELi4ES3_EELb1ELb0ELb1ELb0ELb0ELb0ELb0ELb1EEEvNS_16Flash_fwd_paramsE:
	.zero		992


//--------------------- .nv.constant0._ZN5flash24flash_fwd_splitkv_kernelI23Flash_fwd_kernel_traitsILi128ELi64ELi64ELi4ELb0ELb0EN7cutlass6half_tE19Flash_kernel_traitsILi128ELi64ELi64ELi4ES3_EELb1ELb0ELb1ELb0ELb0ELb1ELb0ELb1EEEvNS_16Flash_fwd_paramsE --------------------------
	.section	.nv.constant0._ZN5flash24flash_fwd_splitkv_kernelI23Flash_fwd_kernel_traitsILi128ELi64ELi64ELi4ELb0ELb0EN7cutlass6half_tE19Flash_kernel_traitsILi128ELi64ELi64ELi4ES3_EELb1ELb0ELb1ELb0ELb0ELb1ELb0ELb1EEEvNS_16Flash_fwd_paramsE,"a",@progbits
	.sectionflags	@""
	.align	4
.nv.constant0._ZN5flash24flash_fwd_splitkv_kernelI23Flash_fwd_kernel_traitsILi128ELi64ELi64ELi4ELb0ELb0EN7cutlass6half_tE19Flash_kernel_traitsILi128ELi64ELi64ELi4ES3_EELb1ELb0ELb1ELb0ELb0ELb1ELb0ELb1EEEvNS_16Flash_fwd_paramsE:
	.zero		992


//--------------------- .nv.constant0._ZN5flash24flash_fwd_splitkv_kernelI23Flash_fwd_kernel_traitsILi128ELi64ELi64ELi4ELb0ELb0EN7cutlass6half_tE19Flash_kernel_traitsILi128ELi64ELi64ELi4ES3_EELb1ELb0ELb0ELb0ELb1ELb0ELb1ELb0EEEvNS_16Flash_fwd_paramsE --------------------------
	.section	.nv.constant0._ZN5flash24flash_fwd_splitkv_kernelI23Flash_fwd_kernel_traitsILi128ELi64ELi64ELi4ELb0ELb0EN7cutlass6half_tE19Flash_kernel_traitsILi128ELi64ELi64ELi4ES3_EELb1ELb0ELb0ELb0ELb1ELb0ELb1ELb0EEEvNS_16Flash_fwd_paramsE,"a",@progbits
	.sectionflags	@""
	.align	4
.nv.constant0._ZN5flash24flash_fwd_splitkv_kernelI23Flash_fwd_kernel_traitsILi128ELi64ELi64ELi4ELb0ELb0EN7cutlass6half_tE19Flash_kernel_traitsILi128ELi64ELi64ELi4ES3_EELb1ELb0ELb0ELb0ELb1ELb0ELb1ELb0EEEvNS_16Flash_fwd_paramsE:
	.zero		992


//--------------------- .nv.constant0._ZN5flash24flash_fwd_splitkv_kernelI23Flash_fwd_kernel_traitsILi128ELi64ELi64ELi4ELb0ELb0EN7cutlass6half_tE19Flash_kernel_traitsILi128ELi64ELi64ELi4ES3_EELb1ELb0ELb0ELb0ELb1ELb1ELb1ELb0EEEvNS_16Flash_fwd_paramsE --------------------------
	.section	.nv.constant0._ZN5flash24flash_fwd_splitkv_kernelI23Flash_fwd_kernel_traitsILi128ELi64ELi64ELi4ELb0ELb0EN7cutlass6half_tE19Flash_kernel_traitsILi128ELi64ELi64ELi4ES3_EELb1ELb0ELb0ELb0ELb1ELb1ELb1ELb0EEEvNS_16Flash_fwd_paramsE,"a",@progbits
	.sectionflags	@""
	.align	4
.nv.constant0._ZN5flash24flash_fwd_splitkv_kernelI23Flash_fwd_kernel_traitsILi128ELi64ELi64ELi4ELb0ELb0EN7cutlass6half_tE19Flash_kernel_traitsILi128ELi64ELi64ELi4ES3_EELb1ELb0ELb0ELb0ELb1ELb1ELb1ELb0EEEvNS_16Flash_fwd_paramsE:
	.zero		992


//--------------------- .nv.constant0._ZN5flash24flash_fwd_splitkv_kernelI23Flash_fwd_kernel_traitsILi128ELi64ELi64ELi4ELb0ELb0EN7cutlass6half_tE19Flash_kernel_traitsILi128ELi64ELi64ELi4ES3_EELb1ELb0ELb1ELb0ELb0ELb0ELb1ELb0EEEvNS_16Flash_fwd_paramsE --------------------------
	.section	.nv.constant0._ZN5flash24flash_fwd_splitkv_kernelI23Flash_fwd_kernel_traitsILi128ELi64ELi64ELi4ELb0ELb0EN7cutlass6half_tE19Flash_kernel_traitsILi128ELi64ELi64ELi4ES3_EELb1ELb0ELb1ELb0ELb0ELb0ELb1ELb0EEEvNS_16Flash_fwd_paramsE,"a",@progbits
	.sectionflags	@""
	.align	4
.nv.constant0._ZN5flash24flash_fwd_splitkv_kernelI23Flash_fwd_kernel_traitsILi128ELi64ELi64ELi4ELb0ELb0EN7cutlass6half_tE19Flash_kernel_traitsILi128ELi64ELi64ELi4ES3_EELb1ELb0ELb1ELb0ELb0ELb0ELb1ELb0EEEvNS_16Flash_fwd_paramsE:
	.zero		992


//--------------------- .nv.constant0._ZN5flash24flash_fwd_splitkv_kernelI23Flash_fwd_kernel_traitsILi128ELi64ELi64ELi4ELb0ELb0EN7cutlass6half_tE19Flash_kernel_traitsILi128ELi64ELi64ELi4ES3_EELb1ELb0ELb1ELb0ELb0ELb1ELb1ELb0EEEvNS_16Flash_fwd_paramsE --------------------------
	.section	.nv.constant0._ZN5flash24flash_fwd_splitkv_kernelI23Flash_fwd_kernel_traitsILi128ELi64ELi64ELi4ELb0ELb0EN7cutlass6half_tE19Flash_kernel_traitsILi128ELi64ELi64ELi4ES3_EELb1ELb0ELb1ELb0ELb0ELb1ELb1ELb0EEEvNS_16Flash_fwd_paramsE,"a",@progbits
	.sectionflags	@""
	.align	4
.nv.constant0._ZN5flash24flash_fwd_splitkv_kernelI23Flash_fwd_kernel_traitsILi128ELi64ELi64ELi4ELb0ELb0EN7cutlass6half_tE19Flash_kernel_traitsILi128ELi64ELi64ELi4ES3_EELb1ELb0ELb1ELb0ELb0ELb1ELb1ELb0EEEvNS_16Flash_fwd_paramsE:
	.zero		992


//--------------------- .nv.constant0._ZN5flash24flash_fwd_splitkv_kernelI23Flash_fwd_kernel_traitsILi128ELi64ELi64ELi4ELb0ELb0EN7cutlass6half_tE19Flash_kernel_traitsILi128ELi64ELi64ELi4ES3_EELb1ELb0ELb0ELb0ELb1ELb0ELb1ELb1EEEvNS_16Flash_fwd_paramsE --------------------------
	.section	.nv.constant0._ZN5flash24flash_fwd_splitkv_kernelI23Flash_fwd_kernel_traitsILi128ELi64ELi64ELi4ELb0ELb0EN7cutlass6half_tE19Flash_kernel_traitsILi128ELi64ELi64ELi4ES3_EELb1ELb0ELb0ELb0ELb1ELb0ELb1ELb1EEEvNS_16Flash_fwd_paramsE,"a",@progbits
	.sectionflags	@""
	.align	4
.nv.constant0._ZN5flash24flash_fwd_splitkv_kernelI23Flash_fwd_kernel_traitsILi128ELi64ELi64ELi4ELb0ELb0EN7cutlass6half_tE19Flash_kernel_traitsILi128ELi64ELi64ELi4ES3_EELb1ELb0ELb0ELb0ELb1ELb0ELb1ELb1EEEvNS_16Flash_fwd_paramsE:
	.zero		992


//--------------------- .nv.constant0._ZN5flash24flash_fwd_splitkv_kernelI23Flash_fwd_kernel_traitsILi128ELi64ELi64ELi4ELb0ELb0EN7cutlass6half_tE19Flash_kernel_traitsILi128ELi64ELi64ELi4ES3_EELb1ELb0ELb0ELb0ELb1ELb1ELb1ELb1EEEvNS_16Flash_fwd_paramsE --------------------------
	.section	.nv.constant0._ZN5flash24flash_fwd_splitkv_kernelI23Flash_fwd_kernel_traitsILi128ELi64ELi64ELi4ELb0ELb0EN7cutlass6half_tE19Flash_kernel_traitsILi128ELi64ELi64ELi4ES3_EELb1ELb0ELb0ELb0ELb1ELb1ELb1ELb1EEEvNS_16Flash_fwd_paramsE,"a",@progbits
	.sectionflags	@""
	.align	4
.nv.constant0._ZN5flash24flash_fwd_splitkv_kernelI23Flash_fwd_kernel_traitsILi128ELi64ELi64ELi4ELb0ELb0EN7cutlass6half_tE19Flash_kernel_traitsILi128ELi64ELi64ELi4ES3_EELb1ELb0ELb0ELb0ELb1ELb1ELb1ELb1EEEvNS_16Flash_fwd_paramsE:
	.zero		992


//--------------------- .nv.constant0._ZN5flash24flash_fwd_splitkv_kernelI23Flash_fwd_kernel_traitsILi128ELi64ELi64ELi4ELb0ELb0EN7cutlass6half_tE19Flash_kernel_traitsILi128ELi64ELi64ELi4ES3_EELb1ELb0ELb1ELb0ELb0ELb0ELb1ELb1EEEvNS_16Flash_fwd_paramsE --------------------------
	.section	.nv.constant0._ZN5flash24flash_fwd_splitkv_kernelI23Flash_fwd_kernel_traitsILi128ELi64ELi64ELi4ELb0ELb0EN7cutlass6half_tE19Flash_kernel_traitsILi128ELi64ELi64ELi4ES3_EELb1ELb0ELb1ELb0ELb0ELb0ELb1ELb1EEEvNS_16Flash_fwd_paramsE,"a",@progbits
	.sectionflags	@""
	.align	4
.nv.constant0._ZN5flash24flash_fwd_splitkv_kernelI23Flash_fwd_kernel_traitsILi128ELi64ELi64ELi4ELb0ELb0EN7cutlass6half_tE19Flash_kernel_traitsILi128ELi64ELi64ELi4ES3_EELb1ELb0ELb1ELb0ELb0ELb0ELb1ELb1EEEvNS_16Flash_fwd_paramsE:
	.zero		992


//--------------------- .nv.constant0._ZN5flash24flash_fwd_splitkv_kernelI23Flash_fwd_kernel_traitsILi128ELi64ELi64ELi4ELb0ELb0EN7cutlass6half_tE19Flash_kernel_traitsILi128ELi64ELi64ELi4ES3_EELb1ELb0ELb1ELb0ELb0ELb1ELb1ELb1EEEvNS_16Flash_fwd_paramsE --------------------------
	.section	.nv.constant0._ZN5flash24flash_fwd_splitkv_kernelI23Flash_fwd_kernel_traitsILi128ELi64ELi64ELi4ELb0ELb0EN7cutlass6half_tE19Flash_kernel_traitsILi128ELi64ELi64ELi4ES3_EELb1ELb0ELb1ELb0ELb0ELb1ELb1ELb1EEEvNS_16Flash_fwd_paramsE,"a",@progbits
	.sectionflags	@""
	.align	4
.nv.constant0._ZN5flash24flash_fwd_splitkv_kernelI23Flash_fwd_kernel_traitsILi128ELi64ELi64ELi4ELb0ELb0EN7cutlass6half_tE19Flash_kernel_traitsILi128ELi64ELi64ELi4ES3_EELb1ELb0ELb1ELb0ELb0ELb1ELb1ELb1EEEvNS_16Flash_fwd_paramsE:
	.zero		992


//--------------------- SYMBOLS --------------------------

	.type		.nv.reservedSmem.offset0,@object
	.size		.nv.reservedSmem.offset0,0x4
